	.target	sm_80

	.elftype	@"ET_EXEC"


//--------------------- .note.nv.tkinfo           --------------------------
	.section	.note.nv.tkinfo,"",@"SHT_NOTE"
	.sectionflags	@"SHF_NOTE_NV_TKINFO"
	.tkinfo
        /*0018*/ 	.word	0x00000002
        /*0030*/ 	.string	""
        /*0030*/ 	.string	"ptxas"
        /*0030*/ 	.string	"Cuda compilation tools, release 13.0, V13.0.88"
        /*0030*/ 	.string	"Build cuda_13.0.r13.0/compiler.36424714_0"
        /*0030*/ 	.string	"-arch sm_80 -m 64 "



//--------------------- .note.nv.cuinfo           --------------------------
	.section	.note.nv.cuinfo,"",@"SHT_NOTE"
	.sectionflags	@"SHF_NOTE_NV_CUINFO"
        /*0018*/ 	.short	0x0002
        /*001a*/ 	.short	0x0050
        /*001c*/ 	.short	0x0082
	.zero		2


//--------------------- .nv.info                  --------------------------
	.section	.nv.info,"",@"SHT_CUDA_INFO"
	.align	4


	//----- nvinfo : EIATTR_REGCOUNT
	.align		4
        /*0000*/ 	.byte	0x04, 0x2f
        /*0002*/ 	.short	(.L_12 - .L_11)
	.align		4
.L_11:
        /*0004*/ 	.word	index@(_ZN7cutlass13device_kernelIN5flash19enable_sm80_to_sm89INS1_16FlashAttnFwdSm80INS1_25CollectiveMainloopFwdSm80ILi8ELi2ELb0EN4cute5tupleIJNS5_1CILi128EEENS7_ILi64EEENS7_ILi192EEEEEELi192ENS_10bfloat16_tEfNS_4arch4Sm80ELb1ELb0ELb0ELb1ELb0ELb1ELb1ELb1EEENS1_21CollectiveEpilogueFwdINS6_IJS8_SA_S9_EEENS6_IJNS7_ILi1EEESI_SI_EEESC_SE_Li256ELb1ELb1ELb1ELb0EEENS1_36VarlenDynamicPersistentTileSchedulerILi128ELi64ELi256ELi256ELb1ELb1ELb0ELb1ELb1ELb1EEEEEEEEEvNT_6ParamsE)
        /*0008*/ 	.word	0x000000fe


	//----- nvinfo : EIATTR_FRAME_SIZE
	.align		4
.L_12:
        /*000c*/ 	.byte	0x04, 0x11
        /*000e*/ 	.short	(.L_14 - .L_13)
	.align		4
.L_13:
        /*0010*/ 	.word	index@($__internal_103_$__cuda_sm70_votesync_ballot)
        /*0014*/ 	.word	0x00000000


	//----- nvinfo : EIATTR_FRAME_SIZE
	.align		4
.L_14:
        /*0018*/ 	.byte	0x04, 0x11
        /*001a*/ 	.short	(.L_16 - .L_15)
	.align		4
.L_15:
        /*001c*/ 	.word	index@($__internal_102_$__cuda_sm70_shflsync_up_p)
        /*0020*/ 	.word	0x00000000


	//----- nvinfo : EIATTR_FRAME_SIZE
	.align		4
.L_16:
        /*0024*/ 	.byte	0x04, 0x11
        /*0026*/ 	.short	(.L_18 - .L_17)
	.align		4
.L_17:
        /*0028*/ 	.word	index@($__internal_101_$__cuda_sm70_shflsync_idx_p)
        /*002c*/ 	.word	0x00000000


	//----- nvinfo : EIATTR_FRAME_SIZE
	.align		4
.L_18:
        /*0030*/ 	.byte	0x04, 0x11
        /*0032*/ 	.short	(.L_20 - .L_19)
	.align		4
.L_19:
        /*0034*/ 	.word	index@($__internal_100_$__cuda_sm70_shflsync_bfly_p)
        /*0038*/ 	.word	0x00000000


	//----- nvinfo : EIATTR_FRAME_SIZE
	.align		4
.L_20:
        /*003c*/ 	.byte	0x04, 0x11
        /*003e*/ 	.short	(.L_22 - .L_21)
	.align		4
.L_21:
        /*0040*/ 	.word	index@(_ZN7cutlass13device_kernelIN5flash19enable_sm80_to_sm89INS1_16FlashAttnFwdSm80INS1_25CollectiveMainloopFwdSm80ILi8ELi2ELb0EN4cute5tupleIJNS5_1CILi128EEENS7_ILi64EEENS7_ILi192EEEEEELi192ENS_10bfloat16_tEfNS_4arch4Sm80ELb1ELb0ELb0ELb1ELb0ELb1ELb1ELb1EEENS1_21CollectiveEpilogueFwdINS6_IJS8_SA_S9_EEENS6_IJNS7_ILi1EEESI_SI_EEESC_SE_Li256ELb1ELb1ELb1ELb0EEENS1_36VarlenDynamicPersistentTileSchedulerILi128ELi64ELi256ELi256ELb1ELb1ELb0ELb1ELb1ELb1EEEEEEEEEvNT_6ParamsE)
        /*0044*/ 	.word	0x00000000


	//----- nvinfo : EIATTR_REGCOUNT
	.align		4
.L_22:
        /*0048*/ 	.byte	0x04, 0x2f
        /*004a*/ 	.short	(.L_24 - .L_23)
	.align		4
.L_23:
        /*004c*/ 	.word	index@(_ZN7cutlass13device_kernelIN5flash19enable_sm80_to_sm89INS1_16FlashAttnFwdSm80INS1_25CollectiveMainloopFwdSm80ILi8ELi2ELb0EN4cute5tupleIJNS5_1CILi128EEENS7_ILi64EEENS7_ILi192EEEEEELi192ENS_10bfloat16_tEfNS_4arch4Sm80ELb1ELb0ELb0ELb1ELb0ELb0ELb1ELb1EEENS1_21CollectiveEpilogueFwdINS6_IJS8_SA_S9_EEENS6_IJNS7_ILi1EEESI_SI_EEESC_SE_Li256ELb1ELb1ELb1ELb0EEENS1_36VarlenDynamicPersistentTileSchedulerILi128ELi64ELi256ELi256ELb1ELb1ELb0ELb1ELb1ELb1EEEEEEEEEvNT_6ParamsE)
        /*0050*/ 	.word	0x000000f7


	//----- nvinfo : EIATTR_FRAME_SIZE
	.align		4
.L_24:
        /*0054*/ 	.byte	0x04, 0x11
        /*0056*/ 	.short	(.L_26 - .L_25)
	.align		4
.L_25:
        /*0058*/ 	.word	index@($__internal_99_$__cuda_sm70_votesync_ballot)
        /*005c*/ 	.word	0x00000000


	//----- nvinfo : EIATTR_FRAME_SIZE
	.align		4
.L_26:
        /*0060*/ 	.byte	0x04, 0x11
        /*0062*/ 	.short	(.L_28 - .L_27)
	.align		4
.L_27:
        /*0064*/ 	.word	index@($__internal_98_$__cuda_sm70_shflsync_up_p)
        /*0068*/ 	.word	0x00000000


	//----- nvinfo : EIATTR_FRAME_SIZE
	.align		4
.L_28:
        /*006c*/ 	.byte	0x04, 0x11
        /*006e*/ 	.short	(.L_30 - .L_29)
	.align		4
.L_29:
        /*0070*/ 	.word	index@($__internal_97_$__cuda_sm70_shflsync_idx_p)
        /*0074*/ 	.word	0x00000000


	//----- nvinfo : EIATTR_FRAME_SIZE
	.align		4
.L_30:
        /*0078*/ 	.byte	0x04, 0x11
        /*007a*/ 	.short	(.L_32 - .L_31)
	.align		4
.L_31:
        /*007c*/ 	.word	index@($__internal_96_$__cuda_sm70_shflsync_bfly_p)
        /*0080*/ 	.word	0x00000000


	//----- nvinfo : EIATTR_FRAME_SIZE
	.align		4
.L_32:
        /*0084*/ 	.byte	0x04, 0x11
        /*0086*/ 	.short	(.L_34 - .L_33)
	.align		4
.L_33:
        /*0088*/ 	.word	index@(_ZN7cutlass13device_kernelIN5flash19enable_sm80_to_sm89INS1_16FlashAttnFwdSm80INS1_25CollectiveMainloopFwdSm80ILi8ELi2ELb0EN4cute5tupleIJNS5_1CILi128EEENS7_ILi64EEENS7_ILi192EEEEEELi192ENS_10bfloat16_tEfNS_4arch4Sm80ELb1ELb0ELb0ELb1ELb0ELb0ELb1ELb1EEENS1_21CollectiveEpilogueFwdINS6_IJS8_SA_S9_EEENS6_IJNS7_ILi1EEESI_SI_EEESC_SE_Li256ELb1ELb1ELb1ELb0EEENS1_36VarlenDynamicPersistentTileSchedulerILi128ELi64ELi256ELi256ELb1ELb1ELb0ELb1ELb1ELb1EEEEEEEEEvNT_6ParamsE)
        /*008c*/ 	.word	0x00000000


	//----- nvinfo : EIATTR_REGCOUNT
	.align		4
.L_34:
        /*0090*/ 	.byte	0x04, 0x2f
        /*0092*/ 	.short	(.L_36 - .L_35)
	.align		4
.L_35:
        /*0094*/ 	.word	index@(_ZN7cutlass13device_kernelIN5flash19enable_sm80_to_sm89INS1_16FlashAttnFwdSm80INS1_25CollectiveMainloopFwdSm80ILi8ELi2ELb1EN4cute5tupleIJNS5_1CILi128EEENS7_ILi96EEENS7_ILi192EEEEEELi192ENS_10bfloat16_tEfNS_4arch4Sm80ELb1ELb0ELb0ELb0ELb0ELb0ELb1ELb1EEENS1_21CollectiveEpilogueFwdINS6_IJS8_SA_S9_EEENS6_IJNS7_ILi1EEESI_SI_EEESC_SE_Li256ELb0ELb1ELb1ELb0EEENS1_30DynamicPersistentTileSchedulerILi256ELi256ELb1ELb1ELb0EEEEEEEEEvNT_6ParamsE)
        /*0098*/ 	.word	0x000000ff


	//----- nvinfo : EIATTR_FRAME_SIZE
	.align		4
.L_36:
        /*009c*/ 	.byte	0x04, 0x11
        /*009e*/ 	.short	(.L_38 - .L_37)
	.align		4
.L_37:
        /*00a0*/ 	.word	index@($__internal_95_$__cuda_sm70_shflsync_idx_p)
        /*00a4*/ 	.word	0x00000000


	//----- nvinfo : EIATTR_FRAME_SIZE
	.align		4
.L_38:
        /*00a8*/ 	.byte	0x04, 0x11
        /*00aa*/ 	.short	(.L_40 - .L_39)
	.align		4
.L_39:
        /*00ac*/ 	.word	index@($__internal_94_$__cuda_sm70_shflsync_bfly_p)
        /*00b0*/ 	.word	0x00000000


	//----- nvinfo : EIATTR_FRAME_SIZE
	.align		4
.L_40:
        /*00b4*/ 	.byte	0x04, 0x11
        /*00b6*/ 	.short	(.L_42 - .L_41)
	.align		4
.L_41:
        /*00b8*/ 	.word	index@(_ZN7cutlass13device_kernelIN5flash19enable_sm80_to_sm89INS1_16FlashAttnFwdSm80INS1_25CollectiveMainloopFwdSm80ILi8ELi2ELb1EN4cute5tupleIJNS5_1CILi128EEENS7_ILi96EEENS7_ILi192EEEEEELi192ENS_10bfloat16_tEfNS_4arch4Sm80ELb1ELb0ELb0ELb0ELb0ELb0ELb1ELb1EEENS1_21CollectiveEpilogueFwdINS6_IJS8_SA_S9_EEENS6_IJNS7_ILi1EEESI_SI_EEESC_SE_Li256ELb0ELb1ELb1ELb0EEENS1_30DynamicPersistentTileSchedulerILi256ELi256ELb1ELb1ELb0EEEEEEEEEvNT_6ParamsE)
        /*00bc*/ 	.word	0x00000098


	//----- nvinfo : EIATTR_REGCOUNT
	.align		4
.L_42:
        /*00c0*/ 	.byte	0x04, 0x2f
        /*00c2*/ 	.short	(.L_44 - .L_43)
	.align		4
.L_43:
        /*00c4*/ 	.word	index@(_ZN7cutlass13device_kernelIN5flash19enable_sm80_to_sm89INS1_16FlashAttnFwdSm80INS1_25CollectiveMainloopFwdSm80ILi8ELi2ELb0EN4cute5tupleIJNS5_1CILi128EEENS7_ILi64EEENS7_ILi192EEEEEELi192ENS_10bfloat16_tEfNS_4arch4Sm80ELb0ELb1ELb0ELb1ELb0ELb1ELb1ELb1EEENS1_21CollectiveEpilogueFwdINS6_IJS8_SA_S9_EEENS6_IJNS7_ILi1EEESI_SI_EEESC_SE_Li256ELb1ELb1ELb1ELb0EEENS1_36VarlenDynamicPersistentTileSchedulerILi128ELi64ELi256ELi256ELb1ELb1ELb0ELb1ELb0ELb1EEEEEEEEEvNT_6ParamsE)
        /*00c8*/ 	.word	0x000000f7


	//----- nvinfo : EIATTR_FRAME_SIZE
	.align		4
.L_44:
        /*00cc*/ 	.byte	0x04, 0x11
        /*00ce*/ 	.short	(.L_46 - .L_45)
	.align		4
.L_45:
        /*00d0*/ 	.word	index@($__internal_93_$__cuda_sm70_votesync_ballot)
        /*00d4*/ 	.word	0x00000000


	//----- nvinfo : EIATTR_FRAME_SIZE
	.align		4
.L_46:
        /*00d8*/ 	.byte	0x04, 0x11
        /*00da*/ 	.short	(.L_48 - .L_47)
	.align		4
.L_47:
        /*00dc*/ 	.word	index@($__internal_92_$__cuda_sm70_shflsync_up_p)
        /*00e0*/ 	.word	0x00000000


	//----- nvinfo : EIATTR_FRAME_SIZE
	.align		4
.L_48:
        /*00e4*/ 	.byte	0x04, 0x11
        /*00e6*/ 	.short	(.L_50 - .L_49)
	.align		4
.L_49:
        /*00e8*/ 	.word	index@($__internal_91_$__cuda_sm70_shflsync_idx_p)
        /*00ec*/ 	.word	0x00000000


	//----- nvinfo : EIATTR_FRAME_SIZE
	.align		4
.L_50:
        /*00f0*/ 	.byte	0x04, 0x11
        /*00f2*/ 	.short	(.L_52 - .L_51)
	.align		4
.L_51:
        /*00f4*/ 	.word	index@($__internal_90_$__cuda_sm70_shflsync_bfly_p)
        /*00f8*/ 	.word	0x00000000


	//----- nvinfo : EIATTR_FRAME_SIZE
	.align		4
.L_52:
        /*00fc*/ 	.byte	0x04, 0x11
        /*00fe*/ 	.short	(.L_54 - .L_53)
	.align		4
.L_53:
        /*0100*/ 	.word	index@(_ZN7cutlass13device_kernelIN5flash19enable_sm80_to_sm89INS1_16FlashAttnFwdSm80INS1_25CollectiveMainloopFwdSm80ILi8ELi2ELb0EN4cute5tupleIJNS5_1CILi128EEENS7_ILi64EEENS7_ILi192EEEEEELi192ENS_10bfloat16_tEfNS_4arch4Sm80ELb0ELb1ELb0ELb1ELb0ELb1ELb1ELb1EEENS1_21CollectiveEpilogueFwdINS6_IJS8_SA_S9_EEENS6_IJNS7_ILi1EEESI_SI_EEESC_SE_Li256ELb1ELb1ELb1ELb0EEENS1_36VarlenDynamicPersistentTileSchedulerILi128ELi64ELi256ELi256ELb1ELb1ELb0ELb1ELb0ELb1EEEEEEEEEvNT_6ParamsE)
        /*0104*/ 	.word	0x00000000


	//----- nvinfo : EIATTR_REGCOUNT
	.align		4
.L_54:
        /*0108*/ 	.byte	0x04, 0x2f
        /*010a*/ 	.short	(.L_56 - .L_55)
	.align		4
.L_55:
        /*010c*/ 	.word	index@(_ZN7cutlass13device_kernelIN5flash19enable_sm80_to_sm89INS1_16FlashAttnFwdSm80INS1_25CollectiveMainloopFwdSm80ILi8ELi2ELb0EN4cute5tupleIJNS5_1CILi128EEENS7_ILi64EEENS7_ILi192EEEEEELi192ENS_10bfloat16_tEfNS_4arch4Sm80ELb0ELb1ELb0ELb1ELb0ELb0ELb1ELb1EEENS1_21CollectiveEpilogueFwdINS6_IJS8_SA_S9_EEENS6_IJNS7_ILi1EEESI_SI_EEESC_SE_Li256ELb1ELb1ELb1ELb0EEENS1_36VarlenDynamicPersistentTileSchedulerILi128ELi64ELi256ELi256ELb1ELb1ELb0ELb1ELb0ELb1EEEEEEEEEvNT_6ParamsE)
        /*0110*/ 	.word	0x000000fb


	//----- nvinfo : EIATTR_FRAME_SIZE
	.align		4
.L_56:
        /*0114*/ 	.byte	0x04, 0x11
        /*0116*/ 	.short	(.L_58 - .L_57)
	.align		4
.L_57:
        /*0118*/ 	.word	index@($__internal_89_$__cuda_sm70_votesync_ballot)
        /*011c*/ 	.word	0x00000000


	//----- nvinfo : EIATTR_FRAME_SIZE
	.align		4
.L_58:
        /*0120*/ 	.byte	0x04, 0x11
        /*0122*/ 	.short	(.L_60 - .L_59)
	.align		4
.L_59:
        /*0124*/ 	.word	index@($__internal_88_$__cuda_sm70_shflsync_up_p)
        /*0128*/ 	.word	0x00000000


	//----- nvinfo : EIATTR_FRAME_SIZE
	.align		4
.L_60:
        /*012c*/ 	.byte	0x04, 0x11
        /*012e*/ 	.short	(.L_62 - .L_61)
	.align		4
.L_61:
        /*0130*/ 	.word	index@($__internal_87_$__cuda_sm70_shflsync_idx_p)
        /*0134*/ 	.word	0x00000000


	//----- nvinfo : EIATTR_FRAME_SIZE
	.align		4
.L_62:
        /*0138*/ 	.byte	0x04, 0x11
        /*013a*/ 	.short	(.L_64 - .L_63)
	.align		4
.L_63:
        /*013c*/ 	.word	index@($__internal_86_$__cuda_sm70_shflsync_bfly_p)
        /*0140*/ 	.word	0x00000000


	//----- nvinfo : EIATTR_FRAME_SIZE
	.align		4
.L_64:
        /*0144*/ 	.byte	0x04, 0x11
        /*0146*/ 	.short	(.L_66 - .L_65)
	.align		4
.L_65:
        /*0148*/ 	.word	index@(_ZN7cutlass13device_kernelIN5flash19enable_sm80_to_sm89INS1_16FlashAttnFwdSm80INS1_25CollectiveMainloopFwdSm80ILi8ELi2ELb0EN4cute5tupleIJNS5_1CILi128EEENS7_ILi64EEENS7_ILi192EEEEEELi192ENS_10bfloat16_tEfNS_4arch4Sm80ELb0ELb1ELb0ELb1ELb0ELb0ELb1ELb1EEENS1_21CollectiveEpilogueFwdINS6_IJS8_SA_S9_EEENS6_IJNS7_ILi1EEESI_SI_EEESC_SE_Li256ELb1ELb1ELb1ELb0EEENS1_36VarlenDynamicPersistentTileSchedulerILi128ELi64ELi256ELi256ELb1ELb1ELb0ELb1ELb0ELb1EEEEEEEEEvNT_6ParamsE)
        /*014c*/ 	.word	0x00000000


	//----- nvinfo : EIATTR_REGCOUNT
	.align		4
.L_66:
        /*0150*/ 	.byte	0x04, 0x2f
        /*0152*/ 	.short	(.L_68 - .L_67)
	.align		4
.L_67:
        /*0154*/ 	.word	index@(_ZN7cutlass13device_kernelIN5flash19enable_sm80_to_sm89INS1_16FlashAttnFwdSm80INS1_25CollectiveMainloopFwdSm80ILi8ELi2ELb0EN4cute5tupleIJNS5_1CILi128EEENS7_ILi64EEENS7_ILi192EEEEEELi192ENS_10bfloat16_tEfNS_4arch4Sm80ELb0ELb1ELb0ELb0ELb0ELb0ELb1ELb1EEENS1_21CollectiveEpilogueFwdINS6_IJS8_SA_S9_EEENS6_IJNS7_ILi1EEESI_SI_EEESC_SE_Li256ELb0ELb1ELb1ELb0EEENS1_19SingleTileSchedulerILb0ELb1ELb1ELi128EEEEEEEEEvNT_6ParamsE)
        /*0158*/ 	.word	0x000000f1


	//----- nvinfo : EIATTR_FRAME_SIZE
	.align		4
.L_68:
        /*015c*/ 	.byte	0x04, 0x11
        /*015e*/ 	.short	(.L_70 - .L_69)
	.align		4
.L_69:
        /*0160*/ 	.word	index@(_ZN7cutlass13device_kernelIN5flash19enable_sm80_to_sm89INS1_16FlashAttnFwdSm80INS1_25CollectiveMainloopFwdSm80ILi8ELi2ELb0EN4cute5tupleIJNS5_1CILi128EEENS7_ILi64EEENS7_ILi192EEEEEELi192ENS_10bfloat16_tEfNS_4arch4Sm80ELb0ELb1ELb0ELb0ELb0ELb0ELb1ELb1EEENS1_21CollectiveEpilogueFwdINS6_IJS8_SA_S9_EEENS6_IJNS7_ILi1EEESI_SI_EEESC_SE_Li256ELb0ELb1ELb1ELb0EEENS1_19SingleTileSchedulerILb0ELb1ELb1ELi128EEEEEEEEEvNT_6ParamsE)
        /*0164*/ 	.word	0x00000000


	//----- nvinfo : EIATTR_REGCOUNT
	.align		4
.L_70:
        /*0168*/ 	.byte	0x04, 0x2f
        /*016a*/ 	.short	(.L_72 - .L_71)
	.align		4
.L_71:
        /*016c*/ 	.word	index@(_ZN7cutlass13device_kernelIN5flash19enable_sm80_to_sm89INS1_16FlashAttnFwdSm80INS1_25CollectiveMainloopFwdSm80ILi8ELi2ELb0EN4cute5tupleIJNS5_1CILi128EEENS7_ILi64EEENS7_ILi192EEEEEELi192ENS_10bfloat16_tEfNS_4arch4Sm80ELb0ELb0ELb0ELb1ELb0ELb1ELb1ELb1EEENS1_21CollectiveEpilogueFwdINS6_IJS8_SA_S9_EEENS6_IJNS7_ILi1EEESI_SI_EEESC_SE_Li256ELb1ELb1ELb1ELb0EEENS1_36VarlenDynamicPersistentTileSchedulerILi128ELi64ELi256ELi256ELb1ELb1ELb0ELb0ELb1ELb1EEEEEEEEEvNT_6ParamsE)
        /*0170*/ 	.word	0x000000f9


	//----- nvinfo : EIATTR_FRAME_SIZE
	.align		4
.L_72:
        /*0174*/ 	.byte	0x04, 0x11
        /*0176*/ 	.short	(.L_74 - .L_73)
	.align		4
.L_73:
        /*0178*/ 	.word	index@($__internal_85_$__cuda_sm70_votesync_ballot)
        /*017c*/ 	.word	0x00000000


	//----- nvinfo : EIATTR_FRAME_SIZE
	.align		4
.L_74:
        /*0180*/ 	.byte	0x04, 0x11
        /*0182*/ 	.short	(.L_76 - .L_75)
	.align		4
.L_75:
        /*0184*/ 	.word	index@($__internal_84_$__cuda_sm70_shflsync_up_p)
        /*0188*/ 	.word	0x00000000


	//----- nvinfo : EIATTR_FRAME_SIZE
	.align		4
.L_76:
        /*018c*/ 	.byte	0x04, 0x11
        /*018e*/ 	.short	(.L_78 - .L_77)
	.align		4
.L_77:
        /*0190*/ 	.word	index@($__internal_83_$__cuda_sm70_shflsync_idx_p)
        /*0194*/ 	.word	0x00000000


	//----- nvinfo : EIATTR_FRAME_SIZE
	.align		4
.L_78:
        /*0198*/ 	.byte	0x04, 0x11
        /*019a*/ 	.short	(.L_80 - .L_79)
	.align		4
.L_79:
        /*019c*/ 	.word	index@($__internal_82_$__cuda_sm70_shflsync_bfly_p)
        /*01a0*/ 	.word	0x00000000


	//----- nvinfo : EIATTR_FRAME_SIZE
	.align		4
.L_80:
        /*01a4*/ 	.byte	0x04, 0x11
        /*01a6*/ 	.short	(.L_82 - .L_81)
	.align		4
.L_81:
        /*01a8*/ 	.word	index@(_ZN7cutlass13device_kernelIN5flash19enable_sm80_to_sm89INS1_16FlashAttnFwdSm80INS1_25CollectiveMainloopFwdSm80ILi8ELi2ELb0EN4cute5tupleIJNS5_1CILi128EEENS7_ILi64EEENS7_ILi192EEEEEELi192ENS_10bfloat16_tEfNS_4arch4Sm80ELb0ELb0ELb0ELb1ELb0ELb1ELb1ELb1EEENS1_21CollectiveEpilogueFwdINS6_IJS8_SA_S9_EEENS6_IJNS7_ILi1EEESI_SI_EEESC_SE_Li256ELb1ELb1ELb1ELb0EEENS1_36VarlenDynamicPersistentTileSchedulerILi128ELi64ELi256ELi256ELb1ELb1ELb0ELb0ELb1ELb1EEEEEEEEEvNT_6ParamsE)
        /*01ac*/ 	.word	0x00000000


	//----- nvinfo : EIATTR_REGCOUNT
	.align		4
.L_82:
        /*01b0*/ 	.byte	0x04, 0x2f
        /*01b2*/ 	.short	(.L_84 - .L_83)
	.align		4
.L_83:
        /*01b4*/ 	.word	index@(_ZN7cutlass13device_kernelIN5flash19enable_sm80_to_sm89INS1_16FlashAttnFwdSm80INS1_25CollectiveMainloopFwdSm80ILi8ELi2ELb0EN4cute5tupleIJNS5_1CILi128EEENS7_ILi64EEENS7_ILi192EEEEEELi192ENS_10bfloat16_tEfNS_4arch4Sm80ELb0ELb0ELb0ELb1ELb0ELb0ELb1ELb1EEENS1_21CollectiveEpilogueFwdINS6_IJS8_SA_S9_EEENS6_IJNS7_ILi1EEESI_SI_EEESC_SE_Li256ELb1ELb1ELb1ELb0EEENS1_36VarlenDynamicPersistentTileSchedulerILi128ELi64ELi256ELi256ELb1ELb1ELb0ELb0ELb1ELb1EEEEEEEEEvNT_6ParamsE)
        /*01b8*/ 	.word	0x000000ff


	//----- nvinfo : EIATTR_FRAME_SIZE
	.align		4
.L_84:
        /*01bc*/ 	.byte	0x04, 0x11
        /*01be*/ 	.short	(.L_86 - .L_85)
	.align		4
.L_85:
        /*01c0*/ 	.word	index@($__internal_81_$__cuda_sm70_votesync_ballot)
        /*01c4*/ 	.word	0x00000000


	//----- nvinfo : EIATTR_FRAME_SIZE
	.align		4
.L_86:
        /*01c8*/ 	.byte	0x04, 0x11
        /*01ca*/ 	.short	(.L_88 - .L_87)
	.align		4
.L_87:
        /*01cc*/ 	.word	index@($__internal_80_$__cuda_sm70_shflsync_up_p)
        /*01d0*/ 	.word	0x00000000


	//----- nvinfo : EIATTR_FRAME_SIZE
	.align		4
.L_88:
        /*01d4*/ 	.byte	0x04, 0x11
        /*01d6*/ 	.short	(.L_90 - .L_89)
	.align		4
.L_89:
        /*01d8*/ 	.word	index@($__internal_79_$__cuda_sm70_shflsync_idx_p)
        /*01dc*/ 	.word	0x00000000


	//----- nvinfo : EIATTR_FRAME_SIZE
	.align		4
.L_90:
        /*01e0*/ 	.byte	0x04, 0x11
        /*01e2*/ 	.short	(.L_92 - .L_91)
	.align		4
.L_91:
        /*01e4*/ 	.word	index@($__internal_78_$__cuda_sm70_shflsync_bfly_p)
        /*01e8*/ 	.word	0x00000000


	//----- nvinfo : EIATTR_FRAME_SIZE
	.align		4
.L_92:
        /*01ec*/ 	.byte	0x04, 0x11
        /*01ee*/ 	.short	(.L_94 - .L_93)
	.align		4
.L_93:
        /*01f0*/ 	.word	index@(_ZN7cutlass13device_kernelIN5flash19enable_sm80_to_sm89INS1_16FlashAttnFwdSm80INS1_25CollectiveMainloopFwdSm80ILi8ELi2ELb0EN4cute5tupleIJNS5_1CILi128EEENS7_ILi64EEENS7_ILi192EEEEEELi192ENS_10bfloat16_tEfNS_4arch4Sm80ELb0ELb0ELb0ELb1ELb0ELb0ELb1ELb1EEENS1_21CollectiveEpilogueFwdINS6_IJS8_SA_S9_EEENS6_IJNS7_ILi1EEESI_SI_EEESC_SE_Li256ELb1ELb1ELb1ELb0EEENS1_36VarlenDynamicPersistentTileSchedulerILi128ELi64ELi256ELi256ELb1ELb1ELb0ELb0ELb1ELb1EEEEEEEEEvNT_6ParamsE)
        /*01f4*/ 	.word	0x00000000


	//----- nvinfo : EIATTR_REGCOUNT
	.align		4
.L_94:
        /*01f8*/ 	.byte	0x04, 0x2f
        /*01fa*/ 	.short	(.L_96 - .L_95)
	.align		4
.L_95:
        /*01fc*/ 	.word	index@(_ZN7cutlass13device_kernelIN5flash19enable_sm80_to_sm89INS1_16FlashAttnFwdSm80INS1_25CollectiveMainloopFwdSm80ILi8ELi2ELb1EN4cute5tupleIJNS5_1CILi128EEENS7_ILi96EEENS7_ILi192EEEEEELi192ENS_10bfloat16_tEfNS_4arch4Sm80ELb0ELb0ELb0ELb0ELb0ELb0ELb1ELb1EEENS1_21CollectiveEpilogueFwdINS6_IJS8_SA_S9_EEENS6_IJNS7_ILi1EEESI_SI_EEESC_SE_Li256ELb0ELb1ELb1ELb0EEENS1_19SingleTileSchedulerILb0ELb1ELb1ELi128EEEEEEEEEvNT_6ParamsE)
        /*0200*/ 	.word	0x000000ff


	//----- nvinfo : EIATTR_FRAME_SIZE
	.align		4
.L_96:
        /*0204*/ 	.byte	0x04, 0x11
        /*0206*/ 	.short	(.L_98 - .L_97)
	.align		4
.L_97:
        /*0208*/ 	.word	index@(_ZN7cutlass13device_kernelIN5flash19enable_sm80_to_sm89INS1_16FlashAttnFwdSm80INS1_25CollectiveMainloopFwdSm80ILi8ELi2ELb1EN4cute5tupleIJNS5_1CILi128EEENS7_ILi96EEENS7_ILi192EEEEEELi192ENS_10bfloat16_tEfNS_4arch4Sm80ELb0ELb0ELb0ELb0ELb0ELb0ELb1ELb1EEENS1_21CollectiveEpilogueFwdINS6_IJS8_SA_S9_EEENS6_IJNS7_ILi1EEESI_SI_EEESC_SE_Li256ELb0ELb1ELb1ELb0EEENS1_19SingleTileSchedulerILb0ELb1ELb1ELi128EEEEEEEEEvNT_6ParamsE)
        /*020c*/ 	.word	0x00000020


	//----- nvinfo : EIATTR_REGCOUNT
	.align		4
.L_98:
        /*0210*/ 	.byte	0x04, 0x2f
        /*0212*/ 	.short	(.L_100 - .L_99)
	.align		4
.L_99:
        /*0214*/ 	.word	index@(_ZN7cutlass13device_kernelIN5flash19enable_sm80_to_sm89INS1_16FlashAttnFwdSm80INS1_25CollectiveMainloopFwdSm80ILi8ELi1ELb0EN4cute5tupleIJNS5_1CILi128EEENS7_ILi64EEENS7_ILi192EEEEEELi192ENS_10bfloat16_tEfNS_4arch4Sm80ELb1ELb0ELb0ELb1ELb0ELb1ELb1ELb1EEENS1_21CollectiveEpilogueFwdINS6_IJS8_SA_S9_EEENS6_IJNS7_ILi1EEESI_SI_EEESC_SE_Li256ELb1ELb1ELb1ELb0EEENS1_36VarlenDynamicPersistentTileSchedulerILi128ELi64ELi256ELi256ELb1ELb1ELb0ELb1ELb1ELb1EEEEEEEEEvNT_6ParamsE)
        /*0218*/ 	.word	0x000000ff


	//----- nvinfo : EIATTR_FRAME_SIZE
	.align		4
.L_100:
        /*021c*/ 	.byte	0x04, 0x11
        /*021e*/ 	.short	(.L_102 - .L_101)
	.align		4
.L_101:
        /*0220*/ 	.word	index@($__internal_77_$__cuda_sm70_votesync_ballot)
        /*0224*/ 	.word	0x00000000


	//----- nvinfo : EIATTR_FRAME_SIZE
	.align		4
.L_102:
        /*0228*/ 	.byte	0x04, 0x11
        /*022a*/ 	.short	(.L_104 - .L_103)
	.align		4
.L_103:
        /*022c*/ 	.word	index@($__internal_76_$__cuda_sm70_shflsync_up_p)
        /*0230*/ 	.word	0x00000000


	//----- nvinfo : EIATTR_FRAME_SIZE
	.align		4
.L_104:
        /*0234*/ 	.byte	0x04, 0x11
        /*0236*/ 	.short	(.L_106 - .L_105)
	.align		4
.L_105:
        /*0238*/ 	.word	index@($__internal_75_$__cuda_sm70_shflsync_idx_p)
        /*023c*/ 	.word	0x00000000


	//----- nvinfo : EIATTR_FRAME_SIZE
	.align		4
.L_106:
        /*0240*/ 	.byte	0x04, 0x11
        /*0242*/ 	.short	(.L_108 - .L_107)
	.align		4
.L_107:
        /*0244*/ 	.word	index@($__internal_74_$__cuda_sm70_shflsync_bfly_p)
        /*0248*/ 	.word	0x00000000


	//----- nvinfo : EIATTR_FRAME_SIZE
	.align		4
.L_108:
        /*024c*/ 	.byte	0x04, 0x11
        /*024e*/ 	.short	(.L_110 - .L_109)
	.align		4
.L_109:
        /*0250*/ 	.word	index@(_ZN7cutlass13device_kernelIN5flash19enable_sm80_to_sm89INS1_16FlashAttnFwdSm80INS1_25CollectiveMainloopFwdSm80ILi8ELi1ELb0EN4cute5tupleIJNS5_1CILi128EEENS7_ILi64EEENS7_ILi192EEEEEELi192ENS_10bfloat16_tEfNS_4arch4Sm80ELb1ELb0ELb0ELb1ELb0ELb1ELb1ELb1EEENS1_21CollectiveEpilogueFwdINS6_IJS8_SA_S9_EEENS6_IJNS7_ILi1EEESI_SI_EEESC_SE_Li256ELb1ELb1ELb1ELb0EEENS1_36VarlenDynamicPersistentTileSchedulerILi128ELi64ELi256ELi256ELb1ELb1ELb0ELb1ELb1ELb1EEEEEEEEEvNT_6ParamsE)
        /*0254*/ 	.word	0x00000050


	//----- nvinfo : EIATTR_REGCOUNT
	.align		4
.L_110:
        /*0258*/ 	.byte	0x04, 0x2f
        /*025a*/ 	.short	(.L_112 - .L_111)
	.align		4
.L_111:
        /*025c*/ 	.word	index@(_ZN7cutlass13device_kernelIN5flash19enable_sm80_to_sm89INS1_16FlashAttnFwdSm80INS1_25CollectiveMainloopFwdSm80ILi8ELi1ELb0EN4cute5tupleIJNS5_1CILi128EEENS7_ILi64EEENS7_ILi192EEEEEELi192ENS_10bfloat16_tEfNS_4arch4Sm80ELb1ELb0ELb0ELb1ELb0ELb0ELb1ELb1EEENS1_21CollectiveEpilogueFwdINS6_IJS8_SA_S9_EEENS6_IJNS7_ILi1EEESI_SI_EEESC_SE_Li256ELb1ELb1ELb1ELb0EEENS1_36VarlenDynamicPersistentTileSchedulerILi128ELi64ELi256ELi256ELb1ELb1ELb0ELb1ELb1ELb1EEEEEEEEEvNT_6ParamsE)
        /*0260*/ 	.word	0x000000ff


	//----- nvinfo : EIATTR_FRAME_SIZE
	.align		4
.L_112:
        /*0264*/ 	.byte	0x04, 0x11
        /*0266*/ 	.short	(.L_114 - .L_113)
	.align		4
.L_113:
        /*0268*/ 	.word	index@($__internal_73_$__cuda_sm70_votesync_ballot)
        /*026c*/ 	.word	0x00000000


	//----- nvinfo : EIATTR_FRAME_SIZE
	.align		4
.L_114:
        /*0270*/ 	.byte	0x04, 0x11
        /*0272*/ 	.short	(.L_116 - .L_115)
	.align		4
.L_115:
        /*0274*/ 	.word	index@($__internal_72_$__cuda_sm70_shflsync_up_p)
        /*0278*/ 	.word	0x00000000


	//----- nvinfo : EIATTR_FRAME_SIZE
	.align		4
.L_116:
        /*027c*/ 	.byte	0x04, 0x11
        /*027e*/ 	.short	(.L_118 - .L_117)
	.align		4
.L_117:
        /*0280*/ 	.word	index@($__internal_71_$__cuda_sm70_shflsync_idx_p)
        /*0284*/ 	.word	0x00000000


	//----- nvinfo : EIATTR_FRAME_SIZE
	.align		4
.L_118:
        /*0288*/ 	.byte	0x04, 0x11
        /*028a*/ 	.short	(.L_120 - .L_119)
	.align		4
.L_119:
        /*028c*/ 	.word	index@($__internal_70_$__cuda_sm70_shflsync_bfly_p)
        /*0290*/ 	.word	0x00000000


	//----- nvinfo : EIATTR_FRAME_SIZE
	.align		4
.L_120:
        /*0294*/ 	.byte	0x04, 0x11
        /*0296*/ 	.short	(.L_122 - .L_121)
	.align		4
.L_121:
        /*0298*/ 	.word	index@(_ZN7cutlass13device_kernelIN5flash19enable_sm80_to_sm89INS1_16FlashAttnFwdSm80INS1_25CollectiveMainloopFwdSm80ILi8ELi1ELb0EN4cute5tupleIJNS5_1CILi128EEENS7_ILi64EEENS7_ILi192EEEEEELi192ENS_10bfloat16_tEfNS_4arch4Sm80ELb1ELb0ELb0ELb1ELb0ELb0ELb1ELb1EEENS1_21CollectiveEpilogueFwdINS6_IJS8_SA_S9_EEENS6_IJNS7_ILi1EEESI_SI_EEESC_SE_Li256ELb1ELb1ELb1ELb0EEENS1_36VarlenDynamicPersistentTileSchedulerILi128ELi64ELi256ELi256ELb1ELb1ELb0ELb1ELb1ELb1EEEEEEEEEvNT_6ParamsE)
        /*029c*/ 	.word	0x00000050


	//----- nvinfo : EIATTR_REGCOUNT
	.align		4
.L_122:
        /*02a0*/ 	.byte	0x04, 0x2f
        /*02a2*/ 	.short	(.L_124 - .L_123)
	.align		4
.L_123:
        /*02a4*/ 	.word	index@(_ZN7cutlass13device_kernelIN5flash19enable_sm80_to_sm89INS1_16FlashAttnFwdSm80INS1_25CollectiveMainloopFwdSm80ILi8ELi1ELb1EN4cute5tupleIJNS5_1CILi128EEENS7_ILi96EEENS7_ILi192EEEEEELi192ENS_10bfloat16_tEfNS_4arch4Sm80ELb1ELb0ELb0ELb0ELb0ELb0ELb1ELb1EEENS1_21CollectiveEpilogueFwdINS6_IJS8_SA_S9_EEENS6_IJNS7_ILi1EEESI_SI_EEESC_SE_Li256ELb0ELb1ELb1ELb0EEENS1_30DynamicPersistentTileSchedulerILi256ELi256ELb1ELb1ELb0EEEEEEEEEvNT_6ParamsE)
        /*02a8*/ 	.word	0x000000ff


	//----- nvinfo : EIATTR_FRAME_SIZE
	.align		4
.L_124:
        /*02ac*/ 	.byte	0x04, 0x11
        /*02ae*/ 	.short	(.L_126 - .L_125)
	.align		4
.L_125:
        /*02b0*/ 	.word	index@($__internal_69_$__cuda_sm70_shflsync_idx_p)
        /*02b4*/ 	.word	0x00000000


	//----- nvinfo : EIATTR_FRAME_SIZE
	.align		4
.L_126:
        /*02b8*/ 	.byte	0x04, 0x11
        /*02ba*/ 	.short	(.L_128 - .L_127)
	.align		4
.L_127:
        /*02bc*/ 	.word	index@($__internal_68_$__cuda_sm70_shflsync_bfly_p)
        /*02c0*/ 	.word	0x00000000


	//----- nvinfo : EIATTR_FRAME_SIZE
	.align		4
.L_128:
        /*02c4*/ 	.byte	0x04, 0x11
        /*02c6*/ 	.short	(.L_130 - .L_129)
	.align		4
.L_129:
        /*02c8*/ 	.word	index@(_ZN7cutlass13device_kernelIN5flash19enable_sm80_to_sm89INS1_16FlashAttnFwdSm80INS1_25CollectiveMainloopFwdSm80ILi8ELi1ELb1EN4cute5tupleIJNS5_1CILi128EEENS7_ILi96EEENS7_ILi192EEEEEELi192ENS_10bfloat16_tEfNS_4arch4Sm80ELb1ELb0ELb0ELb0ELb0ELb0ELb1ELb1EEENS1_21CollectiveEpilogueFwdINS6_IJS8_SA_S9_EEENS6_IJNS7_ILi1EEESI_SI_EEESC_SE_Li256ELb0ELb1ELb1ELb0EEENS1_30DynamicPersistentTileSchedulerILi256ELi256ELb1ELb1ELb0EEEEEEEEEvNT_6ParamsE)
        /*02cc*/ 	.word	0x00000090


	//----- nvinfo : EIATTR_REGCOUNT
	.align		4
.L_130:
        /*02d0*/ 	.byte	0x04, 0x2f
        /*02d2*/ 	.short	(.L_132 - .L_131)
	.align		4
.L_131:
        /*02d4*/ 	.word	index@(_ZN7cutlass13device_kernelIN5flash19enable_sm80_to_sm89INS1_16FlashAttnFwdSm80INS1_25CollectiveMainloopFwdSm80ILi8ELi1ELb0EN4cute5tupleIJNS5_1CILi128EEENS7_ILi64EEENS7_ILi192EEEEEELi192ENS_10bfloat16_tEfNS_4arch4Sm80ELb0ELb1ELb0ELb1ELb0ELb1ELb1ELb1EEENS1_21CollectiveEpilogueFwdINS6_IJS8_SA_S9_EEENS6_IJNS7_ILi1EEESI_SI_EEESC_SE_Li256ELb1ELb1ELb1ELb0EEENS1_36VarlenDynamicPersistentTileSchedulerILi128ELi64ELi256ELi256ELb1ELb1ELb0ELb1ELb0ELb1EEEEEEEEEvNT_6ParamsE)
        /*02d8*/ 	.word	0x000000ff


	//----- nvinfo : EIATTR_FRAME_SIZE
	.align		4
.L_132:
        /*02dc*/ 	.byte	0x04, 0x11
        /*02de*/ 	.short	(.L_134 - .L_133)
	.align		4
.L_133:
        /*02e0*/ 	.word	index@($__internal_67_$__cuda_sm70_votesync_ballot)
        /*02e4*/ 	.word	0x00000000


	//----- nvinfo : EIATTR_FRAME_SIZE
	.align		4
.L_134:
        /*02e8*/ 	.byte	0x04, 0x11
        /*02ea*/ 	.short	(.L_136 - .L_135)
	.align		4
.L_135:
        /*02ec*/ 	.word	index@($__internal_66_$__cuda_sm70_shflsync_up_p)
        /*02f0*/ 	.word	0x00000000


	//----- nvinfo : EIATTR_FRAME_SIZE
	.align		4
.L_136:
        /*02f4*/ 	.byte	0x04, 0x11
        /*02f6*/ 	.short	(.L_138 - .L_137)
	.align		4
.L_137:
        /*02f8*/ 	.word	index@($__internal_65_$__cuda_sm70_shflsync_idx_p)
        /*02fc*/ 	.word	0x00000000


	//----- nvinfo : EIATTR_FRAME_SIZE
	.align		4
.L_138:
        /*0300*/ 	.byte	0x04, 0x11
        /*0302*/ 	.short	(.L_140 - .L_139)
	.align		4
.L_139:
        /*0304*/ 	.word	index@($__internal_64_$__cuda_sm70_shflsync_bfly_p)
        /*0308*/ 	.word	0x00000000


	//----- nvinfo : EIATTR_FRAME_SIZE
	.align		4
.L_140:
        /*030c*/ 	.byte	0x04, 0x11
        /*030e*/ 	.short	(.L_142 - .L_141)
	.align		4
.L_141:
        /*0310*/ 	.word	index@(_ZN7cutlass13device_kernelIN5flash19enable_sm80_to_sm89INS1_16FlashAttnFwdSm80INS1_25CollectiveMainloopFwdSm80ILi8ELi1ELb0EN4cute5tupleIJNS5_1CILi128EEENS7_ILi64EEENS7_ILi192EEEEEELi192ENS_10bfloat16_tEfNS_4arch4Sm80ELb0ELb1ELb0ELb1ELb0ELb1ELb1ELb1EEENS1_21CollectiveEpilogueFwdINS6_IJS8_SA_S9_EEENS6_IJNS7_ILi1EEESI_SI_EEESC_SE_Li256ELb1ELb1ELb1ELb0EEENS1_36VarlenDynamicPersistentTileSchedulerILi128ELi64ELi256ELi256ELb1ELb1ELb0ELb1ELb0ELb1EEEEEEEEEvNT_6ParamsE)
        /*0314*/ 	.word	0x00000040


	//----- nvinfo : EIATTR_REGCOUNT
	.align		4
.L_142:
        /*0318*/ 	.byte	0x04, 0x2f
        /*031a*/ 	.short	(.L_144 - .L_143)
	.align		4
.L_143:
        /*031c*/ 	.word	index@(_ZN7cutlass13device_kernelIN5flash19enable_sm80_to_sm89INS1_16FlashAttnFwdSm80INS1_25CollectiveMainloopFwdSm80ILi8ELi1ELb0EN4cute5tupleIJNS5_1CILi128EEENS7_ILi64EEENS7_ILi192EEEEEELi192ENS_10bfloat16_tEfNS_4arch4Sm80ELb0ELb1ELb0ELb1ELb0ELb0ELb1ELb1EEENS1_21CollectiveEpilogueFwdINS6_IJS8_SA_S9_EEENS6_IJNS7_ILi1EEESI_SI_EEESC_SE_Li256ELb1ELb1ELb1ELb0EEENS1_36VarlenDynamicPersistentTileSchedulerILi128ELi64ELi256ELi256ELb1ELb1ELb0ELb1ELb0ELb1EEEEEEEEEvNT_6ParamsE)
        /*0320*/ 	.word	0x000000ff


	//----- nvinfo : EIATTR_FRAME_SIZE
	.align		4
.L_144:
        /*0324*/ 	.byte	0x04, 0x11
        /*0326*/ 	.short	(.L_146 - .L_145)
	.align		4
.L_145:
        /*0328*/ 	.word	index@($__internal_63_$__cuda_sm70_votesync_ballot)
        /*032c*/ 	.word	0x00000000


	//----- nvinfo : EIATTR_FRAME_SIZE
	.align		4
.L_146:
        /*0330*/ 	.byte	0x04, 0x11
        /*0332*/ 	.short	(.L_148 - .L_147)
	.align		4
.L_147:
        /*0334*/ 	.word	index@($__internal_62_$__cuda_sm70_shflsync_up_p)
        /*0338*/ 	.word	0x00000000


	//----- nvinfo : EIATTR_FRAME_SIZE
	.align		4
.L_148:
        /*033c*/ 	.byte	0x04, 0x11
        /*033e*/ 	.short	(.L_150 - .L_149)
	.align		4
.L_149:
        /*0340*/ 	.word	index@($__internal_61_$__cuda_sm70_shflsync_idx_p)
        /*0344*/ 	.word	0x00000000


	//----- nvinfo : EIATTR_FRAME_SIZE
	.align		4
.L_150:
        /*0348*/ 	.byte	0x04, 0x11
        /*034a*/ 	.short	(.L_152 - .L_151)
	.align		4
.L_151:
        /*034c*/ 	.word	index@($__internal_60_$__cuda_sm70_shflsync_bfly_p)
        /*0350*/ 	.word	0x00000000


	//----- nvinfo : EIATTR_FRAME_SIZE
	.align		4
.L_152:
        /*0354*/ 	.byte	0x04, 0x11
        /*0356*/ 	.short	(.L_154 - .L_153)
	.align		4
.L_153:
        /*0358*/ 	.word	index@(_ZN7cutlass13device_kernelIN5flash19enable_sm80_to_sm89INS1_16FlashAttnFwdSm80INS1_25CollectiveMainloopFwdSm80ILi8ELi1ELb0EN4cute5tupleIJNS5_1CILi128EEENS7_ILi64EEENS7_ILi192EEEEEELi192ENS_10bfloat16_tEfNS_4arch4Sm80ELb0ELb1ELb0ELb1ELb0ELb0ELb1ELb1EEENS1_21CollectiveEpilogueFwdINS6_IJS8_SA_S9_EEENS6_IJNS7_ILi1EEESI_SI_EEESC_SE_Li256ELb1ELb1ELb1ELb0EEENS1_36VarlenDynamicPersistentTileSchedulerILi128ELi64ELi256ELi256ELb1ELb1ELb0ELb1ELb0ELb1EEEEEEEEEvNT_6ParamsE)
        /*035c*/ 	.word	0x00000040


	//----- nvinfo : EIATTR_REGCOUNT
	.align		4
.L_154:
        /*0360*/ 	.byte	0x04, 0x2f
        /*0362*/ 	.short	(.L_156 - .L_155)
	.align		4
.L_155:
        /*0364*/ 	.word	index@(_ZN7cutlass13device_kernelIN5flash19enable_sm80_to_sm89INS1_16FlashAttnFwdSm80INS1_25CollectiveMainloopFwdSm80ILi8ELi1ELb0EN4cute5tupleIJNS5_1CILi128EEENS7_ILi64EEENS7_ILi192EEEEEELi192ENS_10bfloat16_tEfNS_4arch4Sm80ELb0ELb1ELb0ELb0ELb0ELb0ELb1ELb1EEENS1_21CollectiveEpilogueFwdINS6_IJS8_SA_S9_EEENS6_IJNS7_ILi1EEESI_SI_EEESC_SE_Li256ELb0ELb1ELb1ELb0EEENS1_19SingleTileSchedulerILb0ELb1ELb1ELi128EEEEEEEEEvNT_6ParamsE)
        /*0368*/ 	.word	0x000000f0


	//----- nvinfo : EIATTR_FRAME_SIZE
	.align		4
.L_156:
        /*036c*/ 	.byte	0x04, 0x11
        /*036e*/ 	.short	(.L_158 - .L_157)
	.align		4
.L_157:
        /*0370*/ 	.word	index@(_ZN7cutlass13device_kernelIN5flash19enable_sm80_to_sm89INS1_16FlashAttnFwdSm80INS1_25CollectiveMainloopFwdSm80ILi8ELi1ELb0EN4cute5tupleIJNS5_1CILi128EEENS7_ILi64EEENS7_ILi192EEEEEELi192ENS_10bfloat16_tEfNS_4arch4Sm80ELb0ELb1ELb0ELb0ELb0ELb0ELb1ELb1EEENS1_21CollectiveEpilogueFwdINS6_IJS8_SA_S9_EEENS6_IJNS7_ILi1EEESI_SI_EEESC_SE_Li256ELb0ELb1ELb1ELb0EEENS1_19SingleTileSchedulerILb0ELb1ELb1ELi128EEEEEEEEEvNT_6ParamsE)
        /*0374*/ 	.word	0x00000000


	//----- nvinfo : EIATTR_REGCOUNT
	.align		4
.L_158:
        /*0378*/ 	.byte	0x04, 0x2f
        /*037a*/ 	.short	(.L_160 - .L_159)
	.align		4
.L_159:
        /*037c*/ 	.word	index@(_ZN7cutlass13device_kernelIN5flash19enable_sm80_to_sm89INS1_16FlashAttnFwdSm80INS1_25CollectiveMainloopFwdSm80ILi8ELi1ELb0EN4cute5tupleIJNS5_1CILi128EEENS7_ILi64EEENS7_ILi192EEEEEELi192ENS_10bfloat16_tEfNS_4arch4Sm80ELb0ELb0ELb0ELb1ELb0ELb1ELb1ELb1EEENS1_21CollectiveEpilogueFwdINS6_IJS8_SA_S9_EEENS6_IJNS7_ILi1EEESI_SI_EEESC_SE_Li256ELb1ELb1ELb1ELb0EEENS1_36VarlenDynamicPersistentTileSchedulerILi128ELi64ELi256ELi256ELb1ELb1ELb0ELb0ELb1ELb1EEEEEEEEEvNT_6ParamsE)
        /*0380*/ 	.word	0x000000ff


	//----- nvinfo : EIATTR_FRAME_SIZE
	.align		4
.L_160:
        /*0384*/ 	.byte	0x04, 0x11
        /*0386*/ 	.short	(.L_162 - .L_161)
	.align		4
.L_161:
        /*0388*/ 	.word	index@($__internal_59_$__cuda_sm70_votesync_ballot)
        /*038c*/ 	.word	0x00000000


	//----- nvinfo : EIATTR_FRAME_SIZE
	.align		4
.L_162:
        /*0390*/ 	.byte	0x04, 0x11
        /*0392*/ 	.short	(.L_164 - .L_163)
	.align		4
.L_163:
        /*0394*/ 	.word	index@($__internal_58_$__cuda_sm70_shflsync_up_p)
        /*0398*/ 	.word	0x00000000


	//----- nvinfo : EIATTR_FRAME_SIZE
	.align		4
.L_164:
        /*039c*/ 	.byte	0x04, 0x11
        /*039e*/ 	.short	(.L_166 - .L_165)
	.align		4
.L_165:
        /*03a0*/ 	.word	index@($__internal_57_$__cuda_sm70_shflsync_idx_p)
        /*03a4*/ 	.word	0x00000000


	//----- nvinfo : EIATTR_FRAME_SIZE
	.align		4
.L_166:
        /*03a8*/ 	.byte	0x04, 0x11
        /*03aa*/ 	.short	(.L_168 - .L_167)
	.align		4
.L_167:
        /*03ac*/ 	.word	index@($__internal_56_$__cuda_sm70_shflsync_bfly_p)
        /*03b0*/ 	.word	0x00000000


	//----- nvinfo : EIATTR_FRAME_SIZE
	.align		4
.L_168:
        /*03b4*/ 	.byte	0x04, 0x11
        /*03b6*/ 	.short	(.L_170 - .L_169)
	.align		4
.L_169:
        /*03b8*/ 	.word	index@(_ZN7cutlass13device_kernelIN5flash19enable_sm80_to_sm89INS1_16FlashAttnFwdSm80INS1_25CollectiveMainloopFwdSm80ILi8ELi1ELb0EN4cute5tupleIJNS5_1CILi128EEENS7_ILi64EEENS7_ILi192EEEEEELi192ENS_10bfloat16_tEfNS_4arch4Sm80ELb0ELb0ELb0ELb1ELb0ELb1ELb1ELb1EEENS1_21CollectiveEpilogueFwdINS6_IJS8_SA_S9_EEENS6_IJNS7_ILi1EEESI_SI_EEESC_SE_Li256ELb1ELb1ELb1ELb0EEENS1_36VarlenDynamicPersistentTileSchedulerILi128ELi64ELi256ELi256ELb1ELb1ELb0ELb0ELb1ELb1EEEEEEEEEvNT_6ParamsE)
        /*03bc*/ 	.word	0x00000010


	//----- nvinfo : EIATTR_REGCOUNT
	.align		4
.L_170:
        /*03c0*/ 	.byte	0x04, 0x2f
        /*03c2*/ 	.short	(.L_172 - .L_171)
	.align		4
.L_171:
        /*03c4*/ 	.word	index@(_ZN7cutlass13device_kernelIN5flash19enable_sm80_to_sm89INS1_16FlashAttnFwdSm80INS1_25CollectiveMainloopFwdSm80ILi8ELi1ELb0EN4cute5tupleIJNS5_1CILi128EEENS7_ILi64EEENS7_ILi192EEEEEELi192ENS_10bfloat16_tEfNS_4arch4Sm80ELb0ELb0ELb0ELb1ELb0ELb0ELb1ELb1EEENS1_21CollectiveEpilogueFwdINS6_IJS8_SA_S9_EEENS6_IJNS7_ILi1EEESI_SI_EEESC_SE_Li256ELb1ELb1ELb1ELb0EEENS1_36VarlenDynamicPersistentTileSchedulerILi128ELi64ELi256ELi256ELb1ELb1ELb0ELb0ELb1ELb1EEEEEEEEEvNT_6ParamsE)
        /*03c8*/ 	.word	0x000000ff


	//----- nvinfo : EIATTR_FRAME_SIZE
	.align		4
.L_172:
        /*03cc*/ 	.byte	0x04, 0x11
        /*03ce*/ 	.short	(.L_174 - .L_173)
	.align		4
.L_173:
        /*03d0*/ 	.word	index@($__internal_55_$__cuda_sm70_votesync_ballot)
        /*03d4*/ 	.word	0x00000000


	//----- nvinfo : EIATTR_FRAME_SIZE
	.align		4
.L_174:
        /*03d8*/ 	.byte	0x04, 0x11
        /*03da*/ 	.short	(.L_176 - .L_175)
	.align		4
.L_175:
        /*03dc*/ 	.word	index@($__internal_54_$__cuda_sm70_shflsync_up_p)
        /*03e0*/ 	.word	0x00000000


	//----- nvinfo : EIATTR_FRAME_SIZE
	.align		4
.L_176:
        /*03e4*/ 	.byte	0x04, 0x11
        /*03e6*/ 	.short	(.L_178 - .L_177)
	.align		4
.L_177:
        /*03e8*/ 	.word	index@($__internal_53_$__cuda_sm70_shflsync_idx_p)
        /*03ec*/ 	.word	0x00000000


	//----- nvinfo : EIATTR_FRAME_SIZE
	.align		4
.L_178:
        /*03f0*/ 	.byte	0x04, 0x11
        /*03f2*/ 	.short	(.L_180 - .L_179)
	.align		4
.L_179:
        /*03f4*/ 	.word	index@($__internal_52_$__cuda_sm70_shflsync_bfly_p)
        /*03f8*/ 	.word	0x00000000


	//----- nvinfo : EIATTR_FRAME_SIZE
	.align		4
.L_180:
        /*03fc*/ 	.byte	0x04, 0x11
        /*03fe*/ 	.short	(.L_182 - .L_181)
	.align		4
.L_181:
        /*0400*/ 	.word	index@(_ZN7cutlass13device_kernelIN5flash19enable_sm80_to_sm89INS1_16FlashAttnFwdSm80INS1_25CollectiveMainloopFwdSm80ILi8ELi1ELb0EN4cute5tupleIJNS5_1CILi128EEENS7_ILi64EEENS7_ILi192EEEEEELi192ENS_10bfloat16_tEfNS_4arch4Sm80ELb0ELb0ELb0ELb1ELb0ELb0ELb1ELb1EEENS1_21CollectiveEpilogueFwdINS6_IJS8_SA_S9_EEENS6_IJNS7_ILi1EEESI_SI_EEESC_SE_Li256ELb1ELb1ELb1ELb0EEENS1_36VarlenDynamicPersistentTileSchedulerILi128ELi64ELi256ELi256ELb1ELb1ELb0ELb0ELb1ELb1EEEEEEEEEvNT_6ParamsE)
        /*0404*/ 	.word	0x00000000


	//----- nvinfo : EIATTR_REGCOUNT
	.align		4
.L_182:
        /*0408*/ 	.byte	0x04, 0x2f
        /*040a*/ 	.short	(.L_184 - .L_183)
	.align		4
.L_183:
        /*040c*/ 	.word	index@(_ZN7cutlass13device_kernelIN5flash19enable_sm80_to_sm89INS1_16FlashAttnFwdSm80INS1_25CollectiveMainloopFwdSm80ILi8ELi1ELb1EN4cute5tupleIJNS5_1CILi128EEENS7_ILi96EEENS7_ILi192EEEEEELi192ENS_10bfloat16_tEfNS_4arch4Sm80ELb0ELb0ELb0ELb0ELb0ELb0ELb1ELb1EEENS1_21CollectiveEpilogueFwdINS6_IJS8_SA_S9_EEENS6_IJNS7_ILi1EEESI_SI_EEESC_SE_Li256ELb0ELb1ELb1ELb0EEENS1_19SingleTileSchedulerILb0ELb1ELb1ELi128EEEEEEEEEvNT_6ParamsE)
        /*0410*/ 	.word	0x000000ff


	//----- nvinfo : EIATTR_FRAME_SIZE
	.align		4
.L_184:
        /*0414*/ 	.byte	0x04, 0x11
        /*0416*/ 	.short	(.L_186 - .L_185)
	.align		4
.L_185:
        /*0418*/ 	.word	index@(_ZN7cutlass13device_kernelIN5flash19enable_sm80_to_sm89INS1_16FlashAttnFwdSm80INS1_25CollectiveMainloopFwdSm80ILi8ELi1ELb1EN4cute5tupleIJNS5_1CILi128EEENS7_ILi96EEENS7_ILi192EEEEEELi192ENS_10bfloat16_tEfNS_4arch4Sm80ELb0ELb0ELb0ELb0ELb0ELb0ELb1ELb1EEENS1_21CollectiveEpilogueFwdINS6_IJS8_SA_S9_EEENS6_IJNS7_ILi1EEESI_SI_EEESC_SE_Li256ELb0ELb1ELb1ELb0EEENS1_19SingleTileSchedulerILb0ELb1ELb1ELi128EEEEEEEEEvNT_6ParamsE)
        /*041c*/ 	.word	0x00000030


	//----- nvinfo : EIATTR_REGCOUNT
	.align		4
.L_186:
        /*0420*/ 	.byte	0x04, 0x2f
        /*0422*/ 	.short	(.L_188 - .L_187)
	.align		4
.L_187:
        /*0424*/ 	.word	index@(_ZN7cutlass13device_kernelIN5flash19enable_sm80_to_sm89INS1_16FlashAttnFwdSm80INS1_25CollectiveMainloopFwdSm80ILi8ELi2ELb0EN4cute5tupleIJNS5_1CILi128EEENS7_ILi64EEENS7_ILi192EEEEEELi192ENS_10bfloat16_tEfNS_4arch4Sm80ELb1ELb0ELb1ELb1ELb0ELb1ELb1ELb1EEENS1_21CollectiveEpilogueFwdINS6_IJS8_SA_S9_EEENS6_IJNS7_ILi1EEESI_SI_EEESC_SE_Li256ELb1ELb1ELb1ELb0EEENS1_36VarlenDynamicPersistentTileSchedulerILi128ELi64ELi256ELi256ELb1ELb1ELb0ELb1ELb1ELb1EEEEEEEEEvNT_6ParamsE)
        /*0428*/ 	.word	0x000000ff


	//----- nvinfo : EIATTR_FRAME_SIZE
	.align		4
.L_188:
        /*042c*/ 	.byte	0x04, 0x11
        /*042e*/ 	.short	(.L_190 - .L_189)
	.align		4
.L_189:
        /*0430*/ 	.word	index@($__internal_51_$__cuda_sm70_votesync_ballot)
        /*0434*/ 	.word	0x00000000


	//----- nvinfo : EIATTR_FRAME_SIZE
	.align		4
.L_190:
        /*0438*/ 	.byte	0x04, 0x11
        /*043a*/ 	.short	(.L_192 - .L_191)
	.align		4
.L_191:
        /*043c*/ 	.word	index@($__internal_50_$__cuda_sm70_shflsync_up_p)
        /*0440*/ 	.word	0x00000000


	//----- nvinfo : EIATTR_FRAME_SIZE
	.align		4
.L_192:
        /*0444*/ 	.byte	0x04, 0x11
        /*0446*/ 	.short	(.L_194 - .L_193)
	.align		4
.L_193:
        /*0448*/ 	.word	index@($__internal_49_$__cuda_sm70_shflsync_idx_p)
        /*044c*/ 	.word	0x00000000


	//----- nvinfo : EIATTR_FRAME_SIZE
	.align		4
.L_194:
        /*0450*/ 	.byte	0x04, 0x11
        /*0452*/ 	.short	(.L_196 - .L_195)
	.align		4
.L_195:
        /*0454*/ 	.word	index@($__internal_48_$__cuda_sm70_shflsync_bfly_p)
        /*0458*/ 	.word	0x00000000


	//----- nvinfo : EIATTR_FRAME_SIZE
	.align		4
.L_196:
        /*045c*/ 	.byte	0x04, 0x11
        /*045e*/ 	.short	(.L_198 - .L_197)
	.align		4
.L_197:
        /*0460*/ 	.word	index@(_ZN7cutlass13device_kernelIN5flash19enable_sm80_to_sm89INS1_16FlashAttnFwdSm80INS1_25CollectiveMainloopFwdSm80ILi8ELi2ELb0EN4cute5tupleIJNS5_1CILi128EEENS7_ILi64EEENS7_ILi192EEEEEELi192ENS_10bfloat16_tEfNS_4arch4Sm80ELb1ELb0ELb1ELb1ELb0ELb1ELb1ELb1EEENS1_21CollectiveEpilogueFwdINS6_IJS8_SA_S9_EEENS6_IJNS7_ILi1EEESI_SI_EEESC_SE_Li256ELb1ELb1ELb1ELb0EEENS1_36VarlenDynamicPersistentTileSchedulerILi128ELi64ELi256ELi256ELb1ELb1ELb0ELb1ELb1ELb1EEEEEEEEEvNT_6ParamsE)
        /*0464*/ 	.word	0x00000000


	//----- nvinfo : EIATTR_REGCOUNT
	.align		4
.L_198:
        /*0468*/ 	.byte	0x04, 0x2f
        /*046a*/ 	.short	(.L_200 - .L_199)
	.align		4
.L_199:
        /*046c*/ 	.word	index@(_ZN7cutlass13device_kernelIN5flash19enable_sm80_to_sm89INS1_16FlashAttnFwdSm80INS1_25CollectiveMainloopFwdSm80ILi8ELi2ELb0EN4cute5tupleIJNS5_1CILi128EEENS7_ILi64EEENS7_ILi192EEEEEELi192ENS_10bfloat16_tEfNS_4arch4Sm80ELb1ELb0ELb1ELb1ELb0ELb0ELb1ELb1EEENS1_21CollectiveEpilogueFwdINS6_IJS8_SA_S9_EEENS6_IJNS7_ILi1EEESI_SI_EEESC_SE_Li256ELb1ELb1ELb1ELb0EEENS1_36VarlenDynamicPersistentTileSchedulerILi128ELi64ELi256ELi256ELb1ELb1ELb0ELb1ELb1ELb1EEEEEEEEEvNT_6ParamsE)
        /*0470*/ 	.word	0x000000ff


	//----- nvinfo : EIATTR_FRAME_SIZE
	.align		4
.L_200:
        /*0474*/ 	.byte	0x04, 0x11
        /*0476*/ 	.short	(.L_202 - .L_201)
	.align		4
.L_201:
        /*0478*/ 	.word	index@($__internal_47_$__cuda_sm70_votesync_ballot)
        /*047c*/ 	.word	0x00000000


	//----- nvinfo : EIATTR_FRAME_SIZE
	.align		4
.L_202:
        /*0480*/ 	.byte	0x04, 0x11
        /*0482*/ 	.short	(.L_204 - .L_203)
	.align		4
.L_203:
        /*0484*/ 	.word	index@($__internal_46_$__cuda_sm70_shflsync_up_p)
        /*0488*/ 	.word	0x00000000


	//----- nvinfo : EIATTR_FRAME_SIZE
	.align		4
.L_204:
        /*048c*/ 	.byte	0x04, 0x11
        /*048e*/ 	.short	(.L_206 - .L_205)
	.align		4
.L_205:
        /*0490*/ 	.word	index@($__internal_45_$__cuda_sm70_shflsync_idx_p)
        /*0494*/ 	.word	0x00000000


	//----- nvinfo : EIATTR_FRAME_SIZE
	.align		4
.L_206:
        /*0498*/ 	.byte	0x04, 0x11
        /*049a*/ 	.short	(.L_208 - .L_207)
	.align		4
.L_207:
        /*049c*/ 	.word	index@($__internal_44_$__cuda_sm70_shflsync_bfly_p)
        /*04a0*/ 	.word	0x00000000


	//----- nvinfo : EIATTR_FRAME_SIZE
	.align		4
.L_208:
        /*04a4*/ 	.byte	0x04, 0x11
        /*04a6*/ 	.short	(.L_210 - .L_209)
	.align		4
.L_209:
        /*04a8*/ 	.word	index@(_ZN7cutlass13device_kernelIN5flash19enable_sm80_to_sm89INS1_16FlashAttnFwdSm80INS1_25CollectiveMainloopFwdSm80ILi8ELi2ELb0EN4cute5tupleIJNS5_1CILi128EEENS7_ILi64EEENS7_ILi192EEEEEELi192ENS_10bfloat16_tEfNS_4arch4Sm80ELb1ELb0ELb1ELb1ELb0ELb0ELb1ELb1EEENS1_21CollectiveEpilogueFwdINS6_IJS8_SA_S9_EEENS6_IJNS7_ILi1EEESI_SI_EEESC_SE_Li256ELb1ELb1ELb1ELb0EEENS1_36VarlenDynamicPersistentTileSchedulerILi128ELi64ELi256ELi256ELb1ELb1ELb0ELb1ELb1ELb1EEEEEEEEEvNT_6ParamsE)
        /*04ac*/ 	.word	0x00000000


	//----- nvinfo : EIATTR_REGCOUNT
	.align		4
.L_210:
        /*04b0*/ 	.byte	0x04, 0x2f
        /*04b2*/ 	.short	(.L_212 - .L_211)
	.align		4
.L_211:
        /*04b4*/ 	.word	index@(_ZN7cutlass13device_kernelIN5flash19enable_sm80_to_sm89INS1_16FlashAttnFwdSm80INS1_25CollectiveMainloopFwdSm80ILi8ELi2ELb1EN4cute5tupleIJNS5_1CILi128EEENS7_ILi96EEENS7_ILi192EEEEEELi192ENS_10bfloat16_tEfNS_4arch4Sm80ELb1ELb0ELb1ELb0ELb0ELb0ELb1ELb1EEENS1_21CollectiveEpilogueFwdINS6_IJS8_SA_S9_EEENS6_IJNS7_ILi1EEESI_SI_EEESC_SE_Li256ELb0ELb1ELb1ELb0EEENS1_30DynamicPersistentTileSchedulerILi256ELi256ELb1ELb1ELb0EEEEEEEEEvNT_6ParamsE)
        /*04b8*/ 	.word	0x000000ff


	//----- nvinfo : EIATTR_FRAME_SIZE
	.align		4
.L_212:
        /*04bc*/ 	.byte	0x04, 0x11
        /*04be*/ 	.short	(.L_214 - .L_213)
	.align		4
.L_213:
        /*04c0*/ 	.word	index@($__internal_43_$__cuda_sm70_shflsync_idx_p)
        /*04c4*/ 	.word	0x00000000


	//----- nvinfo : EIATTR_FRAME_SIZE
	.align		4
.L_214:
        /*04c8*/ 	.byte	0x04, 0x11
        /*04ca*/ 	.short	(.L_216 - .L_215)
	.align		4
.L_215:
        /*04cc*/ 	.word	index@($__internal_42_$__cuda_sm70_shflsync_bfly_p)
        /*04d0*/ 	.word	0x00000000


	//----- nvinfo : EIATTR_FRAME_SIZE
	.align		4
.L_216:
        /*04d4*/ 	.byte	0x04, 0x11
        /*04d6*/ 	.short	(.L_218 - .L_217)
	.align		4
.L_217:
        /*04d8*/ 	.word	index@(_ZN7cutlass13device_kernelIN5flash19enable_sm80_to_sm89INS1_16FlashAttnFwdSm80INS1_25CollectiveMainloopFwdSm80ILi8ELi2ELb1EN4cute5tupleIJNS5_1CILi128EEENS7_ILi96EEENS7_ILi192EEEEEELi192ENS_10bfloat16_tEfNS_4arch4Sm80ELb1ELb0ELb1ELb0ELb0ELb0ELb1ELb1EEENS1_21CollectiveEpilogueFwdINS6_IJS8_SA_S9_EEENS6_IJNS7_ILi1EEESI_SI_EEESC_SE_Li256ELb0ELb1ELb1ELb0EEENS1_30DynamicPersistentTileSchedulerILi256ELi256ELb1ELb1ELb0EEEEEEEEEvNT_6ParamsE)
        /*04dc*/ 	.word	0x00000088


	//----- nvinfo : EIATTR_REGCOUNT
	.align		4
.L_218:
        /*04e0*/ 	.byte	0x04, 0x2f
        /*04e2*/ 	.short	(.L_220 - .L_219)
	.align		4
.L_219:
        /*04e4*/ 	.word	index@(_ZN7cutlass13device_kernelIN5flash19enable_sm80_to_sm89INS1_16FlashAttnFwdSm80INS1_25CollectiveMainloopFwdSm80ILi8ELi2ELb0EN4cute5tupleIJNS5_1CILi128EEENS7_ILi64EEENS7_ILi192EEEEEELi192ENS_10bfloat16_tEfNS_4arch4Sm80ELb0ELb1ELb1ELb1ELb0ELb1ELb1ELb1EEENS1_21CollectiveEpilogueFwdINS6_IJS8_SA_S9_EEENS6_IJNS7_ILi1EEESI_SI_EEESC_SE_Li256ELb1ELb1ELb1ELb0EEENS1_36VarlenDynamicPersistentTileSchedulerILi128ELi64ELi256ELi256ELb1ELb1ELb0ELb1ELb0ELb1EEEEEEEEEvNT_6ParamsE)
        /*04e8*/ 	.word	0x000000ff


	//----- nvinfo : EIATTR_FRAME_SIZE
	.align		4
.L_220:
        /*04ec*/ 	.byte	0x04, 0x11
        /*04ee*/ 	.short	(.L_222 - .L_221)
	.align		4
.L_221:
        /*04f0*/ 	.word	index@($__internal_41_$__cuda_sm70_votesync_ballot)
        /*04f4*/ 	.word	0x00000000


	//----- nvinfo : EIATTR_FRAME_SIZE
	.align		4
.L_222:
        /*04f8*/ 	.byte	0x04, 0x11
        /*04fa*/ 	.short	(.L_224 - .L_223)
	.align		4
.L_223:
        /*04fc*/ 	.word	index@($__internal_40_$__cuda_sm70_shflsync_up_p)
        /*0500*/ 	.word	0x00000000


	//----- nvinfo : EIATTR_FRAME_SIZE
	.align		4
.L_224:
        /*0504*/ 	.byte	0x04, 0x11
        /*0506*/ 	.short	(.L_226 - .L_225)
	.align		4
.L_225:
        /*0508*/ 	.word	index@($__internal_39_$__cuda_sm70_shflsync_idx_p)
        /*050c*/ 	.word	0x00000000


	//----- nvinfo : EIATTR_FRAME_SIZE
	.align		4
.L_226:
        /*0510*/ 	.byte	0x04, 0x11
        /*0512*/ 	.short	(.L_228 - .L_227)
	.align		4
.L_227:
        /*0514*/ 	.word	index@($__internal_38_$__cuda_sm70_shflsync_bfly_p)
        /*0518*/ 	.word	0x00000000


	//----- nvinfo : EIATTR_FRAME_SIZE
	.align		4
.L_228:
        /*051c*/ 	.byte	0x04, 0x11
        /*051e*/ 	.short	(.L_230 - .L_229)
	.align		4
.L_229:
        /*0520*/ 	.word	index@($_ZN7cutlass13device_kernelIN5flash19enable_sm80_to_sm89INS1_16FlashAttnFwdSm80INS1_25CollectiveMainloopFwdSm80ILi8ELi2ELb0EN4cute5tupleIJNS5_1CILi128EEENS7_ILi64EEENS7_ILi192EEEEEELi192ENS_10bfloat16_tEfNS_4arch4Sm80ELb0ELb1ELb1ELb1ELb0ELb1ELb1ELb1EEENS1_21CollectiveEpilogueFwdINS6_IJS8_SA_S9_EEENS6_IJNS7_ILi1EEESI_SI_EEESC_SE_Li256ELb1ELb1ELb1ELb0EEENS1_36VarlenDynamicPersistentTileSchedulerILi128ELi64ELi256ELi256ELb1ELb1ELb0ELb1ELb0ELb1EEEEEEEEEvNT_6ParamsE$_ZZN5flash25CollectiveMainloopFwdSm80ILi8ELi2ELb0EN4cute5tupleIJNS1_1CILi128EEENS3_ILi64EEENS3_ILi192EEEEEELi192EN7cutlass10bfloat16_tEfNS8_4arch4Sm80ELb0ELb1ELb1ELb1ELb0ELb1ELb1ELb1EE3mmaINS_16FlashAttnFwdSm80ISC_NS_21CollectiveEpilogueFwdINS2_IJS4_S6_S5_EEENS2_IJNS3_ILi1EEESH_SH_EEES9_SB_Li256ELb1ELb1ELb1ELb0EEENS_36VarlenDynamicPersistentTileSchedulerILi128ELi64ELi256ELi256ELb1ELb1ELb0ELb1ELb0ELb1EEEE13SharedStorageENS1_6TensorINS1_11ArrayEngineIfLm96EEENS1_6LayoutINS2_IJNS2_IJNS3_ILi2EEESS_EEESH_NS3_ILi24EEEEEENS2_IJNS2_IJSH_SS_EEENS3_ILi0EEENS3_ILi4EEEEEEEEEENS_7SoftmaxILi2ELi0EEEEEbRKNSC_6ParamsERT0_RT1_iRKNS_16SeqlenInfoQKNewKILb1ELb1EEENS2_IJiiiiEEERT_ENKUlvE_clEv)
        /*0524*/ 	.word	0x00000000


	//----- nvinfo : EIATTR_FRAME_SIZE
	.align		4
.L_230:
        /*0528*/ 	.byte	0x04, 0x11
        /*052a*/ 	.short	(.L_232 - .L_231)
	.align		4
.L_231:
        /*052c*/ 	.word	index@(_ZN7cutlass13device_kernelIN5flash19enable_sm80_to_sm89INS1_16FlashAttnFwdSm80INS1_25CollectiveMainloopFwdSm80ILi8ELi2ELb0EN4cute5tupleIJNS5_1CILi128EEENS7_ILi64EEENS7_ILi192EEEEEELi192ENS_10bfloat16_tEfNS_4arch4Sm80ELb0ELb1ELb1ELb1ELb0ELb1ELb1ELb1EEENS1_21CollectiveEpilogueFwdINS6_IJS8_SA_S9_EEENS6_IJNS7_ILi1EEESI_SI_EEESC_SE_Li256ELb1ELb1ELb1ELb0EEENS1_36VarlenDynamicPersistentTileSchedulerILi128ELi64ELi256ELi256ELb1ELb1ELb0ELb1ELb0ELb1EEEEEEEEEvNT_6ParamsE)
        /*0530*/ 	.word	0x000000a0


	//----- nvinfo : EIATTR_REGCOUNT
	.align		4
.L_232:
        /*0534*/ 	.byte	0x04, 0x2f
        /*0536*/ 	.short	(.L_234 - .L_233)
	.align		4
.L_233:
        /*0538*/ 	.word	index@(_ZN7cutlass13device_kernelIN5flash19enable_sm80_to_sm89INS1_16FlashAttnFwdSm80INS1_25CollectiveMainloopFwdSm80ILi8ELi2ELb0EN4cute5tupleIJNS5_1CILi128EEENS7_ILi64EEENS7_ILi192EEEEEELi192ENS_10bfloat16_tEfNS_4arch4Sm80ELb0ELb1ELb1ELb1ELb0ELb0ELb1ELb1EEENS1_21CollectiveEpilogueFwdINS6_IJS8_SA_S9_EEENS6_IJNS7_ILi1EEESI_SI_EEESC_SE_Li256ELb1ELb1ELb1ELb0EEENS1_36VarlenDynamicPersistentTileSchedulerILi128ELi64ELi256ELi256ELb1ELb1ELb0ELb1ELb0ELb1EEEEEEEEEvNT_6ParamsE)
        /*053c*/ 	.word	0x000000ff


	//----- nvinfo : EIATTR_FRAME_SIZE
	.align		4
.L_234:
        /*0540*/ 	.byte	0x04, 0x11
        /*0542*/ 	.short	(.L_236 - .L_235)
	.align		4
.L_235:
        /*0544*/ 	.word	index@($__internal_37_$__cuda_sm70_votesync_ballot)
        /*0548*/ 	.word	0x00000000


	//----- nvinfo : EIATTR_FRAME_SIZE
	.align		4
.L_236:
        /*054c*/ 	.byte	0x04, 0x11
        /*054e*/ 	.short	(.L_238 - .L_237)
	.align		4
.L_237:
        /*0550*/ 	.word	index@($__internal_36_$__cuda_sm70_shflsync_up_p)
        /*0554*/ 	.word	0x00000000


	//----- nvinfo : EIATTR_FRAME_SIZE
	.align		4
.L_238:
        /*0558*/ 	.byte	0x04, 0x11
        /*055a*/ 	.short	(.L_240 - .L_239)
	.align		4
.L_239:
        /*055c*/ 	.word	index@($__internal_35_$__cuda_sm70_shflsync_idx_p)
        /*0560*/ 	.word	0x00000000


	//----- nvinfo : EIATTR_FRAME_SIZE
	.align		4
.L_240:
        /*0564*/ 	.byte	0x04, 0x11
        /*0566*/ 	.short	(.L_242 - .L_241)
	.align		4
.L_241:
        /*0568*/ 	.word	index@($__internal_34_$__cuda_sm70_shflsync_bfly_p)
        /*056c*/ 	.word	0x00000000


	//----- nvinfo : EIATTR_FRAME_SIZE
	.align		4
.L_242:
        /*0570*/ 	.byte	0x04, 0x11
        /*0572*/ 	.short	(.L_244 - .L_243)
	.align		4
.L_243:
        /*0574*/ 	.word	index@(_ZN7cutlass13device_kernelIN5flash19enable_sm80_to_sm89INS1_16FlashAttnFwdSm80INS1_25CollectiveMainloopFwdSm80ILi8ELi2ELb0EN4cute5tupleIJNS5_1CILi128EEENS7_ILi64EEENS7_ILi192EEEEEELi192ENS_10bfloat16_tEfNS_4arch4Sm80ELb0ELb1ELb1ELb1ELb0ELb0ELb1ELb1EEENS1_21CollectiveEpilogueFwdINS6_IJS8_SA_S9_EEENS6_IJNS7_ILi1EEESI_SI_EEESC_SE_Li256ELb1ELb1ELb1ELb0EEENS1_36VarlenDynamicPersistentTileSchedulerILi128ELi64ELi256ELi256ELb1ELb1ELb0ELb1ELb0ELb1EEEEEEEEEvNT_6ParamsE)
        /*0578*/ 	.word	0x00000038


	//----- nvinfo : EIATTR_REGCOUNT
	.align		4
.L_244:
        /*057c*/ 	.byte	0x04, 0x2f
        /*057e*/ 	.short	(.L_246 - .L_245)
	.align		4
.L_245:
        /*0580*/ 	.word	index@(_ZN7cutlass13device_kernelIN5flash19enable_sm80_to_sm89INS1_16FlashAttnFwdSm80INS1_25CollectiveMainloopFwdSm80ILi8ELi2ELb0EN4cute5tupleIJNS5_1CILi128EEENS7_ILi64EEENS7_ILi192EEEEEELi192ENS_10bfloat16_tEfNS_4arch4Sm80ELb0ELb1ELb1ELb0ELb0ELb0ELb1ELb1EEENS1_21CollectiveEpilogueFwdINS6_IJS8_SA_S9_EEENS6_IJNS7_ILi1EEESI_SI_EEESC_SE_Li256ELb0ELb1ELb1ELb0EEENS1_19SingleTileSchedulerILb0ELb1ELb1ELi128EEEEEEEEEvNT_6ParamsE)
        /*0584*/ 	.word	0x000000f4


	//----- nvinfo : EIATTR_FRAME_SIZE
	.align		4
.L_246:
        /*0588*/ 	.byte	0x04, 0x11
        /*058a*/ 	.short	(.L_248 - .L_247)
	.align		4
.L_247:
        /*058c*/ 	.word	index@(_ZN7cutlass13device_kernelIN5flash19enable_sm80_to_sm89INS1_16FlashAttnFwdSm80INS1_25CollectiveMainloopFwdSm80ILi8ELi2ELb0EN4cute5tupleIJNS5_1CILi128EEENS7_ILi64EEENS7_ILi192EEEEEELi192ENS_10bfloat16_tEfNS_4arch4Sm80ELb0ELb1ELb1ELb0ELb0ELb0ELb1ELb1EEENS1_21CollectiveEpilogueFwdINS6_IJS8_SA_S9_EEENS6_IJNS7_ILi1EEESI_SI_EEESC_SE_Li256ELb0ELb1ELb1ELb0EEENS1_19SingleTileSchedulerILb0ELb1ELb1ELi128EEEEEEEEEvNT_6ParamsE)
        /*0590*/ 	.word	0x00000000


	//----- nvinfo : EIATTR_REGCOUNT
	.align		4
.L_248:
        /*0594*/ 	.byte	0x04, 0x2f
        /*0596*/ 	.short	(.L_250 - .L_249)
	.align		4
.L_249:
        /*0598*/ 	.word	index@(_ZN7cutlass13device_kernelIN5flash19enable_sm80_to_sm89INS1_16FlashAttnFwdSm80INS1_25CollectiveMainloopFwdSm80ILi8ELi2ELb0EN4cute5tupleIJNS5_1CILi128EEENS7_ILi64EEENS7_ILi192EEEEEELi192ENS_10bfloat16_tEfNS_4arch4Sm80ELb0ELb0ELb1ELb1ELb0ELb1ELb1ELb1EEENS1_21CollectiveEpilogueFwdINS6_IJS8_SA_S9_EEENS6_IJNS7_ILi1EEESI_SI_EEESC_SE_Li256ELb1ELb1ELb1ELb0EEENS1_36VarlenDynamicPersistentTileSchedulerILi128ELi64ELi256ELi256ELb1ELb1ELb0ELb0ELb1ELb1EEEEEEEEEvNT_6ParamsE)
        /*059c*/ 	.word	0x000000fc


	//----- nvinfo : EIATTR_FRAME_SIZE
	.align		4
.L_250:
        /*05a0*/ 	.byte	0x04, 0x11
        /*05a2*/ 	.short	(.L_252 - .L_251)
	.align		4
.L_251:
        /*05a4*/ 	.word	index@($__internal_33_$__cuda_sm70_votesync_ballot)
        /*05a8*/ 	.word	0x00000000


	//----- nvinfo : EIATTR_FRAME_SIZE
	.align		4
.L_252:
        /*05ac*/ 	.byte	0x04, 0x11
        /*05ae*/ 	.short	(.L_254 - .L_253)
	.align		4
.L_253:
        /*05b0*/ 	.word	index@($__internal_32_$__cuda_sm70_shflsync_up_p)
        /*05b4*/ 	.word	0x00000000


	//----- nvinfo : EIATTR_FRAME_SIZE
	.align		4
.L_254:
        /*05b8*/ 	.byte	0x04, 0x11
        /*05ba*/ 	.short	(.L_256 - .L_255)
	.align		4
.L_255:
        /*05bc*/ 	.word	index@($__internal_31_$__cuda_sm70_shflsync_idx_p)
        /*05c0*/ 	.word	0x00000000


	//----- nvinfo : EIATTR_FRAME_SIZE
	.align		4
.L_256:
        /*05c4*/ 	.byte	0x04, 0x11
        /*05c6*/ 	.short	(.L_258 - .L_257)
	.align		4
.L_257:
        /*05c8*/ 	.word	index@($__internal_30_$__cuda_sm70_shflsync_bfly_p)
        /*05cc*/ 	.word	0x00000000


	//----- nvinfo : EIATTR_FRAME_SIZE
	.align		4
.L_258:
        /*05d0*/ 	.byte	0x04, 0x11
        /*05d2*/ 	.short	(.L_260 - .L_259)
	.align		4
.L_259:
        /*05d4*/ 	.word	index@(_ZN7cutlass13device_kernelIN5flash19enable_sm80_to_sm89INS1_16FlashAttnFwdSm80INS1_25CollectiveMainloopFwdSm80ILi8ELi2ELb0EN4cute5tupleIJNS5_1CILi128EEENS7_ILi64EEENS7_ILi192EEEEEELi192ENS_10bfloat16_tEfNS_4arch4Sm80ELb0ELb0ELb1ELb1ELb0ELb1ELb1ELb1EEENS1_21CollectiveEpilogueFwdINS6_IJS8_SA_S9_EEENS6_IJNS7_ILi1EEESI_SI_EEESC_SE_Li256ELb1ELb1ELb1ELb0EEENS1_36VarlenDynamicPersistentTileSchedulerILi128ELi64ELi256ELi256ELb1ELb1ELb0ELb0ELb1ELb1EEEEEEEEEvNT_6ParamsE)
        /*05d8*/ 	.word	0x00000000


	//----- nvinfo : EIATTR_REGCOUNT
	.align		4
.L_260:
        /*05dc*/ 	.byte	0x04, 0x2f
        /*05de*/ 	.short	(.L_262 - .L_261)
	.align		4
.L_261:
        /*05e0*/ 	.word	index@(_ZN7cutlass13device_kernelIN5flash19enable_sm80_to_sm89INS1_16FlashAttnFwdSm80INS1_25CollectiveMainloopFwdSm80ILi8ELi2ELb0EN4cute5tupleIJNS5_1CILi128EEENS7_ILi64EEENS7_ILi192EEEEEELi192ENS_10bfloat16_tEfNS_4arch4Sm80ELb0ELb0ELb1ELb1ELb0ELb0ELb1ELb1EEENS1_21CollectiveEpilogueFwdINS6_IJS8_SA_S9_EEENS6_IJNS7_ILi1EEESI_SI_EEESC_SE_Li256ELb1ELb1ELb1ELb0EEENS1_36VarlenDynamicPersistentTileSchedulerILi128ELi64ELi256ELi256ELb1ELb1ELb0ELb0ELb1ELb1EEEEEEEEEvNT_6ParamsE)
        /*05e4*/ 	.word	0x000000ff


	//----- nvinfo : EIATTR_FRAME_SIZE
	.align		4
.L_262:
        /*05e8*/ 	.byte	0x04, 0x11
        /*05ea*/ 	.short	(.L_264 - .L_263)
	.align		4
.L_263:
        /*05ec*/ 	.word	index@($__internal_29_$__cuda_sm70_votesync_ballot)
        /*05f0*/ 	.word	0x00000000


	//----- nvinfo : EIATTR_FRAME_SIZE
	.align		4
.L_264:
        /*05f4*/ 	.byte	0x04, 0x11
        /*05f6*/ 	.short	(.L_266 - .L_265)
	.align		4
.L_265:
        /*05f8*/ 	.word	index@($__internal_28_$__cuda_sm70_shflsync_up_p)
        /*05fc*/ 	.word	0x00000000


	//----- nvinfo : EIATTR_FRAME_SIZE
	.align		4
.L_266:
        /*0600*/ 	.byte	0x04, 0x11
        /*0602*/ 	.short	(.L_268 - .L_267)
	.align		4
.L_267:
        /*0604*/ 	.word	index@($__internal_27_$__cuda_sm70_shflsync_idx_p)
        /*0608*/ 	.word	0x00000000


	//----- nvinfo : EIATTR_FRAME_SIZE
	.align		4
.L_268:
        /*060c*/ 	.byte	0x04, 0x11
        /*060e*/ 	.short	(.L_270 - .L_269)
	.align		4
.L_269:
        /*0610*/ 	.word	index@($__internal_26_$__cuda_sm70_shflsync_bfly_p)
        /*0614*/ 	.word	0x00000000


	//----- nvinfo : EIATTR_FRAME_SIZE
	.align		4
.L_270:
        /*0618*/ 	.byte	0x04, 0x11
        /*061a*/ 	.short	(.L_272 - .L_271)
	.align		4
.L_271:
        /*061c*/ 	.word	index@(_ZN7cutlass13device_kernelIN5flash19enable_sm80_to_sm89INS1_16FlashAttnFwdSm80INS1_25CollectiveMainloopFwdSm80ILi8ELi2ELb0EN4cute5tupleIJNS5_1CILi128EEENS7_ILi64EEENS7_ILi192EEEEEELi192ENS_10bfloat16_tEfNS_4arch4Sm80ELb0ELb0ELb1ELb1ELb0ELb0ELb1ELb1EEENS1_21CollectiveEpilogueFwdINS6_IJS8_SA_S9_EEENS6_IJNS7_ILi1EEESI_SI_EEESC_SE_Li256ELb1ELb1ELb1ELb0EEENS1_36VarlenDynamicPersistentTileSchedulerILi128ELi64ELi256ELi256ELb1ELb1ELb0ELb0ELb1ELb1EEEEEEEEEvNT_6ParamsE)
        /*0620*/ 	.word	0x00000038


	//----- nvinfo : EIATTR_REGCOUNT
	.align		4
.L_272:
        /*0624*/ 	.byte	0x04, 0x2f
        /*0626*/ 	.short	(.L_274 - .L_273)
	.align		4
.L_273:
        /*0628*/ 	.word	index@(_ZN7cutlass13device_kernelIN5flash19enable_sm80_to_sm89INS1_16FlashAttnFwdSm80INS1_25CollectiveMainloopFwdSm80ILi8ELi2ELb1EN4cute5tupleIJNS5_1CILi128EEENS7_ILi96EEENS7_ILi192EEEEEELi192ENS_10bfloat16_tEfNS_4arch4Sm80ELb0ELb0ELb1ELb0ELb0ELb0ELb1ELb1EEENS1_21CollectiveEpilogueFwdINS6_IJS8_SA_S9_EEENS6_IJNS7_ILi1EEESI_SI_EEESC_SE_Li256ELb0ELb1ELb1ELb0EEENS1_19SingleTileSchedulerILb0ELb1ELb1ELi128EEEEEEEEEvNT_6ParamsE)
        /*062c*/ 	.word	0x000000ff


	//----- nvinfo : EIATTR_FRAME_SIZE
	.align		4
.L_274:
        /*0630*/ 	.byte	0x04, 0x11
        /*0632*/ 	.short	(.L_276 - .L_275)
	.align		4
.L_275:
        /*0634*/ 	.word	index@(_ZN7cutlass13device_kernelIN5flash19enable_sm80_to_sm89INS1_16FlashAttnFwdSm80INS1_25CollectiveMainloopFwdSm80ILi8ELi2ELb1EN4cute5tupleIJNS5_1CILi128EEENS7_ILi96EEENS7_ILi192EEEEEELi192ENS_10bfloat16_tEfNS_4arch4Sm80ELb0ELb0ELb1ELb0ELb0ELb0ELb1ELb1EEENS1_21CollectiveEpilogueFwdINS6_IJS8_SA_S9_EEENS6_IJNS7_ILi1EEESI_SI_EEESC_SE_Li256ELb0ELb1ELb1ELb0EEENS1_19SingleTileSchedulerILb0ELb1ELb1ELi128EEEEEEEEEvNT_6ParamsE)
        /*0638*/ 	.word	0x00000038


	//----- nvinfo : EIATTR_REGCOUNT
	.align		4
.L_276:
        /*063c*/ 	.byte	0x04, 0x2f
        /*063e*/ 	.short	(.L_278 - .L_277)
	.align		4
.L_277:
        /*0640*/ 	.word	index@(_ZN7cutlass13device_kernelIN5flash19enable_sm80_to_sm89INS1_16FlashAttnFwdSm80INS1_25CollectiveMainloopFwdSm80ILi8ELi1ELb0EN4cute5tupleIJNS5_1CILi128EEENS7_ILi64EEENS7_ILi192EEEEEELi192ENS_10bfloat16_tEfNS_4arch4Sm80ELb1ELb0ELb1ELb1ELb0ELb1ELb1ELb1EEENS1_21CollectiveEpilogueFwdINS6_IJS8_SA_S9_EEENS6_IJNS7_ILi1EEESI_SI_EEESC_SE_Li256ELb1ELb1ELb1ELb0EEENS1_36VarlenDynamicPersistentTileSchedulerILi128ELi64ELi256ELi256ELb1ELb1ELb0ELb1ELb1ELb1EEEEEEEEEvNT_6ParamsE)
        /*0644*/ 	.word	0x000000ff


	//----- nvinfo : EIATTR_FRAME_SIZE
	.align		4
.L_278:
        /*0648*/ 	.byte	0x04, 0x11
        /*064a*/ 	.short	(.L_280 - .L_279)
	.align		4
.L_279:
        /*064c*/ 	.word	index@($__internal_25_$__cuda_sm70_votesync_ballot)
        /*0650*/ 	.word	0x00000000


	//----- nvinfo : EIATTR_FRAME_SIZE
	.align		4
.L_280:
        /*0654*/ 	.byte	0x04, 0x11
        /*0656*/ 	.short	(.L_282 - .L_281)
	.align		4
.L_281:
        /*0658*/ 	.word	index@($__internal_24_$__cuda_sm70_shflsync_up_p)
        /*065c*/ 	.word	0x00000000


	//----- nvinfo : EIATTR_FRAME_SIZE
	.align		4
.L_282:
        /*0660*/ 	.byte	0x04, 0x11
        /*0662*/ 	.short	(.L_284 - .L_283)
	.align		4
.L_283:
        /*0664*/ 	.word	index@($__internal_23_$__cuda_sm70_shflsync_idx_p)
        /*0668*/ 	.word	0x00000000


	//----- nvinfo : EIATTR_FRAME_SIZE
	.align		4
.L_284:
        /*066c*/ 	.byte	0x04, 0x11
        /*066e*/ 	.short	(.L_286 - .L_285)
	.align		4
.L_285:
        /*0670*/ 	.word	index@($__internal_22_$__cuda_sm70_shflsync_bfly_p)
        /*0674*/ 	.word	0x00000000


	//----- nvinfo : EIATTR_FRAME_SIZE
	.align		4
.L_286:
        /*0678*/ 	.byte	0x04, 0x11
        /*067a*/ 	.short	(.L_288 - .L_287)
	.align		4
.L_287:
        /*067c*/ 	.word	index@(_ZN7cutlass13device_kernelIN5flash19enable_sm80_to_sm89INS1_16FlashAttnFwdSm80INS1_25CollectiveMainloopFwdSm80ILi8ELi1ELb0EN4cute5tupleIJNS5_1CILi128EEENS7_ILi64EEENS7_ILi192EEEEEELi192ENS_10bfloat16_tEfNS_4arch4Sm80ELb1ELb0ELb1ELb1ELb0ELb1ELb1ELb1EEENS1_21CollectiveEpilogueFwdINS6_IJS8_SA_S9_EEENS6_IJNS7_ILi1EEESI_SI_EEESC_SE_Li256ELb1ELb1ELb1ELb0EEENS1_36VarlenDynamicPersistentTileSchedulerILi128ELi64ELi256ELi256ELb1ELb1ELb0ELb1ELb1ELb1EEEEEEEEEvNT_6ParamsE)
        /*0680*/ 	.word	0x00000050


	//----- nvinfo : EIATTR_REGCOUNT
	.align		4
.L_288:
        /*0684*/ 	.byte	0x04, 0x2f
        /*0686*/ 	.short	(.L_290 - .L_289)
	.align		4
.L_289:
        /*0688*/ 	.word	index@(_ZN7cutlass13device_kernelIN5flash19enable_sm80_to_sm89INS1_16FlashAttnFwdSm80INS1_25CollectiveMainloopFwdSm80ILi8ELi1ELb0EN4cute5tupleIJNS5_1CILi128EEENS7_ILi64EEENS7_ILi192EEEEEELi192ENS_10bfloat16_tEfNS_4arch4Sm80ELb1ELb0ELb1ELb1ELb0ELb0ELb1ELb1EEENS1_21CollectiveEpilogueFwdINS6_IJS8_SA_S9_EEENS6_IJNS7_ILi1EEESI_SI_EEESC_SE_Li256ELb1ELb1ELb1ELb0EEENS1_36VarlenDynamicPersistentTileSchedulerILi128ELi64ELi256ELi256ELb1ELb1ELb0ELb1ELb1ELb1EEEEEEEEEvNT_6ParamsE)
        /*068c*/ 	.word	0x000000ff


	//----- nvinfo : EIATTR_FRAME_SIZE
	.align		4
.L_290:
        /*0690*/ 	.byte	0x04, 0x11
        /*0692*/ 	.short	(.L_292 - .L_291)
	.align		4
.L_291:
        /*0694*/ 	.word	index@($__internal_21_$__cuda_sm70_votesync_ballot)
        /*0698*/ 	.word	0x00000000


	//----- nvinfo : EIATTR_FRAME_SIZE
	.align		4
.L_292:
        /*069c*/ 	.byte	0x04, 0x11
        /*069e*/ 	.short	(.L_294 - .L_293)
	.align		4
.L_293:
        /*06a0*/ 	.word	index@($__internal_20_$__cuda_sm70_shflsync_up_p)
        /*06a4*/ 	.word	0x00000000


	//----- nvinfo : EIATTR_FRAME_SIZE
	.align		4
.L_294:
        /*06a8*/ 	.byte	0x04, 0x11
        /*06aa*/ 	.short	(.L_296 - .L_295)
	.align		4
.L_295:
        /*06ac*/ 	.word	index@($__internal_19_$__cuda_sm70_shflsync_idx_p)
        /*06b0*/ 	.word	0x00000000


	//----- nvinfo : EIATTR_FRAME_SIZE
	.align		4
.L_296:
        /*06b4*/ 	.byte	0x04, 0x11
        /*06b6*/ 	.short	(.L_298 - .L_297)
	.align		4
.L_297:
        /*06b8*/ 	.word	index@($__internal_18_$__cuda_sm70_shflsync_bfly_p)
        /*06bc*/ 	.word	0x00000000


	//----- nvinfo : EIATTR_FRAME_SIZE
	.align		4
.L_298:
        /*06c0*/ 	.byte	0x04, 0x11
        /*06c2*/ 	.short	(.L_300 - .L_299)
	.align		4
.L_299:
        /*06c4*/ 	.word	index@(_ZN7cutlass13device_kernelIN5flash19enable_sm80_to_sm89INS1_16FlashAttnFwdSm80INS1_25CollectiveMainloopFwdSm80ILi8ELi1ELb0EN4cute5tupleIJNS5_1CILi128EEENS7_ILi64EEENS7_ILi192EEEEEELi192ENS_10bfloat16_tEfNS_4arch4Sm80ELb1ELb0ELb1ELb1ELb0ELb0ELb1ELb1EEENS1_21CollectiveEpilogueFwdINS6_IJS8_SA_S9_EEENS6_IJNS7_ILi1EEESI_SI_EEESC_SE_Li256ELb1ELb1ELb1ELb0EEENS1_36VarlenDynamicPersistentTileSchedulerILi128ELi64ELi256ELi256ELb1ELb1ELb0ELb1ELb1ELb1EEEEEEEEEvNT_6ParamsE)
        /*06c8*/ 	.word	0x00000050


	//----- nvinfo : EIATTR_REGCOUNT
	.align		4
.L_300:
        /*06cc*/ 	.byte	0x04, 0x2f
        /*06ce*/ 	.short	(.L_302 - .L_301)
	.align		4
.L_301:
        /*06d0*/ 	.word	index@(_ZN7cutlass13device_kernelIN5flash19enable_sm80_to_sm89INS1_16FlashAttnFwdSm80INS1_25CollectiveMainloopFwdSm80ILi8ELi1ELb1EN4cute5tupleIJNS5_1CILi128EEENS7_ILi96EEENS7_ILi192EEEEEELi192ENS_10bfloat16_tEfNS_4arch4Sm80ELb1ELb0ELb1ELb0ELb0ELb0ELb1ELb1EEENS1_21CollectiveEpilogueFwdINS6_IJS8_SA_S9_EEENS6_IJNS7_ILi1EEESI_SI_EEESC_SE_Li256ELb0ELb1ELb1ELb0EEENS1_30DynamicPersistentTileSchedulerILi256ELi256ELb1ELb1ELb0EEEEEEEEEvNT_6ParamsE)
        /*06d4*/ 	.word	0x000000ff


	//----- nvinfo : EIATTR_FRAME_SIZE
	.align		4
.L_302:
        /*06d8*/ 	.byte	0x04, 0x11
        /*06da*/ 	.short	(.L_304 - .L_303)
	.align		4
.L_303:
        /*06dc*/ 	.word	index@($__internal_17_$__cuda_sm70_shflsync_idx_p)
        /*06e0*/ 	.word	0x00000000


	//----- nvinfo : EIATTR_FRAME_SIZE
	.align		4
.L_304:
        /*06e4*/ 	.byte	0x04, 0x11
        /*06e6*/ 	.short	(.L_306 - .L_305)
	.align		4
.L_305:
        /*06e8*/ 	.word	index@($__internal_16_$__cuda_sm70_shflsync_bfly_p)
        /*06ec*/ 	.word	0x00000000


	//----- nvinfo : EIATTR_FRAME_SIZE
	.align		4
.L_306:
        /*06f0*/ 	.byte	0x04, 0x11
        /*06f2*/ 	.short	(.L_308 - .L_307)
	.align		4
.L_307:
        /*06f4*/ 	.word	index@(_ZN7cutlass13device_kernelIN5flash19enable_sm80_to_sm89INS1_16FlashAttnFwdSm80INS1_25CollectiveMainloopFwdSm80ILi8ELi1ELb1EN4cute5tupleIJNS5_1CILi128EEENS7_ILi96EEENS7_ILi192EEEEEELi192ENS_10bfloat16_tEfNS_4arch4Sm80ELb1ELb0ELb1ELb0ELb0ELb0ELb1ELb1EEENS1_21CollectiveEpilogueFwdINS6_IJS8_SA_S9_EEENS6_IJNS7_ILi1EEESI_SI_EEESC_SE_Li256ELb0ELb1ELb1ELb0EEENS1_30DynamicPersistentTileSchedulerILi256ELi256ELb1ELb1ELb0EEEEEEEEEvNT_6ParamsE)
        /*06f8*/ 	.word	0x000000a8


	//----- nvinfo : EIATTR_REGCOUNT
	.align		4
.L_308:
        /*06fc*/ 	.byte	0x04, 0x2f
        /*06fe*/ 	.short	(.L_310 - .L_309)
	.align		4
.L_309:
        /*0700*/ 	.word	index@(_ZN7cutlass13device_kernelIN5flash19enable_sm80_to_sm89INS1_16FlashAttnFwdSm80INS1_25CollectiveMainloopFwdSm80ILi8ELi1ELb0EN4cute5tupleIJNS5_1CILi128EEENS7_ILi64EEENS7_ILi192EEEEEELi192ENS_10bfloat16_tEfNS_4arch4Sm80ELb0ELb1ELb1ELb1ELb0ELb1ELb1ELb1EEENS1_21CollectiveEpilogueFwdINS6_IJS8_SA_S9_EEENS6_IJNS7_ILi1EEESI_SI_EEESC_SE_Li256ELb1ELb1ELb1ELb0EEENS1_36VarlenDynamicPersistentTileSchedulerILi128ELi64ELi256ELi256ELb1ELb1ELb0ELb1ELb0ELb1EEEEEEEEEvNT_6ParamsE)
        /*0704*/ 	.word	0x000000ff


	//----- nvinfo : EIATTR_FRAME_SIZE
	.align		4
.L_310:
        /*0708*/ 	.byte	0x04, 0x11
        /*070a*/ 	.short	(.L_312 - .L_311)
	.align		4
.L_311:
        /*070c*/ 	.word	index@($__internal_15_$__cuda_sm70_votesync_ballot)
        /*0710*/ 	.word	0x00000000


	//----- nvinfo : EIATTR_FRAME_SIZE
	.align		4
.L_312:
        /*0714*/ 	.byte	0x04, 0x11
        /*0716*/ 	.short	(.L_314 - .L_313)
	.align		4
.L_313:
        /*0718*/ 	.word	index@($__internal_14_$__cuda_sm70_shflsync_up_p)
        /*071c*/ 	.word	0x00000000


	//----- nvinfo : EIATTR_FRAME_SIZE
	.align		4
.L_314:
        /*0720*/ 	.byte	0x04, 0x11
        /*0722*/ 	.short	(.L_316 - .L_315)
	.align		4
.L_315:
        /*0724*/ 	.word	index@($__internal_13_$__cuda_sm70_shflsync_idx_p)
        /*0728*/ 	.word	0x00000000


	//----- nvinfo : EIATTR_FRAME_SIZE
	.align		4
.L_316:
        /*072c*/ 	.byte	0x04, 0x11
        /*072e*/ 	.short	(.L_318 - .L_317)
	.align		4
.L_317:
        /*0730*/ 	.word	index@($__internal_12_$__cuda_sm70_shflsync_bfly_p)
        /*0734*/ 	.word	0x00000000


	//----- nvinfo : EIATTR_FRAME_SIZE
	.align		4
.L_318:
        /*0738*/ 	.byte	0x04, 0x11
        /*073a*/ 	.short	(.L_320 - .L_319)
	.align		4
.L_319:
        /*073c*/ 	.word	index@(_ZN7cutlass13device_kernelIN5flash19enable_sm80_to_sm89INS1_16FlashAttnFwdSm80INS1_25CollectiveMainloopFwdSm80ILi8ELi1ELb0EN4cute5tupleIJNS5_1CILi128EEENS7_ILi64EEENS7_ILi192EEEEEELi192ENS_10bfloat16_tEfNS_4arch4Sm80ELb0ELb1ELb1ELb1ELb0ELb1ELb1ELb1EEENS1_21CollectiveEpilogueFwdINS6_IJS8_SA_S9_EEENS6_IJNS7_ILi1EEESI_SI_EEESC_SE_Li256ELb1ELb1ELb1ELb0EEENS1_36VarlenDynamicPersistentTileSchedulerILi128ELi64ELi256ELi256ELb1ELb1ELb0ELb1ELb0ELb1EEEEEEEEEvNT_6ParamsE)
        /*0740*/ 	.word	0x00000058


	//----- nvinfo : EIATTR_REGCOUNT
	.align		4
.L_320:
        /*0744*/ 	.byte	0x04, 0x2f
        /*0746*/ 	.short	(.L_322 - .L_321)
	.align		4
.L_321:
        /*0748*/ 	.word	index@(_ZN7cutlass13device_kernelIN5flash19enable_sm80_to_sm89INS1_16FlashAttnFwdSm80INS1_25CollectiveMainloopFwdSm80ILi8ELi1ELb0EN4cute5tupleIJNS5_1CILi128EEENS7_ILi64EEENS7_ILi192EEEEEELi192ENS_10bfloat16_tEfNS_4arch4Sm80ELb0ELb1ELb1ELb1ELb0ELb0ELb1ELb1EEENS1_21CollectiveEpilogueFwdINS6_IJS8_SA_S9_EEENS6_IJNS7_ILi1EEESI_SI_EEESC_SE_Li256ELb1ELb1ELb1ELb0EEENS1_36VarlenDynamicPersistentTileSchedulerILi128ELi64ELi256ELi256ELb1ELb1ELb0ELb1ELb0ELb1EEEEEEEEEvNT_6ParamsE)
        /*074c*/ 	.word	0x000000ff


	//----- nvinfo : EIATTR_FRAME_SIZE
	.align		4
.L_322:
        /*0750*/ 	.byte	0x04, 0x11
        /*0752*/ 	.short	(.L_324 - .L_323)
	.align		4
.L_323:
        /*0754*/ 	.word	index@($__internal_11_$__cuda_sm70_votesync_ballot)
        /*0758*/ 	.word	0x00000000


	//----- nvinfo : EIATTR_FRAME_SIZE
	.align		4
.L_324:
        /*075c*/ 	.byte	0x04, 0x11
        /*075e*/ 	.short	(.L_326 - .L_325)
	.align		4
.L_325:
        /*0760*/ 	.word	index@($__internal_10_$__cuda_sm70_shflsync_up_p)
        /*0764*/ 	.word	0x00000000


	//----- nvinfo : EIATTR_FRAME_SIZE
	.align		4
.L_326:
        /*0768*/ 	.byte	0x04, 0x11
        /*076a*/ 	.short	(.L_328 - .L_327)
	.align		4
.L_327:
        /*076c*/ 	.word	index@($__internal_9_$__cuda_sm70_shflsync_idx_p)
        /*0770*/ 	.word	0x00000000


	//----- nvinfo : EIATTR_FRAME_SIZE
	.align		4
.L_328:
        /*0774*/ 	.byte	0x04, 0x11
        /*0776*/ 	.short	(.L_330 - .L_329)
	.align		4
.L_329:
        /*0778*/ 	.word	index@($__internal_8_$__cuda_sm70_shflsync_bfly_p)
        /*077c*/ 	.word	0x00000000


	//----- nvinfo : EIATTR_FRAME_SIZE
	.align		4
.L_330:
        /*0780*/ 	.byte	0x04, 0x11
        /*0782*/ 	.short	(.L_332 - .L_331)
	.align		4
.L_331:
        /*0784*/ 	.word	index@(_ZN7cutlass13device_kernelIN5flash19enable_sm80_to_sm89INS1_16FlashAttnFwdSm80INS1_25CollectiveMainloopFwdSm80ILi8ELi1ELb0EN4cute5tupleIJNS5_1CILi128EEENS7_ILi64EEENS7_ILi192EEEEEELi192ENS_10bfloat16_tEfNS_4arch4Sm80ELb0ELb1ELb1ELb1ELb0ELb0ELb1ELb1EEENS1_21CollectiveEpilogueFwdINS6_IJS8_SA_S9_EEENS6_IJNS7_ILi1EEESI_SI_EEESC_SE_Li256ELb1ELb1ELb1ELb0EEENS1_36VarlenDynamicPersistentTileSchedulerILi128ELi64ELi256ELi256ELb1ELb1ELb0ELb1ELb0ELb1EEEEEEEEEvNT_6ParamsE)
        /*0788*/ 	.word	0x00000040


	//----- nvinfo : EIATTR_REGCOUNT
	.align		4
.L_332:
        /*078c*/ 	.byte	0x04, 0x2f
        /*078e*/ 	.short	(.L_334 - .L_333)
	.align		4
.L_333:
        /*0790*/ 	.word	index@(_ZN7cutlass13device_kernelIN5flash19enable_sm80_to_sm89INS1_16FlashAttnFwdSm80INS1_25CollectiveMainloopFwdSm80ILi8ELi1ELb0EN4cute5tupleIJNS5_1CILi128EEENS7_ILi64EEENS7_ILi192EEEEEELi192ENS_10bfloat16_tEfNS_4arch4Sm80ELb0ELb1ELb1ELb0ELb0ELb0ELb1ELb1EEENS1_21CollectiveEpilogueFwdINS6_IJS8_SA_S9_EEENS6_IJNS7_ILi1EEESI_SI_EEESC_SE_Li256ELb0ELb1ELb1ELb0EEENS1_19SingleTileSchedulerILb0ELb1ELb1ELi128EEEEEEEEEvNT_6ParamsE)
        /*0794*/ 	.word	0x000000ff


	//----- nvinfo : EIATTR_FRAME_SIZE
	.align		4
.L_334:
        /*0798*/ 	.byte	0x04, 0x11
        /*079a*/ 	.short	(.L_336 - .L_335)
	.align		4
.L_335:
        /*079c*/ 	.word	index@(_ZN7cutlass13device_kernelIN5flash19enable_sm80_to_sm89INS1_16FlashAttnFwdSm80INS1_25CollectiveMainloopFwdSm80ILi8ELi1ELb0EN4cute5tupleIJNS5_1CILi128EEENS7_ILi64EEENS7_ILi192EEEEEELi192ENS_10bfloat16_tEfNS_4arch4Sm80ELb0ELb1ELb1ELb0ELb0ELb0ELb1ELb1EEENS1_21CollectiveEpilogueFwdINS6_IJS8_SA_S9_EEENS6_IJNS7_ILi1EEESI_SI_EEESC_SE_Li256ELb0ELb1ELb1ELb0EEENS1_19SingleTileSchedulerILb0ELb1ELb1ELi128EEEEEEEEEvNT_6ParamsE)
        /*07a0*/ 	.word	0x00000000


	//----- nvinfo : EIATTR_REGCOUNT
	.align		4
.L_336:
        /*07a4*/ 	.byte	0x04, 0x2f
        /*07a6*/ 	.short	(.L_338 - .L_337)
	.align		4
.L_337:
        /*07a8*/ 	.word	index@(_ZN7cutlass13device_kernelIN5flash19enable_sm80_to_sm89INS1_16FlashAttnFwdSm80INS1_25CollectiveMainloopFwdSm80ILi8ELi1ELb0EN4cute5tupleIJNS5_1CILi128EEENS7_ILi64EEENS7_ILi192EEEEEELi192ENS_10bfloat16_tEfNS_4arch4Sm80ELb0ELb0ELb1ELb1ELb0ELb1ELb1ELb1EEENS1_21CollectiveEpilogueFwdINS6_IJS8_SA_S9_EEENS6_IJNS7_ILi1EEESI_SI_EEESC_SE_Li256ELb1ELb1ELb1ELb0EEENS1_36VarlenDynamicPersistentTileSchedulerILi128ELi64ELi256ELi256ELb1ELb1ELb0ELb0ELb1ELb1EEEEEEEEEvNT_6ParamsE)
        /*07ac*/ 	.word	0x000000ff


	//----- nvinfo : EIATTR_FRAME_SIZE
	.align		4
.L_338:
        /*07b0*/ 	.byte	0x04, 0x11
        /*07b2*/ 	.short	(.L_340 - .L_339)
	.align		4
.L_339:
        /*07b4*/ 	.word	index@($__internal_7_$__cuda_sm70_votesync_ballot)
        /*07b8*/ 	.word	0x00000000


	//----- nvinfo : EIATTR_FRAME_SIZE
	.align		4
.L_340:
        /*07bc*/ 	.byte	0x04, 0x11
        /*07be*/ 	.short	(.L_342 - .L_341)
	.align		4
.L_341:
        /*07c0*/ 	.word	index@($__internal_6_$__cuda_sm70_shflsync_up_p)
        /*07c4*/ 	.word	0x00000000


	//----- nvinfo : EIATTR_FRAME_SIZE
	.align		4
.L_342:
        /*07c8*/ 	.byte	0x04, 0x11
        /*07ca*/ 	.short	(.L_344 - .L_343)
	.align		4
.L_343:
        /*07cc*/ 	.word	index@($__internal_5_$__cuda_sm70_shflsync_idx_p)
        /*07d0*/ 	.word	0x00000000


	//----- nvinfo : EIATTR_FRAME_SIZE
	.align		4
.L_344:
        /*07d4*/ 	.byte	0x04, 0x11
        /*07d6*/ 	.short	(.L_346 - .L_345)
	.align		4
.L_345:
        /*07d8*/ 	.word	index@($__internal_4_$__cuda_sm70_shflsync_bfly_p)
        /*07dc*/ 	.word	0x00000000


	//----- nvinfo : EIATTR_FRAME_SIZE
	.align		4
.L_346:
        /*07e0*/ 	.byte	0x04, 0x11
        /*07e2*/ 	.short	(.L_348 - .L_347)
	.align		4
.L_347:
        /*07e4*/ 	.word	index@(_ZN7cutlass13device_kernelIN5flash19enable_sm80_to_sm89INS1_16FlashAttnFwdSm80INS1_25CollectiveMainloopFwdSm80ILi8ELi1ELb0EN4cute5tupleIJNS5_1CILi128EEENS7_ILi64EEENS7_ILi192EEEEEELi192ENS_10bfloat16_tEfNS_4arch4Sm80ELb0ELb0ELb1ELb1ELb0ELb1ELb1ELb1EEENS1_21CollectiveEpilogueFwdINS6_IJS8_SA_S9_EEENS6_IJNS7_ILi1EEESI_SI_EEESC_SE_Li256ELb1ELb1ELb1ELb0EEENS1_36VarlenDynamicPersistentTileSchedulerILi128ELi64ELi256ELi256ELb1ELb1ELb0ELb0ELb1ELb1EEEEEEEEEvNT_6ParamsE)
        /*07e8*/ 	.word	0x00000058


	//----- nvinfo : EIATTR_REGCOUNT
	.align		4
.L_348:
        /*07ec*/ 	.byte	0x04, 0x2f
        /*07ee*/ 	.short	(.L_350 - .L_349)
	.align		4
.L_349:
        /*07f0*/ 	.word	index@(_ZN7cutlass13device_kernelIN5flash19enable_sm80_to_sm89INS1_16FlashAttnFwdSm80INS1_25CollectiveMainloopFwdSm80ILi8ELi1ELb0EN4cute5tupleIJNS5_1CILi128EEENS7_ILi64EEENS7_ILi192EEEEEELi192ENS_10bfloat16_tEfNS_4arch4Sm80ELb0ELb0ELb1ELb1ELb0ELb0ELb1ELb1EEENS1_21CollectiveEpilogueFwdINS6_IJS8_SA_S9_EEENS6_IJNS7_ILi1EEESI_SI_EEESC_SE_Li256ELb1ELb1ELb1ELb0EEENS1_36VarlenDynamicPersistentTileSchedulerILi128ELi64ELi256ELi256ELb1ELb1ELb0ELb0ELb1ELb1EEEEEEEEEvNT_6ParamsE)
        /*07f4*/ 	.word	0x000000ff


	//----- nvinfo : EIATTR_FRAME_SIZE
	.align		4
.L_350:
        /*07f8*/ 	.byte	0x04, 0x11
        /*07fa*/ 	.short	(.L_352 - .L_351)
	.align		4
.L_351:
        /*07fc*/ 	.word	index@($__internal_3_$__cuda_sm70_votesync_ballot)
        /*0800*/ 	.word	0x00000000


	//----- nvinfo : EIATTR_FRAME_SIZE
	.align		4
.L_352:
        /*0804*/ 	.byte	0x04, 0x11
        /*0806*/ 	.short	(.L_354 - .L_353)
	.align		4
.L_353:
        /*0808*/ 	.word	index@($__internal_2_$__cuda_sm70_shflsync_up_p)
        /*080c*/ 	.word	0x00000000


	//----- nvinfo : EIATTR_FRAME_SIZE
	.align		4
.L_354:
        /*0810*/ 	.byte	0x04, 0x11
        /*0812*/ 	.short	(.L_356 - .L_355)
	.align		4
.L_355:
        /*0814*/ 	.word	index@($__internal_1_$__cuda_sm70_shflsync_idx_p)
        /*0818*/ 	.word	0x00000000


	//----- nvinfo : EIATTR_FRAME_SIZE
	.align		4
.L_356:
        /*081c*/ 	.byte	0x04, 0x11
        /*081e*/ 	.short	(.L_358 - .L_357)
	.align		4
.L_357:
        /*0820*/ 	.word	index@($__internal_0_$__cuda_sm70_shflsync_bfly_p)
        /*0824*/ 	.word	0x00000000


	//----- nvinfo : EIATTR_FRAME_SIZE
	.align		4
.L_358:
        /*0828*/ 	.byte	0x04, 0x11
        /*082a*/ 	.short	(.L_360 - .L_359)
	.align		4
.L_359:
        /*082c*/ 	.word	index@(_ZN7cutlass13device_kernelIN5flash19enable_sm80_to_sm89INS1_16FlashAttnFwdSm80INS1_25CollectiveMainloopFwdSm80ILi8ELi1ELb0EN4cute5tupleIJNS5_1CILi128EEENS7_ILi64EEENS7_ILi192EEEEEELi192ENS_10bfloat16_tEfNS_4arch4Sm80ELb0ELb0ELb1ELb1ELb0ELb0ELb1ELb1EEENS1_21CollectiveEpilogueFwdINS6_IJS8_SA_S9_EEENS6_IJNS7_ILi1EEESI_SI_EEESC_SE_Li256ELb1ELb1ELb1ELb0EEENS1_36VarlenDynamicPersistentTileSchedulerILi128ELi64ELi256ELi256ELb1ELb1ELb0ELb0ELb1ELb1EEEEEEEEEvNT_6ParamsE)
        /*0830*/ 	.word	0x00000040


	//----- nvinfo : EIATTR_REGCOUNT
	.align		4
.L_360:
        /*0834*/ 	.byte	0x04, 0x2f
        /*0836*/ 	.short	(.L_362 - .L_361)
	.align		4
.L_361:
        /*0838*/ 	.word	index@(_ZN7cutlass13device_kernelIN5flash19enable_sm80_to_sm89INS1_16FlashAttnFwdSm80INS1_25CollectiveMainloopFwdSm80ILi8ELi1ELb1EN4cute5tupleIJNS5_1CILi128EEENS7_ILi96EEENS7_ILi192EEEEEELi192ENS_10bfloat16_tEfNS_4arch4Sm80ELb0ELb0ELb1ELb0ELb0ELb0ELb1ELb1EEENS1_21CollectiveEpilogueFwdINS6_IJS8_SA_S9_EEENS6_IJNS7_ILi1EEESI_SI_EEESC_SE_Li256ELb0ELb1ELb1ELb0EEENS1_19SingleTileSchedulerILb0ELb1ELb1ELi128EEEEEEEEEvNT_6ParamsE)
        /*083c*/ 	.word	0x000000ff


	//----- nvinfo : EIATTR_FRAME_SIZE
	.align		4
.L_362:
        /*0840*/ 	.byte	0x04, 0x11
        /*0842*/ 	.short	(.L_364 - .L_363)
	.align		4
.L_363:
        /*0844*/ 	.word	index@(_ZN7cutlass13device_kernelIN5flash19enable_sm80_to_sm89INS1_16FlashAttnFwdSm80INS1_25CollectiveMainloopFwdSm80ILi8ELi1ELb1EN4cute5tupleIJNS5_1CILi128EEENS7_ILi96EEENS7_ILi192EEEEEELi192ENS_10bfloat16_tEfNS_4arch4Sm80ELb0ELb0ELb1ELb0ELb0ELb0ELb1ELb1EEENS1_21CollectiveEpilogueFwdINS6_IJS8_SA_S9_EEENS6_IJNS7_ILi1EEESI_SI_EEESC_SE_Li256ELb0ELb1ELb1ELb0EEENS1_19SingleTileSchedulerILb0ELb1ELb1ELi128EEEEEEEEEvNT_6ParamsE)
        /*0848*/ 	.word	0x00000048


	//----- nvinfo : EIATTR_MIN_STACK_SIZE
	.align		4
.L_364:
        /*084c*/ 	.byte	0x04, 0x12
        /*084e*/ 	.short	(.L_366 - .L_365)
	.align		4
.L_365:
        /*0850*/ 	.word	index@(_ZN7cutlass13device_kernelIN5flash19enable_sm80_to_sm89INS1_16FlashAttnFwdSm80INS1_25CollectiveMainloopFwdSm80ILi8ELi1ELb1EN4cute5tupleIJNS5_1CILi128EEENS7_ILi96EEENS7_ILi192EEEEEELi192ENS_10bfloat16_tEfNS_4arch4Sm80ELb0ELb0ELb1ELb0ELb0ELb0ELb1ELb1EEENS1_21CollectiveEpilogueFwdINS6_IJS8_SA_S9_EEENS6_IJNS7_ILi1EEESI_SI_EEESC_SE_Li256ELb0ELb1ELb1ELb0EEENS1_19SingleTileSchedulerILb0ELb1ELb1ELi128EEEEEEEEEvNT_6ParamsE)
        /*0854*/ 	.word	0x00000048


	//----- nvinfo : EIATTR_MIN_STACK_SIZE
	.align		4
.L_366:
        /*0858*/ 	.byte	0x04, 0x12
        /*085a*/ 	.short	(.L_368 - .L_367)
	.align		4
.L_367:
        /*085c*/ 	.word	index@(_ZN7cutlass13device_kernelIN5flash19enable_sm80_to_sm89INS1_16FlashAttnFwdSm80INS1_25CollectiveMainloopFwdSm80ILi8ELi1ELb0EN4cute5tupleIJNS5_1CILi128EEENS7_ILi64EEENS7_ILi192EEEEEELi192ENS_10bfloat16_tEfNS_4arch4Sm80ELb0ELb0ELb1ELb1ELb0ELb0ELb1ELb1EEENS1_21CollectiveEpilogueFwdINS6_IJS8_SA_S9_EEENS6_IJNS7_ILi1EEESI_SI_EEESC_SE_Li256ELb1ELb1ELb1ELb0EEENS1_36VarlenDynamicPersistentTileSchedulerILi128ELi64ELi256ELi256ELb1ELb1ELb0ELb0ELb1ELb1EEEEEEEEEvNT_6ParamsE)
        /*0860*/ 	.word	0x00000040


	//----- nvinfo : EIATTR_MIN_STACK_SIZE
	.align		4
.L_368:
        /*0864*/ 	.byte	0x04, 0x12
        /*0866*/ 	.short	(.L_370 - .L_369)
	.align		4
.L_369:
        /*0868*/ 	.word	index@(_ZN7cutlass13device_kernelIN5flash19enable_sm80_to_sm89INS1_16FlashAttnFwdSm80INS1_25CollectiveMainloopFwdSm80ILi8ELi1ELb0EN4cute5tupleIJNS5_1CILi128EEENS7_ILi64EEENS7_ILi192EEEEEELi192ENS_10bfloat16_tEfNS_4arch4Sm80ELb0ELb0ELb1ELb1ELb0ELb1ELb1ELb1EEENS1_21CollectiveEpilogueFwdINS6_IJS8_SA_S9_EEENS6_IJNS7_ILi1EEESI_SI_EEESC_SE_Li256ELb1ELb1ELb1ELb0EEENS1_36VarlenDynamicPersistentTileSchedulerILi128ELi64ELi256ELi256ELb1ELb1ELb0ELb0ELb1ELb1EEEEEEEEEvNT_6ParamsE)
        /*086c*/ 	.word	0x00000058


	//----- nvinfo : EIATTR_MIN_STACK_SIZE
	.align		4
.L_370:
        /*0870*/ 	.byte	0x04, 0x12
        /*0872*/ 	.short	(.L_372 - .L_371)
	.align		4
.L_371:
        /*0874*/ 	.word	index@(_ZN7cutlass13device_kernelIN5flash19enable_sm80_to_sm89INS1_16FlashAttnFwdSm80INS1_25CollectiveMainloopFwdSm80ILi8ELi1ELb0EN4cute5tupleIJNS5_1CILi128EEENS7_ILi64EEENS7_ILi192EEEEEELi192ENS_10bfloat16_tEfNS_4arch4Sm80ELb0ELb1ELb1ELb0ELb0ELb0ELb1ELb1EEENS1_21CollectiveEpilogueFwdINS6_IJS8_SA_S9_EEENS6_IJNS7_ILi1EEESI_SI_EEESC_SE_Li256ELb0ELb1ELb1ELb0EEENS1_19SingleTileSchedulerILb0ELb1ELb1ELi128EEEEEEEEEvNT_6ParamsE)
        /*0878*/ 	.word	0x00000000


	//----- nvinfo : EIATTR_MIN_STACK_SIZE
	.align		4
.L_372:
        /*087c*/ 	.byte	0x04, 0x12
        /*087e*/ 	.short	(.L_374 - .L_373)
	.align		4
.L_373:
        /*0880*/ 	.word	index@(_ZN7cutlass13device_kernelIN5flash19enable_sm80_to_sm89INS1_16FlashAttnFwdSm80INS1_25CollectiveMainloopFwdSm80ILi8ELi1ELb0EN4cute5tupleIJNS5_1CILi128EEENS7_ILi64EEENS7_ILi192EEEEEELi192ENS_10bfloat16_tEfNS_4arch4Sm80ELb0ELb1ELb1ELb1ELb0ELb0ELb1ELb1EEENS1_21CollectiveEpilogueFwdINS6_IJS8_SA_S9_EEENS6_IJNS7_ILi1EEESI_SI_EEESC_SE_Li256ELb1ELb1ELb1ELb0EEENS1_36VarlenDynamicPersistentTileSchedulerILi128ELi64ELi256ELi256ELb1ELb1ELb0ELb1ELb0ELb1EEEEEEEEEvNT_6ParamsE)
        /*0884*/ 	.word	0x00000040


	//----- nvinfo : EIATTR_MIN_STACK_SIZE
	.align		4
.L_374:
        /*0888*/ 	.byte	0x04, 0x12
        /*088a*/ 	.short	(.L_376 - .L_375)
	.align		4
.L_375:
        /*088c*/ 	.word	index@(_ZN7cutlass13device_kernelIN5flash19enable_sm80_to_sm89INS1_16FlashAttnFwdSm80INS1_25CollectiveMainloopFwdSm80ILi8ELi1ELb0EN4cute5tupleIJNS5_1CILi128EEENS7_ILi64EEENS7_ILi192EEEEEELi192ENS_10bfloat16_tEfNS_4arch4Sm80ELb0ELb1ELb1ELb1ELb0ELb1ELb1ELb1EEENS1_21CollectiveEpilogueFwdINS6_IJS8_SA_S9_EEENS6_IJNS7_ILi1EEESI_SI_EEESC_SE_Li256ELb1ELb1ELb1ELb0EEENS1_36VarlenDynamicPersistentTileSchedulerILi128ELi64ELi256ELi256ELb1ELb1ELb0ELb1ELb0ELb1EEEEEEEEEvNT_6ParamsE)
        /*0890*/ 	.word	0x00000058


	//----- nvinfo : EIATTR_MIN_STACK_SIZE
	.align		4
.L_376:
        /*0894*/ 	.byte	0x04, 0x12
        /*0896*/ 	.short	(.L_378 - .L_377)
	.align		4
.L_377:
        /*0898*/ 	.word	index@(_ZN7cutlass13device_kernelIN5flash19enable_sm80_to_sm89INS1_16FlashAttnFwdSm80INS1_25CollectiveMainloopFwdSm80ILi8ELi1ELb1EN4cute5tupleIJNS5_1CILi128EEENS7_ILi96EEENS7_ILi192EEEEEELi192ENS_10bfloat16_tEfNS_4arch4Sm80ELb1ELb0ELb1ELb0ELb0ELb0ELb1ELb1EEENS1_21CollectiveEpilogueFwdINS6_IJS8_SA_S9_EEENS6_IJNS7_ILi1EEESI_SI_EEESC_SE_Li256ELb0ELb1ELb1ELb0EEENS1_30DynamicPersistentTileSchedulerILi256ELi256ELb1ELb1ELb0EEEEEEEEEvNT_6ParamsE)
        /*089c*/ 	.word	0x000000a8


	//----- nvinfo : EIATTR_MIN_STACK_SIZE
	.align		4
.L_378:
        /*08a0*/ 	.byte	0x04, 0x12
        /*08a2*/ 	.short	(.L_380 - .L_379)
	.align		4
.L_379:
        /*08a4*/ 	.word	index@(_ZN7cutlass13device_kernelIN5flash19enable_sm80_to_sm89INS1_16FlashAttnFwdSm80INS1_25CollectiveMainloopFwdSm80ILi8ELi1ELb0EN4cute5tupleIJNS5_1CILi128EEENS7_ILi64EEENS7_ILi192EEEEEELi192ENS_10bfloat16_tEfNS_4arch4Sm80ELb1ELb0ELb1ELb1ELb0ELb0ELb1ELb1EEENS1_21CollectiveEpilogueFwdINS6_IJS8_SA_S9_EEENS6_IJNS7_ILi1EEESI_SI_EEESC_SE_Li256ELb1ELb1ELb1ELb0EEENS1_36VarlenDynamicPersistentTileSchedulerILi128ELi64ELi256ELi256ELb1ELb1ELb0ELb1ELb1ELb1EEEEEEEEEvNT_6ParamsE)
        /*08a8*/ 	.word	0x00000050


	//----- nvinfo : EIATTR_MIN_STACK_SIZE
	.align		4
.L_380:
        /*08ac*/ 	.byte	0x04, 0x12
        /*08ae*/ 	.short	(.L_382 - .L_381)
	.align		4
.L_381:
        /*08b0*/ 	.word	index@(_ZN7cutlass13device_kernelIN5flash19enable_sm80_to_sm89INS1_16FlashAttnFwdSm80INS1_25CollectiveMainloopFwdSm80ILi8ELi1ELb0EN4cute5tupleIJNS5_1CILi128EEENS7_ILi64EEENS7_ILi192EEEEEELi192ENS_10bfloat16_tEfNS_4arch4Sm80ELb1ELb0ELb1ELb1ELb0ELb1ELb1ELb1EEENS1_21CollectiveEpilogueFwdINS6_IJS8_SA_S9_EEENS6_IJNS7_ILi1EEESI_SI_EEESC_SE_Li256ELb1ELb1ELb1ELb0EEENS1_36VarlenDynamicPersistentTileSchedulerILi128ELi64ELi256ELi256ELb1ELb1ELb0ELb1ELb1ELb1EEEEEEEEEvNT_6ParamsE)
        /*08b4*/ 	.word	0x00000050


	//----- nvinfo : EIATTR_MIN_STACK_SIZE
	.align		4
.L_382:
        /*08b8*/ 	.byte	0x04, 0x12
        /*08ba*/ 	.short	(.L_384 - .L_383)
	.align		4
.L_383:
        /*08bc*/ 	.word	index@(_ZN7cutlass13device_kernelIN5flash19enable_sm80_to_sm89INS1_16FlashAttnFwdSm80INS1_25CollectiveMainloopFwdSm80ILi8ELi2ELb1EN4cute5tupleIJNS5_1CILi128EEENS7_ILi96EEENS7_ILi192EEEEEELi192ENS_10bfloat16_tEfNS_4arch4Sm80ELb0ELb0ELb1ELb0ELb0ELb0ELb1ELb1EEENS1_21CollectiveEpilogueFwdINS6_IJS8_SA_S9_EEENS6_IJNS7_ILi1EEESI_SI_EEESC_SE_Li256ELb0ELb1ELb1ELb0EEENS1_19SingleTileSchedulerILb0ELb1ELb1ELi128EEEEEEEEEvNT_6ParamsE)
        /*08c0*/ 	.word	0x00000038


	//----- nvinfo : EIATTR_MIN_STACK_SIZE
	.align		4
.L_384:
        /*08c4*/ 	.byte	0x04, 0x12
        /*08c6*/ 	.short	(.L_386 - .L_385)
	.align		4
.L_385:
        /*08c8*/ 	.word	index@(_ZN7cutlass13device_kernelIN5flash19enable_sm80_to_sm89INS1_16FlashAttnFwdSm80INS1_25CollectiveMainloopFwdSm80ILi8ELi2ELb0EN4cute5tupleIJNS5_1CILi128EEENS7_ILi64EEENS7_ILi192EEEEEELi192ENS_10bfloat16_tEfNS_4arch4Sm80ELb0ELb0ELb1ELb1ELb0ELb0ELb1ELb1EEENS1_21CollectiveEpilogueFwdINS6_IJS8_SA_S9_EEENS6_IJNS7_ILi1EEESI_SI_EEESC_SE_Li256ELb1ELb1ELb1ELb0EEENS1_36VarlenDynamicPersistentTileSchedulerILi128ELi64ELi256ELi256ELb1ELb1ELb0ELb0ELb1ELb1EEEEEEEEEvNT_6ParamsE)
        /*08cc*/ 	.word	0x00000038


	//----- nvinfo : EIATTR_MIN_STACK_SIZE
	.align		4
.L_386:
        /*08d0*/ 	.byte	0x04, 0x12
        /*08d2*/ 	.short	(.L_388 - .L_387)
	.align		4
.L_387:
        /*08d4*/ 	.word	index@(_ZN7cutlass13device_kernelIN5flash19enable_sm80_to_sm89INS1_16FlashAttnFwdSm80INS1_25CollectiveMainloopFwdSm80ILi8ELi2ELb0EN4cute5tupleIJNS5_1CILi128EEENS7_ILi64EEENS7_ILi192EEEEEELi192ENS_10bfloat16_tEfNS_4arch4Sm80ELb0ELb0ELb1ELb1ELb0ELb1ELb1ELb1EEENS1_21CollectiveEpilogueFwdINS6_IJS8_SA_S9_EEENS6_IJNS7_ILi1EEESI_SI_EEESC_SE_Li256ELb1ELb1ELb1ELb0EEENS1_36VarlenDynamicPersistentTileSchedulerILi128ELi64ELi256ELi256ELb1ELb1ELb0ELb0ELb1ELb1EEEEEEEEEvNT_6ParamsE)
        /*08d8*/ 	.word	0x00000000


	//----- nvinfo : EIATTR_MIN_STACK_SIZE
	.align		4
.L_388:
        /*08dc*/ 	.byte	0x04, 0x12
        /*08de*/ 	.short	(.L_390 - .L_389)
	.align		4
.L_389:
        /*08e0*/ 	.word	index@(_ZN7cutlass13device_kernelIN5flash19enable_sm80_to_sm89INS1_16FlashAttnFwdSm80INS1_25CollectiveMainloopFwdSm80ILi8ELi2ELb0EN4cute5tupleIJNS5_1CILi128EEENS7_ILi64EEENS7_ILi192EEEEEELi192ENS_10bfloat16_tEfNS_4arch4Sm80ELb0ELb1ELb1ELb0ELb0ELb0ELb1ELb1EEENS1_21CollectiveEpilogueFwdINS6_IJS8_SA_S9_EEENS6_IJNS7_ILi1EEESI_SI_EEESC_SE_Li256ELb0ELb1ELb1ELb0EEENS1_19SingleTileSchedulerILb0ELb1ELb1ELi128EEEEEEEEEvNT_6ParamsE)
        /*08e4*/ 	.word	0x00000000


	//----- nvinfo : EIATTR_MIN_STACK_SIZE
	.align		4
.L_390:
        /*08e8*/ 	.byte	0x04, 0x12
        /*08ea*/ 	.short	(.L_392 - .L_391)
	.align		4
.L_391:
        /*08ec*/ 	.word	index@(_ZN7cutlass13device_kernelIN5flash19enable_sm80_to_sm89INS1_16FlashAttnFwdSm80INS1_25CollectiveMainloopFwdSm80ILi8ELi2ELb0EN4cute5tupleIJNS5_1CILi128EEENS7_ILi64EEENS7_ILi192EEEEEELi192ENS_10bfloat16_tEfNS_4arch4Sm80ELb0ELb1ELb1ELb1ELb0ELb0ELb1ELb1EEENS1_21CollectiveEpilogueFwdINS6_IJS8_SA_S9_EEENS6_IJNS7_ILi1EEESI_SI_EEESC_SE_Li256ELb1ELb1ELb1ELb0EEENS1_36VarlenDynamicPersistentTileSchedulerILi128ELi64ELi256ELi256ELb1ELb1ELb0ELb1ELb0ELb1EEEEEEEEEvNT_6ParamsE)
        /*08f0*/ 	.word	0x00000038


	//----- nvinfo : EIATTR_MIN_STACK_SIZE
	.align		4
.L_392:
        /*08f4*/ 	.byte	0x04, 0x12
        /*08f6*/ 	.short	(.L_394 - .L_393)
	.align		4
.L_393:
        /*08f8*/ 	.word	index@(_ZN7cutlass13device_kernelIN5flash19enable_sm80_to_sm89INS1_16FlashAttnFwdSm80INS1_25CollectiveMainloopFwdSm80ILi8ELi2ELb0EN4cute5tupleIJNS5_1CILi128EEENS7_ILi64EEENS7_ILi192EEEEEELi192ENS_10bfloat16_tEfNS_4arch4Sm80ELb0ELb1ELb1ELb1ELb0ELb1ELb1ELb1EEENS1_21CollectiveEpilogueFwdINS6_IJS8_SA_S9_EEENS6_IJNS7_ILi1EEESI_SI_EEESC_SE_Li256ELb1ELb1ELb1ELb0EEENS1_36VarlenDynamicPersistentTileSchedulerILi128ELi64ELi256ELi256ELb1ELb1ELb0ELb1ELb0ELb1EEEEEEEEEvNT_6ParamsE)
        /*08fc*/ 	.word	0x000000a0


	//----- nvinfo : EIATTR_MIN_STACK_SIZE
	.align		4
.L_394:
        /*0900*/ 	.byte	0x04, 0x12
        /*0902*/ 	.short	(.L_396 - .L_395)
	.align		4
.L_395:
        /*0904*/ 	.word	index@(_ZN7cutlass13device_kernelIN5flash19enable_sm80_to_sm89INS1_16FlashAttnFwdSm80INS1_25CollectiveMainloopFwdSm80ILi8ELi2ELb1EN4cute5tupleIJNS5_1CILi128EEENS7_ILi96EEENS7_ILi192EEEEEELi192ENS_10bfloat16_tEfNS_4arch4Sm80ELb1ELb0ELb1ELb0ELb0ELb0ELb1ELb1EEENS1_21CollectiveEpilogueFwdINS6_IJS8_SA_S9_EEENS6_IJNS7_ILi1EEESI_SI_EEESC_SE_Li256ELb0ELb1ELb1ELb0EEENS1_30DynamicPersistentTileSchedulerILi256ELi256ELb1ELb1ELb0EEEEEEEEEvNT_6ParamsE)
        /*0908*/ 	.word	0x00000088


	//----- nvinfo : EIATTR_MIN_STACK_SIZE
	.align		4
.L_396:
        /*090c*/ 	.byte	0x04, 0x12
        /*090e*/ 	.short	(.L_398 - .L_397)
	.align		4
.L_397:
        /*0910*/ 	.word	index@(_ZN7cutlass13device_kernelIN5flash19enable_sm80_to_sm89INS1_16FlashAttnFwdSm80INS1_25CollectiveMainloopFwdSm80ILi8ELi2ELb0EN4cute5tupleIJNS5_1CILi128EEENS7_ILi64EEENS7_ILi192EEEEEELi192ENS_10bfloat16_tEfNS_4arch4Sm80ELb1ELb0ELb1ELb1ELb0ELb0ELb1ELb1EEENS1_21CollectiveEpilogueFwdINS6_IJS8_SA_S9_EEENS6_IJNS7_ILi1EEESI_SI_EEESC_SE_Li256ELb1ELb1ELb1ELb0EEENS1_36VarlenDynamicPersistentTileSchedulerILi128ELi64ELi256ELi256ELb1ELb1ELb0ELb1ELb1ELb1EEEEEEEEEvNT_6ParamsE)
        /*0914*/ 	.word	0x00000000


	//----- nvinfo : EIATTR_MIN_STACK_SIZE
	.align		4
.L_398:
        /*0918*/ 	.byte	0x04, 0x12
        /*091a*/ 	.short	(.L_400 - .L_399)
	.align		4
.L_399:
        /*091c*/ 	.word	index@(_ZN7cutlass13device_kernelIN5flash19enable_sm80_to_sm89INS1_16FlashAttnFwdSm80INS1_25CollectiveMainloopFwdSm80ILi8ELi2ELb0EN4cute5tupleIJNS5_1CILi128EEENS7_ILi64EEENS7_ILi192EEEEEELi192ENS_10bfloat16_tEfNS_4arch4Sm80ELb1ELb0ELb1ELb1ELb0ELb1ELb1ELb1EEENS1_21CollectiveEpilogueFwdINS6_IJS8_SA_S9_EEENS6_IJNS7_ILi1EEESI_SI_EEESC_SE_Li256ELb1ELb1ELb1ELb0EEENS1_36VarlenDynamicPersistentTileSchedulerILi128ELi64ELi256ELi256ELb1ELb1ELb0ELb1ELb1ELb1EEEEEEEEEvNT_6ParamsE)
        /*0920*/ 	.word	0x00000000


	//----- nvinfo : EIATTR_MIN_STACK_SIZE
	.align		4
.L_400:
        /*0924*/ 	.byte	0x04, 0x12
        /*0926*/ 	.short	(.L_402 - .L_401)
	.align		4
.L_401:
        /*0928*/ 	.word	index@(_ZN7cutlass13device_kernelIN5flash19enable_sm80_to_sm89INS1_16FlashAttnFwdSm80INS1_25CollectiveMainloopFwdSm80ILi8ELi1ELb1EN4cute5tupleIJNS5_1CILi128EEENS7_ILi96EEENS7_ILi192EEEEEELi192ENS_10bfloat16_tEfNS_4arch4Sm80ELb0ELb0ELb0ELb0ELb0ELb0ELb1ELb1EEENS1_21CollectiveEpilogueFwdINS6_IJS8_SA_S9_EEENS6_IJNS7_ILi1EEESI_SI_EEESC_SE_Li256ELb0ELb1ELb1ELb0EEENS1_19SingleTileSchedulerILb0ELb1ELb1ELi128EEEEEEEEEvNT_6ParamsE)
        /*092c*/ 	.word	0x00000030


	//----- nvinfo : EIATTR_MIN_STACK_SIZE
	.align		4
.L_402:
        /*0930*/ 	.byte	0x04, 0x12
        /*0932*/ 	.short	(.L_404 - .L_403)
	.align		4
.L_403:
        /*0934*/ 	.word	index@(_ZN7cutlass13device_kernelIN5flash19enable_sm80_to_sm89INS1_16FlashAttnFwdSm80INS1_25CollectiveMainloopFwdSm80ILi8ELi1ELb0EN4cute5tupleIJNS5_1CILi128EEENS7_ILi64EEENS7_ILi192EEEEEELi192ENS_10bfloat16_tEfNS_4arch4Sm80ELb0ELb0ELb0ELb1ELb0ELb0ELb1ELb1EEENS1_21CollectiveEpilogueFwdINS6_IJS8_SA_S9_EEENS6_IJNS7_ILi1EEESI_SI_EEESC_SE_Li256ELb1ELb1ELb1ELb0EEENS1_36VarlenDynamicPersistentTileSchedulerILi128ELi64ELi256ELi256ELb1ELb1ELb0ELb0ELb1ELb1EEEEEEEEEvNT_6ParamsE)
        /*0938*/ 	.word	0x00000000


	//----- nvinfo : EIATTR_MIN_STACK_SIZE
	.align		4
.L_404:
        /*093c*/ 	.byte	0x04, 0x12
        /*093e*/ 	.short	(.L_406 - .L_405)
	.align		4
.L_405:
        /*0940*/ 	.word	index@(_ZN7cutlass13device_kernelIN5flash19enable_sm80_to_sm89INS1_16FlashAttnFwdSm80INS1_25CollectiveMainloopFwdSm80ILi8ELi1ELb0EN4cute5tupleIJNS5_1CILi128EEENS7_ILi64EEENS7_ILi192EEEEEELi192ENS_10bfloat16_tEfNS_4arch4Sm80ELb0ELb0ELb0ELb1ELb0ELb1ELb1ELb1EEENS1_21CollectiveEpilogueFwdINS6_IJS8_SA_S9_EEENS6_IJNS7_ILi1EEESI_SI_EEESC_SE_Li256ELb1ELb1ELb1ELb0EEENS1_36VarlenDynamicPersistentTileSchedulerILi128ELi64ELi256ELi256ELb1ELb1ELb0ELb0ELb1ELb1EEEEEEEEEvNT_6ParamsE)
        /*0944*/ 	.word	0x00000010


	//----- nvinfo : EIATTR_MIN_STACK_SIZE
	.align		4
.L_406:
        /*0948*/ 	.byte	0x04, 0x12
        /*094a*/ 	.short	(.L_408 - .L_407)
	.align		4
.L_407:
        /*094c*/ 	.word	index@(_ZN7cutlass13device_kernelIN5flash19enable_sm80_to_sm89INS1_16FlashAttnFwdSm80INS1_25CollectiveMainloopFwdSm80ILi8ELi1ELb0EN4cute5tupleIJNS5_1CILi128EEENS7_ILi64EEENS7_ILi192EEEEEELi192ENS_10bfloat16_tEfNS_4arch4Sm80ELb0ELb1ELb0ELb0ELb0ELb0ELb1ELb1EEENS1_21CollectiveEpilogueFwdINS6_IJS8_SA_S9_EEENS6_IJNS7_ILi1EEESI_SI_EEESC_SE_Li256ELb0ELb1ELb1ELb0EEENS1_19SingleTileSchedulerILb0ELb1ELb1ELi128EEEEEEEEEvNT_6ParamsE)
        /*0950*/ 	.word	0x00000000


	//----- nvinfo : EIATTR_MIN_STACK_SIZE
	.align		4
.L_408:
        /*0954*/ 	.byte	0x04, 0x12
        /*0956*/ 	.short	(.L_410 - .L_409)
	.align		4
.L_409:
        /*0958*/ 	.word	index@(_ZN7cutlass13device_kernelIN5flash19enable_sm80_to_sm89INS1_16FlashAttnFwdSm80INS1_25CollectiveMainloopFwdSm80ILi8ELi1ELb0EN4cute5tupleIJNS5_1CILi128EEENS7_ILi64EEENS7_ILi192EEEEEELi192ENS_10bfloat16_tEfNS_4arch4Sm80ELb0ELb1ELb0ELb1ELb0ELb0ELb1ELb1EEENS1_21CollectiveEpilogueFwdINS6_IJS8_SA_S9_EEENS6_IJNS7_ILi1EEESI_SI_EEESC_SE_Li256ELb1ELb1ELb1ELb0EEENS1_36VarlenDynamicPersistentTileSchedulerILi128ELi64ELi256ELi256ELb1ELb1ELb0ELb1ELb0ELb1EEEEEEEEEvNT_6ParamsE)
        /*095c*/ 	.word	0x00000040


	//----- nvinfo : EIATTR_MIN_STACK_SIZE
	.align		4
.L_410:
        /*0960*/ 	.byte	0x04, 0x12
        /*0962*/ 	.short	(.L_412 - .L_411)
	.align		4
.L_411:
        /*0964*/ 	.word	index@(_ZN7cutlass13device_kernelIN5flash19enable_sm80_to_sm89INS1_16FlashAttnFwdSm80INS1_25CollectiveMainloopFwdSm80ILi8ELi1ELb0EN4cute5tupleIJNS5_1CILi128EEENS7_ILi64EEENS7_ILi192EEEEEELi192ENS_10bfloat16_tEfNS_4arch4Sm80ELb0ELb1ELb0ELb1ELb0ELb1ELb1ELb1EEENS1_21CollectiveEpilogueFwdINS6_IJS8_SA_S9_EEENS6_IJNS7_ILi1EEESI_SI_EEESC_SE_Li256ELb1ELb1ELb1ELb0EEENS1_36VarlenDynamicPersistentTileSchedulerILi128ELi64ELi256ELi256ELb1ELb1ELb0ELb1ELb0ELb1EEEEEEEEEvNT_6ParamsE)
        /*0968*/ 	.word	0x00000040


	//----- nvinfo : EIATTR_MIN_STACK_SIZE
	.align		4
.L_412:
        /*096c*/ 	.byte	0x04, 0x12
        /*096e*/ 	.short	(.L_414 - .L_413)
	.align		4
.L_413:
        /*0970*/ 	.word	index@(_ZN7cutlass13device_kernelIN5flash19enable_sm80_to_sm89INS1_16FlashAttnFwdSm80INS1_25CollectiveMainloopFwdSm80ILi8ELi1ELb1EN4cute5tupleIJNS5_1CILi128EEENS7_ILi96EEENS7_ILi192EEEEEELi192ENS_10bfloat16_tEfNS_4arch4Sm80ELb1ELb0ELb0ELb0ELb0ELb0ELb1ELb1EEENS1_21CollectiveEpilogueFwdINS6_IJS8_SA_S9_EEENS6_IJNS7_ILi1EEESI_SI_EEESC_SE_Li256ELb0ELb1ELb1ELb0EEENS1_30DynamicPersistentTileSchedulerILi256ELi256ELb1ELb1ELb0EEEEEEEEEvNT_6ParamsE)
        /*0974*/ 	.word	0x00000090


	//----- nvinfo : EIATTR_MIN_STACK_SIZE
	.align		4
.L_414:
        /*0978*/ 	.byte	0x04, 0x12
        /*097a*/ 	.short	(.L_416 - .L_415)
	.align		4
.L_415:
        /*097c*/ 	.word	index@(_ZN7cutlass13device_kernelIN5flash19enable_sm80_to_sm89INS1_16FlashAttnFwdSm80INS1_25CollectiveMainloopFwdSm80ILi8ELi1ELb0EN4cute5tupleIJNS5_1CILi128EEENS7_ILi64EEENS7_ILi192EEEEEELi192ENS_10bfloat16_tEfNS_4arch4Sm80ELb1ELb0ELb0ELb1ELb0ELb0ELb1ELb1EEENS1_21CollectiveEpilogueFwdINS6_IJS8_SA_S9_EEENS6_IJNS7_ILi1EEESI_SI_EEESC_SE_Li256ELb1ELb1ELb1ELb0EEENS1_36VarlenDynamicPersistentTileSchedulerILi128ELi64ELi256ELi256ELb1ELb1ELb0ELb1ELb1ELb1EEEEEEEEEvNT_6ParamsE)
        /*0980*/ 	.word	0x00000050


	//----- nvinfo : EIATTR_MIN_STACK_SIZE
	.align		4
.L_416:
        /*0984*/ 	.byte	0x04, 0x12
        /*0986*/ 	.short	(.L_418 - .L_417)
	.align		4
.L_417:
        /*0988*/ 	.word	index@(_ZN7cutlass13device_kernelIN5flash19enable_sm80_to_sm89INS1_16FlashAttnFwdSm80INS1_25CollectiveMainloopFwdSm80ILi8ELi1ELb0EN4cute5tupleIJNS5_1CILi128EEENS7_ILi64EEENS7_ILi192EEEEEELi192ENS_10bfloat16_tEfNS_4arch4Sm80ELb1ELb0ELb0ELb1ELb0ELb1ELb1ELb1EEENS1_21CollectiveEpilogueFwdINS6_IJS8_SA_S9_EEENS6_IJNS7_ILi1EEESI_SI_EEESC_SE_Li256ELb1ELb1ELb1ELb0EEENS1_36VarlenDynamicPersistentTileSchedulerILi128ELi64ELi256ELi256ELb1ELb1ELb0ELb1ELb1ELb1EEEEEEEEEvNT_6ParamsE)
        /*098c*/ 	.word	0x00000050


	//----- nvinfo : EIATTR_MIN_STACK_SIZE
	.align		4
.L_418:
        /*0990*/ 	.byte	0x04, 0x12
        /*0992*/ 	.short	(.L_420 - .L_419)
	.align		4
.L_419:
        /*0994*/ 	.word	index@(_ZN7cutlass13device_kernelIN5flash19enable_sm80_to_sm89INS1_16FlashAttnFwdSm80INS1_25CollectiveMainloopFwdSm80ILi8ELi2ELb1EN4cute5tupleIJNS5_1CILi128EEENS7_ILi96EEENS7_ILi192EEEEEELi192ENS_10bfloat16_tEfNS_4arch4Sm80ELb0ELb0ELb0ELb0ELb0ELb0ELb1ELb1EEENS1_21CollectiveEpilogueFwdINS6_IJS8_SA_S9_EEENS6_IJNS7_ILi1EEESI_SI_EEESC_SE_Li256ELb0ELb1ELb1ELb0EEENS1_19SingleTileSchedulerILb0ELb1ELb1ELi128EEEEEEEEEvNT_6ParamsE)
        /*0998*/ 	.word	0x00000020


	//----- nvinfo : EIATTR_MIN_STACK_SIZE
	.align		4
.L_420:
        /*099c*/ 	.byte	0x04, 0x12
        /*099e*/ 	.short	(.L_422 - .L_421)
	.align		4
.L_421:
        /*09a0*/ 	.word	index@(_ZN7cutlass13device_kernelIN5flash19enable_sm80_to_sm89INS1_16FlashAttnFwdSm80INS1_25CollectiveMainloopFwdSm80ILi8ELi2ELb0EN4cute5tupleIJNS5_1CILi128EEENS7_ILi64EEENS7_ILi192EEEEEELi192ENS_10bfloat16_tEfNS_4arch4Sm80ELb0ELb0ELb0ELb1ELb0ELb0ELb1ELb1EEENS1_21CollectiveEpilogueFwdINS6_IJS8_SA_S9_EEENS6_IJNS7_ILi1EEESI_SI_EEESC_SE_Li256ELb1ELb1ELb1ELb0EEENS1_36VarlenDynamicPersistentTileSchedulerILi128ELi64ELi256ELi256ELb1ELb1ELb0ELb0ELb1ELb1EEEEEEEEEvNT_6ParamsE)
        /*09a4*/ 	.word	0x00000000


	//----- nvinfo : EIATTR_MIN_STACK_SIZE
	.align		4
.L_422:
        /*09a8*/ 	.byte	0x04, 0x12
        /*09aa*/ 	.short	(.L_424 - .L_423)
	.align		4
.L_423:
        /*09ac*/ 	.word	index@(_ZN7cutlass13device_kernelIN5flash19enable_sm80_to_sm89INS1_16FlashAttnFwdSm80INS1_25CollectiveMainloopFwdSm80ILi8ELi2ELb0EN4cute5tupleIJNS5_1CILi128EEENS7_ILi64EEENS7_ILi192EEEEEELi192ENS_10bfloat16_tEfNS_4arch4Sm80ELb0ELb0ELb0ELb1ELb0ELb1ELb1ELb1EEENS1_21CollectiveEpilogueFwdINS6_IJS8_SA_S9_EEENS6_IJNS7_ILi1EEESI_SI_EEESC_SE_Li256ELb1ELb1ELb1ELb0EEENS1_36VarlenDynamicPersistentTileSchedulerILi128ELi64ELi256ELi256ELb1ELb1ELb0ELb0ELb1ELb1EEEEEEEEEvNT_6ParamsE)
        /*09b0*/ 	.word	0x00000000


	//----- nvinfo : EIATTR_MIN_STACK_SIZE
	.align		4
.L_424:
        /*09b4*/ 	.byte	0x04, 0x12
        /*09b6*/ 	.short	(.L_426 - .L_425)
	.align		4
.L_425:
        /*09b8*/ 	.word	index@(_ZN7cutlass13device_kernelIN5flash19enable_sm80_to_sm89INS1_16FlashAttnFwdSm80INS1_25CollectiveMainloopFwdSm80ILi8ELi2ELb0EN4cute5tupleIJNS5_1CILi128EEENS7_ILi64EEENS7_ILi192EEEEEELi192ENS_10bfloat16_tEfNS_4arch4Sm80ELb0ELb1ELb0ELb0ELb0ELb0ELb1ELb1EEENS1_21CollectiveEpilogueFwdINS6_IJS8_SA_S9_EEENS6_IJNS7_ILi1EEESI_SI_EEESC_SE_Li256ELb0ELb1ELb1ELb0EEENS1_19SingleTileSchedulerILb0ELb1ELb1ELi128EEEEEEEEEvNT_6ParamsE)
        /*09bc*/ 	.word	0x00000000


	//----- nvinfo : EIATTR_MIN_STACK_SIZE
	.align		4
.L_426:
        /*09c0*/ 	.byte	0x04, 0x12
        /*09c2*/ 	.short	(.L_428 - .L_427)
	.align		4
.L_427:
        /*09c4*/ 	.word	index@(_ZN7cutlass13device_kernelIN5flash19enable_sm80_to_sm89INS1_16FlashAttnFwdSm80INS1_25CollectiveMainloopFwdSm80ILi8ELi2ELb0EN4cute5tupleIJNS5_1CILi128EEENS7_ILi64EEENS7_ILi192EEEEEELi192ENS_10bfloat16_tEfNS_4arch4Sm80ELb0ELb1ELb0ELb1ELb0ELb0ELb1ELb1EEENS1_21CollectiveEpilogueFwdINS6_IJS8_SA_S9_EEENS6_IJNS7_ILi1EEESI_SI_EEESC_SE_Li256ELb1ELb1ELb1ELb0EEENS1_36VarlenDynamicPersistentTileSchedulerILi128ELi64ELi256ELi256ELb1ELb1ELb0ELb1ELb0ELb1EEEEEEEEEvNT_6ParamsE)
        /*09c8*/ 	.word	0x00000000


	//----- nvinfo : EIATTR_MIN_STACK_SIZE
	.align		4
.L_428:
        /*09cc*/ 	.byte	0x04, 0x12
        /*09ce*/ 	.short	(.L_430 - .L_429)
	.align		4
.L_429:
        /*09d0*/ 	.word	index@(_ZN7cutlass13device_kernelIN5flash19enable_sm80_to_sm89INS1_16FlashAttnFwdSm80INS1_25CollectiveMainloopFwdSm80ILi8ELi2ELb0EN4cute5tupleIJNS5_1CILi128EEENS7_ILi64EEENS7_ILi192EEEEEELi192ENS_10bfloat16_tEfNS_4arch4Sm80ELb0ELb1ELb0ELb1ELb0ELb1ELb1ELb1EEENS1_21CollectiveEpilogueFwdINS6_IJS8_SA_S9_EEENS6_IJNS7_ILi1EEESI_SI_EEESC_SE_Li256ELb1ELb1ELb1ELb0EEENS1_36VarlenDynamicPersistentTileSchedulerILi128ELi64ELi256ELi256ELb1ELb1ELb0ELb1ELb0ELb1EEEEEEEEEvNT_6ParamsE)
        /*09d4*/ 	.word	0x00000000


	//----- nvinfo : EIATTR_MIN_STACK_SIZE
	.align		4
.L_430:
        /*09d8*/ 	.byte	0x04, 0x12
        /*09da*/ 	.short	(.L_432 - .L_431)
	.align		4
.L_431:
        /*09dc*/ 	.word	index@(_ZN7cutlass13device_kernelIN5flash19enable_sm80_to_sm89INS1_16FlashAttnFwdSm80INS1_25CollectiveMainloopFwdSm80ILi8ELi2ELb1EN4cute5tupleIJNS5_1CILi128EEENS7_ILi96EEENS7_ILi192EEEEEELi192ENS_10bfloat16_tEfNS_4arch4Sm80ELb1ELb0ELb0ELb0ELb0ELb0ELb1ELb1EEENS1_21CollectiveEpilogueFwdINS6_IJS8_SA_S9_EEENS6_IJNS7_ILi1EEESI_SI_EEESC_SE_Li256ELb0ELb1ELb1ELb0EEENS1_30DynamicPersistentTileSchedulerILi256ELi256ELb1ELb1ELb0EEEEEEEEEvNT_6ParamsE)
        /*09e0*/ 	.word	0x00000098


	//----- nvinfo : EIATTR_MIN_STACK_SIZE
	.align		4
.L_432:
        /*09e4*/ 	.byte	0x04, 0x12
        /*09e6*/ 	.short	(.L_434 - .L_433)
	.align		4
.L_433:
        /*09e8*/ 	.word	index@(_ZN7cutlass13device_kernelIN5flash19enable_sm80_to_sm89INS1_16FlashAttnFwdSm80INS1_25CollectiveMainloopFwdSm80ILi8ELi2ELb0EN4cute5tupleIJNS5_1CILi128EEENS7_ILi64EEENS7_ILi192EEEEEELi192ENS_10bfloat16_tEfNS_4arch4Sm80ELb1ELb0ELb0ELb1ELb0ELb0ELb1ELb1EEENS1_21CollectiveEpilogueFwdINS6_IJS8_SA_S9_EEENS6_IJNS7_ILi1EEESI_SI_EEESC_SE_Li256ELb1ELb1ELb1ELb0EEENS1_36VarlenDynamicPersistentTileSchedulerILi128ELi64ELi256ELi256ELb1ELb1ELb0ELb1ELb1ELb1EEEEEEEEEvNT_6ParamsE)
        /*09ec*/ 	.word	0x00000000


	//----- nvinfo : EIATTR_MIN_STACK_SIZE
	.align		4
.L_434:
        /*09f0*/ 	.byte	0x04, 0x12
        /*09f2*/ 	.short	(.L_436 - .L_435)
	.align		4
.L_435:
        /*09f4*/ 	.word	index@(_ZN7cutlass13device_kernelIN5flash19enable_sm80_to_sm89INS1_16FlashAttnFwdSm80INS1_25CollectiveMainloopFwdSm80ILi8ELi2ELb0EN4cute5tupleIJNS5_1CILi128EEENS7_ILi64EEENS7_ILi192EEEEEELi192ENS_10bfloat16_tEfNS_4arch4Sm80ELb1ELb0ELb0ELb1ELb0ELb1ELb1ELb1EEENS1_21CollectiveEpilogueFwdINS6_IJS8_SA_S9_EEENS6_IJNS7_ILi1EEESI_SI_EEESC_SE_Li256ELb1ELb1ELb1ELb0EEENS1_36VarlenDynamicPersistentTileSchedulerILi128ELi64ELi256ELi256ELb1ELb1ELb0ELb1ELb1ELb1EEEEEEEEEvNT_6ParamsE)
        /*09f8*/ 	.word	0x00000000
.L_436:


//--------------------- .nv.info._ZN7cutlass13device_kernelIN5flash19enable_sm80_to_sm89INS1_16FlashAttnFwdSm80INS1_25CollectiveMainloopFwdSm80ILi8ELi1ELb1EN4cute5tupleIJNS5_1CILi128EEENS7_ILi96EEENS7_ILi192EEEEEELi192ENS_10bfloat16_tEfNS_4arch4Sm80ELb0ELb0ELb1ELb0ELb0ELb0ELb1ELb1EEENS1_21CollectiveEpilogueFwdINS6_IJS8_SA_S9_EEENS6_IJNS7_ILi1EEESI_SI_EEESC_SE_Li256ELb0ELb1ELb1ELb0EEENS1_19SingleTileSchedulerILb0ELb1ELb1ELi128EEEEEEEEEvNT_6ParamsE --------------------------
	.section	.nv.info._ZN7cutlass13device_kernelIN5flash19enable_sm80_to_sm89INS1_16FlashAttnFwdSm80INS1_25CollectiveMainloopFwdSm80ILi8ELi1ELb1EN4cute5tupleIJNS5_1CILi128EEENS7_ILi96EEENS7_ILi192EEEEEELi192ENS_10bfloat16_tEfNS_4arch4Sm80ELb0ELb0ELb1ELb0ELb0ELb0ELb1ELb1EEENS1_21CollectiveEpilogueFwdINS6_IJS8_SA_S9_EEENS6_IJNS7_ILi1EEESI_SI_EEESC_SE_Li256ELb0ELb1ELb1ELb0EEENS1_19SingleTileSchedulerILb0ELb1ELb1ELi128EEEEEEEEEvNT_6ParamsE,"",@"SHT_CUDA_INFO"
	.sectionflags	@""
	.align	4


	//----- nvinfo : EIATTR_CUDA_API_VERSION
	.align		4
        /*0000*/ 	.byte	0x04, 0x37
        /*0002*/ 	.short	(.L_438 - .L_437)
.L_437:
        /*0004*/ 	.word	0x00000082


	//----- nvinfo : EIATTR_SW2861232_WAR
	.align		4
.L_438:
        /*0008*/ 	.byte	0x01, 0x35
	.zero		2


	//----- nvinfo : EIATTR_PARAM_CBANK
	.align		4
        /*000c*/ 	.byte	0x04, 0x0a
        /*000e*/ 	.short	(.L_440 - .L_439)
	.align		4
.L_439:
        /*0010*/ 	.word	index@(.nv.constant0._ZN7cutlass13device_kernelIN5flash19enable_sm80_to_sm89INS1_16FlashAttnFwdSm80INS1_25CollectiveMainloopFwdSm80ILi8ELi1ELb1EN4cute5tupleIJNS5_1CILi128EEENS7_ILi96EEENS7_ILi192EEEEEELi192ENS_10bfloat16_tEfNS_4arch4Sm80ELb0ELb0ELb1ELb0ELb0ELb0ELb1ELb1EEENS1_21CollectiveEpilogueFwdINS6_IJS8_SA_S9_EEENS6_IJNS7_ILi1EEESI_SI_EEESC_SE_Li256ELb0ELb1ELb1ELb0EEENS1_19SingleTileSchedulerILb0ELb1ELb1ELi128EEEEEEEEEvNT_6ParamsE)
        /*0014*/ 	.short	0x0160
        /*0016*/ 	.short	0x0418


	//----- nvinfo : EIATTR_CBANK_PARAM_SIZE
	.align		4
.L_440:
        /*0018*/ 	.byte	0x03, 0x19
        /*001a*/ 	.short	0x0418


	//----- nvinfo : EIATTR_KPARAM_INFO
	.align		4
        /*001c*/ 	.byte	0x04, 0x17
        /*001e*/ 	.short	(.L_442 - .L_441)
.L_441:
        /*0020*/ 	.word	0x00000000
        /*0024*/ 	.short	0x0000
        /*0026*/ 	.short	0x0000
        /*0028*/ 	.byte	0x00, 0xf0, 0x61, 0x10


	//----- nvinfo : EIATTR_MAXREG_COUNT
	.align		4
.L_442:
        /*002c*/ 	.byte	0x03, 0x1b
        /*002e*/ 	.short	0x00ff


	//----- nvinfo : EIATTR_NUM_BARRIERS
	.align		4
        /*0030*/ 	.byte	0x02, 0x4c
        /*0032*/ 	.byte	0x02
	.zero		1


	//----- nvinfo : EIATTR_ANNOTATIONS
	.align		4
        /*0034*/ 	.byte	0x04, 0x55
        /*0036*/ 	.short	(.L_444 - .L_443)


	//   ....[0]....
.L_443:
        /*0038*/ 	.word	0x00000001
        /*003c*/ 	.byte	0x70, 0x11, 0x00, 0x00, 0x01, 0x00, 0x00, 0x00, 0xe0, 0x13, 0x00, 0x00, 0x01, 0x00, 0x00, 0x00
        /* <DEDUP_REMOVED lines=12> */
        /*010c*/ 	.byte	0x10, 0xa1, 0x00, 0x00, 0x01, 0x00, 0x00, 0x00, 0x20, 0xa1, 0x00, 0x00


	//----- nvinfo : EIATTR_MERCURY_ISA_VERSION
	.align		4
.L_444:
        /*0118*/ 	.byte	0x03, 0x5f
        /*011a*/ 	.short	0x0000


	//----- nvinfo : EIATTR_COOP_GROUP_MASK_REGIDS
	.align		4
        /*011c*/ 	.byte	0x04, 0x29
        /*011e*/ 	.short	(.L_446 - .L_445)


	//   ....[0]....
.L_445:
        /*0120*/ 	.word	0xffffffff


	//   ....[1]....
        /*0124*/ 	.word	0xffffffff


	//   ....[2]....
        /*0128*/ 	.word	0xffffffff


	//   ....[3]....
        /*012c*/ 	.word	0xffffffff


	//   ....[4]....
        /*0130*/ 	.word	0xffffffff


	//   ....[5]....
        /*0134*/ 	.word	0xffffffff


	//   ....[6]....
        /*0138*/ 	.word	0xffffffff


	//   ....[7]....
        /*013c*/ 	.word	0xffffffff


	//   ....[8]....
        /*0140*/ 	.word	0xffffffff


	//   ....[9]....
        /*0144*/ 	.word	0xffffffff


	//   ....[10]....
        /*0148*/ 	.word	0xffffffff


	//   ....[11]....
        /*014c*/ 	.word	0xffffffff


	//   ....[12]....
        /*0150*/ 	.word	0xffffffff


	//   ....[13]....
        /*0154*/ 	.word	0xffffffff


	//   ....[14]....
        /*0158*/ 	.word	0xffffffff


	//   ....[15]....
        /*015c*/ 	.word	0xffffffff


	//   ....[16]....
        /*0160*/ 	.word	0xffffffff


	//   ....[17]....
        /*0164*/ 	.word	0xffffffff


	//   ....[18]....
        /*0168*/ 	.word	0xffffffff


	//   ....[19]....
        /*016c*/ 	.word	0xffffffff


	//   ....[20]....
        /*0170*/ 	.word	0xffffffff


	//   ....[21]....
        /*0174*/ 	.word	0xffffffff


	//   ....[22]....
        /*0178*/ 	.word	0xffffffff


	//   ....[23]....
        /*017c*/ 	.word	0xffffffff


	//   ....[24]....
        /*0180*/ 	.word	0xffffffff


	//   ....[25]....
        /*0184*/ 	.word	0xffffffff


	//   ....[26]....
        /*0188*/ 	.word	0xffffffff


	//   ....[27]....
        /*018c*/ 	.word	0xffffffff


	//   ....[28]....
        /*0190*/ 	.word	0xffffffff


	//----- nvinfo : EIATTR_COOP_GROUP_INSTR_OFFSETS
	.align		4
.L_446:
        /*0194*/ 	.byte	0x04, 0x28
        /*0196*/ 	.short	(.L_448 - .L_447)


	//   ....[0]....
.L_447:
        /*0198*/ 	.word	0x00000060


	//   ....[1]....
        /*019c*/ 	.word	0x00000d80


	//   ....[2]....
        /*01a0*/ 	.word	0x00000db0


	//   ....[3]....
        /*01a4*/ 	.word	0x00000e90


	//   ....[4]....
        /*01a8*/ 	.word	0x00000ed0


	//   ....[5]....
        /*01ac*/ 	.word	0x00000f90


	//   ....[6]....
        /*01b0*/ 	.word	0x00000fc0


	//   ....[7]....
        /*01b4*/ 	.word	0x00001000


	//   ....[8]....
        /*01b8*/ 	.word	0x00001020


	//   ....[9]....
        /*01bc*/ 	.word	0x00003d30


	//   ....[10]....
        /*01c0*/ 	.word	0x00003e00


	//   ....[11]....
        /*01c4*/ 	.word	0x00003e10


	//   ....[12]....
        /*01c8*/ 	.word	0x00003e60


	//   ....[13]....
        /*01cc*/ 	.word	0x00007b50


	//   ....[14]....
        /*01d0*/ 	.word	0x00007bb0


	//   ....[15]....
        /*01d4*/ 	.word	0x00007bd0


	//   ....[16]....
        /*01d8*/ 	.word	0x00007bf0


	//   ....[17]....
        /*01dc*/ 	.word	0x0000a160


	//   ....[18]....
        /*01e0*/ 	.word	0x0000a170


	//   ....[19]....
        /*01e4*/ 	.word	0x0000a1a0


	//   ....[20]....
        /*01e8*/ 	.word	0x0000a1c0


	//   ....[21]....
        /*01ec*/ 	.word	0x0000aea0


	//   ....[22]....
        /*01f0*/ 	.word	0x0000aee0


	//   ....[23]....
        /*01f4*/ 	.word	0x0000af10


	//   ....[24]....
        /*01f8*/ 	.word	0x0000af40


	//   ....[25]....
        /*01fc*/ 	.word	0x0000b030


	//   ....[26]....
        /*0200*/ 	.word	0x0000b040


	//   ....[27]....
        /*0204*/ 	.word	0x0000b950


	//   ....[28]....
        /*0208*/ 	.word	0x0000b960


	//----- nvinfo : EIATTR_EXIT_INSTR_OFFSETS
	.align		4
.L_448:
        /*020c*/ 	.byte	0x04, 0x1c
        /*020e*/ 	.short	(.L_450 - .L_449)


	//   ....[0]....
.L_449:
        /*0210*/ 	.word	0x000001c0


	//   ....[1]....
        /*0214*/ 	.word	0x0000b970


	//   ....[2]....
        /*0218*/ 	.word	0x0000c210


	//   ....[3]....
        /*021c*/ 	.word	0x0000c260


	//   ....[4]....
        /*0220*/ 	.word	0x0000c290


	//   ....[5]....
        /*0224*/ 	.word	0x0000c2f0


	//   ....[6]....
        /*0228*/ 	.word	0x0000c580


	//----- nvinfo : EIATTR_CTAIDZ_USED
	.align		4
.L_450:
        /*022c*/ 	.byte	0x01, 0x04
	.zero		2


	//----- nvinfo : EIATTR_MAX_THREADS
	.align		4
        /*0230*/ 	.byte	0x04, 0x05
        /*0232*/ 	.short	(.L_452 - .L_451)
.L_451:
        /*0234*/ 	.word	0x00000100
        /*0238*/ 	.word	0x00000001
        /*023c*/ 	.word	0x00000001


	//----- nvinfo : EIATTR_CRS_STACK_SIZE
	.align		4
.L_452:
        /*0240*/ 	.byte	0x04, 0x1e
        /*0242*/ 	.short	(.L_454 - .L_453)
.L_453:
        /*0244*/ 	.word	0x00000000
.L_454:


//--------------------- .nv.info._ZN7cutlass13device_kernelIN5flash19enable_sm80_to_sm89INS1_16FlashAttnFwdSm80INS1_25CollectiveMainloopFwdSm80ILi8ELi1ELb0EN4cute5tupleIJNS5_1CILi128EEENS7_ILi64EEENS7_ILi192EEEEEELi192ENS_10bfloat16_tEfNS_4arch4Sm80ELb0ELb0ELb1ELb1ELb0ELb0ELb1ELb1EEENS1_21CollectiveEpilogueFwdINS6_IJS8_SA_S9_EEENS6_IJNS7_ILi1EEESI_SI_EEESC_SE_Li256ELb1ELb1ELb1ELb0EEENS1_36VarlenDynamicPersistentTileSchedulerILi128ELi64ELi256ELi256ELb1ELb1ELb0ELb0ELb1ELb1EEEEEEEEEvNT_6ParamsE --------------------------
	.section	.nv.info._ZN7cutlass13device_kernelIN5flash19enable_sm80_to_sm89INS1_16FlashAttnFwdSm80INS1_25CollectiveMainloopFwdSm80ILi8ELi1ELb0EN4cute5tupleIJNS5_1CILi128EEENS7_ILi64EEENS7_ILi192EEEEEELi192ENS_10bfloat16_tEfNS_4arch4Sm80ELb0ELb0ELb1ELb1ELb0ELb0ELb1ELb1EEENS1_21CollectiveEpilogueFwdINS6_IJS8_SA_S9_EEENS6_IJNS7_ILi1EEESI_SI_EEESC_SE_Li256ELb1ELb1ELb1ELb0EEENS1_36VarlenDynamicPersistentTileSchedulerILi128ELi64ELi256ELi256ELb1ELb1ELb0ELb0ELb1ELb1EEEEEEEEEvNT_6ParamsE,"",@"SHT_CUDA_INFO"
	.sectionflags	@""
	.align	4


	//----- nvinfo : EIATTR_CUDA_API_VERSION
	.align		4
        /*0000*/ 	.byte	0x04, 0x37
        /*0002*/ 	.short	(.L_456 - .L_455)
.L_455:
        /*0004*/ 	.word	0x00000082


	//----- nvinfo : EIATTR_SW2861232_WAR
	.align		4
.L_456:
        /*0008*/ 	.byte	0x01, 0x35
	.zero		2


	//----- nvinfo : EIATTR_PARAM_CBANK
	.align		4
        /*000c*/ 	.byte	0x04, 0x0a
        /*000e*/ 	.short	(.L_458 - .L_457)
	.align		4
.L_457:
        /*0010*/ 	.word	index@(.nv.constant0._ZN7cutlass13device_kernelIN5flash19enable_sm80_to_sm89INS1_16FlashAttnFwdSm80INS1_25CollectiveMainloopFwdSm80ILi8ELi1ELb0EN4cute5tupleIJNS5_1CILi128EEENS7_ILi64EEENS7_ILi192EEEEEELi192ENS_10bfloat16_tEfNS_4arch4Sm80ELb0ELb0ELb1ELb1ELb0ELb0ELb1ELb1EEENS1_21CollectiveEpilogueFwdINS6_IJS8_SA_S9_EEENS6_IJNS7_ILi1EEESI_SI_EEESC_SE_Li256ELb1ELb1ELb1ELb0EEENS1_36VarlenDynamicPersistentTileSchedulerILi128ELi64ELi256ELi256ELb1ELb1ELb0ELb0ELb1ELb1EEEEEEEEEvNT_6ParamsE)
        /*0014*/ 	.short	0x0160
        /*0016*/ 	.short	0x0438


	//----- nvinfo : EIATTR_CBANK_PARAM_SIZE
	.align		4
.L_458:
        /*0018*/ 	.byte	0x03, 0x19
        /*001a*/ 	.short	0x0438


	//----- nvinfo : EIATTR_KPARAM_INFO
	.align		4
        /*001c*/ 	.byte	0x04, 0x17
        /*001e*/ 	.short	(.L_460 - .L_459)
.L_459:
        /*0020*/ 	.word	0x00000000
        /*0024*/ 	.short	0x0000
        /*0026*/ 	.short	0x0000
        /*0028*/ 	.byte	0x00, 0xf0, 0xe1, 0x10


	//----- nvinfo : EIATTR_MAXREG_COUNT
	.align		4
.L_460:
        /*002c*/ 	.byte	0x03, 0x1b
        /*002e*/ 	.short	0x00ff


	//----- nvinfo : EIATTR_NUM_BARRIERS
	.align		4
        /*0030*/ 	.byte	0x02, 0x4c
        /*0032*/ 	.byte	0x06
	.zero		1


	//----- nvinfo : EIATTR_ANNOTATIONS
	.align		4
        /*0034*/ 	.byte	0x04, 0x55
        /*0036*/ 	.short	(.L_462 - .L_461)


	//   ....[0]....
.L_461:
        /* <DEDUP_REMOVED lines=25> */


	//----- nvinfo : EIATTR_MERCURY_ISA_VERSION
	.align		4
.L_462:
        /*01b8*/ 	.byte	0x03, 0x5f
        /*01ba*/ 	.short	0x0000


	//----- nvinfo : EIATTR_INT_WARP_WIDE_INSTR_OFFSETS
	.align		4
        /*01bc*/ 	.byte	0x04, 0x31
        /*01be*/ 	.short	(.L_464 - .L_463)


	//   ....[0]....
.L_463:
        /*01c0*/ 	.word	0x000089a0


	//   ....[1]....
        /*01c4*/ 	.word	0x00008a20


	//----- nvinfo : EIATTR_COOP_GROUP_MASK_REGIDS
	.align		4
.L_464:
        /*01c8*/ 	.byte	0x04, 0x29
        /*01ca*/ 	.short	(.L_466 - .L_465)


	//   ....[0]....
.L_465:
        /*01cc*/ 	.word	0xffffffff


	//   ....[1]....
        /*01d0*/ 	.word	0xffffffff


	//   ....[2]....
        /*01d4*/ 	.word	0xffffffff


	//   ....[3]....
        /*01d8*/ 	.word	0xffffffff


	//   ....[4]....
        /*01dc*/ 	.word	0xffffffff


	//   ....[5]....
        /*01e0*/ 	.word	0xffffffff


	//   ....[6]....
        /*01e4*/ 	.word	0xffffffff


	//   ....[7]....
        /*01e8*/ 	.word	0xffffffff


	//   ....[8]....
        /*01ec*/ 	.word	0xffffffff


	//   ....[9]....
        /*01f0*/ 	.word	0xffffffff


	//   ....[10]....
        /*01f4*/ 	.word	0xffffffff


	//   ....[11]....
        /*01f8*/ 	.word	0xffffffff


	//   ....[12]....
        /*01fc*/ 	.word	0xffffffff


	//   ....[13]....
        /*0200*/ 	.word	0xffffffff


	//   ....[14]....
        /*0204*/ 	.word	0xffffffff


	//   ....[15]....
        /*0208*/ 	.word	0xffffffff


	//   ....[16]....
        /*020c*/ 	.word	0xffffffff


	//   ....[17]....
        /*0210*/ 	.word	0xffffffff


	//   ....[18]....
        /*0214*/ 	.word	0xffffffff


	//   ....[19]....
        /*0218*/ 	.word	0xffffffff


	//   ....[20]....
        /*021c*/ 	.word	0xffffffff


	//   ....[21]....
        /*0220*/ 	.word	0xffffffff


	//   ....[22]....
        /*0224*/ 	.word	0xffffffff


	//   ....[23]....
        /*0228*/ 	.word	0xffffffff


	//   ....[24]....
        /*022c*/ 	.word	0xffffffff


	//   ....[25]....
        /*0230*/ 	.word	0xffffffff


	//   ....[26]....
        /*0234*/ 	.word	0xffffffff


	//   ....[27]....
        /*0238*/ 	.word	0xffffffff


	//   ....[28]....
        /*023c*/ 	.word	0xffffffff


	//   ....[29]....
        /*0240*/ 	.word	0xffffffff


	//   ....[30]....
        /*0244*/ 	.word	0xffffffff


	//   ....[31]....
        /*0248*/ 	.word	0xffffffff


	//   ....[32]....
        /*024c*/ 	.word	0xffffffff


	//   ....[33]....
        /*0250*/ 	.word	0xffffffff


	//   ....[34]....
        /*0254*/ 	.word	0xffffffff


	//   ....[35]....
        /*0258*/ 	.word	0xffffffff


	//   ....[36]....
        /*025c*/ 	.word	0xffffffff


	//   ....[37]....
        /*0260*/ 	.word	0xffffffff


	//   ....[38]....
        /*0264*/ 	.word	0xffffffff


	//   ....[39]....
        /*0268*/ 	.word	0xffffffff


	//   ....[40]....
        /*026c*/ 	.word	0xffffffff


	//   ....[41]....
        /*0270*/ 	.word	0xffffffff


	//   ....[42]....
        /*0274*/ 	.word	0xffffffff


	//   ....[43]....
        /*0278*/ 	.word	0xffffffff


	//   ....[44]....
        /*027c*/ 	.word	0xffffffff


	//   ....[45]....
        /*0280*/ 	.word	0xffffffff


	//   ....[46]....
        /*0284*/ 	.word	0xffffffff


	//   ....[47]....
        /*0288*/ 	.word	0xffffffff


	//   ....[48]....
        /*028c*/ 	.word	0xffffffff


	//   ....[49]....
        /*0290*/ 	.word	0xffffffff


	//   ....[50]....
        /*0294*/ 	.word	0xffffffff


	//   ....[51]....
        /*0298*/ 	.word	0xffffffff


	//   ....[52]....
        /*029c*/ 	.word	0xffffffff


	//   ....[53]....
        /*02a0*/ 	.word	0xffffffff


	//   ....[54]....
        /*02a4*/ 	.word	0xffffffff


	//   ....[55]....
        /*02a8*/ 	.word	0xffffffff


	//   ....[56]....
        /*02ac*/ 	.word	0xffffffff


	//   ....[57]....
        /*02b0*/ 	.word	0xffffffff


	//   ....[58]....
        /*02b4*/ 	.word	0xffffffff


	//   ....[59]....
        /*02b8*/ 	.word	0xffffffff


	//   ....[60]....
        /*02bc*/ 	.word	0xffffffff


	//   ....[61]....
        /*02c0*/ 	.word	0xffffffff


	//   ....[62]....
        /*02c4*/ 	.word	0xffffffff


	//   ....[63]....
        /*02c8*/ 	.word	0xffffffff


	//   ....[64]....
        /*02cc*/ 	.word	0xffffffff


	//   ....[65]....
        /*02d0*/ 	.word	0xffffffff


	//   ....[66]....
        /*02d4*/ 	.word	0xffffffff


	//   ....[67]....
        /*02d8*/ 	.word	0xffffffff


	//   ....[68]....
        /*02dc*/ 	.word	0xffffffff


	//   ....[69]....
        /*02e0*/ 	.word	0xffffffff


	//   ....[70]....
        /*02e4*/ 	.word	0xffffffff


	//   ....[71]....
        /*02e8*/ 	.word	0xffffffff


	//   ....[72]....
        /*02ec*/ 	.word	0xffffffff


	//   ....[73]....
        /*02f0*/ 	.word	0xffffffff


	//   ....[74]....
        /*02f4*/ 	.word	0xffffffff


	//   ....[75]....
        /*02f8*/ 	.word	0xffffffff


	//   ....[76]....
        /*02fc*/ 	.word	0xffffffff


	//   ....[77]....
        /*0300*/ 	.word	0xffffffff


	//   ....[78]....
        /*0304*/ 	.word	0xffffffff


	//   ....[79]....
        /*0308*/ 	.word	0xffffffff


	//   ....[80]....
        /*030c*/ 	.word	0xffffffff


	//   ....[81]....
        /*0310*/ 	.word	0xffffffff


	//   ....[82]....
        /*0314*/ 	.word	0xffffffff


	//   ....[83]....
        /*0318*/ 	.word	0xffffffff


	//   ....[84]....
        /*031c*/ 	.word	0xffffffff


	//   ....[85]....
        /*0320*/ 	.word	0xffffffff


	//   ....[86]....
        /*0324*/ 	.word	0xffffffff


	//   ....[87]....
        /*0328*/ 	.word	0xffffffff


	//   ....[88]....
        /*032c*/ 	.word	0xffffffff


	//   ....[89]....
        /*0330*/ 	.word	0xffffffff


	//   ....[90]....
        /*0334*/ 	.word	0xffffffff


	//   ....[91]....
        /*0338*/ 	.word	0xffffffff


	//   ....[92]....
        /*033c*/ 	.word	0xffffffff


	//   ....[93]....
        /*0340*/ 	.word	0xffffffff


	//   ....[94]....
        /*0344*/ 	.word	0xffffffff


	//   ....[95]....
        /*0348*/ 	.word	0xffffffff


	//   ....[96]....
        /*034c*/ 	.word	0xffffffff


	//   ....[97]....
        /*0350*/ 	.word	0xffffffff


	//   ....[98]....
        /*0354*/ 	.word	0xffffffff


	//   ....[99]....
        /*0358*/ 	.word	0xffffffff


	//   ....[100]....
        /*035c*/ 	.word	0xffffffff


	//   ....[101]....
        /*0360*/ 	.word	0xffffffff


	//   ....[102]....
        /*0364*/ 	.word	0xffffffff


	//   ....[103]....
        /*0368*/ 	.word	0xffffffff


	//   ....[104]....
        /*036c*/ 	.word	0xffffffff


	//   ....[105]....
        /*0370*/ 	.word	0xffffffff


	//   ....[106]....
        /*0374*/ 	.word	0xffffffff


	//   ....[107]....
        /*0378*/ 	.word	0xffffffff


	//   ....[108]....
        /*037c*/ 	.word	0xffffffff


	//   ....[109]....
        /*0380*/ 	.word	0xffffffff


	//   ....[110]....
        /*0384*/ 	.word	0xffffffff


	//   ....[111]....
        /*0388*/ 	.word	0xffffffff


	//   ....[112]....
        /*038c*/ 	.word	0xffffffff


	//   ....[113]....
        /*0390*/ 	.word	0xffffffff


	//   ....[114]....
        /*0394*/ 	.word	0xffffffff


	//   ....[115]....
        /*0398*/ 	.word	0xffffffff


	//   ....[116]....
        /*039c*/ 	.word	0xffffffff


	//   ....[117]....
        /*03a0*/ 	.word	0xffffffff


	//   ....[118]....
        /*03a4*/ 	.word	0xffffffff


	//   ....[119]....
        /*03a8*/ 	.word	0xffffffff


	//   ....[120]....
        /*03ac*/ 	.word	0xffffffff


	//   ....[121]....
        /*03b0*/ 	.word	0xffffffff


	//   ....[122]....
        /*03b4*/ 	.word	0xffffffff


	//   ....[123]....
        /*03b8*/ 	.word	0xffffffff


	//   ....[124]....
        /*03bc*/ 	.word	0xffffffff


	//   ....[125]....
        /*03c0*/ 	.word	0xffffffff


	//   ....[126]....
        /*03c4*/ 	.word	0xffffffff


	//   ....[127]....
        /*03c8*/ 	.word	0xffffffff


	//   ....[128]....
        /*03cc*/ 	.word	0xffffffff


	//   ....[129]....
        /*03d0*/ 	.word	0xffffffff


	//   ....[130]....
        /*03d4*/ 	.word	0xffffffff


	//   ....[131]....
        /*03d8*/ 	.word	0xffffffff


	//   ....[132]....
        /*03dc*/ 	.word	0xffffffff


	//   ....[133]....
        /*03e0*/ 	.word	0xffffffff


	//   ....[134]....
        /*03e4*/ 	.word	0xffffffff


	//   ....[135]....
        /*03e8*/ 	.word	0xffffffff


	//   ....[136]....
        /*03ec*/ 	.word	0xffffffff


	//   ....[137]....
        /*03f0*/ 	.word	0xffffffff


	//   ....[138]....
        /*03f4*/ 	.word	0xffffffff


	//----- nvinfo : EIATTR_COOP_GROUP_INSTR_OFFSETS
	.align		4
.L_466:
        /*03f8*/ 	.byte	0x04, 0x28
        /*03fa*/ 	.short	(.L_468 - .L_467)


	//   ....[0]....
.L_467:
        /*03fc*/ 	.word	0x00000050


	//   ....[1]....
        /*0400*/ 	.word	0x000001e0


	//   ....[2]....
        /*0404*/ 	.word	0x00000210


	//   ....[3]....
        /*0408*/ 	.word	0x00000240


	//   ....[4]....
        /*040c*/ 	.word	0x00000270


	//   ....[5]....
        /*0410*/ 	.word	0x000002a0


	//   ....[6]....
        /*0414*/ 	.word	0x000002d0


	//   ....[7]....
        /*0418*/ 	.word	0x00000440


	//   ....[8]....
        /*041c*/ 	.word	0x00000480


	//   ....[9]....
        /*0420*/ 	.word	0x000004b0


	//   ....[10]....
        /*0424*/ 	.word	0x000004e0


	//   ....[11]....
        /*0428*/ 	.word	0x00000510


	//   ....[12]....
        /*042c*/ 	.word	0x00000540


	//   ....[13]....
        /*0430*/ 	.word	0x000005d0


	//   ....[14]....
        /*0434*/ 	.word	0x00000600


	//   ....[15]....
        /*0438*/ 	.word	0x00000610


	//   ....[16]....
        /*043c*/ 	.word	0x00000680


	//   ....[17]....
        /*0440*/ 	.word	0x00002420


	//   ....[18]....
        /*0444*/ 	.word	0x00002440


	//   ....[19]....
        /*0448*/ 	.word	0x00002580


	//   ....[20]....
        /*044c*/ 	.word	0x00002590


	//   ....[21]....
        /*0450*/ 	.word	0x000026d0


	//   ....[22]....
        /*0454*/ 	.word	0x000026f0


	//   ....[23]....
        /*0458*/ 	.word	0x00002830


	//   ....[24]....
        /*045c*/ 	.word	0x00002840


	//   ....[25]....
        /*0460*/ 	.word	0x00004270


	//   ....[26]....
        /*0464*/ 	.word	0x00004310


	//   ....[27]....
        /*0468*/ 	.word	0x00004330


	//   ....[28]....
        /*046c*/ 	.word	0x00004350


	//   ....[29]....
        /*0470*/ 	.word	0x00006790


	//   ....[30]....
        /*0474*/ 	.word	0x000067b0


	//   ....[31]....
        /*0478*/ 	.word	0x000067d0


	//   ....[32]....
        /*047c*/ 	.word	0x000067f0


	//   ....[33]....
        /*0480*/ 	.word	0x00008190


	//   ....[34]....
        /*0484*/ 	.word	0x000081a0


	//   ....[35]....
        /*0488*/ 	.word	0x000081d0


	//   ....[36]....
        /*048c*/ 	.word	0x000081e0


	//   ....[37]....
        /*0490*/ 	.word	0x00009620


	//   ....[38]....
        /*0494*/ 	.word	0x00009640


	//   ....[39]....
        /*0498*/ 	.word	0x00009650


	//   ....[40]....
        /*049c*/ 	.word	0x00009660


	//   ....[41]....
        /*04a0*/ 	.word	0x00009a20


	//   ....[42]....
        /*04a4*/ 	.word	0x00009a40


	//   ....[43]....
        /*04a8*/ 	.word	0x00009b70


	//   ....[44]....
        /*04ac*/ 	.word	0x00009b80


	//   ....[45]....
        /*04b0*/ 	.word	0x00009cc0


	//   ....[46]....
        /*04b4*/ 	.word	0x00009ce0


	//   ....[47]....
        /*04b8*/ 	.word	0x00009e20


	//   ....[48]....
        /*04bc*/ 	.word	0x00009e30


	//   ....[49]....
        /*04c0*/ 	.word	0x0000a160


	//   ....[50]....
        /*04c4*/ 	.word	0x0000a180


	//   ....[51]....
        /*04c8*/ 	.word	0x0000ab30


	//   ....[52]....
        /*04cc*/ 	.word	0x0000ab40


	//   ....[53]....
        /*04d0*/ 	.word	0x0000ba20


	//   ....[54]....
        /*04d4*/ 	.word	0x0000ba40


	//   ....[55]....
        /*04d8*/ 	.word	0x0000bb80


	//   ....[56]....
        /*04dc*/ 	.word	0x0000bb90


	//   ....[57]....
        /*04e0*/ 	.word	0x0000bcd0


	//   ....[58]....
        /*04e4*/ 	.word	0x0000bcf0


	//   ....[59]....
        /*04e8*/ 	.word	0x0000be30


	//   ....[60]....
        /*04ec*/ 	.word	0x0000be40


	//   ....[61]....
        /*04f0*/ 	.word	0x0000c020


	//   ....[62]....
        /*04f4*/ 	.word	0x0000c040


	//   ....[63]....
        /*04f8*/ 	.word	0x0000c160


	//   ....[64]....
        /*04fc*/ 	.word	0x0000c1a0


	//   ....[65]....
        /*0500*/ 	.word	0x0000c1d0


	//   ....[66]....
        /*0504*/ 	.word	0x0000c200


	//   ....[67]....
        /*0508*/ 	.word	0x0000c230


	//   ....[68]....
        /*050c*/ 	.word	0x0000c260


	//   ....[69]....
        /*0510*/ 	.word	0x0000c3b0


	//   ....[70]....
        /*0514*/ 	.word	0x0000c3f0


	//   ....[71]....
        /*0518*/ 	.word	0x0000c420


	//   ....[72]....
        /*051c*/ 	.word	0x0000c450


	//   ....[73]....
        /*0520*/ 	.word	0x0000c480


	//   ....[74]....
        /*0524*/ 	.word	0x0000c4b0


	//   ....[75]....
        /*0528*/ 	.word	0x0000c540


	//   ....[76]....
        /*052c*/ 	.word	0x0000c570


	//   ....[77]....
        /*0530*/ 	.word	0x0000c580


	//   ....[78]....
        /*0534*/ 	.word	0x0000c5e0


	//   ....[79]....
        /*0538*/ 	.word	0x0000cb20


	//   ....[80]....
        /*053c*/ 	.word	0x0000cb80


	//   ....[81]....
        /*0540*/ 	.word	0x0000cbd0


	//   ....[82]....
        /*0544*/ 	.word	0x0000cc20


	//   ....[83]....
        /*0548*/ 	.word	0x0000cc70


	//   ....[84]....
        /*054c*/ 	.word	0x0000cce0


	//   ....[85]....
        /*0550*/ 	.word	0x0000cd20


	//   ....[86]....
        /*0554*/ 	.word	0x0000cd90


	//   ....[87]....
        /*0558*/ 	.word	0x0000ce00


	//   ....[88]....
        /*055c*/ 	.word	0x0000ce60


	//   ....[89]....
        /*0560*/ 	.word	0x0000ced0


	//   ....[90]....
        /*0564*/ 	.word	0x0000cf40


	//   ....[91]....
        /*0568*/ 	.word	0x0000cfa0


	//   ....[92]....
        /*056c*/ 	.word	0x0000d000


	//   ....[93]....
        /*0570*/ 	.word	0x0000d060


	//   ....[94]....
        /*0574*/ 	.word	0x0000d0d0


	//   ....[95]....
        /*0578*/ 	.word	0x0000d130


	//   ....[96]....
        /*057c*/ 	.word	0x0000d190


	//   ....[97]....
        /*0580*/ 	.word	0x0000d200


	//   ....[98]....
        /*0584*/ 	.word	0x0000d250


	//   ....[99]....
        /*0588*/ 	.word	0x0000d2a0


	//   ....[100]....
        /*058c*/ 	.word	0x0000d2f0


	//   ....[101]....
        /*0590*/ 	.word	0x0000d360


	//   ....[102]....
        /*0594*/ 	.word	0x0000d3d0


	//   ....[103]....
        /*0598*/ 	.word	0x0000d430


	//   ....[104]....
        /*059c*/ 	.word	0x0000d490


	//   ....[105]....
        /*05a0*/ 	.word	0x0000d4f0


	//   ....[106]....
        /*05a4*/ 	.word	0x0000d560


	//   ....[107]....
        /*05a8*/ 	.word	0x0000d5c0


	//   ....[108]....
        /*05ac*/ 	.word	0x0000d620


	//   ....[109]....
        /*05b0*/ 	.word	0x0000d680


	//   ....[110]....
        /*05b4*/ 	.word	0x0000d6f0


	//   ....[111]....
        /*05b8*/ 	.word	0x0000d750


	//   ....[112]....
        /*05bc*/ 	.word	0x0000d7b0


	//   ....[113]....
        /*05c0*/ 	.word	0x0000d810


	//   ....[114]....
        /*05c4*/ 	.word	0x0000d880


	//   ....[115]....
        /*05c8*/ 	.word	0x0000d8e0


	//   ....[116]....
        /*05cc*/ 	.word	0x0000d940


	//   ....[117]....
        /*05d0*/ 	.word	0x0000d9a0


	//   ....[118]....
        /*05d4*/ 	.word	0x0000da10


	//   ....[119]....
        /*05d8*/ 	.word	0x0000da70


	//   ....[120]....
        /*05dc*/ 	.word	0x0000dad0


	//   ....[121]....
        /*05e0*/ 	.word	0x0000db30


	//   ....[122]....
        /*05e4*/ 	.word	0x0000dba0


	//   ....[123]....
        /*05e8*/ 	.word	0x0000dbf0


	//   ....[124]....
        /*05ec*/ 	.word	0x0000dc30


	//   ....[125]....
        /*05f0*/ 	.word	0x0000dc80


	//   ....[126]....
        /*05f4*/ 	.word	0x0000dcd0


	//   ....[127]....
        /*05f8*/ 	.word	0x0000dd20


	//   ....[128]....
        /*05fc*/ 	.word	0x0000dd90


	//   ....[129]....
        /*0600*/ 	.word	0x0000ddd0


	//   ....[130]....
        /*0604*/ 	.word	0x0000de20


	//   ....[131]....
        /*0608*/ 	.word	0x0000de70


	//   ....[132]....
        /*060c*/ 	.word	0x0000dec0


	//   ....[133]....
        /*0610*/ 	.word	0x0000df10


	//   ....[134]....
        /*0614*/ 	.word	0x0000df80


	//   ....[135]....
        /*0618*/ 	.word	0x0000dfc0


	//   ....[136]....
        /*061c*/ 	.word	0x0000e030


	//   ....[137]....
        /*0620*/ 	.word	0x0000e090


	//   ....[138]....
        /*0624*/ 	.word	0x0000e0f0


	//----- nvinfo : EIATTR_EXIT_INSTR_OFFSETS
	.align		4
.L_468:
        /*0628*/ 	.byte	0x04, 0x1c
        /*062a*/ 	.short	(.L_470 - .L_469)


	//   ....[0]....
.L_469:
        /*062c*/ 	.word	0x00000b40


	//   ....[1]....
        /*0630*/ 	.word	0x0000cae0


	//----- nvinfo : EIATTR_MAX_THREADS
	.align		4
.L_470:
        /*0634*/ 	.byte	0x04, 0x05
        /*0636*/ 	.short	(.L_472 - .L_471)
.L_471:
        /*0638*/ 	.word	0x00000100
        /*063c*/ 	.word	0x00000001
        /*0640*/ 	.word	0x00000001


	//----- nvinfo : EIATTR_CRS_STACK_SIZE
	.align		4
.L_472:
        /*0644*/ 	.byte	0x04, 0x1e
        /*0646*/ 	.short	(.L_474 - .L_473)
.L_473:
        /*0648*/ 	.word	0x00000000
.L_474:


//--------------------- .nv.info._ZN7cutlass13device_kernelIN5flash19enable_sm80_to_sm89INS1_16FlashAttnFwdSm80INS1_25CollectiveMainloopFwdSm80ILi8ELi1ELb0EN4cute5tupleIJNS5_1CILi128EEENS7_ILi64EEENS7_ILi192EEEEEELi192ENS_10bfloat16_tEfNS_4arch4Sm80ELb0ELb0ELb1ELb1ELb0ELb1ELb1ELb1EEENS1_21CollectiveEpilogueFwdINS6_IJS8_SA_S9_EEENS6_IJNS7_ILi1EEESI_SI_EEESC_SE_Li256ELb1ELb1ELb1ELb0EEENS1_36VarlenDynamicPersistentTileSchedulerILi128ELi64ELi256ELi256ELb1ELb1ELb0ELb0ELb1ELb1EEEEEEEEEvNT_6ParamsE --------------------------
	.section	.nv.info._ZN7cutlass13device_kernelIN5flash19enable_sm80_to_sm89INS1_16FlashAttnFwdSm80INS1_25CollectiveMainloopFwdSm80ILi8ELi1ELb0EN4cute5tupleIJNS5_1CILi128EEENS7_ILi64EEENS7_ILi192EEEEEELi192ENS_10bfloat16_tEfNS_4arch4Sm80ELb0ELb0ELb1ELb1ELb0ELb1ELb1ELb1EEENS1_21CollectiveEpilogueFwdINS6_IJS8_SA_S9_EEENS6_IJNS7_ILi1EEESI_SI_EEESC_SE_Li256ELb1ELb1ELb1ELb0EEENS1_36VarlenDynamicPersistentTileSchedulerILi128ELi64ELi256ELi256ELb1ELb1ELb0ELb0ELb1ELb1EEEEEEEEEvNT_6ParamsE,"",@"SHT_CUDA_INFO"
	.sectionflags	@""
	.align	4


	//----- nvinfo : EIATTR_CUDA_API_VERSION
	.align		4
        /*0000*/ 	.byte	0x04, 0x37
        /*0002*/ 	.short	(.L_476 - .L_475)
.L_475:
        /*0004*/ 	.word	0x00000082


	//----- nvinfo : EIATTR_SW2861232_WAR
	.align		4
.L_476:
        /*0008*/ 	.byte	0x01, 0x35
	.zero		2


	//----- nvinfo : EIATTR_PARAM_CBANK
	.align		4
        /*000c*/ 	.byte	0x04, 0x0a
        /*000e*/ 	.short	(.L_478 - .L_477)
	.align		4
.L_477:
        /*0010*/ 	.word	index@(.nv.constant0._ZN7cutlass13device_kernelIN5flash19enable_sm80_to_sm89INS1_16FlashAttnFwdSm80INS1_25CollectiveMainloopFwdSm80ILi8ELi1ELb0EN4cute5tupleIJNS5_1CILi128EEENS7_ILi64EEENS7_ILi192EEEEEELi192ENS_10bfloat16_tEfNS_4arch4Sm80ELb0ELb0ELb1ELb1ELb0ELb1ELb1ELb1EEENS1_21CollectiveEpilogueFwdINS6_IJS8_SA_S9_EEENS6_IJNS7_ILi1EEESI_SI_EEESC_SE_Li256ELb1ELb1ELb1ELb0EEENS1_36VarlenDynamicPersistentTileSchedulerILi128ELi64ELi256ELi256ELb1ELb1ELb0ELb0ELb1ELb1EEEEEEEEEvNT_6ParamsE)
        /*0014*/ 	.short	0x0160
        /*0016*/ 	.short	0x0438


	//----- nvinfo : EIATTR_CBANK_PARAM_SIZE
	.align		4
.L_478:
        /*0018*/ 	.byte	0x03, 0x19
        /*001a*/ 	.short	0x0438


	//----- nvinfo : EIATTR_KPARAM_INFO
	.align		4
        /*001c*/ 	.byte	0x04, 0x17
        /*001e*/ 	.short	(.L_480 - .L_479)
.L_479:
        /*0020*/ 	.word	0x00000000
        /*0024*/ 	.short	0x0000
        /*0026*/ 	.short	0x0000
        /*0028*/ 	.byte	0x00, 0xf0, 0xe1, 0x10


	//----- nvinfo : EIATTR_MAXREG_COUNT
	.align		4
.L_480:
        /*002c*/ 	.byte	0x03, 0x1b
        /*002e*/ 	.short	0x00ff


	//----- nvinfo : EIATTR_NUM_BARRIERS
	.align		4
        /*0030*/ 	.byte	0x02, 0x4c
        /*0032*/ 	.byte	0x06
	.zero		1


	//----- nvinfo : EIATTR_ANNOTATIONS
	.align		4
        /*0034*/ 	.byte	0x04, 0x55
        /*0036*/ 	.short	(.L_482 - .L_481)


	//   ....[0]....
.L_481:
        /* <DEDUP_REMOVED lines=30> */
        /*020c*/ 	.byte	0x90, 0x70, 0x01, 0x00


	//----- nvinfo : EIATTR_MERCURY_ISA_VERSION
	.align		4
.L_482:
        /*0210*/ 	.byte	0x03, 0x5f
        /*0212*/ 	.short	0x0000


	//----- nvinfo : EIATTR_INT_WARP_WIDE_INSTR_OFFSETS
	.align		4
        /*0214*/ 	.byte	0x04, 0x31
        /*0216*/ 	.short	(.L_484 - .L_483)


	//   ....[0]....
.L_483:
        /*0218*/ 	.word	0x00013a80


	//   ....[1]....
        /*021c*/ 	.word	0x00013b00


	//----- nvinfo : EIATTR_COOP_GROUP_MASK_REGIDS
	.align		4
.L_484:
        /*0220*/ 	.byte	0x04, 0x29
        /*0222*/ 	.short	(.L_486 - .L_485)


	//   ....[0]....
.L_485:
        /*0224*/ 	.word	0xffffffff


	//   ....[1]....
        /*0228*/ 	.word	0xffffffff


	//   ....[2]....
        /*022c*/ 	.word	0xffffffff


	//   ....[3]....
        /*0230*/ 	.word	0xffffffff


	//   ....[4]....
        /*0234*/ 	.word	0xffffffff


	//   ....[5]....
        /*0238*/ 	.word	0xffffffff


	//   ....[6]....
        /*023c*/ 	.word	0xffffffff


	//   ....[7]....
        /*0240*/ 	.word	0xffffffff


	//   ....[8]....
        /*0244*/ 	.word	0xffffffff


	//   ....[9]....
        /*0248*/ 	.word	0xffffffff


	//   ....[10]....
        /*024c*/ 	.word	0xffffffff


	//   ....[11]....
        /*0250*/ 	.word	0xffffffff


	//   ....[12]....
        /*0254*/ 	.word	0xffffffff


	//   ....[13]....
        /*0258*/ 	.word	0xffffffff


	//   ....[14]....
        /*025c*/ 	.word	0xffffffff


	//   ....[15]....
        /*0260*/ 	.word	0xffffffff


	//   ....[16]....
        /*0264*/ 	.word	0xffffffff


	//   ....[17]....
        /*0268*/ 	.word	0xffffffff


	//   ....[18]....
        /*026c*/ 	.word	0xffffffff


	//   ....[19]....
        /*0270*/ 	.word	0xffffffff


	//   ....[20]....
        /*0274*/ 	.word	0xffffffff


	//   ....[21]....
        /*0278*/ 	.word	0xffffffff


	//   ....[22]....
        /*027c*/ 	.word	0xffffffff


	//   ....[23]....
        /*0280*/ 	.word	0xffffffff


	//   ....[24]....
        /*0284*/ 	.word	0xffffffff


	//   ....[25]....
        /*0288*/ 	.word	0xffffffff


	//   ....[26]....
        /*028c*/ 	.word	0xffffffff


	//   ....[27]....
        /*0290*/ 	.word	0xffffffff


	//   ....[28]....
        /*0294*/ 	.word	0xffffffff


	//   ....[29]....
        /*0298*/ 	.word	0xffffffff


	//   ....[30]....
        /*029c*/ 	.word	0xffffffff


	//   ....[31]....
        /*02a0*/ 	.word	0xffffffff


	//   ....[32]....
        /*02a4*/ 	.word	0xffffffff


	//   ....[33]....
        /*02a8*/ 	.word	0xffffffff


	//   ....[34]....
        /*02ac*/ 	.word	0xffffffff


	//   ....[35]....
        /*02b0*/ 	.word	0xffffffff


	//   ....[36]....
        /*02b4*/ 	.word	0xffffffff


	//   ....[37]....
        /*02b8*/ 	.word	0xffffffff


	//   ....[38]....
        /*02bc*/ 	.word	0xffffffff


	//   ....[39]....
        /*02c0*/ 	.word	0xffffffff


	//   ....[40]....
        /*02c4*/ 	.word	0xffffffff


	//   ....[41]....
        /*02c8*/ 	.word	0xffffffff


	//   ....[42]....
        /*02cc*/ 	.word	0xffffffff


	//   ....[43]....
        /*02d0*/ 	.word	0xffffffff


	//   ....[44]....
        /*02d4*/ 	.word	0xffffffff


	//   ....[45]....
        /*02d8*/ 	.word	0xffffffff


	//   ....[46]....
        /*02dc*/ 	.word	0xffffffff


	//   ....[47]....
        /*02e0*/ 	.word	0xffffffff


	//   ....[48]....
        /*02e4*/ 	.word	0xffffffff


	//   ....[49]....
        /*02e8*/ 	.word	0xffffffff


	//   ....[50]....
        /*02ec*/ 	.word	0xffffffff


	//   ....[51]....
        /*02f0*/ 	.word	0xffffffff


	//   ....[52]....
        /*02f4*/ 	.word	0xffffffff


	//   ....[53]....
        /*02f8*/ 	.word	0xffffffff


	//   ....[54]....
        /*02fc*/ 	.word	0xffffffff


	//   ....[55]....
        /*0300*/ 	.word	0xffffffff


	//   ....[56]....
        /*0304*/ 	.word	0xffffffff


	//   ....[57]....
        /*0308*/ 	.word	0xffffffff


	//   ....[58]....
        /*030c*/ 	.word	0xffffffff


	//   ....[59]....
        /*0310*/ 	.word	0xffffffff


	//   ....[60]....
        /*0314*/ 	.word	0xffffffff


	//   ....[61]....
        /*0318*/ 	.word	0xffffffff


	//   ....[62]....
        /*031c*/ 	.word	0xffffffff


	//   ....[63]....
        /*0320*/ 	.word	0xffffffff


	//   ....[64]....
        /*0324*/ 	.word	0xffffffff


	//   ....[65]....
        /*0328*/ 	.word	0xffffffff


	//   ....[66]....
        /*032c*/ 	.word	0xffffffff


	//   ....[67]....
        /*0330*/ 	.word	0xffffffff


	//   ....[68]....
        /*0334*/ 	.word	0xffffffff


	//   ....[69]....
        /*0338*/ 	.word	0xffffffff


	//   ....[70]....
        /*033c*/ 	.word	0xffffffff


	//   ....[71]....
        /*0340*/ 	.word	0xffffffff


	//   ....[72]....
        /*0344*/ 	.word	0xffffffff


	//   ....[73]....
        /*0348*/ 	.word	0xffffffff


	//   ....[74]....
        /*034c*/ 	.word	0xffffffff


	//   ....[75]....
        /*0350*/ 	.word	0xffffffff


	//   ....[76]....
        /*0354*/ 	.word	0xffffffff


	//   ....[77]....
        /*0358*/ 	.word	0xffffffff


	//   ....[78]....
        /*035c*/ 	.word	0xffffffff


	//   ....[79]....
        /*0360*/ 	.word	0xffffffff


	//   ....[80]....
        /*0364*/ 	.word	0xffffffff


	//   ....[81]....
        /*0368*/ 	.word	0xffffffff


	//   ....[82]....
        /*036c*/ 	.word	0xffffffff


	//   ....[83]....
        /*0370*/ 	.word	0xffffffff


	//   ....[84]....
        /*0374*/ 	.word	0xffffffff


	//   ....[85]....
        /*0378*/ 	.word	0xffffffff


	//   ....[86]....
        /*037c*/ 	.word	0xffffffff


	//   ....[87]....
        /*0380*/ 	.word	0xffffffff


	//   ....[88]....
        /*0384*/ 	.word	0xffffffff


	//   ....[89]....
        /*0388*/ 	.word	0xffffffff


	//   ....[90]....
        /*038c*/ 	.word	0xffffffff


	//   ....[91]....
        /*0390*/ 	.word	0xffffffff


	//   ....[92]....
        /*0394*/ 	.word	0xffffffff


	//   ....[93]....
        /*0398*/ 	.word	0xffffffff


	//   ....[94]....
        /*039c*/ 	.word	0xffffffff


	//   ....[95]....
        /*03a0*/ 	.word	0xffffffff


	//   ....[96]....
        /*03a4*/ 	.word	0xffffffff


	//   ....[97]....
        /*03a8*/ 	.word	0xffffffff


	//   ....[98]....
        /*03ac*/ 	.word	0xffffffff


	//   ....[99]....
        /*03b0*/ 	.word	0xffffffff


	//   ....[100]....
        /*03b4*/ 	.word	0xffffffff


	//   ....[101]....
        /*03b8*/ 	.word	0xffffffff


	//   ....[102]....
        /*03bc*/ 	.word	0xffffffff


	//   ....[103]....
        /*03c0*/ 	.word	0xffffffff


	//   ....[104]....
        /*03c4*/ 	.word	0xffffffff


	//   ....[105]....
        /*03c8*/ 	.word	0xffffffff


	//   ....[106]....
        /*03cc*/ 	.word	0xffffffff


	//   ....[107]....
        /*03d0*/ 	.word	0xffffffff


	//   ....[108]....
        /*03d4*/ 	.word	0xffffffff


	//   ....[109]....
        /*03d8*/ 	.word	0xffffffff


	//   ....[110]....
        /*03dc*/ 	.word	0xffffffff


	//   ....[111]....
        /*03e0*/ 	.word	0xffffffff


	//   ....[112]....
        /*03e4*/ 	.word	0xffffffff


	//   ....[113]....
        /*03e8*/ 	.word	0xffffffff


	//   ....[114]....
        /*03ec*/ 	.word	0xffffffff


	//   ....[115]....
        /*03f0*/ 	.word	0xffffffff


	//   ....[116]....
        /*03f4*/ 	.word	0xffffffff


	//   ....[117]....
        /*03f8*/ 	.word	0xffffffff


	//   ....[118]....
        /*03fc*/ 	.word	0xffffffff


	//   ....[119]....
        /*0400*/ 	.word	0xffffffff


	//   ....[120]....
        /*0404*/ 	.word	0xffffffff


	//   ....[121]....
        /*0408*/ 	.word	0xffffffff


	//   ....[122]....
        /*040c*/ 	.word	0xffffffff


	//   ....[123]....
        /*0410*/ 	.word	0xffffffff


	//   ....[124]....
        /*0414*/ 	.word	0xffffffff


	//   ....[125]....
        /*0418*/ 	.word	0xffffffff


	//   ....[126]....
        /*041c*/ 	.word	0xffffffff


	//   ....[127]....
        /*0420*/ 	.word	0xffffffff


	//   ....[128]....
        /*0424*/ 	.word	0xffffffff


	//   ....[129]....
        /*0428*/ 	.word	0xffffffff


	//   ....[130]....
        /*042c*/ 	.word	0xffffffff


	//   ....[131]....
        /*0430*/ 	.word	0xffffffff


	//   ....[132]....
        /*0434*/ 	.word	0xffffffff


	//   ....[133]....
        /*0438*/ 	.word	0xffffffff


	//   ....[134]....
        /*043c*/ 	.word	0xffffffff


	//   ....[135]....
        /*0440*/ 	.word	0xffffffff


	//   ....[136]....
        /*0444*/ 	.word	0xffffffff


	//   ....[137]....
        /*0448*/ 	.word	0xffffffff


	//   ....[138]....
        /*044c*/ 	.word	0xffffffff


	//   ....[139]....
        /*0450*/ 	.word	0xffffffff


	//   ....[140]....
        /*0454*/ 	.word	0xffffffff


	//   ....[141]....
        /*0458*/ 	.word	0xffffffff


	//   ....[142]....
        /*045c*/ 	.word	0xffffffff


	//   ....[143]....
        /*0460*/ 	.word	0xffffffff


	//   ....[144]....
        /*0464*/ 	.word	0xffffffff


	//   ....[145]....
        /*0468*/ 	.word	0xffffffff


	//   ....[146]....
        /*046c*/ 	.word	0xffffffff


	//----- nvinfo : EIATTR_COOP_GROUP_INSTR_OFFSETS
	.align		4
.L_486:
        /*0470*/ 	.byte	0x04, 0x28
        /*0472*/ 	.short	(.L_488 - .L_487)


	//   ....[0]....
.L_487:
        /*0474*/ 	.word	0x00000050


	//   ....[1]....
        /*0478*/ 	.word	0x000001f0


	//   ....[2]....
        /*047c*/ 	.word	0x00000220


	//   ....[3]....
        /*0480*/ 	.word	0x00000250


	//   ....[4]....
        /*0484*/ 	.word	0x00000280


	//   ....[5]....
        /*0488*/ 	.word	0x000002b0


	//   ....[6]....
        /*048c*/ 	.word	0x000002e0


	//   ....[7]....
        /*0490*/ 	.word	0x00000450


	//   ....[8]....
        /*0494*/ 	.word	0x00000490


	//   ....[9]....
        /*0498*/ 	.word	0x000004c0


	//   ....[10]....
        /*049c*/ 	.word	0x000004f0


	//   ....[11]....
        /*04a0*/ 	.word	0x00000520


	//   ....[12]....
        /*04a4*/ 	.word	0x00000550


	//   ....[13]....
        /*04a8*/ 	.word	0x000005e0


	//   ....[14]....
        /*04ac*/ 	.word	0x00000610


	//   ....[15]....
        /*04b0*/ 	.word	0x00000630


	//   ....[16]....
        /*04b4*/ 	.word	0x00000690


	//   ....[17]....
        /*04b8*/ 	.word	0x00007a20


	//   ....[18]....
        /*04bc*/ 	.word	0x00007a40


	//   ....[19]....
        /*04c0*/ 	.word	0x00007b90


	//   ....[20]....
        /*04c4*/ 	.word	0x00007ba0


	//   ....[21]....
        /*04c8*/ 	.word	0x00007cd0


	//   ....[22]....
        /*04cc*/ 	.word	0x00007cf0


	//   ....[23]....
        /*04d0*/ 	.word	0x00007e20


	//   ....[24]....
        /*04d4*/ 	.word	0x00007e30


	//   ....[25]....
        /*04d8*/ 	.word	0x00008310


	//   ....[26]....
        /*04dc*/ 	.word	0x00008350


	//   ....[27]....
        /*04e0*/ 	.word	0x00008390


	//   ....[28]....
        /*04e4*/ 	.word	0x000083d0


	//   ....[29]....
        /*04e8*/ 	.word	0x0000ad00


	//   ....[30]....
        /*04ec*/ 	.word	0x0000ad40


	//   ....[31]....
        /*04f0*/ 	.word	0x0000ad80


	//   ....[32]....
        /*04f4*/ 	.word	0x0000adc0


	//   ....[33]....
        /*04f8*/ 	.word	0x0000f1c0


	//   ....[34]....
        /*04fc*/ 	.word	0x0000f250


	//   ....[35]....
        /*0500*/ 	.word	0x0000f270


	//   ....[36]....
        /*0504*/ 	.word	0x0000f290


	//   ....[37]....
        /*0508*/ 	.word	0x00011850


	//   ....[38]....
        /*050c*/ 	.word	0x00011870


	//   ....[39]....
        /*0510*/ 	.word	0x00011890


	//   ....[40]....
        /*0514*/ 	.word	0x000118b0


	//   ....[41]....
        /*0518*/ 	.word	0x00013270


	//   ....[42]....
        /*051c*/ 	.word	0x00013280


	//   ....[43]....
        /*0520*/ 	.word	0x000132b0


	//   ....[44]....
        /*0524*/ 	.word	0x000132c0


	//   ....[45]....
        /*0528*/ 	.word	0x00014810


	//   ....[46]....
        /*052c*/ 	.word	0x00014820


	//   ....[47]....
        /*0530*/ 	.word	0x00014840


	//   ....[48]....
        /*0534*/ 	.word	0x00014860


	//   ....[49]....
        /*0538*/ 	.word	0x00014c30


	//   ....[50]....
        /*053c*/ 	.word	0x00014c50


	//   ....[51]....
        /*0540*/ 	.word	0x00014da0


	//   ....[52]....
        /*0544*/ 	.word	0x00014db0


	//   ....[53]....
        /*0548*/ 	.word	0x00014ee0


	//   ....[54]....
        /*054c*/ 	.word	0x00014f00


	//   ....[55]....
        /*0550*/ 	.word	0x00015030


	//   ....[56]....
        /*0554*/ 	.word	0x00015040


	//   ....[57]....
        /*0558*/ 	.word	0x00015370


	//   ....[58]....
        /*055c*/ 	.word	0x00015390


	//   ....[59]....
        /*0560*/ 	.word	0x00015d70


	//   ....[60]....
        /*0564*/ 	.word	0x00015d80


	//   ....[61]....
        /*0568*/ 	.word	0x00016b60


	//   ....[62]....
        /*056c*/ 	.word	0x00016b80


	//   ....[63]....
        /*0570*/ 	.word	0x00016ce0


	//   ....[64]....
        /*0574*/ 	.word	0x00016cf0


	//   ....[65]....
        /*0578*/ 	.word	0x00016e20


	//   ....[66]....
        /*057c*/ 	.word	0x00016e40


	//   ....[67]....
        /*0580*/ 	.word	0x00016f70


	//   ....[68]....
        /*0584*/ 	.word	0x00016f80


	//   ....[69]....
        /*0588*/ 	.word	0x00017150


	//   ....[70]....
        /*058c*/ 	.word	0x00017170


	//   ....[71]....
        /*0590*/ 	.word	0x00017290


	//   ....[72]....
        /*0594*/ 	.word	0x000172d0


	//   ....[73]....
        /*0598*/ 	.word	0x00017300


	//   ....[74]....
        /*059c*/ 	.word	0x00017330


	//   ....[75]....
        /*05a0*/ 	.word	0x00017360


	//   ....[76]....
        /*05a4*/ 	.word	0x00017390


	//   ....[77]....
        /*05a8*/ 	.word	0x000174e0


	//   ....[78]....
        /*05ac*/ 	.word	0x00017520


	//   ....[79]....
        /*05b0*/ 	.word	0x00017550


	//   ....[80]....
        /*05b4*/ 	.word	0x00017580


	//   ....[81]....
        /*05b8*/ 	.word	0x000175b0


	//   ....[82]....
        /*05bc*/ 	.word	0x000175e0


	//   ....[83]....
        /*05c0*/ 	.word	0x00017670


	//   ....[84]....
        /*05c4*/ 	.word	0x000176a0


	//   ....[85]....
        /*05c8*/ 	.word	0x000176b0


	//   ....[86]....
        /*05cc*/ 	.word	0x00017710


	//   ....[87]....
        /*05d0*/ 	.word	0x00017c40


	//   ....[88]....
        /*05d4*/ 	.word	0x00017ca0


	//   ....[89]....
        /*05d8*/ 	.word	0x00017d00


	//   ....[90]....
        /*05dc*/ 	.word	0x00017d60


	//   ....[91]....
        /*05e0*/ 	.word	0x00017dc0


	//   ....[92]....
        /*05e4*/ 	.word	0x00017e30


	//   ....[93]....
        /*05e8*/ 	.word	0x00017e70


	//   ....[94]....
        /*05ec*/ 	.word	0x00017ee0


	//   ....[95]....
        /*05f0*/ 	.word	0x00017f50


	//   ....[96]....
        /*05f4*/ 	.word	0x00017fb0


	//   ....[97]....
        /*05f8*/ 	.word	0x00018020


	//   ....[98]....
        /*05fc*/ 	.word	0x00018090


	//   ....[99]....
        /*0600*/ 	.word	0x000180f0


	//   ....[100]....
        /*0604*/ 	.word	0x00018150


	//   ....[101]....
        /*0608*/ 	.word	0x000181b0


	//   ....[102]....
        /*060c*/ 	.word	0x00018220


	//   ....[103]....
        /*0610*/ 	.word	0x00018280


	//   ....[104]....
        /*0614*/ 	.word	0x000182e0


	//   ....[105]....
        /*0618*/ 	.word	0x00018350


	//   ....[106]....
        /*061c*/ 	.word	0x000183a0


	//   ....[107]....
        /*0620*/ 	.word	0x000183f0


	//   ....[108]....
        /*0624*/ 	.word	0x00018440


	//   ....[109]....
        /*0628*/ 	.word	0x000184b0


	//   ....[110]....
        /*062c*/ 	.word	0x00018520


	//   ....[111]....
        /*0630*/ 	.word	0x00018580


	//   ....[112]....
        /*0634*/ 	.word	0x000185e0


	//   ....[113]....
        /*0638*/ 	.word	0x00018640


	//   ....[114]....
        /*063c*/ 	.word	0x000186b0


	//   ....[115]....
        /*0640*/ 	.word	0x00018710


	//   ....[116]....
        /*0644*/ 	.word	0x00018770


	//   ....[117]....
        /*0648*/ 	.word	0x000187d0


	//   ....[118]....
        /*064c*/ 	.word	0x00018840


	//   ....[119]....
        /*0650*/ 	.word	0x000188a0


	//   ....[120]....
        /*0654*/ 	.word	0x00018900


	//   ....[121]....
        /*0658*/ 	.word	0x00018960


	//   ....[122]....
        /*065c*/ 	.word	0x000189d0


	//   ....[123]....
        /*0660*/ 	.word	0x00018a30


	//   ....[124]....
        /*0664*/ 	.word	0x00018a90


	//   ....[125]....
        /*0668*/ 	.word	0x00018af0


	//   ....[126]....
        /*066c*/ 	.word	0x00018b60


	//   ....[127]....
        /*0670*/ 	.word	0x00018bc0


	//   ....[128]....
        /*0674*/ 	.word	0x00018c20


	//   ....[129]....
        /*0678*/ 	.word	0x00018c80


	//   ....[130]....
        /*067c*/ 	.word	0x00018cf0


	//   ....[131]....
        /*0680*/ 	.word	0x00018d50


	//   ....[132]....
        /*0684*/ 	.word	0x00018da0


	//   ....[133]....
        /*0688*/ 	.word	0x00018e00


	//   ....[134]....
        /*068c*/ 	.word	0x00018e60


	//   ....[135]....
        /*0690*/ 	.word	0x00018ec0


	//   ....[136]....
        /*0694*/ 	.word	0x00018f30


	//   ....[137]....
        /*0698*/ 	.word	0x00018f70


	//   ....[138]....
        /*069c*/ 	.word	0x00018fc0


	//   ....[139]....
        /*06a0*/ 	.word	0x00019010


	//   ....[140]....
        /*06a4*/ 	.word	0x00019070


	//   ....[141]....
        /*06a8*/ 	.word	0x000190d0


	//   ....[142]....
        /*06ac*/ 	.word	0x00019140


	//   ....[143]....
        /*06b0*/ 	.word	0x00019180


	//   ....[144]....
        /*06b4*/ 	.word	0x000191f0


	//   ....[145]....
        /*06b8*/ 	.word	0x00019250


	//   ....[146]....
        /*06bc*/ 	.word	0x000192b0


	//----- nvinfo : EIATTR_EXIT_INSTR_OFFSETS
	.align		4
.L_488:
        /*06c0*/ 	.byte	0x04, 0x1c
        /*06c2*/ 	.short	(.L_490 - .L_489)


	//   ....[0]....
.L_489:
        /*06c4*/ 	.word	0x00000b50


	//   ....[1]....
        /*06c8*/ 	.word	0x00017c00


	//----- nvinfo : EIATTR_MAX_THREADS
	.align		4
.L_490:
        /*06cc*/ 	.byte	0x04, 0x05
        /*06ce*/ 	.short	(.L_492 - .L_491)
.L_491:
        /*06d0*/ 	.word	0x00000100
        /*06d4*/ 	.word	0x00000001
        /*06d8*/ 	.word	0x00000001


	//----- nvinfo : EIATTR_CRS_STACK_SIZE
	.align		4
.L_492:
        /*06dc*/ 	.byte	0x04, 0x1e
        /*06de*/ 	.short	(.L_494 - .L_493)
.L_493:
        /*06e0*/ 	.word	0x00000000
.L_494:


//--------------------- .nv.info._ZN7cutlass13device_kernelIN5flash19enable_sm80_to_sm89INS1_16FlashAttnFwdSm80INS1_25CollectiveMainloopFwdSm80ILi8ELi1ELb0EN4cute5tupleIJNS5_1CILi128EEENS7_ILi64EEENS7_ILi192EEEEEELi192ENS_10bfloat16_tEfNS_4arch4Sm80ELb0ELb1ELb1ELb0ELb0ELb0ELb1ELb1EEENS1_21CollectiveEpilogueFwdINS6_IJS8_SA_S9_EEENS6_IJNS7_ILi1EEESI_SI_EEESC_SE_Li256ELb0ELb1ELb1ELb0EEENS1_19SingleTileSchedulerILb0ELb1ELb1ELi128EEEEEEEEEvNT_6ParamsE --------------------------
	.section	.nv.info._ZN7cutlass13device_kernelIN5flash19enable_sm80_to_sm89INS1_16FlashAttnFwdSm80INS1_25CollectiveMainloopFwdSm80ILi8ELi1ELb0EN4cute5tupleIJNS5_1CILi128EEENS7_ILi64EEENS7_ILi192EEEEEELi192ENS_10bfloat16_tEfNS_4arch4Sm80ELb0ELb1ELb1ELb0ELb0ELb0ELb1ELb1EEENS1_21CollectiveEpilogueFwdINS6_IJS8_SA_S9_EEENS6_IJNS7_ILi1EEESI_SI_EEESC_SE_Li256ELb0ELb1ELb1ELb0EEENS1_19SingleTileSchedulerILb0ELb1ELb1ELi128EEEEEEEEEvNT_6ParamsE,"",@"SHT_CUDA_INFO"
	.sectionflags	@""
	.align	4


	//----- nvinfo : EIATTR_CUDA_API_VERSION
	.align		4
        /*0000*/ 	.byte	0x04, 0x37
        /*0002*/ 	.short	(.L_496 - .L_495)
.L_495:
        /*0004*/ 	.word	0x00000082


	//----- nvinfo : EIATTR_SW2861232_WAR
	.align		4
.L_496:
        /*0008*/ 	.byte	0x01, 0x35
	.zero		2


	//----- nvinfo : EIATTR_PARAM_CBANK
	.align		4
        /*000c*/ 	.byte	0x04, 0x0a
        /*000e*/ 	.short	(.L_498 - .L_497)
	.align		4
.L_497:
        /*0010*/ 	.word	index@(.nv.constant0._ZN7cutlass13device_kernelIN5flash19enable_sm80_to_sm89INS1_16FlashAttnFwdSm80INS1_25CollectiveMainloopFwdSm80ILi8ELi1ELb0EN4cute5tupleIJNS5_1CILi128EEENS7_ILi64EEENS7_ILi192EEEEEELi192ENS_10bfloat16_tEfNS_4arch4Sm80ELb0ELb1ELb1ELb0ELb0ELb0ELb1ELb1EEENS1_21CollectiveEpilogueFwdINS6_IJS8_SA_S9_EEENS6_IJNS7_ILi1EEESI_SI_EEESC_SE_Li256ELb0ELb1ELb1ELb0EEENS1_19SingleTileSchedulerILb0ELb1ELb1ELi128EEEEEEEEEvNT_6ParamsE)
        /*0014*/ 	.short	0x0160
        /*0016*/ 	.short	0x0418


	//----- nvinfo : EIATTR_CBANK_PARAM_SIZE
	.align		4
.L_498:
        /*0018*/ 	.byte	0x03, 0x19
        /*001a*/ 	.short	0x0418


	//----- nvinfo : EIATTR_KPARAM_INFO
	.align		4
        /*001c*/ 	.byte	0x04, 0x17
        /*001e*/ 	.short	(.L_500 - .L_499)
.L_499:
        /*0020*/ 	.word	0x00000000
        /*0024*/ 	.short	0x0000
        /*0026*/ 	.short	0x0000
        /*0028*/ 	.byte	0x00, 0xf0, 0x61, 0x10


	//----- nvinfo : EIATTR_MAXREG_COUNT
	.align		4
.L_500:
        /*002c*/ 	.byte	0x03, 0x1b
        /*002e*/ 	.short	0x00ff


	//----- nvinfo : EIATTR_NUM_BARRIERS
	.align		4
        /*0030*/ 	.byte	0x02, 0x4c
        /*0032*/ 	.byte	0x02
	.zero		1


	//----- nvinfo : EIATTR_MERCURY_ISA_VERSION
	.align		4
        /*0034*/ 	.byte	0x03, 0x5f
        /*0036*/ 	.short	0x0000


	//----- nvinfo : EIATTR_COOP_GROUP_MASK_REGIDS
	.align		4
        /*0038*/ 	.byte	0x04, 0x29
        /*003a*/ 	.short	(.L_502 - .L_501)


	//   ....[0]....
.L_501:
        /*003c*/ 	.word	0xffffffff


	//   ....[1]....
        /*0040*/ 	.word	0xffffffff


	//   ....[2]....
        /*0044*/ 	.word	0xffffffff


	//   ....[3]....
        /*0048*/ 	.word	0xffffffff


	//   ....[4]....
        /*004c*/ 	.word	0xffffffff


	//   ....[5]....
        /*0050*/ 	.word	0xffffffff


	//   ....[6]....
        /*0054*/ 	.word	0xffffffff


	//   ....[7]....
        /*0058*/ 	.word	0xffffffff


	//   ....[8]....
        /*005c*/ 	.word	0xffffffff


	//   ....[9]....
        /*0060*/ 	.word	0xffffffff


	//   ....[10]....
        /*0064*/ 	.word	0xffffffff


	//   ....[11]....
        /*0068*/ 	.word	0xffffffff


	//   ....[12]....
        /*006c*/ 	.word	0xffffffff


	//   ....[13]....
        /*0070*/ 	.word	0xffffffff


	//   ....[14]....
        /*0074*/ 	.word	0xffffffff


	//   ....[15]....
        /*0078*/ 	.word	0xffffffff


	//   ....[16]....
        /*007c*/ 	.word	0xffffffff


	//   ....[17]....
        /*0080*/ 	.word	0xffffffff


	//   ....[18]....
        /*0084*/ 	.word	0xffffffff


	//   ....[19]....
        /*0088*/ 	.word	0xffffffff


	//   ....[20]....
        /*008c*/ 	.word	0xffffffff


	//   ....[21]....
        /*0090*/ 	.word	0xffffffff


	//   ....[22]....
        /*0094*/ 	.word	0xffffffff


	//   ....[23]....
        /*0098*/ 	.word	0xffffffff


	//   ....[24]....
        /*009c*/ 	.word	0xffffffff


	//   ....[25]....
        /*00a0*/ 	.word	0xffffffff


	//   ....[26]....
        /*00a4*/ 	.word	0xffffffff


	//   ....[27]....
        /*00a8*/ 	.word	0xffffffff


	//   ....[28]....
        /*00ac*/ 	.word	0xffffffff


	//   ....[29]....
        /*00b0*/ 	.word	0xffffffff


	//   ....[30]....
        /*00b4*/ 	.word	0xffffffff


	//   ....[31]....
        /*00b8*/ 	.word	0xffffffff


	//   ....[32]....
        /*00bc*/ 	.word	0xffffffff


	//   ....[33]....
        /*00c0*/ 	.word	0xffffffff


	//   ....[34]....
        /*00c4*/ 	.word	0xffffffff


	//   ....[35]....
        /*00c8*/ 	.word	0xffffffff


	//   ....[36]....
        /*00cc*/ 	.word	0xffffffff


	//   ....[37]....
        /*00d0*/ 	.word	0xffffffff


	//   ....[38]....
        /*00d4*/ 	.word	0xffffffff


	//   ....[39]....
        /*00d8*/ 	.word	0xffffffff


	//   ....[40]....
        /*00dc*/ 	.word	0xffffffff


	//   ....[41]....
        /*00e0*/ 	.word	0xffffffff


	//   ....[42]....
        /*00e4*/ 	.word	0xffffffff


	//----- nvinfo : EIATTR_COOP_GROUP_INSTR_OFFSETS
	.align		4
.L_502:
        /*00e8*/ 	.byte	0x04, 0x28
        /*00ea*/ 	.short	(.L_504 - .L_503)


	//   ....[0]....
.L_503:
        /*00ec*/ 	.word	0x00000050


	//   ....[1]....
        /*00f0*/ 	.word	0x00001360


	//   ....[2]....
        /*00f4*/ 	.word	0x00001450


	//   ....[3]....
        /*00f8*/ 	.word	0x00001710


	//   ....[4]....
        /*00fc*/ 	.word	0x00001740


	//   ....[5]....
        /*0100*/ 	.word	0x00001880


	//   ....[6]....
        /*0104*/ 	.word	0x000018b0


	//   ....[7]....
        /*0108*/ 	.word	0x000019e0


	//   ....[8]....
        /*010c*/ 	.word	0x00001a20


	//   ....[9]....
        /*0110*/ 	.word	0x00003030


	//   ....[10]....
        /*0114*/ 	.word	0x00003410


	//   ....[11]....
        /*0118*/ 	.word	0x00004000


	//   ....[12]....
        /*011c*/ 	.word	0x00004160


	//   ....[13]....
        /*0120*/ 	.word	0x00004170


	//   ....[14]....
        /*0124*/ 	.word	0x000041c0


	//   ....[15]....
        /*0128*/ 	.word	0x00006690


	//   ....[16]....
        /*012c*/ 	.word	0x00006a50


	//   ....[17]....
        /*0130*/ 	.word	0x000072a0


	//   ....[18]....
        /*0134*/ 	.word	0x00007470


	//   ....[19]....
        /*0138*/ 	.word	0x000074c0


	//   ....[20]....
        /*013c*/ 	.word	0x00007550


	//   ....[21]....
        /*0140*/ 	.word	0x0000a2f0


	//   ....[22]....
        /*0144*/ 	.word	0x0000a310


	//   ....[23]....
        /*0148*/ 	.word	0x0000a330


	//   ....[24]....
        /*014c*/ 	.word	0x0000a350


	//   ....[25]....
        /*0150*/ 	.word	0x0000d110


	//   ....[26]....
        /*0154*/ 	.word	0x0000d4a0


	//   ....[27]....
        /*0158*/ 	.word	0x0000dc20


	//   ....[28]....
        /*015c*/ 	.word	0x0000de00


	//   ....[29]....
        /*0160*/ 	.word	0x0000de40


	//   ....[30]....
        /*0164*/ 	.word	0x0000dec0


	//   ....[31]....
        /*0168*/ 	.word	0x0000f590


	//   ....[32]....
        /*016c*/ 	.word	0x0000f5c0


	//   ....[33]....
        /*0170*/ 	.word	0x0000f600


	//   ....[34]....
        /*0174*/ 	.word	0x0000f610


	//   ....[35]....
        /*0178*/ 	.word	0x00010320


	//   ....[36]....
        /*017c*/ 	.word	0x00010360


	//   ....[37]....
        /*0180*/ 	.word	0x00010380


	//   ....[38]....
        /*0184*/ 	.word	0x000103b0


	//   ....[39]....
        /*0188*/ 	.word	0x00010420


	//   ....[40]....
        /*018c*/ 	.word	0x00010490


	//   ....[41]....
        /*0190*/ 	.word	0x00010da0


	//   ....[42]....
        /*0194*/ 	.word	0x00010db0


	//----- nvinfo : EIATTR_EXIT_INSTR_OFFSETS
	.align		4
.L_504:
        /*0198*/ 	.byte	0x04, 0x1c
        /*019a*/ 	.short	(.L_506 - .L_505)


	//   ....[0]....
.L_505:
        /*019c*/ 	.word	0x000001b0


	//   ....[1]....
        /*01a0*/ 	.word	0x00010dc0


	//   ....[2]....
        /*01a4*/ 	.word	0x00011660


	//   ....[3]....
        /*01a8*/ 	.word	0x000116b0


	//   ....[4]....
        /*01ac*/ 	.word	0x000116e0


	//   ....[5]....
        /*01b0*/ 	.word	0x00011740


	//   ....[6]....
        /*01b4*/ 	.word	0x000119d0


	//----- nvinfo : EIATTR_CTAIDZ_USED
	.align		4
.L_506:
        /*01b8*/ 	.byte	0x01, 0x04
	.zero		2


	//----- nvinfo : EIATTR_MAX_THREADS
	.align		4
        /*01bc*/ 	.byte	0x04, 0x05
        /*01be*/ 	.short	(.L_508 - .L_507)
.L_507:
        /*01c0*/ 	.word	0x00000100
        /*01c4*/ 	.word	0x00000001
        /*01c8*/ 	.word	0x00000001


	//----- nvinfo : EIATTR_CRS_STACK_SIZE
	.align		4
.L_508:
        /*01cc*/ 	.byte	0x04, 0x1e
        /*01ce*/ 	.short	(.L_510 - .L_509)
.L_509:
        /*01d0*/ 	.word	0x00000000
.L_510:


//--------------------- .nv.info._ZN7cutlass13device_kernelIN5flash19enable_sm80_to_sm89INS1_16FlashAttnFwdSm80INS1_25CollectiveMainloopFwdSm80ILi8ELi1ELb0EN4cute5tupleIJNS5_1CILi128EEENS7_ILi64EEENS7_ILi192EEEEEELi192ENS_10bfloat16_tEfNS_4arch4Sm80ELb0ELb1ELb1ELb1ELb0ELb0ELb1ELb1EEENS1_21CollectiveEpilogueFwdINS6_IJS8_SA_S9_EEENS6_IJNS7_ILi1EEESI_SI_EEESC_SE_Li256ELb1ELb1ELb1ELb0EEENS1_36VarlenDynamicPersistentTileSchedulerILi128ELi64ELi256ELi256ELb1ELb1ELb0ELb1ELb0ELb1EEEEEEEEEvNT_6ParamsE --------------------------
	.section	.nv.info._ZN7cutlass13device_kernelIN5flash19enable_sm80_to_sm89INS1_16FlashAttnFwdSm80INS1_25CollectiveMainloopFwdSm80ILi8ELi1ELb0EN4cute5tupleIJNS5_1CILi128EEENS7_ILi64EEENS7_ILi192EEEEEELi192ENS_10bfloat16_tEfNS_4arch4Sm80ELb0ELb1ELb1ELb1ELb0ELb0ELb1ELb1EEENS1_21CollectiveEpilogueFwdINS6_IJS8_SA_S9_EEENS6_IJNS7_ILi1EEESI_SI_EEESC_SE_Li256ELb1ELb1ELb1ELb0EEENS1_36VarlenDynamicPersistentTileSchedulerILi128ELi64ELi256ELi256ELb1ELb1ELb0ELb1ELb0ELb1EEEEEEEEEvNT_6ParamsE,"",@"SHT_CUDA_INFO"
	.sectionflags	@""
	.align	4


	//----- nvinfo : EIATTR_CUDA_API_VERSION
	.align		4
        /*0000*/ 	.byte	0x04, 0x37
        /*0002*/ 	.short	(.L_512 - .L_511)
.L_511:
        /*0004*/ 	.word	0x00000082


	//----- nvinfo : EIATTR_SW2861232_WAR
	.align		4
.L_512:
        /*0008*/ 	.byte	0x01, 0x35
	.zero		2


	//----- nvinfo : EIATTR_PARAM_CBANK
	.align		4
        /*000c*/ 	.byte	0x04, 0x0a
        /*000e*/ 	.short	(.L_514 - .L_513)
	.align		4
.L_513:
        /*0010*/ 	.word	index@(.nv.constant0._ZN7cutlass13device_kernelIN5flash19enable_sm80_to_sm89INS1_16FlashAttnFwdSm80INS1_25CollectiveMainloopFwdSm80ILi8ELi1ELb0EN4cute5tupleIJNS5_1CILi128EEENS7_ILi64EEENS7_ILi192EEEEEELi192ENS_10bfloat16_tEfNS_4arch4Sm80ELb0ELb1ELb1ELb1ELb0ELb0ELb1ELb1EEENS1_21CollectiveEpilogueFwdINS6_IJS8_SA_S9_EEENS6_IJNS7_ILi1EEESI_SI_EEESC_SE_Li256ELb1ELb1ELb1ELb0EEENS1_36VarlenDynamicPersistentTileSchedulerILi128ELi64ELi256ELi256ELb1ELb1ELb0ELb1ELb0ELb1EEEEEEEEEvNT_6ParamsE)
        /*0014*/ 	.short	0x0160
        /*0016*/ 	.short	0x0438


	//----- nvinfo : EIATTR_CBANK_PARAM_SIZE
	.align		4
.L_514:
        /*0018*/ 	.byte	0x03, 0x19
        /*001a*/ 	.short	0x0438


	//----- nvinfo : EIATTR_KPARAM_INFO
	.align		4
        /*001c*/ 	.byte	0x04, 0x17
        /*001e*/ 	.short	(.L_516 - .L_515)
.L_515:
        /*0020*/ 	.word	0x00000000
        /*0024*/ 	.short	0x0000
        /*0026*/ 	.short	0x0000
        /*0028*/ 	.byte	0x00, 0xf0, 0xe1, 0x10


	//----- nvinfo : EIATTR_MAXREG_COUNT
	.align		4
.L_516:
        /*002c*/ 	.byte	0x03, 0x1b
        /*002e*/ 	.short	0x00ff


	//----- nvinfo : EIATTR_NUM_BARRIERS
	.align		4
        /*0030*/ 	.byte	0x02, 0x4c
        /*0032*/ 	.byte	0x06
	.zero		1


	//----- nvinfo : EIATTR_ANNOTATIONS
	.align		4
        /*0034*/ 	.byte	0x04, 0x55
        /*0036*/ 	.short	(.L_518 - .L_517)


	//   ....[0]....
.L_517:
        /* <DEDUP_REMOVED lines=31> */


	//----- nvinfo : EIATTR_MERCURY_ISA_VERSION
	.align		4
.L_518:
        /*0210*/ 	.byte	0x03, 0x5f
        /*0212*/ 	.short	0x0000


	//----- nvinfo : EIATTR_INT_WARP_WIDE_INSTR_OFFSETS
	.align		4
        /*0214*/ 	.byte	0x04, 0x31
        /*0216*/ 	.short	(.L_520 - .L_519)


	//   ....[0]....
.L_519:
        /*0218*/ 	.word	0x00010ec0


	//   ....[1]....
        /*021c*/ 	.word	0x00010f40


	//----- nvinfo : EIATTR_COOP_GROUP_MASK_REGIDS
	.align		4
.L_520:
        /*0220*/ 	.byte	0x04, 0x29
        /*0222*/ 	.short	(.L_522 - .L_521)


	//   ....[0]....
.L_521:
        /*0224*/ 	.word	0xffffffff


	//   ....[1]....
        /*0228*/ 	.word	0xffffffff


	//   ....[2]....
        /*022c*/ 	.word	0xffffffff


	//   ....[3]....
        /*0230*/ 	.word	0xffffffff


	//   ....[4]....
        /*0234*/ 	.word	0xffffffff


	//   ....[5]....
        /*0238*/ 	.word	0xffffffff


	//   ....[6]....
        /*023c*/ 	.word	0xffffffff


	//   ....[7]....
        /*0240*/ 	.word	0xffffffff


	//   ....[8]....
        /*0244*/ 	.word	0xffffffff


	//   ....[9]....
        /*0248*/ 	.word	0xffffffff


	//   ....[10]....
        /*024c*/ 	.word	0xffffffff


	//   ....[11]....
        /*0250*/ 	.word	0xffffffff


	//   ....[12]....
        /*0254*/ 	.word	0xffffffff


	//   ....[13]....
        /*0258*/ 	.word	0xffffffff


	//   ....[14]....
        /*025c*/ 	.word	0xffffffff


	//   ....[15]....
        /*0260*/ 	.word	0xffffffff


	//   ....[16]....
        /*0264*/ 	.word	0xffffffff


	//   ....[17]....
        /*0268*/ 	.word	0xffffffff


	//   ....[18]....
        /*026c*/ 	.word	0xffffffff


	//   ....[19]....
        /*0270*/ 	.word	0xffffffff


	//   ....[20]....
        /*0274*/ 	.word	0xffffffff


	//   ....[21]....
        /*0278*/ 	.word	0xffffffff


	//   ....[22]....
        /*027c*/ 	.word	0xffffffff


	//   ....[23]....
        /*0280*/ 	.word	0xffffffff


	//   ....[24]....
        /*0284*/ 	.word	0xffffffff


	//   ....[25]....
        /*0288*/ 	.word	0xffffffff


	//   ....[26]....
        /*028c*/ 	.word	0xffffffff


	//   ....[27]....
        /*0290*/ 	.word	0xffffffff


	//   ....[28]....
        /*0294*/ 	.word	0xffffffff


	//   ....[29]....
        /*0298*/ 	.word	0xffffffff


	//   ....[30]....
        /*029c*/ 	.word	0xffffffff


	//   ....[31]....
        /*02a0*/ 	.word	0xffffffff


	//   ....[32]....
        /*02a4*/ 	.word	0xffffffff


	//   ....[33]....
        /*02a8*/ 	.word	0xffffffff


	//   ....[34]....
        /*02ac*/ 	.word	0xffffffff


	//   ....[35]....
        /*02b0*/ 	.word	0xffffffff


	//   ....[36]....
        /*02b4*/ 	.word	0xffffffff


	//   ....[37]....
        /*02b8*/ 	.word	0xffffffff


	//   ....[38]....
        /*02bc*/ 	.word	0xffffffff


	//   ....[39]....
        /*02c0*/ 	.word	0xffffffff


	//   ....[40]....
        /*02c4*/ 	.word	0xffffffff


	//   ....[41]....
        /*02c8*/ 	.word	0xffffffff


	//   ....[42]....
        /*02cc*/ 	.word	0xffffffff


	//   ....[43]....
        /*02d0*/ 	.word	0xffffffff


	//   ....[44]....
        /*02d4*/ 	.word	0xffffffff


	//   ....[45]....
        /*02d8*/ 	.word	0xffffffff


	//   ....[46]....
        /*02dc*/ 	.word	0xffffffff


	//   ....[47]....
        /*02e0*/ 	.word	0xffffffff


	//   ....[48]....
        /*02e4*/ 	.word	0xffffffff


	//   ....[49]....
        /*02e8*/ 	.word	0xffffffff


	//   ....[50]....
        /*02ec*/ 	.word	0xffffffff


	//   ....[51]....
        /*02f0*/ 	.word	0xffffffff


	//   ....[52]....
        /*02f4*/ 	.word	0xffffffff


	//   ....[53]....
        /*02f8*/ 	.word	0xffffffff


	//   ....[54]....
        /*02fc*/ 	.word	0xffffffff


	//   ....[55]....
        /*0300*/ 	.word	0xffffffff


	//   ....[56]....
        /*0304*/ 	.word	0xffffffff


	//   ....[57]....
        /*0308*/ 	.word	0xffffffff


	//   ....[58]....
        /*030c*/ 	.word	0xffffffff


	//   ....[59]....
        /*0310*/ 	.word	0xffffffff


	//   ....[60]....
        /*0314*/ 	.word	0xffffffff


	//   ....[61]....
        /*0318*/ 	.word	0xffffffff


	//   ....[62]....
        /*031c*/ 	.word	0xffffffff


	//   ....[63]....
        /*0320*/ 	.word	0xffffffff


	//   ....[64]....
        /*0324*/ 	.word	0xffffffff


	//   ....[65]....
        /*0328*/ 	.word	0xffffffff


	//   ....[66]....
        /*032c*/ 	.word	0xffffffff


	//   ....[67]....
        /*0330*/ 	.word	0xffffffff


	//   ....[68]....
        /*0334*/ 	.word	0xffffffff


	//   ....[69]....
        /*0338*/ 	.word	0xffffffff


	//   ....[70]....
        /*033c*/ 	.word	0xffffffff


	//   ....[71]....
        /*0340*/ 	.word	0xffffffff


	//   ....[72]....
        /*0344*/ 	.word	0xffffffff


	//   ....[73]....
        /*0348*/ 	.word	0xffffffff


	//   ....[74]....
        /*034c*/ 	.word	0xffffffff


	//   ....[75]....
        /*0350*/ 	.word	0xffffffff


	//   ....[76]....
        /*0354*/ 	.word	0xffffffff


	//   ....[77]....
        /*0358*/ 	.word	0xffffffff


	//   ....[78]....
        /*035c*/ 	.word	0xffffffff


	//   ....[79]....
        /*0360*/ 	.word	0xffffffff


	//   ....[80]....
        /*0364*/ 	.word	0xffffffff


	//   ....[81]....
        /*0368*/ 	.word	0xffffffff


	//   ....[82]....
        /*036c*/ 	.word	0xffffffff


	//   ....[83]....
        /*0370*/ 	.word	0xffffffff


	//   ....[84]....
        /*0374*/ 	.word	0xffffffff


	//   ....[85]....
        /*0378*/ 	.word	0xffffffff


	//   ....[86]....
        /*037c*/ 	.word	0xffffffff


	//   ....[87]....
        /*0380*/ 	.word	0xffffffff


	//   ....[88]....
        /*0384*/ 	.word	0xffffffff


	//   ....[89]....
        /*0388*/ 	.word	0xffffffff


	//   ....[90]....
        /*038c*/ 	.word	0xffffffff


	//   ....[91]....
        /*0390*/ 	.word	0xffffffff


	//   ....[92]....
        /*0394*/ 	.word	0xffffffff


	//   ....[93]....
        /*0398*/ 	.word	0xffffffff


	//   ....[94]....
        /*039c*/ 	.word	0xffffffff


	//   ....[95]....
        /*03a0*/ 	.word	0xffffffff


	//   ....[96]....
        /*03a4*/ 	.word	0xffffffff


	//   ....[97]....
        /*03a8*/ 	.word	0xffffffff


	//   ....[98]....
        /*03ac*/ 	.word	0xffffffff


	//   ....[99]....
        /*03b0*/ 	.word	0xffffffff


	//   ....[100]....
        /*03b4*/ 	.word	0xffffffff


	//   ....[101]....
        /*03b8*/ 	.word	0xffffffff


	//   ....[102]....
        /*03bc*/ 	.word	0xffffffff


	//   ....[103]....
        /*03c0*/ 	.word	0xffffffff


	//   ....[104]....
        /*03c4*/ 	.word	0xffffffff


	//   ....[105]....
        /*03c8*/ 	.word	0xffffffff


	//   ....[106]....
        /*03cc*/ 	.word	0xffffffff


	//   ....[107]....
        /*03d0*/ 	.word	0xffffffff


	//   ....[108]....
        /*03d4*/ 	.word	0xffffffff


	//   ....[109]....
        /*03d8*/ 	.word	0xffffffff


	//   ....[110]....
        /*03dc*/ 	.word	0xffffffff


	//   ....[111]....
        /*03e0*/ 	.word	0xffffffff


	//   ....[112]....
        /*03e4*/ 	.word	0xffffffff


	//   ....[113]....
        /*03e8*/ 	.word	0xffffffff


	//   ....[114]....
        /*03ec*/ 	.word	0xffffffff


	//   ....[115]....
        /*03f0*/ 	.word	0xffffffff


	//   ....[116]....
        /*03f4*/ 	.word	0xffffffff


	//   ....[117]....
        /*03f8*/ 	.word	0xffffffff


	//   ....[118]....
        /*03fc*/ 	.word	0xffffffff


	//   ....[119]....
        /*0400*/ 	.word	0xffffffff


	//   ....[120]....
        /*0404*/ 	.word	0xffffffff


	//   ....[121]....
        /*0408*/ 	.word	0xffffffff


	//   ....[122]....
        /*040c*/ 	.word	0xffffffff


	//   ....[123]....
        /*0410*/ 	.word	0xffffffff


	//   ....[124]....
        /*0414*/ 	.word	0xffffffff


	//   ....[125]....
        /*0418*/ 	.word	0xffffffff


	//   ....[126]....
        /*041c*/ 	.word	0xffffffff


	//   ....[127]....
        /*0420*/ 	.word	0xffffffff


	//   ....[128]....
        /*0424*/ 	.word	0xffffffff


	//   ....[129]....
        /*0428*/ 	.word	0xffffffff


	//   ....[130]....
        /*042c*/ 	.word	0xffffffff


	//   ....[131]....
        /*0430*/ 	.word	0xffffffff


	//   ....[132]....
        /*0434*/ 	.word	0xffffffff


	//   ....[133]....
        /*0438*/ 	.word	0xffffffff


	//   ....[134]....
        /*043c*/ 	.word	0xffffffff


	//   ....[135]....
        /*0440*/ 	.word	0xffffffff


	//   ....[136]....
        /*0444*/ 	.word	0xffffffff


	//   ....[137]....
        /*0448*/ 	.word	0xffffffff


	//   ....[138]....
        /*044c*/ 	.word	0xffffffff


	//   ....[139]....
        /*0450*/ 	.word	0xffffffff


	//   ....[140]....
        /*0454*/ 	.word	0xffffffff


	//   ....[141]....
        /*0458*/ 	.word	0xffffffff


	//   ....[142]....
        /*045c*/ 	.word	0xffffffff


	//   ....[143]....
        /*0460*/ 	.word	0xffffffff


	//   ....[144]....
        /*0464*/ 	.word	0xffffffff


	//   ....[145]....
        /*0468*/ 	.word	0xffffffff


	//   ....[146]....
        /*046c*/ 	.word	0xffffffff


	//   ....[147]....
        /*0470*/ 	.word	0xffffffff


	//   ....[148]....
        /*0474*/ 	.word	0xffffffff


	//   ....[149]....
        /*0478*/ 	.word	0xffffffff


	//   ....[150]....
        /*047c*/ 	.word	0xffffffff


	//   ....[151]....
        /*0480*/ 	.word	0xffffffff


	//   ....[152]....
        /*0484*/ 	.word	0xffffffff


	//----- nvinfo : EIATTR_COOP_GROUP_INSTR_OFFSETS
	.align		4
.L_522:
        /*0488*/ 	.byte	0x04, 0x28
        /*048a*/ 	.short	(.L_524 - .L_523)


	//   ....[0]....
.L_523:
        /*048c*/ 	.word	0x00000050


	//   ....[1]....
        /*0490*/ 	.word	0x000001e0


	//   ....[2]....
        /*0494*/ 	.word	0x00000210


	//   ....[3]....
        /*0498*/ 	.word	0x00000240


	//   ....[4]....
        /*049c*/ 	.word	0x00000270


	//   ....[5]....
        /*04a0*/ 	.word	0x000002a0


	//   ....[6]....
        /*04a4*/ 	.word	0x000002d0


	//   ....[7]....
        /*04a8*/ 	.word	0x00000430


	//   ....[8]....
        /*04ac*/ 	.word	0x00000470


	//   ....[9]....
        /*04b0*/ 	.word	0x000004a0


	//   ....[10]....
        /*04b4*/ 	.word	0x000004d0


	//   ....[11]....
        /*04b8*/ 	.word	0x00000500


	//   ....[12]....
        /*04bc*/ 	.word	0x00000530


	//   ....[13]....
        /*04c0*/ 	.word	0x000005c0


	//   ....[14]....
        /*04c4*/ 	.word	0x00000600


	//   ....[15]....
        /*04c8*/ 	.word	0x00000620


	//   ....[16]....
        /*04cc*/ 	.word	0x00000680


	//   ....[17]....
        /*04d0*/ 	.word	0x00002bd0


	//   ....[18]....
        /*04d4*/ 	.word	0x00002bf0


	//   ....[19]....
        /*04d8*/ 	.word	0x00002d90


	//   ....[20]....
        /*04dc*/ 	.word	0x00002da0


	//   ....[21]....
        /*04e0*/ 	.word	0x00002f40


	//   ....[22]....
        /*04e4*/ 	.word	0x00002f60


	//   ....[23]....
        /*04e8*/ 	.word	0x00003100


	//   ....[24]....
        /*04ec*/ 	.word	0x00003110


	//   ....[25]....
        /*04f0*/ 	.word	0x00004750


	//   ....[26]....
        /*04f4*/ 	.word	0x00004930


	//   ....[27]....
        /*04f8*/ 	.word	0x00005060


	//   ....[28]....
        /*04fc*/ 	.word	0x00005320


	//   ....[29]....
        /*0500*/ 	.word	0x00005330


	//   ....[30]....
        /*0504*/ 	.word	0x00005380


	//   ....[31]....
        /*0508*/ 	.word	0x00007a50


	//   ....[32]....
        /*050c*/ 	.word	0x00007c90


	//   ....[33]....
        /*0510*/ 	.word	0x000084d0


	//   ....[34]....
        /*0514*/ 	.word	0x00008630


	//   ....[35]....
        /*0518*/ 	.word	0x000086a0


	//   ....[36]....
        /*051c*/ 	.word	0x00008740


	//   ....[37]....
        /*0520*/ 	.word	0x0000b3a0


	//   ....[38]....
        /*0524*/ 	.word	0x0000b3c0


	//   ....[39]....
        /*0528*/ 	.word	0x0000b3f0


	//   ....[40]....
        /*052c*/ 	.word	0x0000b450


	//   ....[41]....
        /*0530*/ 	.word	0x0000e290


	//   ....[42]....
        /*0534*/ 	.word	0x0000e4d0


	//   ....[43]....
        /*0538*/ 	.word	0x0000ed10


	//   ....[44]....
        /*053c*/ 	.word	0x0000ee70


	//   ....[45]....
        /*0540*/ 	.word	0x0000eee0


	//   ....[46]....
        /*0544*/ 	.word	0x0000ef80


	//   ....[47]....
        /*0548*/ 	.word	0x000106a0


	//   ....[48]....
        /*054c*/ 	.word	0x000106d0


	//   ....[49]....
        /*0550*/ 	.word	0x000106e0


	//   ....[50]....
        /*0554*/ 	.word	0x00010710


	//   ....[51]....
        /*0558*/ 	.word	0x00011b30


	//   ....[52]....
        /*055c*/ 	.word	0x00011b50


	//   ....[53]....
        /*0560*/ 	.word	0x00011b60


	//   ....[54]....
        /*0564*/ 	.word	0x00011b70


	//   ....[55]....
        /*0568*/ 	.word	0x00011f30


	//   ....[56]....
        /*056c*/ 	.word	0x00011f50


	//   ....[57]....
        /*0570*/ 	.word	0x00012090


	//   ....[58]....
        /*0574*/ 	.word	0x000120a0


	//   ....[59]....
        /*0578*/ 	.word	0x000121f0


	//   ....[60]....
        /*057c*/ 	.word	0x00012210


	//   ....[61]....
        /*0580*/ 	.word	0x00012360


	//   ....[62]....
        /*0584*/ 	.word	0x00012370


	//   ....[63]....
        /*0588*/ 	.word	0x000126b0


	//   ....[64]....
        /*058c*/ 	.word	0x000126d0


	//   ....[65]....
        /*0590*/ 	.word	0x00013030


	//   ....[66]....
        /*0594*/ 	.word	0x00013040


	//   ....[67]....
        /*0598*/ 	.word	0x00013e20


	//   ....[68]....
        /*059c*/ 	.word	0x00013e40


	//   ....[69]....
        /*05a0*/ 	.word	0x00013f90


	//   ....[70]....
        /*05a4*/ 	.word	0x00013fa0


	//   ....[71]....
        /*05a8*/ 	.word	0x000140f0


	//   ....[72]....
        /*05ac*/ 	.word	0x00014110


	//   ....[73]....
        /*05b0*/ 	.word	0x00014260


	//   ....[74]....
        /*05b4*/ 	.word	0x00014270


	//   ....[75]....
        /*05b8*/ 	.word	0x00014460


	//   ....[76]....
        /*05bc*/ 	.word	0x00014480


	//   ....[77]....
        /*05c0*/ 	.word	0x000145a0


	//   ....[78]....
        /*05c4*/ 	.word	0x000145e0


	//   ....[79]....
        /*05c8*/ 	.word	0x00014610


	//   ....[80]....
        /*05cc*/ 	.word	0x00014640


	//   ....[81]....
        /*05d0*/ 	.word	0x00014670


	//   ....[82]....
        /*05d4*/ 	.word	0x000146a0


	//   ....[83]....
        /*05d8*/ 	.word	0x000147f0


	//   ....[84]....
        /*05dc*/ 	.word	0x00014830


	//   ....[85]....
        /*05e0*/ 	.word	0x00014860


	//   ....[86]....
        /*05e4*/ 	.word	0x00014890


	//   ....[87]....
        /*05e8*/ 	.word	0x000148c0


	//   ....[88]....
        /*05ec*/ 	.word	0x000148f0


	//   ....[89]....
        /*05f0*/ 	.word	0x00014980


	//   ....[90]....
        /*05f4*/ 	.word	0x000149c0


	//   ....[91]....
        /*05f8*/ 	.word	0x000149d0


	//   ....[92]....
        /*05fc*/ 	.word	0x00014a30


	//   ....[93]....
        /*0600*/ 	.word	0x000153e0


	//   ....[94]....
        /*0604*/ 	.word	0x00015440


	//   ....[95]....
        /*0608*/ 	.word	0x00015490


	//   ....[96]....
        /*060c*/ 	.word	0x000154e0


	//   ....[97]....
        /*0610*/ 	.word	0x00015530


	//   ....[98]....
        /*0614*/ 	.word	0x000155a0


	//   ....[99]....
        /*0618*/ 	.word	0x000155e0


	//   ....[100]....
        /*061c*/ 	.word	0x00015650


	//   ....[101]....
        /*0620*/ 	.word	0x000156c0


	//   ....[102]....
        /*0624*/ 	.word	0x00015720


	//   ....[103]....
        /*0628*/ 	.word	0x00015790


	//   ....[104]....
        /*062c*/ 	.word	0x00015800


	//   ....[105]....
        /*0630*/ 	.word	0x00015860


	//   ....[106]....
        /*0634*/ 	.word	0x000158c0


	//   ....[107]....
        /*0638*/ 	.word	0x00015920


	//   ....[108]....
        /*063c*/ 	.word	0x00015990


	//   ....[109]....
        /*0640*/ 	.word	0x000159f0


	//   ....[110]....
        /*0644*/ 	.word	0x00015a50


	//   ....[111]....
        /*0648*/ 	.word	0x00015aa0


	//   ....[112]....
        /*064c*/ 	.word	0x00015b00


	//   ....[113]....
        /*0650*/ 	.word	0x00015b50


	//   ....[114]....
        /*0654*/ 	.word	0x00015ba0


	//   ....[115]....
        /*0658*/ 	.word	0x00015c10


	//   ....[116]....
        /*065c*/ 	.word	0x00015c80


	//   ....[117]....
        /*0660*/ 	.word	0x00015ce0


	//   ....[118]....
        /*0664*/ 	.word	0x00015d40


	//   ....[119]....
        /*0668*/ 	.word	0x00015da0


	//   ....[120]....
        /*066c*/ 	.word	0x00015e10


	//   ....[121]....
        /*0670*/ 	.word	0x00015e70


	//   ....[122]....
        /*0674*/ 	.word	0x00015ed0


	//   ....[123]....
        /*0678*/ 	.word	0x00015f30


	//   ....[124]....
        /*067c*/ 	.word	0x00015fa0


	//   ....[125]....
        /*0680*/ 	.word	0x00016000


	//   ....[126]....
        /*0684*/ 	.word	0x00016060


	//   ....[127]....
        /*0688*/ 	.word	0x000160c0


	//   ....[128]....
        /*068c*/ 	.word	0x00016130


	//   ....[129]....
        /*0690*/ 	.word	0x00016190


	//   ....[130]....
        /*0694*/ 	.word	0x000161f0


	//   ....[131]....
        /*0698*/ 	.word	0x00016250


	//   ....[132]....
        /*069c*/ 	.word	0x000162c0


	//   ....[133]....
        /*06a0*/ 	.word	0x00016320


	//   ....[134]....
        /*06a4*/ 	.word	0x00016380


	//   ....[135]....
        /*06a8*/ 	.word	0x000163e0


	//   ....[136]....
        /*06ac*/ 	.word	0x00016450


	//   ....[137]....
        /*06b0*/ 	.word	0x000164a0


	//   ....[138]....
        /*06b4*/ 	.word	0x000164e0


	//   ....[139]....
        /*06b8*/ 	.word	0x00016530


	//   ....[140]....
        /*06bc*/ 	.word	0x00016580


	//   ....[141]....
        /*06c0*/ 	.word	0x000165d0


	//   ....[142]....
        /*06c4*/ 	.word	0x00016640


	//   ....[143]....
        /*06c8*/ 	.word	0x00016680


	//   ....[144]....
        /*06cc*/ 	.word	0x000166d0


	//   ....[145]....
        /*06d0*/ 	.word	0x00016720


	//   ....[146]....
        /*06d4*/ 	.word	0x00016770


	//   ....[147]....
        /*06d8*/ 	.word	0x000167c0


	//   ....[148]....
        /*06dc*/ 	.word	0x00016830


	//   ....[149]....
        /*06e0*/ 	.word	0x00016870


	//   ....[150]....
        /*06e4*/ 	.word	0x000168e0


	//   ....[151]....
        /*06e8*/ 	.word	0x00016940


	//   ....[152]....
        /*06ec*/ 	.word	0x000169a0


	//----- nvinfo : EIATTR_EXIT_INSTR_OFFSETS
	.align		4
.L_524:
        /*06f0*/ 	.byte	0x04, 0x1c
        /*06f2*/ 	.short	(.L_526 - .L_525)


	//   ....[0]....
.L_525:
        /*06f4*/ 	.word	0x00000fe0


	//   ....[1]....
        /*06f8*/ 	.word	0x000153a0


	//----- nvinfo : EIATTR_MAX_THREADS
	.align		4
.L_526:
        /*06fc*/ 	.byte	0x04, 0x05
        /*06fe*/ 	.short	(.L_528 - .L_527)
.L_527:
        /*0700*/ 	.word	0x00000100
        /*0704*/ 	.word	0x00000001
        /*0708*/ 	.word	0x00000001


	//----- nvinfo : EIATTR_CRS_STACK_SIZE
	.align		4
.L_528:
        /*070c*/ 	.byte	0x04, 0x1e
        /*070e*/ 	.short	(.L_530 - .L_529)
.L_529:
        /*0710*/ 	.word	0x00000000
.L_530:


//--------------------- .nv.info._ZN7cutlass13device_kernelIN5flash19enable_sm80_to_sm89INS1_16FlashAttnFwdSm80INS1_25CollectiveMainloopFwdSm80ILi8ELi1ELb0EN4cute5tupleIJNS5_1CILi128EEENS7_ILi64EEENS7_ILi192EEEEEELi192ENS_10bfloat16_tEfNS_4arch4Sm80ELb0ELb1ELb1ELb1ELb0ELb1ELb1ELb1EEENS1_21CollectiveEpilogueFwdINS6_IJS8_SA_S9_EEENS6_IJNS7_ILi1EEESI_SI_EEESC_SE_Li256ELb1ELb1ELb1ELb0EEENS1_36VarlenDynamicPersistentTileSchedulerILi128ELi64ELi256ELi256ELb1ELb1ELb0ELb1ELb0ELb1EEEEEEEEEvNT_6ParamsE --------------------------
	.section	.nv.info._ZN7cutlass13device_kernelIN5flash19enable_sm80_to_sm89INS1_16FlashAttnFwdSm80INS1_25CollectiveMainloopFwdSm80ILi8ELi1ELb0EN4cute5tupleIJNS5_1CILi128EEENS7_ILi64EEENS7_ILi192EEEEEELi192ENS_10bfloat16_tEfNS_4arch4Sm80ELb0ELb1ELb1ELb1ELb0ELb1ELb1ELb1EEENS1_21CollectiveEpilogueFwdINS6_IJS8_SA_S9_EEENS6_IJNS7_ILi1EEESI_SI_EEESC_SE_Li256ELb1ELb1ELb1ELb0EEENS1_36VarlenDynamicPersistentTileSchedulerILi128ELi64ELi256ELi256ELb1ELb1ELb0ELb1ELb0ELb1EEEEEEEEEvNT_6ParamsE,"",@"SHT_CUDA_INFO"
	.sectionflags	@""
	.align	4


	//----- nvinfo : EIATTR_CUDA_API_VERSION
	.align		4
        /*0000*/ 	.byte	0x04, 0x37
        /*0002*/ 	.short	(.L_532 - .L_531)
.L_531:
        /*0004*/ 	.word	0x00000082


	//----- nvinfo : EIATTR_SW2861232_WAR
	.align		4
.L_532:
        /*0008*/ 	.byte	0x01, 0x35
	.zero		2


	//----- nvinfo : EIATTR_PARAM_CBANK
	.align		4
        /*000c*/ 	.byte	0x04, 0x0a
        /*000e*/ 	.short	(.L_534 - .L_533)
	.align		4
.L_533:
        /*0010*/ 	.word	index@(.nv.constant0._ZN7cutlass13device_kernelIN5flash19enable_sm80_to_sm89INS1_16FlashAttnFwdSm80INS1_25CollectiveMainloopFwdSm80ILi8ELi1ELb0EN4cute5tupleIJNS5_1CILi128EEENS7_ILi64EEENS7_ILi192EEEEEELi192ENS_10bfloat16_tEfNS_4arch4Sm80ELb0ELb1ELb1ELb1ELb0ELb1ELb1ELb1EEENS1_21CollectiveEpilogueFwdINS6_IJS8_SA_S9_EEENS6_IJNS7_ILi1EEESI_SI_EEESC_SE_Li256ELb1ELb1ELb1ELb0EEENS1_36VarlenDynamicPersistentTileSchedulerILi128ELi64ELi256ELi256ELb1ELb1ELb0ELb1ELb0ELb1EEEEEEEEEvNT_6ParamsE)
        /*0014*/ 	.short	0x0160
        /*0016*/ 	.short	0x0438


	//----- nvinfo : EIATTR_CBANK_PARAM_SIZE
	.align		4
.L_534:
        /*0018*/ 	.byte	0x03, 0x19
        /*001a*/ 	.short	0x0438


	//----- nvinfo : EIATTR_KPARAM_INFO
	.align		4
        /*001c*/ 	.byte	0x04, 0x17
        /*001e*/ 	.short	(.L_536 - .L_535)
.L_535:
        /*0020*/ 	.word	0x00000000
        /*0024*/ 	.short	0x0000
        /*0026*/ 	.short	0x0000
        /*0028*/ 	.byte	0x00, 0xf0, 0xe1, 0x10


	//----- nvinfo : EIATTR_MAXREG_COUNT
	.align		4
.L_536:
        /*002c*/ 	.byte	0x03, 0x1b
        /*002e*/ 	.short	0x00ff


	//----- nvinfo : EIATTR_NUM_BARRIERS
	.align		4
        /*0030*/ 	.byte	0x02, 0x4c
        /*0032*/ 	.byte	0x06
	.zero		1


	//----- nvinfo : EIATTR_ANNOTATIONS
	.align		4
        /*0034*/ 	.byte	0x04, 0x55
        /*0036*/ 	.short	(.L_538 - .L_537)


	//   ....[0]....
.L_537:
        /* <DEDUP_REMOVED lines=57> */


	//----- nvinfo : EIATTR_MERCURY_ISA_VERSION
	.align		4
.L_538:
        /*03b8*/ 	.byte	0x03, 0x5f
        /*03ba*/ 	.short	0x0000


	//----- nvinfo : EIATTR_INT_WARP_WIDE_INSTR_OFFSETS
	.align		4
        /*03bc*/ 	.byte	0x04, 0x31
        /*03be*/ 	.short	(.L_540 - .L_539)


	//   ....[0]....
.L_539:
        /*03c0*/ 	.word	0x0001daa0


	//   ....[1]....
        /*03c4*/ 	.word	0x0001db20


	//----- nvinfo : EIATTR_COOP_GROUP_MASK_REGIDS
	.align		4
.L_540:
        /*03c8*/ 	.byte	0x04, 0x29
        /*03ca*/ 	.short	(.L_542 - .L_541)


	//   ....[0]....
.L_541:
        /*03cc*/ 	.word	0xffffffff


	//   ....[1]....
        /*03d0*/ 	.word	0xffffffff


	//   ....[2]....
        /*03d4*/ 	.word	0xffffffff


	//   ....[3]....
        /*03d8*/ 	.word	0xffffffff


	//   ....[4]....
        /*03dc*/ 	.word	0xffffffff


	//   ....[5]....
        /*03e0*/ 	.word	0xffffffff


	//   ....[6]....
        /*03e4*/ 	.word	0xffffffff


	//   ....[7]....
        /*03e8*/ 	.word	0xffffffff


	//   ....[8]....
        /*03ec*/ 	.word	0xffffffff


	//   ....[9]....
        /*03f0*/ 	.word	0xffffffff


	//   ....[10]....
        /*03f4*/ 	.word	0xffffffff


	//   ....[11]....
        /*03f8*/ 	.word	0xffffffff


	//   ....[12]....
        /*03fc*/ 	.word	0xffffffff


	//   ....[13]....
        /*0400*/ 	.word	0xffffffff


	//   ....[14]....
        /*0404*/ 	.word	0xffffffff


	//   ....[15]....
        /*0408*/ 	.word	0xffffffff


	//   ....[16]....
        /*040c*/ 	.word	0xffffffff


	//   ....[17]....
        /*0410*/ 	.word	0xffffffff


	//   ....[18]....
        /*0414*/ 	.word	0xffffffff


	//   ....[19]....
        /*0418*/ 	.word	0xffffffff


	//   ....[20]....
        /*041c*/ 	.word	0xffffffff


	//   ....[21]....
        /*0420*/ 	.word	0xffffffff


	//   ....[22]....
        /*0424*/ 	.word	0xffffffff


	//   ....[23]....
        /*0428*/ 	.word	0xffffffff


	//   ....[24]....
        /*042c*/ 	.word	0xffffffff


	//   ....[25]....
        /*0430*/ 	.word	0xffffffff


	//   ....[26]....
        /*0434*/ 	.word	0xffffffff


	//   ....[27]....
        /*0438*/ 	.word	0xffffffff


	//   ....[28]....
        /*043c*/ 	.word	0xffffffff


	//   ....[29]....
        /*0440*/ 	.word	0xffffffff


	//   ....[30]....
        /*0444*/ 	.word	0xffffffff


	//   ....[31]....
        /*0448*/ 	.word	0xffffffff


	//   ....[32]....
        /*044c*/ 	.word	0xffffffff


	//   ....[33]....
        /*0450*/ 	.word	0xffffffff


	//   ....[34]....
        /*0454*/ 	.word	0xffffffff


	//   ....[35]....
        /*0458*/ 	.word	0xffffffff


	//   ....[36]....
        /*045c*/ 	.word	0xffffffff


	//   ....[37]....
        /*0460*/ 	.word	0xffffffff


	//   ....[38]....
        /*0464*/ 	.word	0xffffffff


	//   ....[39]....
        /*0468*/ 	.word	0xffffffff


	//   ....[40]....
        /*046c*/ 	.word	0xffffffff


	//   ....[41]....
        /*0470*/ 	.word	0xffffffff


	//   ....[42]....
        /*0474*/ 	.word	0xffffffff


	//   ....[43]....
        /*0478*/ 	.word	0xffffffff


	//   ....[44]....
        /*047c*/ 	.word	0xffffffff


	//   ....[45]....
        /*0480*/ 	.word	0xffffffff


	//   ....[46]....
        /*0484*/ 	.word	0xffffffff


	//   ....[47]....
        /*0488*/ 	.word	0xffffffff


	//   ....[48]....
        /*048c*/ 	.word	0xffffffff


	//   ....[49]....
        /*0490*/ 	.word	0xffffffff


	//   ....[50]....
        /*0494*/ 	.word	0xffffffff


	//   ....[51]....
        /*0498*/ 	.word	0xffffffff


	//   ....[52]....
        /*049c*/ 	.word	0xffffffff


	//   ....[53]....
        /*04a0*/ 	.word	0xffffffff


	//   ....[54]....
        /*04a4*/ 	.word	0xffffffff


	//   ....[55]....
        /*04a8*/ 	.word	0xffffffff


	//   ....[56]....
        /*04ac*/ 	.word	0xffffffff


	//   ....[57]....
        /*04b0*/ 	.word	0xffffffff


	//   ....[58]....
        /*04b4*/ 	.word	0xffffffff


	//   ....[59]....
        /*04b8*/ 	.word	0xffffffff


	//   ....[60]....
        /*04bc*/ 	.word	0xffffffff


	//   ....[61]....
        /*04c0*/ 	.word	0xffffffff


	//   ....[62]....
        /*04c4*/ 	.word	0xffffffff


	//   ....[63]....
        /*04c8*/ 	.word	0xffffffff


	//   ....[64]....
        /*04cc*/ 	.word	0xffffffff


	//   ....[65]....
        /*04d0*/ 	.word	0xffffffff


	//   ....[66]....
        /*04d4*/ 	.word	0xffffffff


	//   ....[67]....
        /*04d8*/ 	.word	0xffffffff


	//   ....[68]....
        /*04dc*/ 	.word	0xffffffff


	//   ....[69]....
        /*04e0*/ 	.word	0xffffffff


	//   ....[70]....
        /*04e4*/ 	.word	0xffffffff


	//   ....[71]....
        /*04e8*/ 	.word	0xffffffff


	//   ....[72]....
        /*04ec*/ 	.word	0xffffffff


	//   ....[73]....
        /*04f0*/ 	.word	0xffffffff


	//   ....[74]....
        /*04f4*/ 	.word	0xffffffff


	//   ....[75]....
        /*04f8*/ 	.word	0xffffffff


	//   ....[76]....
        /*04fc*/ 	.word	0xffffffff


	//   ....[77]....
        /*0500*/ 	.word	0xffffffff


	//   ....[78]....
        /*0504*/ 	.word	0xffffffff


	//   ....[79]....
        /*0508*/ 	.word	0xffffffff


	//   ....[80]....
        /*050c*/ 	.word	0xffffffff


	//   ....[81]....
        /*0510*/ 	.word	0xffffffff


	//   ....[82]....
        /*0514*/ 	.word	0xffffffff


	//   ....[83]....
        /*0518*/ 	.word	0xffffffff


	//   ....[84]....
        /*051c*/ 	.word	0xffffffff


	//   ....[85]....
        /*0520*/ 	.word	0xffffffff


	//   ....[86]....
        /*0524*/ 	.word	0xffffffff


	//   ....[87]....
        /*0528*/ 	.word	0xffffffff


	//   ....[88]....
        /*052c*/ 	.word	0xffffffff


	//   ....[89]....
        /*0530*/ 	.word	0xffffffff


	//   ....[90]....
        /*0534*/ 	.word	0xffffffff


	//   ....[91]....
        /*0538*/ 	.word	0xffffffff


	//   ....[92]....
        /*053c*/ 	.word	0xffffffff


	//   ....[93]....
        /*0540*/ 	.word	0xffffffff


	//   ....[94]....
        /*0544*/ 	.word	0xffffffff


	//   ....[95]....
        /*0548*/ 	.word	0xffffffff


	//   ....[96]....
        /*054c*/ 	.word	0xffffffff


	//   ....[97]....
        /*0550*/ 	.word	0xffffffff


	//   ....[98]....
        /*0554*/ 	.word	0xffffffff


	//   ....[99]....
        /*0558*/ 	.word	0xffffffff


	//   ....[100]....
        /*055c*/ 	.word	0xffffffff


	//   ....[101]....
        /*0560*/ 	.word	0xffffffff


	//   ....[102]....
        /*0564*/ 	.word	0xffffffff


	//   ....[103]....
        /*0568*/ 	.word	0xffffffff


	//   ....[104]....
        /*056c*/ 	.word	0xffffffff


	//   ....[105]....
        /*0570*/ 	.word	0xffffffff


	//   ....[106]....
        /*0574*/ 	.word	0xffffffff


	//   ....[107]....
        /*0578*/ 	.word	0xffffffff


	//   ....[108]....
        /*057c*/ 	.word	0xffffffff


	//   ....[109]....
        /*0580*/ 	.word	0xffffffff


	//   ....[110]....
        /*0584*/ 	.word	0xffffffff


	//   ....[111]....
        /*0588*/ 	.word	0xffffffff


	//   ....[112]....
        /*058c*/ 	.word	0xffffffff


	//   ....[113]....
        /*0590*/ 	.word	0xffffffff


	//   ....[114]....
        /*0594*/ 	.word	0xffffffff


	//   ....[115]....
        /*0598*/ 	.word	0xffffffff


	//   ....[116]....
        /*059c*/ 	.word	0xffffffff


	//   ....[117]....
        /*05a0*/ 	.word	0xffffffff


	//   ....[118]....
        /*05a4*/ 	.word	0xffffffff


	//   ....[119]....
        /*05a8*/ 	.word	0xffffffff


	//   ....[120]....
        /*05ac*/ 	.word	0xffffffff


	//   ....[121]....
        /*05b0*/ 	.word	0xffffffff


	//   ....[122]....
        /*05b4*/ 	.word	0xffffffff


	//   ....[123]....
        /*05b8*/ 	.word	0xffffffff


	//   ....[124]....
        /*05bc*/ 	.word	0xffffffff


	//   ....[125]....
        /*05c0*/ 	.word	0xffffffff


	//   ....[126]....
        /*05c4*/ 	.word	0xffffffff


	//   ....[127]....
        /*05c8*/ 	.word	0xffffffff


	//   ....[128]....
        /*05cc*/ 	.word	0xffffffff


	//   ....[129]....
        /*05d0*/ 	.word	0xffffffff


	//   ....[130]....
        /*05d4*/ 	.word	0xffffffff


	//   ....[131]....
        /*05d8*/ 	.word	0xffffffff


	//   ....[132]....
        /*05dc*/ 	.word	0xffffffff


	//   ....[133]....
        /*05e0*/ 	.word	0xffffffff


	//   ....[134]....
        /*05e4*/ 	.word	0xffffffff


	//   ....[135]....
        /*05e8*/ 	.word	0xffffffff


	//   ....[136]....
        /*05ec*/ 	.word	0xffffffff


	//   ....[137]....
        /*05f0*/ 	.word	0xffffffff


	//   ....[138]....
        /*05f4*/ 	.word	0xffffffff


	//   ....[139]....
        /*05f8*/ 	.word	0xffffffff


	//   ....[140]....
        /*05fc*/ 	.word	0xffffffff


	//   ....[141]....
        /*0600*/ 	.word	0xffffffff


	//   ....[142]....
        /*0604*/ 	.word	0xffffffff


	//   ....[143]....
        /*0608*/ 	.word	0xffffffff


	//   ....[144]....
        /*060c*/ 	.word	0xffffffff


	//   ....[145]....
        /*0610*/ 	.word	0xffffffff


	//   ....[146]....
        /*0614*/ 	.word	0xffffffff


	//   ....[147]....
        /*0618*/ 	.word	0xffffffff


	//   ....[148]....
        /*061c*/ 	.word	0xffffffff


	//   ....[149]....
        /*0620*/ 	.word	0xffffffff


	//   ....[150]....
        /*0624*/ 	.word	0xffffffff


	//   ....[151]....
        /*0628*/ 	.word	0xffffffff


	//   ....[152]....
        /*062c*/ 	.word	0xffffffff


	//   ....[153]....
        /*0630*/ 	.word	0xffffffff


	//   ....[154]....
        /*0634*/ 	.word	0xffffffff


	//   ....[155]....
        /*0638*/ 	.word	0xffffffff


	//   ....[156]....
        /*063c*/ 	.word	0xffffffff


	//   ....[157]....
        /*0640*/ 	.word	0xffffffff


	//   ....[158]....
        /*0644*/ 	.word	0xffffffff


	//   ....[159]....
        /*0648*/ 	.word	0xffffffff


	//   ....[160]....
        /*064c*/ 	.word	0xffffffff


	//   ....[161]....
        /*0650*/ 	.word	0xffffffff


	//   ....[162]....
        /*0654*/ 	.word	0xffffffff


	//   ....[163]....
        /*0658*/ 	.word	0xffffffff


	//   ....[164]....
        /*065c*/ 	.word	0xffffffff


	//   ....[165]....
        /*0660*/ 	.word	0xffffffff


	//   ....[166]....
        /*0664*/ 	.word	0xffffffff


	//   ....[167]....
        /*0668*/ 	.word	0xffffffff


	//   ....[168]....
        /*066c*/ 	.word	0xffffffff


	//----- nvinfo : EIATTR_COOP_GROUP_INSTR_OFFSETS
	.align		4
.L_542:
        /*0670*/ 	.byte	0x04, 0x28
        /*0672*/ 	.short	(.L_544 - .L_543)


	//   ....[0]....
.L_543:
        /*0674*/ 	.word	0x00000050


	//   ....[1]....
        /*0678*/ 	.word	0x00000210


	//   ....[2]....
        /*067c*/ 	.word	0x00000240


	//   ....[3]....
        /*0680*/ 	.word	0x00000270


	//   ....[4]....
        /*0684*/ 	.word	0x000002a0


	//   ....[5]....
        /*0688*/ 	.word	0x000002d0


	//   ....[6]....
        /*068c*/ 	.word	0x00000300


	//   ....[7]....
        /*0690*/ 	.word	0x00000470


	//   ....[8]....
        /*0694*/ 	.word	0x000004b0


	//   ....[9]....
        /*0698*/ 	.word	0x000004e0


	//   ....[10]....
        /*069c*/ 	.word	0x00000510


	//   ....[11]....
        /*06a0*/ 	.word	0x00000540


	//   ....[12]....
        /*06a4*/ 	.word	0x00000570


	//   ....[13]....
        /*06a8*/ 	.word	0x00000600


	//   ....[14]....
        /*06ac*/ 	.word	0x00000650


	//   ....[15]....
        /*06b0*/ 	.word	0x00000670


	//   ....[16]....
        /*06b4*/ 	.word	0x000006d0


	//   ....[17]....
        /*06b8*/ 	.word	0x00008580


	//   ....[18]....
        /*06bc*/ 	.word	0x000085a0


	//   ....[19]....
        /*06c0*/ 	.word	0x00008720


	//   ....[20]....
        /*06c4*/ 	.word	0x00008730


	//   ....[21]....
        /*06c8*/ 	.word	0x00008890


	//   ....[22]....
        /*06cc*/ 	.word	0x000088b0


	//   ....[23]....
        /*06d0*/ 	.word	0x00008a10


	//   ....[24]....
        /*06d4*/ 	.word	0x00008a20


	//   ....[25]....
        /*06d8*/ 	.word	0x00009180


	//   ....[26]....
        /*06dc*/ 	.word	0x000091a0


	//   ....[27]....
        /*06e0*/ 	.word	0x000091b0


	//   ....[28]....
        /*06e4*/ 	.word	0x000091c0


	//   ....[29]....
        /*06e8*/ 	.word	0x00009630


	//   ....[30]....
        /*06ec*/ 	.word	0x000098a0


	//   ....[31]....
        /*06f0*/ 	.word	0x000098e0


	//   ....[32]....
        /*06f4*/ 	.word	0x00009900


	//   ....[33]....
        /*06f8*/ 	.word	0x0000c790


	//   ....[34]....
        /*06fc*/ 	.word	0x0000c830


	//   ....[35]....
        /*0700*/ 	.word	0x0000c850


	//   ....[36]....
        /*0704*/ 	.word	0x0000c860


	//   ....[37]....
        /*0708*/ 	.word	0x0000cb00


	//   ....[38]....
        /*070c*/ 	.word	0x0000cd70


	//   ....[39]....
        /*0710*/ 	.word	0x0000cdb0


	//   ....[40]....
        /*0714*/ 	.word	0x0000cdf0


	//   ....[41]....
        /*0718*/ 	.word	0x000110d0


	//   ....[42]....
        /*071c*/ 	.word	0x000112a0


	//   ....[43]....
        /*0720*/ 	.word	0x00011b30


	//   ....[44]....
        /*0724*/ 	.word	0x00011c90


	//   ....[45]....
        /*0728*/ 	.word	0x00011ca0


	//   ....[46]....
        /*072c*/ 	.word	0x00011cf0


	//   ....[47]....
        /*0730*/ 	.word	0x000145a0


	//   ....[48]....
        /*0734*/ 	.word	0x000147e0


	//   ....[49]....
        /*0738*/ 	.word	0x00015020


	//   ....[50]....
        /*073c*/ 	.word	0x00015180


	//   ....[51]....
        /*0740*/ 	.word	0x000151f0


	//   ....[52]....
        /*0744*/ 	.word	0x00015290


	//   ....[53]....
        /*0748*/ 	.word	0x00017f30


	//   ....[54]....
        /*074c*/ 	.word	0x00017f50


	//   ....[55]....
        /*0750*/ 	.word	0x00017f80


	//   ....[56]....
        /*0754*/ 	.word	0x00017fe0


	//   ....[57]....
        /*0758*/ 	.word	0x0001ae60


	//   ....[58]....
        /*075c*/ 	.word	0x0001b0a0


	//   ....[59]....
        /*0760*/ 	.word	0x0001b8e0


	//   ....[60]....
        /*0764*/ 	.word	0x0001ba40


	//   ....[61]....
        /*0768*/ 	.word	0x0001bab0


	//   ....[62]....
        /*076c*/ 	.word	0x0001bb50


	//   ....[63]....
        /*0770*/ 	.word	0x0001d270


	//   ....[64]....
        /*0774*/ 	.word	0x0001d2a0


	//   ....[65]....
        /*0778*/ 	.word	0x0001d2b0


	//   ....[66]....
        /*077c*/ 	.word	0x0001d2e0


	//   ....[67]....
        /*0780*/ 	.word	0x0001e820


	//   ....[68]....
        /*0784*/ 	.word	0x0001e830


	//   ....[69]....
        /*0788*/ 	.word	0x0001e850


	//   ....[70]....
        /*078c*/ 	.word	0x0001e870


	//   ....[71]....
        /*0790*/ 	.word	0x0001ec30


	//   ....[72]....
        /*0794*/ 	.word	0x0001ec50


	//   ....[73]....
        /*0798*/ 	.word	0x0001edb0


	//   ....[74]....
        /*079c*/ 	.word	0x0001edc0


	//   ....[75]....
        /*07a0*/ 	.word	0x0001ef00


	//   ....[76]....
        /*07a4*/ 	.word	0x0001ef20


	//   ....[77]....
        /*07a8*/ 	.word	0x0001f060


	//   ....[78]....
        /*07ac*/ 	.word	0x0001f070


	//   ....[79]....
        /*07b0*/ 	.word	0x0001f3b0


	//   ....[80]....
        /*07b4*/ 	.word	0x0001f3d0


	//   ....[81]....
        /*07b8*/ 	.word	0x0001fd10


	//   ....[82]....
        /*07bc*/ 	.word	0x0001fd20


	//   ....[83]....
        /*07c0*/ 	.word	0x00020ae0


	//   ....[84]....
        /*07c4*/ 	.word	0x00020b00


	//   ....[85]....
        /*07c8*/ 	.word	0x00020c70


	//   ....[86]....
        /*07cc*/ 	.word	0x00020c80


	//   ....[87]....
        /*07d0*/ 	.word	0x00020dc0


	//   ....[88]....
        /*07d4*/ 	.word	0x00020de0


	//   ....[89]....
        /*07d8*/ 	.word	0x00020f20


	//   ....[90]....
        /*07dc*/ 	.word	0x00020f30


	//   ....[91]....
        /*07e0*/ 	.word	0x00021130


	//   ....[92]....
        /*07e4*/ 	.word	0x00021150


	//   ....[93]....
        /*07e8*/ 	.word	0x00021280


	//   ....[94]....
        /*07ec*/ 	.word	0x000212c0


	//   ....[95]....
        /*07f0*/ 	.word	0x000212f0


	//   ....[96]....
        /*07f4*/ 	.word	0x00021320


	//   ....[97]....
        /*07f8*/ 	.word	0x00021350


	//   ....[98]....
        /*07fc*/ 	.word	0x00021380


	//   ....[99]....
        /*0800*/ 	.word	0x000214e0


	//   ....[100]....
        /*0804*/ 	.word	0x00021520


	//   ....[101]....
        /*0808*/ 	.word	0x00021550


	//   ....[102]....
        /*080c*/ 	.word	0x00021580


	//   ....[103]....
        /*0810*/ 	.word	0x000215b0


	//   ....[104]....
        /*0814*/ 	.word	0x000215e0


	//   ....[105]....
        /*0818*/ 	.word	0x00021670


	//   ....[106]....
        /*081c*/ 	.word	0x000216d0


	//   ....[107]....
        /*0820*/ 	.word	0x000216e0


	//   ....[108]....
        /*0824*/ 	.word	0x00021740


	//   ....[109]....
        /*0828*/ 	.word	0x00022190


	//   ....[110]....
        /*082c*/ 	.word	0x000221f0


	//   ....[111]....
        /*0830*/ 	.word	0x00022250


	//   ....[112]....
        /*0834*/ 	.word	0x000222b0


	//   ....[113]....
        /*0838*/ 	.word	0x00022310


	//   ....[114]....
        /*083c*/ 	.word	0x00022380


	//   ....[115]....
        /*0840*/ 	.word	0x000223d0


	//   ....[116]....
        /*0844*/ 	.word	0x00022440


	//   ....[117]....
        /*0848*/ 	.word	0x000224b0


	//   ....[118]....
        /*084c*/ 	.word	0x00022510


	//   ....[119]....
        /*0850*/ 	.word	0x00022580


	//   ....[120]....
        /*0854*/ 	.word	0x000225f0


	//   ....[121]....
        /*0858*/ 	.word	0x00022660


	//   ....[122]....
        /*085c*/ 	.word	0x000226c0


	//   ....[123]....
        /*0860*/ 	.word	0x00022730


	//   ....[124]....
        /*0864*/ 	.word	0x000227a0


	//   ....[125]....
        /*0868*/ 	.word	0x00022810


	//   ....[126]....
        /*086c*/ 	.word	0x00022870


	//   ....[127]....
        /*0870*/ 	.word	0x000228d0


	//   ....[128]....
        /*0874*/ 	.word	0x00022930


	//   ....[129]....
        /*0878*/ 	.word	0x00022980


	//   ....[130]....
        /*087c*/ 	.word	0x000229d0


	//   ....[131]....
        /*0880*/ 	.word	0x00022a40


	//   ....[132]....
        /*0884*/ 	.word	0x00022ab0


	//   ....[133]....
        /*0888*/ 	.word	0x00022b20


	//   ....[134]....
        /*088c*/ 	.word	0x00022b80


	//   ....[135]....
        /*0890*/ 	.word	0x00022bf0


	//   ....[136]....
        /*0894*/ 	.word	0x00022c60


	//   ....[137]....
        /*0898*/ 	.word	0x00022cd0


	//   ....[138]....
        /*089c*/ 	.word	0x00022d30


	//   ....[139]....
        /*08a0*/ 	.word	0x00022da0


	//   ....[140]....
        /*08a4*/ 	.word	0x00022e10


	//   ....[141]....
        /*08a8*/ 	.word	0x00022e80


	//   ....[142]....
        /*08ac*/ 	.word	0x00022ee0


	//   ....[143]....
        /*08b0*/ 	.word	0x00022f50


	//   ....[144]....
        /*08b4*/ 	.word	0x00022fc0


	//   ....[145]....
        /*08b8*/ 	.word	0x00023030


	//   ....[146]....
        /*08bc*/ 	.word	0x00023090


	//   ....[147]....
        /*08c0*/ 	.word	0x00023100


	//   ....[148]....
        /*08c4*/ 	.word	0x00023170


	//   ....[149]....
        /*08c8*/ 	.word	0x000231e0


	//   ....[150]....
        /*08cc*/ 	.word	0x00023240


	//   ....[151]....
        /*08d0*/ 	.word	0x000232b0


	//   ....[152]....
        /*08d4*/ 	.word	0x00023320


	//   ....[153]....
        /*08d8*/ 	.word	0x00023380


	//   ....[154]....
        /*08dc*/ 	.word	0x000233d0


	//   ....[155]....
        /*08e0*/ 	.word	0x00023430


	//   ....[156]....
        /*08e4*/ 	.word	0x00023490


	//   ....[157]....
        /*08e8*/ 	.word	0x000234f0


	//   ....[158]....
        /*08ec*/ 	.word	0x00023560


	//   ....[159]....
        /*08f0*/ 	.word	0x000235b0


	//   ....[160]....
        /*08f4*/ 	.word	0x00023600


	//   ....[161]....
        /*08f8*/ 	.word	0x00023650


	//   ....[162]....
        /*08fc*/ 	.word	0x000236b0


	//   ....[163]....
        /*0900*/ 	.word	0x00023710


	//   ....[164]....
        /*0904*/ 	.word	0x00023780


	//   ....[165]....
        /*0908*/ 	.word	0x000237d0


	//   ....[166]....
        /*090c*/ 	.word	0x00023840


	//   ....[167]....
        /*0910*/ 	.word	0x000238a0


	//   ....[168]....
        /*0914*/ 	.word	0x00023910


	//----- nvinfo : EIATTR_EXIT_INSTR_OFFSETS
	.align		4
.L_544:
        /*0918*/ 	.byte	0x04, 0x1c
        /*091a*/ 	.short	(.L_546 - .L_545)


	//   ....[0]....
.L_545:
        /*091c*/ 	.word	0x000010f0


	//   ....[1]....
        /*0920*/ 	.word	0x00022150


	//----- nvinfo : EIATTR_MAX_THREADS
	.align		4
.L_546:
        /*0924*/ 	.byte	0x04, 0x05
        /*0926*/ 	.short	(.L_548 - .L_547)
.L_547:
        /*0928*/ 	.word	0x00000100
        /*092c*/ 	.word	0x00000001
        /*0930*/ 	.word	0x00000001


	//----- nvinfo : EIATTR_CRS_STACK_SIZE
	.align		4
.L_548:
        /*0934*/ 	.byte	0x04, 0x1e
        /*0936*/ 	.short	(.L_550 - .L_549)
.L_549:
        /*0938*/ 	.word	0x00000000
.L_550:


//--------------------- .nv.info._ZN7cutlass13device_kernelIN5flash19enable_sm80_to_sm89INS1_16FlashAttnFwdSm80INS1_25CollectiveMainloopFwdSm80ILi8ELi1ELb1EN4cute5tupleIJNS5_1CILi128EEENS7_ILi96EEENS7_ILi192EEEEEELi192ENS_10bfloat16_tEfNS_4arch4Sm80ELb1ELb0ELb1ELb0ELb0ELb0ELb1ELb1EEENS1_21CollectiveEpilogueFwdINS6_IJS8_SA_S9_EEENS6_IJNS7_ILi1EEESI_SI_EEESC_SE_Li256ELb0ELb1ELb1ELb0EEENS1_30DynamicPersistentTileSchedulerILi256ELi256ELb1ELb1ELb0EEEEEEEEEvNT_6ParamsE --------------------------
	.section	.nv.info._ZN7cutlass13device_kernelIN5flash19enable_sm80_to_sm89INS1_16FlashAttnFwdSm80INS1_25CollectiveMainloopFwdSm80ILi8ELi1ELb1EN4cute5tupleIJNS5_1CILi128EEENS7_ILi96EEENS7_ILi192EEEEEELi192ENS_10bfloat16_tEfNS_4arch4Sm80ELb1ELb0ELb1ELb0ELb0ELb0ELb1ELb1EEENS1_21CollectiveEpilogueFwdINS6_IJS8_SA_S9_EEENS6_IJNS7_ILi1EEESI_SI_EEESC_SE_Li256ELb0ELb1ELb1ELb0EEENS1_30DynamicPersistentTileSchedulerILi256ELi256ELb1ELb1ELb0EEEEEEEEEvNT_6ParamsE,"",@"SHT_CUDA_INFO"
	.sectionflags	@""
	.align	4


	//----- nvinfo : EIATTR_CUDA_API_VERSION
	.align		4
        /*0000*/ 	.byte	0x04, 0x37
        /*0002*/ 	.short	(.L_552 - .L_551)
.L_551:
        /*0004*/ 	.word	0x00000082


	//----- nvinfo : EIATTR_SW2861232_WAR
	.align		4
.L_552:
        /*0008*/ 	.byte	0x01, 0x35
	.zero		2


	//----- nvinfo : EIATTR_PARAM_CBANK
	.align		4
        /*000c*/ 	.byte	0x04, 0x0a
        /*000e*/ 	.short	(.L_554 - .L_553)
	.align		4
.L_553:
        /*0010*/ 	.word	index@(.nv.constant0._ZN7cutlass13device_kernelIN5flash19enable_sm80_to_sm89INS1_16FlashAttnFwdSm80INS1_25CollectiveMainloopFwdSm80ILi8ELi1ELb1EN4cute5tupleIJNS5_1CILi128EEENS7_ILi96EEENS7_ILi192EEEEEELi192ENS_10bfloat16_tEfNS_4arch4Sm80ELb1ELb0ELb1ELb0ELb0ELb0ELb1ELb1EEENS1_21CollectiveEpilogueFwdINS6_IJS8_SA_S9_EEENS6_IJNS7_ILi1EEESI_SI_EEESC_SE_Li256ELb0ELb1ELb1ELb0EEENS1_30DynamicPersistentTileSchedulerILi256ELi256ELb1ELb1ELb0EEEEEEEEEvNT_6ParamsE)
        /*0014*/ 	.short	0x0160
        /*0016*/ 	.short	0x0428


	//----- nvinfo : EIATTR_CBANK_PARAM_SIZE
	.align		4
.L_554:
        /*0018*/ 	.byte	0x03, 0x19
        /*001a*/ 	.short	0x0428


	//----- nvinfo : EIATTR_KPARAM_INFO
	.align		4
        /*001c*/ 	.byte	0x04, 0x17
        /*001e*/ 	.short	(.L_556 - .L_555)
.L_555:
        /*0020*/ 	.word	0x00000000
        /*0024*/ 	.short	0x0000
        /*0026*/ 	.short	0x0000
        /*0028*/ 	.byte	0x00, 0xf0, 0xa1, 0x10


	//----- nvinfo : EIATTR_MAXREG_COUNT
	.align		4
.L_556:
        /*002c*/ 	.byte	0x03, 0x1b
        /*002e*/ 	.short	0x00ff


	//----- nvinfo : EIATTR_NUM_BARRIERS
	.align		4
        /*0030*/ 	.byte	0x02, 0x4c
        /*0032*/ 	.byte	0x06
	.zero		1


	//----- nvinfo : EIATTR_ANNOTATIONS
	.align		4
        /*0034*/ 	.byte	0x04, 0x55
        /*0036*/ 	.short	(.L_558 - .L_557)


	//   ....[0]....
.L_557:
        /* <DEDUP_REMOVED lines=62> */


	//----- nvinfo : EIATTR_MERCURY_ISA_VERSION
	.align		4
.L_558:
        /*0408*/ 	.byte	0x03, 0x5f
        /*040a*/ 	.short	0x0000


	//----- nvinfo : EIATTR_INT_WARP_WIDE_INSTR_OFFSETS
	.align		4
        /*040c*/ 	.byte	0x04, 0x31
        /*040e*/ 	.short	(.L_560 - .L_559)


	//   ....[0]....
.L_559:
        /*0410*/ 	.word	0x00010520


	//   ....[1]....
        /*0414*/ 	.word	0x000105a0


	//----- nvinfo : EIATTR_COOP_GROUP_MASK_REGIDS
	.align		4
.L_560:
        /*0418*/ 	.byte	0x04, 0x29
        /*041a*/ 	.short	(.L_562 - .L_561)


	//   ....[0]....
.L_561:
        /*041c*/ 	.word	0xffffffff


	//   ....[1]....
        /*0420*/ 	.word	0xffffffff


	//   ....[2]....
        /*0424*/ 	.word	0xffffffff


	//   ....[3]....
        /*0428*/ 	.word	0xffffffff


	//   ....[4]....
        /*042c*/ 	.word	0xffffffff


	//   ....[5]....
        /*0430*/ 	.word	0xffffffff


	//   ....[6]....
        /*0434*/ 	.word	0xffffffff


	//   ....[7]....
        /*0438*/ 	.word	0xffffffff


	//   ....[8]....
        /*043c*/ 	.word	0xffffffff


	//   ....[9]....
        /*0440*/ 	.word	0xffffffff


	//   ....[10]....
        /*0444*/ 	.word	0xffffffff


	//   ....[11]....
        /*0448*/ 	.word	0xffffffff


	//   ....[12]....
        /*044c*/ 	.word	0xffffffff


	//   ....[13]....
        /*0450*/ 	.word	0xffffffff


	//   ....[14]....
        /*0454*/ 	.word	0xffffffff


	//   ....[15]....
        /*0458*/ 	.word	0xffffffff


	//   ....[16]....
        /*045c*/ 	.word	0xffffffff


	//   ....[17]....
        /*0460*/ 	.word	0xffffffff


	//   ....[18]....
        /*0464*/ 	.word	0xffffffff


	//   ....[19]....
        /*0468*/ 	.word	0xffffffff


	//   ....[20]....
        /*046c*/ 	.word	0xffffffff


	//   ....[21]....
        /*0470*/ 	.word	0xffffffff


	//   ....[22]....
        /*0474*/ 	.word	0xffffffff


	//   ....[23]....
        /*0478*/ 	.word	0xffffffff


	//   ....[24]....
        /*047c*/ 	.word	0xffffffff


	//   ....[25]....
        /*0480*/ 	.word	0xffffffff


	//   ....[26]....
        /*0484*/ 	.word	0xffffffff


	//   ....[27]....
        /*0488*/ 	.word	0xffffffff


	//   ....[28]....
        /*048c*/ 	.word	0xffffffff


	//   ....[29]....
        /*0490*/ 	.word	0xffffffff


	//   ....[30]....
        /*0494*/ 	.word	0xffffffff


	//   ....[31]....
        /*0498*/ 	.word	0xffffffff


	//   ....[32]....
        /*049c*/ 	.word	0xffffffff


	//   ....[33]....
        /*04a0*/ 	.word	0xffffffff


	//   ....[34]....
        /*04a4*/ 	.word	0xffffffff


	//   ....[35]....
        /*04a8*/ 	.word	0xffffffff


	//   ....[36]....
        /*04ac*/ 	.word	0xffffffff


	//   ....[37]....
        /*04b0*/ 	.word	0xffffffff


	//   ....[38]....
        /*04b4*/ 	.word	0xffffffff


	//   ....[39]....
        /*04b8*/ 	.word	0xffffffff


	//   ....[40]....
        /*04bc*/ 	.word	0xffffffff


	//   ....[41]....
        /*04c0*/ 	.word	0xffffffff


	//   ....[42]....
        /*04c4*/ 	.word	0xffffffff


	//   ....[43]....
        /*04c8*/ 	.word	0xffffffff


	//   ....[44]....
        /*04cc*/ 	.word	0xffffffff


	//----- nvinfo : EIATTR_COOP_GROUP_INSTR_OFFSETS
	.align		4
.L_562:
        /*04d0*/ 	.byte	0x04, 0x28
        /*04d2*/ 	.short	(.L_564 - .L_563)


	//   ....[0]....
.L_563:
        /*04d4*/ 	.word	0x00000050


	//   ....[1]....
        /*04d8*/ 	.word	0x00000060


	//   ....[2]....
        /*04dc*/ 	.word	0x000018c0


	//   ....[3]....
        /*04e0*/ 	.word	0x000018d0


	//   ....[4]....
        /*04e4*/ 	.word	0x00001990


	//   ....[5]....
        /*04e8*/ 	.word	0x000019b0


	//   ....[6]....
        /*04ec*/ 	.word	0x000019c0


	//   ....[7]....
        /*04f0*/ 	.word	0x000019d0


	//   ....[8]....
        /*04f4*/ 	.word	0x000019e0


	//   ....[9]....
        /*04f8*/ 	.word	0x00001a00


	//   ....[10]....
        /*04fc*/ 	.word	0x000039d0


	//   ....[11]....
        /*0500*/ 	.word	0x000039e0


	//   ....[12]....
        /*0504*/ 	.word	0x00004230


	//   ....[13]....
        /*0508*/ 	.word	0x000043e0


	//   ....[14]....
        /*050c*/ 	.word	0x00004430


	//   ....[15]....
        /*0510*/ 	.word	0x000044a0


	//   ....[16]....
        /*0514*/ 	.word	0x00007770


	//   ....[17]....
        /*0518*/ 	.word	0x00008ae0


	//   ....[18]....
        /*051c*/ 	.word	0x00008c20


	//   ....[19]....
        /*0520*/ 	.word	0x00009180


	//   ....[20]....
        /*0524*/ 	.word	0x00009260


	//   ....[21]....
        /*0528*/ 	.word	0x000092d0


	//   ....[22]....
        /*052c*/ 	.word	0x0000d620


	//   ....[23]....
        /*0530*/ 	.word	0x0000d670


	//   ....[24]....
        /*0534*/ 	.word	0x0000d690


	//   ....[25]....
        /*0538*/ 	.word	0x0000d6b0


	//   ....[26]....
        /*053c*/ 	.word	0x0000fcd0


	//   ....[27]....
        /*0540*/ 	.word	0x0000fd20


	//   ....[28]....
        /*0544*/ 	.word	0x0000fd40


	//   ....[29]....
        /*0548*/ 	.word	0x0000fd60


	//   ....[30]....
        /*054c*/ 	.word	0x000106f0


	//   ....[31]....
        /*0550*/ 	.word	0x00010b40


	//   ....[32]....
        /*0554*/ 	.word	0x00010b50


	//   ....[33]....
        /*0558*/ 	.word	0x00010b80


	//   ....[34]....
        /*055c*/ 	.word	0x00010ba0


	//   ....[35]....
        /*0560*/ 	.word	0x00010ca0


	//   ....[36]....
        /*0564*/ 	.word	0x00010d00


	//   ....[37]....
        /*0568*/ 	.word	0x000115b0


	//   ....[38]....
        /*056c*/ 	.word	0x000115c0


	//   ....[39]....
        /*0570*/ 	.word	0x00011f40


	//   ....[40]....
        /*0574*/ 	.word	0x00012020


	//   ....[41]....
        /*0578*/ 	.word	0x00012080


	//   ....[42]....
        /*057c*/ 	.word	0x000120d0


	//   ....[43]....
        /*0580*/ 	.word	0x00012130


	//   ....[44]....
        /*0584*/ 	.word	0x00012180


	//----- nvinfo : EIATTR_EXIT_INSTR_OFFSETS
	.align		4
.L_564:
        /*0588*/ 	.byte	0x04, 0x1c
        /*058a*/ 	.short	(.L_566 - .L_565)


	//   ....[0]....
.L_565:
        /*058c*/ 	.word	0x000000b0


	//   ....[1]....
        /*0590*/ 	.word	0x00011fe0


	//----- nvinfo : EIATTR_MAX_THREADS
	.align		4
.L_566:
        /*0594*/ 	.byte	0x04, 0x05
        /*0596*/ 	.short	(.L_568 - .L_567)
.L_567:
        /*0598*/ 	.word	0x00000100
        /*059c*/ 	.word	0x00000001
        /*05a0*/ 	.word	0x00000001


	//----- nvinfo : EIATTR_CRS_STACK_SIZE
	.align		4
.L_568:
        /*05a4*/ 	.byte	0x04, 0x1e
        /*05a6*/ 	.short	(.L_570 - .L_569)
.L_569:
        /*05a8*/ 	.word	0x00000000
.L_570:


//--------------------- .nv.info._ZN7cutlass13device_kernelIN5flash19enable_sm80_to_sm89INS1_16FlashAttnFwdSm80INS1_25CollectiveMainloopFwdSm80ILi8ELi1ELb0EN4cute5tupleIJNS5_1CILi128EEENS7_ILi64EEENS7_ILi192EEEEEELi192ENS_10bfloat16_tEfNS_4arch4Sm80ELb1ELb0ELb1ELb1ELb0ELb0ELb1ELb1EEENS1_21CollectiveEpilogueFwdINS6_IJS8_SA_S9_EEENS6_IJNS7_ILi1EEESI_SI_EEESC_SE_Li256ELb1ELb1ELb1ELb0EEENS1_36VarlenDynamicPersistentTileSchedulerILi128ELi64ELi256ELi256ELb1ELb1ELb0ELb1ELb1ELb1EEEEEEEEEvNT_6ParamsE --------------------------
	.section	.nv.info._ZN7cutlass13device_kernelIN5flash19enable_sm80_to_sm89INS1_16FlashAttnFwdSm80INS1_25CollectiveMainloopFwdSm80ILi8ELi1ELb0EN4cute5tupleIJNS5_1CILi128EEENS7_ILi64EEENS7_ILi192EEEEEELi192ENS_10bfloat16_tEfNS_4arch4Sm80ELb1ELb0ELb1ELb1ELb0ELb0ELb1ELb1EEENS1_21CollectiveEpilogueFwdINS6_IJS8_SA_S9_EEENS6_IJNS7_ILi1EEESI_SI_EEESC_SE_Li256ELb1ELb1ELb1ELb0EEENS1_36VarlenDynamicPersistentTileSchedulerILi128ELi64ELi256ELi256ELb1ELb1ELb0ELb1ELb1ELb1EEEEEEEEEvNT_6ParamsE,"",@"SHT_CUDA_INFO"
	.sectionflags	@""
	.align	4


	//----- nvinfo : EIATTR_CUDA_API_VERSION
	.align		4
        /*0000*/ 	.byte	0x04, 0x37
        /*0002*/ 	.short	(.L_572 - .L_571)
.L_571:
        /*0004*/ 	.word	0x00000082


	//----- nvinfo : EIATTR_SW2861232_WAR
	.align		4
.L_572:
        /*0008*/ 	.byte	0x01, 0x35
	.zero		2


	//----- nvinfo : EIATTR_PARAM_CBANK
	.align		4
        /*000c*/ 	.byte	0x04, 0x0a
        /*000e*/ 	.short	(.L_574 - .L_573)
	.align		4
.L_573:
        /*0010*/ 	.word	index@(.nv.constant0._ZN7cutlass13device_kernelIN5flash19enable_sm80_to_sm89INS1_16FlashAttnFwdSm80INS1_25CollectiveMainloopFwdSm80ILi8ELi1ELb0EN4cute5tupleIJNS5_1CILi128EEENS7_ILi64EEENS7_ILi192EEEEEELi192ENS_10bfloat16_tEfNS_4arch4Sm80ELb1ELb0ELb1ELb1ELb0ELb0ELb1ELb1EEENS1_21CollectiveEpilogueFwdINS6_IJS8_SA_S9_EEENS6_IJNS7_ILi1EEESI_SI_EEESC_SE_Li256ELb1ELb1ELb1ELb0EEENS1_36VarlenDynamicPersistentTileSchedulerILi128ELi64ELi256ELi256ELb1ELb1ELb0ELb1ELb1ELb1EEEEEEEEEvNT_6ParamsE)
        /*0014*/ 	.short	0x0160
        /*0016*/ 	.short	0x0438


	//----- nvinfo : EIATTR_CBANK_PARAM_SIZE
	.align		4
.L_574:
        /*0018*/ 	.byte	0x03, 0x19
        /*001a*/ 	.short	0x0438


	//----- nvinfo : EIATTR_KPARAM_INFO
	.align		4
        /*001c*/ 	.byte	0x04, 0x17
        /*001e*/ 	.short	(.L_576 - .L_575)
.L_575:
        /*0020*/ 	.word	0x00000000
        /*0024*/ 	.short	0x0000
        /*0026*/ 	.short	0x0000
        /*0028*/ 	.byte	0x00, 0xf0, 0xe1, 0x10


	//----- nvinfo : EIATTR_MAXREG_COUNT
	.align		4
.L_576:
        /*002c*/ 	.byte	0x03, 0x1b
        /*002e*/ 	.short	0x00ff


	//----- nvinfo : EIATTR_NUM_BARRIERS
	.align		4
        /*0030*/ 	.byte	0x02, 0x4c
        /*0032*/ 	.byte	0x06
	.zero		1


	//----- nvinfo : EIATTR_ANNOTATIONS
	.align		4
        /*0034*/ 	.byte	0x04, 0x55
        /*0036*/ 	.short	(.L_578 - .L_577)


	//   ....[0]....
.L_577:
        /* <DEDUP_REMOVED lines=37> */


	//----- nvinfo : EIATTR_MERCURY_ISA_VERSION
	.align		4
.L_578:
        /*0270*/ 	.byte	0x03, 0x5f
        /*0272*/ 	.short	0x0000


	//----- nvinfo : EIATTR_INT_WARP_WIDE_INSTR_OFFSETS
	.align		4
        /*0274*/ 	.byte	0x04, 0x31
        /*0276*/ 	.short	(.L_580 - .L_579)


	//   ....[0]....
.L_579:
        /*0278*/ 	.word	0x0000c540


	//   ....[1]....
        /*027c*/ 	.word	0x0000c5c0


	//----- nvinfo : EIATTR_COOP_GROUP_MASK_REGIDS
	.align		4
.L_580:
        /*0280*/ 	.byte	0x04, 0x29
        /*0282*/ 	.short	(.L_582 - .L_581)


	//   ....[0]....
.L_581:
        /*0284*/ 	.word	0xffffffff


	//   ....[1]....
        /*0288*/ 	.word	0xffffffff


	//   ....[2]....
        /*028c*/ 	.word	0xffffffff


	//   ....[3]....
        /*0290*/ 	.word	0xffffffff


	//   ....[4]....
        /*0294*/ 	.word	0xffffffff


	//   ....[5]....
        /*0298*/ 	.word	0xffffffff


	//   ....[6]....
        /*029c*/ 	.word	0xffffffff


	//   ....[7]....
        /*02a0*/ 	.word	0xffffffff


	//   ....[8]....
        /*02a4*/ 	.word	0xffffffff


	//   ....[9]....
        /*02a8*/ 	.word	0xffffffff


	//   ....[10]....
        /*02ac*/ 	.word	0xffffffff


	//   ....[11]....
        /*02b0*/ 	.word	0xffffffff


	//   ....[12]....
        /*02b4*/ 	.word	0xffffffff


	//   ....[13]....
        /*02b8*/ 	.word	0xffffffff


	//   ....[14]....
        /*02bc*/ 	.word	0xffffffff


	//   ....[15]....
        /*02c0*/ 	.word	0xffffffff


	//   ....[16]....
        /*02c4*/ 	.word	0xffffffff


	//   ....[17]....
        /*02c8*/ 	.word	0xffffffff


	//   ....[18]....
        /*02cc*/ 	.word	0xffffffff


	//   ....[19]....
        /*02d0*/ 	.word	0xffffffff


	//   ....[20]....
        /*02d4*/ 	.word	0xffffffff


	//   ....[21]....
        /*02d8*/ 	.word	0xffffffff


	//   ....[22]....
        /*02dc*/ 	.word	0xffffffff


	//   ....[23]....
        /*02e0*/ 	.word	0xffffffff


	//   ....[24]....
        /*02e4*/ 	.word	0xffffffff


	//   ....[25]....
        /*02e8*/ 	.word	0xffffffff


	//   ....[26]....
        /*02ec*/ 	.word	0xffffffff


	//   ....[27]....
        /*02f0*/ 	.word	0xffffffff


	//   ....[28]....
        /*02f4*/ 	.word	0xffffffff


	//   ....[29]....
        /*02f8*/ 	.word	0xffffffff


	//   ....[30]....
        /*02fc*/ 	.word	0xffffffff


	//   ....[31]....
        /*0300*/ 	.word	0xffffffff


	//   ....[32]....
        /*0304*/ 	.word	0xffffffff


	//   ....[33]....
        /*0308*/ 	.word	0xffffffff


	//   ....[34]....
        /*030c*/ 	.word	0xffffffff


	//   ....[35]....
        /*0310*/ 	.word	0xffffffff


	//   ....[36]....
        /*0314*/ 	.word	0xffffffff


	//   ....[37]....
        /*0318*/ 	.word	0xffffffff


	//   ....[38]....
        /*031c*/ 	.word	0xffffffff


	//   ....[39]....
        /*0320*/ 	.word	0xffffffff


	//   ....[40]....
        /*0324*/ 	.word	0xffffffff


	//   ....[41]....
        /*0328*/ 	.word	0xffffffff


	//   ....[42]....
        /*032c*/ 	.word	0xffffffff


	//   ....[43]....
        /*0330*/ 	.word	0xffffffff


	//   ....[44]....
        /*0334*/ 	.word	0xffffffff


	//   ....[45]....
        /*0338*/ 	.word	0xffffffff


	//   ....[46]....
        /*033c*/ 	.word	0xffffffff


	//   ....[47]....
        /*0340*/ 	.word	0xffffffff


	//   ....[48]....
        /*0344*/ 	.word	0xffffffff


	//   ....[49]....
        /*0348*/ 	.word	0xffffffff


	//   ....[50]....
        /*034c*/ 	.word	0xffffffff


	//   ....[51]....
        /*0350*/ 	.word	0xffffffff


	//   ....[52]....
        /*0354*/ 	.word	0xffffffff


	//   ....[53]....
        /*0358*/ 	.word	0xffffffff


	//   ....[54]....
        /*035c*/ 	.word	0xffffffff


	//   ....[55]....
        /*0360*/ 	.word	0xffffffff


	//   ....[56]....
        /*0364*/ 	.word	0xffffffff


	//   ....[57]....
        /*0368*/ 	.word	0xffffffff


	//   ....[58]....
        /*036c*/ 	.word	0xffffffff


	//   ....[59]....
        /*0370*/ 	.word	0xffffffff


	//   ....[60]....
        /*0374*/ 	.word	0xffffffff


	//   ....[61]....
        /*0378*/ 	.word	0xffffffff


	//   ....[62]....
        /*037c*/ 	.word	0xffffffff


	//   ....[63]....
        /*0380*/ 	.word	0xffffffff


	//   ....[64]....
        /*0384*/ 	.word	0xffffffff


	//   ....[65]....
        /*0388*/ 	.word	0xffffffff


	//   ....[66]....
        /*038c*/ 	.word	0xffffffff


	//   ....[67]....
        /*0390*/ 	.word	0xffffffff


	//   ....[68]....
        /*0394*/ 	.word	0xffffffff


	//   ....[69]....
        /*0398*/ 	.word	0xffffffff


	//   ....[70]....
        /*039c*/ 	.word	0xffffffff


	//   ....[71]....
        /*03a0*/ 	.word	0xffffffff


	//   ....[72]....
        /*03a4*/ 	.word	0xffffffff


	//   ....[73]....
        /*03a8*/ 	.word	0xffffffff


	//   ....[74]....
        /*03ac*/ 	.word	0xffffffff


	//   ....[75]....
        /*03b0*/ 	.word	0xffffffff


	//   ....[76]....
        /*03b4*/ 	.word	0xffffffff


	//   ....[77]....
        /*03b8*/ 	.word	0xffffffff


	//   ....[78]....
        /*03bc*/ 	.word	0xffffffff


	//   ....[79]....
        /*03c0*/ 	.word	0xffffffff


	//   ....[80]....
        /*03c4*/ 	.word	0xffffffff


	//   ....[81]....
        /*03c8*/ 	.word	0xffffffff


	//   ....[82]....
        /*03cc*/ 	.word	0xffffffff


	//   ....[83]....
        /*03d0*/ 	.word	0xffffffff


	//   ....[84]....
        /*03d4*/ 	.word	0xffffffff


	//   ....[85]....
        /*03d8*/ 	.word	0xffffffff


	//   ....[86]....
        /*03dc*/ 	.word	0xffffffff


	//   ....[87]....
        /*03e0*/ 	.word	0xffffffff


	//   ....[88]....
        /*03e4*/ 	.word	0xffffffff


	//   ....[89]....
        /*03e8*/ 	.word	0xffffffff


	//   ....[90]....
        /*03ec*/ 	.word	0xffffffff


	//   ....[91]....
        /*03f0*/ 	.word	0xffffffff


	//   ....[92]....
        /*03f4*/ 	.word	0xffffffff


	//   ....[93]....
        /*03f8*/ 	.word	0xffffffff


	//   ....[94]....
        /*03fc*/ 	.word	0xffffffff


	//   ....[95]....
        /*0400*/ 	.word	0xffffffff


	//   ....[96]....
        /*0404*/ 	.word	0xffffffff


	//   ....[97]....
        /*0408*/ 	.word	0xffffffff


	//   ....[98]....
        /*040c*/ 	.word	0xffffffff


	//   ....[99]....
        /*0410*/ 	.word	0xffffffff


	//   ....[100]....
        /*0414*/ 	.word	0xffffffff


	//   ....[101]....
        /*0418*/ 	.word	0xffffffff


	//   ....[102]....
        /*041c*/ 	.word	0xffffffff


	//   ....[103]....
        /*0420*/ 	.word	0xffffffff


	//   ....[104]....
        /*0424*/ 	.word	0xffffffff


	//   ....[105]....
        /*0428*/ 	.word	0xffffffff


	//   ....[106]....
        /*042c*/ 	.word	0xffffffff


	//   ....[107]....
        /*0430*/ 	.word	0xffffffff


	//   ....[108]....
        /*0434*/ 	.word	0xffffffff


	//   ....[109]....
        /*0438*/ 	.word	0xffffffff


	//   ....[110]....
        /*043c*/ 	.word	0xffffffff


	//   ....[111]....
        /*0440*/ 	.word	0xffffffff


	//   ....[112]....
        /*0444*/ 	.word	0xffffffff


	//   ....[113]....
        /*0448*/ 	.word	0xffffffff


	//   ....[114]....
        /*044c*/ 	.word	0xffffffff


	//   ....[115]....
        /*0450*/ 	.word	0xffffffff


	//   ....[116]....
        /*0454*/ 	.word	0xffffffff


	//   ....[117]....
        /*0458*/ 	.word	0xffffffff


	//   ....[118]....
        /*045c*/ 	.word	0xffffffff


	//   ....[119]....
        /*0460*/ 	.word	0xffffffff


	//   ....[120]....
        /*0464*/ 	.word	0xffffffff


	//   ....[121]....
        /*0468*/ 	.word	0xffffffff


	//   ....[122]....
        /*046c*/ 	.word	0xffffffff


	//   ....[123]....
        /*0470*/ 	.word	0xffffffff


	//   ....[124]....
        /*0474*/ 	.word	0xffffffff


	//   ....[125]....
        /*0478*/ 	.word	0xffffffff


	//   ....[126]....
        /*047c*/ 	.word	0xffffffff


	//   ....[127]....
        /*0480*/ 	.word	0xffffffff


	//   ....[128]....
        /*0484*/ 	.word	0xffffffff


	//   ....[129]....
        /*0488*/ 	.word	0xffffffff


	//   ....[130]....
        /*048c*/ 	.word	0xffffffff


	//   ....[131]....
        /*0490*/ 	.word	0xffffffff


	//   ....[132]....
        /*0494*/ 	.word	0xffffffff


	//   ....[133]....
        /*0498*/ 	.word	0xffffffff


	//   ....[134]....
        /*049c*/ 	.word	0xffffffff


	//   ....[135]....
        /*04a0*/ 	.word	0xffffffff


	//   ....[136]....
        /*04a4*/ 	.word	0xffffffff


	//   ....[137]....
        /*04a8*/ 	.word	0xffffffff


	//   ....[138]....
        /*04ac*/ 	.word	0xffffffff


	//   ....[139]....
        /*04b0*/ 	.word	0xffffffff


	//   ....[140]....
        /*04b4*/ 	.word	0xffffffff


	//   ....[141]....
        /*04b8*/ 	.word	0xffffffff


	//   ....[142]....
        /*04bc*/ 	.word	0xffffffff


	//   ....[143]....
        /*04c0*/ 	.word	0xffffffff


	//   ....[144]....
        /*04c4*/ 	.word	0xffffffff


	//   ....[145]....
        /*04c8*/ 	.word	0xffffffff


	//   ....[146]....
        /*04cc*/ 	.word	0xffffffff


	//----- nvinfo : EIATTR_COOP_GROUP_INSTR_OFFSETS
	.align		4
.L_582:
        /*04d0*/ 	.byte	0x04, 0x28
        /*04d2*/ 	.short	(.L_584 - .L_583)


	//   ....[0]....
.L_583:
        /*04d4*/ 	.word	0x00000050


	//   ....[1]....
        /*04d8*/ 	.word	0x000001e0


	//   ....[2]....
        /*04dc*/ 	.word	0x00000210


	//   ....[3]....
        /*04e0*/ 	.word	0x00000240


	//   ....[4]....
        /*04e4*/ 	.word	0x00000270


	//   ....[5]....
        /*04e8*/ 	.word	0x000002a0


	//   ....[6]....
        /*04ec*/ 	.word	0x000002d0


	//   ....[7]....
        /*04f0*/ 	.word	0x00000430


	//   ....[8]....
        /*04f4*/ 	.word	0x00000470


	//   ....[9]....
        /*04f8*/ 	.word	0x000004a0


	//   ....[10]....
        /*04fc*/ 	.word	0x000004d0


	//   ....[11]....
        /*0500*/ 	.word	0x00000500


	//   ....[12]....
        /*0504*/ 	.word	0x00000530


	//   ....[13]....
        /*0508*/ 	.word	0x000005c0


	//   ....[14]....
        /*050c*/ 	.word	0x00000600


	//   ....[15]....
        /*0510*/ 	.word	0x00000620


	//   ....[16]....
        /*0514*/ 	.word	0x00000680


	//   ....[17]....
        /*0518*/ 	.word	0x00002900


	//   ....[18]....
        /*051c*/ 	.word	0x00002920


	//   ....[19]....
        /*0520*/ 	.word	0x00002a90


	//   ....[20]....
        /*0524*/ 	.word	0x00002aa0


	//   ....[21]....
        /*0528*/ 	.word	0x00002c10


	//   ....[22]....
        /*052c*/ 	.word	0x00002c30


	//   ....[23]....
        /*0530*/ 	.word	0x00002da0


	//   ....[24]....
        /*0534*/ 	.word	0x00002db0


	//   ....[25]....
        /*0538*/ 	.word	0x000043c0


	//   ....[26]....
        /*053c*/ 	.word	0x000043d0


	//   ....[27]....
        /*0540*/ 	.word	0x000049b0


	//   ....[28]....
        /*0544*/ 	.word	0x00004a90


	//   ....[29]....
        /*0548*/ 	.word	0x00004aa0


	//   ....[30]....
        /*054c*/ 	.word	0x00004ad0


	//   ....[31]....
        /*0550*/ 	.word	0x00006ca0


	//   ....[32]....
        /*0554*/ 	.word	0x00006cb0


	//   ....[33]....
        /*0558*/ 	.word	0x000073a0


	//   ....[34]....
        /*055c*/ 	.word	0x00007530


	//   ....[35]....
        /*0560*/ 	.word	0x00007580


	//   ....[36]....
        /*0564*/ 	.word	0x00007690


	//   ....[37]....
        /*0568*/ 	.word	0x0000a2e0


	//   ....[38]....
        /*056c*/ 	.word	0x0000a300


	//   ....[39]....
        /*0570*/ 	.word	0x0000a320


	//   ....[40]....
        /*0574*/ 	.word	0x0000a340


	//   ....[41]....
        /*0578*/ 	.word	0x0000bd20


	//   ....[42]....
        /*057c*/ 	.word	0x0000bd50


	//   ....[43]....
        /*0580*/ 	.word	0x0000bd60


	//   ....[44]....
        /*0584*/ 	.word	0x0000bd90


	//   ....[45]....
        /*0588*/ 	.word	0x0000d1d0


	//   ....[46]....
        /*058c*/ 	.word	0x0000d1f0


	//   ....[47]....
        /*0590*/ 	.word	0x0000d210


	//   ....[48]....
        /*0594*/ 	.word	0x0000d220


	//   ....[49]....
        /*0598*/ 	.word	0x0000d5e0


	//   ....[50]....
        /*059c*/ 	.word	0x0000d600


	//   ....[51]....
        /*05a0*/ 	.word	0x0000d740


	//   ....[52]....
        /*05a4*/ 	.word	0x0000d750


	//   ....[53]....
        /*05a8*/ 	.word	0x0000d8a0


	//   ....[54]....
        /*05ac*/ 	.word	0x0000d8c0


	//   ....[55]....
        /*05b0*/ 	.word	0x0000da10


	//   ....[56]....
        /*05b4*/ 	.word	0x0000da20


	//   ....[57]....
        /*05b8*/ 	.word	0x0000dd70


	//   ....[58]....
        /*05bc*/ 	.word	0x0000dd90


	//   ....[59]....
        /*05c0*/ 	.word	0x0000e6f0


	//   ....[60]....
        /*05c4*/ 	.word	0x0000e700


	//   ....[61]....
        /*05c8*/ 	.word	0x0000f530


	//   ....[62]....
        /*05cc*/ 	.word	0x0000f550


	//   ....[63]....
        /*05d0*/ 	.word	0x0000f6a0


	//   ....[64]....
        /*05d4*/ 	.word	0x0000f6b0


	//   ....[65]....
        /*05d8*/ 	.word	0x0000f800


	//   ....[66]....
        /*05dc*/ 	.word	0x0000f820


	//   ....[67]....
        /*05e0*/ 	.word	0x0000f970


	//   ....[68]....
        /*05e4*/ 	.word	0x0000f980


	//   ....[69]....
        /*05e8*/ 	.word	0x0000fb70


	//   ....[70]....
        /*05ec*/ 	.word	0x0000fb90


	//   ....[71]....
        /*05f0*/ 	.word	0x0000fcb0


	//   ....[72]....
        /*05f4*/ 	.word	0x0000fcf0


	//   ....[73]....
        /*05f8*/ 	.word	0x0000fd20


	//   ....[74]....
        /*05fc*/ 	.word	0x0000fd50


	//   ....[75]....
        /*0600*/ 	.word	0x0000fd80


	//   ....[76]....
        /*0604*/ 	.word	0x0000fdb0


	//   ....[77]....
        /*0608*/ 	.word	0x0000ff00


	//   ....[78]....
        /*060c*/ 	.word	0x0000ff40


	//   ....[79]....
        /*0610*/ 	.word	0x0000ff70


	//   ....[80]....
        /*0614*/ 	.word	0x0000ffa0


	//   ....[81]....
        /*0618*/ 	.word	0x0000ffd0


	//   ....[82]....
        /*061c*/ 	.word	0x00010000


	//   ....[83]....
        /*0620*/ 	.word	0x00010090


	//   ....[84]....
        /*0624*/ 	.word	0x000100d0


	//   ....[85]....
        /*0628*/ 	.word	0x000100e0


	//   ....[86]....
        /*062c*/ 	.word	0x00010140


	//   ....[87]....
        /*0630*/ 	.word	0x00010af0


	//   ....[88]....
        /*0634*/ 	.word	0x00010b50


	//   ....[89]....
        /*0638*/ 	.word	0x00010ba0


	//   ....[90]....
        /*063c*/ 	.word	0x00010bf0


	//   ....[91]....
        /*0640*/ 	.word	0x00010c40


	//   ....[92]....
        /*0644*/ 	.word	0x00010cb0


	//   ....[93]....
        /*0648*/ 	.word	0x00010cf0


	//   ....[94]....
        /*064c*/ 	.word	0x00010d60


	//   ....[95]....
        /*0650*/ 	.word	0x00010dd0


	//   ....[96]....
        /*0654*/ 	.word	0x00010e30


	//   ....[97]....
        /*0658*/ 	.word	0x00010ea0


	//   ....[98]....
        /*065c*/ 	.word	0x00010f10


	//   ....[99]....
        /*0660*/ 	.word	0x00010f70


	//   ....[100]....
        /*0664*/ 	.word	0x00010fd0


	//   ....[101]....
        /*0668*/ 	.word	0x00011030


	//   ....[102]....
        /*066c*/ 	.word	0x000110a0


	//   ....[103]....
        /*0670*/ 	.word	0x00011100


	//   ....[104]....
        /*0674*/ 	.word	0x00011160


	//   ....[105]....
        /*0678*/ 	.word	0x000111b0


	//   ....[106]....
        /*067c*/ 	.word	0x00011210


	//   ....[107]....
        /*0680*/ 	.word	0x00011260


	//   ....[108]....
        /*0684*/ 	.word	0x000112b0


	//   ....[109]....
        /*0688*/ 	.word	0x00011320


	//   ....[110]....
        /*068c*/ 	.word	0x00011390


	//   ....[111]....
        /*0690*/ 	.word	0x000113f0


	//   ....[112]....
        /*0694*/ 	.word	0x00011450


	//   ....[113]....
        /*0698*/ 	.word	0x000114b0


	//   ....[114]....
        /*069c*/ 	.word	0x00011520


	//   ....[115]....
        /*06a0*/ 	.word	0x00011580


	//   ....[116]....
        /*06a4*/ 	.word	0x000115e0


	//   ....[117]....
        /*06a8*/ 	.word	0x00011640


	//   ....[118]....
        /*06ac*/ 	.word	0x000116b0


	//   ....[119]....
        /*06b0*/ 	.word	0x00011710


	//   ....[120]....
        /*06b4*/ 	.word	0x00011770


	//   ....[121]....
        /*06b8*/ 	.word	0x000117d0


	//   ....[122]....
        /*06bc*/ 	.word	0x00011840


	//   ....[123]....
        /*06c0*/ 	.word	0x000118a0


	//   ....[124]....
        /*06c4*/ 	.word	0x00011900


	//   ....[125]....
        /*06c8*/ 	.word	0x00011960


	//   ....[126]....
        /*06cc*/ 	.word	0x000119d0


	//   ....[127]....
        /*06d0*/ 	.word	0x00011a30


	//   ....[128]....
        /*06d4*/ 	.word	0x00011a90


	//   ....[129]....
        /*06d8*/ 	.word	0x00011af0


	//   ....[130]....
        /*06dc*/ 	.word	0x00011b60


	//   ....[131]....
        /*06e0*/ 	.word	0x00011bb0


	//   ....[132]....
        /*06e4*/ 	.word	0x00011bf0


	//   ....[133]....
        /*06e8*/ 	.word	0x00011c40


	//   ....[134]....
        /*06ec*/ 	.word	0x00011c90


	//   ....[135]....
        /*06f0*/ 	.word	0x00011ce0


	//   ....[136]....
        /*06f4*/ 	.word	0x00011d50


	//   ....[137]....
        /*06f8*/ 	.word	0x00011d90


	//   ....[138]....
        /*06fc*/ 	.word	0x00011de0


	//   ....[139]....
        /*0700*/ 	.word	0x00011e30


	//   ....[140]....
        /*0704*/ 	.word	0x00011e80


	//   ....[141]....
        /*0708*/ 	.word	0x00011ed0


	//   ....[142]....
        /*070c*/ 	.word	0x00011f40


	//   ....[143]....
        /*0710*/ 	.word	0x00011f80


	//   ....[144]....
        /*0714*/ 	.word	0x00011ff0


	//   ....[145]....
        /*0718*/ 	.word	0x00012050


	//   ....[146]....
        /*071c*/ 	.word	0x000120b0


	//----- nvinfo : EIATTR_EXIT_INSTR_OFFSETS
	.align		4
.L_584:
        /*0720*/ 	.byte	0x04, 0x1c
        /*0722*/ 	.short	(.L_586 - .L_585)


	//   ....[0]....
.L_585:
        /*0724*/ 	.word	0x00000fe0


	//   ....[1]....
        /*0728*/ 	.word	0x00010ab0


	//----- nvinfo : EIATTR_MAX_THREADS
	.align		4
.L_586:
        /*072c*/ 	.byte	0x04, 0x05
        /*072e*/ 	.short	(.L_588 - .L_587)
.L_587:
        /*0730*/ 	.word	0x00000100
        /*0734*/ 	.word	0x00000001
        /*0738*/ 	.word	0x00000001


	//----- nvinfo : EIATTR_CRS_STACK_SIZE
	.align		4
.L_588:
        /*073c*/ 	.byte	0x04, 0x1e
        /*073e*/ 	.short	(.L_590 - .L_589)
.L_589:
        /*0740*/ 	.word	0x00000000
.L_590:


//--------------------- .nv.info._ZN7cutlass13device_kernelIN5flash19enable_sm80_to_sm89INS1_16FlashAttnFwdSm80INS1_25CollectiveMainloopFwdSm80ILi8ELi1ELb0EN4cute5tupleIJNS5_1CILi128EEENS7_ILi64EEENS7_ILi192EEEEEELi192ENS_10bfloat16_tEfNS_4arch4Sm80ELb1ELb0ELb1ELb1ELb0ELb1ELb1ELb1EEENS1_21CollectiveEpilogueFwdINS6_IJS8_SA_S9_EEENS6_IJNS7_ILi1EEESI_SI_EEESC_SE_Li256ELb1ELb1ELb1ELb0EEENS1_36VarlenDynamicPersistentTileSchedulerILi128ELi64ELi256ELi256ELb1ELb1ELb0ELb1ELb1ELb1EEEEEEEEEvNT_6ParamsE --------------------------
	.section	.nv.info._ZN7cutlass13device_kernelIN5flash19enable_sm80_to_sm89INS1_16FlashAttnFwdSm80INS1_25CollectiveMainloopFwdSm80ILi8ELi1ELb0EN4cute5tupleIJNS5_1CILi128EEENS7_ILi64EEENS7_ILi192EEEEEELi192ENS_10bfloat16_tEfNS_4arch4Sm80ELb1ELb0ELb1ELb1ELb0ELb1ELb1ELb1EEENS1_21CollectiveEpilogueFwdINS6_IJS8_SA_S9_EEENS6_IJNS7_ILi1EEESI_SI_EEESC_SE_Li256ELb1ELb1ELb1ELb0EEENS1_36VarlenDynamicPersistentTileSchedulerILi128ELi64ELi256ELi256ELb1ELb1ELb0ELb1ELb1ELb1EEEEEEEEEvNT_6ParamsE,"",@"SHT_CUDA_INFO"
	.sectionflags	@""
	.align	4


	//----- nvinfo : EIATTR_CUDA_API_VERSION
	.align		4
        /*0000*/ 	.byte	0x04, 0x37
        /*0002*/ 	.short	(.L_592 - .L_591)
.L_591:
        /*0004*/ 	.word	0x00000082


	//----- nvinfo : EIATTR_SW2861232_WAR
	.align		4
.L_592:
        /*0008*/ 	.byte	0x01, 0x35
	.zero		2


	//----- nvinfo : EIATTR_PARAM_CBANK
	.align		4
        /*000c*/ 	.byte	0x04, 0x0a
        /*000e*/ 	.short	(.L_594 - .L_593)
	.align		4
.L_593:
        /*0010*/ 	.word	index@(.nv.constant0._ZN7cutlass13device_kernelIN5flash19enable_sm80_to_sm89INS1_16FlashAttnFwdSm80INS1_25CollectiveMainloopFwdSm80ILi8ELi1ELb0EN4cute5tupleIJNS5_1CILi128EEENS7_ILi64EEENS7_ILi192EEEEEELi192ENS_10bfloat16_tEfNS_4arch4Sm80ELb1ELb0ELb1ELb1ELb0ELb1ELb1ELb1EEENS1_21CollectiveEpilogueFwdINS6_IJS8_SA_S9_EEENS6_IJNS7_ILi1EEESI_SI_EEESC_SE_Li256ELb1ELb1ELb1ELb0EEENS1_36VarlenDynamicPersistentTileSchedulerILi128ELi64ELi256ELi256ELb1ELb1ELb0ELb1ELb1ELb1EEEEEEEEEvNT_6ParamsE)
        /*0014*/ 	.short	0x0160
        /*0016*/ 	.short	0x0438


	//----- nvinfo : EIATTR_CBANK_PARAM_SIZE
	.align		4
.L_594:
        /*0018*/ 	.byte	0x03, 0x19
        /*001a*/ 	.short	0x0438


	//----- nvinfo : EIATTR_KPARAM_INFO
	.align		4
        /*001c*/ 	.byte	0x04, 0x17
        /*001e*/ 	.short	(.L_596 - .L_595)
.L_595:
        /*0020*/ 	.word	0x00000000
        /*0024*/ 	.short	0x0000
        /*0026*/ 	.short	0x0000
        /*0028*/ 	.byte	0x00, 0xf0, 0xe1, 0x10


	//----- nvinfo : EIATTR_MAXREG_COUNT
	.align		4
.L_596:
        /*002c*/ 	.byte	0x03, 0x1b
        /*002e*/ 	.short	0x00ff


	//----- nvinfo : EIATTR_NUM_BARRIERS
	.align		4
        /*0030*/ 	.byte	0x02, 0x4c
        /*0032*/ 	.byte	0x06
	.zero		1


	//----- nvinfo : EIATTR_ANNOTATIONS
	.align		4
        /*0034*/ 	.byte	0x04, 0x55
        /*0036*/ 	.short	(.L_598 - .L_597)


	//   ....[0]....
.L_597:
        /* <DEDUP_REMOVED lines=32> */


	//----- nvinfo : EIATTR_MERCURY_ISA_VERSION
	.align		4
.L_598:
        /*0228*/ 	.byte	0x03, 0x5f
        /*022a*/ 	.short	0x0000


	//----- nvinfo : EIATTR_INT_WARP_WIDE_INSTR_OFFSETS
	.align		4
        /*022c*/ 	.byte	0x04, 0x31
        /*022e*/ 	.short	(.L_600 - .L_599)


	//   ....[0]....
.L_599:
        /*0230*/ 	.word	0x00018c90


	//   ....[1]....
        /*0234*/ 	.word	0x00018d10


	//----- nvinfo : EIATTR_COOP_GROUP_MASK_REGIDS
	.align		4
.L_600:
        /*0238*/ 	.byte	0x04, 0x29
        /*023a*/ 	.short	(.L_602 - .L_601)


	//   ....[0]....
.L_601:
        /*023c*/ 	.word	0xffffffff


	//   ....[1]....
        /*0240*/ 	.word	0xffffffff


	//   ....[2]....
        /*0244*/ 	.word	0xffffffff


	//   ....[3]....
        /*0248*/ 	.word	0xffffffff


	//   ....[4]....
        /*024c*/ 	.word	0xffffffff


	//   ....[5]....
        /*0250*/ 	.word	0xffffffff


	//   ....[6]....
        /*0254*/ 	.word	0xffffffff


	//   ....[7]....
        /*0258*/ 	.word	0xffffffff


	//   ....[8]....
        /*025c*/ 	.word	0xffffffff


	//   ....[9]....
        /*0260*/ 	.word	0xffffffff


	//   ....[10]....
        /*0264*/ 	.word	0xffffffff


	//   ....[11]....
        /*0268*/ 	.word	0xffffffff


	//   ....[12]....
        /*026c*/ 	.word	0xffffffff


	//   ....[13]....
        /*0270*/ 	.word	0xffffffff


	//   ....[14]....
        /*0274*/ 	.word	0xffffffff


	//   ....[15]....
        /*0278*/ 	.word	0xffffffff


	//   ....[16]....
        /*027c*/ 	.word	0xffffffff


	//   ....[17]....
        /*0280*/ 	.word	0xffffffff


	//   ....[18]....
        /*0284*/ 	.word	0xffffffff


	//   ....[19]....
        /*0288*/ 	.word	0xffffffff


	//   ....[20]....
        /*028c*/ 	.word	0xffffffff


	//   ....[21]....
        /*0290*/ 	.word	0xffffffff


	//   ....[22]....
        /*0294*/ 	.word	0xffffffff


	//   ....[23]....
        /*0298*/ 	.word	0xffffffff


	//   ....[24]....
        /*029c*/ 	.word	0xffffffff


	//   ....[25]....
        /*02a0*/ 	.word	0xffffffff


	//   ....[26]....
        /*02a4*/ 	.word	0xffffffff


	//   ....[27]....
        /*02a8*/ 	.word	0xffffffff


	//   ....[28]....
        /*02ac*/ 	.word	0xffffffff


	//   ....[29]....
        /*02b0*/ 	.word	0xffffffff


	//   ....[30]....
        /*02b4*/ 	.word	0xffffffff


	//   ....[31]....
        /*02b8*/ 	.word	0xffffffff


	//   ....[32]....
        /*02bc*/ 	.word	0xffffffff


	//   ....[33]....
        /*02c0*/ 	.word	0xffffffff


	//   ....[34]....
        /*02c4*/ 	.word	0xffffffff


	//   ....[35]....
        /*02c8*/ 	.word	0xffffffff


	//   ....[36]....
        /*02cc*/ 	.word	0xffffffff


	//   ....[37]....
        /*02d0*/ 	.word	0xffffffff


	//   ....[38]....
        /*02d4*/ 	.word	0xffffffff


	//   ....[39]....
        /*02d8*/ 	.word	0xffffffff


	//   ....[40]....
        /*02dc*/ 	.word	0xffffffff


	//   ....[41]....
        /*02e0*/ 	.word	0xffffffff


	//   ....[42]....
        /*02e4*/ 	.word	0xffffffff


	//   ....[43]....
        /*02e8*/ 	.word	0xffffffff


	//   ....[44]....
        /*02ec*/ 	.word	0xffffffff


	//   ....[45]....
        /*02f0*/ 	.word	0xffffffff


	//   ....[46]....
        /*02f4*/ 	.word	0xffffffff


	//   ....[47]....
        /*02f8*/ 	.word	0xffffffff


	//   ....[48]....
        /*02fc*/ 	.word	0xffffffff


	//   ....[49]....
        /*0300*/ 	.word	0xffffffff


	//   ....[50]....
        /*0304*/ 	.word	0xffffffff


	//   ....[51]....
        /*0308*/ 	.word	0xffffffff


	//   ....[52]....
        /*030c*/ 	.word	0xffffffff


	//   ....[53]....
        /*0310*/ 	.word	0xffffffff


	//   ....[54]....
        /*0314*/ 	.word	0xffffffff


	//   ....[55]....
        /*0318*/ 	.word	0xffffffff


	//   ....[56]....
        /*031c*/ 	.word	0xffffffff


	//   ....[57]....
        /*0320*/ 	.word	0xffffffff


	//   ....[58]....
        /*0324*/ 	.word	0xffffffff


	//   ....[59]....
        /*0328*/ 	.word	0xffffffff


	//   ....[60]....
        /*032c*/ 	.word	0xffffffff


	//   ....[61]....
        /*0330*/ 	.word	0xffffffff


	//   ....[62]....
        /*0334*/ 	.word	0xffffffff


	//   ....[63]....
        /*0338*/ 	.word	0xffffffff


	//   ....[64]....
        /*033c*/ 	.word	0xffffffff


	//   ....[65]....
        /*0340*/ 	.word	0xffffffff


	//   ....[66]....
        /*0344*/ 	.word	0xffffffff


	//   ....[67]....
        /*0348*/ 	.word	0xffffffff


	//   ....[68]....
        /*034c*/ 	.word	0xffffffff


	//   ....[69]....
        /*0350*/ 	.word	0xffffffff


	//   ....[70]....
        /*0354*/ 	.word	0xffffffff


	//   ....[71]....
        /*0358*/ 	.word	0xffffffff


	//   ....[72]....
        /*035c*/ 	.word	0xffffffff


	//   ....[73]....
        /*0360*/ 	.word	0xffffffff


	//   ....[74]....
        /*0364*/ 	.word	0xffffffff


	//   ....[75]....
        /*0368*/ 	.word	0xffffffff


	//   ....[76]....
        /*036c*/ 	.word	0xffffffff


	//   ....[77]....
        /*0370*/ 	.word	0xffffffff


	//   ....[78]....
        /*0374*/ 	.word	0xffffffff


	//   ....[79]....
        /*0378*/ 	.word	0xffffffff


	//   ....[80]....
        /*037c*/ 	.word	0xffffffff


	//   ....[81]....
        /*0380*/ 	.word	0xffffffff


	//   ....[82]....
        /*0384*/ 	.word	0xffffffff


	//   ....[83]....
        /*0388*/ 	.word	0xffffffff


	//   ....[84]....
        /*038c*/ 	.word	0xffffffff


	//   ....[85]....
        /*0390*/ 	.word	0xffffffff


	//   ....[86]....
        /*0394*/ 	.word	0xffffffff


	//   ....[87]....
        /*0398*/ 	.word	0xffffffff


	//   ....[88]....
        /*039c*/ 	.word	0xffffffff


	//   ....[89]....
        /*03a0*/ 	.word	0xffffffff


	//   ....[90]....
        /*03a4*/ 	.word	0xffffffff


	//   ....[91]....
        /*03a8*/ 	.word	0xffffffff


	//   ....[92]....
        /*03ac*/ 	.word	0xffffffff


	//   ....[93]....
        /*03b0*/ 	.word	0xffffffff


	//   ....[94]....
        /*03b4*/ 	.word	0xffffffff


	//   ....[95]....
        /*03b8*/ 	.word	0xffffffff


	//   ....[96]....
        /*03bc*/ 	.word	0xffffffff


	//   ....[97]....
        /*03c0*/ 	.word	0xffffffff


	//   ....[98]....
        /*03c4*/ 	.word	0xffffffff


	//   ....[99]....
        /*03c8*/ 	.word	0xffffffff


	//   ....[100]....
        /*03cc*/ 	.word	0xffffffff


	//   ....[101]....
        /*03d0*/ 	.word	0xffffffff


	//   ....[102]....
        /*03d4*/ 	.word	0xffffffff


	//   ....[103]....
        /*03d8*/ 	.word	0xffffffff


	//   ....[104]....
        /*03dc*/ 	.word	0xffffffff


	//   ....[105]....
        /*03e0*/ 	.word	0xffffffff


	//   ....[106]....
        /*03e4*/ 	.word	0xffffffff


	//   ....[107]....
        /*03e8*/ 	.word	0xffffffff


	//   ....[108]....
        /*03ec*/ 	.word	0xffffffff


	//   ....[109]....
        /*03f0*/ 	.word	0xffffffff


	//   ....[110]....
        /*03f4*/ 	.word	0xffffffff


	//   ....[111]....
        /*03f8*/ 	.word	0xffffffff


	//   ....[112]....
        /*03fc*/ 	.word	0xffffffff


	//   ....[113]....
        /*0400*/ 	.word	0xffffffff


	//   ....[114]....
        /*0404*/ 	.word	0xffffffff


	//   ....[115]....
        /*0408*/ 	.word	0xffffffff


	//   ....[116]....
        /*040c*/ 	.word	0xffffffff


	//   ....[117]....
        /*0410*/ 	.word	0xffffffff


	//   ....[118]....
        /*0414*/ 	.word	0xffffffff


	//   ....[119]....
        /*0418*/ 	.word	0xffffffff


	//   ....[120]....
        /*041c*/ 	.word	0xffffffff


	//   ....[121]....
        /*0420*/ 	.word	0xffffffff


	//   ....[122]....
        /*0424*/ 	.word	0xffffffff


	//   ....[123]....
        /*0428*/ 	.word	0xffffffff


	//   ....[124]....
        /*042c*/ 	.word	0xffffffff


	//   ....[125]....
        /*0430*/ 	.word	0xffffffff


	//   ....[126]....
        /*0434*/ 	.word	0xffffffff


	//   ....[127]....
        /*0438*/ 	.word	0xffffffff


	//   ....[128]....
        /*043c*/ 	.word	0xffffffff


	//   ....[129]....
        /*0440*/ 	.word	0xffffffff


	//   ....[130]....
        /*0444*/ 	.word	0xffffffff


	//   ....[131]....
        /*0448*/ 	.word	0xffffffff


	//   ....[132]....
        /*044c*/ 	.word	0xffffffff


	//   ....[133]....
        /*0450*/ 	.word	0xffffffff


	//   ....[134]....
        /*0454*/ 	.word	0xffffffff


	//   ....[135]....
        /*0458*/ 	.word	0xffffffff


	//   ....[136]....
        /*045c*/ 	.word	0xffffffff


	//   ....[137]....
        /*0460*/ 	.word	0xffffffff


	//   ....[138]....
        /*0464*/ 	.word	0xffffffff


	//   ....[139]....
        /*0468*/ 	.word	0xffffffff


	//   ....[140]....
        /*046c*/ 	.word	0xffffffff


	//   ....[141]....
        /*0470*/ 	.word	0xffffffff


	//   ....[142]....
        /*0474*/ 	.word	0xffffffff


	//   ....[143]....
        /*0478*/ 	.word	0xffffffff


	//   ....[144]....
        /*047c*/ 	.word	0xffffffff


	//   ....[145]....
        /*0480*/ 	.word	0xffffffff


	//   ....[146]....
        /*0484*/ 	.word	0xffffffff


	//   ....[147]....
        /*0488*/ 	.word	0xffffffff


	//   ....[148]....
        /*048c*/ 	.word	0xffffffff


	//   ....[149]....
        /*0490*/ 	.word	0xffffffff


	//   ....[150]....
        /*0494*/ 	.word	0xffffffff


	//   ....[151]....
        /*0498*/ 	.word	0xffffffff


	//   ....[152]....
        /*049c*/ 	.word	0xffffffff


	//   ....[153]....
        /*04a0*/ 	.word	0xffffffff


	//   ....[154]....
        /*04a4*/ 	.word	0xffffffff


	//   ....[155]....
        /*04a8*/ 	.word	0xffffffff


	//   ....[156]....
        /*04ac*/ 	.word	0xffffffff


	//   ....[157]....
        /*04b0*/ 	.word	0xffffffff


	//   ....[158]....
        /*04b4*/ 	.word	0xffffffff


	//   ....[159]....
        /*04b8*/ 	.word	0xffffffff


	//   ....[160]....
        /*04bc*/ 	.word	0xffffffff


	//   ....[161]....
        /*04c0*/ 	.word	0xffffffff


	//   ....[162]....
        /*04c4*/ 	.word	0xffffffff


	//----- nvinfo : EIATTR_COOP_GROUP_INSTR_OFFSETS
	.align		4
.L_602:
        /*04c8*/ 	.byte	0x04, 0x28
        /*04ca*/ 	.short	(.L_604 - .L_603)


	//   ....[0]....
.L_603:
        /*04cc*/ 	.word	0x00000050


	//   ....[1]....
        /*04d0*/ 	.word	0x000001f0


	//   ....[2]....
        /*04d4*/ 	.word	0x00000220


	//   ....[3]....
        /*04d8*/ 	.word	0x00000250


	//   ....[4]....
        /*04dc*/ 	.word	0x00000280


	//   ....[5]....
        /*04e0*/ 	.word	0x000002b0


	//   ....[6]....
        /*04e4*/ 	.word	0x000002e0


	//   ....[7]....
        /*04e8*/ 	.word	0x00000450


	//   ....[8]....
        /*04ec*/ 	.word	0x00000490


	//   ....[9]....
        /*04f0*/ 	.word	0x000004c0


	//   ....[10]....
        /*04f4*/ 	.word	0x000004f0


	//   ....[11]....
        /*04f8*/ 	.word	0x00000520


	//   ....[12]....
        /*04fc*/ 	.word	0x00000550


	//   ....[13]....
        /*0500*/ 	.word	0x000005e0


	//   ....[14]....
        /*0504*/ 	.word	0x00000620


	//   ....[15]....
        /*0508*/ 	.word	0x00000640


	//   ....[16]....
        /*050c*/ 	.word	0x000006a0


	//   ....[17]....
        /*0510*/ 	.word	0x00007eb0


	//   ....[18]....
        /*0514*/ 	.word	0x00007ed0


	//   ....[19]....
        /*0518*/ 	.word	0x00008030


	//   ....[20]....
        /*051c*/ 	.word	0x00008040


	//   ....[21]....
        /*0520*/ 	.word	0x00008170


	//   ....[22]....
        /*0524*/ 	.word	0x00008190


	//   ....[23]....
        /*0528*/ 	.word	0x000082c0


	//   ....[24]....
        /*052c*/ 	.word	0x000082d0


	//   ....[25]....
        /*0530*/ 	.word	0x000089c0


	//   ....[26]....
        /*0534*/ 	.word	0x00008a00


	//   ....[27]....
        /*0538*/ 	.word	0x00008a40


	//   ....[28]....
        /*053c*/ 	.word	0x00008a50


	//   ....[29]....
        /*0540*/ 	.word	0x00008ec0


	//   ....[30]....
        /*0544*/ 	.word	0x00009130


	//   ....[31]....
        /*0548*/ 	.word	0x00009170


	//   ....[32]....
        /*054c*/ 	.word	0x00009180


	//   ....[33]....
        /*0550*/ 	.word	0x0000bf90


	//   ....[34]....
        /*0554*/ 	.word	0x0000c060


	//   ....[35]....
        /*0558*/ 	.word	0x0000c0a0


	//   ....[36]....
        /*055c*/ 	.word	0x0000c0e0


	//   ....[37]....
        /*0560*/ 	.word	0x0000c390


	//   ....[38]....
        /*0564*/ 	.word	0x0000c600


	//   ....[39]....
        /*0568*/ 	.word	0x0000c640


	//   ....[40]....
        /*056c*/ 	.word	0x0000c680


	//   ....[41]....
        /*0570*/ 	.word	0x00010950


	//   ....[42]....
        /*0574*/ 	.word	0x00010960


	//   ....[43]....
        /*0578*/ 	.word	0x00010f40


	//   ....[44]....
        /*057c*/ 	.word	0x00011020


	//   ....[45]....
        /*0580*/ 	.word	0x00011030


	//   ....[46]....
        /*0584*/ 	.word	0x00011060


	//   ....[47]....
        /*0588*/ 	.word	0x000133d0


	//   ....[48]....
        /*058c*/ 	.word	0x000133e0


	//   ....[49]....
        /*0590*/ 	.word	0x00013ac0


	//   ....[50]....
        /*0594*/ 	.word	0x00013c60


	//   ....[51]....
        /*0598*/ 	.word	0x00013cb0


	//   ....[52]....
        /*059c*/ 	.word	0x00013dd0


	//   ....[53]....
        /*05a0*/ 	.word	0x00016a20


	//   ....[54]....
        /*05a4*/ 	.word	0x00016a40


	//   ....[55]....
        /*05a8*/ 	.word	0x00016a60


	//   ....[56]....
        /*05ac*/ 	.word	0x00016a80


	//   ....[57]....
        /*05b0*/ 	.word	0x00018470


	//   ....[58]....
        /*05b4*/ 	.word	0x000184a0


	//   ....[59]....
        /*05b8*/ 	.word	0x000184b0


	//   ....[60]....
        /*05bc*/ 	.word	0x000184e0


	//   ....[61]....
        /*05c0*/ 	.word	0x00019a20


	//   ....[62]....
        /*05c4*/ 	.word	0x00019a30


	//   ....[63]....
        /*05c8*/ 	.word	0x00019a50


	//   ....[64]....
        /*05cc*/ 	.word	0x00019a70


	//   ....[65]....
        /*05d0*/ 	.word	0x00019e30


	//   ....[66]....
        /*05d4*/ 	.word	0x00019e50


	//   ....[67]....
        /*05d8*/ 	.word	0x00019fa0


	//   ....[68]....
        /*05dc*/ 	.word	0x00019fb0


	//   ....[69]....
        /*05e0*/ 	.word	0x0001a0e0


	//   ....[70]....
        /*05e4*/ 	.word	0x0001a100


	//   ....[71]....
        /*05e8*/ 	.word	0x0001a230


	//   ....[72]....
        /*05ec*/ 	.word	0x0001a240


	//   ....[73]....
        /*05f0*/ 	.word	0x0001a570


	//   ....[74]....
        /*05f4*/ 	.word	0x0001a590


	//   ....[75]....
        /*05f8*/ 	.word	0x0001aed0


	//   ....[76]....
        /*05fc*/ 	.word	0x0001aee0


	//   ....[77]....
        /*0600*/ 	.word	0x0001bcc0


	//   ....[78]....
        /*0604*/ 	.word	0x0001bce0


	//   ....[79]....
        /*0608*/ 	.word	0x0001be40


	//   ....[80]....
        /*060c*/ 	.word	0x0001be50


	//   ....[81]....
        /*0610*/ 	.word	0x0001bf80


	//   ....[82]....
        /*0614*/ 	.word	0x0001bfa0


	//   ....[83]....
        /*0618*/ 	.word	0x0001c0d0


	//   ....[84]....
        /*061c*/ 	.word	0x0001c0e0


	//   ....[85]....
        /*0620*/ 	.word	0x0001c2b0


	//   ....[86]....
        /*0624*/ 	.word	0x0001c2d0


	//   ....[87]....
        /*0628*/ 	.word	0x0001c3f0


	//   ....[88]....
        /*062c*/ 	.word	0x0001c430


	//   ....[89]....
        /*0630*/ 	.word	0x0001c460


	//   ....[90]....
        /*0634*/ 	.word	0x0001c490


	//   ....[91]....
        /*0638*/ 	.word	0x0001c4c0


	//   ....[92]....
        /*063c*/ 	.word	0x0001c4f0


	//   ....[93]....
        /*0640*/ 	.word	0x0001c640


	//   ....[94]....
        /*0644*/ 	.word	0x0001c680


	//   ....[95]....
        /*0648*/ 	.word	0x0001c6b0


	//   ....[96]....
        /*064c*/ 	.word	0x0001c6e0


	//   ....[97]....
        /*0650*/ 	.word	0x0001c710


	//   ....[98]....
        /*0654*/ 	.word	0x0001c740


	//   ....[99]....
        /*0658*/ 	.word	0x0001c7d0


	//   ....[100]....
        /*065c*/ 	.word	0x0001c810


	//   ....[101]....
        /*0660*/ 	.word	0x0001c820


	//   ....[102]....
        /*0664*/ 	.word	0x0001c880


	//   ....[103]....
        /*0668*/ 	.word	0x0001d220


	//   ....[104]....
        /*066c*/ 	.word	0x0001d280


	//   ....[105]....
        /*0670*/ 	.word	0x0001d2e0


	//   ....[106]....
        /*0674*/ 	.word	0x0001d340


	//   ....[107]....
        /*0678*/ 	.word	0x0001d3a0


	//   ....[108]....
        /*067c*/ 	.word	0x0001d410


	//   ....[109]....
        /*0680*/ 	.word	0x0001d460


	//   ....[110]....
        /*0684*/ 	.word	0x0001d4d0


	//   ....[111]....
        /*0688*/ 	.word	0x0001d540


	//   ....[112]....
        /*068c*/ 	.word	0x0001d5a0


	//   ....[113]....
        /*0690*/ 	.word	0x0001d610


	//   ....[114]....
        /*0694*/ 	.word	0x0001d680


	//   ....[115]....
        /*0698*/ 	.word	0x0001d6f0


	//   ....[116]....
        /*069c*/ 	.word	0x0001d750


	//   ....[117]....
        /*06a0*/ 	.word	0x0001d7c0


	//   ....[118]....
        /*06a4*/ 	.word	0x0001d830


	//   ....[119]....
        /*06a8*/ 	.word	0x0001d8a0


	//   ....[120]....
        /*06ac*/ 	.word	0x0001d900


	//   ....[121]....
        /*06b0*/ 	.word	0x0001d960


	//   ....[122]....
        /*06b4*/ 	.word	0x0001d9c0


	//   ....[123]....
        /*06b8*/ 	.word	0x0001da10


	//   ....[124]....
        /*06bc*/ 	.word	0x0001da60


	//   ....[125]....
        /*06c0*/ 	.word	0x0001dad0


	//   ....[126]....
        /*06c4*/ 	.word	0x0001db40


	//   ....[127]....
        /*06c8*/ 	.word	0x0001dbb0


	//   ....[128]....
        /*06cc*/ 	.word	0x0001dc10


	//   ....[129]....
        /*06d0*/ 	.word	0x0001dc80


	//   ....[130]....
        /*06d4*/ 	.word	0x0001dcf0


	//   ....[131]....
        /*06d8*/ 	.word	0x0001dd60


	//   ....[132]....
        /*06dc*/ 	.word	0x0001ddc0


	//   ....[133]....
        /*06e0*/ 	.word	0x0001de30


	//   ....[134]....
        /*06e4*/ 	.word	0x0001dea0


	//   ....[135]....
        /*06e8*/ 	.word	0x0001df10


	//   ....[136]....
        /*06ec*/ 	.word	0x0001df70


	//   ....[137]....
        /*06f0*/ 	.word	0x0001dfe0


	//   ....[138]....
        /*06f4*/ 	.word	0x0001e050


	//   ....[139]....
        /*06f8*/ 	.word	0x0001e0c0


	//   ....[140]....
        /*06fc*/ 	.word	0x0001e120


	//   ....[141]....
        /*0700*/ 	.word	0x0001e190


	//   ....[142]....
        /*0704*/ 	.word	0x0001e200


	//   ....[143]....
        /*0708*/ 	.word	0x0001e270


	//   ....[144]....
        /*070c*/ 	.word	0x0001e2d0


	//   ....[145]....
        /*0710*/ 	.word	0x0001e340


	//   ....[146]....
        /*0714*/ 	.word	0x0001e3b0


	//   ....[147]....
        /*0718*/ 	.word	0x0001e410


	//   ....[148]....
        /*071c*/ 	.word	0x0001e460


	//   ....[149]....
        /*0720*/ 	.word	0x0001e4c0


	//   ....[150]....
        /*0724*/ 	.word	0x0001e520


	//   ....[151]....
        /*0728*/ 	.word	0x0001e580


	//   ....[152]....
        /*072c*/ 	.word	0x0001e5f0


	//   ....[153]....
        /*0730*/ 	.word	0x0001e640


	//   ....[154]....
        /*0734*/ 	.word	0x0001e690


	//   ....[155]....
        /*0738*/ 	.word	0x0001e6e0


	//   ....[156]....
        /*073c*/ 	.word	0x0001e740


	//   ....[157]....
        /*0740*/ 	.word	0x0001e7a0


	//   ....[158]....
        /*0744*/ 	.word	0x0001e810


	//   ....[159]....
        /*0748*/ 	.word	0x0001e860


	//   ....[160]....
        /*074c*/ 	.word	0x0001e8d0


	//   ....[161]....
        /*0750*/ 	.word	0x0001e930


	//   ....[162]....
        /*0754*/ 	.word	0x0001e9a0


	//----- nvinfo : EIATTR_EXIT_INSTR_OFFSETS
	.align		4
.L_604:
        /*0758*/ 	.byte	0x04, 0x1c
        /*075a*/ 	.short	(.L_606 - .L_605)


	//   ....[0]....
.L_605:
        /*075c*/ 	.word	0x00001000


	//   ....[1]....
        /*0760*/ 	.word	0x0001d1e0


	//----- nvinfo : EIATTR_MAX_THREADS
	.align		4
.L_606:
        /*0764*/ 	.byte	0x04, 0x05
        /*0766*/ 	.short	(.L_608 - .L_607)
.L_607:
        /*0768*/ 	.word	0x00000100
        /*076c*/ 	.word	0x00000001
        /*0770*/ 	.word	0x00000001


	//----- nvinfo : EIATTR_CRS_STACK_SIZE
	.align		4
.L_608:
        /*0774*/ 	.byte	0x04, 0x1e
        /*0776*/ 	.short	(.L_610 - .L_609)
.L_609:
        /*0778*/ 	.word	0x00000000
.L_610:


//--------------------- .nv.info._ZN7cutlass13device_kernelIN5flash19enable_sm80_to_sm89INS1_16FlashAttnFwdSm80INS1_25CollectiveMainloopFwdSm80ILi8ELi2ELb1EN4cute5tupleIJNS5_1CILi128EEENS7_ILi96EEENS7_ILi192EEEEEELi192ENS_10bfloat16_tEfNS_4arch4Sm80ELb0ELb0ELb1ELb0ELb0ELb0ELb1ELb1EEENS1_21CollectiveEpilogueFwdINS6_IJS8_SA_S9_EEENS6_IJNS7_ILi1EEESI_SI_EEESC_SE_Li256ELb0ELb1ELb1ELb0EEENS1_19SingleTileSchedulerILb0ELb1ELb1ELi128EEEEEEEEEvNT_6ParamsE --------------------------
	.section	.nv.info._ZN7cutlass13device_kernelIN5flash19enable_sm80_to_sm89INS1_16FlashAttnFwdSm80INS1_25CollectiveMainloopFwdSm80ILi8ELi2ELb1EN4cute5tupleIJNS5_1CILi128EEENS7_ILi96EEENS7_ILi192EEEEEELi192ENS_10bfloat16_tEfNS_4arch4Sm80ELb0ELb0ELb1ELb0ELb0ELb0ELb1ELb1EEENS1_21CollectiveEpilogueFwdINS6_IJS8_SA_S9_EEENS6_IJNS7_ILi1EEESI_SI_EEESC_SE_Li256ELb0ELb1ELb1ELb0EEENS1_19SingleTileSchedulerILb0ELb1ELb1ELi128EEEEEEEEEvNT_6ParamsE,"",@"SHT_CUDA_INFO"
	.sectionflags	@""
	.align	4


	//----- nvinfo : EIATTR_CUDA_API_VERSION
	.align		4
        /*0000*/ 	.byte	0x04, 0x37
        /*0002*/ 	.short	(.L_612 - .L_611)
.L_611:
        /*0004*/ 	.word	0x00000082


	//----- nvinfo : EIATTR_SW2861232_WAR
	.align		4
.L_612:
        /*0008*/ 	.byte	0x01, 0x35
	.zero		2


	//----- nvinfo : EIATTR_PARAM_CBANK
	.align		4
        /*000c*/ 	.byte	0x04, 0x0a
        /*000e*/ 	.short	(.L_614 - .L_613)
	.align		4
.L_613:
        /*0010*/ 	.word	index@(.nv.constant0._ZN7cutlass13device_kernelIN5flash19enable_sm80_to_sm89INS1_16FlashAttnFwdSm80INS1_25CollectiveMainloopFwdSm80ILi8ELi2ELb1EN4cute5tupleIJNS5_1CILi128EEENS7_ILi96EEENS7_ILi192EEEEEELi192ENS_10bfloat16_tEfNS_4arch4Sm80ELb0ELb0ELb1ELb0ELb0ELb0ELb1ELb1EEENS1_21CollectiveEpilogueFwdINS6_IJS8_SA_S9_EEENS6_IJNS7_ILi1EEESI_SI_EEESC_SE_Li256ELb0ELb1ELb1ELb0EEENS1_19SingleTileSchedulerILb0ELb1ELb1ELi128EEEEEEEEEvNT_6ParamsE)
        /*0014*/ 	.short	0x0160
        /*0016*/ 	.short	0x0418


	//----- nvinfo : EIATTR_CBANK_PARAM_SIZE
	.align		4
.L_614:
        /*0018*/ 	.byte	0x03, 0x19
        /*001a*/ 	.short	0x0418


	//----- nvinfo : EIATTR_KPARAM_INFO
	.align		4
        /*001c*/ 	.byte	0x04, 0x17
        /*001e*/ 	.short	(.L_616 - .L_615)
.L_615:
        /*0020*/ 	.word	0x00000000
        /*0024*/ 	.short	0x0000
        /*0026*/ 	.short	0x0000
        /*0028*/ 	.byte	0x00, 0xf0, 0x61, 0x10


	//----- nvinfo : EIATTR_MAXREG_COUNT
	.align		4
.L_616:
        /*002c*/ 	.byte	0x03, 0x1b
        /*002e*/ 	.short	0x00ff


	//----- nvinfo : EIATTR_NUM_BARRIERS
	.align		4
        /*0030*/ 	.byte	0x02, 0x4c
        /*0032*/ 	.byte	0x02
	.zero		1


	//----- nvinfo : EIATTR_ANNOTATIONS
	.align		4
        /*0034*/ 	.byte	0x04, 0x55
        /*0036*/ 	.short	(.L_618 - .L_617)


	//   ....[0]....
.L_617:
        /* <DEDUP_REMOVED lines=12> */


	//----- nvinfo : EIATTR_MERCURY_ISA_VERSION
	.align		4
.L_618:
        /*00e8*/ 	.byte	0x03, 0x5f
        /*00ea*/ 	.short	0x0000


	//----- nvinfo : EIATTR_COOP_GROUP_MASK_REGIDS
	.align		4
        /*00ec*/ 	.byte	0x04, 0x29
        /*00ee*/ 	.short	(.L_620 - .L_619)


	//   ....[0]....
.L_619:
        /*00f0*/ 	.word	0xffffffff


	//   ....[1]....
        /*00f4*/ 	.word	0xffffffff


	//   ....[2]....
        /*00f8*/ 	.word	0xffffffff


	//   ....[3]....
        /*00fc*/ 	.word	0xffffffff


	//   ....[4]....
        /*0100*/ 	.word	0xffffffff


	//   ....[5]....
        /*0104*/ 	.word	0xffffffff


	//   ....[6]....
        /*0108*/ 	.word	0xffffffff


	//   ....[7]....
        /*010c*/ 	.word	0xffffffff


	//   ....[8]....
        /*0110*/ 	.word	0xffffffff


	//   ....[9]....
        /*0114*/ 	.word	0xffffffff


	//   ....[10]....
        /*0118*/ 	.word	0xffffffff


	//   ....[11]....
        /*011c*/ 	.word	0xffffffff


	//   ....[12]....
        /*0120*/ 	.word	0xffffffff


	//   ....[13]....
        /*0124*/ 	.word	0xffffffff


	//   ....[14]....
        /*0128*/ 	.word	0xffffffff


	//   ....[15]....
        /*012c*/ 	.word	0xffffffff


	//   ....[16]....
        /*0130*/ 	.word	0xffffffff


	//   ....[17]....
        /*0134*/ 	.word	0xffffffff


	//   ....[18]....
        /*0138*/ 	.word	0xffffffff


	//   ....[19]....
        /*013c*/ 	.word	0xffffffff


	//   ....[20]....
        /*0140*/ 	.word	0xffffffff


	//   ....[21]....
        /*0144*/ 	.word	0xffffffff


	//   ....[22]....
        /*0148*/ 	.word	0xffffffff


	//   ....[23]....
        /*014c*/ 	.word	0xffffffff


	//   ....[24]....
        /*0150*/ 	.word	0xffffffff


	//   ....[25]....
        /*0154*/ 	.word	0xffffffff


	//   ....[26]....
        /*0158*/ 	.word	0xffffffff


	//   ....[27]....
        /*015c*/ 	.word	0xffffffff


	//   ....[28]....
        /*0160*/ 	.word	0xffffffff


	//----- nvinfo : EIATTR_COOP_GROUP_INSTR_OFFSETS
	.align		4
.L_620:
        /*0164*/ 	.byte	0x04, 0x28
        /*0166*/ 	.short	(.L_622 - .L_621)


	//   ....[0]....
.L_621:
        /*0168*/ 	.word	0x00000060


	//   ....[1]....
        /*016c*/ 	.word	0x00000ec0


	//   ....[2]....
        /*0170*/ 	.word	0x00000f00


	//   ....[3]....
        /*0174*/ 	.word	0x00000f90


	//   ....[4]....
        /*0178*/ 	.word	0x00001060


	//   ....[5]....
        /*017c*/ 	.word	0x00001180


	//   ....[6]....
        /*0180*/ 	.word	0x000011c0


	//   ....[7]....
        /*0184*/ 	.word	0x000012a0


	//   ....[8]....
        /*0188*/ 	.word	0x00001320


	//   ....[9]....
        /*018c*/ 	.word	0x00003d20


	//   ....[10]....
        /*0190*/ 	.word	0x00003de0


	//   ....[11]....
        /*0194*/ 	.word	0x00003df0


	//   ....[12]....
        /*0198*/ 	.word	0x00003e40


	//   ....[13]....
        /*019c*/ 	.word	0x00007aa0


	//   ....[14]....
        /*01a0*/ 	.word	0x00007b30


	//   ....[15]....
        /*01a4*/ 	.word	0x00007db0


	//   ....[16]....
        /*01a8*/ 	.word	0x00007e00


	//   ....[17]....
        /*01ac*/ 	.word	0x0000a1d0


	//   ....[18]....
        /*01b0*/ 	.word	0x0000a1e0


	//   ....[19]....
        /*01b4*/ 	.word	0x0000a210


	//   ....[20]....
        /*01b8*/ 	.word	0x0000a230


	//   ....[21]....
        /*01bc*/ 	.word	0x0000af10


	//   ....[22]....
        /*01c0*/ 	.word	0x0000af50


	//   ....[23]....
        /*01c4*/ 	.word	0x0000af80


	//   ....[24]....
        /*01c8*/ 	.word	0x0000afb0


	//   ....[25]....
        /*01cc*/ 	.word	0x0000b0a0


	//   ....[26]....
        /*01d0*/ 	.word	0x0000b0b0


	//   ....[27]....
        /*01d4*/ 	.word	0x0000b9c0


	//   ....[28]....
        /*01d8*/ 	.word	0x0000b9d0


	//----- nvinfo : EIATTR_EXIT_INSTR_OFFSETS
	.align		4
.L_622:
        /*01dc*/ 	.byte	0x04, 0x1c
        /*01de*/ 	.short	(.L_624 - .L_623)


	//   ....[0]....
.L_623:
        /*01e0*/ 	.word	0x000001c0


	//   ....[1]....
        /*01e4*/ 	.word	0x0000b9e0


	//   ....[2]....
        /*01e8*/ 	.word	0x0000c280


	//   ....[3]....
        /*01ec*/ 	.word	0x0000c2d0


	//   ....[4]....
        /*01f0*/ 	.word	0x0000c300


	//   ....[5]....
        /*01f4*/ 	.word	0x0000c360


	//   ....[6]....
        /*01f8*/ 	.word	0x0000c5f0


	//----- nvinfo : EIATTR_CTAIDZ_USED
	.align		4
.L_624:
        /*01fc*/ 	.byte	0x01, 0x04
	.zero		2


	//----- nvinfo : EIATTR_MAX_THREADS
	.align		4
        /*0200*/ 	.byte	0x04, 0x05
        /*0202*/ 	.short	(.L_626 - .L_625)
.L_625:
        /*0204*/ 	.word	0x00000100
        /*0208*/ 	.word	0x00000001
        /*020c*/ 	.word	0x00000001


	//----- nvinfo : EIATTR_CRS_STACK_SIZE
	.align		4
.L_626:
        /*0210*/ 	.byte	0x04, 0x1e
        /*0212*/ 	.short	(.L_628 - .L_627)
.L_627:
        /*0214*/ 	.word	0x00000000
.L_628:


//--------------------- .nv.info._ZN7cutlass13device_kernelIN5flash19enable_sm80_to_sm89INS1_16FlashAttnFwdSm80INS1_25CollectiveMainloopFwdSm80ILi8ELi2ELb0EN4cute5tupleIJNS5_1CILi128EEENS7_ILi64EEENS7_ILi192EEEEEELi192ENS_10bfloat16_tEfNS_4arch4Sm80ELb0ELb0ELb1ELb1ELb0ELb0ELb1ELb1EEENS1_21CollectiveEpilogueFwdINS6_IJS8_SA_S9_EEENS6_IJNS7_ILi1EEESI_SI_EEESC_SE_Li256ELb1ELb1ELb1ELb0EEENS1_36VarlenDynamicPersistentTileSchedulerILi128ELi64ELi256ELi256ELb1ELb1ELb0ELb0ELb1ELb1EEEEEEEEEvNT_6ParamsE --------------------------
	.section	.nv.info._ZN7cutlass13device_kernelIN5flash19enable_sm80_to_sm89INS1_16FlashAttnFwdSm80INS1_25CollectiveMainloopFwdSm80ILi8ELi2ELb0EN4cute5tupleIJNS5_1CILi128EEENS7_ILi64EEENS7_ILi192EEEEEELi192ENS_10bfloat16_tEfNS_4arch4Sm80ELb0ELb0ELb1ELb1ELb0ELb0ELb1ELb1EEENS1_21CollectiveEpilogueFwdINS6_IJS8_SA_S9_EEENS6_IJNS7_ILi1EEESI_SI_EEESC_SE_Li256ELb1ELb1ELb1ELb0EEENS1_36VarlenDynamicPersistentTileSchedulerILi128ELi64ELi256ELi256ELb1ELb1ELb0ELb0ELb1ELb1EEEEEEEEEvNT_6ParamsE,"",@"SHT_CUDA_INFO"
	.sectionflags	@""
	.align	4


	//----- nvinfo : EIATTR_CUDA_API_VERSION
	.align		4
        /*0000*/ 	.byte	0x04, 0x37
        /*0002*/ 	.short	(.L_630 - .L_629)
.L_629:
        /*0004*/ 	.word	0x00000082


	//----- nvinfo : EIATTR_SW2861232_WAR
	.align		4
.L_630:
        /*0008*/ 	.byte	0x01, 0x35
	.zero		2


	//----- nvinfo : EIATTR_PARAM_CBANK
	.align		4
        /*000c*/ 	.byte	0x04, 0x0a
        /*000e*/ 	.short	(.L_632 - .L_631)
	.align		4
.L_631:
        /*0010*/ 	.word	index@(.nv.constant0._ZN7cutlass13device_kernelIN5flash19enable_sm80_to_sm89INS1_16FlashAttnFwdSm80INS1_25CollectiveMainloopFwdSm80ILi8ELi2ELb0EN4cute5tupleIJNS5_1CILi128EEENS7_ILi64EEENS7_ILi192EEEEEELi192ENS_10bfloat16_tEfNS_4arch4Sm80ELb0ELb0ELb1ELb1ELb0ELb0ELb1ELb1EEENS1_21CollectiveEpilogueFwdINS6_IJS8_SA_S9_EEENS6_IJNS7_ILi1EEESI_SI_EEESC_SE_Li256ELb1ELb1ELb1ELb0EEENS1_36VarlenDynamicPersistentTileSchedulerILi128ELi64ELi256ELi256ELb1ELb1ELb0ELb0ELb1ELb1EEEEEEEEEvNT_6ParamsE)
        /*0014*/ 	.short	0x0160
        /*0016*/ 	.short	0x0438


	//----- nvinfo : EIATTR_CBANK_PARAM_SIZE
	.align		4
.L_632:
        /*0018*/ 	.byte	0x03, 0x19
        /*001a*/ 	.short	0x0438


	//----- nvinfo : EIATTR_KPARAM_INFO
	.align		4
        /*001c*/ 	.byte	0x04, 0x17
        /*001e*/ 	.short	(.L_634 - .L_633)
.L_633:
        /*0020*/ 	.word	0x00000000
        /*0024*/ 	.short	0x0000
        /*0026*/ 	.short	0x0000
        /*0028*/ 	.byte	0x00, 0xf0, 0xe1, 0x10


	//----- nvinfo : EIATTR_MAXREG_COUNT
	.align		4
.L_634:
        /*002c*/ 	.byte	0x03, 0x1b
        /*002e*/ 	.short	0x00ff


	//----- nvinfo : EIATTR_NUM_BARRIERS
	.align		4
        /*0030*/ 	.byte	0x02, 0x4c
        /*0032*/ 	.byte	0x06
	.zero		1


	//----- nvinfo : EIATTR_ANNOTATIONS
	.align		4
        /*0034*/ 	.byte	0x04, 0x55
        /*0036*/ 	.short	(.L_636 - .L_635)


	//   ....[0]....
.L_635:
        /* <DEDUP_REMOVED lines=15> */


	//----- nvinfo : EIATTR_MERCURY_ISA_VERSION
	.align		4
.L_636:
        /*0118*/ 	.byte	0x03, 0x5f
        /*011a*/ 	.short	0x0000


	//----- nvinfo : EIATTR_INT_WARP_WIDE_INSTR_OFFSETS
	.align		4
        /*011c*/ 	.byte	0x04, 0x31
        /*011e*/ 	.short	(.L_638 - .L_637)


	//   ....[0]....
.L_637:
        /*0120*/ 	.word	0x00008990


	//   ....[1]....
        /*0124*/ 	.word	0x00008a10


	//----- nvinfo : EIATTR_COOP_GROUP_MASK_REGIDS
	.align		4
.L_638:
        /*0128*/ 	.byte	0x04, 0x29
        /*012a*/ 	.short	(.L_640 - .L_639)


	//   ....[0]....
.L_639:
        /*012c*/ 	.word	0xffffffff


	//   ....[1]....
        /*0130*/ 	.word	0xffffffff


	//   ....[2]....
        /*0134*/ 	.word	0xffffffff


	//   ....[3]....
        /*0138*/ 	.word	0xffffffff


	//   ....[4]....
        /*013c*/ 	.word	0xffffffff


	//   ....[5]....
        /*0140*/ 	.word	0xffffffff


	//   ....[6]....
        /*0144*/ 	.word	0xffffffff


	//   ....[7]....
        /*0148*/ 	.word	0xffffffff


	//   ....[8]....
        /*014c*/ 	.word	0xffffffff


	//   ....[9]....
        /*0150*/ 	.word	0xffffffff


	//   ....[10]....
        /*0154*/ 	.word	0xffffffff


	//   ....[11]....
        /*0158*/ 	.word	0xffffffff


	//   ....[12]....
        /*015c*/ 	.word	0xffffffff


	//   ....[13]....
        /*0160*/ 	.word	0xffffffff


	//   ....[14]....
        /*0164*/ 	.word	0xffffffff


	//   ....[15]....
        /*0168*/ 	.word	0xffffffff


	//   ....[16]....
        /*016c*/ 	.word	0xffffffff


	//   ....[17]....
        /*0170*/ 	.word	0xffffffff


	//   ....[18]....
        /*0174*/ 	.word	0xffffffff


	//   ....[19]....
        /*0178*/ 	.word	0xffffffff


	//   ....[20]....
        /*017c*/ 	.word	0xffffffff


	//   ....[21]....
        /*0180*/ 	.word	0xffffffff


	//   ....[22]....
        /*0184*/ 	.word	0xffffffff


	//   ....[23]....
        /*0188*/ 	.word	0xffffffff


	//   ....[24]....
        /*018c*/ 	.word	0xffffffff


	//   ....[25]....
        /*0190*/ 	.word	0xffffffff


	//   ....[26]....
        /*0194*/ 	.word	0xffffffff


	//   ....[27]....
        /*0198*/ 	.word	0xffffffff


	//   ....[28]....
        /*019c*/ 	.word	0xffffffff


	//   ....[29]....
        /*01a0*/ 	.word	0xffffffff


	//   ....[30]....
        /*01a4*/ 	.word	0xffffffff


	//   ....[31]....
        /*01a8*/ 	.word	0xffffffff


	//   ....[32]....
        /*01ac*/ 	.word	0xffffffff


	//   ....[33]....
        /*01b0*/ 	.word	0xffffffff


	//   ....[34]....
        /*01b4*/ 	.word	0xffffffff


	//   ....[35]....
        /*01b8*/ 	.word	0xffffffff


	//   ....[36]....
        /*01bc*/ 	.word	0xffffffff


	//   ....[37]....
        /*01c0*/ 	.word	0xffffffff


	//   ....[38]....
        /*01c4*/ 	.word	0xffffffff


	//   ....[39]....
        /*01c8*/ 	.word	0xffffffff


	//   ....[40]....
        /*01cc*/ 	.word	0xffffffff


	//   ....[41]....
        /*01d0*/ 	.word	0xffffffff


	//   ....[42]....
        /*01d4*/ 	.word	0xffffffff


	//   ....[43]....
        /*01d8*/ 	.word	0xffffffff


	//   ....[44]....
        /*01dc*/ 	.word	0xffffffff


	//   ....[45]....
        /*01e0*/ 	.word	0xffffffff


	//   ....[46]....
        /*01e4*/ 	.word	0xffffffff


	//   ....[47]....
        /*01e8*/ 	.word	0xffffffff


	//   ....[48]....
        /*01ec*/ 	.word	0xffffffff


	//   ....[49]....
        /*01f0*/ 	.word	0xffffffff


	//   ....[50]....
        /*01f4*/ 	.word	0xffffffff


	//   ....[51]....
        /*01f8*/ 	.word	0xffffffff


	//   ....[52]....
        /*01fc*/ 	.word	0xffffffff


	//   ....[53]....
        /*0200*/ 	.word	0xffffffff


	//   ....[54]....
        /*0204*/ 	.word	0xffffffff


	//   ....[55]....
        /*0208*/ 	.word	0xffffffff


	//   ....[56]....
        /*020c*/ 	.word	0xffffffff


	//   ....[57]....
        /*0210*/ 	.word	0xffffffff


	//   ....[58]....
        /*0214*/ 	.word	0xffffffff


	//   ....[59]....
        /*0218*/ 	.word	0xffffffff


	//   ....[60]....
        /*021c*/ 	.word	0xffffffff


	//   ....[61]....
        /*0220*/ 	.word	0xffffffff


	//   ....[62]....
        /*0224*/ 	.word	0xffffffff


	//   ....[63]....
        /*0228*/ 	.word	0xffffffff


	//   ....[64]....
        /*022c*/ 	.word	0xffffffff


	//   ....[65]....
        /*0230*/ 	.word	0xffffffff


	//   ....[66]....
        /*0234*/ 	.word	0xffffffff


	//   ....[67]....
        /*0238*/ 	.word	0xffffffff


	//   ....[68]....
        /*023c*/ 	.word	0xffffffff


	//   ....[69]....
        /*0240*/ 	.word	0xffffffff


	//   ....[70]....
        /*0244*/ 	.word	0xffffffff


	//   ....[71]....
        /*0248*/ 	.word	0xffffffff


	//   ....[72]....
        /*024c*/ 	.word	0xffffffff


	//   ....[73]....
        /*0250*/ 	.word	0xffffffff


	//   ....[74]....
        /*0254*/ 	.word	0xffffffff


	//   ....[75]....
        /*0258*/ 	.word	0xffffffff


	//   ....[76]....
        /*025c*/ 	.word	0xffffffff


	//   ....[77]....
        /*0260*/ 	.word	0xffffffff


	//   ....[78]....
        /*0264*/ 	.word	0xffffffff


	//   ....[79]....
        /*0268*/ 	.word	0xffffffff


	//   ....[80]....
        /*026c*/ 	.word	0xffffffff


	//   ....[81]....
        /*0270*/ 	.word	0xffffffff


	//   ....[82]....
        /*0274*/ 	.word	0xffffffff


	//   ....[83]....
        /*0278*/ 	.word	0xffffffff


	//   ....[84]....
        /*027c*/ 	.word	0xffffffff


	//   ....[85]....
        /*0280*/ 	.word	0xffffffff


	//   ....[86]....
        /*0284*/ 	.word	0xffffffff


	//   ....[87]....
        /*0288*/ 	.word	0xffffffff


	//   ....[88]....
        /*028c*/ 	.word	0xffffffff


	//   ....[89]....
        /*0290*/ 	.word	0xffffffff


	//   ....[90]....
        /*0294*/ 	.word	0xffffffff


	//   ....[91]....
        /*0298*/ 	.word	0xffffffff


	//   ....[92]....
        /*029c*/ 	.word	0xffffffff


	//   ....[93]....
        /*02a0*/ 	.word	0xffffffff


	//   ....[94]....
        /*02a4*/ 	.word	0xffffffff


	//   ....[95]....
        /*02a8*/ 	.word	0xffffffff


	//   ....[96]....
        /*02ac*/ 	.word	0xffffffff


	//   ....[97]....
        /*02b0*/ 	.word	0xffffffff


	//   ....[98]....
        /*02b4*/ 	.word	0xffffffff


	//   ....[99]....
        /*02b8*/ 	.word	0xffffffff


	//   ....[100]....
        /*02bc*/ 	.word	0xffffffff


	//   ....[101]....
        /*02c0*/ 	.word	0xffffffff


	//   ....[102]....
        /*02c4*/ 	.word	0xffffffff


	//   ....[103]....
        /*02c8*/ 	.word	0xffffffff


	//   ....[104]....
        /*02cc*/ 	.word	0xffffffff


	//   ....[105]....
        /*02d0*/ 	.word	0xffffffff


	//   ....[106]....
        /*02d4*/ 	.word	0xffffffff


	//   ....[107]....
        /*02d8*/ 	.word	0xffffffff


	//   ....[108]....
        /*02dc*/ 	.word	0xffffffff


	//   ....[109]....
        /*02e0*/ 	.word	0xffffffff


	//   ....[110]....
        /*02e4*/ 	.word	0xffffffff


	//   ....[111]....
        /*02e8*/ 	.word	0xffffffff


	//   ....[112]....
        /*02ec*/ 	.word	0xffffffff


	//   ....[113]....
        /*02f0*/ 	.word	0xffffffff


	//   ....[114]....
        /*02f4*/ 	.word	0xffffffff


	//   ....[115]....
        /*02f8*/ 	.word	0xffffffff


	//   ....[116]....
        /*02fc*/ 	.word	0xffffffff


	//   ....[117]....
        /*0300*/ 	.word	0xffffffff


	//   ....[118]....
        /*0304*/ 	.word	0xffffffff


	//   ....[119]....
        /*0308*/ 	.word	0xffffffff


	//   ....[120]....
        /*030c*/ 	.word	0xffffffff


	//   ....[121]....
        /*0310*/ 	.word	0xffffffff


	//   ....[122]....
        /*0314*/ 	.word	0xffffffff


	//   ....[123]....
        /*0318*/ 	.word	0xffffffff


	//   ....[124]....
        /*031c*/ 	.word	0xffffffff


	//   ....[125]....
        /*0320*/ 	.word	0xffffffff


	//   ....[126]....
        /*0324*/ 	.word	0xffffffff


	//   ....[127]....
        /*0328*/ 	.word	0xffffffff


	//   ....[128]....
        /*032c*/ 	.word	0xffffffff


	//   ....[129]....
        /*0330*/ 	.word	0xffffffff


	//   ....[130]....
        /*0334*/ 	.word	0xffffffff


	//   ....[131]....
        /*0338*/ 	.word	0xffffffff


	//   ....[132]....
        /*033c*/ 	.word	0xffffffff


	//   ....[133]....
        /*0340*/ 	.word	0xffffffff


	//   ....[134]....
        /*0344*/ 	.word	0xffffffff


	//   ....[135]....
        /*0348*/ 	.word	0xffffffff


	//   ....[136]....
        /*034c*/ 	.word	0xffffffff


	//   ....[137]....
        /*0350*/ 	.word	0xffffffff


	//   ....[138]....
        /*0354*/ 	.word	0xffffffff


	//----- nvinfo : EIATTR_COOP_GROUP_INSTR_OFFSETS
	.align		4
.L_640:
        /*0358*/ 	.byte	0x04, 0x28
        /*035a*/ 	.short	(.L_642 - .L_641)


	//   ....[0]....
.L_641:
        /*035c*/ 	.word	0x00000050


	//   ....[1]....
        /*0360*/ 	.word	0x000001e0


	//   ....[2]....
        /*0364*/ 	.word	0x00000210


	//   ....[3]....
        /*0368*/ 	.word	0x00000240


	//   ....[4]....
        /*036c*/ 	.word	0x00000270


	//   ....[5]....
        /*0370*/ 	.word	0x000002a0


	//   ....[6]....
        /*0374*/ 	.word	0x000002d0


	//   ....[7]....
        /*0378*/ 	.word	0x00000440


	//   ....[8]....
        /*037c*/ 	.word	0x00000480


	//   ....[9]....
        /*0380*/ 	.word	0x000004b0


	//   ....[10]....
        /*0384*/ 	.word	0x000004e0


	//   ....[11]....
        /*0388*/ 	.word	0x00000510


	//   ....[12]....
        /*038c*/ 	.word	0x00000540


	//   ....[13]....
        /*0390*/ 	.word	0x000005d0


	//   ....[14]....
        /*0394*/ 	.word	0x00000600


	//   ....[15]....
        /*0398*/ 	.word	0x00000620


	//   ....[16]....
        /*039c*/ 	.word	0x00000680


	//   ....[17]....
        /*03a0*/ 	.word	0x00002170


	//   ....[18]....
        /*03a4*/ 	.word	0x00002190


	//   ....[19]....
        /*03a8*/ 	.word	0x000022c0


	//   ....[20]....
        /*03ac*/ 	.word	0x000022d0


	//   ....[21]....
        /*03b0*/ 	.word	0x00002400


	//   ....[22]....
        /*03b4*/ 	.word	0x00002420


	//   ....[23]....
        /*03b8*/ 	.word	0x00002550


	//   ....[24]....
        /*03bc*/ 	.word	0x00002560


	//   ....[25]....
        /*03c0*/ 	.word	0x00004110


	//   ....[26]....
        /*03c4*/ 	.word	0x000041a0


	//   ....[27]....
        /*03c8*/ 	.word	0x000041c0


	//   ....[28]....
        /*03cc*/ 	.word	0x000041e0


	//   ....[29]....
        /*03d0*/ 	.word	0x000066d0


	//   ....[30]....
        /*03d4*/ 	.word	0x00006760


	//   ....[31]....
        /*03d8*/ 	.word	0x000067b0


	//   ....[32]....
        /*03dc*/ 	.word	0x000067e0


	//   ....[33]....
        /*03e0*/ 	.word	0x00008180


	//   ....[34]....
        /*03e4*/ 	.word	0x000081b0


	//   ....[35]....
        /*03e8*/ 	.word	0x000081c0


	//   ....[36]....
        /*03ec*/ 	.word	0x000081f0


	//   ....[37]....
        /*03f0*/ 	.word	0x000095e0


	//   ....[38]....
        /*03f4*/ 	.word	0x000095f0


	//   ....[39]....
        /*03f8*/ 	.word	0x00009610


	//   ....[40]....
        /*03fc*/ 	.word	0x00009620


	//   ....[41]....
        /*0400*/ 	.word	0x000099a0


	//   ....[42]....
        /*0404*/ 	.word	0x000099c0


	//   ....[43]....
        /*0408*/ 	.word	0x00009ae0


	//   ....[44]....
        /*040c*/ 	.word	0x00009af0


	//   ....[45]....
        /*0410*/ 	.word	0x00009c20


	//   ....[46]....
        /*0414*/ 	.word	0x00009c40


	//   ....[47]....
        /*0418*/ 	.word	0x00009d70


	//   ....[48]....
        /*041c*/ 	.word	0x00009d80


	//   ....[49]....
        /*0420*/ 	.word	0x0000a0a0


	//   ....[50]....
        /*0424*/ 	.word	0x0000a0c0


	//   ....[51]....
        /*0428*/ 	.word	0x0000aa30


	//   ....[52]....
        /*042c*/ 	.word	0x0000aa40


	//   ....[53]....
        /*0430*/ 	.word	0x0000b7f0


	//   ....[54]....
        /*0434*/ 	.word	0x0000b810


	//   ....[55]....
        /*0438*/ 	.word	0x0000b940


	//   ....[56]....
        /*043c*/ 	.word	0x0000b950


	//   ....[57]....
        /*0440*/ 	.word	0x0000ba80


	//   ....[58]....
        /*0444*/ 	.word	0x0000baa0


	//   ....[59]....
        /*0448*/ 	.word	0x0000bbd0


	//   ....[60]....
        /*044c*/ 	.word	0x0000bbe0


	//   ....[61]....
        /*0450*/ 	.word	0x0000bda0


	//   ....[62]....
        /*0454*/ 	.word	0x0000bdc0


	//   ....[63]....
        /*0458*/ 	.word	0x0000bee0


	//   ....[64]....
        /*045c*/ 	.word	0x0000bf20


	//   ....[65]....
        /*0460*/ 	.word	0x0000bf50


	//   ....[66]....
        /*0464*/ 	.word	0x0000bf80


	//   ....[67]....
        /*0468*/ 	.word	0x0000bfb0


	//   ....[68]....
        /*046c*/ 	.word	0x0000bfe0


	//   ....[69]....
        /*0470*/ 	.word	0x0000c130


	//   ....[70]....
        /*0474*/ 	.word	0x0000c170


	//   ....[71]....
        /*0478*/ 	.word	0x0000c1a0


	//   ....[72]....
        /*047c*/ 	.word	0x0000c1d0


	//   ....[73]....
        /*0480*/ 	.word	0x0000c200


	//   ....[74]....
        /*0484*/ 	.word	0x0000c230


	//   ....[75]....
        /*0488*/ 	.word	0x0000c2c0


	//   ....[76]....
        /*048c*/ 	.word	0x0000c2f0


	//   ....[77]....
        /*0490*/ 	.word	0x0000c300


	//   ....[78]....
        /*0494*/ 	.word	0x0000c360


	//   ....[79]....
        /*0498*/ 	.word	0x0000c890


	//   ....[80]....
        /*049c*/ 	.word	0x0000c8f0


	//   ....[81]....
        /*04a0*/ 	.word	0x0000c940


	//   ....[82]....
        /*04a4*/ 	.word	0x0000c990


	//   ....[83]....
        /*04a8*/ 	.word	0x0000c9e0


	//   ....[84]....
        /*04ac*/ 	.word	0x0000ca50


	//   ....[85]....
        /*04b0*/ 	.word	0x0000ca90


	//   ....[86]....
        /*04b4*/ 	.word	0x0000cb00


	//   ....[87]....
        /*04b8*/ 	.word	0x0000cb70


	//   ....[88]....
        /*04bc*/ 	.word	0x0000cbd0


	//   ....[89]....
        /*04c0*/ 	.word	0x0000cc40


	//   ....[90]....
        /*04c4*/ 	.word	0x0000ccb0


	//   ....[91]....
        /*04c8*/ 	.word	0x0000cd10


	//   ....[92]....
        /*04cc*/ 	.word	0x0000cd70


	//   ....[93]....
        /*04d0*/ 	.word	0x0000cdd0


	//   ....[94]....
        /*04d4*/ 	.word	0x0000ce40


	//   ....[95]....
        /*04d8*/ 	.word	0x0000cea0


	//   ....[96]....
        /*04dc*/ 	.word	0x0000cf00


	//   ....[97]....
        /*04e0*/ 	.word	0x0000cf50


	//   ....[98]....
        /*04e4*/ 	.word	0x0000cfb0


	//   ....[99]....
        /*04e8*/ 	.word	0x0000d000


	//   ....[100]....
        /*04ec*/ 	.word	0x0000d050


	//   ....[101]....
        /*04f0*/ 	.word	0x0000d0c0


	//   ....[102]....
        /*04f4*/ 	.word	0x0000d130


	//   ....[103]....
        /*04f8*/ 	.word	0x0000d190


	//   ....[104]....
        /*04fc*/ 	.word	0x0000d1f0


	//   ....[105]....
        /*0500*/ 	.word	0x0000d250


	//   ....[106]....
        /*0504*/ 	.word	0x0000d2c0


	//   ....[107]....
        /*0508*/ 	.word	0x0000d320


	//   ....[108]....
        /*050c*/ 	.word	0x0000d380


	//   ....[109]....
        /*0510*/ 	.word	0x0000d3e0


	//   ....[110]....
        /*0514*/ 	.word	0x0000d450


	//   ....[111]....
        /*0518*/ 	.word	0x0000d4b0


	//   ....[112]....
        /*051c*/ 	.word	0x0000d510


	//   ....[113]....
        /*0520*/ 	.word	0x0000d570


	//   ....[114]....
        /*0524*/ 	.word	0x0000d5e0


	//   ....[115]....
        /*0528*/ 	.word	0x0000d640


	//   ....[116]....
        /*052c*/ 	.word	0x0000d6a0


	//   ....[117]....
        /*0530*/ 	.word	0x0000d700


	//   ....[118]....
        /*0534*/ 	.word	0x0000d770


	//   ....[119]....
        /*0538*/ 	.word	0x0000d7d0


	//   ....[120]....
        /*053c*/ 	.word	0x0000d830


	//   ....[121]....
        /*0540*/ 	.word	0x0000d890


	//   ....[122]....
        /*0544*/ 	.word	0x0000d900


	//   ....[123]....
        /*0548*/ 	.word	0x0000d950


	//   ....[124]....
        /*054c*/ 	.word	0x0000d990


	//   ....[125]....
        /*0550*/ 	.word	0x0000d9e0


	//   ....[126]....
        /*0554*/ 	.word	0x0000da30


	//   ....[127]....
        /*0558*/ 	.word	0x0000da80


	//   ....[128]....
        /*055c*/ 	.word	0x0000daf0


	//   ....[129]....
        /*0560*/ 	.word	0x0000db30


	//   ....[130]....
        /*0564*/ 	.word	0x0000db80


	//   ....[131]....
        /*0568*/ 	.word	0x0000dbd0


	//   ....[132]....
        /*056c*/ 	.word	0x0000dc20


	//   ....[133]....
        /*0570*/ 	.word	0x0000dc70


	//   ....[134]....
        /*0574*/ 	.word	0x0000dce0


	//   ....[135]....
        /*0578*/ 	.word	0x0000dd20


	//   ....[136]....
        /*057c*/ 	.word	0x0000dd90


	//   ....[137]....
        /*0580*/ 	.word	0x0000ddf0


	//   ....[138]....
        /*0584*/ 	.word	0x0000de50


	//----- nvinfo : EIATTR_EXIT_INSTR_OFFSETS
	.align		4
.L_642:
        /*0588*/ 	.byte	0x04, 0x1c
        /*058a*/ 	.short	(.L_644 - .L_643)


	//   ....[0]....
.L_643:
        /*058c*/ 	.word	0x00000b40


	//   ....[1]....
        /*0590*/ 	.word	0x0000c850


	//----- nvinfo : EIATTR_MAX_THREADS
	.align		4
.L_644:
        /*0594*/ 	.byte	0x04, 0x05
        /*0596*/ 	.short	(.L_646 - .L_645)
.L_645:
        /*0598*/ 	.word	0x00000100
        /*059c*/ 	.word	0x00000001
        /*05a0*/ 	.word	0x00000001


	//----- nvinfo : EIATTR_CRS_STACK_SIZE
	.align		4
.L_646:
        /*05a4*/ 	.byte	0x04, 0x1e
        /*05a6*/ 	.short	(.L_648 - .L_647)
.L_647:
        /*05a8*/ 	.word	0x00000000
.L_648:


//--------------------- .nv.info._ZN7cutlass13device_kernelIN5flash19enable_sm80_to_sm89INS1_16FlashAttnFwdSm80INS1_25CollectiveMainloopFwdSm80ILi8ELi2ELb0EN4cute5tupleIJNS5_1CILi128EEENS7_ILi64EEENS7_ILi192EEEEEELi192ENS_10bfloat16_tEfNS_4arch4Sm80ELb0ELb0ELb1ELb1ELb0ELb1ELb1ELb1EEENS1_21CollectiveEpilogueFwdINS6_IJS8_SA_S9_EEENS6_IJNS7_ILi1EEESI_SI_EEESC_SE_Li256ELb1ELb1ELb1ELb0EEENS1_36VarlenDynamicPersistentTileSchedulerILi128ELi64ELi256ELi256ELb1ELb1ELb0ELb0ELb1ELb1EEEEEEEEEvNT_6ParamsE --------------------------
	.section	.nv.info._ZN7cutlass13device_kernelIN5flash19enable_sm80_to_sm89INS1_16FlashAttnFwdSm80INS1_25CollectiveMainloopFwdSm80ILi8ELi2ELb0EN4cute5tupleIJNS5_1CILi128EEENS7_ILi64EEENS7_ILi192EEEEEELi192ENS_10bfloat16_tEfNS_4arch4Sm80ELb0ELb0ELb1ELb1ELb0ELb1ELb1ELb1EEENS1_21CollectiveEpilogueFwdINS6_IJS8_SA_S9_EEENS6_IJNS7_ILi1EEESI_SI_EEESC_SE_Li256ELb1ELb1ELb1ELb0EEENS1_36VarlenDynamicPersistentTileSchedulerILi128ELi64ELi256ELi256ELb1ELb1ELb0ELb0ELb1ELb1EEEEEEEEEvNT_6ParamsE,"",@"SHT_CUDA_INFO"
	.sectionflags	@""
	.align	4


	//----- nvinfo : EIATTR_CUDA_API_VERSION
	.align		4
        /*0000*/ 	.byte	0x04, 0x37
        /*0002*/ 	.short	(.L_650 - .L_649)
.L_649:
        /*0004*/ 	.word	0x00000082


	//----- nvinfo : EIATTR_SW2861232_WAR
	.align		4
.L_650:
        /*0008*/ 	.byte	0x01, 0x35
	.zero		2


	//----- nvinfo : EIATTR_PARAM_CBANK
	.align		4
        /*000c*/ 	.byte	0x04, 0x0a
        /*000e*/ 	.short	(.L_652 - .L_651)
	.align		4
.L_651:
        /*0010*/ 	.word	index@(.nv.constant0._ZN7cutlass13device_kernelIN5flash19enable_sm80_to_sm89INS1_16FlashAttnFwdSm80INS1_25CollectiveMainloopFwdSm80ILi8ELi2ELb0EN4cute5tupleIJNS5_1CILi128EEENS7_ILi64EEENS7_ILi192EEEEEELi192ENS_10bfloat16_tEfNS_4arch4Sm80ELb0ELb0ELb1ELb1ELb0ELb1ELb1ELb1EEENS1_21CollectiveEpilogueFwdINS6_IJS8_SA_S9_EEENS6_IJNS7_ILi1EEESI_SI_EEESC_SE_Li256ELb1ELb1ELb1ELb0EEENS1_36VarlenDynamicPersistentTileSchedulerILi128ELi64ELi256ELi256ELb1ELb1ELb0ELb0ELb1ELb1EEEEEEEEEvNT_6ParamsE)
        /*0014*/ 	.short	0x0160
        /*0016*/ 	.short	0x0438


	//----- nvinfo : EIATTR_CBANK_PARAM_SIZE
	.align		4
.L_652:
        /*0018*/ 	.byte	0x03, 0x19
        /*001a*/ 	.short	0x0438


	//----- nvinfo : EIATTR_KPARAM_INFO
	.align		4
        /*001c*/ 	.byte	0x04, 0x17
        /*001e*/ 	.short	(.L_654 - .L_653)
.L_653:
        /*0020*/ 	.word	0x00000000
        /*0024*/ 	.short	0x0000
        /*0026*/ 	.short	0x0000
        /*0028*/ 	.byte	0x00, 0xf0, 0xe1, 0x10


	//----- nvinfo : EIATTR_MAXREG_COUNT
	.align		4
.L_654:
        /*002c*/ 	.byte	0x03, 0x1b
        /*002e*/ 	.short	0x00ff


	//----- nvinfo : EIATTR_NUM_BARRIERS
	.align		4
        /*0030*/ 	.byte	0x02, 0x4c
        /*0032*/ 	.byte	0x06
	.zero		1


	//----- nvinfo : EIATTR_MERCURY_ISA_VERSION
	.align		4
        /*0034*/ 	.byte	0x03, 0x5f
        /*0036*/ 	.short	0x0000


	//----- nvinfo : EIATTR_INT_WARP_WIDE_INSTR_OFFSETS
	.align		4
        /*0038*/ 	.byte	0x04, 0x31
        /*003a*/ 	.short	(.L_656 - .L_655)


	//   ....[0]....
.L_655:
        /*003c*/ 	.word	0x00013810


	//   ....[1]....
        /*0040*/ 	.word	0x000138b0


	//----- nvinfo : EIATTR_COOP_GROUP_MASK_REGIDS
	.align		4
.L_656:
        /*0044*/ 	.byte	0x04, 0x29
        /*0046*/ 	.short	(.L_658 - .L_657)


	//   ....[0]....
.L_657:
        /*0048*/ 	.word	0xffffffff


	//   ....[1]....
        /*004c*/ 	.word	0xffffffff


	//   ....[2]....
        /*0050*/ 	.word	0xffffffff


	//   ....[3]....
        /*0054*/ 	.word	0xffffffff


	//   ....[4]....
        /*0058*/ 	.word	0xffffffff


	//   ....[5]....
        /*005c*/ 	.word	0xffffffff


	//   ....[6]....
        /*0060*/ 	.word	0xffffffff


	//   ....[7]....
        /*0064*/ 	.word	0xffffffff


	//   ....[8]....
        /*0068*/ 	.word	0xffffffff


	//   ....[9]....
        /*006c*/ 	.word	0xffffffff


	//   ....[10]....
        /*0070*/ 	.word	0xffffffff


	//   ....[11]....
        /*0074*/ 	.word	0xffffffff


	//   ....[12]....
        /*0078*/ 	.word	0xffffffff


	//   ....[13]....
        /*007c*/ 	.word	0xffffffff


	//   ....[14]....
        /*0080*/ 	.word	0xffffffff


	//   ....[15]....
        /*0084*/ 	.word	0xffffffff


	//   ....[16]....
        /*0088*/ 	.word	0xffffffff


	//   ....[17]....
        /*008c*/ 	.word	0xffffffff


	//   ....[18]....
        /*0090*/ 	.word	0xffffffff


	//   ....[19]....
        /*0094*/ 	.word	0xffffffff


	//   ....[20]....
        /*0098*/ 	.word	0xffffffff


	//   ....[21]....
        /*009c*/ 	.word	0xffffffff


	//   ....[22]....
        /*00a0*/ 	.word	0xffffffff


	//   ....[23]....
        /*00a4*/ 	.word	0xffffffff


	//   ....[24]....
        /*00a8*/ 	.word	0xffffffff


	//   ....[25]....
        /*00ac*/ 	.word	0xffffffff


	//   ....[26]....
        /*00b0*/ 	.word	0xffffffff


	//   ....[27]....
        /*00b4*/ 	.word	0xffffffff


	//   ....[28]....
        /*00b8*/ 	.word	0xffffffff


	//   ....[29]....
        /*00bc*/ 	.word	0xffffffff


	//   ....[30]....
        /*00c0*/ 	.word	0xffffffff


	//   ....[31]....
        /*00c4*/ 	.word	0xffffffff


	//   ....[32]....
        /*00c8*/ 	.word	0xffffffff


	//   ....[33]....
        /*00cc*/ 	.word	0xffffffff


	//   ....[34]....
        /*00d0*/ 	.word	0xffffffff


	//   ....[35]....
        /*00d4*/ 	.word	0xffffffff


	//   ....[36]....
        /*00d8*/ 	.word	0xffffffff


	//   ....[37]....
        /*00dc*/ 	.word	0xffffffff


	//   ....[38]....
        /*00e0*/ 	.word	0xffffffff


	//   ....[39]....
        /*00e4*/ 	.word	0xffffffff


	//   ....[40]....
        /*00e8*/ 	.word	0xffffffff


	//   ....[41]....
        /*00ec*/ 	.word	0xffffffff


	//   ....[42]....
        /*00f0*/ 	.word	0xffffffff


	//   ....[43]....
        /*00f4*/ 	.word	0xffffffff


	//   ....[44]....
        /*00f8*/ 	.word	0xffffffff


	//   ....[45]....
        /*00fc*/ 	.word	0xffffffff


	//   ....[46]....
        /*0100*/ 	.word	0xffffffff


	//   ....[47]....
        /*0104*/ 	.word	0xffffffff


	//   ....[48]....
        /*0108*/ 	.word	0xffffffff


	//   ....[49]....
        /*010c*/ 	.word	0xffffffff


	//   ....[50]....
        /*0110*/ 	.word	0xffffffff


	//   ....[51]....
        /*0114*/ 	.word	0xffffffff


	//   ....[52]....
        /*0118*/ 	.word	0xffffffff


	//   ....[53]....
        /*011c*/ 	.word	0xffffffff


	//   ....[54]....
        /*0120*/ 	.word	0xffffffff


	//   ....[55]....
        /*0124*/ 	.word	0xffffffff


	//   ....[56]....
        /*0128*/ 	.word	0xffffffff


	//   ....[57]....
        /*012c*/ 	.word	0xffffffff


	//   ....[58]....
        /*0130*/ 	.word	0xffffffff


	//   ....[59]....
        /*0134*/ 	.word	0xffffffff


	//   ....[60]....
        /*0138*/ 	.word	0xffffffff


	//   ....[61]....
        /*013c*/ 	.word	0xffffffff


	//   ....[62]....
        /*0140*/ 	.word	0xffffffff


	//   ....[63]....
        /*0144*/ 	.word	0xffffffff


	//   ....[64]....
        /*0148*/ 	.word	0xffffffff


	//   ....[65]....
        /*014c*/ 	.word	0xffffffff


	//   ....[66]....
        /*0150*/ 	.word	0xffffffff


	//   ....[67]....
        /*0154*/ 	.word	0xffffffff


	//   ....[68]....
        /*0158*/ 	.word	0xffffffff


	//   ....[69]....
        /*015c*/ 	.word	0xffffffff


	//   ....[70]....
        /*0160*/ 	.word	0xffffffff


	//   ....[71]....
        /*0164*/ 	.word	0xffffffff


	//   ....[72]....
        /*0168*/ 	.word	0xffffffff


	//   ....[73]....
        /*016c*/ 	.word	0xffffffff


	//   ....[74]....
        /*0170*/ 	.word	0xffffffff


	//   ....[75]....
        /*0174*/ 	.word	0xffffffff


	//   ....[76]....
        /*0178*/ 	.word	0xffffffff


	//   ....[77]....
        /*017c*/ 	.word	0xffffffff


	//   ....[78]....
        /*0180*/ 	.word	0xffffffff


	//   ....[79]....
        /*0184*/ 	.word	0xffffffff


	//   ....[80]....
        /*0188*/ 	.word	0xffffffff


	//   ....[81]....
        /*018c*/ 	.word	0xffffffff


	//   ....[82]....
        /*0190*/ 	.word	0xffffffff


	//   ....[83]....
        /*0194*/ 	.word	0xffffffff


	//   ....[84]....
        /*0198*/ 	.word	0xffffffff


	//   ....[85]....
        /*019c*/ 	.word	0xffffffff


	//   ....[86]....
        /*01a0*/ 	.word	0xffffffff


	//   ....[87]....
        /*01a4*/ 	.word	0xffffffff


	//   ....[88]....
        /*01a8*/ 	.word	0xffffffff


	//   ....[89]....
        /*01ac*/ 	.word	0xffffffff


	//   ....[90]....
        /*01b0*/ 	.word	0xffffffff


	//   ....[91]....
        /*01b4*/ 	.word	0xffffffff


	//   ....[92]....
        /*01b8*/ 	.word	0xffffffff


	//   ....[93]....
        /*01bc*/ 	.word	0xffffffff


	//   ....[94]....
        /*01c0*/ 	.word	0xffffffff


	//   ....[95]....
        /*01c4*/ 	.word	0xffffffff


	//   ....[96]....
        /*01c8*/ 	.word	0xffffffff


	//   ....[97]....
        /*01cc*/ 	.word	0xffffffff


	//   ....[98]....
        /*01d0*/ 	.word	0xffffffff


	//   ....[99]....
        /*01d4*/ 	.word	0xffffffff


	//   ....[100]....
        /*01d8*/ 	.word	0xffffffff


	//   ....[101]....
        /*01dc*/ 	.word	0xffffffff


	//   ....[102]....
        /*01e0*/ 	.word	0xffffffff


	//   ....[103]....
        /*01e4*/ 	.word	0xffffffff


	//   ....[104]....
        /*01e8*/ 	.word	0xffffffff


	//   ....[105]....
        /*01ec*/ 	.word	0xffffffff


	//   ....[106]....
        /*01f0*/ 	.word	0xffffffff


	//   ....[107]....
        /*01f4*/ 	.word	0xffffffff


	//   ....[108]....
        /*01f8*/ 	.word	0xffffffff


	//   ....[109]....
        /*01fc*/ 	.word	0xffffffff


	//   ....[110]....
        /*0200*/ 	.word	0xffffffff


	//   ....[111]....
        /*0204*/ 	.word	0xffffffff


	//   ....[112]....
        /*0208*/ 	.word	0xffffffff


	//   ....[113]....
        /*020c*/ 	.word	0xffffffff


	//   ....[114]....
        /*0210*/ 	.word	0xffffffff


	//   ....[115]....
        /*0214*/ 	.word	0xffffffff


	//   ....[116]....
        /*0218*/ 	.word	0xffffffff


	//   ....[117]....
        /*021c*/ 	.word	0xffffffff


	//   ....[118]....
        /*0220*/ 	.word	0xffffffff


	//   ....[119]....
        /*0224*/ 	.word	0xffffffff


	//   ....[120]....
        /*0228*/ 	.word	0xffffffff


	//   ....[121]....
        /*022c*/ 	.word	0xffffffff


	//   ....[122]....
        /*0230*/ 	.word	0xffffffff


	//   ....[123]....
        /*0234*/ 	.word	0xffffffff


	//   ....[124]....
        /*0238*/ 	.word	0xffffffff


	//   ....[125]....
        /*023c*/ 	.word	0xffffffff


	//   ....[126]....
        /*0240*/ 	.word	0xffffffff


	//   ....[127]....
        /*0244*/ 	.word	0xffffffff


	//   ....[128]....
        /*0248*/ 	.word	0xffffffff


	//   ....[129]....
        /*024c*/ 	.word	0xffffffff


	//   ....[130]....
        /*0250*/ 	.word	0xffffffff


	//   ....[131]....
        /*0254*/ 	.word	0xffffffff


	//   ....[132]....
        /*0258*/ 	.word	0xffffffff


	//   ....[133]....
        /*025c*/ 	.word	0xffffffff


	//   ....[134]....
        /*0260*/ 	.word	0xffffffff


	//   ....[135]....
        /*0264*/ 	.word	0xffffffff


	//   ....[136]....
        /*0268*/ 	.word	0xffffffff


	//   ....[137]....
        /*026c*/ 	.word	0xffffffff


	//   ....[138]....
        /*0270*/ 	.word	0xffffffff


	//   ....[139]....
        /*0274*/ 	.word	0xffffffff


	//   ....[140]....
        /*0278*/ 	.word	0xffffffff


	//   ....[141]....
        /*027c*/ 	.word	0xffffffff


	//   ....[142]....
        /*0280*/ 	.word	0xffffffff


	//   ....[143]....
        /*0284*/ 	.word	0xffffffff


	//   ....[144]....
        /*0288*/ 	.word	0xffffffff


	//   ....[145]....
        /*028c*/ 	.word	0xffffffff


	//   ....[146]....
        /*0290*/ 	.word	0xffffffff


	//----- nvinfo : EIATTR_COOP_GROUP_INSTR_OFFSETS
	.align		4
.L_658:
        /*0294*/ 	.byte	0x04, 0x28
        /*0296*/ 	.short	(.L_660 - .L_659)


	//   ....[0]....
.L_659:
        /*0298*/ 	.word	0x00000080


	//   ....[1]....
        /*029c*/ 	.word	0x00000210


	//   ....[2]....
        /*02a0*/ 	.word	0x00000240


	//   ....[3]....
        /*02a4*/ 	.word	0x00000270


	//   ....[4]....
        /*02a8*/ 	.word	0x000002a0


	//   ....[5]....
        /*02ac*/ 	.word	0x000002d0


	//   ....[6]....
        /*02b0*/ 	.word	0x00000300


	//   ....[7]....
        /*02b4*/ 	.word	0x00000460


	//   ....[8]....
        /*02b8*/ 	.word	0x000004a0


	//   ....[9]....
        /*02bc*/ 	.word	0x000004d0


	//   ....[10]....
        /*02c0*/ 	.word	0x00000500


	//   ....[11]....
        /*02c4*/ 	.word	0x00000530


	//   ....[12]....
        /*02c8*/ 	.word	0x00000560


	//   ....[13]....
        /*02cc*/ 	.word	0x000005f0


	//   ....[14]....
        /*02d0*/ 	.word	0x00000620


	//   ....[15]....
        /*02d4*/ 	.word	0x00000640


	//   ....[16]....
        /*02d8*/ 	.word	0x000006a0


	//   ....[17]....
        /*02dc*/ 	.word	0x00007530


	//   ....[18]....
        /*02e0*/ 	.word	0x00007550


	//   ....[19]....
        /*02e4*/ 	.word	0x000076a0


	//   ....[20]....
        /*02e8*/ 	.word	0x000076b0


	//   ....[21]....
        /*02ec*/ 	.word	0x000077e0


	//   ....[22]....
        /*02f0*/ 	.word	0x00007800


	//   ....[23]....
        /*02f4*/ 	.word	0x00007930


	//   ....[24]....
        /*02f8*/ 	.word	0x00007940


	//   ....[25]....
        /*02fc*/ 	.word	0x000081d0


	//   ....[26]....
        /*0300*/ 	.word	0x00008210


	//   ....[27]....
        /*0304*/ 	.word	0x00008250


	//   ....[28]....
        /*0308*/ 	.word	0x00008290


	//   ....[29]....
        /*030c*/ 	.word	0x0000ac30


	//   ....[30]....
        /*0310*/ 	.word	0x0000ac80


	//   ....[31]....
        /*0314*/ 	.word	0x0000acc0


	//   ....[32]....
        /*0318*/ 	.word	0x0000ad00


	//   ....[33]....
        /*031c*/ 	.word	0x0000f050


	//   ....[34]....
        /*0320*/ 	.word	0x0000f090


	//   ....[35]....
        /*0324*/ 	.word	0x0000f0b0


	//   ....[36]....
        /*0328*/ 	.word	0x0000f0e0


	//   ....[37]....
        /*032c*/ 	.word	0x000115b0


	//   ....[38]....
        /*0330*/ 	.word	0x000115e0


	//   ....[39]....
        /*0334*/ 	.word	0x00011600


	//   ....[40]....
        /*0338*/ 	.word	0x00011620


	//   ....[41]....
        /*033c*/ 	.word	0x00013000


	//   ....[42]....
        /*0340*/ 	.word	0x00013030


	//   ....[43]....
        /*0344*/ 	.word	0x00013040


	//   ....[44]....
        /*0348*/ 	.word	0x00013070


	//   ....[45]....
        /*034c*/ 	.word	0x00014620


	//   ....[46]....
        /*0350*/ 	.word	0x00014650


	//   ....[47]....
        /*0354*/ 	.word	0x00014680


	//   ....[48]....
        /*0358*/ 	.word	0x00014690


	//   ....[49]....
        /*035c*/ 	.word	0x000149f0


	//   ....[50]....
        /*0360*/ 	.word	0x00014a10


	//   ....[51]....
        /*0364*/ 	.word	0x00014b60


	//   ....[52]....
        /*0368*/ 	.word	0x00014b70


	//   ....[53]....
        /*036c*/ 	.word	0x00014ca0


	//   ....[54]....
        /*0370*/ 	.word	0x00014cc0


	//   ....[55]....
        /*0374*/ 	.word	0x00014df0


	//   ....[56]....
        /*0378*/ 	.word	0x00014e00


	//   ....[57]....
        /*037c*/ 	.word	0x00015120


	//   ....[58]....
        /*0380*/ 	.word	0x00015140


	//   ....[59]....
        /*0384*/ 	.word	0x00015ab0


	//   ....[60]....
        /*0388*/ 	.word	0x00015ac0


	//   ....[61]....
        /*038c*/ 	.word	0x00016830


	//   ....[62]....
        /*0390*/ 	.word	0x00016850


	//   ....[63]....
        /*0394*/ 	.word	0x000169b0


	//   ....[64]....
        /*0398*/ 	.word	0x000169c0


	//   ....[65]....
        /*039c*/ 	.word	0x00016af0


	//   ....[66]....
        /*03a0*/ 	.word	0x00016b10


	//   ....[67]....
        /*03a4*/ 	.word	0x00016c40


	//   ....[68]....
        /*03a8*/ 	.word	0x00016c50


	//   ....[69]....
        /*03ac*/ 	.word	0x00016e00


	//   ....[70]....
        /*03b0*/ 	.word	0x00016e20


	//   ....[71]....
        /*03b4*/ 	.word	0x00016f40


	//   ....[72]....
        /*03b8*/ 	.word	0x00016f80


	//   ....[73]....
        /*03bc*/ 	.word	0x00016fb0


	//   ....[74]....
        /*03c0*/ 	.word	0x00016fe0


	//   ....[75]....
        /*03c4*/ 	.word	0x00017010


	//   ....[76]....
        /*03c8*/ 	.word	0x00017040


	//   ....[77]....
        /*03cc*/ 	.word	0x00017190


	//   ....[78]....
        /*03d0*/ 	.word	0x000171d0


	//   ....[79]....
        /*03d4*/ 	.word	0x00017200


	//   ....[80]....
        /*03d8*/ 	.word	0x00017230


	//   ....[81]....
        /*03dc*/ 	.word	0x00017260


	//   ....[82]....
        /*03e0*/ 	.word	0x00017290


	//   ....[83]....
        /*03e4*/ 	.word	0x00017320


	//   ....[84]....
        /*03e8*/ 	.word	0x00017350


	//   ....[85]....
        /*03ec*/ 	.word	0x00017360


	//   ....[86]....
        /*03f0*/ 	.word	0x000173c0


	//   ....[87]....
        /*03f4*/ 	.word	0x00017880


	//   ....[88]....
        /*03f8*/ 	.word	0x000178c0


	//   ....[89]....
        /*03fc*/ 	.word	0x00017910


	//   ....[90]....
        /*0400*/ 	.word	0x00017960


	//   ....[91]....
        /*0404*/ 	.word	0x000179b0


	//   ....[92]....
        /*0408*/ 	.word	0x00017a20


	//   ....[93]....
        /*040c*/ 	.word	0x00017a60


	//   ....[94]....
        /*0410*/ 	.word	0x00017ac0


	//   ....[95]....
        /*0414*/ 	.word	0x00017b30


	//   ....[96]....
        /*0418*/ 	.word	0x00017b90


	//   ....[97]....
        /*041c*/ 	.word	0x00017c00


	//   ....[98]....
        /*0420*/ 	.word	0x00017c70


	//   ....[99]....
        /*0424*/ 	.word	0x00017cd0


	//   ....[100]....
        /*0428*/ 	.word	0x00017d30


	//   ....[101]....
        /*042c*/ 	.word	0x00017d90


	//   ....[102]....
        /*0430*/ 	.word	0x00017e00


	//   ....[103]....
        /*0434*/ 	.word	0x00017e60


	//   ....[104]....
        /*0438*/ 	.word	0x00017ec0


	//   ....[105]....
        /*043c*/ 	.word	0x00017f00


	//   ....[106]....
        /*0440*/ 	.word	0x00017f40


	//   ....[107]....
        /*0444*/ 	.word	0x00017f90


	//   ....[108]....
        /*0448*/ 	.word	0x00017fe0


	//   ....[109]....
        /*044c*/ 	.word	0x00018040


	//   ....[110]....
        /*0450*/ 	.word	0x000180b0


	//   ....[111]....
        /*0454*/ 	.word	0x00018110


	//   ....[112]....
        /*0458*/ 	.word	0x00018170


	//   ....[113]....
        /*045c*/ 	.word	0x000181d0


	//   ....[114]....
        /*0460*/ 	.word	0x00018240


	//   ....[115]....
        /*0464*/ 	.word	0x000182a0


	//   ....[116]....
        /*0468*/ 	.word	0x00018300


	//   ....[117]....
        /*046c*/ 	.word	0x00018360


	//   ....[118]....
        /*0470*/ 	.word	0x000183d0


	//   ....[119]....
        /*0474*/ 	.word	0x00018430


	//   ....[120]....
        /*0478*/ 	.word	0x00018490


	//   ....[121]....
        /*047c*/ 	.word	0x000184f0


	//   ....[122]....
        /*0480*/ 	.word	0x00018560


	//   ....[123]....
        /*0484*/ 	.word	0x000185c0


	//   ....[124]....
        /*0488*/ 	.word	0x00018620


	//   ....[125]....
        /*048c*/ 	.word	0x00018680


	//   ....[126]....
        /*0490*/ 	.word	0x000186f0


	//   ....[127]....
        /*0494*/ 	.word	0x00018750


	//   ....[128]....
        /*0498*/ 	.word	0x000187b0


	//   ....[129]....
        /*049c*/ 	.word	0x00018810


	//   ....[130]....
        /*04a0*/ 	.word	0x00018880


	//   ....[131]....
        /*04a4*/ 	.word	0x000188d0


	//   ....[132]....
        /*04a8*/ 	.word	0x00018910


	//   ....[133]....
        /*04ac*/ 	.word	0x00018960


	//   ....[134]....
        /*04b0*/ 	.word	0x000189b0


	//   ....[135]....
        /*04b4*/ 	.word	0x00018a00


	//   ....[136]....
        /*04b8*/ 	.word	0x00018a70


	//   ....[137]....
        /*04bc*/ 	.word	0x00018ac0


	//   ....[138]....
        /*04c0*/ 	.word	0x00018b10


	//   ....[139]....
        /*04c4*/ 	.word	0x00018b60


	//   ....[140]....
        /*04c8*/ 	.word	0x00018bb0


	//   ....[141]....
        /*04cc*/ 	.word	0x00018c00


	//   ....[142]....
        /*04d0*/ 	.word	0x00018c70


	//   ....[143]....
        /*04d4*/ 	.word	0x00018cb0


	//   ....[144]....
        /*04d8*/ 	.word	0x00018d10


	//   ....[145]....
        /*04dc*/ 	.word	0x00018d70


	//   ....[146]....
        /*04e0*/ 	.word	0x00018dd0


	//----- nvinfo : EIATTR_EXIT_INSTR_OFFSETS
	.align		4
.L_660:
        /*04e4*/ 	.byte	0x04, 0x1c
        /*04e6*/ 	.short	(.L_662 - .L_661)


	//   ....[0]....
.L_661:
        /*04e8*/ 	.word	0x00000af0


	//   ....[1]....
        /*04ec*/ 	.word	0x00017850


	//----- nvinfo : EIATTR_MAX_THREADS
	.align		4
.L_662:
        /*04f0*/ 	.byte	0x04, 0x05
        /*04f2*/ 	.short	(.L_664 - .L_663)
.L_663:
        /*04f4*/ 	.word	0x00000100
        /*04f8*/ 	.word	0x00000001
        /*04fc*/ 	.word	0x00000001


	//----- nvinfo : EIATTR_CRS_STACK_SIZE
	.align		4
.L_664:
        /*0500*/ 	.byte	0x04, 0x1e
        /*0502*/ 	.short	(.L_666 - .L_665)
.L_665:
        /*0504*/ 	.word	0x00000000
.L_666:


//--------------------- .nv.info._ZN7cutlass13device_kernelIN5flash19enable_sm80_to_sm89INS1_16FlashAttnFwdSm80INS1_25CollectiveMainloopFwdSm80ILi8ELi2ELb0EN4cute5tupleIJNS5_1CILi128EEENS7_ILi64EEENS7_ILi192EEEEEELi192ENS_10bfloat16_tEfNS_4arch4Sm80ELb0ELb1ELb1ELb0ELb0ELb0ELb1ELb1EEENS1_21CollectiveEpilogueFwdINS6_IJS8_SA_S9_EEENS6_IJNS7_ILi1EEESI_SI_EEESC_SE_Li256ELb0ELb1ELb1ELb0EEENS1_19SingleTileSchedulerILb0ELb1ELb1ELi128EEEEEEEEEvNT_6ParamsE --------------------------
	.section	.nv.info._ZN7cutlass13device_kernelIN5flash19enable_sm80_to_sm89INS1_16FlashAttnFwdSm80INS1_25CollectiveMainloopFwdSm80ILi8ELi2ELb0EN4cute5tupleIJNS5_1CILi128EEENS7_ILi64EEENS7_ILi192EEEEEELi192ENS_10bfloat16_tEfNS_4arch4Sm80ELb0ELb1ELb1ELb0ELb0ELb0ELb1ELb1EEENS1_21CollectiveEpilogueFwdINS6_IJS8_SA_S9_EEENS6_IJNS7_ILi1EEESI_SI_EEESC_SE_Li256ELb0ELb1ELb1ELb0EEENS1_19SingleTileSchedulerILb0ELb1ELb1ELi128EEEEEEEEEvNT_6ParamsE,"",@"SHT_CUDA_INFO"
	.sectionflags	@""
	.align	4


	//----- nvinfo : EIATTR_CUDA_API_VERSION
	.align		4
        /*0000*/ 	.byte	0x04, 0x37
        /*0002*/ 	.short	(.L_668 - .L_667)
.L_667:
        /*0004*/ 	.word	0x00000082


	//----- nvinfo : EIATTR_SW2861232_WAR
	.align		4
.L_668:
        /*0008*/ 	.byte	0x01, 0x35
	.zero		2


	//----- nvinfo : EIATTR_PARAM_CBANK
	.align		4
        /*000c*/ 	.byte	0x04, 0x0a
        /*000e*/ 	.short	(.L_670 - .L_669)
	.align		4
.L_669:
        /*0010*/ 	.word	index@(.nv.constant0._ZN7cutlass13device_kernelIN5flash19enable_sm80_to_sm89INS1_16FlashAttnFwdSm80INS1_25CollectiveMainloopFwdSm80ILi8ELi2ELb0EN4cute5tupleIJNS5_1CILi128EEENS7_ILi64EEENS7_ILi192EEEEEELi192ENS_10bfloat16_tEfNS_4arch4Sm80ELb0ELb1ELb1ELb0ELb0ELb0ELb1ELb1EEENS1_21CollectiveEpilogueFwdINS6_IJS8_SA_S9_EEENS6_IJNS7_ILi1EEESI_SI_EEESC_SE_Li256ELb0ELb1ELb1ELb0EEENS1_19SingleTileSchedulerILb0ELb1ELb1ELi128EEEEEEEEEvNT_6ParamsE)
        /*0014*/ 	.short	0x0160
        /*0016*/ 	.short	0x0418


	//----- nvinfo : EIATTR_CBANK_PARAM_SIZE
	.align		4
.L_670:
        /*0018*/ 	.byte	0x03, 0x19
        /*001a*/ 	.short	0x0418


	//----- nvinfo : EIATTR_KPARAM_INFO
	.align		4
        /*001c*/ 	.byte	0x04, 0x17
        /*001e*/ 	.short	(.L_672 - .L_671)
.L_671:
        /*0020*/ 	.word	0x00000000
        /*0024*/ 	.short	0x0000
        /*0026*/ 	.short	0x0000
        /*0028*/ 	.byte	0x00, 0xf0, 0x61, 0x10


	//----- nvinfo : EIATTR_MAXREG_COUNT
	.align		4
.L_672:
        /*002c*/ 	.byte	0x03, 0x1b
        /*002e*/ 	.short	0x00ff


	//----- nvinfo : EIATTR_NUM_BARRIERS
	.align		4
        /*0030*/ 	.byte	0x02, 0x4c
        /*0032*/ 	.byte	0x02
	.zero		1


	//----- nvinfo : EIATTR_MERCURY_ISA_VERSION
	.align		4
        /*0034*/ 	.byte	0x03, 0x5f
        /*0036*/ 	.short	0x0000


	//----- nvinfo : EIATTR_COOP_GROUP_MASK_REGIDS
	.align		4
        /*0038*/ 	.byte	0x04, 0x29
        /*003a*/ 	.short	(.L_674 - .L_673)


	//   ....[0]....
.L_673:
        /*003c*/ 	.word	0xffffffff


	//   ....[1]....
        /*0040*/ 	.word	0xffffffff


	//   ....[2]....
        /*0044*/ 	.word	0xffffffff


	//   ....[3]....
        /*0048*/ 	.word	0xffffffff


	//   ....[4]....
        /*004c*/ 	.word	0xffffffff


	//   ....[5]....
        /*0050*/ 	.word	0xffffffff


	//   ....[6]....
        /*0054*/ 	.word	0xffffffff


	//   ....[7]....
        /*0058*/ 	.word	0xffffffff


	//   ....[8]....
        /*005c*/ 	.word	0xffffffff


	//   ....[9]....
        /*0060*/ 	.word	0xffffffff


	//   ....[10]....
        /*0064*/ 	.word	0xffffffff


	//   ....[11]....
        /*0068*/ 	.word	0xffffffff


	//   ....[12]....
        /*006c*/ 	.word	0xffffffff


	//   ....[13]....
        /*0070*/ 	.word	0xffffffff


	//   ....[14]....
        /*0074*/ 	.word	0xffffffff


	//   ....[15]....
        /*0078*/ 	.word	0xffffffff


	//   ....[16]....
        /*007c*/ 	.word	0xffffffff


	//   ....[17]....
        /*0080*/ 	.word	0xffffffff


	//   ....[18]....
        /*0084*/ 	.word	0xffffffff


	//   ....[19]....
        /*0088*/ 	.word	0xffffffff


	//   ....[20]....
        /*008c*/ 	.word	0xffffffff


	//   ....[21]....
        /*0090*/ 	.word	0xffffffff


	//   ....[22]....
        /*0094*/ 	.word	0xffffffff


	//   ....[23]....
        /*0098*/ 	.word	0xffffffff


	//   ....[24]....
        /*009c*/ 	.word	0xffffffff


	//   ....[25]....
        /*00a0*/ 	.word	0xffffffff


	//   ....[26]....
        /*00a4*/ 	.word	0xffffffff


	//   ....[27]....
        /*00a8*/ 	.word	0xffffffff


	//   ....[28]....
        /*00ac*/ 	.word	0xffffffff


	//   ....[29]....
        /*00b0*/ 	.word	0xffffffff


	//   ....[30]....
        /*00b4*/ 	.word	0xffffffff


	//   ....[31]....
        /*00b8*/ 	.word	0xffffffff


	//   ....[32]....
        /*00bc*/ 	.word	0xffffffff


	//   ....[33]....
        /*00c0*/ 	.word	0xffffffff


	//   ....[34]....
        /*00c4*/ 	.word	0xffffffff


	//   ....[35]....
        /*00c8*/ 	.word	0xffffffff


	//   ....[36]....
        /*00cc*/ 	.word	0xffffffff


	//   ....[37]....
        /*00d0*/ 	.word	0xffffffff


	//   ....[38]....
        /*00d4*/ 	.word	0xffffffff


	//   ....[39]....
        /*00d8*/ 	.word	0xffffffff


	//   ....[40]....
        /*00dc*/ 	.word	0xffffffff


	//   ....[41]....
        /*00e0*/ 	.word	0xffffffff


	//   ....[42]....
        /*00e4*/ 	.word	0xffffffff


	//----- nvinfo : EIATTR_COOP_GROUP_INSTR_OFFSETS
	.align		4
.L_674:
        /*00e8*/ 	.byte	0x04, 0x28
        /*00ea*/ 	.short	(.L_676 - .L_675)


	//   ....[0]....
.L_675:
        /*00ec*/ 	.word	0x00000050


	//   ....[1]....
        /*00f0*/ 	.word	0x000013e0


	//   ....[2]....
        /*00f4*/ 	.word	0x00001410


	//   ....[3]....
        /*00f8*/ 	.word	0x00001730


	//   ....[4]....
        /*00fc*/ 	.word	0x00001760


	//   ....[5]....
        /*0100*/ 	.word	0x000018b0


	//   ....[6]....
        /*0104*/ 	.word	0x000018e0


	//   ....[7]....
        /*0108*/ 	.word	0x00001a20


	//   ....[8]....
        /*010c*/ 	.word	0x00001a60


	//   ....[9]....
        /*0110*/ 	.word	0x00002ff0


	//   ....[10]....
        /*0114*/ 	.word	0x00003320


	//   ....[11]....
        /*0118*/ 	.word	0x00003f30


	//   ....[12]....
        /*011c*/ 	.word	0x00004070


	//   ....[13]....
        /*0120*/ 	.word	0x00004080


	//   ....[14]....
        /*0124*/ 	.word	0x000040d0


	//   ....[15]....
        /*0128*/ 	.word	0x000063a0


	//   ....[16]....
        /*012c*/ 	.word	0x00006830


	//   ....[17]....
        /*0130*/ 	.word	0x000071b0


	//   ....[18]....
        /*0134*/ 	.word	0x000072b0


	//   ....[19]....
        /*0138*/ 	.word	0x000072c0


	//   ....[20]....
        /*013c*/ 	.word	0x000072e0


	//   ....[21]....
        /*0140*/ 	.word	0x0000a440


	//   ....[22]....
        /*0144*/ 	.word	0x0000a490


	//   ....[23]....
        /*0148*/ 	.word	0x0000a4a0


	//   ....[24]....
        /*014c*/ 	.word	0x0000a4c0


	//   ....[25]....
        /*0150*/ 	.word	0x0000cf10


	//   ....[26]....
        /*0154*/ 	.word	0x0000d3f0


	//   ....[27]....
        /*0158*/ 	.word	0x0000dcf0


	//   ....[28]....
        /*015c*/ 	.word	0x0000de50


	//   ....[29]....
        /*0160*/ 	.word	0x0000de60


	//   ....[30]....
        /*0164*/ 	.word	0x0000dec0


	//   ....[31]....
        /*0168*/ 	.word	0x0000f910


	//   ....[32]....
        /*016c*/ 	.word	0x0000f940


	//   ....[33]....
        /*0170*/ 	.word	0x0000f980


	//   ....[34]....
        /*0174*/ 	.word	0x0000f990


	//   ....[35]....
        /*0178*/ 	.word	0x000106b0


	//   ....[36]....
        /*017c*/ 	.word	0x00010700


	//   ....[37]....
        /*0180*/ 	.word	0x00010730


	//   ....[38]....
        /*0184*/ 	.word	0x00010760


	//   ....[39]....
        /*0188*/ 	.word	0x000107d0


	//   ....[40]....
        /*018c*/ 	.word	0x00010820


	//   ....[41]....
        /*0190*/ 	.word	0x00011120


	//   ....[42]....
        /*0194*/ 	.word	0x00011130


	//----- nvinfo : EIATTR_EXIT_INSTR_OFFSETS
	.align		4
.L_676:
        /*0198*/ 	.byte	0x04, 0x1c
        /*019a*/ 	.short	(.L_678 - .L_677)


	//   ....[0]....
.L_677:
        /*019c*/ 	.word	0x000001b0


	//   ....[1]....
        /*01a0*/ 	.word	0x00011140


	//   ....[2]....
        /*01a4*/ 	.word	0x000119e0


	//   ....[3]....
        /*01a8*/ 	.word	0x00011a30


	//   ....[4]....
        /*01ac*/ 	.word	0x00011a60


	//   ....[5]....
        /*01b0*/ 	.word	0x00011ac0


	//   ....[6]....
        /*01b4*/ 	.word	0x00011d50


	//----- nvinfo : EIATTR_CTAIDZ_USED
	.align		4
.L_678:
        /*01b8*/ 	.byte	0x01, 0x04
	.zero		2


	//----- nvinfo : EIATTR_MAX_THREADS
	.align		4
        /*01bc*/ 	.byte	0x04, 0x05
        /*01be*/ 	.short	(.L_680 - .L_679)
.L_679:
        /*01c0*/ 	.word	0x00000100
        /*01c4*/ 	.word	0x00000001
        /*01c8*/ 	.word	0x00000001


	//----- nvinfo : EIATTR_CRS_STACK_SIZE
	.align		4
.L_680:
        /*01cc*/ 	.byte	0x04, 0x1e
        /*01ce*/ 	.short	(.L_682 - .L_681)
.L_681:
        /*01d0*/ 	.word	0x00000000
.L_682:


//--------------------- .nv.info._ZN7cutlass13device_kernelIN5flash19enable_sm80_to_sm89INS1_16FlashAttnFwdSm80INS1_25CollectiveMainloopFwdSm80ILi8ELi2ELb0EN4cute5tupleIJNS5_1CILi128EEENS7_ILi64EEENS7_ILi192EEEEEELi192ENS_10bfloat16_tEfNS_4arch4Sm80ELb0ELb1ELb1ELb1ELb0ELb0ELb1ELb1EEENS1_21CollectiveEpilogueFwdINS6_IJS8_SA_S9_EEENS6_IJNS7_ILi1EEESI_SI_EEESC_SE_Li256ELb1ELb1ELb1ELb0EEENS1_36VarlenDynamicPersistentTileSchedulerILi128ELi64ELi256ELi256ELb1ELb1ELb0ELb1ELb0ELb1EEEEEEEEEvNT_6ParamsE --------------------------
	.section	.nv.info._ZN7cutlass13device_kernelIN5flash19enable_sm80_to_sm89INS1_16FlashAttnFwdSm80INS1_25CollectiveMainloopFwdSm80ILi8ELi2ELb0EN4cute5tupleIJNS5_1CILi128EEENS7_ILi64EEENS7_ILi192EEEEEELi192ENS_10bfloat16_tEfNS_4arch4Sm80ELb0ELb1ELb1ELb1ELb0ELb0ELb1ELb1EEENS1_21CollectiveEpilogueFwdINS6_IJS8_SA_S9_EEENS6_IJNS7_ILi1EEESI_SI_EEESC_SE_Li256ELb1ELb1ELb1ELb0EEENS1_36VarlenDynamicPersistentTileSchedulerILi128ELi64ELi256ELi256ELb1ELb1ELb0ELb1ELb0ELb1EEEEEEEEEvNT_6ParamsE,"",@"SHT_CUDA_INFO"
	.sectionflags	@""
	.align	4


	//----- nvinfo : EIATTR_CUDA_API_VERSION
	.align		4
        /*0000*/ 	.byte	0x04, 0x37
        /*0002*/ 	.short	(.L_684 - .L_683)
.L_683:
        /*0004*/ 	.word	0x00000082


	//----- nvinfo : EIATTR_SW2861232_WAR
	.align		4
.L_684:
        /*0008*/ 	.byte	0x01, 0x35
	.zero		2


	//----- nvinfo : EIATTR_PARAM_CBANK
	.align		4
        /*000c*/ 	.byte	0x04, 0x0a
        /*000e*/ 	.short	(.L_686 - .L_685)
	.align		4
.L_685:
        /*0010*/ 	.word	index@(.nv.constant0._ZN7cutlass13device_kernelIN5flash19enable_sm80_to_sm89INS1_16FlashAttnFwdSm80INS1_25CollectiveMainloopFwdSm80ILi8ELi2ELb0EN4cute5tupleIJNS5_1CILi128EEENS7_ILi64EEENS7_ILi192EEEEEELi192ENS_10bfloat16_tEfNS_4arch4Sm80ELb0ELb1ELb1ELb1ELb0ELb0ELb1ELb1EEENS1_21CollectiveEpilogueFwdINS6_IJS8_SA_S9_EEENS6_IJNS7_ILi1EEESI_SI_EEESC_SE_Li256ELb1ELb1ELb1ELb0EEENS1_36VarlenDynamicPersistentTileSchedulerILi128ELi64ELi256ELi256ELb1ELb1ELb0ELb1ELb0ELb1EEEEEEEEEvNT_6ParamsE)
        /*0014*/ 	.short	0x0160
        /*0016*/ 	.short	0x0438


	//----- nvinfo : EIATTR_CBANK_PARAM_SIZE
	.align		4
.L_686:
        /*0018*/ 	.byte	0x03, 0x19
        /*001a*/ 	.short	0x0438


	//----- nvinfo : EIATTR_KPARAM_INFO
	.align		4
        /*001c*/ 	.byte	0x04, 0x17
        /*001e*/ 	.short	(.L_688 - .L_687)
.L_687:
        /*0020*/ 	.word	0x00000000
        /*0024*/ 	.short	0x0000
        /*0026*/ 	.short	0x0000
        /*0028*/ 	.byte	0x00, 0xf0, 0xe1, 0x10


	//----- nvinfo : EIATTR_MAXREG_COUNT
	.align		4
.L_688:
        /*002c*/ 	.byte	0x03, 0x1b
        /*002e*/ 	.short	0x00ff


	//----- nvinfo : EIATTR_NUM_BARRIERS
	.align		4
        /*0030*/ 	.byte	0x02, 0x4c
        /*0032*/ 	.byte	0x06
	.zero		1


	//----- nvinfo : EIATTR_ANNOTATIONS
	.align		4
        /*0034*/ 	.byte	0x04, 0x55
        /*0036*/ 	.short	(.L_690 - .L_689)


	//   ....[0]....
.L_689:
        /* <DEDUP_REMOVED lines=15> */


	//----- nvinfo : EIATTR_MERCURY_ISA_VERSION
	.align		4
.L_690:
        /*0118*/ 	.byte	0x03, 0x5f
        /*011a*/ 	.short	0x0000


	//----- nvinfo : EIATTR_INT_WARP_WIDE_INSTR_OFFSETS
	.align		4
        /*011c*/ 	.byte	0x04, 0x31
        /*011e*/ 	.short	(.L_692 - .L_691)


	//   ....[0]....
.L_691:
        /*0120*/ 	.word	0x00010bc0


	//   ....[1]....
        /*0124*/ 	.word	0x00010c40


	//----- nvinfo : EIATTR_COOP_GROUP_MASK_REGIDS
	.align		4
.L_692:
        /*0128*/ 	.byte	0x04, 0x29
        /*012a*/ 	.short	(.L_694 - .L_693)


	//   ....[0]....
.L_693:
        /*012c*/ 	.word	0xffffffff


	//   ....[1]....
        /*0130*/ 	.word	0xffffffff


	//   ....[2]....
        /*0134*/ 	.word	0xffffffff


	//   ....[3]....
        /*0138*/ 	.word	0xffffffff


	//   ....[4]....
        /*013c*/ 	.word	0xffffffff


	//   ....[5]....
        /*0140*/ 	.word	0xffffffff


	//   ....[6]....
        /*0144*/ 	.word	0xffffffff


	//   ....[7]....
        /*0148*/ 	.word	0xffffffff


	//   ....[8]....
        /*014c*/ 	.word	0xffffffff


	//   ....[9]....
        /*0150*/ 	.word	0xffffffff


	//   ....[10]....
        /*0154*/ 	.word	0xffffffff


	//   ....[11]....
        /*0158*/ 	.word	0xffffffff


	//   ....[12]....
        /*015c*/ 	.word	0xffffffff


	//   ....[13]....
        /*0160*/ 	.word	0xffffffff


	//   ....[14]....
        /*0164*/ 	.word	0xffffffff


	//   ....[15]....
        /*0168*/ 	.word	0xffffffff


	//   ....[16]....
        /*016c*/ 	.word	0xffffffff


	//   ....[17]....
        /*0170*/ 	.word	0xffffffff


	//   ....[18]....
        /*0174*/ 	.word	0xffffffff


	//   ....[19]....
        /*0178*/ 	.word	0xffffffff


	//   ....[20]....
        /*017c*/ 	.word	0xffffffff


	//   ....[21]....
        /*0180*/ 	.word	0xffffffff


	//   ....[22]....
        /*0184*/ 	.word	0xffffffff


	//   ....[23]....
        /*0188*/ 	.word	0xffffffff


	//   ....[24]....
        /*018c*/ 	.word	0xffffffff


	//   ....[25]....
        /*0190*/ 	.word	0xffffffff


	//   ....[26]....
        /*0194*/ 	.word	0xffffffff


	//   ....[27]....
        /*0198*/ 	.word	0xffffffff


	//   ....[28]....
        /*019c*/ 	.word	0xffffffff


	//   ....[29]....
        /*01a0*/ 	.word	0xffffffff


	//   ....[30]....
        /*01a4*/ 	.word	0xffffffff


	//   ....[31]....
        /*01a8*/ 	.word	0xffffffff


	//   ....[32]....
        /*01ac*/ 	.word	0xffffffff


	//   ....[33]....
        /*01b0*/ 	.word	0xffffffff


	//   ....[34]....
        /*01b4*/ 	.word	0xffffffff


	//   ....[35]....
        /*01b8*/ 	.word	0xffffffff


	//   ....[36]....
        /*01bc*/ 	.word	0xffffffff


	//   ....[37]....
        /*01c0*/ 	.word	0xffffffff


	//   ....[38]....
        /*01c4*/ 	.word	0xffffffff


	//   ....[39]....
        /*01c8*/ 	.word	0xffffffff


	//   ....[40]....
        /*01cc*/ 	.word	0xffffffff


	//   ....[41]....
        /*01d0*/ 	.word	0xffffffff


	//   ....[42]....
        /*01d4*/ 	.word	0xffffffff


	//   ....[43]....
        /*01d8*/ 	.word	0xffffffff


	//   ....[44]....
        /*01dc*/ 	.word	0xffffffff


	//   ....[45]....
        /*01e0*/ 	.word	0xffffffff


	//   ....[46]....
        /*01e4*/ 	.word	0xffffffff


	//   ....[47]....
        /*01e8*/ 	.word	0xffffffff


	//   ....[48]....
        /*01ec*/ 	.word	0xffffffff


	//   ....[49]....
        /*01f0*/ 	.word	0xffffffff


	//   ....[50]....
        /*01f4*/ 	.word	0xffffffff


	//   ....[51]....
        /*01f8*/ 	.word	0xffffffff


	//   ....[52]....
        /*01fc*/ 	.word	0xffffffff


	//   ....[53]....
        /*0200*/ 	.word	0xffffffff


	//   ....[54]....
        /*0204*/ 	.word	0xffffffff


	//   ....[55]....
        /*0208*/ 	.word	0xffffffff


	//   ....[56]....
        /*020c*/ 	.word	0xffffffff


	//   ....[57]....
        /*0210*/ 	.word	0xffffffff


	//   ....[58]....
        /*0214*/ 	.word	0xffffffff


	//   ....[59]....
        /*0218*/ 	.word	0xffffffff


	//   ....[60]....
        /*021c*/ 	.word	0xffffffff


	//   ....[61]....
        /*0220*/ 	.word	0xffffffff


	//   ....[62]....
        /*0224*/ 	.word	0xffffffff


	//   ....[63]....
        /*0228*/ 	.word	0xffffffff


	//   ....[64]....
        /*022c*/ 	.word	0xffffffff


	//   ....[65]....
        /*0230*/ 	.word	0xffffffff


	//   ....[66]....
        /*0234*/ 	.word	0xffffffff


	//   ....[67]....
        /*0238*/ 	.word	0xffffffff


	//   ....[68]....
        /*023c*/ 	.word	0xffffffff


	//   ....[69]....
        /*0240*/ 	.word	0xffffffff


	//   ....[70]....
        /*0244*/ 	.word	0xffffffff


	//   ....[71]....
        /*0248*/ 	.word	0xffffffff


	//   ....[72]....
        /*024c*/ 	.word	0xffffffff


	//   ....[73]....
        /*0250*/ 	.word	0xffffffff


	//   ....[74]....
        /*0254*/ 	.word	0xffffffff


	//   ....[75]....
        /*0258*/ 	.word	0xffffffff


	//   ....[76]....
        /*025c*/ 	.word	0xffffffff


	//   ....[77]....
        /*0260*/ 	.word	0xffffffff


	//   ....[78]....
        /*0264*/ 	.word	0xffffffff


	//   ....[79]....
        /*0268*/ 	.word	0xffffffff


	//   ....[80]....
        /*026c*/ 	.word	0xffffffff


	//   ....[81]....
        /*0270*/ 	.word	0xffffffff


	//   ....[82]....
        /*0274*/ 	.word	0xffffffff


	//   ....[83]....
        /*0278*/ 	.word	0xffffffff


	//   ....[84]....
        /*027c*/ 	.word	0xffffffff


	//   ....[85]....
        /*0280*/ 	.word	0xffffffff


	//   ....[86]....
        /*0284*/ 	.word	0xffffffff


	//   ....[87]....
        /*0288*/ 	.word	0xffffffff


	//   ....[88]....
        /*028c*/ 	.word	0xffffffff


	//   ....[89]....
        /*0290*/ 	.word	0xffffffff


	//   ....[90]....
        /*0294*/ 	.word	0xffffffff


	//   ....[91]....
        /*0298*/ 	.word	0xffffffff


	//   ....[92]....
        /*029c*/ 	.word	0xffffffff


	//   ....[93]....
        /*02a0*/ 	.word	0xffffffff


	//   ....[94]....
        /*02a4*/ 	.word	0xffffffff


	//   ....[95]....
        /*02a8*/ 	.word	0xffffffff


	//   ....[96]....
        /*02ac*/ 	.word	0xffffffff


	//   ....[97]....
        /*02b0*/ 	.word	0xffffffff


	//   ....[98]....
        /*02b4*/ 	.word	0xffffffff


	//   ....[99]....
        /*02b8*/ 	.word	0xffffffff


	//   ....[100]....
        /*02bc*/ 	.word	0xffffffff


	//   ....[101]....
        /*02c0*/ 	.word	0xffffffff


	//   ....[102]....
        /*02c4*/ 	.word	0xffffffff


	//   ....[103]....
        /*02c8*/ 	.word	0xffffffff


	//   ....[104]....
        /*02cc*/ 	.word	0xffffffff


	//   ....[105]....
        /*02d0*/ 	.word	0xffffffff


	//   ....[106]....
        /*02d4*/ 	.word	0xffffffff


	//   ....[107]....
        /*02d8*/ 	.word	0xffffffff


	//   ....[108]....
        /*02dc*/ 	.word	0xffffffff


	//   ....[109]....
        /*02e0*/ 	.word	0xffffffff


	//   ....[110]....
        /*02e4*/ 	.word	0xffffffff


	//   ....[111]....
        /*02e8*/ 	.word	0xffffffff


	//   ....[112]....
        /*02ec*/ 	.word	0xffffffff


	//   ....[113]....
        /*02f0*/ 	.word	0xffffffff


	//   ....[114]....
        /*02f4*/ 	.word	0xffffffff


	//   ....[115]....
        /*02f8*/ 	.word	0xffffffff


	//   ....[116]....
        /*02fc*/ 	.word	0xffffffff


	//   ....[117]....
        /*0300*/ 	.word	0xffffffff


	//   ....[118]....
        /*0304*/ 	.word	0xffffffff


	//   ....[119]....
        /*0308*/ 	.word	0xffffffff


	//   ....[120]....
        /*030c*/ 	.word	0xffffffff


	//   ....[121]....
        /*0310*/ 	.word	0xffffffff


	//   ....[122]....
        /*0314*/ 	.word	0xffffffff


	//   ....[123]....
        /*0318*/ 	.word	0xffffffff


	//   ....[124]....
        /*031c*/ 	.word	0xffffffff


	//   ....[125]....
        /*0320*/ 	.word	0xffffffff


	//   ....[126]....
        /*0324*/ 	.word	0xffffffff


	//   ....[127]....
        /*0328*/ 	.word	0xffffffff


	//   ....[128]....
        /*032c*/ 	.word	0xffffffff


	//   ....[129]....
        /*0330*/ 	.word	0xffffffff


	//   ....[130]....
        /*0334*/ 	.word	0xffffffff


	//   ....[131]....
        /*0338*/ 	.word	0xffffffff


	//   ....[132]....
        /*033c*/ 	.word	0xffffffff


	//   ....[133]....
        /*0340*/ 	.word	0xffffffff


	//   ....[134]....
        /*0344*/ 	.word	0xffffffff


	//   ....[135]....
        /*0348*/ 	.word	0xffffffff


	//   ....[136]....
        /*034c*/ 	.word	0xffffffff


	//   ....[137]....
        /*0350*/ 	.word	0xffffffff


	//   ....[138]....
        /*0354*/ 	.word	0xffffffff


	//   ....[139]....
        /*0358*/ 	.word	0xffffffff


	//   ....[140]....
        /*035c*/ 	.word	0xffffffff


	//   ....[141]....
        /*0360*/ 	.word	0xffffffff


	//   ....[142]....
        /*0364*/ 	.word	0xffffffff


	//   ....[143]....
        /*0368*/ 	.word	0xffffffff


	//   ....[144]....
        /*036c*/ 	.word	0xffffffff


	//   ....[145]....
        /*0370*/ 	.word	0xffffffff


	//   ....[146]....
        /*0374*/ 	.word	0xffffffff


	//   ....[147]....
        /*0378*/ 	.word	0xffffffff


	//   ....[148]....
        /*037c*/ 	.word	0xffffffff


	//   ....[149]....
        /*0380*/ 	.word	0xffffffff


	//   ....[150]....
        /*0384*/ 	.word	0xffffffff


	//   ....[151]....
        /*0388*/ 	.word	0xffffffff


	//   ....[152]....
        /*038c*/ 	.word	0xffffffff


	//----- nvinfo : EIATTR_COOP_GROUP_INSTR_OFFSETS
	.align		4
.L_694:
        /*0390*/ 	.byte	0x04, 0x28
        /*0392*/ 	.short	(.L_696 - .L_695)


	//   ....[0]....
.L_695:
        /*0394*/ 	.word	0x00000050


	//   ....[1]....
        /*0398*/ 	.word	0x000001e0


	//   ....[2]....
        /*039c*/ 	.word	0x00000210


	//   ....[3]....
        /*03a0*/ 	.word	0x00000240


	//   ....[4]....
        /*03a4*/ 	.word	0x00000270


	//   ....[5]....
        /*03a8*/ 	.word	0x000002a0


	//   ....[6]....
        /*03ac*/ 	.word	0x000002d0


	//   ....[7]....
        /*03b0*/ 	.word	0x00000430


	//   ....[8]....
        /*03b4*/ 	.word	0x00000470


	//   ....[9]....
        /*03b8*/ 	.word	0x000004a0


	//   ....[10]....
        /*03bc*/ 	.word	0x000004d0


	//   ....[11]....
        /*03c0*/ 	.word	0x00000500


	//   ....[12]....
        /*03c4*/ 	.word	0x00000530


	//   ....[13]....
        /*03c8*/ 	.word	0x000005c0


	//   ....[14]....
        /*03cc*/ 	.word	0x00000600


	//   ....[15]....
        /*03d0*/ 	.word	0x00000620


	//   ....[16]....
        /*03d4*/ 	.word	0x00000680


	//   ....[17]....
        /*03d8*/ 	.word	0x00002970


	//   ....[18]....
        /*03dc*/ 	.word	0x00002990


	//   ....[19]....
        /*03e0*/ 	.word	0x00002ad0


	//   ....[20]....
        /*03e4*/ 	.word	0x00002ae0


	//   ....[21]....
        /*03e8*/ 	.word	0x00002c20


	//   ....[22]....
        /*03ec*/ 	.word	0x00002c40


	//   ....[23]....
        /*03f0*/ 	.word	0x00002d80


	//   ....[24]....
        /*03f4*/ 	.word	0x00002d90


	//   ....[25]....
        /*03f8*/ 	.word	0x00004510


	//   ....[26]....
        /*03fc*/ 	.word	0x00004750


	//   ....[27]....
        /*0400*/ 	.word	0x00005010


	//   ....[28]....
        /*0404*/ 	.word	0x00005180


	//   ....[29]....
        /*0408*/ 	.word	0x00005190


	//   ....[30]....
        /*040c*/ 	.word	0x000051e0


	//   ....[31]....
        /*0410*/ 	.word	0x000076f0


	//   ....[32]....
        /*0414*/ 	.word	0x00007920


	//   ....[33]....
        /*0418*/ 	.word	0x00008000


	//   ....[34]....
        /*041c*/ 	.word	0x000081c0


	//   ....[35]....
        /*0420*/ 	.word	0x000083e0


	//   ....[36]....
        /*0424*/ 	.word	0x00008420


	//   ....[37]....
        /*0428*/ 	.word	0x0000b170


	//   ....[38]....
        /*042c*/ 	.word	0x0000b200


	//   ....[39]....
        /*0430*/ 	.word	0x0000b250


	//   ....[40]....
        /*0434*/ 	.word	0x0000b280


	//   ....[41]....
        /*0438*/ 	.word	0x0000dd20


	//   ....[42]....
        /*043c*/ 	.word	0x0000df50


	//   ....[43]....
        /*0440*/ 	.word	0x0000e630


	//   ....[44]....
        /*0444*/ 	.word	0x0000e7f0


	//   ....[45]....
        /*0448*/ 	.word	0x0000ea10


	//   ....[46]....
        /*044c*/ 	.word	0x0000ea50


	//   ....[47]....
        /*0450*/ 	.word	0x000103a0


	//   ....[48]....
        /*0454*/ 	.word	0x000103d0


	//   ....[49]....
        /*0458*/ 	.word	0x000103e0


	//   ....[50]....
        /*045c*/ 	.word	0x00010410


	//   ....[51]....
        /*0460*/ 	.word	0x00011820


	//   ....[52]....
        /*0464*/ 	.word	0x00011830


	//   ....[53]....
        /*0468*/ 	.word	0x00011840


	//   ....[54]....
        /*046c*/ 	.word	0x00011850


	//   ....[55]....
        /*0470*/ 	.word	0x00011c20


	//   ....[56]....
        /*0474*/ 	.word	0x00011c40


	//   ....[57]....
        /*0478*/ 	.word	0x00011d60


	//   ....[58]....
        /*047c*/ 	.word	0x00011d70


	//   ....[59]....
        /*0480*/ 	.word	0x00011ea0


	//   ....[60]....
        /*0484*/ 	.word	0x00011ec0


	//   ....[61]....
        /*0488*/ 	.word	0x00011ff0


	//   ....[62]....
        /*048c*/ 	.word	0x00012000


	//   ....[63]....
        /*0490*/ 	.word	0x00012320


	//   ....[64]....
        /*0494*/ 	.word	0x00012340


	//   ....[65]....
        /*0498*/ 	.word	0x00012c80


	//   ....[66]....
        /*049c*/ 	.word	0x00012c90


	//   ....[67]....
        /*04a0*/ 	.word	0x00013a00


	//   ....[68]....
        /*04a4*/ 	.word	0x00013a20


	//   ....[69]....
        /*04a8*/ 	.word	0x00013b50


	//   ....[70]....
        /*04ac*/ 	.word	0x00013b60


	//   ....[71]....
        /*04b0*/ 	.word	0x00013c90


	//   ....[72]....
        /*04b4*/ 	.word	0x00013cb0


	//   ....[73]....
        /*04b8*/ 	.word	0x00013de0


	//   ....[74]....
        /*04bc*/ 	.word	0x00013df0


	//   ....[75]....
        /*04c0*/ 	.word	0x00013fc0


	//   ....[76]....
        /*04c4*/ 	.word	0x00013fe0


	//   ....[77]....
        /*04c8*/ 	.word	0x00014100


	//   ....[78]....
        /*04cc*/ 	.word	0x00014140


	//   ....[79]....
        /*04d0*/ 	.word	0x00014170


	//   ....[80]....
        /*04d4*/ 	.word	0x000141a0


	//   ....[81]....
        /*04d8*/ 	.word	0x000141d0


	//   ....[82]....
        /*04dc*/ 	.word	0x00014200


	//   ....[83]....
        /*04e0*/ 	.word	0x00014350


	//   ....[84]....
        /*04e4*/ 	.word	0x00014390


	//   ....[85]....
        /*04e8*/ 	.word	0x000143c0


	//   ....[86]....
        /*04ec*/ 	.word	0x000143f0


	//   ....[87]....
        /*04f0*/ 	.word	0x00014420


	//   ....[88]....
        /*04f4*/ 	.word	0x00014450


	//   ....[89]....
        /*04f8*/ 	.word	0x000144e0


	//   ....[90]....
        /*04fc*/ 	.word	0x00014520


	//   ....[91]....
        /*0500*/ 	.word	0x00014530


	//   ....[92]....
        /*0504*/ 	.word	0x00014590


	//   ....[93]....
        /*0508*/ 	.word	0x00014f50


	//   ....[94]....
        /*050c*/ 	.word	0x00014fb0


	//   ....[95]....
        /*0510*/ 	.word	0x00015000


	//   ....[96]....
        /*0514*/ 	.word	0x00015050


	//   ....[97]....
        /*0518*/ 	.word	0x000150a0


	//   ....[98]....
        /*051c*/ 	.word	0x00015110


	//   ....[99]....
        /*0520*/ 	.word	0x00015150


	//   ....[100]....
        /*0524*/ 	.word	0x000151c0


	//   ....[101]....
        /*0528*/ 	.word	0x00015230


	//   ....[102]....
        /*052c*/ 	.word	0x00015290


	//   ....[103]....
        /*0530*/ 	.word	0x00015300


	//   ....[104]....
        /*0534*/ 	.word	0x00015370


	//   ....[105]....
        /*0538*/ 	.word	0x000153d0


	//   ....[106]....
        /*053c*/ 	.word	0x00015430


	//   ....[107]....
        /*0540*/ 	.word	0x00015490


	//   ....[108]....
        /*0544*/ 	.word	0x00015500


	//   ....[109]....
        /*0548*/ 	.word	0x00015560


	//   ....[110]....
        /*054c*/ 	.word	0x000155c0


	//   ....[111]....
        /*0550*/ 	.word	0x00015610


	//   ....[112]....
        /*0554*/ 	.word	0x00015670


	//   ....[113]....
        /*0558*/ 	.word	0x000156c0


	//   ....[114]....
        /*055c*/ 	.word	0x00015710


	//   ....[115]....
        /*0560*/ 	.word	0x00015780


	//   ....[116]....
        /*0564*/ 	.word	0x000157f0


	//   ....[117]....
        /*0568*/ 	.word	0x00015850


	//   ....[118]....
        /*056c*/ 	.word	0x000158b0


	//   ....[119]....
        /*0570*/ 	.word	0x00015910


	//   ....[120]....
        /*0574*/ 	.word	0x00015980


	//   ....[121]....
        /*0578*/ 	.word	0x000159e0


	//   ....[122]....
        /*057c*/ 	.word	0x00015a40


	//   ....[123]....
        /*0580*/ 	.word	0x00015aa0


	//   ....[124]....
        /*0584*/ 	.word	0x00015b10


	//   ....[125]....
        /*0588*/ 	.word	0x00015b70


	//   ....[126]....
        /*058c*/ 	.word	0x00015bd0


	//   ....[127]....
        /*0590*/ 	.word	0x00015c30


	//   ....[128]....
        /*0594*/ 	.word	0x00015ca0


	//   ....[129]....
        /*0598*/ 	.word	0x00015d00


	//   ....[130]....
        /*059c*/ 	.word	0x00015d60


	//   ....[131]....
        /*05a0*/ 	.word	0x00015dc0


	//   ....[132]....
        /*05a4*/ 	.word	0x00015e30


	//   ....[133]....
        /*05a8*/ 	.word	0x00015e90


	//   ....[134]....
        /*05ac*/ 	.word	0x00015ef0


	//   ....[135]....
        /*05b0*/ 	.word	0x00015f50


	//   ....[136]....
        /*05b4*/ 	.word	0x00015fc0


	//   ....[137]....
        /*05b8*/ 	.word	0x00016010


	//   ....[138]....
        /*05bc*/ 	.word	0x00016050


	//   ....[139]....
        /*05c0*/ 	.word	0x000160a0


	//   ....[140]....
        /*05c4*/ 	.word	0x000160f0


	//   ....[141]....
        /*05c8*/ 	.word	0x00016140


	//   ....[142]....
        /*05cc*/ 	.word	0x000161b0


	//   ....[143]....
        /*05d0*/ 	.word	0x000161f0


	//   ....[144]....
        /*05d4*/ 	.word	0x00016240


	//   ....[145]....
        /*05d8*/ 	.word	0x00016290


	//   ....[146]....
        /*05dc*/ 	.word	0x000162e0


	//   ....[147]....
        /*05e0*/ 	.word	0x00016330


	//   ....[148]....
        /*05e4*/ 	.word	0x000163a0


	//   ....[149]....
        /*05e8*/ 	.word	0x000163e0


	//   ....[150]....
        /*05ec*/ 	.word	0x00016450


	//   ....[151]....
        /*05f0*/ 	.word	0x000164b0


	//   ....[152]....
        /*05f4*/ 	.word	0x00016510


	//----- nvinfo : EIATTR_EXIT_INSTR_OFFSETS
	.align		4
.L_696:
        /*05f8*/ 	.byte	0x04, 0x1c
        /*05fa*/ 	.short	(.L_698 - .L_697)


	//   ....[0]....
.L_697:
        /*05fc*/ 	.word	0x00000fe0


	//   ....[1]....
        /*0600*/ 	.word	0x00014f10


	//----- nvinfo : EIATTR_MAX_THREADS
	.align		4
.L_698:
        /*0604*/ 	.byte	0x04, 0x05
        /*0606*/ 	.short	(.L_700 - .L_699)
.L_699:
        /*0608*/ 	.word	0x00000100
        /*060c*/ 	.word	0x00000001
        /*0610*/ 	.word	0x00000001


	//----- nvinfo : EIATTR_CRS_STACK_SIZE
	.align		4
.L_700:
        /*0614*/ 	.byte	0x04, 0x1e
        /*0616*/ 	.short	(.L_702 - .L_701)
.L_701:
        /*0618*/ 	.word	0x00000000
.L_702:


//--------------------- .nv.info._ZN7cutlass13device_kernelIN5flash19enable_sm80_to_sm89INS1_16FlashAttnFwdSm80INS1_25CollectiveMainloopFwdSm80ILi8ELi2ELb0EN4cute5tupleIJNS5_1CILi128EEENS7_ILi64EEENS7_ILi192EEEEEELi192ENS_10bfloat16_tEfNS_4arch4Sm80ELb0ELb1ELb1ELb1ELb0ELb1ELb1ELb1EEENS1_21CollectiveEpilogueFwdINS6_IJS8_SA_S9_EEENS6_IJNS7_ILi1EEESI_SI_EEESC_SE_Li256ELb1ELb1ELb1ELb0EEENS1_36VarlenDynamicPersistentTileSchedulerILi128ELi64ELi256ELi256ELb1ELb1ELb0ELb1ELb0ELb1EEEEEEEEEvNT_6ParamsE --------------------------
	.section	.nv.info._ZN7cutlass13device_kernelIN5flash19enable_sm80_to_sm89INS1_16FlashAttnFwdSm80INS1_25CollectiveMainloopFwdSm80ILi8ELi2ELb0EN4cute5tupleIJNS5_1CILi128EEENS7_ILi64EEENS7_ILi192EEEEEELi192ENS_10bfloat16_tEfNS_4arch4Sm80ELb0ELb1ELb1ELb1ELb0ELb1ELb1ELb1EEENS1_21CollectiveEpilogueFwdINS6_IJS8_SA_S9_EEENS6_IJNS7_ILi1EEESI_SI_EEESC_SE_Li256ELb1ELb1ELb1ELb0EEENS1_36VarlenDynamicPersistentTileSchedulerILi128ELi64ELi256ELi256ELb1ELb1ELb0ELb1ELb0ELb1EEEEEEEEEvNT_6ParamsE,"",@"SHT_CUDA_INFO"
	.sectionflags	@""
	.align	4


	//----- nvinfo : EIATTR_CUDA_API_VERSION
	.align		4
        /*0000*/ 	.byte	0x04, 0x37
        /*0002*/ 	.short	(.L_704 - .L_703)
.L_703:
        /*0004*/ 	.word	0x00000082


	//----- nvinfo : EIATTR_SW2861232_WAR
	.align		4
.L_704:
        /*0008*/ 	.byte	0x01, 0x35
	.zero		2


	//----- nvinfo : EIATTR_PARAM_CBANK
	.align		4
        /*000c*/ 	.byte	0x04, 0x0a
        /*000e*/ 	.short	(.L_706 - .L_705)
	.align		4
.L_705:
        /*0010*/ 	.word	index@(.nv.constant0._ZN7cutlass13device_kernelIN5flash19enable_sm80_to_sm89INS1_16FlashAttnFwdSm80INS1_25CollectiveMainloopFwdSm80ILi8ELi2ELb0EN4cute5tupleIJNS5_1CILi128EEENS7_ILi64EEENS7_ILi192EEEEEELi192ENS_10bfloat16_tEfNS_4arch4Sm80ELb0ELb1ELb1ELb1ELb0ELb1ELb1ELb1EEENS1_21CollectiveEpilogueFwdINS6_IJS8_SA_S9_EEENS6_IJNS7_ILi1EEESI_SI_EEESC_SE_Li256ELb1ELb1ELb1ELb0EEENS1_36VarlenDynamicPersistentTileSchedulerILi128ELi64ELi256ELi256ELb1ELb1ELb0ELb1ELb0ELb1EEEEEEEEEvNT_6ParamsE)
        /*0014*/ 	.short	0x0160
        /*0016*/ 	.short	0x0438


	//----- nvinfo : EIATTR_CBANK_PARAM_SIZE
	.align		4
.L_706:
        /*0018*/ 	.byte	0x03, 0x19
        /*001a*/ 	.short	0x0438


	//----- nvinfo : EIATTR_KPARAM_INFO
	.align		4
        /*001c*/ 	.byte	0x04, 0x17
        /*001e*/ 	.short	(.L_708 - .L_707)
.L_707:
        /*0020*/ 	.word	0x00000000
        /*0024*/ 	.short	0x0000
        /*0026*/ 	.short	0x0000
        /*0028*/ 	.byte	0x00, 0xf0, 0xe1, 0x10


	//----- nvinfo : EIATTR_MAXREG_COUNT
	.align		4
.L_708:
        /*002c*/ 	.byte	0x03, 0x1b
        /*002e*/ 	.short	0x00ff


	//----- nvinfo : EIATTR_NUM_BARRIERS
	.align		4
        /*0030*/ 	.byte	0x02, 0x4c
        /*0032*/ 	.byte	0x06
	.zero		1


	//----- nvinfo : EIATTR_ANNOTATIONS
	.align		4
        /*0034*/ 	.byte	0x04, 0x55
        /*0036*/ 	.short	(.L_710 - .L_709)


	//   ....[0]....
.L_709:
        /* <DEDUP_REMOVED lines=20> */


	//----- nvinfo : EIATTR_MERCURY_ISA_VERSION
	.align		4
.L_710:
        /*0160*/ 	.byte	0x03, 0x5f
        /*0162*/ 	.short	0x0000


	//----- nvinfo : EIATTR_INT_WARP_WIDE_INSTR_OFFSETS
	.align		4
        /*0164*/ 	.byte	0x04, 0x31
        /*0166*/ 	.short	(.L_712 - .L_711)


	//   ....[0]....
.L_711:
        /*0168*/ 	.word	0x000179b0


	//   ....[1]....
        /*016c*/ 	.word	0x00017a30


	//----- nvinfo : EIATTR_COOP_GROUP_MASK_REGIDS
	.align		4
.L_712:
        /*0170*/ 	.byte	0x04, 0x29
        /*0172*/ 	.short	(.L_714 - .L_713)


	//   ....[0]....
.L_713:
        /*0174*/ 	.word	0xffffffff


	//   ....[1]....
        /*0178*/ 	.word	0xffffffff


	//   ....[2]....
        /*017c*/ 	.word	0xffffffff


	//   ....[3]....
        /*0180*/ 	.word	0xffffffff


	//   ....[4]....
        /*0184*/ 	.word	0xffffffff


	//   ....[5]....
        /*0188*/ 	.word	0xffffffff


	//   ....[6]....
        /*018c*/ 	.word	0xffffffff


	//   ....[7]....
        /*0190*/ 	.word	0xffffffff


	//   ....[8]....
        /*0194*/ 	.word	0xffffffff


	//   ....[9]....
        /*0198*/ 	.word	0xffffffff


	//   ....[10]....
        /*019c*/ 	.word	0xffffffff


	//   ....[11]....
        /*01a0*/ 	.word	0xffffffff


	//   ....[12]....
        /*01a4*/ 	.word	0xffffffff


	//   ....[13]....
        /*01a8*/ 	.word	0xffffffff


	//   ....[14]....
        /*01ac*/ 	.word	0xffffffff


	//   ....[15]....
        /*01b0*/ 	.word	0xffffffff


	//   ....[16]....
        /*01b4*/ 	.word	0xffffffff


	//   ....[17]....
        /*01b8*/ 	.word	0xffffffff


	//   ....[18]....
        /*01bc*/ 	.word	0xffffffff


	//   ....[19]....
        /*01c0*/ 	.word	0xffffffff


	//   ....[20]....
        /*01c4*/ 	.word	0xffffffff


	//   ....[21]....
        /*01c8*/ 	.word	0xffffffff


	//   ....[22]....
        /*01cc*/ 	.word	0xffffffff


	//   ....[23]....
        /*01d0*/ 	.word	0xffffffff


	//   ....[24]....
        /*01d4*/ 	.word	0xffffffff


	//   ....[25]....
        /*01d8*/ 	.word	0xffffffff


	//   ....[26]....
        /*01dc*/ 	.word	0xffffffff


	//   ....[27]....
        /*01e0*/ 	.word	0xffffffff


	//   ....[28]....
        /*01e4*/ 	.word	0xffffffff


	//   ....[29]....
        /*01e8*/ 	.word	0xffffffff


	//   ....[30]....
        /*01ec*/ 	.word	0xffffffff


	//   ....[31]....
        /*01f0*/ 	.word	0xffffffff


	//   ....[32]....
        /*01f4*/ 	.word	0xffffffff


	//   ....[33]....
        /*01f8*/ 	.word	0xffffffff


	//   ....[34]....
        /*01fc*/ 	.word	0xffffffff


	//   ....[35]....
        /*0200*/ 	.word	0xffffffff


	//   ....[36]....
        /*0204*/ 	.word	0xffffffff


	//   ....[37]....
        /*0208*/ 	.word	0xffffffff


	//   ....[38]....
        /*020c*/ 	.word	0xffffffff


	//   ....[39]....
        /*0210*/ 	.word	0xffffffff


	//   ....[40]....
        /*0214*/ 	.word	0xffffffff


	//   ....[41]....
        /*0218*/ 	.word	0xffffffff


	//   ....[42]....
        /*021c*/ 	.word	0xffffffff


	//   ....[43]....
        /*0220*/ 	.word	0xffffffff


	//   ....[44]....
        /*0224*/ 	.word	0xffffffff


	//   ....[45]....
        /*0228*/ 	.word	0xffffffff


	//   ....[46]....
        /*022c*/ 	.word	0xffffffff


	//   ....[47]....
        /*0230*/ 	.word	0xffffffff


	//   ....[48]....
        /*0234*/ 	.word	0xffffffff


	//   ....[49]....
        /*0238*/ 	.word	0xffffffff


	//   ....[50]....
        /*023c*/ 	.word	0xffffffff


	//   ....[51]....
        /*0240*/ 	.word	0xffffffff


	//   ....[52]....
        /*0244*/ 	.word	0xffffffff


	//   ....[53]....
        /*0248*/ 	.word	0xffffffff


	//   ....[54]....
        /*024c*/ 	.word	0xffffffff


	//   ....[55]....
        /*0250*/ 	.word	0xffffffff


	//   ....[56]....
        /*0254*/ 	.word	0xffffffff


	//   ....[57]....
        /*0258*/ 	.word	0xffffffff


	//   ....[58]....
        /*025c*/ 	.word	0xffffffff


	//   ....[59]....
        /*0260*/ 	.word	0xffffffff


	//   ....[60]....
        /*0264*/ 	.word	0xffffffff


	//   ....[61]....
        /*0268*/ 	.word	0xffffffff


	//   ....[62]....
        /*026c*/ 	.word	0xffffffff


	//   ....[63]....
        /*0270*/ 	.word	0xffffffff


	//   ....[64]....
        /*0274*/ 	.word	0xffffffff


	//   ....[65]....
        /*0278*/ 	.word	0xffffffff


	//   ....[66]....
        /*027c*/ 	.word	0xffffffff


	//   ....[67]....
        /*0280*/ 	.word	0xffffffff


	//   ....[68]....
        /*0284*/ 	.word	0xffffffff


	//   ....[69]....
        /*0288*/ 	.word	0xffffffff


	//   ....[70]....
        /*028c*/ 	.word	0xffffffff


	//   ....[71]....
        /*0290*/ 	.word	0xffffffff


	//   ....[72]....
        /*0294*/ 	.word	0xffffffff


	//   ....[73]....
        /*0298*/ 	.word	0xffffffff


	//   ....[74]....
        /*029c*/ 	.word	0xffffffff


	//   ....[75]....
        /*02a0*/ 	.word	0xffffffff


	//   ....[76]....
        /*02a4*/ 	.word	0xffffffff


	//   ....[77]....
        /*02a8*/ 	.word	0xffffffff


	//   ....[78]....
        /*02ac*/ 	.word	0xffffffff


	//   ....[79]....
        /*02b0*/ 	.word	0xffffffff


	//   ....[80]....
        /*02b4*/ 	.word	0xffffffff


	//   ....[81]....
        /*02b8*/ 	.word	0xffffffff


	//   ....[82]....
        /*02bc*/ 	.word	0xffffffff


	//   ....[83]....
        /*02c0*/ 	.word	0xffffffff


	//   ....[84]....
        /*02c4*/ 	.word	0xffffffff


	//   ....[85]....
        /*02c8*/ 	.word	0xffffffff


	//   ....[86]....
        /*02cc*/ 	.word	0xffffffff


	//   ....[87]....
        /*02d0*/ 	.word	0xffffffff


	//   ....[88]....
        /*02d4*/ 	.word	0xffffffff


	//   ....[89]....
        /*02d8*/ 	.word	0xffffffff


	//   ....[90]....
        /*02dc*/ 	.word	0xffffffff


	//   ....[91]....
        /*02e0*/ 	.word	0xffffffff


	//   ....[92]....
        /*02e4*/ 	.word	0xffffffff


	//   ....[93]....
        /*02e8*/ 	.word	0xffffffff


	//   ....[94]....
        /*02ec*/ 	.word	0xffffffff


	//   ....[95]....
        /*02f0*/ 	.word	0xffffffff


	//   ....[96]....
        /*02f4*/ 	.word	0xffffffff


	//   ....[97]....
        /*02f8*/ 	.word	0xffffffff


	//   ....[98]....
        /*02fc*/ 	.word	0xffffffff


	//   ....[99]....
        /*0300*/ 	.word	0xffffffff


	//   ....[100]....
        /*0304*/ 	.word	0xffffffff


	//   ....[101]....
        /*0308*/ 	.word	0xffffffff


	//   ....[102]....
        /*030c*/ 	.word	0xffffffff


	//   ....[103]....
        /*0310*/ 	.word	0xffffffff


	//   ....[104]....
        /*0314*/ 	.word	0xffffffff


	//   ....[105]....
        /*0318*/ 	.word	0xffffffff


	//   ....[106]....
        /*031c*/ 	.word	0xffffffff


	//   ....[107]....
        /*0320*/ 	.word	0xffffffff


	//   ....[108]....
        /*0324*/ 	.word	0xffffffff


	//   ....[109]....
        /*0328*/ 	.word	0xffffffff


	//   ....[110]....
        /*032c*/ 	.word	0xffffffff


	//   ....[111]....
        /*0330*/ 	.word	0xffffffff


	//   ....[112]....
        /*0334*/ 	.word	0xffffffff


	//   ....[113]....
        /*0338*/ 	.word	0xffffffff


	//   ....[114]....
        /*033c*/ 	.word	0xffffffff


	//   ....[115]....
        /*0340*/ 	.word	0xffffffff


	//   ....[116]....
        /*0344*/ 	.word	0xffffffff


	//   ....[117]....
        /*0348*/ 	.word	0xffffffff


	//   ....[118]....
        /*034c*/ 	.word	0xffffffff


	//   ....[119]....
        /*0350*/ 	.word	0xffffffff


	//   ....[120]....
        /*0354*/ 	.word	0xffffffff


	//   ....[121]....
        /*0358*/ 	.word	0xffffffff


	//   ....[122]....
        /*035c*/ 	.word	0xffffffff


	//   ....[123]....
        /*0360*/ 	.word	0xffffffff


	//   ....[124]....
        /*0364*/ 	.word	0xffffffff


	//   ....[125]....
        /*0368*/ 	.word	0xffffffff


	//   ....[126]....
        /*036c*/ 	.word	0xffffffff


	//   ....[127]....
        /*0370*/ 	.word	0xffffffff


	//   ....[128]....
        /*0374*/ 	.word	0xffffffff


	//   ....[129]....
        /*0378*/ 	.word	0xffffffff


	//   ....[130]....
        /*037c*/ 	.word	0xffffffff


	//   ....[131]....
        /*0380*/ 	.word	0xffffffff


	//   ....[132]....
        /*0384*/ 	.word	0xffffffff


	//   ....[133]....
        /*0388*/ 	.word	0xffffffff


	//   ....[134]....
        /*038c*/ 	.word	0xffffffff


	//   ....[135]....
        /*0390*/ 	.word	0xffffffff


	//   ....[136]....
        /*0394*/ 	.word	0xffffffff


	//   ....[137]....
        /*0398*/ 	.word	0xffffffff


	//   ....[138]....
        /*039c*/ 	.word	0xffffffff


	//   ....[139]....
        /*03a0*/ 	.word	0xffffffff


	//   ....[140]....
        /*03a4*/ 	.word	0xffffffff


	//   ....[141]....
        /*03a8*/ 	.word	0xffffffff


	//   ....[142]....
        /*03ac*/ 	.word	0xffffffff


	//   ....[143]....
        /*03b0*/ 	.word	0xffffffff


	//   ....[144]....
        /*03b4*/ 	.word	0xffffffff


	//   ....[145]....
        /*03b8*/ 	.word	0xffffffff


	//   ....[146]....
        /*03bc*/ 	.word	0xffffffff


	//   ....[147]....
        /*03c0*/ 	.word	0xffffffff


	//   ....[148]....
        /*03c4*/ 	.word	0xffffffff


	//   ....[149]....
        /*03c8*/ 	.word	0xffffffff


	//   ....[150]....
        /*03cc*/ 	.word	0xffffffff


	//   ....[151]....
        /*03d0*/ 	.word	0xffffffff


	//   ....[152]....
        /*03d4*/ 	.word	0xffffffff


	//   ....[153]....
        /*03d8*/ 	.word	0xffffffff


	//   ....[154]....
        /*03dc*/ 	.word	0xffffffff


	//   ....[155]....
        /*03e0*/ 	.word	0xffffffff


	//   ....[156]....
        /*03e4*/ 	.word	0xffffffff


	//   ....[157]....
        /*03e8*/ 	.word	0xffffffff


	//   ....[158]....
        /*03ec*/ 	.word	0xffffffff


	//   ....[159]....
        /*03f0*/ 	.word	0xffffffff


	//   ....[160]....
        /*03f4*/ 	.word	0xffffffff


	//   ....[161]....
        /*03f8*/ 	.word	0xffffffff


	//   ....[162]....
        /*03fc*/ 	.word	0xffffffff


	//   ....[163]....
        /*0400*/ 	.word	0xffffffff


	//   ....[164]....
        /*0404*/ 	.word	0xffffffff


	//   ....[165]....
        /*0408*/ 	.word	0xffffffff


	//   ....[166]....
        /*040c*/ 	.word	0xffffffff


	//   ....[167]....
        /*0410*/ 	.word	0xffffffff


	//   ....[168]....
        /*0414*/ 	.word	0xffffffff


	//   ....[169]....
        /*0418*/ 	.word	0xffffffff


	//   ....[170]....
        /*041c*/ 	.word	0xffffffff


	//   ....[171]....
        /*0420*/ 	.word	0xffffffff


	//   ....[172]....
        /*0424*/ 	.word	0xffffffff


	//   ....[173]....
        /*0428*/ 	.word	0xffffffff


	//   ....[174]....
        /*042c*/ 	.word	0xffffffff


	//   ....[175]....
        /*0430*/ 	.word	0xffffffff


	//   ....[176]....
        /*0434*/ 	.word	0xffffffff


	//   ....[177]....
        /*0438*/ 	.word	0xffffffff


	//   ....[178]....
        /*043c*/ 	.word	0xffffffff


	//   ....[179]....
        /*0440*/ 	.word	0xffffffff


	//   ....[180]....
        /*0444*/ 	.word	0xffffffff


	//   ....[181]....
        /*0448*/ 	.word	0xffffffff


	//   ....[182]....
        /*044c*/ 	.word	0xffffffff


	//   ....[183]....
        /*0450*/ 	.word	0xffffffff


	//   ....[184]....
        /*0454*/ 	.word	0xffffffff


	//----- nvinfo : EIATTR_COOP_GROUP_INSTR_OFFSETS
	.align		4
.L_714:
        /*0458*/ 	.byte	0x04, 0x28
        /*045a*/ 	.short	(.L_716 - .L_715)


	//   ....[0]....
.L_715:
        /*045c*/ 	.word	0x00000060


	//   ....[1]....
        /*0460*/ 	.word	0x00000260


	//   ....[2]....
        /*0464*/ 	.word	0x00000290


	//   ....[3]....
        /*0468*/ 	.word	0x000002c0


	//   ....[4]....
        /*046c*/ 	.word	0x000002f0


	//   ....[5]....
        /*0470*/ 	.word	0x00000320


	//   ....[6]....
        /*0474*/ 	.word	0x00000350


	//   ....[7]....
        /*0478*/ 	.word	0x000004d0


	//   ....[8]....
        /*047c*/ 	.word	0x00000510


	//   ....[9]....
        /*0480*/ 	.word	0x00000540


	//   ....[10]....
        /*0484*/ 	.word	0x00000570


	//   ....[11]....
        /*0488*/ 	.word	0x000005a0


	//   ....[12]....
        /*048c*/ 	.word	0x000005d0


	//   ....[13]....
        /*0490*/ 	.word	0x00000660


	//   ....[14]....
        /*0494*/ 	.word	0x000006a0


	//   ....[15]....
        /*0498*/ 	.word	0x000006c0


	//   ....[16]....
        /*049c*/ 	.word	0x00000720


	//   ....[17]....
        /*04a0*/ 	.word	0x00008b20


	//   ....[18]....
        /*04a4*/ 	.word	0x00008b40


	//   ....[19]....
        /*04a8*/ 	.word	0x00008c70


	//   ....[20]....
        /*04ac*/ 	.word	0x00008c80


	//   ....[21]....
        /*04b0*/ 	.word	0x00008db0


	//   ....[22]....
        /*04b4*/ 	.word	0x00008dd0


	//   ....[23]....
        /*04b8*/ 	.word	0x00008f00


	//   ....[24]....
        /*04bc*/ 	.word	0x00008f10


	//   ....[25]....
        /*04c0*/ 	.word	0x0000a750


	//   ....[26]....
        /*04c4*/ 	.word	0x0000ac00


	//   ....[27]....
        /*04c8*/ 	.word	0x0000b450


	//   ....[28]....
        /*04cc*/ 	.word	0x0000b640


	//   ....[29]....
        /*04d0*/ 	.word	0x0000b660


	//   ....[30]....
        /*04d4*/ 	.word	0x0000b6b0


	//   ....[31]....
        /*04d8*/ 	.word	0x0000db30


	//   ....[32]....
        /*04dc*/ 	.word	0x0000dfa0


	//   ....[33]....
        /*04e0*/ 	.word	0x0000e680


	//   ....[34]....
        /*04e4*/ 	.word	0x0000e780


	//   ....[35]....
        /*04e8*/ 	.word	0x0000ee60


	//   ....[36]....
        /*04ec*/ 	.word	0x0000ef30


	//   ....[37]....
        /*04f0*/ 	.word	0x00011b80


	//   ....[38]....
        /*04f4*/ 	.word	0x00011be0


	//   ....[39]....
        /*04f8*/ 	.word	0x00011bf0


	//   ....[40]....
        /*04fc*/ 	.word	0x00011c60


	//   ....[41]....
        /*0500*/ 	.word	0x00014800


	//   ....[42]....
        /*0504*/ 	.word	0x00014c30


	//   ....[43]....
        /*0508*/ 	.word	0x00015310


	//   ....[44]....
        /*050c*/ 	.word	0x00015410


	//   ....[45]....
        /*0510*/ 	.word	0x00015a20


	//   ....[46]....
        /*0514*/ 	.word	0x00015b30


	//   ....[47]....
        /*0518*/ 	.word	0x00017190


	//   ....[48]....
        /*051c*/ 	.word	0x000171c0


	//   ....[49]....
        /*0520*/ 	.word	0x000171d0


	//   ....[50]....
        /*0524*/ 	.word	0x00017200


	//   ....[51]....
        /*0528*/ 	.word	0x00018740


	//   ....[52]....
        /*052c*/ 	.word	0x00018760


	//   ....[53]....
        /*0530*/ 	.word	0x00018770


	//   ....[54]....
        /*0534*/ 	.word	0x00018780


	//   ....[55]....
        /*0538*/ 	.word	0x00018ae0


	//   ....[56]....
        /*053c*/ 	.word	0x00018b00


	//   ....[57]....
        /*0540*/ 	.word	0x00018c30


	//   ....[58]....
        /*0544*/ 	.word	0x00018c40


	//   ....[59]....
        /*0548*/ 	.word	0x00018d70


	//   ....[60]....
        /*054c*/ 	.word	0x00018d90


	//   ....[61]....
        /*0550*/ 	.word	0x00018ec0


	//   ....[62]....
        /*0554*/ 	.word	0x00018ed0


	//   ....[63]....
        /*0558*/ 	.word	0x000191f0


	//   ....[64]....
        /*055c*/ 	.word	0x00019210


	//   ....[65]....
        /*0560*/ 	.word	0x00019aa0


	//   ....[66]....
        /*0564*/ 	.word	0x00019ab0


	//   ....[67]....
        /*0568*/ 	.word	0x0001aa50


	//   ....[68]....
        /*056c*/ 	.word	0x0001aa70


	//   ....[69]....
        /*0570*/ 	.word	0x0001aba0


	//   ....[70]....
        /*0574*/ 	.word	0x0001abb0


	//   ....[71]....
        /*0578*/ 	.word	0x0001ace0


	//   ....[72]....
        /*057c*/ 	.word	0x0001ad00


	//   ....[73]....
        /*0580*/ 	.word	0x0001ae30


	//   ....[74]....
        /*0584*/ 	.word	0x0001ae40


	//   ....[75]....
        /*0588*/ 	.word	0x0001b030


	//   ....[76]....
        /*058c*/ 	.word	0x0001b050


	//   ....[77]....
        /*0590*/ 	.word	0x0001b170


	//   ....[78]....
        /*0594*/ 	.word	0x0001b1b0


	//   ....[79]....
        /*0598*/ 	.word	0x0001b1e0


	//   ....[80]....
        /*059c*/ 	.word	0x0001b210


	//   ....[81]....
        /*05a0*/ 	.word	0x0001b240


	//   ....[82]....
        /*05a4*/ 	.word	0x0001b270


	//   ....[83]....
        /*05a8*/ 	.word	0x0001b3c0


	//   ....[84]....
        /*05ac*/ 	.word	0x0001b400


	//   ....[85]....
        /*05b0*/ 	.word	0x0001b430


	//   ....[86]....
        /*05b4*/ 	.word	0x0001b460


	//   ....[87]....
        /*05b8*/ 	.word	0x0001b490


	//   ....[88]....
        /*05bc*/ 	.word	0x0001b4c0


	//   ....[89]....
        /*05c0*/ 	.word	0x0001b550


	//   ....[90]....
        /*05c4*/ 	.word	0x0001b590


	//   ....[91]....
        /*05c8*/ 	.word	0x0001b5a0


	//   ....[92]....
        /*05cc*/ 	.word	0x0001b600


	//   ....[93]....
        /*05d0*/ 	.word	0x0001bfe0


	//   ....[94]....
        /*05d4*/ 	.word	0x0001c040


	//   ....[95]....
        /*05d8*/ 	.word	0x0001c090


	//   ....[96]....
        /*05dc*/ 	.word	0x0001c0e0


	//   ....[97]....
        /*05e0*/ 	.word	0x0001c130


	//   ....[98]....
        /*05e4*/ 	.word	0x0001c1b0


	//   ....[99]....
        /*05e8*/ 	.word	0x0001c200


	//   ....[100]....
        /*05ec*/ 	.word	0x0001c270


	//   ....[101]....
        /*05f0*/ 	.word	0x0001c2e0


	//   ....[102]....
        /*05f4*/ 	.word	0x0001c350


	//   ....[103]....
        /*05f8*/ 	.word	0x0001c3d0


	//   ....[104]....
        /*05fc*/ 	.word	0x0001c450


	//   ....[105]....
        /*0600*/ 	.word	0x0001c4d0


	//   ....[106]....
        /*0604*/ 	.word	0x0001c540


	//   ....[107]....
        /*0608*/ 	.word	0x0001c5c0


	//   ....[108]....
        /*060c*/ 	.word	0x0001c640


	//   ....[109]....
        /*0610*/ 	.word	0x0001c6c0


	//   ....[110]....
        /*0614*/ 	.word	0x0001c730


	//   ....[111]....
        /*0618*/ 	.word	0x0001c790


	//   ....[112]....
        /*061c*/ 	.word	0x0001c7f0


	//   ....[113]....
        /*0620*/ 	.word	0x0001c840


	//   ....[114]....
        /*0624*/ 	.word	0x0001c890


	//   ....[115]....
        /*0628*/ 	.word	0x0001c910


	//   ....[116]....
        /*062c*/ 	.word	0x0001c990


	//   ....[117]....
        /*0630*/ 	.word	0x0001ca10


	//   ....[118]....
        /*0634*/ 	.word	0x0001ca80


	//   ....[119]....
        /*0638*/ 	.word	0x0001cb00


	//   ....[120]....
        /*063c*/ 	.word	0x0001cb80


	//   ....[121]....
        /*0640*/ 	.word	0x0001cc00


	//   ....[122]....
        /*0644*/ 	.word	0x0001cc70


	//   ....[123]....
        /*0648*/ 	.word	0x0001ccf0


	//   ....[124]....
        /*064c*/ 	.word	0x0001cd70


	//   ....[125]....
        /*0650*/ 	.word	0x0001cdf0


	//   ....[126]....
        /*0654*/ 	.word	0x0001ce60


	//   ....[127]....
        /*0658*/ 	.word	0x0001cee0


	//   ....[128]....
        /*065c*/ 	.word	0x0001cf60


	//   ....[129]....
        /*0660*/ 	.word	0x0001cfe0


	//   ....[130]....
        /*0664*/ 	.word	0x0001d050


	//   ....[131]....
        /*0668*/ 	.word	0x0001d0d0


	//   ....[132]....
        /*066c*/ 	.word	0x0001d150


	//   ....[133]....
        /*0670*/ 	.word	0x0001d1d0


	//   ....[134]....
        /*0674*/ 	.word	0x0001d240


	//   ....[135]....
        /*0678*/ 	.word	0x0001d2c0


	//   ....[136]....
        /*067c*/ 	.word	0x0001d340


	//   ....[137]....
        /*0680*/ 	.word	0x0001d390


	//   ....[138]....
        /*0684*/ 	.word	0x0001d3d0


	//   ....[139]....
        /*0688*/ 	.word	0x0001d420


	//   ....[140]....
        /*068c*/ 	.word	0x0001d470


	//   ....[141]....
        /*0690*/ 	.word	0x0001d4c0


	//   ....[142]....
        /*0694*/ 	.word	0x0001d540


	//   ....[143]....
        /*0698*/ 	.word	0x0001d590


	//   ....[144]....
        /*069c*/ 	.word	0x0001d5e0


	//   ....[145]....
        /*06a0*/ 	.word	0x0001d630


	//   ....[146]....
        /*06a4*/ 	.word	0x0001d680


	//   ....[147]....
        /*06a8*/ 	.word	0x0001d6d0


	//   ....[148]....
        /*06ac*/ 	.word	0x0001d750


	//   ....[149]....
        /*06b0*/ 	.word	0x0001d7a0


	//   ....[150]....
        /*06b4*/ 	.word	0x0001d820


	//   ....[151]....
        /*06b8*/ 	.word	0x0001d890


	//   ....[152]....
        /*06bc*/ 	.word	0x0001d910


	//   ....[153]....
        /*06c0*/ 	.word	0x0001dd80


	//   ....[154]....
        /*06c4*/ 	.word	0x0001dda0


	//   ....[155]....
        /*06c8*/ 	.word	0x0001ddc0


	//   ....[156]....
        /*06cc*/ 	.word	0x0001ddd0


	//   ....[157]....
        /*06d0*/ 	.word	0x0001e540


	//   ....[158]....
        /*06d4*/ 	.word	0x0001e550


	//   ....[159]....
        /*06d8*/ 	.word	0x0001e560


	//   ....[160]....
        /*06dc*/ 	.word	0x0001e570


	//   ....[161]....
        /*06e0*/ 	.word	0x000218b0


	//   ....[162]....
        /*06e4*/ 	.word	0x000218d0


	//   ....[163]....
        /*06e8*/ 	.word	0x000218f0


	//   ....[164]....
        /*06ec*/ 	.word	0x00021900


	//   ....[165]....
        /*06f0*/ 	.word	0x00021f10


	//   ....[166]....
        /*06f4*/ 	.word	0x00021f20


	//   ....[167]....
        /*06f8*/ 	.word	0x00021f30


	//   ....[168]....
        /*06fc*/ 	.word	0x00021f40


	//   ....[169]....
        /*0700*/ 	.word	0x00025420


	//   ....[170]....
        /*0704*/ 	.word	0x000254a0


	//   ....[171]....
        /*0708*/ 	.word	0x00025520


	//   ....[172]....
        /*070c*/ 	.word	0x00025590


	//   ....[173]....
        /*0710*/ 	.word	0x00025610


	//   ....[174]....
        /*0714*/ 	.word	0x00025680


	//   ....[175]....
        /*0718*/ 	.word	0x000256f0


	//   ....[176]....
        /*071c*/ 	.word	0x00025760


	//   ....[177]....
        /*0720*/ 	.word	0x000257e0


	//   ....[178]....
        /*0724*/ 	.word	0x00025860


	//   ....[179]....
        /*0728*/ 	.word	0x000258e0


	//   ....[180]....
        /*072c*/ 	.word	0x00025950


	//   ....[181]....
        /*0730*/ 	.word	0x000259d0


	//   ....[182]....
        /*0734*/ 	.word	0x00025a40


	//   ....[183]....
        /*0738*/ 	.word	0x00025ac0


	//   ....[184]....
        /*073c*/ 	.word	0x00025b30


	//----- nvinfo : EIATTR_EXIT_INSTR_OFFSETS
	.align		4
.L_716:
        /*0740*/ 	.byte	0x04, 0x1c
        /*0742*/ 	.short	(.L_718 - .L_717)


	//   ....[0]....
.L_717:
        /*0744*/ 	.word	0x000010e0


	//   ....[1]....
        /*0748*/ 	.word	0x0001bfa0


	//----- nvinfo : EIATTR_MAX_THREADS
	.align		4
.L_718:
        /*074c*/ 	.byte	0x04, 0x05
        /*074e*/ 	.short	(.L_720 - .L_719)
.L_719:
        /*0750*/ 	.word	0x00000100
        /*0754*/ 	.word	0x00000001
        /*0758*/ 	.word	0x00000001


	//----- nvinfo : EIATTR_CRS_STACK_SIZE
	.align		4
.L_720:
        /*075c*/ 	.byte	0x04, 0x1e
        /*075e*/ 	.short	(.L_722 - .L_721)
.L_721:
        /*0760*/ 	.word	0x00000000
.L_722:


//--------------------- .nv.info._ZN7cutlass13device_kernelIN5flash19enable_sm80_to_sm89INS1_16FlashAttnFwdSm80INS1_25CollectiveMainloopFwdSm80ILi8ELi2ELb1EN4cute5tupleIJNS5_1CILi128EEENS7_ILi96EEENS7_ILi192EEEEEELi192ENS_10bfloat16_tEfNS_4arch4Sm80ELb1ELb0ELb1ELb0ELb0ELb0ELb1ELb1EEENS1_21CollectiveEpilogueFwdINS6_IJS8_SA_S9_EEENS6_IJNS7_ILi1EEESI_SI_EEESC_SE_Li256ELb0ELb1ELb1ELb0EEENS1_30DynamicPersistentTileSchedulerILi256ELi256ELb1ELb1ELb0EEEEEEEEEvNT_6ParamsE --------------------------
	.section	.nv.info._ZN7cutlass13device_kernelIN5flash19enable_sm80_to_sm89INS1_16FlashAttnFwdSm80INS1_25CollectiveMainloopFwdSm80ILi8ELi2ELb1EN4cute5tupleIJNS5_1CILi128EEENS7_ILi96EEENS7_ILi192EEEEEELi192ENS_10bfloat16_tEfNS_4arch4Sm80ELb1ELb0ELb1ELb0ELb0ELb0ELb1ELb1EEENS1_21CollectiveEpilogueFwdINS6_IJS8_SA_S9_EEENS6_IJNS7_ILi1EEESI_SI_EEESC_SE_Li256ELb0ELb1ELb1ELb0EEENS1_30DynamicPersistentTileSchedulerILi256ELi256ELb1ELb1ELb0EEEEEEEEEvNT_6ParamsE,"",@"SHT_CUDA_INFO"
	.sectionflags	@""
	.align	4


	//----- nvinfo : EIATTR_CUDA_API_VERSION
	.align		4
        /*0000*/ 	.byte	0x04, 0x37
        /*0002*/ 	.short	(.L_724 - .L_723)
.L_723:
        /*0004*/ 	.word	0x00000082


	//----- nvinfo : EIATTR_SW2861232_WAR
	.align		4
.L_724:
        /*0008*/ 	.byte	0x01, 0x35
	.zero		2


	//----- nvinfo : EIATTR_PARAM_CBANK
	.align		4
        /*000c*/ 	.byte	0x04, 0x0a
        /*000e*/ 	.short	(.L_726 - .L_725)
	.align		4
.L_725:
        /*0010*/ 	.word	index@(.nv.constant0._ZN7cutlass13device_kernelIN5flash19enable_sm80_to_sm89INS1_16FlashAttnFwdSm80INS1_25CollectiveMainloopFwdSm80ILi8ELi2ELb1EN4cute5tupleIJNS5_1CILi128EEENS7_ILi96EEENS7_ILi192EEEEEELi192ENS_10bfloat16_tEfNS_4arch4Sm80ELb1ELb0ELb1ELb0ELb0ELb0ELb1ELb1EEENS1_21CollectiveEpilogueFwdINS6_IJS8_SA_S9_EEENS6_IJNS7_ILi1EEESI_SI_EEESC_SE_Li256ELb0ELb1ELb1ELb0EEENS1_30DynamicPersistentTileSchedulerILi256ELi256ELb1ELb1ELb0EEEEEEEEEvNT_6ParamsE)
        /*0014*/ 	.short	0x0160
        /*0016*/ 	.short	0x0428


	//----- nvinfo : EIATTR_CBANK_PARAM_SIZE
	.align		4
.L_726:
        /*0018*/ 	.byte	0x03, 0x19
        /*001a*/ 	.short	0x0428


	//----- nvinfo : EIATTR_KPARAM_INFO
	.align		4
        /*001c*/ 	.byte	0x04, 0x17
        /*001e*/ 	.short	(.L_728 - .L_727)
.L_727:
        /*0020*/ 	.word	0x00000000
        /*0024*/ 	.short	0x0000
        /*0026*/ 	.short	0x0000
        /*0028*/ 	.byte	0x00, 0xf0, 0xa1, 0x10


	//----- nvinfo : EIATTR_MAXREG_COUNT
	.align		4
.L_728:
        /*002c*/ 	.byte	0x03, 0x1b
        /*002e*/ 	.short	0x00ff


	//----- nvinfo : EIATTR_NUM_BARRIERS
	.align		4
        /*0030*/ 	.byte	0x02, 0x4c
        /*0032*/ 	.byte	0x06
	.zero		1


	//----- nvinfo : EIATTR_ANNOTATIONS
	.align		4
        /*0034*/ 	.byte	0x04, 0x55
        /*0036*/ 	.short	(.L_730 - .L_729)


	//   ....[0]....
.L_729:
        /* <DEDUP_REMOVED lines=58> */


	//----- nvinfo : EIATTR_MERCURY_ISA_VERSION
	.align		4
.L_730:
        /*03c0*/ 	.byte	0x03, 0x5f
        /*03c2*/ 	.short	0x0000


	//----- nvinfo : EIATTR_INT_WARP_WIDE_INSTR_OFFSETS
	.align		4
        /*03c4*/ 	.byte	0x04, 0x31
        /*03c6*/ 	.short	(.L_732 - .L_731)


	//   ....[0]....
.L_731:
        /*03c8*/ 	.word	0x0000f510


	//   ....[1]....
        /*03cc*/ 	.word	0x0000f590


	//----- nvinfo : EIATTR_COOP_GROUP_MASK_REGIDS
	.align		4
.L_732:
        /*03d0*/ 	.byte	0x04, 0x29
        /*03d2*/ 	.short	(.L_734 - .L_733)


	//   ....[0]....
.L_733:
        /*03d4*/ 	.word	0xffffffff


	//   ....[1]....
        /*03d8*/ 	.word	0xffffffff


	//   ....[2]....
        /*03dc*/ 	.word	0xffffffff


	//   ....[3]....
        /*03e0*/ 	.word	0xffffffff


	//   ....[4]....
        /*03e4*/ 	.word	0xffffffff


	//   ....[5]....
        /*03e8*/ 	.word	0xffffffff


	//   ....[6]....
        /*03ec*/ 	.word	0xffffffff


	//   ....[7]....
        /*03f0*/ 	.word	0xffffffff


	//   ....[8]....
        /*03f4*/ 	.word	0xffffffff


	//   ....[9]....
        /*03f8*/ 	.word	0xffffffff


	//   ....[10]....
        /*03fc*/ 	.word	0xffffffff


	//   ....[11]....
        /*0400*/ 	.word	0xffffffff


	//   ....[12]....
        /*0404*/ 	.word	0xffffffff


	//   ....[13]....
        /*0408*/ 	.word	0xffffffff


	//   ....[14]....
        /*040c*/ 	.word	0xffffffff


	//   ....[15]....
        /*0410*/ 	.word	0xffffffff


	//   ....[16]....
        /*0414*/ 	.word	0xffffffff


	//   ....[17]....
        /*0418*/ 	.word	0xffffffff


	//   ....[18]....
        /*041c*/ 	.word	0xffffffff


	//   ....[19]....
        /*0420*/ 	.word	0xffffffff


	//   ....[20]....
        /*0424*/ 	.word	0xffffffff


	//   ....[21]....
        /*0428*/ 	.word	0xffffffff


	//   ....[22]....
        /*042c*/ 	.word	0xffffffff


	//   ....[23]....
        /*0430*/ 	.word	0xffffffff


	//   ....[24]....
        /*0434*/ 	.word	0xffffffff


	//   ....[25]....
        /*0438*/ 	.word	0xffffffff


	//   ....[26]....
        /*043c*/ 	.word	0xffffffff


	//   ....[27]....
        /*0440*/ 	.word	0xffffffff


	//   ....[28]....
        /*0444*/ 	.word	0xffffffff


	//   ....[29]....
        /*0448*/ 	.word	0xffffffff


	//   ....[30]....
        /*044c*/ 	.word	0xffffffff


	//   ....[31]....
        /*0450*/ 	.word	0xffffffff


	//   ....[32]....
        /*0454*/ 	.word	0xffffffff


	//   ....[33]....
        /*0458*/ 	.word	0xffffffff


	//   ....[34]....
        /*045c*/ 	.word	0xffffffff


	//   ....[35]....
        /*0460*/ 	.word	0xffffffff


	//   ....[36]....
        /*0464*/ 	.word	0xffffffff


	//   ....[37]....
        /*0468*/ 	.word	0xffffffff


	//   ....[38]....
        /*046c*/ 	.word	0xffffffff


	//   ....[39]....
        /*0470*/ 	.word	0xffffffff


	//   ....[40]....
        /*0474*/ 	.word	0xffffffff


	//   ....[41]....
        /*0478*/ 	.word	0xffffffff


	//   ....[42]....
        /*047c*/ 	.word	0xffffffff


	//   ....[43]....
        /*0480*/ 	.word	0xffffffff


	//----- nvinfo : EIATTR_COOP_GROUP_INSTR_OFFSETS
	.align		4
.L_734:
        /*0484*/ 	.byte	0x04, 0x28
        /*0486*/ 	.short	(.L_736 - .L_735)


	//   ....[0]....
.L_735:
        /*0488*/ 	.word	0x00000050


	//   ....[1]....
        /*048c*/ 	.word	0x00001610


	//   ....[2]....
        /*0490*/ 	.word	0x00001620


	//   ....[3]....
        /*0494*/ 	.word	0x00001650


	//   ....[4]....
        /*0498*/ 	.word	0x00001680


	//   ....[5]....
        /*049c*/ 	.word	0x00001810


	//   ....[6]....
        /*04a0*/ 	.word	0x00001820


	//   ....[7]....
        /*04a4*/ 	.word	0x00001840


	//   ....[8]....
        /*04a8*/ 	.word	0x00001870


	//   ....[9]....
        /*04ac*/ 	.word	0x000036a0


	//   ....[10]....
        /*04b0*/ 	.word	0x000036b0


	//   ....[11]....
        /*04b4*/ 	.word	0x00004200


	//   ....[12]....
        /*04b8*/ 	.word	0x000043d0


	//   ....[13]....
        /*04bc*/ 	.word	0x00004410


	//   ....[14]....
        /*04c0*/ 	.word	0x00004480


	//   ....[15]....
        /*04c4*/ 	.word	0x000076d0


	//   ....[16]....
        /*04c8*/ 	.word	0x000076f0


	//   ....[17]....
        /*04cc*/ 	.word	0x000084c0


	//   ....[18]....
        /*04d0*/ 	.word	0x00008500


	//   ....[19]....
        /*04d4*/ 	.word	0x00008520


	//   ....[20]....
        /*04d8*/ 	.word	0x00008540


	//   ....[21]....
        /*04dc*/ 	.word	0x0000c5a0


	//   ....[22]....
        /*04e0*/ 	.word	0x0000c620


	//   ....[23]....
        /*04e4*/ 	.word	0x0000c780


	//   ....[24]....
        /*04e8*/ 	.word	0x0000c7c0


	//   ....[25]....
        /*04ec*/ 	.word	0x0000ecc0


	//   ....[26]....
        /*04f0*/ 	.word	0x0000ed10


	//   ....[27]....
        /*04f4*/ 	.word	0x0000ed30


	//   ....[28]....
        /*04f8*/ 	.word	0x0000ed50


	//   ....[29]....
        /*04fc*/ 	.word	0x0000f6e0


	//   ....[30]....
        /*0500*/ 	.word	0x0000fb60


	//   ....[31]....
        /*0504*/ 	.word	0x0000fb80


	//   ....[32]....
        /*0508*/ 	.word	0x0000fba0


	//   ....[33]....
        /*050c*/ 	.word	0x0000fbc0


	//   ....[34]....
        /*0510*/ 	.word	0x0000fcc0


	//   ....[35]....
        /*0514*/ 	.word	0x0000fd20


	//   ....[36]....
        /*0518*/ 	.word	0x000105b0


	//   ....[37]....
        /*051c*/ 	.word	0x000105c0


	//   ....[38]....
        /*0520*/ 	.word	0x00010f50


	//   ....[39]....
        /*0524*/ 	.word	0x00011030


	//   ....[40]....
        /*0528*/ 	.word	0x00011090


	//   ....[41]....
        /*052c*/ 	.word	0x000110e0


	//   ....[42]....
        /*0530*/ 	.word	0x00011140


	//   ....[43]....
        /*0534*/ 	.word	0x00011190


	//----- nvinfo : EIATTR_EXIT_INSTR_OFFSETS
	.align		4
.L_736:
        /*0538*/ 	.byte	0x04, 0x1c
        /*053a*/ 	.short	(.L_738 - .L_737)


	//   ....[0]....
.L_737:
        /*053c*/ 	.word	0x000000a0


	//   ....[1]....
        /*0540*/ 	.word	0x00010ff0


	//----- nvinfo : EIATTR_MAX_THREADS
	.align		4
.L_738:
        /*0544*/ 	.byte	0x04, 0x05
        /*0546*/ 	.short	(.L_740 - .L_739)
.L_739:
        /*0548*/ 	.word	0x00000100
        /*054c*/ 	.word	0x00000001
        /*0550*/ 	.word	0x00000001


	//----- nvinfo : EIATTR_CRS_STACK_SIZE
	.align		4
.L_740:
        /*0554*/ 	.byte	0x04, 0x1e
        /*0556*/ 	.short	(.L_742 - .L_741)
.L_741:
        /*0558*/ 	.word	0x00000000
.L_742:


//--------------------- .nv.info._ZN7cutlass13device_kernelIN5flash19enable_sm80_to_sm89INS1_16FlashAttnFwdSm80INS1_25CollectiveMainloopFwdSm80ILi8ELi2ELb0EN4cute5tupleIJNS5_1CILi128EEENS7_ILi64EEENS7_ILi192EEEEEELi192ENS_10bfloat16_tEfNS_4arch4Sm80ELb1ELb0ELb1ELb1ELb0ELb0ELb1ELb1EEENS1_21CollectiveEpilogueFwdINS6_IJS8_SA_S9_EEENS6_IJNS7_ILi1EEESI_SI_EEESC_SE_Li256ELb1ELb1ELb1ELb0EEENS1_36VarlenDynamicPersistentTileSchedulerILi128ELi64ELi256ELi256ELb1ELb1ELb0ELb1ELb1ELb1EEEEEEEEEvNT_6ParamsE --------------------------
	.section	.nv.info._ZN7cutlass13device_kernelIN5flash19enable_sm80_to_sm89INS1_16FlashAttnFwdSm80INS1_25CollectiveMainloopFwdSm80ILi8ELi2ELb0EN4cute5tupleIJNS5_1CILi128EEENS7_ILi64EEENS7_ILi192EEEEEELi192ENS_10bfloat16_tEfNS_4arch4Sm80ELb1ELb0ELb1ELb1ELb0ELb0ELb1ELb1EEENS1_21CollectiveEpilogueFwdINS6_IJS8_SA_S9_EEENS6_IJNS7_ILi1EEESI_SI_EEESC_SE_Li256ELb1ELb1ELb1ELb0EEENS1_36VarlenDynamicPersistentTileSchedulerILi128ELi64ELi256ELi256ELb1ELb1ELb0ELb1ELb1ELb1EEEEEEEEEvNT_6ParamsE,"",@"SHT_CUDA_INFO"
	.sectionflags	@""
	.align	4


	//----- nvinfo : EIATTR_CUDA_API_VERSION
	.align		4
        /*0000*/ 	.byte	0x04, 0x37
        /*0002*/ 	.short	(.L_744 - .L_743)
.L_743:
        /*0004*/ 	.word	0x00000082


	//----- nvinfo : EIATTR_SW2861232_WAR
	.align		4
.L_744:
        /*0008*/ 	.byte	0x01, 0x35
	.zero		2


	//----- nvinfo : EIATTR_PARAM_CBANK
	.align		4
        /*000c*/ 	.byte	0x04, 0x0a
        /*000e*/ 	.short	(.L_746 - .L_745)
	.align		4
.L_745:
        /*0010*/ 	.word	index@(.nv.constant0._ZN7cutlass13device_kernelIN5flash19enable_sm80_to_sm89INS1_16FlashAttnFwdSm80INS1_25CollectiveMainloopFwdSm80ILi8ELi2ELb0EN4cute5tupleIJNS5_1CILi128EEENS7_ILi64EEENS7_ILi192EEEEEELi192ENS_10bfloat16_tEfNS_4arch4Sm80ELb1ELb0ELb1ELb1ELb0ELb0ELb1ELb1EEENS1_21CollectiveEpilogueFwdINS6_IJS8_SA_S9_EEENS6_IJNS7_ILi1EEESI_SI_EEESC_SE_Li256ELb1ELb1ELb1ELb0EEENS1_36VarlenDynamicPersistentTileSchedulerILi128ELi64ELi256ELi256ELb1ELb1ELb0ELb1ELb1ELb1EEEEEEEEEvNT_6ParamsE)
        /*0014*/ 	.short	0x0160
        /*0016*/ 	.short	0x0438


	//----- nvinfo : EIATTR_CBANK_PARAM_SIZE
	.align		4
.L_746:
        /*0018*/ 	.byte	0x03, 0x19
        /*001a*/ 	.short	0x0438


	//----- nvinfo : EIATTR_KPARAM_INFO
	.align		4
        /*001c*/ 	.byte	0x04, 0x17
        /*001e*/ 	.short	(.L_748 - .L_747)
.L_747:
        /*0020*/ 	.word	0x00000000
        /*0024*/ 	.short	0x0000
        /*0026*/ 	.short	0x0000
        /*0028*/ 	.byte	0x00, 0xf0, 0xe1, 0x10


	//----- nvinfo : EIATTR_MAXREG_COUNT
	.align		4
.L_748:
        /*002c*/ 	.byte	0x03, 0x1b
        /*002e*/ 	.short	0x00ff


	//----- nvinfo : EIATTR_NUM_BARRIERS
	.align		4
        /*0030*/ 	.byte	0x02, 0x4c
        /*0032*/ 	.byte	0x06
	.zero		1


	//----- nvinfo : EIATTR_MERCURY_ISA_VERSION
	.align		4
        /*0034*/ 	.byte	0x03, 0x5f
        /*0036*/ 	.short	0x0000


	//----- nvinfo : EIATTR_INT_WARP_WIDE_INSTR_OFFSETS
	.align		4
        /*0038*/ 	.byte	0x04, 0x31
        /*003a*/ 	.short	(.L_750 - .L_749)


	//   ....[0]....
.L_749:
        /*003c*/ 	.word	0x0000c1e0


	//   ....[1]....
        /*0040*/ 	.word	0x0000c280


	//----- nvinfo : EIATTR_COOP_GROUP_MASK_REGIDS
	.align		4
.L_750:
        /*0044*/ 	.byte	0x04, 0x29
        /*0046*/ 	.short	(.L_752 - .L_751)


	//   ....[0]....
.L_751:
        /*0048*/ 	.word	0xffffffff


	//   ....[1]....
        /*004c*/ 	.word	0xffffffff


	//   ....[2]....
        /*0050*/ 	.word	0xffffffff


	//   ....[3]....
        /*0054*/ 	.word	0xffffffff


	//   ....[4]....
        /*0058*/ 	.word	0xffffffff


	//   ....[5]....
        /*005c*/ 	.word	0xffffffff


	//   ....[6]....
        /*0060*/ 	.word	0xffffffff


	//   ....[7]....
        /*0064*/ 	.word	0xffffffff


	//   ....[8]....
        /*0068*/ 	.word	0xffffffff


	//   ....[9]....
        /*006c*/ 	.word	0xffffffff


	//   ....[10]....
        /*0070*/ 	.word	0xffffffff


	//   ....[11]....
        /*0074*/ 	.word	0xffffffff


	//   ....[12]....
        /*0078*/ 	.word	0xffffffff


	//   ....[13]....
        /*007c*/ 	.word	0xffffffff


	//   ....[14]....
        /*0080*/ 	.word	0xffffffff


	//   ....[15]....
        /*0084*/ 	.word	0xffffffff


	//   ....[16]....
        /*0088*/ 	.word	0xffffffff


	//   ....[17]....
        /*008c*/ 	.word	0xffffffff


	//   ....[18]....
        /*0090*/ 	.word	0xffffffff


	//   ....[19]....
        /*0094*/ 	.word	0xffffffff


	//   ....[20]....
        /*0098*/ 	.word	0xffffffff


	//   ....[21]....
        /*009c*/ 	.word	0xffffffff


	//   ....[22]....
        /*00a0*/ 	.word	0xffffffff


	//   ....[23]....
        /*00a4*/ 	.word	0xffffffff


	//   ....[24]....
        /*00a8*/ 	.word	0xffffffff


	//   ....[25]....
        /*00ac*/ 	.word	0xffffffff


	//   ....[26]....
        /*00b0*/ 	.word	0xffffffff


	//   ....[27]....
        /*00b4*/ 	.word	0xffffffff


	//   ....[28]....
        /*00b8*/ 	.word	0xffffffff


	//   ....[29]....
        /*00bc*/ 	.word	0xffffffff


	//   ....[30]....
        /*00c0*/ 	.word	0xffffffff


	//   ....[31]....
        /*00c4*/ 	.word	0xffffffff


	//   ....[32]....
        /*00c8*/ 	.word	0xffffffff


	//   ....[33]....
        /*00cc*/ 	.word	0xffffffff


	//   ....[34]....
        /*00d0*/ 	.word	0xffffffff


	//   ....[35]....
        /*00d4*/ 	.word	0xffffffff


	//   ....[36]....
        /*00d8*/ 	.word	0xffffffff


	//   ....[37]....
        /*00dc*/ 	.word	0xffffffff


	//   ....[38]....
        /*00e0*/ 	.word	0xffffffff


	//   ....[39]....
        /*00e4*/ 	.word	0xffffffff


	//   ....[40]....
        /*00e8*/ 	.word	0xffffffff


	//   ....[41]....
        /*00ec*/ 	.word	0xffffffff


	//   ....[42]....
        /*00f0*/ 	.word	0xffffffff


	//   ....[43]....
        /*00f4*/ 	.word	0xffffffff


	//   ....[44]....
        /*00f8*/ 	.word	0xffffffff


	//   ....[45]....
        /*00fc*/ 	.word	0xffffffff


	//   ....[46]....
        /*0100*/ 	.word	0xffffffff


	//   ....[47]....
        /*0104*/ 	.word	0xffffffff


	//   ....[48]....
        /*0108*/ 	.word	0xffffffff


	//   ....[49]....
        /*010c*/ 	.word	0xffffffff


	//   ....[50]....
        /*0110*/ 	.word	0xffffffff


	//   ....[51]....
        /*0114*/ 	.word	0xffffffff


	//   ....[52]....
        /*0118*/ 	.word	0xffffffff


	//   ....[53]....
        /*011c*/ 	.word	0xffffffff


	//   ....[54]....
        /*0120*/ 	.word	0xffffffff


	//   ....[55]....
        /*0124*/ 	.word	0xffffffff


	//   ....[56]....
        /*0128*/ 	.word	0xffffffff


	//   ....[57]....
        /*012c*/ 	.word	0xffffffff


	//   ....[58]....
        /*0130*/ 	.word	0xffffffff


	//   ....[59]....
        /*0134*/ 	.word	0xffffffff


	//   ....[60]....
        /*0138*/ 	.word	0xffffffff


	//   ....[61]....
        /*013c*/ 	.word	0xffffffff


	//   ....[62]....
        /*0140*/ 	.word	0xffffffff


	//   ....[63]....
        /*0144*/ 	.word	0xffffffff


	//   ....[64]....
        /*0148*/ 	.word	0xffffffff


	//   ....[65]....
        /*014c*/ 	.word	0xffffffff


	//   ....[66]....
        /*0150*/ 	.word	0xffffffff


	//   ....[67]....
        /*0154*/ 	.word	0xffffffff


	//   ....[68]....
        /*0158*/ 	.word	0xffffffff


	//   ....[69]....
        /*015c*/ 	.word	0xffffffff


	//   ....[70]....
        /*0160*/ 	.word	0xffffffff


	//   ....[71]....
        /*0164*/ 	.word	0xffffffff


	//   ....[72]....
        /*0168*/ 	.word	0xffffffff


	//   ....[73]....
        /*016c*/ 	.word	0xffffffff


	//   ....[74]....
        /*0170*/ 	.word	0xffffffff


	//   ....[75]....
        /*0174*/ 	.word	0xffffffff


	//   ....[76]....
        /*0178*/ 	.word	0xffffffff


	//   ....[77]....
        /*017c*/ 	.word	0xffffffff


	//   ....[78]....
        /*0180*/ 	.word	0xffffffff


	//   ....[79]....
        /*0184*/ 	.word	0xffffffff


	//   ....[80]....
        /*0188*/ 	.word	0xffffffff


	//   ....[81]....
        /*018c*/ 	.word	0xffffffff


	//   ....[82]....
        /*0190*/ 	.word	0xffffffff


	//   ....[83]....
        /*0194*/ 	.word	0xffffffff


	//   ....[84]....
        /*0198*/ 	.word	0xffffffff


	//   ....[85]....
        /*019c*/ 	.word	0xffffffff


	//   ....[86]....
        /*01a0*/ 	.word	0xffffffff


	//   ....[87]....
        /*01a4*/ 	.word	0xffffffff


	//   ....[88]....
        /*01a8*/ 	.word	0xffffffff


	//   ....[89]....
        /*01ac*/ 	.word	0xffffffff


	//   ....[90]....
        /*01b0*/ 	.word	0xffffffff


	//   ....[91]....
        /*01b4*/ 	.word	0xffffffff


	//   ....[92]....
        /*01b8*/ 	.word	0xffffffff


	//   ....[93]....
        /*01bc*/ 	.word	0xffffffff


	//   ....[94]....
        /*01c0*/ 	.word	0xffffffff


	//   ....[95]....
        /*01c4*/ 	.word	0xffffffff


	//   ....[96]....
        /*01c8*/ 	.word	0xffffffff


	//   ....[97]....
        /*01cc*/ 	.word	0xffffffff


	//   ....[98]....
        /*01d0*/ 	.word	0xffffffff


	//   ....[99]....
        /*01d4*/ 	.word	0xffffffff


	//   ....[100]....
        /*01d8*/ 	.word	0xffffffff


	//   ....[101]....
        /*01dc*/ 	.word	0xffffffff


	//   ....[102]....
        /*01e0*/ 	.word	0xffffffff


	//   ....[103]....
        /*01e4*/ 	.word	0xffffffff


	//   ....[104]....
        /*01e8*/ 	.word	0xffffffff


	//   ....[105]....
        /*01ec*/ 	.word	0xffffffff


	//   ....[106]....
        /*01f0*/ 	.word	0xffffffff


	//   ....[107]....
        /*01f4*/ 	.word	0xffffffff


	//   ....[108]....
        /*01f8*/ 	.word	0xffffffff


	//   ....[109]....
        /*01fc*/ 	.word	0xffffffff


	//   ....[110]....
        /*0200*/ 	.word	0xffffffff


	//   ....[111]....
        /*0204*/ 	.word	0xffffffff


	//   ....[112]....
        /*0208*/ 	.word	0xffffffff


	//   ....[113]....
        /*020c*/ 	.word	0xffffffff


	//   ....[114]....
        /*0210*/ 	.word	0xffffffff


	//   ....[115]....
        /*0214*/ 	.word	0xffffffff


	//   ....[116]....
        /*0218*/ 	.word	0xffffffff


	//   ....[117]....
        /*021c*/ 	.word	0xffffffff


	//   ....[118]....
        /*0220*/ 	.word	0xffffffff


	//   ....[119]....
        /*0224*/ 	.word	0xffffffff


	//   ....[120]....
        /*0228*/ 	.word	0xffffffff


	//   ....[121]....
        /*022c*/ 	.word	0xffffffff


	//   ....[122]....
        /*0230*/ 	.word	0xffffffff


	//   ....[123]....
        /*0234*/ 	.word	0xffffffff


	//   ....[124]....
        /*0238*/ 	.word	0xffffffff


	//   ....[125]....
        /*023c*/ 	.word	0xffffffff


	//   ....[126]....
        /*0240*/ 	.word	0xffffffff


	//   ....[127]....
        /*0244*/ 	.word	0xffffffff


	//   ....[128]....
        /*0248*/ 	.word	0xffffffff


	//   ....[129]....
        /*024c*/ 	.word	0xffffffff


	//   ....[130]....
        /*0250*/ 	.word	0xffffffff


	//   ....[131]....
        /*0254*/ 	.word	0xffffffff


	//   ....[132]....
        /*0258*/ 	.word	0xffffffff


	//   ....[133]....
        /*025c*/ 	.word	0xffffffff


	//   ....[134]....
        /*0260*/ 	.word	0xffffffff


	//   ....[135]....
        /*0264*/ 	.word	0xffffffff


	//   ....[136]....
        /*0268*/ 	.word	0xffffffff


	//   ....[137]....
        /*026c*/ 	.word	0xffffffff


	//   ....[138]....
        /*0270*/ 	.word	0xffffffff


	//   ....[139]....
        /*0274*/ 	.word	0xffffffff


	//   ....[140]....
        /*0278*/ 	.word	0xffffffff


	//   ....[141]....
        /*027c*/ 	.word	0xffffffff


	//   ....[142]....
        /*0280*/ 	.word	0xffffffff


	//   ....[143]....
        /*0284*/ 	.word	0xffffffff


	//   ....[144]....
        /*0288*/ 	.word	0xffffffff


	//   ....[145]....
        /*028c*/ 	.word	0xffffffff


	//   ....[146]....
        /*0290*/ 	.word	0xffffffff


	//----- nvinfo : EIATTR_COOP_GROUP_INSTR_OFFSETS
	.align		4
.L_752:
        /*0294*/ 	.byte	0x04, 0x28
        /*0296*/ 	.short	(.L_754 - .L_753)


	//   ....[0]....
.L_753:
        /*0298*/ 	.word	0x00000080


	//   ....[1]....
        /*029c*/ 	.word	0x00000210


	//   ....[2]....
        /*02a0*/ 	.word	0x00000240


	//   ....[3]....
        /*02a4*/ 	.word	0x00000270


	//   ....[4]....
        /*02a8*/ 	.word	0x000002a0


	//   ....[5]....
        /*02ac*/ 	.word	0x000002d0


	//   ....[6]....
        /*02b0*/ 	.word	0x00000300


	//   ....[7]....
        /*02b4*/ 	.word	0x00000460


	//   ....[8]....
        /*02b8*/ 	.word	0x000004a0


	//   ....[9]....
        /*02bc*/ 	.word	0x000004d0


	//   ....[10]....
        /*02c0*/ 	.word	0x00000500


	//   ....[11]....
        /*02c4*/ 	.word	0x00000530


	//   ....[12]....
        /*02c8*/ 	.word	0x00000560


	//   ....[13]....
        /*02cc*/ 	.word	0x000005f0


	//   ....[14]....
        /*02d0*/ 	.word	0x00000630


	//   ....[15]....
        /*02d4*/ 	.word	0x00000650


	//   ....[16]....
        /*02d8*/ 	.word	0x000006b0


	//   ....[17]....
        /*02dc*/ 	.word	0x000024d0


	//   ....[18]....
        /*02e0*/ 	.word	0x000024f0


	//   ....[19]....
        /*02e4*/ 	.word	0x00002620


	//   ....[20]....
        /*02e8*/ 	.word	0x00002630


	//   ....[21]....
        /*02ec*/ 	.word	0x00002760


	//   ....[22]....
        /*02f0*/ 	.word	0x00002780


	//   ....[23]....
        /*02f4*/ 	.word	0x000028b0


	//   ....[24]....
        /*02f8*/ 	.word	0x000028c0


	//   ....[25]....
        /*02fc*/ 	.word	0x00003e20


	//   ....[26]....
        /*0300*/ 	.word	0x00003e50


	//   ....[27]....
        /*0304*/ 	.word	0x00004780


	//   ....[28]....
        /*0308*/ 	.word	0x00004810


	//   ....[29]....
        /*030c*/ 	.word	0x00004830


	//   ....[30]....
        /*0310*/ 	.word	0x00004850


	//   ....[31]....
        /*0314*/ 	.word	0x000069b0


	//   ....[32]....
        /*0318*/ 	.word	0x000069f0


	//   ....[33]....
        /*031c*/ 	.word	0x00007160


	//   ....[34]....
        /*0320*/ 	.word	0x00007280


	//   ....[35]....
        /*0324*/ 	.word	0x000072c0


	//   ....[36]....
        /*0328*/ 	.word	0x000073a0


	//   ....[37]....
        /*032c*/ 	.word	0x00009fa0


	//   ....[38]....
        /*0330*/ 	.word	0x00009fd0


	//   ....[39]....
        /*0334*/ 	.word	0x00009ff0


	//   ....[40]....
        /*0338*/ 	.word	0x0000a010


	//   ....[41]....
        /*033c*/ 	.word	0x0000b9e0


	//   ....[42]....
        /*0340*/ 	.word	0x0000ba10


	//   ....[43]....
        /*0344*/ 	.word	0x0000ba20


	//   ....[44]....
        /*0348*/ 	.word	0x0000ba50


	//   ....[45]....
        /*034c*/ 	.word	0x0000cd60


	//   ....[46]....
        /*0350*/ 	.word	0x0000cd80


	//   ....[47]....
        /*0354*/ 	.word	0x0000cda0


	//   ....[48]....
        /*0358*/ 	.word	0x0000cdb0


	//   ....[49]....
        /*035c*/ 	.word	0x0000d110


	//   ....[50]....
        /*0360*/ 	.word	0x0000d130


	//   ....[51]....
        /*0364*/ 	.word	0x0000d250


	//   ....[52]....
        /*0368*/ 	.word	0x0000d260


	//   ....[53]....
        /*036c*/ 	.word	0x0000d390


	//   ....[54]....
        /*0370*/ 	.word	0x0000d3b0


	//   ....[55]....
        /*0374*/ 	.word	0x0000d4e0


	//   ....[56]....
        /*0378*/ 	.word	0x0000d4f0


	//   ....[57]....
        /*037c*/ 	.word	0x0000d820


	//   ....[58]....
        /*0380*/ 	.word	0x0000d840


	//   ....[59]....
        /*0384*/ 	.word	0x0000e180


	//   ....[60]....
        /*0388*/ 	.word	0x0000e190


	//   ....[61]....
        /*038c*/ 	.word	0x0000eeb0


	//   ....[62]....
        /*0390*/ 	.word	0x0000eed0


	//   ....[63]....
        /*0394*/ 	.word	0x0000f000


	//   ....[64]....
        /*0398*/ 	.word	0x0000f010


	//   ....[65]....
        /*039c*/ 	.word	0x0000f140


	//   ....[66]....
        /*03a0*/ 	.word	0x0000f160


	//   ....[67]....
        /*03a4*/ 	.word	0x0000f290


	//   ....[68]....
        /*03a8*/ 	.word	0x0000f2a0


	//   ....[69]....
        /*03ac*/ 	.word	0x0000f450


	//   ....[70]....
        /*03b0*/ 	.word	0x0000f470


	//   ....[71]....
        /*03b4*/ 	.word	0x0000f590


	//   ....[72]....
        /*03b8*/ 	.word	0x0000f5d0


	//   ....[73]....
        /*03bc*/ 	.word	0x0000f600


	//   ....[74]....
        /*03c0*/ 	.word	0x0000f630


	//   ....[75]....
        /*03c4*/ 	.word	0x0000f660


	//   ....[76]....
        /*03c8*/ 	.word	0x0000f690


	//   ....[77]....
        /*03cc*/ 	.word	0x0000f7e0


	//   ....[78]....
        /*03d0*/ 	.word	0x0000f820


	//   ....[79]....
        /*03d4*/ 	.word	0x0000f850


	//   ....[80]....
        /*03d8*/ 	.word	0x0000f880


	//   ....[81]....
        /*03dc*/ 	.word	0x0000f8b0


	//   ....[82]....
        /*03e0*/ 	.word	0x0000f8e0


	//   ....[83]....
        /*03e4*/ 	.word	0x0000f970


	//   ....[84]....
        /*03e8*/ 	.word	0x0000f9b0


	//   ....[85]....
        /*03ec*/ 	.word	0x0000f9c0


	//   ....[86]....
        /*03f0*/ 	.word	0x0000fa20


	//   ....[87]....
        /*03f4*/ 	.word	0x00010320


	//   ....[88]....
        /*03f8*/ 	.word	0x00010380


	//   ....[89]....
        /*03fc*/ 	.word	0x000103d0


	//   ....[90]....
        /*0400*/ 	.word	0x00010420


	//   ....[91]....
        /*0404*/ 	.word	0x00010470


	//   ....[92]....
        /*0408*/ 	.word	0x000104e0


	//   ....[93]....
        /*040c*/ 	.word	0x00010520


	//   ....[94]....
        /*0410*/ 	.word	0x00010580


	//   ....[95]....
        /*0414*/ 	.word	0x000105f0


	//   ....[96]....
        /*0418*/ 	.word	0x00010660


	//   ....[97]....
        /*041c*/ 	.word	0x000106d0


	//   ....[98]....
        /*0420*/ 	.word	0x00010740


	//   ....[99]....
        /*0424*/ 	.word	0x000107b0


	//   ....[100]....
        /*0428*/ 	.word	0x00010810


	//   ....[101]....
        /*042c*/ 	.word	0x00010870


	//   ....[102]....
        /*0430*/ 	.word	0x000108e0


	//   ....[103]....
        /*0434*/ 	.word	0x00010940


	//   ....[104]....
        /*0438*/ 	.word	0x000109a0


	//   ....[105]....
        /*043c*/ 	.word	0x00010a00


	//   ....[106]....
        /*0440*/ 	.word	0x00010a60


	//   ....[107]....
        /*0444*/ 	.word	0x00010ab0


	//   ....[108]....
        /*0448*/ 	.word	0x00010b00


	//   ....[109]....
        /*044c*/ 	.word	0x00010b70


	//   ....[110]....
        /*0450*/ 	.word	0x00010be0


	//   ....[111]....
        /*0454*/ 	.word	0x00010c50


	//   ....[112]....
        /*0458*/ 	.word	0x00010cb0


	//   ....[113]....
        /*045c*/ 	.word	0x00010d10


	//   ....[114]....
        /*0460*/ 	.word	0x00010d80


	//   ....[115]....
        /*0464*/ 	.word	0x00010de0


	//   ....[116]....
        /*0468*/ 	.word	0x00010e40


	//   ....[117]....
        /*046c*/ 	.word	0x00010eb0


	//   ....[118]....
        /*0470*/ 	.word	0x00010f20


	//   ....[119]....
        /*0474*/ 	.word	0x00010f90


	//   ....[120]....
        /*0478*/ 	.word	0x00010ff0


	//   ....[121]....
        /*047c*/ 	.word	0x00011060


	//   ....[122]....
        /*0480*/ 	.word	0x000110d0


	//   ....[123]....
        /*0484*/ 	.word	0x00011140


	//   ....[124]....
        /*0488*/ 	.word	0x000111a0


	//   ....[125]....
        /*048c*/ 	.word	0x00011210


	//   ....[126]....
        /*0490*/ 	.word	0x00011280


	//   ....[127]....
        /*0494*/ 	.word	0x000112f0


	//   ....[128]....
        /*0498*/ 	.word	0x00011350


	//   ....[129]....
        /*049c*/ 	.word	0x000113c0


	//   ....[130]....
        /*04a0*/ 	.word	0x00011430


	//   ....[131]....
        /*04a4*/ 	.word	0x00011480


	//   ....[132]....
        /*04a8*/ 	.word	0x000114d0


	//   ....[133]....
        /*04ac*/ 	.word	0x00011520


	//   ....[134]....
        /*04b0*/ 	.word	0x00011570


	//   ....[135]....
        /*04b4*/ 	.word	0x000115c0


	//   ....[136]....
        /*04b8*/ 	.word	0x00011630


	//   ....[137]....
        /*04bc*/ 	.word	0x00011690


	//   ....[138]....
        /*04c0*/ 	.word	0x000116f0


	//   ....[139]....
        /*04c4*/ 	.word	0x00011740


	//   ....[140]....
        /*04c8*/ 	.word	0x00011790


	//   ....[141]....
        /*04cc*/ 	.word	0x000117e0


	//   ....[142]....
        /*04d0*/ 	.word	0x00011850


	//   ....[143]....
        /*04d4*/ 	.word	0x000118a0


	//   ....[144]....
        /*04d8*/ 	.word	0x00011900


	//   ....[145]....
        /*04dc*/ 	.word	0x00011960


	//   ....[146]....
        /*04e0*/ 	.word	0x000119c0


	//----- nvinfo : EIATTR_EXIT_INSTR_OFFSETS
	.align		4
.L_754:
        /*04e4*/ 	.byte	0x04, 0x1c
        /*04e6*/ 	.short	(.L_756 - .L_755)


	//   ....[0]....
.L_755:
        /*04e8*/ 	.word	0x00000f40


	//   ....[1]....
        /*04ec*/ 	.word	0x000102e0


	//----- nvinfo : EIATTR_MAX_THREADS
	.align		4
.L_756:
        /*04f0*/ 	.byte	0x04, 0x05
        /*04f2*/ 	.short	(.L_758 - .L_757)
.L_757:
        /*04f4*/ 	.word	0x00000100
        /*04f8*/ 	.word	0x00000001
        /*04fc*/ 	.word	0x00000001


	//----- nvinfo : EIATTR_CRS_STACK_SIZE
	.align		4
.L_758:
        /*0500*/ 	.byte	0x04, 0x1e
        /*0502*/ 	.short	(.L_760 - .L_759)
.L_759:
        /*0504*/ 	.word	0x00000000
.L_760:


//--------------------- .nv.info._ZN7cutlass13device_kernelIN5flash19enable_sm80_to_sm89INS1_16FlashAttnFwdSm80INS1_25CollectiveMainloopFwdSm80ILi8ELi2ELb0EN4cute5tupleIJNS5_1CILi128EEENS7_ILi64EEENS7_ILi192EEEEEELi192ENS_10bfloat16_tEfNS_4arch4Sm80ELb1ELb0ELb1ELb1ELb0ELb1ELb1ELb1EEENS1_21CollectiveEpilogueFwdINS6_IJS8_SA_S9_EEENS6_IJNS7_ILi1EEESI_SI_EEESC_SE_Li256ELb1ELb1ELb1ELb0EEENS1_36VarlenDynamicPersistentTileSchedulerILi128ELi64ELi256ELi256ELb1ELb1ELb0ELb1ELb1ELb1EEEEEEEEEvNT_6ParamsE --------------------------
	.section	.nv.info._ZN7cutlass13device_kernelIN5flash19enable_sm80_to_sm89INS1_16FlashAttnFwdSm80INS1_25CollectiveMainloopFwdSm80ILi8ELi2ELb0EN4cute5tupleIJNS5_1CILi128EEENS7_ILi64EEENS7_ILi192EEEEEELi192ENS_10bfloat16_tEfNS_4arch4Sm80ELb1ELb0ELb1ELb1ELb0ELb1ELb1ELb1EEENS1_21CollectiveEpilogueFwdINS6_IJS8_SA_S9_EEENS6_IJNS7_ILi1EEESI_SI_EEESC_SE_Li256ELb1ELb1ELb1ELb0EEENS1_36VarlenDynamicPersistentTileSchedulerILi128ELi64ELi256ELi256ELb1ELb1ELb0ELb1ELb1ELb1EEEEEEEEEvNT_6ParamsE,"",@"SHT_CUDA_INFO"
	.sectionflags	@""
	.align	4


	//----- nvinfo : EIATTR_CUDA_API_VERSION
	.align		4
        /*0000*/ 	.byte	0x04, 0x37
        /*0002*/ 	.short	(.L_762 - .L_761)
.L_761:
        /*0004*/ 	.word	0x00000082


	//----- nvinfo : EIATTR_SW2861232_WAR
	.align		4
.L_762:
        /*0008*/ 	.byte	0x01, 0x35
	.zero		2


	//----- nvinfo : EIATTR_PARAM_CBANK
	.align		4
        /*000c*/ 	.byte	0x04, 0x0a
        /*000e*/ 	.short	(.L_764 - .L_763)
	.align		4
.L_763:
        /*0010*/ 	.word	index@(.nv.constant0._ZN7cutlass13device_kernelIN5flash19enable_sm80_to_sm89INS1_16FlashAttnFwdSm80INS1_25CollectiveMainloopFwdSm80ILi8ELi2ELb0EN4cute5tupleIJNS5_1CILi128EEENS7_ILi64EEENS7_ILi192EEEEEELi192ENS_10bfloat16_tEfNS_4arch4Sm80ELb1ELb0ELb1ELb1ELb0ELb1ELb1ELb1EEENS1_21CollectiveEpilogueFwdINS6_IJS8_SA_S9_EEENS6_IJNS7_ILi1EEESI_SI_EEESC_SE_Li256ELb1ELb1ELb1ELb0EEENS1_36VarlenDynamicPersistentTileSchedulerILi128ELi64ELi256ELi256ELb1ELb1ELb0ELb1ELb1ELb1EEEEEEEEEvNT_6ParamsE)
        /*0014*/ 	.short	0x0160
        /*0016*/ 	.short	0x0438


	//----- nvinfo : EIATTR_CBANK_PARAM_SIZE
	.align		4
.L_764:
        /*0018*/ 	.byte	0x03, 0x19
        /*001a*/ 	.short	0x0438


	//----- nvinfo : EIATTR_KPARAM_INFO
	.align		4
        /*001c*/ 	.byte	0x04, 0x17
        /*001e*/ 	.short	(.L_766 - .L_765)
.L_765:
        /*0020*/ 	.word	0x00000000
        /*0024*/ 	.short	0x0000
        /*0026*/ 	.short	0x0000
        /*0028*/ 	.byte	0x00, 0xf0, 0xe1, 0x10


	//----- nvinfo : EIATTR_MAXREG_COUNT
	.align		4
.L_766:
        /*002c*/ 	.byte	0x03, 0x1b
        /*002e*/ 	.short	0x00ff


	//----- nvinfo : EIATTR_NUM_BARRIERS
	.align		4
        /*0030*/ 	.byte	0x02, 0x4c
        /*0032*/ 	.byte	0x06
	.zero		1


	//----- nvinfo : EIATTR_MERCURY_ISA_VERSION
	.align		4
        /*0034*/ 	.byte	0x03, 0x5f
        /*0036*/ 	.short	0x0000


	//----- nvinfo : EIATTR_INT_WARP_WIDE_INSTR_OFFSETS
	.align		4
        /*0038*/ 	.byte	0x04, 0x31
        /*003a*/ 	.short	(.L_768 - .L_767)


	//   ....[0]....
.L_767:
        /*003c*/ 	.word	0x00018c40


	//   ....[1]....
        /*0040*/ 	.word	0x00018ce0


	//----- nvinfo : EIATTR_COOP_GROUP_MASK_REGIDS
	.align		4
.L_768:
        /*0044*/ 	.byte	0x04, 0x29
        /*0046*/ 	.short	(.L_770 - .L_769)


	//   ....[0]....
.L_769:
        /*0048*/ 	.word	0xffffffff


	//   ....[1]....
        /*004c*/ 	.word	0xffffffff


	//   ....[2]....
        /*0050*/ 	.word	0xffffffff


	//   ....[3]....
        /*0054*/ 	.word	0xffffffff


	//   ....[4]....
        /*0058*/ 	.word	0xffffffff


	//   ....[5]....
        /*005c*/ 	.word	0xffffffff


	//   ....[6]....
        /*0060*/ 	.word	0xffffffff


	//   ....[7]....
        /*0064*/ 	.word	0xffffffff


	//   ....[8]....
        /*0068*/ 	.word	0xffffffff


	//   ....[9]....
        /*006c*/ 	.word	0xffffffff


	//   ....[10]....
        /*0070*/ 	.word	0xffffffff


	//   ....[11]....
        /*0074*/ 	.word	0xffffffff


	//   ....[12]....
        /*0078*/ 	.word	0xffffffff


	//   ....[13]....
        /*007c*/ 	.word	0xffffffff


	//   ....[14]....
        /*0080*/ 	.word	0xffffffff


	//   ....[15]....
        /*0084*/ 	.word	0xffffffff


	//   ....[16]....
        /*0088*/ 	.word	0xffffffff


	//   ....[17]....
        /*008c*/ 	.word	0xffffffff


	//   ....[18]....
        /*0090*/ 	.word	0xffffffff


	//   ....[19]....
        /*0094*/ 	.word	0xffffffff


	//   ....[20]....
        /*0098*/ 	.word	0xffffffff


	//   ....[21]....
        /*009c*/ 	.word	0xffffffff


	//   ....[22]....
        /*00a0*/ 	.word	0xffffffff


	//   ....[23]....
        /*00a4*/ 	.word	0xffffffff


	//   ....[24]....
        /*00a8*/ 	.word	0xffffffff


	//   ....[25]....
        /*00ac*/ 	.word	0xffffffff


	//   ....[26]....
        /*00b0*/ 	.word	0xffffffff


	//   ....[27]....
        /*00b4*/ 	.word	0xffffffff


	//   ....[28]....
        /*00b8*/ 	.word	0xffffffff


	//   ....[29]....
        /*00bc*/ 	.word	0xffffffff


	//   ....[30]....
        /*00c0*/ 	.word	0xffffffff


	//   ....[31]....
        /*00c4*/ 	.word	0xffffffff


	//   ....[32]....
        /*00c8*/ 	.word	0xffffffff


	//   ....[33]....
        /*00cc*/ 	.word	0xffffffff


	//   ....[34]....
        /*00d0*/ 	.word	0xffffffff


	//   ....[35]....
        /*00d4*/ 	.word	0xffffffff


	//   ....[36]....
        /*00d8*/ 	.word	0xffffffff


	//   ....[37]....
        /*00dc*/ 	.word	0xffffffff


	//   ....[38]....
        /*00e0*/ 	.word	0xffffffff


	//   ....[39]....
        /*00e4*/ 	.word	0xffffffff


	//   ....[40]....
        /*00e8*/ 	.word	0xffffffff


	//   ....[41]....
        /*00ec*/ 	.word	0xffffffff


	//   ....[42]....
        /*00f0*/ 	.word	0xffffffff


	//   ....[43]....
        /*00f4*/ 	.word	0xffffffff


	//   ....[44]....
        /*00f8*/ 	.word	0xffffffff


	//   ....[45]....
        /*00fc*/ 	.word	0xffffffff


	//   ....[46]....
        /*0100*/ 	.word	0xffffffff


	//   ....[47]....
        /*0104*/ 	.word	0xffffffff


	//   ....[48]....
        /*0108*/ 	.word	0xffffffff


	//   ....[49]....
        /*010c*/ 	.word	0xffffffff


	//   ....[50]....
        /*0110*/ 	.word	0xffffffff


	//   ....[51]....
        /*0114*/ 	.word	0xffffffff


	//   ....[52]....
        /*0118*/ 	.word	0xffffffff


	//   ....[53]....
        /*011c*/ 	.word	0xffffffff


	//   ....[54]....
        /*0120*/ 	.word	0xffffffff


	//   ....[55]....
        /*0124*/ 	.word	0xffffffff


	//   ....[56]....
        /*0128*/ 	.word	0xffffffff


	//   ....[57]....
        /*012c*/ 	.word	0xffffffff


	//   ....[58]....
        /*0130*/ 	.word	0xffffffff


	//   ....[59]....
        /*0134*/ 	.word	0xffffffff


	//   ....[60]....
        /*0138*/ 	.word	0xffffffff


	//   ....[61]....
        /*013c*/ 	.word	0xffffffff


	//   ....[62]....
        /*0140*/ 	.word	0xffffffff


	//   ....[63]....
        /*0144*/ 	.word	0xffffffff


	//   ....[64]....
        /*0148*/ 	.word	0xffffffff


	//   ....[65]....
        /*014c*/ 	.word	0xffffffff


	//   ....[66]....
        /*0150*/ 	.word	0xffffffff


	//   ....[67]....
        /*0154*/ 	.word	0xffffffff


	//   ....[68]....
        /*0158*/ 	.word	0xffffffff


	//   ....[69]....
        /*015c*/ 	.word	0xffffffff


	//   ....[70]....
        /*0160*/ 	.word	0xffffffff


	//   ....[71]....
        /*0164*/ 	.word	0xffffffff


	//   ....[72]....
        /*0168*/ 	.word	0xffffffff


	//   ....[73]....
        /*016c*/ 	.word	0xffffffff


	//   ....[74]....
        /*0170*/ 	.word	0xffffffff


	//   ....[75]....
        /*0174*/ 	.word	0xffffffff


	//   ....[76]....
        /*0178*/ 	.word	0xffffffff


	//   ....[77]....
        /*017c*/ 	.word	0xffffffff


	//   ....[78]....
        /*0180*/ 	.word	0xffffffff


	//   ....[79]....
        /*0184*/ 	.word	0xffffffff


	//   ....[80]....
        /*0188*/ 	.word	0xffffffff


	//   ....[81]....
        /*018c*/ 	.word	0xffffffff


	//   ....[82]....
        /*0190*/ 	.word	0xffffffff


	//   ....[83]....
        /*0194*/ 	.word	0xffffffff


	//   ....[84]....
        /*0198*/ 	.word	0xffffffff


	//   ....[85]....
        /*019c*/ 	.word	0xffffffff


	//   ....[86]....
        /*01a0*/ 	.word	0xffffffff


	//   ....[87]....
        /*01a4*/ 	.word	0xffffffff


	//   ....[88]....
        /*01a8*/ 	.word	0xffffffff


	//   ....[89]....
        /*01ac*/ 	.word	0xffffffff


	//   ....[90]....
        /*01b0*/ 	.word	0xffffffff


	//   ....[91]....
        /*01b4*/ 	.word	0xffffffff


	//   ....[92]....
        /*01b8*/ 	.word	0xffffffff


	//   ....[93]....
        /*01bc*/ 	.word	0xffffffff


	//   ....[94]....
        /*01c0*/ 	.word	0xffffffff


	//   ....[95]....
        /*01c4*/ 	.word	0xffffffff


	//   ....[96]....
        /*01c8*/ 	.word	0xffffffff


	//   ....[97]....
        /*01cc*/ 	.word	0xffffffff


	//   ....[98]....
        /*01d0*/ 	.word	0xffffffff


	//   ....[99]....
        /*01d4*/ 	.word	0xffffffff


	//   ....[100]....
        /*01d8*/ 	.word	0xffffffff


	//   ....[101]....
        /*01dc*/ 	.word	0xffffffff


	//   ....[102]....
        /*01e0*/ 	.word	0xffffffff


	//   ....[103]....
        /*01e4*/ 	.word	0xffffffff


	//   ....[104]....
        /*01e8*/ 	.word	0xffffffff


	//   ....[105]....
        /*01ec*/ 	.word	0xffffffff


	//   ....[106]....
        /*01f0*/ 	.word	0xffffffff


	//   ....[107]....
        /*01f4*/ 	.word	0xffffffff


	//   ....[108]....
        /*01f8*/ 	.word	0xffffffff


	//   ....[109]....
        /*01fc*/ 	.word	0xffffffff


	//   ....[110]....
        /*0200*/ 	.word	0xffffffff


	//   ....[111]....
        /*0204*/ 	.word	0xffffffff


	//   ....[112]....
        /*0208*/ 	.word	0xffffffff


	//   ....[113]....
        /*020c*/ 	.word	0xffffffff


	//   ....[114]....
        /*0210*/ 	.word	0xffffffff


	//   ....[115]....
        /*0214*/ 	.word	0xffffffff


	//   ....[116]....
        /*0218*/ 	.word	0xffffffff


	//   ....[117]....
        /*021c*/ 	.word	0xffffffff


	//   ....[118]....
        /*0220*/ 	.word	0xffffffff


	//   ....[119]....
        /*0224*/ 	.word	0xffffffff


	//   ....[120]....
        /*0228*/ 	.word	0xffffffff


	//   ....[121]....
        /*022c*/ 	.word	0xffffffff


	//   ....[122]....
        /*0230*/ 	.word	0xffffffff


	//   ....[123]....
        /*0234*/ 	.word	0xffffffff


	//   ....[124]....
        /*0238*/ 	.word	0xffffffff


	//   ....[125]....
        /*023c*/ 	.word	0xffffffff


	//   ....[126]....
        /*0240*/ 	.word	0xffffffff


	//   ....[127]....
        /*0244*/ 	.word	0xffffffff


	//   ....[128]....
        /*0248*/ 	.word	0xffffffff


	//   ....[129]....
        /*024c*/ 	.word	0xffffffff


	//   ....[130]....
        /*0250*/ 	.word	0xffffffff


	//   ....[131]....
        /*0254*/ 	.word	0xffffffff


	//   ....[132]....
        /*0258*/ 	.word	0xffffffff


	//   ....[133]....
        /*025c*/ 	.word	0xffffffff


	//   ....[134]....
        /*0260*/ 	.word	0xffffffff


	//   ....[135]....
        /*0264*/ 	.word	0xffffffff


	//   ....[136]....
        /*0268*/ 	.word	0xffffffff


	//   ....[137]....
        /*026c*/ 	.word	0xffffffff


	//   ....[138]....
        /*0270*/ 	.word	0xffffffff


	//   ....[139]....
        /*0274*/ 	.word	0xffffffff


	//   ....[140]....
        /*0278*/ 	.word	0xffffffff


	//   ....[141]....
        /*027c*/ 	.word	0xffffffff


	//   ....[142]....
        /*0280*/ 	.word	0xffffffff


	//   ....[143]....
        /*0284*/ 	.word	0xffffffff


	//   ....[144]....
        /*0288*/ 	.word	0xffffffff


	//   ....[145]....
        /*028c*/ 	.word	0xffffffff


	//   ....[146]....
        /*0290*/ 	.word	0xffffffff


	//   ....[147]....
        /*0294*/ 	.word	0xffffffff


	//   ....[148]....
        /*0298*/ 	.word	0xffffffff


	//   ....[149]....
        /*029c*/ 	.word	0xffffffff


	//   ....[150]....
        /*02a0*/ 	.word	0xffffffff


	//   ....[151]....
        /*02a4*/ 	.word	0xffffffff


	//   ....[152]....
        /*02a8*/ 	.word	0xffffffff


	//   ....[153]....
        /*02ac*/ 	.word	0xffffffff


	//   ....[154]....
        /*02b0*/ 	.word	0xffffffff


	//   ....[155]....
        /*02b4*/ 	.word	0xffffffff


	//   ....[156]....
        /*02b8*/ 	.word	0xffffffff


	//   ....[157]....
        /*02bc*/ 	.word	0xffffffff


	//   ....[158]....
        /*02c0*/ 	.word	0xffffffff


	//   ....[159]....
        /*02c4*/ 	.word	0xffffffff


	//   ....[160]....
        /*02c8*/ 	.word	0xffffffff


	//   ....[161]....
        /*02cc*/ 	.word	0xffffffff


	//   ....[162]....
        /*02d0*/ 	.word	0xffffffff


	//----- nvinfo : EIATTR_COOP_GROUP_INSTR_OFFSETS
	.align		4
.L_770:
        /*02d4*/ 	.byte	0x04, 0x28
        /*02d6*/ 	.short	(.L_772 - .L_771)


	//   ....[0]....
.L_771:
        /*02d8*/ 	.word	0x00000080


	//   ....[1]....
        /*02dc*/ 	.word	0x00000210


	//   ....[2]....
        /*02e0*/ 	.word	0x00000240


	//   ....[3]....
        /*02e4*/ 	.word	0x00000270


	//   ....[4]....
        /*02e8*/ 	.word	0x000002a0


	//   ....[5]....
        /*02ec*/ 	.word	0x000002d0


	//   ....[6]....
        /*02f0*/ 	.word	0x00000300


	//   ....[7]....
        /*02f4*/ 	.word	0x00000460


	//   ....[8]....
        /*02f8*/ 	.word	0x000004a0


	//   ....[9]....
        /*02fc*/ 	.word	0x000004d0


	//   ....[10]....
        /*0300*/ 	.word	0x00000500


	//   ....[11]....
        /*0304*/ 	.word	0x00000530


	//   ....[12]....
        /*0308*/ 	.word	0x00000560


	//   ....[13]....
        /*030c*/ 	.word	0x000005f0


	//   ....[14]....
        /*0310*/ 	.word	0x00000630


	//   ....[15]....
        /*0314*/ 	.word	0x00000650


	//   ....[16]....
        /*0318*/ 	.word	0x000006b0


	//   ....[17]....
        /*031c*/ 	.word	0x00007ba0


	//   ....[18]....
        /*0320*/ 	.word	0x00007bc0


	//   ....[19]....
        /*0324*/ 	.word	0x00007d10


	//   ....[20]....
        /*0328*/ 	.word	0x00007d20


	//   ....[21]....
        /*032c*/ 	.word	0x00007e50


	//   ....[22]....
        /*0330*/ 	.word	0x00007e70


	//   ....[23]....
        /*0334*/ 	.word	0x00007fa0


	//   ....[24]....
        /*0338*/ 	.word	0x00007fb0


	//   ....[25]....
        /*033c*/ 	.word	0x00008960


	//   ....[26]....
        /*0340*/ 	.word	0x00008a10


	//   ....[27]....
        /*0344*/ 	.word	0x00008a50


	//   ....[28]....
        /*0348*/ 	.word	0x00008a90


	//   ....[29]....
        /*034c*/ 	.word	0x00008f20


	//   ....[30]....
        /*0350*/ 	.word	0x000091e0


	//   ....[31]....
        /*0354*/ 	.word	0x00009220


	//   ....[32]....
        /*0358*/ 	.word	0x00009260


	//   ....[33]....
        /*035c*/ 	.word	0x0000c2a0


	//   ....[34]....
        /*0360*/ 	.word	0x0000c2e0


	//   ....[35]....
        /*0364*/ 	.word	0x0000c320


	//   ....[36]....
        /*0368*/ 	.word	0x0000c340


	//   ....[37]....
        /*036c*/ 	.word	0x0000c5a0


	//   ....[38]....
        /*0370*/ 	.word	0x0000c860


	//   ....[39]....
        /*0374*/ 	.word	0x0000c8a0


	//   ....[40]....
        /*0378*/ 	.word	0x0000c8e0


	//   ....[41]....
        /*037c*/ 	.word	0x00010810


	//   ....[42]....
        /*0380*/ 	.word	0x00010850


	//   ....[43]....
        /*0384*/ 	.word	0x000110f0


	//   ....[44]....
        /*0388*/ 	.word	0x000111e0


	//   ....[45]....
        /*038c*/ 	.word	0x00011220


	//   ....[46]....
        /*0390*/ 	.word	0x00011280


	//   ....[47]....
        /*0394*/ 	.word	0x000133e0


	//   ....[48]....
        /*0398*/ 	.word	0x00013410


	//   ....[49]....
        /*039c*/ 	.word	0x00013be0


	//   ....[50]....
        /*03a0*/ 	.word	0x00013ca0


	//   ....[51]....
        /*03a4*/ 	.word	0x00013cd0


	//   ....[52]....
        /*03a8*/ 	.word	0x00013d60


	//   ....[53]....
        /*03ac*/ 	.word	0x000169d0


	//   ....[54]....
        /*03b0*/ 	.word	0x00016a00


	//   ....[55]....
        /*03b4*/ 	.word	0x00016a20


	//   ....[56]....
        /*03b8*/ 	.word	0x00016a40


	//   ....[57]....
        /*03bc*/ 	.word	0x00018440


	//   ....[58]....
        /*03c0*/ 	.word	0x00018470


	//   ....[59]....
        /*03c4*/ 	.word	0x00018480


	//   ....[60]....
        /*03c8*/ 	.word	0x000184b0


	//   ....[61]....
        /*03cc*/ 	.word	0x000199c0


	//   ....[62]....
        /*03d0*/ 	.word	0x000199e0


	//   ....[63]....
        /*03d4*/ 	.word	0x00019a10


	//   ....[64]....
        /*03d8*/ 	.word	0x00019a30


	//   ....[65]....
        /*03dc*/ 	.word	0x00019dc0


	//   ....[66]....
        /*03e0*/ 	.word	0x00019de0


	//   ....[67]....
        /*03e4*/ 	.word	0x00019f30


	//   ....[68]....
        /*03e8*/ 	.word	0x00019f40


	//   ....[69]....
        /*03ec*/ 	.word	0x0001a070


	//   ....[70]....
        /*03f0*/ 	.word	0x0001a090


	//   ....[71]....
        /*03f4*/ 	.word	0x0001a1c0


	//   ....[72]....
        /*03f8*/ 	.word	0x0001a1d0


	//   ....[73]....
        /*03fc*/ 	.word	0x0001a4f0


	//   ....[74]....
        /*0400*/ 	.word	0x0001a510


	//   ....[75]....
        /*0404*/ 	.word	0x0001ae40


	//   ....[76]....
        /*0408*/ 	.word	0x0001ae50


	//   ....[77]....
        /*040c*/ 	.word	0x0001bbc0


	//   ....[78]....
        /*0410*/ 	.word	0x0001bbe0


	//   ....[79]....
        /*0414*/ 	.word	0x0001bd40


	//   ....[80]....
        /*0418*/ 	.word	0x0001bd50


	//   ....[81]....
        /*041c*/ 	.word	0x0001be80


	//   ....[82]....
        /*0420*/ 	.word	0x0001bea0


	//   ....[83]....
        /*0424*/ 	.word	0x0001bfd0


	//   ....[84]....
        /*0428*/ 	.word	0x0001bfe0


	//   ....[85]....
        /*042c*/ 	.word	0x0001c190


	//   ....[86]....
        /*0430*/ 	.word	0x0001c1b0


	//   ....[87]....
        /*0434*/ 	.word	0x0001c2d0


	//   ....[88]....
        /*0438*/ 	.word	0x0001c310


	//   ....[89]....
        /*043c*/ 	.word	0x0001c340


	//   ....[90]....
        /*0440*/ 	.word	0x0001c370


	//   ....[91]....
        /*0444*/ 	.word	0x0001c3a0


	//   ....[92]....
        /*0448*/ 	.word	0x0001c3d0


	//   ....[93]....
        /*044c*/ 	.word	0x0001c520


	//   ....[94]....
        /*0450*/ 	.word	0x0001c560


	//   ....[95]....
        /*0454*/ 	.word	0x0001c590


	//   ....[96]....
        /*0458*/ 	.word	0x0001c5c0


	//   ....[97]....
        /*045c*/ 	.word	0x0001c5f0


	//   ....[98]....
        /*0460*/ 	.word	0x0001c620


	//   ....[99]....
        /*0464*/ 	.word	0x0001c6b0


	//   ....[100]....
        /*0468*/ 	.word	0x0001c6f0


	//   ....[101]....
        /*046c*/ 	.word	0x0001c700


	//   ....[102]....
        /*0470*/ 	.word	0x0001c760


	//   ....[103]....
        /*0474*/ 	.word	0x0001d050


	//   ....[104]....
        /*0478*/ 	.word	0x0001d090


	//   ....[105]....
        /*047c*/ 	.word	0x0001d0e0


	//   ....[106]....
        /*0480*/ 	.word	0x0001d130


	//   ....[107]....
        /*0484*/ 	.word	0x0001d180


	//   ....[108]....
        /*0488*/ 	.word	0x0001d1f0


	//   ....[109]....
        /*048c*/ 	.word	0x0001d230


	//   ....[110]....
        /*0490*/ 	.word	0x0001d290


	//   ....[111]....
        /*0494*/ 	.word	0x0001d300


	//   ....[112]....
        /*0498*/ 	.word	0x0001d360


	//   ....[113]....
        /*049c*/ 	.word	0x0001d3d0


	//   ....[114]....
        /*04a0*/ 	.word	0x0001d440


	//   ....[115]....
        /*04a4*/ 	.word	0x0001d4a0


	//   ....[116]....
        /*04a8*/ 	.word	0x0001d500


	//   ....[117]....
        /*04ac*/ 	.word	0x0001d560


	//   ....[118]....
        /*04b0*/ 	.word	0x0001d5d0


	//   ....[119]....
        /*04b4*/ 	.word	0x0001d630


	//   ....[120]....
        /*04b8*/ 	.word	0x0001d690


	//   ....[121]....
        /*04bc*/ 	.word	0x0001d6e0


	//   ....[122]....
        /*04c0*/ 	.word	0x0001d730


	//   ....[123]....
        /*04c4*/ 	.word	0x0001d780


	//   ....[124]....
        /*04c8*/ 	.word	0x0001d7c0


	//   ....[125]....
        /*04cc*/ 	.word	0x0001d830


	//   ....[126]....
        /*04d0*/ 	.word	0x0001d8a0


	//   ....[127]....
        /*04d4*/ 	.word	0x0001d900


	//   ....[128]....
        /*04d8*/ 	.word	0x0001d960


	//   ....[129]....
        /*04dc*/ 	.word	0x0001d9c0


	//   ....[130]....
        /*04e0*/ 	.word	0x0001da30


	//   ....[131]....
        /*04e4*/ 	.word	0x0001da90


	//   ....[132]....
        /*04e8*/ 	.word	0x0001daf0


	//   ....[133]....
        /*04ec*/ 	.word	0x0001db50


	//   ....[134]....
        /*04f0*/ 	.word	0x0001dbc0


	//   ....[135]....
        /*04f4*/ 	.word	0x0001dc20


	//   ....[136]....
        /*04f8*/ 	.word	0x0001dc80


	//   ....[137]....
        /*04fc*/ 	.word	0x0001dce0


	//   ....[138]....
        /*0500*/ 	.word	0x0001dd50


	//   ....[139]....
        /*0504*/ 	.word	0x0001ddb0


	//   ....[140]....
        /*0508*/ 	.word	0x0001de10


	//   ....[141]....
        /*050c*/ 	.word	0x0001de70


	//   ....[142]....
        /*0510*/ 	.word	0x0001dee0


	//   ....[143]....
        /*0514*/ 	.word	0x0001df40


	//   ....[144]....
        /*0518*/ 	.word	0x0001dfa0


	//   ....[145]....
        /*051c*/ 	.word	0x0001e000


	//   ....[146]....
        /*0520*/ 	.word	0x0001e070


	//   ....[147]....
        /*0524*/ 	.word	0x0001e0c0


	//   ....[148]....
        /*0528*/ 	.word	0x0001e100


	//   ....[149]....
        /*052c*/ 	.word	0x0001e150


	//   ....[150]....
        /*0530*/ 	.word	0x0001e1a0


	//   ....[151]....
        /*0534*/ 	.word	0x0001e1f0


	//   ....[152]....
        /*0538*/ 	.word	0x0001e260


	//   ....[153]....
        /*053c*/ 	.word	0x0001e2b0


	//   ....[154]....
        /*0540*/ 	.word	0x0001e300


	//   ....[155]....
        /*0544*/ 	.word	0x0001e350


	//   ....[156]....
        /*0548*/ 	.word	0x0001e3a0


	//   ....[157]....
        /*054c*/ 	.word	0x0001e3f0


	//   ....[158]....
        /*0550*/ 	.word	0x0001e460


	//   ....[159]....
        /*0554*/ 	.word	0x0001e4a0


	//   ....[160]....
        /*0558*/ 	.word	0x0001e500


	//   ....[161]....
        /*055c*/ 	.word	0x0001e560


	//   ....[162]....
        /*0560*/ 	.word	0x0001e5c0


	//----- nvinfo : EIATTR_EXIT_INSTR_OFFSETS
	.align		4
.L_772:
        /*0564*/ 	.byte	0x04, 0x1c
        /*0566*/ 	.short	(.L_774 - .L_773)


	//   ....[0]....
.L_773:
        /*0568*/ 	.word	0x00000f30


	//   ....[1]....
        /*056c*/ 	.word	0x0001d020


	//----- nvinfo : EIATTR_MAX_THREADS
	.align		4
.L_774:
        /*0570*/ 	.byte	0x04, 0x05
        /*0572*/ 	.short	(.L_776 - .L_775)
.L_775:
        /*0574*/ 	.word	0x00000100
        /*0578*/ 	.word	0x00000001
        /*057c*/ 	.word	0x00000001


	//----- nvinfo : EIATTR_CRS_STACK_SIZE
	.align		4
.L_776:
        /*0580*/ 	.byte	0x04, 0x1e
        /*0582*/ 	.short	(.L_778 - .L_777)
.L_777:
        /*0584*/ 	.word	0x00000000
.L_778:


//--------------------- .nv.info._ZN7cutlass13device_kernelIN5flash19enable_sm80_to_sm89INS1_16FlashAttnFwdSm80INS1_25CollectiveMainloopFwdSm80ILi8ELi1ELb1EN4cute5tupleIJNS5_1CILi128EEENS7_ILi96EEENS7_ILi192EEEEEELi192ENS_10bfloat16_tEfNS_4arch4Sm80ELb0ELb0ELb0ELb0ELb0ELb0ELb1ELb1EEENS1_21CollectiveEpilogueFwdINS6_IJS8_SA_S9_EEENS6_IJNS7_ILi1EEESI_SI_EEESC_SE_Li256ELb0ELb1ELb1ELb0EEENS1_19SingleTileSchedulerILb0ELb1ELb1ELi128EEEEEEEEEvNT_6ParamsE --------------------------
	.section	.nv.info._ZN7cutlass13device_kernelIN5flash19enable_sm80_to_sm89INS1_16FlashAttnFwdSm80INS1_25CollectiveMainloopFwdSm80ILi8ELi1ELb1EN4cute5tupleIJNS5_1CILi128EEENS7_ILi96EEENS7_ILi192EEEEEELi192ENS_10bfloat16_tEfNS_4arch4Sm80ELb0ELb0ELb0ELb0ELb0ELb0ELb1ELb1EEENS1_21CollectiveEpilogueFwdINS6_IJS8_SA_S9_EEENS6_IJNS7_ILi1EEESI_SI_EEESC_SE_Li256ELb0ELb1ELb1ELb0EEENS1_19SingleTileSchedulerILb0ELb1ELb1ELi128EEEEEEEEEvNT_6ParamsE,"",@"SHT_CUDA_INFO"
	.sectionflags	@""
	.align	4


	//----- nvinfo : EIATTR_CUDA_API_VERSION
	.align		4
        /*0000*/ 	.byte	0x04, 0x37
        /*0002*/ 	.short	(.L_780 - .L_779)
.L_779:
        /*0004*/ 	.word	0x00000082


	//----- nvinfo : EIATTR_SW2861232_WAR
	.align		4
.L_780:
        /*0008*/ 	.byte	0x01, 0x35
	.zero		2


	//----- nvinfo : EIATTR_PARAM_CBANK
	.align		4
        /*000c*/ 	.byte	0x04, 0x0a
        /*000e*/ 	.short	(.L_782 - .L_781)
	.align		4
.L_781:
        /*0010*/ 	.word	index@(.nv.constant0._ZN7cutlass13device_kernelIN5flash19enable_sm80_to_sm89INS1_16FlashAttnFwdSm80INS1_25CollectiveMainloopFwdSm80ILi8ELi1ELb1EN4cute5tupleIJNS5_1CILi128EEENS7_ILi96EEENS7_ILi192EEEEEELi192ENS_10bfloat16_tEfNS_4arch4Sm80ELb0ELb0ELb0ELb0ELb0ELb0ELb1ELb1EEENS1_21CollectiveEpilogueFwdINS6_IJS8_SA_S9_EEENS6_IJNS7_ILi1EEESI_SI_EEESC_SE_Li256ELb0ELb1ELb1ELb0EEENS1_19SingleTileSchedulerILb0ELb1ELb1ELi128EEEEEEEEEvNT_6ParamsE)
        /*0014*/ 	.short	0x0160
        /*0016*/ 	.short	0x0418


	//----- nvinfo : EIATTR_CBANK_PARAM_SIZE
	.align		4
.L_782:
        /*0018*/ 	.byte	0x03, 0x19
        /*001a*/ 	.short	0x0418


	//----- nvinfo : EIATTR_KPARAM_INFO
	.align		4
        /*001c*/ 	.byte	0x04, 0x17
        /*001e*/ 	.short	(.L_784 - .L_783)
.L_783:
        /*0020*/ 	.word	0x00000000
        /*0024*/ 	.short	0x0000
        /*0026*/ 	.short	0x0000
        /*0028*/ 	.byte	0x00, 0xf0, 0x61, 0x10


	//----- nvinfo : EIATTR_MAXREG_COUNT
	.align		4
.L_784:
        /*002c*/ 	.byte	0x03, 0x1b
        /*002e*/ 	.short	0x00ff


	//----- nvinfo : EIATTR_NUM_BARRIERS
	.align		4
        /*0030*/ 	.byte	0x02, 0x4c
        /*0032*/ 	.byte	0x02
	.zero		1


	//----- nvinfo : EIATTR_ANNOTATIONS
	.align		4
        /*0034*/ 	.byte	0x04, 0x55
        /*0036*/ 	.short	(.L_786 - .L_785)


	//   ....[0]....
.L_785:
        /* <DEDUP_REMOVED lines=10> */


	//----- nvinfo : EIATTR_MERCURY_ISA_VERSION
	.align		4
.L_786:
        /*00c8*/ 	.byte	0x03, 0x5f
        /*00ca*/ 	.short	0x0000


	//----- nvinfo : EIATTR_COOP_GROUP_MASK_REGIDS
	.align		4
        /*00cc*/ 	.byte	0x04, 0x29
        /*00ce*/ 	.short	(.L_788 - .L_787)


	//   ....[0]....
.L_787:
        /*00d0*/ 	.word	0xffffffff


	//   ....[1]....
        /*00d4*/ 	.word	0xffffffff


	//   ....[2]....
        /*00d8*/ 	.word	0xffffffff


	//   ....[3]....
        /*00dc*/ 	.word	0xffffffff


	//   ....[4]....
        /*00e0*/ 	.word	0xffffffff


	//   ....[5]....
        /*00e4*/ 	.word	0xffffffff


	//   ....[6]....
        /*00e8*/ 	.word	0xffffffff


	//   ....[7]....
        /*00ec*/ 	.word	0xffffffff


	//   ....[8]....
        /*00f0*/ 	.word	0xffffffff


	//   ....[9]....
        /*00f4*/ 	.word	0xffffffff


	//   ....[10]....
        /*00f8*/ 	.word	0xffffffff


	//   ....[11]....
        /*00fc*/ 	.word	0xffffffff


	//   ....[12]....
        /*0100*/ 	.word	0xffffffff


	//   ....[13]....
        /*0104*/ 	.word	0xffffffff


	//   ....[14]....
        /*0108*/ 	.word	0xffffffff


	//   ....[15]....
        /*010c*/ 	.word	0xffffffff


	//   ....[16]....
        /*0110*/ 	.word	0xffffffff


	//   ....[17]....
        /*0114*/ 	.word	0xffffffff


	//   ....[18]....
        /*0118*/ 	.word	0xffffffff


	//   ....[19]....
        /*011c*/ 	.word	0xffffffff


	//   ....[20]....
        /*0120*/ 	.word	0xffffffff


	//   ....[21]....
        /*0124*/ 	.word	0xffffffff


	//   ....[22]....
        /*0128*/ 	.word	0xffffffff


	//   ....[23]....
        /*012c*/ 	.word	0xffffffff


	//   ....[24]....
        /*0130*/ 	.word	0xffffffff


	//   ....[25]....
        /*0134*/ 	.word	0xffffffff


	//   ....[26]....
        /*0138*/ 	.word	0xffffffff


	//   ....[27]....
        /*013c*/ 	.word	0xffffffff


	//   ....[28]....
        /*0140*/ 	.word	0xffffffff


	//----- nvinfo : EIATTR_COOP_GROUP_INSTR_OFFSETS
	.align		4
.L_788:
        /*0144*/ 	.byte	0x04, 0x28
        /*0146*/ 	.short	(.L_790 - .L_789)


	//   ....[0]....
.L_789:
        /*0148*/ 	.word	0x00000060


	//   ....[1]....
        /*014c*/ 	.word	0x00000d80


	//   ....[2]....
        /*0150*/ 	.word	0x00000db0


	//   ....[3]....
        /*0154*/ 	.word	0x00000e90


	//   ....[4]....
        /*0158*/ 	.word	0x00000ed0


	//   ....[5]....
        /*015c*/ 	.word	0x00000f90


	//   ....[6]....
        /*0160*/ 	.word	0x00000fc0


	//   ....[7]....
        /*0164*/ 	.word	0x00001000


	//   ....[8]....
        /*0168*/ 	.word	0x00001020


	//   ....[9]....
        /*016c*/ 	.word	0x00003700


	//   ....[10]....
        /*0170*/ 	.word	0x000037d0


	//   ....[11]....
        /*0174*/ 	.word	0x000037e0


	//   ....[12]....
        /*0178*/ 	.word	0x00003830


	//   ....[13]....
        /*017c*/ 	.word	0x00006dc0


	//   ....[14]....
        /*0180*/ 	.word	0x00006e10


	//   ....[15]....
        /*0184*/ 	.word	0x00006e30


	//   ....[16]....
        /*0188*/ 	.word	0x00006e50


	//   ....[17]....
        /*018c*/ 	.word	0x000090d0


	//   ....[18]....
        /*0190*/ 	.word	0x000090e0


	//   ....[19]....
        /*0194*/ 	.word	0x00009110


	//   ....[20]....
        /*0198*/ 	.word	0x00009130


	//   ....[21]....
        /*019c*/ 	.word	0x00009e10


	//   ....[22]....
        /*01a0*/ 	.word	0x00009e50


	//   ....[23]....
        /*01a4*/ 	.word	0x00009e80


	//   ....[24]....
        /*01a8*/ 	.word	0x00009eb0


	//   ....[25]....
        /*01ac*/ 	.word	0x00009fa0


	//   ....[26]....
        /*01b0*/ 	.word	0x00009fb0


	//   ....[27]....
        /*01b4*/ 	.word	0x0000a8c0


	//   ....[28]....
        /*01b8*/ 	.word	0x0000a8d0


	//----- nvinfo : EIATTR_EXIT_INSTR_OFFSETS
	.align		4
.L_790:
        /*01bc*/ 	.byte	0x04, 0x1c
        /*01be*/ 	.short	(.L_792 - .L_791)


	//   ....[0]....
.L_791:
        /*01c0*/ 	.word	0x000001c0


	//   ....[1]....
        /*01c4*/ 	.word	0x0000a8e0


	//   ....[2]....
        /*01c8*/ 	.word	0x0000b180


	//   ....[3]....
        /*01cc*/ 	.word	0x0000b1d0


	//   ....[4]....
        /*01d0*/ 	.word	0x0000b200


	//   ....[5]....
        /*01d4*/ 	.word	0x0000b260


	//   ....[6]....
        /*01d8*/ 	.word	0x0000b4f0


	//----- nvinfo : EIATTR_CTAIDZ_USED
	.align		4
.L_792:
        /*01dc*/ 	.byte	0x01, 0x04
	.zero		2


	//----- nvinfo : EIATTR_MAX_THREADS
	.align		4
        /*01e0*/ 	.byte	0x04, 0x05
        /*01e2*/ 	.short	(.L_794 - .L_793)
.L_793:
        /*01e4*/ 	.word	0x00000100
        /*01e8*/ 	.word	0x00000001
        /*01ec*/ 	.word	0x00000001


	//----- nvinfo : EIATTR_CRS_STACK_SIZE
	.align		4
.L_794:
        /*01f0*/ 	.byte	0x04, 0x1e
        /*01f2*/ 	.short	(.L_796 - .L_795)
.L_795:
        /*01f4*/ 	.word	0x00000000
.L_796:


//--------------------- .nv.info._ZN7cutlass13device_kernelIN5flash19enable_sm80_to_sm89INS1_16FlashAttnFwdSm80INS1_25CollectiveMainloopFwdSm80ILi8ELi1ELb0EN4cute5tupleIJNS5_1CILi128EEENS7_ILi64EEENS7_ILi192EEEEEELi192ENS_10bfloat16_tEfNS_4arch4Sm80ELb0ELb0ELb0ELb1ELb0ELb0ELb1ELb1EEENS1_21CollectiveEpilogueFwdINS6_IJS8_SA_S9_EEENS6_IJNS7_ILi1EEESI_SI_EEESC_SE_Li256ELb1ELb1ELb1ELb0EEENS1_36VarlenDynamicPersistentTileSchedulerILi128ELi64ELi256ELi256ELb1ELb1ELb0ELb0ELb1ELb1EEEEEEEEEvNT_6ParamsE --------------------------
	.section	.nv.info._ZN7cutlass13device_kernelIN5flash19enable_sm80_to_sm89INS1_16FlashAttnFwdSm80INS1_25CollectiveMainloopFwdSm80ILi8ELi1ELb0EN4cute5tupleIJNS5_1CILi128EEENS7_ILi64EEENS7_ILi192EEEEEELi192ENS_10bfloat16_tEfNS_4arch4Sm80ELb0ELb0ELb0ELb1ELb0ELb0ELb1ELb1EEENS1_21CollectiveEpilogueFwdINS6_IJS8_SA_S9_EEENS6_IJNS7_ILi1EEESI_SI_EEESC_SE_Li256ELb1ELb1ELb1ELb0EEENS1_36VarlenDynamicPersistentTileSchedulerILi128ELi64ELi256ELi256ELb1ELb1ELb0ELb0ELb1ELb1EEEEEEEEEvNT_6ParamsE,"",@"SHT_CUDA_INFO"
	.sectionflags	@""
	.align	4


	//----- nvinfo : EIATTR_CUDA_API_VERSION
	.align		4
        /*0000*/ 	.byte	0x04, 0x37
        /*0002*/ 	.short	(.L_798 - .L_797)
.L_797:
        /*0004*/ 	.word	0x00000082


	//----- nvinfo : EIATTR_SW2861232_WAR
	.align		4
.L_798:
        /*0008*/ 	.byte	0x01, 0x35
	.zero		2


	//----- nvinfo : EIATTR_PARAM_CBANK
	.align		4
        /*000c*/ 	.byte	0x04, 0x0a
        /*000e*/ 	.short	(.L_800 - .L_799)
	.align		4
.L_799:
        /*0010*/ 	.word	index@(.nv.constant0._ZN7cutlass13device_kernelIN5flash19enable_sm80_to_sm89INS1_16FlashAttnFwdSm80INS1_25CollectiveMainloopFwdSm80ILi8ELi1ELb0EN4cute5tupleIJNS5_1CILi128EEENS7_ILi64EEENS7_ILi192EEEEEELi192ENS_10bfloat16_tEfNS_4arch4Sm80ELb0ELb0ELb0ELb1ELb0ELb0ELb1ELb1EEENS1_21CollectiveEpilogueFwdINS6_IJS8_SA_S9_EEENS6_IJNS7_ILi1EEESI_SI_EEESC_SE_Li256ELb1ELb1ELb1ELb0EEENS1_36VarlenDynamicPersistentTileSchedulerILi128ELi64ELi256ELi256ELb1ELb1ELb0ELb0ELb1ELb1EEEEEEEEEvNT_6ParamsE)
        /*0014*/ 	.short	0x0160
        /*0016*/ 	.short	0x0438


	//----- nvinfo : EIATTR_CBANK_PARAM_SIZE
	.align		4
.L_800:
        /*0018*/ 	.byte	0x03, 0x19
        /*001a*/ 	.short	0x0438


	//----- nvinfo : EIATTR_KPARAM_INFO
	.align		4
        /*001c*/ 	.byte	0x04, 0x17
        /*001e*/ 	.short	(.L_802 - .L_801)
.L_801:
        /*0020*/ 	.word	0x00000000
        /*0024*/ 	.short	0x0000
        /*0026*/ 	.short	0x0000
        /*0028*/ 	.byte	0x00, 0xf0, 0xe1, 0x10


	//----- nvinfo : EIATTR_MAXREG_COUNT
	.align		4
.L_802:
        /*002c*/ 	.byte	0x03, 0x1b
        /*002e*/ 	.short	0x00ff


	//----- nvinfo : EIATTR_NUM_BARRIERS
	.align		4
        /*0030*/ 	.byte	0x02, 0x4c
        /*0032*/ 	.byte	0x06
	.zero		1


	//----- nvinfo : EIATTR_MERCURY_ISA_VERSION
	.align		4
        /*0034*/ 	.byte	0x03, 0x5f
        /*0036*/ 	.short	0x0000


	//----- nvinfo : EIATTR_INT_WARP_WIDE_INSTR_OFFSETS
	.align		4
        /*0038*/ 	.byte	0x04, 0x31
        /*003a*/ 	.short	(.L_804 - .L_803)


	//   ....[0]....
.L_803:
        /*003c*/ 	.word	0x00007f90


	//   ....[1]....
        /*0040*/ 	.word	0x00008030


	//----- nvinfo : EIATTR_COOP_GROUP_MASK_REGIDS
	.align		4
.L_804:
        /*0044*/ 	.byte	0x04, 0x29
        /*0046*/ 	.short	(.L_806 - .L_805)


	//   ....[0]....
.L_805:
        /*0048*/ 	.word	0xffffffff


	//   ....[1]....
        /*004c*/ 	.word	0xffffffff


	//   ....[2]....
        /*0050*/ 	.word	0xffffffff


	//   ....[3]....
        /*0054*/ 	.word	0xffffffff


	//   ....[4]....
        /*0058*/ 	.word	0xffffffff


	//   ....[5]....
        /*005c*/ 	.word	0xffffffff


	//   ....[6]....
        /*0060*/ 	.word	0xffffffff


	//   ....[7]....
        /*0064*/ 	.word	0xffffffff


	//   ....[8]....
        /*0068*/ 	.word	0xffffffff


	//   ....[9]....
        /*006c*/ 	.word	0xffffffff


	//   ....[10]....
        /*0070*/ 	.word	0xffffffff


	//   ....[11]....
        /*0074*/ 	.word	0xffffffff


	//   ....[12]....
        /*0078*/ 	.word	0xffffffff


	//   ....[13]....
        /*007c*/ 	.word	0xffffffff


	//   ....[14]....
        /*0080*/ 	.word	0xffffffff


	//   ....[15]....
        /*0084*/ 	.word	0xffffffff


	//   ....[16]....
        /*0088*/ 	.word	0xffffffff


	//   ....[17]....
        /*008c*/ 	.word	0xffffffff


	//   ....[18]....
        /*0090*/ 	.word	0xffffffff


	//   ....[19]....
        /*0094*/ 	.word	0xffffffff


	//   ....[20]....
        /*0098*/ 	.word	0xffffffff


	//   ....[21]....
        /*009c*/ 	.word	0xffffffff


	//   ....[22]....
        /*00a0*/ 	.word	0xffffffff


	//   ....[23]....
        /*00a4*/ 	.word	0xffffffff


	//   ....[24]....
        /*00a8*/ 	.word	0xffffffff


	//   ....[25]....
        /*00ac*/ 	.word	0xffffffff


	//   ....[26]....
        /*00b0*/ 	.word	0xffffffff


	//   ....[27]....
        /*00b4*/ 	.word	0xffffffff


	//   ....[28]....
        /*00b8*/ 	.word	0xffffffff


	//   ....[29]....
        /*00bc*/ 	.word	0xffffffff


	//   ....[30]....
        /*00c0*/ 	.word	0xffffffff


	//   ....[31]....
        /*00c4*/ 	.word	0xffffffff


	//   ....[32]....
        /*00c8*/ 	.word	0xffffffff


	//   ....[33]....
        /*00cc*/ 	.word	0xffffffff


	//   ....[34]....
        /*00d0*/ 	.word	0xffffffff


	//   ....[35]....
        /*00d4*/ 	.word	0xffffffff


	//   ....[36]....
        /*00d8*/ 	.word	0xffffffff


	//   ....[37]....
        /*00dc*/ 	.word	0xffffffff


	//   ....[38]....
        /*00e0*/ 	.word	0xffffffff


	//   ....[39]....
        /*00e4*/ 	.word	0xffffffff


	//   ....[40]....
        /*00e8*/ 	.word	0xffffffff


	//   ....[41]....
        /*00ec*/ 	.word	0xffffffff


	//   ....[42]....
        /*00f0*/ 	.word	0xffffffff


	//   ....[43]....
        /*00f4*/ 	.word	0xffffffff


	//   ....[44]....
        /*00f8*/ 	.word	0xffffffff


	//   ....[45]....
        /*00fc*/ 	.word	0xffffffff


	//   ....[46]....
        /*0100*/ 	.word	0xffffffff


	//   ....[47]....
        /*0104*/ 	.word	0xffffffff


	//   ....[48]....
        /*0108*/ 	.word	0xffffffff


	//   ....[49]....
        /*010c*/ 	.word	0xffffffff


	//   ....[50]....
        /*0110*/ 	.word	0xffffffff


	//   ....[51]....
        /*0114*/ 	.word	0xffffffff


	//   ....[52]....
        /*0118*/ 	.word	0xffffffff


	//   ....[53]....
        /*011c*/ 	.word	0xffffffff


	//   ....[54]....
        /*0120*/ 	.word	0xffffffff


	//   ....[55]....
        /*0124*/ 	.word	0xffffffff


	//   ....[56]....
        /*0128*/ 	.word	0xffffffff


	//   ....[57]....
        /*012c*/ 	.word	0xffffffff


	//   ....[58]....
        /*0130*/ 	.word	0xffffffff


	//   ....[59]....
        /*0134*/ 	.word	0xffffffff


	//   ....[60]....
        /*0138*/ 	.word	0xffffffff


	//   ....[61]....
        /*013c*/ 	.word	0xffffffff


	//   ....[62]....
        /*0140*/ 	.word	0xffffffff


	//   ....[63]....
        /*0144*/ 	.word	0xffffffff


	//   ....[64]....
        /*0148*/ 	.word	0xffffffff


	//   ....[65]....
        /*014c*/ 	.word	0xffffffff


	//   ....[66]....
        /*0150*/ 	.word	0xffffffff


	//   ....[67]....
        /*0154*/ 	.word	0xffffffff


	//   ....[68]....
        /*0158*/ 	.word	0xffffffff


	//   ....[69]....
        /*015c*/ 	.word	0xffffffff


	//   ....[70]....
        /*0160*/ 	.word	0xffffffff


	//   ....[71]....
        /*0164*/ 	.word	0xffffffff


	//   ....[72]....
        /*0168*/ 	.word	0xffffffff


	//   ....[73]....
        /*016c*/ 	.word	0xffffffff


	//   ....[74]....
        /*0170*/ 	.word	0xffffffff


	//   ....[75]....
        /*0174*/ 	.word	0xffffffff


	//   ....[76]....
        /*0178*/ 	.word	0xffffffff


	//   ....[77]....
        /*017c*/ 	.word	0xffffffff


	//   ....[78]....
        /*0180*/ 	.word	0xffffffff


	//   ....[79]....
        /*0184*/ 	.word	0xffffffff


	//   ....[80]....
        /*0188*/ 	.word	0xffffffff


	//   ....[81]....
        /*018c*/ 	.word	0xffffffff


	//   ....[82]....
        /*0190*/ 	.word	0xffffffff


	//   ....[83]....
        /*0194*/ 	.word	0xffffffff


	//   ....[84]....
        /*0198*/ 	.word	0xffffffff


	//   ....[85]....
        /*019c*/ 	.word	0xffffffff


	//   ....[86]....
        /*01a0*/ 	.word	0xffffffff


	//   ....[87]....
        /*01a4*/ 	.word	0xffffffff


	//   ....[88]....
        /*01a8*/ 	.word	0xffffffff


	//   ....[89]....
        /*01ac*/ 	.word	0xffffffff


	//   ....[90]....
        /*01b0*/ 	.word	0xffffffff


	//   ....[91]....
        /*01b4*/ 	.word	0xffffffff


	//   ....[92]....
        /*01b8*/ 	.word	0xffffffff


	//   ....[93]....
        /*01bc*/ 	.word	0xffffffff


	//   ....[94]....
        /*01c0*/ 	.word	0xffffffff


	//   ....[95]....
        /*01c4*/ 	.word	0xffffffff


	//   ....[96]....
        /*01c8*/ 	.word	0xffffffff


	//   ....[97]....
        /*01cc*/ 	.word	0xffffffff


	//   ....[98]....
        /*01d0*/ 	.word	0xffffffff


	//   ....[99]....
        /*01d4*/ 	.word	0xffffffff


	//   ....[100]....
        /*01d8*/ 	.word	0xffffffff


	//   ....[101]....
        /*01dc*/ 	.word	0xffffffff


	//   ....[102]....
        /*01e0*/ 	.word	0xffffffff


	//   ....[103]....
        /*01e4*/ 	.word	0xffffffff


	//   ....[104]....
        /*01e8*/ 	.word	0xffffffff


	//   ....[105]....
        /*01ec*/ 	.word	0xffffffff


	//   ....[106]....
        /*01f0*/ 	.word	0xffffffff


	//   ....[107]....
        /*01f4*/ 	.word	0xffffffff


	//   ....[108]....
        /*01f8*/ 	.word	0xffffffff


	//   ....[109]....
        /*01fc*/ 	.word	0xffffffff


	//   ....[110]....
        /*0200*/ 	.word	0xffffffff


	//   ....[111]....
        /*0204*/ 	.word	0xffffffff


	//   ....[112]....
        /*0208*/ 	.word	0xffffffff


	//   ....[113]....
        /*020c*/ 	.word	0xffffffff


	//   ....[114]....
        /*0210*/ 	.word	0xffffffff


	//   ....[115]....
        /*0214*/ 	.word	0xffffffff


	//   ....[116]....
        /*0218*/ 	.word	0xffffffff


	//   ....[117]....
        /*021c*/ 	.word	0xffffffff


	//   ....[118]....
        /*0220*/ 	.word	0xffffffff


	//   ....[119]....
        /*0224*/ 	.word	0xffffffff


	//   ....[120]....
        /*0228*/ 	.word	0xffffffff


	//   ....[121]....
        /*022c*/ 	.word	0xffffffff


	//   ....[122]....
        /*0230*/ 	.word	0xffffffff


	//   ....[123]....
        /*0234*/ 	.word	0xffffffff


	//   ....[124]....
        /*0238*/ 	.word	0xffffffff


	//   ....[125]....
        /*023c*/ 	.word	0xffffffff


	//   ....[126]....
        /*0240*/ 	.word	0xffffffff


	//   ....[127]....
        /*0244*/ 	.word	0xffffffff


	//   ....[128]....
        /*0248*/ 	.word	0xffffffff


	//   ....[129]....
        /*024c*/ 	.word	0xffffffff


	//   ....[130]....
        /*0250*/ 	.word	0xffffffff


	//   ....[131]....
        /*0254*/ 	.word	0xffffffff


	//   ....[132]....
        /*0258*/ 	.word	0xffffffff


	//   ....[133]....
        /*025c*/ 	.word	0xffffffff


	//   ....[134]....
        /*0260*/ 	.word	0xffffffff


	//   ....[135]....
        /*0264*/ 	.word	0xffffffff


	//   ....[136]....
        /*0268*/ 	.word	0xffffffff


	//   ....[137]....
        /*026c*/ 	.word	0xffffffff


	//   ....[138]....
        /*0270*/ 	.word	0xffffffff


	//----- nvinfo : EIATTR_COOP_GROUP_INSTR_OFFSETS
	.align		4
.L_806:
        /*0274*/ 	.byte	0x04, 0x28
        /*0276*/ 	.short	(.L_808 - .L_807)


	//   ....[0]....
.L_807:
        /*0278*/ 	.word	0x00000080


	//   ....[1]....
        /*027c*/ 	.word	0x00000210


	//   ....[2]....
        /*0280*/ 	.word	0x00000240


	//   ....[3]....
        /*0284*/ 	.word	0x00000270


	//   ....[4]....
        /*0288*/ 	.word	0x000002a0


	//   ....[5]....
        /*028c*/ 	.word	0x000002d0


	//   ....[6]....
        /*0290*/ 	.word	0x00000300


	//   ....[7]....
        /*0294*/ 	.word	0x00000460


	//   ....[8]....
        /*0298*/ 	.word	0x000004a0


	//   ....[9]....
        /*029c*/ 	.word	0x000004d0


	//   ....[10]....
        /*02a0*/ 	.word	0x00000500


	//   ....[11]....
        /*02a4*/ 	.word	0x00000530


	//   ....[12]....
        /*02a8*/ 	.word	0x00000560


	//   ....[13]....
        /*02ac*/ 	.word	0x000005f0


	//   ....[14]....
        /*02b0*/ 	.word	0x00000620


	//   ....[15]....
        /*02b4*/ 	.word	0x00000640


	//   ....[16]....
        /*02b8*/ 	.word	0x000006a0


	//   ....[17]....
        /*02bc*/ 	.word	0x000022a0


	//   ....[18]....
        /*02c0*/ 	.word	0x000022c0


	//   ....[19]....
        /*02c4*/ 	.word	0x000023f0


	//   ....[20]....
        /*02c8*/ 	.word	0x00002400


	//   ....[21]....
        /*02cc*/ 	.word	0x00002530


	//   ....[22]....
        /*02d0*/ 	.word	0x00002550


	//   ....[23]....
        /*02d4*/ 	.word	0x00002680


	//   ....[24]....
        /*02d8*/ 	.word	0x00002690


	//   ....[25]....
        /*02dc*/ 	.word	0x00003d60


	//   ....[26]....
        /*02e0*/ 	.word	0x00003d90


	//   ....[27]....
        /*02e4*/ 	.word	0x00003db0


	//   ....[28]....
        /*02e8*/ 	.word	0x00003dd0


	//   ....[29]....
        /*02ec*/ 	.word	0x00005d30


	//   ....[30]....
        /*02f0*/ 	.word	0x00005d50


	//   ....[31]....
        /*02f4*/ 	.word	0x00005d70


	//   ....[32]....
        /*02f8*/ 	.word	0x00005d90


	//   ....[33]....
        /*02fc*/ 	.word	0x000077a0


	//   ....[34]....
        /*0300*/ 	.word	0x000077b0


	//   ....[35]....
        /*0304*/ 	.word	0x000077e0


	//   ....[36]....
        /*0308*/ 	.word	0x000077f0


	//   ....[37]....
        /*030c*/ 	.word	0x00008b00


	//   ....[38]....
        /*0310*/ 	.word	0x00008b20


	//   ....[39]....
        /*0314*/ 	.word	0x00008b40


	//   ....[40]....
        /*0318*/ 	.word	0x00008b50


	//   ....[41]....
        /*031c*/ 	.word	0x00008ea0


	//   ....[42]....
        /*0320*/ 	.word	0x00008ec0


	//   ....[43]....
        /*0324*/ 	.word	0x00008fe0


	//   ....[44]....
        /*0328*/ 	.word	0x00008ff0


	//   ....[45]....
        /*032c*/ 	.word	0x00009120


	//   ....[46]....
        /*0330*/ 	.word	0x00009140


	//   ....[47]....
        /*0334*/ 	.word	0x00009270


	//   ....[48]....
        /*0338*/ 	.word	0x00009280


	//   ....[49]....
        /*033c*/ 	.word	0x000095c0


	//   ....[50]....
        /*0340*/ 	.word	0x000095e0


	//   ....[51]....
        /*0344*/ 	.word	0x00009e30


	//   ....[52]....
        /*0348*/ 	.word	0x00009e40


	//   ....[53]....
        /*034c*/ 	.word	0x0000ab50


	//   ....[54]....
        /*0350*/ 	.word	0x0000ab70


	//   ....[55]....
        /*0354*/ 	.word	0x0000aca0


	//   ....[56]....
        /*0358*/ 	.word	0x0000acb0


	//   ....[57]....
        /*035c*/ 	.word	0x0000ade0


	//   ....[58]....
        /*0360*/ 	.word	0x0000ae00


	//   ....[59]....
        /*0364*/ 	.word	0x0000af30


	//   ....[60]....
        /*0368*/ 	.word	0x0000af40


	//   ....[61]....
        /*036c*/ 	.word	0x0000b0f0


	//   ....[62]....
        /*0370*/ 	.word	0x0000b110


	//   ....[63]....
        /*0374*/ 	.word	0x0000b230


	//   ....[64]....
        /*0378*/ 	.word	0x0000b270


	//   ....[65]....
        /*037c*/ 	.word	0x0000b2a0


	//   ....[66]....
        /*0380*/ 	.word	0x0000b2d0


	//   ....[67]....
        /*0384*/ 	.word	0x0000b300


	//   ....[68]....
        /*0388*/ 	.word	0x0000b330


	//   ....[69]....
        /*038c*/ 	.word	0x0000b470


	//   ....[70]....
        /*0390*/ 	.word	0x0000b4b0


	//   ....[71]....
        /*0394*/ 	.word	0x0000b4e0


	//   ....[72]....
        /*0398*/ 	.word	0x0000b510


	//   ....[73]....
        /*039c*/ 	.word	0x0000b540


	//   ....[74]....
        /*03a0*/ 	.word	0x0000b570


	//   ....[75]....
        /*03a4*/ 	.word	0x0000b600


	//   ....[76]....
        /*03a8*/ 	.word	0x0000b630


	//   ....[77]....
        /*03ac*/ 	.word	0x0000b640


	//   ....[78]....
        /*03b0*/ 	.word	0x0000b6a0


	//   ....[79]....
        /*03b4*/ 	.word	0x0000bb70


	//   ....[80]....
        /*03b8*/ 	.word	0x0000bbd0


	//   ....[81]....
        /*03bc*/ 	.word	0x0000bc30


	//   ....[82]....
        /*03c0*/ 	.word	0x0000bc90


	//   ....[83]....
        /*03c4*/ 	.word	0x0000bcf0


	//   ....[84]....
        /*03c8*/ 	.word	0x0000bd60


	//   ....[85]....
        /*03cc*/ 	.word	0x0000bda0


	//   ....[86]....
        /*03d0*/ 	.word	0x0000be00


	//   ....[87]....
        /*03d4*/ 	.word	0x0000be70


	//   ....[88]....
        /*03d8*/ 	.word	0x0000bed0


	//   ....[89]....
        /*03dc*/ 	.word	0x0000bf40


	//   ....[90]....
        /*03e0*/ 	.word	0x0000bfb0


	//   ....[91]....
        /*03e4*/ 	.word	0x0000c020


	//   ....[92]....
        /*03e8*/ 	.word	0x0000c080


	//   ....[93]....
        /*03ec*/ 	.word	0x0000c0e0


	//   ....[94]....
        /*03f0*/ 	.word	0x0000c150


	//   ....[95]....
        /*03f4*/ 	.word	0x0000c1b0


	//   ....[96]....
        /*03f8*/ 	.word	0x0000c210


	//   ....[97]....
        /*03fc*/ 	.word	0x0000c290


	//   ....[98]....
        /*0400*/ 	.word	0x0000c2e0


	//   ....[99]....
        /*0404*/ 	.word	0x0000c330


	//   ....[100]....
        /*0408*/ 	.word	0x0000c380


	//   ....[101]....
        /*040c*/ 	.word	0x0000c3f0


	//   ....[102]....
        /*0410*/ 	.word	0x0000c460


	//   ....[103]....
        /*0414*/ 	.word	0x0000c4d0


	//   ....[104]....
        /*0418*/ 	.word	0x0000c530


	//   ....[105]....
        /*041c*/ 	.word	0x0000c590


	//   ....[106]....
        /*0420*/ 	.word	0x0000c600


	//   ....[107]....
        /*0424*/ 	.word	0x0000c660


	//   ....[108]....
        /*0428*/ 	.word	0x0000c6c0


	//   ....[109]....
        /*042c*/ 	.word	0x0000c730


	//   ....[110]....
        /*0430*/ 	.word	0x0000c7a0


	//   ....[111]....
        /*0434*/ 	.word	0x0000c810


	//   ....[112]....
        /*0438*/ 	.word	0x0000c870


	//   ....[113]....
        /*043c*/ 	.word	0x0000c8e0


	//   ....[114]....
        /*0440*/ 	.word	0x0000c950


	//   ....[115]....
        /*0444*/ 	.word	0x0000c9c0


	//   ....[116]....
        /*0448*/ 	.word	0x0000ca20


	//   ....[117]....
        /*044c*/ 	.word	0x0000ca90


	//   ....[118]....
        /*0450*/ 	.word	0x0000cb00


	//   ....[119]....
        /*0454*/ 	.word	0x0000cb70


	//   ....[120]....
        /*0458*/ 	.word	0x0000cbd0


	//   ....[121]....
        /*045c*/ 	.word	0x0000cc40


	//   ....[122]....
        /*0460*/ 	.word	0x0000ccb0


	//   ....[123]....
        /*0464*/ 	.word	0x0000cd00


	//   ....[124]....
        /*0468*/ 	.word	0x0000cd50


	//   ....[125]....
        /*046c*/ 	.word	0x0000cda0


	//   ....[126]....
        /*0470*/ 	.word	0x0000cdf0


	//   ....[127]....
        /*0474*/ 	.word	0x0000ce40


	//   ....[128]....
        /*0478*/ 	.word	0x0000ceb0


	//   ....[129]....
        /*047c*/ 	.word	0x0000cf10


	//   ....[130]....
        /*0480*/ 	.word	0x0000cf70


	//   ....[131]....
        /*0484*/ 	.word	0x0000cfc0


	//   ....[132]....
        /*0488*/ 	.word	0x0000d010


	//   ....[133]....
        /*048c*/ 	.word	0x0000d060


	//   ....[134]....
        /*0490*/ 	.word	0x0000d0d0


	//   ....[135]....
        /*0494*/ 	.word	0x0000d120


	//   ....[136]....
        /*0498*/ 	.word	0x0000d180


	//   ....[137]....
        /*049c*/ 	.word	0x0000d1e0


	//   ....[138]....
        /*04a0*/ 	.word	0x0000d240


	//----- nvinfo : EIATTR_EXIT_INSTR_OFFSETS
	.align		4
.L_808:
        /*04a4*/ 	.byte	0x04, 0x1c
        /*04a6*/ 	.short	(.L_810 - .L_809)


	//   ....[0]....
.L_809:
        /*04a8*/ 	.word	0x00000b00


	//   ....[1]....
        /*04ac*/ 	.word	0x0000bb30


	//----- nvinfo : EIATTR_MAX_THREADS
	.align		4
.L_810:
        /*04b0*/ 	.byte	0x04, 0x05
        /*04b2*/ 	.short	(.L_812 - .L_811)
.L_811:
        /*04b4*/ 	.word	0x00000100
        /*04b8*/ 	.word	0x00000001
        /*04bc*/ 	.word	0x00000001


	//----- nvinfo : EIATTR_CRS_STACK_SIZE
	.align		4
.L_812:
        /*04c0*/ 	.byte	0x04, 0x1e
        /*04c2*/ 	.short	(.L_814 - .L_813)
.L_813:
        /*04c4*/ 	.word	0x00000000
.L_814:


//--------------------- .nv.info._ZN7cutlass13device_kernelIN5flash19enable_sm80_to_sm89INS1_16FlashAttnFwdSm80INS1_25CollectiveMainloopFwdSm80ILi8ELi1ELb0EN4cute5tupleIJNS5_1CILi128EEENS7_ILi64EEENS7_ILi192EEEEEELi192ENS_10bfloat16_tEfNS_4arch4Sm80ELb0ELb0ELb0ELb1ELb0ELb1ELb1ELb1EEENS1_21CollectiveEpilogueFwdINS6_IJS8_SA_S9_EEENS6_IJNS7_ILi1EEESI_SI_EEESC_SE_Li256ELb1ELb1ELb1ELb0EEENS1_36VarlenDynamicPersistentTileSchedulerILi128ELi64ELi256ELi256ELb1ELb1ELb0ELb0ELb1ELb1EEEEEEEEEvNT_6ParamsE --------------------------
	.section	.nv.info._ZN7cutlass13device_kernelIN5flash19enable_sm80_to_sm89INS1_16FlashAttnFwdSm80INS1_25CollectiveMainloopFwdSm80ILi8ELi1ELb0EN4cute5tupleIJNS5_1CILi128EEENS7_ILi64EEENS7_ILi192EEEEEELi192ENS_10bfloat16_tEfNS_4arch4Sm80ELb0ELb0ELb0ELb1ELb0ELb1ELb1ELb1EEENS1_21CollectiveEpilogueFwdINS6_IJS8_SA_S9_EEENS6_IJNS7_ILi1EEESI_SI_EEESC_SE_Li256ELb1ELb1ELb1ELb0EEENS1_36VarlenDynamicPersistentTileSchedulerILi128ELi64ELi256ELi256ELb1ELb1ELb0ELb0ELb1ELb1EEEEEEEEEvNT_6ParamsE,"",@"SHT_CUDA_INFO"
	.sectionflags	@""
	.align	4


	//----- nvinfo : EIATTR_CUDA_API_VERSION
	.align		4
        /*0000*/ 	.byte	0x04, 0x37
        /*0002*/ 	.short	(.L_816 - .L_815)
.L_815:
        /*0004*/ 	.word	0x00000082


	//----- nvinfo : EIATTR_SW2861232_WAR
	.align		4
.L_816:
        /*0008*/ 	.byte	0x01, 0x35
	.zero		2


	//----- nvinfo : EIATTR_PARAM_CBANK
	.align		4
        /*000c*/ 	.byte	0x04, 0x0a
        /*000e*/ 	.short	(.L_818 - .L_817)
	.align		4
.L_817:
        /*0010*/ 	.word	index@(.nv.constant0._ZN7cutlass13device_kernelIN5flash19enable_sm80_to_sm89INS1_16FlashAttnFwdSm80INS1_25CollectiveMainloopFwdSm80ILi8ELi1ELb0EN4cute5tupleIJNS5_1CILi128EEENS7_ILi64EEENS7_ILi192EEEEEELi192ENS_10bfloat16_tEfNS_4arch4Sm80ELb0ELb0ELb0ELb1ELb0ELb1ELb1ELb1EEENS1_21CollectiveEpilogueFwdINS6_IJS8_SA_S9_EEENS6_IJNS7_ILi1EEESI_SI_EEESC_SE_Li256ELb1ELb1ELb1ELb0EEENS1_36VarlenDynamicPersistentTileSchedulerILi128ELi64ELi256ELi256ELb1ELb1ELb0ELb0ELb1ELb1EEEEEEEEEvNT_6ParamsE)
        /*0014*/ 	.short	0x0160
        /*0016*/ 	.short	0x0438


	//----- nvinfo : EIATTR_CBANK_PARAM_SIZE
	.align		4
.L_818:
        /*0018*/ 	.byte	0x03, 0x19
        /*001a*/ 	.short	0x0438


	//----- nvinfo : EIATTR_KPARAM_INFO
	.align		4
        /*001c*/ 	.byte	0x04, 0x17
        /*001e*/ 	.short	(.L_820 - .L_819)
.L_819:
        /*0020*/ 	.word	0x00000000
        /*0024*/ 	.short	0x0000
        /*0026*/ 	.short	0x0000
        /*0028*/ 	.byte	0x00, 0xf0, 0xe1, 0x10


	//----- nvinfo : EIATTR_MAXREG_COUNT
	.align		4
.L_820:
        /*002c*/ 	.byte	0x03, 0x1b
        /*002e*/ 	.short	0x00ff


	//----- nvinfo : EIATTR_NUM_BARRIERS
	.align		4
        /*0030*/ 	.byte	0x02, 0x4c
        /*0032*/ 	.byte	0x06
	.zero		1


	//----- nvinfo : EIATTR_ANNOTATIONS
	.align		4
        /*0034*/ 	.byte	0x04, 0x55
        /*0036*/ 	.short	(.L_822 - .L_821)


	//   ....[0]....
.L_821:
        /*0038*/ 	.word	0x00000001
        /*003c*/ 	.byte	0x30, 0x76, 0x00, 0x00, 0x01, 0x00, 0x00, 0x00, 0x60, 0x76, 0x00, 0x00, 0x01, 0x00, 0x00, 0x00
        /*004c*/ 	.byte	0x00, 0x7b, 0x00, 0x00, 0x01, 0x00, 0x00, 0x00, 0x00, 0xd5, 0x00, 0x00, 0x01, 0x00, 0x00, 0x00
        /*005c*/ 	.byte	0x80, 0xf9, 0x00, 0x00, 0x01, 0x00, 0x00, 0x00, 0xb0, 0x05, 0x01, 0x00


	//----- nvinfo : EIATTR_MERCURY_ISA_VERSION
	.align		4
.L_822:
        /*0068*/ 	.byte	0x03, 0x5f
        /*006a*/ 	.short	0x0000


	//----- nvinfo : EIATTR_INT_WARP_WIDE_INSTR_OFFSETS
	.align		4
        /*006c*/ 	.byte	0x04, 0x31
        /*006e*/ 	.short	(.L_824 - .L_823)


	//   ....[0]....
.L_823:
        /*0070*/ 	.word	0x00012b70


	//   ....[1]....
        /*0074*/ 	.word	0x00012c10


	//----- nvinfo : EIATTR_COOP_GROUP_MASK_REGIDS
	.align		4
.L_824:
        /*0078*/ 	.byte	0x04, 0x29
        /*007a*/ 	.short	(.L_826 - .L_825)


	//   ....[0]....
.L_825:
        /*007c*/ 	.word	0xffffffff


	//   ....[1]....
        /*0080*/ 	.word	0xffffffff


	//   ....[2]....
        /*0084*/ 	.word	0xffffffff


	//   ....[3]....
        /*0088*/ 	.word	0xffffffff


	//   ....[4]....
        /*008c*/ 	.word	0xffffffff


	//   ....[5]....
        /*0090*/ 	.word	0xffffffff


	//   ....[6]....
        /*0094*/ 	.word	0xffffffff


	//   ....[7]....
        /*0098*/ 	.word	0xffffffff


	//   ....[8]....
        /*009c*/ 	.word	0xffffffff


	//   ....[9]....
        /*00a0*/ 	.word	0xffffffff


	//   ....[10]....
        /*00a4*/ 	.word	0xffffffff


	//   ....[11]....
        /*00a8*/ 	.word	0xffffffff


	//   ....[12]....
        /*00ac*/ 	.word	0xffffffff


	//   ....[13]....
        /*00b0*/ 	.word	0xffffffff


	//   ....[14]....
        /*00b4*/ 	.word	0xffffffff


	//   ....[15]....
        /*00b8*/ 	.word	0xffffffff


	//   ....[16]....
        /*00bc*/ 	.word	0xffffffff


	//   ....[17]....
        /*00c0*/ 	.word	0xffffffff


	//   ....[18]....
        /*00c4*/ 	.word	0xffffffff


	//   ....[19]....
        /*00c8*/ 	.word	0xffffffff


	//   ....[20]....
        /*00cc*/ 	.word	0xffffffff


	//   ....[21]....
        /*00d0*/ 	.word	0xffffffff


	//   ....[22]....
        /*00d4*/ 	.word	0xffffffff


	//   ....[23]....
        /*00d8*/ 	.word	0xffffffff


	//   ....[24]....
        /*00dc*/ 	.word	0xffffffff


	//   ....[25]....
        /*00e0*/ 	.word	0xffffffff


	//   ....[26]....
        /*00e4*/ 	.word	0xffffffff


	//   ....[27]....
        /*00e8*/ 	.word	0xffffffff


	//   ....[28]....
        /*00ec*/ 	.word	0xffffffff


	//   ....[29]....
        /*00f0*/ 	.word	0xffffffff


	//   ....[30]....
        /*00f4*/ 	.word	0xffffffff


	//   ....[31]....
        /*00f8*/ 	.word	0xffffffff


	//   ....[32]....
        /*00fc*/ 	.word	0xffffffff


	//   ....[33]....
        /*0100*/ 	.word	0xffffffff


	//   ....[34]....
        /*0104*/ 	.word	0xffffffff


	//   ....[35]....
        /*0108*/ 	.word	0xffffffff


	//   ....[36]....
        /*010c*/ 	.word	0xffffffff


	//   ....[37]....
        /*0110*/ 	.word	0xffffffff


	//   ....[38]....
        /*0114*/ 	.word	0xffffffff


	//   ....[39]....
        /*0118*/ 	.word	0xffffffff


	//   ....[40]....
        /*011c*/ 	.word	0xffffffff


	//   ....[41]....
        /*0120*/ 	.word	0xffffffff


	//   ....[42]....
        /*0124*/ 	.word	0xffffffff


	//   ....[43]....
        /*0128*/ 	.word	0xffffffff


	//   ....[44]....
        /*012c*/ 	.word	0xffffffff


	//   ....[45]....
        /*0130*/ 	.word	0xffffffff


	//   ....[46]....
        /*0134*/ 	.word	0xffffffff


	//   ....[47]....
        /*0138*/ 	.word	0xffffffff


	//   ....[48]....
        /*013c*/ 	.word	0xffffffff


	//   ....[49]....
        /*0140*/ 	.word	0xffffffff


	//   ....[50]....
        /*0144*/ 	.word	0xffffffff


	//   ....[51]....
        /*0148*/ 	.word	0xffffffff


	//   ....[52]....
        /*014c*/ 	.word	0xffffffff


	//   ....[53]....
        /*0150*/ 	.word	0xffffffff


	//   ....[54]....
        /*0154*/ 	.word	0xffffffff


	//   ....[55]....
        /*0158*/ 	.word	0xffffffff


	//   ....[56]....
        /*015c*/ 	.word	0xffffffff


	//   ....[57]....
        /*0160*/ 	.word	0xffffffff


	//   ....[58]....
        /*0164*/ 	.word	0xffffffff


	//   ....[59]....
        /*0168*/ 	.word	0xffffffff


	//   ....[60]....
        /*016c*/ 	.word	0xffffffff


	//   ....[61]....
        /*0170*/ 	.word	0xffffffff


	//   ....[62]....
        /*0174*/ 	.word	0xffffffff


	//   ....[63]....
        /*0178*/ 	.word	0xffffffff


	//   ....[64]....
        /*017c*/ 	.word	0xffffffff


	//   ....[65]....
        /*0180*/ 	.word	0xffffffff


	//   ....[66]....
        /*0184*/ 	.word	0xffffffff


	//   ....[67]....
        /*0188*/ 	.word	0xffffffff


	//   ....[68]....
        /*018c*/ 	.word	0xffffffff


	//   ....[69]....
        /*0190*/ 	.word	0xffffffff


	//   ....[70]....
        /*0194*/ 	.word	0xffffffff


	//   ....[71]....
        /*0198*/ 	.word	0xffffffff


	//   ....[72]....
        /*019c*/ 	.word	0xffffffff


	//   ....[73]....
        /*01a0*/ 	.word	0xffffffff


	//   ....[74]....
        /*01a4*/ 	.word	0xffffffff


	//   ....[75]....
        /*01a8*/ 	.word	0xffffffff


	//   ....[76]....
        /*01ac*/ 	.word	0xffffffff


	//   ....[77]....
        /*01b0*/ 	.word	0xffffffff


	//   ....[78]....
        /*01b4*/ 	.word	0xffffffff


	//   ....[79]....
        /*01b8*/ 	.word	0xffffffff


	//   ....[80]....
        /*01bc*/ 	.word	0xffffffff


	//   ....[81]....
        /*01c0*/ 	.word	0xffffffff


	//   ....[82]....
        /*01c4*/ 	.word	0xffffffff


	//   ....[83]....
        /*01c8*/ 	.word	0xffffffff


	//   ....[84]....
        /*01cc*/ 	.word	0xffffffff


	//   ....[85]....
        /*01d0*/ 	.word	0xffffffff


	//   ....[86]....
        /*01d4*/ 	.word	0xffffffff


	//   ....[87]....
        /*01d8*/ 	.word	0xffffffff


	//   ....[88]....
        /*01dc*/ 	.word	0xffffffff


	//   ....[89]....
        /*01e0*/ 	.word	0xffffffff


	//   ....[90]....
        /*01e4*/ 	.word	0xffffffff


	//   ....[91]....
        /*01e8*/ 	.word	0xffffffff


	//   ....[92]....
        /*01ec*/ 	.word	0xffffffff


	//   ....[93]....
        /*01f0*/ 	.word	0xffffffff


	//   ....[94]....
        /*01f4*/ 	.word	0xffffffff


	//   ....[95]....
        /*01f8*/ 	.word	0xffffffff


	//   ....[96]....
        /*01fc*/ 	.word	0xffffffff


	//   ....[97]....
        /*0200*/ 	.word	0xffffffff


	//   ....[98]....
        /*0204*/ 	.word	0xffffffff


	//   ....[99]....
        /*0208*/ 	.word	0xffffffff


	//   ....[100]....
        /*020c*/ 	.word	0xffffffff


	//   ....[101]....
        /*0210*/ 	.word	0xffffffff


	//   ....[102]....
        /*0214*/ 	.word	0xffffffff


	//   ....[103]....
        /*0218*/ 	.word	0xffffffff


	//   ....[104]....
        /*021c*/ 	.word	0xffffffff


	//   ....[105]....
        /*0220*/ 	.word	0xffffffff


	//   ....[106]....
        /*0224*/ 	.word	0xffffffff


	//   ....[107]....
        /*0228*/ 	.word	0xffffffff


	//   ....[108]....
        /*022c*/ 	.word	0xffffffff


	//   ....[109]....
        /*0230*/ 	.word	0xffffffff


	//   ....[110]....
        /*0234*/ 	.word	0xffffffff


	//   ....[111]....
        /*0238*/ 	.word	0xffffffff


	//   ....[112]....
        /*023c*/ 	.word	0xffffffff


	//   ....[113]....
        /*0240*/ 	.word	0xffffffff


	//   ....[114]....
        /*0244*/ 	.word	0xffffffff


	//   ....[115]....
        /*0248*/ 	.word	0xffffffff


	//   ....[116]....
        /*024c*/ 	.word	0xffffffff


	//   ....[117]....
        /*0250*/ 	.word	0xffffffff


	//   ....[118]....
        /*0254*/ 	.word	0xffffffff


	//   ....[119]....
        /*0258*/ 	.word	0xffffffff


	//   ....[120]....
        /*025c*/ 	.word	0xffffffff


	//   ....[121]....
        /*0260*/ 	.word	0xffffffff


	//   ....[122]....
        /*0264*/ 	.word	0xffffffff


	//   ....[123]....
        /*0268*/ 	.word	0xffffffff


	//   ....[124]....
        /*026c*/ 	.word	0xffffffff


	//   ....[125]....
        /*0270*/ 	.word	0xffffffff


	//   ....[126]....
        /*0274*/ 	.word	0xffffffff


	//   ....[127]....
        /*0278*/ 	.word	0xffffffff


	//   ....[128]....
        /*027c*/ 	.word	0xffffffff


	//   ....[129]....
        /*0280*/ 	.word	0xffffffff


	//   ....[130]....
        /*0284*/ 	.word	0xffffffff


	//   ....[131]....
        /*0288*/ 	.word	0xffffffff


	//   ....[132]....
        /*028c*/ 	.word	0xffffffff


	//   ....[133]....
        /*0290*/ 	.word	0xffffffff


	//   ....[134]....
        /*0294*/ 	.word	0xffffffff


	//   ....[135]....
        /*0298*/ 	.word	0xffffffff


	//   ....[136]....
        /*029c*/ 	.word	0xffffffff


	//   ....[137]....
        /*02a0*/ 	.word	0xffffffff


	//   ....[138]....
        /*02a4*/ 	.word	0xffffffff


	//   ....[139]....
        /*02a8*/ 	.word	0xffffffff


	//   ....[140]....
        /*02ac*/ 	.word	0xffffffff


	//   ....[141]....
        /*02b0*/ 	.word	0xffffffff


	//   ....[142]....
        /*02b4*/ 	.word	0xffffffff


	//   ....[143]....
        /*02b8*/ 	.word	0xffffffff


	//   ....[144]....
        /*02bc*/ 	.word	0xffffffff


	//   ....[145]....
        /*02c0*/ 	.word	0xffffffff


	//   ....[146]....
        /*02c4*/ 	.word	0xffffffff


	//----- nvinfo : EIATTR_COOP_GROUP_INSTR_OFFSETS
	.align		4
.L_826:
        /*02c8*/ 	.byte	0x04, 0x28
        /*02ca*/ 	.short	(.L_828 - .L_827)


	//   ....[0]....
.L_827:
        /*02cc*/ 	.word	0x00000090


	//   ....[1]....
        /*02d0*/ 	.word	0x00000210


	//   ....[2]....
        /*02d4*/ 	.word	0x00000240


	//   ....[3]....
        /*02d8*/ 	.word	0x00000270


	//   ....[4]....
        /*02dc*/ 	.word	0x000002a0


	//   ....[5]....
        /*02e0*/ 	.word	0x000002d0


	//   ....[6]....
        /*02e4*/ 	.word	0x00000300


	//   ....[7]....
        /*02e8*/ 	.word	0x00000450


	//   ....[8]....
        /*02ec*/ 	.word	0x00000490


	//   ....[9]....
        /*02f0*/ 	.word	0x000004c0


	//   ....[10]....
        /*02f4*/ 	.word	0x000004f0


	//   ....[11]....
        /*02f8*/ 	.word	0x00000520


	//   ....[12]....
        /*02fc*/ 	.word	0x00000550


	//   ....[13]....
        /*0300*/ 	.word	0x000005e0


	//   ....[14]....
        /*0304*/ 	.word	0x00000610


	//   ....[15]....
        /*0308*/ 	.word	0x00000630


	//   ....[16]....
        /*030c*/ 	.word	0x00000690


	//   ....[17]....
        /*0310*/ 	.word	0x000076e0


	//   ....[18]....
        /*0314*/ 	.word	0x00007700


	//   ....[19]....
        /*0318*/ 	.word	0x00007850


	//   ....[20]....
        /*031c*/ 	.word	0x00007860


	//   ....[21]....
        /*0320*/ 	.word	0x00007990


	//   ....[22]....
        /*0324*/ 	.word	0x000079b0


	//   ....[23]....
        /*0328*/ 	.word	0x00007ae0


	//   ....[24]....
        /*032c*/ 	.word	0x00007af0


	//   ....[25]....
        /*0330*/ 	.word	0x00007f90


	//   ....[26]....
        /*0334*/ 	.word	0x00007fd0


	//   ....[27]....
        /*0338*/ 	.word	0x00008010


	//   ....[28]....
        /*033c*/ 	.word	0x00008050


	//   ....[29]....
        /*0340*/ 	.word	0x0000a980


	//   ....[30]....
        /*0344*/ 	.word	0x0000a9d0


	//   ....[31]....
        /*0348*/ 	.word	0x0000aa10


	//   ....[32]....
        /*034c*/ 	.word	0x0000aa50


	//   ....[33]....
        /*0350*/ 	.word	0x0000e890


	//   ....[34]....
        /*0354*/ 	.word	0x0000e920


	//   ....[35]....
        /*0358*/ 	.word	0x0000e940


	//   ....[36]....
        /*035c*/ 	.word	0x0000e960


	//   ....[37]....
        /*0360*/ 	.word	0x00010920


	//   ....[38]....
        /*0364*/ 	.word	0x00010940


	//   ....[39]....
        /*0368*/ 	.word	0x00010960


	//   ....[40]....
        /*036c*/ 	.word	0x00010980


	//   ....[41]....
        /*0370*/ 	.word	0x00012380


	//   ....[42]....
        /*0374*/ 	.word	0x00012390


	//   ....[43]....
        /*0378*/ 	.word	0x000123c0


	//   ....[44]....
        /*037c*/ 	.word	0x000123d0


	//   ....[45]....
        /*0380*/ 	.word	0x000137c0


	//   ....[46]....
        /*0384*/ 	.word	0x000137e0


	//   ....[47]....
        /*0388*/ 	.word	0x000137f0


	//   ....[48]....
        /*038c*/ 	.word	0x00013800


	//   ....[49]....
        /*0390*/ 	.word	0x00013b70


	//   ....[50]....
        /*0394*/ 	.word	0x00013b90


	//   ....[51]....
        /*0398*/ 	.word	0x00013ce0


	//   ....[52]....
        /*039c*/ 	.word	0x00013cf0


	//   ....[53]....
        /*03a0*/ 	.word	0x00013e20


	//   ....[54]....
        /*03a4*/ 	.word	0x00013e40


	//   ....[55]....
        /*03a8*/ 	.word	0x00013f70


	//   ....[56]....
        /*03ac*/ 	.word	0x00013f80


	//   ....[57]....
        /*03b0*/ 	.word	0x000142b0


	//   ....[58]....
        /*03b4*/ 	.word	0x000142d0


	//   ....[59]....
        /*03b8*/ 	.word	0x00014c60


	//   ....[60]....
        /*03bc*/ 	.word	0x00014c70


	//   ....[61]....
        /*03c0*/ 	.word	0x000159a0


	//   ....[62]....
        /*03c4*/ 	.word	0x000159c0


	//   ....[63]....
        /*03c8*/ 	.word	0x00015b20


	//   ....[64]....
        /*03cc*/ 	.word	0x00015b30


	//   ....[65]....
        /*03d0*/ 	.word	0x00015c60


	//   ....[66]....
        /*03d4*/ 	.word	0x00015c80


	//   ....[67]....
        /*03d8*/ 	.word	0x00015db0


	//   ....[68]....
        /*03dc*/ 	.word	0x00015dc0


	//   ....[69]....
        /*03e0*/ 	.word	0x00015f70


	//   ....[70]....
        /*03e4*/ 	.word	0x00015f90


	//   ....[71]....
        /*03e8*/ 	.word	0x000160b0


	//   ....[72]....
        /*03ec*/ 	.word	0x000160f0


	//   ....[73]....
        /*03f0*/ 	.word	0x00016120


	//   ....[74]....
        /*03f4*/ 	.word	0x00016150


	//   ....[75]....
        /*03f8*/ 	.word	0x00016180


	//   ....[76]....
        /*03fc*/ 	.word	0x000161b0


	//   ....[77]....
        /*0400*/ 	.word	0x00016300


	//   ....[78]....
        /*0404*/ 	.word	0x00016340


	//   ....[79]....
        /*0408*/ 	.word	0x00016370


	//   ....[80]....
        /*040c*/ 	.word	0x000163a0


	//   ....[81]....
        /*0410*/ 	.word	0x000163d0


	//   ....[82]....
        /*0414*/ 	.word	0x00016400


	//   ....[83]....
        /*0418*/ 	.word	0x00016490


	//   ....[84]....
        /*041c*/ 	.word	0x000164c0


	//   ....[85]....
        /*0420*/ 	.word	0x000164d0


	//   ....[86]....
        /*0424*/ 	.word	0x00016530


	//   ....[87]....
        /*0428*/ 	.word	0x00016a10


	//   ....[88]....
        /*042c*/ 	.word	0x00016a70


	//   ....[89]....
        /*0430*/ 	.word	0x00016ad0


	//   ....[90]....
        /*0434*/ 	.word	0x00016b30


	//   ....[91]....
        /*0438*/ 	.word	0x00016b90


	//   ....[92]....
        /*043c*/ 	.word	0x00016c00


	//   ....[93]....
        /*0440*/ 	.word	0x00016c40


	//   ....[94]....
        /*0444*/ 	.word	0x00016ca0


	//   ....[95]....
        /*0448*/ 	.word	0x00016d10


	//   ....[96]....
        /*044c*/ 	.word	0x00016d80


	//   ....[97]....
        /*0450*/ 	.word	0x00016df0


	//   ....[98]....
        /*0454*/ 	.word	0x00016e60


	//   ....[99]....
        /*0458*/ 	.word	0x00016ed0


	//   ....[100]....
        /*045c*/ 	.word	0x00016f30


	//   ....[101]....
        /*0460*/ 	.word	0x00016f90


	//   ....[102]....
        /*0464*/ 	.word	0x00017000


	//   ....[103]....
        /*0468*/ 	.word	0x00017060


	//   ....[104]....
        /*046c*/ 	.word	0x000170c0


	//   ....[105]....
        /*0470*/ 	.word	0x00017140


	//   ....[106]....
        /*0474*/ 	.word	0x00017190


	//   ....[107]....
        /*0478*/ 	.word	0x000171e0


	//   ....[108]....
        /*047c*/ 	.word	0x00017230


	//   ....[109]....
        /*0480*/ 	.word	0x000172a0


	//   ....[110]....
        /*0484*/ 	.word	0x00017310


	//   ....[111]....
        /*0488*/ 	.word	0x00017380


	//   ....[112]....
        /*048c*/ 	.word	0x000173e0


	//   ....[113]....
        /*0490*/ 	.word	0x00017440


	//   ....[114]....
        /*0494*/ 	.word	0x000174b0


	//   ....[115]....
        /*0498*/ 	.word	0x00017510


	//   ....[116]....
        /*049c*/ 	.word	0x00017570


	//   ....[117]....
        /*04a0*/ 	.word	0x000175e0


	//   ....[118]....
        /*04a4*/ 	.word	0x00017650


	//   ....[119]....
        /*04a8*/ 	.word	0x000176c0


	//   ....[120]....
        /*04ac*/ 	.word	0x00017720


	//   ....[121]....
        /*04b0*/ 	.word	0x00017790


	//   ....[122]....
        /*04b4*/ 	.word	0x00017800


	//   ....[123]....
        /*04b8*/ 	.word	0x00017870


	//   ....[124]....
        /*04bc*/ 	.word	0x000178d0


	//   ....[125]....
        /*04c0*/ 	.word	0x00017930


	//   ....[126]....
        /*04c4*/ 	.word	0x000179a0


	//   ....[127]....
        /*04c8*/ 	.word	0x00017a00


	//   ....[128]....
        /*04cc*/ 	.word	0x00017a60


	//   ....[129]....
        /*04d0*/ 	.word	0x00017ad0


	//   ....[130]....
        /*04d4*/ 	.word	0x00017b40


	//   ....[131]....
        /*04d8*/ 	.word	0x00017b90


	//   ....[132]....
        /*04dc*/ 	.word	0x00017be0


	//   ....[133]....
        /*04e0*/ 	.word	0x00017c30


	//   ....[134]....
        /*04e4*/ 	.word	0x00017c80


	//   ....[135]....
        /*04e8*/ 	.word	0x00017cd0


	//   ....[136]....
        /*04ec*/ 	.word	0x00017d40


	//   ....[137]....
        /*04f0*/ 	.word	0x00017da0


	//   ....[138]....
        /*04f4*/ 	.word	0x00017e00


	//   ....[139]....
        /*04f8*/ 	.word	0x00017e50


	//   ....[140]....
        /*04fc*/ 	.word	0x00017ea0


	//   ....[141]....
        /*0500*/ 	.word	0x00017ef0


	//   ....[142]....
        /*0504*/ 	.word	0x00017f60


	//   ....[143]....
        /*0508*/ 	.word	0x00017fb0


	//   ....[144]....
        /*050c*/ 	.word	0x00018010


	//   ....[145]....
        /*0510*/ 	.word	0x00018070


	//   ....[146]....
        /*0514*/ 	.word	0x000180e0


	//----- nvinfo : EIATTR_EXIT_INSTR_OFFSETS
	.align		4
.L_828:
        /*0518*/ 	.byte	0x04, 0x1c
        /*051a*/ 	.short	(.L_830 - .L_829)


	//   ....[0]....
.L_829:
        /*051c*/ 	.word	0x00000ae0


	//   ....[1]....
        /*0520*/ 	.word	0x000169d0


	//----- nvinfo : EIATTR_MAX_THREADS
	.align		4
.L_830:
        /*0524*/ 	.byte	0x04, 0x05
        /*0526*/ 	.short	(.L_832 - .L_831)
.L_831:
        /*0528*/ 	.word	0x00000100
        /*052c*/ 	.word	0x00000001
        /*0530*/ 	.word	0x00000001


	//----- nvinfo : EIATTR_CRS_STACK_SIZE
	.align		4
.L_832:
        /*0534*/ 	.byte	0x04, 0x1e
        /*0536*/ 	.short	(.L_834 - .L_833)
.L_833:
        /*0538*/ 	.word	0x00000000
.L_834:


//--------------------- .nv.info._ZN7cutlass13device_kernelIN5flash19enable_sm80_to_sm89INS1_16FlashAttnFwdSm80INS1_25CollectiveMainloopFwdSm80ILi8ELi1ELb0EN4cute5tupleIJNS5_1CILi128EEENS7_ILi64EEENS7_ILi192EEEEEELi192ENS_10bfloat16_tEfNS_4arch4Sm80ELb0ELb1ELb0ELb0ELb0ELb0ELb1ELb1EEENS1_21CollectiveEpilogueFwdINS6_IJS8_SA_S9_EEENS6_IJNS7_ILi1EEESI_SI_EEESC_SE_Li256ELb0ELb1ELb1ELb0EEENS1_19SingleTileSchedulerILb0ELb1ELb1ELi128EEEEEEEEEvNT_6ParamsE --------------------------
	.section	.nv.info._ZN7cutlass13device_kernelIN5flash19enable_sm80_to_sm89INS1_16FlashAttnFwdSm80INS1_25CollectiveMainloopFwdSm80ILi8ELi1ELb0EN4cute5tupleIJNS5_1CILi128EEENS7_ILi64EEENS7_ILi192EEEEEELi192ENS_10bfloat16_tEfNS_4arch4Sm80ELb0ELb1ELb0ELb0ELb0ELb0ELb1ELb1EEENS1_21CollectiveEpilogueFwdINS6_IJS8_SA_S9_EEENS6_IJNS7_ILi1EEESI_SI_EEESC_SE_Li256ELb0ELb1ELb1ELb0EEENS1_19SingleTileSchedulerILb0ELb1ELb1ELi128EEEEEEEEEvNT_6ParamsE,"",@"SHT_CUDA_INFO"
	.sectionflags	@""
	.align	4


	//----- nvinfo : EIATTR_CUDA_API_VERSION
	.align		4
        /*0000*/ 	.byte	0x04, 0x37
        /*0002*/ 	.short	(.L_836 - .L_835)
.L_835:
        /*0004*/ 	.word	0x00000082


	//----- nvinfo : EIATTR_SW2861232_WAR
	.align		4
.L_836:
        /*0008*/ 	.byte	0x01, 0x35
	.zero		2


	//----- nvinfo : EIATTR_PARAM_CBANK
	.align		4
        /*000c*/ 	.byte	0x04, 0x0a
        /*000e*/ 	.short	(.L_838 - .L_837)
	.align		4
.L_837:
        /*0010*/ 	.word	index@(.nv.constant0._ZN7cutlass13device_kernelIN5flash19enable_sm80_to_sm89INS1_16FlashAttnFwdSm80INS1_25CollectiveMainloopFwdSm80ILi8ELi1ELb0EN4cute5tupleIJNS5_1CILi128EEENS7_ILi64EEENS7_ILi192EEEEEELi192ENS_10bfloat16_tEfNS_4arch4Sm80ELb0ELb1ELb0ELb0ELb0ELb0ELb1ELb1EEENS1_21CollectiveEpilogueFwdINS6_IJS8_SA_S9_EEENS6_IJNS7_ILi1EEESI_SI_EEESC_SE_Li256ELb0ELb1ELb1ELb0EEENS1_19SingleTileSchedulerILb0ELb1ELb1ELi128EEEEEEEEEvNT_6ParamsE)
        /*0014*/ 	.short	0x0160
        /*0016*/ 	.short	0x0418


	//----- nvinfo : EIATTR_CBANK_PARAM_SIZE
	.align		4
.L_838:
        /*0018*/ 	.byte	0x03, 0x19
        /*001a*/ 	.short	0x0418


	//----- nvinfo : EIATTR_KPARAM_INFO
	.align		4
        /*001c*/ 	.byte	0x04, 0x17
        /*001e*/ 	.short	(.L_840 - .L_839)
.L_839:
        /*0020*/ 	.word	0x00000000
        /*0024*/ 	.short	0x0000
        /*0026*/ 	.short	0x0000
        /*0028*/ 	.byte	0x00, 0xf0, 0x61, 0x10


	//----- nvinfo : EIATTR_MAXREG_COUNT
	.align		4
.L_840:
        /*002c*/ 	.byte	0x03, 0x1b
        /*002e*/ 	.short	0x00ff


	//----- nvinfo : EIATTR_NUM_BARRIERS
	.align		4
        /*0030*/ 	.byte	0x02, 0x4c
        /*0032*/ 	.byte	0x02
	.zero		1


	//----- nvinfo : EIATTR_MERCURY_ISA_VERSION
	.align		4
        /*0034*/ 	.byte	0x03, 0x5f
        /*0036*/ 	.short	0x0000


	//----- nvinfo : EIATTR_COOP_GROUP_MASK_REGIDS
	.align		4
        /*0038*/ 	.byte	0x04, 0x29
        /*003a*/ 	.short	(.L_842 - .L_841)


	//   ....[0]....
.L_841:
        /*003c*/ 	.word	0xffffffff


	//   ....[1]....
        /*0040*/ 	.word	0xffffffff


	//   ....[2]....
        /*0044*/ 	.word	0xffffffff


	//   ....[3]....
        /*0048*/ 	.word	0xffffffff


	//   ....[4]....
        /*004c*/ 	.word	0xffffffff


	//   ....[5]....
        /*0050*/ 	.word	0xffffffff


	//   ....[6]....
        /*0054*/ 	.word	0xffffffff


	//   ....[7]....
        /*0058*/ 	.word	0xffffffff


	//   ....[8]....
        /*005c*/ 	.word	0xffffffff


	//   ....[9]....
        /*0060*/ 	.word	0xffffffff


	//   ....[10]....
        /*0064*/ 	.word	0xffffffff


	//   ....[11]....
        /*0068*/ 	.word	0xffffffff


	//   ....[12]....
        /*006c*/ 	.word	0xffffffff


	//   ....[13]....
        /*0070*/ 	.word	0xffffffff


	//   ....[14]....
        /*0074*/ 	.word	0xffffffff


	//   ....[15]....
        /*0078*/ 	.word	0xffffffff


	//   ....[16]....
        /*007c*/ 	.word	0xffffffff


	//   ....[17]....
        /*0080*/ 	.word	0xffffffff


	//   ....[18]....
        /*0084*/ 	.word	0xffffffff


	//   ....[19]....
        /*0088*/ 	.word	0xffffffff


	//   ....[20]....
        /*008c*/ 	.word	0xffffffff


	//   ....[21]....
        /*0090*/ 	.word	0xffffffff


	//   ....[22]....
        /*0094*/ 	.word	0xffffffff


	//   ....[23]....
        /*0098*/ 	.word	0xffffffff


	//   ....[24]....
        /*009c*/ 	.word	0xffffffff


	//   ....[25]....
        /*00a0*/ 	.word	0xffffffff


	//   ....[26]....
        /*00a4*/ 	.word	0xffffffff


	//   ....[27]....
        /*00a8*/ 	.word	0xffffffff


	//   ....[28]....
        /*00ac*/ 	.word	0xffffffff


	//   ....[29]....
        /*00b0*/ 	.word	0xffffffff


	//   ....[30]....
        /*00b4*/ 	.word	0xffffffff


	//   ....[31]....
        /*00b8*/ 	.word	0xffffffff


	//   ....[32]....
        /*00bc*/ 	.word	0xffffffff


	//   ....[33]....
        /*00c0*/ 	.word	0xffffffff


	//   ....[34]....
        /*00c4*/ 	.word	0xffffffff


	//   ....[35]....
        /*00c8*/ 	.word	0xffffffff


	//   ....[36]....
        /*00cc*/ 	.word	0xffffffff


	//   ....[37]....
        /*00d0*/ 	.word	0xffffffff


	//   ....[38]....
        /*00d4*/ 	.word	0xffffffff


	//   ....[39]....
        /*00d8*/ 	.word	0xffffffff


	//   ....[40]....
        /*00dc*/ 	.word	0xffffffff


	//   ....[41]....
        /*00e0*/ 	.word	0xffffffff


	//   ....[42]....
        /*00e4*/ 	.word	0xffffffff


	//----- nvinfo : EIATTR_COOP_GROUP_INSTR_OFFSETS
	.align		4
.L_842:
        /*00e8*/ 	.byte	0x04, 0x28
        /*00ea*/ 	.short	(.L_844 - .L_843)


	//   ....[0]....
.L_843:
        /*00ec*/ 	.word	0x00000050


	//   ....[1]....
        /*00f0*/ 	.word	0x00001350


	//   ....[2]....
        /*00f4*/ 	.word	0x000013d0


	//   ....[3]....
        /*00f8*/ 	.word	0x00001700


	//   ....[4]....
        /*00fc*/ 	.word	0x00001730


	//   ....[5]....
        /*0100*/ 	.word	0x00001870


	//   ....[6]....
        /*0104*/ 	.word	0x000018a0


	//   ....[7]....
        /*0108*/ 	.word	0x000019d0


	//   ....[8]....
        /*010c*/ 	.word	0x00001a10


	//   ....[9]....
        /*0110*/ 	.word	0x00002f00


	//   ....[10]....
        /*0114*/ 	.word	0x000031d0


	//   ....[11]....
        /*0118*/ 	.word	0x00003d10


	//   ....[12]....
        /*011c*/ 	.word	0x00003d40


	//   ....[13]....
        /*0120*/ 	.word	0x00003d60


	//   ....[14]....
        /*0124*/ 	.word	0x00003d80


	//   ....[15]....
        /*0128*/ 	.word	0x00005830


	//   ....[16]....
        /*012c*/ 	.word	0x000062b0


	//   ....[17]....
        /*0130*/ 	.word	0x00006a70


	//   ....[18]....
        /*0134*/ 	.word	0x00006c80


	//   ....[19]....
        /*0138*/ 	.word	0x00006cb0


	//   ....[20]....
        /*013c*/ 	.word	0x00006d20


	//   ....[21]....
        /*0140*/ 	.word	0x000096f0


	//   ....[22]....
        /*0144*/ 	.word	0x00009710


	//   ....[23]....
        /*0148*/ 	.word	0x00009730


	//   ....[24]....
        /*014c*/ 	.word	0x00009750


	//   ....[25]....
        /*0150*/ 	.word	0x0000c170


	//   ....[26]....
        /*0154*/ 	.word	0x0000c4b0


	//   ....[27]....
        /*0158*/ 	.word	0x0000cde0


	//   ....[28]....
        /*015c*/ 	.word	0x0000ce30


	//   ....[29]....
        /*0160*/ 	.word	0x0000ce50


	//   ....[30]....
        /*0164*/ 	.word	0x0000ce70


	//   ....[31]....
        /*0168*/ 	.word	0x0000e5a0


	//   ....[32]....
        /*016c*/ 	.word	0x0000e5d0


	//   ....[33]....
        /*0170*/ 	.word	0x0000e610


	//   ....[34]....
        /*0174*/ 	.word	0x0000e620


	//   ....[35]....
        /*0178*/ 	.word	0x0000f330


	//   ....[36]....
        /*017c*/ 	.word	0x0000f370


	//   ....[37]....
        /*0180*/ 	.word	0x0000f390


	//   ....[38]....
        /*0184*/ 	.word	0x0000f3c0


	//   ....[39]....
        /*0188*/ 	.word	0x0000f430


	//   ....[40]....
        /*018c*/ 	.word	0x0000f4a0


	//   ....[41]....
        /*0190*/ 	.word	0x0000fdb0


	//   ....[42]....
        /*0194*/ 	.word	0x0000fdc0


	//----- nvinfo : EIATTR_EXIT_INSTR_OFFSETS
	.align		4
.L_844:
        /*0198*/ 	.byte	0x04, 0x1c
        /*019a*/ 	.short	(.L_846 - .L_845)


	//   ....[0]....
.L_845:
        /*019c*/ 	.word	0x000001b0


	//   ....[1]....
        /*01a0*/ 	.word	0x0000fdd0


	//   ....[2]....
        /*01a4*/ 	.word	0x00010670


	//   ....[3]....
        /*01a8*/ 	.word	0x000106c0


	//   ....[4]....
        /*01ac*/ 	.word	0x000106f0


	//   ....[5]....
        /*01b0*/ 	.word	0x00010750


	//   ....[6]....
        /*01b4*/ 	.word	0x000109e0


	//----- nvinfo : EIATTR_CTAIDZ_USED
	.align		4
.L_846:
        /*01b8*/ 	.byte	0x01, 0x04
	.zero		2


	//----- nvinfo : EIATTR_MAX_THREADS
	.align		4
        /*01bc*/ 	.byte	0x04, 0x05
        /*01be*/ 	.short	(.L_848 - .L_847)
.L_847:
        /*01c0*/ 	.word	0x00000100
        /*01c4*/ 	.word	0x00000001
        /*01c8*/ 	.word	0x00000001


	//----- nvinfo : EIATTR_CRS_STACK_SIZE
	.align		4
.L_848:
        /*01cc*/ 	.byte	0x04, 0x1e
        /*01ce*/ 	.short	(.L_850 - .L_849)
.L_849:
        /*01d0*/ 	.word	0x00000000
.L_850:


//--------------------- .nv.info._ZN7cutlass13device_kernelIN5flash19enable_sm80_to_sm89INS1_16FlashAttnFwdSm80INS1_25CollectiveMainloopFwdSm80ILi8ELi1ELb0EN4cute5tupleIJNS5_1CILi128EEENS7_ILi64EEENS7_ILi192EEEEEELi192ENS_10bfloat16_tEfNS_4arch4Sm80ELb0ELb1ELb0ELb1ELb0ELb0ELb1ELb1EEENS1_21CollectiveEpilogueFwdINS6_IJS8_SA_S9_EEENS6_IJNS7_ILi1EEESI_SI_EEESC_SE_Li256ELb1ELb1ELb1ELb0EEENS1_36VarlenDynamicPersistentTileSchedulerILi128ELi64ELi256ELi256ELb1ELb1ELb0ELb1ELb0ELb1EEEEEEEEEvNT_6ParamsE --------------------------
	.section	.nv.info._ZN7cutlass13device_kernelIN5flash19enable_sm80_to_sm89INS1_16FlashAttnFwdSm80INS1_25CollectiveMainloopFwdSm80ILi8ELi1ELb0EN4cute5tupleIJNS5_1CILi128EEENS7_ILi64EEENS7_ILi192EEEEEELi192ENS_10bfloat16_tEfNS_4arch4Sm80ELb0ELb1ELb0ELb1ELb0ELb0ELb1ELb1EEENS1_21CollectiveEpilogueFwdINS6_IJS8_SA_S9_EEENS6_IJNS7_ILi1EEESI_SI_EEESC_SE_Li256ELb1ELb1ELb1ELb0EEENS1_36VarlenDynamicPersistentTileSchedulerILi128ELi64ELi256ELi256ELb1ELb1ELb0ELb1ELb0ELb1EEEEEEEEEvNT_6ParamsE,"",@"SHT_CUDA_INFO"
	.sectionflags	@""
	.align	4


	//----- nvinfo : EIATTR_CUDA_API_VERSION
	.align		4
        /*0000*/ 	.byte	0x04, 0x37
        /*0002*/ 	.short	(.L_852 - .L_851)
.L_851:
        /*0004*/ 	.word	0x00000082


	//----- nvinfo : EIATTR_SW2861232_WAR
	.align		4
.L_852:
        /*0008*/ 	.byte	0x01, 0x35
	.zero		2


	//----- nvinfo : EIATTR_PARAM_CBANK
	.align		4
        /*000c*/ 	.byte	0x04, 0x0a
        /*000e*/ 	.short	(.L_854 - .L_853)
	.align		4
.L_853:
        /*0010*/ 	.word	index@(.nv.constant0._ZN7cutlass13device_kernelIN5flash19enable_sm80_to_sm89INS1_16FlashAttnFwdSm80INS1_25CollectiveMainloopFwdSm80ILi8ELi1ELb0EN4cute5tupleIJNS5_1CILi128EEENS7_ILi64EEENS7_ILi192EEEEEELi192ENS_10bfloat16_tEfNS_4arch4Sm80ELb0ELb1ELb0ELb1ELb0ELb0ELb1ELb1EEENS1_21CollectiveEpilogueFwdINS6_IJS8_SA_S9_EEENS6_IJNS7_ILi1EEESI_SI_EEESC_SE_Li256ELb1ELb1ELb1ELb0EEENS1_36VarlenDynamicPersistentTileSchedulerILi128ELi64ELi256ELi256ELb1ELb1ELb0ELb1ELb0ELb1EEEEEEEEEvNT_6ParamsE)
        /*0014*/ 	.short	0x0160
        /*0016*/ 	.short	0x0438


	//----- nvinfo : EIATTR_CBANK_PARAM_SIZE
	.align		4
.L_854:
        /*0018*/ 	.byte	0x03, 0x19
        /*001a*/ 	.short	0x0438


	//----- nvinfo : EIATTR_KPARAM_INFO
	.align		4
        /*001c*/ 	.byte	0x04, 0x17
        /*001e*/ 	.short	(.L_856 - .L_855)
.L_855:
        /*0020*/ 	.word	0x00000000
        /*0024*/ 	.short	0x0000
        /*0026*/ 	.short	0x0000
        /*0028*/ 	.byte	0x00, 0xf0, 0xe1, 0x10


	//----- nvinfo : EIATTR_MAXREG_COUNT
	.align		4
.L_856:
        /*002c*/ 	.byte	0x03, 0x1b
        /*002e*/ 	.short	0x00ff


	//----- nvinfo : EIATTR_NUM_BARRIERS
	.align		4
        /*0030*/ 	.byte	0x02, 0x4c
        /*0032*/ 	.byte	0x06
	.zero		1


	//----- nvinfo : EIATTR_ANNOTATIONS
	.align		4
        /*0034*/ 	.byte	0x04, 0x55
        /*0036*/ 	.short	(.L_858 - .L_857)


	//   ....[0]....
.L_857:
        /* <DEDUP_REMOVED lines=31> */


	//----- nvinfo : EIATTR_MERCURY_ISA_VERSION
	.align		4
.L_858:
        /*0210*/ 	.byte	0x03, 0x5f
        /*0212*/ 	.short	0x0000


	//----- nvinfo : EIATTR_INT_WARP_WIDE_INSTR_OFFSETS
	.align		4
        /*0214*/ 	.byte	0x04, 0x31
        /*0216*/ 	.short	(.L_860 - .L_859)


	//   ....[0]....
.L_859:
        /*0218*/ 	.word	0x0000fec0


	//   ....[1]....
        /*021c*/ 	.word	0x0000ff40


	//----- nvinfo : EIATTR_COOP_GROUP_MASK_REGIDS
	.align		4
.L_860:
        /*0220*/ 	.byte	0x04, 0x29
        /*0222*/ 	.short	(.L_862 - .L_861)


	//   ....[0]....
.L_861:
        /*0224*/ 	.word	0xffffffff


	//   ....[1]....
        /*0228*/ 	.word	0xffffffff


	//   ....[2]....
        /*022c*/ 	.word	0xffffffff


	//   ....[3]....
        /*0230*/ 	.word	0xffffffff


	//   ....[4]....
        /*0234*/ 	.word	0xffffffff


	//   ....[5]....
        /*0238*/ 	.word	0xffffffff


	//   ....[6]....
        /*023c*/ 	.word	0xffffffff


	//   ....[7]....
        /*0240*/ 	.word	0xffffffff


	//   ....[8]....
        /*0244*/ 	.word	0xffffffff


	//   ....[9]....
        /*0248*/ 	.word	0xffffffff


	//   ....[10]....
        /*024c*/ 	.word	0xffffffff


	//   ....[11]....
        /*0250*/ 	.word	0xffffffff


	//   ....[12]....
        /*0254*/ 	.word	0xffffffff


	//   ....[13]....
        /*0258*/ 	.word	0xffffffff


	//   ....[14]....
        /*025c*/ 	.word	0xffffffff


	//   ....[15]....
        /*0260*/ 	.word	0xffffffff


	//   ....[16]....
        /*0264*/ 	.word	0xffffffff


	//   ....[17]....
        /*0268*/ 	.word	0xffffffff


	//   ....[18]....
        /*026c*/ 	.word	0xffffffff


	//   ....[19]....
        /*0270*/ 	.word	0xffffffff


	//   ....[20]....
        /*0274*/ 	.word	0xffffffff


	//   ....[21]....
        /*0278*/ 	.word	0xffffffff


	//   ....[22]....
        /*027c*/ 	.word	0xffffffff


	//   ....[23]....
        /*0280*/ 	.word	0xffffffff


	//   ....[24]....
        /*0284*/ 	.word	0xffffffff


	//   ....[25]....
        /*0288*/ 	.word	0xffffffff


	//   ....[26]....
        /*028c*/ 	.word	0xffffffff


	//   ....[27]....
        /*0290*/ 	.word	0xffffffff


	//   ....[28]....
        /*0294*/ 	.word	0xffffffff


	//   ....[29]....
        /*0298*/ 	.word	0xffffffff


	//   ....[30]....
        /*029c*/ 	.word	0xffffffff


	//   ....[31]....
        /*02a0*/ 	.word	0xffffffff


	//   ....[32]....
        /*02a4*/ 	.word	0xffffffff


	//   ....[33]....
        /*02a8*/ 	.word	0xffffffff


	//   ....[34]....
        /*02ac*/ 	.word	0xffffffff


	//   ....[35]....
        /*02b0*/ 	.word	0xffffffff


	//   ....[36]....
        /*02b4*/ 	.word	0xffffffff


	//   ....[37]....
        /*02b8*/ 	.word	0xffffffff


	//   ....[38]....
        /*02bc*/ 	.word	0xffffffff


	//   ....[39]....
        /*02c0*/ 	.word	0xffffffff


	//   ....[40]....
        /*02c4*/ 	.word	0xffffffff


	//   ....[41]....
        /*02c8*/ 	.word	0xffffffff


	//   ....[42]....
        /*02cc*/ 	.word	0xffffffff


	//   ....[43]....
        /*02d0*/ 	.word	0xffffffff


	//   ....[44]....
        /*02d4*/ 	.word	0xffffffff


	//   ....[45]....
        /*02d8*/ 	.word	0xffffffff


	//   ....[46]....
        /*02dc*/ 	.word	0xffffffff


	//   ....[47]....
        /*02e0*/ 	.word	0xffffffff


	//   ....[48]....
        /*02e4*/ 	.word	0xffffffff


	//   ....[49]....
        /*02e8*/ 	.word	0xffffffff


	//   ....[50]....
        /*02ec*/ 	.word	0xffffffff


	//   ....[51]....
        /*02f0*/ 	.word	0xffffffff


	//   ....[52]....
        /*02f4*/ 	.word	0xffffffff


	//   ....[53]....
        /*02f8*/ 	.word	0xffffffff


	//   ....[54]....
        /*02fc*/ 	.word	0xffffffff


	//   ....[55]....
        /*0300*/ 	.word	0xffffffff


	//   ....[56]....
        /*0304*/ 	.word	0xffffffff


	//   ....[57]....
        /*0308*/ 	.word	0xffffffff


	//   ....[58]....
        /*030c*/ 	.word	0xffffffff


	//   ....[59]....
        /*0310*/ 	.word	0xffffffff


	//   ....[60]....
        /*0314*/ 	.word	0xffffffff


	//   ....[61]....
        /*0318*/ 	.word	0xffffffff


	//   ....[62]....
        /*031c*/ 	.word	0xffffffff


	//   ....[63]....
        /*0320*/ 	.word	0xffffffff


	//   ....[64]....
        /*0324*/ 	.word	0xffffffff


	//   ....[65]....
        /*0328*/ 	.word	0xffffffff


	//   ....[66]....
        /*032c*/ 	.word	0xffffffff


	//   ....[67]....
        /*0330*/ 	.word	0xffffffff


	//   ....[68]....
        /*0334*/ 	.word	0xffffffff


	//   ....[69]....
        /*0338*/ 	.word	0xffffffff


	//   ....[70]....
        /*033c*/ 	.word	0xffffffff


	//   ....[71]....
        /*0340*/ 	.word	0xffffffff


	//   ....[72]....
        /*0344*/ 	.word	0xffffffff


	//   ....[73]....
        /*0348*/ 	.word	0xffffffff


	//   ....[74]....
        /*034c*/ 	.word	0xffffffff


	//   ....[75]....
        /*0350*/ 	.word	0xffffffff


	//   ....[76]....
        /*0354*/ 	.word	0xffffffff


	//   ....[77]....
        /*0358*/ 	.word	0xffffffff


	//   ....[78]....
        /*035c*/ 	.word	0xffffffff


	//   ....[79]....
        /*0360*/ 	.word	0xffffffff


	//   ....[80]....
        /*0364*/ 	.word	0xffffffff


	//   ....[81]....
        /*0368*/ 	.word	0xffffffff


	//   ....[82]....
        /*036c*/ 	.word	0xffffffff


	//   ....[83]....
        /*0370*/ 	.word	0xffffffff


	//   ....[84]....
        /*0374*/ 	.word	0xffffffff


	//   ....[85]....
        /*0378*/ 	.word	0xffffffff


	//   ....[86]....
        /*037c*/ 	.word	0xffffffff


	//   ....[87]....
        /*0380*/ 	.word	0xffffffff


	//   ....[88]....
        /*0384*/ 	.word	0xffffffff


	//   ....[89]....
        /*0388*/ 	.word	0xffffffff


	//   ....[90]....
        /*038c*/ 	.word	0xffffffff


	//   ....[91]....
        /*0390*/ 	.word	0xffffffff


	//   ....[92]....
        /*0394*/ 	.word	0xffffffff


	//   ....[93]....
        /*0398*/ 	.word	0xffffffff


	//   ....[94]....
        /*039c*/ 	.word	0xffffffff


	//   ....[95]....
        /*03a0*/ 	.word	0xffffffff


	//   ....[96]....
        /*03a4*/ 	.word	0xffffffff


	//   ....[97]....
        /*03a8*/ 	.word	0xffffffff


	//   ....[98]....
        /*03ac*/ 	.word	0xffffffff


	//   ....[99]....
        /*03b0*/ 	.word	0xffffffff


	//   ....[100]....
        /*03b4*/ 	.word	0xffffffff


	//   ....[101]....
        /*03b8*/ 	.word	0xffffffff


	//   ....[102]....
        /*03bc*/ 	.word	0xffffffff


	//   ....[103]....
        /*03c0*/ 	.word	0xffffffff


	//   ....[104]....
        /*03c4*/ 	.word	0xffffffff


	//   ....[105]....
        /*03c8*/ 	.word	0xffffffff


	//   ....[106]....
        /*03cc*/ 	.word	0xffffffff


	//   ....[107]....
        /*03d0*/ 	.word	0xffffffff


	//   ....[108]....
        /*03d4*/ 	.word	0xffffffff


	//   ....[109]....
        /*03d8*/ 	.word	0xffffffff


	//   ....[110]....
        /*03dc*/ 	.word	0xffffffff


	//   ....[111]....
        /*03e0*/ 	.word	0xffffffff


	//   ....[112]....
        /*03e4*/ 	.word	0xffffffff


	//   ....[113]....
        /*03e8*/ 	.word	0xffffffff


	//   ....[114]....
        /*03ec*/ 	.word	0xffffffff


	//   ....[115]....
        /*03f0*/ 	.word	0xffffffff


	//   ....[116]....
        /*03f4*/ 	.word	0xffffffff


	//   ....[117]....
        /*03f8*/ 	.word	0xffffffff


	//   ....[118]....
        /*03fc*/ 	.word	0xffffffff


	//   ....[119]....
        /*0400*/ 	.word	0xffffffff


	//   ....[120]....
        /*0404*/ 	.word	0xffffffff


	//   ....[121]....
        /*0408*/ 	.word	0xffffffff


	//   ....[122]....
        /*040c*/ 	.word	0xffffffff


	//   ....[123]....
        /*0410*/ 	.word	0xffffffff


	//   ....[124]....
        /*0414*/ 	.word	0xffffffff


	//   ....[125]....
        /*0418*/ 	.word	0xffffffff


	//   ....[126]....
        /*041c*/ 	.word	0xffffffff


	//   ....[127]....
        /*0420*/ 	.word	0xffffffff


	//   ....[128]....
        /*0424*/ 	.word	0xffffffff


	//   ....[129]....
        /*0428*/ 	.word	0xffffffff


	//   ....[130]....
        /*042c*/ 	.word	0xffffffff


	//   ....[131]....
        /*0430*/ 	.word	0xffffffff


	//   ....[132]....
        /*0434*/ 	.word	0xffffffff


	//   ....[133]....
        /*0438*/ 	.word	0xffffffff


	//   ....[134]....
        /*043c*/ 	.word	0xffffffff


	//   ....[135]....
        /*0440*/ 	.word	0xffffffff


	//   ....[136]....
        /*0444*/ 	.word	0xffffffff


	//   ....[137]....
        /*0448*/ 	.word	0xffffffff


	//   ....[138]....
        /*044c*/ 	.word	0xffffffff


	//   ....[139]....
        /*0450*/ 	.word	0xffffffff


	//   ....[140]....
        /*0454*/ 	.word	0xffffffff


	//   ....[141]....
        /*0458*/ 	.word	0xffffffff


	//   ....[142]....
        /*045c*/ 	.word	0xffffffff


	//   ....[143]....
        /*0460*/ 	.word	0xffffffff


	//   ....[144]....
        /*0464*/ 	.word	0xffffffff


	//   ....[145]....
        /*0468*/ 	.word	0xffffffff


	//   ....[146]....
        /*046c*/ 	.word	0xffffffff


	//   ....[147]....
        /*0470*/ 	.word	0xffffffff


	//   ....[148]....
        /*0474*/ 	.word	0xffffffff


	//   ....[149]....
        /*0478*/ 	.word	0xffffffff


	//   ....[150]....
        /*047c*/ 	.word	0xffffffff


	//   ....[151]....
        /*0480*/ 	.word	0xffffffff


	//   ....[152]....
        /*0484*/ 	.word	0xffffffff


	//----- nvinfo : EIATTR_COOP_GROUP_INSTR_OFFSETS
	.align		4
.L_862:
        /*0488*/ 	.byte	0x04, 0x28
        /*048a*/ 	.short	(.L_864 - .L_863)


	//   ....[0]....
.L_863:
        /*048c*/ 	.word	0x00000050


	//   ....[1]....
        /*0490*/ 	.word	0x000001e0


	//   ....[2]....
        /*0494*/ 	.word	0x00000210


	//   ....[3]....
        /*0498*/ 	.word	0x00000240


	//   ....[4]....
        /*049c*/ 	.word	0x00000270


	//   ....[5]....
        /*04a0*/ 	.word	0x000002a0


	//   ....[6]....
        /*04a4*/ 	.word	0x000002d0


	//   ....[7]....
        /*04a8*/ 	.word	0x00000430


	//   ....[8]....
        /*04ac*/ 	.word	0x00000470


	//   ....[9]....
        /*04b0*/ 	.word	0x000004a0


	//   ....[10]....
        /*04b4*/ 	.word	0x000004d0


	//   ....[11]....
        /*04b8*/ 	.word	0x00000500


	//   ....[12]....
        /*04bc*/ 	.word	0x00000530


	//   ....[13]....
        /*04c0*/ 	.word	0x000005c0


	//   ....[14]....
        /*04c4*/ 	.word	0x00000600


	//   ....[15]....
        /*04c8*/ 	.word	0x00000620


	//   ....[16]....
        /*04cc*/ 	.word	0x00000680


	//   ....[17]....
        /*04d0*/ 	.word	0x00002bd0


	//   ....[18]....
        /*04d4*/ 	.word	0x00002bf0


	//   ....[19]....
        /*04d8*/ 	.word	0x00002d90


	//   ....[20]....
        /*04dc*/ 	.word	0x00002da0


	//   ....[21]....
        /*04e0*/ 	.word	0x00002f40


	//   ....[22]....
        /*04e4*/ 	.word	0x00002f60


	//   ....[23]....
        /*04e8*/ 	.word	0x00003100


	//   ....[24]....
        /*04ec*/ 	.word	0x00003110


	//   ....[25]....
        /*04f0*/ 	.word	0x00004360


	//   ....[26]....
        /*04f4*/ 	.word	0x00004540


	//   ....[27]....
        /*04f8*/ 	.word	0x00004c60


	//   ....[28]....
        /*04fc*/ 	.word	0x00004f30


	//   ....[29]....
        /*0500*/ 	.word	0x00004f40


	//   ....[30]....
        /*0504*/ 	.word	0x00004f90


	//   ....[31]....
        /*0508*/ 	.word	0x000072a0


	//   ....[32]....
        /*050c*/ 	.word	0x000074a0


	//   ....[33]....
        /*0510*/ 	.word	0x00007cf0


	//   ....[34]....
        /*0514*/ 	.word	0x00007ea0


	//   ....[35]....
        /*0518*/ 	.word	0x00007ed0


	//   ....[36]....
        /*051c*/ 	.word	0x00007f20


	//   ....[37]....
        /*0520*/ 	.word	0x0000a7e0


	//   ....[38]....
        /*0524*/ 	.word	0x0000a800


	//   ....[39]....
        /*0528*/ 	.word	0x0000a830


	//   ....[40]....
        /*052c*/ 	.word	0x0000a860


	//   ....[41]....
        /*0530*/ 	.word	0x0000d2e0


	//   ....[42]....
        /*0534*/ 	.word	0x0000d4e0


	//   ....[43]....
        /*0538*/ 	.word	0x0000dd20


	//   ....[44]....
        /*053c*/ 	.word	0x0000dee0


	//   ....[45]....
        /*0540*/ 	.word	0x0000df10


	//   ....[46]....
        /*0544*/ 	.word	0x0000df60


	//   ....[47]....
        /*0548*/ 	.word	0x0000f6a0


	//   ....[48]....
        /*054c*/ 	.word	0x0000f6d0


	//   ....[49]....
        /*0550*/ 	.word	0x0000f6e0


	//   ....[50]....
        /*0554*/ 	.word	0x0000f710


	//   ....[51]....
        /*0558*/ 	.word	0x00010b30


	//   ....[52]....
        /*055c*/ 	.word	0x00010b50


	//   ....[53]....
        /*0560*/ 	.word	0x00010b60


	//   ....[54]....
        /*0564*/ 	.word	0x00010b70


	//   ....[55]....
        /*0568*/ 	.word	0x00010f30


	//   ....[56]....
        /*056c*/ 	.word	0x00010f50


	//   ....[57]....
        /*0570*/ 	.word	0x00011090


	//   ....[58]....
        /*0574*/ 	.word	0x000110a0


	//   ....[59]....
        /*0578*/ 	.word	0x000111f0


	//   ....[60]....
        /*057c*/ 	.word	0x00011210


	//   ....[61]....
        /*0580*/ 	.word	0x00011360


	//   ....[62]....
        /*0584*/ 	.word	0x00011370


	//   ....[63]....
        /*0588*/ 	.word	0x000116b0


	//   ....[64]....
        /*058c*/ 	.word	0x000116d0


	//   ....[65]....
        /*0590*/ 	.word	0x00012030


	//   ....[66]....
        /*0594*/ 	.word	0x00012040


	//   ....[67]....
        /*0598*/ 	.word	0x00012e20


	//   ....[68]....
        /*059c*/ 	.word	0x00012e40


	//   ....[69]....
        /*05a0*/ 	.word	0x00012f90


	//   ....[70]....
        /*05a4*/ 	.word	0x00012fa0


	//   ....[71]....
        /*05a8*/ 	.word	0x000130f0


	//   ....[72]....
        /*05ac*/ 	.word	0x00013110


	//   ....[73]....
        /*05b0*/ 	.word	0x00013260


	//   ....[74]....
        /*05b4*/ 	.word	0x00013270


	//   ....[75]....
        /*05b8*/ 	.word	0x00013460


	//   ....[76]....
        /*05bc*/ 	.word	0x00013480


	//   ....[77]....
        /*05c0*/ 	.word	0x000135a0


	//   ....[78]....
        /*05c4*/ 	.word	0x000135e0


	//   ....[79]....
        /*05c8*/ 	.word	0x00013610


	//   ....[80]....
        /*05cc*/ 	.word	0x00013640


	//   ....[81]....
        /*05d0*/ 	.word	0x00013670


	//   ....[82]....
        /*05d4*/ 	.word	0x000136a0


	//   ....[83]....
        /*05d8*/ 	.word	0x000137f0


	//   ....[84]....
        /*05dc*/ 	.word	0x00013830


	//   ....[85]....
        /*05e0*/ 	.word	0x00013860


	//   ....[86]....
        /*05e4*/ 	.word	0x00013890


	//   ....[87]....
        /*05e8*/ 	.word	0x000138c0


	//   ....[88]....
        /*05ec*/ 	.word	0x000138f0


	//   ....[89]....
        /*05f0*/ 	.word	0x00013980


	//   ....[90]....
        /*05f4*/ 	.word	0x000139c0


	//   ....[91]....
        /*05f8*/ 	.word	0x000139d0


	//   ....[92]....
        /*05fc*/ 	.word	0x00013a30


	//   ....[93]....
        /*0600*/ 	.word	0x000143e0


	//   ....[94]....
        /*0604*/ 	.word	0x00014440


	//   ....[95]....
        /*0608*/ 	.word	0x00014490


	//   ....[96]....
        /*060c*/ 	.word	0x000144e0


	//   ....[97]....
        /*0610*/ 	.word	0x00014530


	//   ....[98]....
        /*0614*/ 	.word	0x000145a0


	//   ....[99]....
        /*0618*/ 	.word	0x000145e0


	//   ....[100]....
        /*061c*/ 	.word	0x00014650


	//   ....[101]....
        /*0620*/ 	.word	0x000146c0


	//   ....[102]....
        /*0624*/ 	.word	0x00014720


	//   ....[103]....
        /*0628*/ 	.word	0x00014790


	//   ....[104]....
        /*062c*/ 	.word	0x00014800


	//   ....[105]....
        /*0630*/ 	.word	0x00014860


	//   ....[106]....
        /*0634*/ 	.word	0x000148c0


	//   ....[107]....
        /*0638*/ 	.word	0x00014920


	//   ....[108]....
        /*063c*/ 	.word	0x00014990


	//   ....[109]....
        /*0640*/ 	.word	0x000149f0


	//   ....[110]....
        /*0644*/ 	.word	0x00014a50


	//   ....[111]....
        /*0648*/ 	.word	0x00014aa0


	//   ....[112]....
        /*064c*/ 	.word	0x00014b00


	//   ....[113]....
        /*0650*/ 	.word	0x00014b50


	//   ....[114]....
        /*0654*/ 	.word	0x00014ba0


	//   ....[115]....
        /*0658*/ 	.word	0x00014c10


	//   ....[116]....
        /*065c*/ 	.word	0x00014c80


	//   ....[117]....
        /*0660*/ 	.word	0x00014ce0


	//   ....[118]....
        /*0664*/ 	.word	0x00014d40


	//   ....[119]....
        /*0668*/ 	.word	0x00014da0


	//   ....[120]....
        /*066c*/ 	.word	0x00014e10


	//   ....[121]....
        /*0670*/ 	.word	0x00014e70


	//   ....[122]....
        /*0674*/ 	.word	0x00014ed0


	//   ....[123]....
        /*0678*/ 	.word	0x00014f30


	//   ....[124]....
        /*067c*/ 	.word	0x00014fa0


	//   ....[125]....
        /*0680*/ 	.word	0x00015000


	//   ....[126]....
        /*0684*/ 	.word	0x00015060


	//   ....[127]....
        /*0688*/ 	.word	0x000150c0


	//   ....[128]....
        /*068c*/ 	.word	0x00015130


	//   ....[129]....
        /*0690*/ 	.word	0x00015190


	//   ....[130]....
        /*0694*/ 	.word	0x000151f0


	//   ....[131]....
        /*0698*/ 	.word	0x00015250


	//   ....[132]....
        /*069c*/ 	.word	0x000152c0


	//   ....[133]....
        /*06a0*/ 	.word	0x00015320


	//   ....[134]....
        /*06a4*/ 	.word	0x00015380


	//   ....[135]....
        /*06a8*/ 	.word	0x000153e0


	//   ....[136]....
        /*06ac*/ 	.word	0x00015450


	//   ....[137]....
        /*06b0*/ 	.word	0x000154a0


	//   ....[138]....
        /*06b4*/ 	.word	0x000154e0


	//   ....[139]....
        /*06b8*/ 	.word	0x00015530


	//   ....[140]....
        /*06bc*/ 	.word	0x00015580


	//   ....[141]....
        /*06c0*/ 	.word	0x000155d0


	//   ....[142]....
        /*06c4*/ 	.word	0x00015640


	//   ....[143]....
        /*06c8*/ 	.word	0x00015680


	//   ....[144]....
        /*06cc*/ 	.word	0x000156d0


	//   ....[145]....
        /*06d0*/ 	.word	0x00015720


	//   ....[146]....
        /*06d4*/ 	.word	0x00015770


	//   ....[147]....
        /*06d8*/ 	.word	0x000157c0


	//   ....[148]....
        /*06dc*/ 	.word	0x00015830


	//   ....[149]....
        /*06e0*/ 	.word	0x00015870


	//   ....[150]....
        /*06e4*/ 	.word	0x000158e0


	//   ....[151]....
        /*06e8*/ 	.word	0x00015940


	//   ....[152]....
        /*06ec*/ 	.word	0x000159a0


	//----- nvinfo : EIATTR_EXIT_INSTR_OFFSETS
	.align		4
.L_864:
        /*06f0*/ 	.byte	0x04, 0x1c
        /*06f2*/ 	.short	(.L_866 - .L_865)


	//   ....[0]....
.L_865:
        /*06f4*/ 	.word	0x00000fe0


	//   ....[1]....
        /*06f8*/ 	.word	0x000143a0


	//----- nvinfo : EIATTR_MAX_THREADS
	.align		4
.L_866:
        /*06fc*/ 	.byte	0x04, 0x05
        /*06fe*/ 	.short	(.L_868 - .L_867)
.L_867:
        /*0700*/ 	.word	0x00000100
        /*0704*/ 	.word	0x00000001
        /*0708*/ 	.word	0x00000001


	//----- nvinfo : EIATTR_CRS_STACK_SIZE
	.align		4
.L_868:
        /*070c*/ 	.byte	0x04, 0x1e
        /*070e*/ 	.short	(.L_870 - .L_869)
.L_869:
        /*0710*/ 	.word	0x00000000
.L_870:


//--------------------- .nv.info._ZN7cutlass13device_kernelIN5flash19enable_sm80_to_sm89INS1_16FlashAttnFwdSm80INS1_25CollectiveMainloopFwdSm80ILi8ELi1ELb0EN4cute5tupleIJNS5_1CILi128EEENS7_ILi64EEENS7_ILi192EEEEEELi192ENS_10bfloat16_tEfNS_4arch4Sm80ELb0ELb1ELb0ELb1ELb0ELb1ELb1ELb1EEENS1_21CollectiveEpilogueFwdINS6_IJS8_SA_S9_EEENS6_IJNS7_ILi1EEESI_SI_EEESC_SE_Li256ELb1ELb1ELb1ELb0EEENS1_36VarlenDynamicPersistentTileSchedulerILi128ELi64ELi256ELi256ELb1ELb1ELb0ELb1ELb0ELb1EEEEEEEEEvNT_6ParamsE --------------------------
	.section	.nv.info._ZN7cutlass13device_kernelIN5flash19enable_sm80_to_sm89INS1_16FlashAttnFwdSm80INS1_25CollectiveMainloopFwdSm80ILi8ELi1ELb0EN4cute5tupleIJNS5_1CILi128EEENS7_ILi64EEENS7_ILi192EEEEEELi192ENS_10bfloat16_tEfNS_4arch4Sm80ELb0ELb1ELb0ELb1ELb0ELb1ELb1ELb1EEENS1_21CollectiveEpilogueFwdINS6_IJS8_SA_S9_EEENS6_IJNS7_ILi1EEESI_SI_EEESC_SE_Li256ELb1ELb1ELb1ELb0EEENS1_36VarlenDynamicPersistentTileSchedulerILi128ELi64ELi256ELi256ELb1ELb1ELb0ELb1ELb0ELb1EEEEEEEEEvNT_6ParamsE,"",@"SHT_CUDA_INFO"
	.sectionflags	@""
	.align	4


	//----- nvinfo : EIATTR_CUDA_API_VERSION
	.align		4
        /*0000*/ 	.byte	0x04, 0x37
        /*0002*/ 	.short	(.L_872 - .L_871)
.L_871:
        /*0004*/ 	.word	0x00000082


	//----- nvinfo : EIATTR_SW2861232_WAR
	.align		4
.L_872:
        /*0008*/ 	.byte	0x01, 0x35
	.zero		2


	//----- nvinfo : EIATTR_PARAM_CBANK
	.align		4
        /*000c*/ 	.byte	0x04, 0x0a
        /*000e*/ 	.short	(.L_874 - .L_873)
	.align		4
.L_873:
        /*0010*/ 	.word	index@(.nv.constant0._ZN7cutlass13device_kernelIN5flash19enable_sm80_to_sm89INS1_16FlashAttnFwdSm80INS1_25CollectiveMainloopFwdSm80ILi8ELi1ELb0EN4cute5tupleIJNS5_1CILi128EEENS7_ILi64EEENS7_ILi192EEEEEELi192ENS_10bfloat16_tEfNS_4arch4Sm80ELb0ELb1ELb0ELb1ELb0ELb1ELb1ELb1EEENS1_21CollectiveEpilogueFwdINS6_IJS8_SA_S9_EEENS6_IJNS7_ILi1EEESI_SI_EEESC_SE_Li256ELb1ELb1ELb1ELb0EEENS1_36VarlenDynamicPersistentTileSchedulerILi128ELi64ELi256ELi256ELb1ELb1ELb0ELb1ELb0ELb1EEEEEEEEEvNT_6ParamsE)
        /*0014*/ 	.short	0x0160
        /*0016*/ 	.short	0x0438


	//----- nvinfo : EIATTR_CBANK_PARAM_SIZE
	.align		4
.L_874:
        /*0018*/ 	.byte	0x03, 0x19
        /*001a*/ 	.short	0x0438


	//----- nvinfo : EIATTR_KPARAM_INFO
	.align		4
        /*001c*/ 	.byte	0x04, 0x17
        /*001e*/ 	.short	(.L_876 - .L_875)
.L_875:
        /*0020*/ 	.word	0x00000000
        /*0024*/ 	.short	0x0000
        /*0026*/ 	.short	0x0000
        /*0028*/ 	.byte	0x00, 0xf0, 0xe1, 0x10


	//----- nvinfo : EIATTR_MAXREG_COUNT
	.align		4
.L_876:
        /*002c*/ 	.byte	0x03, 0x1b
        /*002e*/ 	.short	0x00ff


	//----- nvinfo : EIATTR_NUM_BARRIERS
	.align		4
        /*0030*/ 	.byte	0x02, 0x4c
        /*0032*/ 	.byte	0x06
	.zero		1


	//----- nvinfo : EIATTR_ANNOTATIONS
	.align		4
        /*0034*/ 	.byte	0x04, 0x55
        /*0036*/ 	.short	(.L_878 - .L_877)


	//   ....[0]....
.L_877:
        /* <DEDUP_REMOVED lines=28> */


	//----- nvinfo : EIATTR_MERCURY_ISA_VERSION
	.align		4
.L_878:
        /*01e0*/ 	.byte	0x03, 0x5f
        /*01e2*/ 	.short	0x0000


	//----- nvinfo : EIATTR_INT_WARP_WIDE_INSTR_OFFSETS
	.align		4
        /*01e4*/ 	.byte	0x04, 0x31
        /*01e6*/ 	.short	(.L_880 - .L_879)


	//   ....[0]....
.L_879:
        /*01e8*/ 	.word	0x0001c940


	//   ....[1]....
        /*01ec*/ 	.word	0x0001c9c0


	//----- nvinfo : EIATTR_COOP_GROUP_MASK_REGIDS
	.align		4
.L_880:
        /*01f0*/ 	.byte	0x04, 0x29
        /*01f2*/ 	.short	(.L_882 - .L_881)


	//   ....[0]....
.L_881:
        /*01f4*/ 	.word	0xffffffff


	//   ....[1]....
        /*01f8*/ 	.word	0xffffffff


	//   ....[2]....
        /*01fc*/ 	.word	0xffffffff


	//   ....[3]....
        /*0200*/ 	.word	0xffffffff


	//   ....[4]....
        /*0204*/ 	.word	0xffffffff


	//   ....[5]....
        /*0208*/ 	.word	0xffffffff


	//   ....[6]....
        /*020c*/ 	.word	0xffffffff


	//   ....[7]....
        /*0210*/ 	.word	0xffffffff


	//   ....[8]....
        /*0214*/ 	.word	0xffffffff


	//   ....[9]....
        /*0218*/ 	.word	0xffffffff


	//   ....[10]....
        /*021c*/ 	.word	0xffffffff


	//   ....[11]....
        /*0220*/ 	.word	0xffffffff


	//   ....[12]....
        /*0224*/ 	.word	0xffffffff


	//   ....[13]....
        /*0228*/ 	.word	0xffffffff


	//   ....[14]....
        /*022c*/ 	.word	0xffffffff


	//   ....[15]....
        /*0230*/ 	.word	0xffffffff


	//   ....[16]....
        /*0234*/ 	.word	0xffffffff


	//   ....[17]....
        /*0238*/ 	.word	0xffffffff


	//   ....[18]....
        /*023c*/ 	.word	0xffffffff


	//   ....[19]....
        /*0240*/ 	.word	0xffffffff


	//   ....[20]....
        /*0244*/ 	.word	0xffffffff


	//   ....[21]....
        /*0248*/ 	.word	0xffffffff


	//   ....[22]....
        /*024c*/ 	.word	0xffffffff


	//   ....[23]....
        /*0250*/ 	.word	0xffffffff


	//   ....[24]....
        /*0254*/ 	.word	0xffffffff


	//   ....[25]....
        /*0258*/ 	.word	0xffffffff


	//   ....[26]....
        /*025c*/ 	.word	0xffffffff


	//   ....[27]....
        /*0260*/ 	.word	0xffffffff


	//   ....[28]....
        /*0264*/ 	.word	0xffffffff


	//   ....[29]....
        /*0268*/ 	.word	0xffffffff


	//   ....[30]....
        /*026c*/ 	.word	0xffffffff


	//   ....[31]....
        /*0270*/ 	.word	0xffffffff


	//   ....[32]....
        /*0274*/ 	.word	0xffffffff


	//   ....[33]....
        /*0278*/ 	.word	0xffffffff


	//   ....[34]....
        /*027c*/ 	.word	0xffffffff


	//   ....[35]....
        /*0280*/ 	.word	0xffffffff


	//   ....[36]....
        /*0284*/ 	.word	0xffffffff


	//   ....[37]....
        /*0288*/ 	.word	0xffffffff


	//   ....[38]....
        /*028c*/ 	.word	0xffffffff


	//   ....[39]....
        /*0290*/ 	.word	0xffffffff


	//   ....[40]....
        /*0294*/ 	.word	0xffffffff


	//   ....[41]....
        /*0298*/ 	.word	0xffffffff


	//   ....[42]....
        /*029c*/ 	.word	0xffffffff


	//   ....[43]....
        /*02a0*/ 	.word	0xffffffff


	//   ....[44]....
        /*02a4*/ 	.word	0xffffffff


	//   ....[45]....
        /*02a8*/ 	.word	0xffffffff


	//   ....[46]....
        /*02ac*/ 	.word	0xffffffff


	//   ....[47]....
        /*02b0*/ 	.word	0xffffffff


	//   ....[48]....
        /*02b4*/ 	.word	0xffffffff


	//   ....[49]....
        /*02b8*/ 	.word	0xffffffff


	//   ....[50]....
        /*02bc*/ 	.word	0xffffffff


	//   ....[51]....
        /*02c0*/ 	.word	0xffffffff


	//   ....[52]....
        /*02c4*/ 	.word	0xffffffff


	//   ....[53]....
        /*02c8*/ 	.word	0xffffffff


	//   ....[54]....
        /*02cc*/ 	.word	0xffffffff


	//   ....[55]....
        /*02d0*/ 	.word	0xffffffff


	//   ....[56]....
        /*02d4*/ 	.word	0xffffffff


	//   ....[57]....
        /*02d8*/ 	.word	0xffffffff


	//   ....[58]....
        /*02dc*/ 	.word	0xffffffff


	//   ....[59]....
        /*02e0*/ 	.word	0xffffffff


	//   ....[60]....
        /*02e4*/ 	.word	0xffffffff


	//   ....[61]....
        /*02e8*/ 	.word	0xffffffff


	//   ....[62]....
        /*02ec*/ 	.word	0xffffffff


	//   ....[63]....
        /*02f0*/ 	.word	0xffffffff


	//   ....[64]....
        /*02f4*/ 	.word	0xffffffff


	//   ....[65]....
        /*02f8*/ 	.word	0xffffffff


	//   ....[66]....
        /*02fc*/ 	.word	0xffffffff


	//   ....[67]....
        /*0300*/ 	.word	0xffffffff


	//   ....[68]....
        /*0304*/ 	.word	0xffffffff


	//   ....[69]....
        /*0308*/ 	.word	0xffffffff


	//   ....[70]....
        /*030c*/ 	.word	0xffffffff


	//   ....[71]....
        /*0310*/ 	.word	0xffffffff


	//   ....[72]....
        /*0314*/ 	.word	0xffffffff


	//   ....[73]....
        /*0318*/ 	.word	0xffffffff


	//   ....[74]....
        /*031c*/ 	.word	0xffffffff


	//   ....[75]....
        /*0320*/ 	.word	0xffffffff


	//   ....[76]....
        /*0324*/ 	.word	0xffffffff


	//   ....[77]....
        /*0328*/ 	.word	0xffffffff


	//   ....[78]....
        /*032c*/ 	.word	0xffffffff


	//   ....[79]....
        /*0330*/ 	.word	0xffffffff


	//   ....[80]....
        /*0334*/ 	.word	0xffffffff


	//   ....[81]....
        /*0338*/ 	.word	0xffffffff


	//   ....[82]....
        /*033c*/ 	.word	0xffffffff


	//   ....[83]....
        /*0340*/ 	.word	0xffffffff


	//   ....[84]....
        /*0344*/ 	.word	0xffffffff


	//   ....[85]....
        /*0348*/ 	.word	0xffffffff


	//   ....[86]....
        /*034c*/ 	.word	0xffffffff


	//   ....[87]....
        /*0350*/ 	.word	0xffffffff


	//   ....[88]....
        /*0354*/ 	.word	0xffffffff


	//   ....[89]....
        /*0358*/ 	.word	0xffffffff


	//   ....[90]....
        /*035c*/ 	.word	0xffffffff


	//   ....[91]....
        /*0360*/ 	.word	0xffffffff


	//   ....[92]....
        /*0364*/ 	.word	0xffffffff


	//   ....[93]....
        /*0368*/ 	.word	0xffffffff


	//   ....[94]....
        /*036c*/ 	.word	0xffffffff


	//   ....[95]....
        /*0370*/ 	.word	0xffffffff


	//   ....[96]....
        /*0374*/ 	.word	0xffffffff


	//   ....[97]....
        /*0378*/ 	.word	0xffffffff


	//   ....[98]....
        /*037c*/ 	.word	0xffffffff


	//   ....[99]....
        /*0380*/ 	.word	0xffffffff


	//   ....[100]....
        /*0384*/ 	.word	0xffffffff


	//   ....[101]....
        /*0388*/ 	.word	0xffffffff


	//   ....[102]....
        /*038c*/ 	.word	0xffffffff


	//   ....[103]....
        /*0390*/ 	.word	0xffffffff


	//   ....[104]....
        /*0394*/ 	.word	0xffffffff


	//   ....[105]....
        /*0398*/ 	.word	0xffffffff


	//   ....[106]....
        /*039c*/ 	.word	0xffffffff


	//   ....[107]....
        /*03a0*/ 	.word	0xffffffff


	//   ....[108]....
        /*03a4*/ 	.word	0xffffffff


	//   ....[109]....
        /*03a8*/ 	.word	0xffffffff


	//   ....[110]....
        /*03ac*/ 	.word	0xffffffff


	//   ....[111]....
        /*03b0*/ 	.word	0xffffffff


	//   ....[112]....
        /*03b4*/ 	.word	0xffffffff


	//   ....[113]....
        /*03b8*/ 	.word	0xffffffff


	//   ....[114]....
        /*03bc*/ 	.word	0xffffffff


	//   ....[115]....
        /*03c0*/ 	.word	0xffffffff


	//   ....[116]....
        /*03c4*/ 	.word	0xffffffff


	//   ....[117]....
        /*03c8*/ 	.word	0xffffffff


	//   ....[118]....
        /*03cc*/ 	.word	0xffffffff


	//   ....[119]....
        /*03d0*/ 	.word	0xffffffff


	//   ....[120]....
        /*03d4*/ 	.word	0xffffffff


	//   ....[121]....
        /*03d8*/ 	.word	0xffffffff


	//   ....[122]....
        /*03dc*/ 	.word	0xffffffff


	//   ....[123]....
        /*03e0*/ 	.word	0xffffffff


	//   ....[124]....
        /*03e4*/ 	.word	0xffffffff


	//   ....[125]....
        /*03e8*/ 	.word	0xffffffff


	//   ....[126]....
        /*03ec*/ 	.word	0xffffffff


	//   ....[127]....
        /*03f0*/ 	.word	0xffffffff


	//   ....[128]....
        /*03f4*/ 	.word	0xffffffff


	//   ....[129]....
        /*03f8*/ 	.word	0xffffffff


	//   ....[130]....
        /*03fc*/ 	.word	0xffffffff


	//   ....[131]....
        /*0400*/ 	.word	0xffffffff


	//   ....[132]....
        /*0404*/ 	.word	0xffffffff


	//   ....[133]....
        /*0408*/ 	.word	0xffffffff


	//   ....[134]....
        /*040c*/ 	.word	0xffffffff


	//   ....[135]....
        /*0410*/ 	.word	0xffffffff


	//   ....[136]....
        /*0414*/ 	.word	0xffffffff


	//   ....[137]....
        /*0418*/ 	.word	0xffffffff


	//   ....[138]....
        /*041c*/ 	.word	0xffffffff


	//   ....[139]....
        /*0420*/ 	.word	0xffffffff


	//   ....[140]....
        /*0424*/ 	.word	0xffffffff


	//   ....[141]....
        /*0428*/ 	.word	0xffffffff


	//   ....[142]....
        /*042c*/ 	.word	0xffffffff


	//   ....[143]....
        /*0430*/ 	.word	0xffffffff


	//   ....[144]....
        /*0434*/ 	.word	0xffffffff


	//   ....[145]....
        /*0438*/ 	.word	0xffffffff


	//   ....[146]....
        /*043c*/ 	.word	0xffffffff


	//   ....[147]....
        /*0440*/ 	.word	0xffffffff


	//   ....[148]....
        /*0444*/ 	.word	0xffffffff


	//   ....[149]....
        /*0448*/ 	.word	0xffffffff


	//   ....[150]....
        /*044c*/ 	.word	0xffffffff


	//   ....[151]....
        /*0450*/ 	.word	0xffffffff


	//   ....[152]....
        /*0454*/ 	.word	0xffffffff


	//   ....[153]....
        /*0458*/ 	.word	0xffffffff


	//   ....[154]....
        /*045c*/ 	.word	0xffffffff


	//   ....[155]....
        /*0460*/ 	.word	0xffffffff


	//   ....[156]....
        /*0464*/ 	.word	0xffffffff


	//   ....[157]....
        /*0468*/ 	.word	0xffffffff


	//   ....[158]....
        /*046c*/ 	.word	0xffffffff


	//   ....[159]....
        /*0470*/ 	.word	0xffffffff


	//   ....[160]....
        /*0474*/ 	.word	0xffffffff


	//   ....[161]....
        /*0478*/ 	.word	0xffffffff


	//   ....[162]....
        /*047c*/ 	.word	0xffffffff


	//   ....[163]....
        /*0480*/ 	.word	0xffffffff


	//   ....[164]....
        /*0484*/ 	.word	0xffffffff


	//   ....[165]....
        /*0488*/ 	.word	0xffffffff


	//   ....[166]....
        /*048c*/ 	.word	0xffffffff


	//   ....[167]....
        /*0490*/ 	.word	0xffffffff


	//   ....[168]....
        /*0494*/ 	.word	0xffffffff


	//----- nvinfo : EIATTR_COOP_GROUP_INSTR_OFFSETS
	.align		4
.L_882:
        /*0498*/ 	.byte	0x04, 0x28
        /*049a*/ 	.short	(.L_884 - .L_883)


	//   ....[0]....
.L_883:
        /*049c*/ 	.word	0x00000050


	//   ....[1]....
        /*04a0*/ 	.word	0x000001f0


	//   ....[2]....
        /*04a4*/ 	.word	0x00000220


	//   ....[3]....
        /*04a8*/ 	.word	0x00000250


	//   ....[4]....
        /*04ac*/ 	.word	0x00000280


	//   ....[5]....
        /*04b0*/ 	.word	0x000002b0


	//   ....[6]....
        /*04b4*/ 	.word	0x000002e0


	//   ....[7]....
        /*04b8*/ 	.word	0x00000450


	//   ....[8]....
        /*04bc*/ 	.word	0x00000490


	//   ....[9]....
        /*04c0*/ 	.word	0x000004c0


	//   ....[10]....
        /*04c4*/ 	.word	0x000004f0


	//   ....[11]....
        /*04c8*/ 	.word	0x00000520


	//   ....[12]....
        /*04cc*/ 	.word	0x00000550


	//   ....[13]....
        /*04d0*/ 	.word	0x000005e0


	//   ....[14]....
        /*04d4*/ 	.word	0x00000620


	//   ....[15]....
        /*04d8*/ 	.word	0x00000640


	//   ....[16]....
        /*04dc*/ 	.word	0x000006a0


	//   ....[17]....
        /*04e0*/ 	.word	0x00008410


	//   ....[18]....
        /*04e4*/ 	.word	0x00008430


	//   ....[19]....
        /*04e8*/ 	.word	0x000085a0


	//   ....[20]....
        /*04ec*/ 	.word	0x000085b0


	//   ....[21]....
        /*04f0*/ 	.word	0x00008700


	//   ....[22]....
        /*04f4*/ 	.word	0x00008720


	//   ....[23]....
        /*04f8*/ 	.word	0x00008870


	//   ....[24]....
        /*04fc*/ 	.word	0x00008880


	//   ....[25]....
        /*0500*/ 	.word	0x00008fd0


	//   ....[26]....
        /*0504*/ 	.word	0x00008ff0


	//   ....[27]....
        /*0508*/ 	.word	0x00009000


	//   ....[28]....
        /*050c*/ 	.word	0x00009010


	//   ....[29]....
        /*0510*/ 	.word	0x00009480


	//   ....[30]....
        /*0514*/ 	.word	0x000096f0


	//   ....[31]....
        /*0518*/ 	.word	0x00009730


	//   ....[32]....
        /*051c*/ 	.word	0x00009750


	//   ....[33]....
        /*0520*/ 	.word	0x0000c5e0


	//   ....[34]....
        /*0524*/ 	.word	0x0000c680


	//   ....[35]....
        /*0528*/ 	.word	0x0000c6a0


	//   ....[36]....
        /*052c*/ 	.word	0x0000c6b0


	//   ....[37]....
        /*0530*/ 	.word	0x0000c950


	//   ....[38]....
        /*0534*/ 	.word	0x0000cbc0


	//   ....[39]....
        /*0538*/ 	.word	0x0000cc00


	//   ....[40]....
        /*053c*/ 	.word	0x0000cc40


	//   ....[41]....
        /*0540*/ 	.word	0x00010b30


	//   ....[42]....
        /*0544*/ 	.word	0x00010d10


	//   ....[43]....
        /*0548*/ 	.word	0x00011590


	//   ....[44]....
        /*054c*/ 	.word	0x00011700


	//   ....[45]....
        /*0550*/ 	.word	0x00011710


	//   ....[46]....
        /*0554*/ 	.word	0x00011760


	//   ....[47]....
        /*0558*/ 	.word	0x00013c90


	//   ....[48]....
        /*055c*/ 	.word	0x00013e90


	//   ....[49]....
        /*0560*/ 	.word	0x000146e0


	//   ....[50]....
        /*0564*/ 	.word	0x00014850


	//   ....[51]....
        /*0568*/ 	.word	0x000148b0


	//   ....[52]....
        /*056c*/ 	.word	0x00014940


	//   ....[53]....
        /*0570*/ 	.word	0x00017210


	//   ....[54]....
        /*0574*/ 	.word	0x00017230


	//   ....[55]....
        /*0578*/ 	.word	0x00017260


	//   ....[56]....
        /*057c*/ 	.word	0x00017290


	//   ....[57]....
        /*0580*/ 	.word	0x00019d50


	//   ....[58]....
        /*0584*/ 	.word	0x00019f60


	//   ....[59]....
        /*0588*/ 	.word	0x0001a7a0


	//   ....[60]....
        /*058c*/ 	.word	0x0001a960


	//   ....[61]....
        /*0590*/ 	.word	0x0001a990


	//   ....[62]....
        /*0594*/ 	.word	0x0001a9e0


	//   ....[63]....
        /*0598*/ 	.word	0x0001c120


	//   ....[64]....
        /*059c*/ 	.word	0x0001c150


	//   ....[65]....
        /*05a0*/ 	.word	0x0001c160


	//   ....[66]....
        /*05a4*/ 	.word	0x0001c190


	//   ....[67]....
        /*05a8*/ 	.word	0x0001d6a0


	//   ....[68]....
        /*05ac*/ 	.word	0x0001d6b0


	//   ....[69]....
        /*05b0*/ 	.word	0x0001d6d0


	//   ....[70]....
        /*05b4*/ 	.word	0x0001d6f0


	//   ....[71]....
        /*05b8*/ 	.word	0x0001dab0


	//   ....[72]....
        /*05bc*/ 	.word	0x0001dad0


	//   ....[73]....
        /*05c0*/ 	.word	0x0001dc20


	//   ....[74]....
        /*05c4*/ 	.word	0x0001dc30


	//   ....[75]....
        /*05c8*/ 	.word	0x0001dd60


	//   ....[76]....
        /*05cc*/ 	.word	0x0001dd80


	//   ....[77]....
        /*05d0*/ 	.word	0x0001deb0


	//   ....[78]....
        /*05d4*/ 	.word	0x0001dec0


	//   ....[79]....
        /*05d8*/ 	.word	0x0001e1f0


	//   ....[80]....
        /*05dc*/ 	.word	0x0001e210


	//   ....[81]....
        /*05e0*/ 	.word	0x0001eb50


	//   ....[82]....
        /*05e4*/ 	.word	0x0001eb60


	//   ....[83]....
        /*05e8*/ 	.word	0x0001f910


	//   ....[84]....
        /*05ec*/ 	.word	0x0001f930


	//   ....[85]....
        /*05f0*/ 	.word	0x0001fa90


	//   ....[86]....
        /*05f4*/ 	.word	0x0001faa0


	//   ....[87]....
        /*05f8*/ 	.word	0x0001fbd0


	//   ....[88]....
        /*05fc*/ 	.word	0x0001fbf0


	//   ....[89]....
        /*0600*/ 	.word	0x0001fd20


	//   ....[90]....
        /*0604*/ 	.word	0x0001fd30


	//   ....[91]....
        /*0608*/ 	.word	0x0001ff00


	//   ....[92]....
        /*060c*/ 	.word	0x0001ff20


	//   ....[93]....
        /*0610*/ 	.word	0x00020040


	//   ....[94]....
        /*0614*/ 	.word	0x00020080


	//   ....[95]....
        /*0618*/ 	.word	0x000200b0


	//   ....[96]....
        /*061c*/ 	.word	0x000200e0


	//   ....[97]....
        /*0620*/ 	.word	0x00020110


	//   ....[98]....
        /*0624*/ 	.word	0x00020140


	//   ....[99]....
        /*0628*/ 	.word	0x00020290


	//   ....[100]....
        /*062c*/ 	.word	0x000202d0


	//   ....[101]....
        /*0630*/ 	.word	0x00020300


	//   ....[102]....
        /*0634*/ 	.word	0x00020330


	//   ....[103]....
        /*0638*/ 	.word	0x00020360


	//   ....[104]....
        /*063c*/ 	.word	0x00020390


	//   ....[105]....
        /*0640*/ 	.word	0x00020420


	//   ....[106]....
        /*0644*/ 	.word	0x00020460


	//   ....[107]....
        /*0648*/ 	.word	0x00020470


	//   ....[108]....
        /*064c*/ 	.word	0x000204d0


	//   ....[109]....
        /*0650*/ 	.word	0x00020e70


	//   ....[110]....
        /*0654*/ 	.word	0x00020ed0


	//   ....[111]....
        /*0658*/ 	.word	0x00020f30


	//   ....[112]....
        /*065c*/ 	.word	0x00020f90


	//   ....[113]....
        /*0660*/ 	.word	0x00020ff0


	//   ....[114]....
        /*0664*/ 	.word	0x00021060


	//   ....[115]....
        /*0668*/ 	.word	0x000210b0


	//   ....[116]....
        /*066c*/ 	.word	0x00021120


	//   ....[117]....
        /*0670*/ 	.word	0x00021190


	//   ....[118]....
        /*0674*/ 	.word	0x000211f0


	//   ....[119]....
        /*0678*/ 	.word	0x00021260


	//   ....[120]....
        /*067c*/ 	.word	0x000212d0


	//   ....[121]....
        /*0680*/ 	.word	0x00021340


	//   ....[122]....
        /*0684*/ 	.word	0x000213a0


	//   ....[123]....
        /*0688*/ 	.word	0x00021410


	//   ....[124]....
        /*068c*/ 	.word	0x00021480


	//   ....[125]....
        /*0690*/ 	.word	0x000214f0


	//   ....[126]....
        /*0694*/ 	.word	0x00021550


	//   ....[127]....
        /*0698*/ 	.word	0x000215b0


	//   ....[128]....
        /*069c*/ 	.word	0x00021610


	//   ....[129]....
        /*06a0*/ 	.word	0x00021660


	//   ....[130]....
        /*06a4*/ 	.word	0x000216b0


	//   ....[131]....
        /*06a8*/ 	.word	0x00021720


	//   ....[132]....
        /*06ac*/ 	.word	0x00021790


	//   ....[133]....
        /*06b0*/ 	.word	0x00021800


	//   ....[134]....
        /*06b4*/ 	.word	0x00021860


	//   ....[135]....
        /*06b8*/ 	.word	0x000218d0


	//   ....[136]....
        /*06bc*/ 	.word	0x00021940


	//   ....[137]....
        /*06c0*/ 	.word	0x000219b0


	//   ....[138]....
        /*06c4*/ 	.word	0x00021a10


	//   ....[139]....
        /*06c8*/ 	.word	0x00021a80


	//   ....[140]....
        /*06cc*/ 	.word	0x00021af0


	//   ....[141]....
        /*06d0*/ 	.word	0x00021b60


	//   ....[142]....
        /*06d4*/ 	.word	0x00021bc0


	//   ....[143]....
        /*06d8*/ 	.word	0x00021c30


	//   ....[144]....
        /*06dc*/ 	.word	0x00021ca0


	//   ....[145]....
        /*06e0*/ 	.word	0x00021d10


	//   ....[146]....
        /*06e4*/ 	.word	0x00021d70


	//   ....[147]....
        /*06e8*/ 	.word	0x00021de0


	//   ....[148]....
        /*06ec*/ 	.word	0x00021e50


	//   ....[149]....
        /*06f0*/ 	.word	0x00021ec0


	//   ....[150]....
        /*06f4*/ 	.word	0x00021f20


	//   ....[151]....
        /*06f8*/ 	.word	0x00021f90


	//   ....[152]....
        /*06fc*/ 	.word	0x00022000


	//   ....[153]....
        /*0700*/ 	.word	0x00022060


	//   ....[154]....
        /*0704*/ 	.word	0x000220b0


	//   ....[155]....
        /*0708*/ 	.word	0x00022110


	//   ....[156]....
        /*070c*/ 	.word	0x00022170


	//   ....[157]....
        /*0710*/ 	.word	0x000221d0


	//   ....[158]....
        /*0714*/ 	.word	0x00022240


	//   ....[159]....
        /*0718*/ 	.word	0x00022290


	//   ....[160]....
        /*071c*/ 	.word	0x000222e0


	//   ....[161]....
        /*0720*/ 	.word	0x00022330


	//   ....[162]....
        /*0724*/ 	.word	0x00022390


	//   ....[163]....
        /*0728*/ 	.word	0x000223f0


	//   ....[164]....
        /*072c*/ 	.word	0x00022460


	//   ....[165]....
        /*0730*/ 	.word	0x000224b0


	//   ....[166]....
        /*0734*/ 	.word	0x00022520


	//   ....[167]....
        /*0738*/ 	.word	0x00022580


	//   ....[168]....
        /*073c*/ 	.word	0x000225f0


	//----- nvinfo : EIATTR_EXIT_INSTR_OFFSETS
	.align		4
.L_884:
        /*0740*/ 	.byte	0x04, 0x1c
        /*0742*/ 	.short	(.L_886 - .L_885)


	//   ....[0]....
.L_885:
        /*0744*/ 	.word	0x00001000


	//   ....[1]....
        /*0748*/ 	.word	0x00020e30


	//----- nvinfo : EIATTR_MAX_THREADS
	.align		4
.L_886:
        /*074c*/ 	.byte	0x04, 0x05
        /*074e*/ 	.short	(.L_888 - .L_887)
.L_887:
        /*0750*/ 	.word	0x00000100
        /*0754*/ 	.word	0x00000001
        /*0758*/ 	.word	0x00000001


	//----- nvinfo : EIATTR_CRS_STACK_SIZE
	.align		4
.L_888:
        /*075c*/ 	.byte	0x04, 0x1e
        /*075e*/ 	.short	(.L_890 - .L_889)
.L_889:
        /*0760*/ 	.word	0x00000000
.L_890:


//--------------------- .nv.info._ZN7cutlass13device_kernelIN5flash19enable_sm80_to_sm89INS1_16FlashAttnFwdSm80INS1_25CollectiveMainloopFwdSm80ILi8ELi1ELb1EN4cute5tupleIJNS5_1CILi128EEENS7_ILi96EEENS7_ILi192EEEEEELi192ENS_10bfloat16_tEfNS_4arch4Sm80ELb1ELb0ELb0ELb0ELb0ELb0ELb1ELb1EEENS1_21CollectiveEpilogueFwdINS6_IJS8_SA_S9_EEENS6_IJNS7_ILi1EEESI_SI_EEESC_SE_Li256ELb0ELb1ELb1ELb0EEENS1_30DynamicPersistentTileSchedulerILi256ELi256ELb1ELb1ELb0EEEEEEEEEvNT_6ParamsE --------------------------
	.section	.nv.info._ZN7cutlass13device_kernelIN5flash19enable_sm80_to_sm89INS1_16FlashAttnFwdSm80INS1_25CollectiveMainloopFwdSm80ILi8ELi1ELb1EN4cute5tupleIJNS5_1CILi128EEENS7_ILi96EEENS7_ILi192EEEEEELi192ENS_10bfloat16_tEfNS_4arch4Sm80ELb1ELb0ELb0ELb0ELb0ELb0ELb1ELb1EEENS1_21CollectiveEpilogueFwdINS6_IJS8_SA_S9_EEENS6_IJNS7_ILi1EEESI_SI_EEESC_SE_Li256ELb0ELb1ELb1ELb0EEENS1_30DynamicPersistentTileSchedulerILi256ELi256ELb1ELb1ELb0EEEEEEEEEvNT_6ParamsE,"",@"SHT_CUDA_INFO"
	.sectionflags	@""
	.align	4


	//----- nvinfo : EIATTR_CUDA_API_VERSION
	.align		4
        /*0000*/ 	.byte	0x04, 0x37
        /*0002*/ 	.short	(.L_892 - .L_891)
.L_891:
        /*0004*/ 	.word	0x00000082


	//----- nvinfo : EIATTR_SW2861232_WAR
	.align		4
.L_892:
        /*0008*/ 	.byte	0x01, 0x35
	.zero		2


	//----- nvinfo : EIATTR_PARAM_CBANK
	.align		4
        /*000c*/ 	.byte	0x04, 0x0a
        /*000e*/ 	.short	(.L_894 - .L_893)
	.align		4
.L_893:
        /*0010*/ 	.word	index@(.nv.constant0._ZN7cutlass13device_kernelIN5flash19enable_sm80_to_sm89INS1_16FlashAttnFwdSm80INS1_25CollectiveMainloopFwdSm80ILi8ELi1ELb1EN4cute5tupleIJNS5_1CILi128EEENS7_ILi96EEENS7_ILi192EEEEEELi192ENS_10bfloat16_tEfNS_4arch4Sm80ELb1ELb0ELb0ELb0ELb0ELb0ELb1ELb1EEENS1_21CollectiveEpilogueFwdINS6_IJS8_SA_S9_EEENS6_IJNS7_ILi1EEESI_SI_EEESC_SE_Li256ELb0ELb1ELb1ELb0EEENS1_30DynamicPersistentTileSchedulerILi256ELi256ELb1ELb1ELb0EEEEEEEEEvNT_6ParamsE)
        /*0014*/ 	.short	0x0160
        /*0016*/ 	.short	0x0428


	//----- nvinfo : EIATTR_CBANK_PARAM_SIZE
	.align		4
.L_894:
        /*0018*/ 	.byte	0x03, 0x19
        /*001a*/ 	.short	0x0428


	//----- nvinfo : EIATTR_KPARAM_INFO
	.align		4
        /*001c*/ 	.byte	0x04, 0x17
        /*001e*/ 	.short	(.L_896 - .L_895)
.L_895:
        /*0020*/ 	.word	0x00000000
        /*0024*/ 	.short	0x0000
        /*0026*/ 	.short	0x0000
        /*0028*/ 	.byte	0x00, 0xf0, 0xa1, 0x10


	//----- nvinfo : EIATTR_MAXREG_COUNT
	.align		4
.L_896:
        /*002c*/ 	.byte	0x03, 0x1b
        /*002e*/ 	.short	0x00ff


	//----- nvinfo : EIATTR_NUM_BARRIERS
	.align		4
        /*0030*/ 	.byte	0x02, 0x4c
        /*0032*/ 	.byte	0x06
	.zero		1


	//----- nvinfo : EIATTR_ANNOTATIONS
	.align		4
        /*0034*/ 	.byte	0x04, 0x55
        /*0036*/ 	.short	(.L_898 - .L_897)


	//   ....[0]....
.L_897:
        /* <DEDUP_REMOVED lines=51> */


	//----- nvinfo : EIATTR_MERCURY_ISA_VERSION
	.align		4
.L_898:
        /*0358*/ 	.byte	0x03, 0x5f
        /*035a*/ 	.short	0x0000


	//----- nvinfo : EIATTR_INT_WARP_WIDE_INSTR_OFFSETS
	.align		4
        /*035c*/ 	.byte	0x04, 0x31
        /*035e*/ 	.short	(.L_900 - .L_899)


	//   ....[0]....
.L_899:
        /*0360*/ 	.word	0x0000e870


	//   ....[1]....
        /*0364*/ 	.word	0x0000e8f0


	//----- nvinfo : EIATTR_COOP_GROUP_MASK_REGIDS
	.align		4
.L_900:
        /*0368*/ 	.byte	0x04, 0x29
        /*036a*/ 	.short	(.L_902 - .L_901)


	//   ....[0]....
.L_901:
        /*036c*/ 	.word	0xffffffff


	//   ....[1]....
        /*0370*/ 	.word	0xffffffff


	//   ....[2]....
        /*0374*/ 	.word	0xffffffff


	//   ....[3]....
        /*0378*/ 	.word	0xffffffff


	//   ....[4]....
        /*037c*/ 	.word	0xffffffff


	//   ....[5]....
        /*0380*/ 	.word	0xffffffff


	//   ....[6]....
        /*0384*/ 	.word	0xffffffff


	//   ....[7]....
        /*0388*/ 	.word	0xffffffff


	//   ....[8]....
        /*038c*/ 	.word	0xffffffff


	//   ....[9]....
        /*0390*/ 	.word	0xffffffff


	//   ....[10]....
        /*0394*/ 	.word	0xffffffff


	//   ....[11]....
        /*0398*/ 	.word	0xffffffff


	//   ....[12]....
        /*039c*/ 	.word	0xffffffff


	//   ....[13]....
        /*03a0*/ 	.word	0xffffffff


	//   ....[14]....
        /*03a4*/ 	.word	0xffffffff


	//   ....[15]....
        /*03a8*/ 	.word	0xffffffff


	//   ....[16]....
        /*03ac*/ 	.word	0xffffffff


	//   ....[17]....
        /*03b0*/ 	.word	0xffffffff


	//   ....[18]....
        /*03b4*/ 	.word	0xffffffff


	//   ....[19]....
        /*03b8*/ 	.word	0xffffffff


	//   ....[20]....
        /*03bc*/ 	.word	0xffffffff


	//   ....[21]....
        /*03c0*/ 	.word	0xffffffff


	//   ....[22]....
        /*03c4*/ 	.word	0xffffffff


	//   ....[23]....
        /*03c8*/ 	.word	0xffffffff


	//   ....[24]....
        /*03cc*/ 	.word	0xffffffff


	//   ....[25]....
        /*03d0*/ 	.word	0xffffffff


	//   ....[26]....
        /*03d4*/ 	.word	0xffffffff


	//   ....[27]....
        /*03d8*/ 	.word	0xffffffff


	//   ....[28]....
        /*03dc*/ 	.word	0xffffffff


	//   ....[29]....
        /*03e0*/ 	.word	0xffffffff


	//   ....[30]....
        /*03e4*/ 	.word	0xffffffff


	//   ....[31]....
        /*03e8*/ 	.word	0xffffffff


	//   ....[32]....
        /*03ec*/ 	.word	0xffffffff


	//   ....[33]....
        /*03f0*/ 	.word	0xffffffff


	//   ....[34]....
        /*03f4*/ 	.word	0xffffffff


	//   ....[35]....
        /*03f8*/ 	.word	0xffffffff


	//   ....[36]....
        /*03fc*/ 	.word	0xffffffff


	//   ....[37]....
        /*0400*/ 	.word	0xffffffff


	//   ....[38]....
        /*0404*/ 	.word	0xffffffff


	//   ....[39]....
        /*0408*/ 	.word	0xffffffff


	//   ....[40]....
        /*040c*/ 	.word	0xffffffff


	//   ....[41]....
        /*0410*/ 	.word	0xffffffff


	//   ....[42]....
        /*0414*/ 	.word	0xffffffff


	//   ....[43]....
        /*0418*/ 	.word	0xffffffff


	//----- nvinfo : EIATTR_COOP_GROUP_INSTR_OFFSETS
	.align		4
.L_902:
        /*041c*/ 	.byte	0x04, 0x28
        /*041e*/ 	.short	(.L_904 - .L_903)


	//   ....[0]....
.L_903:
        /*0420*/ 	.word	0x00000050


	//   ....[1]....
        /*0424*/ 	.word	0x00001900


	//   ....[2]....
        /*0428*/ 	.word	0x00001910


	//   ....[3]....
        /*042c*/ 	.word	0x000019d0


	//   ....[4]....
        /*0430*/ 	.word	0x000019f0


	//   ....[5]....
        /*0434*/ 	.word	0x00001a00


	//   ....[6]....
        /*0438*/ 	.word	0x00001a10


	//   ....[7]....
        /*043c*/ 	.word	0x00001a20


	//   ....[8]....
        /*0440*/ 	.word	0x00001a40


	//   ....[9]....
        /*0444*/ 	.word	0x000033d0


	//   ....[10]....
        /*0448*/ 	.word	0x000033e0


	//   ....[11]....
        /*044c*/ 	.word	0x00003cb0


	//   ....[12]....
        /*0450*/ 	.word	0x00003df0


	//   ....[13]....
        /*0454*/ 	.word	0x00003e00


	//   ....[14]....
        /*0458*/ 	.word	0x00003e50


	//   ....[15]....
        /*045c*/ 	.word	0x00006c40


	//   ....[16]....
        /*0460*/ 	.word	0x00007700


	//   ....[17]....
        /*0464*/ 	.word	0x00007bc0


	//   ....[18]....
        /*0468*/ 	.word	0x00007cf0


	//   ....[19]....
        /*046c*/ 	.word	0x000080c0


	//   ....[20]....
        /*0470*/ 	.word	0x00008160


	//   ....[21]....
        /*0474*/ 	.word	0x0000bbc0


	//   ....[22]....
        /*0478*/ 	.word	0x0000bc10


	//   ....[23]....
        /*047c*/ 	.word	0x0000bc30


	//   ....[24]....
        /*0480*/ 	.word	0x0000bc50


	//   ....[25]....
        /*0484*/ 	.word	0x0000e020


	//   ....[26]....
        /*0488*/ 	.word	0x0000e070


	//   ....[27]....
        /*048c*/ 	.word	0x0000e090


	//   ....[28]....
        /*0490*/ 	.word	0x0000e0b0


	//   ....[29]....
        /*0494*/ 	.word	0x0000ea40


	//   ....[30]....
        /*0498*/ 	.word	0x0000eec0


	//   ....[31]....
        /*049c*/ 	.word	0x0000eed0


	//   ....[32]....
        /*04a0*/ 	.word	0x0000ef00


	//   ....[33]....
        /*04a4*/ 	.word	0x0000ef20


	//   ....[34]....
        /*04a8*/ 	.word	0x0000f020


	//   ....[35]....
        /*04ac*/ 	.word	0x0000f080


	//   ....[36]....
        /*04b0*/ 	.word	0x0000f900


	//   ....[37]....
        /*04b4*/ 	.word	0x0000f910


	//   ....[38]....
        /*04b8*/ 	.word	0x000102a0


	//   ....[39]....
        /*04bc*/ 	.word	0x00010380


	//   ....[40]....
        /*04c0*/ 	.word	0x000103e0


	//   ....[41]....
        /*04c4*/ 	.word	0x00010430


	//   ....[42]....
        /*04c8*/ 	.word	0x00010490


	//   ....[43]....
        /*04cc*/ 	.word	0x000104e0


	//----- nvinfo : EIATTR_EXIT_INSTR_OFFSETS
	.align		4
.L_904:
        /*04d0*/ 	.byte	0x04, 0x1c
        /*04d2*/ 	.short	(.L_906 - .L_905)


	//   ....[0]....
.L_905:
        /*04d4*/ 	.word	0x000000a0


	//   ....[1]....
        /*04d8*/ 	.word	0x00010340


	//----- nvinfo : EIATTR_MAX_THREADS
	.align		4
.L_906:
        /*04dc*/ 	.byte	0x04, 0x05
        /*04de*/ 	.short	(.L_908 - .L_907)
.L_907:
        /*04e0*/ 	.word	0x00000100
        /*04e4*/ 	.word	0x00000001
        /*04e8*/ 	.word	0x00000001


	//----- nvinfo : EIATTR_CRS_STACK_SIZE
	.align		4
.L_908:
        /*04ec*/ 	.byte	0x04, 0x1e
        /*04ee*/ 	.short	(.L_910 - .L_909)
.L_909:
        /*04f0*/ 	.word	0x00000000
.L_910:


//--------------------- .nv.info._ZN7cutlass13device_kernelIN5flash19enable_sm80_to_sm89INS1_16FlashAttnFwdSm80INS1_25CollectiveMainloopFwdSm80ILi8ELi1ELb0EN4cute5tupleIJNS5_1CILi128EEENS7_ILi64EEENS7_ILi192EEEEEELi192ENS_10bfloat16_tEfNS_4arch4Sm80ELb1ELb0ELb0ELb1ELb0ELb0ELb1ELb1EEENS1_21CollectiveEpilogueFwdINS6_IJS8_SA_S9_EEENS6_IJNS7_ILi1EEESI_SI_EEESC_SE_Li256ELb1ELb1ELb1ELb0EEENS1_36VarlenDynamicPersistentTileSchedulerILi128ELi64ELi256ELi256ELb1ELb1ELb0ELb1ELb1ELb1EEEEEEEEEvNT_6ParamsE --------------------------
	.section	.nv.info._ZN7cutlass13device_kernelIN5flash19enable_sm80_to_sm89INS1_16FlashAttnFwdSm80INS1_25CollectiveMainloopFwdSm80ILi8ELi1ELb0EN4cute5tupleIJNS5_1CILi128EEENS7_ILi64EEENS7_ILi192EEEEEELi192ENS_10bfloat16_tEfNS_4arch4Sm80ELb1ELb0ELb0ELb1ELb0ELb0ELb1ELb1EEENS1_21CollectiveEpilogueFwdINS6_IJS8_SA_S9_EEENS6_IJNS7_ILi1EEESI_SI_EEESC_SE_Li256ELb1ELb1ELb1ELb0EEENS1_36VarlenDynamicPersistentTileSchedulerILi128ELi64ELi256ELi256ELb1ELb1ELb0ELb1ELb1ELb1EEEEEEEEEvNT_6ParamsE,"",@"SHT_CUDA_INFO"
	.sectionflags	@""
	.align	4


	//----- nvinfo : EIATTR_CUDA_API_VERSION
	.align		4
        /*0000*/ 	.byte	0x04, 0x37
        /*0002*/ 	.short	(.L_912 - .L_911)
.L_911:
        /*0004*/ 	.word	0x00000082


	//----- nvinfo : EIATTR_SW2861232_WAR
	.align		4
.L_912:
        /*0008*/ 	.byte	0x01, 0x35
	.zero		2


	//----- nvinfo : EIATTR_PARAM_CBANK
	.align		4
        /*000c*/ 	.byte	0x04, 0x0a
        /*000e*/ 	.short	(.L_914 - .L_913)
	.align		4
.L_913:
        /*0010*/ 	.word	index@(.nv.constant0._ZN7cutlass13device_kernelIN5flash19enable_sm80_to_sm89INS1_16FlashAttnFwdSm80INS1_25CollectiveMainloopFwdSm80ILi8ELi1ELb0EN4cute5tupleIJNS5_1CILi128EEENS7_ILi64EEENS7_ILi192EEEEEELi192ENS_10bfloat16_tEfNS_4arch4Sm80ELb1ELb0ELb0ELb1ELb0ELb0ELb1ELb1EEENS1_21CollectiveEpilogueFwdINS6_IJS8_SA_S9_EEENS6_IJNS7_ILi1EEESI_SI_EEESC_SE_Li256ELb1ELb1ELb1ELb0EEENS1_36VarlenDynamicPersistentTileSchedulerILi128ELi64ELi256ELi256ELb1ELb1ELb0ELb1ELb1ELb1EEEEEEEEEvNT_6ParamsE)
        /*0014*/ 	.short	0x0160
        /*0016*/ 	.short	0x0438


	//----- nvinfo : EIATTR_CBANK_PARAM_SIZE
	.align		4
.L_914:
        /*0018*/ 	.byte	0x03, 0x19
        /*001a*/ 	.short	0x0438


	//----- nvinfo : EIATTR_KPARAM_INFO
	.align		4
        /*001c*/ 	.byte	0x04, 0x17
        /*001e*/ 	.short	(.L_916 - .L_915)
.L_915:
        /*0020*/ 	.word	0x00000000
        /*0024*/ 	.short	0x0000
        /*0026*/ 	.short	0x0000
        /*0028*/ 	.byte	0x00, 0xf0, 0xe1, 0x10


	//----- nvinfo : EIATTR_MAXREG_COUNT
	.align		4
.L_916:
        /*002c*/ 	.byte	0x03, 0x1b
        /*002e*/ 	.short	0x00ff


	//----- nvinfo : EIATTR_NUM_BARRIERS
	.align		4
        /*0030*/ 	.byte	0x02, 0x4c
        /*0032*/ 	.byte	0x06
	.zero		1


	//----- nvinfo : EIATTR_ANNOTATIONS
	.align		4
        /*0034*/ 	.byte	0x04, 0x55
        /*0036*/ 	.short	(.L_918 - .L_917)


	//   ....[0]....
.L_917:
        /* <DEDUP_REMOVED lines=37> */


	//----- nvinfo : EIATTR_MERCURY_ISA_VERSION
	.align		4
.L_918:
        /*0270*/ 	.byte	0x03, 0x5f
        /*0272*/ 	.short	0x0000


	//----- nvinfo : EIATTR_INT_WARP_WIDE_INSTR_OFFSETS
	.align		4
        /*0274*/ 	.byte	0x04, 0x31
        /*0276*/ 	.short	(.L_920 - .L_919)


	//   ....[0]....
.L_919:
        /*0278*/ 	.word	0x0000b9f0


	//   ....[1]....
        /*027c*/ 	.word	0x0000ba70


	//----- nvinfo : EIATTR_COOP_GROUP_MASK_REGIDS
	.align		4
.L_920:
        /*0280*/ 	.byte	0x04, 0x29
        /*0282*/ 	.short	(.L_922 - .L_921)


	//   ....[0]....
.L_921:
        /*0284*/ 	.word	0xffffffff


	//   ....[1]....
        /*0288*/ 	.word	0xffffffff


	//   ....[2]....
        /*028c*/ 	.word	0xffffffff


	//   ....[3]....
        /*0290*/ 	.word	0xffffffff


	//   ....[4]....
        /*0294*/ 	.word	0xffffffff


	//   ....[5]....
        /*0298*/ 	.word	0xffffffff


	//   ....[6]....
        /*029c*/ 	.word	0xffffffff


	//   ....[7]....
        /*02a0*/ 	.word	0xffffffff


	//   ....[8]....
        /*02a4*/ 	.word	0xffffffff


	//   ....[9]....
        /*02a8*/ 	.word	0xffffffff


	//   ....[10]....
        /*02ac*/ 	.word	0xffffffff


	//   ....[11]....
        /*02b0*/ 	.word	0xffffffff


	//   ....[12]....
        /*02b4*/ 	.word	0xffffffff


	//   ....[13]....
        /*02b8*/ 	.word	0xffffffff


	//   ....[14]....
        /*02bc*/ 	.word	0xffffffff


	//   ....[15]....
        /*02c0*/ 	.word	0xffffffff


	//   ....[16]....
        /*02c4*/ 	.word	0xffffffff


	//   ....[17]....
        /*02c8*/ 	.word	0xffffffff


	//   ....[18]....
        /*02cc*/ 	.word	0xffffffff


	//   ....[19]....
        /*02d0*/ 	.word	0xffffffff


	//   ....[20]....
        /*02d4*/ 	.word	0xffffffff


	//   ....[21]....
        /*02d8*/ 	.word	0xffffffff


	//   ....[22]....
        /*02dc*/ 	.word	0xffffffff


	//   ....[23]....
        /*02e0*/ 	.word	0xffffffff


	//   ....[24]....
        /*02e4*/ 	.word	0xffffffff


	//   ....[25]....
        /*02e8*/ 	.word	0xffffffff


	//   ....[26]....
        /*02ec*/ 	.word	0xffffffff


	//   ....[27]....
        /*02f0*/ 	.word	0xffffffff


	//   ....[28]....
        /*02f4*/ 	.word	0xffffffff


	//   ....[29]....
        /*02f8*/ 	.word	0xffffffff


	//   ....[30]....
        /*02fc*/ 	.word	0xffffffff


	//   ....[31]....
        /*0300*/ 	.word	0xffffffff


	//   ....[32]....
        /*0304*/ 	.word	0xffffffff


	//   ....[33]....
        /*0308*/ 	.word	0xffffffff


	//   ....[34]....
        /*030c*/ 	.word	0xffffffff


	//   ....[35]....
        /*0310*/ 	.word	0xffffffff


	//   ....[36]....
        /*0314*/ 	.word	0xffffffff


	//   ....[37]....
        /*0318*/ 	.word	0xffffffff


	//   ....[38]....
        /*031c*/ 	.word	0xffffffff


	//   ....[39]....
        /*0320*/ 	.word	0xffffffff


	//   ....[40]....
        /*0324*/ 	.word	0xffffffff


	//   ....[41]....
        /*0328*/ 	.word	0xffffffff


	//   ....[42]....
        /*032c*/ 	.word	0xffffffff


	//   ....[43]....
        /*0330*/ 	.word	0xffffffff


	//   ....[44]....
        /*0334*/ 	.word	0xffffffff


	//   ....[45]....
        /*0338*/ 	.word	0xffffffff


	//   ....[46]....
        /*033c*/ 	.word	0xffffffff


	//   ....[47]....
        /*0340*/ 	.word	0xffffffff


	//   ....[48]....
        /*0344*/ 	.word	0xffffffff


	//   ....[49]....
        /*0348*/ 	.word	0xffffffff


	//   ....[50]....
        /*034c*/ 	.word	0xffffffff


	//   ....[51]....
        /*0350*/ 	.word	0xffffffff


	//   ....[52]....
        /*0354*/ 	.word	0xffffffff


	//   ....[53]....
        /*0358*/ 	.word	0xffffffff


	//   ....[54]....
        /*035c*/ 	.word	0xffffffff


	//   ....[55]....
        /*0360*/ 	.word	0xffffffff


	//   ....[56]....
        /*0364*/ 	.word	0xffffffff


	//   ....[57]....
        /*0368*/ 	.word	0xffffffff


	//   ....[58]....
        /*036c*/ 	.word	0xffffffff


	//   ....[59]....
        /*0370*/ 	.word	0xffffffff


	//   ....[60]....
        /*0374*/ 	.word	0xffffffff


	//   ....[61]....
        /*0378*/ 	.word	0xffffffff


	//   ....[62]....
        /*037c*/ 	.word	0xffffffff


	//   ....[63]....
        /*0380*/ 	.word	0xffffffff


	//   ....[64]....
        /*0384*/ 	.word	0xffffffff


	//   ....[65]....
        /*0388*/ 	.word	0xffffffff


	//   ....[66]....
        /*038c*/ 	.word	0xffffffff


	//   ....[67]....
        /*0390*/ 	.word	0xffffffff


	//   ....[68]....
        /*0394*/ 	.word	0xffffffff


	//   ....[69]....
        /*0398*/ 	.word	0xffffffff


	//   ....[70]....
        /*039c*/ 	.word	0xffffffff


	//   ....[71]....
        /*03a0*/ 	.word	0xffffffff


	//   ....[72]....
        /*03a4*/ 	.word	0xffffffff


	//   ....[73]....
        /*03a8*/ 	.word	0xffffffff


	//   ....[74]....
        /*03ac*/ 	.word	0xffffffff


	//   ....[75]....
        /*03b0*/ 	.word	0xffffffff


	//   ....[76]....
        /*03b4*/ 	.word	0xffffffff


	//   ....[77]....
        /*03b8*/ 	.word	0xffffffff


	//   ....[78]....
        /*03bc*/ 	.word	0xffffffff


	//   ....[79]....
        /*03c0*/ 	.word	0xffffffff


	//   ....[80]....
        /*03c4*/ 	.word	0xffffffff


	//   ....[81]....
        /*03c8*/ 	.word	0xffffffff


	//   ....[82]....
        /*03cc*/ 	.word	0xffffffff


	//   ....[83]....
        /*03d0*/ 	.word	0xffffffff


	//   ....[84]....
        /*03d4*/ 	.word	0xffffffff


	//   ....[85]....
        /*03d8*/ 	.word	0xffffffff


	//   ....[86]....
        /*03dc*/ 	.word	0xffffffff


	//   ....[87]....
        /*03e0*/ 	.word	0xffffffff


	//   ....[88]....
        /*03e4*/ 	.word	0xffffffff


	//   ....[89]....
        /*03e8*/ 	.word	0xffffffff


	//   ....[90]....
        /*03ec*/ 	.word	0xffffffff


	//   ....[91]....
        /*03f0*/ 	.word	0xffffffff


	//   ....[92]....
        /*03f4*/ 	.word	0xffffffff


	//   ....[93]....
        /*03f8*/ 	.word	0xffffffff


	//   ....[94]....
        /*03fc*/ 	.word	0xffffffff


	//   ....[95]....
        /*0400*/ 	.word	0xffffffff


	//   ....[96]....
        /*0404*/ 	.word	0xffffffff


	//   ....[97]....
        /*0408*/ 	.word	0xffffffff


	//   ....[98]....
        /*040c*/ 	.word	0xffffffff


	//   ....[99]....
        /*0410*/ 	.word	0xffffffff


	//   ....[100]....
        /*0414*/ 	.word	0xffffffff


	//   ....[101]....
        /*0418*/ 	.word	0xffffffff


	//   ....[102]....
        /*041c*/ 	.word	0xffffffff


	//   ....[103]....
        /*0420*/ 	.word	0xffffffff


	//   ....[104]....
        /*0424*/ 	.word	0xffffffff


	//   ....[105]....
        /*0428*/ 	.word	0xffffffff


	//   ....[106]....
        /*042c*/ 	.word	0xffffffff


	//   ....[107]....
        /*0430*/ 	.word	0xffffffff


	//   ....[108]....
        /*0434*/ 	.word	0xffffffff


	//   ....[109]....
        /*0438*/ 	.word	0xffffffff


	//   ....[110]....
        /*043c*/ 	.word	0xffffffff


	//   ....[111]....
        /*0440*/ 	.word	0xffffffff


	//   ....[112]....
        /*0444*/ 	.word	0xffffffff


	//   ....[113]....
        /*0448*/ 	.word	0xffffffff


	//   ....[114]....
        /*044c*/ 	.word	0xffffffff


	//   ....[115]....
        /*0450*/ 	.word	0xffffffff


	//   ....[116]....
        /*0454*/ 	.word	0xffffffff


	//   ....[117]....
        /*0458*/ 	.word	0xffffffff


	//   ....[118]....
        /*045c*/ 	.word	0xffffffff


	//   ....[119]....
        /*0460*/ 	.word	0xffffffff


	//   ....[120]....
        /*0464*/ 	.word	0xffffffff


	//   ....[121]....
        /*0468*/ 	.word	0xffffffff


	//   ....[122]....
        /*046c*/ 	.word	0xffffffff


	//   ....[123]....
        /*0470*/ 	.word	0xffffffff


	//   ....[124]....
        /*0474*/ 	.word	0xffffffff


	//   ....[125]....
        /*0478*/ 	.word	0xffffffff


	//   ....[126]....
        /*047c*/ 	.word	0xffffffff


	//   ....[127]....
        /*0480*/ 	.word	0xffffffff


	//   ....[128]....
        /*0484*/ 	.word	0xffffffff


	//   ....[129]....
        /*0488*/ 	.word	0xffffffff


	//   ....[130]....
        /*048c*/ 	.word	0xffffffff


	//   ....[131]....
        /*0490*/ 	.word	0xffffffff


	//   ....[132]....
        /*0494*/ 	.word	0xffffffff


	//   ....[133]....
        /*0498*/ 	.word	0xffffffff


	//   ....[134]....
        /*049c*/ 	.word	0xffffffff


	//   ....[135]....
        /*04a0*/ 	.word	0xffffffff


	//   ....[136]....
        /*04a4*/ 	.word	0xffffffff


	//   ....[137]....
        /*04a8*/ 	.word	0xffffffff


	//   ....[138]....
        /*04ac*/ 	.word	0xffffffff


	//   ....[139]....
        /*04b0*/ 	.word	0xffffffff


	//   ....[140]....
        /*04b4*/ 	.word	0xffffffff


	//   ....[141]....
        /*04b8*/ 	.word	0xffffffff


	//   ....[142]....
        /*04bc*/ 	.word	0xffffffff


	//   ....[143]....
        /*04c0*/ 	.word	0xffffffff


	//   ....[144]....
        /*04c4*/ 	.word	0xffffffff


	//   ....[145]....
        /*04c8*/ 	.word	0xffffffff


	//   ....[146]....
        /*04cc*/ 	.word	0xffffffff


	//----- nvinfo : EIATTR_COOP_GROUP_INSTR_OFFSETS
	.align		4
.L_922:
        /*04d0*/ 	.byte	0x04, 0x28
        /*04d2*/ 	.short	(.L_924 - .L_923)


	//   ....[0]....
.L_923:
        /*04d4*/ 	.word	0x00000050


	//   ....[1]....
        /*04d8*/ 	.word	0x000001e0


	//   ....[2]....
        /*04dc*/ 	.word	0x00000210


	//   ....[3]....
        /*04e0*/ 	.word	0x00000240


	//   ....[4]....
        /*04e4*/ 	.word	0x00000270


	//   ....[5]....
        /*04e8*/ 	.word	0x000002a0


	//   ....[6]....
        /*04ec*/ 	.word	0x000002d0


	//   ....[7]....
        /*04f0*/ 	.word	0x00000430


	//   ....[8]....
        /*04f4*/ 	.word	0x00000470


	//   ....[9]....
        /*04f8*/ 	.word	0x000004a0


	//   ....[10]....
        /*04fc*/ 	.word	0x000004d0


	//   ....[11]....
        /*0500*/ 	.word	0x00000500


	//   ....[12]....
        /*0504*/ 	.word	0x00000530


	//   ....[13]....
        /*0508*/ 	.word	0x000005c0


	//   ....[14]....
        /*050c*/ 	.word	0x00000600


	//   ....[15]....
        /*0510*/ 	.word	0x00000620


	//   ....[16]....
        /*0514*/ 	.word	0x00000680


	//   ....[17]....
        /*0518*/ 	.word	0x00002900


	//   ....[18]....
        /*051c*/ 	.word	0x00002920


	//   ....[19]....
        /*0520*/ 	.word	0x00002a90


	//   ....[20]....
        /*0524*/ 	.word	0x00002aa0


	//   ....[21]....
        /*0528*/ 	.word	0x00002c10


	//   ....[22]....
        /*052c*/ 	.word	0x00002c30


	//   ....[23]....
        /*0530*/ 	.word	0x00002da0


	//   ....[24]....
        /*0534*/ 	.word	0x00002db0


	//   ....[25]....
        /*0538*/ 	.word	0x00003fb0


	//   ....[26]....
        /*053c*/ 	.word	0x00003fc0


	//   ....[27]....
        /*0540*/ 	.word	0x000045c0


	//   ....[28]....
        /*0544*/ 	.word	0x000046a0


	//   ....[29]....
        /*0548*/ 	.word	0x000046b0


	//   ....[30]....
        /*054c*/ 	.word	0x000046e0


	//   ....[31]....
        /*0550*/ 	.word	0x000062f0


	//   ....[32]....
        /*0554*/ 	.word	0x00006330


	//   ....[33]....
        /*0558*/ 	.word	0x00006c30


	//   ....[34]....
        /*055c*/ 	.word	0x00006e00


	//   ....[35]....
        /*0560*/ 	.word	0x00006e50


	//   ....[36]....
        /*0564*/ 	.word	0x00006f70


	//   ....[37]....
        /*0568*/ 	.word	0x00009780


	//   ....[38]....
        /*056c*/ 	.word	0x000097a0


	//   ....[39]....
        /*0570*/ 	.word	0x000097c0


	//   ....[40]....
        /*0574*/ 	.word	0x000097e0


	//   ....[41]....
        /*0578*/ 	.word	0x0000b1d0


	//   ....[42]....
        /*057c*/ 	.word	0x0000b200


	//   ....[43]....
        /*0580*/ 	.word	0x0000b210


	//   ....[44]....
        /*0584*/ 	.word	0x0000b240


	//   ....[45]....
        /*0588*/ 	.word	0x0000c680


	//   ....[46]....
        /*058c*/ 	.word	0x0000c6a0


	//   ....[47]....
        /*0590*/ 	.word	0x0000c6c0


	//   ....[48]....
        /*0594*/ 	.word	0x0000c6d0


	//   ....[49]....
        /*0598*/ 	.word	0x0000ca90


	//   ....[50]....
        /*059c*/ 	.word	0x0000cab0


	//   ....[51]....
        /*05a0*/ 	.word	0x0000cbf0


	//   ....[52]....
        /*05a4*/ 	.word	0x0000cc00


	//   ....[53]....
        /*05a8*/ 	.word	0x0000cd50


	//   ....[54]....
        /*05ac*/ 	.word	0x0000cd70


	//   ....[55]....
        /*05b0*/ 	.word	0x0000cec0


	//   ....[56]....
        /*05b4*/ 	.word	0x0000ced0


	//   ....[57]....
        /*05b8*/ 	.word	0x0000d220


	//   ....[58]....
        /*05bc*/ 	.word	0x0000d240


	//   ....[59]....
        /*05c0*/ 	.word	0x0000dba0


	//   ....[60]....
        /*05c4*/ 	.word	0x0000dbb0


	//   ....[61]....
        /*05c8*/ 	.word	0x0000e9e0


	//   ....[62]....
        /*05cc*/ 	.word	0x0000ea00


	//   ....[63]....
        /*05d0*/ 	.word	0x0000eb50


	//   ....[64]....
        /*05d4*/ 	.word	0x0000eb60


	//   ....[65]....
        /*05d8*/ 	.word	0x0000ecb0


	//   ....[66]....
        /*05dc*/ 	.word	0x0000ecd0


	//   ....[67]....
        /*05e0*/ 	.word	0x0000ee20


	//   ....[68]....
        /*05e4*/ 	.word	0x0000ee30


	//   ....[69]....
        /*05e8*/ 	.word	0x0000f020


	//   ....[70]....
        /*05ec*/ 	.word	0x0000f040


	//   ....[71]....
        /*05f0*/ 	.word	0x0000f160


	//   ....[72]....
        /*05f4*/ 	.word	0x0000f1a0


	//   ....[73]....
        /*05f8*/ 	.word	0x0000f1d0


	//   ....[74]....
        /*05fc*/ 	.word	0x0000f200


	//   ....[75]....
        /*0600*/ 	.word	0x0000f230


	//   ....[76]....
        /*0604*/ 	.word	0x0000f260


	//   ....[77]....
        /*0608*/ 	.word	0x0000f3b0


	//   ....[78]....
        /*060c*/ 	.word	0x0000f3f0


	//   ....[79]....
        /*0610*/ 	.word	0x0000f420


	//   ....[80]....
        /*0614*/ 	.word	0x0000f450


	//   ....[81]....
        /*0618*/ 	.word	0x0000f480


	//   ....[82]....
        /*061c*/ 	.word	0x0000f4b0


	//   ....[83]....
        /*0620*/ 	.word	0x0000f540


	//   ....[84]....
        /*0624*/ 	.word	0x0000f580


	//   ....[85]....
        /*0628*/ 	.word	0x0000f590


	//   ....[86]....
        /*062c*/ 	.word	0x0000f5f0


	//   ....[87]....
        /*0630*/ 	.word	0x0000ffa0


	//   ....[88]....
        /*0634*/ 	.word	0x00010000


	//   ....[89]....
        /*0638*/ 	.word	0x00010050


	//   ....[90]....
        /*063c*/ 	.word	0x000100a0


	//   ....[91]....
        /*0640*/ 	.word	0x000100f0


	//   ....[92]....
        /*0644*/ 	.word	0x00010160


	//   ....[93]....
        /*0648*/ 	.word	0x000101a0


	//   ....[94]....
        /*064c*/ 	.word	0x00010210


	//   ....[95]....
        /*0650*/ 	.word	0x00010280


	//   ....[96]....
        /*0654*/ 	.word	0x000102e0


	//   ....[97]....
        /*0658*/ 	.word	0x00010350


	//   ....[98]....
        /*065c*/ 	.word	0x000103c0


	//   ....[99]....
        /*0660*/ 	.word	0x00010420


	//   ....[100]....
        /*0664*/ 	.word	0x00010480


	//   ....[101]....
        /*0668*/ 	.word	0x000104e0


	//   ....[102]....
        /*066c*/ 	.word	0x00010550


	//   ....[103]....
        /*0670*/ 	.word	0x000105b0


	//   ....[104]....
        /*0674*/ 	.word	0x00010610


	//   ....[105]....
        /*0678*/ 	.word	0x00010660


	//   ....[106]....
        /*067c*/ 	.word	0x000106c0


	//   ....[107]....
        /*0680*/ 	.word	0x00010710


	//   ....[108]....
        /*0684*/ 	.word	0x00010760


	//   ....[109]....
        /*0688*/ 	.word	0x000107d0


	//   ....[110]....
        /*068c*/ 	.word	0x00010840


	//   ....[111]....
        /*0690*/ 	.word	0x000108a0


	//   ....[112]....
        /*0694*/ 	.word	0x00010900


	//   ....[113]....
        /*0698*/ 	.word	0x00010960


	//   ....[114]....
        /*069c*/ 	.word	0x000109d0


	//   ....[115]....
        /*06a0*/ 	.word	0x00010a30


	//   ....[116]....
        /*06a4*/ 	.word	0x00010a90


	//   ....[117]....
        /*06a8*/ 	.word	0x00010af0


	//   ....[118]....
        /*06ac*/ 	.word	0x00010b60


	//   ....[119]....
        /*06b0*/ 	.word	0x00010bc0


	//   ....[120]....
        /*06b4*/ 	.word	0x00010c20


	//   ....[121]....
        /*06b8*/ 	.word	0x00010c80


	//   ....[122]....
        /*06bc*/ 	.word	0x00010cf0


	//   ....[123]....
        /*06c0*/ 	.word	0x00010d50


	//   ....[124]....
        /*06c4*/ 	.word	0x00010db0


	//   ....[125]....
        /*06c8*/ 	.word	0x00010e10


	//   ....[126]....
        /*06cc*/ 	.word	0x00010e80


	//   ....[127]....
        /*06d0*/ 	.word	0x00010ee0


	//   ....[128]....
        /*06d4*/ 	.word	0x00010f40


	//   ....[129]....
        /*06d8*/ 	.word	0x00010fa0


	//   ....[130]....
        /*06dc*/ 	.word	0x00011010


	//   ....[131]....
        /*06e0*/ 	.word	0x00011060


	//   ....[132]....
        /*06e4*/ 	.word	0x000110a0


	//   ....[133]....
        /*06e8*/ 	.word	0x000110f0


	//   ....[134]....
        /*06ec*/ 	.word	0x00011140


	//   ....[135]....
        /*06f0*/ 	.word	0x00011190


	//   ....[136]....
        /*06f4*/ 	.word	0x00011200


	//   ....[137]....
        /*06f8*/ 	.word	0x00011240


	//   ....[138]....
        /*06fc*/ 	.word	0x00011290


	//   ....[139]....
        /*0700*/ 	.word	0x000112e0


	//   ....[140]....
        /*0704*/ 	.word	0x00011330


	//   ....[141]....
        /*0708*/ 	.word	0x00011380


	//   ....[142]....
        /*070c*/ 	.word	0x000113f0


	//   ....[143]....
        /*0710*/ 	.word	0x00011430


	//   ....[144]....
        /*0714*/ 	.word	0x000114a0


	//   ....[145]....
        /*0718*/ 	.word	0x00011500


	//   ....[146]....
        /*071c*/ 	.word	0x00011560


	//----- nvinfo : EIATTR_EXIT_INSTR_OFFSETS
	.align		4
.L_924:
        /*0720*/ 	.byte	0x04, 0x1c
        /*0722*/ 	.short	(.L_926 - .L_925)


	//   ....[0]....
.L_925:
        /*0724*/ 	.word	0x00000fe0


	//   ....[1]....
        /*0728*/ 	.word	0x0000ff60


	//----- nvinfo : EIATTR_MAX_THREADS
	.align		4
.L_926:
        /*072c*/ 	.byte	0x04, 0x05
        /*072e*/ 	.short	(.L_928 - .L_927)
.L_927:
        /*0730*/ 	.word	0x00000100
        /*0734*/ 	.word	0x00000001
        /*0738*/ 	.word	0x00000001


	//----- nvinfo : EIATTR_CRS_STACK_SIZE
	.align		4
.L_928:
        /*073c*/ 	.byte	0x04, 0x1e
        /*073e*/ 	.short	(.L_930 - .L_929)
.L_929:
        /*0740*/ 	.word	0x00000000
.L_930:


//--------------------- .nv.info._ZN7cutlass13device_kernelIN5flash19enable_sm80_to_sm89INS1_16FlashAttnFwdSm80INS1_25CollectiveMainloopFwdSm80ILi8ELi1ELb0EN4cute5tupleIJNS5_1CILi128EEENS7_ILi64EEENS7_ILi192EEEEEELi192ENS_10bfloat16_tEfNS_4arch4Sm80ELb1ELb0ELb0ELb1ELb0ELb1ELb1ELb1EEENS1_21CollectiveEpilogueFwdINS6_IJS8_SA_S9_EEENS6_IJNS7_ILi1EEESI_SI_EEESC_SE_Li256ELb1ELb1ELb1ELb0EEENS1_36VarlenDynamicPersistentTileSchedulerILi128ELi64ELi256ELi256ELb1ELb1ELb0ELb1ELb1ELb1EEEEEEEEEvNT_6ParamsE --------------------------
	.section	.nv.info._ZN7cutlass13device_kernelIN5flash19enable_sm80_to_sm89INS1_16FlashAttnFwdSm80INS1_25CollectiveMainloopFwdSm80ILi8ELi1ELb0EN4cute5tupleIJNS5_1CILi128EEENS7_ILi64EEENS7_ILi192EEEEEELi192ENS_10bfloat16_tEfNS_4arch4Sm80ELb1ELb0ELb0ELb1ELb0ELb1ELb1ELb1EEENS1_21CollectiveEpilogueFwdINS6_IJS8_SA_S9_EEENS6_IJNS7_ILi1EEESI_SI_EEESC_SE_Li256ELb1ELb1ELb1ELb0EEENS1_36VarlenDynamicPersistentTileSchedulerILi128ELi64ELi256ELi256ELb1ELb1ELb0ELb1ELb1ELb1EEEEEEEEEvNT_6ParamsE,"",@"SHT_CUDA_INFO"
	.sectionflags	@""
	.align	4


	//----- nvinfo : EIATTR_CUDA_API_VERSION
	.align		4
        /*0000*/ 	.byte	0x04, 0x37
        /*0002*/ 	.short	(.L_932 - .L_931)
.L_931:
        /*0004*/ 	.word	0x00000082


	//----- nvinfo : EIATTR_SW2861232_WAR
	.align		4
.L_932:
        /*0008*/ 	.byte	0x01, 0x35
	.zero		2


	//----- nvinfo : EIATTR_PARAM_CBANK
	.align		4
        /*000c*/ 	.byte	0x04, 0x0a
        /*000e*/ 	.short	(.L_934 - .L_933)
	.align		4
.L_933:
        /*0010*/ 	.word	index@(.nv.constant0._ZN7cutlass13device_kernelIN5flash19enable_sm80_to_sm89INS1_16FlashAttnFwdSm80INS1_25CollectiveMainloopFwdSm80ILi8ELi1ELb0EN4cute5tupleIJNS5_1CILi128EEENS7_ILi64EEENS7_ILi192EEEEEELi192ENS_10bfloat16_tEfNS_4arch4Sm80ELb1ELb0ELb0ELb1ELb0ELb1ELb1ELb1EEENS1_21CollectiveEpilogueFwdINS6_IJS8_SA_S9_EEENS6_IJNS7_ILi1EEESI_SI_EEESC_SE_Li256ELb1ELb1ELb1ELb0EEENS1_36VarlenDynamicPersistentTileSchedulerILi128ELi64ELi256ELi256ELb1ELb1ELb0ELb1ELb1ELb1EEEEEEEEEvNT_6ParamsE)
        /*0014*/ 	.short	0x0160
        /*0016*/ 	.short	0x0438


	//----- nvinfo : EIATTR_CBANK_PARAM_SIZE
	.align		4
.L_934:
        /*0018*/ 	.byte	0x03, 0x19
        /*001a*/ 	.short	0x0438


	//----- nvinfo : EIATTR_KPARAM_INFO
	.align		4
        /*001c*/ 	.byte	0x04, 0x17
        /*001e*/ 	.short	(.L_936 - .L_935)
.L_935:
        /*0020*/ 	.word	0x00000000
        /*0024*/ 	.short	0x0000
        /*0026*/ 	.short	0x0000
        /*0028*/ 	.byte	0x00, 0xf0, 0xe1, 0x10


	//----- nvinfo : EIATTR_MAXREG_COUNT
	.align		4
.L_936:
        /*002c*/ 	.byte	0x03, 0x1b
        /*002e*/ 	.short	0x00ff


	//----- nvinfo : EIATTR_NUM_BARRIERS
	.align		4
        /*0030*/ 	.byte	0x02, 0x4c
        /*0032*/ 	.byte	0x06
	.zero		1


	//----- nvinfo : EIATTR_ANNOTATIONS
	.align		4
        /*0034*/ 	.byte	0x04, 0x55
        /*0036*/ 	.short	(.L_938 - .L_937)


	//   ....[0]....
.L_937:
        /* <DEDUP_REMOVED lines=32> */


	//----- nvinfo : EIATTR_MERCURY_ISA_VERSION
	.align		4
.L_938:
        /*0228*/ 	.byte	0x03, 0x5f
        /*022a*/ 	.short	0x0000


	//----- nvinfo : EIATTR_INT_WARP_WIDE_INSTR_OFFSETS
	.align		4
        /*022c*/ 	.byte	0x04, 0x31
        /*022e*/ 	.short	(.L_940 - .L_939)


	//   ....[0]....
.L_939:
        /*0230*/ 	.word	0x000180d0


	//   ....[1]....
        /*0234*/ 	.word	0x00018150


	//----- nvinfo : EIATTR_COOP_GROUP_MASK_REGIDS
	.align		4
.L_940:
        /*0238*/ 	.byte	0x04, 0x29
        /*023a*/ 	.short	(.L_942 - .L_941)


	//   ....[0]....
.L_941:
        /*023c*/ 	.word	0xffffffff


	//   ....[1]....
        /*0240*/ 	.word	0xffffffff


	//   ....[2]....
        /*0244*/ 	.word	0xffffffff


	//   ....[3]....
        /*0248*/ 	.word	0xffffffff


	//   ....[4]....
        /*024c*/ 	.word	0xffffffff


	//   ....[5]....
        /*0250*/ 	.word	0xffffffff


	//   ....[6]....
        /*0254*/ 	.word	0xffffffff


	//   ....[7]....
        /*0258*/ 	.word	0xffffffff


	//   ....[8]....
        /*025c*/ 	.word	0xffffffff


	//   ....[9]....
        /*0260*/ 	.word	0xffffffff


	//   ....[10]....
        /*0264*/ 	.word	0xffffffff


	//   ....[11]....
        /*0268*/ 	.word	0xffffffff


	//   ....[12]....
        /*026c*/ 	.word	0xffffffff


	//   ....[13]....
        /*0270*/ 	.word	0xffffffff


	//   ....[14]....
        /*0274*/ 	.word	0xffffffff


	//   ....[15]....
        /*0278*/ 	.word	0xffffffff


	//   ....[16]....
        /*027c*/ 	.word	0xffffffff


	//   ....[17]....
        /*0280*/ 	.word	0xffffffff


	//   ....[18]....
        /*0284*/ 	.word	0xffffffff


	//   ....[19]....
        /*0288*/ 	.word	0xffffffff


	//   ....[20]....
        /*028c*/ 	.word	0xffffffff


	//   ....[21]....
        /*0290*/ 	.word	0xffffffff


	//   ....[22]....
        /*0294*/ 	.word	0xffffffff


	//   ....[23]....
        /*0298*/ 	.word	0xffffffff


	//   ....[24]....
        /*029c*/ 	.word	0xffffffff


	//   ....[25]....
        /*02a0*/ 	.word	0xffffffff


	//   ....[26]....
        /*02a4*/ 	.word	0xffffffff


	//   ....[27]....
        /*02a8*/ 	.word	0xffffffff


	//   ....[28]....
        /*02ac*/ 	.word	0xffffffff


	//   ....[29]....
        /*02b0*/ 	.word	0xffffffff


	//   ....[30]....
        /*02b4*/ 	.word	0xffffffff


	//   ....[31]....
        /*02b8*/ 	.word	0xffffffff


	//   ....[32]....
        /*02bc*/ 	.word	0xffffffff


	//   ....[33]....
        /*02c0*/ 	.word	0xffffffff


	//   ....[34]....
        /*02c4*/ 	.word	0xffffffff


	//   ....[35]....
        /*02c8*/ 	.word	0xffffffff


	//   ....[36]....
        /*02cc*/ 	.word	0xffffffff


	//   ....[37]....
        /*02d0*/ 	.word	0xffffffff


	//   ....[38]....
        /*02d4*/ 	.word	0xffffffff


	//   ....[39]....
        /*02d8*/ 	.word	0xffffffff


	//   ....[40]....
        /*02dc*/ 	.word	0xffffffff


	//   ....[41]....
        /*02e0*/ 	.word	0xffffffff


	//   ....[42]....
        /*02e4*/ 	.word	0xffffffff


	//   ....[43]....
        /*02e8*/ 	.word	0xffffffff


	//   ....[44]....
        /*02ec*/ 	.word	0xffffffff


	//   ....[45]....
        /*02f0*/ 	.word	0xffffffff


	//   ....[46]....
        /*02f4*/ 	.word	0xffffffff


	//   ....[47]....
        /*02f8*/ 	.word	0xffffffff


	//   ....[48]....
        /*02fc*/ 	.word	0xffffffff


	//   ....[49]....
        /*0300*/ 	.word	0xffffffff


	//   ....[50]....
        /*0304*/ 	.word	0xffffffff


	//   ....[51]....
        /*0308*/ 	.word	0xffffffff


	//   ....[52]....
        /*030c*/ 	.word	0xffffffff


	//   ....[53]....
        /*0310*/ 	.word	0xffffffff


	//   ....[54]....
        /*0314*/ 	.word	0xffffffff


	//   ....[55]....
        /*0318*/ 	.word	0xffffffff


	//   ....[56]....
        /*031c*/ 	.word	0xffffffff


	//   ....[57]....
        /*0320*/ 	.word	0xffffffff


	//   ....[58]....
        /*0324*/ 	.word	0xffffffff


	//   ....[59]....
        /*0328*/ 	.word	0xffffffff


	//   ....[60]....
        /*032c*/ 	.word	0xffffffff


	//   ....[61]....
        /*0330*/ 	.word	0xffffffff


	//   ....[62]....
        /*0334*/ 	.word	0xffffffff


	//   ....[63]....
        /*0338*/ 	.word	0xffffffff


	//   ....[64]....
        /*033c*/ 	.word	0xffffffff


	//   ....[65]....
        /*0340*/ 	.word	0xffffffff


	//   ....[66]....
        /*0344*/ 	.word	0xffffffff


	//   ....[67]....
        /*0348*/ 	.word	0xffffffff


	//   ....[68]....
        /*034c*/ 	.word	0xffffffff


	//   ....[69]....
        /*0350*/ 	.word	0xffffffff


	//   ....[70]....
        /*0354*/ 	.word	0xffffffff


	//   ....[71]....
        /*0358*/ 	.word	0xffffffff


	//   ....[72]....
        /*035c*/ 	.word	0xffffffff


	//   ....[73]....
        /*0360*/ 	.word	0xffffffff


	//   ....[74]....
        /*0364*/ 	.word	0xffffffff


	//   ....[75]....
        /*0368*/ 	.word	0xffffffff


	//   ....[76]....
        /*036c*/ 	.word	0xffffffff


	//   ....[77]....
        /*0370*/ 	.word	0xffffffff


	//   ....[78]....
        /*0374*/ 	.word	0xffffffff


	//   ....[79]....
        /*0378*/ 	.word	0xffffffff


	//   ....[80]....
        /*037c*/ 	.word	0xffffffff


	//   ....[81]....
        /*0380*/ 	.word	0xffffffff


	//   ....[82]....
        /*0384*/ 	.word	0xffffffff


	//   ....[83]....
        /*0388*/ 	.word	0xffffffff


	//   ....[84]....
        /*038c*/ 	.word	0xffffffff


	//   ....[85]....
        /*0390*/ 	.word	0xffffffff


	//   ....[86]....
        /*0394*/ 	.word	0xffffffff


	//   ....[87]....
        /*0398*/ 	.word	0xffffffff


	//   ....[88]....
        /*039c*/ 	.word	0xffffffff


	//   ....[89]....
        /*03a0*/ 	.word	0xffffffff


	//   ....[90]....
        /*03a4*/ 	.word	0xffffffff


	//   ....[91]....
        /*03a8*/ 	.word	0xffffffff


	//   ....[92]....
        /*03ac*/ 	.word	0xffffffff


	//   ....[93]....
        /*03b0*/ 	.word	0xffffffff


	//   ....[94]....
        /*03b4*/ 	.word	0xffffffff


	//   ....[95]....
        /*03b8*/ 	.word	0xffffffff


	//   ....[96]....
        /*03bc*/ 	.word	0xffffffff


	//   ....[97]....
        /*03c0*/ 	.word	0xffffffff


	//   ....[98]....
        /*03c4*/ 	.word	0xffffffff


	//   ....[99]....
        /*03c8*/ 	.word	0xffffffff


	//   ....[100]....
        /*03cc*/ 	.word	0xffffffff


	//   ....[101]....
        /*03d0*/ 	.word	0xffffffff


	//   ....[102]....
        /*03d4*/ 	.word	0xffffffff


	//   ....[103]....
        /*03d8*/ 	.word	0xffffffff


	//   ....[104]....
        /*03dc*/ 	.word	0xffffffff


	//   ....[105]....
        /*03e0*/ 	.word	0xffffffff


	//   ....[106]....
        /*03e4*/ 	.word	0xffffffff


	//   ....[107]....
        /*03e8*/ 	.word	0xffffffff


	//   ....[108]....
        /*03ec*/ 	.word	0xffffffff


	//   ....[109]....
        /*03f0*/ 	.word	0xffffffff


	//   ....[110]....
        /*03f4*/ 	.word	0xffffffff


	//   ....[111]....
        /*03f8*/ 	.word	0xffffffff


	//   ....[112]....
        /*03fc*/ 	.word	0xffffffff


	//   ....[113]....
        /*0400*/ 	.word	0xffffffff


	//   ....[114]....
        /*0404*/ 	.word	0xffffffff


	//   ....[115]....
        /*0408*/ 	.word	0xffffffff


	//   ....[116]....
        /*040c*/ 	.word	0xffffffff


	//   ....[117]....
        /*0410*/ 	.word	0xffffffff


	//   ....[118]....
        /*0414*/ 	.word	0xffffffff


	//   ....[119]....
        /*0418*/ 	.word	0xffffffff


	//   ....[120]....
        /*041c*/ 	.word	0xffffffff


	//   ....[121]....
        /*0420*/ 	.word	0xffffffff


	//   ....[122]....
        /*0424*/ 	.word	0xffffffff


	//   ....[123]....
        /*0428*/ 	.word	0xffffffff


	//   ....[124]....
        /*042c*/ 	.word	0xffffffff


	//   ....[125]....
        /*0430*/ 	.word	0xffffffff


	//   ....[126]....
        /*0434*/ 	.word	0xffffffff


	//   ....[127]....
        /*0438*/ 	.word	0xffffffff


	//   ....[128]....
        /*043c*/ 	.word	0xffffffff


	//   ....[129]....
        /*0440*/ 	.word	0xffffffff


	//   ....[130]....
        /*0444*/ 	.word	0xffffffff


	//   ....[131]....
        /*0448*/ 	.word	0xffffffff


	//   ....[132]....
        /*044c*/ 	.word	0xffffffff


	//   ....[133]....
        /*0450*/ 	.word	0xffffffff


	//   ....[134]....
        /*0454*/ 	.word	0xffffffff


	//   ....[135]....
        /*0458*/ 	.word	0xffffffff


	//   ....[136]....
        /*045c*/ 	.word	0xffffffff


	//   ....[137]....
        /*0460*/ 	.word	0xffffffff


	//   ....[138]....
        /*0464*/ 	.word	0xffffffff


	//   ....[139]....
        /*0468*/ 	.word	0xffffffff


	//   ....[140]....
        /*046c*/ 	.word	0xffffffff


	//   ....[141]....
        /*0470*/ 	.word	0xffffffff


	//   ....[142]....
        /*0474*/ 	.word	0xffffffff


	//   ....[143]....
        /*0478*/ 	.word	0xffffffff


	//   ....[144]....
        /*047c*/ 	.word	0xffffffff


	//   ....[145]....
        /*0480*/ 	.word	0xffffffff


	//   ....[146]....
        /*0484*/ 	.word	0xffffffff


	//   ....[147]....
        /*0488*/ 	.word	0xffffffff


	//   ....[148]....
        /*048c*/ 	.word	0xffffffff


	//   ....[149]....
        /*0490*/ 	.word	0xffffffff


	//   ....[150]....
        /*0494*/ 	.word	0xffffffff


	//   ....[151]....
        /*0498*/ 	.word	0xffffffff


	//   ....[152]....
        /*049c*/ 	.word	0xffffffff


	//   ....[153]....
        /*04a0*/ 	.word	0xffffffff


	//   ....[154]....
        /*04a4*/ 	.word	0xffffffff


	//   ....[155]....
        /*04a8*/ 	.word	0xffffffff


	//   ....[156]....
        /*04ac*/ 	.word	0xffffffff


	//   ....[157]....
        /*04b0*/ 	.word	0xffffffff


	//   ....[158]....
        /*04b4*/ 	.word	0xffffffff


	//   ....[159]....
        /*04b8*/ 	.word	0xffffffff


	//   ....[160]....
        /*04bc*/ 	.word	0xffffffff


	//   ....[161]....
        /*04c0*/ 	.word	0xffffffff


	//   ....[162]....
        /*04c4*/ 	.word	0xffffffff


	//----- nvinfo : EIATTR_COOP_GROUP_INSTR_OFFSETS
	.align		4
.L_942:
        /*04c8*/ 	.byte	0x04, 0x28
        /*04ca*/ 	.short	(.L_944 - .L_943)


	//   ....[0]....
.L_943:
        /*04cc*/ 	.word	0x00000050


	//   ....[1]....
        /*04d0*/ 	.word	0x000001f0


	//   ....[2]....
        /*04d4*/ 	.word	0x00000220


	//   ....[3]....
        /*04d8*/ 	.word	0x00000250


	//   ....[4]....
        /*04dc*/ 	.word	0x00000280


	//   ....[5]....
        /*04e0*/ 	.word	0x000002b0


	//   ....[6]....
        /*04e4*/ 	.word	0x000002e0


	//   ....[7]....
        /*04e8*/ 	.word	0x00000450


	//   ....[8]....
        /*04ec*/ 	.word	0x00000490


	//   ....[9]....
        /*04f0*/ 	.word	0x000004c0


	//   ....[10]....
        /*04f4*/ 	.word	0x000004f0


	//   ....[11]....
        /*04f8*/ 	.word	0x00000520


	//   ....[12]....
        /*04fc*/ 	.word	0x00000550


	//   ....[13]....
        /*0500*/ 	.word	0x000005e0


	//   ....[14]....
        /*0504*/ 	.word	0x00000620


	//   ....[15]....
        /*0508*/ 	.word	0x00000640


	//   ....[16]....
        /*050c*/ 	.word	0x000006a0


	//   ....[17]....
        /*0510*/ 	.word	0x00007ec0


	//   ....[18]....
        /*0514*/ 	.word	0x00007ee0


	//   ....[19]....
        /*0518*/ 	.word	0x00008040


	//   ....[20]....
        /*051c*/ 	.word	0x00008050


	//   ....[21]....
        /*0520*/ 	.word	0x00008180


	//   ....[22]....
        /*0524*/ 	.word	0x000081a0


	//   ....[23]....
        /*0528*/ 	.word	0x000082d0


	//   ....[24]....
        /*052c*/ 	.word	0x000082e0


	//   ....[25]....
        /*0530*/ 	.word	0x000089d0


	//   ....[26]....
        /*0534*/ 	.word	0x00008a10


	//   ....[27]....
        /*0538*/ 	.word	0x00008a50


	//   ....[28]....
        /*053c*/ 	.word	0x00008a60


	//   ....[29]....
        /*0540*/ 	.word	0x00008ed0


	//   ....[30]....
        /*0544*/ 	.word	0x00009140


	//   ....[31]....
        /*0548*/ 	.word	0x00009180


	//   ....[32]....
        /*054c*/ 	.word	0x000091a0


	//   ....[33]....
        /*0550*/ 	.word	0x0000bfa0


	//   ....[34]....
        /*0554*/ 	.word	0x0000c070


	//   ....[35]....
        /*0558*/ 	.word	0x0000c0b0


	//   ....[36]....
        /*055c*/ 	.word	0x0000c0f0


	//   ....[37]....
        /*0560*/ 	.word	0x0000c3a0


	//   ....[38]....
        /*0564*/ 	.word	0x0000c610


	//   ....[39]....
        /*0568*/ 	.word	0x0000c650


	//   ....[40]....
        /*056c*/ 	.word	0x0000c690


	//   ....[41]....
        /*0570*/ 	.word	0x00010540


	//   ....[42]....
        /*0574*/ 	.word	0x00010550


	//   ....[43]....
        /*0578*/ 	.word	0x00010b60


	//   ....[44]....
        /*057c*/ 	.word	0x00010c40


	//   ....[45]....
        /*0580*/ 	.word	0x00010c50


	//   ....[46]....
        /*0584*/ 	.word	0x00010c80


	//   ....[47]....
        /*0588*/ 	.word	0x000128f0


	//   ....[48]....
        /*058c*/ 	.word	0x00012970


	//   ....[49]....
        /*0590*/ 	.word	0x000132e0


	//   ....[50]....
        /*0594*/ 	.word	0x000134b0


	//   ....[51]....
        /*0598*/ 	.word	0x00013500


	//   ....[52]....
        /*059c*/ 	.word	0x00013620


	//   ....[53]....
        /*05a0*/ 	.word	0x00015e50


	//   ....[54]....
        /*05a4*/ 	.word	0x00015e70


	//   ....[55]....
        /*05a8*/ 	.word	0x00015e90


	//   ....[56]....
        /*05ac*/ 	.word	0x00015eb0


	//   ....[57]....
        /*05b0*/ 	.word	0x000178b0


	//   ....[58]....
        /*05b4*/ 	.word	0x000178e0


	//   ....[59]....
        /*05b8*/ 	.word	0x000178f0


	//   ....[60]....
        /*05bc*/ 	.word	0x00017920


	//   ....[61]....
        /*05c0*/ 	.word	0x00018e60


	//   ....[62]....
        /*05c4*/ 	.word	0x00018e70


	//   ....[63]....
        /*05c8*/ 	.word	0x00018e90


	//   ....[64]....
        /*05cc*/ 	.word	0x00018eb0


	//   ....[65]....
        /*05d0*/ 	.word	0x00019270


	//   ....[66]....
        /*05d4*/ 	.word	0x00019290


	//   ....[67]....
        /*05d8*/ 	.word	0x000193e0


	//   ....[68]....
        /*05dc*/ 	.word	0x000193f0


	//   ....[69]....
        /*05e0*/ 	.word	0x00019520


	//   ....[70]....
        /*05e4*/ 	.word	0x00019540


	//   ....[71]....
        /*05e8*/ 	.word	0x00019670


	//   ....[72]....
        /*05ec*/ 	.word	0x00019680


	//   ....[73]....
        /*05f0*/ 	.word	0x000199b0


	//   ....[74]....
        /*05f4*/ 	.word	0x000199d0


	//   ....[75]....
        /*05f8*/ 	.word	0x0001a310


	//   ....[76]....
        /*05fc*/ 	.word	0x0001a320


	//   ....[77]....
        /*0600*/ 	.word	0x0001b100


	//   ....[78]....
        /*0604*/ 	.word	0x0001b120


	//   ....[79]....
        /*0608*/ 	.word	0x0001b280


	//   ....[80]....
        /*060c*/ 	.word	0x0001b290


	//   ....[81]....
        /*0610*/ 	.word	0x0001b3c0


	//   ....[82]....
        /*0614*/ 	.word	0x0001b3e0


	//   ....[83]....
        /*0618*/ 	.word	0x0001b510


	//   ....[84]....
        /*061c*/ 	.word	0x0001b520


	//   ....[85]....
        /*0620*/ 	.word	0x0001b6f0


	//   ....[86]....
        /*0624*/ 	.word	0x0001b710


	//   ....[87]....
        /*0628*/ 	.word	0x0001b830


	//   ....[88]....
        /*062c*/ 	.word	0x0001b870


	//   ....[89]....
        /*0630*/ 	.word	0x0001b8a0


	//   ....[90]....
        /*0634*/ 	.word	0x0001b8d0


	//   ....[91]....
        /*0638*/ 	.word	0x0001b900


	//   ....[92]....
        /*063c*/ 	.word	0x0001b930


	//   ....[93]....
        /*0640*/ 	.word	0x0001ba80


	//   ....[94]....
        /*0644*/ 	.word	0x0001bac0


	//   ....[95]....
        /*0648*/ 	.word	0x0001baf0


	//   ....[96]....
        /*064c*/ 	.word	0x0001bb20


	//   ....[97]....
        /*0650*/ 	.word	0x0001bb50


	//   ....[98]....
        /*0654*/ 	.word	0x0001bb80


	//   ....[99]....
        /*0658*/ 	.word	0x0001bc10


	//   ....[100]....
        /*065c*/ 	.word	0x0001bc50


	//   ....[101]....
        /*0660*/ 	.word	0x0001bc60


	//   ....[102]....
        /*0664*/ 	.word	0x0001bcc0


	//   ....[103]....
        /*0668*/ 	.word	0x0001c660


	//   ....[104]....
        /*066c*/ 	.word	0x0001c6c0


	//   ....[105]....
        /*0670*/ 	.word	0x0001c720


	//   ....[106]....
        /*0674*/ 	.word	0x0001c780


	//   ....[107]....
        /*0678*/ 	.word	0x0001c7e0


	//   ....[108]....
        /*067c*/ 	.word	0x0001c850


	//   ....[109]....
        /*0680*/ 	.word	0x0001c8a0


	//   ....[110]....
        /*0684*/ 	.word	0x0001c910


	//   ....[111]....
        /*0688*/ 	.word	0x0001c980


	//   ....[112]....
        /*068c*/ 	.word	0x0001c9e0


	//   ....[113]....
        /*0690*/ 	.word	0x0001ca50


	//   ....[114]....
        /*0694*/ 	.word	0x0001cac0


	//   ....[115]....
        /*0698*/ 	.word	0x0001cb30


	//   ....[116]....
        /*069c*/ 	.word	0x0001cb90


	//   ....[117]....
        /*06a0*/ 	.word	0x0001cc00


	//   ....[118]....
        /*06a4*/ 	.word	0x0001cc70


	//   ....[119]....
        /*06a8*/ 	.word	0x0001cce0


	//   ....[120]....
        /*06ac*/ 	.word	0x0001cd40


	//   ....[121]....
        /*06b0*/ 	.word	0x0001cda0


	//   ....[122]....
        /*06b4*/ 	.word	0x0001ce00


	//   ....[123]....
        /*06b8*/ 	.word	0x0001ce50


	//   ....[124]....
        /*06bc*/ 	.word	0x0001cea0


	//   ....[125]....
        /*06c0*/ 	.word	0x0001cf10


	//   ....[126]....
        /*06c4*/ 	.word	0x0001cf80


	//   ....[127]....
        /*06c8*/ 	.word	0x0001cff0


	//   ....[128]....
        /*06cc*/ 	.word	0x0001d050


	//   ....[129]....
        /*06d0*/ 	.word	0x0001d0c0


	//   ....[130]....
        /*06d4*/ 	.word	0x0001d130


	//   ....[131]....
        /*06d8*/ 	.word	0x0001d1a0


	//   ....[132]....
        /*06dc*/ 	.word	0x0001d200


	//   ....[133]....
        /*06e0*/ 	.word	0x0001d270


	//   ....[134]....
        /*06e4*/ 	.word	0x0001d2e0


	//   ....[135]....
        /*06e8*/ 	.word	0x0001d350


	//   ....[136]....
        /*06ec*/ 	.word	0x0001d3b0


	//   ....[137]....
        /*06f0*/ 	.word	0x0001d420


	//   ....[138]....
        /*06f4*/ 	.word	0x0001d490


	//   ....[139]....
        /*06f8*/ 	.word	0x0001d500


	//   ....[140]....
        /*06fc*/ 	.word	0x0001d560


	//   ....[141]....
        /*0700*/ 	.word	0x0001d5d0


	//   ....[142]....
        /*0704*/ 	.word	0x0001d640


	//   ....[143]....
        /*0708*/ 	.word	0x0001d6b0


	//   ....[144]....
        /*070c*/ 	.word	0x0001d710


	//   ....[145]....
        /*0710*/ 	.word	0x0001d780


	//   ....[146]....
        /*0714*/ 	.word	0x0001d7f0


	//   ....[147]....
        /*0718*/ 	.word	0x0001d850


	//   ....[148]....
        /*071c*/ 	.word	0x0001d8a0


	//   ....[149]....
        /*0720*/ 	.word	0x0001d900


	//   ....[150]....
        /*0724*/ 	.word	0x0001d960


	//   ....[151]....
        /*0728*/ 	.word	0x0001d9c0


	//   ....[152]....
        /*072c*/ 	.word	0x0001da30


	//   ....[153]....
        /*0730*/ 	.word	0x0001da80


	//   ....[154]....
        /*0734*/ 	.word	0x0001dad0


	//   ....[155]....
        /*0738*/ 	.word	0x0001db20


	//   ....[156]....
        /*073c*/ 	.word	0x0001db80


	//   ....[157]....
        /*0740*/ 	.word	0x0001dbe0


	//   ....[158]....
        /*0744*/ 	.word	0x0001dc50


	//   ....[159]....
        /*0748*/ 	.word	0x0001dca0


	//   ....[160]....
        /*074c*/ 	.word	0x0001dd10


	//   ....[161]....
        /*0750*/ 	.word	0x0001dd70


	//   ....[162]....
        /*0754*/ 	.word	0x0001dde0


	//----- nvinfo : EIATTR_EXIT_INSTR_OFFSETS
	.align		4
.L_944:
        /*0758*/ 	.byte	0x04, 0x1c
        /*075a*/ 	.short	(.L_946 - .L_945)


	//   ....[0]....
.L_945:
        /*075c*/ 	.word	0x00001000


	//   ....[1]....
        /*0760*/ 	.word	0x0001c620


	//----- nvinfo : EIATTR_MAX_THREADS
	.align		4
.L_946:
        /*0764*/ 	.byte	0x04, 0x05
        /*0766*/ 	.short	(.L_948 - .L_947)
.L_947:
        /*0768*/ 	.word	0x00000100
        /*076c*/ 	.word	0x00000001
        /*0770*/ 	.word	0x00000001


	//----- nvinfo : EIATTR_CRS_STACK_SIZE
	.align		4
.L_948:
        /*0774*/ 	.byte	0x04, 0x1e
        /*0776*/ 	.short	(.L_950 - .L_949)
.L_949:
        /*0778*/ 	.word	0x00000000
.L_950:


//--------------------- .nv.info._ZN7cutlass13device_kernelIN5flash19enable_sm80_to_sm89INS1_16FlashAttnFwdSm80INS1_25CollectiveMainloopFwdSm80ILi8ELi2ELb1EN4cute5tupleIJNS5_1CILi128EEENS7_ILi96EEENS7_ILi192EEEEEELi192ENS_10bfloat16_tEfNS_4arch4Sm80ELb0ELb0ELb0ELb0ELb0ELb0ELb1ELb1EEENS1_21CollectiveEpilogueFwdINS6_IJS8_SA_S9_EEENS6_IJNS7_ILi1EEESI_SI_EEESC_SE_Li256ELb0ELb1ELb1ELb0EEENS1_19SingleTileSchedulerILb0ELb1ELb1ELi128EEEEEEEEEvNT_6ParamsE --------------------------
	.section	.nv.info._ZN7cutlass13device_kernelIN5flash19enable_sm80_to_sm89INS1_16FlashAttnFwdSm80INS1_25CollectiveMainloopFwdSm80ILi8ELi2ELb1EN4cute5tupleIJNS5_1CILi128EEENS7_ILi96EEENS7_ILi192EEEEEELi192ENS_10bfloat16_tEfNS_4arch4Sm80ELb0ELb0ELb0ELb0ELb0ELb0ELb1ELb1EEENS1_21CollectiveEpilogueFwdINS6_IJS8_SA_S9_EEENS6_IJNS7_ILi1EEESI_SI_EEESC_SE_Li256ELb0ELb1ELb1ELb0EEENS1_19SingleTileSchedulerILb0ELb1ELb1ELi128EEEEEEEEEvNT_6ParamsE,"",@"SHT_CUDA_INFO"
	.sectionflags	@""
	.align	4


	//----- nvinfo : EIATTR_CUDA_API_VERSION
	.align		4
        /*0000*/ 	.byte	0x04, 0x37
        /*0002*/ 	.short	(.L_952 - .L_951)
.L_951:
        /*0004*/ 	.word	0x00000082


	//----- nvinfo : EIATTR_SW2861232_WAR
	.align		4
.L_952:
        /*0008*/ 	.byte	0x01, 0x35
	.zero		2


	//----- nvinfo : EIATTR_PARAM_CBANK
	.align		4
        /*000c*/ 	.byte	0x04, 0x0a
        /*000e*/ 	.short	(.L_954 - .L_953)
	.align		4
.L_953:
        /*0010*/ 	.word	index@(.nv.constant0._ZN7cutlass13device_kernelIN5flash19enable_sm80_to_sm89INS1_16FlashAttnFwdSm80INS1_25CollectiveMainloopFwdSm80ILi8ELi2ELb1EN4cute5tupleIJNS5_1CILi128EEENS7_ILi96EEENS7_ILi192EEEEEELi192ENS_10bfloat16_tEfNS_4arch4Sm80ELb0ELb0ELb0ELb0ELb0ELb0ELb1ELb1EEENS1_21CollectiveEpilogueFwdINS6_IJS8_SA_S9_EEENS6_IJNS7_ILi1EEESI_SI_EEESC_SE_Li256ELb0ELb1ELb1ELb0EEENS1_19SingleTileSchedulerILb0ELb1ELb1ELi128EEEEEEEEEvNT_6ParamsE)
        /*0014*/ 	.short	0x0160
        /*0016*/ 	.short	0x0418


	//----- nvinfo : EIATTR_CBANK_PARAM_SIZE
	.align		4
.L_954:
        /*0018*/ 	.byte	0x03, 0x19
        /*001a*/ 	.short	0x0418


	//----- nvinfo : EIATTR_KPARAM_INFO
	.align		4
        /*001c*/ 	.byte	0x04, 0x17
        /*001e*/ 	.short	(.L_956 - .L_955)
.L_955:
        /*0020*/ 	.word	0x00000000
        /*0024*/ 	.short	0x0000
        /*0026*/ 	.short	0x0000
        /*0028*/ 	.byte	0x00, 0xf0, 0x61, 0x10


	//----- nvinfo : EIATTR_MAXREG_COUNT
	.align		4
.L_956:
        /*002c*/ 	.byte	0x03, 0x1b
        /*002e*/ 	.short	0x00ff


	//----- nvinfo : EIATTR_NUM_BARRIERS
	.align		4
        /*0030*/ 	.byte	0x02, 0x4c
        /*0032*/ 	.byte	0x02
	.zero		1


	//----- nvinfo : EIATTR_ANNOTATIONS
	.align		4
        /*0034*/ 	.byte	0x04, 0x55
        /*0036*/ 	.short	(.L_958 - .L_957)


	//   ....[0]....
.L_957:
        /*0038*/ 	.word	0x00000001
        /*003c*/ 	.byte	0xf0, 0x11, 0x00, 0x00, 0x01, 0x00, 0x00, 0x00, 0x20, 0x14, 0x00, 0x00, 0x01, 0x00, 0x00, 0x00
        /*004c*/ 	.byte	0x40, 0x16, 0x00, 0x00, 0x01, 0x00, 0x00, 0x00, 0xf0, 0x16, 0x00, 0x00, 0x01, 0x00, 0x00, 0x00
        /*005c*/ 	.byte	0x80, 0x5a, 0x00, 0x00, 0x01, 0x00, 0x00, 0x00, 0x80, 0x5d, 0x00, 0x00, 0x01, 0x00, 0x00, 0x00
        /*006c*/ 	.byte	0xb0, 0x5d, 0x00, 0x00, 0x01, 0x00, 0x00, 0x00, 0x40, 0x88, 0x00, 0x00, 0x01, 0x00, 0x00, 0x00
        /*007c*/ 	.byte	0x60, 0x88, 0x00, 0x00


	//----- nvinfo : EIATTR_MERCURY_ISA_VERSION
	.align		4
.L_958:
        /*0080*/ 	.byte	0x03, 0x5f
        /*0082*/ 	.short	0x0000


	//----- nvinfo : EIATTR_COOP_GROUP_MASK_REGIDS
	.align		4
        /*0084*/ 	.byte	0x04, 0x29
        /*0086*/ 	.short	(.L_960 - .L_959)


	//   ....[0]....
.L_959:
        /*0088*/ 	.word	0xffffffff


	//   ....[1]....
        /*008c*/ 	.word	0xffffffff


	//   ....[2]....
        /*0090*/ 	.word	0xffffffff


	//   ....[3]....
        /*0094*/ 	.word	0xffffffff


	//   ....[4]....
        /*0098*/ 	.word	0xffffffff


	//   ....[5]....
        /*009c*/ 	.word	0xffffffff


	//   ....[6]....
        /*00a0*/ 	.word	0xffffffff


	//   ....[7]....
        /*00a4*/ 	.word	0xffffffff


	//   ....[8]....
        /*00a8*/ 	.word	0xffffffff


	//   ....[9]....
        /*00ac*/ 	.word	0xffffffff


	//   ....[10]....
        /*00b0*/ 	.word	0xffffffff


	//   ....[11]....
        /*00b4*/ 	.word	0xffffffff


	//   ....[12]....
        /*00b8*/ 	.word	0xffffffff


	//   ....[13]....
        /*00bc*/ 	.word	0xffffffff


	//   ....[14]....
        /*00c0*/ 	.word	0xffffffff


	//   ....[15]....
        /*00c4*/ 	.word	0xffffffff


	//   ....[16]....
        /*00c8*/ 	.word	0xffffffff


	//   ....[17]....
        /*00cc*/ 	.word	0xffffffff


	//   ....[18]....
        /*00d0*/ 	.word	0xffffffff


	//   ....[19]....
        /*00d4*/ 	.word	0xffffffff


	//   ....[20]....
        /*00d8*/ 	.word	0xffffffff


	//   ....[21]....
        /*00dc*/ 	.word	0xffffffff


	//   ....[22]....
        /*00e0*/ 	.word	0xffffffff


	//   ....[23]....
        /*00e4*/ 	.word	0xffffffff


	//   ....[24]....
        /*00e8*/ 	.word	0xffffffff


	//   ....[25]....
        /*00ec*/ 	.word	0xffffffff


	//   ....[26]....
        /*00f0*/ 	.word	0xffffffff


	//   ....[27]....
        /*00f4*/ 	.word	0xffffffff


	//   ....[28]....
        /*00f8*/ 	.word	0xffffffff


	//----- nvinfo : EIATTR_COOP_GROUP_INSTR_OFFSETS
	.align		4
.L_960:
        /*00fc*/ 	.byte	0x04, 0x28
        /*00fe*/ 	.short	(.L_962 - .L_961)


	//   ....[0]....
.L_961:
        /*0100*/ 	.word	0x00000060


	//   ....[1]....
        /*0104*/ 	.word	0x00000eb0


	//   ....[2]....
        /*0108*/ 	.word	0x00000ee0


	//   ....[3]....
        /*010c*/ 	.word	0x00000f60


	//   ....[4]....
        /*0110*/ 	.word	0x00001090


	//   ....[5]....
        /*0114*/ 	.word	0x00001170


	//   ....[6]....
        /*0118*/ 	.word	0x000011b0


	//   ....[7]....
        /*011c*/ 	.word	0x00001280


	//   ....[8]....
        /*0120*/ 	.word	0x00001300


	//   ....[9]....
        /*0124*/ 	.word	0x00003730


	//   ....[10]....
        /*0128*/ 	.word	0x000037f0


	//   ....[11]....
        /*012c*/ 	.word	0x00003800


	//   ....[12]....
        /*0130*/ 	.word	0x00003830


	//   ....[13]....
        /*0134*/ 	.word	0x00007230


	//   ....[14]....
        /*0138*/ 	.word	0x00007260


	//   ....[15]....
        /*013c*/ 	.word	0x00007280


	//   ....[16]....
        /*0140*/ 	.word	0x000072a0


	//   ....[17]....
        /*0144*/ 	.word	0x00009470


	//   ....[18]....
        /*0148*/ 	.word	0x000094a0


	//   ....[19]....
        /*014c*/ 	.word	0x000094f0


	//   ....[20]....
        /*0150*/ 	.word	0x00009500


	//   ....[21]....
        /*0154*/ 	.word	0x0000a1e0


	//   ....[22]....
        /*0158*/ 	.word	0x0000a220


	//   ....[23]....
        /*015c*/ 	.word	0x0000a250


	//   ....[24]....
        /*0160*/ 	.word	0x0000a280


	//   ....[25]....
        /*0164*/ 	.word	0x0000a370


	//   ....[26]....
        /*0168*/ 	.word	0x0000a380


	//   ....[27]....
        /*016c*/ 	.word	0x0000ac90


	//   ....[28]....
        /*0170*/ 	.word	0x0000aca0


	//----- nvinfo : EIATTR_EXIT_INSTR_OFFSETS
	.align		4
.L_962:
        /*0174*/ 	.byte	0x04, 0x1c
        /*0176*/ 	.short	(.L_964 - .L_963)


	//   ....[0]....
.L_963:
        /*0178*/ 	.word	0x000001c0


	//   ....[1]....
        /*017c*/ 	.word	0x0000acb0


	//   ....[2]....
        /*0180*/ 	.word	0x0000b550


	//   ....[3]....
        /*0184*/ 	.word	0x0000b5a0


	//   ....[4]....
        /*0188*/ 	.word	0x0000b5d0


	//   ....[5]....
        /*018c*/ 	.word	0x0000b630


	//   ....[6]....
        /*0190*/ 	.word	0x0000b8c0


	//----- nvinfo : EIATTR_CTAIDZ_USED
	.align		4
.L_964:
        /*0194*/ 	.byte	0x01, 0x04
	.zero		2


	//----- nvinfo : EIATTR_MAX_THREADS
	.align		4
        /*0198*/ 	.byte	0x04, 0x05
        /*019a*/ 	.short	(.L_966 - .L_965)
.L_965:
        /*019c*/ 	.word	0x00000100
        /*01a0*/ 	.word	0x00000001
        /*01a4*/ 	.word	0x00000001


	//----- nvinfo : EIATTR_CRS_STACK_SIZE
	.align		4
.L_966:
        /*01a8*/ 	.byte	0x04, 0x1e
        /*01aa*/ 	.short	(.L_968 - .L_967)
.L_967:
        /*01ac*/ 	.word	0x00000000
.L_968:


//--------------------- .nv.info._ZN7cutlass13device_kernelIN5flash19enable_sm80_to_sm89INS1_16FlashAttnFwdSm80INS1_25CollectiveMainloopFwdSm80ILi8ELi2ELb0EN4cute5tupleIJNS5_1CILi128EEENS7_ILi64EEENS7_ILi192EEEEEELi192ENS_10bfloat16_tEfNS_4arch4Sm80ELb0ELb0ELb0ELb1ELb0ELb0ELb1ELb1EEENS1_21CollectiveEpilogueFwdINS6_IJS8_SA_S9_EEENS6_IJNS7_ILi1EEESI_SI_EEESC_SE_Li256ELb1ELb1ELb1ELb0EEENS1_36VarlenDynamicPersistentTileSchedulerILi128ELi64ELi256ELi256ELb1ELb1ELb0ELb0ELb1ELb1EEEEEEEEEvNT_6ParamsE --------------------------
	.section	.nv.info._ZN7cutlass13device_kernelIN5flash19enable_sm80_to_sm89INS1_16FlashAttnFwdSm80INS1_25CollectiveMainloopFwdSm80ILi8ELi2ELb0EN4cute5tupleIJNS5_1CILi128EEENS7_ILi64EEENS7_ILi192EEEEEELi192ENS_10bfloat16_tEfNS_4arch4Sm80ELb0ELb0ELb0ELb1ELb0ELb0ELb1ELb1EEENS1_21CollectiveEpilogueFwdINS6_IJS8_SA_S9_EEENS6_IJNS7_ILi1EEESI_SI_EEESC_SE_Li256ELb1ELb1ELb1ELb0EEENS1_36VarlenDynamicPersistentTileSchedulerILi128ELi64ELi256ELi256ELb1ELb1ELb0ELb0ELb1ELb1EEEEEEEEEvNT_6ParamsE,"",@"SHT_CUDA_INFO"
	.sectionflags	@""
	.align	4


	//----- nvinfo : EIATTR_CUDA_API_VERSION
	.align		4
        /*0000*/ 	.byte	0x04, 0x37
        /*0002*/ 	.short	(.L_970 - .L_969)
.L_969:
        /*0004*/ 	.word	0x00000082


	//----- nvinfo : EIATTR_SW2861232_WAR
	.align		4
.L_970:
        /*0008*/ 	.byte	0x01, 0x35
	.zero		2


	//----- nvinfo : EIATTR_PARAM_CBANK
	.align		4
        /*000c*/ 	.byte	0x04, 0x0a
        /*000e*/ 	.short	(.L_972 - .L_971)
	.align		4
.L_971:
        /*0010*/ 	.word	index@(.nv.constant0._ZN7cutlass13device_kernelIN5flash19enable_sm80_to_sm89INS1_16FlashAttnFwdSm80INS1_25CollectiveMainloopFwdSm80ILi8ELi2ELb0EN4cute5tupleIJNS5_1CILi128EEENS7_ILi64EEENS7_ILi192EEEEEELi192ENS_10bfloat16_tEfNS_4arch4Sm80ELb0ELb0ELb0ELb1ELb0ELb0ELb1ELb1EEENS1_21CollectiveEpilogueFwdINS6_IJS8_SA_S9_EEENS6_IJNS7_ILi1EEESI_SI_EEESC_SE_Li256ELb1ELb1ELb1ELb0EEENS1_36VarlenDynamicPersistentTileSchedulerILi128ELi64ELi256ELi256ELb1ELb1ELb0ELb0ELb1ELb1EEEEEEEEEvNT_6ParamsE)
        /*0014*/ 	.short	0x0160
        /*0016*/ 	.short	0x0438


	//----- nvinfo : EIATTR_CBANK_PARAM_SIZE
	.align		4
.L_972:
        /*0018*/ 	.byte	0x03, 0x19
        /*001a*/ 	.short	0x0438


	//----- nvinfo : EIATTR_KPARAM_INFO
	.align		4
        /*001c*/ 	.byte	0x04, 0x17
        /*001e*/ 	.short	(.L_974 - .L_973)
.L_973:
        /*0020*/ 	.word	0x00000000
        /*0024*/ 	.short	0x0000
        /*0026*/ 	.short	0x0000
        /*0028*/ 	.byte	0x00, 0xf0, 0xe1, 0x10


	//----- nvinfo : EIATTR_MAXREG_COUNT
	.align		4
.L_974:
        /*002c*/ 	.byte	0x03, 0x1b
        /*002e*/ 	.short	0x00ff


	//----- nvinfo : EIATTR_NUM_BARRIERS
	.align		4
        /*0030*/ 	.byte	0x02, 0x4c
        /*0032*/ 	.byte	0x06
	.zero		1


	//----- nvinfo : EIATTR_MERCURY_ISA_VERSION
	.align		4
        /*0034*/ 	.byte	0x03, 0x5f
        /*0036*/ 	.short	0x0000


	//----- nvinfo : EIATTR_INT_WARP_WIDE_INSTR_OFFSETS
	.align		4
        /*0038*/ 	.byte	0x04, 0x31
        /*003a*/ 	.short	(.L_976 - .L_975)


	//   ....[0]....
.L_975:
        /*003c*/ 	.word	0x00008000


	//   ....[1]....
        /*0040*/ 	.word	0x000080a0


	//----- nvinfo : EIATTR_COOP_GROUP_MASK_REGIDS
	.align		4
.L_976:
        /*0044*/ 	.byte	0x04, 0x29
        /*0046*/ 	.short	(.L_978 - .L_977)


	//   ....[0]....
.L_977:
        /*0048*/ 	.word	0xffffffff


	//   ....[1]....
        /*004c*/ 	.word	0xffffffff


	//   ....[2]....
        /*0050*/ 	.word	0xffffffff


	//   ....[3]....
        /*0054*/ 	.word	0xffffffff


	//   ....[4]....
        /*0058*/ 	.word	0xffffffff


	//   ....[5]....
        /*005c*/ 	.word	0xffffffff


	//   ....[6]....
        /*0060*/ 	.word	0xffffffff


	//   ....[7]....
        /*0064*/ 	.word	0xffffffff


	//   ....[8]....
        /*0068*/ 	.word	0xffffffff


	//   ....[9]....
        /*006c*/ 	.word	0xffffffff


	//   ....[10]....
        /*0070*/ 	.word	0xffffffff


	//   ....[11]....
        /*0074*/ 	.word	0xffffffff


	//   ....[12]....
        /*0078*/ 	.word	0xffffffff


	//   ....[13]....
        /*007c*/ 	.word	0xffffffff


	//   ....[14]....
        /*0080*/ 	.word	0xffffffff


	//   ....[15]....
        /*0084*/ 	.word	0xffffffff


	//   ....[16]....
        /*0088*/ 	.word	0xffffffff


	//   ....[17]....
        /*008c*/ 	.word	0xffffffff


	//   ....[18]....
        /*0090*/ 	.word	0xffffffff


	//   ....[19]....
        /*0094*/ 	.word	0xffffffff


	//   ....[20]....
        /*0098*/ 	.word	0xffffffff


	//   ....[21]....
        /*009c*/ 	.word	0xffffffff


	//   ....[22]....
        /*00a0*/ 	.word	0xffffffff


	//   ....[23]....
        /*00a4*/ 	.word	0xffffffff


	//   ....[24]....
        /*00a8*/ 	.word	0xffffffff


	//   ....[25]....
        /*00ac*/ 	.word	0xffffffff


	//   ....[26]....
        /*00b0*/ 	.word	0xffffffff


	//   ....[27]....
        /*00b4*/ 	.word	0xffffffff


	//   ....[28]....
        /*00b8*/ 	.word	0xffffffff


	//   ....[29]....
        /*00bc*/ 	.word	0xffffffff


	//   ....[30]....
        /*00c0*/ 	.word	0xffffffff


	//   ....[31]....
        /*00c4*/ 	.word	0xffffffff


	//   ....[32]....
        /*00c8*/ 	.word	0xffffffff


	//   ....[33]....
        /*00cc*/ 	.word	0xffffffff


	//   ....[34]....
        /*00d0*/ 	.word	0xffffffff


	//   ....[35]....
        /*00d4*/ 	.word	0xffffffff


	//   ....[36]....
        /*00d8*/ 	.word	0xffffffff


	//   ....[37]....
        /*00dc*/ 	.word	0xffffffff


	//   ....[38]....
        /*00e0*/ 	.word	0xffffffff


	//   ....[39]....
        /*00e4*/ 	.word	0xffffffff


	//   ....[40]....
        /*00e8*/ 	.word	0xffffffff


	//   ....[41]....
        /*00ec*/ 	.word	0xffffffff


	//   ....[42]....
        /*00f0*/ 	.word	0xffffffff


	//   ....[43]....
        /*00f4*/ 	.word	0xffffffff


	//   ....[44]....
        /*00f8*/ 	.word	0xffffffff


	//   ....[45]....
        /*00fc*/ 	.word	0xffffffff


	//   ....[46]....
        /*0100*/ 	.word	0xffffffff


	//   ....[47]....
        /*0104*/ 	.word	0xffffffff


	//   ....[48]....
        /*0108*/ 	.word	0xffffffff


	//   ....[49]....
        /*010c*/ 	.word	0xffffffff


	//   ....[50]....
        /*0110*/ 	.word	0xffffffff


	//   ....[51]....
        /*0114*/ 	.word	0xffffffff


	//   ....[52]....
        /*0118*/ 	.word	0xffffffff


	//   ....[53]....
        /*011c*/ 	.word	0xffffffff


	//   ....[54]....
        /*0120*/ 	.word	0xffffffff


	//   ....[55]....
        /*0124*/ 	.word	0xffffffff


	//   ....[56]....
        /*0128*/ 	.word	0xffffffff


	//   ....[57]....
        /*012c*/ 	.word	0xffffffff


	//   ....[58]....
        /*0130*/ 	.word	0xffffffff


	//   ....[59]....
        /*0134*/ 	.word	0xffffffff


	//   ....[60]....
        /*0138*/ 	.word	0xffffffff


	//   ....[61]....
        /*013c*/ 	.word	0xffffffff


	//   ....[62]....
        /*0140*/ 	.word	0xffffffff


	//   ....[63]....
        /*0144*/ 	.word	0xffffffff


	//   ....[64]....
        /*0148*/ 	.word	0xffffffff


	//   ....[65]....
        /*014c*/ 	.word	0xffffffff


	//   ....[66]....
        /*0150*/ 	.word	0xffffffff


	//   ....[67]....
        /*0154*/ 	.word	0xffffffff


	//   ....[68]....
        /*0158*/ 	.word	0xffffffff


	//   ....[69]....
        /*015c*/ 	.word	0xffffffff


	//   ....[70]....
        /*0160*/ 	.word	0xffffffff


	//   ....[71]....
        /*0164*/ 	.word	0xffffffff


	//   ....[72]....
        /*0168*/ 	.word	0xffffffff


	//   ....[73]....
        /*016c*/ 	.word	0xffffffff


	//   ....[74]....
        /*0170*/ 	.word	0xffffffff


	//   ....[75]....
        /*0174*/ 	.word	0xffffffff


	//   ....[76]....
        /*0178*/ 	.word	0xffffffff


	//   ....[77]....
        /*017c*/ 	.word	0xffffffff


	//   ....[78]....
        /*0180*/ 	.word	0xffffffff


	//   ....[79]....
        /*0184*/ 	.word	0xffffffff


	//   ....[80]....
        /*0188*/ 	.word	0xffffffff


	//   ....[81]....
        /*018c*/ 	.word	0xffffffff


	//   ....[82]....
        /*0190*/ 	.word	0xffffffff


	//   ....[83]....
        /*0194*/ 	.word	0xffffffff


	//   ....[84]....
        /*0198*/ 	.word	0xffffffff


	//   ....[85]....
        /*019c*/ 	.word	0xffffffff


	//   ....[86]....
        /*01a0*/ 	.word	0xffffffff


	//   ....[87]....
        /*01a4*/ 	.word	0xffffffff


	//   ....[88]....
        /*01a8*/ 	.word	0xffffffff


	//   ....[89]....
        /*01ac*/ 	.word	0xffffffff


	//   ....[90]....
        /*01b0*/ 	.word	0xffffffff


	//   ....[91]....
        /*01b4*/ 	.word	0xffffffff


	//   ....[92]....
        /*01b8*/ 	.word	0xffffffff


	//   ....[93]....
        /*01bc*/ 	.word	0xffffffff


	//   ....[94]....
        /*01c0*/ 	.word	0xffffffff


	//   ....[95]....
        /*01c4*/ 	.word	0xffffffff


	//   ....[96]....
        /*01c8*/ 	.word	0xffffffff


	//   ....[97]....
        /*01cc*/ 	.word	0xffffffff


	//   ....[98]....
        /*01d0*/ 	.word	0xffffffff


	//   ....[99]....
        /*01d4*/ 	.word	0xffffffff


	//   ....[100]....
        /*01d8*/ 	.word	0xffffffff


	//   ....[101]....
        /*01dc*/ 	.word	0xffffffff


	//   ....[102]....
        /*01e0*/ 	.word	0xffffffff


	//   ....[103]....
        /*01e4*/ 	.word	0xffffffff


	//   ....[104]....
        /*01e8*/ 	.word	0xffffffff


	//   ....[105]....
        /*01ec*/ 	.word	0xffffffff


	//   ....[106]....
        /*01f0*/ 	.word	0xffffffff


	//   ....[107]....
        /*01f4*/ 	.word	0xffffffff


	//   ....[108]....
        /*01f8*/ 	.word	0xffffffff


	//   ....[109]....
        /*01fc*/ 	.word	0xffffffff


	//   ....[110]....
        /*0200*/ 	.word	0xffffffff


	//   ....[111]....
        /*0204*/ 	.word	0xffffffff


	//   ....[112]....
        /*0208*/ 	.word	0xffffffff


	//   ....[113]....
        /*020c*/ 	.word	0xffffffff


	//   ....[114]....
        /*0210*/ 	.word	0xffffffff


	//   ....[115]....
        /*0214*/ 	.word	0xffffffff


	//   ....[116]....
        /*0218*/ 	.word	0xffffffff


	//   ....[117]....
        /*021c*/ 	.word	0xffffffff


	//   ....[118]....
        /*0220*/ 	.word	0xffffffff


	//   ....[119]....
        /*0224*/ 	.word	0xffffffff


	//   ....[120]....
        /*0228*/ 	.word	0xffffffff


	//   ....[121]....
        /*022c*/ 	.word	0xffffffff


	//   ....[122]....
        /*0230*/ 	.word	0xffffffff


	//   ....[123]....
        /*0234*/ 	.word	0xffffffff


	//   ....[124]....
        /*0238*/ 	.word	0xffffffff


	//   ....[125]....
        /*023c*/ 	.word	0xffffffff


	//   ....[126]....
        /*0240*/ 	.word	0xffffffff


	//   ....[127]....
        /*0244*/ 	.word	0xffffffff


	//   ....[128]....
        /*0248*/ 	.word	0xffffffff


	//   ....[129]....
        /*024c*/ 	.word	0xffffffff


	//   ....[130]....
        /*0250*/ 	.word	0xffffffff


	//   ....[131]....
        /*0254*/ 	.word	0xffffffff


	//   ....[132]....
        /*0258*/ 	.word	0xffffffff


	//   ....[133]....
        /*025c*/ 	.word	0xffffffff


	//   ....[134]....
        /*0260*/ 	.word	0xffffffff


	//   ....[135]....
        /*0264*/ 	.word	0xffffffff


	//   ....[136]....
        /*0268*/ 	.word	0xffffffff


	//   ....[137]....
        /*026c*/ 	.word	0xffffffff


	//   ....[138]....
        /*0270*/ 	.word	0xffffffff


	//----- nvinfo : EIATTR_COOP_GROUP_INSTR_OFFSETS
	.align		4
.L_978:
        /*0274*/ 	.byte	0x04, 0x28
        /*0276*/ 	.short	(.L_980 - .L_979)


	//   ....[0]....
.L_979:
        /*0278*/ 	.word	0x00000080


	//   ....[1]....
        /*027c*/ 	.word	0x00000200


	//   ....[2]....
        /*0280*/ 	.word	0x00000230


	//   ....[3]....
        /*0284*/ 	.word	0x00000260


	//   ....[4]....
        /*0288*/ 	.word	0x00000290


	//   ....[5]....
        /*028c*/ 	.word	0x000002c0


	//   ....[6]....
        /*0290*/ 	.word	0x000002f0


	//   ....[7]....
        /*0294*/ 	.word	0x00000450


	//   ....[8]....
        /*0298*/ 	.word	0x00000490


	//   ....[9]....
        /*029c*/ 	.word	0x000004c0


	//   ....[10]....
        /*02a0*/ 	.word	0x000004f0


	//   ....[11]....
        /*02a4*/ 	.word	0x00000520


	//   ....[12]....
        /*02a8*/ 	.word	0x00000550


	//   ....[13]....
        /*02ac*/ 	.word	0x000005e0


	//   ....[14]....
        /*02b0*/ 	.word	0x00000610


	//   ....[15]....
        /*02b4*/ 	.word	0x00000630


	//   ....[16]....
        /*02b8*/ 	.word	0x00000690


	//   ....[17]....
        /*02bc*/ 	.word	0x00002010


	//   ....[18]....
        /*02c0*/ 	.word	0x00002030


	//   ....[19]....
        /*02c4*/ 	.word	0x00002160


	//   ....[20]....
        /*02c8*/ 	.word	0x00002170


	//   ....[21]....
        /*02cc*/ 	.word	0x000022a0


	//   ....[22]....
        /*02d0*/ 	.word	0x000022c0


	//   ....[23]....
        /*02d4*/ 	.word	0x000023f0


	//   ....[24]....
        /*02d8*/ 	.word	0x00002400


	//   ....[25]....
        /*02dc*/ 	.word	0x00003cb0


	//   ....[26]....
        /*02e0*/ 	.word	0x00003ce0


	//   ....[27]....
        /*02e4*/ 	.word	0x00003d00


	//   ....[28]....
        /*02e8*/ 	.word	0x00003d20


	//   ....[29]....
        /*02ec*/ 	.word	0x00005e40


	//   ....[30]....
        /*02f0*/ 	.word	0x00005e60


	//   ....[31]....
        /*02f4*/ 	.word	0x00005e80


	//   ....[32]....
        /*02f8*/ 	.word	0x00005ea0


	//   ....[33]....
        /*02fc*/ 	.word	0x00007800


	//   ....[34]....
        /*0300*/ 	.word	0x00007830


	//   ....[35]....
        /*0304*/ 	.word	0x00007840


	//   ....[36]....
        /*0308*/ 	.word	0x00007870


	//   ....[37]....
        /*030c*/ 	.word	0x00008b70


	//   ....[38]....
        /*0310*/ 	.word	0x00008b90


	//   ....[39]....
        /*0314*/ 	.word	0x00008bc0


	//   ....[40]....
        /*0318*/ 	.word	0x00008be0


	//   ....[41]....
        /*031c*/ 	.word	0x00008f30


	//   ....[42]....
        /*0320*/ 	.word	0x00008f50


	//   ....[43]....
        /*0324*/ 	.word	0x00009070


	//   ....[44]....
        /*0328*/ 	.word	0x00009080


	//   ....[45]....
        /*032c*/ 	.word	0x000091b0


	//   ....[46]....
        /*0330*/ 	.word	0x000091d0


	//   ....[47]....
        /*0334*/ 	.word	0x00009300


	//   ....[48]....
        /*0338*/ 	.word	0x00009310


	//   ....[49]....
        /*033c*/ 	.word	0x00009620


	//   ....[50]....
        /*0340*/ 	.word	0x00009640


	//   ....[51]....
        /*0344*/ 	.word	0x00009f10


	//   ....[52]....
        /*0348*/ 	.word	0x00009f20


	//   ....[53]....
        /*034c*/ 	.word	0x0000ac20


	//   ....[54]....
        /*0350*/ 	.word	0x0000ac40


	//   ....[55]....
        /*0354*/ 	.word	0x0000ad70


	//   ....[56]....
        /*0358*/ 	.word	0x0000ad80


	//   ....[57]....
        /*035c*/ 	.word	0x0000aeb0


	//   ....[58]....
        /*0360*/ 	.word	0x0000aed0


	//   ....[59]....
        /*0364*/ 	.word	0x0000b000


	//   ....[60]....
        /*0368*/ 	.word	0x0000b010


	//   ....[61]....
        /*036c*/ 	.word	0x0000b1c0


	//   ....[62]....
        /*0370*/ 	.word	0x0000b1e0


	//   ....[63]....
        /*0374*/ 	.word	0x0000b300


	//   ....[64]....
        /*0378*/ 	.word	0x0000b340


	//   ....[65]....
        /*037c*/ 	.word	0x0000b370


	//   ....[66]....
        /*0380*/ 	.word	0x0000b3a0


	//   ....[67]....
        /*0384*/ 	.word	0x0000b3d0


	//   ....[68]....
        /*0388*/ 	.word	0x0000b400


	//   ....[69]....
        /*038c*/ 	.word	0x0000b550


	//   ....[70]....
        /*0390*/ 	.word	0x0000b590


	//   ....[71]....
        /*0394*/ 	.word	0x0000b5c0


	//   ....[72]....
        /*0398*/ 	.word	0x0000b5f0


	//   ....[73]....
        /*039c*/ 	.word	0x0000b620


	//   ....[74]....
        /*03a0*/ 	.word	0x0000b650


	//   ....[75]....
        /*03a4*/ 	.word	0x0000b6e0


	//   ....[76]....
        /*03a8*/ 	.word	0x0000b710


	//   ....[77]....
        /*03ac*/ 	.word	0x0000b720


	//   ....[78]....
        /*03b0*/ 	.word	0x0000b780


	//   ....[79]....
        /*03b4*/ 	.word	0x0000bc40


	//   ....[80]....
        /*03b8*/ 	.word	0x0000bc80


	//   ....[81]....
        /*03bc*/ 	.word	0x0000bcd0


	//   ....[82]....
        /*03c0*/ 	.word	0x0000bd20


	//   ....[83]....
        /*03c4*/ 	.word	0x0000bd70


	//   ....[84]....
        /*03c8*/ 	.word	0x0000bde0


	//   ....[85]....
        /*03cc*/ 	.word	0x0000be20


	//   ....[86]....
        /*03d0*/ 	.word	0x0000be80


	//   ....[87]....
        /*03d4*/ 	.word	0x0000bef0


	//   ....[88]....
        /*03d8*/ 	.word	0x0000bf50


	//   ....[89]....
        /*03dc*/ 	.word	0x0000bfc0


	//   ....[90]....
        /*03e0*/ 	.word	0x0000c030


	//   ....[91]....
        /*03e4*/ 	.word	0x0000c090


	//   ....[92]....
        /*03e8*/ 	.word	0x0000c0f0


	//   ....[93]....
        /*03ec*/ 	.word	0x0000c150


	//   ....[94]....
        /*03f0*/ 	.word	0x0000c1c0


	//   ....[95]....
        /*03f4*/ 	.word	0x0000c220


	//   ....[96]....
        /*03f8*/ 	.word	0x0000c280


	//   ....[97]....
        /*03fc*/ 	.word	0x0000c2c0


	//   ....[98]....
        /*0400*/ 	.word	0x0000c300


	//   ....[99]....
        /*0404*/ 	.word	0x0000c350


	//   ....[100]....
        /*0408*/ 	.word	0x0000c3a0


	//   ....[101]....
        /*040c*/ 	.word	0x0000c400


	//   ....[102]....
        /*0410*/ 	.word	0x0000c470


	//   ....[103]....
        /*0414*/ 	.word	0x0000c4d0


	//   ....[104]....
        /*0418*/ 	.word	0x0000c530


	//   ....[105]....
        /*041c*/ 	.word	0x0000c590


	//   ....[106]....
        /*0420*/ 	.word	0x0000c600


	//   ....[107]....
        /*0424*/ 	.word	0x0000c660


	//   ....[108]....
        /*0428*/ 	.word	0x0000c6c0


	//   ....[109]....
        /*042c*/ 	.word	0x0000c720


	//   ....[110]....
        /*0430*/ 	.word	0x0000c790


	//   ....[111]....
        /*0434*/ 	.word	0x0000c7f0


	//   ....[112]....
        /*0438*/ 	.word	0x0000c850


	//   ....[113]....
        /*043c*/ 	.word	0x0000c8b0


	//   ....[114]....
        /*0440*/ 	.word	0x0000c920


	//   ....[115]....
        /*0444*/ 	.word	0x0000c980


	//   ....[116]....
        /*0448*/ 	.word	0x0000c9e0


	//   ....[117]....
        /*044c*/ 	.word	0x0000ca40


	//   ....[118]....
        /*0450*/ 	.word	0x0000cab0


	//   ....[119]....
        /*0454*/ 	.word	0x0000cb10


	//   ....[120]....
        /*0458*/ 	.word	0x0000cb70


	//   ....[121]....
        /*045c*/ 	.word	0x0000cbd0


	//   ....[122]....
        /*0460*/ 	.word	0x0000cc40


	//   ....[123]....
        /*0464*/ 	.word	0x0000cc90


	//   ....[124]....
        /*0468*/ 	.word	0x0000ccd0


	//   ....[125]....
        /*046c*/ 	.word	0x0000cd20


	//   ....[126]....
        /*0470*/ 	.word	0x0000cd70


	//   ....[127]....
        /*0474*/ 	.word	0x0000cdc0


	//   ....[128]....
        /*0478*/ 	.word	0x0000ce30


	//   ....[129]....
        /*047c*/ 	.word	0x0000ce80


	//   ....[130]....
        /*0480*/ 	.word	0x0000ced0


	//   ....[131]....
        /*0484*/ 	.word	0x0000cf20


	//   ....[132]....
        /*0488*/ 	.word	0x0000cf70


	//   ....[133]....
        /*048c*/ 	.word	0x0000cfc0


	//   ....[134]....
        /*0490*/ 	.word	0x0000d030


	//   ....[135]....
        /*0494*/ 	.word	0x0000d070


	//   ....[136]....
        /*0498*/ 	.word	0x0000d0d0


	//   ....[137]....
        /*049c*/ 	.word	0x0000d130


	//   ....[138]....
        /*04a0*/ 	.word	0x0000d190


	//----- nvinfo : EIATTR_EXIT_INSTR_OFFSETS
	.align		4
.L_980:
        /*04a4*/ 	.byte	0x04, 0x1c
        /*04a6*/ 	.short	(.L_982 - .L_981)


	//   ....[0]....
.L_981:
        /*04a8*/ 	.word	0x00000ae0


	//   ....[1]....
        /*04ac*/ 	.word	0x0000bc10


	//----- nvinfo : EIATTR_MAX_THREADS
	.align		4
.L_982:
        /*04b0*/ 	.byte	0x04, 0x05
        /*04b2*/ 	.short	(.L_984 - .L_983)
.L_983:
        /*04b4*/ 	.word	0x00000100
        /*04b8*/ 	.word	0x00000001
        /*04bc*/ 	.word	0x00000001


	//----- nvinfo : EIATTR_CRS_STACK_SIZE
	.align		4
.L_984:
        /*04c0*/ 	.byte	0x04, 0x1e
        /*04c2*/ 	.short	(.L_986 - .L_985)
.L_985:
        /*04c4*/ 	.word	0x00000000
.L_986:


//--------------------- .nv.info._ZN7cutlass13device_kernelIN5flash19enable_sm80_to_sm89INS1_16FlashAttnFwdSm80INS1_25CollectiveMainloopFwdSm80ILi8ELi2ELb0EN4cute5tupleIJNS5_1CILi128EEENS7_ILi64EEENS7_ILi192EEEEEELi192ENS_10bfloat16_tEfNS_4arch4Sm80ELb0ELb0ELb0ELb1ELb0ELb1ELb1ELb1EEENS1_21CollectiveEpilogueFwdINS6_IJS8_SA_S9_EEENS6_IJNS7_ILi1EEESI_SI_EEESC_SE_Li256ELb1ELb1ELb1ELb0EEENS1_36VarlenDynamicPersistentTileSchedulerILi128ELi64ELi256ELi256ELb1ELb1ELb0ELb0ELb1ELb1EEEEEEEEEvNT_6ParamsE --------------------------
	.section	.nv.info._ZN7cutlass13device_kernelIN5flash19enable_sm80_to_sm89INS1_16FlashAttnFwdSm80INS1_25CollectiveMainloopFwdSm80ILi8ELi2ELb0EN4cute5tupleIJNS5_1CILi128EEENS7_ILi64EEENS7_ILi192EEEEEELi192ENS_10bfloat16_tEfNS_4arch4Sm80ELb0ELb0ELb0ELb1ELb0ELb1ELb1ELb1EEENS1_21CollectiveEpilogueFwdINS6_IJS8_SA_S9_EEENS6_IJNS7_ILi1EEESI_SI_EEESC_SE_Li256ELb1ELb1ELb1ELb0EEENS1_36VarlenDynamicPersistentTileSchedulerILi128ELi64ELi256ELi256ELb1ELb1ELb0ELb0ELb1ELb1EEEEEEEEEvNT_6ParamsE,"",@"SHT_CUDA_INFO"
	.sectionflags	@""
	.align	4


	//----- nvinfo : EIATTR_CUDA_API_VERSION
	.align		4
        /*0000*/ 	.byte	0x04, 0x37
        /*0002*/ 	.short	(.L_988 - .L_987)
.L_987:
        /*0004*/ 	.word	0x00000082


	//----- nvinfo : EIATTR_SW2861232_WAR
	.align		4
.L_988:
        /*0008*/ 	.byte	0x01, 0x35
	.zero		2


	//----- nvinfo : EIATTR_PARAM_CBANK
	.align		4
        /*000c*/ 	.byte	0x04, 0x0a
        /*000e*/ 	.short	(.L_990 - .L_989)
	.align		4
.L_989:
        /*0010*/ 	.word	index@(.nv.constant0._ZN7cutlass13device_kernelIN5flash19enable_sm80_to_sm89INS1_16FlashAttnFwdSm80INS1_25CollectiveMainloopFwdSm80ILi8ELi2ELb0EN4cute5tupleIJNS5_1CILi128EEENS7_ILi64EEENS7_ILi192EEEEEELi192ENS_10bfloat16_tEfNS_4arch4Sm80ELb0ELb0ELb0ELb1ELb0ELb1ELb1ELb1EEENS1_21CollectiveEpilogueFwdINS6_IJS8_SA_S9_EEENS6_IJNS7_ILi1EEESI_SI_EEESC_SE_Li256ELb1ELb1ELb1ELb0EEENS1_36VarlenDynamicPersistentTileSchedulerILi128ELi64ELi256ELi256ELb1ELb1ELb0ELb0ELb1ELb1EEEEEEEEEvNT_6ParamsE)
        /*0014*/ 	.short	0x0160
        /*0016*/ 	.short	0x0438


	//----- nvinfo : EIATTR_CBANK_PARAM_SIZE
	.align		4
.L_990:
        /*0018*/ 	.byte	0x03, 0x19
        /*001a*/ 	.short	0x0438


	//----- nvinfo : EIATTR_KPARAM_INFO
	.align		4
        /*001c*/ 	.byte	0x04, 0x17
        /*001e*/ 	.short	(.L_992 - .L_991)
.L_991:
        /*0020*/ 	.word	0x00000000
        /*0024*/ 	.short	0x0000
        /*0026*/ 	.short	0x0000
        /*0028*/ 	.byte	0x00, 0xf0, 0xe1, 0x10


	//----- nvinfo : EIATTR_MAXREG_COUNT
	.align		4
.L_992:
        /*002c*/ 	.byte	0x03, 0x1b
        /*002e*/ 	.short	0x00ff


	//----- nvinfo : EIATTR_NUM_BARRIERS
	.align		4
        /*0030*/ 	.byte	0x02, 0x4c
        /*0032*/ 	.byte	0x06
	.zero		1


	//----- nvinfo : EIATTR_MERCURY_ISA_VERSION
	.align		4
        /*0034*/ 	.byte	0x03, 0x5f
        /*0036*/ 	.short	0x0000


	//----- nvinfo : EIATTR_INT_WARP_WIDE_INSTR_OFFSETS
	.align		4
        /*0038*/ 	.byte	0x04, 0x31
        /*003a*/ 	.short	(.L_994 - .L_993)


	//   ....[0]....
.L_993:
        /*003c*/ 	.word	0x000131e0


	//   ....[1]....
        /*0040*/ 	.word	0x00013280


	//----- nvinfo : EIATTR_COOP_GROUP_MASK_REGIDS
	.align		4
.L_994:
        /*0044*/ 	.byte	0x04, 0x29
        /*0046*/ 	.short	(.L_996 - .L_995)


	//   ....[0]....
.L_995:
        /*0048*/ 	.word	0xffffffff


	//   ....[1]....
        /*004c*/ 	.word	0xffffffff


	//   ....[2]....
        /*0050*/ 	.word	0xffffffff


	//   ....[3]....
        /*0054*/ 	.word	0xffffffff


	//   ....[4]....
        /*0058*/ 	.word	0xffffffff


	//   ....[5]....
        /*005c*/ 	.word	0xffffffff


	//   ....[6]....
        /*0060*/ 	.word	0xffffffff


	//   ....[7]....
        /*0064*/ 	.word	0xffffffff


	//   ....[8]....
        /*0068*/ 	.word	0xffffffff


	//   ....[9]....
        /*006c*/ 	.word	0xffffffff


	//   ....[10]....
        /*0070*/ 	.word	0xffffffff


	//   ....[11]....
        /*0074*/ 	.word	0xffffffff


	//   ....[12]....
        /*0078*/ 	.word	0xffffffff


	//   ....[13]....
        /*007c*/ 	.word	0xffffffff


	//   ....[14]....
        /*0080*/ 	.word	0xffffffff


	//   ....[15]....
        /*0084*/ 	.word	0xffffffff


	//   ....[16]....
        /*0088*/ 	.word	0xffffffff


	//   ....[17]....
        /*008c*/ 	.word	0xffffffff


	//   ....[18]....
        /*0090*/ 	.word	0xffffffff


	//   ....[19]....
        /*0094*/ 	.word	0xffffffff


	//   ....[20]....
        /*0098*/ 	.word	0xffffffff


	//   ....[21]....
        /*009c*/ 	.word	0xffffffff


	//   ....[22]....
        /*00a0*/ 	.word	0xffffffff


	//   ....[23]....
        /*00a4*/ 	.word	0xffffffff


	//   ....[24]....
        /*00a8*/ 	.word	0xffffffff


	//   ....[25]....
        /*00ac*/ 	.word	0xffffffff


	//   ....[26]....
        /*00b0*/ 	.word	0xffffffff


	//   ....[27]....
        /*00b4*/ 	.word	0xffffffff


	//   ....[28]....
        /*00b8*/ 	.word	0xffffffff


	//   ....[29]....
        /*00bc*/ 	.word	0xffffffff


	//   ....[30]....
        /*00c0*/ 	.word	0xffffffff


	//   ....[31]....
        /*00c4*/ 	.word	0xffffffff


	//   ....[32]....
        /*00c8*/ 	.word	0xffffffff


	//   ....[33]....
        /*00cc*/ 	.word	0xffffffff


	//   ....[34]....
        /*00d0*/ 	.word	0xffffffff


	//   ....[35]....
        /*00d4*/ 	.word	0xffffffff


	//   ....[36]....
        /*00d8*/ 	.word	0xffffffff


	//   ....[37]....
        /*00dc*/ 	.word	0xffffffff


	//   ....[38]....
        /*00e0*/ 	.word	0xffffffff


	//   ....[39]....
        /*00e4*/ 	.word	0xffffffff


	//   ....[40]....
        /*00e8*/ 	.word	0xffffffff


	//   ....[41]....
        /*00ec*/ 	.word	0xffffffff


	//   ....[42]....
        /*00f0*/ 	.word	0xffffffff


	//   ....[43]....
        /*00f4*/ 	.word	0xffffffff


	//   ....[44]....
        /*00f8*/ 	.word	0xffffffff


	//   ....[45]....
        /*00fc*/ 	.word	0xffffffff


	//   ....[46]....
        /*0100*/ 	.word	0xffffffff


	//   ....[47]....
        /*0104*/ 	.word	0xffffffff


	//   ....[48]....
        /*0108*/ 	.word	0xffffffff


	//   ....[49]....
        /*010c*/ 	.word	0xffffffff


	//   ....[50]....
        /*0110*/ 	.word	0xffffffff


	//   ....[51]....
        /*0114*/ 	.word	0xffffffff


	//   ....[52]....
        /*0118*/ 	.word	0xffffffff


	//   ....[53]....
        /*011c*/ 	.word	0xffffffff


	//   ....[54]....
        /*0120*/ 	.word	0xffffffff


	//   ....[55]....
        /*0124*/ 	.word	0xffffffff


	//   ....[56]....
        /*0128*/ 	.word	0xffffffff


	//   ....[57]....
        /*012c*/ 	.word	0xffffffff


	//   ....[58]....
        /*0130*/ 	.word	0xffffffff


	//   ....[59]....
        /*0134*/ 	.word	0xffffffff


	//   ....[60]....
        /*0138*/ 	.word	0xffffffff


	//   ....[61]....
        /*013c*/ 	.word	0xffffffff


	//   ....[62]....
        /*0140*/ 	.word	0xffffffff


	//   ....[63]....
        /*0144*/ 	.word	0xffffffff


	//   ....[64]....
        /*0148*/ 	.word	0xffffffff


	//   ....[65]....
        /*014c*/ 	.word	0xffffffff


	//   ....[66]....
        /*0150*/ 	.word	0xffffffff


	//   ....[67]....
        /*0154*/ 	.word	0xffffffff


	//   ....[68]....
        /*0158*/ 	.word	0xffffffff


	//   ....[69]....
        /*015c*/ 	.word	0xffffffff


	//   ....[70]....
        /*0160*/ 	.word	0xffffffff


	//   ....[71]....
        /*0164*/ 	.word	0xffffffff


	//   ....[72]....
        /*0168*/ 	.word	0xffffffff


	//   ....[73]....
        /*016c*/ 	.word	0xffffffff


	//   ....[74]....
        /*0170*/ 	.word	0xffffffff


	//   ....[75]....
        /*0174*/ 	.word	0xffffffff


	//   ....[76]....
        /*0178*/ 	.word	0xffffffff


	//   ....[77]....
        /*017c*/ 	.word	0xffffffff


	//   ....[78]....
        /*0180*/ 	.word	0xffffffff


	//   ....[79]....
        /*0184*/ 	.word	0xffffffff


	//   ....[80]....
        /*0188*/ 	.word	0xffffffff


	//   ....[81]....
        /*018c*/ 	.word	0xffffffff


	//   ....[82]....
        /*0190*/ 	.word	0xffffffff


	//   ....[83]....
        /*0194*/ 	.word	0xffffffff


	//   ....[84]....
        /*0198*/ 	.word	0xffffffff


	//   ....[85]....
        /*019c*/ 	.word	0xffffffff


	//   ....[86]....
        /*01a0*/ 	.word	0xffffffff


	//   ....[87]....
        /*01a4*/ 	.word	0xffffffff


	//   ....[88]....
        /*01a8*/ 	.word	0xffffffff


	//   ....[89]....
        /*01ac*/ 	.word	0xffffffff


	//   ....[90]....
        /*01b0*/ 	.word	0xffffffff


	//   ....[91]....
        /*01b4*/ 	.word	0xffffffff


	//   ....[92]....
        /*01b8*/ 	.word	0xffffffff


	//   ....[93]....
        /*01bc*/ 	.word	0xffffffff


	//   ....[94]....
        /*01c0*/ 	.word	0xffffffff


	//   ....[95]....
        /*01c4*/ 	.word	0xffffffff


	//   ....[96]....
        /*01c8*/ 	.word	0xffffffff


	//   ....[97]....
        /*01cc*/ 	.word	0xffffffff


	//   ....[98]....
        /*01d0*/ 	.word	0xffffffff


	//   ....[99]....
        /*01d4*/ 	.word	0xffffffff


	//   ....[100]....
        /*01d8*/ 	.word	0xffffffff


	//   ....[101]....
        /*01dc*/ 	.word	0xffffffff


	//   ....[102]....
        /*01e0*/ 	.word	0xffffffff


	//   ....[103]....
        /*01e4*/ 	.word	0xffffffff


	//   ....[104]....
        /*01e8*/ 	.word	0xffffffff


	//   ....[105]....
        /*01ec*/ 	.word	0xffffffff


	//   ....[106]....
        /*01f0*/ 	.word	0xffffffff


	//   ....[107]....
        /*01f4*/ 	.word	0xffffffff


	//   ....[108]....
        /*01f8*/ 	.word	0xffffffff


	//   ....[109]....
        /*01fc*/ 	.word	0xffffffff


	//   ....[110]....
        /*0200*/ 	.word	0xffffffff


	//   ....[111]....
        /*0204*/ 	.word	0xffffffff


	//   ....[112]....
        /*0208*/ 	.word	0xffffffff


	//   ....[113]....
        /*020c*/ 	.word	0xffffffff


	//   ....[114]....
        /*0210*/ 	.word	0xffffffff


	//   ....[115]....
        /*0214*/ 	.word	0xffffffff


	//   ....[116]....
        /*0218*/ 	.word	0xffffffff


	//   ....[117]....
        /*021c*/ 	.word	0xffffffff


	//   ....[118]....
        /*0220*/ 	.word	0xffffffff


	//   ....[119]....
        /*0224*/ 	.word	0xffffffff


	//   ....[120]....
        /*0228*/ 	.word	0xffffffff


	//   ....[121]....
        /*022c*/ 	.word	0xffffffff


	//   ....[122]....
        /*0230*/ 	.word	0xffffffff


	//   ....[123]....
        /*0234*/ 	.word	0xffffffff


	//   ....[124]....
        /*0238*/ 	.word	0xffffffff


	//   ....[125]....
        /*023c*/ 	.word	0xffffffff


	//   ....[126]....
        /*0240*/ 	.word	0xffffffff


	//   ....[127]....
        /*0244*/ 	.word	0xffffffff


	//   ....[128]....
        /*0248*/ 	.word	0xffffffff


	//   ....[129]....
        /*024c*/ 	.word	0xffffffff


	//   ....[130]....
        /*0250*/ 	.word	0xffffffff


	//   ....[131]....
        /*0254*/ 	.word	0xffffffff


	//   ....[132]....
        /*0258*/ 	.word	0xffffffff


	//   ....[133]....
        /*025c*/ 	.word	0xffffffff


	//   ....[134]....
        /*0260*/ 	.word	0xffffffff


	//   ....[135]....
        /*0264*/ 	.word	0xffffffff


	//   ....[136]....
        /*0268*/ 	.word	0xffffffff


	//   ....[137]....
        /*026c*/ 	.word	0xffffffff


	//   ....[138]....
        /*0270*/ 	.word	0xffffffff


	//   ....[139]....
        /*0274*/ 	.word	0xffffffff


	//   ....[140]....
        /*0278*/ 	.word	0xffffffff


	//   ....[141]....
        /*027c*/ 	.word	0xffffffff


	//   ....[142]....
        /*0280*/ 	.word	0xffffffff


	//   ....[143]....
        /*0284*/ 	.word	0xffffffff


	//   ....[144]....
        /*0288*/ 	.word	0xffffffff


	//   ....[145]....
        /*028c*/ 	.word	0xffffffff


	//   ....[146]....
        /*0290*/ 	.word	0xffffffff


	//----- nvinfo : EIATTR_COOP_GROUP_INSTR_OFFSETS
	.align		4
.L_996:
        /*0294*/ 	.byte	0x04, 0x28
        /*0296*/ 	.short	(.L_998 - .L_997)


	//   ....[0]....
.L_997:
        /*0298*/ 	.word	0x00000080


	//   ....[1]....
        /*029c*/ 	.word	0x00000200


	//   ....[2]....
        /*02a0*/ 	.word	0x00000230


	//   ....[3]....
        /*02a4*/ 	.word	0x00000260


	//   ....[4]....
        /*02a8*/ 	.word	0x00000290


	//   ....[5]....
        /*02ac*/ 	.word	0x000002c0


	//   ....[6]....
        /*02b0*/ 	.word	0x000002f0


	//   ....[7]....
        /*02b4*/ 	.word	0x00000450


	//   ....[8]....
        /*02b8*/ 	.word	0x00000490


	//   ....[9]....
        /*02bc*/ 	.word	0x000004c0


	//   ....[10]....
        /*02c0*/ 	.word	0x000004f0


	//   ....[11]....
        /*02c4*/ 	.word	0x00000520


	//   ....[12]....
        /*02c8*/ 	.word	0x00000550


	//   ....[13]....
        /*02cc*/ 	.word	0x000005e0


	//   ....[14]....
        /*02d0*/ 	.word	0x00000610


	//   ....[15]....
        /*02d4*/ 	.word	0x00000630


	//   ....[16]....
        /*02d8*/ 	.word	0x00000690


	//   ....[17]....
        /*02dc*/ 	.word	0x00007710


	//   ....[18]....
        /*02e0*/ 	.word	0x00007730


	//   ....[19]....
        /*02e4*/ 	.word	0x00007880


	//   ....[20]....
        /*02e8*/ 	.word	0x00007890


	//   ....[21]....
        /*02ec*/ 	.word	0x000079c0


	//   ....[22]....
        /*02f0*/ 	.word	0x000079e0


	//   ....[23]....
        /*02f4*/ 	.word	0x00007b10


	//   ....[24]....
        /*02f8*/ 	.word	0x00007b20


	//   ....[25]....
        /*02fc*/ 	.word	0x000083a0


	//   ....[26]....
        /*0300*/ 	.word	0x000083e0


	//   ....[27]....
        /*0304*/ 	.word	0x00008420


	//   ....[28]....
        /*0308*/ 	.word	0x00008460


	//   ....[29]....
        /*030c*/ 	.word	0x0000ae00


	//   ....[30]....
        /*0310*/ 	.word	0x0000ae50


	//   ....[31]....
        /*0314*/ 	.word	0x0000ae90


	//   ....[32]....
        /*0318*/ 	.word	0x0000aed0


	//   ....[33]....
        /*031c*/ 	.word	0x0000ee30


	//   ....[34]....
        /*0320*/ 	.word	0x0000ee60


	//   ....[35]....
        /*0324*/ 	.word	0x0000ee80


	//   ....[36]....
        /*0328*/ 	.word	0x0000eea0


	//   ....[37]....
        /*032c*/ 	.word	0x00010f90


	//   ....[38]....
        /*0330*/ 	.word	0x00010fb0


	//   ....[39]....
        /*0334*/ 	.word	0x00010fd0


	//   ....[40]....
        /*0338*/ 	.word	0x00010ff0


	//   ....[41]....
        /*033c*/ 	.word	0x000129d0


	//   ....[42]....
        /*0340*/ 	.word	0x00012a00


	//   ....[43]....
        /*0344*/ 	.word	0x00012a10


	//   ....[44]....
        /*0348*/ 	.word	0x00012a40


	//   ....[45]....
        /*034c*/ 	.word	0x00013fe0


	//   ....[46]....
        /*0350*/ 	.word	0x00014000


	//   ....[47]....
        /*0354*/ 	.word	0x00014030


	//   ....[48]....
        /*0358*/ 	.word	0x00014050


	//   ....[49]....
        /*035c*/ 	.word	0x000143b0


	//   ....[50]....
        /*0360*/ 	.word	0x000143d0


	//   ....[51]....
        /*0364*/ 	.word	0x00014520


	//   ....[52]....
        /*0368*/ 	.word	0x00014530


	//   ....[53]....
        /*036c*/ 	.word	0x00014660


	//   ....[54]....
        /*0370*/ 	.word	0x00014680


	//   ....[55]....
        /*0374*/ 	.word	0x000147b0


	//   ....[56]....
        /*0378*/ 	.word	0x000147c0


	//   ....[57]....
        /*037c*/ 	.word	0x00014ad0


	//   ....[58]....
        /*0380*/ 	.word	0x00014af0


	//   ....[59]....
        /*0384*/ 	.word	0x00015460


	//   ....[60]....
        /*0388*/ 	.word	0x00015470


	//   ....[61]....
        /*038c*/ 	.word	0x000161c0


	//   ....[62]....
        /*0390*/ 	.word	0x000161e0


	//   ....[63]....
        /*0394*/ 	.word	0x00016340


	//   ....[64]....
        /*0398*/ 	.word	0x00016350


	//   ....[65]....
        /*039c*/ 	.word	0x00016480


	//   ....[66]....
        /*03a0*/ 	.word	0x000164a0


	//   ....[67]....
        /*03a4*/ 	.word	0x000165d0


	//   ....[68]....
        /*03a8*/ 	.word	0x000165e0


	//   ....[69]....
        /*03ac*/ 	.word	0x00016790


	//   ....[70]....
        /*03b0*/ 	.word	0x000167b0


	//   ....[71]....
        /*03b4*/ 	.word	0x000168d0


	//   ....[72]....
        /*03b8*/ 	.word	0x00016910


	//   ....[73]....
        /*03bc*/ 	.word	0x00016940


	//   ....[74]....
        /*03c0*/ 	.word	0x00016970


	//   ....[75]....
        /*03c4*/ 	.word	0x000169a0


	//   ....[76]....
        /*03c8*/ 	.word	0x000169d0


	//   ....[77]....
        /*03cc*/ 	.word	0x00016b20


	//   ....[78]....
        /*03d0*/ 	.word	0x00016b60


	//   ....[79]....
        /*03d4*/ 	.word	0x00016b90


	//   ....[80]....
        /*03d8*/ 	.word	0x00016bc0


	//   ....[81]....
        /*03dc*/ 	.word	0x00016bf0


	//   ....[82]....
        /*03e0*/ 	.word	0x00016c20


	//   ....[83]....
        /*03e4*/ 	.word	0x00016cb0


	//   ....[84]....
        /*03e8*/ 	.word	0x00016ce0


	//   ....[85]....
        /*03ec*/ 	.word	0x00016cf0


	//   ....[86]....
        /*03f0*/ 	.word	0x00016d50


	//   ....[87]....
        /*03f4*/ 	.word	0x00017210


	//   ....[88]....
        /*03f8*/ 	.word	0x00017250


	//   ....[89]....
        /*03fc*/ 	.word	0x000172a0


	//   ....[90]....
        /*0400*/ 	.word	0x000172f0


	//   ....[91]....
        /*0404*/ 	.word	0x00017340


	//   ....[92]....
        /*0408*/ 	.word	0x000173b0


	//   ....[93]....
        /*040c*/ 	.word	0x000173f0


	//   ....[94]....
        /*0410*/ 	.word	0x00017450


	//   ....[95]....
        /*0414*/ 	.word	0x000174c0


	//   ....[96]....
        /*0418*/ 	.word	0x00017520


	//   ....[97]....
        /*041c*/ 	.word	0x00017590


	//   ....[98]....
        /*0420*/ 	.word	0x00017600


	//   ....[99]....
        /*0424*/ 	.word	0x00017660


	//   ....[100]....
        /*0428*/ 	.word	0x000176c0


	//   ....[101]....
        /*042c*/ 	.word	0x00017730


	//   ....[102]....
        /*0430*/ 	.word	0x000177a0


	//   ....[103]....
        /*0434*/ 	.word	0x00017810


	//   ....[104]....
        /*0438*/ 	.word	0x00017870


	//   ....[105]....
        /*043c*/ 	.word	0x000178b0


	//   ....[106]....
        /*0440*/ 	.word	0x000178f0


	//   ....[107]....
        /*0444*/ 	.word	0x00017940


	//   ....[108]....
        /*0448*/ 	.word	0x00017990


	//   ....[109]....
        /*044c*/ 	.word	0x000179f0


	//   ....[110]....
        /*0450*/ 	.word	0x00017a60


	//   ....[111]....
        /*0454*/ 	.word	0x00017ac0


	//   ....[112]....
        /*0458*/ 	.word	0x00017b20


	//   ....[113]....
        /*045c*/ 	.word	0x00017b80


	//   ....[114]....
        /*0460*/ 	.word	0x00017bf0


	//   ....[115]....
        /*0464*/ 	.word	0x00017c50


	//   ....[116]....
        /*0468*/ 	.word	0x00017cb0


	//   ....[117]....
        /*046c*/ 	.word	0x00017d10


	//   ....[118]....
        /*0470*/ 	.word	0x00017d80


	//   ....[119]....
        /*0474*/ 	.word	0x00017df0


	//   ....[120]....
        /*0478*/ 	.word	0x00017e50


	//   ....[121]....
        /*047c*/ 	.word	0x00017ec0


	//   ....[122]....
        /*0480*/ 	.word	0x00017f30


	//   ....[123]....
        /*0484*/ 	.word	0x00017f90


	//   ....[124]....
        /*0488*/ 	.word	0x00017ff0


	//   ....[125]....
        /*048c*/ 	.word	0x00018060


	//   ....[126]....
        /*0490*/ 	.word	0x000180d0


	//   ....[127]....
        /*0494*/ 	.word	0x00018140


	//   ....[128]....
        /*0498*/ 	.word	0x000181a0


	//   ....[129]....
        /*049c*/ 	.word	0x00018200


	//   ....[130]....
        /*04a0*/ 	.word	0x00018270


	//   ....[131]....
        /*04a4*/ 	.word	0x000182c0


	//   ....[132]....
        /*04a8*/ 	.word	0x00018300


	//   ....[133]....
        /*04ac*/ 	.word	0x00018350


	//   ....[134]....
        /*04b0*/ 	.word	0x000183a0


	//   ....[135]....
        /*04b4*/ 	.word	0x000183f0


	//   ....[136]....
        /*04b8*/ 	.word	0x00018460


	//   ....[137]....
        /*04bc*/ 	.word	0x000184b0


	//   ....[138]....
        /*04c0*/ 	.word	0x00018500


	//   ....[139]....
        /*04c4*/ 	.word	0x00018550


	//   ....[140]....
        /*04c8*/ 	.word	0x000185a0


	//   ....[141]....
        /*04cc*/ 	.word	0x000185f0


	//   ....[142]....
        /*04d0*/ 	.word	0x00018660


	//   ....[143]....
        /*04d4*/ 	.word	0x000186a0


	//   ....[144]....
        /*04d8*/ 	.word	0x00018700


	//   ....[145]....
        /*04dc*/ 	.word	0x00018760


	//   ....[146]....
        /*04e0*/ 	.word	0x000187c0


	//----- nvinfo : EIATTR_EXIT_INSTR_OFFSETS
	.align		4
.L_998:
        /*04e4*/ 	.byte	0x04, 0x1c
        /*04e6*/ 	.short	(.L_1000 - .L_999)


	//   ....[0]....
.L_999:
        /*04e8*/ 	.word	0x00000af0


	//   ....[1]....
        /*04ec*/ 	.word	0x000171e0


	//----- nvinfo : EIATTR_MAX_THREADS
	.align		4
.L_1000:
        /*04f0*/ 	.byte	0x04, 0x05
        /*04f2*/ 	.short	(.L_1002 - .L_1001)
.L_1001:
        /*04f4*/ 	.word	0x00000100
        /*04f8*/ 	.word	0x00000001
        /*04fc*/ 	.word	0x00000001


	//----- nvinfo : EIATTR_CRS_STACK_SIZE
	.align		4
.L_1002:
        /*0500*/ 	.byte	0x04, 0x1e
        /*0502*/ 	.short	(.L_1004 - .L_1003)
.L_1003:
        /*0504*/ 	.word	0x00000000
.L_1004:


//--------------------- .nv.info._ZN7cutlass13device_kernelIN5flash19enable_sm80_to_sm89INS1_16FlashAttnFwdSm80INS1_25CollectiveMainloopFwdSm80ILi8ELi2ELb0EN4cute5tupleIJNS5_1CILi128EEENS7_ILi64EEENS7_ILi192EEEEEELi192ENS_10bfloat16_tEfNS_4arch4Sm80ELb0ELb1ELb0ELb0ELb0ELb0ELb1ELb1EEENS1_21CollectiveEpilogueFwdINS6_IJS8_SA_S9_EEENS6_IJNS7_ILi1EEESI_SI_EEESC_SE_Li256ELb0ELb1ELb1ELb0EEENS1_19SingleTileSchedulerILb0ELb1ELb1ELi128EEEEEEEEEvNT_6ParamsE --------------------------
	.section	.nv.info._ZN7cutlass13device_kernelIN5flash19enable_sm80_to_sm89INS1_16FlashAttnFwdSm80INS1_25CollectiveMainloopFwdSm80ILi8ELi2ELb0EN4cute5tupleIJNS5_1CILi128EEENS7_ILi64EEENS7_ILi192EEEEEELi192ENS_10bfloat16_tEfNS_4arch4Sm80ELb0ELb1ELb0ELb0ELb0ELb0ELb1ELb1EEENS1_21CollectiveEpilogueFwdINS6_IJS8_SA_S9_EEENS6_IJNS7_ILi1EEESI_SI_EEESC_SE_Li256ELb0ELb1ELb1ELb0EEENS1_19SingleTileSchedulerILb0ELb1ELb1ELi128EEEEEEEEEvNT_6ParamsE,"",@"SHT_CUDA_INFO"
	.sectionflags	@""
	.align	4


	//----- nvinfo : EIATTR_CUDA_API_VERSION
	.align		4
        /*0000*/ 	.byte	0x04, 0x37
        /*0002*/ 	.short	(.L_1006 - .L_1005)
.L_1005:
        /*0004*/ 	.word	0x00000082


	//----- nvinfo : EIATTR_SW2861232_WAR
	.align		4
.L_1006:
        /*0008*/ 	.byte	0x01, 0x35
	.zero		2


	//----- nvinfo : EIATTR_PARAM_CBANK
	.align		4
        /*000c*/ 	.byte	0x04, 0x0a
        /*000e*/ 	.short	(.L_1008 - .L_1007)
	.align		4
.L_1007:
        /*0010*/ 	.word	index@(.nv.constant0._ZN7cutlass13device_kernelIN5flash19enable_sm80_to_sm89INS1_16FlashAttnFwdSm80INS1_25CollectiveMainloopFwdSm80ILi8ELi2ELb0EN4cute5tupleIJNS5_1CILi128EEENS7_ILi64EEENS7_ILi192EEEEEELi192ENS_10bfloat16_tEfNS_4arch4Sm80ELb0ELb1ELb0ELb0ELb0ELb0ELb1ELb1EEENS1_21CollectiveEpilogueFwdINS6_IJS8_SA_S9_EEENS6_IJNS7_ILi1EEESI_SI_EEESC_SE_Li256ELb0ELb1ELb1ELb0EEENS1_19SingleTileSchedulerILb0ELb1ELb1ELi128EEEEEEEEEvNT_6ParamsE)
        /*0014*/ 	.short	0x0160
        /*0016*/ 	.short	0x0418


	//----- nvinfo : EIATTR_CBANK_PARAM_SIZE
	.align		4
.L_1008:
        /*0018*/ 	.byte	0x03, 0x19
        /*001a*/ 	.short	0x0418


	//----- nvinfo : EIATTR_KPARAM_INFO
	.align		4
        /*001c*/ 	.byte	0x04, 0x17
        /*001e*/ 	.short	(.L_1010 - .L_1009)
.L_1009:
        /*0020*/ 	.word	0x00000000
        /*0024*/ 	.short	0x0000
        /*0026*/ 	.short	0x0000
        /*0028*/ 	.byte	0x00, 0xf0, 0x61, 0x10


	//----- nvinfo : EIATTR_MAXREG_COUNT
	.align		4
.L_1010:
        /*002c*/ 	.byte	0x03, 0x1b
        /*002e*/ 	.short	0x00ff


	//----- nvinfo : EIATTR_NUM_BARRIERS
	.align		4
        /*0030*/ 	.byte	0x02, 0x4c
        /*0032*/ 	.byte	0x02
	.zero		1


	//----- nvinfo : EIATTR_MERCURY_ISA_VERSION
	.align		4
        /*0034*/ 	.byte	0x03, 0x5f
        /*0036*/ 	.short	0x0000


	//----- nvinfo : EIATTR_COOP_GROUP_MASK_REGIDS
	.align		4
        /*0038*/ 	.byte	0x04, 0x29
        /*003a*/ 	.short	(.L_1012 - .L_1011)


	//   ....[0]....
.L_1011:
        /*003c*/ 	.word	0xffffffff


	//   ....[1]....
        /*0040*/ 	.word	0xffffffff


	//   ....[2]....
        /*0044*/ 	.word	0xffffffff


	//   ....[3]....
        /*0048*/ 	.word	0xffffffff


	//   ....[4]....
        /*004c*/ 	.word	0xffffffff


	//   ....[5]....
        /*0050*/ 	.word	0xffffffff


	//   ....[6]....
        /*0054*/ 	.word	0xffffffff


	//   ....[7]....
        /*0058*/ 	.word	0xffffffff


	//   ....[8]....
        /*005c*/ 	.word	0xffffffff


	//   ....[9]....
        /*0060*/ 	.word	0xffffffff


	//   ....[10]....
        /*0064*/ 	.word	0xffffffff


	//   ....[11]....
        /*0068*/ 	.word	0xffffffff


	//   ....[12]....
        /*006c*/ 	.word	0xffffffff


	//   ....[13]....
        /*0070*/ 	.word	0xffffffff


	//   ....[14]....
        /*0074*/ 	.word	0xffffffff


	//   ....[15]....
        /*0078*/ 	.word	0xffffffff


	//   ....[16]....
        /*007c*/ 	.word	0xffffffff


	//   ....[17]....
        /*0080*/ 	.word	0xffffffff


	//   ....[18]....
        /*0084*/ 	.word	0xffffffff


	//   ....[19]....
        /*0088*/ 	.word	0xffffffff


	//   ....[20]....
        /*008c*/ 	.word	0xffffffff


	//   ....[21]....
        /*0090*/ 	.word	0xffffffff


	//   ....[22]....
        /*0094*/ 	.word	0xffffffff


	//   ....[23]....
        /*0098*/ 	.word	0xffffffff


	//   ....[24]....
        /*009c*/ 	.word	0xffffffff


	//   ....[25]....
        /*00a0*/ 	.word	0xffffffff


	//   ....[26]....
        /*00a4*/ 	.word	0xffffffff


	//   ....[27]....
        /*00a8*/ 	.word	0xffffffff


	//   ....[28]....
        /*00ac*/ 	.word	0xffffffff


	//   ....[29]....
        /*00b0*/ 	.word	0xffffffff


	//   ....[30]....
        /*00b4*/ 	.word	0xffffffff


	//   ....[31]....
        /*00b8*/ 	.word	0xffffffff


	//   ....[32]....
        /*00bc*/ 	.word	0xffffffff


	//   ....[33]....
        /*00c0*/ 	.word	0xffffffff


	//   ....[34]....
        /*00c4*/ 	.word	0xffffffff


	//   ....[35]....
        /*00c8*/ 	.word	0xffffffff


	//   ....[36]....
        /*00cc*/ 	.word	0xffffffff


	//   ....[37]....
        /*00d0*/ 	.word	0xffffffff


	//   ....[38]....
        /*00d4*/ 	.word	0xffffffff


	//   ....[39]....
        /*00d8*/ 	.word	0xffffffff


	//   ....[40]....
        /*00dc*/ 	.word	0xffffffff


	//   ....[41]....
        /*00e0*/ 	.word	0xffffffff


	//   ....[42]....
        /*00e4*/ 	.word	0xffffffff


	//----- nvinfo : EIATTR_COOP_GROUP_INSTR_OFFSETS
	.align		4
.L_1012:
        /*00e8*/ 	.byte	0x04, 0x28
        /*00ea*/ 	.short	(.L_1014 - .L_1013)


	//   ....[0]....
.L_1013:
        /*00ec*/ 	.word	0x00000050


	//   ....[1]....
        /*00f0*/ 	.word	0x000013d0


	//   ....[2]....
        /*00f4*/ 	.word	0x00001410


	//   ....[3]....
        /*00f8*/ 	.word	0x00001730


	//   ....[4]....
        /*00fc*/ 	.word	0x00001760


	//   ....[5]....
        /*0100*/ 	.word	0x000018b0


	//   ....[6]....
        /*0104*/ 	.word	0x000018e0


	//   ....[7]....
        /*0108*/ 	.word	0x00001a20


	//   ....[8]....
        /*010c*/ 	.word	0x00001a60


	//   ....[9]....
        /*0110*/ 	.word	0x00002f30


	//   ....[10]....
        /*0114*/ 	.word	0x00003100


	//   ....[11]....
        /*0118*/ 	.word	0x00003c10


	//   ....[12]....
        /*011c*/ 	.word	0x00003c30


	//   ....[13]....
        /*0120*/ 	.word	0x00003c60


	//   ....[14]....
        /*0124*/ 	.word	0x00003c80


	//   ....[15]....
        /*0128*/ 	.word	0x000056b0


	//   ....[16]....
        /*012c*/ 	.word	0x00006030


	//   ....[17]....
        /*0130*/ 	.word	0x000069e0


	//   ....[18]....
        /*0134*/ 	.word	0x00006aa0


	//   ....[19]....
        /*0138*/ 	.word	0x00006ac0


	//   ....[20]....
        /*013c*/ 	.word	0x00006ae0


	//   ....[21]....
        /*0140*/ 	.word	0x00009840


	//   ....[22]....
        /*0144*/ 	.word	0x00009860


	//   ....[23]....
        /*0148*/ 	.word	0x00009880


	//   ....[24]....
        /*014c*/ 	.word	0x000098a0


	//   ....[25]....
        /*0150*/ 	.word	0x0000c0e0


	//   ....[26]....
        /*0154*/ 	.word	0x0000c4a0


	//   ....[27]....
        /*0158*/ 	.word	0x0000cc20


	//   ....[28]....
        /*015c*/ 	.word	0x0000ce30


	//   ....[29]....
        /*0160*/ 	.word	0x0000ce60


	//   ....[30]....
        /*0164*/ 	.word	0x0000ced0


	//   ....[31]....
        /*0168*/ 	.word	0x0000e900


	//   ....[32]....
        /*016c*/ 	.word	0x0000e930


	//   ....[33]....
        /*0170*/ 	.word	0x0000e970


	//   ....[34]....
        /*0174*/ 	.word	0x0000e980


	//   ....[35]....
        /*0178*/ 	.word	0x0000f6a0


	//   ....[36]....
        /*017c*/ 	.word	0x0000f6f0


	//   ....[37]....
        /*0180*/ 	.word	0x0000f720


	//   ....[38]....
        /*0184*/ 	.word	0x0000f750


	//   ....[39]....
        /*0188*/ 	.word	0x0000f7c0


	//   ....[40]....
        /*018c*/ 	.word	0x0000f810


	//   ....[41]....
        /*0190*/ 	.word	0x00010110


	//   ....[42]....
        /*0194*/ 	.word	0x00010120


	//----- nvinfo : EIATTR_EXIT_INSTR_OFFSETS
	.align		4
.L_1014:
        /*0198*/ 	.byte	0x04, 0x1c
        /*019a*/ 	.short	(.L_1016 - .L_1015)


	//   ....[0]....
.L_1015:
        /*019c*/ 	.word	0x000001b0


	//   ....[1]....
        /*01a0*/ 	.word	0x00010130


	//   ....[2]....
        /*01a4*/ 	.word	0x000109d0


	//   ....[3]....
        /*01a8*/ 	.word	0x00010a20


	//   ....[4]....
        /*01ac*/ 	.word	0x00010a50


	//   ....[5]....
        /*01b0*/ 	.word	0x00010ab0


	//   ....[6]....
        /*01b4*/ 	.word	0x00010d40


	//----- nvinfo : EIATTR_CTAIDZ_USED
	.align		4
.L_1016:
        /*01b8*/ 	.byte	0x01, 0x04
	.zero		2


	//----- nvinfo : EIATTR_MAX_THREADS
	.align		4
        /*01bc*/ 	.byte	0x04, 0x05
        /*01be*/ 	.short	(.L_1018 - .L_1017)
.L_1017:
        /*01c0*/ 	.word	0x00000100
        /*01c4*/ 	.word	0x00000001
        /*01c8*/ 	.word	0x00000001


	//----- nvinfo : EIATTR_CRS_STACK_SIZE
	.align		4
.L_1018:
        /*01cc*/ 	.byte	0x04, 0x1e
        /*01ce*/ 	.short	(.L_1020 - .L_1019)
.L_1019:
        /*01d0*/ 	.word	0x00000000
.L_1020:


//--------------------- .nv.info._ZN7cutlass13device_kernelIN5flash19enable_sm80_to_sm89INS1_16FlashAttnFwdSm80INS1_25CollectiveMainloopFwdSm80ILi8ELi2ELb0EN4cute5tupleIJNS5_1CILi128EEENS7_ILi64EEENS7_ILi192EEEEEELi192ENS_10bfloat16_tEfNS_4arch4Sm80ELb0ELb1ELb0ELb1ELb0ELb0ELb1ELb1EEENS1_21CollectiveEpilogueFwdINS6_IJS8_SA_S9_EEENS6_IJNS7_ILi1EEESI_SI_EEESC_SE_Li256ELb1ELb1ELb1ELb0EEENS1_36VarlenDynamicPersistentTileSchedulerILi128ELi64ELi256ELi256ELb1ELb1ELb0ELb1ELb0ELb1EEEEEEEEEvNT_6ParamsE --------------------------
	.section	.nv.info._ZN7cutlass13device_kernelIN5flash19enable_sm80_to_sm89INS1_16FlashAttnFwdSm80INS1_25CollectiveMainloopFwdSm80ILi8ELi2ELb0EN4cute5tupleIJNS5_1CILi128EEENS7_ILi64EEENS7_ILi192EEEEEELi192ENS_10bfloat16_tEfNS_4arch4Sm80ELb0ELb1ELb0ELb1ELb0ELb0ELb1ELb1EEENS1_21CollectiveEpilogueFwdINS6_IJS8_SA_S9_EEENS6_IJNS7_ILi1EEESI_SI_EEESC_SE_Li256ELb1ELb1ELb1ELb0EEENS1_36VarlenDynamicPersistentTileSchedulerILi128ELi64ELi256ELi256ELb1ELb1ELb0ELb1ELb0ELb1EEEEEEEEEvNT_6ParamsE,"",@"SHT_CUDA_INFO"
	.sectionflags	@""
	.align	4


	//----- nvinfo : EIATTR_CUDA_API_VERSION
	.align		4
        /*0000*/ 	.byte	0x04, 0x37
        /*0002*/ 	.short	(.L_1022 - .L_1021)
.L_1021:
        /*0004*/ 	.word	0x00000082


	//----- nvinfo : EIATTR_SW2861232_WAR
	.align		4
.L_1022:
        /*0008*/ 	.byte	0x01, 0x35
	.zero		2


	//----- nvinfo : EIATTR_PARAM_CBANK
	.align		4
        /*000c*/ 	.byte	0x04, 0x0a
        /*000e*/ 	.short	(.L_1024 - .L_1023)
	.align		4
.L_1023:
        /*0010*/ 	.word	index@(.nv.constant0._ZN7cutlass13device_kernelIN5flash19enable_sm80_to_sm89INS1_16FlashAttnFwdSm80INS1_25CollectiveMainloopFwdSm80ILi8ELi2ELb0EN4cute5tupleIJNS5_1CILi128EEENS7_ILi64EEENS7_ILi192EEEEEELi192ENS_10bfloat16_tEfNS_4arch4Sm80ELb0ELb1ELb0ELb1ELb0ELb0ELb1ELb1EEENS1_21CollectiveEpilogueFwdINS6_IJS8_SA_S9_EEENS6_IJNS7_ILi1EEESI_SI_EEESC_SE_Li256ELb1ELb1ELb1ELb0EEENS1_36VarlenDynamicPersistentTileSchedulerILi128ELi64ELi256ELi256ELb1ELb1ELb0ELb1ELb0ELb1EEEEEEEEEvNT_6ParamsE)
        /*0014*/ 	.short	0x0160
        /*0016*/ 	.short	0x0438


	//----- nvinfo : EIATTR_CBANK_PARAM_SIZE
	.align		4
.L_1024:
        /*0018*/ 	.byte	0x03, 0x19
        /*001a*/ 	.short	0x0438


	//----- nvinfo : EIATTR_KPARAM_INFO
	.align		4
        /*001c*/ 	.byte	0x04, 0x17
        /*001e*/ 	.short	(.L_1026 - .L_1025)
.L_1025:
        /*0020*/ 	.word	0x00000000
        /*0024*/ 	.short	0x0000
        /*0026*/ 	.short	0x0000
        /*0028*/ 	.byte	0x00, 0xf0, 0xe1, 0x10


	//----- nvinfo : EIATTR_MAXREG_COUNT
	.align		4
.L_1026:
        /*002c*/ 	.byte	0x03, 0x1b
        /*002e*/ 	.short	0x00ff


	//----- nvinfo : EIATTR_NUM_BARRIERS
	.align		4
        /*0030*/ 	.byte	0x02, 0x4c
        /*0032*/ 	.byte	0x06
	.zero		1


	//----- nvinfo : EIATTR_MERCURY_ISA_VERSION
	.align		4
        /*0034*/ 	.byte	0x03, 0x5f
        /*0036*/ 	.short	0x0000


	//----- nvinfo : EIATTR_INT_WARP_WIDE_INSTR_OFFSETS
	.align		4
        /*0038*/ 	.byte	0x04, 0x31
        /*003a*/ 	.short	(.L_1028 - .L_1027)


	//   ....[0]....
.L_1027:
        /*003c*/ 	.word	0x0000f900


	//   ....[1]....
        /*0040*/ 	.word	0x0000f9a0


	//----- nvinfo : EIATTR_COOP_GROUP_MASK_REGIDS
	.align		4
.L_1028:
        /*0044*/ 	.byte	0x04, 0x29
        /*0046*/ 	.short	(.L_1030 - .L_1029)


	//   ....[0]....
.L_1029:
        /*0048*/ 	.word	0xffffffff


	//   ....[1]....
        /*004c*/ 	.word	0xffffffff


	//   ....[2]....
        /*0050*/ 	.word	0xffffffff


	//   ....[3]....
        /*0054*/ 	.word	0xffffffff


	//   ....[4]....
        /*0058*/ 	.word	0xffffffff


	//   ....[5]....
        /*005c*/ 	.word	0xffffffff


	//   ....[6]....
        /*0060*/ 	.word	0xffffffff


	//   ....[7]....
        /*0064*/ 	.word	0xffffffff


	//   ....[8]....
        /*0068*/ 	.word	0xffffffff


	//   ....[9]....
        /*006c*/ 	.word	0xffffffff


	//   ....[10]....
        /*0070*/ 	.word	0xffffffff


	//   ....[11]....
        /*0074*/ 	.word	0xffffffff


	//   ....[12]....
        /*0078*/ 	.word	0xffffffff


	//   ....[13]....
        /*007c*/ 	.word	0xffffffff


	//   ....[14]....
        /*0080*/ 	.word	0xffffffff


	//   ....[15]....
        /*0084*/ 	.word	0xffffffff


	//   ....[16]....
        /*0088*/ 	.word	0xffffffff


	//   ....[17]....
        /*008c*/ 	.word	0xffffffff


	//   ....[18]....
        /*0090*/ 	.word	0xffffffff


	//   ....[19]....
        /*0094*/ 	.word	0xffffffff


	//   ....[20]....
        /*0098*/ 	.word	0xffffffff


	//   ....[21]....
        /*009c*/ 	.word	0xffffffff


	//   ....[22]....
        /*00a0*/ 	.word	0xffffffff


	//   ....[23]....
        /*00a4*/ 	.word	0xffffffff


	//   ....[24]....
        /*00a8*/ 	.word	0xffffffff


	//   ....[25]....
        /*00ac*/ 	.word	0xffffffff


	//   ....[26]....
        /*00b0*/ 	.word	0xffffffff


	//   ....[27]....
        /*00b4*/ 	.word	0xffffffff


	//   ....[28]....
        /*00b8*/ 	.word	0xffffffff


	//   ....[29]....
        /*00bc*/ 	.word	0xffffffff


	//   ....[30]....
        /*00c0*/ 	.word	0xffffffff


	//   ....[31]....
        /*00c4*/ 	.word	0xffffffff


	//   ....[32]....
        /*00c8*/ 	.word	0xffffffff


	//   ....[33]....
        /*00cc*/ 	.word	0xffffffff


	//   ....[34]....
        /*00d0*/ 	.word	0xffffffff


	//   ....[35]....
        /*00d4*/ 	.word	0xffffffff


	//   ....[36]....
        /*00d8*/ 	.word	0xffffffff


	//   ....[37]....
        /*00dc*/ 	.word	0xffffffff


	//   ....[38]....
        /*00e0*/ 	.word	0xffffffff


	//   ....[39]....
        /*00e4*/ 	.word	0xffffffff


	//   ....[40]....
        /*00e8*/ 	.word	0xffffffff


	//   ....[41]....
        /*00ec*/ 	.word	0xffffffff


	//   ....[42]....
        /*00f0*/ 	.word	0xffffffff


	//   ....[43]....
        /*00f4*/ 	.word	0xffffffff


	//   ....[44]....
        /*00f8*/ 	.word	0xffffffff


	//   ....[45]....
        /*00fc*/ 	.word	0xffffffff


	//   ....[46]....
        /*0100*/ 	.word	0xffffffff


	//   ....[47]....
        /*0104*/ 	.word	0xffffffff


	//   ....[48]....
        /*0108*/ 	.word	0xffffffff


	//   ....[49]....
        /*010c*/ 	.word	0xffffffff


	//   ....[50]....
        /*0110*/ 	.word	0xffffffff


	//   ....[51]....
        /*0114*/ 	.word	0xffffffff


	//   ....[52]....
        /*0118*/ 	.word	0xffffffff


	//   ....[53]....
        /*011c*/ 	.word	0xffffffff


	//   ....[54]....
        /*0120*/ 	.word	0xffffffff


	//   ....[55]....
        /*0124*/ 	.word	0xffffffff


	//   ....[56]....
        /*0128*/ 	.word	0xffffffff


	//   ....[57]....
        /*012c*/ 	.word	0xffffffff


	//   ....[58]....
        /*0130*/ 	.word	0xffffffff


	//   ....[59]....
        /*0134*/ 	.word	0xffffffff


	//   ....[60]....
        /*0138*/ 	.word	0xffffffff


	//   ....[61]....
        /*013c*/ 	.word	0xffffffff


	//   ....[62]....
        /*0140*/ 	.word	0xffffffff


	//   ....[63]....
        /*0144*/ 	.word	0xffffffff


	//   ....[64]....
        /*0148*/ 	.word	0xffffffff


	//   ....[65]....
        /*014c*/ 	.word	0xffffffff


	//   ....[66]....
        /*0150*/ 	.word	0xffffffff


	//   ....[67]....
        /*0154*/ 	.word	0xffffffff


	//   ....[68]....
        /*0158*/ 	.word	0xffffffff


	//   ....[69]....
        /*015c*/ 	.word	0xffffffff


	//   ....[70]....
        /*0160*/ 	.word	0xffffffff


	//   ....[71]....
        /*0164*/ 	.word	0xffffffff


	//   ....[72]....
        /*0168*/ 	.word	0xffffffff


	//   ....[73]....
        /*016c*/ 	.word	0xffffffff


	//   ....[74]....
        /*0170*/ 	.word	0xffffffff


	//   ....[75]....
        /*0174*/ 	.word	0xffffffff


	//   ....[76]....
        /*0178*/ 	.word	0xffffffff


	//   ....[77]....
        /*017c*/ 	.word	0xffffffff


	//   ....[78]....
        /*0180*/ 	.word	0xffffffff


	//   ....[79]....
        /*0184*/ 	.word	0xffffffff


	//   ....[80]....
        /*0188*/ 	.word	0xffffffff


	//   ....[81]....
        /*018c*/ 	.word	0xffffffff


	//   ....[82]....
        /*0190*/ 	.word	0xffffffff


	//   ....[83]....
        /*0194*/ 	.word	0xffffffff


	//   ....[84]....
        /*0198*/ 	.word	0xffffffff


	//   ....[85]....
        /*019c*/ 	.word	0xffffffff


	//   ....[86]....
        /*01a0*/ 	.word	0xffffffff


	//   ....[87]....
        /*01a4*/ 	.word	0xffffffff


	//   ....[88]....
        /*01a8*/ 	.word	0xffffffff


	//   ....[89]....
        /*01ac*/ 	.word	0xffffffff


	//   ....[90]....
        /*01b0*/ 	.word	0xffffffff


	//   ....[91]....
        /*01b4*/ 	.word	0xffffffff


	//   ....[92]....
        /*01b8*/ 	.word	0xffffffff


	//   ....[93]....
        /*01bc*/ 	.word	0xffffffff


	//   ....[94]....
        /*01c0*/ 	.word	0xffffffff


	//   ....[95]....
        /*01c4*/ 	.word	0xffffffff


	//   ....[96]....
        /*01c8*/ 	.word	0xffffffff


	//   ....[97]....
        /*01cc*/ 	.word	0xffffffff


	//   ....[98]....
        /*01d0*/ 	.word	0xffffffff


	//   ....[99]....
        /*01d4*/ 	.word	0xffffffff


	//   ....[100]....
        /*01d8*/ 	.word	0xffffffff


	//   ....[101]....
        /*01dc*/ 	.word	0xffffffff


	//   ....[102]....
        /*01e0*/ 	.word	0xffffffff


	//   ....[103]....
        /*01e4*/ 	.word	0xffffffff


	//   ....[104]....
        /*01e8*/ 	.word	0xffffffff


	//   ....[105]....
        /*01ec*/ 	.word	0xffffffff


	//   ....[106]....
        /*01f0*/ 	.word	0xffffffff


	//   ....[107]....
        /*01f4*/ 	.word	0xffffffff


	//   ....[108]....
        /*01f8*/ 	.word	0xffffffff


	//   ....[109]....
        /*01fc*/ 	.word	0xffffffff


	//   ....[110]....
        /*0200*/ 	.word	0xffffffff


	//   ....[111]....
        /*0204*/ 	.word	0xffffffff


	//   ....[112]....
        /*0208*/ 	.word	0xffffffff


	//   ....[113]....
        /*020c*/ 	.word	0xffffffff


	//   ....[114]....
        /*0210*/ 	.word	0xffffffff


	//   ....[115]....
        /*0214*/ 	.word	0xffffffff


	//   ....[116]....
        /*0218*/ 	.word	0xffffffff


	//   ....[117]....
        /*021c*/ 	.word	0xffffffff


	//   ....[118]....
        /*0220*/ 	.word	0xffffffff


	//   ....[119]....
        /*0224*/ 	.word	0xffffffff


	//   ....[120]....
        /*0228*/ 	.word	0xffffffff


	//   ....[121]....
        /*022c*/ 	.word	0xffffffff


	//   ....[122]....
        /*0230*/ 	.word	0xffffffff


	//   ....[123]....
        /*0234*/ 	.word	0xffffffff


	//   ....[124]....
        /*0238*/ 	.word	0xffffffff


	//   ....[125]....
        /*023c*/ 	.word	0xffffffff


	//   ....[126]....
        /*0240*/ 	.word	0xffffffff


	//   ....[127]....
        /*0244*/ 	.word	0xffffffff


	//   ....[128]....
        /*0248*/ 	.word	0xffffffff


	//   ....[129]....
        /*024c*/ 	.word	0xffffffff


	//   ....[130]....
        /*0250*/ 	.word	0xffffffff


	//   ....[131]....
        /*0254*/ 	.word	0xffffffff


	//   ....[132]....
        /*0258*/ 	.word	0xffffffff


	//   ....[133]....
        /*025c*/ 	.word	0xffffffff


	//   ....[134]....
        /*0260*/ 	.word	0xffffffff


	//   ....[135]....
        /*0264*/ 	.word	0xffffffff


	//   ....[136]....
        /*0268*/ 	.word	0xffffffff


	//   ....[137]....
        /*026c*/ 	.word	0xffffffff


	//   ....[138]....
        /*0270*/ 	.word	0xffffffff


	//   ....[139]....
        /*0274*/ 	.word	0xffffffff


	//   ....[140]....
        /*0278*/ 	.word	0xffffffff


	//   ....[141]....
        /*027c*/ 	.word	0xffffffff


	//   ....[142]....
        /*0280*/ 	.word	0xffffffff


	//   ....[143]....
        /*0284*/ 	.word	0xffffffff


	//   ....[144]....
        /*0288*/ 	.word	0xffffffff


	//   ....[145]....
        /*028c*/ 	.word	0xffffffff


	//   ....[146]....
        /*0290*/ 	.word	0xffffffff


	//   ....[147]....
        /*0294*/ 	.word	0xffffffff


	//   ....[148]....
        /*0298*/ 	.word	0xffffffff


	//   ....[149]....
        /*029c*/ 	.word	0xffffffff


	//   ....[150]....
        /*02a0*/ 	.word	0xffffffff


	//   ....[151]....
        /*02a4*/ 	.word	0xffffffff


	//   ....[152]....
        /*02a8*/ 	.word	0xffffffff


	//----- nvinfo : EIATTR_COOP_GROUP_INSTR_OFFSETS
	.align		4
.L_1030:
        /*02ac*/ 	.byte	0x04, 0x28
        /*02ae*/ 	.short	(.L_1032 - .L_1031)


	//   ....[0]....
.L_1031:
        /*02b0*/ 	.word	0x00000080


	//   ....[1]....
        /*02b4*/ 	.word	0x00000210


	//   ....[2]....
        /*02b8*/ 	.word	0x00000240


	//   ....[3]....
        /*02bc*/ 	.word	0x00000270


	//   ....[4]....
        /*02c0*/ 	.word	0x000002a0


	//   ....[5]....
        /*02c4*/ 	.word	0x000002d0


	//   ....[6]....
        /*02c8*/ 	.word	0x00000300


	//   ....[7]....
        /*02cc*/ 	.word	0x00000460


	//   ....[8]....
        /*02d0*/ 	.word	0x000004a0


	//   ....[9]....
        /*02d4*/ 	.word	0x000004d0


	//   ....[10]....
        /*02d8*/ 	.word	0x00000500


	//   ....[11]....
        /*02dc*/ 	.word	0x00000530


	//   ....[12]....
        /*02e0*/ 	.word	0x00000560


	//   ....[13]....
        /*02e4*/ 	.word	0x000005f0


	//   ....[14]....
        /*02e8*/ 	.word	0x00000630


	//   ....[15]....
        /*02ec*/ 	.word	0x00000650


	//   ....[16]....
        /*02f0*/ 	.word	0x000006b0


	//   ....[17]....
        /*02f4*/ 	.word	0x00002750


	//   ....[18]....
        /*02f8*/ 	.word	0x00002770


	//   ....[19]....
        /*02fc*/ 	.word	0x000028b0


	//   ....[20]....
        /*0300*/ 	.word	0x000028c0


	//   ....[21]....
        /*0304*/ 	.word	0x00002a00


	//   ....[22]....
        /*0308*/ 	.word	0x00002a20


	//   ....[23]....
        /*030c*/ 	.word	0x00002b60


	//   ....[24]....
        /*0310*/ 	.word	0x00002b70


	//   ....[25]....
        /*0314*/ 	.word	0x00003e60


	//   ....[26]....
        /*0318*/ 	.word	0x000040d0


	//   ....[27]....
        /*031c*/ 	.word	0x00004b60


	//   ....[28]....
        /*0320*/ 	.word	0x00004b80


	//   ....[29]....
        /*0324*/ 	.word	0x00004ba0


	//   ....[30]....
        /*0328*/ 	.word	0x00004bc0


	//   ....[31]....
        /*032c*/ 	.word	0x00006bf0


	//   ....[32]....
        /*0330*/ 	.word	0x00006ef0


	//   ....[33]....
        /*0334*/ 	.word	0x000076f0


	//   ....[34]....
        /*0338*/ 	.word	0x000078a0


	//   ....[35]....
        /*033c*/ 	.word	0x000078e0


	//   ....[36]....
        /*0340*/ 	.word	0x00007970


	//   ....[37]....
        /*0344*/ 	.word	0x0000a3a0


	//   ....[38]....
        /*0348*/ 	.word	0x0000a3b0


	//   ....[39]....
        /*034c*/ 	.word	0x0000a3d0


	//   ....[40]....
        /*0350*/ 	.word	0x0000a3f0


	//   ....[41]....
        /*0354*/ 	.word	0x0000ca10


	//   ....[42]....
        /*0358*/ 	.word	0x0000cdf0


	//   ....[43]....
        /*035c*/ 	.word	0x0000d550


	//   ....[44]....
        /*0360*/ 	.word	0x0000d6c0


	//   ....[45]....
        /*0364*/ 	.word	0x0000d6f0


	//   ....[46]....
        /*0368*/ 	.word	0x0000d780


	//   ....[47]....
        /*036c*/ 	.word	0x0000f100


	//   ....[48]....
        /*0370*/ 	.word	0x0000f130


	//   ....[49]....
        /*0374*/ 	.word	0x0000f140


	//   ....[50]....
        /*0378*/ 	.word	0x0000f170


	//   ....[51]....
        /*037c*/ 	.word	0x00010470


	//   ....[52]....
        /*0380*/ 	.word	0x000104a0


	//   ....[53]....
        /*0384*/ 	.word	0x000104c0


	//   ....[54]....
        /*0388*/ 	.word	0x000104f0


	//   ....[55]....
        /*038c*/ 	.word	0x00010820


	//   ....[56]....
        /*0390*/ 	.word	0x00010840


	//   ....[57]....
        /*0394*/ 	.word	0x00010960


	//   ....[58]....
        /*0398*/ 	.word	0x00010970


	//   ....[59]....
        /*039c*/ 	.word	0x00010aa0


	//   ....[60]....
        /*03a0*/ 	.word	0x00010ac0


	//   ....[61]....
        /*03a4*/ 	.word	0x00010bf0


	//   ....[62]....
        /*03a8*/ 	.word	0x00010c00


	//   ....[63]....
        /*03ac*/ 	.word	0x00010f10


	//   ....[64]....
        /*03b0*/ 	.word	0x00010f30


	//   ....[65]....
        /*03b4*/ 	.word	0x00011870


	//   ....[66]....
        /*03b8*/ 	.word	0x00011880


	//   ....[67]....
        /*03bc*/ 	.word	0x00012580


	//   ....[68]....
        /*03c0*/ 	.word	0x000125a0


	//   ....[69]....
        /*03c4*/ 	.word	0x000126d0


	//   ....[70]....
        /*03c8*/ 	.word	0x000126e0


	//   ....[71]....
        /*03cc*/ 	.word	0x00012810


	//   ....[72]....
        /*03d0*/ 	.word	0x00012830


	//   ....[73]....
        /*03d4*/ 	.word	0x00012960


	//   ....[74]....
        /*03d8*/ 	.word	0x00012970


	//   ....[75]....
        /*03dc*/ 	.word	0x00012b20


	//   ....[76]....
        /*03e0*/ 	.word	0x00012b40


	//   ....[77]....
        /*03e4*/ 	.word	0x00012c60


	//   ....[78]....
        /*03e8*/ 	.word	0x00012ca0


	//   ....[79]....
        /*03ec*/ 	.word	0x00012cd0


	//   ....[80]....
        /*03f0*/ 	.word	0x00012d00


	//   ....[81]....
        /*03f4*/ 	.word	0x00012d30


	//   ....[82]....
        /*03f8*/ 	.word	0x00012d60


	//   ....[83]....
        /*03fc*/ 	.word	0x00012eb0


	//   ....[84]....
        /*0400*/ 	.word	0x00012ef0


	//   ....[85]....
        /*0404*/ 	.word	0x00012f20


	//   ....[86]....
        /*0408*/ 	.word	0x00012f50


	//   ....[87]....
        /*040c*/ 	.word	0x00012f80


	//   ....[88]....
        /*0410*/ 	.word	0x00012fb0


	//   ....[89]....
        /*0414*/ 	.word	0x00013040


	//   ....[90]....
        /*0418*/ 	.word	0x00013080


	//   ....[91]....
        /*041c*/ 	.word	0x00013090


	//   ....[92]....
        /*0420*/ 	.word	0x000130f0


	//   ....[93]....
        /*0424*/ 	.word	0x000139d0


	//   ....[94]....
        /*0428*/ 	.word	0x00013a10


	//   ....[95]....
        /*042c*/ 	.word	0x00013a60


	//   ....[96]....
        /*0430*/ 	.word	0x00013ab0


	//   ....[97]....
        /*0434*/ 	.word	0x00013b00


	//   ....[98]....
        /*0438*/ 	.word	0x00013b70


	//   ....[99]....
        /*043c*/ 	.word	0x00013bb0


	//   ....[100]....
        /*0440*/ 	.word	0x00013c10


	//   ....[101]....
        /*0444*/ 	.word	0x00013c80


	//   ....[102]....
        /*0448*/ 	.word	0x00013ce0


	//   ....[103]....
        /*044c*/ 	.word	0x00013d50


	//   ....[104]....
        /*0450*/ 	.word	0x00013dc0


	//   ....[105]....
        /*0454*/ 	.word	0x00013e20


	//   ....[106]....
        /*0458*/ 	.word	0x00013e80


	//   ....[107]....
        /*045c*/ 	.word	0x00013ee0


	//   ....[108]....
        /*0460*/ 	.word	0x00013f50


	//   ....[109]....
        /*0464*/ 	.word	0x00013fb0


	//   ....[110]....
        /*0468*/ 	.word	0x00014010


	//   ....[111]....
        /*046c*/ 	.word	0x00014060


	//   ....[112]....
        /*0470*/ 	.word	0x000140b0


	//   ....[113]....
        /*0474*/ 	.word	0x00014100


	//   ....[114]....
        /*0478*/ 	.word	0x00014140


	//   ....[115]....
        /*047c*/ 	.word	0x000141a0


	//   ....[116]....
        /*0480*/ 	.word	0x00014210


	//   ....[117]....
        /*0484*/ 	.word	0x00014270


	//   ....[118]....
        /*0488*/ 	.word	0x000142d0


	//   ....[119]....
        /*048c*/ 	.word	0x00014330


	//   ....[120]....
        /*0490*/ 	.word	0x000143a0


	//   ....[121]....
        /*0494*/ 	.word	0x00014400


	//   ....[122]....
        /*0498*/ 	.word	0x00014460


	//   ....[123]....
        /*049c*/ 	.word	0x000144c0


	//   ....[124]....
        /*04a0*/ 	.word	0x00014530


	//   ....[125]....
        /*04a4*/ 	.word	0x00014590


	//   ....[126]....
        /*04a8*/ 	.word	0x000145f0


	//   ....[127]....
        /*04ac*/ 	.word	0x00014650


	//   ....[128]....
        /*04b0*/ 	.word	0x000146c0


	//   ....[129]....
        /*04b4*/ 	.word	0x00014720


	//   ....[130]....
        /*04b8*/ 	.word	0x00014780


	//   ....[131]....
        /*04bc*/ 	.word	0x000147e0


	//   ....[132]....
        /*04c0*/ 	.word	0x00014850


	//   ....[133]....
        /*04c4*/ 	.word	0x000148b0


	//   ....[134]....
        /*04c8*/ 	.word	0x00014910


	//   ....[135]....
        /*04cc*/ 	.word	0x00014970


	//   ....[136]....
        /*04d0*/ 	.word	0x000149e0


	//   ....[137]....
        /*04d4*/ 	.word	0x00014a30


	//   ....[138]....
        /*04d8*/ 	.word	0x00014a70


	//   ....[139]....
        /*04dc*/ 	.word	0x00014ac0


	//   ....[140]....
        /*04e0*/ 	.word	0x00014b10


	//   ....[141]....
        /*04e4*/ 	.word	0x00014b60


	//   ....[142]....
        /*04e8*/ 	.word	0x00014bd0


	//   ....[143]....
        /*04ec*/ 	.word	0x00014c20


	//   ....[144]....
        /*04f0*/ 	.word	0x00014c70


	//   ....[145]....
        /*04f4*/ 	.word	0x00014cc0


	//   ....[146]....
        /*04f8*/ 	.word	0x00014d10


	//   ....[147]....
        /*04fc*/ 	.word	0x00014d60


	//   ....[148]....
        /*0500*/ 	.word	0x00014dd0


	//   ....[149]....
        /*0504*/ 	.word	0x00014e10


	//   ....[150]....
        /*0508*/ 	.word	0x00014e70


	//   ....[151]....
        /*050c*/ 	.word	0x00014ed0


	//   ....[152]....
        /*0510*/ 	.word	0x00014f30


	//----- nvinfo : EIATTR_EXIT_INSTR_OFFSETS
	.align		4
.L_1032:
        /*0514*/ 	.byte	0x04, 0x1c
        /*0516*/ 	.short	(.L_1034 - .L_1033)


	//   ....[0]....
.L_1033:
        /*0518*/ 	.word	0x00000f30


	//   ....[1]....
        /*051c*/ 	.word	0x000139a0


	//----- nvinfo : EIATTR_MAX_THREADS
	.align		4
.L_1034:
        /*0520*/ 	.byte	0x04, 0x05
        /*0522*/ 	.short	(.L_1036 - .L_1035)
.L_1035:
        /*0524*/ 	.word	0x00000100
        /*0528*/ 	.word	0x00000001
        /*052c*/ 	.word	0x00000001


	//----- nvinfo : EIATTR_CRS_STACK_SIZE
	.align		4
.L_1036:
        /*0530*/ 	.byte	0x04, 0x1e
        /*0532*/ 	.short	(.L_1038 - .L_1037)
.L_1037:
        /*0534*/ 	.word	0x00000000
.L_1038:


//--------------------- .nv.info._ZN7cutlass13device_kernelIN5flash19enable_sm80_to_sm89INS1_16FlashAttnFwdSm80INS1_25CollectiveMainloopFwdSm80ILi8ELi2ELb0EN4cute5tupleIJNS5_1CILi128EEENS7_ILi64EEENS7_ILi192EEEEEELi192ENS_10bfloat16_tEfNS_4arch4Sm80ELb0ELb1ELb0ELb1ELb0ELb1ELb1ELb1EEENS1_21CollectiveEpilogueFwdINS6_IJS8_SA_S9_EEENS6_IJNS7_ILi1EEESI_SI_EEESC_SE_Li256ELb1ELb1ELb1ELb0EEENS1_36VarlenDynamicPersistentTileSchedulerILi128ELi64ELi256ELi256ELb1ELb1ELb0ELb1ELb0ELb1EEEEEEEEEvNT_6ParamsE --------------------------
	.section	.nv.info._ZN7cutlass13device_kernelIN5flash19enable_sm80_to_sm89INS1_16FlashAttnFwdSm80INS1_25CollectiveMainloopFwdSm80ILi8ELi2ELb0EN4cute5tupleIJNS5_1CILi128EEENS7_ILi64EEENS7_ILi192EEEEEELi192ENS_10bfloat16_tEfNS_4arch4Sm80ELb0ELb1ELb0ELb1ELb0ELb1ELb1ELb1EEENS1_21CollectiveEpilogueFwdINS6_IJS8_SA_S9_EEENS6_IJNS7_ILi1EEESI_SI_EEESC_SE_Li256ELb1ELb1ELb1ELb0EEENS1_36VarlenDynamicPersistentTileSchedulerILi128ELi64ELi256ELi256ELb1ELb1ELb0ELb1ELb0ELb1EEEEEEEEEvNT_6ParamsE,"",@"SHT_CUDA_INFO"
	.sectionflags	@""
	.align	4


	//----- nvinfo : EIATTR_CUDA_API_VERSION
	.align		4
        /*0000*/ 	.byte	0x04, 0x37
        /*0002*/ 	.short	(.L_1040 - .L_1039)
.L_1039:
        /*0004*/ 	.word	0x00000082


	//----- nvinfo : EIATTR_SW2861232_WAR
	.align		4
.L_1040:
        /*0008*/ 	.byte	0x01, 0x35
	.zero		2


	//----- nvinfo : EIATTR_PARAM_CBANK
	.align		4
        /*000c*/ 	.byte	0x04, 0x0a
        /*000e*/ 	.short	(.L_1042 - .L_1041)
	.align		4
.L_1041:
        /*0010*/ 	.word	index@(.nv.constant0._ZN7cutlass13device_kernelIN5flash19enable_sm80_to_sm89INS1_16FlashAttnFwdSm80INS1_25CollectiveMainloopFwdSm80ILi8ELi2ELb0EN4cute5tupleIJNS5_1CILi128EEENS7_ILi64EEENS7_ILi192EEEEEELi192ENS_10bfloat16_tEfNS_4arch4Sm80ELb0ELb1ELb0ELb1ELb0ELb1ELb1ELb1EEENS1_21CollectiveEpilogueFwdINS6_IJS8_SA_S9_EEENS6_IJNS7_ILi1EEESI_SI_EEESC_SE_Li256ELb1ELb1ELb1ELb0EEENS1_36VarlenDynamicPersistentTileSchedulerILi128ELi64ELi256ELi256ELb1ELb1ELb0ELb1ELb0ELb1EEEEEEEEEvNT_6ParamsE)
        /*0014*/ 	.short	0x0160
        /*0016*/ 	.short	0x0438


	//----- nvinfo : EIATTR_CBANK_PARAM_SIZE
	.align		4
.L_1042:
        /*0018*/ 	.byte	0x03, 0x19
        /*001a*/ 	.short	0x0438


	//----- nvinfo : EIATTR_KPARAM_INFO
	.align		4
        /*001c*/ 	.byte	0x04, 0x17
        /*001e*/ 	.short	(.L_1044 - .L_1043)
.L_1043:
        /*0020*/ 	.word	0x00000000
        /*0024*/ 	.short	0x0000
        /*0026*/ 	.short	0x0000
        /*0028*/ 	.byte	0x00, 0xf0, 0xe1, 0x10


	//----- nvinfo : EIATTR_MAXREG_COUNT
	.align		4
.L_1044:
        /*002c*/ 	.byte	0x03, 0x1b
        /*002e*/ 	.short	0x00ff


	//----- nvinfo : EIATTR_NUM_BARRIERS
	.align		4
        /*0030*/ 	.byte	0x02, 0x4c
        /*0032*/ 	.byte	0x06
	.zero		1


	//----- nvinfo : EIATTR_MERCURY_ISA_VERSION
	.align		4
        /*0034*/ 	.byte	0x03, 0x5f
        /*0036*/ 	.short	0x0000


	//----- nvinfo : EIATTR_INT_WARP_WIDE_INSTR_OFFSETS
	.align		4
        /*0038*/ 	.byte	0x04, 0x31
        /*003a*/ 	.short	(.L_1046 - .L_1045)


	//   ....[0]....
.L_1045:
        /*003c*/ 	.word	0x0001c890


	//   ....[1]....
        /*0040*/ 	.word	0x0001c930


	//----- nvinfo : EIATTR_COOP_GROUP_MASK_REGIDS
	.align		4
.L_1046:
        /*0044*/ 	.byte	0x04, 0x29
        /*0046*/ 	.short	(.L_1048 - .L_1047)


	//   ....[0]....
.L_1047:
        /*0048*/ 	.word	0xffffffff


	//   ....[1]....
        /*004c*/ 	.word	0xffffffff


	//   ....[2]....
        /*0050*/ 	.word	0xffffffff


	//   ....[3]....
        /*0054*/ 	.word	0xffffffff


	//   ....[4]....
        /*0058*/ 	.word	0xffffffff


	//   ....[5]....
        /*005c*/ 	.word	0xffffffff


	//   ....[6]....
        /*0060*/ 	.word	0xffffffff


	//   ....[7]....
        /*0064*/ 	.word	0xffffffff


	//   ....[8]....
        /*0068*/ 	.word	0xffffffff


	//   ....[9]....
        /*006c*/ 	.word	0xffffffff


	//   ....[10]....
        /*0070*/ 	.word	0xffffffff


	//   ....[11]....
        /*0074*/ 	.word	0xffffffff


	//   ....[12]....
        /*0078*/ 	.word	0xffffffff


	//   ....[13]....
        /*007c*/ 	.word	0xffffffff


	//   ....[14]....
        /*0080*/ 	.word	0xffffffff


	//   ....[15]....
        /*0084*/ 	.word	0xffffffff


	//   ....[16]....
        /*0088*/ 	.word	0xffffffff


	//   ....[17]....
        /*008c*/ 	.word	0xffffffff


	//   ....[18]....
        /*0090*/ 	.word	0xffffffff


	//   ....[19]....
        /*0094*/ 	.word	0xffffffff


	//   ....[20]....
        /*0098*/ 	.word	0xffffffff


	//   ....[21]....
        /*009c*/ 	.word	0xffffffff


	//   ....[22]....
        /*00a0*/ 	.word	0xffffffff


	//   ....[23]....
        /*00a4*/ 	.word	0xffffffff


	//   ....[24]....
        /*00a8*/ 	.word	0xffffffff


	//   ....[25]....
        /*00ac*/ 	.word	0xffffffff


	//   ....[26]....
        /*00b0*/ 	.word	0xffffffff


	//   ....[27]....
        /*00b4*/ 	.word	0xffffffff


	//   ....[28]....
        /*00b8*/ 	.word	0xffffffff


	//   ....[29]....
        /*00bc*/ 	.word	0xffffffff


	//   ....[30]....
        /*00c0*/ 	.word	0xffffffff


	//   ....[31]....
        /*00c4*/ 	.word	0xffffffff


	//   ....[32]....
        /*00c8*/ 	.word	0xffffffff


	//   ....[33]....
        /*00cc*/ 	.word	0xffffffff


	//   ....[34]....
        /*00d0*/ 	.word	0xffffffff


	//   ....[35]....
        /*00d4*/ 	.word	0xffffffff


	//   ....[36]....
        /*00d8*/ 	.word	0xffffffff


	//   ....[37]....
        /*00dc*/ 	.word	0xffffffff


	//   ....[38]....
        /*00e0*/ 	.word	0xffffffff


	//   ....[39]....
        /*00e4*/ 	.word	0xffffffff


	//   ....[40]....
        /*00e8*/ 	.word	0xffffffff


	//   ....[41]....
        /*00ec*/ 	.word	0xffffffff


	//   ....[42]....
        /*00f0*/ 	.word	0xffffffff


	//   ....[43]....
        /*00f4*/ 	.word	0xffffffff


	//   ....[44]....
        /*00f8*/ 	.word	0xffffffff


	//   ....[45]....
        /*00fc*/ 	.word	0xffffffff


	//   ....[46]....
        /*0100*/ 	.word	0xffffffff


	//   ....[47]....
        /*0104*/ 	.word	0xffffffff


	//   ....[48]....
        /*0108*/ 	.word	0xffffffff


	//   ....[49]....
        /*010c*/ 	.word	0xffffffff


	//   ....[50]....
        /*0110*/ 	.word	0xffffffff


	//   ....[51]....
        /*0114*/ 	.word	0xffffffff


	//   ....[52]....
        /*0118*/ 	.word	0xffffffff


	//   ....[53]....
        /*011c*/ 	.word	0xffffffff


	//   ....[54]....
        /*0120*/ 	.word	0xffffffff


	//   ....[55]....
        /*0124*/ 	.word	0xffffffff


	//   ....[56]....
        /*0128*/ 	.word	0xffffffff


	//   ....[57]....
        /*012c*/ 	.word	0xffffffff


	//   ....[58]....
        /*0130*/ 	.word	0xffffffff


	//   ....[59]....
        /*0134*/ 	.word	0xffffffff


	//   ....[60]....
        /*0138*/ 	.word	0xffffffff


	//   ....[61]....
        /*013c*/ 	.word	0xffffffff


	//   ....[62]....
        /*0140*/ 	.word	0xffffffff


	//   ....[63]....
        /*0144*/ 	.word	0xffffffff


	//   ....[64]....
        /*0148*/ 	.word	0xffffffff


	//   ....[65]....
        /*014c*/ 	.word	0xffffffff


	//   ....[66]....
        /*0150*/ 	.word	0xffffffff


	//   ....[67]....
        /*0154*/ 	.word	0xffffffff


	//   ....[68]....
        /*0158*/ 	.word	0xffffffff


	//   ....[69]....
        /*015c*/ 	.word	0xffffffff


	//   ....[70]....
        /*0160*/ 	.word	0xffffffff


	//   ....[71]....
        /*0164*/ 	.word	0xffffffff


	//   ....[72]....
        /*0168*/ 	.word	0xffffffff


	//   ....[73]....
        /*016c*/ 	.word	0xffffffff


	//   ....[74]....
        /*0170*/ 	.word	0xffffffff


	//   ....[75]....
        /*0174*/ 	.word	0xffffffff


	//   ....[76]....
        /*0178*/ 	.word	0xffffffff


	//   ....[77]....
        /*017c*/ 	.word	0xffffffff


	//   ....[78]....
        /*0180*/ 	.word	0xffffffff


	//   ....[79]....
        /*0184*/ 	.word	0xffffffff


	//   ....[80]....
        /*0188*/ 	.word	0xffffffff


	//   ....[81]....
        /*018c*/ 	.word	0xffffffff


	//   ....[82]....
        /*0190*/ 	.word	0xffffffff


	//   ....[83]....
        /*0194*/ 	.word	0xffffffff


	//   ....[84]....
        /*0198*/ 	.word	0xffffffff


	//   ....[85]....
        /*019c*/ 	.word	0xffffffff


	//   ....[86]....
        /*01a0*/ 	.word	0xffffffff


	//   ....[87]....
        /*01a4*/ 	.word	0xffffffff


	//   ....[88]....
        /*01a8*/ 	.word	0xffffffff


	//   ....[89]....
        /*01ac*/ 	.word	0xffffffff


	//   ....[90]....
        /*01b0*/ 	.word	0xffffffff


	//   ....[91]....
        /*01b4*/ 	.word	0xffffffff


	//   ....[92]....
        /*01b8*/ 	.word	0xffffffff


	//   ....[93]....
        /*01bc*/ 	.word	0xffffffff


	//   ....[94]....
        /*01c0*/ 	.word	0xffffffff


	//   ....[95]....
        /*01c4*/ 	.word	0xffffffff


	//   ....[96]....
        /*01c8*/ 	.word	0xffffffff


	//   ....[97]....
        /*01cc*/ 	.word	0xffffffff


	//   ....[98]....
        /*01d0*/ 	.word	0xffffffff


	//   ....[99]....
        /*01d4*/ 	.word	0xffffffff


	//   ....[100]....
        /*01d8*/ 	.word	0xffffffff


	//   ....[101]....
        /*01dc*/ 	.word	0xffffffff


	//   ....[102]....
        /*01e0*/ 	.word	0xffffffff


	//   ....[103]....
        /*01e4*/ 	.word	0xffffffff


	//   ....[104]....
        /*01e8*/ 	.word	0xffffffff


	//   ....[105]....
        /*01ec*/ 	.word	0xffffffff


	//   ....[106]....
        /*01f0*/ 	.word	0xffffffff


	//   ....[107]....
        /*01f4*/ 	.word	0xffffffff


	//   ....[108]....
        /*01f8*/ 	.word	0xffffffff


	//   ....[109]....
        /*01fc*/ 	.word	0xffffffff


	//   ....[110]....
        /*0200*/ 	.word	0xffffffff


	//   ....[111]....
        /*0204*/ 	.word	0xffffffff


	//   ....[112]....
        /*0208*/ 	.word	0xffffffff


	//   ....[113]....
        /*020c*/ 	.word	0xffffffff


	//   ....[114]....
        /*0210*/ 	.word	0xffffffff


	//   ....[115]....
        /*0214*/ 	.word	0xffffffff


	//   ....[116]....
        /*0218*/ 	.word	0xffffffff


	//   ....[117]....
        /*021c*/ 	.word	0xffffffff


	//   ....[118]....
        /*0220*/ 	.word	0xffffffff


	//   ....[119]....
        /*0224*/ 	.word	0xffffffff


	//   ....[120]....
        /*0228*/ 	.word	0xffffffff


	//   ....[121]....
        /*022c*/ 	.word	0xffffffff


	//   ....[122]....
        /*0230*/ 	.word	0xffffffff


	//   ....[123]....
        /*0234*/ 	.word	0xffffffff


	//   ....[124]....
        /*0238*/ 	.word	0xffffffff


	//   ....[125]....
        /*023c*/ 	.word	0xffffffff


	//   ....[126]....
        /*0240*/ 	.word	0xffffffff


	//   ....[127]....
        /*0244*/ 	.word	0xffffffff


	//   ....[128]....
        /*0248*/ 	.word	0xffffffff


	//   ....[129]....
        /*024c*/ 	.word	0xffffffff


	//   ....[130]....
        /*0250*/ 	.word	0xffffffff


	//   ....[131]....
        /*0254*/ 	.word	0xffffffff


	//   ....[132]....
        /*0258*/ 	.word	0xffffffff


	//   ....[133]....
        /*025c*/ 	.word	0xffffffff


	//   ....[134]....
        /*0260*/ 	.word	0xffffffff


	//   ....[135]....
        /*0264*/ 	.word	0xffffffff


	//   ....[136]....
        /*0268*/ 	.word	0xffffffff


	//   ....[137]....
        /*026c*/ 	.word	0xffffffff


	//   ....[138]....
        /*0270*/ 	.word	0xffffffff


	//   ....[139]....
        /*0274*/ 	.word	0xffffffff


	//   ....[140]....
        /*0278*/ 	.word	0xffffffff


	//   ....[141]....
        /*027c*/ 	.word	0xffffffff


	//   ....[142]....
        /*0280*/ 	.word	0xffffffff


	//   ....[143]....
        /*0284*/ 	.word	0xffffffff


	//   ....[144]....
        /*0288*/ 	.word	0xffffffff


	//   ....[145]....
        /*028c*/ 	.word	0xffffffff


	//   ....[146]....
        /*0290*/ 	.word	0xffffffff


	//   ....[147]....
        /*0294*/ 	.word	0xffffffff


	//   ....[148]....
        /*0298*/ 	.word	0xffffffff


	//   ....[149]....
        /*029c*/ 	.word	0xffffffff


	//   ....[150]....
        /*02a0*/ 	.word	0xffffffff


	//   ....[151]....
        /*02a4*/ 	.word	0xffffffff


	//   ....[152]....
        /*02a8*/ 	.word	0xffffffff


	//   ....[153]....
        /*02ac*/ 	.word	0xffffffff


	//   ....[154]....
        /*02b0*/ 	.word	0xffffffff


	//   ....[155]....
        /*02b4*/ 	.word	0xffffffff


	//   ....[156]....
        /*02b8*/ 	.word	0xffffffff


	//   ....[157]....
        /*02bc*/ 	.word	0xffffffff


	//   ....[158]....
        /*02c0*/ 	.word	0xffffffff


	//   ....[159]....
        /*02c4*/ 	.word	0xffffffff


	//   ....[160]....
        /*02c8*/ 	.word	0xffffffff


	//   ....[161]....
        /*02cc*/ 	.word	0xffffffff


	//   ....[162]....
        /*02d0*/ 	.word	0xffffffff


	//   ....[163]....
        /*02d4*/ 	.word	0xffffffff


	//   ....[164]....
        /*02d8*/ 	.word	0xffffffff


	//   ....[165]....
        /*02dc*/ 	.word	0xffffffff


	//   ....[166]....
        /*02e0*/ 	.word	0xffffffff


	//   ....[167]....
        /*02e4*/ 	.word	0xffffffff


	//   ....[168]....
        /*02e8*/ 	.word	0xffffffff


	//----- nvinfo : EIATTR_COOP_GROUP_INSTR_OFFSETS
	.align		4
.L_1048:
        /*02ec*/ 	.byte	0x04, 0x28
        /*02ee*/ 	.short	(.L_1050 - .L_1049)


	//   ....[0]....
.L_1049:
        /*02f0*/ 	.word	0x00000080


	//   ....[1]....
        /*02f4*/ 	.word	0x00000210


	//   ....[2]....
        /*02f8*/ 	.word	0x00000240


	//   ....[3]....
        /*02fc*/ 	.word	0x00000270


	//   ....[4]....
        /*0300*/ 	.word	0x000002a0


	//   ....[5]....
        /*0304*/ 	.word	0x000002d0


	//   ....[6]....
        /*0308*/ 	.word	0x00000300


	//   ....[7]....
        /*030c*/ 	.word	0x00000460


	//   ....[8]....
        /*0310*/ 	.word	0x000004a0


	//   ....[9]....
        /*0314*/ 	.word	0x000004d0


	//   ....[10]....
        /*0318*/ 	.word	0x00000500


	//   ....[11]....
        /*031c*/ 	.word	0x00000530


	//   ....[12]....
        /*0320*/ 	.word	0x00000560


	//   ....[13]....
        /*0324*/ 	.word	0x000005f0


	//   ....[14]....
        /*0328*/ 	.word	0x00000630


	//   ....[15]....
        /*032c*/ 	.word	0x00000650


	//   ....[16]....
        /*0330*/ 	.word	0x000006b0


	//   ....[17]....
        /*0334*/ 	.word	0x00008340


	//   ....[18]....
        /*0338*/ 	.word	0x00008360


	//   ....[19]....
        /*033c*/ 	.word	0x000084b0


	//   ....[20]....
        /*0340*/ 	.word	0x000084c0


	//   ....[21]....
        /*0344*/ 	.word	0x000085f0


	//   ....[22]....
        /*0348*/ 	.word	0x00008610


	//   ....[23]....
        /*034c*/ 	.word	0x00008740


	//   ....[24]....
        /*0350*/ 	.word	0x00008750


	//   ....[25]....
        /*0354*/ 	.word	0x000090d0


	//   ....[26]....
        /*0358*/ 	.word	0x000091a0


	//   ....[27]....
        /*035c*/ 	.word	0x000091e0


	//   ....[28]....
        /*0360*/ 	.word	0x00009220


	//   ....[29]....
        /*0364*/ 	.word	0x00009680


	//   ....[30]....
        /*0368*/ 	.word	0x00009940


	//   ....[31]....
        /*036c*/ 	.word	0x00009980


	//   ....[32]....
        /*0370*/ 	.word	0x000099c0


	//   ....[33]....
        /*0374*/ 	.word	0x0000c9c0


	//   ....[34]....
        /*0378*/ 	.word	0x0000ca00


	//   ....[35]....
        /*037c*/ 	.word	0x0000ca50


	//   ....[36]....
        /*0380*/ 	.word	0x0000ca90


	//   ....[37]....
        /*0384*/ 	.word	0x0000cd00


	//   ....[38]....
        /*0388*/ 	.word	0x0000cfc0


	//   ....[39]....
        /*038c*/ 	.word	0x0000d000


	//   ....[40]....
        /*0390*/ 	.word	0x0000d040


	//   ....[41]....
        /*0394*/ 	.word	0x00010d30


	//   ....[42]....
        /*0398*/ 	.word	0x00010fc0


	//   ....[43]....
        /*039c*/ 	.word	0x00011a60


	//   ....[44]....
        /*03a0*/ 	.word	0x00011a80


	//   ....[45]....
        /*03a4*/ 	.word	0x00011aa0


	//   ....[46]....
        /*03a8*/ 	.word	0x00011ac0


	//   ....[47]....
        /*03ac*/ 	.word	0x00013b80


	//   ....[48]....
        /*03b0*/ 	.word	0x00013f00


	//   ....[49]....
        /*03b4*/ 	.word	0x00014620


	//   ....[50]....
        /*03b8*/ 	.word	0x000147d0


	//   ....[51]....
        /*03bc*/ 	.word	0x00014810


	//   ....[52]....
        /*03c0*/ 	.word	0x000148a0


	//   ....[53]....
        /*03c4*/ 	.word	0x00017300


	//   ....[54]....
        /*03c8*/ 	.word	0x00017310


	//   ....[55]....
        /*03cc*/ 	.word	0x00017330


	//   ....[56]....
        /*03d0*/ 	.word	0x00017350


	//   ....[57]....
        /*03d4*/ 	.word	0x000199b0


	//   ....[58]....
        /*03d8*/ 	.word	0x00019d70


	//   ....[59]....
        /*03dc*/ 	.word	0x0001a490


	//   ....[60]....
        /*03e0*/ 	.word	0x0001a640


	//   ....[61]....
        /*03e4*/ 	.word	0x0001a670


	//   ....[62]....
        /*03e8*/ 	.word	0x0001a700


	//   ....[63]....
        /*03ec*/ 	.word	0x0001c080


	//   ....[64]....
        /*03f0*/ 	.word	0x0001c0b0


	//   ....[65]....
        /*03f4*/ 	.word	0x0001c0c0


	//   ....[66]....
        /*03f8*/ 	.word	0x0001c0f0


	//   ....[67]....
        /*03fc*/ 	.word	0x0001d650


	//   ....[68]....
        /*0400*/ 	.word	0x0001d680


	//   ....[69]....
        /*0404*/ 	.word	0x0001d6a0


	//   ....[70]....
        /*0408*/ 	.word	0x0001d6c0


	//   ....[71]....
        /*040c*/ 	.word	0x0001da70


	//   ....[72]....
        /*0410*/ 	.word	0x0001da90


	//   ....[73]....
        /*0414*/ 	.word	0x0001dbe0


	//   ....[74]....
        /*0418*/ 	.word	0x0001dbf0


	//   ....[75]....
        /*041c*/ 	.word	0x0001dd20


	//   ....[76]....
        /*0420*/ 	.word	0x0001dd40


	//   ....[77]....
        /*0424*/ 	.word	0x0001de70


	//   ....[78]....
        /*0428*/ 	.word	0x0001de80


	//   ....[79]....
        /*042c*/ 	.word	0x0001e190


	//   ....[80]....
        /*0430*/ 	.word	0x0001e1b0


	//   ....[81]....
        /*0434*/ 	.word	0x0001eaf0


	//   ....[82]....
        /*0438*/ 	.word	0x0001eb00


	//   ....[83]....
        /*043c*/ 	.word	0x0001f860


	//   ....[84]....
        /*0440*/ 	.word	0x0001f880


	//   ....[85]....
        /*0444*/ 	.word	0x0001f9e0


	//   ....[86]....
        /*0448*/ 	.word	0x0001f9f0


	//   ....[87]....
        /*044c*/ 	.word	0x0001fb20


	//   ....[88]....
        /*0450*/ 	.word	0x0001fb40


	//   ....[89]....
        /*0454*/ 	.word	0x0001fc70


	//   ....[90]....
        /*0458*/ 	.word	0x0001fc80


	//   ....[91]....
        /*045c*/ 	.word	0x0001fe30


	//   ....[92]....
        /*0460*/ 	.word	0x0001fe50


	//   ....[93]....
        /*0464*/ 	.word	0x0001ff70


	//   ....[94]....
        /*0468*/ 	.word	0x0001ffb0


	//   ....[95]....
        /*046c*/ 	.word	0x0001ffe0


	//   ....[96]....
        /*0470*/ 	.word	0x00020010


	//   ....[97]....
        /*0474*/ 	.word	0x00020040


	//   ....[98]....
        /*0478*/ 	.word	0x00020070


	//   ....[99]....
        /*047c*/ 	.word	0x000201c0


	//   ....[100]....
        /*0480*/ 	.word	0x00020200


	//   ....[101]....
        /*0484*/ 	.word	0x00020230


	//   ....[102]....
        /*0488*/ 	.word	0x00020260


	//   ....[103]....
        /*048c*/ 	.word	0x00020290


	//   ....[104]....
        /*0490*/ 	.word	0x000202c0


	//   ....[105]....
        /*0494*/ 	.word	0x00020350


	//   ....[106]....
        /*0498*/ 	.word	0x00020390


	//   ....[107]....
        /*049c*/ 	.word	0x000203a0


	//   ....[108]....
        /*04a0*/ 	.word	0x00020400


	//   ....[109]....
        /*04a4*/ 	.word	0x00020ce0


	//   ....[110]....
        /*04a8*/ 	.word	0x00020d20


	//   ....[111]....
        /*04ac*/ 	.word	0x00020d70


	//   ....[112]....
        /*04b0*/ 	.word	0x00020dc0


	//   ....[113]....
        /*04b4*/ 	.word	0x00020e10


	//   ....[114]....
        /*04b8*/ 	.word	0x00020e80


	//   ....[115]....
        /*04bc*/ 	.word	0x00020ec0


	//   ....[116]....
        /*04c0*/ 	.word	0x00020f20


	//   ....[117]....
        /*04c4*/ 	.word	0x00020f90


	//   ....[118]....
        /*04c8*/ 	.word	0x00020ff0


	//   ....[119]....
        /*04cc*/ 	.word	0x00021060


	//   ....[120]....
        /*04d0*/ 	.word	0x000210d0


	//   ....[121]....
        /*04d4*/ 	.word	0x00021130


	//   ....[122]....
        /*04d8*/ 	.word	0x00021190


	//   ....[123]....
        /*04dc*/ 	.word	0x000211f0


	//   ....[124]....
        /*04e0*/ 	.word	0x00021260


	//   ....[125]....
        /*04e4*/ 	.word	0x000212c0


	//   ....[126]....
        /*04e8*/ 	.word	0x00021320


	//   ....[127]....
        /*04ec*/ 	.word	0x00021370


	//   ....[128]....
        /*04f0*/ 	.word	0x000213b0


	//   ....[129]....
        /*04f4*/ 	.word	0x00021400


	//   ....[130]....
        /*04f8*/ 	.word	0x00021450


	//   ....[131]....
        /*04fc*/ 	.word	0x000214b0


	//   ....[132]....
        /*0500*/ 	.word	0x00021520


	//   ....[133]....
        /*0504*/ 	.word	0x00021580


	//   ....[134]....
        /*0508*/ 	.word	0x000215e0


	//   ....[135]....
        /*050c*/ 	.word	0x00021650


	//   ....[136]....
        /*0510*/ 	.word	0x000216c0


	//   ....[137]....
        /*0514*/ 	.word	0x00021730


	//   ....[138]....
        /*0518*/ 	.word	0x00021790


	//   ....[139]....
        /*051c*/ 	.word	0x000217f0


	//   ....[140]....
        /*0520*/ 	.word	0x00021860


	//   ....[141]....
        /*0524*/ 	.word	0x000218d0


	//   ....[142]....
        /*0528*/ 	.word	0x00021930


	//   ....[143]....
        /*052c*/ 	.word	0x000219a0


	//   ....[144]....
        /*0530*/ 	.word	0x00021a10


	//   ....[145]....
        /*0534*/ 	.word	0x00021a70


	//   ....[146]....
        /*0538*/ 	.word	0x00021ad0


	//   ....[147]....
        /*053c*/ 	.word	0x00021b30


	//   ....[148]....
        /*0540*/ 	.word	0x00021ba0


	//   ....[149]....
        /*0544*/ 	.word	0x00021c00


	//   ....[150]....
        /*0548*/ 	.word	0x00021c60


	//   ....[151]....
        /*054c*/ 	.word	0x00021cc0


	//   ....[152]....
        /*0550*/ 	.word	0x00021d30


	//   ....[153]....
        /*0554*/ 	.word	0x00021d80


	//   ....[154]....
        /*0558*/ 	.word	0x00021dc0


	//   ....[155]....
        /*055c*/ 	.word	0x00021e10


	//   ....[156]....
        /*0560*/ 	.word	0x00021e60


	//   ....[157]....
        /*0564*/ 	.word	0x00021eb0


	//   ....[158]....
        /*0568*/ 	.word	0x00021f20


	//   ....[159]....
        /*056c*/ 	.word	0x00021f70


	//   ....[160]....
        /*0570*/ 	.word	0x00021fc0


	//   ....[161]....
        /*0574*/ 	.word	0x00022010


	//   ....[162]....
        /*0578*/ 	.word	0x00022060


	//   ....[163]....
        /*057c*/ 	.word	0x000220b0


	//   ....[164]....
        /*0580*/ 	.word	0x00022120


	//   ....[165]....
        /*0584*/ 	.word	0x00022160


	//   ....[166]....
        /*0588*/ 	.word	0x000221c0


	//   ....[167]....
        /*058c*/ 	.word	0x00022220


	//   ....[168]....
        /*0590*/ 	.word	0x00022280


	//----- nvinfo : EIATTR_EXIT_INSTR_OFFSETS
	.align		4
.L_1050:
        /*0594*/ 	.byte	0x04, 0x1c
        /*0596*/ 	.short	(.L_1052 - .L_1051)


	//   ....[0]....
.L_1051:
        /*0598*/ 	.word	0x00000f20


	//   ....[1]....
        /*059c*/ 	.word	0x00020cb0


	//----- nvinfo : EIATTR_MAX_THREADS
	.align		4
.L_1052:
        /*05a0*/ 	.byte	0x04, 0x05
        /*05a2*/ 	.short	(.L_1054 - .L_1053)
.L_1053:
        /*05a4*/ 	.word	0x00000100
        /*05a8*/ 	.word	0x00000001
        /*05ac*/ 	.word	0x00000001


	//----- nvinfo : EIATTR_CRS_STACK_SIZE
	.align		4
.L_1054:
        /*05b0*/ 	.byte	0x04, 0x1e
        /*05b2*/ 	.short	(.L_1056 - .L_1055)
.L_1055:
        /*05b4*/ 	.word	0x00000000
.L_1056:


//--------------------- .nv.info._ZN7cutlass13device_kernelIN5flash19enable_sm80_to_sm89INS1_16FlashAttnFwdSm80INS1_25CollectiveMainloopFwdSm80ILi8ELi2ELb1EN4cute5tupleIJNS5_1CILi128EEENS7_ILi96EEENS7_ILi192EEEEEELi192ENS_10bfloat16_tEfNS_4arch4Sm80ELb1ELb0ELb0ELb0ELb0ELb0ELb1ELb1EEENS1_21CollectiveEpilogueFwdINS6_IJS8_SA_S9_EEENS6_IJNS7_ILi1EEESI_SI_EEESC_SE_Li256ELb0ELb1ELb1ELb0EEENS1_30DynamicPersistentTileSchedulerILi256ELi256ELb1ELb1ELb0EEEEEEEEEvNT_6ParamsE --------------------------
	.section	.nv.info._ZN7cutlass13device_kernelIN5flash19enable_sm80_to_sm89INS1_16FlashAttnFwdSm80INS1_25CollectiveMainloopFwdSm80ILi8ELi2ELb1EN4cute5tupleIJNS5_1CILi128EEENS7_ILi96EEENS7_ILi192EEEEEELi192ENS_10bfloat16_tEfNS_4arch4Sm80ELb1ELb0ELb0ELb0ELb0ELb0ELb1ELb1EEENS1_21CollectiveEpilogueFwdINS6_IJS8_SA_S9_EEENS6_IJNS7_ILi1EEESI_SI_EEESC_SE_Li256ELb0ELb1ELb1ELb0EEENS1_30DynamicPersistentTileSchedulerILi256ELi256ELb1ELb1ELb0EEEEEEEEEvNT_6ParamsE,"",@"SHT_CUDA_INFO"
	.sectionflags	@""
	.align	4


	//----- nvinfo : EIATTR_CUDA_API_VERSION
	.align		4
        /*0000*/ 	.byte	0x04, 0x37
        /*0002*/ 	.short	(.L_1058 - .L_1057)
.L_1057:
        /*0004*/ 	.word	0x00000082


	//----- nvinfo : EIATTR_SW2861232_WAR
	.align		4
.L_1058:
        /*0008*/ 	.byte	0x01, 0x35
	.zero		2


	//----- nvinfo : EIATTR_PARAM_CBANK
	.align		4
        /*000c*/ 	.byte	0x04, 0x0a
        /*000e*/ 	.short	(.L_1060 - .L_1059)
	.align		4
.L_1059:
        /*0010*/ 	.word	index@(.nv.constant0._ZN7cutlass13device_kernelIN5flash19enable_sm80_to_sm89INS1_16FlashAttnFwdSm80INS1_25CollectiveMainloopFwdSm80ILi8ELi2ELb1EN4cute5tupleIJNS5_1CILi128EEENS7_ILi96EEENS7_ILi192EEEEEELi192ENS_10bfloat16_tEfNS_4arch4Sm80ELb1ELb0ELb0ELb0ELb0ELb0ELb1ELb1EEENS1_21CollectiveEpilogueFwdINS6_IJS8_SA_S9_EEENS6_IJNS7_ILi1EEESI_SI_EEESC_SE_Li256ELb0ELb1ELb1ELb0EEENS1_30DynamicPersistentTileSchedulerILi256ELi256ELb1ELb1ELb0EEEEEEEEEvNT_6ParamsE)
        /*0014*/ 	.short	0x0160
        /*0016*/ 	.short	0x0428


	//----- nvinfo : EIATTR_CBANK_PARAM_SIZE
	.align		4
.L_1060:
        /*0018*/ 	.byte	0x03, 0x19
        /*001a*/ 	.short	0x0428


	//----- nvinfo : EIATTR_KPARAM_INFO
	.align		4
        /*001c*/ 	.byte	0x04, 0x17
        /*001e*/ 	.short	(.L_1062 - .L_1061)
.L_1061:
        /*0020*/ 	.word	0x00000000
        /*0024*/ 	.short	0x0000
        /*0026*/ 	.short	0x0000
        /*0028*/ 	.byte	0x00, 0xf0, 0xa1, 0x10


	//----- nvinfo : EIATTR_MAXREG_COUNT
	.align		4
.L_1062:
        /*002c*/ 	.byte	0x03, 0x1b
        /*002e*/ 	.short	0x00ff


	//----- nvinfo : EIATTR_NUM_BARRIERS
	.align		4
        /*0030*/ 	.byte	0x02, 0x4c
        /*0032*/ 	.byte	0x06
	.zero		1


	//----- nvinfo : EIATTR_ANNOTATIONS
	.align		4
        /*0034*/ 	.byte	0x04, 0x55
        /*0036*/ 	.short	(.L_1064 - .L_1063)


	//   ....[0]....
.L_1063:
        /* <DEDUP_REMOVED lines=61> */


	//----- nvinfo : EIATTR_MERCURY_ISA_VERSION
	.align		4
.L_1064:
        /*03f0*/ 	.byte	0x03, 0x5f
        /*03f2*/ 	.short	0x0000


	//----- nvinfo : EIATTR_INT_WARP_WIDE_INSTR_OFFSETS
	.align		4
        /*03f4*/ 	.byte	0x04, 0x31
        /*03f6*/ 	.short	(.L_1066 - .L_1065)


	//   ....[0]....
.L_1065:
        /*03f8*/ 	.word	0x0000dec0


	//   ....[1]....
        /*03fc*/ 	.word	0x0000df40


	//----- nvinfo : EIATTR_COOP_GROUP_MASK_REGIDS
	.align		4
.L_1066:
        /*0400*/ 	.byte	0x04, 0x29
        /*0402*/ 	.short	(.L_1068 - .L_1067)


	//   ....[0]....
.L_1067:
        /*0404*/ 	.word	0xffffffff


	//   ....[1]....
        /*0408*/ 	.word	0xffffffff


	//   ....[2]....
        /*040c*/ 	.word	0xffffffff


	//   ....[3]....
        /*0410*/ 	.word	0xffffffff


	//   ....[4]....
        /*0414*/ 	.word	0xffffffff


	//   ....[5]....
        /*0418*/ 	.word	0xffffffff


	//   ....[6]....
        /*041c*/ 	.word	0xffffffff


	//   ....[7]....
        /*0420*/ 	.word	0xffffffff


	//   ....[8]....
        /*0424*/ 	.word	0xffffffff


	//   ....[9]....
        /*0428*/ 	.word	0xffffffff


	//   ....[10]....
        /*042c*/ 	.word	0xffffffff


	//   ....[11]....
        /*0430*/ 	.word	0xffffffff


	//   ....[12]....
        /*0434*/ 	.word	0xffffffff


	//   ....[13]....
        /*0438*/ 	.word	0xffffffff


	//   ....[14]....
        /*043c*/ 	.word	0xffffffff


	//   ....[15]....
        /*0440*/ 	.word	0xffffffff


	//   ....[16]....
        /*0444*/ 	.word	0xffffffff


	//   ....[17]....
        /*0448*/ 	.word	0xffffffff


	//   ....[18]....
        /*044c*/ 	.word	0xffffffff


	//   ....[19]....
        /*0450*/ 	.word	0xffffffff


	//   ....[20]....
        /*0454*/ 	.word	0xffffffff


	//   ....[21]....
        /*0458*/ 	.word	0xffffffff


	//   ....[22]....
        /*045c*/ 	.word	0xffffffff


	//   ....[23]....
        /*0460*/ 	.word	0xffffffff


	//   ....[24]....
        /*0464*/ 	.word	0xffffffff


	//   ....[25]....
        /*0468*/ 	.word	0xffffffff


	//   ....[26]....
        /*046c*/ 	.word	0xffffffff


	//   ....[27]....
        /*0470*/ 	.word	0xffffffff


	//   ....[28]....
        /*0474*/ 	.word	0xffffffff


	//   ....[29]....
        /*0478*/ 	.word	0xffffffff


	//   ....[30]....
        /*047c*/ 	.word	0xffffffff


	//   ....[31]....
        /*0480*/ 	.word	0xffffffff


	//   ....[32]....
        /*0484*/ 	.word	0xffffffff


	//   ....[33]....
        /*0488*/ 	.word	0xffffffff


	//   ....[34]....
        /*048c*/ 	.word	0xffffffff


	//   ....[35]....
        /*0490*/ 	.word	0xffffffff


	//   ....[36]....
        /*0494*/ 	.word	0xffffffff


	//   ....[37]....
        /*0498*/ 	.word	0xffffffff


	//   ....[38]....
        /*049c*/ 	.word	0xffffffff


	//   ....[39]....
        /*04a0*/ 	.word	0xffffffff


	//   ....[40]....
        /*04a4*/ 	.word	0xffffffff


	//   ....[41]....
        /*04a8*/ 	.word	0xffffffff


	//   ....[42]....
        /*04ac*/ 	.word	0xffffffff


	//   ....[43]....
        /*04b0*/ 	.word	0xffffffff


	//----- nvinfo : EIATTR_COOP_GROUP_INSTR_OFFSETS
	.align		4
.L_1068:
        /*04b4*/ 	.byte	0x04, 0x28
        /*04b6*/ 	.short	(.L_1070 - .L_1069)


	//   ....[0]....
.L_1069:
        /*04b8*/ 	.word	0x00000050


	//   ....[1]....
        /*04bc*/ 	.word	0x00001670


	//   ....[2]....
        /*04c0*/ 	.word	0x00001680


	//   ....[3]....
        /*04c4*/ 	.word	0x000016b0


	//   ....[4]....
        /*04c8*/ 	.word	0x000016e0


	//   ....[5]....
        /*04cc*/ 	.word	0x00001870


	//   ....[6]....
        /*04d0*/ 	.word	0x00001880


	//   ....[7]....
        /*04d4*/ 	.word	0x000018a0


	//   ....[8]....
        /*04d8*/ 	.word	0x000018d0


	//   ....[9]....
        /*04dc*/ 	.word	0x00003390


	//   ....[10]....
        /*04e0*/ 	.word	0x000033a0


	//   ....[11]....
        /*04e4*/ 	.word	0x00003ce0


	//   ....[12]....
        /*04e8*/ 	.word	0x00003e40


	//   ....[13]....
        /*04ec*/ 	.word	0x00003e60


	//   ....[14]....
        /*04f0*/ 	.word	0x00003ec0


	//   ....[15]....
        /*04f4*/ 	.word	0x00006f40


	//   ....[16]....
        /*04f8*/ 	.word	0x00006f70


	//   ....[17]....
        /*04fc*/ 	.word	0x00007930


	//   ....[18]....
        /*0500*/ 	.word	0x00007990


	//   ....[19]....
        /*0504*/ 	.word	0x000079b0


	//   ....[20]....
        /*0508*/ 	.word	0x000079d0


	//   ....[21]....
        /*050c*/ 	.word	0x0000b340


	//   ....[22]....
        /*0510*/ 	.word	0x0000b3d0


	//   ....[23]....
        /*0514*/ 	.word	0x0000b3e0


	//   ....[24]....
        /*0518*/ 	.word	0x0000b450


	//   ....[25]....
        /*051c*/ 	.word	0x0000d670


	//   ....[26]....
        /*0520*/ 	.word	0x0000d6c0


	//   ....[27]....
        /*0524*/ 	.word	0x0000d6e0


	//   ....[28]....
        /*0528*/ 	.word	0x0000d700


	//   ....[29]....
        /*052c*/ 	.word	0x0000e090


	//   ....[30]....
        /*0530*/ 	.word	0x0000e540


	//   ....[31]....
        /*0534*/ 	.word	0x0000e560


	//   ....[32]....
        /*0538*/ 	.word	0x0000e580


	//   ....[33]....
        /*053c*/ 	.word	0x0000e5a0


	//   ....[34]....
        /*0540*/ 	.word	0x0000e6a0


	//   ....[35]....
        /*0544*/ 	.word	0x0000e700


	//   ....[36]....
        /*0548*/ 	.word	0x0000ef60


	//   ....[37]....
        /*054c*/ 	.word	0x0000ef70


	//   ....[38]....
        /*0550*/ 	.word	0x0000f900


	//   ....[39]....
        /*0554*/ 	.word	0x0000f9e0


	//   ....[40]....
        /*0558*/ 	.word	0x0000fa40


	//   ....[41]....
        /*055c*/ 	.word	0x0000fa90


	//   ....[42]....
        /*0560*/ 	.word	0x0000faf0


	//   ....[43]....
        /*0564*/ 	.word	0x0000fb40


	//----- nvinfo : EIATTR_EXIT_INSTR_OFFSETS
	.align		4
.L_1070:
        /*0568*/ 	.byte	0x04, 0x1c
        /*056a*/ 	.short	(.L_1072 - .L_1071)


	//   ....[0]....
.L_1071:
        /*056c*/ 	.word	0x000000a0


	//   ....[1]....
        /*0570*/ 	.word	0x0000f9a0


	//----- nvinfo : EIATTR_MAX_THREADS
	.align		4
.L_1072:
        /*0574*/ 	.byte	0x04, 0x05
        /*0576*/ 	.short	(.L_1074 - .L_1073)
.L_1073:
        /*0578*/ 	.word	0x00000100
        /*057c*/ 	.word	0x00000001
        /*0580*/ 	.word	0x00000001


	//----- nvinfo : EIATTR_CRS_STACK_SIZE
	.align		4
.L_1074:
        /*0584*/ 	.byte	0x04, 0x1e
        /*0586*/ 	.short	(.L_1076 - .L_1075)
.L_1075:
        /*0588*/ 	.word	0x00000000
.L_1076:


//--------------------- .nv.info._ZN7cutlass13device_kernelIN5flash19enable_sm80_to_sm89INS1_16FlashAttnFwdSm80INS1_25CollectiveMainloopFwdSm80ILi8ELi2ELb0EN4cute5tupleIJNS5_1CILi128EEENS7_ILi64EEENS7_ILi192EEEEEELi192ENS_10bfloat16_tEfNS_4arch4Sm80ELb1ELb0ELb0ELb1ELb0ELb0ELb1ELb1EEENS1_21CollectiveEpilogueFwdINS6_IJS8_SA_S9_EEENS6_IJNS7_ILi1EEESI_SI_EEESC_SE_Li256ELb1ELb1ELb1ELb0EEENS1_36VarlenDynamicPersistentTileSchedulerILi128ELi64ELi256ELi256ELb1ELb1ELb0ELb1ELb1ELb1EEEEEEEEEvNT_6ParamsE --------------------------
	.section	.nv.info._ZN7cutlass13device_kernelIN5flash19enable_sm80_to_sm89INS1_16FlashAttnFwdSm80INS1_25CollectiveMainloopFwdSm80ILi8ELi2ELb0EN4cute5tupleIJNS5_1CILi128EEENS7_ILi64EEENS7_ILi192EEEEEELi192ENS_10bfloat16_tEfNS_4arch4Sm80ELb1ELb0ELb0ELb1ELb0ELb0ELb1ELb1EEENS1_21CollectiveEpilogueFwdINS6_IJS8_SA_S9_EEENS6_IJNS7_ILi1EEESI_SI_EEESC_SE_Li256ELb1ELb1ELb1ELb0EEENS1_36VarlenDynamicPersistentTileSchedulerILi128ELi64ELi256ELi256ELb1ELb1ELb0ELb1ELb1ELb1EEEEEEEEEvNT_6ParamsE,"",@"SHT_CUDA_INFO"
	.sectionflags	@""
	.align	4


	//----- nvinfo : EIATTR_CUDA_API_VERSION
	.align		4
        /*0000*/ 	.byte	0x04, 0x37
        /*0002*/ 	.short	(.L_1078 - .L_1077)
.L_1077:
        /*0004*/ 	.word	0x00000082


	//----- nvinfo : EIATTR_SW2861232_WAR
	.align		4
.L_1078:
        /*0008*/ 	.byte	0x01, 0x35
	.zero		2


	//----- nvinfo : EIATTR_PARAM_CBANK
	.align		4
        /*000c*/ 	.byte	0x04, 0x0a
        /*000e*/ 	.short	(.L_1080 - .L_1079)
	.align		4
.L_1079:
        /*0010*/ 	.word	index@(.nv.constant0._ZN7cutlass13device_kernelIN5flash19enable_sm80_to_sm89INS1_16FlashAttnFwdSm80INS1_25CollectiveMainloopFwdSm80ILi8ELi2ELb0EN4cute5tupleIJNS5_1CILi128EEENS7_ILi64EEENS7_ILi192EEEEEELi192ENS_10bfloat16_tEfNS_4arch4Sm80ELb1ELb0ELb0ELb1ELb0ELb0ELb1ELb1EEENS1_21CollectiveEpilogueFwdINS6_IJS8_SA_S9_EEENS6_IJNS7_ILi1EEESI_SI_EEESC_SE_Li256ELb1ELb1ELb1ELb0EEENS1_36VarlenDynamicPersistentTileSchedulerILi128ELi64ELi256ELi256ELb1ELb1ELb0ELb1ELb1ELb1EEEEEEEEEvNT_6ParamsE)
        /*0014*/ 	.short	0x0160
        /*0016*/ 	.short	0x0438


	//----- nvinfo : EIATTR_CBANK_PARAM_SIZE
	.align		4
.L_1080:
        /*0018*/ 	.byte	0x03, 0x19
        /*001a*/ 	.short	0x0438


	//----- nvinfo : EIATTR_KPARAM_INFO
	.align		4
        /*001c*/ 	.byte	0x04, 0x17
        /*001e*/ 	.short	(.L_1082 - .L_1081)
.L_1081:
        /*0020*/ 	.word	0x00000000
        /*0024*/ 	.short	0x0000
        /*0026*/ 	.short	0x0000
        /*0028*/ 	.byte	0x00, 0xf0, 0xe1, 0x10


	//----- nvinfo : EIATTR_MAXREG_COUNT
	.align		4
.L_1082:
        /*002c*/ 	.byte	0x03, 0x1b
        /*002e*/ 	.short	0x00ff


	//----- nvinfo : EIATTR_NUM_BARRIERS
	.align		4
        /*0030*/ 	.byte	0x02, 0x4c
        /*0032*/ 	.byte	0x06
	.zero		1


	//----- nvinfo : EIATTR_MERCURY_ISA_VERSION
	.align		4
        /*0034*/ 	.byte	0x03, 0x5f
        /*0036*/ 	.short	0x0000


	//----- nvinfo : EIATTR_INT_WARP_WIDE_INSTR_OFFSETS
	.align		4
        /*0038*/ 	.byte	0x04, 0x31
        /*003a*/ 	.short	(.L_1084 - .L_1083)


	//   ....[0]....
.L_1083:
        /*003c*/ 	.word	0x0000b5e0


	//   ....[1]....
        /*0040*/ 	.word	0x0000b680


	//----- nvinfo : EIATTR_COOP_GROUP_MASK_REGIDS
	.align		4
.L_1084:
        /*0044*/ 	.byte	0x04, 0x29
        /*0046*/ 	.short	(.L_1086 - .L_1085)


	//   ....[0]....
.L_1085:
        /*0048*/ 	.word	0xffffffff


	//   ....[1]....
        /*004c*/ 	.word	0xffffffff


	//   ....[2]....
        /*0050*/ 	.word	0xffffffff


	//   ....[3]....
        /*0054*/ 	.word	0xffffffff


	//   ....[4]....
        /*0058*/ 	.word	0xffffffff


	//   ....[5]....
        /*005c*/ 	.word	0xffffffff


	//   ....[6]....
        /*0060*/ 	.word	0xffffffff


	//   ....[7]....
        /*0064*/ 	.word	0xffffffff


	//   ....[8]....
        /*0068*/ 	.word	0xffffffff


	//   ....[9]....
        /*006c*/ 	.word	0xffffffff


	//   ....[10]....
        /*0070*/ 	.word	0xffffffff


	//   ....[11]....
        /*0074*/ 	.word	0xffffffff


	//   ....[12]....
        /*0078*/ 	.word	0xffffffff


	//   ....[13]....
        /*007c*/ 	.word	0xffffffff


	//   ....[14]....
        /*0080*/ 	.word	0xffffffff


	//   ....[15]....
        /*0084*/ 	.word	0xffffffff


	//   ....[16]....
        /*0088*/ 	.word	0xffffffff


	//   ....[17]....
        /*008c*/ 	.word	0xffffffff


	//   ....[18]....
        /*0090*/ 	.word	0xffffffff


	//   ....[19]....
        /*0094*/ 	.word	0xffffffff


	//   ....[20]....
        /*0098*/ 	.word	0xffffffff


	//   ....[21]....
        /*009c*/ 	.word	0xffffffff


	//   ....[22]....
        /*00a0*/ 	.word	0xffffffff


	//   ....[23]....
        /*00a4*/ 	.word	0xffffffff


	//   ....[24]....
        /*00a8*/ 	.word	0xffffffff


	//   ....[25]....
        /*00ac*/ 	.word	0xffffffff


	//   ....[26]....
        /*00b0*/ 	.word	0xffffffff


	//   ....[27]....
        /*00b4*/ 	.word	0xffffffff


	//   ....[28]....
        /*00b8*/ 	.word	0xffffffff


	//   ....[29]....
        /*00bc*/ 	.word	0xffffffff


	//   ....[30]....
        /*00c0*/ 	.word	0xffffffff


	//   ....[31]....
        /*00c4*/ 	.word	0xffffffff


	//   ....[32]....
        /*00c8*/ 	.word	0xffffffff


	//   ....[33]....
        /*00cc*/ 	.word	0xffffffff


	//   ....[34]....
        /*00d0*/ 	.word	0xffffffff


	//   ....[35]....
        /*00d4*/ 	.word	0xffffffff


	//   ....[36]....
        /*00d8*/ 	.word	0xffffffff


	//   ....[37]....
        /*00dc*/ 	.word	0xffffffff


	//   ....[38]....
        /*00e0*/ 	.word	0xffffffff


	//   ....[39]....
        /*00e4*/ 	.word	0xffffffff


	//   ....[40]....
        /*00e8*/ 	.word	0xffffffff


	//   ....[41]....
        /*00ec*/ 	.word	0xffffffff


	//   ....[42]....
        /*00f0*/ 	.word	0xffffffff


	//   ....[43]....
        /*00f4*/ 	.word	0xffffffff


	//   ....[44]....
        /*00f8*/ 	.word	0xffffffff


	//   ....[45]....
        /*00fc*/ 	.word	0xffffffff


	//   ....[46]....
        /*0100*/ 	.word	0xffffffff


	//   ....[47]....
        /*0104*/ 	.word	0xffffffff


	//   ....[48]....
        /*0108*/ 	.word	0xffffffff


	//   ....[49]....
        /*010c*/ 	.word	0xffffffff


	//   ....[50]....
        /*0110*/ 	.word	0xffffffff


	//   ....[51]....
        /*0114*/ 	.word	0xffffffff


	//   ....[52]....
        /*0118*/ 	.word	0xffffffff


	//   ....[53]....
        /*011c*/ 	.word	0xffffffff


	//   ....[54]....
        /*0120*/ 	.word	0xffffffff


	//   ....[55]....
        /*0124*/ 	.word	0xffffffff


	//   ....[56]....
        /*0128*/ 	.word	0xffffffff


	//   ....[57]....
        /*012c*/ 	.word	0xffffffff


	//   ....[58]....
        /*0130*/ 	.word	0xffffffff


	//   ....[59]....
        /*0134*/ 	.word	0xffffffff


	//   ....[60]....
        /*0138*/ 	.word	0xffffffff


	//   ....[61]....
        /*013c*/ 	.word	0xffffffff


	//   ....[62]....
        /*0140*/ 	.word	0xffffffff


	//   ....[63]....
        /*0144*/ 	.word	0xffffffff


	//   ....[64]....
        /*0148*/ 	.word	0xffffffff


	//   ....[65]....
        /*014c*/ 	.word	0xffffffff


	//   ....[66]....
        /*0150*/ 	.word	0xffffffff


	//   ....[67]....
        /*0154*/ 	.word	0xffffffff


	//   ....[68]....
        /*0158*/ 	.word	0xffffffff


	//   ....[69]....
        /*015c*/ 	.word	0xffffffff


	//   ....[70]....
        /*0160*/ 	.word	0xffffffff


	//   ....[71]....
        /*0164*/ 	.word	0xffffffff


	//   ....[72]....
        /*0168*/ 	.word	0xffffffff


	//   ....[73]....
        /*016c*/ 	.word	0xffffffff


	//   ....[74]....
        /*0170*/ 	.word	0xffffffff


	//   ....[75]....
        /*0174*/ 	.word	0xffffffff


	//   ....[76]....
        /*0178*/ 	.word	0xffffffff


	//   ....[77]....
        /*017c*/ 	.word	0xffffffff


	//   ....[78]....
        /*0180*/ 	.word	0xffffffff


	//   ....[79]....
        /*0184*/ 	.word	0xffffffff


	//   ....[80]....
        /*0188*/ 	.word	0xffffffff


	//   ....[81]....
        /*018c*/ 	.word	0xffffffff


	//   ....[82]....
        /*0190*/ 	.word	0xffffffff


	//   ....[83]....
        /*0194*/ 	.word	0xffffffff


	//   ....[84]....
        /*0198*/ 	.word	0xffffffff


	//   ....[85]....
        /*019c*/ 	.word	0xffffffff


	//   ....[86]....
        /*01a0*/ 	.word	0xffffffff


	//   ....[87]....
        /*01a4*/ 	.word	0xffffffff


	//   ....[88]....
        /*01a8*/ 	.word	0xffffffff


	//   ....[89]....
        /*01ac*/ 	.word	0xffffffff


	//   ....[90]....
        /*01b0*/ 	.word	0xffffffff


	//   ....[91]....
        /*01b4*/ 	.word	0xffffffff


	//   ....[92]....
        /*01b8*/ 	.word	0xffffffff


	//   ....[93]....
        /*01bc*/ 	.word	0xffffffff


	//   ....[94]....
        /*01c0*/ 	.word	0xffffffff


	//   ....[95]....
        /*01c4*/ 	.word	0xffffffff


	//   ....[96]....
        /*01c8*/ 	.word	0xffffffff


	//   ....[97]....
        /*01cc*/ 	.word	0xffffffff


	//   ....[98]....
        /*01d0*/ 	.word	0xffffffff


	//   ....[99]....
        /*01d4*/ 	.word	0xffffffff


	//   ....[100]....
        /*01d8*/ 	.word	0xffffffff


	//   ....[101]....
        /*01dc*/ 	.word	0xffffffff


	//   ....[102]....
        /*01e0*/ 	.word	0xffffffff


	//   ....[103]....
        /*01e4*/ 	.word	0xffffffff


	//   ....[104]....
        /*01e8*/ 	.word	0xffffffff


	//   ....[105]....
        /*01ec*/ 	.word	0xffffffff


	//   ....[106]....
        /*01f0*/ 	.word	0xffffffff


	//   ....[107]....
        /*01f4*/ 	.word	0xffffffff


	//   ....[108]....
        /*01f8*/ 	.word	0xffffffff


	//   ....[109]....
        /*01fc*/ 	.word	0xffffffff


	//   ....[110]....
        /*0200*/ 	.word	0xffffffff


	//   ....[111]....
        /*0204*/ 	.word	0xffffffff


	//   ....[112]....
        /*0208*/ 	.word	0xffffffff


	//   ....[113]....
        /*020c*/ 	.word	0xffffffff


	//   ....[114]....
        /*0210*/ 	.word	0xffffffff


	//   ....[115]....
        /*0214*/ 	.word	0xffffffff


	//   ....[116]....
        /*0218*/ 	.word	0xffffffff


	//   ....[117]....
        /*021c*/ 	.word	0xffffffff


	//   ....[118]....
        /*0220*/ 	.word	0xffffffff


	//   ....[119]....
        /*0224*/ 	.word	0xffffffff


	//   ....[120]....
        /*0228*/ 	.word	0xffffffff


	//   ....[121]....
        /*022c*/ 	.word	0xffffffff


	//   ....[122]....
        /*0230*/ 	.word	0xffffffff


	//   ....[123]....
        /*0234*/ 	.word	0xffffffff


	//   ....[124]....
        /*0238*/ 	.word	0xffffffff


	//   ....[125]....
        /*023c*/ 	.word	0xffffffff


	//   ....[126]....
        /*0240*/ 	.word	0xffffffff


	//   ....[127]....
        /*0244*/ 	.word	0xffffffff


	//   ....[128]....
        /*0248*/ 	.word	0xffffffff


	//   ....[129]....
        /*024c*/ 	.word	0xffffffff


	//   ....[130]....
        /*0250*/ 	.word	0xffffffff


	//   ....[131]....
        /*0254*/ 	.word	0xffffffff


	//   ....[132]....
        /*0258*/ 	.word	0xffffffff


	//   ....[133]....
        /*025c*/ 	.word	0xffffffff


	//   ....[134]....
        /*0260*/ 	.word	0xffffffff


	//   ....[135]....
        /*0264*/ 	.word	0xffffffff


	//   ....[136]....
        /*0268*/ 	.word	0xffffffff


	//   ....[137]....
        /*026c*/ 	.word	0xffffffff


	//   ....[138]....
        /*0270*/ 	.word	0xffffffff


	//   ....[139]....
        /*0274*/ 	.word	0xffffffff


	//   ....[140]....
        /*0278*/ 	.word	0xffffffff


	//   ....[141]....
        /*027c*/ 	.word	0xffffffff


	//   ....[142]....
        /*0280*/ 	.word	0xffffffff


	//   ....[143]....
        /*0284*/ 	.word	0xffffffff


	//   ....[144]....
        /*0288*/ 	.word	0xffffffff


	//   ....[145]....
        /*028c*/ 	.word	0xffffffff


	//   ....[146]....
        /*0290*/ 	.word	0xffffffff


	//----- nvinfo : EIATTR_COOP_GROUP_INSTR_OFFSETS
	.align		4
.L_1086:
        /*0294*/ 	.byte	0x04, 0x28
        /*0296*/ 	.short	(.L_1088 - .L_1087)


	//   ....[0]....
.L_1087:
        /*0298*/ 	.word	0x00000080


	//   ....[1]....
        /*029c*/ 	.word	0x00000210


	//   ....[2]....
        /*02a0*/ 	.word	0x00000240


	//   ....[3]....
        /*02a4*/ 	.word	0x00000270


	//   ....[4]....
        /*02a8*/ 	.word	0x000002a0


	//   ....[5]....
        /*02ac*/ 	.word	0x000002d0


	//   ....[6]....
        /*02b0*/ 	.word	0x00000300


	//   ....[7]....
        /*02b4*/ 	.word	0x00000460


	//   ....[8]....
        /*02b8*/ 	.word	0x000004a0


	//   ....[9]....
        /*02bc*/ 	.word	0x000004d0


	//   ....[10]....
        /*02c0*/ 	.word	0x00000500


	//   ....[11]....
        /*02c4*/ 	.word	0x00000530


	//   ....[12]....
        /*02c8*/ 	.word	0x00000560


	//   ....[13]....
        /*02cc*/ 	.word	0x000005f0


	//   ....[14]....
        /*02d0*/ 	.word	0x00000630


	//   ....[15]....
        /*02d4*/ 	.word	0x00000650


	//   ....[16]....
        /*02d8*/ 	.word	0x000006b0


	//   ....[17]....
        /*02dc*/ 	.word	0x000024d0


	//   ....[18]....
        /*02e0*/ 	.word	0x000024f0


	//   ....[19]....
        /*02e4*/ 	.word	0x00002620


	//   ....[20]....
        /*02e8*/ 	.word	0x00002630


	//   ....[21]....
        /*02ec*/ 	.word	0x00002760


	//   ....[22]....
        /*02f0*/ 	.word	0x00002780


	//   ....[23]....
        /*02f4*/ 	.word	0x000028b0


	//   ....[24]....
        /*02f8*/ 	.word	0x000028c0


	//   ....[25]....
        /*02fc*/ 	.word	0x00003c00


	//   ....[26]....
        /*0300*/ 	.word	0x00003c10


	//   ....[27]....
        /*0304*/ 	.word	0x00004400


	//   ....[28]....
        /*0308*/ 	.word	0x00004430


	//   ....[29]....
        /*030c*/ 	.word	0x00004450


	//   ....[30]....
        /*0310*/ 	.word	0x00004470


	//   ....[31]....
        /*0314*/ 	.word	0x00006250


	//   ....[32]....
        /*0318*/ 	.word	0x00006290


	//   ....[33]....
        /*031c*/ 	.word	0x00006940


	//   ....[34]....
        /*0320*/ 	.word	0x00006a70


	//   ....[35]....
        /*0324*/ 	.word	0x00006aa0


	//   ....[36]....
        /*0328*/ 	.word	0x00006b20


	//   ....[37]....
        /*032c*/ 	.word	0x00009430


	//   ....[38]....
        /*0330*/ 	.word	0x00009450


	//   ....[39]....
        /*0334*/ 	.word	0x00009470


	//   ....[40]....
        /*0338*/ 	.word	0x00009490


	//   ....[41]....
        /*033c*/ 	.word	0x0000ade0


	//   ....[42]....
        /*0340*/ 	.word	0x0000ae10


	//   ....[43]....
        /*0344*/ 	.word	0x0000ae20


	//   ....[44]....
        /*0348*/ 	.word	0x0000ae50


	//   ....[45]....
        /*034c*/ 	.word	0x0000c160


	//   ....[46]....
        /*0350*/ 	.word	0x0000c180


	//   ....[47]....
        /*0354*/ 	.word	0x0000c1a0


	//   ....[48]....
        /*0358*/ 	.word	0x0000c1b0


	//   ....[49]....
        /*035c*/ 	.word	0x0000c510


	//   ....[50]....
        /*0360*/ 	.word	0x0000c530


	//   ....[51]....
        /*0364*/ 	.word	0x0000c650


	//   ....[52]....
        /*0368*/ 	.word	0x0000c660


	//   ....[53]....
        /*036c*/ 	.word	0x0000c790


	//   ....[54]....
        /*0370*/ 	.word	0x0000c7b0


	//   ....[55]....
        /*0374*/ 	.word	0x0000c8e0


	//   ....[56]....
        /*0378*/ 	.word	0x0000c8f0


	//   ....[57]....
        /*037c*/ 	.word	0x0000cc20


	//   ....[58]....
        /*0380*/ 	.word	0x0000cc40


	//   ....[59]....
        /*0384*/ 	.word	0x0000d580


	//   ....[60]....
        /*0388*/ 	.word	0x0000d590


	//   ....[61]....
        /*038c*/ 	.word	0x0000e2b0


	//   ....[62]....
        /*0390*/ 	.word	0x0000e2d0


	//   ....[63]....
        /*0394*/ 	.word	0x0000e400


	//   ....[64]....
        /*0398*/ 	.word	0x0000e410


	//   ....[65]....
        /*039c*/ 	.word	0x0000e540


	//   ....[66]....
        /*03a0*/ 	.word	0x0000e560


	//   ....[67]....
        /*03a4*/ 	.word	0x0000e690


	//   ....[68]....
        /*03a8*/ 	.word	0x0000e6a0


	//   ....[69]....
        /*03ac*/ 	.word	0x0000e850


	//   ....[70]....
        /*03b0*/ 	.word	0x0000e870


	//   ....[71]....
        /*03b4*/ 	.word	0x0000e990


	//   ....[72]....
        /*03b8*/ 	.word	0x0000e9d0


	//   ....[73]....
        /*03bc*/ 	.word	0x0000ea00


	//   ....[74]....
        /*03c0*/ 	.word	0x0000ea30


	//   ....[75]....
        /*03c4*/ 	.word	0x0000ea60


	//   ....[76]....
        /*03c8*/ 	.word	0x0000ea90


	//   ....[77]....
        /*03cc*/ 	.word	0x0000ebe0


	//   ....[78]....
        /*03d0*/ 	.word	0x0000ec20


	//   ....[79]....
        /*03d4*/ 	.word	0x0000ec50


	//   ....[80]....
        /*03d8*/ 	.word	0x0000ec80


	//   ....[81]....
        /*03dc*/ 	.word	0x0000ecb0


	//   ....[82]....
        /*03e0*/ 	.word	0x0000ece0


	//   ....[83]....
        /*03e4*/ 	.word	0x0000ed70


	//   ....[84]....
        /*03e8*/ 	.word	0x0000edb0


	//   ....[85]....
        /*03ec*/ 	.word	0x0000edc0


	//   ....[86]....
        /*03f0*/ 	.word	0x0000ee20


	//   ....[87]....
        /*03f4*/ 	.word	0x0000f720


	//   ....[88]....
        /*03f8*/ 	.word	0x0000f780


	//   ....[89]....
        /*03fc*/ 	.word	0x0000f7d0


	//   ....[90]....
        /*0400*/ 	.word	0x0000f820


	//   ....[91]....
        /*0404*/ 	.word	0x0000f870


	//   ....[92]....
        /*0408*/ 	.word	0x0000f8e0


	//   ....[93]....
        /*040c*/ 	.word	0x0000f920


	//   ....[94]....
        /*0410*/ 	.word	0x0000f980


	//   ....[95]....
        /*0414*/ 	.word	0x0000f9f0


	//   ....[96]....
        /*0418*/ 	.word	0x0000fa60


	//   ....[97]....
        /*041c*/ 	.word	0x0000fad0


	//   ....[98]....
        /*0420*/ 	.word	0x0000fb40


	//   ....[99]....
        /*0424*/ 	.word	0x0000fbb0


	//   ....[100]....
        /*0428*/ 	.word	0x0000fc10


	//   ....[101]....
        /*042c*/ 	.word	0x0000fc70


	//   ....[102]....
        /*0430*/ 	.word	0x0000fce0


	//   ....[103]....
        /*0434*/ 	.word	0x0000fd40


	//   ....[104]....
        /*0438*/ 	.word	0x0000fda0


	//   ....[105]....
        /*043c*/ 	.word	0x0000fe00


	//   ....[106]....
        /*0440*/ 	.word	0x0000fe60


	//   ....[107]....
        /*0444*/ 	.word	0x0000feb0


	//   ....[108]....
        /*0448*/ 	.word	0x0000ff00


	//   ....[109]....
        /*044c*/ 	.word	0x0000ff70


	//   ....[110]....
        /*0450*/ 	.word	0x0000ffe0


	//   ....[111]....
        /*0454*/ 	.word	0x00010050


	//   ....[112]....
        /*0458*/ 	.word	0x000100b0


	//   ....[113]....
        /*045c*/ 	.word	0x00010110


	//   ....[114]....
        /*0460*/ 	.word	0x00010180


	//   ....[115]....
        /*0464*/ 	.word	0x000101e0


	//   ....[116]....
        /*0468*/ 	.word	0x00010240


	//   ....[117]....
        /*046c*/ 	.word	0x000102b0


	//   ....[118]....
        /*0470*/ 	.word	0x00010320


	//   ....[119]....
        /*0474*/ 	.word	0x00010390


	//   ....[120]....
        /*0478*/ 	.word	0x000103f0


	//   ....[121]....
        /*047c*/ 	.word	0x00010460


	//   ....[122]....
        /*0480*/ 	.word	0x000104d0


	//   ....[123]....
        /*0484*/ 	.word	0x00010540


	//   ....[124]....
        /*0488*/ 	.word	0x000105a0


	//   ....[125]....
        /*048c*/ 	.word	0x00010610


	//   ....[126]....
        /*0490*/ 	.word	0x00010680


	//   ....[127]....
        /*0494*/ 	.word	0x000106f0


	//   ....[128]....
        /*0498*/ 	.word	0x00010750


	//   ....[129]....
        /*049c*/ 	.word	0x000107c0


	//   ....[130]....
        /*04a0*/ 	.word	0x00010830


	//   ....[131]....
        /*04a4*/ 	.word	0x00010880


	//   ....[132]....
        /*04a8*/ 	.word	0x000108d0


	//   ....[133]....
        /*04ac*/ 	.word	0x00010920


	//   ....[134]....
        /*04b0*/ 	.word	0x00010970


	//   ....[135]....
        /*04b4*/ 	.word	0x000109c0


	//   ....[136]....
        /*04b8*/ 	.word	0x00010a30


	//   ....[137]....
        /*04bc*/ 	.word	0x00010a90


	//   ....[138]....
        /*04c0*/ 	.word	0x00010af0


	//   ....[139]....
        /*04c4*/ 	.word	0x00010b40


	//   ....[140]....
        /*04c8*/ 	.word	0x00010b90


	//   ....[141]....
        /*04cc*/ 	.word	0x00010be0


	//   ....[142]....
        /*04d0*/ 	.word	0x00010c50


	//   ....[143]....
        /*04d4*/ 	.word	0x00010ca0


	//   ....[144]....
        /*04d8*/ 	.word	0x00010d00


	//   ....[145]....
        /*04dc*/ 	.word	0x00010d60


	//   ....[146]....
        /*04e0*/ 	.word	0x00010dc0


	//----- nvinfo : EIATTR_EXIT_INSTR_OFFSETS
	.align		4
.L_1088:
        /*04e4*/ 	.byte	0x04, 0x1c
        /*04e6*/ 	.short	(.L_1090 - .L_1089)


	//   ....[0]....
.L_1089:
        /*04e8*/ 	.word	0x00000f40


	//   ....[1]....
        /*04ec*/ 	.word	0x0000f6e0


	//----- nvinfo : EIATTR_MAX_THREADS
	.align		4
.L_1090:
        /*04f0*/ 	.byte	0x04, 0x05
        /*04f2*/ 	.short	(.L_1092 - .L_1091)
.L_1091:
        /*04f4*/ 	.word	0x00000100
        /*04f8*/ 	.word	0x00000001
        /*04fc*/ 	.word	0x00000001


	//----- nvinfo : EIATTR_CRS_STACK_SIZE
	.align		4
.L_1092:
        /*0500*/ 	.byte	0x04, 0x1e
        /*0502*/ 	.short	(.L_1094 - .L_1093)
.L_1093:
        /*0504*/ 	.word	0x00000000
.L_1094:


//--------------------- .nv.info._ZN7cutlass13device_kernelIN5flash19enable_sm80_to_sm89INS1_16FlashAttnFwdSm80INS1_25CollectiveMainloopFwdSm80ILi8ELi2ELb0EN4cute5tupleIJNS5_1CILi128EEENS7_ILi64EEENS7_ILi192EEEEEELi192ENS_10bfloat16_tEfNS_4arch4Sm80ELb1ELb0ELb0ELb1ELb0ELb1ELb1ELb1EEENS1_21CollectiveEpilogueFwdINS6_IJS8_SA_S9_EEENS6_IJNS7_ILi1EEESI_SI_EEESC_SE_Li256ELb1ELb1ELb1ELb0EEENS1_36VarlenDynamicPersistentTileSchedulerILi128ELi64ELi256ELi256ELb1ELb1ELb0ELb1ELb1ELb1EEEEEEEEEvNT_6ParamsE --------------------------
	.section	.nv.info._ZN7cutlass13device_kernelIN5flash19enable_sm80_to_sm89INS1_16FlashAttnFwdSm80INS1_25CollectiveMainloopFwdSm80ILi8ELi2ELb0EN4cute5tupleIJNS5_1CILi128EEENS7_ILi64EEENS7_ILi192EEEEEELi192ENS_10bfloat16_tEfNS_4arch4Sm80ELb1ELb0ELb0ELb1ELb0ELb1ELb1ELb1EEENS1_21CollectiveEpilogueFwdINS6_IJS8_SA_S9_EEENS6_IJNS7_ILi1EEESI_SI_EEESC_SE_Li256ELb1ELb1ELb1ELb0EEENS1_36VarlenDynamicPersistentTileSchedulerILi128ELi64ELi256ELi256ELb1ELb1ELb0ELb1ELb1ELb1EEEEEEEEEvNT_6ParamsE,"",@"SHT_CUDA_INFO"
	.sectionflags	@""
	.align	4


	//----- nvinfo : EIATTR_CUDA_API_VERSION
	.align		4
        /*0000*/ 	.byte	0x04, 0x37
        /*0002*/ 	.short	(.L_1096 - .L_1095)
.L_1095:
        /*0004*/ 	.word	0x00000082


	//----- nvinfo : EIATTR_SW2861232_WAR
	.align		4
.L_1096:
        /*0008*/ 	.byte	0x01, 0x35
	.zero		2


	//----- nvinfo : EIATTR_PARAM_CBANK
	.align		4
        /*000c*/ 	.byte	0x04, 0x0a
        /*000e*/ 	.short	(.L_1098 - .L_1097)
	.align		4
.L_1097:
        /*0010*/ 	.word	index@(.nv.constant0._ZN7cutlass13device_kernelIN5flash19enable_sm80_to_sm89INS1_16FlashAttnFwdSm80INS1_25CollectiveMainloopFwdSm80ILi8ELi2ELb0EN4cute5tupleIJNS5_1CILi128EEENS7_ILi64EEENS7_ILi192EEEEEELi192ENS_10bfloat16_tEfNS_4arch4Sm80ELb1ELb0ELb0ELb1ELb0ELb1ELb1ELb1EEENS1_21CollectiveEpilogueFwdINS6_IJS8_SA_S9_EEENS6_IJNS7_ILi1EEESI_SI_EEESC_SE_Li256ELb1ELb1ELb1ELb0EEENS1_36VarlenDynamicPersistentTileSchedulerILi128ELi64ELi256ELi256ELb1ELb1ELb0ELb1ELb1ELb1EEEEEEEEEvNT_6ParamsE)
        /*0014*/ 	.short	0x0160
        /*0016*/ 	.short	0x0438


	//----- nvinfo : EIATTR_CBANK_PARAM_SIZE
	.align		4
.L_1098:
        /*0018*/ 	.byte	0x03, 0x19
        /*001a*/ 	.short	0x0438


	//----- nvinfo : EIATTR_KPARAM_INFO
	.align		4
        /*001c*/ 	.byte	0x04, 0x17
        /*001e*/ 	.short	(.L_1100 - .L_1099)
.L_1099:
        /*0020*/ 	.word	0x00000000
        /*0024*/ 	.short	0x0000
        /*0026*/ 	.short	0x0000
        /*0028*/ 	.byte	0x00, 0xf0, 0xe1, 0x10


	//----- nvinfo : EIATTR_MAXREG_COUNT
	.align		4
.L_1100:
        /*002c*/ 	.byte	0x03, 0x1b
        /*002e*/ 	.short	0x00ff


	//----- nvinfo : EIATTR_NUM_BARRIERS
	.align		4
        /*0030*/ 	.byte	0x02, 0x4c
        /*0032*/ 	.byte	0x06
	.zero		1


	//----- nvinfo : EIATTR_MERCURY_ISA_VERSION
	.align		4
        /*0034*/ 	.byte	0x03, 0x5f
        /*0036*/ 	.short	0x0000


	//----- nvinfo : EIATTR_INT_WARP_WIDE_INSTR_OFFSETS
	.align		4
        /*0038*/ 	.byte	0x04, 0x31
        /*003a*/ 	.short	(.L_1102 - .L_1101)


	//   ....[0]....
.L_1101:
        /*003c*/ 	.word	0x00018010


	//   ....[1]....
        /*0040*/ 	.word	0x000180b0


	//----- nvinfo : EIATTR_COOP_GROUP_MASK_REGIDS
	.align		4
.L_1102:
        /*0044*/ 	.byte	0x04, 0x29
        /*0046*/ 	.short	(.L_1104 - .L_1103)


	//   ....[0]....
.L_1103:
        /*0048*/ 	.word	0xffffffff


	//   ....[1]....
        /*004c*/ 	.word	0xffffffff


	//   ....[2]....
        /*0050*/ 	.word	0xffffffff


	//   ....[3]....
        /*0054*/ 	.word	0xffffffff


	//   ....[4]....
        /*0058*/ 	.word	0xffffffff


	//   ....[5]....
        /*005c*/ 	.word	0xffffffff


	//   ....[6]....
        /*0060*/ 	.word	0xffffffff


	//   ....[7]....
        /*0064*/ 	.word	0xffffffff


	//   ....[8]....
        /*0068*/ 	.word	0xffffffff


	//   ....[9]....
        /*006c*/ 	.word	0xffffffff


	//   ....[10]....
        /*0070*/ 	.word	0xffffffff


	//   ....[11]....
        /*0074*/ 	.word	0xffffffff


	//   ....[12]....
        /*0078*/ 	.word	0xffffffff


	//   ....[13]....
        /*007c*/ 	.word	0xffffffff


	//   ....[14]....
        /*0080*/ 	.word	0xffffffff


	//   ....[15]....
        /*0084*/ 	.word	0xffffffff


	//   ....[16]....
        /*0088*/ 	.word	0xffffffff


	//   ....[17]....
        /*008c*/ 	.word	0xffffffff


	//   ....[18]....
        /*0090*/ 	.word	0xffffffff


	//   ....[19]....
        /*0094*/ 	.word	0xffffffff


	//   ....[20]....
        /*0098*/ 	.word	0xffffffff


	//   ....[21]....
        /*009c*/ 	.word	0xffffffff


	//   ....[22]....
        /*00a0*/ 	.word	0xffffffff


	//   ....[23]....
        /*00a4*/ 	.word	0xffffffff


	//   ....[24]....
        /*00a8*/ 	.word	0xffffffff


	//   ....[25]....
        /*00ac*/ 	.word	0xffffffff


	//   ....[26]....
        /*00b0*/ 	.word	0xffffffff


	//   ....[27]....
        /*00b4*/ 	.word	0xffffffff


	//   ....[28]....
        /*00b8*/ 	.word	0xffffffff


	//   ....[29]....
        /*00bc*/ 	.word	0xffffffff


	//   ....[30]....
        /*00c0*/ 	.word	0xffffffff


	//   ....[31]....
        /*00c4*/ 	.word	0xffffffff


	//   ....[32]....
        /*00c8*/ 	.word	0xffffffff


	//   ....[33]....
        /*00cc*/ 	.word	0xffffffff


	//   ....[34]....
        /*00d0*/ 	.word	0xffffffff


	//   ....[35]....
        /*00d4*/ 	.word	0xffffffff


	//   ....[36]....
        /*00d8*/ 	.word	0xffffffff


	//   ....[37]....
        /*00dc*/ 	.word	0xffffffff


	//   ....[38]....
        /*00e0*/ 	.word	0xffffffff


	//   ....[39]....
        /*00e4*/ 	.word	0xffffffff


	//   ....[40]....
        /*00e8*/ 	.word	0xffffffff


	//   ....[41]....
        /*00ec*/ 	.word	0xffffffff


	//   ....[42]....
        /*00f0*/ 	.word	0xffffffff


	//   ....[43]....
        /*00f4*/ 	.word	0xffffffff


	//   ....[44]....
        /*00f8*/ 	.word	0xffffffff


	//   ....[45]....
        /*00fc*/ 	.word	0xffffffff


	//   ....[46]....
        /*0100*/ 	.word	0xffffffff


	//   ....[47]....
        /*0104*/ 	.word	0xffffffff


	//   ....[48]....
        /*0108*/ 	.word	0xffffffff


	//   ....[49]....
        /*010c*/ 	.word	0xffffffff


	//   ....[50]....
        /*0110*/ 	.word	0xffffffff


	//   ....[51]....
        /*0114*/ 	.word	0xffffffff


	//   ....[52]....
        /*0118*/ 	.word	0xffffffff


	//   ....[53]....
        /*011c*/ 	.word	0xffffffff


	//   ....[54]....
        /*0120*/ 	.word	0xffffffff


	//   ....[55]....
        /*0124*/ 	.word	0xffffffff


	//   ....[56]....
        /*0128*/ 	.word	0xffffffff


	//   ....[57]....
        /*012c*/ 	.word	0xffffffff


	//   ....[58]....
        /*0130*/ 	.word	0xffffffff


	//   ....[59]....
        /*0134*/ 	.word	0xffffffff


	//   ....[60]....
        /*0138*/ 	.word	0xffffffff


	//   ....[61]....
        /*013c*/ 	.word	0xffffffff


	//   ....[62]....
        /*0140*/ 	.word	0xffffffff


	//   ....[63]....
        /*0144*/ 	.word	0xffffffff


	//   ....[64]....
        /*0148*/ 	.word	0xffffffff


	//   ....[65]....
        /*014c*/ 	.word	0xffffffff


	//   ....[66]....
        /*0150*/ 	.word	0xffffffff


	//   ....[67]....
        /*0154*/ 	.word	0xffffffff


	//   ....[68]....
        /*0158*/ 	.word	0xffffffff


	//   ....[69]....
        /*015c*/ 	.word	0xffffffff


	//   ....[70]....
        /*0160*/ 	.word	0xffffffff


	//   ....[71]....
        /*0164*/ 	.word	0xffffffff


	//   ....[72]....
        /*0168*/ 	.word	0xffffffff


	//   ....[73]....
        /*016c*/ 	.word	0xffffffff


	//   ....[74]....
        /*0170*/ 	.word	0xffffffff


	//   ....[75]....
        /*0174*/ 	.word	0xffffffff


	//   ....[76]....
        /*0178*/ 	.word	0xffffffff


	//   ....[77]....
        /*017c*/ 	.word	0xffffffff


	//   ....[78]....
        /*0180*/ 	.word	0xffffffff


	//   ....[79]....
        /*0184*/ 	.word	0xffffffff


	//   ....[80]....
        /*0188*/ 	.word	0xffffffff


	//   ....[81]....
        /*018c*/ 	.word	0xffffffff


	//   ....[82]....
        /*0190*/ 	.word	0xffffffff


	//   ....[83]....
        /*0194*/ 	.word	0xffffffff


	//   ....[84]....
        /*0198*/ 	.word	0xffffffff


	//   ....[85]....
        /*019c*/ 	.word	0xffffffff


	//   ....[86]....
        /*01a0*/ 	.word	0xffffffff


	//   ....[87]....
        /*01a4*/ 	.word	0xffffffff


	//   ....[88]....
        /*01a8*/ 	.word	0xffffffff


	//   ....[89]....
        /*01ac*/ 	.word	0xffffffff


	//   ....[90]....
        /*01b0*/ 	.word	0xffffffff


	//   ....[91]....
        /*01b4*/ 	.word	0xffffffff


	//   ....[92]....
        /*01b8*/ 	.word	0xffffffff


	//   ....[93]....
        /*01bc*/ 	.word	0xffffffff


	//   ....[94]....
        /*01c0*/ 	.word	0xffffffff


	//   ....[95]....
        /*01c4*/ 	.word	0xffffffff


	//   ....[96]....
        /*01c8*/ 	.word	0xffffffff


	//   ....[97]....
        /*01cc*/ 	.word	0xffffffff


	//   ....[98]....
        /*01d0*/ 	.word	0xffffffff


	//   ....[99]....
        /*01d4*/ 	.word	0xffffffff


	//   ....[100]....
        /*01d8*/ 	.word	0xffffffff


	//   ....[101]....
        /*01dc*/ 	.word	0xffffffff


	//   ....[102]....
        /*01e0*/ 	.word	0xffffffff


	//   ....[103]....
        /*01e4*/ 	.word	0xffffffff


	//   ....[104]....
        /*01e8*/ 	.word	0xffffffff


	//   ....[105]....
        /*01ec*/ 	.word	0xffffffff


	//   ....[106]....
        /*01f0*/ 	.word	0xffffffff


	//   ....[107]....
        /*01f4*/ 	.word	0xffffffff


	//   ....[108]....
        /*01f8*/ 	.word	0xffffffff


	//   ....[109]....
        /*01fc*/ 	.word	0xffffffff


	//   ....[110]....
        /*0200*/ 	.word	0xffffffff


	//   ....[111]....
        /*0204*/ 	.word	0xffffffff


	//   ....[112]....
        /*0208*/ 	.word	0xffffffff


	//   ....[113]....
        /*020c*/ 	.word	0xffffffff


	//   ....[114]....
        /*0210*/ 	.word	0xffffffff


	//   ....[115]....
        /*0214*/ 	.word	0xffffffff


	//   ....[116]....
        /*0218*/ 	.word	0xffffffff


	//   ....[117]....
        /*021c*/ 	.word	0xffffffff


	//   ....[118]....
        /*0220*/ 	.word	0xffffffff


	//   ....[119]....
        /*0224*/ 	.word	0xffffffff


	//   ....[120]....
        /*0228*/ 	.word	0xffffffff


	//   ....[121]....
        /*022c*/ 	.word	0xffffffff


	//   ....[122]....
        /*0230*/ 	.word	0xffffffff


	//   ....[123]....
        /*0234*/ 	.word	0xffffffff


	//   ....[124]....
        /*0238*/ 	.word	0xffffffff


	//   ....[125]....
        /*023c*/ 	.word	0xffffffff


	//   ....[126]....
        /*0240*/ 	.word	0xffffffff


	//   ....[127]....
        /*0244*/ 	.word	0xffffffff


	//   ....[128]....
        /*0248*/ 	.word	0xffffffff


	//   ....[129]....
        /*024c*/ 	.word	0xffffffff


	//   ....[130]....
        /*0250*/ 	.word	0xffffffff


	//   ....[131]....
        /*0254*/ 	.word	0xffffffff


	//   ....[132]....
        /*0258*/ 	.word	0xffffffff


	//   ....[133]....
        /*025c*/ 	.word	0xffffffff


	//   ....[134]....
        /*0260*/ 	.word	0xffffffff


	//   ....[135]....
        /*0264*/ 	.word	0xffffffff


	//   ....[136]....
        /*0268*/ 	.word	0xffffffff


	//   ....[137]....
        /*026c*/ 	.word	0xffffffff


	//   ....[138]....
        /*0270*/ 	.word	0xffffffff


	//   ....[139]....
        /*0274*/ 	.word	0xffffffff


	//   ....[140]....
        /*0278*/ 	.word	0xffffffff


	//   ....[141]....
        /*027c*/ 	.word	0xffffffff


	//   ....[142]....
        /*0280*/ 	.word	0xffffffff


	//   ....[143]....
        /*0284*/ 	.word	0xffffffff


	//   ....[144]....
        /*0288*/ 	.word	0xffffffff


	//   ....[145]....
        /*028c*/ 	.word	0xffffffff


	//   ....[146]....
        /*0290*/ 	.word	0xffffffff


	//   ....[147]....
        /*0294*/ 	.word	0xffffffff


	//   ....[148]....
        /*0298*/ 	.word	0xffffffff


	//   ....[149]....
        /*029c*/ 	.word	0xffffffff


	//   ....[150]....
        /*02a0*/ 	.word	0xffffffff


	//   ....[151]....
        /*02a4*/ 	.word	0xffffffff


	//   ....[152]....
        /*02a8*/ 	.word	0xffffffff


	//   ....[153]....
        /*02ac*/ 	.word	0xffffffff


	//   ....[154]....
        /*02b0*/ 	.word	0xffffffff


	//   ....[155]....
        /*02b4*/ 	.word	0xffffffff


	//   ....[156]....
        /*02b8*/ 	.word	0xffffffff


	//   ....[157]....
        /*02bc*/ 	.word	0xffffffff


	//   ....[158]....
        /*02c0*/ 	.word	0xffffffff


	//   ....[159]....
        /*02c4*/ 	.word	0xffffffff


	//   ....[160]....
        /*02c8*/ 	.word	0xffffffff


	//   ....[161]....
        /*02cc*/ 	.word	0xffffffff


	//   ....[162]....
        /*02d0*/ 	.word	0xffffffff


	//----- nvinfo : EIATTR_COOP_GROUP_INSTR_OFFSETS
	.align		4
.L_1104:
        /*02d4*/ 	.byte	0x04, 0x28
        /*02d6*/ 	.short	(.L_1106 - .L_1105)


	//   ....[0]....
.L_1105:
        /*02d8*/ 	.word	0x00000080


	//   ....[1]....
        /*02dc*/ 	.word	0x00000210


	//   ....[2]....
        /*02e0*/ 	.word	0x00000240


	//   ....[3]....
        /*02e4*/ 	.word	0x00000270


	//   ....[4]....
        /*02e8*/ 	.word	0x000002a0


	//   ....[5]....
        /*02ec*/ 	.word	0x000002d0


	//   ....[6]....
        /*02f0*/ 	.word	0x00000300


	//   ....[7]....
        /*02f4*/ 	.word	0x00000460


	//   ....[8]....
        /*02f8*/ 	.word	0x000004a0


	//   ....[9]....
        /*02fc*/ 	.word	0x000004d0


	//   ....[10]....
        /*0300*/ 	.word	0x00000500


	//   ....[11]....
        /*0304*/ 	.word	0x00000530


	//   ....[12]....
        /*0308*/ 	.word	0x00000560


	//   ....[13]....
        /*030c*/ 	.word	0x000005f0


	//   ....[14]....
        /*0310*/ 	.word	0x00000630


	//   ....[15]....
        /*0314*/ 	.word	0x00000650


	//   ....[16]....
        /*0318*/ 	.word	0x000006b0


	//   ....[17]....
        /*031c*/ 	.word	0x00007b70


	//   ....[18]....
        /*0320*/ 	.word	0x00007b90


	//   ....[19]....
        /*0324*/ 	.word	0x00007ce0


	//   ....[20]....
        /*0328*/ 	.word	0x00007cf0


	//   ....[21]....
        /*032c*/ 	.word	0x00007e20


	//   ....[22]....
        /*0330*/ 	.word	0x00007e40


	//   ....[23]....
        /*0334*/ 	.word	0x00007f70


	//   ....[24]....
        /*0338*/ 	.word	0x00007f80


	//   ....[25]....
        /*033c*/ 	.word	0x00008930


	//   ....[26]....
        /*0340*/ 	.word	0x000089e0


	//   ....[27]....
        /*0344*/ 	.word	0x00008a20


	//   ....[28]....
        /*0348*/ 	.word	0x00008a60


	//   ....[29]....
        /*034c*/ 	.word	0x00008ef0


	//   ....[30]....
        /*0350*/ 	.word	0x000091b0


	//   ....[31]....
        /*0354*/ 	.word	0x000091f0


	//   ....[32]....
        /*0358*/ 	.word	0x00009230


	//   ....[33]....
        /*035c*/ 	.word	0x0000c270


	//   ....[34]....
        /*0360*/ 	.word	0x0000c2b0


	//   ....[35]....
        /*0364*/ 	.word	0x0000c2f0


	//   ....[36]....
        /*0368*/ 	.word	0x0000c310


	//   ....[37]....
        /*036c*/ 	.word	0x0000c570


	//   ....[38]....
        /*0370*/ 	.word	0x0000c830


	//   ....[39]....
        /*0374*/ 	.word	0x0000c870


	//   ....[40]....
        /*0378*/ 	.word	0x0000c8b0


	//   ....[41]....
        /*037c*/ 	.word	0x00010560


	//   ....[42]....
        /*0380*/ 	.word	0x00010580


	//   ....[43]....
        /*0384*/ 	.word	0x00010da0


	//   ....[44]....
        /*0388*/ 	.word	0x00010dd0


	//   ....[45]....
        /*038c*/ 	.word	0x00010df0


	//   ....[46]....
        /*0390*/ 	.word	0x00010e10


	//   ....[47]....
        /*0394*/ 	.word	0x00012c90


	//   ....[48]....
        /*0398*/ 	.word	0x00012cb0


	//   ....[49]....
        /*039c*/ 	.word	0x00013450


	//   ....[50]....
        /*03a0*/ 	.word	0x00013470


	//   ....[51]....
        /*03a4*/ 	.word	0x000134d0


	//   ....[52]....
        /*03a8*/ 	.word	0x000134e0


	//   ....[53]....
        /*03ac*/ 	.word	0x00015d90


	//   ....[54]....
        /*03b0*/ 	.word	0x00015dc0


	//   ....[55]....
        /*03b4*/ 	.word	0x00015de0


	//   ....[56]....
        /*03b8*/ 	.word	0x00015e00


	//   ....[57]....
        /*03bc*/ 	.word	0x00017810


	//   ....[58]....
        /*03c0*/ 	.word	0x00017840


	//   ....[59]....
        /*03c4*/ 	.word	0x00017850


	//   ....[60]....
        /*03c8*/ 	.word	0x00017880


	//   ....[61]....
        /*03cc*/ 	.word	0x00018d90


	//   ....[62]....
        /*03d0*/ 	.word	0x00018db0


	//   ....[63]....
        /*03d4*/ 	.word	0x00018de0


	//   ....[64]....
        /*03d8*/ 	.word	0x00018e00


	//   ....[65]....
        /*03dc*/ 	.word	0x000191a0


	//   ....[66]....
        /*03e0*/ 	.word	0x000191c0


	//   ....[67]....
        /*03e4*/ 	.word	0x00019310


	//   ....[68]....
        /*03e8*/ 	.word	0x00019320


	//   ....[69]....
        /*03ec*/ 	.word	0x00019450


	//   ....[70]....
        /*03f0*/ 	.word	0x00019470


	//   ....[71]....
        /*03f4*/ 	.word	0x000195a0


	//   ....[72]....
        /*03f8*/ 	.word	0x000195b0


	//   ....[73]....
        /*03fc*/ 	.word	0x000198c0


	//   ....[74]....
        /*0400*/ 	.word	0x000198e0


	//   ....[75]....
        /*0404*/ 	.word	0x0001a210


	//   ....[76]....
        /*0408*/ 	.word	0x0001a220


	//   ....[77]....
        /*040c*/ 	.word	0x0001af90


	//   ....[78]....
        /*0410*/ 	.word	0x0001afb0


	//   ....[79]....
        /*0414*/ 	.word	0x0001b110


	//   ....[80]....
        /*0418*/ 	.word	0x0001b120


	//   ....[81]....
        /*041c*/ 	.word	0x0001b250


	//   ....[82]....
        /*0420*/ 	.word	0x0001b270


	//   ....[83]....
        /*0424*/ 	.word	0x0001b3a0


	//   ....[84]....
        /*0428*/ 	.word	0x0001b3b0


	//   ....[85]....
        /*042c*/ 	.word	0x0001b560


	//   ....[86]....
        /*0430*/ 	.word	0x0001b580


	//   ....[87]....
        /*0434*/ 	.word	0x0001b6a0


	//   ....[88]....
        /*0438*/ 	.word	0x0001b6e0


	//   ....[89]....
        /*043c*/ 	.word	0x0001b710


	//   ....[90]....
        /*0440*/ 	.word	0x0001b740


	//   ....[91]....
        /*0444*/ 	.word	0x0001b770


	//   ....[92]....
        /*0448*/ 	.word	0x0001b7a0


	//   ....[93]....
        /*044c*/ 	.word	0x0001b8f0


	//   ....[94]....
        /*0450*/ 	.word	0x0001b930


	//   ....[95]....
        /*0454*/ 	.word	0x0001b960


	//   ....[96]....
        /*0458*/ 	.word	0x0001b990


	//   ....[97]....
        /*045c*/ 	.word	0x0001b9c0


	//   ....[98]....
        /*0460*/ 	.word	0x0001b9f0


	//   ....[99]....
        /*0464*/ 	.word	0x0001ba80


	//   ....[100]....
        /*0468*/ 	.word	0x0001bac0


	//   ....[101]....
        /*046c*/ 	.word	0x0001bad0


	//   ....[102]....
        /*0470*/ 	.word	0x0001bb30


	//   ....[103]....
        /*0474*/ 	.word	0x0001c410


	//   ....[104]....
        /*0478*/ 	.word	0x0001c450


	//   ....[105]....
        /*047c*/ 	.word	0x0001c4a0


	//   ....[106]....
        /*0480*/ 	.word	0x0001c4f0


	//   ....[107]....
        /*0484*/ 	.word	0x0001c540


	//   ....[108]....
        /*0488*/ 	.word	0x0001c5b0


	//   ....[109]....
        /*048c*/ 	.word	0x0001c5f0


	//   ....[110]....
        /*0490*/ 	.word	0x0001c640


	//   ....[111]....
        /*0494*/ 	.word	0x0001c6a0


	//   ....[112]....
        /*0498*/ 	.word	0x0001c700


	//   ....[113]....
        /*049c*/ 	.word	0x0001c770


	//   ....[114]....
        /*04a0*/ 	.word	0x0001c7e0


	//   ....[115]....
        /*04a4*/ 	.word	0x0001c840


	//   ....[116]....
        /*04a8*/ 	.word	0x0001c8a0


	//   ....[117]....
        /*04ac*/ 	.word	0x0001c910


	//   ....[118]....
        /*04b0*/ 	.word	0x0001c980


	//   ....[119]....
        /*04b4*/ 	.word	0x0001c9f0


	//   ....[120]....
        /*04b8*/ 	.word	0x0001ca50


	//   ....[121]....
        /*04bc*/ 	.word	0x0001caa0


	//   ....[122]....
        /*04c0*/ 	.word	0x0001cae0


	//   ....[123]....
        /*04c4*/ 	.word	0x0001cb30


	//   ....[124]....
        /*04c8*/ 	.word	0x0001cb80


	//   ....[125]....
        /*04cc*/ 	.word	0x0001cbe0


	//   ....[126]....
        /*04d0*/ 	.word	0x0001cc50


	//   ....[127]....
        /*04d4*/ 	.word	0x0001ccb0


	//   ....[128]....
        /*04d8*/ 	.word	0x0001cd10


	//   ....[129]....
        /*04dc*/ 	.word	0x0001cd80


	//   ....[130]....
        /*04e0*/ 	.word	0x0001cdf0


	//   ....[131]....
        /*04e4*/ 	.word	0x0001ce60


	//   ....[132]....
        /*04e8*/ 	.word	0x0001cec0


	//   ....[133]....
        /*04ec*/ 	.word	0x0001cf20


	//   ....[134]....
        /*04f0*/ 	.word	0x0001cf90


	//   ....[135]....
        /*04f4*/ 	.word	0x0001cff0


	//   ....[136]....
        /*04f8*/ 	.word	0x0001d050


	//   ....[137]....
        /*04fc*/ 	.word	0x0001d0b0


	//   ....[138]....
        /*0500*/ 	.word	0x0001d120


	//   ....[139]....
        /*0504*/ 	.word	0x0001d180


	//   ....[140]....
        /*0508*/ 	.word	0x0001d1e0


	//   ....[141]....
        /*050c*/ 	.word	0x0001d240


	//   ....[142]....
        /*0510*/ 	.word	0x0001d2b0


	//   ....[143]....
        /*0514*/ 	.word	0x0001d310


	//   ....[144]....
        /*0518*/ 	.word	0x0001d370


	//   ....[145]....
        /*051c*/ 	.word	0x0001d3d0


	//   ....[146]....
        /*0520*/ 	.word	0x0001d440


	//   ....[147]....
        /*0524*/ 	.word	0x0001d490


	//   ....[148]....
        /*0528*/ 	.word	0x0001d4d0


	//   ....[149]....
        /*052c*/ 	.word	0x0001d520


	//   ....[150]....
        /*0530*/ 	.word	0x0001d570


	//   ....[151]....
        /*0534*/ 	.word	0x0001d5c0


	//   ....[152]....
        /*0538*/ 	.word	0x0001d630


	//   ....[153]....
        /*053c*/ 	.word	0x0001d680


	//   ....[154]....
        /*0540*/ 	.word	0x0001d6d0


	//   ....[155]....
        /*0544*/ 	.word	0x0001d720


	//   ....[156]....
        /*0548*/ 	.word	0x0001d770


	//   ....[157]....
        /*054c*/ 	.word	0x0001d7c0


	//   ....[158]....
        /*0550*/ 	.word	0x0001d830


	//   ....[159]....
        /*0554*/ 	.word	0x0001d870


	//   ....[160]....
        /*0558*/ 	.word	0x0001d8c0


	//   ....[161]....
        /*055c*/ 	.word	0x0001d910


	//   ....[162]....
        /*0560*/ 	.word	0x0001d970


	//----- nvinfo : EIATTR_EXIT_INSTR_OFFSETS
	.align		4
.L_1106:
        /*0564*/ 	.byte	0x04, 0x1c
        /*0566*/ 	.short	(.L_1108 - .L_1107)


	//   ....[0]....
.L_1107:
        /*0568*/ 	.word	0x00000f20


	//   ....[1]....
        /*056c*/ 	.word	0x0001c3e0


	//----- nvinfo : EIATTR_MAX_THREADS
	.align		4
.L_1108:
        /*0570*/ 	.byte	0x04, 0x05
        /*0572*/ 	.short	(.L_1110 - .L_1109)
.L_1109:
        /*0574*/ 	.word	0x00000100
        /*0578*/ 	.word	0x00000001
        /*057c*/ 	.word	0x00000001


	//----- nvinfo : EIATTR_CRS_STACK_SIZE
	.align		4
.L_1110:
        /*0580*/ 	.byte	0x04, 0x1e
        /*0582*/ 	.short	(.L_1112 - .L_1111)
.L_1111:
        /*0584*/ 	.word	0x00000000
.L_1112:


//--------------------- .nv.callgraph             --------------------------
	.section	.nv.callgraph,"",@"SHT_CUDA_CALLGRAPH"
	.align	4
	.sectionentsize	8
	.align		4
        /*0000*/ 	.word	0x00000000
	.align		4
        /*0004*/ 	.word	0xffffffff
	.align		4
        /*0008*/ 	.word	0x00000000
	.align		4
        /*000c*/ 	.word	0xfffffffe
	.align		4
        /*0010*/ 	.word	0x00000000
	.align		4
        /*0014*/ 	.word	0xfffffffd
	.align		4
        /*0018*/ 	.word	0x00000000
	.align		4
        /*001c*/ 	.word	0xfffffffc


//--------------------- .nv.rel.action            --------------------------
	.section	.nv.rel.action,"",@"SHT_CUDA_RELOCINFO"
	.align	8
	.sectionentsize	8
        /*0000*/ 	.byte	0x73, 0x00, 0x00, 0x00, 0x00, 0x00, 0x00, 0x00, 0x00, 0x00, 0x00, 0x11, 0x25, 0x00, 0x05, 0x36


//--------------------- .nv.constant4             --------------------------
	.section	.nv.constant4,"a",@progbits
	.align	8
	.align		8
.nv.constant4:
        /*0000*/ 	.dword	_ZN83_INTERNAL_d8715712_47_flash_fwd_hdim192_bf16_split_softcapall_sm80_cu_348dd9ca_31194cuda3std3__45__cpo5beginE
	.align		8
        /*0008*/ 	.dword	_ZN83_INTERNAL_d8715712_47_flash_fwd_hdim192_bf16_split_softcapall_sm80_cu_348dd9ca_31194cuda3std3__45__cpo3endE
	.align		8
        /*0010*/ 	.dword	_ZN83_INTERNAL_d8715712_47_flash_fwd_hdim192_bf16_split_softcapall_sm80_cu_348dd9ca_31194cuda3std3__45__cpo6cbeginE
	.align		8
        /*0018*/ 	.dword	_ZN83_INTERNAL_d8715712_47_flash_fwd_hdim192_bf16_split_softcapall_sm80_cu_348dd9ca_31194cuda3std3__45__cpo4cendE
	.align		8
        /*0020*/ 	.dword	_ZN83_INTERNAL_d8715712_47_flash_fwd_hdim192_bf16_split_softcapall_sm80_cu_348dd9ca_31194cuda3std3__485_GLOBAL__N__d8715712_47_flash_fwd_hdim192_bf16_split_softcapall_sm80_cu_348dd9ca_31196ignoreE
	.align		8
        /*0028*/ 	.dword	_ZN83_INTERNAL_d8715712_47_flash_fwd_hdim192_bf16_split_softcapall_sm80_cu_348dd9ca_31194cuda3std3__419piecewise_constructE
	.align		8
        /*0030*/ 	.dword	_ZN83_INTERNAL_d8715712_47_flash_fwd_hdim192_bf16_split_softcapall_sm80_cu_348dd9ca_31194cuda3std3__48in_placeE
	.align		8
        /*0038*/ 	.dword	_ZN83_INTERNAL_d8715712_47_flash_fwd_hdim192_bf16_split_softcapall_sm80_cu_348dd9ca_31194cuda3std6ranges3__45__cpo4swapE
	.align		8
        /*0040*/ 	.dword	_ZN83_INTERNAL_d8715712_47_flash_fwd_hdim192_bf16_split_softcapall_sm80_cu_348dd9ca_31194cuda3std6ranges3__45__cpo9iter_moveE
	.align		8
        /*0048*/ 	.dword	_ZN83_INTERNAL_d8715712_47_flash_fwd_hdim192_bf16_split_softcapall_sm80_cu_348dd9ca_31194cute7productE
	.align		8
        /*0050*/ 	.dword	_ZN83_INTERNAL_d8715712_47_flash_fwd_hdim192_bf16_split_softcapall_sm80_cu_348dd9ca_31194cute1_E


//--------------------- .nv.constant0._ZN7cutlass13device_kernelIN5flash19enable_sm80_to_sm89INS1_16FlashAttnFwdSm80INS1_25CollectiveMainloopFwdSm80ILi8ELi1ELb1EN4cute5tupleIJNS5_1CILi128EEENS7_ILi96EEENS7_ILi192EEEEEELi192ENS_10bfloat16_tEfNS_4arch4Sm80ELb0ELb0ELb1ELb0ELb0ELb0ELb1ELb1EEENS1_21CollectiveEpilogueFwdINS6_IJS8_SA_S9_EEENS6_IJNS7_ILi1EEESI_SI_EEESC_SE_Li256ELb0ELb1ELb1ELb0EEENS1_19SingleTileSchedulerILb0ELb1ELb1ELi128EEEEEEEEEvNT_6ParamsE --------------------------
	.section	.nv.constant0._ZN7cutlass13device_kernelIN5flash19enable_sm80_to_sm89INS1_16FlashAttnFwdSm80INS1_25CollectiveMainloopFwdSm80ILi8ELi1ELb1EN4cute5tupleIJNS5_1CILi128EEENS7_ILi96EEENS7_ILi192EEEEEELi192ENS_10bfloat16_tEfNS_4arch4Sm80ELb0ELb0ELb1ELb0ELb0ELb0ELb1ELb1EEENS1_21CollectiveEpilogueFwdINS6_IJS8_SA_S9_EEENS6_IJNS7_ILi1EEESI_SI_EEESC_SE_Li256ELb0ELb1ELb1ELb0EEENS1_19SingleTileSchedulerILb0ELb1ELb1ELi128EEEEEEEEEvNT_6ParamsE,"a",@progbits
	.sectionflags	@""
	.align	4
.nv.constant0._ZN7cutlass13device_kernelIN5flash19enable_sm80_to_sm89INS1_16FlashAttnFwdSm80INS1_25CollectiveMainloopFwdSm80ILi8ELi1ELb1EN4cute5tupleIJNS5_1CILi128EEENS7_ILi96EEENS7_ILi192EEEEEELi192ENS_10bfloat16_tEfNS_4arch4Sm80ELb0ELb0ELb1ELb0ELb0ELb0ELb1ELb1EEENS1_21CollectiveEpilogueFwdINS6_IJS8_SA_S9_EEENS6_IJNS7_ILi1EEESI_SI_EEESC_SE_Li256ELb0ELb1ELb1ELb0EEENS1_19SingleTileSchedulerILb0ELb1ELb1ELi128EEEEEEEEEvNT_6ParamsE:
	.zero		1400


//--------------------- .nv.constant0._ZN7cutlass13device_kernelIN5flash19enable_sm80_to_sm89INS1_16FlashAttnFwdSm80INS1_25CollectiveMainloopFwdSm80ILi8ELi1ELb0EN4cute5tupleIJNS5_1CILi128EEENS7_ILi64EEENS7_ILi192EEEEEELi192ENS_10bfloat16_tEfNS_4arch4Sm80ELb0ELb0ELb1ELb1ELb0ELb0ELb1ELb1EEENS1_21CollectiveEpilogueFwdINS6_IJS8_SA_S9_EEENS6_IJNS7_ILi1EEESI_SI_EEESC_SE_Li256ELb1ELb1ELb1ELb0EEENS1_36VarlenDynamicPersistentTileSchedulerILi128ELi64ELi256ELi256ELb1ELb1ELb0ELb0ELb1ELb1EEEEEEEEEvNT_6ParamsE --------------------------
	.section	.nv.constant0._ZN7cutlass13device_kernelIN5flash19enable_sm80_to_sm89INS1_16FlashAttnFwdSm80INS1_25CollectiveMainloopFwdSm80ILi8ELi1ELb0EN4cute5tupleIJNS5_1CILi128EEENS7_ILi64EEENS7_ILi192EEEEEELi192ENS_10bfloat16_tEfNS_4arch4Sm80ELb0ELb0ELb1ELb1ELb0ELb0ELb1ELb1EEENS1_21CollectiveEpilogueFwdINS6_IJS8_SA_S9_EEENS6_IJNS7_ILi1EEESI_SI_EEESC_SE_Li256ELb1ELb1ELb1ELb0EEENS1_36VarlenDynamicPersistentTileSchedulerILi128ELi64ELi256ELi256ELb1ELb1ELb0ELb0ELb1ELb1EEEEEEEEEvNT_6ParamsE,"a",@progbits
	.sectionflags	@""
	.align	4
.nv.constant0._ZN7cutlass13device_kernelIN5flash19enable_sm80_to_sm89INS1_16FlashAttnFwdSm80INS1_25CollectiveMainloopFwdSm80ILi8ELi1ELb0EN4cute5tupleIJNS5_1CILi128EEENS7_ILi64EEENS7_ILi192EEEEEELi192ENS_10bfloat16_tEfNS_4arch4Sm80ELb0ELb0ELb1ELb1ELb0ELb0ELb1ELb1EEENS1_21CollectiveEpilogueFwdINS6_IJS8_SA_S9_EEENS6_IJNS7_ILi1EEESI_SI_EEESC_SE_Li256ELb1ELb1ELb1ELb0EEENS1_36VarlenDynamicPersistentTileSchedulerILi128ELi64ELi256ELi256ELb1ELb1ELb0ELb0ELb1ELb1EEEEEEEEEvNT_6ParamsE:
	.zero		1432


//--------------------- .nv.constant0._ZN7cutlass13device_kernelIN5flash19enable_sm80_to_sm89INS1_16FlashAttnFwdSm80INS1_25CollectiveMainloopFwdSm80ILi8ELi1ELb0EN4cute5tupleIJNS5_1CILi128EEENS7_ILi64EEENS7_ILi192EEEEEELi192ENS_10bfloat16_tEfNS_4arch4Sm80ELb0ELb0ELb1ELb1ELb0ELb1ELb1ELb1EEENS1_21CollectiveEpilogueFwdINS6_IJS8_SA_S9_EEENS6_IJNS7_ILi1EEESI_SI_EEESC_SE_Li256ELb1ELb1ELb1ELb0EEENS1_36VarlenDynamicPersistentTileSchedulerILi128ELi64ELi256ELi256ELb1ELb1ELb0ELb0ELb1ELb1EEEEEEEEEvNT_6ParamsE --------------------------
	.section	.nv.constant0._ZN7cutlass13device_kernelIN5flash19enable_sm80_to_sm89INS1_16FlashAttnFwdSm80INS1_25CollectiveMainloopFwdSm80ILi8ELi1ELb0EN4cute5tupleIJNS5_1CILi128EEENS7_ILi64EEENS7_ILi192EEEEEELi192ENS_10bfloat16_tEfNS_4arch4Sm80ELb0ELb0ELb1ELb1ELb0ELb1ELb1ELb1EEENS1_21CollectiveEpilogueFwdINS6_IJS8_SA_S9_EEENS6_IJNS7_ILi1EEESI_SI_EEESC_SE_Li256ELb1ELb1ELb1ELb0EEENS1_36VarlenDynamicPersistentTileSchedulerILi128ELi64ELi256ELi256ELb1ELb1ELb0ELb0ELb1ELb1EEEEEEEEEvNT_6ParamsE,"a",@progbits
	.sectionflags	@""
	.align	4
.nv.constant0._ZN7cutlass13device_kernelIN5flash19enable_sm80_to_sm89INS1_16FlashAttnFwdSm80INS1_25CollectiveMainloopFwdSm80ILi8ELi1ELb0EN4cute5tupleIJNS5_1CILi128EEENS7_ILi64EEENS7_ILi192EEEEEELi192ENS_10bfloat16_tEfNS_4arch4Sm80ELb0ELb0ELb1ELb1ELb0ELb1ELb1ELb1EEENS1_21CollectiveEpilogueFwdINS6_IJS8_SA_S9_EEENS6_IJNS7_ILi1EEESI_SI_EEESC_SE_Li256ELb1ELb1ELb1ELb0EEENS1_36VarlenDynamicPersistentTileSchedulerILi128ELi64ELi256ELi256ELb1ELb1ELb0ELb0ELb1ELb1EEEEEEEEEvNT_6ParamsE:
	.zero		1432


//--------------------- .nv.constant0._ZN7cutlass13device_kernelIN5flash19enable_sm80_to_sm89INS1_16FlashAttnFwdSm80INS1_25CollectiveMainloopFwdSm80ILi8ELi1ELb0EN4cute5tupleIJNS5_1CILi128EEENS7_ILi64EEENS7_ILi192EEEEEELi192ENS_10bfloat16_tEfNS_4arch4Sm80ELb0ELb1ELb1ELb0ELb0ELb0ELb1ELb1EEENS1_21CollectiveEpilogueFwdINS6_IJS8_SA_S9_EEENS6_IJNS7_ILi1EEESI_SI_EEESC_SE_Li256ELb0ELb1ELb1ELb0EEENS1_19SingleTileSchedulerILb0ELb1ELb1ELi128EEEEEEEEEvNT_6ParamsE --------------------------
	.section	.nv.constant0._ZN7cutlass13device_kernelIN5flash19enable_sm80_to_sm89INS1_16FlashAttnFwdSm80INS1_25CollectiveMainloopFwdSm80ILi8ELi1ELb0EN4cute5tupleIJNS5_1CILi128EEENS7_ILi64EEENS7_ILi192EEEEEELi192ENS_10bfloat16_tEfNS_4arch4Sm80ELb0ELb1ELb1ELb0ELb0ELb0ELb1ELb1EEENS1_21CollectiveEpilogueFwdINS6_IJS8_SA_S9_EEENS6_IJNS7_ILi1EEESI_SI_EEESC_SE_Li256ELb0ELb1ELb1ELb0EEENS1_19SingleTileSchedulerILb0ELb1ELb1ELi128EEEEEEEEEvNT_6ParamsE,"a",@progbits
	.sectionflags	@""
	.align	4
.nv.constant0._ZN7cutlass13device_kernelIN5flash19enable_sm80_to_sm89INS1_16FlashAttnFwdSm80INS1_25CollectiveMainloopFwdSm80ILi8ELi1ELb0EN4cute5tupleIJNS5_1CILi128EEENS7_ILi64EEENS7_ILi192EEEEEELi192ENS_10bfloat16_tEfNS_4arch4Sm80ELb0ELb1ELb1ELb0ELb0ELb0ELb1ELb1EEENS1_21CollectiveEpilogueFwdINS6_IJS8_SA_S9_EEENS6_IJNS7_ILi1EEESI_SI_EEESC_SE_Li256ELb0ELb1ELb1ELb0EEENS1_19SingleTileSchedulerILb0ELb1ELb1ELi128EEEEEEEEEvNT_6ParamsE:
	.zero		1400


//--------------------- .nv.constant0._ZN7cutlass13device_kernelIN5flash19enable_sm80_to_sm89INS1_16FlashAttnFwdSm80INS1_25CollectiveMainloopFwdSm80ILi8ELi1ELb0EN4cute5tupleIJNS5_1CILi128EEENS7_ILi64EEENS7_ILi192EEEEEELi192ENS_10bfloat16_tEfNS_4arch4Sm80ELb0ELb1ELb1ELb1ELb0ELb0ELb1ELb1EEENS1_21CollectiveEpilogueFwdINS6_IJS8_SA_S9_EEENS6_IJNS7_ILi1EEESI_SI_EEESC_SE_Li256ELb1ELb1ELb1ELb0EEENS1_36VarlenDynamicPersistentTileSchedulerILi128ELi64ELi256ELi256ELb1ELb1ELb0ELb1ELb0ELb1EEEEEEEEEvNT_6ParamsE --------------------------
	.section	.nv.constant0._ZN7cutlass13device_kernelIN5flash19enable_sm80_to_sm89INS1_16FlashAttnFwdSm80INS1_25CollectiveMainloopFwdSm80ILi8ELi1ELb0EN4cute5tupleIJNS5_1CILi128EEENS7_ILi64EEENS7_ILi192EEEEEELi192ENS_10bfloat16_tEfNS_4arch4Sm80ELb0ELb1ELb1ELb1ELb0ELb0ELb1ELb1EEENS1_21CollectiveEpilogueFwdINS6_IJS8_SA_S9_EEENS6_IJNS7_ILi1EEESI_SI_EEESC_SE_Li256ELb1ELb1ELb1ELb0EEENS1_36VarlenDynamicPersistentTileSchedulerILi128ELi64ELi256ELi256ELb1ELb1ELb0ELb1ELb0ELb1EEEEEEEEEvNT_6ParamsE,"a",@progbits
	.sectionflags	@""
	.align	4
.nv.constant0._ZN7cutlass13device_kernelIN5flash19enable_sm80_to_sm89INS1_16FlashAttnFwdSm80INS1_25CollectiveMainloopFwdSm80ILi8ELi1ELb0EN4cute5tupleIJNS5_1CILi128EEENS7_ILi64EEENS7_ILi192EEEEEELi192ENS_10bfloat16_tEfNS_4arch4Sm80ELb0ELb1ELb1ELb1ELb0ELb0ELb1ELb1EEENS1_21CollectiveEpilogueFwdINS6_IJS8_SA_S9_EEENS6_IJNS7_ILi1EEESI_SI_EEESC_SE_Li256ELb1ELb1ELb1ELb0EEENS1_36VarlenDynamicPersistentTileSchedulerILi128ELi64ELi256ELi256ELb1ELb1ELb0ELb1ELb0ELb1EEEEEEEEEvNT_6ParamsE:
	.zero		1432


//--------------------- .nv.constant0._ZN7cutlass13device_kernelIN5flash19enable_sm80_to_sm89INS1_16FlashAttnFwdSm80INS1_25CollectiveMainloopFwdSm80ILi8ELi1ELb0EN4cute5tupleIJNS5_1CILi128EEENS7_ILi64EEENS7_ILi192EEEEEELi192ENS_10bfloat16_tEfNS_4arch4Sm80ELb0ELb1ELb1ELb1ELb0ELb1ELb1ELb1EEENS1_21CollectiveEpilogueFwdINS6_IJS8_SA_S9_EEENS6_IJNS7_ILi1EEESI_SI_EEESC_SE_Li256ELb1ELb1ELb1ELb0EEENS1_36VarlenDynamicPersistentTileSchedulerILi128ELi64ELi256ELi256ELb1ELb1ELb0ELb1ELb0ELb1EEEEEEEEEvNT_6ParamsE --------------------------
	.section	.nv.constant0._ZN7cutlass13device_kernelIN5flash19enable_sm80_to_sm89INS1_16FlashAttnFwdSm80INS1_25CollectiveMainloopFwdSm80ILi8ELi1ELb0EN4cute5tupleIJNS5_1CILi128EEENS7_ILi64EEENS7_ILi192EEEEEELi192ENS_10bfloat16_tEfNS_4arch4Sm80ELb0ELb1ELb1ELb1ELb0ELb1ELb1ELb1EEENS1_21CollectiveEpilogueFwdINS6_IJS8_SA_S9_EEENS6_IJNS7_ILi1EEESI_SI_EEESC_SE_Li256ELb1ELb1ELb1ELb0EEENS1_36VarlenDynamicPersistentTileSchedulerILi128ELi64ELi256ELi256ELb1ELb1ELb0ELb1ELb0ELb1EEEEEEEEEvNT_6ParamsE,"a",@progbits
	.sectionflags	@""
	.align	4
.nv.constant0._ZN7cutlass13device_kernelIN5flash19enable_sm80_to_sm89INS1_16FlashAttnFwdSm80INS1_25CollectiveMainloopFwdSm80ILi8ELi1ELb0EN4cute5tupleIJNS5_1CILi128EEENS7_ILi64EEENS7_ILi192EEEEEELi192ENS_10bfloat16_tEfNS_4arch4Sm80ELb0ELb1ELb1ELb1ELb0ELb1ELb1ELb1EEENS1_21CollectiveEpilogueFwdINS6_IJS8_SA_S9_EEENS6_IJNS7_ILi1EEESI_SI_EEESC_SE_Li256ELb1ELb1ELb1ELb0EEENS1_36VarlenDynamicPersistentTileSchedulerILi128ELi64ELi256ELi256ELb1ELb1ELb0ELb1ELb0ELb1EEEEEEEEEvNT_6ParamsE:
	.zero		1432


//--------------------- .nv.constant0._ZN7cutlass13device_kernelIN5flash19enable_sm80_to_sm89INS1_16FlashAttnFwdSm80INS1_25CollectiveMainloopFwdSm80ILi8ELi1ELb1EN4cute5tupleIJNS5_1CILi128EEENS7_ILi96EEENS7_ILi192EEEEEELi192ENS_10bfloat16_tEfNS_4arch4Sm80ELb1ELb0ELb1ELb0ELb0ELb0ELb1ELb1EEENS1_21CollectiveEpilogueFwdINS6_IJS8_SA_S9_EEENS6_IJNS7_ILi1EEESI_SI_EEESC_SE_Li256ELb0ELb1ELb1ELb0EEENS1_30DynamicPersistentTileSchedulerILi256ELi256ELb1ELb1ELb0EEEEEEEEEvNT_6ParamsE --------------------------
	.section	.nv.constant0._ZN7cutlass13device_kernelIN5flash19enable_sm80_to_sm89INS1_16FlashAttnFwdSm80INS1_25CollectiveMainloopFwdSm80ILi8ELi1ELb1EN4cute5tupleIJNS5_1CILi128EEENS7_ILi96EEENS7_ILi192EEEEEELi192ENS_10bfloat16_tEfNS_4arch4Sm80ELb1ELb0ELb1ELb0ELb0ELb0ELb1ELb1EEENS1_21CollectiveEpilogueFwdINS6_IJS8_SA_S9_EEENS6_IJNS7_ILi1EEESI_SI_EEESC_SE_Li256ELb0ELb1ELb1ELb0EEENS1_30DynamicPersistentTileSchedulerILi256ELi256ELb1ELb1ELb0EEEEEEEEEvNT_6ParamsE,"a",@progbits
	.sectionflags	@""
	.align	4
.nv.constant0._ZN7cutlass13device_kernelIN5flash19enable_sm80_to_sm89INS1_16FlashAttnFwdSm80INS1_25CollectiveMainloopFwdSm80ILi8ELi1ELb1EN4cute5tupleIJNS5_1CILi128EEENS7_ILi96EEENS7_ILi192EEEEEELi192ENS_10bfloat16_tEfNS_4arch4Sm80ELb1ELb0ELb1ELb0ELb0ELb0ELb1ELb1EEENS1_21CollectiveEpilogueFwdINS6_IJS8_SA_S9_EEENS6_IJNS7_ILi1EEESI_SI_EEESC_SE_Li256ELb0ELb1ELb1ELb0EEENS1_30DynamicPersistentTileSchedulerILi256ELi256ELb1ELb1ELb0EEEEEEEEEvNT_6ParamsE:
	.zero		1416


//--------------------- .nv.constant0._ZN7cutlass13device_kernelIN5flash19enable_sm80_to_sm89INS1_16FlashAttnFwdSm80INS1_25CollectiveMainloopFwdSm80ILi8ELi1ELb0EN4cute5tupleIJNS5_1CILi128EEENS7_ILi64EEENS7_ILi192EEEEEELi192ENS_10bfloat16_tEfNS_4arch4Sm80ELb1ELb0ELb1ELb1ELb0ELb0ELb1ELb1EEENS1_21CollectiveEpilogueFwdINS6_IJS8_SA_S9_EEENS6_IJNS7_ILi1EEESI_SI_EEESC_SE_Li256ELb1ELb1ELb1ELb0EEENS1_36VarlenDynamicPersistentTileSchedulerILi128ELi64ELi256ELi256ELb1ELb1ELb0ELb1ELb1ELb1EEEEEEEEEvNT_6ParamsE --------------------------
	.section	.nv.constant0._ZN7cutlass13device_kernelIN5flash19enable_sm80_to_sm89INS1_16FlashAttnFwdSm80INS1_25CollectiveMainloopFwdSm80ILi8ELi1ELb0EN4cute5tupleIJNS5_1CILi128EEENS7_ILi64EEENS7_ILi192EEEEEELi192ENS_10bfloat16_tEfNS_4arch4Sm80ELb1ELb0ELb1ELb1ELb0ELb0ELb1ELb1EEENS1_21CollectiveEpilogueFwdINS6_IJS8_SA_S9_EEENS6_IJNS7_ILi1EEESI_SI_EEESC_SE_Li256ELb1ELb1ELb1ELb0EEENS1_36VarlenDynamicPersistentTileSchedulerILi128ELi64ELi256ELi256ELb1ELb1ELb0ELb1ELb1ELb1EEEEEEEEEvNT_6ParamsE,"a",@progbits
	.sectionflags	@""
	.align	4
.nv.constant0._ZN7cutlass13device_kernelIN5flash19enable_sm80_to_sm89INS1_16FlashAttnFwdSm80INS1_25CollectiveMainloopFwdSm80ILi8ELi1ELb0EN4cute5tupleIJNS5_1CILi128EEENS7_ILi64EEENS7_ILi192EEEEEELi192ENS_10bfloat16_tEfNS_4arch4Sm80ELb1ELb0ELb1ELb1ELb0ELb0ELb1ELb1EEENS1_21CollectiveEpilogueFwdINS6_IJS8_SA_S9_EEENS6_IJNS7_ILi1EEESI_SI_EEESC_SE_Li256ELb1ELb1ELb1ELb0EEENS1_36VarlenDynamicPersistentTileSchedulerILi128ELi64ELi256ELi256ELb1ELb1ELb0ELb1ELb1ELb1EEEEEEEEEvNT_6ParamsE:
	.zero		1432


//--------------------- .nv.constant0._ZN7cutlass13device_kernelIN5flash19enable_sm80_to_sm89INS1_16FlashAttnFwdSm80INS1_25CollectiveMainloopFwdSm80ILi8ELi1ELb0EN4cute5tupleIJNS5_1CILi128EEENS7_ILi64EEENS7_ILi192EEEEEELi192ENS_10bfloat16_tEfNS_4arch4Sm80ELb1ELb0ELb1ELb1ELb0ELb1ELb1ELb1EEENS1_21CollectiveEpilogueFwdINS6_IJS8_SA_S9_EEENS6_IJNS7_ILi1EEESI_SI_EEESC_SE_Li256ELb1ELb1ELb1ELb0EEENS1_36VarlenDynamicPersistentTileSchedulerILi128ELi64ELi256ELi256ELb1ELb1ELb0ELb1ELb1ELb1EEEEEEEEEvNT_6ParamsE --------------------------
	.section	.nv.constant0._ZN7cutlass13device_kernelIN5flash19enable_sm80_to_sm89INS1_16FlashAttnFwdSm80INS1_25CollectiveMainloopFwdSm80ILi8ELi1ELb0EN4cute5tupleIJNS5_1CILi128EEENS7_ILi64EEENS7_ILi192EEEEEELi192ENS_10bfloat16_tEfNS_4arch4Sm80ELb1ELb0ELb1ELb1ELb0ELb1ELb1ELb1EEENS1_21CollectiveEpilogueFwdINS6_IJS8_SA_S9_EEENS6_IJNS7_ILi1EEESI_SI_EEESC_SE_Li256ELb1ELb1ELb1ELb0EEENS1_36VarlenDynamicPersistentTileSchedulerILi128ELi64ELi256ELi256ELb1ELb1ELb0ELb1ELb1ELb1EEEEEEEEEvNT_6ParamsE,"a",@progbits
	.sectionflags	@""
	.align	4
.nv.constant0._ZN7cutlass13device_kernelIN5flash19enable_sm80_to_sm89INS1_16FlashAttnFwdSm80INS1_25CollectiveMainloopFwdSm80ILi8ELi1ELb0EN4cute5tupleIJNS5_1CILi128EEENS7_ILi64EEENS7_ILi192EEEEEELi192ENS_10bfloat16_tEfNS_4arch4Sm80ELb1ELb0ELb1ELb1ELb0ELb1ELb1ELb1EEENS1_21CollectiveEpilogueFwdINS6_IJS8_SA_S9_EEENS6_IJNS7_ILi1EEESI_SI_EEESC_SE_Li256ELb1ELb1ELb1ELb0EEENS1_36VarlenDynamicPersistentTileSchedulerILi128ELi64ELi256ELi256ELb1ELb1ELb0ELb1ELb1ELb1EEEEEEEEEvNT_6ParamsE:
	.zero		1432


//--------------------- .nv.constant0._ZN7cutlass13device_kernelIN5flash19enable_sm80_to_sm89INS1_16FlashAttnFwdSm80INS1_25CollectiveMainloopFwdSm80ILi8ELi2ELb1EN4cute5tupleIJNS5_1CILi128EEENS7_ILi96EEENS7_ILi192EEEEEELi192ENS_10bfloat16_tEfNS_4arch4Sm80ELb0ELb0ELb1ELb0ELb0ELb0ELb1ELb1EEENS1_21CollectiveEpilogueFwdINS6_IJS8_SA_S9_EEENS6_IJNS7_ILi1EEESI_SI_EEESC_SE_Li256ELb0ELb1ELb1ELb0EEENS1_19SingleTileSchedulerILb0ELb1ELb1ELi128EEEEEEEEEvNT_6ParamsE --------------------------
	.section	.nv.constant0._ZN7cutlass13device_kernelIN5flash19enable_sm80_to_sm89INS1_16FlashAttnFwdSm80INS1_25CollectiveMainloopFwdSm80ILi8ELi2ELb1EN4cute5tupleIJNS5_1CILi128EEENS7_ILi96EEENS7_ILi192EEEEEELi192ENS_10bfloat16_tEfNS_4arch4Sm80ELb0ELb0ELb1ELb0ELb0ELb0ELb1ELb1EEENS1_21CollectiveEpilogueFwdINS6_IJS8_SA_S9_EEENS6_IJNS7_ILi1EEESI_SI_EEESC_SE_Li256ELb0ELb1ELb1ELb0EEENS1_19SingleTileSchedulerILb0ELb1ELb1ELi128EEEEEEEEEvNT_6ParamsE,"a",@progbits
	.sectionflags	@""
	.align	4
.nv.constant0._ZN7cutlass13device_kernelIN5flash19enable_sm80_to_sm89INS1_16FlashAttnFwdSm80INS1_25CollectiveMainloopFwdSm80ILi8ELi2ELb1EN4cute5tupleIJNS5_1CILi128EEENS7_ILi96EEENS7_ILi192EEEEEELi192ENS_10bfloat16_tEfNS_4arch4Sm80ELb0ELb0ELb1ELb0ELb0ELb0ELb1ELb1EEENS1_21CollectiveEpilogueFwdINS6_IJS8_SA_S9_EEENS6_IJNS7_ILi1EEESI_SI_EEESC_SE_Li256ELb0ELb1ELb1ELb0EEENS1_19SingleTileSchedulerILb0ELb1ELb1ELi128EEEEEEEEEvNT_6ParamsE:
	.zero		1400


//--------------------- .nv.constant0._ZN7cutlass13device_kernelIN5flash19enable_sm80_to_sm89INS1_16FlashAttnFwdSm80INS1_25CollectiveMainloopFwdSm80ILi8ELi2ELb0EN4cute5tupleIJNS5_1CILi128EEENS7_ILi64EEENS7_ILi192EEEEEELi192ENS_10bfloat16_tEfNS_4arch4Sm80ELb0ELb0ELb1ELb1ELb0ELb0ELb1ELb1EEENS1_21CollectiveEpilogueFwdINS6_IJS8_SA_S9_EEENS6_IJNS7_ILi1EEESI_SI_EEESC_SE_Li256ELb1ELb1ELb1ELb0EEENS1_36VarlenDynamicPersistentTileSchedulerILi128ELi64ELi256ELi256ELb1ELb1ELb0ELb0ELb1ELb1EEEEEEEEEvNT_6ParamsE --------------------------
	.section	.nv.constant0._ZN7cutlass13device_kernelIN5flash19enable_sm80_to_sm89INS1_16FlashAttnFwdSm80INS1_25CollectiveMainloopFwdSm80ILi8ELi2ELb0EN4cute5tupleIJNS5_1CILi128EEENS7_ILi64EEENS7_ILi192EEEEEELi192ENS_10bfloat16_tEfNS_4arch4Sm80ELb0ELb0ELb1ELb1ELb0ELb0ELb1ELb1EEENS1_21CollectiveEpilogueFwdINS6_IJS8_SA_S9_EEENS6_IJNS7_ILi1EEESI_SI_EEESC_SE_Li256ELb1ELb1ELb1ELb0EEENS1_36VarlenDynamicPersistentTileSchedulerILi128ELi64ELi256ELi256ELb1ELb1ELb0ELb0ELb1ELb1EEEEEEEEEvNT_6ParamsE,"a",@progbits
	.sectionflags	@""
	.align	4
.nv.constant0._ZN7cutlass13device_kernelIN5flash19enable_sm80_to_sm89INS1_16FlashAttnFwdSm80INS1_25CollectiveMainloopFwdSm80ILi8ELi2ELb0EN4cute5tupleIJNS5_1CILi128EEENS7_ILi64EEENS7_ILi192EEEEEELi192ENS_10bfloat16_tEfNS_4arch4Sm80ELb0ELb0ELb1ELb1ELb0ELb0ELb1ELb1EEENS1_21CollectiveEpilogueFwdINS6_IJS8_SA_S9_EEENS6_IJNS7_ILi1EEESI_SI_EEESC_SE_Li256ELb1ELb1ELb1ELb0EEENS1_36VarlenDynamicPersistentTileSchedulerILi128ELi64ELi256ELi256ELb1ELb1ELb0ELb0ELb1ELb1EEEEEEEEEvNT_6ParamsE:
	.zero		1432


//--------------------- .nv.constant0._ZN7cutlass13device_kernelIN5flash19enable_sm80_to_sm89INS1_16FlashAttnFwdSm80INS1_25CollectiveMainloopFwdSm80ILi8ELi2ELb0EN4cute5tupleIJNS5_1CILi128EEENS7_ILi64EEENS7_ILi192EEEEEELi192ENS_10bfloat16_tEfNS_4arch4Sm80ELb0ELb0ELb1ELb1ELb0ELb1ELb1ELb1EEENS1_21CollectiveEpilogueFwdINS6_IJS8_SA_S9_EEENS6_IJNS7_ILi1EEESI_SI_EEESC_SE_Li256ELb1ELb1ELb1ELb0EEENS1_36VarlenDynamicPersistentTileSchedulerILi128ELi64ELi256ELi256ELb1ELb1ELb0ELb0ELb1ELb1EEEEEEEEEvNT_6ParamsE --------------------------
	.section	.nv.constant0._ZN7cutlass13device_kernelIN5flash19enable_sm80_to_sm89INS1_16FlashAttnFwdSm80INS1_25CollectiveMainloopFwdSm80ILi8ELi2ELb0EN4cute5tupleIJNS5_1CILi128EEENS7_ILi64EEENS7_ILi192EEEEEELi192ENS_10bfloat16_tEfNS_4arch4Sm80ELb0ELb0ELb1ELb1ELb0ELb1ELb1ELb1EEENS1_21CollectiveEpilogueFwdINS6_IJS8_SA_S9_EEENS6_IJNS7_ILi1EEESI_SI_EEESC_SE_Li256ELb1ELb1ELb1ELb0EEENS1_36VarlenDynamicPersistentTileSchedulerILi128ELi64ELi256ELi256ELb1ELb1ELb0ELb0ELb1ELb1EEEEEEEEEvNT_6ParamsE,"a",@progbits
	.sectionflags	@""
	.align	4
.nv.constant0._ZN7cutlass13device_kernelIN5flash19enable_sm80_to_sm89INS1_16FlashAttnFwdSm80INS1_25CollectiveMainloopFwdSm80ILi8ELi2ELb0EN4cute5tupleIJNS5_1CILi128EEENS7_ILi64EEENS7_ILi192EEEEEELi192ENS_10bfloat16_tEfNS_4arch4Sm80ELb0ELb0ELb1ELb1ELb0ELb1ELb1ELb1EEENS1_21CollectiveEpilogueFwdINS6_IJS8_SA_S9_EEENS6_IJNS7_ILi1EEESI_SI_EEESC_SE_Li256ELb1ELb1ELb1ELb0EEENS1_36VarlenDynamicPersistentTileSchedulerILi128ELi64ELi256ELi256ELb1ELb1ELb0ELb0ELb1ELb1EEEEEEEEEvNT_6ParamsE:
	.zero		1432


//--------------------- .nv.constant0._ZN7cutlass13device_kernelIN5flash19enable_sm80_to_sm89INS1_16FlashAttnFwdSm80INS1_25CollectiveMainloopFwdSm80ILi8ELi2ELb0EN4cute5tupleIJNS5_1CILi128EEENS7_ILi64EEENS7_ILi192EEEEEELi192ENS_10bfloat16_tEfNS_4arch4Sm80ELb0ELb1ELb1ELb0ELb0ELb0ELb1ELb1EEENS1_21CollectiveEpilogueFwdINS6_IJS8_SA_S9_EEENS6_IJNS7_ILi1EEESI_SI_EEESC_SE_Li256ELb0ELb1ELb1ELb0EEENS1_19SingleTileSchedulerILb0ELb1ELb1ELi128EEEEEEEEEvNT_6ParamsE --------------------------
	.section	.nv.constant0._ZN7cutlass13device_kernelIN5flash19enable_sm80_to_sm89INS1_16FlashAttnFwdSm80INS1_25CollectiveMainloopFwdSm80ILi8ELi2ELb0EN4cute5tupleIJNS5_1CILi128EEENS7_ILi64EEENS7_ILi192EEEEEELi192ENS_10bfloat16_tEfNS_4arch4Sm80ELb0ELb1ELb1ELb0ELb0ELb0ELb1ELb1EEENS1_21CollectiveEpilogueFwdINS6_IJS8_SA_S9_EEENS6_IJNS7_ILi1EEESI_SI_EEESC_SE_Li256ELb0ELb1ELb1ELb0EEENS1_19SingleTileSchedulerILb0ELb1ELb1ELi128EEEEEEEEEvNT_6ParamsE,"a",@progbits
	.sectionflags	@""
	.align	4
.nv.constant0._ZN7cutlass13device_kernelIN5flash19enable_sm80_to_sm89INS1_16FlashAttnFwdSm80INS1_25CollectiveMainloopFwdSm80ILi8ELi2ELb0EN4cute5tupleIJNS5_1CILi128EEENS7_ILi64EEENS7_ILi192EEEEEELi192ENS_10bfloat16_tEfNS_4arch4Sm80ELb0ELb1ELb1ELb0ELb0ELb0ELb1ELb1EEENS1_21CollectiveEpilogueFwdINS6_IJS8_SA_S9_EEENS6_IJNS7_ILi1EEESI_SI_EEESC_SE_Li256ELb0ELb1ELb1ELb0EEENS1_19SingleTileSchedulerILb0ELb1ELb1ELi128EEEEEEEEEvNT_6ParamsE:
	.zero		1400


//--------------------- .nv.constant0._ZN7cutlass13device_kernelIN5flash19enable_sm80_to_sm89INS1_16FlashAttnFwdSm80INS1_25CollectiveMainloopFwdSm80ILi8ELi2ELb0EN4cute5tupleIJNS5_1CILi128EEENS7_ILi64EEENS7_ILi192EEEEEELi192ENS_10bfloat16_tEfNS_4arch4Sm80ELb0ELb1ELb1ELb1ELb0ELb0ELb1ELb1EEENS1_21CollectiveEpilogueFwdINS6_IJS8_SA_S9_EEENS6_IJNS7_ILi1EEESI_SI_EEESC_SE_Li256ELb1ELb1ELb1ELb0EEENS1_36VarlenDynamicPersistentTileSchedulerILi128ELi64ELi256ELi256ELb1ELb1ELb0ELb1ELb0ELb1EEEEEEEEEvNT_6ParamsE --------------------------
	.section	.nv.constant0._ZN7cutlass13device_kernelIN5flash19enable_sm80_to_sm89INS1_16FlashAttnFwdSm80INS1_25CollectiveMainloopFwdSm80ILi8ELi2ELb0EN4cute5tupleIJNS5_1CILi128EEENS7_ILi64EEENS7_ILi192EEEEEELi192ENS_10bfloat16_tEfNS_4arch4Sm80ELb0ELb1ELb1ELb1ELb0ELb0ELb1ELb1EEENS1_21CollectiveEpilogueFwdINS6_IJS8_SA_S9_EEENS6_IJNS7_ILi1EEESI_SI_EEESC_SE_Li256ELb1ELb1ELb1ELb0EEENS1_36VarlenDynamicPersistentTileSchedulerILi128ELi64ELi256ELi256ELb1ELb1ELb0ELb1ELb0ELb1EEEEEEEEEvNT_6ParamsE,"a",@progbits
	.sectionflags	@""
	.align	4
.nv.constant0._ZN7cutlass13device_kernelIN5flash19enable_sm80_to_sm89INS1_16FlashAttnFwdSm80INS1_25CollectiveMainloopFwdSm80ILi8ELi2ELb0EN4cute5tupleIJNS5_1CILi128EEENS7_ILi64EEENS7_ILi192EEEEEELi192ENS_10bfloat16_tEfNS_4arch4Sm80ELb0ELb1ELb1ELb1ELb0ELb0ELb1ELb1EEENS1_21CollectiveEpilogueFwdINS6_IJS8_SA_S9_EEENS6_IJNS7_ILi1EEESI_SI_EEESC_SE_Li256ELb1ELb1ELb1ELb0EEENS1_36VarlenDynamicPersistentTileSchedulerILi128ELi64ELi256ELi256ELb1ELb1ELb0ELb1ELb0ELb1EEEEEEEEEvNT_6ParamsE:
	.zero		1432


//--------------------- .nv.constant0._ZN7cutlass13device_kernelIN5flash19enable_sm80_to_sm89INS1_16FlashAttnFwdSm80INS1_25CollectiveMainloopFwdSm80ILi8ELi2ELb0EN4cute5tupleIJNS5_1CILi128EEENS7_ILi64EEENS7_ILi192EEEEEELi192ENS_10bfloat16_tEfNS_4arch4Sm80ELb0ELb1ELb1ELb1ELb0ELb1ELb1ELb1EEENS1_21CollectiveEpilogueFwdINS6_IJS8_SA_S9_EEENS6_IJNS7_ILi1EEESI_SI_EEESC_SE_Li256ELb1ELb1ELb1ELb0EEENS1_36VarlenDynamicPersistentTileSchedulerILi128ELi64ELi256ELi256ELb1ELb1ELb0ELb1ELb0ELb1EEEEEEEEEvNT_6ParamsE --------------------------
	.section	.nv.constant0._ZN7cutlass13device_kernelIN5flash19enable_sm80_to_sm89INS1_16FlashAttnFwdSm80INS1_25CollectiveMainloopFwdSm80ILi8ELi2ELb0EN4cute5tupleIJNS5_1CILi128EEENS7_ILi64EEENS7_ILi192EEEEEELi192ENS_10bfloat16_tEfNS_4arch4Sm80ELb0ELb1ELb1ELb1ELb0ELb1ELb1ELb1EEENS1_21CollectiveEpilogueFwdINS6_IJS8_SA_S9_EEENS6_IJNS7_ILi1EEESI_SI_EEESC_SE_Li256ELb1ELb1ELb1ELb0EEENS1_36VarlenDynamicPersistentTileSchedulerILi128ELi64ELi256ELi256ELb1ELb1ELb0ELb1ELb0ELb1EEEEEEEEEvNT_6ParamsE,"a",@progbits
	.sectionflags	@""
	.align	4
.nv.constant0._ZN7cutlass13device_kernelIN5flash19enable_sm80_to_sm89INS1_16FlashAttnFwdSm80INS1_25CollectiveMainloopFwdSm80ILi8ELi2ELb0EN4cute5tupleIJNS5_1CILi128EEENS7_ILi64EEENS7_ILi192EEEEEELi192ENS_10bfloat16_tEfNS_4arch4Sm80ELb0ELb1ELb1ELb1ELb0ELb1ELb1ELb1EEENS1_21CollectiveEpilogueFwdINS6_IJS8_SA_S9_EEENS6_IJNS7_ILi1EEESI_SI_EEESC_SE_Li256ELb1ELb1ELb1ELb0EEENS1_36VarlenDynamicPersistentTileSchedulerILi128ELi64ELi256ELi256ELb1ELb1ELb0ELb1ELb0ELb1EEEEEEEEEvNT_6ParamsE:
	.zero		1432


//--------------------- .nv.constant0._ZN7cutlass13device_kernelIN5flash19enable_sm80_to_sm89INS1_16FlashAttnFwdSm80INS1_25CollectiveMainloopFwdSm80ILi8ELi2ELb1EN4cute5tupleIJNS5_1CILi128EEENS7_ILi96EEENS7_ILi192EEEEEELi192ENS_10bfloat16_tEfNS_4arch4Sm80ELb1ELb0ELb1ELb0ELb0ELb0ELb1ELb1EEENS1_21CollectiveEpilogueFwdINS6_IJS8_SA_S9_EEENS6_IJNS7_ILi1EEESI_SI_EEESC_SE_Li256ELb0ELb1ELb1ELb0EEENS1_30DynamicPersistentTileSchedulerILi256ELi256ELb1ELb1ELb0EEEEEEEEEvNT_6ParamsE --------------------------
	.section	.nv.constant0._ZN7cutlass13device_kernelIN5flash19enable_sm80_to_sm89INS1_16FlashAttnFwdSm80INS1_25CollectiveMainloopFwdSm80ILi8ELi2ELb1EN4cute5tupleIJNS5_1CILi128EEENS7_ILi96EEENS7_ILi192EEEEEELi192ENS_10bfloat16_tEfNS_4arch4Sm80ELb1ELb0ELb1ELb0ELb0ELb0ELb1ELb1EEENS1_21CollectiveEpilogueFwdINS6_IJS8_SA_S9_EEENS6_IJNS7_ILi1EEESI_SI_EEESC_SE_Li256ELb0ELb1ELb1ELb0EEENS1_30DynamicPersistentTileSchedulerILi256ELi256ELb1ELb1ELb0EEEEEEEEEvNT_6ParamsE,"a",@progbits
	.sectionflags	@""
	.align	4
.nv.constant0._ZN7cutlass13device_kernelIN5flash19enable_sm80_to_sm89INS1_16FlashAttnFwdSm80INS1_25CollectiveMainloopFwdSm80ILi8ELi2ELb1EN4cute5tupleIJNS5_1CILi128EEENS7_ILi96EEENS7_ILi192EEEEEELi192ENS_10bfloat16_tEfNS_4arch4Sm80ELb1ELb0ELb1ELb0ELb0ELb0ELb1ELb1EEENS1_21CollectiveEpilogueFwdINS6_IJS8_SA_S9_EEENS6_IJNS7_ILi1EEESI_SI_EEESC_SE_Li256ELb0ELb1ELb1ELb0EEENS1_30DynamicPersistentTileSchedulerILi256ELi256ELb1ELb1ELb0EEEEEEEEEvNT_6ParamsE:
	.zero		1416


//--------------------- .nv.constant0._ZN7cutlass13device_kernelIN5flash19enable_sm80_to_sm89INS1_16FlashAttnFwdSm80INS1_25CollectiveMainloopFwdSm80ILi8ELi2ELb0EN4cute5tupleIJNS5_1CILi128EEENS7_ILi64EEENS7_ILi192EEEEEELi192ENS_10bfloat16_tEfNS_4arch4Sm80ELb1ELb0ELb1ELb1ELb0ELb0ELb1ELb1EEENS1_21CollectiveEpilogueFwdINS6_IJS8_SA_S9_EEENS6_IJNS7_ILi1EEESI_SI_EEESC_SE_Li256ELb1ELb1ELb1ELb0EEENS1_36VarlenDynamicPersistentTileSchedulerILi128ELi64ELi256ELi256ELb1ELb1ELb0ELb1ELb1ELb1EEEEEEEEEvNT_6ParamsE --------------------------
	.section	.nv.constant0._ZN7cutlass13device_kernelIN5flash19enable_sm80_to_sm89INS1_16FlashAttnFwdSm80INS1_25CollectiveMainloopFwdSm80ILi8ELi2ELb0EN4cute5tupleIJNS5_1CILi128EEENS7_ILi64EEENS7_ILi192EEEEEELi192ENS_10bfloat16_tEfNS_4arch4Sm80ELb1ELb0ELb1ELb1ELb0ELb0ELb1ELb1EEENS1_21CollectiveEpilogueFwdINS6_IJS8_SA_S9_EEENS6_IJNS7_ILi1EEESI_SI_EEESC_SE_Li256ELb1ELb1ELb1ELb0EEENS1_36VarlenDynamicPersistentTileSchedulerILi128ELi64ELi256ELi256ELb1ELb1ELb0ELb1ELb1ELb1EEEEEEEEEvNT_6ParamsE,"a",@progbits
	.sectionflags	@""
	.align	4
.nv.constant0._ZN7cutlass13device_kernelIN5flash19enable_sm80_to_sm89INS1_16FlashAttnFwdSm80INS1_25CollectiveMainloopFwdSm80ILi8ELi2ELb0EN4cute5tupleIJNS5_1CILi128EEENS7_ILi64EEENS7_ILi192EEEEEELi192ENS_10bfloat16_tEfNS_4arch4Sm80ELb1ELb0ELb1ELb1ELb0ELb0ELb1ELb1EEENS1_21CollectiveEpilogueFwdINS6_IJS8_SA_S9_EEENS6_IJNS7_ILi1EEESI_SI_EEESC_SE_Li256ELb1ELb1ELb1ELb0EEENS1_36VarlenDynamicPersistentTileSchedulerILi128ELi64ELi256ELi256ELb1ELb1ELb0ELb1ELb1ELb1EEEEEEEEEvNT_6ParamsE:
	.zero		1432


//--------------------- .nv.constant0._ZN7cutlass13device_kernelIN5flash19enable_sm80_to_sm89INS1_16FlashAttnFwdSm80INS1_25CollectiveMainloopFwdSm80ILi8ELi2ELb0EN4cute5tupleIJNS5_1CILi128EEENS7_ILi64EEENS7_ILi192EEEEEELi192ENS_10bfloat16_tEfNS_4arch4Sm80ELb1ELb0ELb1ELb1ELb0ELb1ELb1ELb1EEENS1_21CollectiveEpilogueFwdINS6_IJS8_SA_S9_EEENS6_IJNS7_ILi1EEESI_SI_EEESC_SE_Li256ELb1ELb1ELb1ELb0EEENS1_36VarlenDynamicPersistentTileSchedulerILi128ELi64ELi256ELi256ELb1ELb1ELb0ELb1ELb1ELb1EEEEEEEEEvNT_6ParamsE --------------------------
	.section	.nv.constant0._ZN7cutlass13device_kernelIN5flash19enable_sm80_to_sm89INS1_16FlashAttnFwdSm80INS1_25CollectiveMainloopFwdSm80ILi8ELi2ELb0EN4cute5tupleIJNS5_1CILi128EEENS7_ILi64EEENS7_ILi192EEEEEELi192ENS_10bfloat16_tEfNS_4arch4Sm80ELb1ELb0ELb1ELb1ELb0ELb1ELb1ELb1EEENS1_21CollectiveEpilogueFwdINS6_IJS8_SA_S9_EEENS6_IJNS7_ILi1EEESI_SI_EEESC_SE_Li256ELb1ELb1ELb1ELb0EEENS1_36VarlenDynamicPersistentTileSchedulerILi128ELi64ELi256ELi256ELb1ELb1ELb0ELb1ELb1ELb1EEEEEEEEEvNT_6ParamsE,"a",@progbits
	.sectionflags	@""
	.align	4
.nv.constant0._ZN7cutlass13device_kernelIN5flash19enable_sm80_to_sm89INS1_16FlashAttnFwdSm80INS1_25CollectiveMainloopFwdSm80ILi8ELi2ELb0EN4cute5tupleIJNS5_1CILi128EEENS7_ILi64EEENS7_ILi192EEEEEELi192ENS_10bfloat16_tEfNS_4arch4Sm80ELb1ELb0ELb1ELb1ELb0ELb1ELb1ELb1EEENS1_21CollectiveEpilogueFwdINS6_IJS8_SA_S9_EEENS6_IJNS7_ILi1EEESI_SI_EEESC_SE_Li256ELb1ELb1ELb1ELb0EEENS1_36VarlenDynamicPersistentTileSchedulerILi128ELi64ELi256ELi256ELb1ELb1ELb0ELb1ELb1ELb1EEEEEEEEEvNT_6ParamsE:
	.zero		1432


//--------------------- .nv.constant0._ZN7cutlass13device_kernelIN5flash19enable_sm80_to_sm89INS1_16FlashAttnFwdSm80INS1_25CollectiveMainloopFwdSm80ILi8ELi1ELb1EN4cute5tupleIJNS5_1CILi128EEENS7_ILi96EEENS7_ILi192EEEEEELi192ENS_10bfloat16_tEfNS_4arch4Sm80ELb0ELb0ELb0ELb0ELb0ELb0ELb1ELb1EEENS1_21CollectiveEpilogueFwdINS6_IJS8_SA_S9_EEENS6_IJNS7_ILi1EEESI_SI_EEESC_SE_Li256ELb0ELb1ELb1ELb0EEENS1_19SingleTileSchedulerILb0ELb1ELb1ELi128EEEEEEEEEvNT_6ParamsE --------------------------
	.section	.nv.constant0._ZN7cutlass13device_kernelIN5flash19enable_sm80_to_sm89INS1_16FlashAttnFwdSm80INS1_25CollectiveMainloopFwdSm80ILi8ELi1ELb1EN4cute5tupleIJNS5_1CILi128EEENS7_ILi96EEENS7_ILi192EEEEEELi192ENS_10bfloat16_tEfNS_4arch4Sm80ELb0ELb0ELb0ELb0ELb0ELb0ELb1ELb1EEENS1_21CollectiveEpilogueFwdINS6_IJS8_SA_S9_EEENS6_IJNS7_ILi1EEESI_SI_EEESC_SE_Li256ELb0ELb1ELb1ELb0EEENS1_19SingleTileSchedulerILb0ELb1ELb1ELi128EEEEEEEEEvNT_6ParamsE,"a",@progbits
	.sectionflags	@""
	.align	4
.nv.constant0._ZN7cutlass13device_kernelIN5flash19enable_sm80_to_sm89INS1_16FlashAttnFwdSm80INS1_25CollectiveMainloopFwdSm80ILi8ELi1ELb1EN4cute5tupleIJNS5_1CILi128EEENS7_ILi96EEENS7_ILi192EEEEEELi192ENS_10bfloat16_tEfNS_4arch4Sm80ELb0ELb0ELb0ELb0ELb0ELb0ELb1ELb1EEENS1_21CollectiveEpilogueFwdINS6_IJS8_SA_S9_EEENS6_IJNS7_ILi1EEESI_SI_EEESC_SE_Li256ELb0ELb1ELb1ELb0EEENS1_19SingleTileSchedulerILb0ELb1ELb1ELi128EEEEEEEEEvNT_6ParamsE:
	.zero		1400


//--------------------- .nv.constant0._ZN7cutlass13device_kernelIN5flash19enable_sm80_to_sm89INS1_16FlashAttnFwdSm80INS1_25CollectiveMainloopFwdSm80ILi8ELi1ELb0EN4cute5tupleIJNS5_1CILi128EEENS7_ILi64EEENS7_ILi192EEEEEELi192ENS_10bfloat16_tEfNS_4arch4Sm80ELb0ELb0ELb0ELb1ELb0ELb0ELb1ELb1EEENS1_21CollectiveEpilogueFwdINS6_IJS8_SA_S9_EEENS6_IJNS7_ILi1EEESI_SI_EEESC_SE_Li256ELb1ELb1ELb1ELb0EEENS1_36VarlenDynamicPersistentTileSchedulerILi128ELi64ELi256ELi256ELb1ELb1ELb0ELb0ELb1ELb1EEEEEEEEEvNT_6ParamsE --------------------------
	.section	.nv.constant0._ZN7cutlass13device_kernelIN5flash19enable_sm80_to_sm89INS1_16FlashAttnFwdSm80INS1_25CollectiveMainloopFwdSm80ILi8ELi1ELb0EN4cute5tupleIJNS5_1CILi128EEENS7_ILi64EEENS7_ILi192EEEEEELi192ENS_10bfloat16_tEfNS_4arch4Sm80ELb0ELb0ELb0ELb1ELb0ELb0ELb1ELb1EEENS1_21CollectiveEpilogueFwdINS6_IJS8_SA_S9_EEENS6_IJNS7_ILi1EEESI_SI_EEESC_SE_Li256ELb1ELb1ELb1ELb0EEENS1_36VarlenDynamicPersistentTileSchedulerILi128ELi64ELi256ELi256ELb1ELb1ELb0ELb0ELb1ELb1EEEEEEEEEvNT_6ParamsE,"a",@progbits
	.sectionflags	@""
	.align	4
.nv.constant0._ZN7cutlass13device_kernelIN5flash19enable_sm80_to_sm89INS1_16FlashAttnFwdSm80INS1_25CollectiveMainloopFwdSm80ILi8ELi1ELb0EN4cute5tupleIJNS5_1CILi128EEENS7_ILi64EEENS7_ILi192EEEEEELi192ENS_10bfloat16_tEfNS_4arch4Sm80ELb0ELb0ELb0ELb1ELb0ELb0ELb1ELb1EEENS1_21CollectiveEpilogueFwdINS6_IJS8_SA_S9_EEENS6_IJNS7_ILi1EEESI_SI_EEESC_SE_Li256ELb1ELb1ELb1ELb0EEENS1_36VarlenDynamicPersistentTileSchedulerILi128ELi64ELi256ELi256ELb1ELb1ELb0ELb0ELb1ELb1EEEEEEEEEvNT_6ParamsE:
	.zero		1432


//--------------------- .nv.constant0._ZN7cutlass13device_kernelIN5flash19enable_sm80_to_sm89INS1_16FlashAttnFwdSm80INS1_25CollectiveMainloopFwdSm80ILi8ELi1ELb0EN4cute5tupleIJNS5_1CILi128EEENS7_ILi64EEENS7_ILi192EEEEEELi192ENS_10bfloat16_tEfNS_4arch4Sm80ELb0ELb0ELb0ELb1ELb0ELb1ELb1ELb1EEENS1_21CollectiveEpilogueFwdINS6_IJS8_SA_S9_EEENS6_IJNS7_ILi1EEESI_SI_EEESC_SE_Li256ELb1ELb1ELb1ELb0EEENS1_36VarlenDynamicPersistentTileSchedulerILi128ELi64ELi256ELi256ELb1ELb1ELb0ELb0ELb1ELb1EEEEEEEEEvNT_6ParamsE --------------------------
	.section	.nv.constant0._ZN7cutlass13device_kernelIN5flash19enable_sm80_to_sm89INS1_16FlashAttnFwdSm80INS1_25CollectiveMainloopFwdSm80ILi8ELi1ELb0EN4cute5tupleIJNS5_1CILi128EEENS7_ILi64EEENS7_ILi192EEEEEELi192ENS_10bfloat16_tEfNS_4arch4Sm80ELb0ELb0ELb0ELb1ELb0ELb1ELb1ELb1EEENS1_21CollectiveEpilogueFwdINS6_IJS8_SA_S9_EEENS6_IJNS7_ILi1EEESI_SI_EEESC_SE_Li256ELb1ELb1ELb1ELb0EEENS1_36VarlenDynamicPersistentTileSchedulerILi128ELi64ELi256ELi256ELb1ELb1ELb0ELb0ELb1ELb1EEEEEEEEEvNT_6ParamsE,"a",@progbits
	.sectionflags	@""
	.align	4
.nv.constant0._ZN7cutlass13device_kernelIN5flash19enable_sm80_to_sm89INS1_16FlashAttnFwdSm80INS1_25CollectiveMainloopFwdSm80ILi8ELi1ELb0EN4cute5tupleIJNS5_1CILi128EEENS7_ILi64EEENS7_ILi192EEEEEELi192ENS_10bfloat16_tEfNS_4arch4Sm80ELb0ELb0ELb0ELb1ELb0ELb1ELb1ELb1EEENS1_21CollectiveEpilogueFwdINS6_IJS8_SA_S9_EEENS6_IJNS7_ILi1EEESI_SI_EEESC_SE_Li256ELb1ELb1ELb1ELb0EEENS1_36VarlenDynamicPersistentTileSchedulerILi128ELi64ELi256ELi256ELb1ELb1ELb0ELb0ELb1ELb1EEEEEEEEEvNT_6ParamsE:
	.zero		1432


//--------------------- .nv.constant0._ZN7cutlass13device_kernelIN5flash19enable_sm80_to_sm89INS1_16FlashAttnFwdSm80INS1_25CollectiveMainloopFwdSm80ILi8ELi1ELb0EN4cute5tupleIJNS5_1CILi128EEENS7_ILi64EEENS7_ILi192EEEEEELi192ENS_10bfloat16_tEfNS_4arch4Sm80ELb0ELb1ELb0ELb0ELb0ELb0ELb1ELb1EEENS1_21CollectiveEpilogueFwdINS6_IJS8_SA_S9_EEENS6_IJNS7_ILi1EEESI_SI_EEESC_SE_Li256ELb0ELb1ELb1ELb0EEENS1_19SingleTileSchedulerILb0ELb1ELb1ELi128EEEEEEEEEvNT_6ParamsE --------------------------
	.section	.nv.constant0._ZN7cutlass13device_kernelIN5flash19enable_sm80_to_sm89INS1_16FlashAttnFwdSm80INS1_25CollectiveMainloopFwdSm80ILi8ELi1ELb0EN4cute5tupleIJNS5_1CILi128EEENS7_ILi64EEENS7_ILi192EEEEEELi192ENS_10bfloat16_tEfNS_4arch4Sm80ELb0ELb1ELb0ELb0ELb0ELb0ELb1ELb1EEENS1_21CollectiveEpilogueFwdINS6_IJS8_SA_S9_EEENS6_IJNS7_ILi1EEESI_SI_EEESC_SE_Li256ELb0ELb1ELb1ELb0EEENS1_19SingleTileSchedulerILb0ELb1ELb1ELi128EEEEEEEEEvNT_6ParamsE,"a",@progbits
	.sectionflags	@""
	.align	4
.nv.constant0._ZN7cutlass13device_kernelIN5flash19enable_sm80_to_sm89INS1_16FlashAttnFwdSm80INS1_25CollectiveMainloopFwdSm80ILi8ELi1ELb0EN4cute5tupleIJNS5_1CILi128EEENS7_ILi64EEENS7_ILi192EEEEEELi192ENS_10bfloat16_tEfNS_4arch4Sm80ELb0ELb1ELb0ELb0ELb0ELb0ELb1ELb1EEENS1_21CollectiveEpilogueFwdINS6_IJS8_SA_S9_EEENS6_IJNS7_ILi1EEESI_SI_EEESC_SE_Li256ELb0ELb1ELb1ELb0EEENS1_19SingleTileSchedulerILb0ELb1ELb1ELi128EEEEEEEEEvNT_6ParamsE:
	.zero		1400


//--------------------- .nv.constant0._ZN7cutlass13device_kernelIN5flash19enable_sm80_to_sm89INS1_16FlashAttnFwdSm80INS1_25CollectiveMainloopFwdSm80ILi8ELi1ELb0EN4cute5tupleIJNS5_1CILi128EEENS7_ILi64EEENS7_ILi192EEEEEELi192ENS_10bfloat16_tEfNS_4arch4Sm80ELb0ELb1ELb0ELb1ELb0ELb0ELb1ELb1EEENS1_21CollectiveEpilogueFwdINS6_IJS8_SA_S9_EEENS6_IJNS7_ILi1EEESI_SI_EEESC_SE_Li256ELb1ELb1ELb1ELb0EEENS1_36VarlenDynamicPersistentTileSchedulerILi128ELi64ELi256ELi256ELb1ELb1ELb0ELb1ELb0ELb1EEEEEEEEEvNT_6ParamsE --------------------------
	.section	.nv.constant0._ZN7cutlass13device_kernelIN5flash19enable_sm80_to_sm89INS1_16FlashAttnFwdSm80INS1_25CollectiveMainloopFwdSm80ILi8ELi1ELb0EN4cute5tupleIJNS5_1CILi128EEENS7_ILi64EEENS7_ILi192EEEEEELi192ENS_10bfloat16_tEfNS_4arch4Sm80ELb0ELb1ELb0ELb1ELb0ELb0ELb1ELb1EEENS1_21CollectiveEpilogueFwdINS6_IJS8_SA_S9_EEENS6_IJNS7_ILi1EEESI_SI_EEESC_SE_Li256ELb1ELb1ELb1ELb0EEENS1_36VarlenDynamicPersistentTileSchedulerILi128ELi64ELi256ELi256ELb1ELb1ELb0ELb1ELb0ELb1EEEEEEEEEvNT_6ParamsE,"a",@progbits
	.sectionflags	@""
	.align	4
.nv.constant0._ZN7cutlass13device_kernelIN5flash19enable_sm80_to_sm89INS1_16FlashAttnFwdSm80INS1_25CollectiveMainloopFwdSm80ILi8ELi1ELb0EN4cute5tupleIJNS5_1CILi128EEENS7_ILi64EEENS7_ILi192EEEEEELi192ENS_10bfloat16_tEfNS_4arch4Sm80ELb0ELb1ELb0ELb1ELb0ELb0ELb1ELb1EEENS1_21CollectiveEpilogueFwdINS6_IJS8_SA_S9_EEENS6_IJNS7_ILi1EEESI_SI_EEESC_SE_Li256ELb1ELb1ELb1ELb0EEENS1_36VarlenDynamicPersistentTileSchedulerILi128ELi64ELi256ELi256ELb1ELb1ELb0ELb1ELb0ELb1EEEEEEEEEvNT_6ParamsE:
	.zero		1432


//--------------------- .nv.constant0._ZN7cutlass13device_kernelIN5flash19enable_sm80_to_sm89INS1_16FlashAttnFwdSm80INS1_25CollectiveMainloopFwdSm80ILi8ELi1ELb0EN4cute5tupleIJNS5_1CILi128EEENS7_ILi64EEENS7_ILi192EEEEEELi192ENS_10bfloat16_tEfNS_4arch4Sm80ELb0ELb1ELb0ELb1ELb0ELb1ELb1ELb1EEENS1_21CollectiveEpilogueFwdINS6_IJS8_SA_S9_EEENS6_IJNS7_ILi1EEESI_SI_EEESC_SE_Li256ELb1ELb1ELb1ELb0EEENS1_36VarlenDynamicPersistentTileSchedulerILi128ELi64ELi256ELi256ELb1ELb1ELb0ELb1ELb0ELb1EEEEEEEEEvNT_6ParamsE --------------------------
	.section	.nv.constant0._ZN7cutlass13device_kernelIN5flash19enable_sm80_to_sm89INS1_16FlashAttnFwdSm80INS1_25CollectiveMainloopFwdSm80ILi8ELi1ELb0EN4cute5tupleIJNS5_1CILi128EEENS7_ILi64EEENS7_ILi192EEEEEELi192ENS_10bfloat16_tEfNS_4arch4Sm80ELb0ELb1ELb0ELb1ELb0ELb1ELb1ELb1EEENS1_21CollectiveEpilogueFwdINS6_IJS8_SA_S9_EEENS6_IJNS7_ILi1EEESI_SI_EEESC_SE_Li256ELb1ELb1ELb1ELb0EEENS1_36VarlenDynamicPersistentTileSchedulerILi128ELi64ELi256ELi256ELb1ELb1ELb0ELb1ELb0ELb1EEEEEEEEEvNT_6ParamsE,"a",@progbits
	.sectionflags	@""
	.align	4
.nv.constant0._ZN7cutlass13device_kernelIN5flash19enable_sm80_to_sm89INS1_16FlashAttnFwdSm80INS1_25CollectiveMainloopFwdSm80ILi8ELi1ELb0EN4cute5tupleIJNS5_1CILi128EEENS7_ILi64EEENS7_ILi192EEEEEELi192ENS_10bfloat16_tEfNS_4arch4Sm80ELb0ELb1ELb0ELb1ELb0ELb1ELb1ELb1EEENS1_21CollectiveEpilogueFwdINS6_IJS8_SA_S9_EEENS6_IJNS7_ILi1EEESI_SI_EEESC_SE_Li256ELb1ELb1ELb1ELb0EEENS1_36VarlenDynamicPersistentTileSchedulerILi128ELi64ELi256ELi256ELb1ELb1ELb0ELb1ELb0ELb1EEEEEEEEEvNT_6ParamsE:
	.zero		1432


//--------------------- .nv.constant0._ZN7cutlass13device_kernelIN5flash19enable_sm80_to_sm89INS1_16FlashAttnFwdSm80INS1_25CollectiveMainloopFwdSm80ILi8ELi1ELb1EN4cute5tupleIJNS5_1CILi128EEENS7_ILi96EEENS7_ILi192EEEEEELi192ENS_10bfloat16_tEfNS_4arch4Sm80ELb1ELb0ELb0ELb0ELb0ELb0ELb1ELb1EEENS1_21CollectiveEpilogueFwdINS6_IJS8_SA_S9_EEENS6_IJNS7_ILi1EEESI_SI_EEESC_SE_Li256ELb0ELb1ELb1ELb0EEENS1_30DynamicPersistentTileSchedulerILi256ELi256ELb1ELb1ELb0EEEEEEEEEvNT_6ParamsE --------------------------
	.section	.nv.constant0._ZN7cutlass13device_kernelIN5flash19enable_sm80_to_sm89INS1_16FlashAttnFwdSm80INS1_25CollectiveMainloopFwdSm80ILi8ELi1ELb1EN4cute5tupleIJNS5_1CILi128EEENS7_ILi96EEENS7_ILi192EEEEEELi192ENS_10bfloat16_tEfNS_4arch4Sm80ELb1ELb0ELb0ELb0ELb0ELb0ELb1ELb1EEENS1_21CollectiveEpilogueFwdINS6_IJS8_SA_S9_EEENS6_IJNS7_ILi1EEESI_SI_EEESC_SE_Li256ELb0ELb1ELb1ELb0EEENS1_30DynamicPersistentTileSchedulerILi256ELi256ELb1ELb1ELb0EEEEEEEEEvNT_6ParamsE,"a",@progbits
	.sectionflags	@""
	.align	4
.nv.constant0._ZN7cutlass13device_kernelIN5flash19enable_sm80_to_sm89INS1_16FlashAttnFwdSm80INS1_25CollectiveMainloopFwdSm80ILi8ELi1ELb1EN4cute5tupleIJNS5_1CILi128EEENS7_ILi96EEENS7_ILi192EEEEEELi192ENS_10bfloat16_tEfNS_4arch4Sm80ELb1ELb0ELb0ELb0ELb0ELb0ELb1ELb1EEENS1_21CollectiveEpilogueFwdINS6_IJS8_SA_S9_EEENS6_IJNS7_ILi1EEESI_SI_EEESC_SE_Li256ELb0ELb1ELb1ELb0EEENS1_30DynamicPersistentTileSchedulerILi256ELi256ELb1ELb1ELb0EEEEEEEEEvNT_6ParamsE:
	.zero		1416


//--------------------- .nv.constant0._ZN7cutlass13device_kernelIN5flash19enable_sm80_to_sm89INS1_16FlashAttnFwdSm80INS1_25CollectiveMainloopFwdSm80ILi8ELi1ELb0EN4cute5tupleIJNS5_1CILi128EEENS7_ILi64EEENS7_ILi192EEEEEELi192ENS_10bfloat16_tEfNS_4arch4Sm80ELb1ELb0ELb0ELb1ELb0ELb0ELb1ELb1EEENS1_21CollectiveEpilogueFwdINS6_IJS8_SA_S9_EEENS6_IJNS7_ILi1EEESI_SI_EEESC_SE_Li256ELb1ELb1ELb1ELb0EEENS1_36VarlenDynamicPersistentTileSchedulerILi128ELi64ELi256ELi256ELb1ELb1ELb0ELb1ELb1ELb1EEEEEEEEEvNT_6ParamsE --------------------------
	.section	.nv.constant0._ZN7cutlass13device_kernelIN5flash19enable_sm80_to_sm89INS1_16FlashAttnFwdSm80INS1_25CollectiveMainloopFwdSm80ILi8ELi1ELb0EN4cute5tupleIJNS5_1CILi128EEENS7_ILi64EEENS7_ILi192EEEEEELi192ENS_10bfloat16_tEfNS_4arch4Sm80ELb1ELb0ELb0ELb1ELb0ELb0ELb1ELb1EEENS1_21CollectiveEpilogueFwdINS6_IJS8_SA_S9_EEENS6_IJNS7_ILi1EEESI_SI_EEESC_SE_Li256ELb1ELb1ELb1ELb0EEENS1_36VarlenDynamicPersistentTileSchedulerILi128ELi64ELi256ELi256ELb1ELb1ELb0ELb1ELb1ELb1EEEEEEEEEvNT_6ParamsE,"a",@progbits
	.sectionflags	@""
	.align	4
.nv.constant0._ZN7cutlass13device_kernelIN5flash19enable_sm80_to_sm89INS1_16FlashAttnFwdSm80INS1_25CollectiveMainloopFwdSm80ILi8ELi1ELb0EN4cute5tupleIJNS5_1CILi128EEENS7_ILi64EEENS7_ILi192EEEEEELi192ENS_10bfloat16_tEfNS_4arch4Sm80ELb1ELb0ELb0ELb1ELb0ELb0ELb1ELb1EEENS1_21CollectiveEpilogueFwdINS6_IJS8_SA_S9_EEENS6_IJNS7_ILi1EEESI_SI_EEESC_SE_Li256ELb1ELb1ELb1ELb0EEENS1_36VarlenDynamicPersistentTileSchedulerILi128ELi64ELi256ELi256ELb1ELb1ELb0ELb1ELb1ELb1EEEEEEEEEvNT_6ParamsE:
	.zero		1432


//--------------------- .nv.constant0._ZN7cutlass13device_kernelIN5flash19enable_sm80_to_sm89INS1_16FlashAttnFwdSm80INS1_25CollectiveMainloopFwdSm80ILi8ELi1ELb0EN4cute5tupleIJNS5_1CILi128EEENS7_ILi64EEENS7_ILi192EEEEEELi192ENS_10bfloat16_tEfNS_4arch4Sm80ELb1ELb0ELb0ELb1ELb0ELb1ELb1ELb1EEENS1_21CollectiveEpilogueFwdINS6_IJS8_SA_S9_EEENS6_IJNS7_ILi1EEESI_SI_EEESC_SE_Li256ELb1ELb1ELb1ELb0EEENS1_36VarlenDynamicPersistentTileSchedulerILi128ELi64ELi256ELi256ELb1ELb1ELb0ELb1ELb1ELb1EEEEEEEEEvNT_6ParamsE --------------------------
	.section	.nv.constant0._ZN7cutlass13device_kernelIN5flash19enable_sm80_to_sm89INS1_16FlashAttnFwdSm80INS1_25CollectiveMainloopFwdSm80ILi8ELi1ELb0EN4cute5tupleIJNS5_1CILi128EEENS7_ILi64EEENS7_ILi192EEEEEELi192ENS_10bfloat16_tEfNS_4arch4Sm80ELb1ELb0ELb0ELb1ELb0ELb1ELb1ELb1EEENS1_21CollectiveEpilogueFwdINS6_IJS8_SA_S9_EEENS6_IJNS7_ILi1EEESI_SI_EEESC_SE_Li256ELb1ELb1ELb1ELb0EEENS1_36VarlenDynamicPersistentTileSchedulerILi128ELi64ELi256ELi256ELb1ELb1ELb0ELb1ELb1ELb1EEEEEEEEEvNT_6ParamsE,"a",@progbits
	.sectionflags	@""
	.align	4
.nv.constant0._ZN7cutlass13device_kernelIN5flash19enable_sm80_to_sm89INS1_16FlashAttnFwdSm80INS1_25CollectiveMainloopFwdSm80ILi8ELi1ELb0EN4cute5tupleIJNS5_1CILi128EEENS7_ILi64EEENS7_ILi192EEEEEELi192ENS_10bfloat16_tEfNS_4arch4Sm80ELb1ELb0ELb0ELb1ELb0ELb1ELb1ELb1EEENS1_21CollectiveEpilogueFwdINS6_IJS8_SA_S9_EEENS6_IJNS7_ILi1EEESI_SI_EEESC_SE_Li256ELb1ELb1ELb1ELb0EEENS1_36VarlenDynamicPersistentTileSchedulerILi128ELi64ELi256ELi256ELb1ELb1ELb0ELb1ELb1ELb1EEEEEEEEEvNT_6ParamsE:
	.zero		1432


//--------------------- .nv.constant0._ZN7cutlass13device_kernelIN5flash19enable_sm80_to_sm89INS1_16FlashAttnFwdSm80INS1_25CollectiveMainloopFwdSm80ILi8ELi2ELb1EN4cute5tupleIJNS5_1CILi128EEENS7_ILi96EEENS7_ILi192EEEEEELi192ENS_10bfloat16_tEfNS_4arch4Sm80ELb0ELb0ELb0ELb0ELb0ELb0ELb1ELb1EEENS1_21CollectiveEpilogueFwdINS6_IJS8_SA_S9_EEENS6_IJNS7_ILi1EEESI_SI_EEESC_SE_Li256ELb0ELb1ELb1ELb0EEENS1_19SingleTileSchedulerILb0ELb1ELb1ELi128EEEEEEEEEvNT_6ParamsE --------------------------
	.section	.nv.constant0._ZN7cutlass13device_kernelIN5flash19enable_sm80_to_sm89INS1_16FlashAttnFwdSm80INS1_25CollectiveMainloopFwdSm80ILi8ELi2ELb1EN4cute5tupleIJNS5_1CILi128EEENS7_ILi96EEENS7_ILi192EEEEEELi192ENS_10bfloat16_tEfNS_4arch4Sm80ELb0ELb0ELb0ELb0ELb0ELb0ELb1ELb1EEENS1_21CollectiveEpilogueFwdINS6_IJS8_SA_S9_EEENS6_IJNS7_ILi1EEESI_SI_EEESC_SE_Li256ELb0ELb1ELb1ELb0EEENS1_19SingleTileSchedulerILb0ELb1ELb1ELi128EEEEEEEEEvNT_6ParamsE,"a",@progbits
	.sectionflags	@""
	.align	4
.nv.constant0._ZN7cutlass13device_kernelIN5flash19enable_sm80_to_sm89INS1_16FlashAttnFwdSm80INS1_25CollectiveMainloopFwdSm80ILi8ELi2ELb1EN4cute5tupleIJNS5_1CILi128EEENS7_ILi96EEENS7_ILi192EEEEEELi192ENS_10bfloat16_tEfNS_4arch4Sm80ELb0ELb0ELb0ELb0ELb0ELb0ELb1ELb1EEENS1_21CollectiveEpilogueFwdINS6_IJS8_SA_S9_EEENS6_IJNS7_ILi1EEESI_SI_EEESC_SE_Li256ELb0ELb1ELb1ELb0EEENS1_19SingleTileSchedulerILb0ELb1ELb1ELi128EEEEEEEEEvNT_6ParamsE:
	.zero		1400


//--------------------- .nv.constant0._ZN7cutlass13device_kernelIN5flash19enable_sm80_to_sm89INS1_16FlashAttnFwdSm80INS1_25CollectiveMainloopFwdSm80ILi8ELi2ELb0EN4cute5tupleIJNS5_1CILi128EEENS7_ILi64EEENS7_ILi192EEEEEELi192ENS_10bfloat16_tEfNS_4arch4Sm80ELb0ELb0ELb0ELb1ELb0ELb0ELb1ELb1EEENS1_21CollectiveEpilogueFwdINS6_IJS8_SA_S9_EEENS6_IJNS7_ILi1EEESI_SI_EEESC_SE_Li256ELb1ELb1ELb1ELb0EEENS1_36VarlenDynamicPersistentTileSchedulerILi128ELi64ELi256ELi256ELb1ELb1ELb0ELb0ELb1ELb1EEEEEEEEEvNT_6ParamsE --------------------------
	.section	.nv.constant0._ZN7cutlass13device_kernelIN5flash19enable_sm80_to_sm89INS1_16FlashAttnFwdSm80INS1_25CollectiveMainloopFwdSm80ILi8ELi2ELb0EN4cute5tupleIJNS5_1CILi128EEENS7_ILi64EEENS7_ILi192EEEEEELi192ENS_10bfloat16_tEfNS_4arch4Sm80ELb0ELb0ELb0ELb1ELb0ELb0ELb1ELb1EEENS1_21CollectiveEpilogueFwdINS6_IJS8_SA_S9_EEENS6_IJNS7_ILi1EEESI_SI_EEESC_SE_Li256ELb1ELb1ELb1ELb0EEENS1_36VarlenDynamicPersistentTileSchedulerILi128ELi64ELi256ELi256ELb1ELb1ELb0ELb0ELb1ELb1EEEEEEEEEvNT_6ParamsE,"a",@progbits
	.sectionflags	@""
	.align	4
.nv.constant0._ZN7cutlass13device_kernelIN5flash19enable_sm80_to_sm89INS1_16FlashAttnFwdSm80INS1_25CollectiveMainloopFwdSm80ILi8ELi2ELb0EN4cute5tupleIJNS5_1CILi128EEENS7_ILi64EEENS7_ILi192EEEEEELi192ENS_10bfloat16_tEfNS_4arch4Sm80ELb0ELb0ELb0ELb1ELb0ELb0ELb1ELb1EEENS1_21CollectiveEpilogueFwdINS6_IJS8_SA_S9_EEENS6_IJNS7_ILi1EEESI_SI_EEESC_SE_Li256ELb1ELb1ELb1ELb0EEENS1_36VarlenDynamicPersistentTileSchedulerILi128ELi64ELi256ELi256ELb1ELb1ELb0ELb0ELb1ELb1EEEEEEEEEvNT_6ParamsE:
	.zero		1432


//--------------------- .nv.constant0._ZN7cutlass13device_kernelIN5flash19enable_sm80_to_sm89INS1_16FlashAttnFwdSm80INS1_25CollectiveMainloopFwdSm80ILi8ELi2ELb0EN4cute5tupleIJNS5_1CILi128EEENS7_ILi64EEENS7_ILi192EEEEEELi192ENS_10bfloat16_tEfNS_4arch4Sm80ELb0ELb0ELb0ELb1ELb0ELb1ELb1ELb1EEENS1_21CollectiveEpilogueFwdINS6_IJS8_SA_S9_EEENS6_IJNS7_ILi1EEESI_SI_EEESC_SE_Li256ELb1ELb1ELb1ELb0EEENS1_36VarlenDynamicPersistentTileSchedulerILi128ELi64ELi256ELi256ELb1ELb1ELb0ELb0ELb1ELb1EEEEEEEEEvNT_6ParamsE --------------------------
	.section	.nv.constant0._ZN7cutlass13device_kernelIN5flash19enable_sm80_to_sm89INS1_16FlashAttnFwdSm80INS1_25CollectiveMainloopFwdSm80ILi8ELi2ELb0EN4cute5tupleIJNS5_1CILi128EEENS7_ILi64EEENS7_ILi192EEEEEELi192ENS_10bfloat16_tEfNS_4arch4Sm80ELb0ELb0ELb0ELb1ELb0ELb1ELb1ELb1EEENS1_21CollectiveEpilogueFwdINS6_IJS8_SA_S9_EEENS6_IJNS7_ILi1EEESI_SI_EEESC_SE_Li256ELb1ELb1ELb1ELb0EEENS1_36VarlenDynamicPersistentTileSchedulerILi128ELi64ELi256ELi256ELb1ELb1ELb0ELb0ELb1ELb1EEEEEEEEEvNT_6ParamsE,"a",@progbits
	.sectionflags	@""
	.align	4
.nv.constant0._ZN7cutlass13device_kernelIN5flash19enable_sm80_to_sm89INS1_16FlashAttnFwdSm80INS1_25CollectiveMainloopFwdSm80ILi8ELi2ELb0EN4cute5tupleIJNS5_1CILi128EEENS7_ILi64EEENS7_ILi192EEEEEELi192ENS_10bfloat16_tEfNS_4arch4Sm80ELb0ELb0ELb0ELb1ELb0ELb1ELb1ELb1EEENS1_21CollectiveEpilogueFwdINS6_IJS8_SA_S9_EEENS6_IJNS7_ILi1EEESI_SI_EEESC_SE_Li256ELb1ELb1ELb1ELb0EEENS1_36VarlenDynamicPersistentTileSchedulerILi128ELi64ELi256ELi256ELb1ELb1ELb0ELb0ELb1ELb1EEEEEEEEEvNT_6ParamsE:
	.zero		1432


//--------------------- .nv.constant0._ZN7cutlass13device_kernelIN5flash19enable_sm80_to_sm89INS1_16FlashAttnFwdSm80INS1_25CollectiveMainloopFwdSm80ILi8ELi2ELb0EN4cute5tupleIJNS5_1CILi128EEENS7_ILi64EEENS7_ILi192EEEEEELi192ENS_10bfloat16_tEfNS_4arch4Sm80ELb0ELb1ELb0ELb0ELb0ELb0ELb1ELb1EEENS1_21CollectiveEpilogueFwdINS6_IJS8_SA_S9_EEENS6_IJNS7_ILi1EEESI_SI_EEESC_SE_Li256ELb0ELb1ELb1ELb0EEENS1_19SingleTileSchedulerILb0ELb1ELb1ELi128EEEEEEEEEvNT_6ParamsE --------------------------
	.section	.nv.constant0._ZN7cutlass13device_kernelIN5flash19enable_sm80_to_sm89INS1_16FlashAttnFwdSm80INS1_25CollectiveMainloopFwdSm80ILi8ELi2ELb0EN4cute5tupleIJNS5_1CILi128EEENS7_ILi64EEENS7_ILi192EEEEEELi192ENS_10bfloat16_tEfNS_4arch4Sm80ELb0ELb1ELb0ELb0ELb0ELb0ELb1ELb1EEENS1_21CollectiveEpilogueFwdINS6_IJS8_SA_S9_EEENS6_IJNS7_ILi1EEESI_SI_EEESC_SE_Li256ELb0ELb1ELb1ELb0EEENS1_19SingleTileSchedulerILb0ELb1ELb1ELi128EEEEEEEEEvNT_6ParamsE,"a",@progbits
	.sectionflags	@""
	.align	4
.nv.constant0._ZN7cutlass13device_kernelIN5flash19enable_sm80_to_sm89INS1_16FlashAttnFwdSm80INS1_25CollectiveMainloopFwdSm80ILi8ELi2ELb0EN4cute5tupleIJNS5_1CILi128EEENS7_ILi64EEENS7_ILi192EEEEEELi192ENS_10bfloat16_tEfNS_4arch4Sm80ELb0ELb1ELb0ELb0ELb0ELb0ELb1ELb1EEENS1_21CollectiveEpilogueFwdINS6_IJS8_SA_S9_EEENS6_IJNS7_ILi1EEESI_SI_EEESC_SE_Li256ELb0ELb1ELb1ELb0EEENS1_19SingleTileSchedulerILb0ELb1ELb1ELi128EEEEEEEEEvNT_6ParamsE:
	.zero		1400


//--------------------- .nv.constant0._ZN7cutlass13device_kernelIN5flash19enable_sm80_to_sm89INS1_16FlashAttnFwdSm80INS1_25CollectiveMainloopFwdSm80ILi8ELi2ELb0EN4cute5tupleIJNS5_1CILi128EEENS7_ILi64EEENS7_ILi192EEEEEELi192ENS_10bfloat16_tEfNS_4arch4Sm80ELb0ELb1ELb0ELb1ELb0ELb0ELb1ELb1EEENS1_21CollectiveEpilogueFwdINS6_IJS8_SA_S9_EEENS6_IJNS7_ILi1EEESI_SI_EEESC_SE_Li256ELb1ELb1ELb1ELb0EEENS1_36VarlenDynamicPersistentTileSchedulerILi128ELi64ELi256ELi256ELb1ELb1ELb0ELb1ELb0ELb1EEEEEEEEEvNT_6ParamsE --------------------------
	.section	.nv.constant0._ZN7cutlass13device_kernelIN5flash19enable_sm80_to_sm89INS1_16FlashAttnFwdSm80INS1_25CollectiveMainloopFwdSm80ILi8ELi2ELb0EN4cute5tupleIJNS5_1CILi128EEENS7_ILi64EEENS7_ILi192EEEEEELi192ENS_10bfloat16_tEfNS_4arch4Sm80ELb0ELb1ELb0ELb1ELb0ELb0ELb1ELb1EEENS1_21CollectiveEpilogueFwdINS6_IJS8_SA_S9_EEENS6_IJNS7_ILi1EEESI_SI_EEESC_SE_Li256ELb1ELb1ELb1ELb0EEENS1_36VarlenDynamicPersistentTileSchedulerILi128ELi64ELi256ELi256ELb1ELb1ELb0ELb1ELb0ELb1EEEEEEEEEvNT_6ParamsE,"a",@progbits
	.sectionflags	@""
	.align	4
.nv.constant0._ZN7cutlass13device_kernelIN5flash19enable_sm80_to_sm89INS1_16FlashAttnFwdSm80INS1_25CollectiveMainloopFwdSm80ILi8ELi2ELb0EN4cute5tupleIJNS5_1CILi128EEENS7_ILi64EEENS7_ILi192EEEEEELi192ENS_10bfloat16_tEfNS_4arch4Sm80ELb0ELb1ELb0ELb1ELb0ELb0ELb1ELb1EEENS1_21CollectiveEpilogueFwdINS6_IJS8_SA_S9_EEENS6_IJNS7_ILi1EEESI_SI_EEESC_SE_Li256ELb1ELb1ELb1ELb0EEENS1_36VarlenDynamicPersistentTileSchedulerILi128ELi64ELi256ELi256ELb1ELb1ELb0ELb1ELb0ELb1EEEEEEEEEvNT_6ParamsE:
	.zero		1432


//--------------------- .nv.constant0._ZN7cutlass13device_kernelIN5flash19enable_sm80_to_sm89INS1_16FlashAttnFwdSm80INS1_25CollectiveMainloopFwdSm80ILi8ELi2ELb0EN4cute5tupleIJNS5_1CILi128EEENS7_ILi64EEENS7_ILi192EEEEEELi192ENS_10bfloat16_tEfNS_4arch4Sm80ELb0ELb1ELb0ELb1ELb0ELb1ELb1ELb1EEENS1_21CollectiveEpilogueFwdINS6_IJS8_SA_S9_EEENS6_IJNS7_ILi1EEESI_SI_EEESC_SE_Li256ELb1ELb1ELb1ELb0EEENS1_36VarlenDynamicPersistentTileSchedulerILi128ELi64ELi256ELi256ELb1ELb1ELb0ELb1ELb0ELb1EEEEEEEEEvNT_6ParamsE --------------------------
	.section	.nv.constant0._ZN7cutlass13device_kernelIN5flash19enable_sm80_to_sm89INS1_16FlashAttnFwdSm80INS1_25CollectiveMainloopFwdSm80ILi8ELi2ELb0EN4cute5tupleIJNS5_1CILi128EEENS7_ILi64EEENS7_ILi192EEEEEELi192ENS_10bfloat16_tEfNS_4arch4Sm80ELb0ELb1ELb0ELb1ELb0ELb1ELb1ELb1EEENS1_21CollectiveEpilogueFwdINS6_IJS8_SA_S9_EEENS6_IJNS7_ILi1EEESI_SI_EEESC_SE_Li256ELb1ELb1ELb1ELb0EEENS1_36VarlenDynamicPersistentTileSchedulerILi128ELi64ELi256ELi256ELb1ELb1ELb0ELb1ELb0ELb1EEEEEEEEEvNT_6ParamsE,"a",@progbits
	.sectionflags	@""
	.align	4
.nv.constant0._ZN7cutlass13device_kernelIN5flash19enable_sm80_to_sm89INS1_16FlashAttnFwdSm80INS1_25CollectiveMainloopFwdSm80ILi8ELi2ELb0EN4cute5tupleIJNS5_1CILi128EEENS7_ILi64EEENS7_ILi192EEEEEELi192ENS_10bfloat16_tEfNS_4arch4Sm80ELb0ELb1ELb0ELb1ELb0ELb1ELb1ELb1EEENS1_21CollectiveEpilogueFwdINS6_IJS8_SA_S9_EEENS6_IJNS7_ILi1EEESI_SI_EEESC_SE_Li256ELb1ELb1ELb1ELb0EEENS1_36VarlenDynamicPersistentTileSchedulerILi128ELi64ELi256ELi256ELb1ELb1ELb0ELb1ELb0ELb1EEEEEEEEEvNT_6ParamsE:
	.zero		1432


//--------------------- .nv.constant0._ZN7cutlass13device_kernelIN5flash19enable_sm80_to_sm89INS1_16FlashAttnFwdSm80INS1_25CollectiveMainloopFwdSm80ILi8ELi2ELb1EN4cute5tupleIJNS5_1CILi128EEENS7_ILi96EEENS7_ILi192EEEEEELi192ENS_10bfloat16_tEfNS_4arch4Sm80ELb1ELb0ELb0ELb0ELb0ELb0ELb1ELb1EEENS1_21CollectiveEpilogueFwdINS6_IJS8_SA_S9_EEENS6_IJNS7_ILi1EEESI_SI_EEESC_SE_Li256ELb0ELb1ELb1ELb0EEENS1_30DynamicPersistentTileSchedulerILi256ELi256ELb1ELb1ELb0EEEEEEEEEvNT_6ParamsE --------------------------
	.section	.nv.constant0._ZN7cutlass13device_kernelIN5flash19enable_sm80_to_sm89INS1_16FlashAttnFwdSm80INS1_25CollectiveMainloopFwdSm80ILi8ELi2ELb1EN4cute5tupleIJNS5_1CILi128EEENS7_ILi96EEENS7_ILi192EEEEEELi192ENS_10bfloat16_tEfNS_4arch4Sm80ELb1ELb0ELb0ELb0ELb0ELb0ELb1ELb1EEENS1_21CollectiveEpilogueFwdINS6_IJS8_SA_S9_EEENS6_IJNS7_ILi1EEESI_SI_EEESC_SE_Li256ELb0ELb1ELb1ELb0EEENS1_30DynamicPersistentTileSchedulerILi256ELi256ELb1ELb1ELb0EEEEEEEEEvNT_6ParamsE,"a",@progbits
	.sectionflags	@""
	.align	4
.nv.constant0._ZN7cutlass13device_kernelIN5flash19enable_sm80_to_sm89INS1_16FlashAttnFwdSm80INS1_25CollectiveMainloopFwdSm80ILi8ELi2ELb1EN4cute5tupleIJNS5_1CILi128EEENS7_ILi96EEENS7_ILi192EEEEEELi192ENS_10bfloat16_tEfNS_4arch4Sm80ELb1ELb0ELb0ELb0ELb0ELb0ELb1ELb1EEENS1_21CollectiveEpilogueFwdINS6_IJS8_SA_S9_EEENS6_IJNS7_ILi1EEESI_SI_EEESC_SE_Li256ELb0ELb1ELb1ELb0EEENS1_30DynamicPersistentTileSchedulerILi256ELi256ELb1ELb1ELb0EEEEEEEEEvNT_6ParamsE:
	.zero		1416


//--------------------- .nv.constant0._ZN7cutlass13device_kernelIN5flash19enable_sm80_to_sm89INS1_16FlashAttnFwdSm80INS1_25CollectiveMainloopFwdSm80ILi8ELi2ELb0EN4cute5tupleIJNS5_1CILi128EEENS7_ILi64EEENS7_ILi192EEEEEELi192ENS_10bfloat16_tEfNS_4arch4Sm80ELb1ELb0ELb0ELb1ELb0ELb0ELb1ELb1EEENS1_21CollectiveEpilogueFwdINS6_IJS8_SA_S9_EEENS6_IJNS7_ILi1EEESI_SI_EEESC_SE_Li256ELb1ELb1ELb1ELb0EEENS1_36VarlenDynamicPersistentTileSchedulerILi128ELi64ELi256ELi256ELb1ELb1ELb0ELb1ELb1ELb1EEEEEEEEEvNT_6ParamsE --------------------------
	.section	.nv.constant0._ZN7cutlass13device_kernelIN5flash19enable_sm80_to_sm89INS1_16FlashAttnFwdSm80INS1_25CollectiveMainloopFwdSm80ILi8ELi2ELb0EN4cute5tupleIJNS5_1CILi128EEENS7_ILi64EEENS7_ILi192EEEEEELi192ENS_10bfloat16_tEfNS_4arch4Sm80ELb1ELb0ELb0ELb1ELb0ELb0ELb1ELb1EEENS1_21CollectiveEpilogueFwdINS6_IJS8_SA_S9_EEENS6_IJNS7_ILi1EEESI_SI_EEESC_SE_Li256ELb1ELb1ELb1ELb0EEENS1_36VarlenDynamicPersistentTileSchedulerILi128ELi64ELi256ELi256ELb1ELb1ELb0ELb1ELb1ELb1EEEEEEEEEvNT_6ParamsE,"a",@progbits
	.sectionflags	@""
	.align	4
.nv.constant0._ZN7cutlass13device_kernelIN5flash19enable_sm80_to_sm89INS1_16FlashAttnFwdSm80INS1_25CollectiveMainloopFwdSm80ILi8ELi2ELb0EN4cute5tupleIJNS5_1CILi128EEENS7_ILi64EEENS7_ILi192EEEEEELi192ENS_10bfloat16_tEfNS_4arch4Sm80ELb1ELb0ELb0ELb1ELb0ELb0ELb1ELb1EEENS1_21CollectiveEpilogueFwdINS6_IJS8_SA_S9_EEENS6_IJNS7_ILi1EEESI_SI_EEESC_SE_Li256ELb1ELb1ELb1ELb0EEENS1_36VarlenDynamicPersistentTileSchedulerILi128ELi64ELi256ELi256ELb1ELb1ELb0ELb1ELb1ELb1EEEEEEEEEvNT_6ParamsE:
	.zero		1432


//--------------------- .nv.constant0._ZN7cutlass13device_kernelIN5flash19enable_sm80_to_sm89INS1_16FlashAttnFwdSm80INS1_25CollectiveMainloopFwdSm80ILi8ELi2ELb0EN4cute5tupleIJNS5_1CILi128EEENS7_ILi64EEENS7_ILi192EEEEEELi192ENS_10bfloat16_tEfNS_4arch4Sm80ELb1ELb0ELb0ELb1ELb0ELb1ELb1ELb1EEENS1_21CollectiveEpilogueFwdINS6_IJS8_SA_S9_EEENS6_IJNS7_ILi1EEESI_SI_EEESC_SE_Li256ELb1ELb1ELb1ELb0EEENS1_36VarlenDynamicPersistentTileSchedulerILi128ELi64ELi256ELi256ELb1ELb1ELb0ELb1ELb1ELb1EEEEEEEEEvNT_6ParamsE --------------------------
	.section	.nv.constant0._ZN7cutlass13device_kernelIN5flash19enable_sm80_to_sm89INS1_16FlashAttnFwdSm80INS1_25CollectiveMainloopFwdSm80ILi8ELi2ELb0EN4cute5tupleIJNS5_1CILi128EEENS7_ILi64EEENS7_ILi192EEEEEELi192ENS_10bfloat16_tEfNS_4arch4Sm80ELb1ELb0ELb0ELb1ELb0ELb1ELb1ELb1EEENS1_21CollectiveEpilogueFwdINS6_IJS8_SA_S9_EEENS6_IJNS7_ILi1EEESI_SI_EEESC_SE_Li256ELb1ELb1ELb1ELb0EEENS1_36VarlenDynamicPersistentTileSchedulerILi128ELi64ELi256ELi256ELb1ELb1ELb0ELb1ELb1ELb1EEEEEEEEEvNT_6ParamsE,"a",@progbits
	.sectionflags	@""
	.align	4
.nv.constant0._ZN7cutlass13device_kernelIN5flash19enable_sm80_to_sm89INS1_16FlashAttnFwdSm80INS1_25CollectiveMainloopFwdSm80ILi8ELi2ELb0EN4cute5tupleIJNS5_1CILi128EEENS7_ILi64EEENS7_ILi192EEEEEELi192ENS_10bfloat16_tEfNS_4arch4Sm80ELb1ELb0ELb0ELb1ELb0ELb1ELb1ELb1EEENS1_21CollectiveEpilogueFwdINS6_IJS8_SA_S9_EEENS6_IJNS7_ILi1EEESI_SI_EEESC_SE_Li256ELb1ELb1ELb1ELb0EEENS1_36VarlenDynamicPersistentTileSchedulerILi128ELi64ELi256ELi256ELb1ELb1ELb0ELb1ELb1ELb1EEEEEEEEEvNT_6ParamsE:
	.zero		1432


//--------------------- .text._ZN7cutlass13device_kernelIN5flash19enable_sm80_to_sm89INS1_16FlashAttnFwdSm80INS1_25CollectiveMainloopFwdSm80ILi8ELi1ELb1EN4cute5tupleIJNS5_1CILi128EEENS7_ILi96EEENS7_ILi192EEEEEELi192ENS_10bfloat16_tEfNS_4arch4Sm80ELb0ELb0ELb1ELb0ELb0ELb0ELb1ELb1EEENS1_21CollectiveEpilogueFwdINS6_IJS8_SA_S9_EEENS6_IJNS7_ILi1EEESI_SI_EEESC_SE_Li256ELb0ELb1ELb1ELb0EEENS1_19SingleTileSchedulerILb0ELb1ELb1ELi128EEEEEEEEEvNT_6ParamsE --------------------------
	.section	.text._ZN7cutlass13device_kernelIN5flash19enable_sm80_to_sm89INS1_16FlashAttnFwdSm80INS1_25CollectiveMainloopFwdSm80ILi8ELi1ELb1EN4cute5tupleIJNS5_1CILi128EEENS7_ILi96EEENS7_ILi192EEEEEELi192ENS_10bfloat16_tEfNS_4arch4Sm80ELb0ELb0ELb1ELb0ELb0ELb0ELb1ELb1EEENS1_21CollectiveEpilogueFwdINS6_IJS8_SA_S9_EEENS6_IJNS7_ILi1EEESI_SI_EEESC_SE_Li256ELb0ELb1ELb1ELb0EEENS1_19SingleTileSchedulerILb0ELb1ELb1ELi128EEEEEEEEEvNT_6ParamsE,"ax",@progbits
	.sectioninfo	@"SHI_REGISTERS=255"
	.align	128
.text._ZN7cutlass13device_kernelIN5flash19enable_sm80_to_sm89INS1_16FlashAttnFwdSm80INS1_25CollectiveMainloopFwdSm80ILi8ELi1ELb1EN4cute5tupleIJNS5_1CILi128EEENS7_ILi96EEENS7_ILi192EEEEEELi192ENS_10bfloat16_tEfNS_4arch4Sm80ELb0ELb0ELb1ELb0ELb0ELb0ELb1ELb1EEENS1_21CollectiveEpilogueFwdINS6_IJS8_SA_S9_EEENS6_IJNS7_ILi1EEESI_SI_EEESC_SE_Li256ELb0ELb1ELb1ELb0EEENS1_19SingleTileSchedulerILb0ELb1ELb1ELi128EEEEEEEEEvNT_6ParamsE:
        .type           _ZN7cutlass13device_kernelIN5flash19enable_sm80_to_sm89INS1_16FlashAttnFwdSm80INS1_25CollectiveMainloopFwdSm80ILi8ELi1ELb1EN4cute5tupleIJNS5_1CILi128EEENS7_ILi96EEENS7_ILi192EEEEEELi192ENS_10bfloat16_tEfNS_4arch4Sm80ELb0ELb0ELb1ELb0ELb0ELb0ELb1ELb1EEENS1_21CollectiveEpilogueFwdINS6_IJS8_SA_S9_EEENS6_IJNS7_ILi1EEESI_SI_EEESC_SE_Li256ELb0ELb1ELb1ELb0EEENS1_19SingleTileSchedulerILb0ELb1ELb1ELi128EEEEEEEEEvNT_6ParamsE,@function
        .size           _ZN7cutlass13device_kernelIN5flash19enable_sm80_to_sm89INS1_16FlashAttnFwdSm80INS1_25CollectiveMainloopFwdSm80ILi8ELi1ELb1EN4cute5tupleIJNS5_1CILi128EEENS7_ILi96EEENS7_ILi192EEEEEELi192ENS_10bfloat16_tEfNS_4arch4Sm80ELb0ELb0ELb1ELb0ELb0ELb0ELb1ELb1EEENS1_21CollectiveEpilogueFwdINS6_IJS8_SA_S9_EEENS6_IJNS7_ILi1EEESI_SI_EEESC_SE_Li256ELb0ELb1ELb1ELb0EEENS1_19SingleTileSchedulerILb0ELb1ELb1ELi128EEEEEEEEEvNT_6ParamsE,(.L_x_4919 - _ZN7cutlass13device_kernelIN5flash19enable_sm80_to_sm89INS1_16FlashAttnFwdSm80INS1_25CollectiveMainloopFwdSm80ILi8ELi1ELb1EN4cute5tupleIJNS5_1CILi128EEENS7_ILi96EEENS7_ILi192EEEEEELi192ENS_10bfloat16_tEfNS_4arch4Sm80ELb0ELb0ELb1ELb0ELb0ELb0ELb1ELb1EEENS1_21CollectiveEpilogueFwdINS6_IJS8_SA_S9_EEENS6_IJNS7_ILi1EEESI_SI_EEESC_SE_Li256ELb0ELb1ELb1ELb0EEENS1_19SingleTileSchedulerILb0ELb1ELb1ELi128EEEEEEEEEvNT_6ParamsE)
        .other          _ZN7cutlass13device_kernelIN5flash19enable_sm80_to_sm89INS1_16FlashAttnFwdSm80INS1_25CollectiveMainloopFwdSm80ILi8ELi1ELb1EN4cute5tupleIJNS5_1CILi128EEENS7_ILi96EEENS7_ILi192EEEEEELi192ENS_10bfloat16_tEfNS_4arch4Sm80ELb0ELb0ELb1ELb0ELb0ELb0ELb1ELb1EEENS1_21CollectiveEpilogueFwdINS6_IJS8_SA_S9_EEENS6_IJNS7_ILi1EEESI_SI_EEESC_SE_Li256ELb0ELb1ELb1ELb0EEENS1_19SingleTileSchedulerILb0ELb1ELb1ELi128EEEEEEEEEvNT_6ParamsE,@"STO_CUDA_ENTRY STV_DEFAULT"
_ZN7cutlass13device_kernelIN5flash19enable_sm80_to_sm89INS1_16FlashAttnFwdSm80INS1_25CollectiveMainloopFwdSm80ILi8ELi1ELb1EN4cute5tupleIJNS5_1CILi128EEENS7_ILi96EEENS7_ILi192EEEEEELi192ENS_10bfloat16_tEfNS_4arch4Sm80ELb0ELb0ELb1ELb0ELb0ELb0ELb1ELb1EEENS1_21CollectiveEpilogueFwdINS6_IJS8_SA_S9_EEENS6_IJNS7_ILi1EEESI_SI_EEESC_SE_Li256ELb0ELb1ELb1ELb0EEENS1_19SingleTileSchedulerILb0ELb1ELb1ELi128EEEEEEEEEvNT_6ParamsE:
[----:B------:R-:W-:Y:S02]  /*0000*/  MOV R1, c[0x0][0x28] ;  /* 0x00000a0000017a02 */ /* 0x000fe40000000f00 */
[----:B------:R-:W1:Y:S01]  /*0010*/  S2R R152, SR_TID.X ;  /* 0x0000000000987919 */ /* 0x000e620000002100 */
[----:B------:R-:W2:Y:S01]  /*0020*/  S2UR UR6, SR_CTAID.Y ;  /* 0x00000000000679c3 */ /* 0x000ea20000002600 */
[----:B------:R-:W-:Y:S02]  /*0030*/  IADD3 R1, R1, -0x48, RZ ;  /* 0xffffffb801017810 */ /* 0x000fe40007ffe0ff */
[----:B------:R-:W3:Y:S01]  /*0040*/  S2R R18, SR_CTAID.Z ;  /* 0x0000000000127919 */ /* 0x000ee20000002700 */
[----:B-1----:R-:W-:-:S06]  /*0050*/  SHF.R.U32.HI R0, RZ, 0x5, R152 ;  /* 0x00000005ff007819 */ /* 0x002fcc0000011698 */
[----:B------:R-:W1:Y:S02]  /*0060*/  SHFL.IDX PT, R0, R0, RZ, 0x1f ;  /* 0x00001fff00007589 */ /* 0x000e6400000e0000 */
[----:B-1----:R-:W-:-:S13]  /*0070*/  ISETP.NE.AND P0, PT, R0, RZ, PT ;  /* 0x000000ff0000720c */ /* 0x002fda0003f05270 */
[----:B--2---:R-:W-:Y:S05]  /*0080*/  @!P0 BRA `(.L_x_0) ;  /* 0x0000009000008947 */ /* 0x004fea0003800000 */
[----:B---3--:R-:W-:Y:S01]  /*0090*/  MOV R0, c[0x0][0x550] ;  /* 0x0001540000007a02 */ /* 0x008fe20000000f00 */
[----:B------:R-:W-:-:S03]  /*00a0*/  UMOV UR9, UR6 ;  /* 0x0000000600097c82 */ /* 0x000fc60008000000 */
[----:B------:R-:W-:-:S13]  /*00b0*/  ISETP.NE.AND P0, PT, R0, 0x1, PT ;  /* 0x000000010000780c */ /* 0x000fda0003f05270 */
[----:B------:R-:W-:Y:S05]  /*00c0*/  @!P0 BRA `(.L_x_1) ;  /* 0x000000b000008947 */ /* 0x000fea0003800000 */
[----:B------:R-:W-:Y:S02]  /*00d0*/  ULDC UR4, c[0x0][0x554] ;  /* 0x0001550000047ab9 */ /* 0x000fe40000000800 */
[----:B------:R-:W-:Y:S02]  /*00e0*/  UIMAD.WIDE.U32 UR4, UR6, UR4, URZ ;  /* 0x00000004060472a5 */ /* 0x000fe4000f8e003f */
[----:B------:R-:W-:Y:S02]  /*00f0*/  ULDC UR9, c[0x0][0x558] ;  /* 0x0001560000097ab9 */ /* 0x000fe40000000800 */
[----:B------:R-:W-:Y:S01]  /*0100*/  USHF.R.U32.HI UR9, URZ, UR9, UR5 ;  /* 0x000000093f097299 */ /* 0x000fe20008011605 */
[----:B------:R-:W-:Y:S05]  /*0110*/  BRA `(.L_x_1) ;  /* 0x0000006000007947 */ /* 0x000fea0003800000 */
.L_x_0:
[----:B---3--:R-:W-:Y:S02]  /*0120*/  ULDC.64 UR4, c[0x0][0x550] ;  /* 0x0001540000047ab9 */ /* 0x008fe40000000a00 */
[----:B------:R-:W-:Y:S02]  /*0130*/  UISETP.NE.AND UP0, UPT, UR4, 0x1, UPT ;  /* 0x000000010400788c */ /* 0x000fe4000bf05270 */
[----:B------:R-:W-:-:S02]  /*0140*/  UIMAD.WIDE.U32 UR10, UR6, UR5, URZ ;  /* 0x00000005060a72a5 */ /* 0x000fc4000f8e003f */
[----:B------:R-:W-:Y:S02]  /*0150*/  ULDC UR4, c[0x0][0x558] ;  /* 0x0001560000047ab9 */ /* 0x000fe40000000800 */
[----:B------:R-:W-:-:S05]  /*0160*/  UMOV UR9, UR6 ;  /* 0x0000000600097c82 */ /* 0x000fca0008000000 */
[----:B------:R-:W-:-:S03]  /*0170*/  @UP0 USHF.R.U32.HI UR9, URZ, UR4, UR11 ;  /* 0x000000043f090299 */ /* 0x000fc6000801160b */
.L_x_1:
[----:B------:R-:W-:Y:S01]  /*0180*/  ISETP.GE.AND P0, PT, R18, RZ, PT ;  /* 0x000000ff1200720c */ /* 0x000fe20003f06270 */
[----:B------:R-:W-:Y:S02]  /*0190*/  UIADD3 UR5, -UR9, URZ, URZ ;  /* 0x0000003f09057290 */ /* 0x000fe4000fffe13f */
[----:B------:R-:W-:Y:S02]  /*01a0*/  ULDC UR4, c[0x0][0x550] ;  /* 0x0001540000047ab9 */ /* 0x000fe40000000800 */
[----:B------:R-:W-:-:S08]  /*01b0*/  UIMAD UR6, UR5, UR4, UR6 ;  /* 0x00000004050672a4 */ /* 0x000fd0000f8e0206 */
[----:B------:R-:W-:Y:S05]  /*01c0*/  @!P0 EXIT ;  /* 0x000000000000894d */ /* 0x000fea0003800000 */
[----:B------:R-:W-:Y:S02]  /*01d0*/  ULDC UR4, c[0x0][0x1d0] ;  /* 0x0000740000047ab9 */ /* 0x000fe40000000800 */
[----:B------:R-:W-:Y:S02]  /*01e0*/  UISETP.GE.AND UP0, UPT, UR4, 0x1, UPT ;  /* 0x000000010400788c */ /* 0x000fe4000bf06270 */
[----:B------:R-:W-:Y:S02]  /*01f0*/  UIADD3 UR10, UR4, 0x5f, URZ ;  /* 0x0000005f040a7890 */ /* 0x000fe4000fffe03f */
[----:B------:R-:W-:Y:S02]  /*0200*/  UMOV UR15, URZ ;  /* 0x0000003f000f7c82 */ /* 0x000fe40008000000 */
[----:B------:R-:W-:Y:S01]  /*0210*/  PLOP3.LUT P0, PT, PT, PT, UP0, 0x80, 0x0 ;  /* 0x000000000000781c */ /* 0x000fe20003f0f008 */
[----:B------:R-:W-:-:S04]  /*0220*/  UIMAD.WIDE UR10, UR10, 0x2aaaaaab, URZ ;  /* 0x2aaaaaab0a0a78a5 */ /* 0x000fc8000f8e023f */
[----:B------:R-:W-:-:S04]  /*0230*/  USHF.R.U32.HI UR12, URZ, 0x1f, UR11 ;  /* 0x0000001f3f0c7899 */ /* 0x000fc8000801160b */
[----:B------:R-:W-:-:S04]  /*0240*/  ULEA.HI.SX32 UR12, UR11, UR12, 0x1c ;  /* 0x0000000c0b0c7291 */ /* 0x000fc8000f8fe23f */
[----:B------:R-:W-:Y:S05]  /*0250*/  @!P0 BRA `(.L_x_2) ;  /* 0x0000023000008947 */ /* 0x000fea0003800000 */
[----:B------:R-:W-:Y:S02]  /*0260*/  USHF.R.U32.HI UR4, URZ, 0x10, UR6 ;  /* 0x000000103f047899 */ /* 0x000fe40008011606 */
[----:B------:R-:W-:Y:S02]  /*0270*/  ULDC UR5, c[0x0][0x338] ;  /* 0x0000ce0000057ab9 */ /* 0x000fe40000000800 */
[----:B------:R-:W-:Y:S02]  /*0280*/  UISETP.NE.AND UP0, UPT, UR4, URZ, UPT ;  /* 0x0000003f0400728c */ /* 0x000fe4000bf05270 */
[----:B------:R-:W-:Y:S02]  /*0290*/  UMOV UR14, URZ ;  /* 0x0000003f000e7c82 */ /* 0x000fe40008000000 */
[----:B------:R-:W-:-:S04]  /*02a0*/  USEL UR5, UR4, UR5, UP0 ;  /* 0x0000000504057287 */ /* 0x000fc80008000000 */
[----:B------:R-:W-:Y:S02]  /*02b0*/  UIADD3 UR11, UR12, -0x1, UR5 ;  /* 0xffffffff0c0b7890 */ /* 0x000fe4000fffe005 */
[----:B------:R-:W-:-:S05]  /*02c0*/  IMAD.U32 R3, RZ, RZ, UR5 ;  /* 0x00000005ff037e24 */ /* 0x000fca000f8e00ff */
[----:B------:R-:W-:-:S04]  /*02d0*/  IABS R0, R3 ;  /* 0x0000000300007213 */ /* 0x000fc80000000000 */
[----:B------:R-:W1:Y:S02]  /*02e0*/  R2UR UR10, R0 ;  /* 0x00000000000a73c2 */ /* 0x000e6400000e0000 */
[----:B-1----:R-:W1:Y:S08]  /*02f0*/  I2F.RP R0, UR10 ;  /* 0x0000000a00007d06 */ /* 0x002e700008209400 */
[----:B-1----:R-:W1:Y:S02]  /*0300*/  MUFU.RCP R0, R0 ;  /* 0x0000000000007308 */ /* 0x002e640000001000 */
[----:B-1----:R-:W-:-:S06]  /*0310*/  IADD3 R0, R0, 0xffffffe, RZ ;  /* 0x0ffffffe00007810 */ /* 0x002fcc0007ffe0ff */
[----:B------:R-:W1:Y:S02]  /*0320*/  F2I.FTZ.U32.TRUNC.NTZ R0, R0 ;  /* 0x0000000000007305 */ /* 0x000e64000021f000 */
[----:B-1----:R1:W2:Y:S02]  /*0330*/  R2UR UR15, R0 ;  /* 0x00000000000f73c2 */ /* 0x0022a400000e0000 */
[----:B-1----:R-:W-:Y:S01]  /*0340*/  IMAD.U32 R0, RZ, RZ, UR11 ;  /* 0x0000000bff007e24 */ /* 0x002fe2000f8e00ff */
[----:B--2---:R-:W-:Y:S02]  /*0350*/  UIADD3 UR4, URZ, -UR15, URZ ;  /* 0x8000000f3f047290 */ /* 0x004fe4000fffe03f */
[----:B------:R-:W-:Y:S02]  /*0360*/  ULOP3.LUT UR11, UR11, UR5, URZ, 0x3c, !UPT ;  /* 0x000000050b0b7292 */ /* 0x000fe4000f8e3c3f */
[----:B------:R-:W-:Y:S01]  /*0370*/  IABS R2, R0 ;  /* 0x0000000000027213 */ /* 0x000fe20000000000 */
[----:B------:R-:W-:Y:S01]  /*0380*/  UIMAD UR4, UR4, UR10, URZ ;  /* 0x0000000a040472a4 */ /* 0x000fe2000f8e023f */
[----:B------:R-:W-:-:S02]  /*0390*/  IABS R0, R3 ;  /* 0x0000000300007213 */ /* 0x000fc40000000000 */
[----:B------:R-:W1:Y:S01]  /*03a0*/  R2UR UR8, R2 ;  /* 0x00000000020873c2 */ /* 0x000e6200000e0000 */
[----:B------:R-:W-:Y:S02]  /*03b0*/  UIMAD.WIDE.U32 UR14, UR15, UR4, UR14 ;  /* 0x000000040f0e72a5 */ /* 0x000fe4000f8e000e */
[----:B------:R-:W-:-:S05]  /*03c0*/  IMAD.MOV R0, RZ, RZ, -R0 ;  /* 0x000000ffff007224 */ /* 0x000fca00078e0a00 */
[----:B------:R-:W2:Y:S01]  /*03d0*/  R2UR UR7, R0 ;  /* 0x00000000000773c2 */ /* 0x000ea200000e0000 */
[----:B-1----:R-:W-:-:S04]  /*03e0*/  UIMAD.WIDE.U32 UR14, UR15, UR8, URZ ;  /* 0x000000080f0e72a5 */ /* 0x002fc8000f8e003f */
[----:B--2---:R-:W-:-:S04]  /*03f0*/  UIMAD UR7, UR15, UR7, UR8 ;  /* 0x000000070f0772a4 */ /* 0x004fc8000f8e0208 */
[----:B------:R-:W-:-:S11]  /*0400*/  UISETP.GT.U32.AND UP0, UPT, UR10, UR7, UPT ;  /* 0x000000070a00728c */ /* 0x000fd6000bf04070 */
[----:B------:R-:W-:Y:S02]  /*0410*/  @!UP0 UIADD3 UR7, UR7, -UR10, URZ ;  /* 0x8000000a07078290 */ /* 0x000fe4000fffe03f */
[----:B------:R-:W-:Y:S02]  /*0420*/  @!UP0 UIADD3 UR15, UR15, 0x1, URZ ;  /* 0x000000010f0f8890 */ /* 0x000fe4000fffe03f */
[----:B------:R-:W-:Y:S02]  /*0430*/  UISETP.GE.U32.AND UP1, UPT, UR7, UR10, UPT ;  /* 0x0000000a0700728c */ /* 0x000fe4000bf26070 */
[----:B------:R-:W-:-:S09]  /*0440*/  UISETP.GE.AND UP0, UPT, UR11, URZ, UPT ;  /* 0x0000003f0b00728c */ /* 0x000fd2000bf06270 */
[----:B------:R-:W-:Y:S02]  /*0450*/  @UP1 UIADD3 UR15, UR15, 0x1, URZ ;  /* 0x000000010f0f1890 */ /* 0x000fe4000fffe03f */
[----:B------:R-:W-:Y:S02]  /*0460*/  UISETP.NE.AND UP1, UPT, UR5, URZ, UPT ;  /* 0x0000003f0500728c */ /* 0x000fe4000bf25270 */
[----:B------:R-:W-:-:S09]  /*0470*/  @!UP0 UIADD3 UR15, -UR15, URZ, URZ ;  /* 0x0000003f0f0f8290 */ /* 0x000fd2000fffe13f */
[----:B------:R-:W-:Y:S02]  /*0480*/  @!UP1 ULOP3.LUT UR15, URZ, UR5, URZ, 0x33, !UPT ;  /* 0x000000053f0f9292 */ /* 0x000fe4000f8e333f */
.L_x_2:
[----:B------:R-:W-:Y:S01]  /*0490*/  ULOP3.LUT UR8, UR6, 0xffff, URZ, 0xc0, !UPT ;  /* 0x0000ffff06087892 */ /* 0x000fe2000f8ec03f */
[----:B------:R-:W-:Y:S01]  /*04a0*/  PLOP3.LUT P2, PT, PT, PT, PT, 0x80, 0x0 ;  /* 0x000000000000781c */ /* 0x000fe20003f4f070 */
[----:B------:R-:W-:Y:S01]  /*04b0*/  ULDC.64 UR10, c[0x0][0x118] ;  /* 0x00004600000a7ab9 */ /* 0x000fe20000000a00 */
[----:B------:R-:W-:Y:S01]  /*04c0*/  CS2R R16, SRZ ;  /* 0x0000000000107805 */ /* 0x000fe2000001ff00 */
[----:B------:R-:W-:Y:S01]  /*04d0*/  UIMAD UR8, UR8, UR15, URZ ;  /* 0x0000000f080872a4 */ /* 0x000fe2000f8e023f */
[----:B------:R-:W-:Y:S01]  /*04e0*/  CS2R R98, SRZ ;  /* 0x0000000000627805 */ /* 0x000fe2000001ff00 */
[----:B------:R-:W-:Y:S01]  /*04f0*/  CS2R R96, SRZ ;  /* 0x0000000000607805 */ /* 0x000fe2000001ff00 */
[----:B------:R-:W-:Y:S01]  /*0500*/  CS2R R94, SRZ ;  /* 0x00000000005e7805 */ /* 0x000fe2000001ff00 */
[----:B------:R-:W-:Y:S01]  /*0510*/  UIADD3 UR15, UR8, UR15, URZ ;  /* 0x0000000f080f7290 */ /* 0x000fe2000fffe03f */
[----:B------:R-:W-:Y:S01]  /*0520*/  CS2R R92, SRZ ;  /* 0x00000000005c7805 */ /* 0x000fe2000001ff00 */
[----:B------:R-:W-:Y:S01]  /*0530*/  CS2R R90, SRZ ;  /* 0x00000000005a7805 */ /* 0x000fe2000001ff00 */
[----:B------:R-:W-:Y:S01]  /*0540*/  CS2R R88, SRZ ;  /* 0x0000000000587805 */ /* 0x000fe2000001ff00 */
[----:B------:R-:W-:Y:S01]  /*0550*/  UISETP.LT.AND UP0, UPT, UR12, UR15, UPT ;  /* 0x0000000f0c00728c */ /* 0x000fe2000bf01270 */
[----:B------:R-:W-:Y:S01]  /*0560*/  CS2R R86, SRZ ;  /* 0x0000000000567805 */ /* 0x000fe2000001ff00 */
[----:B------:R-:W-:Y:S01]  /*0570*/  CS2R R84, SRZ ;  /* 0x0000000000547805 */ /* 0x000fe2000001ff00 */
[----:B------:R-:W-:Y:S01]  /*0580*/  CS2R R82, SRZ ;  /* 0x0000000000527805 */ /* 0x000fe2000001ff00 */
[----:B------:R-:W-:Y:S01]  /*0590*/  USEL UR12, UR12, UR15, UP0 ;  /* 0x0000000f0c0c7287 */ /* 0x000fe20008000000 */
[----:B------:R-:W-:Y:S01]  /*05a0*/  CS2R R80, SRZ ;  /* 0x0000000000507805 */ /* 0x000fe2000001ff00 */
[----:B------:R-:W-:Y:S01]  /*05b0*/  CS2R R78, SRZ ;  /* 0x00000000004e7805 */ /* 0x000fe2000001ff00 */
[----:B------:R-:W-:Y:S01]  /*05c0*/  CS2R R76, SRZ ;  /* 0x00000000004c7805 */ /* 0x000fe2000001ff00 */
[----:B------:R-:W-:Y:S01]  /*05d0*/  UISETP.GT.AND UP0, UPT, UR12, UR8, UPT ;  /* 0x000000080c00728c */ /* 0x000fe2000bf04270 */
[----:B------:R-:W-:Y:S01]  /*05e0*/  CS2R R74, SRZ ;  /* 0x00000000004a7805 */ /* 0x000fe2000001ff00 */
[----:B------:R-:W-:Y:S01]  /*05f0*/  CS2R R72, SRZ ;  /* 0x0000000000487805 */ /* 0x000fe2000001ff00 */
[----:B------:R-:W-:Y:S01]  /*0600*/  CS2R R70, SRZ ;  /* 0x0000000000467805 */ /* 0x000fe2000001ff00 */
[----:B------:R-:W-:Y:S01]  /*0610*/  CS2R R68, SRZ ;  /* 0x0000000000447805 */ /* 0x000fe2000001ff00 */
[----:B------:R-:W-:Y:S01]  /*0620*/  CS2R R66, SRZ ;  /* 0x0000000000427805 */ /* 0x000fe2000001ff00 */
[----:B------:R-:W-:Y:S01]  /*0630*/  PLOP3.LUT P0, PT, PT, PT, UP0, 0x80, 0x0 ;  /* 0x000000000000781c */ /* 0x000fe20003f0f008 */
[----:B------:R-:W-:Y:S01]  /*0640*/  CS2R R64, SRZ ;  /* 0x0000000000407805 */ /* 0x000fe2000001ff00 */
        /* <DEDUP_REMOVED lines=30> */
[----:B------:R-:W-:Y:S05]  /*0830*/  @!P0 BRA `(.L_x_3) ;  /* 0x0000a0a000008947 */ /* 0x000fea0003800000 */
[----:B------:R-:W-:Y:S01]  /*0840*/  ISETP.NE.U32.AND P4, PT, RZ, c[0x0][0x340], PT ;  /* 0x0000d000ff007a0c */ /* 0x000fe20003f85070 */
[----:B------:R-:W1:Y:S01]  /*0850*/  S2R R9, SR_CTAID.X ;  /* 0x0000000000097919 */ /* 0x000e620000002500 */
[----:B------:R-:W-:Y:S01]  /*0860*/  SHF.R.S32.HI R29, RZ, 0x1f, R152 ;  /* 0x0000001fff1d7819 */ /* 0x000fe20000011498 */
[----:B------:R-:W-:Y:S01]  /*0870*/  USHF.R.S32.HI UR13, URZ, 0x1f, UR9 ;  /* 0x0000001f3f0d7899 */ /* 0x000fe20008011409 */
[----:B------:R-:W-:Y:S01]  /*0880*/  ISETP.NE.AND.EX P4, PT, RZ, c[0x0][0x344], PT, P4 ;  /* 0x0000d100ff007a0c */ /* 0x000fe20003f85340 */
[----:B------:R-:W-:-:S12]  /*0890*/  ULDC.64 UR4, c[0x0][0x1b8] ;  /* 0x00006e0000047ab9 */ /* 0x000fd80000000a00 */
[----:B------:R-:W-:-:S04]  /*08a0*/  @P4 IMAD.MOV.U32 R0, RZ, RZ, 0x4 ;  /* 0x00000004ff004424 */ /* 0x000fc800078e00ff */
[----:B------:R-:W-:-:S05]  /*08b0*/  @P4 IMAD.WIDE R2, R18, R0, c[0x0][0x340] ;  /* 0x0000d00012024625 */ /* 0x000fca00078e0200 */
[----:B------:R2:W3:Y:S01]  /*08c0*/  @P4 LDG.E R20, [R2.64] ;  /* 0x0000000a02144981 */ /* 0x0004e2000c1e1900 */
[----:B------:R-:W-:Y:S01]  /*08d0*/  IMAD.MOV.U32 R8, RZ, RZ, c[0x0][0x2c4] ;  /* 0x0000b100ff087624 */ /* 0x000fe200078e00ff */
[----:B------:R-:W-:Y:S01]  /*08e0*/  UIMAD.WIDE.U32 UR6, UR9, UR4, URZ ;  /* 0x00000004090672a5 */ /* 0x000fe2000f8e003f */
[----:B------:R-:W-:Y:S01]  /*08f0*/  SHF.R.S32.HI R11, RZ, 0x1f, R18 ;  /* 0x0000001fff0b7819 */ /* 0x000fe20000011412 */
[----:B------:R-:W-:Y:S01]  /*0900*/  UIMAD UR4, UR13, UR4, URZ ;  /* 0x000000040d0472a4 */ /* 0x000fe2000f8e023f */
[-C--:B------:R-:W-:Y:S01]  /*0910*/  LEA.HI R27, R29, R152.reuse, RZ, 0x4 ;  /* 0x000000981d1b7211 */ /* 0x080fe200078f20ff */
[----:B------:R-:W-:Y:S01]  /*0920*/  UMOV UR16, 0x60 ;  /* 0x0000006000107882 */ /* 0x000fe20000000000 */
[C---:B------:R-:W-:Y:S01]  /*0930*/  ISETP.NE.AND P0, PT, R8.reuse, 0x1, PT ;  /* 0x000000010800780c */ /* 0x040fe20003f05270 */
[----:B------:R-:W-:Y:S01]  /*0940*/  UIMAD UR4, UR9, UR5, UR4 ;  /* 0x00000005090472a4 */ /* 0x000fe2000f8e0204 */
[----:B------:R-:W-:Y:S01]  /*0950*/  IMAD R6, R11, c[0x0][0x1c0], RZ ;  /* 0x000070000b067a24 */ /* 0x000fe200078e02ff */
[CC--:B------:R-:W-:Y:S01]  /*0960*/  LEA.HI R10, R29.reuse, R152.reuse, RZ, 0x6 ;  /* 0x000000981d0a7211 */ /* 0x0c0fe200078f30ff */
[----:B------:R-:W-:Y:S01]  /*0970*/  IMAD R8, R8, c[0x0][0x168], RZ ;  /* 0x00005a0008087a24 */ /* 0x000fe200078e02ff */
[----:B------:R-:W-:Y:S01]  /*0980*/  UIADD3 UR4, UR7, UR4, URZ ;  /* 0x0000000407047290 */ /* 0x000fe2000fffe03f */
[----:B------:R-:W-:Y:S01]  /*0990*/  IMAD R6, R18, c[0x0][0x1c4], R6 ;  /* 0x0000710012067a24 */ /* 0x000fe200078e0206 */
[----:B------:R-:W-:Y:S01]  /*09a0*/  LEA.HI R117, R29, R152, RZ, 0x5 ;  /* 0x000000981d757211 */ /* 0x000fe200078f28ff */
[----:B------:R-:W-:-:S02]  /*09b0*/  IMAD.MOV.U32 R118, RZ, RZ, c[0x0][0x1e0] ;  /* 0x00007800ff767624 */ /* 0x000fc400078e00ff */
[----:B------:R-:W-:Y:S01]  /*09c0*/  IMAD.MOV.U32 R119, RZ, RZ, c[0x0][0x1e4] ;  /* 0x00007900ff777624 */ /* 0x000fe200078e00ff */
[----:B--2---:R-:W-:Y:S01]  /*09d0*/  LEA.HI R2, R29, R152, RZ, 0x3 ;  /* 0x000000981d027211 */ /* 0x004fe200078f18ff */
[----:B------:R-:W-:Y:S02]  /*09e0*/  IMAD.U32 R3, RZ, RZ, UR7 ;  /* 0x00000007ff037e24 */ /* 0x000fe4000f8e00ff */
[----:B------:R-:W-:Y:S01]  /*09f0*/  IMAD.U32 R3, RZ, RZ, UR4 ;  /* 0x00000004ff037e24 */ /* 0x000fe2000f8e00ff */
[----:B------:R-:W-:Y:S01]  /*0a00*/  LOP3.LUT R0, R2, 0xfffffff8, RZ, 0xc0, !PT ;  /* 0xfffffff802007812 */ /* 0x000fe200078ec0ff */
[----:B------:R-:W-:Y:S01]  /*0a10*/  ULDC.64 UR4, c[0x0][0x1e0] ;  /* 0x0000780000047ab9 */ /* 0x000fe20000000a00 */
[----:B------:R-:W-:Y:S01]  /*0a20*/  SHF.R.S32.HI R22, RZ, 0x3, R2 ;  /* 0x00000003ff167819 */ /* 0x000fe20000011402 */
[----:B------:R-:W-:Y:S01]  /*0a30*/  IMAD.U32 R2, RZ, RZ, UR6 ;  /* 0x00000006ff027e24 */ /* 0x000fe2000f8e00ff */
[----:B------:R-:W-:Y:S01]  /*0a40*/  UIMAD.WIDE.U32 UR14, UR16, UR4, URZ ;  /* 0x00000004100e72a5 */ /* 0x000fe2000f8e003f */
[----:B------:R-:W-:Y:S01]  /*0a50*/  IMAD.IADD R24, R152, 0x1, -R0 ;  /* 0x0000000198187824 */ /* 0x000fe200078e0a00 */
[----:B------:R-:W-:Y:S01]  /*0a60*/  SHF.R.S32.HI R28, RZ, 0x1f, R22 ;  /* 0x0000001fff1c7819 */ /* 0x000fe20000011416 */
[----:B------:R-:W-:Y:S01]  /*0a70*/  IMAD.WIDE.U32 R2, R18, c[0x0][0x1c0], R2 ;  /* 0x0000700012027a25 */ /* 0x000fe200078e0002 */
[----:B------:R-:W-:-:S02]  /*0a80*/  ULDC.64 UR6, c[0x0][0x1e8] ;  /* 0x00007a0000067ab9 */ /* 0x000fc40000000a00 */
[----:B------:R-:W-:Y:S01]  /*0a90*/  UIMAD UR6, UR13, UR6, URZ ;  /* 0x000000060d0672a4 */ /* 0x000fe2000f8e023f */
[----:B------:R-:W-:Y:S02]  /*0aa0*/  IMAD R0, R24, 0x20, R22 ;  /* 0x0000002018007824 */ /* 0x000fe400078e0216 */
[----:B------:R-:W-:Y:S01]  /*0ab0*/  IMAD.IADD R3, R3, 0x1, R6 ;  /* 0x0000000103037824 */ /* 0x000fe200078e0206 */
[----:B------:R-:W-:Y:S01]  /*0ac0*/  UIMAD UR6, UR9, UR7, UR6 ;  /* 0x00000007090672a4 */ /* 0x000fe2000f8e0206 */
[----:B-1----:R-:W-:Y:S01]  /*0ad0*/  IMAD R4, R9, 0x80, R0 ;  /* 0x0000008009047824 */ /* 0x002fe200078e0200 */
[----:B------:R-:W-:Y:S01]  /*0ae0*/  UIADD3 UR7, UR12, -0x1, URZ ;  /* 0xffffffff0c077890 */ /* 0x000fe2000fffe03f */
[----:B------:R-:W-:Y:S02]  /*0af0*/  IMAD.U32 R6, RZ, RZ, UR14 ;  /* 0x0000000eff067e24 */ /* 0x000fe4000f8e00ff */
[----:B------:R-:W-:Y:S01]  /*0b00*/  @P0 IMAD.HI.U32 R5, R4, c[0x0][0x2c8], RZ ;  /* 0x0000b20004050a27 */ /* 0x000fe200078e00ff */
[----:B------:R-:W-:-:S02]  /*0b10*/  USHF.R.S32.HI UR17, URZ, 0x1f, UR7 ;  /* 0x0000001f3f117899 */ /* 0x000fc40008011407 */
[----:B------:R-:W-:Y:S01]  /*0b20*/  UISETP.GT.AND UP0, UPT, UR7, UR8, UPT ;  /* 0x000000080700728c */ /* 0x000fe2000bf04270 */
[----:B------:R-:W-:Y:S01]  /*0b30*/  IMAD.MOV.U32 R0, RZ, RZ, R4 ;  /* 0x000000ffff007224 */ /* 0x000fe200078e0004 */
[----:B------:R-:W-:Y:S01]  /*0b40*/  @P0 SHF.R.U32.HI R0, RZ, c[0x0][0x2cc], R5 ;  /* 0x0000b300ff000a19 */ /* 0x000fe20000011605 */
[----:B------:R-:W-:Y:S02]  /*0b50*/  IMAD.MOV.U32 R116, RZ, RZ, R6 ;  /* 0x000000ffff747224 */ /* 0x000fe400078e0006 */
[----:B------:R-:W-:Y:S01]  /*0b60*/  IMAD.SHL.U32 R16, R24, 0x8, RZ ;  /* 0x0000000818107824 */ /* 0x000fe200078e00ff */
[--C-:B------:R-:W-:Y:S01]  /*0b70*/  SHF.R.S32.HI R7, RZ, 0x1f, R0.reuse ;  /* 0x0000001fff077819 */ /* 0x100fe20000011400 */
[----:B------:R-:W-:Y:S02]  /*0b80*/  IMAD.MOV R5, RZ, RZ, -R0 ;  /* 0x000000ffff057224 */ /* 0x000fe400078e0a00 */
[----:B------:R-:W-:Y:S01]  /*0b90*/  IMAD.WIDE.U32 R2, R0, c[0x0][0x1b0], R2 ;  /* 0x00006c0000027a25 */ /* 0x000fe200078e0002 */
[----:B------:R-:W-:-:S02]  /*0ba0*/  SHF.R.S32.HI R17, RZ, 0x1f, R16 ;  /* 0x0000001fff117819 */ /* 0x000fc40000011410 */
[C---:B------:R-:W-:Y:S01]  /*0bb0*/  IADD3 R23, R16.reuse, 0x40, RZ ;  /* 0x0000004010177810 */ /* 0x040fe20007ffe0ff */
[----:B------:R-:W-:Y:S01]  /*0bc0*/  IMAD R4, R5, c[0x0][0x2c4], R4 ;  /* 0x0000b10005047a24 */ /* 0x000fe200078e0204 */
[----:B------:R-:W-:Y:S01]  /*0bd0*/  IADD3 R26, R16, 0x80, RZ ;  /* 0x00000080101a7810 */ /* 0x000fe20007ffe0ff */
[----:B------:R-:W-:Y:S01]  /*0be0*/  IMAD R7, R7, c[0x0][0x1b0], RZ ;  /* 0x00006c0007077a24 */ /* 0x000fe200078e02ff */
[----:B------:R-:W-:Y:S01]  /*0bf0*/  BAR.SYNC.DEFER_BLOCKING 0x0 ;  /* 0x0000000000007b1d */ /* 0x000fe20000010000 */
[----:B------:R-:W-:Y:S02]  /*0c00*/  ISETP.GE.AND P5, PT, R23, c[0x0][0x198], PT ;  /* 0x0000660017007a0c */ /* 0x000fe40003fa6270 */
[----:B------:R-:W-:Y:S01]  /*0c10*/  IMAD R0, R0, c[0x0][0x1b4], R7 ;  /* 0x00006d0000007a24 */ /* 0x000fe200078e0207 */
[----:B------:R-:W-:Y:S01]  /*0c20*/  SHF.R.S32.HI R5, RZ, 0x1f, R4 ;  /* 0x0000001fff057819 */ /* 0x000fe20000011404 */
[----:B------:R-:W-:Y:S02]  /*0c30*/  IMAD.U32 R7, RZ, RZ, UR15 ;  /* 0x0000000fff077e24 */ /* 0x000fe4000f8e00ff */
[----:B------:R-:W-:-:S02]  /*0c40*/  IMAD.IADD R3, R3, 0x1, R0 ;  /* 0x0000000103037824 */ /* 0x000fc400078e0200 */
[----:B------:R-:W-:Y:S02]  /*0c50*/  IMAD R0, R5, c[0x0][0x1a8], RZ ;  /* 0x00006a0005007a24 */ /* 0x000fe400078e02ff */
[----:B------:R-:W-:-:S04]  /*0c60*/  IMAD.WIDE.U32 R2, R4, c[0x0][0x1a8], R2 ;  /* 0x00006a0004027a25 */ /* 0x000fc800078e0002 */
[----:B------:R-:W-:Y:S01]  /*0c70*/  IMAD R0, R4, c[0x0][0x1ac], R0 ;  /* 0x00006b0004007a24 */ /* 0x000fe200078e0200 */
[----:B------:R-:W-:Y:S01]  /*0c80*/  LEA R13, P3, R2, c[0x0][0x160], 0x1 ;  /* 0x00005800020d7a11 */ /* 0x000fe200078608ff */
[----:B------:R-:W-:Y:S01]  /*0c90*/  IMAD R7, R9, 0x80, R22 ;  /* 0x0000008009077824 */ /* 0x000fe200078e0216 */
[----:B------:R-:W-:Y:S01]  /*0ca0*/  SHF.R.S32.HI R9, RZ, 0x4, R27 ;  /* 0x00000004ff097819 */ /* 0x000fe2000001141b */
[----:B------:R-:W-:-:S03]  /*0cb0*/  IMAD.IADD R0, R3, 0x1, R0 ;  /* 0x0000000103007824 */ /* 0x000fc600078e0200 */
[C---:B------:R-:W-:Y:S02]  /*0cc0*/  IADD3 R6, R7.reuse, 0x20, RZ ;  /* 0x0000002007067810 */ /* 0x040fe40007ffe0ff */
[----:B------:R-:W-:Y:S01]  /*0cd0*/  LEA.HI.X R12, R2, c[0x0][0x164], R0, 0x1, P3 ;  /* 0x00005900020c7a11 */ /* 0x000fe200018f0c00 */
[----:B------:R-:W-:Y:S01]  /*0ce0*/  IMAD.SHL.U32 R0, R22, 0x40, RZ ;  /* 0x0000004016007824 */ /* 0x000fe200078e00ff */
[----:B------:R-:W-:Y:S01]  /*0cf0*/  ISETP.GE.AND P1, PT, R6, R8, PT ;  /* 0x000000080600720c */ /* 0x000fe20003f26270 */
[----:B------:R-:W-:Y:S01]  /*0d00*/  IMAD R2, R28, c[0x0][0x1e0], RZ ;  /* 0x000078001c027a24 */ /* 0x000fe200078e02ff */
[C---:B------:R-:W-:Y:S02]  /*0d10*/  IADD3 R5, R7.reuse, 0x40, RZ ;  /* 0x0000004007057810 */ /* 0x040fe40007ffe0ff */
[----:B------:R-:W-:Y:S02]  /*0d20*/  LOP3.LUT R0, R0, 0x1c0, RZ, 0xc0, !PT ;  /* 0x000001c000007812 */ /* 0x000fe400078ec0ff */
[----:B------:R-:W-:-:S02]  /*0d30*/  IADD3 R4, R7, 0x60, RZ ;  /* 0x0000006007047810 */ /* 0x000fc40007ffe0ff */
[----:B------:R-:W-:Y:S02]  /*0d40*/  SHF.R.U32.HI R6, RZ, 0x3, R0 ;  /* 0x00000003ff067819 */ /* 0x000fe40000011600 */
[----:B------:R-:W-:Y:S01]  /*0d50*/  LOP3.LUT R3, R0, 0x38, R16, 0xf8, !PT ;  /* 0x0000003800037812 */ /* 0x000fe200078ef810 */
[----:B------:R-:W-:Y:S01]  /*0d60*/  IMAD R0, R22, c[0x0][0x1e4], R2 ;  /* 0x0000790016007a24 */ /* 0x000fe200078e0202 */
[----:B------:R-:W-:Y:S01]  /*0d70*/  ISETP.GE.AND P6, PT, R7, R8, PT ;  /* 0x000000080700720c */ /* 0x000fe20003fc6270 */
[----:B------:R-:W-:Y:S01]  /*0d80*/  SHFL.IDX PT, R2, R13, RZ, 0x181f ;  /* 0x00181fff0d027589 */ /* 0x000fe200000e0000 */
[----:B------:R-:W-:Y:S02]  /*0d90*/  LOP3.LUT R7, R3, R6, RZ, 0x3c, !PT ;  /* 0x0000000603077212 */ /* 0x000fe400078e3cff */
[-C--:B------:R-:W-:Y:S01]  /*0da0*/  ISETP.GE.AND P2, PT, R5, R8.reuse, PT ;  /* 0x000000080500720c */ /* 0x080fe20003f46270 */
[----:B------:R-:W1:Y:S01]  /*0db0*/  SHFL.IDX PT, R3, R12, RZ, 0x181f ;  /* 0x00181fff0c037589 */ /* 0x000e6200000e0000 */
[----:B------:R-:W-:Y:S01]  /*0dc0*/  ISETP.GE.AND P0, PT, R4, R8, PT ;  /* 0x000000080400720c */ /* 0x000fe20003f06270 */
[----:B------:R-:W-:Y:S01]  /*0dd0*/  IMAD.WIDE.U32 R4, R22, c[0x0][0x1e0], R16 ;  /* 0x0000780016047a25 */ /* 0x000fe200078e0010 */
[----:B------:R-:W-:-:S02]  /*0de0*/  LEA.HI R8, R27, R9, RZ, 0x1 ;  /* 0x000000091b087211 */ /* 0x000fc400078f08ff */
[----:B------:R-:W-:Y:S01]  /*0df0*/  ISETP.GE.AND P3, PT, R16, c[0x0][0x198], PT ;  /* 0x0000660010007a0c */ /* 0x000fe20003f66270 */
[----:B------:R-:W-:Y:S01]  /*0e00*/  IMAD.IADD R5, R5, 0x1, R0 ;  /* 0x0000000105057824 */ /* 0x000fe200078e0200 */
[----:B------:R-:W-:Y:S01]  /*0e10*/  LOP3.LUT R6, R8, 0xfffffffe, RZ, 0xc0, !PT ;  /* 0xfffffffe08067812 */ /* 0x000fe200078ec0ff */
[----:B------:R-:W-:Y:S02]  /*0e20*/  IMAD.U32 R0, RZ, RZ, UR9 ;  /* 0x00000009ff007e24 */ /* 0x000fe4000f8e00ff */
[----:B------:R-:W-:Y:S02]  /*0e30*/  IMAD.SHL.U32 R8, R10, 0x8, RZ ;  /* 0x000000080a087824 */ /* 0x000fe400078e00ff */
[----:B------:R-:W-:Y:S01]  /*0e40*/  IMAD.WIDE.U32 R14, R0, c[0x0][0x1e8], R4 ;  /* 0x00007a00000e7a25 */ /* 0x000fe200078e0004 */
[----:B------:R-:W-:Y:S02]  /*0e50*/  @!P6 SHF.R.S32.HI R4, RZ, 0x1f, R23 ;  /* 0x0000001fff04e819 */ /* 0x000fe40000011417 */
[----:B------:R-:W-:Y:S01]  /*0e60*/  LOP3.LUT R8, R7, 0xfffffe00, R8, 0xf8, !PT ;  /* 0xfffffe0007087812 */ /* 0x000fe200078ef808 */
[----:B------:R-:W-:Y:S01]  /*0e70*/  IMAD.IADD R25, R9, 0x1, -R6 ;  /* 0x0000000109197824 */ /* 0x000fe200078e0a06 */
[----:B------:R-:W-:Y:S01]  /*0e80*/  @!P6 LEA.HI R10, R4, R23, RZ, 0x3 ;  /* 0x00000017040ae211 */ /* 0x000fe200078f18ff */
[----:B------:R-:W2:Y:S01]  /*0e90*/  SHFL.IDX PT, R6, R13, 0x1, 0x181f ;  /* 0x00381f000d067f89 */ /* 0x000ea200000e0000 */
[----:B------:R-:W-:Y:S01]  /*0ea0*/  @!P6 SHF.R.S32.HI R0, RZ, 0x1f, R26 ;  /* 0x0000001fff00e819 */ /* 0x000fe2000001141a */
[----:B------:R-:W-:Y:S01]  /*0eb0*/  IMAD.SHL.U32 R249, R8, 0x2, RZ ;  /* 0x0000000208f97824 */ /* 0x000fe200078e00ff */
[----:B------:R-:W-:Y:S01]  /*0ec0*/  @!P6 LOP3.LUT R10, R10, 0xfffffff8, RZ, 0xc0, !PT ;  /* 0xfffffff80a0ae812 */ /* 0x000fe200078ec0ff */
[----:B------:R-:W4:Y:S01]  /*0ed0*/  SHFL.IDX PT, R7, R12, 0x1, 0x181f ;  /* 0x00381f000c077f89 */ /* 0x000f2200000e0000 */
[----:B------:R-:W-:-:S04]  /*0ee0*/  @!P6 LEA.HI R0, R0, R26, RZ, 0x3 ;  /* 0x0000001a0000e211 */ /* 0x000fc800078f18ff */
[----:B------:R-:W-:-:S05]  /*0ef0*/  @!P6 LOP3.LUT R0, R0, 0xfffffff8, RZ, 0xc0, !PT ;  /* 0xfffffff80000e812 */ /* 0x000fca00078ec0ff */
[----:B-1----:R-:W-:Y:S01]  /*0f00*/  @!P6 IMAD.WIDE R8, R0, 0x2, R2 ;  /* 0x000000020008e825 */ /* 0x002fe200078e0202 */
[----:B------:R-:W-:-:S04]  /*0f10*/  @!P1 SHF.R.S32.HI R0, RZ, 0x1f, R26 ;  /* 0x0000001fff009819 */ /* 0x000fc8000001141a */
[----:B------:R-:W-:-:S04]  /*0f20*/  @!P1 LEA.HI R0, R0, R26, RZ, 0x3 ;  /* 0x0000001a00009211 */ /* 0x000fc800078f18ff */
[----:B------:R-:W-:Y:S02]  /*0f30*/  @!P1 LOP3.LUT R0, R0, 0xfffffff8, RZ, 0xc0, !PT ;  /* 0xfffffff800009812 */ /* 0x000fe400078ec0ff */
[----:B---3--:R-:W-:Y:S01]  /*0f40*/  @P4 SHF.R.S32.HI R21, RZ, 0x1f, R20 ;  /* 0x0000001fff154819 */ /* 0x008fe20000011414 */
[----:B------:R-:W-:Y:S02]  /*0f50*/  @!P4 IMAD.MOV.U32 R20, RZ, RZ, R18 ;  /* 0x000000ffff14c224 */ /* 0x000fe400078e0012 */
[----:B------:R-:W-:Y:S01]  /*0f60*/  @!P4 IMAD.MOV.U32 R21, RZ, RZ, R11 ;  /* 0x000000ffff15c224 */ /* 0x000fe200078e000b */
[----:B------:R-:W-:Y:S01]  /*0f70*/  @!P6 LEA R4, P4, R16, R2, 0x1 ;  /* 0x000000021004e211 */ /* 0x000fe200078808ff */
[----:B------:R-:W-:Y:S02]  /*0f80*/  @!P6 IMAD.WIDE R10, R10, 0x2, R2 ;  /* 0x000000020a0ae825 */ /* 0x000fe400078e0202 */
[----:B------:R-:W-:Y:S01]  /*0f90*/  SHFL.IDX PT, R2, R13, 0x3, 0x181f ;  /* 0x00781f000d027f89 */ /* 0x000fe200000e0000 */
[----:B------:R-:W-:-:S02]  /*0fa0*/  @!P6 LEA.HI.X R5, R16, R3, R17, 0x1, P4 ;  /* 0x000000031005e211 */ /* 0x000fc400020f0c11 */
[----:B------:R-:W-:Y:S01]  /*0fb0*/  ISETP.GE.AND P4, PT, R26, c[0x0][0x198], PT ;  /* 0x000066001a007a0c */ /* 0x000fe20003f86270 */
[----:B------:R-:W-:Y:S04]  /*0fc0*/  SHFL.IDX PT, R3, R12, 0x3, 0x181f ;  /* 0x00781f000c037f89 */ /* 0x000fe800000e0000 */
[----:B------:R1:W-:Y:S04]  /*0fd0*/  @!P6 LDGSTS.E.BYPASS.LTC128B.128 [R249+0x100], [R4.64], !P3 ;  /* 0x0010000004f9efae */ /* 0x0003e8000d901d4a */
[----:B------:R3:W-:Y:S04]  /*0fe0*/  @!P6 LDGSTS.E.BYPASS.LTC128B.128 [R249+0x4100], [R10.64], !P5 ;  /* 0x041000000af9efae */ /* 0x0007e8000e901d4a */
[----:B------:R2:W-:Y:S04]  /*0ff0*/  @!P6 LDGSTS.E.BYPASS.LTC128B.128 [R249+0x8100], [R8.64], !P4 ;  /* 0x0810000008f9efae */ /* 0x0005e8000e101d4a */
[----:B-1----:R1:W5:Y:S01]  /*1000*/  SHFL.IDX PT, R4, R13, 0x2, 0x181f ;  /* 0x00581f000d047f89 */ /* 0x00236200000e0000 */
[----:B---3--:R-:W-:-:S03]  /*1010*/  @!P1 SHF.R.S32.HI R10, RZ, 0x1f, R23 ;  /* 0x0000001fff0a9819 */ /* 0x008fc60000011417 */
[----:B------:R3:W5:Y:S01]  /*1020*/  SHFL.IDX PT, R5, R12, 0x2, 0x181f ;  /* 0x00581f000c057f89 */ /* 0x00076200000e0000 */
[----:B------:R-:W-:Y:S02]  /*1030*/  @!P1 LEA.HI R10, R10, R23, RZ, 0x3 ;  /* 0x000000170a0a9211 */ /* 0x000fe400078f18ff */
[----:B--2---:R-:W-:Y:S02]  /*1040*/  @!P1 LEA R8, P6, R16, R6, 0x1 ;  /* 0x0000000610089211 */ /* 0x004fe400078c08ff */
[----:B------:R-:W-:Y:S02]  /*1050*/  @!P1 LOP3.LUT R10, R10, 0xfffffff8, RZ, 0xc0, !PT ;  /* 0xfffffff80a0a9812 */ /* 0x000fe400078ec0ff */
[----:B----4-:R-:W-:-:S03]  /*1060*/  @!P1 LEA.HI.X R9, R16, R7, R17, 0x1, P6 ;  /* 0x0000000710099211 */ /* 0x010fc600030f0c11 */
[--C-:B------:R-:W-:Y:S02]  /*1070*/  @!P1 IMAD.WIDE R10, R10, 0x2, R6.reuse ;  /* 0x000000020a0a9825 */ /* 0x100fe400078e0206 */
[----:B------:R5:W-:Y:S02]  /*1080*/  @!P1 LDGSTS.E.BYPASS.LTC128B.128 [R249+0x1100], [R8.64], !P3 ;  /* 0x0110000008f99fae */ /* 0x000be4000d901d4a */
[----:B------:R-:W-:Y:S01]  /*1090*/  @!P1 IMAD.WIDE R6, R0, 0x2, R6 ;  /* 0x0000000200069825 */ /* 0x000fe200078e0206 */
[----:B------:R-:W-:Y:S01]  /*10a0*/  @!P0 SHF.R.S32.HI R0, RZ, 0x1f, R23 ;  /* 0x0000001fff008819 */ /* 0x000fe20000011417 */
[----:B------:R2:W-:Y:S01]  /*10b0*/  @!P1 LDGSTS.E.BYPASS.LTC128B.128 [R249+0x5100], [R10.64], !P5 ;  /* 0x051000000af99fae */ /* 0x0005e2000e901d4a */
[----:B-1----:R-:W-:Y:S01]  /*10c0*/  IADD3 R13, R15, UR6, RZ ;  /* 0x000000060f0d7c10 */ /* 0x002fe2000fffe0ff */
[----:B------:R-:W-:Y:S01]  /*10d0*/  UIMAD UR6, UR12, -0x60, UR16 ;  /* 0xffffffa00c0678a4 */ /* 0x000fe2000f8e0210 */
[----:B------:R-:W-:Y:S01]  /*10e0*/  @!P0 SHF.R.S32.HI R15, RZ, 0x1f, R26 ;  /* 0x0000001fff0f8819 */ /* 0x000fe2000001141a */
[----:B------:R1:W-:Y:S01]  /*10f0*/  @!P1 LDGSTS.E.BYPASS.LTC128B.128 [R249+0x9100], [R6.64], !P4 ;  /* 0x0910000006f99fae */ /* 0x0003e2000e101d4a */
[----:B---3--:R-:W-:Y:S01]  /*1100*/  IMAD.MOV.U32 R12, RZ, RZ, R14 ;  /* 0x000000ffff0c7224 */ /* 0x008fe200078e000e */
[----:B------:R-:W-:-:S03]  /*1110*/  UIMAD UR16, UR16, UR5, URZ ;  /* 0x00000005101072a4 */ /* 0x000fc6000f8e023f */
[----:B------:R-:W-:Y:S01]  /*1120*/  IMAD.WIDE.U32 R32, R20, c[0x0][0x1f0], R12 ;  /* 0x00007c0014207a25 */ /* 0x000fe200078e000c */
[----:B------:R-:W-:-:S03]  /*1130*/  UIADD3 UR16, UR15, UR16, URZ ;  /* 0x000000100f107290 */ /* 0x000fc6000fffe03f */
[----:B------:R-:W-:Y:S01]  /*1140*/  IMAD.MOV.U32 R120, RZ, RZ, R32 ;  /* 0x000000ffff787224 */ /* 0x000fe200078e0020 */
[----:B------:R-:W-:Y:S01]  /*1150*/  UIMAD UR4, UR16, UR7, URZ ;  /* 0x00000007100472a4 */ /* 0x000fe2000f8e023f */
[----:B------:R-:W-:Y:S01]  /*1160*/  IMAD.SHL.U32 R13, R119, 0x40, RZ ;  /* 0x00000040770d7824 */ /* 0x000fe200078e00ff */
[----:B------:R3:W-:Y:S02]  /*1170*/  STL.64 [R1+0x28], R32 ;  /* 0x0000282001007387 */ /* 0x0007e40000100a00 */
[----:B------:R-:W-:Y:S01]  /*1180*/  UIMAD UR4, UR17, UR14, UR4 ;  /* 0x0000000e110472a4 */ /* 0x000fe2000f8e0204 */
[----:B-----5:R-:W-:Y:S02]  /*1190*/  @!P2 LEA R8, P6, R16, R4, 0x1 ;  /* 0x000000041008a211 */ /* 0x020fe400078c08ff */
[----:B--2---:R-:W-:Y:S02]  /*11a0*/  @!P2 SHF.R.S32.HI R11, RZ, 0x1f, R23 ;  /* 0x0000001fff0ba819 */ /* 0x004fe40000011417 */
[----:B------:R-:W-:-:S02]  /*11b0*/  @!P2 SHF.R.S32.HI R10, RZ, 0x1f, R26 ;  /* 0x0000001fff0aa819 */ /* 0x000fc4000001141a */
[-C--:B------:R-:W-:Y:S02]  /*11c0*/  @!P2 LEA.HI R14, R11, R23.reuse, RZ, 0x3 ;  /* 0x000000170b0ea211 */ /* 0x080fe400078f18ff */
[-C--:B------:R-:W-:Y:S02]  /*11d0*/  @!P2 LEA.HI R11, R10, R26.reuse, RZ, 0x3 ;  /* 0x0000001a0a0ba211 */ /* 0x080fe400078f18ff */
[----:B------:R-:W-:Y:S02]  /*11e0*/  @!P0 LEA.HI R10, R0, R23, RZ, 0x3 ;  /* 0x00000017000a8211 */ /* 0x000fe400078f18ff */
[----:B------:R-:W-:Y:S02]  /*11f0*/  @!P0 LEA.HI R0, R15, R26, RZ, 0x3 ;  /* 0x0000001a0f008211 */ /* 0x000fe400078f18ff */
[----:B------:R-:W-:Y:S02]  /*1200*/  @!P2 LOP3.LUT R14, R14, 0xfffffff8, RZ, 0xc0, !PT ;  /* 0xfffffff80e0ea812 */ /* 0x000fe400078ec0ff */
[----:B------:R-:W-:-:S02]  /*1210*/  @!P2 LOP3.LUT R11, R11, 0xfffffff8, RZ, 0xc0, !PT ;  /* 0xfffffff80b0ba812 */ /* 0x000fc400078ec0ff */
[----:B------:R-:W-:Y:S01]  /*1220*/  @!P0 LOP3.LUT R18, R10, 0xfffffff8, RZ, 0xc0, !PT ;  /* 0xfffffff80a128812 */ /* 0x000fe200078ec0ff */
[--C-:B------:R-:W-:Y:S01]  /*1230*/  @!P2 IMAD.WIDE R14, R14, 0x2, R4.reuse ;  /* 0x000000020e0ea825 */ /* 0x100fe200078e0204 */
[----:B------:R-:W-:Y:S02]  /*1240*/  @!P0 LOP3.LUT R0, R0, 0xfffffff8, RZ, 0xc0, !PT ;  /* 0xfffffff800008812 */ /* 0x000fe400078ec0ff */
[C---:B-1----:R-:W-:Y:S01]  /*1250*/  @!P0 LEA R6, P1, R16.reuse, R2, 0x1 ;  /* 0x0000000210068211 */ /* 0x042fe200078208ff */
[----:B------:R-:W-:Y:S01]  /*1260*/  @!P2 IMAD.WIDE R10, R11, 0x2, R4 ;  /* 0x000000020b0aa825 */ /* 0x000fe200078e0204 */
[C-C-:B------:R-:W-:Y:S02]  /*1270*/  @!P2 LEA.HI.X R9, R16.reuse, R5, R17.reuse, 0x1, P6 ;  /* 0x000000051009a211 */ /* 0x140fe400030f0c11 */
[----:B------:R-:W-:Y:S01]  /*1280*/  @!P0 LEA.HI.X R7, R16, R3, R17, 0x1, P1 ;  /* 0x0000000310078211 */ /* 0x000fe200008f0c11 */
[--C-:B------:R-:W-:Y:S01]  /*1290*/  @!P0 IMAD.WIDE R4, R18, 0x2, R2.reuse ;  /* 0x0000000212048825 */ /* 0x100fe200078e0202 */
[----:B------:R-:W-:Y:S01]  /*12a0*/  ISETP.GE.AND P6, PT, R16, c[0x0][0x1d4], PT ;  /* 0x0000750010007a0c */ /* 0x000fe20003fc6270 */
[----:B------:R1:W-:Y:S02]  /*12b0*/  @!P2 LDGSTS.E.BYPASS.LTC128B.128 [R249+0x2100], [R8.64], !P3 ;  /* 0x0210000008f9afae */ /* 0x0003e4000d901d4a */
[----:B------:R-:W-:Y:S01]  /*12c0*/  @!P0 IMAD.WIDE R18, R0, 0x2, R2 ;  /* 0x0000000200128825 */ /* 0x000fe200078e0202 */
[----:B------:R-:W-:Y:S01]  /*12d0*/  LOP3.LUT R2, R27, 0xfffffff0, RZ, 0xc0, !PT ;  /* 0xfffffff01b027812 */ /* 0x000fe200078ec0ff */
[----:B------:R2:W-:Y:S02]  /*12e0*/  @!P2 LDGSTS.E.BYPASS.LTC128B.128 [R249+0x6100], [R14.64], !P5 ;  /* 0x061000000ef9afae */ /* 0x0005e4000e901d4a */
[----:B------:R-:W-:-:S02]  /*12f0*/  IMAD.U32 R0, RZ, RZ, UR6 ;  /* 0x00000006ff007e24 */ /* 0x000fc4000f8e00ff */
[----:B------:R4:W-:Y:S01]  /*1300*/  @!P2 LDGSTS.E.BYPASS.LTC128B.128 [R249+0xa100], [R10.64], !P4 ;  /* 0x0a1000000af9afae */ /* 0x0009e2000e101d4a */
[----:B------:R-:W-:-:S03]  /*1310*/  IMAD R3, R21, c[0x0][0x1f0], RZ ;  /* 0x00007c0015037a24 */ /* 0x000fc600078e02ff */
[----:B------:R5:W-:Y:S04]  /*1320*/  @!P0 LDGSTS.E.BYPASS.LTC128B.128 [R249+0x3100], [R6.64], !P3 ;  /* 0x0310000006f98fae */ /* 0x000be8000d901d4a */
[----:B------:R3:W-:Y:S01]  /*1330*/  @!P0 LDGSTS.E.BYPASS.LTC128B.128 [R249+0x7100], [R4.64], !P5 ;  /* 0x0710000004f98fae */ /* 0x0007e2000e901d4a */
[----:B------:R-:W-:-:S03]  /*1340*/  ISETP.GE.AND P5, PT, R23, c[0x0][0x1d4], PT ;  /* 0x0000750017007a0c */ /* 0x000fc60003fa6270 */
[----:B------:R5:W-:Y:S04]  /*1350*/  @!P0 LDGSTS.E.BYPASS.LTC128B.128 [R249+0xb100], [R18.64], !P4 ;  /* 0x0b10000012f98fae */ /* 0x000be8000e101d4a */
[----:B------:R-:W0:Y:S01]  /*1360*/  LDGDEPBAR ;  /* 0x00000000000079af */ /* 0x000e220000000000 */
[----:B-1----:R-:W-:Y:S01]  /*1370*/  IADD3 R9, R0, c[0x0][0x1d0], -R22 ;  /* 0x0000740000097a10 */ /* 0x002fe20007ffe816 */
[----:B------:R-:W-:-:S03]  /*1380*/  IMAD R0, R20, c[0x0][0x1f4], R3 ;  /* 0x00007d0014007a24 */ /* 0x000fc600078e0203 */
[----:B------:R-:W-:Y:S01]  /*1390*/  ISETP.GE.AND P3, PT, R9, 0x1, PT ;  /* 0x000000010900780c */ /* 0x000fe20003f66270 */
[----:B------:R-:W-:Y:S01]  /*13a0*/  IMAD.IADD R121, R33, 0x1, R0 ;  /* 0x0000000121797824 */ /* 0x000fe200078e0200 */
[C---:B------:R-:W-:Y:S01]  /*13b0*/  ISETP.GE.AND P1, PT, R9.reuse, 0x41, PT ;  /* 0x000000410900780c */ /* 0x040fe20003f26270 */
[----:B--2---:R-:W-:Y:S01]  /*13c0*/  IMAD.WIDE.U32 R14, R118, 0x40, RZ ;  /* 0x00000040760e7825 */ /* 0x004fe200078e00ff */
[----:B------:R-:W-:Y:S02]  /*13d0*/  ISETP.GE.AND P2, PT, R9, 0x21, PT ;  /* 0x000000210900780c */ /* 0x000fe40003f46270 */
[----:B------:R-:W-:Y:S01]  /*13e0*/  STL.64 [R1+0x20], R120 ;  /* 0x0000207801007387 */ /* 0x000fe20000100a00 */
[----:B----4-:R-:W-:Y:S02]  /*13f0*/  IMAD.SHL.U32 R11, R25, 0x8, RZ ;  /* 0x00000008190b7824 */ /* 0x010fe400078e00ff */
[----:B---3--:R-:W-:-:S05]  /*1400*/  IMAD.IADD R4, R152, 0x1, -R2 ;  /* 0x0000000198047824 */ /* 0x008fca00078e0a02 */
[----:B------:R-:W-:-:S04]  /*1410*/  SHF.R.S32.HI R2, RZ, 0x1f, R4 ;  /* 0x0000001fff027819 */ /* 0x000fc80000011404 */
[----:B------:R-:W-:Y:S01]  /*1420*/  LEA.HI R12, R2, R4, RZ, 0x3 ;  /* 0x00000004020c7211 */ /* 0x000fe200078f18ff */
[----:B------:R-:W-:-:S03]  /*1430*/  IMAD.WIDE.U32 R2, R116, UR7, R120 ;  /* 0x0000000774027c25 */ /* 0x000fc6000f8e0078 */
[----:B------:R-:W-:Y:S02]  /*1440*/  LOP3.LUT R0, R12, 0xfffffff8, RZ, 0xc0, !PT ;  /* 0xfffffff80c007812 */ /* 0x000fe400078ec0ff */
[----:B------:R-:W-:Y:S01]  /*1450*/  IADD3 R3, R3, UR4, RZ ;  /* 0x0000000403037c10 */ /* 0x000fe2000fffe0ff */
[----:B------:R-:W-:Y:S01]  /*1460*/  ULDC.64 UR4, c[0x0][0x210] ;  /* 0x0000840000047ab9 */ /* 0x000fe20000000a00 */
[----:B-----5:R-:W-:Y:S01]  /*1470*/  @P3 LEA R6, P4, R2, c[0x0][0x1c8], 0x1 ;  /* 0x0000720002063a11 */ /* 0x020fe200078808ff */
[----:B------:R-:W-:Y:S01]  /*1480*/  IMAD.IADD R10, R4, 0x1, -R0 ;  /* 0x00000001040a7824 */ /* 0x000fe200078e0a00 */
[----:B------:R-:W-:Y:S01]  /*1490*/  @P2 LEA R5, P0, R118, R2, 0x5 ;  /* 0x0000000276052211 */ /* 0x000fe200078028ff */
[----:B------:R-:W-:Y:S01]  /*14a0*/  UIMAD UR4, UR13, UR4, URZ ;  /* 0x000000040d0472a4 */ /* 0x000fe2000f8e023f */
[----:B------:R-:W-:Y:S01]  /*14b0*/  @P3 LEA.HI.X R7, R2, c[0x0][0x1cc], R3, 0x1, P4 ;  /* 0x0000730002073a11 */ /* 0x000fe200020f0c03 */
[----:B------:R-:W-:Y:S01]  /*14c0*/  IMAD.SHL.U32 R0, R10, 0x40, RZ ;  /* 0x000000400a007824 */ /* 0x000fe200078e00ff */
[----:B------:R-:W-:Y:S01]  /*14d0*/  @P1 IADD3 R8, P4, R2, R14, RZ ;  /* 0x0000000e02081210 */ /* 0x000fe20007f9e0ff */
[----:B------:R-:W-:Y:S01]  /*14e0*/  UIMAD UR4, UR9, UR5, UR4 ;  /* 0x00000005090472a4 */ /* 0x000fe2000f8e0204 */
[----:B------:R-:W-:Y:S01]  /*14f0*/  @P2 LEA.HI.X R2, R118, R3, R119, 0x5, P0 ;  /* 0x0000000376022211 */ /* 0x000fe200000f2c77 */
[----:B------:R1:W-:Y:S01]  /*1500*/  @P3 LDGSTS.E.BYPASS.LTC128B.128 [R249+0xc100], [R6.64], !P6 ;  /* 0x0c10000006f93fae */ /* 0x0003e2000f101d4a */
[----:B------:R-:W-:-:S02]  /*1510*/  @P1 IADD3.X R13, R3, R15, R13, P4, !PT ;  /* 0x0000000f030d1210 */ /* 0x000fc400027fe40d */
[----:B------:R-:W-:Y:S01]  /*1520*/  ISETP.GE.AND P4, PT, R26, c[0x0][0x1d4], PT ;  /* 0x000075001a007a0c */ /* 0x000fe20003f86270 */
[----:B------:R1:W-:Y:S01]  /*1530*/  @P3 LDGSTS.E.BYPASS.LTC128B.128 [R249+0xf100], [R6.64+0x80], !P5 ;  /* 0x0f10008006f93fae */ /* 0x0003e2000e901d4a */
[----:B------:R-:W-:Y:S02]  /*1540*/  LOP3.LUT R0, R0, 0x1c0, RZ, 0xc0, !PT ;  /* 0x000001c000007812 */ /* 0x000fe400078ec0ff */
[C---:B------:R-:W-:Y:S02]  /*1550*/  @P2 LEA R4, P0, R5.reuse, c[0x0][0x1c8], 0x1 ;  /* 0x0000720005042a11 */ /* 0x040fe400078008ff */
[----:B------:R-:W-:Y:S02]  /*1560*/  LOP3.LUT R3, R0, 0x8, R11, 0xf8, !PT ;  /* 0x0000000800037812 */ /* 0x000fe400078ef80b */
[----:B------:R-:W-:Y:S02]  /*1570*/  @P2 LEA.HI.X R5, R5, c[0x0][0x1cc], R2, 0x1, P0 ;  /* 0x0000730005052a11 */ /* 0x000fe400000f0c02 */
[----:B------:R-:W-:-:S02]  /*1580*/  SHF.R.U32.HI R0, RZ, 0x3, R0 ;  /* 0x00000003ff007819 */ /* 0x000fc40000011600 */
[----:B------:R-:W-:Y:S01]  /*1590*/  @P1 LEA R2, P0, R8, c[0x0][0x1c8], 0x1 ;  /* 0x0000720008021a11 */ /* 0x000fe200078008ff */
[----:B------:R1:W-:Y:S01]  /*15a0*/  @P3 LDGSTS.E.BYPASS.LTC128B.128 [R249+0x12100], [R6.64+0x100], !P4 ;  /* 0x1210010006f93fae */ /* 0x0003e2000e101d4a */
[----:B------:R-:W-:Y:S01]  /*15b0*/  LOP3.LUT R11, R3, R0, RZ, 0x3c, !PT ;  /* 0x00000000030b7212 */ /* 0x000fe200078e3cff */
[----:B------:R-:W-:Y:S01]  /*15c0*/  IMAD.SHL.U32 R0, R24, 0x40, RZ ;  /* 0x0000004018007824 */ /* 0x000fe200078e00ff */
[----:B------:R-:W-:Y:S01]  /*15d0*/  @P1 LEA.HI.X R3, R8, c[0x0][0x1cc], R13, 0x1, P0 ;  /* 0x0000730008031a11 */ /* 0x000fe200000f0c0d */
[----:B------:R2:W-:Y:S01]  /*15e0*/  @P2 LDGSTS.E.BYPASS.LTC128B.128 [R249+0xd100], [R4.64], !P6 ;  /* 0x0d10000004f92fae */ /* 0x0005e2000f101d4a */
[----:B------:R-:W-:Y:S02]  /*15f0*/  LOP3.LUT P0, RZ, R10, 0x2, RZ, 0xc0, !PT ;  /* 0x000000020aff7812 */ /* 0x000fe4000780c0ff */
[----:B------:R-:W-:Y:S01]  /*1600*/  LOP3.LUT R0, R0, 0x1c0, RZ, 0xc0, !PT ;  /* 0x000001c000007812 */ /* 0x000fe200078ec0ff */
[----:B------:R2:W-:Y:S01]  /*1610*/  @P2 LDGSTS.E.BYPASS.LTC128B.128 [R249+0x10100], [R4.64+0x80], !P5 ;  /* 0x1010008004f92fae */ /* 0x0005e2000e901d4a */
[----:B------:R-:W-:-:S03]  /*1620*/  SEL R8, RZ, 0x2, P5 ;  /* 0x00000002ff087807 */ /* 0x000fc60002800000 */
[----:B------:R2:W-:Y:S04]  /*1630*/  @P2 LDGSTS.E.BYPASS.LTC128B.128 [R249+0x13100], [R4.64+0x100], !P4 ;  /* 0x1310010004f92fae */ /* 0x0005e8000e101d4a */
[----:B------:R3:W-:Y:S04]  /*1640*/  @P1 LDGSTS.E.BYPASS.LTC128B.128 [R249+0xe100], [R2.64], !P6 ;  /* 0x0e10000002f91fae */ /* 0x0007e8000f101d4a */
[----:B------:R3:W-:Y:S04]  /*1650*/  @P1 LDGSTS.E.BYPASS.LTC128B.128 [R249+0x11100], [R2.64+0x80], !P5 ;  /* 0x1110008002f91fae */ /* 0x0007e8000e901d4a */
[----:B------:R3:W-:Y:S01]  /*1660*/  @P1 LDGSTS.E.BYPASS.LTC128B.128 [R249+0x14100], [R2.64+0x100], !P4 ;  /* 0x1410010002f91fae */ /* 0x0007e2000e101d4a */
[----:B------:R-:W-:Y:S01]  /*1670*/  LOP3.LUT P1, RZ, R10, 0x4, RZ, 0xc0, !PT ;  /* 0x000000040aff7812 */ /* 0x000fe2000782c0ff */
[----:B-1----:R-:W-:-:S02]  /*1680*/  IMAD.WIDE.U32 R6, R22, c[0x0][0x208], R16 ;  /* 0x0000820016067a25 */ /* 0x002fc400078e0010 */
[----:B------:R-:W0:Y:S02]  /*1690*/  LDGDEPBAR ;  /* 0x00000000000079af */ /* 0x000e240000000000 */
[----:B--2---:R-:W-:Y:S02]  /*16a0*/  IMAD.SHL.U32 R4, R12, 0x40, RZ ;  /* 0x000000400c047824 */ /* 0x004fe400078e00ff */
[----:B------:R-:W-:-:S03]  /*16b0*/  IMAD.SHL.U32 R5, R22, 0x8, RZ ;  /* 0x0000000816057824 */ /* 0x000fc600078e00ff */
[----:B------:R-:W-:Y:S01]  /*16c0*/  LOP3.LUT R4, R11, 0xfffffe00, R4, 0xf8, !PT ;  /* 0xfffffe000b047812 */ /* 0x000fe200078ef804 */
[----:B---3--:R-:W-:Y:S01]  /*16d0*/  IMAD.SHL.U32 R2, R117, 0x20, RZ ;  /* 0x0000002075027824 */ /* 0x008fe200078e00ff */
[----:B------:R-:W-:-:S04]  /*16e0*/  DEPBAR.LE SB0, 0x1 ;  /* 0x000080400000791a */ /* 0x000fc80000000000 */
[----:B------:R-:W-:Y:S02]  /*16f0*/  LOP3.LUT R2, R2, 0x7ffffc00, RZ, 0xc0, !PT ;  /* 0x7ffffc0002027812 */ /* 0x000fe400078ec0ff */
[----:B------:R-:W-:Y:S01]  /*1700*/  LOP3.LUT R3, R0, 0x8, R5, 0xf8, !PT ;  /* 0x0000000800037812 */ /* 0x000fe200078ef805 */
[----:B------:R-:W-:Y:S01]  /*1710*/  IMAD.MOV.U32 R5, RZ, RZ, 0x10 ;  /* 0x00000010ff057424 */ /* 0x000fe200078e00ff */
[----:B------:R-:W-:Y:S01]  /*1720*/  SHF.R.U32.HI R0, RZ, 0x3, R0 ;  /* 0x00000003ff007819 */ /* 0x000fe20000011600 */
[----:B------:R-:W-:Y:S02]  /*1730*/  IMAD.IADD R208, R4, 0x1, R2 ;  /* 0x0000000104d07824 */ /* 0x000fe400078e0202 */
[----:B------:R-:W-:Y:S01]  /*1740*/  IMAD.MOV.U32 R2, RZ, RZ, 0x20 ;  /* 0x00000020ff027424 */ /* 0x000fe200078e00ff */
[----:B------:R-:W-:Y:S02]  /*1750*/  SEL R5, R5, 0xfffffff0, !P0 ;  /* 0xfffffff005057807 */ /* 0x000fe40004000000 */
[C---:B------:R-:W-:Y:S01]  /*1760*/  LEA R216, R208.reuse, 0x100, 0x1 ;  /* 0x00000100d0d87811 */ /* 0x040fe200078e08ff */
[----:B------:R-:W-:Y:S01]  /*1770*/  IMAD.SHL.U32 R208, R208, 0x2, RZ ;  /* 0x00000002d0d07824 */ /* 0x000fe200078e00ff */
[----:B------:R-:W-:Y:S01]  /*1780*/  BAR.SYNC.DEFER_BLOCKING 0x0 ;  /* 0x0000000000007b1d */ /* 0x000fe20000010000 */
[----:B------:R-:W-:-:S02]  /*1790*/  SEL R2, R2, 0xffffffe0, !P1 ;  /* 0xffffffe002027807 */ /* 0x000fc40004800000 */
[--C-:B------:R-:W-:Y:S01]  /*17a0*/  IMAD R212, R5, 0x2, R216.reuse ;  /* 0x0000000205d47824 */ /* 0x100fe200078e02d8 */
[----:B------:R-:W-:Y:S01]  /*17b0*/  LOP3.LUT R0, R3, R0, RZ, 0x3c, !PT ;  /* 0x0000000003007212 */ /* 0x000fe200078e3cff */
[----:B------:R-:W-:Y:S01]  /*17c0*/  IMAD.U32 R3, RZ, RZ, UR9 ;  /* 0x00000009ff037e24 */ /* 0x000fe2000f8e00ff */
[----:B------:R-:W-:Y:S01]  /*17d0*/  LOP3.LUT P0, RZ, R24, 0x2, RZ, 0xc0, !PT ;  /* 0x0000000218ff7812 */ /* 0x000fe2000780c0ff */
[C---:B------:R-:W-:Y:S02]  /*17e0*/  IMAD R216, R2.reuse, 0x2, R216 ;  /* 0x0000000202d87824 */ /* 0x040fe400078e02d8 */
[----:B------:R-:W-:Y:S02]  /*17f0*/  IMAD R220, R2, 0x2, R212 ;  /* 0x0000000202dc7824 */ /* 0x000fe400078e02d4 */
[----:B------:R-:W-:-:S04]  /*1800*/  IMAD R0, R25, 0x200, R0 ;  /* 0x0000020019007824 */ /* 0x000fc800078e0200 */
[----:B------:R-:W-:Y:S02]  /*1810*/  IMAD.SHL.U32 R224, R0, 0x2, RZ ;  /* 0x0000000200e07824 */ /* 0x000fe400078e00ff */
[----:B------:R-:W-:-:S03]  /*1820*/  IMAD R0, R28, c[0x0][0x208], RZ ;  /* 0x000082001c007a24 */ /* 0x000fc600078e02ff */
[----:B------:R-:W-:Y:S01]  /*1830*/  IADD3 R231, R224, 0xc120, RZ ;  /* 0x0000c120e0e77810 */ /* 0x000fe20007ffe0ff */
[----:B------:R-:W-:Y:S01]  /*1840*/  IMAD R0, R22, c[0x0][0x20c], R0 ;  /* 0x0000830016007a24 */ /* 0x000fe200078e0200 */
[----:B------:R-:W-:Y:S03]  /*1850*/  LDSM.16.M88.4 R156, [R208+0x100] ;  /* 0x00010000d09c783b */ /* 0x000fe60000000200 */
[----:B------:R-:W-:Y:S01]  /*1860*/  IMAD.IADD R7, R7, 0x1, R0 ;  /* 0x0000000107077824 */ /* 0x000fe200078e0200 */
[----:B------:R-:W-:Y:S01]  /*1870*/  IADD3 R0, R224, 0xc100, RZ ;  /* 0x0000c100e0007810 */ /* 0x000fe20007ffe0ff */
[----:B------:R-:W-:Y:S02]  /*1880*/  LDSM.16.M88.4 R192, [R208+0x4100] ;  /* 0x00410000d0c0783b */ /* 0x000fe40000000200 */
[----:B------:R-:W-:Y:S01]  /*1890*/  IMAD.WIDE.U32 R6, R3, c[0x0][0x210], R6 ;  /* 0x0000840003067a25 */ /* 0x000fe200078e0006 */
[----:B------:R-:W-:Y:S01]  /*18a0*/  @P0 IADD3 R231, R0, -0x20, RZ ;  /* 0xffffffe000e70810 */ /* 0x000fe20007ffe0ff */
[----:B------:R-:W-:Y:S02]  /*18b0*/  LDSM.16.M88.4 R160, [R212] ;  /* 0x00000000d4a0783b */ /* 0x000fe40000000200 */
[----:B------:R-:W-:Y:S01]  /*18c0*/  IMAD R0, R21, c[0x0][0x218], RZ ;  /* 0x0000860015007a24 */ /* 0x000fe200078e02ff */
[----:B------:R-:W-:Y:S01]  /*18d0*/  IADD3 R7, R7, UR4, RZ ;  /* 0x0000000407077c10 */ /* 0x000fe2000fffe0ff */
[----:B------:R-:W-:Y:S01]  /*18e0*/  ULDC.64 UR4, c[0x0][0x208] ;  /* 0x0000820000047ab9 */ /* 0x000fe20000000a00 */
[----:B------:R-:W-:Y:S01]  /*18f0*/  LDSM.16.M88.4 R196, [R212+0x4000] ;  /* 0x00400000d4c4783b */ /* 0x000fe20000000200 */
[----:B------:R-:W-:Y:S01]  /*1900*/  UIMAD UR18, UR17, UR4, URZ ;  /* 0x00000004111272a4 */ /* 0x000fe2000f8e023f */
[C---:B------:R-:W-:Y:S01]  /*1910*/  IMAD R0, R20.reuse, c[0x0][0x21c], R0 ;  /* 0x0000870014007a24 */ /* 0x040fe200078e0200 */
[----:B------:R-:W-:Y:S01]  /*1920*/  UIMAD.WIDE.U32 UR20, UR7, UR4, URZ ;  /* 0x00000004071472a5 */ /* 0x000fe2000f8e003f */
[----:B------:R-:W-:Y:S01]  /*1930*/  LDSM.16.M88.4 R176, [R216] ;  /* 0x00000000d8b0783b */ /* 0x000fe20000000200 */
[----:B------:R-:W-:Y:S01]  /*1940*/  UIMAD UR18, UR7, UR5, UR18 ;  /* 0x00000005071272a4 */ /* 0x000fe2000f8e0212 */
[----:B------:R-:W-:Y:S01]  /*1950*/  IMAD.WIDE.U32 R32, R20, c[0x0][0x218], R6 ;  /* 0x0000860014207a25 */ /* 0x000fe200078e0006 */
[----:B------:R-:W-:Y:S01]  /*1960*/  USHF.L.U32 UR13, UR4, 0x6, URZ ;  /* 0x00000006040d7899 */ /* 0x000fe2000800063f */
[----:B------:R-:W-:Y:S01]  /*1970*/  LDSM.16.M88.4 R200, [R216+0x4000] ;  /* 0x00400000d8c8783b */ /* 0x000fe20000000200 */
[----:B------:R-:W-:Y:S01]  /*1980*/  UIADD3 UR18, UR21, UR18, URZ ;  /* 0x0000001215127290 */ /* 0x000fe2000fffe03f */
[----:B------:R-:W-:Y:S01]  /*1990*/  IMAD.IADD R31, R33, 0x1, R0 ;  /* 0x00000001211f7824 */ /* 0x000fe200078e0200 */
[----:B------:R-:W-:Y:S01]  /*19a0*/  UMOV UR17, 0x6 ;  /* 0x0000000600117882 */ /* 0x000fe20000000000 */
[----:B------:R-:W-:Y:S01]  /*19b0*/  LDSM.16.M88.4 R188, [R220] ;  /* 0x00000000dcbc783b */ /* 0x000fe20000000200 */
[----:B------:R-:W-:Y:S01]  /*19c0*/  IMAD.U32 R6, RZ, RZ, UR20 ;  /* 0x00000014ff067e24 */ /* 0x000fe2000f8e00ff */
[----:B------:R-:W-:Y:S01]  /*19d0*/  UIMAD UR18, UR18, 0x60, URZ ;  /* 0x00000060121278a4 */ /* 0x000fe2000f8e023f */
[----:B------:R-:W-:Y:S01]  /*19e0*/  IMAD.MOV.U32 R30, RZ, RZ, R32 ;  /* 0x000000ffff1e7224 */ /* 0x000fe200078e0020 */
[----:B------:R-:W-:Y:S01]  /*19f0*/  LDSM.16.M88.4 R204, [R220+0x4000] ;  /* 0x00400000dccc783b */ /* 0x000fe20000000200 */
[----:B------:R-:W-:Y:S01]  /*1a00*/  IMAD.U32 R16, RZ, RZ, UR13 ;  /* 0x0000000dff107e24 */ /* 0x000fe2000f8e00ff */
[----:B------:R-:W-:Y:S01]  /*1a10*/  USHF.L.U64.HI UR17, UR4, UR17, UR5 ;  /* 0x0000001104117299 */ /* 0x000fe20008010205 */
[----:B------:R-:W-:Y:S01]  /*1a20*/  IMAD.WIDE.U32 R10, R6, 0x60, R30 ;  /* 0x00000060060a7825 */ /* 0x000fe200078e001e */
[----:B------:R-:W-:Y:S01]  /*1a30*/  LDSM.16.M88.4 R208, [R208+0x8100] ;  /* 0x00810000d0d0783b */ /* 0x000fe20000000200 */
[----:B------:R-:W-:-:S02]  /*1a40*/  SEL R3, RZ, 0x4, P4 ;  /* 0x00000004ff037807 */ /* 0x000fc40002000000 */
[----:B------:R-:W-:Y:S01]  /*1a50*/  IMAD.U32 R7, RZ, RZ, UR21 ;  /* 0x00000015ff077e24 */ /* 0x000fe2000f8e00ff */
[----:B------:R-:W-:Y:S01]  /*1a60*/  LDSM.16.M88.4 R212, [R212+0x8000] ;  /* 0x00800000d4d4783b */ /* 0x000fe20000000200 */
[----:B------:R-:W-:Y:S02]  /*1a70*/  IADD3 R0, R11, UR18, RZ ;  /* 0x000000120b007c10 */ /* 0x000fe4000fffe0ff */
[C---:B------:R-:W-:Y:S01]  /*1a80*/  LEA R6, P0, R10.reuse, c[0x0][0x1f8], 0x1 ;  /* 0x00007e000a067a11 */ /* 0x040fe200078008ff */
[----:B------:R-:W-:Y:S01]  /*1a90*/  LDSM.16.M88.4 R216, [R216+0x8000] ;  /* 0x00800000d8d8783b */ /* 0x000fe20000000200 */
[----:B------:R-:W-:Y:S02]  /*1aa0*/  IADD3 R248, R231, 0x800, RZ ;  /* 0x00000800e7f87810 */ /* 0x000fe40007ffe0ff */
[----:B------:R-:W-:Y:S01]  /*1ab0*/  LEA.HI.X R7, R10, c[0x0][0x1fc], R0, 0x1, P0 ;  /* 0x00007f000a077a11 */ /* 0x000fe200000f0c00 */
[----:B------:R-:W-:Y:S01]  /*1ac0*/  LDSM.16.M88.4 R220, [R220+0x8000] ;  /* 0x00800000dcdc783b */ /* 0x000fe20000000200 */
[----:B------:R-:W-:-:S02]  /*1ad0*/  IADD3 R16, P1, P0, R16, 0x80, R6 ;  /* 0x0000008010107810 */ /* 0x000fc4000783e006 */
[----:B------:R-:W-:Y:S01]  /*1ae0*/  IADD3 R10, P2, R6, UR13, RZ ;  /* 0x0000000d060a7c10 */ /* 0x000fe2000ff5e0ff */
[----:B------:R-:W-:Y:S01]  /*1af0*/  BAR.SYNC.DEFER_BLOCKING 0x0 ;  /* 0x0000000000007b1d */ /* 0x000fe20000010000 */
[----:B------:R-:W-:Y:S02]  /*1b00*/  IADD3.X R17, RZ, UR17, R7, P1, P0 ;  /* 0x00000011ff117c10 */ /* 0x000fe40008fe0407 */
[----:B------:R-:W-:Y:S02]  /*1b10*/  IADD3.X R11, R7, UR17, RZ, P2, !PT ;  /* 0x00000011070b7c10 */ /* 0x000fe400097fe4ff */
[----:B------:R-:W-:Y:S01]  /*1b20*/  ISETP.LT.OR P2, PT, R9, 0x1, P6 ;  /* 0x000000010900780c */ /* 0x000fe20003741670 */
[----:B------:R-:W-:Y:S01]  /*1b30*/  STL.64 [R1+0x8], R32 ;  /* 0x0000082001007387 */ /* 0x000fe20000100a00 */
[C---:B------:R-:W-:Y:S02]  /*1b40*/  IADD3 R247, R231.reuse, 0x1000, RZ ;  /* 0x00001000e7f77810 */ /* 0x040fe40007ffe0ff */
[C---:B------:R-:W-:Y:S01]  /*1b50*/  IADD3 R246, R231.reuse, 0x1800, RZ ;  /* 0x00001800e7f67810 */ /* 0x040fe20007ffe0ff */
[----:B------:R-:W-:Y:S01]  /*1b60*/  STL.64 [R1], R30 ;  /* 0x0000001e01007387 */ /* 0x000fe20000100a00 */
[----:B------:R-:W-:-:S02]  /*1b70*/  IADD3 R245, R231, 0x2000, RZ ;  /* 0x00002000e7f57810 */ /* 0x000fc40007ffe0ff */
[C---:B------:R-:W-:Y:S02]  /*1b80*/  IADD3 R244, R231.reuse, 0x2800, RZ ;  /* 0x00002800e7f47810 */ /* 0x040fe40007ffe0ff */
[C---:B------:R-:W-:Y:S02]  /*1b90*/  IADD3 R243, R231.reuse, 0x3000, RZ ;  /* 0x00003000e7f37810 */ /* 0x040fe40007ffe0ff */
[C---:B------:R-:W-:Y:S02]  /*1ba0*/  IADD3 R242, R231.reuse, 0x3800, RZ ;  /* 0x00003800e7f27810 */ /* 0x040fe40007ffe0ff */
[C---:B------:R-:W-:Y:S02]  /*1bb0*/  IADD3 R241, R231.reuse, 0x4000, RZ ;  /* 0x00004000e7f17810 */ /* 0x040fe40007ffe0ff */
[C---:B------:R-:W-:Y:S02]  /*1bc0*/  IADD3 R240, R231.reuse, 0x4800, RZ ;  /* 0x00004800e7f07810 */ /* 0x040fe40007ffe0ff */
[----:B------:R-:W-:Y:S01]  /*1bd0*/  IADD3 R239, R231, 0x5000, RZ ;  /* 0x00005000e7ef7810 */ /* 0x000fe20007ffe0ff */
[----:B------:R-:W-:-:S04]  /*1be0*/  DEPBAR.LE SB0, 0x0 ;  /* 0x000080000000791a */ /* 0x000fc80000000000 */
[----:B------:R-:W-:Y:S01]  /*1bf0*/  BAR.SYNC.DEFER_BLOCKING 0x0 ;  /* 0x0000000000007b1d */ /* 0x000fe20000010000 */
[C---:B------:R-:W-:Y:S02]  /*1c00*/  IADD3 R238, R231.reuse, 0x5800, RZ ;  /* 0x00005800e7ee7810 */ /* 0x040fe40007ffe0ff */
[C---:B------:R-:W-:Y:S02]  /*1c10*/  IADD3 R237, R231.reuse, 0x6000, RZ ;  /* 0x00006000e7ed7810 */ /* 0x040fe40007ffe0ff */
[C---:B------:R-:W-:Y:S02]  /*1c20*/  IADD3 R236, R231.reuse, 0x6800, RZ ;  /* 0x00006800e7ec7810 */ /* 0x040fe40007ffe0ff */
[C---:B------:R-:W-:Y:S02]  /*1c30*/  IADD3 R235, R231.reuse, 0x7000, RZ ;  /* 0x00007000e7eb7810 */ /* 0x040fe40007ffe0ff */
[C---:B------:R-:W-:Y:S02]  /*1c40*/  IADD3 R234, R231.reuse, 0x7800, RZ ;  /* 0x00007800e7ea7810 */ /* 0x040fe40007ffe0ff */
[----:B------:R-:W-:-:S02]  /*1c50*/  IADD3 R233, R231, 0x8000, RZ ;  /* 0x00008000e7e97810 */ /* 0x000fc40007ffe0ff */
[----:B------:R-:W-:Y:S01]  /*1c60*/  IADD3 R232, R231, 0x8800, RZ ;  /* 0x00008800e7e87810 */ /* 0x000fe20007ffe0ff */
[----:B------:R-:W1:Y:S04]  /*1c70*/  LDSM.16.M88.4 R12, [R224+0xc100] ;  /* 0x00c10000e00c783b */ /* 0x000e680000000200 */
[----:B------:R-:W-:Y:S04]  /*1c80*/  LDSM.16.M88.4 R36, [R231] ;  /* 0x00000000e724783b */ /* 0x000fe80000000200 */
[----:B------:R-:W2:Y:S04]  /*1c90*/  LDSM.16.M88.4 R48, [R224+0xc900] ;  /* 0x00c90000e030783b */ /* 0x000ea80000000200 */
[----:B------:R-:W3:Y:S04]  /*1ca0*/  LDSM.16.M88.4 R60, [R231+0x800] ;  /* 0x00080000e73c783b */ /* 0x000ee80000000200 */
[----:B------:R-:W4:Y:S04]  /*1cb0*/  LDSM.16.M88.4 R40, [R224+0xd100] ;  /* 0x00d10000e028783b */ /* 0x000f280000000200 */
[----:B------:R-:W-:Y:S04]  /*1cc0*/  LDSM.16.M88.4 R52, [R224+0xe900] ;  /* 0x00e90000e034783b */ /* 0x000fe80000000200 */
[----:B------:R-:W-:Y:S04]  /*1cd0*/  LDSM.16.M88.4 R56, [R231+0x1000] ;  /* 0x00100000e738783b */ /* 0x000fe80000000200 */
[----:B------:R-:W-:Y:S04]  /*1ce0*/  LDSM.16.M88.4 R64, [R231+0x1800] ;  /* 0x00180000e740783b */ /* 0x000fe80000000200 */
[----:B------:R-:W-:Y:S04]  /*1cf0*/  LDSM.16.M88.4 R68, [R231+0x2000] ;  /* 0x00200000e744783b */ /* 0x000fe80000000200 */
[----:B------:R-:W-:Y:S01]  /*1d00*/  LDSM.16.M88.4 R84, [R231+0x2800] ;  /* 0x00280000e754783b */ /* 0x000fe20000000200 */
[C---:B-1----:R-:W-:Y:S07]  /*1d10*/  HMMA.16816.F32.BF16 R20, R156.reuse, R12, RZ ;  /* 0x0000000c9c14723c */ /* 0x042fee00000418ff */
[----:B------:R-:W-:Y:S01]  /*1d20*/  SEL R12, RZ, 0x1, P6 ;  /* 0x00000001ff0c7807 */ /* 0x000fe20003000000 */
[----:B------:R-:W-:Y:S03]  /*1d30*/  HMMA.16816.F32.BF16 R28, R156, R14, RZ ;  /* 0x0000000e9c1c723c */ /* 0x000fe600000418ff */
[----:B------:R-:W-:-:S04]  /*1d40*/  IADD3 R0, R3, R8, R12 ;  /* 0x0000000803007210 */ /* 0x000fc80007ffe00c */
[----:B------:R-:W-:Y:S01]  /*1d50*/  IMAD.U32 R14, RZ, RZ, UR13 ;  /* 0x0000000dff0e7e24 */ /* 0x000fe2000f8e00ff */
[----:B------:R-:W-:Y:S01]  /*1d60*/  LOP3.LUT P3, RZ, R0, 0x2, RZ, 0xc0, !PT ;  /* 0x0000000200ff7812 */ /* 0x000fe2000786c0ff */
[----:B--2---:R-:W-:Y:S03]  /*1d70*/  HMMA.16816.F32.BF16 R32, R156, R48, RZ ;  /* 0x000000309c20723c */ /* 0x004fe600000418ff */
[----:B------:R-:W-:-:S04]  /*1d80*/  IADD3 R14, P1, P0, R14, 0x100, R6 ;  /* 0x000001000e0e7810 */ /* 0x000fc8000783e006 */
[----:B------:R-:W-:Y:S01]  /*1d90*/  IADD3.X R15, RZ, UR17, R7, P1, P0 ;  /* 0x00000011ff0f7c10 */ /* 0x000fe20008fe0407 */
[----:B------:R-:W-:Y:S01]  /*1da0*/  HMMA.16816.F32.BF16 R92, R160, R36, R20 ;  /* 0x00000024a05c723c */ /* 0x000fe20000041814 */
[----:B------:R-:W-:Y:S01]  /*1db0*/  ISETP.LT.OR P1, PT, R9, 0x1, !P3 ;  /* 0x000000010900780c */ /* 0x000fe20005f21670 */
[----:B------:R-:W1:Y:S01]  /*1dc0*/  LDSM.16.M88.4 R20, [R224+0xd900] ;  /* 0x00d90000e014783b */ /* 0x000e620000000200 */
[----:B------:R-:W-:-:S04]  /*1dd0*/  IADD3 R12, P0, R10, UR13, RZ ;  /* 0x0000000d0a0c7c10 */ /* 0x000fc8000ff1e0ff */
[----:B------:R-:W-:Y:S01]  /*1de0*/  IADD3.X R13, R11, UR17, RZ, P0, !PT ;  /* 0x000000110b0d7c10 */ /* 0x000fe200087fe4ff */
[----:B------:R-:W-:Y:S01]  /*1df0*/  HMMA.16816.F32.BF16 R96, R160, R38, R28 ;  /* 0x00000026a060723c */ /* 0x000fe2000004181c */
[----:B------:R-:W-:Y:S01]  /*1e00*/  LOP3.LUT P0, RZ, R0, 0x4, RZ, 0xc0, !PT ;  /* 0x0000000400ff7812 */ /* 0x000fe2000780c0ff */
[----:B------:R-:W2:Y:S01]  /*1e10*/  LDSM.16.M88.4 R28, [R224+0xe100] ;  /* 0x00e10000e01c783b */ /* 0x000ea20000000200 */
[----:B------:R-:W-:-:S03]  /*1e20*/  IMAD.MOV.U32 R0, RZ, RZ, 0x40 ;  /* 0x00000040ff007424 */ /* 0x000fc600078e00ff */
[----:B------:R-:W-:Y:S01]  /*1e30*/  @!PT LDS RZ, [RZ] ;  /* 0x00000000fffff984 */ /* 0x000fe20000000800 */
[----:B------:R-:W-:Y:S01]  /*1e40*/  @!PT LDS RZ, [RZ] ;  /* 0x00000000fffff984 */ /* 0x000fe20000000800 */
[----:B------:R-:W-:Y:S01]  /*1e50*/  @!PT LDS RZ, [RZ] ;  /* 0x00000000fffff984 */ /* 0x000fe20000000800 */
[----:B------:R1:W-:Y:S01]  /*1e60*/  LDGSTS.E.BYPASS.LTC128B.128 [R249+0x100], [R6.64], !P2 ;  /* 0x0010000006f97fae */ /* 0x0003e2000d101d4a */
[C---:B------:R-:W-:Y:S01]  /*1e70*/  ISETP.LT.OR P2, PT, R9.reuse, 0x1, !P0 ;  /* 0x000000010900780c */ /* 0x040fe20004741670 */
[----:B---3--:R-:W-:Y:S02]  /*1e80*/  HMMA.16816.F32.BF16 R88, R160, R60, R32 ;  /* 0x0000003ca058723c */ /* 0x008fe40000041820 */
[----:B------:R3:W-:Y:S01]  /*1e90*/  LDGSTS.E.BYPASS.LTC128B.128 [R249+0x3100], [R6.64+0x80], !P1 ;  /* 0x0310008006f97fae */ /* 0x0007e2000c901d4a */
[----:B------:R-:W-:-:S05]  /*1ea0*/  ISETP.LT.OR P1, PT, R9, 0x21, P6 ;  /* 0x000000210900780c */ /* 0x000fca0003721670 */
[C---:B----4-:R-:W-:Y:S04]  /*1eb0*/  HMMA.16816.F32.BF16 R44, R156.reuse, R40, RZ ;  /* 0x000000289c2c723c */ /* 0x050fe800000418ff */
[----:B------:R3:W-:Y:S01]  /*1ec0*/  LDGSTS.E.BYPASS.LTC128B.128 [R249+0x6100], [R6.64+0x100], !P2 ;  /* 0x0610010006f97fae */ /* 0x0007e2000d101d4a */
[C---:B------:R-:W-:Y:S02]  /*1ed0*/  ISETP.LT.OR P2, PT, R9.reuse, 0x21, !P3 ;  /* 0x000000210900780c */ /* 0x040fe40005f41670 */
[C---:B------:R-:W-:Y:S01]  /*1ee0*/  ISETP.LT.OR P3, PT, R9.reuse, 0x41, !P3 ;  /* 0x000000410900780c */ /* 0x040fe20005f61670 */
[----:B------:R4:W-:Y:S01]  /*1ef0*/  LDGSTS.E.BYPASS.LTC128B.128 [R249+0x1100], [R10.64], !P1 ;  /* 0x011000000af97fae */ /* 0x0009e2000c901d4a */
[C---:B------:R-:W-:Y:S01]  /*1f00*/  ISETP.LT.OR P1, PT, R9.reuse, 0x21, !P0 ;  /* 0x000000210900780c */ /* 0x040fe20004721670 */
[----:B------:R-:W-:Y:S01]  /*1f10*/  HMMA.16816.F32.BF16 R40, R156, R42, RZ ;  /* 0x0000002a9c28723c */ /* 0x000fe200000418ff */
[----:B------:R-:W-:-:S07]  /*1f20*/  ISETP.LT.OR P0, PT, R9, 0x41, !P0 ;  /* 0x000000410900780c */ /* 0x000fce0004701670 */
[----:B------:R5:W-:Y:S01]  /*1f30*/  LDGSTS.E.BYPASS.LTC128B.128 [R249+0x4100], [R16.64], !P2 ;  /* 0x0410000010f97fae */ /* 0x000be2000d101d4a */
[----:B------:R-:W-:Y:S01]  /*1f40*/  LOP3.LUT P2, RZ, R24, 0x4, RZ, 0xc0, !PT ;  /* 0x0000000418ff7812 */ /* 0x000fe2000784c0ff */
[----:B-1----:R-:W-:Y:S02]  /*1f50*/  HMMA.16816.F32.BF16 R36, R156, R20, RZ ;  /* 0x000000149c24723c */ /* 0x002fe400000418ff */
[----:B------:R1:W-:Y:S01]  /*1f60*/  LDGSTS.E.BYPASS.LTC128B.128 [R249+0x7100], [R14.64], !P1 ;  /* 0x071000000ef97fae */ /* 0x0003e2000c901d4a */
[----:B------:R-:W-:Y:S02]  /*1f70*/  ISETP.LT.OR P1, PT, R9, 0x41, P6 ;  /* 0x000000410900780c */ /* 0x000fe40003721670 */
[----:B------:R-:W-:-:S03]  /*1f80*/  SEL R0, R0, 0xffffffc0, !P2 ;  /* 0xffffffc000007807 */ /* 0x000fc60005000000 */
[----:B------:R-:W-:Y:S02]  /*1f90*/  HMMA.16816.F32.BF16 R32, R156, R22, RZ ;  /* 0x000000169c20723c */ /* 0x000fe400000418ff */
[----:B------:R-:W-:Y:S02]  /*1fa0*/  IMAD.IADD R230, R224, 0x1, R0 ;  /* 0x00000001e0e67824 */ /* 0x000fe400078e0200 */
[----:B------:R-:W-:-:S04]  /*1fb0*/  IMAD.IADD R227, R0, 0x1, R231 ;  /* 0x0000000100e37824 */ /* 0x000fc800078e02e7 */
[C---:B--2---:R-:W-:Y:S01]  /*1fc0*/  HMMA.16816.F32.BF16 R20, R156.reuse, R28, RZ ;  /* 0x0000001c9c14723c */ /* 0x044fe200000418ff */
[----:B------:R1:W-:Y:S04]  /*1fd0*/  LDGSTS.E.BYPASS.LTC128B.128 [R249+0x2100], [R12.64], !P1 ;  /* 0x021000000cf97fae */ /* 0x0003e8000c901d4a */
[----:B------:R1:W-:Y:S03]  /*1fe0*/  LDGSTS.E.BYPASS.LTC128B.128 [R249+0x5100], [R12.64+0x80], !P3 ;  /* 0x051000800cf97fae */ /* 0x0003e6000d901d4a */
[----:B------:R-:W-:Y:S01]  /*1ff0*/  HMMA.16816.F32.BF16 R48, R156, R50, RZ ;  /* 0x000000329c30723c */ /* 0x000fe200000418ff */
[----:B------:R1:W-:Y:S01]  /*2000*/  LDGSTS.E.BYPASS.LTC128B.128 [R249+0x8100], [R12.64+0x100], !P0 ;  /* 0x081001000cf97fae */ /* 0x0003e2000c101d4a */
[----:B------:R-:W-:-:S03]  /*2010*/  PLOP3.LUT P0, PT, PT, PT, UP0, 0x80, 0x0 ;  /* 0x000000000000781c */ /* 0x000fc60003f0f008 */
[----:B------:R-:W2:Y:S03]  /*2020*/  LDSM.16.M88.4 R24, [R230+0xd100] ;  /* 0x00d10000e618783b */ /* 0x000ea60000000200 */
[C---:B-----5:R-:W-:Y:S01]  /*2030*/  HMMA.16816.F32.BF16 R16, R156.reuse, R30, RZ ;  /* 0x0000001e9c10723c */ /* 0x060fe200000418ff */
[----:B------:R-:W5:Y:S04]  /*2040*/  LDSM.16.M88.4 R72, [R230+0xc100] ;  /* 0x00c10000e648783b */ /* 0x000f680000000200 */
[----:B------:R-:W-:Y:S03]  /*2050*/  LDSM.16.M88.4 R76, [R230+0xc900] ;  /* 0x00c90000e64c783b */ /* 0x000fe60000000200 */
[C---:B----4-:R-:W-:Y:S01]  /*2060*/  HMMA.16816.F32.BF16 R8, R156.reuse, R52, RZ ;  /* 0x000000349c08723c */ /* 0x050fe200000418ff */
[----:B------:R-:W-:Y:S04]  /*2070*/  LDSM.16.M88.4 R108, [R227+0x1800] ;  /* 0x00180000e36c783b */ /* 0x000fe80000000200 */
[----:B------:R-:W-:Y:S03]  /*2080*/  LDSM.16.M88.4 R112, [R227+0x2000] ;  /* 0x00200000e370783b */ /* 0x000fe60000000200 */
[----:B------:R-:W-:Y:S01]  /*2090*/  HMMA.16816.F32.BF16 R52, R156, R54, RZ ;  /* 0x000000369c34723c */ /* 0x000fe200000418ff */
[----:B------:R-:W-:Y:S04]  /*20a0*/  LDSM.16.M88.4 R104, [R224+0xf100] ;  /* 0x00f10000e068783b */ /* 0x000fe80000000200 */
[----:B-1----:R-:W1:Y:S03]  /*20b0*/  LDSM.16.M88.4 R12, [R230+0xe100] ;  /* 0x00e10000e60c783b */ /* 0x002e660000000200 */
[C---:B------:R-:W-:Y:S01]  /*20c0*/  HMMA.16816.F32.BF16 R28, R160.reuse, R68, R20 ;  /* 0x00000044a01c723c */ /* 0x040fe20000041814 */
[----:B------:R-:W0:Y:S07]  /*20d0*/  LDGDEPBAR ;  /* 0x00000000000079af */ /* 0x000e2e0000000000 */
[C---:B------:R-:W-:Y:S08]  /*20e0*/  HMMA.16816.F32.BF16 R44, R160.reuse, R56, R44 ;  /* 0x00000038a02c723c */ /* 0x040ff0000004182c */
[C---:B------:R-:W-:Y:S08]  /*20f0*/  HMMA.16816.F32.BF16 R40, R160.reuse, R58, R40 ;  /* 0x0000003aa028723c */ /* 0x040ff00000041828 */
[C---:B------:R-:W-:Y:S01]  /*2100*/  HMMA.16816.F32.BF16 R20, R160.reuse, R70, R16 ;  /* 0x00000046a014723c */ /* 0x040fe20000041810 */
[----:B------:R-:W4:Y:S07]  /*2110*/  LDSM.16.M88.4 R16, [R230+0xd900] ;  /* 0x00d90000e610783b */ /* 0x000f2e0000000200 */
[C---:B------:R-:W-:Y:S01]  /*2120*/  HMMA.16816.F32.BF16 R80, R160.reuse, R62, R48 ;  /* 0x0000003ea050723c */ /* 0x040fe20000041830 */
[----:B------:R-:W1:Y:S04]  /*2130*/  LDSM.16.M88.4 R48, [R230+0xe900] ;  /* 0x00e90000e630783b */ /* 0x000e680000000200 */
[----:B------:R-:W-:Y:S03]  /*2140*/  LDSM.16.M88.4 R60, [R227] ;  /* 0x00000000e33c783b */ /* 0x000fe60000000200 */
[C---:B------:R-:W-:Y:S08]  /*2150*/  HMMA.16816.F32.BF16 R8, R160.reuse, R84, R8 ;  /* 0x00000054a008723c */ /* 0x040ff00000041808 */
[C---:B------:R-:W-:Y:S01]  /*2160*/  HMMA.16816.F32.BF16 R52, R160.reuse, R86, R52 ;  /* 0x00000056a034723c */ /* 0x040fe20000041834 */
[----:B------:R-:W1:Y:S07]  /*2170*/  LDSM.16.M88.4 R84, [R227+0x1000] ;  /* 0x00100000e354783b */ /* 0x000e6e0000000200 */
[C---:B------:R-:W-:Y:S08]  /*2180*/  HMMA.16816.F32.BF16 R36, R160.reuse, R64, R36 ;  /* 0x00000040a024723c */ /* 0x040ff00000041824 */
[----:B------:R-:W-:Y:S08]  /*2190*/  HMMA.16816.F32.BF16 R32, R160, R66, R32 ;  /* 0x00000042a020723c */ /* 0x000ff00000041820 */
[C---:B--2---:R-:W-:Y:S08]  /*21a0*/  HMMA.16816.F32.BF16 R44, R176.reuse, R24, R44 ;  /* 0x00000018b02c723c */ /* 0x044ff0000004182c */
[C---:B------:R-:W-:Y:S08]  /*21b0*/  HMMA.16816.F32.BF16 R40, R176.reuse, R26, R40 ;  /* 0x0000001ab028723c */ /* 0x040ff00000041828 */
[C---:B-----5:R-:W-:Y:S01]  /*21c0*/  HMMA.16816.F32.BF16 R56, R176.reuse, R72, R92 ;  /* 0x00000048b038723c */ /* 0x060fe2000004185c */
[----:B------:R-:W2:Y:S07]  /*21d0*/  LDSM.16.M88.4 R92, [R227+0x800] ;  /* 0x00080000e35c783b */ /* 0x000eae0000000200 */
[C---:B-1----:R-:W-:Y:S01]  /*21e0*/  HMMA.16816.F32.BF16 R24, R176.reuse, R14, R20 ;  /* 0x0000000eb018723c */ /* 0x042fe20000041814 */
[----:B------:R-:W1:Y:S07]  /*21f0*/  LDSM.16.M88.4 R20, [R227+0x2800] ;  /* 0x00280000e314783b */ /* 0x000e6e0000000200 */
[C---:B------:R-:W-:Y:S08]  /*2200*/  HMMA.16816.F32.BF16 R72, R176.reuse, R74, R96 ;  /* 0x0000004ab048723c */ /* 0x040ff00000041860 */
[C---:B----4-:R-:W-:Y:S08]  /*2210*/  HMMA.16816.F32.BF16 R36, R176.reuse, R16, R36 ;  /* 0x00000010b024723c */ /* 0x050ff00000041824 */
[C---:B------:R-:W-:Y:S08]  /*2220*/  HMMA.16816.F32.BF16 R32, R176.reuse, R18, R32 ;  /* 0x00000012b020723c */ /* 0x040ff00000041820 */
[C---:B------:R-:W-:Y:S08]  /*2230*/  HMMA.16816.F32.BF16 R68, R176.reuse, R76, R88 ;  /* 0x0000004cb044723c */ /* 0x040ff00000041858 */
[C---:B------:R-:W-:Y:S08]  /*2240*/  HMMA.16816.F32.BF16 R16, R176.reuse, R48, R8 ;  /* 0x00000030b010723c */ /* 0x040ff00000041808 */
[C---:B------:R-:W-:Y:S08]  /*2250*/  HMMA.16816.F32.BF16 R28, R176.reuse, R12, R28 ;  /* 0x0000000cb01c723c */ /* 0x040ff0000004181c */
[----:B------:R-:W-:Y:S01]  /*2260*/  HMMA.16816.F32.BF16 R12, R176, R50, R52 ;  /* 0x00000032b00c723c */ /* 0x000fe20000041834 */
[----:B------:R-:W4:Y:S07]  /*2270*/  LDSM.16.M88.4 R52, [R224+0x10100] ;  /* 0x01010000e034783b */ /* 0x000f2e0000000200 */
[C---:B------:R-:W-:Y:S01]  /*2280*/  HMMA.16816.F32.BF16 R88, R188.reuse, R84, R44 ;  /* 0x00000054bc58723c */ /* 0x040fe2000004182c */
[----:B------:R-:W5:Y:S07]  /*2290*/  LDSM.16.M88.4 R44, [R224+0xf900] ;  /* 0x00f90000e02c783b */ /* 0x000f6e0000000200 */
[----:B------:R-:W-:Y:S01]  /*22a0*/  HMMA.16816.F32.BF16 R84, R188, R86, R40 ;  /* 0x00000056bc54723c */ /* 0x000fe20000041828 */
[----:B------:R-:W1:Y:S07]  /*22b0*/  LDSM.16.M88.4 R40, [R224+0x11900] ;  /* 0x01190000e028783b */ /* 0x000e6e0000000200 */
[----:B------:R-:W-:Y:S08]  /*22c0*/  HMMA.16816.F32.BF16 R64, R176, R78, R80 ;  /* 0x0000004eb040723c */ /* 0x000ff00000041850 */
[C---:B------:R-:W-:Y:S08]  /*22d0*/  HMMA.16816.F32.BF16 R8, R188.reuse, R60, R56 ;  /* 0x0000003cbc08723c */ /* 0x040ff00000041838 */
[C---:B------:R-:W-:Y:S01]  /*22e0*/  HMMA.16816.F32.BF16 R100, R188.reuse, R62, R72 ;  /* 0x0000003ebc64723c */ /* 0x040fe20000041848 */
[----:B------:R-:W3:Y:S07]  /*22f0*/  LDSM.16.M88.4 R60, [R224+0x11100] ;  /* 0x01110000e03c783b */ /* 0x000eee0000000200 */
[C---:B--2---:R-:W-:Y:S08]  /*2300*/  HMMA.16816.F32.BF16 R96, R188.reuse, R92, R68 ;  /* 0x0000005cbc60723c */ /* 0x044ff00000041844 */
[C---:B------:R-:W-:Y:S01]  /*2310*/  HMMA.16816.F32.BF16 R80, R188.reuse, R108, R36 ;  /* 0x0000006cbc50723c */ /* 0x040fe20000041824 */
[----:B------:R-:W2:Y:S07]  /*2320*/  LDSM.16.M88.4 R36, [R231+0x3000] ;  /* 0x00300000e724783b */ /* 0x000eae0000000200 */
[C---:B-1----:R-:W-:Y:S08]  /*2330*/  HMMA.16816.F32.BF16 R56, R188.reuse, R20, R16 ;  /* 0x00000014bc38723c */ /* 0x042ff00000041810 */
[C---:B------:R-:W-:Y:S01]  /*2340*/  HMMA.16816.F32.BF16 R76, R188.reuse, R110, R32 ;  /* 0x0000006ebc4c723c */ /* 0x040fe20000041820 */
[----:B------:R-:W1:Y:S07]  /*2350*/  LDSM.16.M88.4 R108, [R231+0x3800] ;  /* 0x00380000e76c783b */ /* 0x000e6e0000000200 */
[C---:B------:R-:W-:Y:S01]  /*2360*/  HMMA.16816.F32.BF16 R92, R188.reuse, R94, R64 ;  /* 0x0000005ebc5c723c */ /* 0x040fe20000041840 */
[----:B------:R-:W1:Y:S07]  /*2370*/  LDSM.16.M88.4 R64, [R224+0x10900] ;  /* 0x01090000e040783b */ /* 0x000e6e0000000200 */
[C---:B------:R-:W-:Y:S08]  /*2380*/  HMMA.16816.F32.BF16 R72, R188.reuse, R112, R28 ;  /* 0x00000070bc48723c */ /* 0x040ff0000004181c */
[----:B------:R-:W-:Y:S08]  /*2390*/  HMMA.16816.F32.BF16 R68, R188, R114, R24 ;  /* 0x00000072bc44723c */ /* 0x000ff00000041818 */
[C---:B------:R-:W-:Y:S08]  /*23a0*/  HMMA.16816.F32.BF16 R32, R192.reuse, R104, R8 ;  /* 0x00000068c020723c */ /* 0x040ff00000041808 */
[----:B------:R-:W-:Y:S01]  /*23b0*/  HMMA.16816.F32.BF16 R28, R192, R106, R100 ;  /* 0x0000006ac01c723c */ /* 0x000fe20000041864 */
[----:B------:R-:W1:Y:S04]  /*23c0*/  LDSM.16.M88.4 R100, [R231+0x4000] ;  /* 0x00400000e764783b */ /* 0x000e680000000200 */
[----:B------:R-:W-:Y:S03]  /*23d0*/  LDSM.16.M88.4 R104, [R231+0x4800] ;  /* 0x00480000e768783b */ /* 0x000fe60000000200 */
[----:B------:R-:W-:Y:S08]  /*23e0*/  HMMA.16816.F32.BF16 R48, R188, R22, R12 ;  /* 0x00000016bc30723c */ /* 0x000ff0000004180c */
[C---:B----4-:R-:W-:Y:S08]  /*23f0*/  HMMA.16816.F32.BF16 R16, R192.reuse, R52, R88 ;  /* 0x00000034c010723c */ /* 0x050ff00000041858 */
[C---:B-----5:R-:W-:Y:S08]  /*2400*/  HMMA.16816.F32.BF16 R24, R192.reuse, R44, R96 ;  /* 0x0000002cc018723c */ /* 0x060ff00000041860 */
[C---:B------:R-:W-:Y:S01]  /*2410*/  HMMA.16816.F32.BF16 R12, R192.reuse, R54, R84 ;  /* 0x00000036c00c723c */ /* 0x040fe20000041854 */
[----:B------:R-:W4:Y:S07]  /*2420*/  LDSM.16.M88.4 R84, [R231+0x5000] ;  /* 0x00500000e754783b */ /* 0x000f2e0000000200 */
[C---:B------:R-:W-:Y:S01]  /*2430*/  HMMA.16816.F32.BF16 R88, R192.reuse, R40, R56 ;  /* 0x00000028c058723c */ /* 0x040fe20000041838 */
[----:B------:R-:W5:Y:S07]  /*2440*/  LDSM.16.M88.4 R56, [R230+0xf100] ;  /* 0x00f10000e638783b */ /* 0x000f6e0000000200 */
[C---:B------:R-:W-:Y:S08]  /*2450*/  HMMA.16816.F32.BF16 R20, R192.reuse, R46, R92 ;  /* 0x0000002ec014723c */ /* 0x040ff0000004185c */
[C---:B---3--:R-:W-:Y:S08]  /*2460*/  HMMA.16816.F32.BF16 R92, R192.reuse, R60, R72 ;  /* 0x0000003cc05c723c */ /* 0x048ff00000041848 */
[----:B------:R-:W-:Y:S08]  /*2470*/  HMMA.16816.F32.BF16 R96, R192, R62, R68 ;  /* 0x0000003ec060723c */ /* 0x000ff00000041844 */
[C---:B--2---:R-:W-:Y:S01]  /*2480*/  HMMA.16816.F32.BF16 R52, R196.reuse, R36, R32 ;  /* 0x00000024c434723c */ /* 0x044fe20000041820 */
[----:B------:R-:W-:Y:S07]  /*2490*/  LDSM.16.M88.4 R32, [R230+0x10100] ;  /* 0x01010000e620783b */ /* 0x000fee0000000200 */
[C---:B------:R-:W-:Y:S01]  /*24a0*/  HMMA.16816.F32.BF16 R60, R196.reuse, R38, R28 ;  /* 0x00000026c43c723c */ /* 0x040fe2000004181c */
[----:B------:R-:W-:Y:S04]  /*24b0*/  LDSM.16.M88.4 R28, [R230+0x10900] ;  /* 0x01090000e61c783b */ /* 0x000fe80000000200 */
[----:B------:R-:W-:Y:S03]  /*24c0*/  LDSM.16.M88.4 R36, [R230+0xf900] ;  /* 0x00f90000e624783b */ /* 0x000fe60000000200 */
[----:B-1----:R-:W-:Y:S01]  /*24d0*/  HMMA.16816.F32.BF16 R68, R196, R108, R24 ;  /* 0x0000006cc444723c */ /* 0x002fe20000041818 */
[----:B------:R-:W1:Y:S07]  /*24e0*/  LDSM.16.M88.4 R24, [R230+0x11100] ;  /* 0x01110000e618783b */ /* 0x000e6e0000000200 */
[C---:B------:R-:W-:Y:S08]  /*24f0*/  HMMA.16816.F32.BF16 R8, R192.reuse, R64, R80 ;  /* 0x00000040c008723c */ /* 0x040ff00000041850 */
[C---:B------:R-:W-:Y:S08]  /*2500*/  HMMA.16816.F32.BF16 R80, R192.reuse, R66, R76 ;  /* 0x00000042c050723c */ /* 0x040ff0000004184c */
[----:B------:R-:W-:Y:S01]  /*2510*/  HMMA.16816.F32.BF16 R76, R192, R42, R48 ;  /* 0x0000002ac04c723c */ /* 0x000fe20000041830 */
[----:B------:R-:W2:Y:S07]  /*2520*/  LDSM.16.M88.4 R48, [R231+0x5800] ;  /* 0x00580000e730783b */ /* 0x000eae0000000200 */
[C---:B------:R-:W-:Y:S08]  /*2530*/  HMMA.16816.F32.BF16 R44, R196.reuse, R102, R12 ;  /* 0x00000066c42c723c */ /* 0x040ff0000004180c */
[----:B----4-:R-:W-:Y:S08]  /*2540*/  HMMA.16816.F32.BF16 R12, R196, R84, R92 ;  /* 0x00000054c40c723c */ /* 0x010ff0000004185c */
[C---:B-----5:R-:W-:Y:S08]  /*2550*/  HMMA.16816.F32.BF16 R52, R200.reuse, R56, R52 ;  /* 0x00000038c834723c */ /* 0x060ff00000041834 */
[----:B------:R-:W-:Y:S01]  /*2560*/  HMMA.16816.F32.BF16 R60, R200, R58, R60 ;  /* 0x0000003ac83c723c */ /* 0x000fe2000004183c */
[----:B------:R-:W3:Y:S07]  /*2570*/  LDSM.16.M88.4 R56, [R227+0x3000] ;  /* 0x00300000e338783b */ /* 0x000eee0000000200 */
[C---:B------:R-:W-:Y:S08]  /*2580*/  HMMA.16816.F32.BF16 R72, R196.reuse, R110, R20 ;  /* 0x0000006ec448723c */ /* 0x040ff00000041814 */
[C---:B------:R-:W-:Y:S08]  /*2590*/  HMMA.16816.F32.BF16 R64, R196.reuse, R100, R16 ;  /* 0x00000064c440723c */ /* 0x040ff00000041810 */
[C---:B------:R-:W-:Y:S08]  /*25a0*/  HMMA.16816.F32.BF16 R20, R196.reuse, R104, R8 ;  /* 0x00000068c414723c */ /* 0x040ff00000041808 */
[C---:B------:R-:W-:Y:S01]  /*25b0*/  HMMA.16816.F32.BF16 R16, R196.reuse, R106, R80 ;  /* 0x0000006ac410723c */ /* 0x040fe20000041850 */
[----:B------:R-:W-:Y:S07]  /*25c0*/  LDSM.16.M88.4 R80, [R230+0x11900] ;  /* 0x01190000e650783b */ /* 0x000fee0000000200 */
[----:B------:R-:W-:Y:S08]  /*25d0*/  HMMA.16816.F32.BF16 R8, R196, R86, R96 ;  /* 0x00000056c408723c */ /* 0x000ff00000041860 */
[----:B-1----:R-:W-:Y:S01]  /*25e0*/  HMMA.16816.F32.BF16 R96, R200, R24, R12 ;  /* 0x00000018c860723c */ /* 0x002fe2000004180c */
[----:B------:R-:W1:Y:S07]  /*25f0*/  LDSM.16.M88.4 R12, [R224+0x12100] ;  /* 0x01210000e00c783b */ /* 0x000e6e0000000200 */
[C---:B--2---:R-:W-:Y:S08]  /*2600*/  HMMA.16816.F32.BF16 R40, R196.reuse, R48, R88 ;  /* 0x00000030c428723c */ /* 0x044ff00000041858 */
[----:B------:R-:W-:Y:S08]  /*2610*/  HMMA.16816.F32.BF16 R48, R196, R50, R76 ;  /* 0x00000032c430723c */ /* 0x000ff0000004184c */
[C---:B------:R-:W-:Y:S01]  /*2620*/  HMMA.16816.F32.BF16 R76, R200.reuse, R30, R16 ;  /* 0x0000001ec84c723c */ /* 0x040fe20000041810 */
[----:B------:R-:W2:Y:S07]  /*2630*/  LDSM.16.M88.4 R16, [R227+0x3800] ;  /* 0x00380000e310783b */ /* 0x000eae0000000200 */
[----:B------:R-:W-:Y:S01]  /*2640*/  HMMA.16816.F32.BF16 R92, R200, R26, R8 ;  /* 0x0000001ac85c723c */ /* 0x000fe20000041808 */
[----:B------:R-:W-:Y:S07]  /*2650*/  LDSM.16.M88.4 R24, [R227+0x4000] ;  /* 0x00400000e318783b */ /* 0x000fee0000000200 */
[----:B---3--:R-:W-:Y:S01]  /*2660*/  HMMA.16816.F32.BF16 R8, R204, R56, R52 ;  /* 0x00000038cc08723c */ /* 0x008fe20000041834 */
[----:B------:R-:W-:Y:S07]  /*2670*/  LDSM.16.M88.4 R52, [R231+0x6800] ;  /* 0x00680000e734783b */ /* 0x000fee0000000200 */
[C---:B------:R-:W-:Y:S01]  /*2680*/  HMMA.16816.F32.BF16 R88, R200.reuse, R28, R20 ;  /* 0x0000001cc858723c */ /* 0x040fe20000041814 */
[----:B------:R-:W3:Y:S07]  /*2690*/  LDSM.16.M88.4 R28, [R231+0x6000] ;  /* 0x00600000e71c783b */ /* 0x000eee0000000200 */
[----:B------:R-:W-:Y:S08]  /*26a0*/  HMMA.16816.F32.BF16 R68, R200, R36, R68 ;  /* 0x00000024c844723c */ /* 0x000ff00000041844 */
[----:B------:R-:W-:Y:S01]  /*26b0*/  HMMA.16816.F32.BF16 R20, R204, R58, R60 ;  /* 0x0000003acc14723c */ /* 0x000fe2000004183c */
[----:B------:R-:W-:Y:S07]  /*26c0*/  LDSM.16.M88.4 R60, [R227+0x6800] ;  /* 0x00680000e33c783b */ /* 0x000fee0000000200 */
[C---:B------:R-:W-:Y:S08]  /*26d0*/  HMMA.16816.F32.BF16 R64, R200.reuse, R32, R64 ;  /* 0x00000020c840723c */ /* 0x040ff00000041840 */
[----:B------:R-:W-:Y:S01]  /*26e0*/  HMMA.16816.F32.BF16 R44, R200, R34, R44 ;  /* 0x00000022c82c723c */ /* 0x000fe2000004182c */
[----:B------:R-:W4:Y:S07]  /*26f0*/  LDSM.16.M88.4 R32, [R224+0x12900] ;  /* 0x01290000e020783b */ /* 0x000f2e0000000200 */
[----:B-1----:R-:W-:Y:S08]  /*2700*/  HMMA.16816.F32.BF16 R8, R208, R12, R8 ;  /* 0x0000000cd008723c */ /* 0x002ff00000041808 */
[C---:B------:R-:W-:Y:S08]  /*2710*/  HMMA.16816.F32.BF16 R72, R200.reuse, R38, R72 ;  /* 0x00000026c848723c */ /* 0x040ff00000041848 */
[C---:B------:R-:W-:Y:S01]  /*2720*/  HMMA.16816.F32.BF16 R84, R200.reuse, R80, R40 ;  /* 0x00000050c854723c */ /* 0x040fe20000041828 */
[----:B------:R-:W1:Y:S07]  /*2730*/  LDSM.16.M88.4 R40, [R227+0x4800] ;  /* 0x00480000e328783b */ /* 0x000e6e0000000200 */
[----:B------:R-:W-:Y:S01]  /*2740*/  HMMA.16816.F32.BF16 R80, R200, R82, R48 ;  /* 0x00000052c850723c */ /* 0x000fe20000041830 */
[----:B------:R-:W5:Y:S07]  /*2750*/  LDSM.16.M88.4 R48, [R230+0x12100] ;  /* 0x01210000e630783b */ /* 0x000f6e0000000200 */
[----:B--2---:R-:W-:Y:S08]  /*2760*/  HMMA.16816.F32.BF16 R36, R204, R16, R68 ;  /* 0x00000010cc24723c */ /* 0x004ff00000041844 */
[----:B------:R-:W-:Y:S01]  /*2770*/  HMMA.16816.F32.BF16 R12, R208, R14, R20 ;  /* 0x0000000ed00c723c */ /* 0x000fe20000041814 */
[----:B------:R-:W-:Y:S07]  /*2780*/  LDSM.16.M88.4 R20, [R227+0x5800] ;  /* 0x00580000e314783b */ /* 0x000fee0000000200 */
[----:B---3--:R-:W-:Y:S08]  /*2790*/  HMMA.16816.F32.BF16 R8, R212, R28, R8 ;  /* 0x0000001cd408723c */ /* 0x008ff00000041808 */
[C---:B------:R-:W-:Y:S08]  /*27a0*/  HMMA.16816.F32.BF16 R56, R204.reuse, R18, R72 ;  /* 0x00000012cc38723c */ /* 0x040ff00000041848 */
[C---:B------:R-:W-:Y:S01]  /*27b0*/  HMMA.16816.F32.BF16 R68, R204.reuse, R24, R64 ;  /* 0x00000018cc44723c */ /* 0x040fe20000041840 */
[----:B------:R-:W-:Y:S07]  /*27c0*/  LDSM.16.M88.4 R64, [R227+0x6000] ;  /* 0x00600000e340783b */ /* 0x000fee0000000200 */
[----:B------:R-:W-:Y:S01]  /*27d0*/  HMMA.16816.F32.BF16 R72, R204, R26, R44 ;  /* 0x0000001acc48723c */ /* 0x000fe2000004182c */
[----:B------:R-:W2:Y:S04]  /*27e0*/  LDSM.16.M88.4 R24, [R227+0x5000] ;  /* 0x00500000e318783b */ /* 0x000ea80000000200 */
[----:B------:R-:W-:Y:S03]  /*27f0*/  LDSM.16.M88.4 R44, [R230+0x12900] ;  /* 0x01290000e62c783b */ /* 0x000fe60000000200 */
[----:B----4-:R-:W-:Y:S08]  /*2800*/  HMMA.16816.F32.BF16 R16, R208, R32, R36 ;  /* 0x00000020d010723c */ /* 0x010ff00000041824 */
[C---:B-1----:R-:W-:Y:S08]  /*2810*/  HMMA.16816.F32.BF16 R88, R204.reuse, R40, R88 ;  /* 0x00000028cc58723c */ /* 0x042ff00000041858 */
[----:B------:R-:W-:Y:S01]  /*2820*/  HMMA.16816.F32.BF16 R76, R204, R42, R76 ;  /* 0x0000002acc4c723c */ /* 0x000fe2000004184c */
[----:B------:R-:W1:Y:S07]  /*2830*/  LDSM.16.M88.4 R40, [R224+0x13100] ;  /* 0x01310000e028783b */ /* 0x000e6e0000000200 */
[----:B------:R-:W-:Y:S08]  /*2840*/  HMMA.16816.F32.BF16 R12, R212, R30, R12 ;  /* 0x0000001ed40c723c */ /* 0x000ff0000004180c */
[----:B-----5:R-:W-:Y:S08]  /*2850*/  HMMA.16816.F32.BF16 R8, R216, R48, R8 ;  /* 0x00000030d808723c */ /* 0x020ff00000041808 */
[----:B------:R-:W-:Y:S01]  /*2860*/  HMMA.16816.F32.BF16 R32, R208, R34, R56 ;  /* 0x00000022d020723c */ /* 0x000fe20000041838 */
[----:B------:R-:W-:Y:S07]  /*2870*/  LDSM.16.M88.4 R56, [R227+0x7000] ;  /* 0x00700000e338783b */ /* 0x000fee0000000200 */
[----:B------:R-:W-:Y:S08]  /*2880*/  HMMA.16816.F32.BF16 R28, R212, R52, R16 ;  /* 0x00000034d41c723c */ /* 0x000ff00000041810 */
[C---:B--2---:R-:W-:Y:S08]  /*2890*/  HMMA.16816.F32.BF16 R96, R204.reuse, R24, R96 ;  /* 0x00000018cc60723c */ /* 0x044ff00000041860 */
[----:B------:R-:W-:Y:S08]  /*28a0*/  HMMA.16816.F32.BF16 R92, R204, R26, R92 ;  /* 0x0000001acc5c723c */ /* 0x000ff0000004185c */
[----:B------:R-:W-:Y:S01]  /*28b0*/  HMMA.16816.F32.BF16 R24, R216, R50, R12 ;  /* 0x00000032d818723c */ /* 0x000fe2000004180c */
[----:B------:R-:W2:Y:S07]  /*28c0*/  LDSM.16.M88.4 R48, [R231+0x7000] ;  /* 0x00700000e730783b */ /* 0x000eae0000000200 */
[----:B------:R-:W-:Y:S08]  /*28d0*/  HMMA.16816.F32.BF16 R8, R220, R64, R8 ;  /* 0x00000040dc08723c */ /* 0x000ff00000041808 */
[C---:B------:R-:W-:Y:S08]  /*28e0*/  HMMA.16816.F32.BF16 R84, R204.reuse, R20, R84 ;  /* 0x00000014cc54723c */ /* 0x040ff00000041854 */
[----:B------:R-:W-:Y:S08]  /*28f0*/  HMMA.16816.F32.BF16 R80, R204, R22, R80 ;  /* 0x00000016cc50723c */ /* 0x000ff00000041850 */
[----:B-1----:R-:W-:Y:S01]  /*2900*/  HMMA.16816.F32.BF16 R20, R208, R40, R68 ;  /* 0x00000028d014723c */ /* 0x002fe20000041844 */
[----:B------:R-:W1:Y:S01]  /*2910*/  LDSM.16.M88.4 R68, [R224+0x13900] ;  /* 0x01390000e044783b */ /* 0x000e620000000200 */
[----:B------:R-:W-:-:S04]  /*2920*/  FMUL.FTZ R0, R8, c[0x0][0x320] ;  /* 0x0000c80008007a20 */ /* 0x000fc80000410000 */
[----:B------:R3:W4:Y:S02]  /*2930*/  MUFU.TANH R104, R0 ;  /* 0x0000000000687308 */ /* 0x0007240000002400 */
[----:B------:R-:W-:Y:S01]  /*2940*/  HMMA.16816.F32.BF16 R16, R212, R54, R32 ;  /* 0x00000036d410723c */ /* 0x000fe20000041820 */
[----:B------:R-:W5:Y:S07]  /*2950*/  LDSM.16.M88.4 R52, [R230+0x13100] ;  /* 0x01310000e634783b */ /* 0x000f6e0000000200 */
[----:B------:R-:W-:Y:S01]  /*2960*/  HMMA.16816.F32.BF16 R12, R216, R44, R28 ;  /* 0x0000002cd80c723c */ /* 0x000fe2000004181c */
[----:B---3--:R-:W-:-:S07]  /*2970*/  FMUL.FTZ R0, R9, c[0x0][0x320] ;  /* 0x0000c80009007a20 */ /* 0x008fce0000410000 */
[----:B------:R-:W-:Y:S01]  /*2980*/  HMMA.16816.F32.BF16 R36, R220, R66, R24 ;  /* 0x00000042dc24723c */ /* 0x000fe20000041818 */
[----:B------:R-:W-:Y:S01]  /*2990*/  LDSM.16.M88.4 R64, [R231+0x8000] ;  /* 0x00800000e740783b */ /* 0x000fe20000000200 */
[----:B------:R3:W1:Y:S06]  /*29a0*/  MUFU.TANH R103, R0 ;  /* 0x0000000000677308 */ /* 0x00066c0000002400 */
[----:B------:R-:W-:Y:S01]  /*29b0*/  HMMA.16816.F32.BF16 R32, R208, R42, R72 ;  /* 0x0000002ad020723c */ /* 0x000fe20000041848 */
[----:B------:R-:W4:Y:S07]  /*29c0*/  LDSM.16.M88.4 R40, [R231+0x7800] ;  /* 0x00780000e728783b */ /* 0x000f2e0000000200 */
[----:B--2---:R-:W-:Y:S01]  /*29d0*/  HMMA.16816.F32.BF16 R28, R212, R48, R20 ;  /* 0x00000030d41c723c */ /* 0x004fe20000041814 */
[----:B---3--:R-:W-:-:S04]  /*29e0*/  FMUL.FTZ R0, R10, c[0x0][0x320] ;  /* 0x0000c8000a007a20 */ /* 0x008fc80000410000 */
[----:B------:R2:W3:Y:S03]  /*29f0*/  MUFU.TANH R102, R0 ;  /* 0x0000000000667308 */ /* 0x0004e60000002400 */
[----:B------:R-:W-:Y:S01]  /*2a00*/  HMMA.16816.F32.BF16 R24, R216, R46, R16 ;  /* 0x0000002ed818723c */ /* 0x000fe20000041810 */
[----:B------:R-:W3:Y:S07]  /*2a10*/  LDSM.16.M88.4 R44, [R224+0x14100] ;  /* 0x01410000e02c783b */ /* 0x000eee0000000200 */
[----:B-1----:R-:W-:Y:S01]  /*2a20*/  HMMA.16816.F32.BF16 R20, R208, R68, R88 ;  /* 0x00000044d014723c */ /* 0x002fe20000041858 */
[----:B--2---:R-:W-:-:S07]  /*2a30*/  FMUL.FTZ R0, R11, c[0x0][0x320] ;  /* 0x0000c8000b007a20 */ /* 0x004fce0000410000 */
[----:B------:R-:W-:Y:S01]  /*2a40*/  HMMA.16816.F32.BF16 R8, R220, R60, R12 ;  /* 0x0000003cdc08723c */ /* 0x000fe2000004180c */
[----:B------:R1:W2:Y:S07]  /*2a50*/  MUFU.TANH R101, R0 ;  /* 0x0000000000657308 */ /* 0x0002ae0000002400 */
[----:B------:R-:W-:Y:S01]  /*2a60*/  HMMA.16816.F32.BF16 R16, R212, R50, R32 ;  /* 0x00000032d410723c */ /* 0x000fe20000041820 */
[----:B------:R-:W-:Y:S07]  /*2a70*/  LDSM.16.M88.4 R48, [R227+0x8000] ;  /* 0x00800000e330783b */ /* 0x000fee0000000200 */
[----:B-----5:R-:W-:Y:S01]  /*2a80*/  HMMA.16816.F32.BF16 R12, R216, R52, R28 ;  /* 0x00000034d80c723c */ /* 0x020fe2000004181c */
[----:B-1----:R-:W-:-:S04]  /*2a90*/  FMUL.FTZ R0, R36, c[0x0][0x320] ;  /* 0x0000c80024007a20 */ /* 0x002fc80000410000 */
[----:B------:R1:W1:Y:S03]  /*2aa0*/  MUFU.TANH R100, R0 ;  /* 0x0000000000647308 */ /* 0x0002660000002400 */
[----:B------:R-:W-:Y:S08]  /*2ab0*/  HMMA.16816.F32.BF16 R28, R208, R70, R76 ;  /* 0x00000046d01c723c */ /* 0x000ff0000004184c */
[----:B------:R-:W-:Y:S01]  /*2ac0*/  HMMA.16816.F32.BF16 R32, R220, R62, R24 ;  /* 0x0000003edc20723c */ /* 0x000fe20000041818 */
[----:B------:R-:W-:Y:S01]  /*2ad0*/  LDSM.16.M88.4 R60, [R227+0x7800] ;  /* 0x00780000e33c783b */ /* 0x000fe20000000200 */
[----:B-1----:R-:W-:-:S06]  /*2ae0*/  FMUL.FTZ R0, R37, c[0x0][0x320] ;  /* 0x0000c80025007a20 */ /* 0x002fcc0000410000 */
[----:B----4-:R-:W-:Y:S01]  /*2af0*/  HMMA.16816.F32.BF16 R24, R212, R40, R20 ;  /* 0x00000028d418723c */ /* 0x010fe20000041814 */
[----:B------:R1:W4:Y:S07]  /*2b00*/  MUFU.TANH R91, R0 ;  /* 0x00000000005b7308 */ /* 0x00032e0000002400 */
[----:B------:R-:W-:Y:S01]  /*2b10*/  HMMA.16816.F32.BF16 R20, R216, R54, R16 ;  /* 0x00000036d814723c */ /* 0x000fe20000041810 */
[----:B------:R-:W-:Y:S07]  /*2b20*/  LDSM.16.M88.4 R52, [R224+0x14900] ;  /* 0x01490000e034783b */ /* 0x000fee0000000200 */
[----:B------:R-:W-:Y:S01]  /*2b30*/  HMMA.16816.F32.BF16 R16, R212, R42, R28 ;  /* 0x0000002ad410723c */ /* 0x000fe2000004181c */
[----:B------:R-:W-:Y:S01]  /*2b40*/  LDSM.16.M88.4 R40, [R230+0x14100] ;  /* 0x01410000e628783b */ /* 0x000fe20000000200 */
[----:B-1----:R-:W-:-:S04]  /*2b50*/  FMUL.FTZ R0, R38, c[0x0][0x320] ;  /* 0x0000c80026007a20 */ /* 0x002fc80000410000 */
[----:B------:R1:W1:Y:S02]  /*2b60*/  MUFU.TANH R90, R0 ;  /* 0x00000000005a7308 */ /* 0x0002640000002400 */
[----:B------:R-:W-:Y:S08]  /*2b70*/  HMMA.16816.F32.BF16 R12, R220, R56, R12 ;  /* 0x00000038dc0c723c */ /* 0x000ff0000004180c */
[----:B---3--:R-:W-:Y:S01]  /*2b80*/  HMMA.16816.F32.BF16 R28, R208, R46, R92 ;  /* 0x0000002ed01c723c */ /* 0x008fe2000004185c */
[----:B-1----:R-:W-:-:S02]  /*2b90*/  FMUL.FTZ R0, R39, c[0x0][0x320] ;  /* 0x0000c80027007a20 */ /* 0x002fc40000410000 */
[----:B------:R-:W1:Y:S02]  /*2ba0*/  LDSM.16.M88.4 R36, [R230+0x13900] ;  /* 0x01390000e624783b */ /* 0x000e640000000200 */
[----:B------:R3:W1:Y:S11]  /*2bb0*/  MUFU.TANH R89, R0 ;  /* 0x0000000000597308 */ /* 0x0006760000002400 */
[----:B------:R-:W-:Y:S08]  /*2bc0*/  @!UPT UIADD3 URZ, URZ, URZ, URZ ;  /* 0x0000003f3f3ff290 */ /* 0x000ff0000fffe03f */
[----:B------:R-:W-:Y:S01]  /*2bd0*/  HMMA.16816.F32.BF16 R28, R212, R66, R28 ;  /* 0x00000042d41c723c */ /* 0x000fe2000004181c */
[----:B---3--:R-:W-:-:S04]  /*2be0*/  FMUL.FTZ R0, R8, c[0x0][0x320] ;  /* 0x0000c80008007a20 */ /* 0x008fc80000410000 */
[----:B------:R3:W1:Y:S02]  /*2bf0*/  MUFU.TANH R88, R0 ;  /* 0x0000000000587308 */ /* 0x0006640000002400 */
[----:B---3--:R-:W-:Y:S01]  /*2c00*/  FMUL.FTZ R0, R9, c[0x0][0x320] ;  /* 0x0000c80009007a20 */ /* 0x008fe20000410000 */
[C---:B-1----:R-:W-:Y:S05]  /*2c10*/  HMMA.16816.F32.BF16 R24, R216.reuse, R36, R24 ;  /* 0x00000024d818723c */ /* 0x042fea0000041818 */
[----:B------:R1:W3:Y:S03]  /*2c20*/  MUFU.TANH R76, R0 ;  /* 0x00000000004c7308 */ /* 0x0002e60000002400 */
[C---:B------:R-:W-:Y:S01]  /*2c30*/  HMMA.16816.F32.BF16 R16, R216.reuse, R38, R16 ;  /* 0x00000026d810723c */ /* 0x040fe20000041810 */
[----:B------:R-:W-:Y:S07]  /*2c40*/  LDSM.16.M88.4 R36, [R230+0x14900] ;  /* 0x01490000e624783b */ /* 0x000fee0000000200 */
[----:B------:R-:W-:Y:S01]  /*2c50*/  HMMA.16816.F32.BF16 R28, R216, R42, R28 ;  /* 0x0000002ad81c723c */ /* 0x000fe2000004181c */
[----:B-1----:R-:W-:-:S04]  /*2c60*/  FMUL.FTZ R0, R10, c[0x0][0x320] ;  /* 0x0000c8000a007a20 */ /* 0x002fc80000410000 */
[----:B------:R1:W1:Y:S03]  /*2c70*/  MUFU.TANH R75, R0 ;  /* 0x00000000004b7308 */ /* 0x0002660000002400 */
[----:B------:R-:W-:Y:S01]  /*2c80*/  HMMA.16816.F32.BF16 R24, R220, R60, R24 ;  /* 0x0000003cdc18723c */ /* 0x000fe20000041818 */
[----:B-1----:R-:W-:-:S07]  /*2c90*/  FMUL.FTZ R0, R11, c[0x0][0x320] ;  /* 0x0000c8000b007a20 */ /* 0x002fce0000410000 */
[----:B------:R-:W-:Y:S01]  /*2ca0*/  HMMA.16816.F32.BF16 R8, R208, R44, R96 ;  /* 0x0000002cd008723c */ /* 0x000fe20000041860 */
[----:B------:R-:W1:Y:S01]  /*2cb0*/  LDSM.16.M88.4 R44, [R231+0x8800] ;  /* 0x00880000e72c783b */ /* 0x000e620000000200 */
[----:B------:R5:W1:Y:S11]  /*2cc0*/  MUFU.TANH R74, R0 ;  /* 0x00000000004a7308 */ /* 0x000a760000002400 */
[----:B------:R-:W-:Y:S03]  /*2cd0*/  @!UPT UIADD3 URZ, URZ, URZ, URZ ;  /* 0x0000003f3f3ff290 */ /* 0x000fe6000fffe03f */
[----:B------:R-:W-:Y:S02]  /*2ce0*/  FMUL.FTZ R25, R25, c[0x0][0x320] ;  /* 0x0000c80019197a20 */ /* 0x000fe40000410000 */
[----:B------:R-:W-:Y:S02]  /*2cf0*/  FMUL.FTZ R26, R26, c[0x0][0x320] ;  /* 0x0000c8001a1a7a20 */ /* 0x000fe40000410000 */
[----:B------:R-:W-:Y:S02]  /*2d00*/  FMUL.FTZ R27, R27, c[0x0][0x320] ;  /* 0x0000c8001b1b7a20 */ /* 0x000fe40000410000 */
[----:B-----5:R-:W-:-:S04]  /*2d10*/  FMUL.FTZ R0, R32, c[0x0][0x320] ;  /* 0x0000c80020007a20 */ /* 0x020fc80000410000 */
[----:B------:R5:W1:Y:S01]  /*2d20*/  MUFU.TANH R73, R0 ;  /* 0x0000000000497308 */ /* 0x000a620000002400 */
[----:B------:R-:W-:Y:S01]  /*2d30*/  HMMA.16816.F32.BF16 R8, R212, R64, R8 ;  /* 0x00000040d408723c */ /* 0x000fe20000041808 */
[----:B-----5:R-:W-:-:S06]  /*2d40*/  FMUL.FTZ R0, R33, c[0x0][0x320] ;  /* 0x0000c80021007a20 */ /* 0x020fcc0000410000 */
[----:B------:R5:W1:Y:S11]  /*2d50*/  MUFU.TANH R72, R0 ;  /* 0x0000000000487308 */ /* 0x000a760000002400 */
[----:B------:R-:W-:Y:S06]  /*2d60*/  @!UPT UIADD3 URZ, URZ, URZ, URZ ;  /* 0x0000003f3f3ff290 */ /* 0x000fec000fffe03f */
[----:B------:R-:W-:Y:S01]  /*2d70*/  HMMA.16816.F32.BF16 R8, R216, R40, R8 ;  /* 0x00000028d808723c */ /* 0x000fe20000041808 */
[----:B-----5:R-:W-:-:S04]  /*2d80*/  FMUL.FTZ R0, R34, c[0x0][0x320] ;  /* 0x0000c80022007a20 */ /* 0x020fc80000410000 */
[----:B------:R5:W1:Y:S02]  /*2d90*/  MUFU.TANH R71, R0 ;  /* 0x0000000000477308 */ /* 0x000a640000002400 */
[----:B-----5:R-:W-:Y:S02]  /*2da0*/  FMUL.FTZ R0, R35, c[0x0][0x320] ;  /* 0x0000c80023007a20 */ /* 0x020fe40000410000 */
[----:B------:R-:W-:Y:S04]  /*2db0*/  HMMA.16816.F32.BF16 R32, R220, R58, R20 ;  /* 0x0000003adc20723c */ /* 0x000fe80000041814 */
[----:B------:R5:W1:Y:S04]  /*2dc0*/  MUFU.TANH R70, R0 ;  /* 0x0000000000467308 */ /* 0x000a680000002400 */
[----:B------:R-:W-:Y:S04]  /*2dd0*/  HMMA.16816.F32.BF16 R20, R208, R52, R84 ;  /* 0x00000034d014723c */ /* 0x000fe80000041854 */
[----:B------:R-:W1:Y:S01]  /*2de0*/  MUFU.TANH R53, R26 ;  /* 0x0000001a00357308 */ /* 0x000e620000002400 */
[----:B-----5:R-:W-:-:S07]  /*2df0*/  FMUL.FTZ R0, R12, c[0x0][0x320] ;  /* 0x0000c8000c007a20 */ /* 0x020fce0000410000 */
[----:B------:R-:W1:Y:S08]  /*2e00*/  MUFU.TANH R52, R27 ;  /* 0x0000001b00347308 */ /* 0x000e700000002400 */
[----:B------:R5:W1:Y:S02]  /*2e10*/  MUFU.TANH R69, R0 ;  /* 0x0000000000457308 */ /* 0x000a640000002400 */
[----:B-----5:R-:W-:-:S06]  /*2e20*/  FMUL.FTZ R0, R13, c[0x0][0x320] ;  /* 0x0000c8000d007a20 */ /* 0x020fcc0000410000 */
[----:B------:R5:W1:Y:S02]  /*2e30*/  MUFU.TANH R68, R0 ;  /* 0x0000000000447308 */ /* 0x000a640000002400 */
[----:B-----5:R-:W-:-:S06]  /*2e40*/  FMUL.FTZ R0, R14, c[0x0][0x320] ;  /* 0x0000c8000e007a20 */ /* 0x020fcc0000410000 */
[----:B------:R5:W1:Y:S02]  /*2e50*/  MUFU.TANH R65, R0 ;  /* 0x0000000000417308 */ /* 0x000a640000002400 */
[----:B-----5:R-:W-:Y:S02]  /*2e60*/  FMUL.FTZ R0, R15, c[0x0][0x320] ;  /* 0x0000c8000f007a20 */ /* 0x020fe40000410000 */
[----:B------:R-:W-:Y:S04]  /*2e70*/  HMMA.16816.F32.BF16 R12, R208, R54, R80 ;  /* 0x00000036d00c723c */ /* 0x000fe80000041850 */
[----:B------:R-:W1:Y:S08]  /*2e80*/  MUFU.TANH R54, R25 ;  /* 0x0000001900367308 */ /* 0x000e700000002400 */
[----:B------:R5:W1:Y:S02]  /*2e90*/  MUFU.TANH R64, R0 ;  /* 0x0000000000407308 */ /* 0x000a640000002400 */
[----:B-----5:R-:W-:-:S06]  /*2ea0*/  FMUL.FTZ R0, R32, c[0x0][0x320] ;  /* 0x0000c80020007a20 */ /* 0x020fcc0000410000 */
[----:B------:R5:W1:Y:S02]  /*2eb0*/  MUFU.TANH R60, R0 ;  /* 0x00000000003c7308 */ /* 0x000a640000002400 */
[----:B-----5:R-:W-:-:S06]  /*2ec0*/  FMUL.FTZ R0, R33, c[0x0][0x320] ;  /* 0x0000c80021007a20 */ /* 0x020fcc0000410000 */
[----:B------:R5:W1:Y:S02]  /*2ed0*/  MUFU.TANH R59, R0 ;  /* 0x00000000003b7308 */ /* 0x000a640000002400 */
[----:B-----5:R-:W-:-:S06]  /*2ee0*/  FMUL.FTZ R0, R34, c[0x0][0x320] ;  /* 0x0000c80022007a20 */ /* 0x020fcc0000410000 */
[----:B------:R5:W1:Y:S02]  /*2ef0*/  MUFU.TANH R58, R0 ;  /* 0x00000000003a7308 */ /* 0x000a640000002400 */
[----:B-----5:R-:W-:Y:S02]  /*2f00*/  FMUL.FTZ R0, R35, c[0x0][0x320] ;  /* 0x0000c80023007a20 */ /* 0x020fe40000410000 */
[----:B------:R-:W-:Y:S04]  /*2f10*/  HMMA.16816.F32.BF16 R32, R220, R62, R16 ;  /* 0x0000003edc20723c */ /* 0x000fe80000041810 */
[----:B------:R5:W2:Y:S04]  /*2f20*/  MUFU.TANH R57, R0 ;  /* 0x0000000000397308 */ /* 0x000aa80000002400 */
[----:B-1----:R-:W-:Y:S08]  /*2f30*/  HMMA.16816.F32.BF16 R16, R212, R44, R20 ;  /* 0x0000002cd410723c */ /* 0x002ff00000041814 */
[----:B------:R-:W-:Y:S01]  /*2f40*/  HMMA.16816.F32.BF16 R20, R220, R48, R8 ;  /* 0x00000030dc14723c */ /* 0x000fe20000041808 */
[----:B-----5:R-:W-:-:S02]  /*2f50*/  FMUL.FTZ R0, R24, c[0x0][0x320] ;  /* 0x0000c80018007a20 */ /* 0x020fc40000410000 */
[----:B------:R-:W1:Y:S01]  /*2f60*/  LDSM.16.M88.4 R24, [R227+0x8800] ;  /* 0x00880000e318783b */ /* 0x000e620000000200 */
[----:B------:R-:W-:-:S04]  /*2f70*/  DEPBAR.LE SB0, 0x0 ;  /* 0x000080000000791a */ /* 0x000fc80000000000 */
[----:B------:R-:W-:Y:S01]  /*2f80*/  HMMA.16816.F32.BF16 R8, R212, R46, R12 ;  /* 0x0000002ed408723c */ /* 0x000fe2000004180c */
[----:B------:R-:W-:Y:S01]  /*2f90*/  FMUL.FTZ R32, R32, c[0x0][0x320] ;  /* 0x0000c80020207a20 */ /* 0x000fe20000410000 */
[----:B------:R1:W1:Y:S01]  /*2fa0*/  MUFU.TANH R56, R0 ;  /* 0x0000000000387308 */ /* 0x0002620000002400 */
[----:B------:R-:W-:Y:S02]  /*2fb0*/  FMUL.FTZ R33, R33, c[0x0][0x320] ;  /* 0x0000c80021217a20 */ /* 0x000fe40000410000 */
[----:B------:R-:W-:Y:S02]  /*2fc0*/  FMUL.FTZ R34, R34, c[0x0][0x320] ;  /* 0x0000c80022227a20 */ /* 0x000fe40000410000 */
[----:B------:R-:W-:Y:S01]  /*2fd0*/  FMUL.FTZ R35, R35, c[0x0][0x320] ;  /* 0x0000c80023237a20 */ /* 0x000fe20000410000 */
[----:B------:R-:W-:Y:S02]  /*2fe0*/  HMMA.16816.F32.BF16 R12, R216, R36, R16 ;  /* 0x00000024d80c723c */ /* 0x000fe40000041810 */
[----:B------:R1:W1:Y:S06]  /*2ff0*/  MUFU.TANH R43, R32 ;  /* 0x00000020002b7308 */ /* 0x00026c0000002400 */
[----:B------:R-:W-:Y:S01]  /*3000*/  FMUL.FTZ R20, R20, c[0x0][0x320] ;  /* 0x0000c80014147a20 */ /* 0x000fe20000410000 */
[----:B------:R-:W-:Y:S01]  /*3010*/  HMMA.16816.F32.BF16 R16, R220, R50, R28 ;  /* 0x00000032dc10723c */ /* 0x000fe2000004181c */
[----:B------:R-:W-:Y:S01]  /*3020*/  FMUL.FTZ R21, R21, c[0x0][0x320] ;  /* 0x0000c80015157a20 */ /* 0x000fe20000410000 */
[----:B------:R1:W1:Y:S01]  /*3030*/  MUFU.TANH R42, R33 ;  /* 0x00000021002a7308 */ /* 0x0002620000002400 */
[----:B------:R-:W-:-:S02]  /*3040*/  FMUL.FTZ R22, R22, c[0x0][0x320] ;  /* 0x0000c80016167a20 */ /* 0x000fc40000410000 */
[----:B------:R-:W-:-:S03]  /*3050*/  FMUL.FTZ R23, R23, c[0x0][0x320] ;  /* 0x0000c80017177a20 */ /* 0x000fc60000410000 */
[----:B------:R-:W-:Y:S02]  /*3060*/  HMMA.16816.F32.BF16 R8, R216, R38, R8 ;  /* 0x00000026d808723c */ /* 0x000fe40000041808 */
[----:B------:R2:W2:Y:S08]  /*3070*/  MUFU.TANH R41, R34 ;  /* 0x0000002200297308 */ /* 0x0004b00000002400 */
[----:B------:R2:W2:Y:S01]  /*3080*/  MUFU.TANH R40, R35 ;  /* 0x0000002300287308 */ /* 0x0004a20000002400 */
[----:B-1----:R-:W-:Y:S05]  /*3090*/  HMMA.16816.F32.BF16 R12, R220, R24, R12 ;  /* 0x00000018dc0c723c */ /* 0x002fea000004180c */
[----:B------:R-:W-:-:S02]  /*30a0*/  FMUL.FTZ R16, R16, c[0x0][0x320] ;  /* 0x0000c80010107a20 */ /* 0x000fc40000410000 */
[----:B------:R-:W-:Y:S01]  /*30b0*/  FMUL.FTZ R17, R17, c[0x0][0x320] ;  /* 0x0000c80011117a20 */ /* 0x000fe20000410000 */
[----:B------:R1:W1:Y:S01]  /*30c0*/  MUFU.TANH R37, R20 ;  /* 0x0000001400257308 */ /* 0x0002620000002400 */
[----:B------:R-:W-:Y:S02]  /*30d0*/  FMUL.FTZ R18, R18, c[0x0][0x320] ;  /* 0x0000c80012127a20 */ /* 0x000fe40000410000 */
[----:B------:R-:W-:Y:S02]  /*30e0*/  FMUL.FTZ R19, R19, c[0x0][0x320] ;  /* 0x0000c80013137a20 */ /* 0x000fe40000410000 */
[----:B------:R-:W-:Y:S03]  /*30f0*/  HMMA.16816.F32.BF16 R8, R220, R26, R8 ;  /* 0x0000001adc08723c */ /* 0x000fe60000041808 */
[----:B------:R1:W1:Y:S08]  /*3100*/  MUFU.TANH R33, R16 ;  /* 0x0000001000217308 */ /* 0x0002700000002400 */
[----:B------:R-:W-:Y:S01]  /*3110*/  FMUL.FTZ R12, R12, c[0x0][0x320] ;  /* 0x0000c8000c0c7a20 */ /* 0x000fe20000410000 */
[----:B------:R1:W1:Y:S01]  /*3120*/  MUFU.TANH R32, R17 ;  /* 0x0000001100207308 */ /* 0x0002620000002400 */
[----:B------:R-:W-:-:S02]  /*3130*/  FMUL.FTZ R13, R13, c[0x0][0x320] ;  /* 0x0000c8000d0d7a20 */ /* 0x000fc40000410000 */
[----:B------:R-:W-:Y:S02]  /*3140*/  FMUL.FTZ R14, R14, c[0x0][0x320] ;  /* 0x0000c8000e0e7a20 */ /* 0x000fe40000410000 */
[----:B------:R-:W-:-:S03]  /*3150*/  FMUL.FTZ R15, R15, c[0x0][0x320] ;  /* 0x0000c8000f0f7a20 */ /* 0x000fc60000410000 */
[----:B------:R1:W1:Y:S04]  /*3160*/  MUFU.TANH R30, R18 ;  /* 0x00000012001e7308 */ /* 0x0002680000002400 */
[----:B------:R-:W-:Y:S02]  /*3170*/  FMUL.FTZ R8, R8, c[0x0][0x320] ;  /* 0x0000c80008087a20 */ /* 0x000fe40000410000 */
[----:B------:R-:W-:Y:S02]  /*3180*/  FMUL.FTZ R9, R9, c[0x0][0x320] ;  /* 0x0000c80009097a20 */ /* 0x000fe40000410000 */
[----:B------:R-:W-:Y:S01]  /*3190*/  FMUL.FTZ R10, R10, c[0x0][0x320] ;  /* 0x0000c8000a0a7a20 */ /* 0x000fe20000410000 */
[----:B------:R1:W1:Y:S01]  /*31a0*/  MUFU.TANH R31, R19 ;  /* 0x00000013001f7308 */ /* 0x0002620000002400 */
[----:B------:R-:W-:-:S07]  /*31b0*/  FMUL.FTZ R11, R11, c[0x0][0x320] ;  /* 0x0000c8000b0b7a20 */ /* 0x000fce0000410000 */
[----:B------:R1:W1:Y:S08]  /*31c0*/  MUFU.TANH R36, R21 ;  /* 0x0000001500247308 */ /* 0x0002700000002400 */
        /* <DEDUP_REMOVED lines=9> */
[----:B------:R1:W1:Y:S01]  /*3260*/  MUFU.TANH R24, R11 ;  /* 0x0000000b00187308 */ /* 0x0002620000002400 */
[----:B------:R-:W-:Y:S06]  /*3270*/  BAR.SYNC.DEFER_BLOCKING 0x0 ;  /* 0x0000000000007b1d */ /* 0x000fec0000010000 */
[----:B------:R-:W-:Y:S05]  /*3280*/  @!P0 BRA `(.L_x_4) ;  /* 0x000001e000008947 */ /* 0x000fea0003800000 */
[----:B--234-:R-:W-:Y:S01]  /*3290*/  UIADD3 UR5, UR12, -0x2, URZ ;  /* 0xfffffffe0c057890 */ /* 0x01cfe2000fffe03f */
[C---:B-1----:R-:W-:Y:S01]  /*32a0*/  IMAD.SHL.U32 R10, R118.reuse, 0x40, RZ ;  /* 0x00000040760a7824 */ /* 0x042fe200078e00ff */
[----:B------:R-:W-:-:S02]  /*32b0*/  SHF.L.U64.HI R3, R118, 0x6, R119 ;  /* 0x0000000676037819 */ /* 0x000fc40000010277 */
[----:B------:R-:W-:Y:S02]  /*32c0*/  USHF.R.S32.HI UR4, URZ, 0x1f, UR5 ;  /* 0x0000001f3f047899 */ /* 0x000fe40008011405 */
[----:B------:R-:W-:Y:S01]  /*32d0*/  UIMAD UR16, UR16, UR5, URZ ;  /* 0x00000005101072a4 */ /* 0x000fe2000f8e023f */
[----:B------:R-:W-:-:S03]  /*32e0*/  IMAD.WIDE.U32 R8, R116, UR5, R120 ;  /* 0x0000000574087c25 */ /* 0x000fc6000f8e0078 */
[----:B------:R-:W-:Y:S02]  /*32f0*/  UIMAD UR4, UR4, UR14, UR16 ;  /* 0x0000000e040472a4 */ /* 0x000fe4000f8e0210 */
[----:B------:R-:W-:-:S04]  /*3300*/  LEA R6, P2, R8, c[0x0][0x1c8], 0x1 ;  /* 0x0000720008067a11 */ /* 0x000fc800078408ff */
[----:B------:R-:W-:Y:S02]  /*3310*/  IADD3 R0, R9, UR4, RZ ;  /* 0x0000000409007c10 */ /* 0x000fe4000fffe0ff */
[----:B------:R-:W-:Y:S02]  /*3320*/  IADD3 R14, P1, P0, R10, 0x80, R6 ;  /* 0x000000800a0e7810 */ /* 0x000fe4000783e006 */
[----:B------:R-:W-:Y:S02]  /*3330*/  LEA.HI.X R7, R8, c[0x0][0x1cc], R0, 0x1, P2 ;  /* 0x0000730008077a11 */ /* 0x000fe400010f0c00 */
[C---:B------:R-:W-:Y:S02]  /*3340*/  IADD3 R8, P3, R10.reuse, R6, RZ ;  /* 0x000000060a087210 */ /* 0x040fe40007f7e0ff */
[C-C-:B------:R-:W-:Y:S01]  /*3350*/  IADD3.X R15, R3.reuse, RZ, R7.reuse, P1, P0 ;  /* 0x000000ff030f7210 */ /* 0x140fe20000fe0407 */
[----:B------:R-:W-:Y:S01]  /*3360*/  @!PT LDS RZ, [RZ] ;  /* 0x00000000fffff984 */ /* 0x000fe20000000800 */
[----:B------:R-:W-:Y:S01]  /*3370*/  @!PT LDS RZ, [RZ] ;  /* 0x00000000fffff984 */ /* 0x000fe20000000800 */
[----:B------:R-:W-:Y:S01]  /*3380*/  @!PT LDS RZ, [RZ] ;  /* 0x00000000fffff984 */ /* 0x000fe20000000800 */
[----:B------:R1:W-:Y:S01]  /*3390*/  LDGSTS.E.BYPASS.LTC128B.128 [R249+0xc100], [R6.64], !P6 ;  /* 0x0c10000006f97fae */ /* 0x0003e2000f101d4a */
[----:B------:R-:W-:Y:S01]  /*33a0*/  IADD3 R12, P2, P1, R10, 0x100, R6 ;  /* 0x000001000a0c7810 */ /* 0x000fe2000795e006 */
[C-C-:B------:R-:W-:Y:S01]  /*33b0*/  IMAD.X R9, R3.reuse, 0x1, R7.reuse, P3 ;  /* 0x0000000103097824 */ /* 0x140fe200018e0607 */
[----:B------:R-:W-:Y:S01]  /*33c0*/  IADD3 R10, P0, R8, R10, RZ ;  /* 0x0000000a080a7210 */ /* 0x000fe20007f1e0ff */
[----:B------:R1:W-:Y:S01]  /*33d0*/  LDGSTS.E.BYPASS.LTC128B.128 [R249+0xf100], [R6.64+0x80], !P5 ;  /* 0x0f10008006f97fae */ /* 0x0003e2000e901d4a */
[----:B------:R-:W-:-:S03]  /*33e0*/  IADD3.X R13, R3, RZ, R7, P2, P1 ;  /* 0x000000ff030d7210 */ /* 0x000fc600017e2407 */
[----:B------:R-:W-:Y:S01]  /*33f0*/  IMAD.X R11, R9, 0x1, R3, P0 ;  /* 0x00000001090b7824 */ /* 0x000fe200000e0603 */
[----:B------:R1:W-:Y:S04]  /*3400*/  LDGSTS.E.BYPASS.LTC128B.128 [R249+0x12100], [R6.64+0x100], !P4 ;  /* 0x1210010006f97fae */ /* 0x0003e8000e101d4a */
[----:B------:R1:W-:Y:S04]  /*3410*/  LDGSTS.E.BYPASS.LTC128B.128 [R249+0xd100], [R8.64], !P6 ;  /* 0x0d10000008f97fae */ /* 0x0003e8000f101d4a */
[----:B------:R1:W-:Y:S04]  /*3420*/  LDGSTS.E.BYPASS.LTC128B.128 [R249+0x10100], [R14.64], !P5 ;  /* 0x101000000ef97fae */ /* 0x0003e8000e901d4a */
[----:B------:R1:W-:Y:S04]  /*3430*/  LDGSTS.E.BYPASS.LTC128B.128 [R249+0x13100], [R12.64], !P4 ;  /* 0x131000000cf97fae */ /* 0x0003e8000e101d4a */
[----:B------:R1:W-:Y:S04]  /*3440*/  LDGSTS.E.BYPASS.LTC128B.128 [R249+0xe100], [R10.64], !P6 ;  /* 0x0e1000000af97fae */ /* 0x0003e8000f101d4a */
[----:B------:R1:W-:Y:S04]  /*3450*/  LDGSTS.E.BYPASS.LTC128B.128 [R249+0x11100], [R10.64+0x80], !P5 ;  /* 0x111000800af97fae */ /* 0x0003e8000e901d4a */
[----:B------:R1:W-:Y:S02]  /*3460*/  LDGSTS.E.BYPASS.LTC128B.128 [R249+0x14100], [R10.64+0x100], !P4 ;  /* 0x141001000af97fae */ /* 0x0003e4000e101d4a */
.L_x_4:
[----:B--234-:R-:W-:Y:S01]  /*3470*/  LOP3.LUT R0, R117, 0xffffffe0, RZ, 0xc0, !PT ;  /* 0xffffffe075007812 */ /* 0x01cfe200078ec0ff */
[----:B------:R-:W-:Y:S01]  /*3480*/  ULDC UR4, c[0x0][0x1d0] ;  /* 0x0000740000047ab9 */ /* 0x000fe20000000800 */
[----:B------:R-:W-:Y:S01]  /*3490*/  IMAD.SHL.U32 R225, R4, 0x2, RZ ;  /* 0x0000000204e17824 */ /* 0x000fe200078e00ff */
[----:B------:R-:W-:Y:S01]  /*34a0*/  UIADD3 UR4, UR6, UR4, URZ ;  /* 0x0000000406047290 */ /* 0x000fe2000fffe03f */
[----:B------:R-:W0:Y:S01]  /*34b0*/  LDGDEPBAR ;  /* 0x00000000000079af */ /* 0x000e220000000000 */
[----:B------:R-:W-:Y:S01]  /*34c0*/  IMAD.IADD R0, R152, 0x1, -R0 ;  /* 0x0000000198007824 */ /* 0x000fe200078e0a00 */
[----:B------:R-:W-:Y:S01]  /*34d0*/  UIADD3 UR14, UR12, -0x2, URZ ;  /* 0xfffffffe0c0e7890 */ /* 0x000fe2000fffe03f */
[----:B------:R-:W-:Y:S01]  /*34e0*/  IMAD R226, R5, 0x2, R225 ;  /* 0x0000000205e27824 */ /* 0x000fe200078e02e1 */
[C---:B------:R-:W-:Y:S01]  /*34f0*/  LEA R229, R2.reuse, R225, 0x1 ;  /* 0x000000e102e57211 */ /* 0x040fe200078e08ff */
[----:B-1----:R-:W-:Y:S01]  /*3500*/  IMAD.U32 R6, RZ, RZ, UR4 ;  /* 0x00000004ff067e24 */ /* 0x002fe2000f8e00ff */
[----:B------:R-:W-:Y:S01]  /*3510*/  SHF.R.S32.HI R3, RZ, 0x1f, R0 ;  /* 0x0000001fff037819 */ /* 0x000fe20000011400 */
[----:B------:R-:W-:Y:S01]  /*3520*/  IMAD R228, R2, 0x2, R226 ;  /* 0x0000000202e47824 */ /* 0x000fe200078e02e2 */
[----:B------:R-:W-:Y:S01]  /*3530*/  LDSM.16.MT88.4 R48, [R226+0x3100] ;  /* 0x00310000e230783b */ /* 0x000fe20000004200 */
[----:B------:R-:W-:Y:S01]  /*3540*/  UISETP.GE.AND UP0, UPT, UR14, UR8, UPT ;  /* 0x000000080e00728c */ /* 0x000fe2000bf06270 */
[----:B------:R-:W-:-:S02]  /*3550*/  LEA.HI R3, R3, R0, RZ, 0x2 ;  /* 0x0000000003037211 */ /* 0x000fc400078f10ff */
[----:B------:R-:W-:Y:S02]  /*3560*/  LDSM.16.MT88.4 R84, [R228+0x6100] ;  /* 0x00610000e454783b */ /* 0x000fe40000004200 */
[----:B------:R-:W-:Y:S02]  /*3570*/  LOP3.LUT R3, R3, 0x7ffffffc, RZ, 0xc0, !PT ;  /* 0x7ffffffc03037812 */ /* 0x000fe400078ec0ff */
[----:B------:R-:W-:Y:S03]  /*3580*/  LDSM.16.MT88.4 R96, [R225+0x3900] ;  /* 0x00390000e160783b */ /* 0x000fe60000004200 */
[----:B------:R-:W-:Y:S01]  /*3590*/  IMAD.IADD R0, R0, 0x1, -R3 ;  /* 0x0000000100007824 */ /* 0x000fe200078e0a03 */
[----:B------:R-:W-:Y:S03]  /*35a0*/  LDSM.16.MT88.4 R80, [R228+0x3900] ;  /* 0x00390000e450783b */ /* 0x000fe60000004200 */
[----:B------:R-:W-:Y:S01]  /*35b0*/  IMAD R0, R0, -0x2, R6 ;  /* 0xfffffffe00007824 */ /* 0x000fe200078e0206 */
[----:B------:R-:W-:Y:S04]  /*35c0*/  LDSM.16.MT88.4 R92, [R226+0x3900] ;  /* 0x00390000e25c783b */ /* 0x000fe80000004200 */
[----:B------:R-:W-:-:S02]  /*35d0*/  ISETP.GT.AND P3, PT, R0, RZ, PT ;  /* 0x000000ff0000720c */ /* 0x000fc40003f64270 */
[C---:B------:R-:W-:Y:S02]  /*35e0*/  ISETP.GT.AND P2, PT, R0.reuse, 0x1, PT ;  /* 0x000000010000780c */ /* 0x040fe40003f44270 */
[----:B------:R-:W-:Y:S02]  /*35f0*/  ISETP.GT.AND P1, PT, R0, 0x8, PT ;  /* 0x000000080000780c */ /* 0x000fe40003f24270 */
[----:B------:R-:W-:Y:S02]  /*3600*/  FSEL R7, R104, -INF , P3 ;  /* 0xff80000068077808 */ /* 0x000fe40001800000 */
[----:B------:R-:W-:Y:S02]  /*3610*/  FSEL R8, R103, -INF , P2 ;  /* 0xff80000067087808 */ /* 0x000fe40001000000 */
[----:B------:R-:W-:Y:S02]  /*3620*/  FSEL R9, R100, -INF , P1 ;  /* 0xff80000064097808 */ /* 0x000fe40000800000 */
[----:B------:R-:W-:-:S02]  /*3630*/  ISETP.GT.AND P0, PT, R0, 0x9, PT ;  /* 0x000000090000780c */ /* 0x000fc40003f04270 */
[----:B------:R-:W-:Y:S02]  /*3640*/  FMNMX.FTZ R100, R7, R8, !PT ;  /* 0x0000000807647209 */ /* 0x000fe40007810000 */
[----:B------:R-:W-:Y:S02]  /*3650*/  FSEL R14, R102, -INF , P3 ;  /* 0xff800000660e7808 */ /* 0x000fe40001800000 */
[----:B------:R-:W-:Y:S02]  /*3660*/  ISETP.GT.AND P3, PT, R0, 0x10, PT ;  /* 0x000000100000780c */ /* 0x000fe40003f64270 */
[----:B------:R-:W-:Y:S02]  /*3670*/  FSEL R10, R91, -INF , P0 ;  /* 0xff8000005b0a7808 */ /* 0x000fe40000000000 */
[----:B------:R-:W-:Y:S02]  /*3680*/  FMNMX.FTZ R100, R9, R100, !PT ;  /* 0x0000006409647209 */ /* 0x000fe40007810000 */
[----:B------:R-:W-:-:S02]  /*3690*/  FSEL R15, R101, -INF , P2 ;  /* 0xff800000650f7808 */ /* 0x000fc40001000000 */
[----:B------:R-:W-:Y:S02]  /*36a0*/  ISETP.GT.AND P2, PT, R0, 0x11, PT ;  /* 0x000000110000780c */ /* 0x000fe40003f44270 */
[----:B------:R-:W-:Y:S02]  /*36b0*/  FSEL R11, R88, -INF , P3 ;  /* 0xff800000580b7808 */ /* 0x000fe40001800000 */
[----:B------:R-:W-:Y:S02]  /*36c0*/  FMNMX.FTZ R100, R10, R100, !PT ;  /* 0x000000640a647209 */ /* 0x000fe40007810000 */
[----:B------:R-:W-:Y:S02]  /*36d0*/  FSEL R20, R90, -INF , P1 ;  /* 0xff8000005a147808 */ /* 0x000fe40000800000 */
[----:B------:R-:W-:Y:S02]  /*36e0*/  ISETP.GT.AND P1, PT, R0, 0x18, PT ;  /* 0x000000180000780c */ /* 0x000fe40003f24270 */
[----:B------:R-:W-:-:S02]  /*36f0*/  FSEL R13, R76, -INF , P2 ;  /* 0xff8000004c0d7808 */ /* 0x000fc40001000000 */
[----:B------:R-:W-:Y:S01]  /*3700*/  FMNMX.FTZ R100, R11, R100, !PT ;  /* 0x000000640b647209 */ /* 0x000fe20007810000 */
[----:B------:R-:W-:Y:S01]  /*3710*/  LDSM.16.MT88.4 R76, [R229+0x6100] ;  /* 0x00610000e54c783b */ /* 0x000fe20000004200 */
[----:B------:R-:W-:Y:S02]  /*3720*/  FSEL R21, R89, -INF , P0 ;  /* 0xff80000059157808 */ /* 0x000fe40000000000 */
[----:B------:R-:W-:Y:S01]  /*3730*/  ISETP.GT.AND P0, PT, R0, 0x19, PT ;  /* 0x000000190000780c */ /* 0x000fe20003f04270 */
[----:B------:R-:W-:Y:S01]  /*3740*/  LDSM.16.MT88.4 R88, [R229+0x3900] ;  /* 0x00390000e558783b */ /* 0x000fe20000004200 */
[----:B------:R-:W-:Y:S02]  /*3750*/  FSEL R23, R73, -INF , P1 ;  /* 0xff80000049177808 */ /* 0x000fe40000800000 */
[----:B------:R-:W-:Y:S02]  /*3760*/  FMNMX.FTZ R100, R13, R100, !PT ;  /* 0x000000640d647209 */ /* 0x000fe40007810000 */
[----:B------:R-:W-:-:S02]  /*3770*/  FSEL R28, R75, -INF , P3 ;  /* 0xff8000004b1c7808 */ /* 0x000fc40001800000 */
[----:B------:R-:W-:Y:S02]  /*3780*/  ISETP.GT.AND P3, PT, R0, 0x20, PT ;  /* 0x000000200000780c */ /* 0x000fe40003f64270 */
[----:B------:R-:W-:Y:S02]  /*3790*/  FSEL R22, R72, -INF , P0 ;  /* 0xff80000048167808 */ /* 0x000fe40000000000 */
[----:B------:R-:W-:Y:S02]  /*37a0*/  FMNMX.FTZ R100, R23, R100, !PT ;  /* 0x0000006417647209 */ /* 0x000fe40007810000 */
[----:B------:R-:W-:Y:S02]  /*37b0*/  FSEL R29, R74, -INF , P2 ;  /* 0xff8000004a1d7808 */ /* 0x000fe40001000000 */
[----:B------:R-:W-:Y:S01]  /*37c0*/  ISETP.GT.AND P2, PT, R0, 0x21, PT ;  /* 0x000000210000780c */ /* 0x000fe20003f44270 */
[----:B------:R-:W-:Y:S01]  /*37d0*/  LDSM.16.MT88.4 R72, [R226+0x6100] ;  /* 0x00610000e248783b */ /* 0x000fe20000004200 */
[----:B------:R-:W-:-:S02]  /*37e0*/  FSEL R104, R69, -INF , P3 ;  /* 0xff80000045687808 */ /* 0x000fc40001800000 */
[----:B------:R-:W-:Y:S02]  /*37f0*/  FMNMX.FTZ R100, R22, R100, !PT ;  /* 0x0000006416647209 */ /* 0x000fe40007810000 */
[----:B------:R-:W-:Y:S02]  /*3800*/  FSEL R44, R71, -INF , P1 ;  /* 0xff800000472c7808 */ /* 0x000fe40000800000 */
[----:B------:R-:W-:Y:S02]  /*3810*/  ISETP.GT.AND P1, PT, R0, 0x28, PT ;  /* 0x000000280000780c */ /* 0x000fe40003f24270 */
[----:B------:R-:W-:Y:S02]  /*3820*/  FSEL R103, R68, -INF , P2 ;  /* 0xff80000044677808 */ /* 0x000fe40001000000 */
[----:B------:R-:W-:Y:S02]  /*3830*/  FMNMX.FTZ R100, R104, R100, !PT ;  /* 0x0000006468647209 */ /* 0x000fe40007810000 */
[----:B------:R-:W-:-:S02]  /*3840*/  FMNMX.FTZ R3, R14, R15, !PT ;  /* 0x0000000f0e037209 */ /* 0x000fc40007810000 */
[----:B------:R-:W-:Y:S02]  /*3850*/  FSEL R45, R70, -INF , P0 ;  /* 0xff800000462d7808 */ /* 0x000fe40000000000 */
[----:B------:R-:W-:Y:S02]  /*3860*/  ISETP.GT.AND P0, PT, R0, 0x29, PT ;  /* 0x000000290000780c */ /* 0x000fe40003f04270 */
[----:B------:R-:W-:Y:S02]  /*3870*/  FSEL R102, R60, -INF , P1 ;  /* 0xff8000003c667808 */ /* 0x000fe40000800000 */
[----:B------:R-:W-:Y:S01]  /*3880*/  FMNMX.FTZ R100, R103, R100, !PT ;  /* 0x0000006467647209 */ /* 0x000fe20007810000 */
[----:B------:R-:W-:Y:S01]  /*3890*/  LDSM.16.MT88.4 R60, [R229+0x900] ;  /* 0x00090000e53c783b */ /* 0x000fe20000004200 */
[----:B------:R-:W-:Y:S02]  /*38a0*/  FMNMX.FTZ R3, R20, R3, !PT ;  /* 0x0000000314037209 */ /* 0x000fe40007810000 */
[----:B------:R-:W-:-:S02]  /*38b0*/  FSEL R106, R65, -INF , P3 ;  /* 0xff800000416a7808 */ /* 0x000fc40001800000 */
[----:B------:R-:W-:Y:S02]  /*38c0*/  ISETP.GT.AND P3, PT, R0, 0x30, PT ;  /* 0x000000300000780c */ /* 0x000fe40003f64270 */
[----:B------:R-:W-:Y:S02]  /*38d0*/  FSEL R101, R59, -INF , P0 ;  /* 0xff8000003b657808 */ /* 0x000fe40000000000 */
[----:B------:R-:W-:Y:S02]  /*38e0*/  FMNMX.FTZ R100, R102, R100, !PT ;  /* 0x0000006466647209 */ /* 0x000fe40007810000 */
[----:B------:R-:W-:Y:S02]  /*38f0*/  FMNMX.FTZ R3, R21, R3, !PT ;  /* 0x0000000315037209 */ /* 0x000fe40007810000 */
[----:B------:R-:W-:Y:S02]  /*3900*/  FSEL R105, R64, -INF , P2 ;  /* 0xff80000040697808 */ /* 0x000fe40001000000 */
[----:B------:R-:W-:Y:S01]  /*3910*/  ISETP.GT.AND P2, PT, R0, 0x31, PT ;  /* 0x000000310000780c */ /* 0x000fe20003f44270 */
[----:B------:R-:W-:Y:S01]  /*3920*/  LDSM.16.MT88.4 R64, [R225+0x6100] ;  /* 0x00610000e140783b */ /* 0x000fe20000004200 */
[----:B------:R-:W-:-:S02]  /*3930*/  FSEL R155, R56, -INF , P3 ;  /* 0xff800000389b7808 */ /* 0x000fc40001800000 */
[----:B------:R-:W-:Y:S02]  /*3940*/  FMNMX.FTZ R100, R101, R100, !PT ;  /* 0x0000006465647209 */ /* 0x000fe40007810000 */
[----:B------:R-:W-:Y:S02]  /*3950*/  FMNMX.FTZ R3, R28, R3, !PT ;  /* 0x000000031c037209 */ /* 0x000fe40007810000 */
[----:B------:R-:W-:Y:S02]  /*3960*/  FSEL R107, R58, -INF , P1 ;  /* 0xff8000003a6b7808 */ /* 0x000fe40000800000 */
[----:B------:R-:W-:Y:S02]  /*3970*/  ISETP.GT.AND P1, PT, R0, 0x38, PT ;  /* 0x000000380000780c */ /* 0x000fe40003f24270 */
[----:B------:R-:W-:Y:S02]  /*3980*/  FSEL R154, R54, -INF , P2 ;  /* 0xff800000369a7808 */ /* 0x000fe40001000000 */
[----:B------:R-:W-:-:S02]  /*3990*/  FMNMX.FTZ R100, R155, R100, !PT ;  /* 0x000000649b647209 */ /* 0x000fc40007810000 */
[----:B------:R-:W-:Y:S02]  /*39a0*/  FMNMX.FTZ R3, R29, R3, !PT ;  /* 0x000000031d037209 */ /* 0x000fe40007810000 */
[----:B------:R-:W-:Y:S02]  /*39b0*/  FSEL R112, R57, -INF , P0 ;  /* 0xff80000039707808 */ /* 0x000fe40000000000 */
[----:B------:R-:W-:Y:S01]  /*39c0*/  ISETP.GT.AND P0, PT, R0, 0x39, PT ;  /* 0x000000390000780c */ /* 0x000fe20003f04270 */
[----:B------:R-:W-:Y:S01]  /*39d0*/  LDSM.16.MT88.4 R56, [R229+0x3100] ;  /* 0x00310000e538783b */ /* 0x000fe20000004200 */
[----:B------:R-:W-:Y:S02]  /*39e0*/  FSEL R153, R43, -INF , P1 ;  /* 0xff8000002b997808 */ /* 0x000fe40000800000 */
[----:B------:R-:W-:Y:S02]  /*39f0*/  FMNMX.FTZ R100, R154, R100, !PT ;  /* 0x000000649a647209 */ /* 0x000fe40007810000 */
[----:B------:R-:W-:-:S02]  /*3a00*/  FMNMX.FTZ R3, R44, R3, !PT ;  /* 0x000000032c037209 */ /* 0x000fc40007810000 */
[----:B------:R-:W-:Y:S02]  /*3a10*/  FSEL R167, R53, -INF , P3 ;  /* 0xff80000035a77808 */ /* 0x000fe40001800000 */
[----:B------:R-:W-:Y:S02]  /*3a20*/  ISETP.GT.AND P3, PT, R0, 0x40, PT ;  /* 0x000000400000780c */ /* 0x000fe40003f64270 */
[----:B------:R-:W-:Y:S02]  /*3a30*/  FSEL R152, R42, -INF , P0 ;  /* 0xff8000002a987808 */ /* 0x000fe40000000000 */
[----:B------:R-:W-:Y:S02]  /*3a40*/  FMNMX.FTZ R100, R153, R100, !PT ;  /* 0x0000006499647209 */ /* 0x000fe40007810000 */
[----:B------:R-:W-:Y:S02]  /*3a50*/  FMNMX.FTZ R3, R45, R3, !PT ;  /* 0x000000032d037209 */ /* 0x000fe40007810000 */
[----:B------:R-:W-:-:S02]  /*3a60*/  FSEL R165, R52, -INF , P2 ;  /* 0xff80000034a57808 */ /* 0x000fc40001000000 */
[----:B------:R-:W-:Y:S01]  /*3a70*/  ISETP.GT.AND P2, PT, R0, 0x41, PT ;  /* 0x000000410000780c */ /* 0x000fe20003f44270 */
[----:B------:R-:W-:Y:S01]  /*3a80*/  LDSM.16.MT88.4 R52, [R229+0x100] ;  /* 0x00010000e534783b */ /* 0x000fe20000004200 */
[----:B------:R-:W-:Y:S02]  /*3a90*/  FSEL R171, R37, -INF , P3 ;  /* 0xff80000025ab7808 */ /* 0x000fe40001800000 */
[----:B------:R-:W-:Y:S02]  /*3aa0*/  FMNMX.FTZ R100, R152, R100, !PT ;  /* 0x0000006498647209 */ /* 0x000fe40007810000 */
[----:B------:R-:W-:Y:S02]  /*3ab0*/  FMNMX.FTZ R3, R106, R3, !PT ;  /* 0x000000036a037209 */ /* 0x000fe40007810000 */
[----:B------:R-:W-:Y:S02]  /*3ac0*/  FSEL R166, R41, -INF , P1 ;  /* 0xff80000029a67808 */ /* 0x000fe40000800000 */
[----:B------:R-:W-:-:S02]  /*3ad0*/  ISETP.GT.AND P1, PT, R0, 0x48, PT ;  /* 0x000000480000780c */ /* 0x000fc40003f24270 */
[----:B------:R-:W-:Y:S02]  /*3ae0*/  FSEL R170, R36, -INF , P2 ;  /* 0xff80000024aa7808 */ /* 0x000fe40001000000 */
[----:B------:R-:W-:Y:S02]  /*3af0*/  FMNMX.FTZ R100, R171, R100, !PT ;  /* 0x00000064ab647209 */ /* 0x000fe40007810000 */
[----:B------:R-:W-:Y:S02]  /*3b00*/  FMNMX.FTZ R3, R105, R3, !PT ;  /* 0x0000000369037209 */ /* 0x000fe40007810000 */
[----:B------:R-:W-:Y:S02]  /*3b10*/  FSEL R164, R40, -INF , P0 ;  /* 0xff80000028a47808 */ /* 0x000fe40000000000 */
[----:B------:R-:W-:Y:S02]  /*3b20*/  ISETP.GT.AND P0, PT, R0, 0x49, PT ;  /* 0x000000490000780c */ /* 0x000fe40003f04270 */
        /* <DEDUP_REMOVED lines=17> */
[----:B------:R-:W-:Y:S02]  /*3c40*/  FSEL R181, R18, -INF , P2 ;  /* 0xff80000012b57808 */ /* 0x000fe40001000000 */
[----:B------:R-:W-:Y:S02]  /*3c50*/  FMNMX.FTZ R100, R250, R100, !PT ;  /* 0x00000064fa647209 */ /* 0x000fe40007810000 */
[----:B------:R-:W-:-:S02]  /*3c60*/  ISETP.GT.AND P0, PT, R0, 0x59, PT ;  /* 0x000000590000780c */ /* 0x000fc40003f04270 */
[----:B------:R-:W-:Y:S02]  /*3c70*/  FMNMX.FTZ R0, R165, R3, !PT ;  /* 0x00000003a5007209 */ /* 0x000fe40007810000 */
[----:B------:R-:W-:Y:S02]  /*3c80*/  FSEL R47, R17, -INF , P1 ;  /* 0xff800000112f7808 */ /* 0x000fe40000800000 */
[----:B------:R-:W-:Y:S02]  /*3c90*/  FMNMX.FTZ R100, R181, R100, !PT ;  /* 0x00000064b5647209 */ /* 0x000fe40007810000 */
[----:B------:R-:W-:Y:S01]  /*3ca0*/  FMNMX.FTZ R0, R166, R0, !PT ;  /* 0x00000000a6007209 */ /* 0x000fe20007810000 */
[----:B------:R-:W-:Y:S01]  /*3cb0*/  IMAD.MOV.U32 R2, RZ, RZ, R47 ;  /* 0x000000ffff027224 */ /* 0x000fe200078e002f */
[----:B------:R-:W-:Y:S02]  /*3cc0*/  FSEL R111, R16, -INF , P0 ;  /* 0xff800000106f7808 */ /* 0x000fe40000000000 */
[----:B------:R-:W-:Y:S01]  /*3cd0*/  FMNMX.FTZ R100, R47, R100, !PT ;  /* 0x000000642f647209 */ /* 0x000fe20007810000 */
[----:B------:R-:W-:Y:S01]  /*3ce0*/  LDSM.16.MT88.4 R16, [R225+0x100] ;  /* 0x00010000e110783b */ /* 0x000fe20000004200 */
[----:B------:R-:W-:-:S02]  /*3cf0*/  FMNMX.FTZ R0, R164, R0, !PT ;  /* 0x00000000a4007209 */ /* 0x000fc40007810000 */
[----:B------:R-:W-:Y:S02]  /*3d00*/  FMNMX.FTZ R100, R111, R100, !PT ;  /* 0x000000646f647209 */ /* 0x000fe40007810000 */
[----:B------:R-:W-:Y:S02]  /*3d10*/  FMNMX.FTZ R0, R174, R0, !PT ;  /* 0x00000000ae007209 */ /* 0x000fe40007810000 */
[----:B------:R-:W-:Y:S01]  /*3d20*/  FSEL R180, R27, -INF , P3 ;  /* 0xff8000001bb47808 */ /* 0x000fe20001800000 */
[----:B------:R-:W1:Y:S01]  /*3d30*/  SHFL.BFLY PT, R3, R100, 0x2, 0x1f ;  /* 0x0c401f0064037f89 */ /* 0x000e6200000e0000 */
[----:B------:R-:W-:Y:S02]  /*3d40*/  FMNMX.FTZ R0, R173, R0, !PT ;  /* 0x00000000ad007209 */ /* 0x000fe40007810000 */
[----:B------:R-:W-:Y:S02]  /*3d50*/  FSEL R46, R26, -INF , P2 ;  /* 0xff8000001a2e7808 */ /* 0x000fe40001000000 */
[----:B------:R-:W-:-:S02]  /*3d60*/  FMNMX.FTZ R0, R172, R0, !PT ;  /* 0x00000000ac007209 */ /* 0x000fc40007810000 */
[----:B------:R-:W-:Y:S02]  /*3d70*/  FSEL R132, R25, -INF , P1 ;  /* 0xff80000019847808 */ /* 0x000fe40000800000 */
[----:B------:R-:W-:Y:S02]  /*3d80*/  FMNMX.FTZ R0, R175, R0, !PT ;  /* 0x00000000af007209 */ /* 0x000fe40007810000 */
[----:B------:R-:W-:Y:S02]  /*3d90*/  FSEL R114, R24, -INF , P0 ;  /* 0xff80000018727808 */ /* 0x000fe40000000000 */
[----:B------:R-:W-:Y:S01]  /*3da0*/  FMNMX.FTZ R0, R180, R0, !PT ;  /* 0x00000000b4007209 */ /* 0x000fe20007810000 */
[----:B------:R-:W-:Y:S03]  /*3db0*/  LDSM.16.MT88.4 R24, [R226+0x100] ;  /* 0x00010000e218783b */ /* 0x000fe60000004200 */
[----:B------:R-:W-:-:S04]  /*3dc0*/  FMNMX.FTZ R0, R46, R0, !PT ;  /* 0x000000002e007209 */ /* 0x000fc80007810000 */
[----:B------:R-:W-:Y:S02]  /*3dd0*/  FMNMX.FTZ R0, R132, R0, !PT ;  /* 0x0000000084007209 */ /* 0x000fe40007810000 */
[----:B-1----:R-:W-:Y:S02]  /*3de0*/  FMNMX.FTZ R100, R100, R3, !PT ;  /* 0x0000000364647209 */ /* 0x002fe40007810000 */
[----:B------:R-:W-:-:S03]  /*3df0*/  FMNMX.FTZ R3, R114, R0, !PT ;  /* 0x0000000072037209 */ /* 0x000fc60007810000 */
[----:B------:R-:W1:Y:S04]  /*3e00*/  SHFL.BFLY PT, R0, R100, 0x1, 0x1f ;  /* 0x0c201f0064007f89 */ /* 0x000e6800000e0000 */
[----:B------:R-:W2:Y:S01]  /*3e10*/  SHFL.BFLY PT, R6, R3, 0x2, 0x1f ;  /* 0x0c401f0003067f89 */ /* 0x000ea200000e0000 */
[----:B-1----:R-:W-:Y:S02]  /*3e20*/  FMNMX.FTZ R100, R100, R0, !PT ;  /* 0x0000000064647209 */ /* 0x002fe40007810000 */
[----:B--2---:R-:W-:-:S03]  /*3e30*/  FMNMX.FTZ R3, R3, R6, !PT ;  /* 0x0000000603037209 */ /* 0x004fc60007810000 */
[C---:B------:R-:W-:Y:S01]  /*3e40*/  FMUL.FTZ R12, R100.reuse, c[0x0][0x2d0] ;  /* 0x0000b400640c7a20 */ /* 0x040fe20000410000 */
[----:B------:R-:W-:Y:S01]  /*3e50*/  FSETP.NEU.FTZ.AND P0, PT, R100, -INF , PT ;  /* 0xff8000006400780b */ /* 0x000fe20003f1d000 */
[----:B------:R-:W1:Y:S03]  /*3e60*/  SHFL.BFLY PT, R6, R3, 0x1, 0x1f ;  /* 0x0c201f0003067f89 */ /* 0x000e6600000e0000 */
[----:B------:R-:W-:-:S05]  /*3e70*/  FSEL R12, R12, RZ, P0 ;  /* 0x000000ff0c0c7208 */ /* 0x000fca0000000000 */
[----:B------:R-:W-:-:S04]  /*3e80*/  FFMA.FTZ R0, R7, c[0x0][0x2d0], -R12 ;  /* 0x0000b40007007a23 */ /* 0x000fc8000001080c */
[----:B------:R2:W-:Y:S01]  /*3e90*/  MUFU.EX2 R108, R0 ;  /* 0x00000000006c7308 */ /* 0x0005e20000000800 */
[----:B-1----:R-:W-:Y:S01]  /*3ea0*/  FMNMX.FTZ R3, R3, R6, !PT ;  /* 0x0000000603037209 */ /* 0x002fe20007810000 */
[--C-:B------:R-:W-:Y:S02]  /*3eb0*/  FFMA.FTZ R6, R11, c[0x0][0x2d0], -R12.reuse ;  /* 0x0000b4000b067a23 */ /* 0x100fe4000001080c */
[----:B--2---:R-:W-:Y:S01]  /*3ec0*/  FFMA.FTZ R0, R8, c[0x0][0x2d0], -R12 ;  /* 0x0000b40008007a23 */ /* 0x004fe2000001080c */
[----:B------:R-:W-:-:S03]  /*3ed0*/  FSETP.NEU.FTZ.AND P0, PT, R3, -INF , PT ;  /* 0xff8000000300780b */ /* 0x000fc60003f1d000 */
[----:B------:R1:W-:Y:S08]  /*3ee0*/  MUFU.EX2 R182, R6 ;  /* 0x0000000600b67308 */ /* 0x0003f00000000800 */
[----:B------:R2:W3:Y:S01]  /*3ef0*/  MUFU.EX2 R185, R0 ;  /* 0x0000000000b97308 */ /* 0x0004e20000000800 */
[----:B-1----:R-:W-:-:S07]  /*3f00*/  FFMA.FTZ R6, R13, c[0x0][0x2d0], -R12 ;  /* 0x0000b4000d067a23 */ /* 0x002fce000001080c */
[----:B------:R-:W-:Y:S01]  /*3f10*/  MUFU.EX2 R251, R6 ;  /* 0x0000000600fb7308 */ /* 0x000fe20000000800 */
[----:B--2---:R-:W-:Y:S01]  /*3f20*/  FFMA.FTZ R0, R9, c[0x0][0x2d0], -R12 ;  /* 0x0000b40009007a23 */ /* 0x004fe2000001080c */
[----:B---3--:R-:W-:-:S06]  /*3f30*/  F2FP.BF16.PACK_AB R8, R185, R108 ;  /* 0x0000006cb908723e */ /* 0x008fcc00000010ff */
[----:B------:R1:W-:Y:S02]  /*3f40*/  MUFU.EX2 R187, R0 ;  /* 0x0000000000bb7308 */ /* 0x0003e40000000800 */
[----:B-1----:R-:W-:-:S06]  /*3f50*/  FFMA.FTZ R0, R10, c[0x0][0x2d0], -R12 ;  /* 0x0000b4000a007a23 */ /* 0x002fcc000001080c */
[----:B------:R1:W2:Y:S02]  /*3f60*/  MUFU.EX2 R38, R0 ;  /* 0x0000000000267308 */ /* 0x0002a40000000800 */
[----:B-1----:R-:W-:Y:S01]  /*3f70*/  FMUL.FTZ R0, R3, c[0x0][0x2d0] ;  /* 0x0000b40003007a20 */ /* 0x002fe20000410000 */
[----:B--2---:R-:W-:Y:S02]  /*3f80*/  MOV R13, R38 ;  /* 0x00000026000d7202 */ /* 0x004fe40000000f00 */
[----:B------:R-:W1:Y:S02]  /*3f90*/  LDSM.16.MT88.4 R36, [R225+0x900] ;  /* 0x00090000e124783b */ /* 0x000e640000004200 */
[----:B------:R-:W-:Y:S02]  /*3fa0*/  FSEL R0, R0, RZ, P0 ;  /* 0x000000ff00007208 */ /* 0x000fe40000000000 */
[----:B------:R-:W-:Y:S02]  /*3fb0*/  F2FP.BF16.PACK_AB R10, R13, R187 ;  /* 0x000000bb0d0a723e */ /* 0x000fe400000010ff */
[----:B------:R-:W-:Y:S01]  /*3fc0*/  PLOP3.LUT P0, PT, PT, PT, UP0, 0x80, 0x0 ;  /* 0x000000000000781c */ /* 0x000fe20003f0f008 */
[----:B------:R-:W-:-:S04]  /*3fd0*/  FFMA.FTZ R4, R14, c[0x0][0x2d0], -R0 ;  /* 0x0000b4000e047a23 */ /* 0x000fc80000010800 */
[----:B------:R2:W-:Y:S02]  /*3fe0*/  MUFU.EX2 R186, R4 ;  /* 0x0000000400ba7308 */ /* 0x0005e40000000800 */
[----:B--2---:R-:W-:Y:S01]  /*3ff0*/  FFMA.FTZ R4, R15, c[0x0][0x2d0], -R0 ;  /* 0x0000b4000f047a23 */ /* 0x004fe20000010800 */
[----:B------:R-:W-:-:S05]  /*4000*/  MOV R15, R46 ;  /* 0x0000002e000f7202 */ /* 0x000fca0000000f00 */
[----:B------:R2:W3:Y:S02]  /*4010*/  MUFU.EX2 R110, R4 ;  /* 0x00000004006e7308 */ /* 0x0004e40000000800 */
[----:B--2---:R-:W-:Y:S01]  /*4020*/  FFMA.FTZ R4, R20, c[0x0][0x2d0], -R0 ;  /* 0x0000b40014047a23 */ /* 0x004fe20000010800 */
[----:B---3--:R-:W-:-:S05]  /*4030*/  F2FP.BF16.PACK_AB R9, R110, R186 ;  /* 0x000000ba6e09723e */ /* 0x008fca00000010ff */
[----:B------:R2:W-:Y:S02]  /*4040*/  MUFU.EX2 R133, R4 ;  /* 0x0000000400857308 */ /* 0x0005e40000000800 */
[----:B--2---:R-:W-:-:S06]  /*4050*/  FFMA.FTZ R4, R21, c[0x0][0x2d0], -R0 ;  /* 0x0000b40015047a23 */ /* 0x004fcc0000010800 */
[----:B------:R2:W3:Y:S02]  /*4060*/  MUFU.EX2 R183, R4 ;  /* 0x0000000400b77308 */ /* 0x0004e40000000800 */
[----:B--2---:R-:W-:Y:S01]  /*4070*/  FFMA.FTZ R4, R23, c[0x0][0x2d0], -R12 ;  /* 0x0000b40017047a23 */ /* 0x004fe2000001080c */
[----:B---3--:R-:W-:-:S05]  /*4080*/  F2FP.BF16.PACK_AB R11, R183, R133 ;  /* 0x00000085b70b723e */ /* 0x008fca00000010ff */
[----:B------:R2:W-:Y:S02]  /*4090*/  MUFU.EX2 R14, R4 ;  /* 0x00000004000e7308 */ /* 0x0005e40000000800 */
[C---:B------:R-:W-:Y:S08]  /*40a0*/  HMMA.16816.F32.BF16 R40, R8.reuse, R16, RZ ;  /* 0x000000100828723c */ /* 0x040ff000000418ff */
[----:B------:R-:W-:Y:S01]  /*40b0*/  HMMA.16816.F32.BF16 R68, R8, R64, RZ ;  /* 0x000000400844723c */ /* 0x000fe200000418ff */
[----:B--2---:R-:W-:-:S04]  /*40c0*/  FFMA.FTZ R4, R22, c[0x0][0x2d0], -R12 ;  /* 0x0000b40016047a23 */ /* 0x004fc8000001080c */
[----:B------:R2:W3:Y:S03]  /*40d0*/  MUFU.EX2 R115, R4 ;  /* 0x0000000400737308 */ /* 0x0004e60000000800 */
[C---:B------:R-:W-:Y:S08]  /*40e0*/  HMMA.16816.F32.BF16 R20, R8.reuse, R24, RZ ;  /* 0x000000180814723c */ /* 0x040ff000000418ff */
[----:B------:R-:W-:Y:S01]  /*40f0*/  HMMA.16816.F32.BF16 R64, R8, R66, RZ ;  /* 0x000000420840723c */ /* 0x000fe200000418ff */
[----:B--2---:R-:W-:Y:S01]  /*4100*/  FFMA.FTZ R4, R28, c[0x0][0x2d0], -R0 ;  /* 0x0000b4001c047a23 */ /* 0x004fe20000010800 */
[----:B---3--:R-:W-:-:S03]  /*4110*/  F2FP.BF16.PACK_AB R6, R115, R14 ;  /* 0x0000000e7306723e */ /* 0x008fc600000010ff */
[----:B------:R2:W-:Y:S02]  /*4120*/  MUFU.EX2 R113, R4 ;  /* 0x0000000400717308 */ /* 0x0005e40000000800 */
[--C-:B--2---:R-:W-:Y:S02]  /*4130*/  FFMA.FTZ R4, R29, c[0x0][0x2d0], -R0.reuse ;  /* 0x0000b4001d047a23 */ /* 0x104fe40000010800 */
[C---:B------:R-:W-:Y:S04]  /*4140*/  HMMA.16816.F32.BF16 R28, R8.reuse, R18, RZ ;  /* 0x00000012081c723c */ /* 0x040fe800000418ff */
[----:B------:R2:W3:Y:S04]  /*4150*/  MUFU.EX2 R252, R4 ;  /* 0x0000000400fc7308 */ /* 0x0004e80000000800 */
[C---:B------:R-:W-:Y:S08]  /*4160*/  HMMA.16816.F32.BF16 R16, R8.reuse, R26, RZ ;  /* 0x0000001a0810723c */ /* 0x040ff000000418ff */
[----:B------:R-:W-:Y:S01]  /*4170*/  HMMA.16816.F32.BF16 R24, R8, R54, RZ ;  /* 0x000000360818723c */ /* 0x000fe200000418ff */
[----:B--2---:R-:W-:Y:S01]  /*4180*/  FFMA.FTZ R4, R44, c[0x0][0x2d0], -R0 ;  /* 0x0000b4002c047a23 */ /* 0x004fe20000010800 */
[----:B---3--:R-:W-:-:S03]  /*4190*/  F2FP.BF16.PACK_AB R5, R252, R113 ;  /* 0x00000071fc05723e */ /* 0x008fc600000010ff */
[----:B------:R2:W-:Y:S02]  /*41a0*/  MUFU.EX2 R184, R4 ;  /* 0x0000000400b87308 */ /* 0x0005e40000000800 */
[----:B--2---:R-:W-:Y:S02]  /*41b0*/  FFMA.FTZ R4, R45, c[0x0][0x2d0], -R0 ;  /* 0x0000b4002d047a23 */ /* 0x004fe40000010800 */
[----:B------:R-:W2:Y:S04]  /*41c0*/  LDSM.16.MT88.4 R44, [R228+0x100] ;  /* 0x00010000e42c783b */ /* 0x000ea80000004200 */
[----:B------:R3:W4:Y:S02]  /*41d0*/  MUFU.EX2 R109, R4 ;  /* 0x00000004006d7308 */ /* 0x0007240000000800 */
[----:B---3--:R-:W-:-:S02]  /*41e0*/  F2FP.BF16.PACK_AB R4, R251, R182 ;  /* 0x000000b6fb04723e */ /* 0x008fc400000010ff */
[----:B----4-:R-:W-:-:S07]  /*41f0*/  F2FP.BF16.PACK_AB R7, R109, R184 ;  /* 0x000000b86d07723e */ /* 0x010fce00000010ff */
[C---:B-1----:R-:W-:Y:S08]  /*4200*/  HMMA.16816.F32.BF16 R148, R4.reuse, R36, R40 ;  /* 0x000000240494723c */ /* 0x042ff00000041828 */
[C---:B------:R-:W-:Y:S01]  /*4210*/  HMMA.16816.F32.BF16 R144, R4.reuse, R38, R28 ;  /* 0x000000260490723c */ /* 0x040fe2000004181c */
[----:B------:R-:W1:Y:S07]  /*4220*/  LDSM.16.MT88.4 R36, [R225+0x3100] ;  /* 0x00310000e124783b */ /* 0x000e6e0000004200 */
[C---:B------:R-:W-:Y:S08]  /*4230*/  HMMA.16816.F32.BF16 R140, R4.reuse, R32, R20 ;  /* 0x00000020048c723c */ /* 0x040ff00000041814 */
[----:B------:R-:W-:Y:S01]  /*4240*/  HMMA.16816.F32.BF16 R136, R4, R34, R16 ;  /* 0x000000220488723c */ /* 0x000fe20000041810 */
[----:B------:R-:W3:Y:S07]  /*4250*/  LDSM.16.MT88.4 R32, [R228+0x900] ;  /* 0x00090000e420783b */ /* 0x000eee0000004200 */
[C---:B------:R-:W-:Y:S01]  /*4260*/  HMMA.16816.F32.BF16 R28, R8.reuse, R52, RZ ;  /* 0x00000034081c723c */ /* 0x040fe200000418ff */
[----:B------:R-:W4:Y:S07]  /*4270*/  LDSM.16.MT88.4 R52, [R228+0x3100] ;  /* 0x00310000e434783b */ /* 0x000f2e0000004200 */
[C---:B--2---:R-:W-:Y:S08]  /*4280*/  HMMA.16816.F32.BF16 R20, R8.reuse, R44, RZ ;  /* 0x0000002c0814723c */ /* 0x044ff000000418ff */
[C---:B------:R-:W-:Y:S08]  /*4290*/  HMMA.16816.F32.BF16 R16, R8.reuse, R46, RZ ;  /* 0x0000002e0810723c */ /* 0x040ff000000418ff */
[C---:B-1----:R-:W-:Y:S08]  /*42a0*/  HMMA.16816.F32.BF16 R44, R8.reuse, R36, RZ ;  /* 0x00000024082c723c */ /* 0x042ff000000418ff */
[----:B------:R-:W-:Y:S08]  /*42b0*/  HMMA.16816.F32.BF16 R40, R8, R38, RZ ;  /* 0x000000260828723c */ /* 0x000ff000000418ff */
[----:B---3--:R-:W-:Y:S08]  /*42c0*/  HMMA.16816.F32.BF16 R128, R4, R32, R20 ;  /* 0x000000200480723c */ /* 0x008ff00000041814 */
[----:B----4-:R-:W-:Y:S08]  /*42d0*/  HMMA.16816.F32.BF16 R20, R8, R52, RZ ;  /* 0x000000340814723c */ /* 0x010ff000000418ff */
[C---:B------:R-:W-:Y:S08]  /*42e0*/  HMMA.16816.F32.BF16 R120, R4.reuse, R60, R28 ;  /* 0x0000003c0478723c */ /* 0x040ff0000004181c */
[C---:B------:R-:W-:Y:S08]  /*42f0*/  HMMA.16816.F32.BF16 R124, R4.reuse, R62, R24 ;  /* 0x0000003e047c723c */ /* 0x040ff00000041818 */
[----:B------:R-:W-:Y:S08]  /*4300*/  HMMA.16816.F32.BF16 R116, R4, R34, R16 ;  /* 0x000000220474723c */ /* 0x000ff00000041810 */
[C---:B------:R-:W-:Y:S08]  /*4310*/  HMMA.16816.F32.BF16 R36, R8.reuse, R48, RZ ;  /* 0x000000300824723c */ /* 0x040ff000000418ff */
        /* <DEDUP_REMOVED lines=9> */
[----:B------:R-:W-:Y:S07]  /*43b0*/  HMMA.16816.F32.BF16 R76, R8, R86, RZ ;  /* 0x00000056084c723c */ /* 0x000fee00000418ff */
[----:B------:R-:W-:Y:S01]  /*43c0*/  IMAD.MOV.U32 R8, RZ, RZ, R133 ;  /* 0x000000ffff087224 */ /* 0x000fe200078e0085 */
[----:B------:R-:W-:Y:S01]  /*43d0*/  MOV R10, R111 ;  /* 0x0000006f000a7202 */ /* 0x000fe20000000f00 */
[----:B------:R-:W-:Y:S01]  /*43e0*/  IMAD.MOV.U32 R9, RZ, RZ, R132 ;  /* 0x000000ffff097224 */ /* 0x000fe200078e0084 */
[----:B------:R-:W-:Y:S01]  /*43f0*/  HMMA.16816.F32.BF16 R84, R4, R88, R28 ;  /* 0x000000580454723c */ /* 0x000fe2000004181c */
[----:B------:R-:W-:-:S06]  /*4400*/  IMAD.MOV.U32 R11, RZ, RZ, R110 ;  /* 0x000000ffff0b7224 */ /* 0x000fcc00078e006e */
[----:B------:R-:W-:Y:S01]  /*4410*/  MOV R29, R8 ;  /* 0x00000008001d7202 */ /* 0x000fe20000000f00 */
[----:B------:R-:W-:Y:S01]  /*4420*/  HMMA.16816.F32.BF16 R132, R4, R96, R44 ;  /* 0x000000600484723c */ /* 0x000fe2000004182c */
[----:B------:R-:W-:-:S06]  /*4430*/  IMAD.MOV.U32 R30, RZ, RZ, R9 ;  /* 0x000000ffff1e7224 */ /* 0x000fcc00078e0009 */
[----:B------:R-:W-:Y:S01]  /*4440*/  IMAD.MOV.U32 R46, RZ, RZ, R109 ;  /* 0x000000ffff2e7224 */ /* 0x000fe200078e006d */
[----:B------:R-:W-:Y:S01]  /*4450*/  MOV R47, R108 ;  /* 0x0000006c002f7202 */ /* 0x000fe20000000f00 */
[----:B------:R-:W-:Y:S01]  /*4460*/  HMMA.16816.F32.BF16 R88, R4, R90, R24 ;  /* 0x0000005a0458723c */ /* 0x000fe20000041818 */
[----:B------:R-:W1:Y:S01]  /*4470*/  LDSM.16.MT88.4 R24, [R228+0x6900] ;  /* 0x00690000e418783b */ /* 0x000e620000004200 */
[----:B------:R-:W-:Y:S02]  /*4480*/  IMAD.MOV.U32 R31, RZ, RZ, R46 ;  /* 0x000000ffff1f7224 */ /* 0x000fe400078e002e */
[----:B------:R-:W-:-:S04]  /*4490*/  IMAD.MOV.U32 R28, RZ, RZ, R47 ;  /* 0x000000ffff1c7224 */ /* 0x000fc800078e002f */
[C---:B------:R-:W-:Y:S08]  /*44a0*/  HMMA.16816.F32.BF16 R108, R4.reuse, R98, R40 ;  /* 0x00000062046c723c */ /* 0x040ff00000041828 */
[C---:B------:R-:W-:Y:S01]  /*44b0*/  HMMA.16816.F32.BF16 R40, R4.reuse, R80, R20 ;  /* 0x000000500428723c */ /* 0x040fe20000041814 */
[----:B------:R-:W2:Y:S06]  /*44c0*/  LDSM.16.MT88.4 R20, [R225+0x6900] ;  /* 0x00690000e114783b */ /* 0x000eac0000004200 */
[----:B------:R-:W-:Y:S01]  /*44d0*/  IMAD.MOV.U32 R80, RZ, RZ, R10 ;  /* 0x000000ffff507224 */ /* 0x000fe200078e000a */
[----:B------:R-:W-:Y:S01]  /*44e0*/  MOV R81, R11 ;  /* 0x0000000b00517202 */ /* 0x000fe20000000f00 */
[C---:B------:R-:W-:Y:S01]  /*44f0*/  HMMA.16816.F32.BF16 R96, R4.reuse, R92, R36 ;  /* 0x0000005c0460723c */ /* 0x040fe20000041824 */
[----:B------:R-:W3:Y:S07]  /*4500*/  LDSM.16.MT88.4 R8, [R229+0x6900] ;  /* 0x00690000e508783b */ /* 0x000eee0000004200 */
[C---:B------:R-:W-:Y:S01]  /*4510*/  HMMA.16816.F32.BF16 R36, R4.reuse, R82, R16 ;  /* 0x000000520424723c */ /* 0x040fe20000041810 */
[----:B------:R-:W4:Y:S06]  /*4520*/  LDSM.16.MT88.4 R16, [R226+0x6900] ;  /* 0x00690000e210783b */ /* 0x000f2c0000004200 */
[----:B------:R-:W-:Y:S01]  /*4530*/  IMAD.MOV.U32 R82, RZ, RZ, R2 ;  /* 0x000000ffff527224 */ /* 0x000fe200078e0002 */
[----:B------:R-:W-:Y:S01]  /*4540*/  HMMA.16816.F32.BF16 R92, R4, R94, R32 ;  /* 0x0000005e045c723c */ /* 0x000fe20000041820 */
[----:B------:R-:W-:-:S07]  /*4550*/  FFMA.FTZ R2, R104, c[0x0][0x2d0], -R12 ;  /* 0x0000b40068027a23 */ /* 0x000fce000001080c */
[C---:B-1----:R-:W-:Y:S08]  /*4560*/  HMMA.16816.F32.BF16 R32, R4.reuse, R24, R72 ;  /* 0x000000180420723c */ /* 0x042ff00000041848 */
[C---:B--2---:R-:W-:Y:S07]  /*4570*/  HMMA.16816.F32.BF16 R68, R4.reuse, R20, R68 ;  /* 0x000000140444723c */ /* 0x044fee0000041844 */
[----:B------:R-:W-:Y:S01]  /*4580*/  IMAD.MOV.U32 R20, RZ, RZ, R14 ;  /* 0x000000ffff147224 */ /* 0x000fe200078e000e */
[----:B------:R-:W-:Y:S01]  /*4590*/  MOV R21, R113 ;  /* 0x0000007100157202 */ /* 0x000fe20000000f00 */
[----:B------:R1:W-:Y:S01]  /*45a0*/  MUFU.EX2 R14, R2 ;  /* 0x00000002000e7308 */ /* 0x0003e20000000800 */
[C---:B---3--:R-:W-:Y:S07]  /*45b0*/  HMMA.16816.F32.BF16 R44, R4.reuse, R8, R52 ;  /* 0x00000008042c723c */ /* 0x048fee0000041834 */
[----:B------:R-:W-:Y:S01]  /*45c0*/  MOV R55, R28 ;  /* 0x0000001c00377202 */ /* 0x000fe20000000f00 */
[----:B------:R-:W-:Y:S01]  /*45d0*/  IMAD.MOV.U32 R54, RZ, RZ, R29 ;  /* 0x000000ffff367224 */ /* 0x000fe200078e001d */
[----:B------:R-:W-:Y:S01]  /*45e0*/  MOV R52, R31 ;  /* 0x0000001f00347202 */ /* 0x000fe20000000f00 */
[----:B------:R-:W-:Y:S01]  /*45f0*/  IMAD.MOV.U32 R53, RZ, RZ, R30 ;  /* 0x000000ffff357224 */ /* 0x000fe200078e001e */
[----:B------:R-:W-:Y:S01]  /*4600*/  HMMA.16816.F32.BF16 R64, R4, R22, R64 ;  /* 0x000000160440723c */ /* 0x000fe20000041840 */
[----:B-1----:R-:W-:-:S04]  /*4610*/  FFMA.FTZ R2, R103, c[0x0][0x2d0], -R12 ;  /* 0x0000b40067027a23 */ /* 0x002fc8000001080c */
[----:B------:R1:W2:Y:S03]  /*4620*/  MUFU.EX2 R83, R2 ;  /* 0x0000000200537308 */ /* 0x0002a60000000800 */
[C---:B------:R-:W-:Y:S01]  /*4630*/  HMMA.16816.F32.BF16 R28, R4.reuse, R26, R76 ;  /* 0x0000001a041c723c */ /* 0x040fe2000004184c */
[----:B------:R-:W3:Y:S06]  /*4640*/  LDSM.16.MT88.4 R24, [R225+0x1100] ;  /* 0x00110000e118783b */ /* 0x000eec0000004200 */
[----:B------:R-:W-:Y:S01]  /*4650*/  IMAD.MOV.U32 R76, RZ, RZ, R20 ;  /* 0x000000ffff4c7224 */ /* 0x000fe200078e0014 */
[----:B----4-:R-:W-:Y:S01]  /*4660*/  HMMA.16816.F32.BF16 R60, R4, R16, R60 ;  /* 0x00000010043c723c */ /* 0x010fe2000004183c */
[----:B------:R-:W-:Y:S01]  /*4670*/  IMAD.MOV.U32 R77, RZ, RZ, R21 ;  /* 0x000000ffff4d7224 */ /* 0x000fe200078e0015 */
[----:B------:R-:W-:Y:S01]  /*4680*/  MOV R78, R252 ;  /* 0x000000fc004e7202 */ /* 0x000fe20000000f00 */
[----:B------:R-:W-:Y:S01]  /*4690*/  LDSM.16.MT88.4 R20, [R226+0x1100] ;  /* 0x00110000e214783b */ /* 0x000fe20000004200 */
[----:B------:R-:W-:-:S02]  /*46a0*/  IMAD.MOV.U32 R79, RZ, RZ, R251 ;  /* 0x000000ffff4f7224 */ /* 0x000fc400078e00fb */
[----:B-1----:R-:W-:Y:S02]  /*46b0*/  FFMA.FTZ R2, R102, c[0x0][0x2d0], -R12 ;  /* 0x0000b40066027a23 */ /* 0x002fe4000001080c */
[C---:B------:R-:W-:Y:S01]  /*46c0*/  HMMA.16816.F32.BF16 R56, R4.reuse, R18, R56 ;  /* 0x000000120438723c */ /* 0x040fe20000041838 */
[----:B------:R-:W1:Y:S01]  /*46d0*/  LDSM.16.MT88.4 R16, [R229+0x1100] ;  /* 0x00110000e510783b */ /* 0x000e620000004200 */
[----:B------:R4:W-:Y:S06]  /*46e0*/  MUFU.EX2 R113, R2 ;  /* 0x0000000200717308 */ /* 0x0009ec0000000800 */
[----:B------:R-:W-:Y:S01]  /*46f0*/  HMMA.16816.F32.BF16 R48, R4, R10, R48 ;  /* 0x0000000a0430723c */ /* 0x000fe20000041830 */
[----:B------:R-:W5:Y:S06]  /*4700*/  LDSM.16.MT88.4 R8, [R228+0x1100] ;  /* 0x00110000e408783b */ /* 0x000f6c0000004200 */
[----:B------:R-:W-:-:S02]  /*4710*/  FFMA.FTZ R4, R107, c[0x0][0x2d0], -R0 ;  /* 0x0000b4006b047a23 */ /* 0x000fc40000010800 */
[----:B----4-:R-:W-:Y:S02]  /*4720*/  FFMA.FTZ R2, R101, c[0x0][0x2d0], -R12 ;  /* 0x0000b40065027a23 */ /* 0x010fe4000001080c */
[----:B------:R4:W-:Y:S01]  /*4730*/  MUFU.EX2 R251, R4 ;  /* 0x0000000400fb7308 */ /* 0x0009e20000000800 */
[----:B--2---:R-:W-:Y:S02]  /*4740*/  IMAD.MOV.U32 R101, RZ, RZ, R83 ;  /* 0x000000ffff657224 */ /* 0x004fe400078e0053 */
[----:B------:R-:W-:-:S05]  /*4750*/  IMAD.MOV.U32 R83, RZ, RZ, R80 ;  /* 0x000000ffff537224 */ /* 0x000fca00078e0050 */
[----:B------:R2:W1:Y:S01]  /*4760*/  MUFU.EX2 R80, R2 ;  /* 0x0000000200507308 */ /* 0x0004620000000800 */
[----:B----4-:R-:W-:Y:S01]  /*4770*/  F2FP.BF16.PACK_AB R4, R101, R14 ;  /* 0x0000000e6504723e */ /* 0x010fe200000010ff */
[----:B--2---:R-:W-:Y:S01]  /*4780*/  FFMA.FTZ R2, R106, c[0x0][0x2d0], -R0 ;  /* 0x0000b4006a027a23 */ /* 0x004fe20000010800 */
[----:B-1----:R-:W-:-:S05]  /*4790*/  F2FP.BF16.PACK_AB R6, R80, R113 ;  /* 0x000000715006723e */ /* 0x002fca00000010ff */
[----:B------:R1:W-:Y:S02]  /*47a0*/  MUFU.EX2 R103, R2 ;  /* 0x0000000200677308 */ /* 0x0003e40000000800 */
[----:B-1----:R-:W-:-:S06]  /*47b0*/  FFMA.FTZ R2, R105, c[0x0][0x2d0], -R0 ;  /* 0x0000b40069027a23 */ /* 0x002fcc0000010800 */
[----:B------:R1:W2:Y:S02]  /*47c0*/  MUFU.EX2 R102, R2 ;  /* 0x0000000200667308 */ /* 0x0002a40000000800 */
[----:B-1----:R-:W-:Y:S01]  /*47d0*/  FFMA.FTZ R2, R112, c[0x0][0x2d0], -R0 ;  /* 0x0000b40070027a23 */ /* 0x002fe20000010800 */
[----:B--2---:R-:W-:-:S05]  /*47e0*/  F2FP.BF16.PACK_AB R5, R102, R103 ;  /* 0x000000676605723e */ /* 0x004fca00000010ff */
[----:B------:R-:W1:Y:S02]  /*47f0*/  MUFU.EX2 R252, R2 ;  /* 0x0000000200fc7308 */ /* 0x000e640000000800 */
[----:B-1----:R-:W-:Y:S01]  /*4800*/  F2FP.BF16.PACK_AB R7, R252, R251 ;  /* 0x000000fbfc07723e */ /* 0x002fe200000010ff */
[----:B------:R-:W-:-:S06]  /*4810*/  IMAD.MOV.U32 R2, RZ, RZ, R82 ;  /* 0x000000ffff027224 */ /* 0x000fcc00078e0052 */
[C---:B---3--:R-:W-:Y:S07]  /*4820*/  HMMA.16816.F32.BF16 R104, R4.reuse, R24, R148 ;  /* 0x000000180468723c */ /* 0x048fee0000041894 */
[----:B------:R-:W-:Y:S01]  /*4830*/  MOV R151, R83 ;  /* 0x0000005300977202 */ /* 0x000fe20000000f00 */
[----:B------:R-:W-:Y:S01]  /*4840*/  HMMA.16816.F32.BF16 R72, R4, R26, R144 ;  /* 0x0000001a0448723c */ /* 0x000fe20000041890 */
[----:B------:R-:W1:Y:S01]  /*4850*/  LDSM.16.MT88.4 R24, [R225+0x4100] ;  /* 0x00410000e118783b */ /* 0x000e620000004200 */
[----:B------:R-:W-:-:S02]  /*4860*/  IMAD.MOV.U32 R149, RZ, RZ, R81 ;  /* 0x000000ffff957224 */ /* 0x000fc400078e0051 */
[----:B------:R-:W-:Y:S02]  /*4870*/  IMAD.MOV.U32 R150, RZ, RZ, R53 ;  /* 0x000000ffff967224 */ /* 0x000fe400078e0035 */
[----:B------:R-:W-:Y:S01]  /*4880*/  IMAD.MOV.U32 R148, RZ, RZ, R78 ;  /* 0x000000ffff947224 */ /* 0x000fe200078e004e */
[----:B------:R-:W-:Y:S01]  /*4890*/  MOV R146, R114 ;  /* 0x0000007200927202 */ /* 0x000fe20000000f00 */
[----:B------:R-:W-:Y:S01]  /*48a0*/  IMAD.MOV.U32 R147, RZ, RZ, R115 ;  /* 0x000000ffff937224 */ /* 0x000fe200078e0073 */
[----:B------:R-:W-:Y:S01]  /*48b0*/  HMMA.16816.F32.BF16 R120, R4, R16, R120 ;  /* 0x000000100478723c */ /* 0x000fe20000041878 */
[----:B------:R-:W-:Y:S02]  /*48c0*/  IMAD.MOV.U32 R145, RZ, RZ, R113 ;  /* 0x000000ffff917224 */ /* 0x000fe400078e0071 */
[----:B------:R-:W-:-:S05]  /*48d0*/  IMAD.MOV.U32 R144, RZ, RZ, R80 ;  /* 0x000000ffff907224 */ /* 0x000fca00078e0050 */
[C---:B------:R-:W-:Y:S07]  /*48e0*/  HMMA.16816.F32.BF16 R112, R4.reuse, R20, R140 ;  /* 0x000000140470723c */ /* 0x040fee000004188c */
[----:B------:R-:W-:Y:S01]  /*48f0*/  IMAD.MOV.U32 R141, RZ, RZ, R2 ;  /* 0x000000ffff8d7224 */ /* 0x000fe200078e0002 */
[----:B------:R-:W-:Y:S01]  /*4900*/  HMMA.16816.F32.BF16 R80, R4, R22, R136 ;  /* 0x000000160450723c */ /* 0x000fe20000041888 */
[----:B------:R-:W2:Y:S01]  /*4910*/  LDSM.16.MT88.4 R20, [R226+0x4100] ;  /* 0x00410000e214783b */ /* 0x000ea20000004200 */
[----:B------:R-:W-:Y:S01]  /*4920*/  FFMA.FTZ R2, R155, c[0x0][0x2d0], -R12 ;  /* 0x0000b4009b027a23 */ /* 0x000fe2000001080c */
[----:B------:R-:W-:Y:S01]  /*4930*/  MOV R143, R77 ;  /* 0x0000004d008f7202 */ /* 0x000fe20000000f00 */
[----:B------:R-:W-:-:S02]  /*4940*/  IMAD.MOV.U32 R155, RZ, RZ, R185 ;  /* 0x000000ffff9b7224 */ /* 0x000fc400078e00b9 */
[----:B------:R3:W-:Y:S01]  /*4950*/  MUFU.EX2 R185, R2 ;  /* 0x0000000200b97308 */ /* 0x0007e20000000800 */
[----:B------:R-:W-:Y:S01]  /*4960*/  MOV R137, R150 ;  /* 0x0000009600897202 */ /* 0x000fe20000000f00 */
[C---:B------:R-:W-:Y:S01]  /*4970*/  HMMA.16816.F32.BF16 R124, R4.reuse, R18, R124 ;  /* 0x00000012047c723c */ /* 0x040fe2000004187c */
[----:B------:R-:W4:Y:S01]  /*4980*/  LDSM.16.MT88.4 R16, [R229+0x4100] ;  /* 0x00410000e510783b */ /* 0x000f220000004200 */
[----:B------:R-:W-:Y:S01]  /*4990*/  IMAD.MOV.U32 R150, RZ, RZ, R187 ;  /* 0x000000ffff967224 */ /* 0x000fe200078e00bb */
[----:B------:R-:W-:Y:S01]  /*49a0*/  MOV R139, R52 ;  /* 0x00000034008b7202 */ /* 0x000fe20000000f00 */
[----:B------:R-:W-:Y:S01]  /*49b0*/  IMAD.MOV.U32 R142, RZ, RZ, R76 ;  /* 0x000000ffff8e7224 */ /* 0x000fe200078e004c */
[----:B------:R-:W-:Y:S01]  /*49c0*/  MOV R136, R151 ;  /* 0x0000009700887202 */ /* 0x000fe20000000f00 */
[----:B------:R-:W-:Y:S01]  /*49d0*/  IMAD.MOV.U32 R151, RZ, RZ, R79 ;  /* 0x000000ffff977224 */ /* 0x000fe200078e004f */
[----:B------:R-:W-:Y:S01]  /*49e0*/  MOV R138, R55 ;  /* 0x00000037008a7202 */ /* 0x000fe20000000f00 */
[----:B-----5:R-:W-:Y:S01]  /*49f0*/  HMMA.16816.F32.BF16 R128, R4, R8, R128 ;  /* 0x000000080480723c */ /* 0x020fe20000041880 */
[----:B------:R-:W-:-:S02]  /*4a00*/  IMAD.MOV.U32 R140, RZ, RZ, R54 ;  /* 0x000000ffff8c7224 */ /* 0x000fc400078e0036 */
[----:B---3--:R-:W-:-:S05]  /*4a10*/  FFMA.FTZ R2, R154, c[0x0][0x2d0], -R12 ;  /* 0x0000b4009a027a23 */ /* 0x008fca000001080c */
[C---:B------:R-:W-:Y:S01]  /*4a20*/  HMMA.16816.F32.BF16 R116, R4.reuse, R10, R116 ;  /* 0x0000000a0474723c */ /* 0x040fe20000041874 */
[----:B------:R-:W3:Y:S01]  /*4a30*/  LDSM.16.MT88.4 R8, [R228+0x4100] ;  /* 0x00410000e408783b */ /* 0x000ee20000004200 */
[----:B------:R5:W-:Y:S01]  /*4a40*/  MUFU.EX2 R187, R2 ;  /* 0x0000000200bb7308 */ /* 0x000be20000000800 */
[----:B------:R-:W-:Y:S02]  /*4a50*/  IMAD.MOV.U32 R154, RZ, RZ, R138 ;  /* 0x000000ffff9a7224 */ /* 0x000fe400078e008a */
[----:B------:R-:W-:Y:S01]  /*4a60*/  IMAD.MOV.U32 R138, RZ, RZ, R141 ;  /* 0x000000ffff8a7224 */ /* 0x000fe200078e008d */
[----:B------:R-:W-:Y:S02]  /*4a70*/  MOV R141, R184 ;  /* 0x000000b8008d7202 */ /* 0x000fe40000000f00 */
[C---:B-1----:R-:W-:Y:S08]  /*4a80*/  HMMA.16816.F32.BF16 R132, R4.reuse, R24, R132 ;  /* 0x000000180484723c */ /* 0x042ff00000041884 */
[----:B------:R-:W-:Y:S01]  /*4a90*/  HMMA.16816.F32.BF16 R108, R4, R26, R108 ;  /* 0x0000001a046c723c */ /* 0x000fe2000004186c */
[----:B------:R-:W1:Y:S01]  /*4aa0*/  LDSM.16.MT88.4 R24, [R228+0x7100] ;  /* 0x00710000e418783b */ /* 0x000e620000004200 */
[----:B-----5:R-:W-:-:S02]  /*4ab0*/  FFMA.FTZ R2, R153, c[0x0][0x2d0], -R12 ;  /* 0x0000b40099027a23 */ /* 0x020fc4000001080c */
[----:B------:R-:W-:Y:S02]  /*4ac0*/  IMAD.MOV.U32 R153, RZ, RZ, R186 ;  /* 0x000000ffff997224 */ /* 0x000fe400078e00ba */
[----:B------:R5:W-:Y:S02]  /*4ad0*/  MUFU.EX2 R186, R2 ;  /* 0x0000000200ba7308 */ /* 0x000be40000000800 */
[C---:B--2---:R-:W-:Y:S08]  /*4ae0*/  HMMA.16816.F32.BF16 R96, R4.reuse, R20, R96 ;  /* 0x000000140460723c */ /* 0x044ff00000041860 */
[----:B------:R-:W-:Y:S01]  /*4af0*/  HMMA.16816.F32.BF16 R92, R4, R22, R92 ;  /* 0x00000016045c723c */ /* 0x000fe2000004185c */
[----:B------:R-:W2:Y:S01]  /*4b00*/  LDSM.16.MT88.4 R20, [R225+0x7100] ;  /* 0x00710000e114783b */ /* 0x000ea20000004200 */
[----:B-----5:R-:W-:Y:S01]  /*4b10*/  FFMA.FTZ R2, R152, c[0x0][0x2d0], -R12 ;  /* 0x0000b40098027a23 */ /* 0x020fe2000001080c */
[----:B------:R-:W-:-:S05]  /*4b20*/  MOV R152, R139 ;  /* 0x0000008b00987202 */ /* 0x000fca0000000f00 */
[C---:B----4-:R-:W-:Y:S01]  /*4b30*/  HMMA.16816.F32.BF16 R84, R4.reuse, R16, R84 ;  /* 0x000000100454723c */ /* 0x050fe20000041854 */
[----:B------:R-:W-:Y:S02]  /*4b40*/  IMAD.MOV.U32 R139, RZ, RZ, R250 ;  /* 0x000000ffff8b7224 */ /* 0x000fe400078e00fa */
[----:B------:R4:W5:Y:S05]  /*4b50*/  MUFU.EX2 R250, R2 ;  /* 0x0000000200fa7308 */ /* 0x00096a0000000800 */
[C---:B------:R-:W-:Y:S01]  /*4b60*/  HMMA.16816.F32.BF16 R88, R4.reuse, R18, R88 ;  /* 0x000000120458723c */ /* 0x040fe20000041858 */
[----:B------:R-:W5:Y:S07]  /*4b70*/  LDSM.16.MT88.4 R16, [R226+0x7100] ;  /* 0x00710000e210783b */ /* 0x000f6e0000004200 */
[----:B---3--:R-:W-:Y:S01]  /*4b80*/  HMMA.16816.F32.BF16 R40, R4, R8, R40 ;  /* 0x000000080428723c */ /* 0x008fe20000041828 */
[----:B----4-:R-:W-:-:S04]  /*4b90*/  FFMA.FTZ R2, R167, c[0x0][0x2d0], -R0 ;  /* 0x0000b400a7027a23 */ /* 0x010fc80000010800 */
[----:B------:R3:W-:Y:S03]  /*4ba0*/  MUFU.EX2 R167, R2 ;  /* 0x0000000200a77308 */ /* 0x0007e60000000800 */
[C---:B------:R-:W-:Y:S01]  /*4bb0*/  HMMA.16816.F32.BF16 R36, R4.reuse, R10, R36 ;  /* 0x0000000a0424723c */ /* 0x040fe20000041824 */
[----:B------:R-:W4:Y:S07]  /*4bc0*/  LDSM.16.MT88.4 R8, [R229+0x7100] ;  /* 0x00710000e508783b */ /* 0x000f2e0000004200 */
[----:B-1----:R-:W-:Y:S01]  /*4bd0*/  HMMA.16816.F32.BF16 R32, R4, R24, R32 ;  /* 0x000000180420723c */ /* 0x002fe20000041820 */
[----:B---3--:R-:W-:-:S07]  /*4be0*/  FFMA.FTZ R2, R165, c[0x0][0x2d0], -R0 ;  /* 0x0000b400a5027a23 */ /* 0x008fce0000010800 */
[C---:B------:R-:W-:Y:S01]  /*4bf0*/  HMMA.16816.F32.BF16 R28, R4.reuse, R26, R28 ;  /* 0x0000001a041c723c */ /* 0x040fe2000004181c */
[----:B------:R-:W1:Y:S01]  /*4c00*/  LDSM.16.MT88.4 R24, [R225+0x1900] ;  /* 0x00190000e118783b */ /* 0x000e620000004200 */
[----:B------:R3:W1:Y:S06]  /*4c10*/  MUFU.EX2 R184, R2 ;  /* 0x0000000200b87308 */ /* 0x00066c0000000800 */
[C---:B--2---:R-:W-:Y:S08]  /*4c20*/  HMMA.16816.F32.BF16 R76, R4.reuse, R20, R68 ;  /* 0x00000014044c723c */ /* 0x044ff00000041844 */
[----:B------:R-:W-:Y:S01]  /*4c30*/  HMMA.16816.F32.BF16 R64, R4, R22, R64 ;  /* 0x000000160440723c */ /* 0x000fe20000041840 */
[----:B------:R-:W2:Y:S01]  /*4c40*/  LDSM.16.MT88.4 R20, [R226+0x1900] ;  /* 0x00190000e214783b */ /* 0x000ea20000004200 */
[----:B---3--:R-:W-:-:S02]  /*4c50*/  FFMA.FTZ R2, R164, c[0x0][0x2d0], -R0 ;  /* 0x0000b400a4027a23 */ /* 0x008fc40000010800 */
[----:B------:R-:W-:-:S04]  /*4c60*/  IMAD.MOV.U32 R164, RZ, RZ, R136 ;  /* 0x000000ffffa47224 */ /* 0x000fc800078e0088 */
[C---:B-----5:R-:W-:Y:S08]  /*4c70*/  HMMA.16816.F32.BF16 R60, R4.reuse, R16, R60 ;  /* 0x00000010043c723c */ /* 0x060ff0000004183c */
[C---:B------:R-:W-:Y:S01]  /*4c80*/  HMMA.16816.F32.BF16 R52, R4.reuse, R18, R56 ;  /* 0x000000120434723c */ /* 0x040fe20000041838 */
[----:B------:R-:W3:Y:S07]  /*4c90*/  LDSM.16.MT88.4 R16, [R229+0x1900] ;  /* 0x00190000e510783b */ /* 0x000eee0000004200 */
[C---:B----4-:R-:W-:Y:S08]  /*4ca0*/  HMMA.16816.F32.BF16 R44, R4.reuse, R8, R44 ;  /* 0x00000008042c723c */ /* 0x050ff0000004182c */
[----:B------:R-:W-:Y:S01]  /*4cb0*/  HMMA.16816.F32.BF16 R48, R4, R10, R48 ;  /* 0x0000000a0430723c */ /* 0x000fe20000041830 */
[----:B------:R-:W4:Y:S06]  /*4cc0*/  LDSM.16.MT88.4 R8, [R228+0x1900] ;  /* 0x00190000e408783b */ /* 0x000f2c0000004200 */
[----:B------:R-:W-:Y:S01]  /*4cd0*/  FFMA.FTZ R4, R166, c[0x0][0x2d0], -R0 ;  /* 0x0000b400a6047a23 */ /* 0x000fe20000010800 */
[----:B------:R-:W-:Y:S01]  /*4ce0*/  F2FP.BF16.PACK_AB R6, R250, R186 ;  /* 0x000000bafa06723e */ /* 0x000fe200000010ff */
[----:B------:R5:W-:Y:S01]  /*4cf0*/  MUFU.EX2 R166, R2 ;  /* 0x0000000200a67308 */ /* 0x000be20000000800 */
[----:B-1----:R-:W-:-:S07]  /*4d00*/  F2FP.BF16.PACK_AB R5, R184, R167 ;  /* 0x000000a7b805723e */ /* 0x002fce00000010ff */
[----:B------:R1:W1:Y:S01]  /*4d10*/  MUFU.EX2 R165, R4 ;  /* 0x0000000400a57308 */ /* 0x0002620000000800 */
[----:B-----5:R-:W-:Y:S01]  /*4d20*/  IMAD.MOV.U32 R2, RZ, RZ, R137 ;  /* 0x000000ffff027224 */ /* 0x020fe200078e0089 */
[----:B-1----:R-:W-:Y:S02]  /*4d30*/  F2FP.BF16.PACK_AB R4, R187, R185 ;  /* 0x000000b9bb04723e */ /* 0x002fe400000010ff */
[----:B------:R-:W-:-:S07]  /*4d40*/  F2FP.BF16.PACK_AB R7, R166, R165 ;  /* 0x000000a5a607723e */ /* 0x000fce00000010ff */
[C---:B------:R-:W-:Y:S08]  /*4d50*/  HMMA.16816.F32.BF16 R104, R4.reuse, R24, R104 ;  /* 0x000000180468723c */ /* 0x040ff00000041868 */
[C---:B------:R-:W-:Y:S01]  /*4d60*/  HMMA.16816.F32.BF16 R56, R4.reuse, R26, R72 ;  /* 0x0000001a0438723c */ /* 0x040fe20000041848 */
[----:B------:R-:W1:Y:S07]  /*4d70*/  LDSM.16.MT88.4 R24, [R225+0x4900] ;  /* 0x00490000e118783b */ /* 0x000e6e0000004200 */
[C---:B--2---:R-:W-:Y:S08]  /*4d80*/  HMMA.16816.F32.BF16 R112, R4.reuse, R20, R112 ;  /* 0x000000140470723c */ /* 0x044ff00000041870 */
[C---:B------:R-:W-:Y:S01]  /*4d90*/  HMMA.16816.F32.BF16 R68, R4.reuse, R22, R80 ;  /* 0x000000160444723c */ /* 0x040fe20000041850 */
[----:B------:R-:W2:Y:S07]  /*4da0*/  LDSM.16.MT88.4 R20, [R226+0x4900] ;  /* 0x00490000e214783b */ /* 0x000eae0000004200 */
[C---:B---3--:R-:W-:Y:S08]  /*4db0*/  HMMA.16816.F32.BF16 R72, R4.reuse, R18, R124 ;  /* 0x000000120448723c */ /* 0x048ff0000004187c */
[C---:B----4-:R-:W-:Y:S08]  /*4dc0*/  HMMA.16816.F32.BF16 R128, R4.reuse, R8, R128 ;  /* 0x000000080480723c */ /* 0x050ff00000041880 */
[C---:B------:R-:W-:Y:S01]  /*4dd0*/  HMMA.16816.F32.BF16 R124, R4.reuse, R10, R116 ;  /* 0x0000000a047c723c */ /* 0x040fe20000041874 */
[----:B------:R-:W3:Y:S06]  /*4de0*/  LDSM.16.MT88.4 R8, [R228+0x4900] ;  /* 0x00490000e408783b */ /* 0x000eec0000004200 */
[----:B------:R-:W-:Y:S01]  /*4df0*/  MOV R118, R138 ;  /* 0x0000008a00767202 */ /* 0x000fe20000000f00 */
[----:B------:R-:W-:Y:S01]  /*4e00*/  IMAD.MOV.U32 R119, RZ, RZ, R139 ;  /* 0x000000ffff777224 */ /* 0x000fe200078e008b */
[C---:B------:R-:W-:Y:S01]  /*4e10*/  HMMA.16816.F32.BF16 R120, R4.reuse, R16, R120 ;  /* 0x000000100478723c */ /* 0x040fe20000041878 */
[----:B------:R-:W4:Y:S07]  /*4e20*/  LDSM.16.MT88.4 R16, [R229+0x4900] ;  /* 0x00490000e510783b */ /* 0x000f2e0000004200 */
[C---:B-1----:R-:W-:Y:S07]  /*4e30*/  HMMA.16816.F32.BF16 R136, R4.reuse, R24, R132 ;  /* 0x000000180488723c */ /* 0x042fee0000041884 */
[----:B------:R-:W-:Y:S01]  /*4e40*/  IMAD.MOV.U32 R133, RZ, RZ, R2 ;  /* 0x000000ffff857224 */ /* 0x000fe200078e0002 */
[----:B------:R-:W-:Y:S01]  /*4e50*/  MOV R132, R164 ;  /* 0x000000a400847202 */ /* 0x000fe20000000f00 */
[----:B------:R-:W-:Y:S01]  /*4e60*/  IMAD.MOV.U32 R134, RZ, RZ, R152 ;  /* 0x000000ffff867224 */ /* 0x000fe200078e0098 */
[----:B------:R-:W-:Y:S01]  /*4e70*/  MOV R2, R154 ;  /* 0x0000009a00027202 */ /* 0x000fe20000000f00 */
[----:B------:R-:W-:Y:S01]  /*4e80*/  IMAD.MOV.U32 R135, RZ, RZ, R153 ;  /* 0x000000ffff877224 */ /* 0x000fe200078e0099 */
[----:B------:R-:W-:Y:S01]  /*4e90*/  MOV R153, R145 ;  /* 0x0000009100997202 */ /* 0x000fe20000000f00 */
[----:B------:R-:W-:Y:S01]  /*4ea0*/  IMAD.MOV.U32 R164, RZ, RZ, R155 ;  /* 0x000000ffffa47224 */ /* 0x000fe200078e009b */
[----:B--2---:R-:W-:Y:S01]  /*4eb0*/  HMMA.16816.F32.BF16 R80, R4, R22, R92 ;  /* 0x000000160450723c */ /* 0x004fe2000004185c */
[----:B------:R-:W-:-:S02]  /*4ec0*/  IMAD.MOV.U32 R152, RZ, RZ, R144 ;  /* 0x000000ffff987224 */ /* 0x000fc400078e0090 */
[----:B------:R-:W-:Y:S02]  /*4ed0*/  IMAD.MOV.U32 R154, RZ, RZ, R146 ;  /* 0x000000ffff9a7224 */ /* 0x000fe400078e0092 */
[----:B------:R-:W-:-:S03]  /*4ee0*/  IMAD.MOV.U32 R155, RZ, RZ, R147 ;  /* 0x000000ffff9b7224 */ /* 0x000fc600078e0093 */
[C---:B------:R-:W-:Y:S01]  /*4ef0*/  HMMA.16816.F32.BF16 R144, R4.reuse, R20, R96 ;  /* 0x000000140490723c */ /* 0x040fe20000041860 */
[----:B------:R-:W1:Y:S07]  /*4f00*/  LDSM.16.MT88.4 R20, [R225+0x7900] ;  /* 0x00790000e114783b */ /* 0x000e6e0000004200 */
[C---:B---3--:R-:W-:Y:S07]  /*4f10*/  HMMA.16816.F32.BF16 R92, R4.reuse, R8, R40 ;  /* 0x00000008045c723c */ /* 0x048fee0000041828 */
[----:B------:R-:W-:Y:S01]  /*4f20*/  MOV R42, R118 ;  /* 0x00000076002a7202 */ /* 0x000fe20000000f00 */
[----:B------:R-:W-:Y:S01]  /*4f30*/  IMAD.MOV.U32 R43, RZ, RZ, R119 ;  /* 0x000000ffff2b7224 */ /* 0x000fe200078e0077 */
[C---:B------:R-:W-:Y:S01]  /*4f40*/  HMMA.16816.F32.BF16 R108, R4.reuse, R26, R108 ;  /* 0x0000001a046c723c */ /* 0x040fe2000004186c */
[----:B------:R-:W-:Y:S07]  /*4f50*/  LDSM.16.MT88.4 R24, [R228+0x7900] ;  /* 0x00790000e418783b */ /* 0x000fee0000004200 */
[C---:B------:R-:W-:Y:S01]  /*4f60*/  HMMA.16816.F32.BF16 R116, R4.reuse, R10, R36 ;  /* 0x0000000a0474723c */ /* 0x040fe20000041824 */
[----:B------:R-:W2:Y:S07]  /*4f70*/  LDSM.16.MT88.4 R8, [R229+0x7900] ;  /* 0x00790000e508783b */ /* 0x000eae0000004200 */
[C---:B----4-:R-:W-:Y:S08]  /*4f80*/  HMMA.16816.F32.BF16 R84, R4.reuse, R16, R84 ;  /* 0x000000100454723c */ /* 0x050ff00000041854 */
[C---:B-1----:R-:W-:Y:S08]  /*4f90*/  HMMA.16816.F32.BF16 R96, R4.reuse, R20, R76 ;  /* 0x000000140460723c */ /* 0x042ff0000004184c */
[C---:B------:R-:W-:Y:S01]  /*4fa0*/  HMMA.16816.F32.BF16 R76, R4.reuse, R22, R64 ;  /* 0x00000016044c723c */ /* 0x040fe20000041840 */
[----:B------:R-:W-:Y:S06]  /*4fb0*/  LDSM.16.MT88.4 R20, [R225+0x2100] ;  /* 0x00210000e114783b */ /* 0x000fec0000004200 */
[----:B------:R-:W-:Y:S01]  /*4fc0*/  IMAD.MOV.U32 R67, RZ, RZ, R42 ;  /* 0x000000ffff437224 */ /* 0x000fe200078e002a */
[----:B------:R-:W-:Y:S01]  /*4fd0*/  MOV R66, R43 ;  /* 0x0000002b00427202 */ /* 0x000fe20000000f00 */
[----:B------:R-:W-:Y:S01]  /*4fe0*/  IMAD.MOV.U32 R65, RZ, RZ, R134 ;  /* 0x000000ffff417224 */ /* 0x000fe200078e0086 */
[----:B------:R-:W-:Y:S01]  /*4ff0*/  HMMA.16816.F32.BF16 R88, R4, R18, R88 ;  /* 0x000000120458723c */ /* 0x000fe20000041858 */
[----:B------:R-:W-:Y:S01]  /*5000*/  IMAD.MOV.U32 R134, RZ, RZ, R154 ;  /* 0x000000ffff867224 */ /* 0x000fe200078e009a */
[----:B------:R-:W1:Y:S01]  /*5010*/  LDSM.16.MT88.4 R16, [R226+0x7900] ;  /* 0x00790000e210783b */ /* 0x000e620000004200 */
[----:B------:R-:W-:-:S02]  /*5020*/  IMAD.MOV.U32 R64, RZ, RZ, R135 ;  /* 0x000000ffff407224 */ /* 0x000fc400078e0087 */
[----:B------:R-:W-:-:S03]  /*5030*/  IMAD.MOV.U32 R135, RZ, RZ, R155 ;  /* 0x000000ffff877224 */ /* 0x000fc600078e009b */
[C---:B--2---:R-:W-:Y:S07]  /*5040*/  HMMA.16816.F32.BF16 R40, R4.reuse, R8, R44 ;  /* 0x000000080428723c */ /* 0x044fee000004182c */
[----:B------:R-:W-:Y:S01]  /*5050*/  MOV R47, R2 ;  /* 0x00000002002f7202 */ /* 0x000fe20000000f00 */
[----:B------:R-:W-:Y:S01]  /*5060*/  FFMA.FTZ R2, R171, c[0x0][0x2d0], -R12 ;  /* 0x0000b400ab027a23 */ /* 0x000fe2000001080c */
[----:B------:R-:W-:Y:S01]  /*5070*/  HMMA.16816.F32.BF16 R32, R4, R24, R32 ;  /* 0x000000180420723c */ /* 0x000fe20000041820 */
[----:B------:R-:W-:Y:S01]  /*5080*/  IMAD.MOV.U32 R45, RZ, RZ, R152 ;  /* 0x000000ffff2d7224 */ /* 0x000fe200078e0098 */
[----:B------:R-:W-:Y:S01]  /*5090*/  MOV R44, R153 ;  /* 0x00000099002c7202 */ /* 0x000fe20000000f00 */
[----:B------:R2:W-:Y:S01]  /*50a0*/  MUFU.EX2 R152, R2 ;  /* 0x0000000200987308 */ /* 0x0005e20000000800 */
[----:B------:R-:W-:-:S02]  /*50b0*/  IMAD.MOV.U32 R46, RZ, RZ, R164 ;  /* 0x000000ffff2e7224 */ /* 0x000fc400078e00a4 */
[----:B------:R-:W-:Y:S01]  /*50c0*/  IMAD.MOV.U32 R171, RZ, RZ, R103 ;  /* 0x000000ffffab7224 */ /* 0x000fe200078e0067 */
[----:B------:R-:W-:Y:S01]  /*50d0*/  MOV R24, R101 ;  /* 0x0000006500187202 */ /* 0x000fe20000000f00 */
[----:B------:R-:W-:Y:S01]  /*50e0*/  IMAD.MOV.U32 R25, RZ, RZ, R102 ;  /* 0x000000ffff197224 */ /* 0x000fe200078e0066 */
[C---:B------:R-:W-:Y:S01]  /*50f0*/  HMMA.16816.F32.BF16 R48, R4.reuse, R10, R48 ;  /* 0x0000000a0430723c */ /* 0x040fe20000041830 */
[----:B------:R-:W3:Y:S07]  /*5100*/  LDSM.16.MT88.4 R8, [R229+0x2100] ;  /* 0x00210000e508783b */ /* 0x000eee0000004200 */
[----:B------:R-:W-:Y:S01]  /*5110*/  HMMA.16816.F32.BF16 R28, R4, R26, R28 ;  /* 0x0000001a041c723c */ /* 0x000fe2000004181c */
[----:B--2---:R-:W-:Y:S01]  /*5120*/  FFMA.FTZ R2, R170, c[0x0][0x2d0], -R12 ;  /* 0x0000b400aa027a23 */ /* 0x004fe2000001080c */
[----:B------:R-:W-:-:S03]  /*5130*/  MOV R170, R66 ;  /* 0x0000004200aa7202 */ /* 0x000fc60000000f00 */
[----:B------:R2:W4:Y:S03]  /*5140*/  MUFU.EX2 R154, R2 ;  /* 0x00000002009a7308 */ /* 0x0005260000000800 */
[C---:B-1----:R-:W-:Y:S08]  /*5150*/  HMMA.16816.F32.BF16 R60, R4.reuse, R16, R60 ;  /* 0x00000010043c723c */ /* 0x042ff0000004183c */
[----:B------:R-:W-:Y:S01]  /*5160*/  HMMA.16816.F32.BF16 R52, R4, R18, R52 ;  /* 0x000000120434723c */ /* 0x000fe20000041834 */
[----:B------:R-:W1:Y:S01]  /*5170*/  LDSM.16.MT88.4 R16, [R226+0x2100] ;  /* 0x00210000e210783b */ /* 0x000e620000004200 */
[----:B--2---:R-:W-:-:S05]  /*5180*/  FFMA.FTZ R2, R169, c[0x0][0x2d0], -R12 ;  /* 0x0000b400a9027a23 */ /* 0x004fca000001080c */
[----:B----4-:R-:W-:Y:S01]  /*5190*/  F2FP.BF16.PACK_AB R4, R154, R152 ;  /* 0x000000989a04723e */ /* 0x010fe200000010ff */
[----:B------:R-:W-:Y:S01]  /*51a0*/  IMAD.MOV.U32 R169, RZ, RZ, R65 ;  /* 0x000000ffffa97224 */ /* 0x000fe200078e0041 */
[----:B------:R2:W-:Y:S02]  /*51b0*/  MUFU.EX2 R155, R2 ;  /* 0x00000002009b7308 */ /* 0x0005e40000000800 */
[----:B--2---:R-:W-:Y:S02]  /*51c0*/  FFMA.FTZ R2, R168, c[0x0][0x2d0], -R12 ;  /* 0x0000b400a8027a23 */ /* 0x004fe4000001080c */
[----:B------:R-:W-:-:S04]  /*51d0*/  IMAD.MOV.U32 R168, RZ, RZ, R64 ;  /* 0x000000ffffa87224 */ /* 0x000fc800078e0040 */
[----:B------:R2:W4:Y:S02]  /*51e0*/  MUFU.EX2 R164, R2 ;  /* 0x0000000200a47308 */ /* 0x0005240000000800 */
[----:B--2---:R-:W-:Y:S01]  /*51f0*/  FFMA.FTZ R2, R174, c[0x0][0x2d0], -R0 ;  /* 0x0000b400ae027a23 */ /* 0x004fe20000010800 */
[----:B----4-:R-:W-:Y:S02]  /*5200*/  F2FP.BF16.PACK_AB R6, R164, R155 ;  /* 0x0000009ba406723e */ /* 0x010fe400000010ff */
[----:B------:R-:W-:-:S03]  /*5210*/  MOV R174, R47 ;  /* 0x0000002f00ae7202 */ /* 0x000fc60000000f00 */
[----:B------:R2:W-:Y:S02]  /*5220*/  MUFU.EX2 R102, R2 ;  /* 0x0000000200667308 */ /* 0x0005e40000000800 */
[----:B--2---:R-:W-:Y:S02]  /*5230*/  FFMA.FTZ R2, R173, c[0x0][0x2d0], -R0 ;  /* 0x0000b400ad027a23 */ /* 0x004fe40000010800 */
[----:B------:R-:W-:-:S04]  /*5240*/  IMAD.MOV.U32 R173, RZ, RZ, R46 ;  /* 0x000000ffffad7224 */ /* 0x000fc800078e002e */
[----:B------:R2:W4:Y:S02]  /*5250*/  MUFU.EX2 R153, R2 ;  /* 0x0000000200997308 */ /* 0x0005240000000800 */
[----:B--2---:R-:W-:Y:S01]  /*5260*/  FFMA.FTZ R2, R172, c[0x0][0x2d0], -R0 ;  /* 0x0000b400ac027a23 */ /* 0x004fe20000010800 */
[----:B----4-:R-:W-:Y:S01]  /*5270*/  F2FP.BF16.PACK_AB R5, R153, R102 ;  /* 0x000000669905723e */ /* 0x010fe200000010ff */
[----:B------:R-:W-:-:S04]  /*5280*/  IMAD.MOV.U32 R172, RZ, RZ, R45 ;  /* 0x000000ffffac7224 */ /* 0x000fc800078e002d */
[----:B------:R2:W-:Y:S02]  /*5290*/  MUFU.EX2 R101, R2 ;  /* 0x0000000200657308 */ /* 0x0005e40000000800 */
[----:B--2---:R-:W-:Y:S01]  /*52a0*/  FFMA.FTZ R2, R175, c[0x0][0x2d0], -R0 ;  /* 0x0000b400af027a23 */ /* 0x004fe20000010800 */
[----:B------:R-:W-:-:S05]  /*52b0*/  MOV R175, R44 ;  /* 0x0000002c00af7202 */ /* 0x000fca0000000f00 */
[----:B------:R-:W2:Y:S02]  /*52c0*/  MUFU.EX2 R103, R2 ;  /* 0x0000000200677308 */ /* 0x000ea40000000800 */
[----:B--2---:R-:W-:Y:S01]  /*52d0*/  F2FP.BF16.PACK_AB R7, R103, R101 ;  /* 0x000000656707723e */ /* 0x004fe200000010ff */
[----:B------:R-:W-:-:S06]  /*52e0*/  IMAD.MOV.U32 R2, RZ, RZ, R25 ;  /* 0x000000ffff027224 */ /* 0x000fcc00078e0019 */
[C---:B------:R-:W-:Y:S08]  /*52f0*/  HMMA.16816.F32.BF16 R104, R4.reuse, R20, R104 ;  /* 0x000000140468723c */ /* 0x040ff00000041868 */
[C---:B------:R-:W-:Y:S01]  /*5300*/  HMMA.16816.F32.BF16 R36, R4.reuse, R22, R56 ;  /* 0x000000160424723c */ /* 0x040fe20000041838 */
[----:B------:R-:W2:Y:S06]  /*5310*/  LDSM.16.MT88.4 R20, [R225+0x5100] ;  /* 0x00510000e114783b */ /* 0x000eac0000004200 */
[----:B------:R-:W-:Y:S01]  /*5320*/  MOV R57, R171 ;  /* 0x000000ab00397202 */ /* 0x000fe20000000f00 */
[----:B------:R-:W-:Y:S01]  /*5330*/  IMAD.MOV.U32 R171, RZ, RZ, R67 ;  /* 0x000000ffffab7224 */ /* 0x000fe200078e0043 */
[----:B---3--:R-:W-:Y:S01]  /*5340*/  HMMA.16816.F32.BF16 R120, R4, R8, R120 ;  /* 0x000000080478723c */ /* 0x008fe20000041878 */
[----:B------:R-:W-:-:S02]  /*5350*/  IMAD.MOV.U32 R56, RZ, RZ, R24 ;  /* 0x000000ffff387224 */ /* 0x000fc400078e0018 */
[----:B------:R-:W3:Y:S01]  /*5360*/  LDSM.16.MT88.4 R24, [R228+0x2100] ;  /* 0x00210000e418783b */ /* 0x000ee20000004200 */
[----:B------:R-:W-:Y:S02]  /*5370*/  IMAD.MOV.U32 R59, RZ, RZ, R168 ;  /* 0x000000ffff3b7224 */ /* 0x000fe400078e00a8 */
[----:B------:R-:W-:Y:S02]  /*5380*/  IMAD.MOV.U32 R58, RZ, RZ, R169 ;  /* 0x000000ffff3a7224 */ /* 0x000fe400078e00a9 */
[C---:B------:R-:W-:Y:S01]  /*5390*/  HMMA.16816.F32.BF16 R64, R4.reuse, R10, R72 ;  /* 0x0000000a0440723c */ /* 0x040fe20000041848 */
[----:B------:R-:W4:Y:S07]  /*53a0*/  LDSM.16.MT88.4 R8, [R229+0x5100] ;  /* 0x00510000e508783b */ /* 0x000f2e0000004200 */
[C---:B-1----:R-:W-:Y:S08]  /*53b0*/  HMMA.16816.F32.BF16 R112, R4.reuse, R16, R112 ;  /* 0x000000100470723c */ /* 0x042ff00000041870 */
[C---:B------:R-:W-:Y:S01]  /*53c0*/  HMMA.16816.F32.BF16 R44, R4.reuse, R18, R68 ;  /* 0x00000012042c723c */ /* 0x040fe20000041844 */
[----:B------:R-:W1:Y:S07]  /*53d0*/  LDSM.16.MT88.4 R16, [R226+0x5100] ;  /* 0x00510000e210783b */ /* 0x000e6e0000004200 */
[C---:B--2---:R-:W-:Y:S08]  /*53e0*/  HMMA.16816.F32.BF16 R136, R4.reuse, R20, R136 ;  /* 0x000000140488723c */ /* 0x044ff00000041888 */
[C---:B------:R-:W-:Y:S01]  /*53f0*/  HMMA.16816.F32.BF16 R72, R4.reuse, R22, R108 ;  /* 0x000000160448723c */ /* 0x040fe2000004186c */
[----:B------:R-:W2:Y:S06]  /*5400*/  LDSM.16.MT88.4 R20, [R228+0x5100] ;  /* 0x00510000e414783b */ /* 0x000eac0000004200 */
[----:B------:R-:W-:Y:S01]  /*5410*/  MOV R111, R175 ;  /* 0x000000af006f7202 */ /* 0x000fe20000000f00 */
[----:B---3--:R-:W-:Y:S01]  /*5420*/  HMMA.16816.F32.BF16 R68, R4, R26, R124 ;  /* 0x0000001a0444723c */ /* 0x008fe2000004187c */
[----:B------:R-:W-:Y:S01]  /*5430*/  IMAD.MOV.U32 R110, RZ, RZ, R172 ;  /* 0x000000ffff6e7224 */ /* 0x000fe200078e00ac */
[----:B------:R-:W-:Y:S01]  /*5440*/  MOV R108, R174 ;  /* 0x000000ae006c7202 */ /* 0x000fe20000000f00 */
[----:B------:R-:W-:-:S04]  /*5450*/  IMAD.MOV.U32 R109, RZ, RZ, R173 ;  /* 0x000000ffff6d7224 */ /* 0x000fc800078e00ad */
[----:B------:R-:W-:Y:S01]  /*5460*/  IMAD.MOV.U32 R126, RZ, RZ, R132 ;  /* 0x000000ffff7e7224 */ /* 0x000fe200078e0084 */
[C---:B----4-:R-:W-:Y:S01]  /*5470*/  HMMA.16816.F32.BF16 R84, R4.reuse, R8, R84 ;  /* 0x000000080454723c */ /* 0x050fe20000041854 */
[----:B------:R-:W-:Y:S01]  /*5480*/  MOV R127, R133 ;  /* 0x00000085007f7202 */ /* 0x000fe20000000f00 */
[----:B------:R-:W-:Y:S01]  /*5490*/  IMAD.MOV.U32 R132, RZ, RZ, R134 ;  /* 0x000000ffff847224 */ /* 0x000fe200078e0086 */
[----:B------:R-:W-:Y:S01]  /*54a0*/  MOV R134, R140 ;  /* 0x0000008c00867202 */ /* 0x000fe20000000f00 */
[----:B------:R-:W-:Y:S02]  /*54b0*/  IMAD.MOV.U32 R133, RZ, RZ, R135 ;  /* 0x000000ffff857224 */ /* 0x000fe400078e0087 */
[----:B------:R-:W-:Y:S02]  /*54c0*/  IMAD.MOV.U32 R135, RZ, RZ, R183 ;  /* 0x000000ffff877224 */ /* 0x000fe400078e00b7 */
[----:B------:R-:W-:Y:S01]  /*54d0*/  HMMA.16816.F32.BF16 R88, R4, R10, R88 ;  /* 0x0000000a0458723c */ /* 0x000fe20000041858 */
[----:B------:R-:W3:Y:S01]  /*54e0*/  LDSM.16.MT88.4 R8, [R226+0x8100] ;  /* 0x00810000e208783b */ /* 0x000ee20000004200 */
[----:B------:R-:W-:-:S02]  /*54f0*/  IMAD.MOV.U32 R140, RZ, RZ, R182 ;  /* 0x000000ffff8c7224 */ /* 0x000fc400078e00b6 */
[----:B------:R-:W-:Y:S01]  /*5500*/  IMAD.MOV.U32 R124, RZ, RZ, R2 ;  /* 0x000000ffff7c7224 */ /* 0x000fe200078e0002 */
[----:B------:R-:W-:Y:S01]  /*5510*/  MOV R2, R170 ;  /* 0x000000aa00027202 */ /* 0x000fe20000000f00 */
[----:B------:R-:W-:Y:S02]  /*5520*/  IMAD.MOV.U32 R125, RZ, RZ, R171 ;  /* 0x000000ffff7d7224 */ /* 0x000fe400078e00ab */
[----:B-1----:R-:W-:Y:S02]  /*5530*/  HMMA.16816.F32.BF16 R144, R4, R16, R144 ;  /* 0x000000100490723c */ /* 0x002fe40000041890 */
[----:B------:R-:W-:-:S06]  /*5540*/  FFMA.FTZ R2, R2, c[0x0][0x2d0], -R12 ;  /* 0x0000b40002027a23 */ /* 0x000fcc000001080c */
[C---:B------:R-:W-:Y:S01]  /*5550*/  HMMA.16816.F32.BF16 R80, R4.reuse, R18, R80 ;  /* 0x000000120450723c */ /* 0x040fe20000041850 */
[----:B------:R-:W1:Y:S07]  /*5560*/  LDSM.16.MT88.4 R16, [R225+0x8100] ;  /* 0x00810000e110783b */ /* 0x000e6e0000004200 */
[C---:B--2---:R-:W-:Y:S08]  /*5570*/  HMMA.16816.F32.BF16 R92, R4.reuse, R20, R92 ;  /* 0x00000014045c723c */ /* 0x044ff0000004185c */
[C---:B------:R-:W-:Y:S07]  /*5580*/  HMMA.16816.F32.BF16 R20, R4.reuse, R22, R116 ;  /* 0x000000160414723c */ /* 0x040fee0000041874 */
[----:B------:R-:W-:Y:S01]  /*5590*/  MOV R118, R181 ;  /* 0x000000b500767202 */ /* 0x000fe20000000f00 */
[----:B------:R-:W-:Y:S01]  /*55a0*/  IMAD.MOV.U32 R119, RZ, RZ, R180 ;  /* 0x000000ffff777224 */ /* 0x000fe200078e00b4 */
[----:B---3--:R-:W-:Y:S01]  /*55b0*/  HMMA.16816.F32.BF16 R172, R4, R8, R60 ;  /* 0x0000000804ac723c */ /* 0x008fe2000004183c */
[----:B------:R-:W-:Y:S01]  /*55c0*/  IMAD.MOV.U32 R117, RZ, RZ, R126 ;  /* 0x000000ffff757224 */ /* 0x000fe200078e007e */
[----:B------:R-:W-:Y:S01]  /*55d0*/  MOV R126, R127 ;  /* 0x0000007f007e7202 */ /* 0x000fe20000000f00 */
[----:B------:R-:W-:-:S02]  /*55e0*/  IMAD.MOV.U32 R127, RZ, RZ, R132 ;  /* 0x000000ffff7f7224 */ /* 0x000fc400078e0084 */
[----:B------:R-:W-:Y:S01]  /*55f0*/  IMAD.MOV.U32 R132, RZ, RZ, R133 ;  /* 0x000000ffff847224 */ /* 0x000fe200078e0085 */
[----:B------:R-:W-:Y:S01]  /*5600*/  MOV R133, R134 ;  /* 0x0000008600857202 */ /* 0x000fe20000000f00 */
[----:B------:R-:W-:Y:S01]  /*5610*/  IMAD.MOV.U32 R134, RZ, RZ, R135 ;  /* 0x000000ffff867224 */ /* 0x000fe200078e0087 */
[C---:B------:R-:W-:Y:S01]  /*5620*/  HMMA.16816.F32.BF16 R180, R4.reuse, R10, R52 ;  /* 0x0000000a04b4723c */ /* 0x040fe20000041834 */
[----:B------:R-:W2:Y:S01]  /*5630*/  LDSM.16.MT88.4 R8, [R228+0x8100] ;  /* 0x00810000e408783b */ /* 0x000ea20000004200 */
[----:B------:R-:W-:Y:S01]  /*5640*/  IMAD.MOV.U32 R135, RZ, RZ, R140 ;  /* 0x000000ffff877224 */ /* 0x000fe200078e008c */
[----:B------:R-:W-:Y:S01]  /*5650*/  MOV R140, R141 ;  /* 0x0000008d008c7202 */ /* 0x000fe20000000f00 */
[----:B------:R-:W-:Y:S02]  /*5660*/  IMAD.MOV.U32 R141, RZ, RZ, R142 ;  /* 0x000000ffff8d7224 */ /* 0x000fe400078e008e */
[----:B------:R-:W-:Y:S01]  /*5670*/  IMAD.MOV.U32 R142, RZ, RZ, R143 ;  /* 0x000000ffff8e7224 */ /* 0x000fe200078e008f */
[----:B------:R-:W-:Y:S01]  /*5680*/  MOV R143, R148 ;  /* 0x00000094008f7202 */ /* 0x000fe20000000f00 */
[----:B------:R-:W-:Y:S01]  /*5690*/  IMAD.MOV.U32 R148, RZ, RZ, R151 ;  /* 0x000000ffff947224 */ /* 0x000fe200078e0097 */
[C---:B------:R-:W-:Y:S01]  /*56a0*/  HMMA.16816.F32.BF16 R128, R4.reuse, R24, R128 ;  /* 0x000000180480723c */ /* 0x040fe20000041880 */
[----:B------:R-:W-:Y:S01]  /*56b0*/  IMAD.MOV.U32 R151, RZ, RZ, R13 ;  /* 0x000000ffff977224 */ /* 0x000fe200078e000d */
[----:B------:R-:W3:Y:S01]  /*56c0*/  LDSM.16.MT88.4 R24, [R229+0x8100] ;  /* 0x00810000e518783b */ /* 0x000ee20000004200 */
[----:B------:R4:W-:Y:S05]  /*56d0*/  MUFU.EX2 R13, R2 ;  /* 0x00000002000d7308 */ /* 0x0009ea0000000800 */
[C---:B-1----:R-:W-:Y:S08]  /*56e0*/  HMMA.16816.F32.BF16 R168, R4.reuse, R16, R96 ;  /* 0x0000001004a8723c */ /* 0x042ff00000041860 */
[----:B------:R-:W-:Y:S01]  /*56f0*/  HMMA.16816.F32.BF16 R76, R4, R18, R76 ;  /* 0x00000012044c723c */ /* 0x000fe2000004184c */
[----:B----4-:R-:W-:Y:S01]  /*5700*/  FFMA.FTZ R2, R118, c[0x0][0x2d0], -R12 ;  /* 0x0000b40076027a23 */ /* 0x010fe2000001080c */
[----:B------:R-:W-:Y:S01]  /*5710*/  MOV R118, R119 ;  /* 0x0000007700767202 */ /* 0x000fe20000000f00 */
[----:B------:R-:W-:-:S02]  /*5720*/  IMAD.MOV.U32 R119, RZ, RZ, R108 ;  /* 0x000000ffff777224 */ /* 0x000fc400078e006c */
[----:B------:R-:W-:Y:S01]  /*5730*/  IMAD.MOV.U32 R108, RZ, RZ, R109 ;  /* 0x000000ffff6c7224 */ /* 0x000fe200078e006d */
[----:B------:R-:W-:Y:S01]  /*5740*/  MOV R109, R110 ;  /* 0x0000006e006d7202 */ /* 0x000fe20000000f00 */
[----:B------:R-:W-:Y:S02]  /*5750*/  IMAD.MOV.U32 R110, RZ, RZ, R111 ;  /* 0x000000ffff6e7224 */ /* 0x000fe400078e006f */
[----:B------:R-:W-:Y:S01]  /*5760*/  IMAD.MOV.U32 R111, RZ, RZ, R124 ;  /* 0x000000ffff6f7224 */ /* 0x000fe200078e007c */
[----:B------:R-:W-:Y:S01]  /*5770*/  MOV R124, R56 ;  /* 0x00000038007c7202 */ /* 0x000fe20000000f00 */
[----:B------:R-:W-:Y:S01]  /*5780*/  IMAD.MOV.U32 R56, RZ, RZ, R57 ;  /* 0x000000ffff387224 */ /* 0x000fe200078e0039 */
[----:B------:R-:W-:Y:S01]  /*5790*/  MOV R96, R109 ;  /* 0x0000006d00607202 */ /* 0x000fe20000000f00 */
[----:B------:R-:W-:Y:S01]  /*57a0*/  IMAD.MOV.U32 R57, RZ, RZ, R14 ;  /* 0x000000ffff397224 */ /* 0x000fe200078e000e */
[----:B--2---:R-:W-:Y:S01]  /*57b0*/  HMMA.16816.F32.BF16 R32, R4, R8, R32 ;  /* 0x000000080420723c */ /* 0x004fe20000041820 */
[----:B------:R1:W2:Y:S01]  /*57c0*/  MUFU.EX2 R14, R2 ;  /* 0x00000002000e7308 */ /* 0x0002a20000000800 */
[----:B------:R-:W-:Y:S01]  /*57d0*/  IMAD.MOV.U32 R17, RZ, RZ, R119 ;  /* 0x000000ffff117224 */ /* 0x000fe200078e0077 */
[----:B------:R-:W-:Y:S01]  /*57e0*/  MOV R99, R124 ;  /* 0x0000007c00637202 */ /* 0x000fe20000000f00 */
[----:B------:R-:W-:-:S02]  /*57f0*/  IMAD.MOV.U32 R16, RZ, RZ, R108 ;  /* 0x000000ffff107224 */ /* 0x000fc400078e006c */
[----:B------:R-:W-:Y:S02]  /*5800*/  IMAD.MOV.U32 R97, RZ, RZ, R110 ;  /* 0x000000ffff617224 */ /* 0x000fe400078e006e */
[----:B------:R-:W-:Y:S01]  /*5810*/  IMAD.MOV.U32 R98, RZ, RZ, R111 ;  /* 0x000000ffff627224 */ /* 0x000fe200078e006f */
[----:B------:R-:W-:Y:S01]  /*5820*/  HMMA.16816.F32.BF16 R28, R4, R10, R28 ;  /* 0x0000000a041c723c */ /* 0x000fe2000004181c */
[----:B------:R-:W-:Y:S01]  /*5830*/  LDSM.16.MT88.4 R108, [R225+0x2900] ;  /* 0x00290000e16c783b */ /* 0x000fe20000004200 */
[----:B------:R-:W-:Y:S02]  /*5840*/  IMAD.MOV.U32 R18, RZ, RZ, R148 ;  /* 0x000000ffff127224 */ /* 0x000fe400078e0094 */
[----:B------:R-:W-:-:S03]  /*5850*/  IMAD.MOV.U32 R19, RZ, RZ, R143 ;  /* 0x000000ffff137224 */ /* 0x000fc600078e008f */
[----:B------:R-:W-:Y:S01]  /*5860*/  MOV R10, R57 ;  /* 0x00000039000a7202 */ /* 0x000fe20000000f00 */
[----:B-1----:R-:W-:Y:S01]  /*5870*/  FFMA.FTZ R2, R125, c[0x0][0x2d0], -R12 ;  /* 0x0000b4007d027a23 */ /* 0x002fe2000001080c */
[----:B------:R-:W-:Y:S01]  /*5880*/  MOV R125, R15 ;  /* 0x0000000f007d7202 */ /* 0x000fe20000000f00 */
[C---:B---3--:R-:W-:Y:S01]  /*5890*/  HMMA.16816.F32.BF16 R40, R4.reuse, R24, R40 ;  /* 0x000000180428723c */ /* 0x048fe20000041828 */
[----:B------:R-:W-:Y:S01]  /*58a0*/  IMAD.MOV.U32 R11, RZ, RZ, R56 ;  /* 0x000000ffff0b7224 */ /* 0x000fe200078e0038 */
[----:B------:R1:W-:Y:S05]  /*58b0*/  MUFU.EX2 R15, R2 ;  /* 0x00000002000f7308 */ /* 0x0003ea0000000800 */
[----:B------:R-:W-:Y:S01]  /*58c0*/  IMAD.MOV.U32 R25, RZ, RZ, R96 ;  /* 0x000000ffff197224 */ /* 0x000fe200078e0060 */
[----:B------:R-:W-:Y:S01]  /*58d0*/  HMMA.16816.F32.BF16 R48, R4, R26, R48 ;  /* 0x0000001a0430723c */ /* 0x000fe20000041830 */
[----:B------:R-:W-:Y:S01]  /*58e0*/  IMAD.MOV.U32 R24, RZ, RZ, R97 ;  /* 0x000000ffff187224 */ /* 0x000fe200078e0061 */
[----:B--2---:R-:W-:-:S05]  /*58f0*/  F2FP.BF16.PACK_AB R96, R14, R13 ;  /* 0x0000000d0e60723e */ /* 0x004fca00000010ff */
[----:B------:R-:W-:Y:S01]  /*5900*/  MOV R27, R98 ;  /* 0x00000062001b7202 */ /* 0x000fe20000000f00 */
[----:B------:R-:W-:Y:S02]  /*5910*/  IMAD.MOV.U32 R26, RZ, RZ, R99 ;  /* 0x000000ffff1a7224 */ /* 0x000fe400078e0063 */
[----:B-1----:R-:W-:Y:S02]  /*5920*/  FFMA.FTZ R2, R117, c[0x0][0x2d0], -R12 ;  /* 0x0000b40075027a23 */ /* 0x002fe4000001080c */
[----:B------:R-:W-:Y:S02]  /*5930*/  IMAD.MOV.U32 R4, RZ, RZ, R59 ;  /* 0x000000ffff047224 */ /* 0x000fe400078e003b */
[----:B------:R1:W2:Y:S01]  /*5940*/  MUFU.EX2 R12, R2 ;  /* 0x00000002000c7308 */ /* 0x0002a20000000800 */
[----:B------:R-:W-:Y:S02]  /*5950*/  FADD.FTZ R6, R17, R16 ;  /* 0x0000001011067221 */ /* 0x000fe40000010000 */
[----:B------:R-:W-:-:S02]  /*5960*/  IMAD.MOV.U32 R5, RZ, RZ, R133 ;  /* 0x000000ffff057224 */ /* 0x000fc400078e0085 */
[----:B------:R-:W-:Y:S02]  /*5970*/  IMAD.MOV.U32 R16, RZ, RZ, R141 ;  /* 0x000000ffff107224 */ /* 0x000fe400078e008d */
[----:B------:R-:W-:Y:S02]  /*5980*/  IMAD.MOV.U32 R17, RZ, RZ, R140 ;  /* 0x000000ffff117224 */ /* 0x000fe400078e008c */
[----:B------:R-:W-:Y:S02]  /*5990*/  IMAD.MOV.U32 R7, RZ, RZ, R58 ;  /* 0x000000ffff077224 */ /* 0x000fe400078e003a */
[----:B------:R-:W-:Y:S01]  /*59a0*/  LDSM.16.MT88.4 R56, [R229+0x5900] ;  /* 0x00590000e538783b */ /* 0x000fe20000004200 */
[--C-:B-1----:R-:W-:Y:S01]  /*59b0*/  FFMA.FTZ R2, R118, c[0x0][0x2d0], -R0.reuse ;  /* 0x0000b40076027a23 */ /* 0x102fe20000010800 */
[----:B--2---:R-:W-:Y:S02]  /*59c0*/  F2FP.BF16.PACK_AB R98, R12, R15 ;  /* 0x0000000f0c62723e */ /* 0x004fe400000010ff */
[----:B------:R-:W1:Y:S01]  /*59d0*/  LDSM.16.MT88.4 R116, [R226+0x2900] ;  /* 0x00290000e274783b */ /* 0x000e620000004200 */
[----:B------:R2:W-:Y:S02]  /*59e0*/  MUFU.EX2 R8, R2 ;  /* 0x0000000200087308 */ /* 0x0005e40000000800 */
[----:B--2---:R-:W-:-:S06]  /*59f0*/  FFMA.FTZ R2, R125, c[0x0][0x2d0], -R0 ;  /* 0x0000b4007d027a23 */ /* 0x004fcc0000010800 */
[----:B------:R2:W3:Y:S02]  /*5a00*/  MUFU.EX2 R9, R2 ;  /* 0x0000000200097308 */ /* 0x0004e40000000800 */
[--C-:B--2---:R-:W-:Y:S01]  /*5a10*/  FFMA.FTZ R2, R126, c[0x0][0x2d0], -R0.reuse ;  /* 0x0000b4007e027a23 */ /* 0x104fe20000010800 */
[----:B---3--:R-:W-:Y:S01]  /*5a20*/  F2FP.BF16.PACK_AB R97, R9, R8 ;  /* 0x000000080961723e */ /* 0x008fe200000010ff */
[----:B------:R-:W-:Y:S02]  /*5a30*/  FFMA.FTZ R0, R127, c[0x0][0x2d0], -R0 ;  /* 0x0000b4007f007a23 */ /* 0x000fe40000010800 */
[----:B------:R-:W2:Y:S02]  /*5a40*/  LDSM.16.MT88.4 R124, [R229+0x2900] ;  /* 0x00290000e57c783b */ /* 0x000ea40000004200 */
[----:B------:R-:W-:Y:S08]  /*5a50*/  MUFU.EX2 R2, R2 ;  /* 0x0000000200027308 */ /* 0x000ff00000000800 */
[----:B------:R-:W3:Y:S02]  /*5a60*/  MUFU.EX2 R0, R0 ;  /* 0x0000000000007308 */ /* 0x000ee40000000800 */
[----:B---3--:R-:W-:-:S07]  /*5a70*/  F2FP.BF16.PACK_AB R99, R0, R2 ;  /* 0x000000020063723e */ /* 0x008fce00000010ff */
[C---:B-1----:R-:W-:Y:S08]  /*5a80*/  HMMA.16816.F32.BF16 R112, R96.reuse, R116, R112 ;  /* 0x000000746070723c */ /* 0x042ff00000041870 */
[C---:B------:R-:W-:Y:S07]  /*5a90*/  HMMA.16816.F32.BF16 R116, R96.reuse, R118, R44 ;  /* 0x000000766074723c */ /* 0x040fee000004182c */
[----:B------:R-:W-:Y:S01]  /*5aa0*/  MOV R45, R149 ;  /* 0x00000095002d7202 */ /* 0x000fe20000000f00 */
[----:B------:R-:W-:Y:S01]  /*5ab0*/  IMAD.MOV.U32 R46, RZ, RZ, R150 ;  /* 0x000000ffff2e7224 */ /* 0x000fe200078e0096 */
[----:B------:R-:W-:Y:S01]  /*5ac0*/  HMMA.16816.F32.BF16 R104, R96, R108, R104 ;  /* 0x0000006c6068723c */ /* 0x000fe20000041868 */
[----:B------:R-:W-:-:S02]  /*5ad0*/  MOV R47, R151 ;  /* 0x00000097002f7202 */ /* 0x000fc40000000f00 */
[----:B------:R-:W-:Y:S01]  /*5ae0*/  FADD.FTZ R4, R4, R45 ;  /* 0x0000002d04047221 */ /* 0x000fe20000010000 */
[----:B------:R-:W1:Y:S01]  /*5af0*/  LDSM.16.MT88.4 R148, [R226+0x5900] ;  /* 0x00590000e294783b */ /* 0x000e620000004200 */
[----:B------:R-:W-:Y:S02]  /*5b00*/  FADD.FTZ R6, R46, R6 ;  /* 0x000000062e067221 */ /* 0x000fe40000010000 */
[----:B------:R-:W-:Y:S01]  /*5b10*/  FADD.FTZ R5, R5, R4 ;  /* 0x0000000405057221 */ /* 0x000fe20000010000 */
[----:B------:R-:W-:Y:S01]  /*5b20*/  HMMA.16816.F32.BF16 R108, R96, R110, R36 ;  /* 0x0000006e606c723c */ /* 0x000fe20000041824 */
[----:B------:R-:W-:-:S06]  /*5b30*/  FADD.FTZ R4, R47, R6 ;  /* 0x000000062f047221 */ /* 0x000fcc0000010000 */
[----:B------:R-:W-:Y:S01]  /*5b40*/  IMAD.MOV.U32 R36, RZ, RZ, R134 ;  /* 0x000000ffff247224 */ /* 0x000fe200078e0086 */
[----:B------:R-:W-:Y:S01]  /*5b50*/  MOV R37, R135 ;  /* 0x0000008700257202 */ /* 0x000fe20000000f00 */
[C---:B--2---:R-:W-:Y:S01]  /*5b60*/  HMMA.16816.F32.BF16 R120, R96.reuse, R124, R120 ;  /* 0x0000007c6078723c */ /* 0x044fe20000041878 */
[----:B------:R-:W-:Y:S01]  /*5b70*/  MOV R38, R142 ;  /* 0x0000008e00267202 */ /* 0x000fe20000000f00 */
[----:B------:R-:W-:Y:S01]  /*5b80*/  FADD.FTZ R5, R36, R5 ;  /* 0x0000000524057221 */ /* 0x000fe20000010000 */
[----:B------:R-:W-:Y:S01]  /*5b90*/  MOV R39, R132 ;  /* 0x0000008400277202 */ /* 0x000fe20000000f00 */
[----:B------:R-:W-:Y:S01]  /*5ba0*/  FADD.FTZ R6, R37, R4 ;  /* 0x0000000425067221 */ /* 0x000fe20000010000 */
[----:B------:R-:W2:Y:S01]  /*5bb0*/  LDSM.16.MT88.4 R140, [R225+0x5900] ;  /* 0x00590000e18c783b */ /* 0x000ea20000004200 */
[----:B------:R-:W-:Y:S02]  /*5bc0*/  FADD.FTZ R4, R38, R5 ;  /* 0x0000000526047221 */ /* 0x000fe40000010000 */
[----:B------:R-:W-:Y:S01]  /*5bd0*/  FADD.FTZ R5, R18, R6 ;  /* 0x0000000612057221 */ /* 0x000fe20000010000 */
[----:B------:R-:W3:Y:S01]  /*5be0*/  LDSM.16.MT88.4 R132, [R228+0x2900] ;  /* 0x00290000e484783b */ /* 0x000ee20000004200 */
[----:B------:R-:W-:Y:S01]  /*5bf0*/  FADD.FTZ R4, R19, R4 ;  /* 0x0000000413047221 */ /* 0x000fe20000010000 */
[----:B------:R-:W-:Y:S01]  /*5c00*/  HMMA.16816.F32.BF16 R52, R96, R56, R84 ;  /* 0x000000386034723c */ /* 0x000fe20000041854 */
[----:B------:R-:W-:-:S02]  /*5c10*/  FADD.FTZ R5, R16, R5 ;  /* 0x0000000510057221 */ /* 0x000fc40000010000 */
[----:B------:R-:W-:Y:S02]  /*5c20*/  FADD.FTZ R4, R17, R4 ;  /* 0x0000000411047221 */ /* 0x000fe40000010000 */
[----:B------:R-:W-:Y:S01]  /*5c30*/  FADD.FTZ R5, R39, R5 ;  /* 0x0000000527057221 */ /* 0x000fe20000010000 */
[----:B------:R-:W-:Y:S01]  /*5c40*/  LDSM.16.MT88.4 R16, [R228+0x8900] ;  /* 0x00890000e410783b */ /* 0x000fe20000004200 */
[----:B------:R-:W-:Y:S01]  /*5c50*/  FADD.FTZ R4, R7, R4 ;  /* 0x0000000407047221 */ /* 0x000fe20000010000 */
[----:B------:R-:W-:Y:S01]  /*5c60*/  HMMA.16816.F32.BF16 R124, R96, R126, R64 ;  /* 0x0000007e607c723c */ /* 0x000fe20000041840 */
[----:B------:R-:W-:Y:S01]  /*5c70*/  FADD.FTZ R5, R10, R5 ;  /* 0x000000050a057221 */ /* 0x000fe20000010000 */
[----:B------:R-:W4:Y:S01]  /*5c80*/  LDSM.16.MT88.4 R64, [R228+0x5900] ;  /* 0x00590000e440783b */ /* 0x000f220000004200 */
[----:B------:R-:W-:Y:S02]  /*5c90*/  FADD.FTZ R4, R11, R4 ;  /* 0x000000040b047221 */ /* 0x000fe40000010000 */
[----:B------:R-:W-:-:S02]  /*5ca0*/  FADD.FTZ R5, R26, R5 ;  /* 0x000000051a057221 */ /* 0x000fc40000010000 */
[----:B------:R-:W-:Y:S01]  /*5cb0*/  FADD.FTZ R4, R27, R4 ;  /* 0x000000041b047221 */ /* 0x000fe20000010000 */
[C---:B-1----:R-:W-:Y:S01]  /*5cc0*/  HMMA.16816.F32.BF16 R144, R96.reuse, R148, R144 ;  /* 0x000000946090723c */ /* 0x042fe20000041890 */
[----:B------:R-:W-:Y:S02]  /*5cd0*/  FADD.FTZ R5, R24, R5 ;  /* 0x0000000518057221 */ /* 0x000fe40000010000 */
[----:B------:R-:W-:Y:S02]  /*5ce0*/  FADD.FTZ R4, R251, R4 ;  /* 0x00000004fb047221 */ /* 0x000fe40000010000 */
[----:B------:R-:W-:Y:S02]  /*5cf0*/  FADD.FTZ R5, R25, R5 ;  /* 0x0000000519057221 */ /* 0x000fe40000010000 */
[----:B------:R-:W-:Y:S01]  /*5d00*/  FADD.FTZ R4, R252, R4 ;  /* 0x00000004fc047221 */ /* 0x000fe20000010000 */
[----:B------:R-:W-:Y:S01]  /*5d10*/  HMMA.16816.F32.BF16 R148, R96, R150, R80 ;  /* 0x000000966094723c */ /* 0x000fe20000041850 */
[----:B------:R-:W-:Y:S01]  /*5d20*/  FADD.FTZ R5, R185, R5 ;  /* 0x00000005b9057221 */ /* 0x000fe20000010000 */
[----:B------:R-:W-:Y:S01]  /*5d30*/  LDSM.16.MT88.4 R80, [R226+0x8900] ;  /* 0x00890000e250783b */ /* 0x000fe20000004200 */
[----:B------:R-:W-:-:S02]  /*5d40*/  FADD.FTZ R4, R167, R4 ;  /* 0x00000004a7047221 */ /* 0x000fc40000010000 */
[----:B------:R-:W-:Y:S02]  /*5d50*/  FADD.FTZ R5, R187, R5 ;  /* 0x00000005bb057221 */ /* 0x000fe40000010000 */
[----:B------:R-:W-:Y:S01]  /*5d60*/  FADD.FTZ R4, R184, R4 ;  /* 0x00000004b8047221 */ /* 0x000fe20000010000 */
[C---:B------:R-:W-:Y:S01]  /*5d70*/  HMMA.16816.F32.BF16 R56, R96.reuse, R58, R88 ;  /* 0x0000003a6038723c */ /* 0x040fe20000041858 */
[----:B------:R-:W-:Y:S01]  /*5d80*/  FADD.FTZ R5, R186, R5 ;  /* 0x00000005ba057221 */ /* 0x000fe20000010000 */
[----:B------:R-:W1:Y:S01]  /*5d90*/  LDSM.16.MT88.4 R88, [R229+0x8900] ;  /* 0x00890000e558783b */ /* 0x000e620000004200 */
[----:B------:R-:W-:Y:S02]  /*5da0*/  FADD.FTZ R4, R165, R4 ;  /* 0x00000004a5047221 */ /* 0x000fe40000010000 */
[----:B------:R-:W-:Y:S02]  /*5db0*/  FADD.FTZ R5, R250, R5 ;  /* 0x00000005fa057221 */ /* 0x000fe40000010000 */
[----:B------:R-:W-:Y:S01]  /*5dc0*/  FADD.FTZ R4, R166, R4 ;  /* 0x00000004a6047221 */ /* 0x000fe20000010000 */
[----:B--2---:R-:W-:Y:S01]  /*5dd0*/  HMMA.16816.F32.BF16 R136, R96, R140, R136 ;  /* 0x0000008c6088723c */ /* 0x004fe20000041888 */
[----:B------:R-:W-:-:S02]  /*5de0*/  FADD.FTZ R5, R152, R5 ;  /* 0x0000000598057221 */ /* 0x000fc40000010000 */
[----:B------:R-:W-:Y:S02]  /*5df0*/  FADD.FTZ R4, R102, R4 ;  /* 0x0000000466047221 */ /* 0x000fe40000010000 */
[----:B------:R-:W-:Y:S02]  /*5e00*/  FADD.FTZ R5, R154, R5 ;  /* 0x000000059a057221 */ /* 0x000fe40000010000 */
[----:B------:R-:W-:Y:S01]  /*5e10*/  FADD.FTZ R4, R153, R4 ;  /* 0x0000000499047221 */ /* 0x000fe20000010000 */
[----:B------:R-:W-:Y:S01]  /*5e20*/  HMMA.16816.F32.BF16 R140, R96, R142, R72 ;  /* 0x0000008e608c723c */ /* 0x000fe20000041848 */
[----:B------:R-:W2:Y:S01]  /*5e30*/  LDSM.16.MT88.4 R72, [R225+0x8900] ;  /* 0x00890000e148783b */ /* 0x000ea20000004200 */
[----:B------:R-:W-:Y:S02]  /*5e40*/  FADD.FTZ R6, R155, R5 ;  /* 0x000000059b067221 */ /* 0x000fe40000010000 */
[----:B------:R-:W-:Y:S02]  /*5e50*/  FADD.FTZ R5, R101, R4 ;  /* 0x0000000465057221 */ /* 0x000fe40000010000 */
[----:B------:R-:W-:-:S02]  /*5e60*/  FADD.FTZ R4, R164, R6 ;  /* 0x00000006a4047221 */ /* 0x000fc40000010000 */
[----:B------:R-:W-:Y:S01]  /*5e70*/  FADD.FTZ R5, R103, R5 ;  /* 0x0000000567057221 */ /* 0x000fe20000010000 */
[C---:B---3--:R-:W-:Y:S01]  /*5e80*/  HMMA.16816.F32.BF16 R128, R96.reuse, R132, R128 ;  /* 0x000000846080723c */ /* 0x048fe20000041880 */
[----:B------:R-:W-:Y:S02]  /*5e90*/  FADD.FTZ R4, R13, R4 ;  /* 0x000000040d047221 */ /* 0x000fe40000010000 */
[----:B------:R-:W-:Y:S02]  /*5ea0*/  FADD.FTZ R5, R8, R5 ;  /* 0x0000000508057221 */ /* 0x000fe40000010000 */
[----:B------:R-:W-:Y:S02]  /*5eb0*/  FADD.FTZ R4, R14, R4 ;  /* 0x000000040e047221 */ /* 0x000fe40000010000 */
[----:B------:R-:W-:Y:S01]  /*5ec0*/  FADD.FTZ R5, R9, R5 ;  /* 0x0000000509057221 */ /* 0x000fe20000010000 */
[----:B------:R-:W-:Y:S01]  /*5ed0*/  HMMA.16816.F32.BF16 R132, R96, R134, R68 ;  /* 0x000000866084723c */ /* 0x000fe20000041844 */
[----:B------:R-:W-:-:S02]  /*5ee0*/  FADD.FTZ R4, R15, R4 ;  /* 0x000000040f047221 */ /* 0x000fc40000010000 */
[----:B------:R-:W-:Y:S02]  /*5ef0*/  FADD.FTZ R2, R2, R5 ;  /* 0x0000000502027221 */ /* 0x000fe40000010000 */
[----:B------:R-:W-:Y:S02]  /*5f00*/  FADD.FTZ R4, R12, R4 ;  /* 0x000000040c047221 */ /* 0x000fe40000010000 */
[----:B------:R-:W-:Y:S01]  /*5f10*/  FADD.FTZ R0, R0, R2 ;  /* 0x0000000200007221 */ /* 0x000fe20000010000 */
[C---:B----4-:R-:W-:Y:S04]  /*5f20*/  HMMA.16816.F32.BF16 R60, R96.reuse, R64, R92 ;  /* 0x00000040603c723c */ /* 0x050fe8000004185c */
[----:B------:R3:W-:Y:S04]  /*5f30*/  STL [R1+0x14], R0 ;  /* 0x0000140001007387 */ /* 0x0007e80000100800 */
[----:B------:R3:W-:Y:S01]  /*5f40*/  STL [R1+0x10], R4 ;  /* 0x0000100401007387 */ /* 0x0007e20000100800 */
[C---:B-1----:R-:W-:Y:S08]  /*5f50*/  HMMA.16816.F32.BF16 R84, R96.reuse, R88, R40 ;  /* 0x000000586054723c */ /* 0x042ff00000041828 */
[C---:B--2---:R-:W-:Y:S08]  /*5f60*/  HMMA.16816.F32.BF16 R68, R96.reuse, R72, R168 ;  /* 0x000000486044723c */ /* 0x044ff000000418a8 */
[C---:B------:R-:W-:Y:S08]  /*5f70*/  HMMA.16816.F32.BF16 R72, R96.reuse, R74, R76 ;  /* 0x0000004a6048723c */ /* 0x040ff0000004184c */
[C---:B------:R-:W-:Y:S08]  /*5f80*/  HMMA.16816.F32.BF16 R76, R96.reuse, R80, R172 ;  /* 0x00000050604c723c */ /* 0x040ff000000418ac */
[C---:B------:R-:W-:Y:S08]  /*5f90*/  HMMA.16816.F32.BF16 R64, R96.reuse, R66, R20 ;  /* 0x000000426040723c */ /* 0x040ff00000041814 */
[C---:B------:R-:W-:Y:S08]  /*5fa0*/  HMMA.16816.F32.BF16 R80, R96.reuse, R82, R180 ;  /* 0x000000526050723c */ /* 0x040ff000000418b4 */
[C---:B------:R-:W-:Y:S08]  /*5fb0*/  HMMA.16816.F32.BF16 R88, R96.reuse, R90, R48 ;  /* 0x0000005a6058723c */ /* 0x040ff00000041830 */
[C---:B------:R-:W-:Y:S08]  /*5fc0*/  HMMA.16816.F32.BF16 R92, R96.reuse, R16, R32 ;  /* 0x00000010605c723c */ /* 0x040ff00000041820 */
[----:B------:R-:W-:Y:S01]  /*5fd0*/  HMMA.16816.F32.BF16 R96, R96, R18, R28 ;  /* 0x000000126060723c */ /* 0x000fe2000004181c */
[----:B------:R-:W-:Y:S08]  /*5fe0*/  @!P0 BRA `(.L_x_5) ;  /* 0x0000412000008947 */ /* 0x000ff00003800000 */
[----:B---3--:R-:W2:Y:S01]  /*5ff0*/  LDL.LU.64 R26, [R1] ;  /* 0x00000000011a7983 */ /* 0x008ea20000300a00 */
[----:B------:R-:W-:Y:S01]  /*6000*/  IMAD.MOV.U32 R102, RZ, RZ, R3 ;  /* 0x000000ffff667224 */ /* 0x000fe200078e0003 */
[----:B------:R-:W-:Y:S01]  /*6010*/  ULDC.64 UR6, c[0x0][0x208] ;  /* 0x0000820000067ab9 */ /* 0x000fe20000000a00 */
[----:B------:R-:W-:Y:S01]  /*6020*/  IMAD.MOV.U32 R101, RZ, RZ, R100 ;  /* 0x000000ffff657224 */ /* 0x000fe200078e0064 */
[----:B------:R-:W3:Y:S01]  /*6030*/  LDL.LU.64 R24, [R1+0x8] ;  /* 0x0000080001187983 */ /* 0x000ee20000300a00 */
[----:B------:R-:W-:Y:S01]  /*6040*/  ULDC.64 UR4, c[0x0][0x1e0] ;  /* 0x0000780000047ab9 */ /* 0x000fe20000000a00 */
[----:B--2---:R-:W-:-:S02]  /*6050*/  MOV R3, R27 ;  /* 0x0000001b00037202 */ /* 0x004fc40000000f00 */
[----:B---3--:R-:W-:-:S05]  /*6060*/  MOV R2, R24 ;  /* 0x0000001800027202 */ /* 0x008fca0000000f00 */
[----:B------:R1:W-:Y:S02]  /*6070*/  STL.64 [R1+0x18], R2 ;  /* 0x0000180201007387 */ /* 0x0003e40000100a00 */
.L_x_6:
[----:B-1--4-:R-:W2:Y:S01]  /*6080*/  LDL.64 R2, [R1+0x18] ;  /* 0x0000180001027983 */ /* 0x012ea20000100a00 */
[----:B------:R-:W-:Y:S04]  /*6090*/  DEPBAR.LE SB0, 0x0 ;  /* 0x000080000000791a */ /* 0x000fe80000000000 */
[----:B------:R-:W-:Y:S01]  /*60a0*/  USHF.R.S32.HI UR12, URZ, 0x1f, UR14 ;  /* 0x0000001f3f0c7899 */ /* 0x000fe2000801140e */
[----:B------:R-:W-:Y:S01]  /*60b0*/  BAR.SYNC.DEFER_BLOCKING 0x0 ;  /* 0x0000000000007b1d */ /* 0x000fe20000010000 */
[----:B------:R-:W-:Y:S02]  /*60c0*/  UIMAD.WIDE.U32 UR18, UR14, UR6, URZ ;  /* 0x000000060e1272a5 */ /* 0x000fe4000f8e003f */
[----:B------:R-:W-:Y:S02]  /*60d0*/  UIMAD UR12, UR12, UR6, URZ ;  /* 0x000000060c0c72a4 */ /* 0x000fe4000f8e023f */
[----:B------:R-:W-:Y:S02]  /*60e0*/  UISETP.GT.AND UP0, UPT, UR14, UR8, UPT ;  /* 0x000000080e00728c */ /* 0x000fe4000bf04270 */
[----:B------:R-:W-:Y:S01]  /*60f0*/  UIMAD UR12, UR14, UR7, UR12 ;  /* 0x000000070e0c72a4 */ /* 0x000fe2000f8e020c */
[----:B-----5:R-:W-:Y:S01]  /*6100*/  STL [R1+0x30], R231 ;  /* 0x000030e701007387 */ /* 0x020fe20000100800 */
[----:B------:R-:W-:Y:S02]  /*6110*/  UIADD3 UR14, UR14, -0x1, URZ ;  /* 0xffffffff0e0e7890 */ /* 0x000fe4000fffe03f */
[----:B------:R-:W-:Y:S01]  /*6120*/  UIADD3 UR12, UR19, UR12, URZ ;  /* 0x0000000c130c7290 */ /* 0x000fe2000fffe03f */
[----:B------:R-:W-:Y:S03]  /*6130*/  STL [R1+0x34], R248 ;  /* 0x000034f801007387 */ /* 0x000fe60000100800 */
[----:B------:R-:W-:Y:S01]  /*6140*/  UIMAD UR12, UR12, 0x60, URZ ;  /* 0x000000600c0c78a4 */ /* 0x000fe2000f8e023f */
[----:B------:R-:W-:Y:S01]  /*6150*/  STL [R1+0x40], R157 ;  /* 0x0000409d01007387 */ /* 0x000fe20000100800 */
[----:B------:R-:W-:Y:S03]  /*6160*/  @UP0 USHF.L.U64.HI UR15, UR4, 0x6, UR5 ;  /* 0x00000006040f0899 */ /* 0x000fe60008010205 */
[----:B------:R-:W-:Y:S04]  /*6170*/  STL [R1+0x3c], R158 ;  /* 0x00003c9e01007387 */ /* 0x000fe80000100800 */
[----:B------:R-:W1:Y:S08]  /*6180*/  LDSM.16.M88.4 R8, [R224+0xc100] ;  /* 0x00c10000e008783b */ /* 0x000e700000000200 */
[----:B------:R-:W3:Y:S08]  /*6190*/  LDSM.16.M88.4 R16, [R224+0xc900] ;  /* 0x00c90000e010783b */ /* 0x000ef00000000200 */
[----:B------:R-:W4:Y:S08]  /*61a0*/  LDSM.16.M88.4 R24, [R224+0xd100] ;  /* 0x00d10000e018783b */ /* 0x000f300000000200 */
[----:B------:R-:W4:Y:S08]  /*61b0*/  LDSM.16.M88.4 R32, [R224+0xd900] ;  /* 0x00d90000e020783b */ /* 0x000f300000000200 */
[----:B------:R-:W4:Y:S01]  /*61c0*/  LDSM.16.M88.4 R40, [R224+0xe100] ;  /* 0x00e10000e028783b */ /* 0x000f220000000200 */
[C---:B-1----:R-:W-:Y:S07]  /*61d0*/  HMMA.16816.F32.BF16 R4, R156.reuse, R8, RZ ;  /* 0x000000089c04723c */ /* 0x042fee00000418ff */
[----:B------:R-:W1:Y:S01]  /*61e0*/  LDSM.16.M88.4 R48, [R224+0xe900] ;  /* 0x00e90000e030783b */ /* 0x000e620000000200 */
[C---:B------:R-:W-:Y:S07]  /*61f0*/  HMMA.16816.F32.BF16 R8, R156.reuse, R10, RZ ;  /* 0x0000000a9c08723c */ /* 0x040fee00000418ff */
[----:B------:R-:W1:Y:S01]  /*6200*/  LDSM.16.M88.4 R152, [R231] ;  /* 0x00000000e798783b */ /* 0x000e620000000200 */
[C---:B---3--:R-:W-:Y:S07]  /*6210*/  HMMA.16816.F32.BF16 R12, R156.reuse, R16, RZ ;  /* 0x000000109c0c723c */ /* 0x048fee00000418ff */
[----:B------:R-:W3:Y:S01]  /*6220*/  LDSM.16.M88.4 R164, [R248] ;  /* 0x00000000f8a4783b */ /* 0x000ee20000000200 */
[C---:B------:R-:W-:Y:S07]  /*6230*/  HMMA.16816.F32.BF16 R16, R156.reuse, R18, RZ ;  /* 0x000000129c10723c */ /* 0x040fee00000418ff */
[----:B------:R-:W-:Y:S01]  /*6240*/  LDSM.16.M88.4 R168, [R245] ;  /* 0x00000000f5a8783b */ /* 0x000fe20000000200 */
[C---:B----4-:R-:W-:Y:S07]  /*6250*/  HMMA.16816.F32.BF16 R20, R156.reuse, R24, RZ ;  /* 0x000000189c14723c */ /* 0x050fee00000418ff */
[----:B------:R-:W-:Y:S01]  /*6260*/  LDSM.16.M88.4 R172, [R244] ;  /* 0x00000000f4ac783b */ /* 0x000fe20000000200 */
[C---:B------:R-:W-:Y:S07]  /*6270*/  HMMA.16816.F32.BF16 R24, R156.reuse, R26, RZ ;  /* 0x0000001a9c18723c */ /* 0x040fee00000418ff */
[----:B------:R-:W-:Y:S01]  /*6280*/  STL [R1+0x38], R159 ;  /* 0x0000389f01007387 */ /* 0x000fe20000100800 */
[C---:B------:R-:W-:Y:S08]  /*6290*/  HMMA.16816.F32.BF16 R28, R156.reuse, R32, RZ ;  /* 0x000000209c1c723c */ /* 0x040ff000000418ff */
[C---:B------:R-:W-:Y:S08]  /*62a0*/  HMMA.16816.F32.BF16 R32, R156.reuse, R34, RZ ;  /* 0x000000229c20723c */ /* 0x040ff000000418ff */
[C---:B------:R-:W-:Y:S08]  /*62b0*/  HMMA.16816.F32.BF16 R36, R156.reuse, R40, RZ ;  /* 0x000000289c24723c */ /* 0x040ff000000418ff */
[C---:B------:R-:W-:Y:S08]  /*62c0*/  HMMA.16816.F32.BF16 R40, R156.reuse, R42, RZ ;  /* 0x0000002a9c28723c */ /* 0x040ff000000418ff */
[C---:B-1----:R-:W-:Y:S08]  /*62d0*/  HMMA.16816.F32.BF16 R44, R156.reuse, R48, RZ ;  /* 0x000000309c2c723c */ /* 0x042ff000000418ff */
[----:B------:R-:W-:Y:S08]  /*62e0*/  HMMA.16816.F32.BF16 R48, R156, R50, RZ ;  /* 0x000000329c30723c */ /* 0x000ff000000418ff */
[C---:B------:R-:W-:Y:S07]  /*62f0*/  HMMA.16816.F32.BF16 R4, R160.reuse, R152, R4 ;  /* 0x00000098a004723c */ /* 0x040fee0000041804 */
[----:B------:R-:W-:Y:S01]  /*6300*/  MOV R152, UR18 ;  /* 0x0000001200987c02 */ /* 0x000fe20008000f00 */
[C---:B------:R-:W-:Y:S01]  /*6310*/  HMMA.16816.F32.BF16 R8, R160.reuse, R154, R8 ;  /* 0x0000009aa008723c */ /* 0x040fe20000041808 */
[----:B------:R-:W-:Y:S07]  /*6320*/  @UP0 UIMAD.WIDE.U32 UR18, UR14, UR4, URZ ;  /* 0x000000040e1202a5 */ /* 0x000fee000f8e003f */
[C---:B---3--:R-:W-:Y:S08]  /*6330*/  HMMA.16816.F32.BF16 R12, R160.reuse, R164, R12 ;  /* 0x000000a4a00c723c */ /* 0x048ff0000004180c */
[C---:B------:R-:W-:Y:S01]  /*6340*/  HMMA.16816.F32.BF16 R16, R160.reuse, R166, R16 ;  /* 0x000000a6a010723c */ /* 0x040fe20000041810 */
[----:B------:R-:W-:Y:S03]  /*6350*/  LDSM.16.M88.4 R164, [R246] ;  /* 0x00000000f6a4783b */ /* 0x000fe60000000200 */
[----:B--2---:R-:W-:Y:S05]  /*6360*/  IMAD.WIDE.U32 R152, R152, 0x60, R2 ;  /* 0x0000006098987825 */ /* 0x004fea00078e0002 */
[----:B------:R-:W-:Y:S01]  /*6370*/  IADD3 R0, R153, UR12, RZ ;  /* 0x0000000c99007c10 */ /* 0x000fe2000fffe0ff */
[----:B------:R-:W-:Y:S02]  /*6380*/  @UP0 USHF.R.S32.HI UR12, URZ, 0x1f, UR14 ;  /* 0x0000001f3f0c0899 */ /* 0x000fe4000801140e */
[C---:B------:R-:W-:Y:S02]  /*6390*/  SHF.L.U32 R100, R152.reuse, 0x1, RZ ;  /* 0x0000000198647819 */ /* 0x040fe400000006ff */
[----:B------:R-:W-:Y:S01]  /*63a0*/  SHF.L.U64.HI R0, R152, 0x1, R0 ;  /* 0x0000000198007819 */ /* 0x000fe20000010200 */
[----:B------:R-:W-:Y:S01]  /*63b0*/  @UP0 UIMAD UR12, UR12, UR4, URZ ;  /* 0x000000040c0c02a4 */ /* 0x000fe2000f8e023f */
[C---:B------:R-:W-:Y:S01]  /*63c0*/  IADD3 R2, P0, R100.reuse, c[0x0][0x1f8], RZ ;  /* 0x00007e0064027a10 */ /* 0x040fe20007f1e0ff */
[----:B------:R-:W1:Y:S01]  /*63d0*/  LDSM.16.M88.4 R152, [R247] ;  /* 0x00000000f798783b */ /* 0x000e620000000200 */
[----:B------:R-:W-:Y:S01]  /*63e0*/  IADD3 R180, P1, R100, 0x80, RZ ;  /* 0x0000008064b47810 */ /* 0x000fe20007f3e0ff */
[----:B------:R-:W-:Y:S01]  /*63f0*/  @UP0 UIMAD UR12, UR14, UR5, UR12 ;  /* 0x000000050e0c02a4 */ /* 0x000fe2000f8e020c */
[----:B------:R-:W-:Y:S02]  /*6400*/  IADD3.X R3, R0, c[0x0][0x1fc], RZ, P0, !PT ;  /* 0x00007f0000037a10 */ /* 0x000fe400007fe4ff */
[----:B------:R-:W-:Y:S01]  /*6410*/  IADD3 R180, P0, R180, c[0x0][0x1f8], RZ ;  /* 0x00007e00b4b47a10 */ /* 0x000fe20007f1e0ff */
[----:B------:R-:W-:Y:S01]  /*6420*/  @UP0 UIADD3 UR12, UR19, UR12, URZ ;  /* 0x0000000c130c0290 */ /* 0x000fe2000fffe03f */
[----:B------:R-:W-:Y:S01]  /*6430*/  IADD3 R100, P3, R100, 0x100, RZ ;  /* 0x0000010064647810 */ /* 0x000fe20007f7e0ff */
[----:B------:R-:W-:Y:S01]  /*6440*/  @!PT LDS RZ, [RZ] ;  /* 0x00000000fffff984 */ /* 0x000fe20000000800 */
[----:B------:R-:W-:Y:S01]  /*6450*/  @!PT LDS RZ, [RZ] ;  /* 0x00000000fffff984 */ /* 0x000fe20000000800 */
[----:B------:R-:W-:Y:S01]  /*6460*/  @!PT LDS RZ, [RZ] ;  /* 0x00000000fffff984 */ /* 0x000fe20000000800 */
[----:B------:R2:W-:Y:S01]  /*6470*/  LDGSTS.E.BYPASS.LTC128B.128 [R249+0x100], [R2.64], !P6 ;  /* 0x0010000002f97fae */ /* 0x0005e2000f101d4a */
[--C-:B------:R-:W-:Y:S01]  /*6480*/  IADD3.X R181, RZ, c[0x0][0x1fc], R0.reuse, P0, P1 ;  /* 0x00007f00ffb57a10 */ /* 0x100fe200007e2400 */
[----:B------:R-:W-:Y:S01]  /*6490*/  @UP0 UIMAD UR12, UR12, 0x60, URZ ;  /* 0x000000600c0c08a4 */ /* 0x000fe2000f8e023f */
[----:B------:R-:W-:Y:S04]  /*64a0*/  IADD3 R182, P2, R100, c[0x0][0x1f8], RZ ;  /* 0x00007e0064b67a10 */ /* 0x000fe80007f5e0ff */
[----:B------:R-:W-:Y:S01]  /*64b0*/  IADD3.X R183, RZ, c[0x0][0x1fc], R0, P2, P3 ;  /* 0x00007f00ffb77a10 */ /* 0x000fe200017e6400 */
[----:B------:R3:W-:Y:S08]  /*64c0*/  LDGSTS.E.BYPASS.LTC128B.128 [R249+0x3100], [R180.64], !P5 ;  /* 0x03100000b4f97fae */ /* 0x0007f0000e901d4a */
[----:B------:R4:W-:Y:S01]  /*64d0*/  LDGSTS.E.BYPASS.LTC128B.128 [R249+0x6100], [R182.64], !P4 ;  /* 0x06100000b6f97fae */ /* 0x0009e2000e101d4a */
[----:B--2---:R-:W-:Y:S04]  /*64e0*/  IADD3 R2, P1, R2, UR13, RZ ;  /* 0x0000000d02027c10 */ /* 0x004fe8000ff3e0ff */
[----:B------:R-:W-:Y:S01]  /*64f0*/  IADD3.X R3, R3, UR17, RZ, P1, !PT ;  /* 0x0000001103037c10 */ /* 0x000fe20008ffe4ff */
[C---:B-1----:R-:W-:Y:S03]  /*6500*/  HMMA.16816.F32.BF16 R20, R160.reuse, R152, R20 ;  /* 0x00000098a014723c */ /* 0x042fe60000041814 */
[----:B---3--:R-:W-:Y:S01]  /*6510*/  IADD3 R180, P0, R2, UR13, RZ ;  /* 0x0000000d02b47c10 */ /* 0x008fe2000ff1e0ff */
[----:B------:R1:W-:Y:S03]  /*6520*/  LDGSTS.E.BYPASS.LTC128B.128 [R249+0x1100], [R2.64], !P6 ;  /* 0x0110000002f97fae */ /* 0x0003e6000f101d4a */
[----:B------:R-:W-:Y:S01]  /*6530*/  IADD3.X R181, R3, UR17, RZ, P0, !PT ;  /* 0x0000001103b57c10 */ /* 0x000fe200087fe4ff */
[C---:B------:R-:W-:Y:S01]  /*6540*/  HMMA.16816.F32.BF16 R24, R160.reuse, R154, R24 ;  /* 0x0000009aa018723c */ /* 0x040fe20000041818 */
[----:B------:R-:W-:Y:S03]  /*6550*/  PLOP3.LUT P0, PT, PT, PT, UP0, 0x80, 0x0 ;  /* 0x000000000000781c */ /* 0x000fe60003f0f008 */
[----:B------:R1:W-:Y:S04]  /*6560*/  LDGSTS.E.BYPASS.LTC128B.128 [R249+0x4100], [R2.64+0x80], !P5 ;  /* 0x0410008002f97fae */ /* 0x0003e8000e901d4a */
[C---:B------:R-:W-:Y:S04]  /*6570*/  HMMA.16816.F32.BF16 R28, R160.reuse, R164, R28 ;  /* 0x000000a4a01c723c */ /* 0x040fe8000004181c */
[----:B------:R1:W-:Y:S04]  /*6580*/  LDGSTS.E.BYPASS.LTC128B.128 [R249+0x7100], [R2.64+0x100], !P4 ;  /* 0x0710010002f97fae */ /* 0x0003e8000e101d4a */
[C---:B------:R-:W-:Y:S04]  /*6590*/  HMMA.16816.F32.BF16 R32, R160.reuse, R166, R32 ;  /* 0x000000a6a020723c */ /* 0x040fe80000041820 */
[----:B------:R4:W-:Y:S04]  /*65a0*/  LDGSTS.E.BYPASS.LTC128B.128 [R249+0x2100], [R180.64], !P6 ;  /* 0x02100000b4f97fae */ /* 0x0009e8000f101d4a */
[C---:B------:R-:W-:Y:S04]  /*65b0*/  HMMA.16816.F32.BF16 R36, R160.reuse, R168, R36 ;  /* 0x000000a8a024723c */ /* 0x040fe80000041824 */
[----:B------:R4:W-:Y:S04]  /*65c0*/  LDGSTS.E.BYPASS.LTC128B.128 [R249+0x5100], [R180.64+0x80], !P5 ;  /* 0x05100080b4f97fae */ /* 0x0009e8000e901d4a */
[C---:B------:R-:W-:Y:S04]  /*65d0*/  HMMA.16816.F32.BF16 R40, R160.reuse, R170, R40 ;  /* 0x000000aaa028723c */ /* 0x040fe80000041828 */
[----:B------:R4:W-:Y:S04]  /*65e0*/  LDGSTS.E.BYPASS.LTC128B.128 [R249+0x8100], [R180.64+0x100], !P4 ;  /* 0x08100100b4f97fae */ /* 0x0009e8000e101d4a */
[C---:B------:R-:W-:Y:S04]  /*65f0*/  HMMA.16816.F32.BF16 R44, R160.reuse, R172, R44 ;  /* 0x000000aca02c723c */ /* 0x040fe8000004182c */
[----:B------:R-:W-:Y:S04]  /*6600*/  LDSM.16.M88.4 R152, [R230+0xc900] ;  /* 0x00c90000e698783b */ /* 0x000fe80000000200 */
[----:B------:R-:W-:Y:S04]  /*6610*/  HMMA.16816.F32.BF16 R48, R160, R174, R48 ;  /* 0x000000aea030723c */ /* 0x000fe80000041830 */
[----:B------:R-:W-:Y:S08]  /*6620*/  LDSM.16.M88.4 R184, [R230+0xd100] ;  /* 0x00d10000e6b8783b */ /* 0x000ff00000000200 */
[----:B------:R-:W-:Y:S08]  /*6630*/  LDSM.16.M88.4 R164, [R230+0xd900] ;  /* 0x00d90000e6a4783b */ /* 0x000ff00000000200 */
[----:B----4-:R-:W2:Y:S08]  /*6640*/  LDSM.16.M88.4 R180, [R230+0xc100] ;  /* 0x00c10000e6b4783b */ /* 0x010eb00000000200 */
[----:B------:R-:W0:Y:S08]  /*6650*/  LDGDEPBAR ;  /* 0x00000000000079af */ /* 0x000e300000000000 */
[----:B------:R-:W3:Y:S08]  /*6660*/  LDSM.16.M88.4 R168, [R230+0xe100] ;  /* 0x00e10000e6a8783b */ /* 0x000ef00000000200 */
[----:B------:R-:W4:Y:S01]  /*6670*/  LDSM.16.M88.4 R172, [R230+0xe900] ;  /* 0x00e90000e6ac783b */ /* 0x000f220000000200 */
[C---:B--2---:R-:W-:Y:S08]  /*6680*/  HMMA.16816.F32.BF16 R4, R176.reuse, R180, R4 ;  /* 0x000000b4b004723c */ /* 0x044ff00000041804 */
[C---:B------:R-:W-:Y:S01]  /*6690*/  HMMA.16816.F32.BF16 R8, R176.reuse, R182, R8 ;  /* 0x000000b6b008723c */ /* 0x040fe20000041808 */
[----:B------:R-:W-:Y:S07]  /*66a0*/  LDSM.16.M88.4 R180, [R227+0x800] ;  /* 0x00080000e3b4783b */ /* 0x000fee0000000200 */
[C---:B------:R-:W-:Y:S08]  /*66b0*/  HMMA.16816.F32.BF16 R12, R176.reuse, R152, R12 ;  /* 0x00000098b00c723c */ /* 0x040ff0000004180c */
[C---:B------:R-:W-:Y:S01]  /*66c0*/  HMMA.16816.F32.BF16 R16, R176.reuse, R154, R16 ;  /* 0x0000009ab010723c */ /* 0x040fe20000041810 */
[----:B------:R-:W2:Y:S07]  /*66d0*/  LDSM.16.M88.4 R152, [R227] ;  /* 0x00000000e398783b */ /* 0x000eae0000000200 */
[C---:B------:R-:W-:Y:S08]  /*66e0*/  HMMA.16816.F32.BF16 R20, R176.reuse, R184, R20 ;  /* 0x000000b8b014723c */ /* 0x040ff00000041814 */
[C---:B------:R-:W-:Y:S01]  /*66f0*/  HMMA.16816.F32.BF16 R24, R176.reuse, R186, R24 ;  /* 0x000000bab018723c */ /* 0x040fe20000041818 */
[----:B------:R-:W-:Y:S07]  /*6700*/  LDSM.16.M88.4 R184, [R227+0x1800] ;  /* 0x00180000e3b8783b */ /* 0x000fee0000000200 */
[C---:B------:R-:W-:Y:S08]  /*6710*/  HMMA.16816.F32.BF16 R28, R176.reuse, R164, R28 ;  /* 0x000000a4b01c723c */ /* 0x040ff0000004181c */
[C---:B------:R-:W-:Y:S01]  /*6720*/  HMMA.16816.F32.BF16 R32, R176.reuse, R166, R32 ;  /* 0x000000a6b020723c */ /* 0x040fe20000041820 */
[----:B------:R-:W1:Y:S07]  /*6730*/  LDSM.16.M88.4 R164, [R227+0x1000] ;  /* 0x00100000e3a4783b */ /* 0x000e6e0000000200 */
[C---:B---3--:R-:W-:Y:S08]  /*6740*/  HMMA.16816.F32.BF16 R36, R176.reuse, R168, R36 ;  /* 0x000000a8b024723c */ /* 0x048ff00000041824 */
[C---:B------:R-:W-:Y:S01]  /*6750*/  HMMA.16816.F32.BF16 R40, R176.reuse, R170, R40 ;  /* 0x000000aab028723c */ /* 0x040fe20000041828 */
[----:B------:R-:W3:Y:S07]  /*6760*/  LDSM.16.M88.4 R168, [R227+0x2000] ;  /* 0x00200000e3a8783b */ /* 0x000eee0000000200 */
[C---:B----4-:R-:W-:Y:S08]  /*6770*/  HMMA.16816.F32.BF16 R44, R176.reuse, R172, R44 ;  /* 0x000000acb02c723c */ /* 0x050ff0000004182c */
[----:B------:R-:W-:Y:S01]  /*6780*/  HMMA.16816.F32.BF16 R48, R176, R174, R48 ;  /* 0x000000aeb030723c */ /* 0x000fe20000041830 */
[----:B------:R-:W-:Y:S07]  /*6790*/  LDSM.16.M88.4 R172, [R224+0xf100] ;  /* 0x00f10000e0ac783b */ /* 0x000fee0000000200 */
[C---:B--2---:R-:W-:Y:S08]  /*67a0*/  HMMA.16816.F32.BF16 R4, R188.reuse, R152, R4 ;  /* 0x00000098bc04723c */ /* 0x044ff00000041804 */
[C---:B------:R-:W-:Y:S01]  /*67b0*/  HMMA.16816.F32.BF16 R8, R188.reuse, R154, R8 ;  /* 0x0000009abc08723c */ /* 0x040fe20000041808 */
[----:B------:R-:W2:Y:S07]  /*67c0*/  LDSM.16.M88.4 R152, [R227+0x2800] ;  /* 0x00280000e398783b */ /* 0x000eae0000000200 */
[C---:B------:R-:W-:Y:S08]  /*67d0*/  HMMA.16816.F32.BF16 R12, R188.reuse, R180, R12 ;  /* 0x000000b4bc0c723c */ /* 0x040ff0000004180c */
[C---:B------:R-:W-:Y:S01]  /*67e0*/  HMMA.16816.F32.BF16 R16, R188.reuse, R182, R16 ;  /* 0x000000b6bc10723c */ /* 0x040fe20000041810 */
[----:B------:R-:W-:Y:S07]  /*67f0*/  LDSM.16.M88.4 R180, [R224+0x10100] ;  /* 0x01010000e0b4783b */ /* 0x000fee0000000200 */
[C---:B-1----:R-:W-:Y:S08]  /*6800*/  HMMA.16816.F32.BF16 R20, R188.reuse, R164, R20 ;  /* 0x000000a4bc14723c */ /* 0x042ff00000041814 */
[C---:B------:R-:W-:Y:S01]  /*6810*/  HMMA.16816.F32.BF16 R24, R188.reuse, R166, R24 ;  /* 0x000000a6bc18723c */ /* 0x040fe20000041818 */
[----:B------:R-:W1:Y:S07]  /*6820*/  LDSM.16.M88.4 R164, [R224+0xf900] ;  /* 0x00f90000e0a4783b */ /* 0x000e6e0000000200 */
[C---:B------:R-:W-:Y:S08]  /*6830*/  HMMA.16816.F32.BF16 R28, R188.reuse, R184, R28 ;  /* 0x000000b8bc1c723c */ /* 0x040ff0000004181c */
[C---:B------:R-:W-:Y:S01]  /*6840*/  HMMA.16816.F32.BF16 R32, R188.reuse, R186, R32 ;  /* 0x000000babc20723c */ /* 0x040fe20000041820 */
[----:B------:R-:W-:Y:S07]  /*6850*/  LDSM.16.M88.4 R184, [R224+0x11900] ;  /* 0x01190000e0b8783b */ /* 0x000fee0000000200 */
[C---:B---3--:R-:W-:Y:S08]  /*6860*/  HMMA.16816.F32.BF16 R36, R188.reuse, R168, R36 ;  /* 0x000000a8bc24723c */ /* 0x048ff00000041824 */
[C---:B------:R-:W-:Y:S01]  /*6870*/  HMMA.16816.F32.BF16 R40, R188.reuse, R170, R40 ;  /* 0x000000aabc28723c */ /* 0x040fe20000041828 */
[----:B------:R-:W3:Y:S07]  /*6880*/  LDSM.16.M88.4 R168, [R224+0x10900] ;  /* 0x01090000e0a8783b */ /* 0x000eee0000000200 */
[C---:B--2---:R-:W-:Y:S08]  /*6890*/  HMMA.16816.F32.BF16 R44, R188.reuse, R152, R44 ;  /* 0x00000098bc2c723c */ /* 0x044ff0000004182c */
[----:B------:R-:W-:Y:S01]  /*68a0*/  HMMA.16816.F32.BF16 R48, R188, R154, R48 ;  /* 0x0000009abc30723c */ /* 0x000fe20000041830 */
[----:B------:R-:W2:Y:S07]  /*68b0*/  LDSM.16.M88.4 R152, [R224+0x11100] ;  /* 0x01110000e098783b */ /* 0x000eae0000000200 */
[C---:B------:R-:W-:Y:S08]  /*68c0*/  HMMA.16816.F32.BF16 R4, R192.reuse, R172, R4 ;  /* 0x000000acc004723c */ /* 0x040ff00000041804 */
[C---:B------:R-:W-:Y:S01]  /*68d0*/  HMMA.16816.F32.BF16 R8, R192.reuse, R174, R8 ;  /* 0x000000aec008723c */ /* 0x040fe20000041808 */
[----:B------:R-:W4:Y:S07]  /*68e0*/  LDSM.16.M88.4 R172, [R243] ;  /* 0x00000000f3ac783b */ /* 0x000f2e0000000200 */
[C---:B-1----:R-:W-:Y:S08]  /*68f0*/  HMMA.16816.F32.BF16 R12, R192.reuse, R164, R12 ;  /* 0x000000a4c00c723c */ /* 0x042ff0000004180c */
[C---:B------:R-:W-:Y:S01]  /*6900*/  HMMA.16816.F32.BF16 R16, R192.reuse, R166, R16 ;  /* 0x000000a6c010723c */ /* 0x040fe20000041810 */
[----:B------:R-:W1:Y:S07]  /*6910*/  LDSM.16.M88.4 R164, [R242] ;  /* 0x00000000f2a4783b */ /* 0x000e6e0000000200 */
[C---:B------:R-:W-:Y:S08]  /*6920*/  HMMA.16816.F32.BF16 R20, R192.reuse, R180, R20 ;  /* 0x000000b4c014723c */ /* 0x040ff00000041814 */
[C---:B------:R-:W-:Y:S01]  /*6930*/  HMMA.16816.F32.BF16 R24, R192.reuse, R182, R24 ;  /* 0x000000b6c018723c */ /* 0x040fe20000041818 */
[----:B------:R-:W1:Y:S07]  /*6940*/  LDSM.16.M88.4 R180, [R241] ;  /* 0x00000000f1b4783b */ /* 0x000e6e0000000200 */
[C---:B---3--:R-:W-:Y:S08]  /*6950*/  HMMA.16816.F32.BF16 R28, R192.reuse, R168, R28 ;  /* 0x000000a8c01c723c */ /* 0x048ff0000004181c */
[C---:B------:R-:W-:Y:S01]  /*6960*/  HMMA.16816.F32.BF16 R32, R192.reuse, R170, R32 ;  /* 0x000000aac020723c */ /* 0x040fe20000041820 */
[----:B------:R-:W-:Y:S07]  /*6970*/  LDSM.16.M88.4 R168, [R239] ;  /* 0x00000000efa8783b */ /* 0x000fee0000000200 */
[C---:B--2---:R-:W-:Y:S08]  /*6980*/  HMMA.16816.F32.BF16 R36, R192.reuse, R152, R36 ;  /* 0x00000098c024723c */ /* 0x044ff00000041824 */
[C---:B------:R-:W-:Y:S01]  /*6990*/  HMMA.16816.F32.BF16 R40, R192.reuse, R154, R40 ;  /* 0x0000009ac028723c */ /* 0x040fe20000041828 */
[----:B------:R-:W2:Y:S07]  /*69a0*/  LDSM.16.M88.4 R152, [R240] ;  /* 0x00000000f098783b */ /* 0x000eae0000000200 */
[C---:B------:R-:W-:Y:S08]  /*69b0*/  HMMA.16816.F32.BF16 R44, R192.reuse, R184, R44 ;  /* 0x000000b8c02c723c */ /* 0x040ff0000004182c */
[----:B------:R-:W-:Y:S01]  /*69c0*/  HMMA.16816.F32.BF16 R48, R192, R186, R48 ;  /* 0x000000bac030723c */ /* 0x000fe20000041830 */
[----:B------:R-:W3:Y:S07]  /*69d0*/  LDSM.16.M88.4 R184, [R238] ;  /* 0x00000000eeb8783b */ /* 0x000eee0000000200 */
[C---:B----4-:R-:W-:Y:S08]  /*69e0*/  HMMA.16816.F32.BF16 R4, R196.reuse, R172, R4 ;  /* 0x000000acc404723c */ /* 0x050ff00000041804 */
        /* <DEDUP_REMOVED lines=8> */
[C---:B--2---:R-:W-:Y:S08]  /*6a70*/  HMMA.16816.F32.BF16 R28, R196.reuse, R152, R28 ;  /* 0x00000098c41c723c */ /* 0x044ff0000004181c */
[C---:B------:R-:W-:Y:S01]  /*6a80*/  HMMA.16816.F32.BF16 R32, R196.reuse, R154, R32 ;  /* 0x0000009ac420723c */ /* 0x040fe20000041820 */
[----:B------:R-:W2:Y:S07]  /*6a90*/  LDSM.16.M88.4 R152, [R230+0x10100] ;  /* 0x01010000e698783b */ /* 0x000eae0000000200 */
[C---:B------:R-:W-:Y:S08]  /*6aa0*/  HMMA.16816.F32.BF16 R36, R196.reuse, R168, R36 ;  /* 0x000000a8c424723c */ /* 0x040ff00000041824 */
[C---:B------:R-:W-:Y:S01]  /*6ab0*/  HMMA.16816.F32.BF16 R40, R196.reuse, R170, R40 ;  /* 0x000000aac428723c */ /* 0x040fe20000041828 */
[----:B------:R-:W4:Y:S07]  /*6ac0*/  LDSM.16.M88.4 R168, [R230+0x11100] ;  /* 0x01110000e6a8783b */ /* 0x000f2e0000000200 */
[C---:B---3--:R-:W-:Y:S08]  /*6ad0*/  HMMA.16816.F32.BF16 R44, R196.reuse, R184, R44 ;  /* 0x000000b8c42c723c */ /* 0x048ff0000004182c */
[----:B------:R-:W-:Y:S01]  /*6ae0*/  HMMA.16816.F32.BF16 R48, R196, R186, R48 ;  /* 0x000000bac430723c */ /* 0x000fe20000041830 */
        /* <DEDUP_REMOVED lines=12> */
[----:B------:R-:W3:Y:S07]  /*6bb0*/  LDSM.16.M88.4 R180, [R227+0x4800] ;  /* 0x00480000e3b4783b */ /* 0x000eee0000000200 */
[C---:B----4-:R-:W-:Y:S08]  /*6bc0*/  HMMA.16816.F32.BF16 R36, R200.reuse, R168, R36 ;  /* 0x000000a8c824723c */ /* 0x050ff00000041824 */
[C---:B------:R-:W-:Y:S01]  /*6bd0*/  HMMA.16816.F32.BF16 R40, R200.reuse, R170, R40 ;  /* 0x000000aac828723c */ /* 0x040fe20000041828 */
[----:B------:R-:W4:Y:S07]  /*6be0*/  LDSM.16.M88.4 R168, [R227+0x5000] ;  /* 0x00500000e3a8783b */ /* 0x000f2e0000000200 */
[C---:B-1----:R-:W-:Y:S08]  /*6bf0*/  HMMA.16816.F32.BF16 R44, R200.reuse, R164, R44 ;  /* 0x000000a4c82c723c */ /* 0x042ff0000004182c */
[----:B------:R-:W-:Y:S01]  /*6c00*/  HMMA.16816.F32.BF16 R48, R200, R166, R48 ;  /* 0x000000a6c830723c */ /* 0x000fe20000041830 */
[----:B------:R-:W-:Y:S07]  /*6c10*/  LDSM.16.M88.4 R164, [R224+0x12100] ;  /* 0x01210000e0a4783b */ /* 0x000fee0000000200 */
[C---:B--2---:R-:W-:Y:S08]  /*6c20*/  HMMA.16816.F32.BF16 R4, R204.reuse, R152, R4 ;  /* 0x00000098cc04723c */ /* 0x044ff00000041804 */
[C---:B------:R-:W-:Y:S01]  /*6c30*/  HMMA.16816.F32.BF16 R8, R204.reuse, R154, R8 ;  /* 0x0000009acc08723c */ /* 0x040fe20000041808 */
[----:B------:R-:W1:Y:S07]  /*6c40*/  LDSM.16.M88.4 R152, [R227+0x5800] ;  /* 0x00580000e398783b */ /* 0x000e6e0000000200 */
[C---:B------:R-:W-:Y:S08]  /*6c50*/  HMMA.16816.F32.BF16 R12, R204.reuse, R172, R12 ;  /* 0x000000accc0c723c */ /* 0x040ff0000004180c */
[C---:B------:R-:W-:Y:S01]  /*6c60*/  HMMA.16816.F32.BF16 R16, R204.reuse, R174, R16 ;  /* 0x000000aecc10723c */ /* 0x040fe20000041810 */
[----:B------:R-:W2:Y:S07]  /*6c70*/  LDSM.16.M88.4 R172, [R224+0x12900] ;  /* 0x01290000e0ac783b */ /* 0x000eae0000000200 */
[C---:B------:R-:W-:Y:S08]  /*6c80*/  HMMA.16816.F32.BF16 R20, R204.reuse, R184, R20 ;  /* 0x000000b8cc14723c */ /* 0x040ff00000041814 */
[C---:B------:R-:W-:Y:S01]  /*6c90*/  HMMA.16816.F32.BF16 R24, R204.reuse, R186, R24 ;  /* 0x000000bacc18723c */ /* 0x040fe20000041818 */
[----:B------:R-:W2:Y:S07]  /*6ca0*/  LDSM.16.M88.4 R184, [R224+0x13100] ;  /* 0x01310000e0b8783b */ /* 0x000eae0000000200 */
[C---:B---3--:R-:W-:Y:S08]  /*6cb0*/  HMMA.16816.F32.BF16 R28, R204.reuse, R180, R28 ;  /* 0x000000b4cc1c723c */ /* 0x048ff0000004181c */
[C---:B------:R-:W-:Y:S01]  /*6cc0*/  HMMA.16816.F32.BF16 R32, R204.reuse, R182, R32 ;  /* 0x000000b6cc20723c */ /* 0x040fe20000041820 */
[----:B------:R-:W3:Y:S07]  /*6cd0*/  LDSM.16.M88.4 R180, [R224+0x13900] ;  /* 0x01390000e0b4783b */ /* 0x000eee0000000200 */
[C---:B----4-:R-:W-:Y:S08]  /*6ce0*/  HMMA.16816.F32.BF16 R36, R204.reuse, R168, R36 ;  /* 0x000000a8cc24723c */ /* 0x050ff00000041824 */
[C---:B------:R-:W-:Y:S01]  /*6cf0*/  HMMA.16816.F32.BF16 R40, R204.reuse, R170, R40 ;  /* 0x000000aacc28723c */ /* 0x040fe20000041828 */
[----:B------:R-:W-:Y:S07]  /*6d00*/  LDSM.16.M88.4 R168, [R237] ;  /* 0x00000000eda8783b */ /* 0x000fee0000000200 */
[C---:B-1----:R-:W-:Y:S08]  /*6d10*/  HMMA.16816.F32.BF16 R44, R204.reuse, R152, R44 ;  /* 0x00000098cc2c723c */ /* 0x042ff0000004182c */
[----:B------:R-:W-:Y:S01]  /*6d20*/  HMMA.16816.F32.BF16 R48, R204, R154, R48 ;  /* 0x0000009acc30723c */ /* 0x000fe20000041830 */
[----:B------:R-:W1:Y:S07]  /*6d30*/  LDSM.16.M88.4 R152, [R224+0x14100] ;  /* 0x01410000e098783b */ /* 0x000e6e0000000200 */
[C---:B------:R-:W-:Y:S08]  /*6d40*/  HMMA.16816.F32.BF16 R4, R208.reuse, R164, R4 ;  /* 0x000000a4d004723c */ /* 0x040ff00000041804 */
[C---:B------:R-:W-:Y:S01]  /*6d50*/  HMMA.16816.F32.BF16 R8, R208.reuse, R166, R8 ;  /* 0x000000a6d008723c */ /* 0x040fe20000041808 */
[----:B------:R-:W4:Y:S07]  /*6d60*/  LDSM.16.M88.4 R164, [R224+0x14900] ;  /* 0x01490000e0a4783b */ /* 0x000f2e0000000200 */
[C---:B--2---:R-:W-:Y:S08]  /*6d70*/  HMMA.16816.F32.BF16 R12, R208.reuse, R172, R12 ;  /* 0x000000acd00c723c */ /* 0x044ff0000004180c */
[C---:B------:R-:W-:Y:S01]  /*6d80*/  HMMA.16816.F32.BF16 R16, R208.reuse, R174, R16 ;  /* 0x000000aed010723c */ /* 0x040fe20000041810 */
[----:B------:R-:W2:Y:S07]  /*6d90*/  LDSM.16.M88.4 R172, [R236] ;  /* 0x00000000ecac783b */ /* 0x000eae0000000200 */
[C---:B------:R-:W-:Y:S08]  /*6da0*/  HMMA.16816.F32.BF16 R20, R208.reuse, R184, R20 ;  /* 0x000000b8d014723c */ /* 0x040ff00000041814 */
[C---:B------:R-:W-:Y:S01]  /*6db0*/  HMMA.16816.F32.BF16 R24, R208.reuse, R186, R24 ;  /* 0x000000bad018723c */ /* 0x040fe20000041818 */
[----:B------:R-:W2:Y:S07]  /*6dc0*/  LDSM.16.M88.4 R184, [R235] ;  /* 0x00000000ebb8783b */ /* 0x000eae0000000200 */
[C---:B---3--:R-:W-:Y:S08]  /*6dd0*/  HMMA.16816.F32.BF16 R28, R208.reuse, R180, R28 ;  /* 0x000000b4d01c723c */ /* 0x048ff0000004181c */
[C---:B------:R-:W-:Y:S01]  /*6de0*/  HMMA.16816.F32.BF16 R32, R208.reuse, R182, R32 ;  /* 0x000000b6d020723c */ /* 0x040fe20000041820 */
[----:B------:R-:W-:Y:S07]  /*6df0*/  LDSM.16.M88.4 R180, [R230+0x12900] ;  /* 0x01290000e6b4783b */ /* 0x000fee0000000200 */
[C---:B-1----:R-:W-:Y:S08]  /*6e00*/  HMMA.16816.F32.BF16 R36, R208.reuse, R152, R36 ;  /* 0x00000098d024723c */ /* 0x042ff00000041824 */
[C---:B------:R-:W-:Y:S01]  /*6e10*/  HMMA.16816.F32.BF16 R40, R208.reuse, R154, R40 ;  /* 0x0000009ad028723c */ /* 0x040fe20000041828 */
[----:B------:R-:W1:Y:S07]  /*6e20*/  LDSM.16.M88.4 R152, [R234] ;  /* 0x00000000ea98783b */ /* 0x000e6e0000000200 */
[C---:B----4-:R-:W-:Y:S08]  /*6e30*/  HMMA.16816.F32.BF16 R44, R208.reuse, R164, R44 ;  /* 0x000000a4d02c723c */ /* 0x050ff0000004182c */
[----:B------:R-:W-:Y:S01]  /*6e40*/  HMMA.16816.F32.BF16 R48, R208, R166, R48 ;  /* 0x000000a6d030723c */ /* 0x000fe20000041830 */
[----:B------:R-:W3:Y:S07]  /*6e50*/  LDSM.16.M88.4 R164, [R233] ;  /* 0x00000000e9a4783b */ /* 0x000eee0000000200 */
[C---:B------:R-:W-:Y:S08]  /*6e60*/  HMMA.16816.F32.BF16 R4, R212.reuse, R168, R4 ;  /* 0x000000a8d404723c */ /* 0x040ff00000041804 */
[C---:B------:R-:W-:Y:S01]  /*6e70*/  HMMA.16816.F32.BF16 R8, R212.reuse, R170, R8 ;  /* 0x000000aad408723c */ /* 0x040fe20000041808 */
[----:B------:R-:W4:Y:S07]  /*6e80*/  LDSM.16.M88.4 R168, [R232] ;  /* 0x00000000e8a8783b */ /* 0x000f2e0000000200 */
        /* <DEDUP_REMOVED lines=9> */
[C---:B---3--:R-:W-:Y:S08]  /*6f20*/  HMMA.16816.F32.BF16 R36, R212.reuse, R164, R36 ;  /* 0x000000a4d424723c */ /* 0x048ff00000041824 */
[C---:B------:R-:W-:Y:S01]  /*6f30*/  HMMA.16816.F32.BF16 R40, R212.reuse, R166, R40 ;  /* 0x000000a6d428723c */ /* 0x040fe20000041828 */
[----:B------:R-:W3:Y:S07]  /*6f40*/  LDSM.16.M88.4 R164, [R230+0x13900] ;  /* 0x01390000e6a4783b */ /* 0x000eee0000000200 */
[C---:B----4-:R-:W-:Y:S08]  /*6f50*/  HMMA.16816.F32.BF16 R44, R212.reuse, R168, R44 ;  /* 0x000000a8d42c723c */ /* 0x050ff0000004182c */
[----:B------:R-:W-:Y:S01]  /*6f60*/  HMMA.16816.F32.BF16 R48, R212, R170, R48 ;  /* 0x000000aad430723c */ /* 0x000fe20000041830 */
[----:B------:R-:W4:Y:S07]  /*6f70*/  LDSM.16.M88.4 R168, [R230+0x14100] ;  /* 0x01410000e6a8783b */ /* 0x000f2e0000000200 */
[C---:B--2---:R-:W-:Y:S08]  /*6f80*/  HMMA.16816.F32.BF16 R4, R216.reuse, R172, R4 ;  /* 0x000000acd804723c */ /* 0x044ff00000041804 */
[C---:B------:R-:W-:Y:S01]  /*6f90*/  HMMA.16816.F32.BF16 R8, R216.reuse, R174, R8 ;  /* 0x000000aed808723c */ /* 0x040fe20000041808 */
[----:B------:R-:W2:Y:S07]  /*6fa0*/  LDSM.16.M88.4 R172, [R230+0x14900] ;  /* 0x01490000e6ac783b */ /* 0x000eae0000000200 */
[C---:B------:R-:W-:Y:S08]  /*6fb0*/  HMMA.16816.F32.BF16 R12, R216.reuse, R180, R12 ;  /* 0x000000b4d80c723c */ /* 0x040ff0000004180c */
[C---:B------:R-:W-:Y:S08]  /*6fc0*/  HMMA.16816.F32.BF16 R16, R216.reuse, R182, R16 ;  /* 0x000000b6d810723c */ /* 0x040ff00000041810 */
[C---:B-1----:R-:W-:Y:S08]  /*6fd0*/  HMMA.16816.F32.BF16 R20, R216.reuse, R152, R20 ;  /* 0x00000098d814723c */ /* 0x042ff00000041814 */
[C---:B------:R-:W-:Y:S01]  /*6fe0*/  HMMA.16816.F32.BF16 R24, R216.reuse, R154, R24 ;  /* 0x0000009ad818723c */ /* 0x040fe20000041818 */
[----:B------:R-:W1:Y:S07]  /*6ff0*/  LDSM.16.M88.4 R152, [R227+0x6800] ;  /* 0x00680000e398783b */ /* 0x000e6e0000000200 */
[C---:B---3--:R-:W-:Y:S08]  /*7000*/  HMMA.16816.F32.BF16 R28, R216.reuse, R164, R28 ;  /* 0x000000a4d81c723c */ /* 0x048ff0000004181c */
[C---:B------:R-:W-:Y:S08]  /*7010*/  HMMA.16816.F32.BF16 R32, R216.reuse, R166, R32 ;  /* 0x000000a6d820723c */ /* 0x040ff00000041820 */
[C---:B----4-:R-:W-:Y:S08]  /*7020*/  HMMA.16816.F32.BF16 R36, R216.reuse, R168, R36 ;  /* 0x000000a8d824723c */ /* 0x050ff00000041824 */
[C---:B------:R-:W-:Y:S08]  /*7030*/  HMMA.16816.F32.BF16 R40, R216.reuse, R170, R40 ;  /* 0x000000aad828723c */ /* 0x040ff00000041828 */
[C---:B--2---:R-:W-:Y:S08]  /*7040*/  HMMA.16816.F32.BF16 R44, R216.reuse, R172, R44 ;  /* 0x000000acd82c723c */ /* 0x044ff0000004182c */
[----:B------:R-:W-:Y:S08]  /*7050*/  HMMA.16816.F32.BF16 R48, R216, R174, R48 ;  /* 0x000000aed830723c */ /* 0x000ff00000041830 */
[C---:B------:R-:W-:Y:S08]  /*7060*/  HMMA.16816.F32.BF16 R4, R220.reuse, R184, R4 ;  /* 0x000000b8dc04723c */ /* 0x040ff00000041804 */
[C---:B------:R-:W-:Y:S08]  /*7070*/  HMMA.16816.F32.BF16 R8, R220.reuse, R186, R8 ;  /* 0x000000badc08723c */ /* 0x040ff00000041808 */
[C---:B-1----:R-:W-:Y:S08]  /*7080*/  HMMA.16816.F32.BF16 R12, R220.reuse, R152, R12 ;  /* 0x00000098dc0c723c */ /* 0x042ff0000004180c */
[C---:B------:R-:W-:Y:S04]  /*7090*/  HMMA.16816.F32.BF16 R16, R220.reuse, R154, R16 ;  /* 0x0000009adc10723c */ /* 0x040fe80000041810 */
[----:B------:R-:W-:Y:S02]  /*70a0*/  FMUL.FTZ R4, R4, c[0x0][0x320] ;  /* 0x0000c80004047a20 */ /* 0x000fe40000410000 */
[----:B------:R-:W-:Y:S02]  /*70b0*/  FMUL.FTZ R5, R5, c[0x0][0x320] ;  /* 0x0000c80005057a20 */ /* 0x000fe40000410000 */
[----:B------:R-:W-:Y:S01]  /*70c0*/  FMUL.FTZ R6, R6, c[0x0][0x320] ;  /* 0x0000c80006067a20 */ /* 0x000fe20000410000 */
[----:B------:R-:W-:Y:S03]  /*70d0*/  MUFU.TANH R165, R4 ;  /* 0x0000000400a57308 */ /* 0x000fe60000002400 */
[----:B------:R-:W-:Y:S02]  /*70e0*/  FMUL.FTZ R7, R7, c[0x0][0x320] ;  /* 0x0000c80007077a20 */ /* 0x000fe40000410000 */
[----:B------:R-:W-:Y:S02]  /*70f0*/  FMUL.FTZ R8, R8, c[0x0][0x320] ;  /* 0x0000c80008087a20 */ /* 0x000fe40000410000 */
[----:B------:R-:W-:Y:S02]  /*7100*/  FMUL.FTZ R9, R9, c[0x0][0x320] ;  /* 0x0000c80009097a20 */ /* 0x000fe40000410000 */
[----:B------:R-:W-:Y:S01]  /*7110*/  FMUL.FTZ R10, R10, c[0x0][0x320] ;  /* 0x0000c8000a0a7a20 */ /* 0x000fe20000410000 */
[----:B------:R-:W-:Y:S01]  /*7120*/  MUFU.TANH R167, R5 ;  /* 0x0000000500a77308 */ /* 0x000fe20000002400 */
[----:B------:R-:W-:Y:S02]  /*7130*/  FMUL.FTZ R11, R11, c[0x0][0x320] ;  /* 0x0000c8000b0b7a20 */ /* 0x000fe40000410000 */
        /* <DEDUP_REMOVED lines=8> */
[----:B------:R-:W-:Y:S03]  /*71c0*/  FMUL.FTZ R19, R19, c[0x0][0x320] ;  /* 0x0000c80013137a20 */ /* 0x000fe60000410000 */
[----:B------:R1:W-:Y:S10]  /*71d0*/  MUFU.TANH R171, R7 ;  /* 0x0000000700ab7308 */ /* 0x0003f40000002400 */
[----:B------:R-:W-:Y:S10]  /*71e0*/  MUFU.TANH R166, R8 ;  /* 0x0000000800a67308 */ /* 0x000ff40000002400 */
[----:B------:R-:W-:Y:S01]  /*71f0*/  MUFU.TANH R164, R9 ;  /* 0x0000000900a47308 */ /* 0x000fe20000002400 */
[----:B-1----:R-:W1:Y:S09]  /*7200*/  LDSM.16.M88.4 R4, [R227+0x7000] ;  /* 0x00700000e304783b */ /* 0x002e720000000200 */
[----:B------:R-:W-:Y:S10]  /*7210*/  MUFU.TANH R168, R10 ;  /* 0x0000000a00a87308 */ /* 0x000ff40000002400 */
[----:B------:R2:W-:Y:S10]  /*7220*/  MUFU.TANH R169, R11 ;  /* 0x0000000b00a97308 */ /* 0x0005f40000002400 */
[----:B------:R-:W-:Y:S10]  /*7230*/  MUFU.TANH R173, R13 ;  /* 0x0000000d00ad7308 */ /* 0x000ff40000002400 */
[----:B------:R-:W-:Y:S01]  /*7240*/  MUFU.TANH R180, R14 ;  /* 0x0000000e00b47308 */ /* 0x000fe20000002400 */
[C---:B-1----:R-:W-:Y:S01]  /*7250*/  HMMA.16816.F32.BF16 R20, R220.reuse, R4, R20 ;  /* 0x00000004dc14723c */ /* 0x042fe20000041814 */
[----:B--2---:R-:W1:Y:S08]  /*7260*/  LDSM.16.M88.4 R8, [R227+0x7800] ;  /* 0x00780000e308783b */ /* 0x004e700000000200 */
[----:B------:R-:W-:Y:S01]  /*7270*/  MUFU.TANH R182, R15 ;  /* 0x0000000f00b67308 */ /* 0x000fe20000002400 */
[C---:B------:R-:W-:Y:S01]  /*7280*/  HMMA.16816.F32.BF16 R24, R220.reuse, R6, R24 ;  /* 0x00000006dc18723c */ /* 0x040fe20000041818 */
[----:B------:R-:W2:Y:S08]  /*7290*/  LDSM.16.M88.4 R4, [R227+0x8000] ;  /* 0x00800000e304783b */ /* 0x000eb00000000200 */
[----:B------:R-:W-:Y:S05]  /*72a0*/  MUFU.TANH R172, R12 ;  /* 0x0000000c00ac7308 */ /* 0x000fea0000002400 */
[----:B------:R-:W-:Y:S02]  /*72b0*/  FMUL.FTZ R20, R20, c[0x0][0x320] ;  /* 0x0000c80014147a20 */ /* 0x000fe40000410000 */
[----:B------:R-:W-:Y:S03]  /*72c0*/  FMUL.FTZ R21, R21, c[0x0][0x320] ;  /* 0x0000c80015157a20 */ /* 0x000fe60000410000 */
[----:B------:R-:W-:Y:S01]  /*72d0*/  MUFU.TANH R183, R19 ;  /* 0x0000001300b77308 */ /* 0x000fe20000002400 */
[----:B------:R-:W-:Y:S02]  /*72e0*/  FMUL.FTZ R22, R22, c[0x0][0x320] ;  /* 0x0000c80016167a20 */ /* 0x000fe40000410000 */
[----:B------:R-:W-:Y:S02]  /*72f0*/  FMUL.FTZ R23, R23, c[0x0][0x320] ;  /* 0x0000c80017177a20 */ /* 0x000fe40000410000 */
[----:B------:R-:W-:Y:S02]  /*7300*/  FMUL.FTZ R26, R26, c[0x0][0x320] ;  /* 0x0000c8001a1a7a20 */ /* 0x000fe40000410000 */
[----:B------:R-:W-:Y:S02]  /*7310*/  FMUL.FTZ R27, R27, c[0x0][0x320] ;  /* 0x0000c8001b1b7a20 */ /* 0x000fe40000410000 */
[----:B------:R-:W-:Y:S01]  /*7320*/  FMUL.FTZ R24, R24, c[0x0][0x320] ;  /* 0x0000c80018187a20 */ /* 0x000fe20000410000 */
[----:B------:R-:W-:Y:S01]  /*7330*/  MUFU.TANH R184, R20 ;  /* 0x0000001400b87308 */ /* 0x000fe20000002400 */
[----:B------:R-:W-:Y:S01]  /*7340*/  FMUL.FTZ R25, R25, c[0x0][0x320] ;  /* 0x0000c80019197a20 */ /* 0x000fe20000410000 */
[C---:B-1----:R-:W-:Y:S08]  /*7350*/  HMMA.16816.F32.BF16 R28, R220.reuse, R8, R28 ;  /* 0x00000008dc1c723c */ /* 0x042ff0000004181c */
[----:B------:R-:W-:Y:S01]  /*7360*/  MUFU.TANH R186, R21 ;  /* 0x0000001500ba7308 */ /* 0x000fe20000002400 */
[C---:B------:R-:W-:Y:S01]  /*7370*/  HMMA.16816.F32.BF16 R32, R220.reuse, R10, R32 ;  /* 0x0000000adc20723c */ /* 0x040fe20000041820 */
[----:B------:R-:W1:Y:S01]  /*7380*/  LDSM.16.M88.4 R8, [R227+0x8800] ;  /* 0x00880000e308783b */ /* 0x000e620000000200 */
[----:B------:R-:W-:Y:S06]  /*7390*/  DEPBAR.LE SB0, 0x0 ;  /* 0x000080000000791a */ /* 0x000fec0000000000 */
[C---:B--2---:R-:W-:Y:S01]  /*73a0*/  HMMA.16816.F32.BF16 R36, R220.reuse, R4, R36 ;  /* 0x00000004dc24723c */ /* 0x044fe20000041824 */
[----:B------:R-:W-:Y:S07]  /*73b0*/  BAR.SYNC.DEFER_BLOCKING 0x0 ;  /* 0x0000000000007b1d */ /* 0x000fee0000010000 */
[C---:B------:R-:W-:Y:S04]  /*73c0*/  HMMA.16816.F32.BF16 R40, R220.reuse, R6, R40 ;  /* 0x00000006dc28723c */ /* 0x040fe80000041828 */
[----:B------:R-:W-:Y:S02]  /*73d0*/  FMUL.FTZ R28, R28, c[0x0][0x320] ;  /* 0x0000c8001c1c7a20 */ /* 0x000fe40000410000 */
[----:B------:R-:W-:Y:S02]  /*73e0*/  FMUL.FTZ R29, R29, c[0x0][0x320] ;  /* 0x0000c8001d1d7a20 */ /* 0x000fe40000410000 */
[----:B------:R-:W-:Y:S04]  /*73f0*/  FMUL.FTZ R30, R30, c[0x0][0x320] ;  /* 0x0000c8001e1e7a20 */ /* 0x000fe80000410000 */
[----:B------:R-:W-:Y:S02]  /*7400*/  FMUL.FTZ R31, R31, c[0x0][0x320] ;  /* 0x0000c8001f1f7a20 */ /* 0x000fe40000410000 */
[----:B------:R-:W-:Y:S02]  /*7410*/  FMUL.FTZ R34, R34, c[0x0][0x320] ;  /* 0x0000c80022227a20 */ /* 0x000fe40000410000 */
[----:B------:R-:W-:Y:S01]  /*7420*/  FMUL.FTZ R36, R36, c[0x0][0x320] ;  /* 0x0000c80024247a20 */ /* 0x000fe20000410000 */
[----:B------:R-:W-:Y:S01]  /*7430*/  MUFU.TANH R251, R22 ;  /* 0x0000001600fb7308 */ /* 0x000fe20000002400 */
[----:B------:R-:W-:Y:S02]  /*7440*/  FMUL.FTZ R37, R37, c[0x0][0x320] ;  /* 0x0000c80025257a20 */ /* 0x000fe40000410000 */
[----:B------:R-:W-:Y:S02]  /*7450*/  FMUL.FTZ R38, R38, c[0x0][0x320] ;  /* 0x0000c80026267a20 */ /* 0x000fe40000410000 */
[----:B------:R-:W-:Y:S02]  /*7460*/  FMUL.FTZ R39, R39, c[0x0][0x320] ;  /* 0x0000c80027277a20 */ /* 0x000fe40000410000 */
[----:B------:R-:W-:Y:S01]  /*7470*/  FMUL.FTZ R40, R40, c[0x0][0x320] ;  /* 0x0000c80028287a20 */ /* 0x000fe20000410000 */
[C---:B-1----:R-:W-:Y:S01]  /*7480*/  HMMA.16816.F32.BF16 R44, R220.reuse, R8, R44 ;  /* 0x00000008dc2c723c */ /* 0x042fe2000004182c */
[----:B------:R-:W2:Y:S01]  /*7490*/  LDL.64 R8, [R1+0x28] ;  /* 0x0000280001087983 */ /* 0x000ea20000100a00 */
[----:B------:R-:W1:Y:S01]  /*74a0*/  MUFU.TANH R3, R36 ;  /* 0x0000002400037308 */ /* 0x000e620000002400 */
[----:B------:R-:W-:Y:S02]  /*74b0*/  FMUL.FTZ R35, R35, c[0x0][0x320] ;  /* 0x0000c80023237a20 */ /* 0x000fe40000410000 */
[----:B------:R-:W-:Y:S02]  /*74c0*/  FMUL.FTZ R33, R33, c[0x0][0x320] ;  /* 0x0000c80021217a20 */ /* 0x000fe40000410000 */
[----:B------:R-:W-:Y:S01]  /*74d0*/  FMUL.FTZ R32, R32, c[0x0][0x320] ;  /* 0x0000c80020207a20 */ /* 0x000fe20000410000 */
[----:B------:R-:W-:Y:S01]  /*74e0*/  HMMA.16816.F32.BF16 R48, R220, R10, R48 ;  /* 0x0000000adc30723c */ /* 0x000fe20000041830 */
[----:B------:R-:W3:Y:S03]  /*74f0*/  LDL.64 R10, [R1+0x20] ;  /* 0x00002000010a7983 */ /* 0x000ee60000100a00 */
[----:B------:R-:W-:Y:S01]  /*7500*/  MUFU.TANH R250, R26 ;  /* 0x0000001a00fa7308 */ /* 0x000fe20000002400 */
[----:B------:R-:W-:Y:S02]  /*7510*/  FMUL.FTZ R42, R42, c[0x0][0x320] ;  /* 0x0000c8002a2a7a20 */ /* 0x000fe40000410000 */
[----:B------:R-:W-:Y:S02]  /*7520*/  FMUL.FTZ R41, R41, c[0x0][0x320] ;  /* 0x0000c80029297a20 */ /* 0x000fe40000410000 */
[----:B------:R-:W-:Y:S05]  /*7530*/  FMUL.FTZ R43, R43, c[0x0][0x320] ;  /* 0x0000c8002b2b7a20 */ /* 0x000fea0000410000 */
[----:B------:R1:W-:Y:S02]  /*7540*/  MUFU.TANH R26, R40 ;  /* 0x00000028001a7308 */ /* 0x0003e40000002400 */
[----:B------:R-:W-:Y:S02]  /*7550*/  FMUL.FTZ R46, R46, c[0x0][0x320] ;  /* 0x0000c8002e2e7a20 */ /* 0x000fe40000410000 */
[----:B------:R-:W-:Y:S02]  /*7560*/  FMUL.FTZ R47, R47, c[0x0][0x320] ;  /* 0x0000c8002f2f7a20 */ /* 0x000fe40000410000 */
[----:B------:R-:W-:Y:S02]  /*7570*/  FMUL.FTZ R44, R44, c[0x0][0x320] ;  /* 0x0000c8002c2c7a20 */ /* 0x000fe40000410000 */
[----:B------:R-:W-:Y:S02]  /*7580*/  FMUL.FTZ R45, R45, c[0x0][0x320] ;  /* 0x0000c8002d2d7a20 */ /* 0x000fe40000410000 */
[----:B------:R-:W4:Y:S01]  /*7590*/  MUFU.TANH R0, R37 ;  /* 0x0000002500007308 */ /* 0x000f220000002400 */
[----:B------:R-:W-:Y:S02]  /*75a0*/  FMUL.FTZ R50, R50, c[0x0][0x320] ;  /* 0x0000c80032327a20 */ /* 0x000fe40000410000 */
[----:B------:R-:W-:Y:S02]  /*75b0*/  FMUL.FTZ R49, R49, c[0x0][0x320] ;  /* 0x0000c80031317a20 */ /* 0x000fe40000410000 */
[----:B------:R-:W-:Y:S05]  /*75c0*/  FMUL.FTZ R48, R48, c[0x0][0x320] ;  /* 0x0000c80030307a20 */ /* 0x000fea0000410000 */
[----:B------:R-:W-:Y:S01]  /*75d0*/  MUFU.TANH R175, R17 ;  /* 0x0000001100af7308 */ /* 0x000fe20000002400 */
[----:B-1----:R-:W-:Y:S09]  /*75e0*/  MOV R40, R3 ;  /* 0x0000000300287202 */ /* 0x002ff20000000f00 */
[----:B------:R-:W-:Y:S10]  /*75f0*/  MUFU.TANH R17, R27 ;  /* 0x0000001b00117308 */ /* 0x000ff40000002400 */
[----:B------:R4:W-:Y:S10]  /*7600*/  MUFU.TANH R27, R42 ;  /* 0x0000002a001b7308 */ /* 0x0009f40000002400 */
[----:B------:R-:W1:Y:S10]  /*7610*/  MUFU.TANH R2, R35 ;  /* 0x0000002300027308 */ /* 0x000e740000002400 */
[----:B------:R-:W-:Y:S01]  /*7620*/  MUFU.TANH R3, R41 ;  /* 0x0000002900037308 */ /* 0x000fe20000002400 */
[----:B----4-:R-:W-:Y:S02]  /*7630*/  MOV R42, R0 ;  /* 0x00000000002a7202 */ /* 0x010fe40000000f00 */
[----:B------:R-:W-:Y:S07]  /*7640*/  FMNMX.FTZ R0, R165, R101, !PT ;  /* 0x00000065a5007209 */ /* 0x000fee0007810000 */
[----:B------:R1:W-:Y:S01]  /*7650*/  MUFU.TANH R41, R43 ;  /* 0x0000002b00297308 */ /* 0x0003e20000002400 */
[----:B------:R-:W-:Y:S04]  /*7660*/  FMNMX.FTZ R0, R167, R0, !PT ;  /* 0x00000000a7007209 */ /* 0x000fe80007810000 */
[----:B------:R-:W-:Y:S04]  /*7670*/  FMNMX.FTZ R0, R166, R0, !PT ;  /* 0x00000000a6007209 */ /* 0x000fe80007810000 */
[----:B------:R-:W-:Y:S01]  /*7680*/  FMNMX.FTZ R0, R164, R0, !PT ;  /* 0x00000000a4007209 */ /* 0x000fe20007810000 */
[----:B------:R-:W4:Y:S03]  /*7690*/  MUFU.TANH R174, R16 ;  /* 0x0000001000ae7308 */ /* 0x000f260000002400 */
[----:B------:R-:W-:Y:S04]  /*76a0*/  FMNMX.FTZ R0, R172, R0, !PT ;  /* 0x00000000ac007209 */ /* 0x000fe80007810000 */
[----:B------:R-:W-:Y:S03]  /*76b0*/  FMNMX.FTZ R0, R173, R0, !PT ;  /* 0x00000000ad007209 */ /* 0x000fe60007810000 */
[----:B------:R-:W4:Y:S01]  /*76c0*/  MUFU.TANH R181, R18 ;  /* 0x0000001200b57308 */ /* 0x000f220000002400 */
[----:B-1----:R-:W-:Y:S02]  /*76d0*/  MOV R43, R2 ;  /* 0x00000002002b7202 */ /* 0x002fe40000000f00 */
[----:B------:R-:W-:Y:S04]  /*76e0*/  FMNMX.FTZ R2, R170, R102, !PT ;  /* 0x00000066aa027209 */ /* 0x000fe80007810000 */
[----:B------:R-:W-:Y:S03]  /*76f0*/  FMNMX.FTZ R2, R171, R2, !PT ;  /* 0x00000002ab027209 */ /* 0x000fe60007810000 */
[----:B------:R-:W1:Y:S01]  /*7700*/  MUFU.TANH R248, R23 ;  /* 0x0000001700f87308 */ /* 0x000e620000002400 */
[----:B------:R-:W-:Y:S02]  /*7710*/  FMNMX.FTZ R2, R168, R2, !PT ;  /* 0x00000002a8027209 */ /* 0x000fe40007810000 */
[----:B----4-:R-:W-:Y:S02]  /*7720*/  FMNMX.FTZ R0, R174, R0, !PT ;  /* 0x00000000ae007209 */ /* 0x010fe40007810000 */
[----:B------:R-:W-:Y:S02]  /*7730*/  FMNMX.FTZ R2, R169, R2, !PT ;  /* 0x00000002a9027209 */ /* 0x000fe40007810000 */
[----:B------:R-:W-:Y:S03]  /*7740*/  FMNMX.FTZ R0, R175, R0, !PT ;  /* 0x00000000af007209 */ /* 0x000fe60007810000 */
[----:B------:R1:W4:Y:S01]  /*7750*/  MUFU.TANH R158, R34 ;  /* 0x00000022009e7308 */ /* 0x0003220000002400 */
[----:B------:R-:W-:Y:S02]  /*7760*/  FMNMX.FTZ R2, R180, R2, !PT ;  /* 0x00000002b4027209 */ /* 0x000fe40007810000 */
[----:B------:R-:W-:Y:S02]  /*7770*/  FMNMX.FTZ R0, R184, R0, !PT ;  /* 0x00000000b8007209 */ /* 0x000fe40007810000 */
[----:B------:R-:W-:Y:S02]  /*7780*/  FMNMX.FTZ R2, R182, R2, !PT ;  /* 0x00000002b6027209 */ /* 0x000fe40007810000 */
[----:B------:R-:W-:Y:S02]  /*7790*/  FMNMX.FTZ R0, R186, R0, !PT ;  /* 0x00000000ba007209 */ /* 0x000fe40007810000 */
[----:B------:R-:W-:Y:S01]  /*77a0*/  FMNMX.FTZ R2, R181, R2, !PT ;  /* 0x00000002b5027209 */ /* 0x000fe20007810000 */
[----:B------:R-:W4:Y:S03]  /*77b0*/  MUFU.TANH R185, R24 ;  /* 0x0000001800b97308 */ /* 0x000f260000002400 */
[----:B------:R-:W-:Y:S04]  /*77c0*/  FMNMX.FTZ R2, R183, R2, !PT ;  /* 0x00000002b7027209 */ /* 0x000fe80007810000 */
[----:B------:R-:W-:Y:S03]  /*77d0*/  FMNMX.FTZ R2, R251, R2, !PT ;  /* 0x00000002fb027209 */ /* 0x000fe60007810000 */
[----:B------:R-:W4:Y:S01]  /*77e0*/  MUFU.TANH R231, R28 ;  /* 0x0000001c00e77308 */ /* 0x000f220000002400 */
[----:B-1----:R-:W-:Y:S02]  /*77f0*/  MOV R34, R248 ;  /* 0x000000f800227202 */ /* 0x002fe40000000f00 */
[----:B----4-:R-:W-:Y:S02]  /*7800*/  MOV R35, R158 ;  /* 0x0000009e00237202 */ /* 0x010fe40000000f00 */
[----:B------:R-:W-:Y:S05]  /*7810*/  FMNMX.FTZ R2, R34, R2, !PT ;  /* 0x0000000222027209 */ /* 0x000fea0007810000 */
[----:B------:R1:W-:Y:S01]  /*7820*/  MUFU.TANH R103, R33 ;  /* 0x0000002100677308 */ /* 0x0003e20000002400 */
[----:B------:R-:W-:Y:S02]  /*7830*/  FMNMX.FTZ R2, R250, R2, !PT ;  /* 0x00000002fa027209 */ /* 0x000fe40007810000 */
[----:B------:R-:W-:Y:S02]  /*7840*/  FMNMX.FTZ R0, R185, R0, !PT ;  /* 0x00000000b9007209 */ /* 0x000fe40007810000 */
[----:B------:R-:W-:Y:S05]  /*7850*/  FMNMX.FTZ R2, R17, R2, !PT ;  /* 0x0000000211027209 */ /* 0x000fea0007810000 */
[----:B------:R-:W4:Y:S10]  /*7860*/  MUFU.TANH R187, R25 ;  /* 0x0000001900bb7308 */ /* 0x000f340000002400 */
[----:B------:R-:W4:Y:S01]  /*7870*/  MUFU.TANH R159, R29 ;  /* 0x0000001d009f7308 */ /* 0x000f220000002400 */
[----:B-1----:R-:W-:Y:S09]  /*7880*/  MOV R33, R231 ;  /* 0x000000e700217202 */ /* 0x002ff20000000f00 */
[----:B------:R1:W1:Y:S01]  /*7890*/  MUFU.TANH R157, R32 ;  /* 0x00000020009d7308 */ /* 0x0002620000002400 */
[----:B----4-:R-:W-:Y:S04]  /*78a0*/  FMNMX.FTZ R0, R187, R0, !PT ;  /* 0x00000000bb007209 */ /* 0x010fe80007810000 */
[----:B------:R-:W-:Y:S05]  /*78b0*/  FMNMX.FTZ R0, R33, R0, !PT ;  /* 0x0000000021007209 */ /* 0x000fea0007810000 */
[----:B------:R4:W-:Y:S10]  /*78c0*/  MUFU.TANH R16, R46 ;  /* 0x0000002e00107308 */ /* 0x0009f40000002400 */
[----:B------:R-:W4:Y:S01]  /*78d0*/  MUFU.TANH R154, R30 ;  /* 0x0000001e009a7308 */ /* 0x000f220000002400 */
[----:B-1----:R-:W-:Y:S04]  /*78e0*/  MOV R32, R159 ;  /* 0x0000009f00207202 */ /* 0x002fe80000000f00 */
[----:B------:R-:W-:Y:S05]  /*78f0*/  FMNMX.FTZ R0, R32, R0, !PT ;  /* 0x0000000020007209 */ /* 0x000fea0007810000 */
[----:B------:R1:W-:Y:S01]  /*7900*/  MUFU.TANH R24, R47 ;  /* 0x0000002f00187308 */ /* 0x0003e20000002400 */
[----:B----4-:R-:W-:Y:S04]  /*7910*/  MOV R46, R157 ;  /* 0x0000009d002e7202 */ /* 0x010fe80000000f00 */
[----:B------:R-:W-:Y:S05]  /*7920*/  FMNMX.FTZ R0, R46, R0, !PT ;  /* 0x000000002e007209 */ /* 0x000fea0007810000 */
[----:B------:R-:W4:Y:S01]  /*7930*/  MUFU.TANH R252, R31 ;  /* 0x0000001f00fc7308 */ /* 0x000f220000002400 */
[----:B------:R-:W-:Y:S09]  /*7940*/  FMNMX.FTZ R2, R154, R2, !PT ;  /* 0x000000029a027209 */ /* 0x000ff20007810000 */
[----:B------:R4:W-:Y:S01]  /*7950*/  MUFU.TANH R152, R50 ;  /* 0x0000003200987308 */ /* 0x0009e20000002400 */
[----:B-1----:R-:W-:Y:S04]  /*7960*/  MOV R47, R103 ;  /* 0x00000067002f7202 */ /* 0x002fe80000000f00 */
[----:B------:R-:W-:Y:S05]  /*7970*/  FMNMX.FTZ R0, R47, R0, !PT ;  /* 0x000000002f007209 */ /* 0x000fea0007810000 */
[----:B------:R-:W1:Y:S01]  /*7980*/  MUFU.TANH R6, R44 ;  /* 0x0000002c00067308 */ /* 0x000e620000002400 */
[----:B------:R-:W-:Y:S02]  /*7990*/  FMNMX.FTZ R0, R40, R0, !PT ;  /* 0x0000000028007209 */ /* 0x000fe40007810000 */
[----:B----4-:R-:W-:Y:S04]  /*79a0*/  FMNMX.FTZ R2, R252, R2, !PT ;  /* 0x00000002fc027209 */ /* 0x010fe80007810000 */
[----:B------:R-:W-:Y:S03]  /*79b0*/  FMNMX.FTZ R2, R35, R2, !PT ;  /* 0x0000000223027209 */ /* 0x000fe60007810000 */
[----:B------:R1:W4:Y:S01]  /*79c0*/  MUFU.TANH R44, R45 ;  /* 0x0000002d002c7308 */ /* 0x0003220000002400 */
[----:B------:R-:W-:Y:S02]  /*79d0*/  MOV R50, R3 ;  /* 0x0000000300327202 */ /* 0x000fe40000000f00 */
[----:B------:R-:W-:Y:S02]  /*79e0*/  FMNMX.FTZ R3, R43, R2, !PT ;  /* 0x000000022b037209 */ /* 0x000fe40007810000 */
[----:B------:R-:W-:Y:S01]  /*79f0*/  FMNMX.FTZ R2, R42, R0, !PT ;  /* 0x000000002a027209 */ /* 0x000fe20007810000 */
[----:B------:R-:W-:Y:S04]  /*7a00*/  FMUL.FTZ R0, R51, c[0x0][0x320] ;  /* 0x0000c80033007a20 */ /* 0x000fe80000410000 */
[----:B------:R-:W2:Y:S01]  /*7a10*/  MUFU.TANH R4, R38 ;  /* 0x0000002600047308 */ /* 0x000ea20000002400 */
[----:B------:R-:W-:Y:S02]  /*7a20*/  MOV R51, R17 ;  /* 0x0000001100337202 */ /* 0x000fe40000000f00 */
[----:B------:R-:W-:Y:S07]  /*7a30*/  FMNMX.FTZ R2, R26, R2, !PT ;  /* 0x000000021a027209 */ /* 0x000fee0007810000 */
[----:B------:R2:W-:Y:S01]  /*7a40*/  MUFU.TANH R103, R0 ;  /* 0x0000000000677308 */ /* 0x0005e20000002400 */
[----:B-1----:R-:W-:Y:S02]  /*7a50*/  MOV R45, R6 ;  /* 0x00000006002d7202 */ /* 0x002fe40000000f00 */
[----:B------:R-:W-:Y:S07]  /*7a60*/  MOV R6, UR18 ;  /* 0x0000001200067c02 */ /* 0x000fee0008000f00 */
[----:B------:R1:W-:Y:S10]  /*7a70*/  MUFU.TANH R157, R49 ;  /* 0x00000031009d7308 */ /* 0x0003f40000002400 */
[----:B------:R-:W3:Y:S01]  /*7a80*/  MUFU.TANH R5, R39 ;  /* 0x0000002700057308 */ /* 0x000ee20000002400 */
[----:B--2---:R-:W-:Y:S04]  /*7a90*/  FMNMX.FTZ R0, R50, R2, !PT ;  /* 0x0000000232007209 */ /* 0x004fe80007810000 */
[----:B------:R-:W-:Y:S05]  /*7aa0*/  FMNMX.FTZ R0, R45, R0, !PT ;  /* 0x000000002d007209 */ /* 0x000fea0007810000 */
[----:B------:R3:W2:Y:S01]  /*7ab0*/  MUFU.TANH R25, R48 ;  /* 0x0000003000197308 */ /* 0x0006a20000002400 */
[----:B----4-:R-:W-:Y:S02]  /*7ac0*/  FMNMX.FTZ R0, R44, R0, !PT ;  /* 0x000000002c007209 */ /* 0x010fe40007810000 */
[----:B-1----:R-:W-:Y:S04]  /*7ad0*/  MOV R49, R4 ;  /* 0x0000000400317202 */ /* 0x002fe80000000f00 */
[----:B------:R-:W-:Y:S02]  /*7ae0*/  FMNMX.FTZ R3, R49, R3, !PT ;  /* 0x0000000331037209 */ /* 0x000fe40007810000 */
[----:B---3--:R-:W-:Y:S02]  /*7af0*/  MOV R48, R5 ;  /* 0x0000000500307202 */ /* 0x008fe40000000f00 */
[----:B--2---:R-:W-:Y:S02]  /*7b00*/  FMNMX.FTZ R100, R25, R0, !PT ;  /* 0x0000000019647209 */ /* 0x004fe40007810000 */
[----:B------:R-:W-:Y:S02]  /*7b10*/  FMNMX.FTZ R3, R48, R3, !PT ;  /* 0x0000000330037209 */ /* 0x000fe40007810000 */
[----:B------:R-:W-:Y:S02]  /*7b20*/  FMNMX.FTZ R100, R157, R100, !PT ;  /* 0x000000649d647209 */ /* 0x000fe40007810000 */
[----:B------:R-:W-:Y:S02]  /*7b30*/  FMNMX.FTZ R2, R27, R3, !PT ;  /* 0x000000031b027209 */ /* 0x000fe40007810000 */
[----:B------:R-:W-:Y:S01]  /*7b40*/  @P0 MOV R5, R11 ;  /* 0x0000000b00050202 */ /* 0x000fe20000000f00 */
[----:B------:R-:W1:Y:S01]  /*7b50*/  SHFL.BFLY PT, R3, R100, 0x2, 0x1f ;  /* 0x0c401f0064037f89 */ /* 0x000e6200000e0000 */
[----:B------:R-:W-:Y:S04]  /*7b60*/  FMNMX.FTZ R2, R41, R2, !PT ;  /* 0x0000000229027209 */ /* 0x000fe80007810000 */
[----:B------:R-:W-:Y:S04]  /*7b70*/  FMNMX.FTZ R2, R16, R2, !PT ;  /* 0x0000000210027209 */ /* 0x000fe80007810000 */
[----:B------:R-:W-:Y:S04]  /*7b80*/  FMNMX.FTZ R0, R24, R2, !PT ;  /* 0x0000000218007209 */ /* 0x000fe80007810000 */
[----:B------:R-:W-:Y:S04]  /*7b90*/  FMNMX.FTZ R0, R152, R0, !PT ;  /* 0x0000000098007209 */ /* 0x000fe80007810000 */
[----:B------:R-:W-:Y:S05]  /*7ba0*/  FMNMX.FTZ R0, R103, R0, !PT ;  /* 0x0000000067007209 */ /* 0x000fea0007810000 */
[----:B------:R-:W2:Y:S01]  /*7bb0*/  SHFL.BFLY PT, R2, R0, 0x2, 0x1f ;  /* 0x0c401f0000027f89 */ /* 0x000ea200000e0000 */
[----:B-1----:R-:W-:Y:S07]  /*7bc0*/  FMNMX.FTZ R100, R100, R3, !PT ;  /* 0x0000000364647209 */ /* 0x002fee0007810000 */
[----:B------:R-:W1:Y:S01]  /*7bd0*/  SHFL.BFLY PT, R4, R100, 0x1, 0x1f ;  /* 0x0c201f0064047f89 */ /* 0x000e6200000e0000 */
[----:B--2---:R-:W-:Y:S07]  /*7be0*/  FMNMX.FTZ R0, R0, R2, !PT ;  /* 0x0000000200007209 */ /* 0x004fee0007810000 */
[----:B------:R-:W2:Y:S01]  /*7bf0*/  SHFL.BFLY PT, R3, R0, 0x1, 0x1f ;  /* 0x0c201f0000037f89 */ /* 0x000ea200000e0000 */
[----:B-1----:R-:W-:Y:S05]  /*7c00*/  FMNMX.FTZ R100, R100, R4, !PT ;  /* 0x0000000464647209 */ /* 0x002fea0007810000 */
[C---:B------:R-:W-:Y:S02]  /*7c10*/  FMUL.FTZ R153, R100.reuse, c[0x0][0x2d0] ;  /* 0x0000b40064997a20 */ /* 0x040fe40000410000 */
[----:B------:R-:W-:Y:S02]  /*7c20*/  FADD.FTZ R2, -R100, R101 ;  /* 0x0000006564027221 */ /* 0x000fe40000010100 */
[--C-:B------:R-:W-:Y:S01]  /*7c30*/  FFMA.FTZ R4, R165, c[0x0][0x2d0], -R153.reuse ;  /* 0x0000b400a5047a23 */ /* 0x100fe20000010899 */
[----:B------:R-:W-:Y:S01]  /*7c40*/  MOV R165, R16 ;  /* 0x0000001000a57202 */ /* 0x000fe20000000f00 */
[----:B------:R-:W-:Y:S01]  /*7c50*/  FFMA.FTZ R9, R164, c[0x0][0x2d0], -R153 ;  /* 0x0000b400a4097a23 */ /* 0x000fe20000010899 */
[----:B------:R-:W-:Y:S01]  /*7c60*/  MOV R164, R24 ;  /* 0x0000001800a47202 */ /* 0x000fe20000000f00 */
[----:B------:R1:W-:Y:S01]  /*7c70*/  MUFU.EX2 R18, R4 ;  /* 0x0000000400127308 */ /* 0x0003e20000000800 */
[----:B--2---:R-:W-:Y:S01]  /*7c80*/  FMNMX.FTZ R3, R0, R3, !PT ;  /* 0x0000000300037209 */ /* 0x004fe20007810000 */
[----:B------:R-:W-:Y:S08]  /*7c90*/  FMUL.FTZ R0, R2, c[0x0][0x2d0] ;  /* 0x0000b40002007a20 */ /* 0x000ff00000410000 */
[----:B------:R-:W-:Y:S01]  /*7ca0*/  MUFU.EX2 R231, R9 ;  /* 0x0000000900e77308 */ /* 0x000fe20000000800 */
[----:B------:R-:W-:Y:S04]  /*7cb0*/  FMUL.FTZ R101, R3, c[0x0][0x2d0] ;  /* 0x0000b40003657a20 */ /* 0x000fe80000410000 */
[--C-:B------:R-:W-:Y:S01]  /*7cc0*/  FFMA.FTZ R11, R170, c[0x0][0x2d0], -R101.reuse ;  /* 0x0000b400aa0b7a23 */ /* 0x100fe20000010865 */
[----:B------:R-:W-:Y:S01]  /*7cd0*/  MOV R170, R25 ;  /* 0x0000001900aa7202 */ /* 0x000fe20000000f00 */
[--C-:B------:R-:W-:Y:S03]  /*7ce0*/  FFMA.FTZ R152, R152, c[0x0][0x2d0], -R101.reuse ;  /* 0x0000b40098987a23 */ /* 0x100fe60000010865 */
[----:B------:R2:W3:Y:S01]  /*7cf0*/  MUFU.EX2 R2, R0 ;  /* 0x0000000000027308 */ /* 0x0004e20000000800 */
[----:B------:R-:W-:Y:S02]  /*7d00*/  FFMA.FTZ R164, R164, c[0x0][0x2d0], -R101 ;  /* 0x0000b400a4a47a23 */ /* 0x000fe40000010865 */
[----:B------:R-:W-:Y:S01]  /*7d10*/  FFMA.FTZ R170, R170, c[0x0][0x2d0], -R153 ;  /* 0x0000b400aaaa7a23 */ /* 0x000fe20000010899 */
[----:B-1----:R-:W-:Y:S05]  /*7d20*/  @P0 MOV R4, R8 ;  /* 0x0000000800040202 */ /* 0x002fea0000000f00 */
[----:B------:R-:W-:Y:S01]  /*7d30*/  @P0 IMAD.WIDE.U32 R4, R6, 0x60, R4 ;  /* 0x0000006006040825 */ /* 0x000fe200078e0004 */
[----:B------:R-:W-:Y:S03]  /*7d40*/  MUFU.EX2 R12, R11 ;  /* 0x0000000b000c7308 */ /* 0x000fe60000000800 */
[--C-:B------:R-:W-:Y:S01]  /*7d50*/  FFMA.FTZ R6, R167, c[0x0][0x2d0], -R153.reuse ;  /* 0x0000b400a7067a23 */ /* 0x100fe20000010899 */
[----:B------:R-:W-:Y:S01]  /*7d60*/  @P0 IADD3 R7, R5, UR12, RZ ;  /* 0x0000000c05070c10 */ /* 0x000fe2000fffe0ff */
[----:B------:R-:W-:Y:S01]  /*7d70*/  FFMA.FTZ R5, R166, c[0x0][0x2d0], -R153 ;  /* 0x0000b400a6057a23 */ /* 0x000fe20000010899 */
[----:B------:R-:W-:Y:S01]  /*7d80*/  @UP0 USHF.L.U32 UR12, UR4, 0x6, URZ ;  /* 0x00000006040c0899 */ /* 0x000fe2000800063f */
[----:B------:R-:W-:Y:S02]  /*7d90*/  MOV R166, R27 ;  /* 0x0000001b00a67202 */ /* 0x000fe40000000f00 */
[----:B------:R-:W-:Y:S01]  /*7da0*/  @P0 SHF.L.U64.HI R7, R4, 0x1, R7 ;  /* 0x0000000104070819 */ /* 0x000fe20000010207 */
[----:B------:R1:W-:Y:S01]  /*7db0*/  MUFU.EX2 R158, R6 ;  /* 0x00000006009e7308 */ /* 0x0003e20000000800 */
[----:B------:R-:W-:Y:S01]  /*7dc0*/  MOV R167, R48 ;  /* 0x0000003000a77202 */ /* 0x000fe20000000f00 */
[----:B--2---:R-:W-:Y:S01]  /*7dd0*/  FADD.FTZ R0, -R3, R102 ;  /* 0x0000006603007221 */ /* 0x004fe20000010100 */
[----:B------:R-:W-:Y:S01]  /*7de0*/  MOV R102, R154 ;  /* 0x0000009a00667202 */ /* 0x000fe20000000f00 */
[----:B---3--:R-:W-:Y:S02]  /*7df0*/  FMUL.FTZ R16, R2, R116 ;  /* 0x0000007402107220 */ /* 0x008fe40000410000 */
[----:B------:R-:W-:Y:S04]  /*7e00*/  FMUL.FTZ R0, R0, c[0x0][0x2d0] ;  /* 0x0000b40000007a20 */ /* 0x000fe80000410000 */
[----:B------:R2:W-:Y:S01]  /*7e10*/  MUFU.EX2 R248, R5 ;  /* 0x0000000500f87308 */ /* 0x0005e20000000800 */
[C---:B------:R-:W-:Y:S02]  /*7e20*/  FMUL.FTZ R17, R2.reuse, R117 ;  /* 0x0000007502117220 */ /* 0x040fe40000410000 */
[C---:B------:R-:W-:Y:S01]  /*7e30*/  FMUL.FTZ R24, R2.reuse, R124 ;  /* 0x0000007c02187220 */ /* 0x040fe20000410000 */
[----:B------:R-:W-:Y:S01]  /*7e40*/  MOV R124, R26 ;  /* 0x0000001a007c7202 */ /* 0x000fe20000000f00 */
[C---:B------:R-:W-:Y:S01]  /*7e50*/  FMUL.FTZ R25, R2.reuse, R125 ;  /* 0x0000007d02197220 */ /* 0x040fe20000410000 */
[----:B------:R-:W-:Y:S01]  /*7e60*/  MOV R125, R165 ;  /* 0x000000a5007d7202 */ /* 0x000fe20000000f00 */
[----:B------:R-:W-:Y:S01]  /*7e70*/  FMUL.FTZ R48, R2, R148 ;  /* 0x0000009402307220 */ /* 0x000fe20000410000 */
[----:B------:R-:W-:Y:S01]  /*7e80*/  MOV R148, R102 ;  /* 0x0000006600947202 */ /* 0x000fe20000000f00 */
[----:B------:R-:W-:Y:S01]  /*7e90*/  FFMA.FTZ R102, R172, c[0x0][0x2d0], -R153 ;  /* 0x0000b400ac667a23 */ /* 0x000fe20000010899 */
[----:B------:R-:W3:Y:S01]  /*7ea0*/  MUFU.EX2 R0, R0 ;  /* 0x0000000000007308 */ /* 0x000ee20000000800 */
[----:B------:R-:W-:Y:S01]  /*7eb0*/  MOV R165, R41 ;  /* 0x0000002900a57202 */ /* 0x000fe20000000f00 */
[C---:B------:R-:W-:Y:S01]  /*7ec0*/  FMUL.FTZ R41, R2.reuse, R141 ;  /* 0x0000008d02297220 */ /* 0x040fe20000410000 */
[----:B------:R-:W-:Y:S01]  /*7ed0*/  MOV R141, R252 ;  /* 0x000000fc008d7202 */ /* 0x000fe20000000f00 */
[----:B------:R-:W-:Y:S01]  /*7ee0*/  FMUL.FTZ R52, R2, R52 ;  /* 0x0000003402347220 */ /* 0x000fe20000410000 */
[----:B-1----:R-:W-:Y:S01]  /*7ef0*/  @P0 SHF.L.U32 R6, R4, 0x1, RZ ;  /* 0x0000000104060819 */ /* 0x002fe200000006ff */
[C---:B------:R-:W-:Y:S02]  /*7f00*/  FMUL.FTZ R53, R2.reuse, R53 ;  /* 0x0000003502357220 */ /* 0x040fe40000410000 */
[----:B------:R-:W-:Y:S01]  /*7f10*/  FMUL.FTZ R56, R2, R56 ;  /* 0x0000003802387220 */ /* 0x000fe20000410000 */
[----:B------:R-:W-:Y:S01]  /*7f20*/  @P0 IADD3 R4, P1, R6, c[0x0][0x1c8], RZ ;  /* 0x0000720006040a10 */ /* 0x000fe20007f3e0ff */
[----:B------:R-:W-:Y:S01]  /*7f30*/  FMUL.FTZ R57, R2, R57 ;  /* 0x0000003902397220 */ /* 0x000fe20000410000 */
[----:B------:R-:W-:Y:S01]  /*7f40*/  @P0 IADD3 R8, P2, R6, 0x80, RZ ;  /* 0x0000008006080810 */ /* 0x000fe20007f5e0ff */
[----:B------:R-:W-:Y:S01]  /*7f50*/  FMUL.FTZ R60, R2, R60 ;  /* 0x0000003c023c7220 */ /* 0x000fe20000410000 */
[----:B------:R-:W-:Y:S01]  /*7f60*/  @P0 IADD3 R6, P3, R6, 0x100, RZ ;  /* 0x0000010006060810 */ /* 0x000fe20007f7e0ff */
[C---:B------:R-:W-:Y:S01]  /*7f70*/  FMUL.FTZ R61, R2.reuse, R61 ;  /* 0x0000003d023d7220 */ /* 0x040fe20000410000 */
[----:B--2---:R-:W-:Y:S01]  /*7f80*/  @P0 IADD3.X R5, R7, c[0x0][0x1cc], RZ, P1, !PT ;  /* 0x0000730007050a10 */ /* 0x004fe20000ffe4ff */
[----:B------:R-:W-:Y:S01]  /*7f90*/  FMUL.FTZ R64, R2, R64 ;  /* 0x0000004002407220 */ /* 0x000fe20000410000 */
[----:B------:R-:W-:Y:S01]  /*7fa0*/  @P0 IADD3 R8, P1, R8, c[0x0][0x1c8], RZ ;  /* 0x0000720008080a10 */ /* 0x000fe20007f3e0ff */
[C---:B------:R-:W-:Y:S01]  /*7fb0*/  FMUL.FTZ R65, R2.reuse, R65 ;  /* 0x0000004102417220 */ /* 0x040fe20000410000 */
[----:B------:R-:W-:Y:S01]  /*7fc0*/  MUFU.EX2 R164, R164 ;  /* 0x000000a400a47308 */ /* 0x000fe20000000800 */
[----:B------:R1:W-:Y:S01]  /*7fd0*/  @P0 LDGSTS.E.BYPASS.LTC128B.128 [R249+0xc100], [R4.64], !P6 ;  /* 0x0c10000004f90fae */ /* 0x0003e2000f101d4a */
[--C-:B------:R-:W-:Y:S01]  /*7fe0*/  @P0 IADD3.X R9, RZ, c[0x0][0x1cc], R7.reuse, P1, P2 ;  /* 0x00007300ff090a10 */ /* 0x100fe20000fe4407 */
[----:B------:R-:W-:Y:S01]  /*7ff0*/  FMUL.FTZ R68, R2, R68 ;  /* 0x0000004402447220 */ /* 0x000fe20000410000 */
[----:B------:R-:W-:Y:S01]  /*8000*/  @P0 IADD3 R10, P2, R6, c[0x0][0x1c8], RZ ;  /* 0x00007200060a0a10 */ /* 0x000fe20007f5e0ff */
[C---:B---3--:R-:W-:Y:S02]  /*8010*/  FMUL.FTZ R19, R0.reuse, R119 ;  /* 0x0000007700137220 */ /* 0x048fe40000410000 */
[C---:B------:R-:W-:Y:S01]  /*8020*/  FMUL.FTZ R26, R0.reuse, R126 ;  /* 0x0000007e001a7220 */ /* 0x040fe20000410000 */
[----:B------:R-:W-:Y:S01]  /*8030*/  @P0 IADD3.X R11, RZ, c[0x0][0x1cc], R7, P2, P3 ;  /* 0x00007300ff0b0a10 */ /* 0x000fe200017e6407 */
[----:B------:R2:W-:Y:S01]  /*8040*/  @P0 LDGSTS.E.BYPASS.LTC128B.128 [R249+0xf100], [R8.64], !P5 ;  /* 0x0f10000008f90fae */ /* 0x0005e2000e901d4a */
[C---:B------:R-:W-:Y:S01]  /*8050*/  FMUL.FTZ R27, R0.reuse, R127 ;  /* 0x0000007f001b7220 */ /* 0x040fe20000410000 */
[----:B------:R-:W-:Y:S01]  /*8060*/  MOV R127, R43 ;  /* 0x0000002b007f7202 */ /* 0x000fe20000000f00 */
[C---:B------:R-:W-:Y:S01]  /*8070*/  FMUL.FTZ R43, R0.reuse, R143 ;  /* 0x0000008f002b7220 */ /* 0x040fe20000410000 */
[----:B------:R-:W-:Y:S01]  /*8080*/  MOV R126, R50 ;  /* 0x00000032007e7202 */ /* 0x000fe20000000f00 */
[C---:B------:R-:W-:Y:S01]  /*8090*/  FMUL.FTZ R50, R0.reuse, R150 ;  /* 0x0000009600327220 */ /* 0x040fe20000410000 */
[----:B------:R-:W-:Y:S01]  /*80a0*/  MUFU.EX2 R170, R170 ;  /* 0x000000aa00aa7308 */ /* 0x000fe20000000800 */
[C---:B------:R-:W-:Y:S01]  /*80b0*/  FMUL.FTZ R54, R0.reuse, R54 ;  /* 0x0000003600367220 */ /* 0x040fe20000410000 */
[----:B------:R3:W-:Y:S01]  /*80c0*/  @P0 LDGSTS.E.BYPASS.LTC128B.128 [R249+0x12100], [R10.64], !P4 ;  /* 0x121000000af90fae */ /* 0x0007e2000e101d4a */
[C---:B------:R-:W-:Y:S02]  /*80d0*/  FMUL.FTZ R55, R0.reuse, R55 ;  /* 0x0000003700377220 */ /* 0x040fe40000410000 */
[C---:B------:R-:W-:Y:S02]  /*80e0*/  FMUL.FTZ R58, R0.reuse, R58 ;  /* 0x0000003a003a7220 */ /* 0x040fe40000410000 */
[C---:B------:R-:W-:Y:S02]  /*80f0*/  FMUL.FTZ R59, R0.reuse, R59 ;  /* 0x0000003b003b7220 */ /* 0x040fe40000410000 */
[C---:B------:R-:W-:Y:S02]  /*8100*/  FMUL.FTZ R62, R0.reuse, R62 ;  /* 0x0000003e003e7220 */ /* 0x040fe40000410000 */
[----:B------:R-:W-:Y:S01]  /*8110*/  FMUL.FTZ R63, R0, R63 ;  /* 0x0000003f003f7220 */ /* 0x000fe20000410000 */
[----:B-1----:R-:W-:Y:S01]  /*8120*/  @P0 IADD3 R4, P1, R4, UR12, RZ ;  /* 0x0000000c04040c10 */ /* 0x002fe2000ff3e0ff */
[C---:B------:R-:W-:Y:S02]  /*8130*/  FMUL.FTZ R66, R0.reuse, R66 ;  /* 0x0000004200427220 */ /* 0x040fe40000410000 */
[----:B------:R-:W-:Y:S01]  /*8140*/  FMUL.FTZ R67, R0, R67 ;  /* 0x0000004300437220 */ /* 0x000fe20000410000 */
[----:B------:R-:W-:Y:S01]  /*8150*/  @P0 IADD3.X R5, R5, UR15, RZ, P1, !PT ;  /* 0x0000000f05050c10 */ /* 0x000fe20008ffe4ff */
[----:B------:R-:W-:Y:S01]  /*8160*/  FMUL.FTZ R69, R2, R69 ;  /* 0x0000004502457220 */ /* 0x000fe20000410000 */
[----:B------:R-:W-:Y:S01]  /*8170*/  @P0 IADD3 R6, P2, R4, UR12, RZ ;  /* 0x0000000c04060c10 */ /* 0x000fe2000ff5e0ff */
[----:B------:R-:W-:Y:S02]  /*8180*/  FMUL.FTZ R70, R0, R70 ;  /* 0x0000004600467220 */ /* 0x000fe40000410000 */
[----:B------:R1:W-:Y:S01]  /*8190*/  @P0 LDGSTS.E.BYPASS.LTC128B.128 [R249+0xd100], [R4.64], !P6 ;  /* 0x0d10000004f90fae */ /* 0x0003e2000f101d4a */
[----:B------:R-:W-:Y:S01]  /*81a0*/  @P0 IADD3.X R7, R5, UR15, RZ, P2, !PT ;  /* 0x0000000f05070c10 */ /* 0x000fe200097fe4ff */
[--C-:B--2---:R-:W-:Y:S01]  /*81b0*/  FFMA.FTZ R8, R171, c[0x0][0x2d0], -R101.reuse ;  /* 0x0000b400ab087a23 */ /* 0x104fe20000010865 */
[----:B------:R-:W-:Y:S01]  /*81c0*/  MOV R171, R12 ;  /* 0x0000000c00ab7202 */ /* 0x000fe20000000f00 */
[----:B------:R-:W-:Y:S02]  /*81d0*/  FMUL.FTZ R9, R2, R109 ;  /* 0x0000006d02097220 */ /* 0x000fe40000410000 */
[----:B------:R2:W4:Y:S01]  /*81e0*/  MUFU.EX2 R159, R8 ;  /* 0x00000008009f7308 */ /* 0x0005220000000800 */
[C---:B---3--:R-:W-:Y:S01]  /*81f0*/  FMUL.FTZ R10, R0.reuse, R110 ;  /* 0x0000006e000a7220 */ /* 0x048fe20000410000 */
[----:B------:R1:W-:Y:S01]  /*8200*/  @P0 LDGSTS.E.BYPASS.LTC128B.128 [R249+0x10100], [R4.64+0x80], !P5 ;  /* 0x1010008004f90fae */ /* 0x0003e2000e901d4a */
[C---:B------:R-:W-:Y:S02]  /*8210*/  FMUL.FTZ R11, R0.reuse, R111 ;  /* 0x0000006f000b7220 */ /* 0x040fe40000410000 */
[----:B------:R-:W-:Y:S02]  /*8220*/  FMUL.FTZ R71, R0, R71 ;  /* 0x0000004700477220 */ /* 0x000fe40000410000 */
[C---:B------:R-:W-:Y:S02]  /*8230*/  FMUL.FTZ R72, R2.reuse, R72 ;  /* 0x0000004802487220 */ /* 0x040fe40000410000 */
[----:B------:R-:W-:Y:S01]  /*8240*/  FMUL.FTZ R73, R2, R73 ;  /* 0x0000004902497220 */ /* 0x000fe20000410000 */
[----:B------:R1:W-:Y:S01]  /*8250*/  @P0 LDGSTS.E.BYPASS.LTC128B.128 [R249+0x13100], [R4.64+0x100], !P4 ;  /* 0x1310010004f90fae */ /* 0x0003e2000e101d4a */
[C---:B------:R-:W-:Y:S02]  /*8260*/  FMUL.FTZ R74, R0.reuse, R74 ;  /* 0x0000004a004a7220 */ /* 0x040fe40000410000 */
[----:B------:R-:W-:Y:S02]  /*8270*/  FMUL.FTZ R75, R0, R75 ;  /* 0x0000004b004b7220 */ /* 0x000fe40000410000 */
[C---:B------:R-:W-:Y:S02]  /*8280*/  FMUL.FTZ R76, R2.reuse, R76 ;  /* 0x0000004c024c7220 */ /* 0x040fe40000410000 */
[----:B------:R-:W-:Y:S01]  /*8290*/  FMUL.FTZ R77, R2, R77 ;  /* 0x0000004d024d7220 */ /* 0x000fe20000410000 */
[----:B------:R3:W-:Y:S01]  /*82a0*/  @P0 LDGSTS.E.BYPASS.LTC128B.128 [R249+0xe100], [R6.64], !P6 ;  /* 0x0e10000006f90fae */ /* 0x0007e2000f101d4a */
[C---:B------:R-:W-:Y:S02]  /*82b0*/  FMUL.FTZ R78, R0.reuse, R78 ;  /* 0x0000004e004e7220 */ /* 0x040fe40000410000 */
[----:B------:R-:W-:Y:S02]  /*82c0*/  FMUL.FTZ R79, R0, R79 ;  /* 0x0000004f004f7220 */ /* 0x000fe40000410000 */
[C---:B------:R-:W-:Y:S02]  /*82d0*/  FMUL.FTZ R80, R2.reuse, R80 ;  /* 0x0000005002507220 */ /* 0x040fe40000410000 */
[C---:B--2---:R-:W-:Y:S01]  /*82e0*/  FMUL.FTZ R8, R2.reuse, R108 ;  /* 0x0000006c02087220 */ /* 0x044fe20000410000 */
[----:B------:R3:W-:Y:S01]  /*82f0*/  @P0 LDGSTS.E.BYPASS.LTC128B.128 [R249+0x11100], [R6.64+0x80], !P5 ;  /* 0x1110008006f90fae */ /* 0x0007e2000e901d4a */
[----:B------:R-:W-:Y:S02]  /*8300*/  FMUL.FTZ R81, R2, R81 ;  /* 0x0000005102517220 */ /* 0x000fe40000410000 */
[C---:B------:R-:W-:Y:S02]  /*8310*/  FMUL.FTZ R82, R0.reuse, R82 ;  /* 0x0000005200527220 */ /* 0x040fe40000410000 */
[----:B------:R-:W-:Y:S02]  /*8320*/  FMUL.FTZ R83, R0, R83 ;  /* 0x0000005300537220 */ /* 0x000fe40000410000 */
[C---:B------:R-:W-:Y:S01]  /*8330*/  FMUL.FTZ R84, R2.reuse, R84 ;  /* 0x0000005402547220 */ /* 0x040fe20000410000 */
[----:B------:R3:W-:Y:S01]  /*8340*/  @P0 LDGSTS.E.BYPASS.LTC128B.128 [R249+0x14100], [R6.64+0x100], !P4 ;  /* 0x1410010006f90fae */ /* 0x0007e2000e101d4a */
[----:B------:R-:W-:Y:S02]  /*8350*/  FMUL.FTZ R85, R2, R85 ;  /* 0x0000005502557220 */ /* 0x000fe40000410000 */
[--C-:B-1----:R-:W-:Y:S01]  /*8360*/  FFMA.FTZ R4, R168, c[0x0][0x2d0], -R101.reuse ;  /* 0x0000b400a8047a23 */ /* 0x102fe20000010865 */
[----:B------:R-:W-:Y:S01]  /*8370*/  MOV R168, R49 ;  /* 0x0000003100a87202 */ /* 0x000fe20000000f00 */
[C---:B------:R-:W-:Y:S01]  /*8380*/  FMUL.FTZ R5, R2.reuse, R105 ;  /* 0x0000006902057220 */ /* 0x040fe20000410000 */
[----:B----4-:R-:W-:Y:S01]  /*8390*/  F2FP.BF16.PACK_AB R105, R159, R171 ;  /* 0x000000ab9f69723e */ /* 0x010fe200000010ff */
[----:B------:R1:W-:Y:S01]  /*83a0*/  MUFU.EX2 R155, R4 ;  /* 0x00000004009b7308 */ /* 0x0003e20000000800 */
[----:B------:R-:W2:Y:S01]  /*83b0*/  LDSM.16.MT88.4 R12, [R225+0x100] ;  /* 0x00010000e10c783b */ /* 0x000ea20000004200 */
[----:B------:R-:W-:Y:S01]  /*83c0*/  FMUL.FTZ R49, R2, R149 ;  /* 0x0000009502317220 */ /* 0x000fe20000410000 */
[----:B------:R-:W-:Y:S01]  /*83d0*/  MOV R149, R51 ;  /* 0x0000003300957202 */ /* 0x000fe20000000f00 */
[C---:B------:R-:W-:Y:S01]  /*83e0*/  FMUL.FTZ R51, R0.reuse, R151 ;  /* 0x0000009700337220 */ /* 0x040fe20000410000 */
[----:B------:R-:W-:Y:S01]  /*83f0*/  MOV R151, R251 ;  /* 0x000000fb00977202 */ /* 0x000fe20000000f00 */
[C---:B------:R-:W-:Y:S02]  /*8400*/  FMUL.FTZ R86, R0.reuse, R86 ;  /* 0x0000005600567220 */ /* 0x040fe40000410000 */
[----:B------:R-:W-:Y:S01]  /*8410*/  FMUL.FTZ R87, R0, R87 ;  /* 0x0000005700577220 */ /* 0x000fe20000410000 */
[----:B------:R-:W4:Y:S01]  /*8420*/  LDSM.16.MT88.4 R20, [R226+0x100] ;  /* 0x00010000e214783b */ /* 0x000f220000004200 */
[C---:B------:R-:W-:Y:S02]  /*8430*/  FMUL.FTZ R88, R2.reuse, R88 ;  /* 0x0000005802587220 */ /* 0x040fe40000410000 */
[----:B------:R-:W-:Y:S02]  /*8440*/  FMUL.FTZ R89, R2, R89 ;  /* 0x0000005902597220 */ /* 0x000fe40000410000 */
[C---:B------:R-:W-:Y:S02]  /*8450*/  FMUL.FTZ R90, R0.reuse, R90 ;  /* 0x0000005a005a7220 */ /* 0x040fe40000410000 */
[----:B------:R-:W-:Y:S01]  /*8460*/  FMUL.FTZ R91, R0, R91 ;  /* 0x0000005b005b7220 */ /* 0x000fe20000410000 */
[----:B------:R-:W2:Y:S01]  /*8470*/  LDSM.16.MT88.4 R28, [R229+0x100] ;  /* 0x00010000e51c783b */ /* 0x000ea20000004200 */
[----:B------:R-:W-:Y:S02]  /*8480*/  FMUL.FTZ R92, R2, R92 ;  /* 0x0000005c025c7220 */ /* 0x000fe40000410000 */
[C---:B---3--:R-:W-:Y:S01]  /*8490*/  FMUL.FTZ R6, R0.reuse, R106 ;  /* 0x0000006a00067220 */ /* 0x048fe20000410000 */
[----:B------:R-:W-:Y:S01]  /*84a0*/  F2FP.BF16.PACK_AB R106, R231, R248 ;  /* 0x000000f8e76a723e */ /* 0x000fe200000010ff */
[C---:B------:R-:W-:Y:S02]  /*84b0*/  FMUL.FTZ R7, R0.reuse, R107 ;  /* 0x0000006b00077220 */ /* 0x040fe40000410000 */
[----:B-1----:R-:W-:Y:S01]  /*84c0*/  FFMA.FTZ R4, R169, c[0x0][0x2d0], -R101 ;  /* 0x0000b400a9047a23 */ /* 0x002fe20000010865 */
[----:B------:R-:W-:Y:S01]  /*84d0*/  MOV R169, R18 ;  /* 0x0000001200a97202 */ /* 0x000fe20000000f00 */
[----:B------:R-:W-:Y:S01]  /*84e0*/  FMUL.FTZ R18, R0, R118 ;  /* 0x0000007600127220 */ /* 0x000fe20000410000 */
[----:B------:R-:W1:Y:S01]  /*84f0*/  LDSM.16.MT88.4 R36, [R228+0x100] ;  /* 0x00010000e424783b */ /* 0x000e620000004200 */
[----:B------:R3:W3:Y:S01]  /*8500*/  MUFU.EX2 R154, R4 ;  /* 0x00000004009a7308 */ /* 0x0006e20000000800 */
[----:B------:R-:W-:Y:S02]  /*8510*/  FMUL.FTZ R93, R2, R93 ;  /* 0x0000005d025d7220 */ /* 0x000fe40000410000 */
[C---:B------:R-:W-:Y:S02]  /*8520*/  FMUL.FTZ R94, R0.reuse, R94 ;  /* 0x0000005e005e7220 */ /* 0x040fe40000410000 */
[----:B------:R-:W-:Y:S02]  /*8530*/  FMUL.FTZ R95, R0, R95 ;  /* 0x0000005f005f7220 */ /* 0x000fe40000410000 */
[----:B------:R-:W-:Y:S01]  /*8540*/  LDSM.16.MT88.4 R108, [R226+0x3100] ;  /* 0x00310000e26c783b */ /* 0x000fe20000004200 */
[C---:B------:R-:W-:Y:S02]  /*8550*/  FMUL.FTZ R96, R2.reuse, R96 ;  /* 0x0000006002607220 */ /* 0x040fe40000410000 */
[----:B------:R-:W-:Y:S02]  /*8560*/  FMUL.FTZ R97, R2, R97 ;  /* 0x0000006102617220 */ /* 0x000fe40000410000 */
[C---:B------:R-:W-:Y:S02]  /*8570*/  FMUL.FTZ R98, R0.reuse, R98 ;  /* 0x0000006200627220 */ /* 0x040fe40000410000 */
[----:B------:R-:W-:Y:S01]  /*8580*/  FMUL.FTZ R99, R0, R99 ;  /* 0x0000006300637220 */ /* 0x000fe20000410000 */
[----:B------:R-:W-:Y:S08]  /*8590*/  LDSM.16.MT88.4 R116, [R228+0x3100] ;  /* 0x00310000e474783b */ /* 0x000ff00000004200 */
[----:B------:R-:W0:Y:S01]  /*85a0*/  LDGDEPBAR ;  /* 0x00000000000079af */ /* 0x000e220000000000 */
[----:B---3--:R-:W-:Y:S01]  /*85b0*/  FMUL.FTZ R4, R2, R104 ;  /* 0x0000006802047220 */ /* 0x008fe20000410000 */
[----:B------:R-:W-:Y:S02]  /*85c0*/  F2FP.BF16.PACK_AB R104, R158, R169 ;  /* 0x000000a99e68723e */ /* 0x000fe400000010ff */
[----:B------:R-:W-:Y:S07]  /*85d0*/  F2FP.BF16.PACK_AB R107, R154, R155 ;  /* 0x0000009b9a6b723e */ /* 0x000fee00000010ff */
[C---:B--2---:R-:W-:Y:S07]  /*85e0*/  HMMA.16816.F32.BF16 R4, R104.reuse, R12, R4 ;  /* 0x0000000c6804723c */ /* 0x044fee0000041804 */
[C---:B------:R-:W-:Y:S01]  /*85f0*/  FMUL.FTZ R12, R2.reuse, R112 ;  /* 0x00000070020c7220 */ /* 0x040fe20000410000 */
[C---:B------:R-:W-:Y:S04]  /*8600*/  HMMA.16816.F32.BF16 R8, R104.reuse, R14, R8 ;  /* 0x0000000e6808723c */ /* 0x040fe80000041808 */
[----:B------:R-:W-:Y:S03]  /*8610*/  FMUL.FTZ R13, R2, R113 ;  /* 0x00000071020d7220 */ /* 0x000fe60000410000 */
[C---:B------:R-:W-:Y:S02]  /*8620*/  FMUL.FTZ R14, R0.reuse, R114 ;  /* 0x00000072000e7220 */ /* 0x040fe40000410000 */
[----:B------:R-:W-:Y:S02]  /*8630*/  FMUL.FTZ R15, R0, R115 ;  /* 0x00000073000f7220 */ /* 0x000fe40000410000 */
[----:B------:R-:W-:Y:S05]  /*8640*/  LDSM.16.MT88.4 R112, [R229+0x3100] ;  /* 0x00310000e570783b */ /* 0x000fea0000004200 */
[C---:B----4-:R-:W-:Y:S07]  /*8650*/  HMMA.16816.F32.BF16 R12, R104.reuse, R20, R12 ;  /* 0x00000014680c723c */ /* 0x050fee000004180c */
[C---:B------:R-:W-:Y:S01]  /*8660*/  FMUL.FTZ R20, R2.reuse, R120 ;  /* 0x0000007802147220 */ /* 0x040fe20000410000 */
[C---:B------:R-:W-:Y:S04]  /*8670*/  HMMA.16816.F32.BF16 R16, R104.reuse, R22, R16 ;  /* 0x000000166810723c */ /* 0x040fe80000041810 */
[----:B------:R-:W-:Y:S01]  /*8680*/  FMUL.FTZ R21, R2, R121 ;  /* 0x0000007902157220 */ /* 0x000fe20000410000 */
[----:B------:R-:W-:Y:S02]  /*8690*/  MOV R120, R47 ;  /* 0x0000002f00787202 */ /* 0x000fe40000000f00 */
[C---:B------:R-:W-:Y:S01]  /*86a0*/  FMUL.FTZ R22, R0.reuse, R122 ;  /* 0x0000007a00167220 */ /* 0x040fe20000410000 */
[----:B------:R-:W-:Y:S01]  /*86b0*/  MOV R121, R46 ;  /* 0x0000002e00797202 */ /* 0x000fe20000000f00 */
[----:B------:R-:W-:Y:S03]  /*86c0*/  FMUL.FTZ R23, R0, R123 ;  /* 0x0000007b00177220 */ /* 0x000fe60000410000 */
[----:B------:R-:W-:Y:S02]  /*86d0*/  MOV R122, R45 ;  /* 0x0000002d007a7202 */ /* 0x000fe40000000f00 */
[----:B------:R-:W-:Y:S02]  /*86e0*/  MOV R123, R44 ;  /* 0x0000002c007b7202 */ /* 0x000fe40000000f00 */
[C---:B------:R-:W-:Y:S01]  /*86f0*/  HMMA.16816.F32.BF16 R20, R104.reuse, R28, R20 ;  /* 0x0000001c6814723c */ /* 0x040fe20000041814 */
[----:B------:R-:W2:Y:S06]  /*8700*/  LDSM.16.MT88.4 R44, [R225+0x3100] ;  /* 0x00310000e12c783b */ /* 0x000eac0000004200 */
[C---:B------:R-:W-:Y:S01]  /*8710*/  FMUL.FTZ R28, R2.reuse, R128 ;  /* 0x00000080021c7220 */ /* 0x040fe20000410000 */
[C---:B------:R-:W-:Y:S04]  /*8720*/  HMMA.16816.F32.BF16 R24, R104.reuse, R30, R24 ;  /* 0x0000001e6818723c */ /* 0x040fe80000041818 */
[C---:B------:R-:W-:Y:S01]  /*8730*/  FMUL.FTZ R29, R2.reuse, R129 ;  /* 0x00000081021d7220 */ /* 0x040fe20000410000 */
[----:B------:R-:W-:Y:S01]  /*8740*/  MOV R129, R40 ;  /* 0x0000002800817202 */ /* 0x000fe20000000f00 */
[----:B------:R-:W-:Y:S01]  /*8750*/  FMUL.FTZ R40, R2, R140 ;  /* 0x0000008c02287220 */ /* 0x000fe20000410000 */
[----:B------:R-:W-:Y:S01]  /*8760*/  MOV R128, R42 ;  /* 0x0000002a00807202 */ /* 0x000fe20000000f00 */
[C---:B------:R-:W-:Y:S01]  /*8770*/  FMUL.FTZ R30, R0.reuse, R130 ;  /* 0x00000082001e7220 */ /* 0x040fe20000410000 */
[----:B------:R-:W-:Y:S03]  /*8780*/  MOV R130, R35 ;  /* 0x0000002300827202 */ /* 0x000fe60000000f00 */
[C---:B------:R-:W-:Y:S01]  /*8790*/  FMUL.FTZ R31, R0.reuse, R131 ;  /* 0x00000083001f7220 */ /* 0x040fe20000410000 */
[----:B------:R-:W-:Y:S01]  /*87a0*/  MOV R140, R130 ;  /* 0x00000082008c7202 */ /* 0x000fe20000000f00 */
[C---:B------:R-:W-:Y:S01]  /*87b0*/  FMUL.FTZ R35, R0.reuse, R135 ;  /* 0x0000008700237220 */ /* 0x040fe20000410000 */
[----:B------:R-:W-:Y:S01]  /*87c0*/  MOV R135, R127 ;  /* 0x0000007f00877202 */ /* 0x000fe20000000f00 */
[----:B------:R-:W-:Y:S01]  /*87d0*/  FMUL.FTZ R42, R0, R142 ;  /* 0x0000008e002a7220 */ /* 0x000fe20000410000 */
[----:B------:R-:W-:Y:S02]  /*87e0*/  MOV R127, R122 ;  /* 0x0000007a007f7202 */ /* 0x000fe40000000f00 */
[C---:B-1----:R-:W-:Y:S03]  /*87f0*/  HMMA.16816.F32.BF16 R28, R104.reuse, R36, R28 ;  /* 0x00000024681c723c */ /* 0x042fe6000004181c */
[----:B------:R-:W-:Y:S01]  /*8800*/  MOV R131, R32 ;  /* 0x0000002000837202 */ /* 0x000fe20000000f00 */
[C---:B------:R-:W-:Y:S01]  /*8810*/  FMUL.FTZ R32, R2.reuse, R132 ;  /* 0x0000008402207220 */ /* 0x040fe20000410000 */
[----:B------:R-:W-:Y:S01]  /*8820*/  MOV R132, R33 ;  /* 0x0000002100847202 */ /* 0x000fe20000000f00 */
[----:B------:R-:W-:Y:S01]  /*8830*/  FMUL.FTZ R33, R2, R133 ;  /* 0x0000008502217220 */ /* 0x000fe20000410000 */
[----:B------:R-:W-:Y:S01]  /*8840*/  MOV R133, R34 ;  /* 0x0000002200857202 */ /* 0x000fe20000000f00 */
[----:B------:R-:W-:Y:S01]  /*8850*/  FMUL.FTZ R34, R0, R134 ;  /* 0x0000008600227220 */ /* 0x000fe20000410000 */
[----:B------:R-:W-:Y:S03]  /*8860*/  MOV R134, R129 ;  /* 0x0000008100867202 */ /* 0x000fe60000000f00 */
[C---:B------:R-:W-:Y:S01]  /*8870*/  FMUL.FTZ R37, R2.reuse, R137 ;  /* 0x0000008902257220 */ /* 0x040fe20000410000 */
[----:B------:R-:W-:Y:S01]  /*8880*/  MOV R150, R133 ;  /* 0x0000008500967202 */ /* 0x000fe20000000f00 */
[----:B------:R1:W-:Y:S01]  /*8890*/  MUFU.EX2 R137, R102 ;  /* 0x0000006600897308 */ /* 0x0003e20000000800 */
[C---:B------:R-:W-:Y:S03]  /*88a0*/  HMMA.16816.F32.BF16 R32, R104.reuse, R38, R32 ;  /* 0x000000266820723c */ /* 0x040fe60000041820 */
[----:B------:R-:W-:Y:S01]  /*88b0*/  FMUL.FTZ R36, R2, R136 ;  /* 0x0000008802247220 */ /* 0x000fe20000410000 */
[----:B------:R-:W-:Y:S02]  /*88c0*/  MOV R142, R131 ;  /* 0x00000083008e7202 */ /* 0x000fe40000000f00 */
[----:B------:R-:W-:Y:S01]  /*88d0*/  MOV R133, R120 ;  /* 0x0000007800857202 */ /* 0x000fe20000000f00 */
[C---:B------:R-:W-:Y:S01]  /*88e0*/  FMUL.FTZ R38, R0.reuse, R138 ;  /* 0x0000008a00267220 */ /* 0x040fe20000410000 */
[----:B------:R-:W-:Y:S01]  /*88f0*/  MOV R143, R132 ;  /* 0x00000084008f7202 */ /* 0x000fe20000000f00 */
[----:B------:R-:W-:Y:S03]  /*8900*/  FMUL.FTZ R39, R0, R139 ;  /* 0x0000008b00277220 */ /* 0x000fe60000410000 */
[----:B------:R-:W-:Y:S02]  /*8910*/  MOV R132, R121 ;  /* 0x0000007900847202 */ /* 0x000fe40000000f00 */
[----:B------:R-:W-:Y:S02]  /*8920*/  MOV R129, R128 ;  /* 0x0000008000817202 */ /* 0x000fe40000000f00 */
[C---:B--2---:R-:W-:Y:S03]  /*8930*/  HMMA.16816.F32.BF16 R36, R104.reuse, R44, R36 ;  /* 0x0000002c6824723c */ /* 0x044fe60000041824 */
[----:B------:R-:W-:Y:S02]  /*8940*/  MOV R128, R126 ;  /* 0x0000007e00807202 */ /* 0x000fe40000000f00 */
[----:B------:R-:W-:Y:S01]  /*8950*/  MOV R126, R123 ;  /* 0x0000007b007e7202 */ /* 0x000fe20000000f00 */
[--C-:B-1----:R-:W-:Y:S02]  /*8960*/  FFMA.FTZ R102, R173, c[0x0][0x2d0], -R153.reuse ;  /* 0x0000b400ad667a23 */ /* 0x102fe40000010899 */
[C---:B------:R-:W-:Y:S01]  /*8970*/  HMMA.16816.F32.BF16 R40, R104.reuse, R46, R40 ;  /* 0x0000002e6828723c */ /* 0x040fe20000041828 */
[----:B------:R-:W-:Y:S03]  /*8980*/  LDSM.16.MT88.4 R120, [R229+0x900] ;  /* 0x00090000e578783b */ /* 0x000fe60000004200 */
[C---:B------:R-:W-:Y:S02]  /*8990*/  FMUL.FTZ R45, R2.reuse, R145 ;  /* 0x00000091022d7220 */ /* 0x040fe40000410000 */
[----:B------:R1:W2:Y:S01]  /*89a0*/  MUFU.EX2 R145, R102 ;  /* 0x0000006600917308 */ /* 0x0002a20000000800 */
[----:B------:R-:W-:Y:S02]  /*89b0*/  FMUL.FTZ R44, R2, R144 ;  /* 0x00000090022c7220 */ /* 0x000fe40000410000 */
[C---:B------:R-:W-:Y:S03]  /*89c0*/  FMUL.FTZ R47, R0.reuse, R147 ;  /* 0x00000093002f7220 */ /* 0x040fe60000410000 */
[----:B------:R-:W-:Y:S07]  /*89d0*/  FMUL.FTZ R46, R0, R146 ;  /* 0x00000092002e7220 */ /* 0x000fee0000410000 */
[C---:B------:R-:W-:Y:S08]  /*89e0*/  HMMA.16816.F32.BF16 R44, R104.reuse, R108, R44 ;  /* 0x0000006c682c723c */ /* 0x040ff0000004182c */
[C---:B------:R-:W-:Y:S01]  /*89f0*/  HMMA.16816.F32.BF16 R48, R104.reuse, R110, R48 ;  /* 0x0000006e6830723c */ /* 0x040fe20000041830 */
[----:B------:R-:W3:Y:S03]  /*8a00*/  LDSM.16.MT88.4 R108, [R225+0x6100] ;  /* 0x00610000e16c783b */ /* 0x000ee60000004200 */
[--C-:B-1----:R-:W-:Y:S04]  /*8a10*/  FFMA.FTZ R102, R174, c[0x0][0x2d0], -R153.reuse ;  /* 0x0000b400ae667a23 */ /* 0x102fe80000010899 */
[C---:B------:R-:W-:Y:S01]  /*8a20*/  HMMA.16816.F32.BF16 R52, R104.reuse, R112, R52 ;  /* 0x000000706834723c */ /* 0x040fe20000041834 */
[----:B------:R1:W-:Y:S07]  /*8a30*/  MUFU.EX2 R139, R102 ;  /* 0x00000066008b7308 */ /* 0x0003ee0000000800 */
[C---:B------:R-:W-:Y:S01]  /*8a40*/  HMMA.16816.F32.BF16 R56, R104.reuse, R114, R56 ;  /* 0x000000726838723c */ /* 0x040fe20000041838 */
[----:B------:R-:W4:Y:S07]  /*8a50*/  LDSM.16.MT88.4 R112, [R226+0x6100] ;  /* 0x00610000e270783b */ /* 0x000f2e0000004200 */
[C---:B------:R-:W-:Y:S08]  /*8a60*/  HMMA.16816.F32.BF16 R60, R104.reuse, R116, R60 ;  /* 0x00000074683c723c */ /* 0x040ff0000004183c */
[C---:B------:R-:W-:Y:S01]  /*8a70*/  HMMA.16816.F32.BF16 R64, R104.reuse, R118, R64 ;  /* 0x000000766840723c */ /* 0x040fe20000041840 */
[----:B------:R-:W2:Y:S03]  /*8a80*/  LDSM.16.MT88.4 R116, [R229+0x6100] ;  /* 0x00610000e574783b */ /* 0x000ea60000004200 */
[----:B-1----:R-:W-:Y:S04]  /*8a90*/  FFMA.FTZ R102, R175, c[0x0][0x2d0], -R153 ;  /* 0x0000b400af667a23 */ /* 0x002fe80000010899 */
[----:B------:R1:W1:Y:S01]  /*8aa0*/  MUFU.EX2 R138, R102 ;  /* 0x00000066008a7308 */ /* 0x0002620000000800 */
[C---:B---3--:R-:W-:Y:S08]  /*8ab0*/  HMMA.16816.F32.BF16 R68, R104.reuse, R108, R68 ;  /* 0x0000006c6844723c */ /* 0x048ff00000041844 */
[C---:B------:R-:W-:Y:S01]  /*8ac0*/  HMMA.16816.F32.BF16 R72, R104.reuse, R110, R72 ;  /* 0x0000006e6848723c */ /* 0x040fe20000041848 */
[----:B------:R-:W3:Y:S07]  /*8ad0*/  LDSM.16.MT88.4 R108, [R228+0x6100] ;  /* 0x00610000e46c783b */ /* 0x000eee0000004200 */
[C---:B----4-:R-:W-:Y:S04]  /*8ae0*/  HMMA.16816.F32.BF16 R76, R104.reuse, R112, R76 ;  /* 0x00000070684c723c */ /* 0x050fe8000004184c */
[--C-:B-1----:R-:W-:Y:S04]  /*8af0*/  FFMA.FTZ R102, R180, c[0x0][0x2d0], -R101.reuse ;  /* 0x0000b400b4667a23 */ /* 0x102fe80000010865 */
[C---:B------:R-:W-:Y:S01]  /*8b00*/  HMMA.16816.F32.BF16 R80, R104.reuse, R114, R80 ;  /* 0x000000726850723c */ /* 0x040fe20000041850 */
[----:B------:R-:W1:Y:S01]  /*8b10*/  LDSM.16.MT88.4 R112, [R225+0x900] ;  /* 0x00090000e170783b */ /* 0x000e620000004200 */
[----:B------:R4:W-:Y:S06]  /*8b20*/  MUFU.EX2 R136, R102 ;  /* 0x0000006600887308 */ /* 0x0009ec0000000800 */
[C---:B--2---:R-:W-:Y:S08]  /*8b30*/  HMMA.16816.F32.BF16 R84, R104.reuse, R116, R84 ;  /* 0x000000746854723c */ /* 0x044ff00000041854 */
[C---:B------:R-:W-:Y:S01]  /*8b40*/  HMMA.16816.F32.BF16 R88, R104.reuse, R118, R88 ;  /* 0x000000766858723c */ /* 0x040fe20000041858 */
[----:B------:R-:W2:Y:S07]  /*8b50*/  LDSM.16.MT88.4 R116, [R226+0x900] ;  /* 0x00090000e274783b */ /* 0x000eae0000004200 */
[C---:B---3--:R-:W-:Y:S04]  /*8b60*/  HMMA.16816.F32.BF16 R92, R104.reuse, R108, R92 ;  /* 0x0000006c685c723c */ /* 0x048fe8000004185c */
[--C-:B----4-:R-:W-:Y:S04]  /*8b70*/  FFMA.FTZ R102, R182, c[0x0][0x2d0], -R101.reuse ;  /* 0x0000b400b6667a23 */ /* 0x110fe80000010865 */
[----:B------:R3:W4:Y:S01]  /*8b80*/  MUFU.EX2 R144, R102 ;  /* 0x0000006600907308 */ /* 0x0007220000000800 */
[----:B------:R-:W-:Y:S01]  /*8b90*/  HMMA.16816.F32.BF16 R96, R104, R110, R96 ;  /* 0x0000006e6860723c */ /* 0x000fe20000041860 */
[----:B------:R-:W1:Y:S06]  /*8ba0*/  LDSM.16.MT88.4 R108, [R228+0x900] ;  /* 0x00090000e46c783b */ /* 0x000e6c0000004200 */
[----:B------:R-:W-:Y:S02]  /*8bb0*/  F2FP.BF16.PACK_AB R104, R145, R137 ;  /* 0x000000899168723e */ /* 0x000fe400000010ff */
[----:B------:R-:W-:Y:S03]  /*8bc0*/  F2FP.BF16.PACK_AB R106, R138, R139 ;  /* 0x0000008b8a6a723e */ /* 0x000fe600000010ff */
[--C-:B---3--:R-:W-:Y:S01]  /*8bd0*/  FFMA.FTZ R102, R181, c[0x0][0x2d0], -R101.reuse ;  /* 0x0000b400b5667a23 */ /* 0x108fe20000010865 */
[----:B----4-:R-:W-:Y:S03]  /*8be0*/  F2FP.BF16.PACK_AB R105, R144, R136 ;  /* 0x000000889069723e */ /* 0x010fe600000010ff */
[----:B------:R3:W-:Y:S02]  /*8bf0*/  MUFU.EX2 R252, R102 ;  /* 0x0000006600fc7308 */ /* 0x0007e40000000800 */
[----:B---3--:R-:W-:Y:S08]  /*8c00*/  FFMA.FTZ R102, R183, c[0x0][0x2d0], -R101 ;  /* 0x0000b400b7667a23 */ /* 0x008ff00000010865 */
[----:B------:R3:W4:Y:S02]  /*8c10*/  MUFU.EX2 R251, R102 ;  /* 0x0000006600fb7308 */ /* 0x0007240000000800 */
[--C-:B---3--:R-:W-:Y:S01]  /*8c20*/  FFMA.FTZ R102, R184, c[0x0][0x2d0], -R153.reuse ;  /* 0x0000b400b8667a23 */ /* 0x108fe20000010899 */
[----:B----4-:R-:W-:Y:S07]  /*8c30*/  F2FP.BF16.PACK_AB R107, R251, R252 ;  /* 0x000000fcfb6b723e */ /* 0x010fee00000010ff */
[----:B------:R3:W-:Y:S01]  /*8c40*/  MUFU.EX2 R147, R102 ;  /* 0x0000006600937308 */ /* 0x0007e20000000800 */
[C---:B-1----:R-:W-:Y:S08]  /*8c50*/  HMMA.16816.F32.BF16 R4, R104.reuse, R112, R4 ;  /* 0x000000706804723c */ /* 0x042ff00000041804 */
[C---:B------:R-:W-:Y:S01]  /*8c60*/  HMMA.16816.F32.BF16 R8, R104.reuse, R114, R8 ;  /* 0x000000726808723c */ /* 0x040fe20000041808 */
[----:B------:R-:W1:Y:S07]  /*8c70*/  LDSM.16.MT88.4 R112, [R225+0x3900] ;  /* 0x00390000e170783b */ /* 0x000e6e0000004200 */
[C---:B--2---:R-:W-:Y:S04]  /*8c80*/  HMMA.16816.F32.BF16 R12, R104.reuse, R116, R12 ;  /* 0x00000074680c723c */ /* 0x044fe8000004180c */
[--C-:B---3--:R-:W-:Y:S04]  /*8c90*/  FFMA.FTZ R102, R186, c[0x0][0x2d0], -R153.reuse ;  /* 0x0000b400ba667a23 */ /* 0x108fe80000010899 */
[C---:B------:R-:W-:Y:S01]  /*8ca0*/  HMMA.16816.F32.BF16 R16, R104.reuse, R118, R16 ;  /* 0x000000766810723c */ /* 0x040fe20000041810 */
[----:B------:R2:W3:Y:S01]  /*8cb0*/  MUFU.EX2 R146, R102 ;  /* 0x0000006600927308 */ /* 0x0004e20000000800 */
[----:B------:R-:W4:Y:S06]  /*8cc0*/  LDSM.16.MT88.4 R116, [R226+0x3900] ;  /* 0x00390000e274783b */ /* 0x000f2c0000004200 */
[C---:B------:R-:W-:Y:S08]  /*8cd0*/  HMMA.16816.F32.BF16 R20, R104.reuse, R120, R20 ;  /* 0x000000786814723c */ /* 0x040ff00000041814 */
[C---:B------:R-:W-:Y:S01]  /*8ce0*/  HMMA.16816.F32.BF16 R24, R104.reuse, R122, R24 ;  /* 0x0000007a6818723c */ /* 0x040fe20000041818 */
[----:B------:R-:W3:Y:S07]  /*8cf0*/  LDSM.16.MT88.4 R120, [R229+0x3900] ;  /* 0x00390000e578783b */ /* 0x000eee0000004200 */
[C---:B------:R-:W-:Y:S04]  /*8d00*/  HMMA.16816.F32.BF16 R28, R104.reuse, R108, R28 ;  /* 0x0000006c681c723c */ /* 0x040fe8000004181c */
[--C-:B--2---:R-:W-:Y:S04]  /*8d10*/  FFMA.FTZ R102, R185, c[0x0][0x2d0], -R153.reuse ;  /* 0x0000b400b9667a23 */ /* 0x104fe80000010899 */
[C---:B------:R-:W-:Y:S01]  /*8d20*/  HMMA.16816.F32.BF16 R32, R104.reuse, R110, R32 ;  /* 0x0000006e6820723c */ /* 0x040fe20000041820 */
[----:B------:R2:W-:Y:S01]  /*8d30*/  MUFU.EX2 R131, R102 ;  /* 0x0000006600837308 */ /* 0x0005e20000000800 */
[----:B------:R-:W3:Y:S06]  /*8d40*/  LDSM.16.MT88.4 R108, [R228+0x3900] ;  /* 0x00390000e46c783b */ /* 0x000eec0000004200 */
[C---:B-1----:R-:W-:Y:S08]  /*8d50*/  HMMA.16816.F32.BF16 R36, R104.reuse, R112, R36 ;  /* 0x000000706824723c */ /* 0x042ff00000041824 */
[C---:B------:R-:W-:Y:S01]  /*8d60*/  HMMA.16816.F32.BF16 R40, R104.reuse, R114, R40 ;  /* 0x000000726828723c */ /* 0x040fe20000041828 */
[----:B------:R-:W1:Y:S07]  /*8d70*/  LDSM.16.MT88.4 R112, [R225+0x6900] ;  /* 0x00690000e170783b */ /* 0x000e6e0000004200 */
[C---:B----4-:R-:W-:Y:S04]  /*8d80*/  HMMA.16816.F32.BF16 R44, R104.reuse, R116, R44 ;  /* 0x00000074682c723c */ /* 0x050fe8000004182c */
[----:B--2---:R-:W-:Y:S04]  /*8d90*/  FFMA.FTZ R102, R187, c[0x0][0x2d0], -R153 ;  /* 0x0000b400bb667a23 */ /* 0x004fe80000010899 */
[C---:B------:R-:W-:Y:S01]  /*8da0*/  HMMA.16816.F32.BF16 R48, R104.reuse, R118, R48 ;  /* 0x000000766830723c */ /* 0x040fe20000041830 */
[----:B------:R2:W4:Y:S01]  /*8db0*/  MUFU.EX2 R130, R102 ;  /* 0x0000006600827308 */ /* 0x0005220000000800 */
[----:B------:R-:W4:Y:S06]  /*8dc0*/  LDSM.16.MT88.4 R116, [R226+0x6900] ;  /* 0x00690000e274783b */ /* 0x000f2c0000004200 */
[C---:B---3--:R-:W-:Y:S08]  /*8dd0*/  HMMA.16816.F32.BF16 R52, R104.reuse, R120, R52 ;  /* 0x000000786834723c */ /* 0x048ff00000041834 */
        /* <DEDUP_REMOVED lines=11> */
[--C-:B--2---:R-:W-:Y:S04]  /*8e90*/  FFMA.FTZ R102, R150, c[0x0][0x2d0], -R101.reuse ;  /* 0x0000b40096667a23 */ /* 0x104fe80000010865 */
[C---:B------:R-:W-:Y:S01]  /*8ea0*/  HMMA.16816.F32.BF16 R80, R104.reuse, R118, R80 ;  /* 0x000000766850723c */ /* 0x040fe20000041850 */
[----:B------:R2:W4:Y:S01]  /*8eb0*/  MUFU.EX2 R183, R102 ;  /* 0x0000006600b77308 */ /* 0x0005220000000800 */
[----:B------:R-:W1:Y:S06]  /*8ec0*/  LDSM.16.MT88.4 R116, [R226+0x1100] ;  /* 0x00110000e274783b */ /* 0x000e6c0000004200 */
[C---:B---3--:R-:W-:Y:S08]  /*8ed0*/  HMMA.16816.F32.BF16 R84, R104.reuse, R120, R84 ;  /* 0x000000786854723c */ /* 0x048ff00000041854 */
[C---:B------:R-:W-:Y:S01]  /*8ee0*/  HMMA.16816.F32.BF16 R88, R104.reuse, R122, R88 ;  /* 0x0000007a6858723c */ /* 0x040fe20000041858 */
[----:B------:R-:W3:Y:S07]  /*8ef0*/  LDSM.16.MT88.4 R120, [R229+0x1100] ;  /* 0x00110000e578783b */ /* 0x000eee0000004200 */
[C---:B------:R-:W-:Y:S04]  /*8f00*/  HMMA.16816.F32.BF16 R92, R104.reuse, R108, R92 ;  /* 0x0000006c685c723c */ /* 0x040fe8000004185c */
[--C-:B--2---:R-:W-:Y:S04]  /*8f10*/  FFMA.FTZ R102, R250, c[0x0][0x2d0], -R101.reuse ;  /* 0x0000b400fa667a23 */ /* 0x104fe80000010865 */
[----:B------:R-:W-:Y:S01]  /*8f20*/  HMMA.16816.F32.BF16 R96, R104, R110, R96 ;  /* 0x0000006e6860723c */ /* 0x000fe20000041860 */
[----:B------:R2:W-:Y:S01]  /*8f30*/  MUFU.EX2 R182, R102 ;  /* 0x0000006600b67308 */ /* 0x0005e20000000800 */
[----:B------:R-:W1:Y:S05]  /*8f40*/  LDSM.16.MT88.4 R108, [R228+0x1100] ;  /* 0x00110000e46c783b */ /* 0x000e6a0000004200 */
[----:B------:R-:W-:Y:S02]  /*8f50*/  F2FP.BF16.PACK_AB R104, R146, R147 ;  /* 0x000000939268723e */ /* 0x000fe400000010ff */
[----:B------:R-:W-:Y:S03]  /*8f60*/  F2FP.BF16.PACK_AB R106, R130, R131 ;  /* 0x00000083826a723e */ /* 0x000fe600000010ff */
[----:B----4-:R-:W-:Y:S01]  /*8f70*/  F2FP.BF16.PACK_AB R105, R183, R184 ;  /* 0x000000b8b769723e */ /* 0x010fe200000010ff */
[----:B--2---:R-:W-:Y:S04]  /*8f80*/  FFMA.FTZ R102, R149, c[0x0][0x2d0], -R101 ;  /* 0x0000b40095667a23 */ /* 0x004fe80000010865 */
[----:B------:R2:W4:Y:S02]  /*8f90*/  MUFU.EX2 R181, R102 ;  /* 0x0000006600b57308 */ /* 0x0005240000000800 */
[--C-:B--2---:R-:W-:Y:S01]  /*8fa0*/  FFMA.FTZ R102, R143, c[0x0][0x2d0], -R153.reuse ;  /* 0x0000b4008f667a23 */ /* 0x104fe20000010899 */
[----:B------:R-:W-:Y:S02]  /*8fb0*/  MOV R143, R141 ;  /* 0x0000008d008f7202 */ /* 0x000fe40000000f00 */
[----:B----4-:R-:W-:Y:S05]  /*8fc0*/  F2FP.BF16.PACK_AB R107, R181, R182 ;  /* 0x000000b6b56b723e */ /* 0x010fea00000010ff */
[----:B------:R2:W-:Y:S02]  /*8fd0*/  MUFU.EX2 R141, R102 ;  /* 0x00000066008d7308 */ /* 0x0005e40000000800 */
[C---:B-1----:R-:W-:Y:S08]  /*8fe0*/  HMMA.16816.F32.BF16 R4, R104.reuse, R112, R4 ;  /* 0x000000706804723c */ /* 0x042ff00000041804 */
[C---:B------:R-:W-:Y:S01]  /*8ff0*/  HMMA.16816.F32.BF16 R8, R104.reuse, R114, R8 ;  /* 0x000000726808723c */ /* 0x040fe20000041808 */
[----:B------:R-:W1:Y:S07]  /*9000*/  LDSM.16.MT88.4 R112, [R225+0x4100] ;  /* 0x00410000e170783b */ /* 0x000e6e0000004200 */
[C---:B------:R-:W-:Y:S04]  /*9010*/  HMMA.16816.F32.BF16 R12, R104.reuse, R116, R12 ;  /* 0x00000074680c723c */ /* 0x040fe8000004180c */
[--C-:B--2---:R-:W-:Y:S01]  /*9020*/  FFMA.FTZ R102, R142, c[0x0][0x2d0], -R153.reuse ;  /* 0x0000b4008e667a23 */ /* 0x104fe20000010899 */
[----:B------:R-:W-:Y:S03]  /*9030*/  MOV R142, R140 ;  /* 0x0000008c008e7202 */ /* 0x000fe60000000f00 */
        /* <DEDUP_REMOVED lines=23> */
[--C-:B--2---:R-:W-:Y:S02]  /*91b0*/  FFMA.FTZ R102, R148, c[0x0][0x2d0], -R101.reuse ;  /* 0x0000b40094667a23 */ /* 0x104fe40000010865 */
[----:B------:R-:W-:Y:S02]  /*91c0*/  LDSM.16.MT88.4 R148, [R226+0x5900] ;  /* 0x00590000e294783b */ /* 0x000fe40000004200 */
[C---:B------:R-:W-:Y:S01]  /*91d0*/  HMMA.16816.F32.BF16 R64, R104.reuse, R110, R64 ;  /* 0x0000006e6840723c */ /* 0x040fe20000041840 */
[----:B------:R2:W-:Y:S05]  /*91e0*/  MUFU.EX2 R180, R102 ;  /* 0x0000006600b47308 */ /* 0x0005ea0000000800 */
[----:B------:R-:W3:Y:S02]  /*91f0*/  LDSM.16.MT88.4 R108, [R228+0x7100] ;  /* 0x00710000e46c783b */ /* 0x000ee40000004200 */
        /* <DEDUP_REMOVED lines=19> */
[----:B--2---:R-:W-:Y:S01]  /*9330*/  FFMA.FTZ R102, R135, c[0x0][0x2d0], -R101 ;  /* 0x0000b40087667a23 */ /* 0x004fe20000010865 */
[----:B------:R-:W-:Y:S03]  /*9340*/  MOV R135, R171 ;  /* 0x000000ab00877202 */ /* 0x000fe60000000f00 */
[----:B------:R2:W4:Y:S02]  /*9350*/  MUFU.EX2 R172, R102 ;  /* 0x0000006600ac7308 */ /* 0x0005240000000800 */
[--C-:B--2---:R-:W-:Y:S01]  /*9360*/  FFMA.FTZ R102, R134, c[0x0][0x2d0], -R153.reuse ;  /* 0x0000b40086667a23 */ /* 0x104fe20000010899 */
[----:B----4-:R-:W-:Y:S07]  /*9370*/  F2FP.BF16.PACK_AB R107, R172, R173 ;  /* 0x000000adac6b723e */ /* 0x010fee00000010ff */
[----:B------:R2:W-:Y:S01]  /*9380*/  MUFU.EX2 R250, R102 ;  /* 0x0000006600fa7308 */ /* 0x0005e20000000800 */
[C---:B-1----:R-:W-:Y:S08]  /*9390*/  HMMA.16816.F32.BF16 R4, R104.reuse, R112, R4 ;  /* 0x000000706804723c */ /* 0x042ff00000041804 */
[C---:B------:R-:W-:Y:S01]  /*93a0*/  HMMA.16816.F32.BF16 R8, R104.reuse, R114, R8 ;  /* 0x000000726808723c */ /* 0x040fe20000041808 */
[----:B------:R-:W1:Y:S07]  /*93b0*/  LDSM.16.MT88.4 R112, [R225+0x4900] ;  /* 0x00490000e170783b */ /* 0x000e6e0000004200 */
[C---:B------:R-:W-:Y:S04]  /*93c0*/  HMMA.16816.F32.BF16 R12, R104.reuse, R116, R12 ;  /* 0x00000074680c723c */ /* 0x040fe8000004180c */
[--C-:B--2---:R-:W-:Y:S02]  /*93d0*/  FFMA.FTZ R102, R129, c[0x0][0x2d0], -R153.reuse ;  /* 0x0000b40081667a23 */ /* 0x104fe40000010899 */
[--C-:B------:R-:W-:Y:S02]  /*93e0*/  FFMA.FTZ R129, R126, c[0x0][0x2d0], -R153.reuse ;  /* 0x0000b4007e817a23 */ /* 0x100fe40000010899 */
[C---:B------:R-:W-:Y:S01]  /*93f0*/  HMMA.16816.F32.BF16 R16, R104.reuse, R118, R16 ;  /* 0x000000766810723c */ /* 0x040fe20000041810 */
[----:B------:R2:W4:Y:S01]  /*9400*/  MUFU.EX2 R187, R102 ;  /* 0x0000006600bb7308 */ /* 0x0005220000000800 */
[----:B------:R-:W4:Y:S06]  /*9410*/  LDSM.16.MT88.4 R116, [R226+0x4900] ;  /* 0x00490000e274783b */ /* 0x000f2c0000004200 */
[C---:B---3--:R-:W-:Y:S03]  /*9420*/  HMMA.16816.F32.BF16 R20, R104.reuse, R120, R20 ;  /* 0x000000786814723c */ /* 0x048fe60000041814 */
[----:B------:R3:W-:Y:S05]  /*9430*/  MUFU.EX2 R171, R129 ;  /* 0x0000008100ab7308 */ /* 0x0007ea0000000800 */
[C---:B------:R-:W-:Y:S01]  /*9440*/  HMMA.16816.F32.BF16 R24, R104.reuse, R122, R24 ;  /* 0x0000007a6818723c */ /* 0x040fe20000041818 */
[----:B------:R-:W4:Y:S07]  /*9450*/  LDSM.16.MT88.4 R120, [R229+0x4900] ;  /* 0x00490000e578783b */ /* 0x000f2e0000004200 */
[C---:B------:R-:W-:Y:S04]  /*9460*/  HMMA.16816.F32.BF16 R28, R104.reuse, R108, R28 ;  /* 0x0000006c681c723c */ /* 0x040fe8000004181c */
[--C-:B--2---:R-:W-:Y:S02]  /*9470*/  FFMA.FTZ R102, R124, c[0x0][0x2d0], -R153.reuse ;  /* 0x0000b4007c667a23 */ /* 0x104fe40000010899 */
[----:B------:R-:W2:Y:S02]  /*9480*/  LDL.LU R124, [R1+0x10] ;  /* 0x00001000017c7983 */ /* 0x000ea40000300800 */
[C---:B------:R-:W-:Y:S01]  /*9490*/  HMMA.16816.F32.BF16 R32, R104.reuse, R110, R32 ;  /* 0x0000006e6820723c */ /* 0x040fe20000041820 */
[----:B------:R4:W-:Y:S01]  /*94a0*/  MUFU.EX2 R186, R102 ;  /* 0x0000006600ba7308 */ /* 0x0009e20000000800 */
[----:B------:R-:W4:Y:S02]  /*94b0*/  LDSM.16.MT88.4 R108, [R228+0x4900] ;  /* 0x00490000e46c783b */ /* 0x000f240000004200 */
[----:B---3--:R-:W-:Y:S04]  /*94c0*/  MOV R129, R140 ;  /* 0x0000008c00817202 */ /* 0x008fe80000000f00 */
[C---:B-1----:R-:W-:Y:S08]  /*94d0*/  HMMA.16816.F32.BF16 R36, R104.reuse, R112, R36 ;  /* 0x000000706824723c */ /* 0x042ff00000041824 */
[C---:B------:R-:W-:Y:S01]  /*94e0*/  HMMA.16816.F32.BF16 R40, R104.reuse, R114, R40 ;  /* 0x000000726828723c */ /* 0x040fe20000041828 */
[----:B------:R-:W1:Y:S07]  /*94f0*/  LDSM.16.MT88.4 R112, [R225+0x7900] ;  /* 0x00790000e170783b */ /* 0x000e6e0000004200 */
[C---:B----4-:R-:W-:Y:S04]  /*9500*/  HMMA.16816.F32.BF16 R44, R104.reuse, R116, R44 ;  /* 0x00000074682c723c */ /* 0x050fe8000004182c */
[--C-:B------:R-:W-:Y:S02]  /*9510*/  FFMA.FTZ R102, R128, c[0x0][0x2d0], -R153.reuse ;  /* 0x0000b40080667a23 */ /* 0x100fe40000010899 */
[--C-:B------:R-:W-:Y:S02]  /*9520*/  FFMA.FTZ R128, R127, c[0x0][0x2d0], -R153.reuse ;  /* 0x0000b4007f807a23 */ /* 0x100fe40000010899 */
[C---:B------:R-:W-:Y:S01]  /*9530*/  HMMA.16816.F32.BF16 R48, R104.reuse, R118, R48 ;  /* 0x000000766830723c */ /* 0x040fe20000041830 */
[----:B------:R3:W4:Y:S01]  /*9540*/  MUFU.EX2 R185, R102 ;  /* 0x0000006600b97308 */ /* 0x0007220000000800 */
[----:B------:R-:W4:Y:S02]  /*9550*/  LDSM.16.MT88.4 R116, [R226+0x7900] ;  /* 0x00790000e274783b */ /* 0x000f240000004200 */
[----:B------:R-:W-:Y:S04]  /*9560*/  FFMA.FTZ R153, R157, c[0x0][0x2d0], -R153 ;  /* 0x0000b4009d997a23 */ /* 0x000fe80000010899 */
[C---:B------:R-:W-:Y:S02]  /*9570*/  HMMA.16816.F32.BF16 R52, R104.reuse, R120, R52 ;  /* 0x000000786834723c */ /* 0x040fe40000041834 */
[----:B------:R1:W5:Y:S01]  /*9580*/  LDL.LU R157, [R1+0x40] ;  /* 0x00004000019d7983 */ /* 0x0003620000300800 */
[----:B------:R1:W-:Y:S03]  /*9590*/  MUFU.EX2 R174, R128 ;  /* 0x0000008000ae7308 */ /* 0x0003e60000000800 */
[----:B------:R-:W2:Y:S02]  /*95a0*/  LDL.LU R134, [R1+0x14] ;  /* 0x0000140001867983 */ /* 0x000ea40000300800 */
[C---:B------:R-:W-:Y:S02]  /*95b0*/  HMMA.16816.F32.BF16 R56, R104.reuse, R122, R56 ;  /* 0x0000007a6838723c */ /* 0x040fe40000041838 */
[----:B------:R-:W4:Y:S06]  /*95c0*/  LDSM.16.MT88.4 R120, [R229+0x7900] ;  /* 0x00790000e578783b */ /* 0x000f2c0000004200 */
[C---:B------:R-:W-:Y:S04]  /*95d0*/  HMMA.16816.F32.BF16 R60, R104.reuse, R108, R60 ;  /* 0x0000006c683c723c */ /* 0x040fe8000004183c */
[--C-:B---3--:R-:W-:Y:S04]  /*95e0*/  FFMA.FTZ R102, R168, c[0x0][0x2d0], -R101.reuse ;  /* 0x0000b400a8667a23 */ /* 0x108fe80000010865 */
[C---:B------:R-:W-:Y:S01]  /*95f0*/  HMMA.16816.F32.BF16 R64, R104.reuse, R110, R64 ;  /* 0x0000006e6840723c */ /* 0x040fe20000041840 */
[----:B------:R3:W-:Y:S01]  /*9600*/  MUFU.EX2 R168, R102 ;  /* 0x0000006600a87308 */ /* 0x0007e20000000800 */
[----:B------:R-:W3:Y:S02]  /*9610*/  LDSM.16.MT88.4 R108, [R228+0x7900] ;  /* 0x00790000e46c783b */ /* 0x000ee40000004200 */
[----:B-1----:R-:W-:Y:S04]  /*9620*/  MOV R128, R141 ;  /* 0x0000008d00807202 */ /* 0x002fe80000000f00 */
[C---:B------:R-:W-:Y:S02]  /*9630*/  HMMA.16816.F32.BF16 R68, R104.reuse, R112, R68 ;  /* 0x000000706844723c */ /* 0x040fe40000041844 */
[----:B------:R-:W-:Y:S06]  /*9640*/  LDSM.16.MT88.4 R140, [R225+0x5900] ;  /* 0x00590000e18c783b */ /* 0x000fec0000004200 */
[C---:B------:R-:W-:Y:S02]  /*9650*/  HMMA.16816.F32.BF16 R72, R104.reuse, R114, R72 ;  /* 0x000000726848723c */ /* 0x040fe40000041848 */
[----:B------:R-:W1:Y:S06]  /*9660*/  LDSM.16.MT88.4 R112, [R225+0x2100] ;  /* 0x00210000e170783b */ /* 0x000e6c0000004200 */
[C---:B----4-:R-:W-:Y:S04]  /*9670*/  HMMA.16816.F32.BF16 R76, R104.reuse, R116, R76 ;  /* 0x00000074684c723c */ /* 0x050fe8000004184c */
[--C-:B---3--:R-:W-:Y:S04]  /*9680*/  FFMA.FTZ R102, R167, c[0x0][0x2d0], -R101.reuse ;  /* 0x0000b400a7667a23 */ /* 0x108fe80000010865 */
[C---:B------:R-:W-:Y:S01]  /*9690*/  HMMA.16816.F32.BF16 R80, R104.reuse, R118, R80 ;  /* 0x000000766850723c */ /* 0x040fe20000041850 */
[----:B------:R3:W4:Y:S01]  /*96a0*/  MUFU.EX2 R167, R102 ;  /* 0x0000006600a77308 */ /* 0x0007220000000800 */
[----:B------:R-:W1:Y:S06]  /*96b0*/  LDSM.16.MT88.4 R116, [R226+0x2100] ;  /* 0x00210000e274783b */ /* 0x000e6c0000004200 */
[C---:B------:R-:W-:Y:S08]  /*96c0*/  HMMA.16816.F32.BF16 R84, R104.reuse, R120, R84 ;  /* 0x000000786854723c */ /* 0x040ff00000041854 */
[C---:B------:R-:W-:Y:S01]  /*96d0*/  HMMA.16816.F32.BF16 R88, R104.reuse, R122, R88 ;  /* 0x0000007a6858723c */ /* 0x040fe20000041858 */
[----:B------:R-:W1:Y:S07]  /*96e0*/  LDSM.16.MT88.4 R120, [R229+0x2100] ;  /* 0x00210000e578783b */ /* 0x000e6e0000004200 */
[C---:B------:R-:W-:Y:S04]  /*96f0*/  HMMA.16816.F32.BF16 R92, R104.reuse, R108, R92 ;  /* 0x0000006c685c723c */ /* 0x040fe8000004185c */
[--C-:B---3--:R-:W-:Y:S04]  /*9700*/  FFMA.FTZ R102, R166, c[0x0][0x2d0], -R101.reuse ;  /* 0x0000b400a6667a23 */ /* 0x108fe80000010865 */
[----:B------:R-:W-:Y:S01]  /*9710*/  HMMA.16816.F32.BF16 R96, R104, R110, R96 ;  /* 0x0000006e6860723c */ /* 0x000fe20000041860 */
[----:B------:R3:W-:Y:S01]  /*9720*/  MUFU.EX2 R166, R102 ;  /* 0x0000006600a67308 */ /* 0x0007e20000000800 */
[----:B------:R-:W1:Y:S05]  /*9730*/  LDSM.16.MT88.4 R108, [R228+0x2100] ;  /* 0x00210000e46c783b */ /* 0x000e6a0000004200 */
[----:B------:R-:W-:Y:S02]  /*9740*/  F2FP.BF16.PACK_AB R104, R187, R250 ;  /* 0x000000fabb68723e */ /* 0x000fe400000010ff */
[----:B------:R-:W-:Y:S03]  /*9750*/  F2FP.BF16.PACK_AB R106, R185, R186 ;  /* 0x000000bab96a723e */ /* 0x000fe600000010ff */
[----:B----4-:R-:W-:Y:S01]  /*9760*/  F2FP.BF16.PACK_AB R105, R167, R168 ;  /* 0x000000a8a769723e */ /* 0x010fe200000010ff */
[--C-:B---3--:R-:W-:Y:S04]  /*9770*/  FFMA.FTZ R102, R165, c[0x0][0x2d0], -R101.reuse ;  /* 0x0000b400a5667a23 */ /* 0x108fe80000010865 */
[----:B------:R-:W3:Y:S02]  /*9780*/  MUFU.EX2 R165, R102 ;  /* 0x0000006600a57308 */ /* 0x000ee40000000800 */
[----:B---3--:R-:W-:Y:S01]  /*9790*/  F2FP.BF16.PACK_AB R107, R165, R166 ;  /* 0x000000a6a56b723e */ /* 0x008fe200000010ff */
[--C-:B------:R-:W-:Y:S02]  /*97a0*/  FFMA.FTZ R102, R125, c[0x0][0x2d0], -R101.reuse ;  /* 0x0000b4007d667a23 */ /* 0x100fe40000010865 */
[----:B------:R-:W-:Y:S05]  /*97b0*/  FFMA.FTZ R101, R103, c[0x0][0x2d0], -R101 ;  /* 0x0000b40067657a23 */ /* 0x000fea0000010865 */
[----:B------:R-:W3:Y:S01]  /*97c0*/  MUFU.EX2 R103, R102 ;  /* 0x0000006600677308 */ /* 0x000ee20000000800 */
[C---:B-1----:R-:W-:Y:S08]  /*97d0*/  HMMA.16816.F32.BF16 R4, R104.reuse, R112, R4 ;  /* 0x000000706804723c */ /* 0x042ff00000041804 */
[C---:B------:R-:W-:Y:S01]  /*97e0*/  HMMA.16816.F32.BF16 R8, R104.reuse, R114, R8 ;  /* 0x000000726808723c */ /* 0x040fe20000041808 */
[----:B------:R-:W1:Y:S01]  /*97f0*/  LDSM.16.MT88.4 R112, [R225+0x5100] ;  /* 0x00510000e170783b */ /* 0x000e620000004200 */
[----:B------:R-:W-:Y:S06]  /*9800*/  MUFU.EX2 R101, R101 ;  /* 0x0000006500657308 */ /* 0x000fec0000000800 */
[C---:B------:R-:W-:Y:S04]  /*9810*/  HMMA.16816.F32.BF16 R12, R104.reuse, R116, R12 ;  /* 0x00000074680c723c */ /* 0x040fe8000004180c */
[----:B------:R4:W1:Y:S04]  /*9820*/  MUFU.EX2 R102, R152 ;  /* 0x0000009800667308 */ /* 0x0008680000000800 */
[C---:B------:R-:W-:Y:S01]  /*9830*/  HMMA.16816.F32.BF16 R16, R104.reuse, R118, R16 ;  /* 0x000000766810723c */ /* 0x040fe20000041810 */
[----:B------:R-:W-:Y:S07]  /*9840*/  LDSM.16.MT88.4 R116, [R229+0x5100] ;  /* 0x00510000e574783b */ /* 0x000fee0000004200 */
[C---:B------:R-:W-:Y:S08]  /*9850*/  HMMA.16816.F32.BF16 R20, R104.reuse, R120, R20 ;  /* 0x000000786814723c */ /* 0x040ff00000041814 */
[C---:B------:R-:W-:Y:S01]  /*9860*/  HMMA.16816.F32.BF16 R24, R104.reuse, R122, R24 ;  /* 0x0000007a6818723c */ /* 0x040fe20000041818 */
[----:B------:R-:W-:Y:S03]  /*9870*/  LDSM.16.MT88.4 R120, [R228+0x5100] ;  /* 0x00510000e478783b */ /* 0x000fe60000004200 */
[----:B----4-:R-:W-:Y:S04]  /*9880*/  F2FP.BF16.PACK_AB R152, R171, R174 ;  /* 0x000000aeab98723e */ /* 0x010fe800000010ff */
[C---:B------:R-:W-:Y:S08]  /*9890*/  HMMA.16816.F32.BF16 R28, R104.reuse, R108, R28 ;  /* 0x0000006c681c723c */ /* 0x040ff0000004181c */
[C---:B------:R-:W-:Y:S01]  /*98a0*/  HMMA.16816.F32.BF16 R32, R104.reuse, R110, R32 ;  /* 0x0000006e6820723c */ /* 0x040fe20000041820 */
[----:B------:R-:W-:Y:S07]  /*98b0*/  LDSM.16.MT88.4 R108, [R225+0x8100] ;  /* 0x00810000e16c783b */ /* 0x000fee0000004200 */
[C---:B-1----:R-:W-:Y:S08]  /*98c0*/  HMMA.16816.F32.BF16 R36, R104.reuse, R112, R36 ;  /* 0x000000706824723c */ /* 0x042ff00000041824 */
[C---:B------:R-:W-:Y:S01]  /*98d0*/  HMMA.16816.F32.BF16 R40, R104.reuse, R114, R40 ;  /* 0x000000726828723c */ /* 0x040fe20000041828 */
[----:B------:R-:W-:Y:S03]  /*98e0*/  LDSM.16.MT88.4 R112, [R226+0x8100] ;  /* 0x00810000e270783b */ /* 0x000fe60000004200 */
[----:B--2---:R-:W-:Y:S05]  /*98f0*/  FFMA.FTZ R2, R2, R124, R169 ;  /* 0x0000007c02027223 */ /* 0x004fea00000100a9 */
[----:B------:R-:W1:Y:S01]  /*9900*/  LDSM.16.MT88.4 R124, [R226+0x5100] ;  /* 0x00510000e27c783b */ /* 0x000e620000004200 */
[----:B------:R3:W2:Y:S02]  /*9910*/  MUFU.EX2 R169, R153 ;  /* 0x0000009900a97308 */ /* 0x0006a40000000800 */
[----:B------:R-:W-:Y:S04]  /*9920*/  FADD.FTZ R2, R158, R2 ;  /* 0x000000029e027221 */ /* 0x000fe80000010000 */
[----:B------:R-:W-:Y:S01]  /*9930*/  FADD.FTZ R2, R248, R2 ;  /* 0x00000002f8027221 */ /* 0x000fe20000010000 */
[----:B------:R4:W5:Y:S03]  /*9940*/  LDL.LU R158, [R1+0x3c] ;  /* 0x00003c00019e7983 */ /* 0x0009660000300800 */
[----:B------:R-:W-:Y:S01]  /*9950*/  FADD.FTZ R2, R231, R2 ;  /* 0x00000002e7027221 */ /* 0x000fe20000010000 */
[----:B---3--:R-:W-:Y:S01]  /*9960*/  F2FP.BF16.PACK_AB R153, R164, R103 ;  /* 0x00000067a499723e */ /* 0x008fe200000010ff */
[C---:B-1----:R-:W-:Y:S03]  /*9970*/  HMMA.16816.F32.BF16 R44, R104.reuse, R124, R44 ;  /* 0x0000007c682c723c */ /* 0x042fe6000004182c */
[----:B------:R-:W-:Y:S05]  /*9980*/  FFMA.FTZ R0, R0, R134, R135 ;  /* 0x0000008600007223 */ /* 0x000fea0000010087 */
[C---:B------:R-:W-:Y:S01]  /*9990*/  HMMA.16816.F32.BF16 R48, R104.reuse, R126, R48 ;  /* 0x0000007e6830723c */ /* 0x040fe20000041830 */
[----:B------:R-:W1:Y:S03]  /*99a0*/  LDSM.16.MT88.4 R124, [R229+0x8100] ;  /* 0x00810000e57c783b */ /* 0x000e660000004200 */
[----:B------:R-:W-:Y:S04]  /*99b0*/  FADD.FTZ R0, R159, R0 ;  /* 0x000000009f007221 */ /* 0x000fe80000010000 */
[C---:B------:R-:W-:Y:S01]  /*99c0*/  HMMA.16816.F32.BF16 R52, R104.reuse, R116, R52 ;  /* 0x000000746834723c */ /* 0x040fe20000041834 */
[----:B------:R4:W5:Y:S03]  /*99d0*/  LDL.LU R159, [R1+0x38] ;  /* 0x00003800019f7983 */ /* 0x0009660000300800 */
[----:B------:R-:W-:Y:S01]  /*99e0*/  FADD.FTZ R0, R155, R0 ;  /* 0x000000009b007221 */ /* 0x000fe20000010000 */
[----:B------:R4:W5:Y:S01]  /*99f0*/  LDL.LU R248, [R1+0x34] ;  /* 0x0000340001f87983 */ /* 0x0009620000300800 */
[----:B------:R-:W-:Y:S02]  /*9a00*/  F2FP.BF16.PACK_AB R155, R101, R102 ;  /* 0x00000066659b723e */ /* 0x000fe400000010ff */
[C---:B------:R-:W-:Y:S01]  /*9a10*/  HMMA.16816.F32.BF16 R56, R104.reuse, R118, R56 ;  /* 0x000000766838723c */ /* 0x040fe20000041838 */
[----:B------:R4:W5:Y:S03]  /*9a20*/  LDL.LU R231, [R1+0x30] ;  /* 0x0000300001e77983 */ /* 0x0009660000300800 */
[----:B------:R-:W-:Y:S01]  /*9a30*/  FADD.FTZ R0, R154, R0 ;  /* 0x000000009a007221 */ /* 0x000fe20000010000 */
[----:B------:R-:W3:Y:S01]  /*9a40*/  LDSM.16.MT88.4 R116, [R228+0x8100] ;  /* 0x00810000e474783b */ /* 0x000ee20000004200 */
[----:B--2---:R-:W-:Y:S02]  /*9a50*/  F2FP.BF16.PACK_AB R154, R169, R170 ;  /* 0x000000aaa99a723e */ /* 0x004fe400000010ff */
[C---:B------:R-:W-:Y:S08]  /*9a60*/  HMMA.16816.F32.BF16 R60, R104.reuse, R120, R60 ;  /* 0x00000078683c723c */ /* 0x040ff0000004183c */
[C---:B------:R-:W-:Y:S01]  /*9a70*/  HMMA.16816.F32.BF16 R64, R104.reuse, R122, R64 ;  /* 0x0000007a6840723c */ /* 0x040fe20000041840 */
[----:B------:R-:W-:Y:S07]  /*9a80*/  LDSM.16.MT88.4 R120, [R226+0x2900] ;  /* 0x00290000e278783b */ /* 0x000fee0000004200 */
[C---:B------:R-:W-:Y:S08]  /*9a90*/  HMMA.16816.F32.BF16 R68, R104.reuse, R108, R68 ;  /* 0x0000006c6844723c */ /* 0x040ff00000041844 */
[C---:B------:R-:W-:Y:S01]  /*9aa0*/  HMMA.16816.F32.BF16 R72, R104.reuse, R110, R72 ;  /* 0x0000006e6848723c */ /* 0x040fe20000041848 */
[----:B------:R-:W2:Y:S07]  /*9ab0*/  LDSM.16.MT88.4 R108, [R225+0x2900] ;  /* 0x00290000e16c783b */ /* 0x000eae0000004200 */
[C---:B------:R-:W-:Y:S08]  /*9ac0*/  HMMA.16816.F32.BF16 R76, R104.reuse, R112, R76 ;  /* 0x00000070684c723c */ /* 0x040ff0000004184c */
[C---:B------:R-:W-:Y:S08]  /*9ad0*/  HMMA.16816.F32.BF16 R80, R104.reuse, R114, R80 ;  /* 0x000000726850723c */ /* 0x040ff00000041850 */
[C---:B-1----:R-:W-:Y:S08]  /*9ae0*/  HMMA.16816.F32.BF16 R84, R104.reuse, R124, R84 ;  /* 0x0000007c6854723c */ /* 0x042ff00000041854 */
[C---:B------:R-:W-:Y:S01]  /*9af0*/  HMMA.16816.F32.BF16 R88, R104.reuse, R126, R88 ;  /* 0x0000007e6858723c */ /* 0x040fe20000041858 */
[----:B------:R-:W1:Y:S07]  /*9b00*/  LDSM.16.MT88.4 R124, [R229+0x2900] ;  /* 0x00290000e57c783b */ /* 0x000e6e0000004200 */
[C---:B---3--:R-:W-:Y:S07]  /*9b10*/  HMMA.16816.F32.BF16 R92, R104.reuse, R116, R92 ;  /* 0x00000074685c723c */ /* 0x048fee000004185c */
[----:B------:R-:W-:Y:S01]  /*9b20*/  MOV R116, R133 ;  /* 0x0000008500747202 */ /* 0x000fe20000000f00 */
[----:B------:R-:W-:Y:S04]  /*9b30*/  HMMA.16816.F32.BF16 R96, R104, R118, R96 ;  /* 0x000000766860723c */ /* 0x000fe80000041860 */
[----:B------:R-:W-:Y:S02]  /*9b40*/  MOV R117, R132 ;  /* 0x0000008400757202 */ /* 0x000fe40000000f00 */
[----:B------:R-:W3:Y:S02]  /*9b50*/  LDSM.16.MT88.4 R132, [R228+0x2900] ;  /* 0x00290000e484783b */ /* 0x000ee40000004200 */
[C---:B--2---:R-:W-:Y:S06]  /*9b60*/  HMMA.16816.F32.BF16 R104, R152.reuse, R108, R4 ;  /* 0x0000006c9868723c */ /* 0x044fec0000041804 */
[----:B------:R-:W2:Y:S02]  /*9b70*/  LDSM.16.MT88.4 R4, [R229+0x5900] ;  /* 0x00590000e504783b */ /* 0x000ea40000004200 */
[C---:B------:R-:W-:Y:S06]  /*9b80*/  HMMA.16816.F32.BF16 R108, R152.reuse, R110, R8 ;  /* 0x0000006e986c723c */ /* 0x040fec0000041808 */
[----:B------:R-:W2:Y:S02]  /*9b90*/  LDSM.16.MT88.4 R8, [R228+0x5900] ;  /* 0x00590000e408783b */ /* 0x000ea40000004200 */
[C---:B------:R-:W-:Y:S07]  /*9ba0*/  HMMA.16816.F32.BF16 R112, R152.reuse, R120, R12 ;  /* 0x000000789870723c */ /* 0x040fee000004180c */
[----:B------:R-:W-:Y:S02]  /*9bb0*/  MOV R14, R116 ;  /* 0x00000074000e7202 */ /* 0x000fe40000000f00 */
[----:B------:R-:W-:Y:S02]  /*9bc0*/  MOV R15, R117 ;  /* 0x00000075000f7202 */ /* 0x000fe40000000f00 */
[C---:B------:R-:W-:Y:S01]  /*9bd0*/  HMMA.16816.F32.BF16 R116, R152.reuse, R122, R16 ;  /* 0x0000007a9874723c */ /* 0x040fe20000041810 */
[----:B------:R-:W-:Y:S07]  /*9be0*/  LDSM.16.MT88.4 R16, [R226+0x8900] ;  /* 0x00890000e210783b */ /* 0x000fee0000004200 */
[C---:B-1----:R-:W-:Y:S07]  /*9bf0*/  HMMA.16816.F32.BF16 R120, R152.reuse, R124, R20 ;  /* 0x0000007c9878723c */ /* 0x042fee0000041814 */
[----:B------:R-:W-:Y:S01]  /*9c00*/  MOV R23, R14 ;  /* 0x0000000e00177202 */ /* 0x000fe20000000f00 */
[C---:B------:R-:W-:Y:S04]  /*9c10*/  HMMA.16816.F32.BF16 R124, R152.reuse, R126, R24 ;  /* 0x0000007e987c723c */ /* 0x040fe80000041818 */
[----:B------:R-:W-:Y:S02]  /*9c20*/  MOV R21, R129 ;  /* 0x0000008100157202 */ /* 0x000fe40000000f00 */
[----:B------:R-:W-:Y:S02]  /*9c30*/  MOV R20, R128 ;  /* 0x0000008000147202 */ /* 0x000fe40000000f00 */
[----:B------:R-:W-:Y:S04]  /*9c40*/  MOV R26, R131 ;  /* 0x00000083001a7202 */ /* 0x000fe80000000f00 */
[----:B------:R-:W-:Y:S02]  /*9c50*/  MOV R27, R130 ;  /* 0x00000082001b7202 */ /* 0x000fe40000000f00 */
[C---:B---3--:R-:W-:Y:S03]  /*9c60*/  HMMA.16816.F32.BF16 R128, R152.reuse, R132, R28 ;  /* 0x000000849880723c */ /* 0x048fe6000004181c */
[----:B------:R-:W-:Y:S02]  /*9c70*/  MOV R22, R15 ;  /* 0x0000000f00167202 */ /* 0x000fe40000000f00 */
[----:B------:R-:W1:Y:S01]  /*9c80*/  LDSM.16.MT88.4 R12, [R225+0x8900] ;  /* 0x00890000e10c783b */ /* 0x000e620000004200 */
[----:B------:R-:W-:Y:S02]  /*9c90*/  MOV R24, R147 ;  /* 0x0000009300187202 */ /* 0x000fe40000000f00 */
[C---:B------:R-:W-:Y:S04]  /*9ca0*/  HMMA.16816.F32.BF16 R132, R152.reuse, R134, R32 ;  /* 0x000000869884723c */ /* 0x040fe80000041820 */
[----:B------:R-:W-:Y:S02]  /*9cb0*/  MOV R30, R139 ;  /* 0x0000008b001e7202 */ /* 0x000fe40000000f00 */
[----:B------:R-:W-:Y:S02]  /*9cc0*/  MOV R31, R138 ;  /* 0x0000008a001f7202 */ /* 0x000fe40000000f00 */
[----:B------:R-:W-:Y:S04]  /*9cd0*/  MOV R34, R137 ;  /* 0x0000008900227202 */ /* 0x000fe80000000f00 */
[----:B------:R-:W-:Y:S01]  /*9ce0*/  MOV R35, R136 ;  /* 0x0000008800237202 */ /* 0x000fe20000000f00 */
[----:B------:R-:W-:Y:S01]  /*9cf0*/  FADD.FTZ R2, R34, R2 ;  /* 0x0000000222027221 */ /* 0x000fe20000010000 */
[C---:B------:R-:W-:Y:S03]  /*9d00*/  HMMA.16816.F32.BF16 R136, R152.reuse, R140, R36 ;  /* 0x0000008c9888723c */ /* 0x040fe60000041824 */
[----:B------:R-:W-:Y:S01]  /*9d10*/  MOV R25, R146 ;  /* 0x0000009200197202 */ /* 0x000fe20000000f00 */
[----:B------:R-:W-:Y:S01]  /*9d20*/  FADD.FTZ R0, R35, R0 ;  /* 0x0000000023007221 */ /* 0x000fe20000010000 */
[----:B------:R-:W-:Y:S02]  /*9d30*/  MOV R28, R145 ;  /* 0x00000091001c7202 */ /* 0x000fe40000000f00 */
[----:B------:R-:W-:Y:S01]  /*9d40*/  MOV R29, R144 ;  /* 0x00000090001d7202 */ /* 0x000fe20000000f00 */
[C---:B------:R-:W-:Y:S04]  /*9d50*/  HMMA.16816.F32.BF16 R140, R152.reuse, R142, R40 ;  /* 0x0000008e988c723c */ /* 0x040fe80000041828 */
[----:B------:R-:W-:Y:S02]  /*9d60*/  FADD.FTZ R2, R28, R2 ;  /* 0x000000021c027221 */ /* 0x000fe40000010000 */
[----:B------:R-:W-:Y:S02]  /*9d70*/  FADD.FTZ R0, R29, R0 ;  /* 0x000000001d007221 */ /* 0x000fe40000010000 */
[C---:B------:R-:W-:Y:S04]  /*9d80*/  HMMA.16816.F32.BF16 R144, R152.reuse, R148, R44 ;  /* 0x000000949890723c */ /* 0x040fe8000004182c */
[----:B------:R-:W-:Y:S02]  /*9d90*/  FADD.FTZ R2, R30, R2 ;  /* 0x000000021e027221 */ /* 0x000fe40000010000 */
[----:B------:R-:W-:Y:S02]  /*9da0*/  FADD.FTZ R0, R252, R0 ;  /* 0x00000000fc007221 */ /* 0x000fe40000010000 */
[C---:B------:R-:W-:Y:S04]  /*9db0*/  HMMA.16816.F32.BF16 R148, R152.reuse, R150, R48 ;  /* 0x000000969894723c */ /* 0x040fe80000041830 */
[----:B------:R-:W-:Y:S02]  /*9dc0*/  FADD.FTZ R2, R31, R2 ;  /* 0x000000021f027221 */ /* 0x000fe40000010000 */
[----:B------:R-:W-:Y:S02]  /*9dd0*/  FADD.FTZ R0, R251, R0 ;  /* 0x00000000fb007221 */ /* 0x000fe40000010000 */
[C---:B--2---:R-:W-:Y:S04]  /*9de0*/  HMMA.16816.F32.BF16 R52, R152.reuse, R4, R52 ;  /* 0x000000049834723c */ /* 0x044fe80000041834 */
[----:B------:R-:W-:Y:S02]  /*9df0*/  FADD.FTZ R2, R24, R2 ;  /* 0x0000000218027221 */ /* 0x000fe40000010000 */
[----:B------:R-:W-:Y:S02]  /*9e00*/  FADD.FTZ R0, R184, R0 ;  /* 0x00000000b8007221 */ /* 0x000fe40000010000 */
[C---:B------:R-:W-:Y:S01]  /*9e10*/  HMMA.16816.F32.BF16 R56, R152.reuse, R6, R56 ;  /* 0x000000069838723c */ /* 0x040fe20000041838 */
[----:B------:R-:W2:Y:S03]  /*9e20*/  LDSM.16.MT88.4 R4, [R229+0x8900] ;  /* 0x00890000e504783b */ /* 0x000ea60000004200 */
[----:B------:R-:W-:Y:S02]  /*9e30*/  FADD.FTZ R2, R25, R2 ;  /* 0x0000000219027221 */ /* 0x000fe40000010000 */
[----:B------:R-:W-:Y:S02]  /*9e40*/  FADD.FTZ R0, R183, R0 ;  /* 0x00000000b7007221 */ /* 0x000fe40000010000 */
[C---:B------:R-:W-:Y:S04]  /*9e50*/  HMMA.16816.F32.BF16 R60, R152.reuse, R8, R60 ;  /* 0x00000008983c723c */ /* 0x040fe8000004183c */
[----:B------:R-:W-:Y:S02]  /*9e60*/  FADD.FTZ R2, R26, R2 ;  /* 0x000000021a027221 */ /* 0x000fe40000010000 */
[----:B------:R-:W-:Y:S02]  /*9e70*/  FADD.FTZ R0, R182, R0 ;  /* 0x00000000b6007221 */ /* 0x000fe40000010000 */
[C---:B------:R-:W-:Y:S01]  /*9e80*/  HMMA.16816.F32.BF16 R64, R152.reuse, R10, R64 ;  /* 0x0000000a9840723c */ /* 0x040fe20000041840 */
[----:B------:R-:W3:Y:S03]  /*9e90*/  LDSM.16.MT88.4 R8, [R228+0x8900] ;  /* 0x00890000e408783b */ /* 0x000ee60000004200 */
[----:B------:R-:W-:Y:S02]  /*9ea0*/  FADD.FTZ R2, R27, R2 ;  /* 0x000000021b027221 */ /* 0x000fe40000010000 */
[----:B------:R-:W-:Y:S02]  /*9eb0*/  FADD.FTZ R0, R181, R0 ;  /* 0x00000000b5007221 */ /* 0x000fe40000010000 */
[C---:B-1----:R-:W-:Y:S04]  /*9ec0*/  HMMA.16816.F32.BF16 R68, R152.reuse, R12, R68 ;  /* 0x0000000c9844723c */ /* 0x042fe80000041844 */
        /* <DEDUP_REMOVED lines=14> */
[----:B------:R-:W-:Y:S01]  /*9fb0*/  FADD.FTZ R2, R187, R2 ;  /* 0x00000002bb027221 */ /* 0x000fe20000010000 */
[C---:B------:R-:W-:Y:S03]  /*9fc0*/  HMMA.16816.F32.BF16 R88, R152.reuse, R6, R88 ;  /* 0x000000069858723c */ /* 0x040fe60000041858 */
[----:B------:R-:W-:Y:S02]  /*9fd0*/  FADD.FTZ R0, R167, R0 ;  /* 0x00000000a7007221 */ /* 0x000fe40000010000 */
[----:B------:R-:W-:Y:S02]  /*9fe0*/  FADD.FTZ R2, R186, R2 ;  /* 0x00000002ba027221 */ /* 0x000fe40000010000 */
[----:B------:R-:W-:Y:S01]  /*9ff0*/  FADD.FTZ R0, R166, R0 ;  /* 0x00000000a6007221 */ /* 0x000fe20000010000 */
[C---:B---3--:R-:W-:Y:S04]  /*a000*/  HMMA.16816.F32.BF16 R92, R152.reuse, R8, R92 ;  /* 0x00000008985c723c */ /* 0x048fe8000004185c */
[----:B------:R-:W-:Y:S02]  /*a010*/  FADD.FTZ R2, R185, R2 ;  /* 0x00000002b9027221 */ /* 0x000fe40000010000 */
[----:B------:R-:W-:Y:S02]  /*a020*/  FADD.FTZ R4, R165, R0 ;  /* 0x00000000a5047221 */ /* 0x000fe40000010000 */
[----:B------:R-:W-:Y:S01]  /*a030*/  FADD.FTZ R0, R174, R2 ;  /* 0x00000002ae007221 */ /* 0x000fe20000010000 */
[----:B------:R-:W-:Y:S03]  /*a040*/  HMMA.16816.F32.BF16 R96, R152, R10, R96 ;  /* 0x0000000a9860723c */ /* 0x000fe60000041860 */
[----:B------:R-:W-:Y:S02]  /*a050*/  FADD.FTZ R4, R103, R4 ;  /* 0x0000000467047221 */ /* 0x000fe40000010000 */
[----:B------:R-:W-:Y:S02]  /*a060*/  FADD.FTZ R0, R171, R0 ;  /* 0x00000000ab007221 */ /* 0x000fe40000010000 */
[----:B------:R-:W-:Y:S02]  /*a070*/  FADD.FTZ R4, R164, R4 ;  /* 0x00000004a4047221 */ /* 0x000fe40000010000 */
[----:B------:R-:W-:Y:S03]  /*a080*/  FADD.FTZ R2, R170, R0 ;  /* 0x00000000aa027221 */ /* 0x000fe60000010000 */
[----:B------:R-:W-:Y:S01]  /*a090*/  FADD.FTZ R0, R102, R4 ;  /* 0x0000000466007221 */ /* 0x000fe20000010000 */
[----:B------:R-:W-:Y:S01]  /*a0a0*/  MOV R102, R3 ;  /* 0x0000000300667202 */ /* 0x000fe20000000f00 */
[----:B------:R-:W-:Y:S02]  /*a0b0*/  FADD.FTZ R2, R169, R2 ;  /* 0x00000002a9027221 */ /* 0x000fe40000010000 */
[----:B------:R-:W-:Y:S01]  /*a0c0*/  FADD.FTZ R0, R101, R0 ;  /* 0x0000000065007221 */ /* 0x000fe20000010000 */
[----:B------:R-:W-:Y:S02]  /*a0d0*/  MOV R101, R100 ;  /* 0x0000006400657202 */ /* 0x000fe40000000f00 */
[----:B------:R4:W-:Y:S04]  /*a0e0*/  STL [R1+0x10], R2 ;  /* 0x0000100201007387 */ /* 0x0009e80000100800 */
[----:B------:R4:W-:Y:S01]  /*a0f0*/  STL [R1+0x14], R0 ;  /* 0x0000140001007387 */ /* 0x0009e20000100800 */
[----:B------:R-:W-:-:S05]  /*a100*/  @P0 BRA `(.L_x_6) ;  /* 0xffffbf7000000947 */ /* 0x000fca000383ffff */
.L_x_5:
[----:B---34-:R-:W2:Y:S04]  /*a110*/  LDL.LU R0, [R1+0x10] ;  /* 0x0000100001007983 */ /* 0x018ea80000300800 */
[----:B------:R-:W3:Y:S01]  /*a120*/  LDL.LU R2, [R1+0x14] ;  /* 0x0000140001027983 */ /* 0x000ee20000300800 */
[----:B------:R-:W-:-:S02]  /*a130*/  MOV R16, 0xff800000 ;  /* 0xff80000000107802 */ /* 0x000fc40000000f00 */
[----:B------:R-:W-:Y:S02]  /*a140*/  MOV R17, 0xff800000 ;  /* 0xff80000000117802 */ /* 0x000fe40000000f00 */
[----:B------:R-:W-:Y:S01]  /*a150*/  PLOP3.LUT P2, PT, PT, PT, PT, 0x8, 0x0 ;  /* 0x000000000000781c */ /* 0x000fe20003f4e170 */
[----:B--2---:R-:W1:Y:S04]  /*a160*/  SHFL.BFLY PT, R6, R0, 0x2, 0x1f ;  /* 0x0c401f0000067f89 */ /* 0x004e6800000e0000 */
[----:B---3--:R-:W2:Y:S01]  /*a170*/  SHFL.BFLY PT, R7, R2, 0x2, 0x1f ;  /* 0x0c401f0002077f89 */ /* 0x008ea200000e0000 */
[----:B-1----:R-:W-:Y:S02]  /*a180*/  FADD.FTZ R6, R6, R0 ;  /* 0x0000000006067221 */ /* 0x002fe40000010000 */
[----:B--2---:R-:W-:-:S03]  /*a190*/  FADD.FTZ R7, R7, R2 ;  /* 0x0000000207077221 */ /* 0x004fc60000010000 */
[----:B------:R-:W1:Y:S01]  /*a1a0*/  SHFL.BFLY PT, R0, R6, 0x1, 0x1f ;  /* 0x0c201f0006007f89 */ /* 0x000e6200000e0000 */
[----:B------:R-:W-:-:S03]  /*a1b0*/  MOV R2, RZ ;  /* 0x000000ff00027202 */ /* 0x000fc60000000f00 */
[----:B------:R-:W2:Y:S01]  /*a1c0*/  SHFL.BFLY PT, R4, R7, 0x1, 0x1f ;  /* 0x0c201f0007047f89 */ /* 0x000ea200000e0000 */
[----:B-1----:R-:W-:Y:S01]  /*a1d0*/  FADD.FTZ R6, R6, R0 ;  /* 0x0000000006067221 */ /* 0x002fe20000010000 */
[----:B------:R-:W-:Y:S01]  /*a1e0*/  MOV R0, RZ ;  /* 0x000000ff00007202 */ /* 0x000fe20000000f00 */
[----:B--2---:R-:W-:-:S03]  /*a1f0*/  FADD.FTZ R7, R4, R7 ;  /* 0x0000000704077221 */ /* 0x004fc60000010000 */
[----:B------:R-:W-:Y:S02]  /*a200*/  FSETP.NE.FTZ.AND P1, PT, R6, RZ, PT ;  /* 0x000000ff0600720b */ /* 0x000fe40003f35000 */
[----:B------:R-:W-:-:S11]  /*a210*/  FSETP.NE.FTZ.AND P0, PT, R7, RZ, PT ;  /* 0x000000ff0700720b */ /* 0x000fd60003f15000 */
[----:B------:R-:W1:Y:S01]  /*a220*/  @P1 MUFU.RCP R2, R6 ;  /* 0x0000000600021308 */ /* 0x000e620000001000 */
[----:B------:R-:W-:-:S05]  /*a230*/  @P1 MOV R4, 0x3f317218 ;  /* 0x3f31721800041802 */ /* 0x000fca0000000f00 */
[----:B------:R-:W-:Y:S02]  /*a240*/  @P1 FMUL.FTZ R5, R4, c[0x0][0x2d0] ;  /* 0x0000b40004051a20 */ /* 0x000fe40000410000 */
[----:B------:R-:W-:Y:S08]  /*a250*/  @P0 MUFU.RCP R0, R7 ;  /* 0x0000000700000308 */ /* 0x000ff00000001000 */
[----:B------:R-:W2:Y:S01]  /*a260*/  @P1 MUFU.LG2 R6, R6 ;  /* 0x0000000600061308 */ /* 0x000ea20000000c00 */
[----:B-1----:R-:W-:-:S02]  /*a270*/  FMUL.FTZ R104, R2, R104 ;  /* 0x0000006802687220 */ /* 0x002fc40000410000 */
[C---:B------:R-:W-:Y:S02]  /*a280*/  FMUL.FTZ R105, R2.reuse, R105 ;  /* 0x0000006902697220 */ /* 0x040fe40000410000 */
[C---:B------:R-:W-:Y:S02]  /*a290*/  FMUL.FTZ R108, R2.reuse, R108 ;  /* 0x0000006c026c7220 */ /* 0x040fe40000410000 */
[C---:B------:R-:W-:Y:S01]  /*a2a0*/  FMUL.FTZ R109, R2.reuse, R109 ;  /* 0x0000006d026d7220 */ /* 0x040fe20000410000 */
[----:B------:R-:W1:Y:S01]  /*a2b0*/  @P0 MUFU.LG2 R7, R7 ;  /* 0x0000000700070308 */ /* 0x000e620000000c00 */
[C---:B------:R-:W-:Y:S02]  /*a2c0*/  FMUL.FTZ R112, R2.reuse, R112 ;  /* 0x0000007002707220 */ /* 0x040fe40000410000 */
[C---:B------:R-:W-:Y:S02]  /*a2d0*/  FMUL.FTZ R113, R2.reuse, R113 ;  /* 0x0000007102717220 */ /* 0x040fe40000410000 */
[----:B------:R-:W-:-:S02]  /*a2e0*/  FMUL.FTZ R116, R2, R116 ;  /* 0x0000007402747220 */ /* 0x000fc40000410000 */
[C---:B------:R-:W-:Y:S02]  /*a2f0*/  FMUL.FTZ R117, R2.reuse, R117 ;  /* 0x0000007502757220 */ /* 0x040fe40000410000 */
[C---:B------:R-:W-:Y:S02]  /*a300*/  FMUL.FTZ R120, R2.reuse, R120 ;  /* 0x0000007802787220 */ /* 0x040fe40000410000 */
[C---:B------:R-:W-:Y:S02]  /*a310*/  FMUL.FTZ R121, R2.reuse, R121 ;  /* 0x0000007902797220 */ /* 0x040fe40000410000 */
        /* <DEDUP_REMOVED lines=37> */
[----:B------:R-:W-:Y:S01]  /*a570*/  FMUL.FTZ R97, R2, R97 ;  /* 0x0000006102617220 */ /* 0x000fe20000410000 */
[----:B------:R-:W-:Y:S01]  /*a580*/  @P0 MOV R2, 0x3f317218 ;  /* 0x3f31721800020802 */ /* 0x000fe20000000f00 */
[----:B--2---:R-:W-:-:S02]  /*a590*/  @P1 FMUL.FTZ R6, R6, 0.69314718246459960938 ;  /* 0x3f31721806061820 */ /* 0x004fc40000410000 */
[----:B-1----:R-:W-:Y:S02]  /*a5a0*/  @P0 FMUL.FTZ R4, R7, 0.69314718246459960938 ;  /* 0x3f31721807040820 */ /* 0x002fe40000410000 */
[----:B------:R-:W-:Y:S02]  /*a5b0*/  @P0 FMUL.FTZ R2, R2, c[0x0][0x2d0] ;  /* 0x0000b40002020a20 */ /* 0x000fe40000410000 */
        /* <DEDUP_REMOVED lines=47> */
[----:B------:R-:W-:Y:S02]  /*a8b0*/  FMUL.FTZ R99, R0, R99 ;  /* 0x0000006300637220 */ /* 0x000fe40000410000 */
[----:B------:R-:W-:Y:S02]  /*a8c0*/  @P1 FFMA.FTZ R16, R5, R100, R6 ;  /* 0x0000006405101223 */ /* 0x000fe40000010006 */
[----:B------:R-:W-:Y:S02]  /*a8d0*/  @P0 FFMA.FTZ R17, R2, R3, R4 ;  /* 0x0000000302110223 */ /* 0x000fe40000010004 */
.L_x_3:
[----:B------:R-:W-:Y:S05]  /*a8e0*/  @P2 BRA `(.L_x_7) ;  /* 0x0000198000002947 */ /* 0x000fea0003800000 */
[----:B------:R-:W1:Y:S01]  /*a8f0*/  S2R R7, SR_TID.X ;  /* 0x0000000000077919 */ /* 0x000e620000002100 */
[----:B------:R-:W-:Y:S01]  /*a900*/  IMAD R0, RZ, RZ, -UR9 ;  /* 0x80000009ff007e24 */ /* 0x000fe2000f8e02ff */
[----:B------:R-:W-:Y:S01]  /*a910*/  ULDC.64 UR4, c[0x0][0x4d0] ;  /* 0x0001340000047ab9 */ /* 0x000fe20000000a00 */
[----:B------:R-:W-:Y:S01]  /*a920*/  MOV R20, c[0x0][0x4e8] ;  /* 0x00013a0000147a02 */ /* 0x000fe20000000f00 */
[----:B------:R-:W2:Y:S01]  /*a930*/  S2R R9, SR_CTAID.Y ;  /* 0x0000000000097919 */ /* 0x000ea20000002600 */
[----:B------:R-:W-:Y:S01]  /*a940*/  UIMAD.WIDE.U32 UR12, UR9, UR4, URZ ;  /* 0x00000004090c72a5 */ /* 0x000fe2000f8e003f */
[----:B------:R-:W-:Y:S01]  /*a950*/  BSSY B0, `(.L_x_8) ;  /* 0x00000ff000007945 */ /* 0x000fe20003800000 */
[----:B------:R-:W-:Y:S01]  /*a960*/  USHF.R.S32.HI UR6, URZ, 0x1f, UR9 ;  /* 0x0000001f3f067899 */ /* 0x000fe20008011409 */
[----:B------:R-:W3:Y:S01]  /*a970*/  S2R R10, SR_CTAID.Z ;  /* 0x00000000000a7919 */ /* 0x000ee20000002700 */
[----:B------:R-:W-:-:S02]  /*a980*/  ISETP.NE.AND P1, PT, R20, 0x1, PT ;  /* 0x000000011400780c */ /* 0x000fc40003f25270 */
[----:B------:R-:W-:Y:S01]  /*a990*/  IMAD.U32 R2, RZ, RZ, UR12 ;  /* 0x0000000cff027e24 */ /* 0x000fe2000f8e00ff */
[----:B------:R-:W-:Y:S01]  /*a9a0*/  MOV R3, UR13 ;  /* 0x0000000d00037c02 */ /* 0x000fe20008000f00 */
[----:B------:R-:W4:Y:S01]  /*a9b0*/  S2R R19, SR_CTAID.X ;  /* 0x0000000000137919 */ /* 0x000f220000002500 */
[----:B------:R-:W-:-:S04]  /*a9c0*/  UIMAD UR7, UR6, UR4, URZ ;  /* 0x00000004060772a4 */ /* 0x000fc8000f8e023f */
[----:B------:R-:W-:-:S03]  /*a9d0*/  UIMAD UR7, UR9, UR5, UR7 ;  /* 0x00000005090772a4 */ /* 0x000fc6000f8e0207 */
[----:B------:R-:W-:Y:S02]  /*a9e0*/  ULDC.64 UR4, c[0x0][0x438] ;  /* 0x00010e0000047ab9 */ /* 0x000fe40000000a00 */
[----:B------:R-:W-:Y:S01]  /*a9f0*/  UIMAD.WIDE.U32 UR14, UR9, UR4, URZ ;  /* 0x00000004090e72a5 */ /* 0x000fe2000f8e003f */
[----:B-1----:R-:W-:Y:S01]  /*aa00*/  SHF.R.S32.HI R5, RZ, 0x1f, R7 ;  /* 0x0000001fff057819 */ /* 0x002fe20000011407 */
[----:B------:R-:W-:Y:S02]  /*aa10*/  UIMAD UR4, UR6, UR4, URZ ;  /* 0x00000004060472a4 */ /* 0x000fe4000f8e023f */
[----:B------:R-:W-:Y:S01]  /*aa20*/  UIADD3 UR7, UR13, UR7, URZ ;  /* 0x000000070d077290 */ /* 0x000fe2000fffe03f */
[----:B--2---:R-:W-:Y:S01]  /*aa30*/  IMAD R9, R0, c[0x0][0x550], R9 ;  /* 0x0001540000097a24 */ /* 0x004fe200078e0209 */
[CC--:B------:R-:W-:Y:S01]  /*aa40*/  LEA.HI R0, R5.reuse, R7.reuse, RZ, 0x5 ;  /* 0x0000000705007211 */ /* 0x0c0fe200078f28ff */
[----:B------:R-:W-:Y:S01]  /*aa50*/  UIMAD UR4, UR9, UR5, UR4 ;  /* 0x00000005090472a4 */ /* 0x000fe2000f8e0204 */
[----:B------:R-:W-:-:S02]  /*aa60*/  LEA.HI R5, R5, R7, RZ, 0x2 ;  /* 0x0000000705057211 */ /* 0x000fc400078f10ff */
[----:B------:R-:W-:Y:S01]  /*aa70*/  LOP3.LUT R4, R0, 0xffffffe0, RZ, 0xc0, !PT ;  /* 0xffffffe000047812 */ /* 0x000fe200078ec0ff */
[----:B------:R-:W-:Y:S01]  /*aa80*/  UIADD3 UR4, UR15, UR4, URZ ;  /* 0x000000040f047290 */ /* 0x000fe2000fffe03f */
[--C-:B------:R-:W-:Y:S02]  /*aa90*/  SHF.R.S32.HI R6, RZ, 0x5, R0.reuse ;  /* 0x00000005ff067819 */ /* 0x100fe40000011400 */
[----:B------:R-:W-:Y:S01]  /*aaa0*/  SHF.R.S32.HI R0, RZ, 0x1f, R0 ;  /* 0x0000001fff007819 */ /* 0x000fe20000011400 */
[----:B------:R-:W-:Y:S01]  /*aab0*/  IMAD.IADD R14, R7, 0x1, -R4 ;  /* 0x00000001070e7824 */ /* 0x000fe200078e0a04 */
[----:B------:R-:W-:Y:S01]  /*aac0*/  LOP3.LUT R3, R5, 0xfffffffc, RZ, 0xc0, !PT ;  /* 0xfffffffc05037812 */ /* 0x000fe200078ec0ff */
[----:B------:R-:W-:Y:S01]  /*aad0*/  IMAD.MOV.U32 R4, RZ, RZ, R2 ;  /* 0x000000ffff047224 */ /* 0x000fe200078e0002 */
[----:B------:R-:W-:Y:S01]  /*aae0*/  LEA.HI R0, R0, R6, RZ, 0x3 ;  /* 0x0000000600007211 */ /* 0x000fe200078f18ff */
[----:B------:R-:W-:Y:S01]  /*aaf0*/  IMAD.U32 R5, RZ, RZ, UR7 ;  /* 0x00000007ff057e24 */ /* 0x000fe2000f8e00ff */
[----:B------:R-:W-:Y:S01]  /*ab00*/  IADD3 R7, -R3, R7, RZ ;  /* 0x0000000703077210 */ /* 0x000fe20007ffe1ff */
[----:B------:R-:W-:Y:S01]  /*ab10*/  IMAD.U32 R3, RZ, RZ, UR15 ;  /* 0x0000000fff037e24 */ /* 0x000fe2000f8e00ff */
[----:B------:R-:W-:Y:S01]  /*ab20*/  LOP3.LUT R0, R0, 0xffffff8, RZ, 0xc0, !PT ;  /* 0x0ffffff800007812 */ /* 0x000fe200078ec0ff */
[----:B---3--:R-:W-:Y:S01]  /*ab30*/  IMAD.WIDE.U32 R4, R10, c[0x0][0x4d8], R4 ;  /* 0x000136000a047a25 */ /* 0x008fe200078e0004 */
[----:B------:R-:W-:-:S02]  /*ab40*/  SHF.R.S32.HI R2, RZ, 0x1f, R14 ;  /* 0x0000001fff027819 */ /* 0x000fc4000001140e */
[----:B------:R-:W-:Y:S01]  /*ab50*/  SHF.R.S32.HI R11, RZ, 0x1f, R10 ;  /* 0x0000001fff0b7819 */ /* 0x000fe2000001140a */
[----:B------:R-:W-:Y:S01]  /*ab60*/  IMAD.IADD R8, R6, 0x1, -R0 ;  /* 0x0000000106087824 */ /* 0x000fe200078e0a00 */
[C---:B------:R-:W-:Y:S02]  /*ab70*/  LEA.HI R0, R7.reuse, R7, RZ, 0x1 ;  /* 0x0000000707007211 */ /* 0x040fe400078f08ff */
[----:B------:R-:W-:Y:S01]  /*ab80*/  LEA.HI R18, R2, R14, RZ, 0x2 ;  /* 0x0000000e02127211 */ /* 0x000fe200078f10ff */
[----:B------:R-:W-:Y:S01]  /*ab90*/  IMAD.U32 R2, RZ, RZ, UR14 ;  /* 0x0000000eff027e24 */ /* 0x000fe2000f8e00ff */
[----:B------:R-:W-:Y:S02]  /*aba0*/  LOP3.LUT R0, R0, 0x1ffffffe, RZ, 0xc0, !PT ;  /* 0x1ffffffe00007812 */ /* 0x000fe400078ec0ff */
[----:B------:R-:W-:Y:S02]  /*abb0*/  SHF.R.S32.HI R6, RZ, 0x2, R18 ;  /* 0x00000002ff067819 */ /* 0x000fe40000011412 */
[----:B------:R-:W-:Y:S01]  /*abc0*/  MOV R3, UR4 ;  /* 0x0000000400037c02 */ /* 0x000fe20008000f00 */
[----:B------:R-:W-:-:S02]  /*abd0*/  IMAD.IADD R0, R7, 0x1, -R0 ;  /* 0x0000000107007824 */ /* 0x000fc400078e0a00 */
[----:B------:R-:W-:Y:S02]  /*abe0*/  IMAD R15, R8, 0x10, R6 ;  /* 0x00000010080f7824 */ /* 0x000fe400078e0206 */
[C---:B------:R-:W-:Y:S02]  /*abf0*/  IMAD R7, R11.reuse, c[0x0][0x4d8], RZ ;  /* 0x000136000b077a24 */ /* 0x040fe400078e02ff */
[----:B------:R-:W-:Y:S01]  /*ac00*/  IMAD R6, R11, c[0x0][0x440], RZ ;  /* 0x000110000b067a24 */ /* 0x000fe200078e02ff */
[----:B------:R-:W-:Y:S01]  /*ac10*/  LEA R0, R0, R15, 0x3 ;  /* 0x0000000f00007211 */ /* 0x000fe200078e18ff */
[C---:B------:R-:W-:Y:S02]  /*ac20*/  IMAD R7, R10.reuse, c[0x0][0x4dc], R7 ;  /* 0x000137000a077a24 */ /* 0x040fe400078e0207 */
[----:B------:R-:W-:Y:S02]  /*ac30*/  IMAD R6, R10, c[0x0][0x444], R6 ;  /* 0x000111000a067a24 */ /* 0x000fe400078e0206 */
[----:B----4-:R-:W-:Y:S01]  /*ac40*/  IMAD R8, R19, 0x80, R0 ;  /* 0x0000008013087824 */ /* 0x010fe200078e0200 */
[----:B------:R-:W-:Y:S01]  /*ac50*/  SHF.R.S32.HI R0, RZ, 0x1f, R9 ;  /* 0x0000001fff007819 */ /* 0x000fe20000011409 */
[----:B------:R-:W-:-:S02]  /*ac60*/  IMAD.IADD R5, R5, 0x1, R7 ;  /* 0x0000000105057824 */ /* 0x000fc400078e0207 */
[----:B------:R-:W-:-:S04]  /*ac70*/  @P1 IMAD.HI.U32 R7, R8, c[0x0][0x4ec], RZ ;  /* 0x00013b0008071a27 */ /* 0x000fc800078e00ff */
[----:B------:R-:W-:-:S04]  /*ac80*/  IMAD.WIDE.U32 R2, R10, c[0x0][0x440], R2 ;  /* 0x000110000a027a25 */ /* 0x000fc800078e0002 */
[----:B------:R-:W-:Y:S01]  /*ac90*/  IMAD.MOV.U32 R10, RZ, RZ, R8 ;  /* 0x000000ffff0a7224 */ /* 0x000fe200078e0008 */
[----:B------:R-:W-:Y:S02]  /*aca0*/  @P1 SHF.R.U32.HI R10, RZ, c[0x0][0x4f0], R7 ;  /* 0x00013c00ff0a1a19 */ /* 0x000fe40000011607 */
[----:B------:R-:W-:Y:S01]  /*acb0*/  IADD3 R3, R3, R6, RZ ;  /* 0x0000000603037210 */ /* 0x000fe20007ffe0ff */
[C---:B------:R-:W-:Y:S02]  /*acc0*/  IMAD R6, R0.reuse, c[0x0][0x4e0], RZ ;  /* 0x0001380000067a24 */ /* 0x040fe400078e02ff */
[----:B------:R-:W-:Y:S02]  /*acd0*/  IMAD R0, R0, c[0x0][0x448], RZ ;  /* 0x0001120000007a24 */ /* 0x000fe400078e02ff */
[----:B------:R-:W-:Y:S02]  /*ace0*/  IMAD.MOV R11, RZ, RZ, -R10 ;  /* 0x000000ffff0b7224 */ /* 0x000fe400078e0a0a */
[----:B------:R-:W-:-:S02]  /*acf0*/  IMAD R13, R9, c[0x0][0x4e4], R6 ;  /* 0x00013900090d7a24 */ /* 0x000fc400078e0206 */
[----:B------:R-:W-:-:S04]  /*ad00*/  IMAD.WIDE.U32 R6, R9, c[0x0][0x448], R2 ;  /* 0x0001120009067a25 */ /* 0x000fc800078e0002 */
[C---:B------:R-:W-:Y:S01]  /*ad10*/  IMAD R12, R9.reuse, c[0x0][0x44c], R0 ;  /* 0x00011300090c7a24 */ /* 0x040fe200078e0200 */
[----:B------:R-:W-:Y:S01]  /*ad20*/  MOV R0, R8 ;  /* 0x0000000800007202 */ /* 0x000fe20000000f00 */
[----:B------:R-:W-:-:S04]  /*ad30*/  IMAD.WIDE.U32 R2, R9, c[0x0][0x4e0], R4 ;  /* 0x0001380009027a25 */ /* 0x000fc800078e0004 */
[----:B------:R-:W-:Y:S01]  /*ad40*/  IMAD R9, R11, c[0x0][0x4e8], R8 ;  /* 0x00013a000b097a24 */ /* 0x000fe200078e0208 */
[----:B------:R-:W-:Y:S01]  /*ad50*/  SHF.R.S32.HI R11, RZ, 0x1f, R10 ;  /* 0x0000001fff0b7819 */ /* 0x000fe2000001140a */
[----:B------:R-:W-:Y:S01]  /*ad60*/  @P1 IMAD.HI.U32 R4, R8, c[0x0][0x4ec], RZ ;  /* 0x00013b0008041a27 */ /* 0x000fe200078e00ff */
[----:B------:R-:W-:Y:S01]  /*ad70*/  BAR.SYNC.DEFER_BLOCKING 0x1, 0x100 ;  /* 0x0044000000007b1d */ /* 0x000fe20000010000 */
[----:B------:R-:W-:Y:S02]  /*ad80*/  IADD3 R2, P0, R10, R2, RZ ;  /* 0x000000020a027210 */ /* 0x000fe40007f1e0ff */
[----:B------:R-:W-:Y:S01]  /*ad90*/  IMAD.IADD R5, R7, 0x1, R12 ;  /* 0x0000000107057824 */ /* 0x000fe200078e020c */
[----:B------:R-:W-:Y:S02]  /*ada0*/  SHF.R.S32.HI R7, RZ, 0x1f, R9 ;  /* 0x0000001fff077819 */ /* 0x000fe40000011409 */
[----:B------:R-:W-:Y:S02]  /*adb0*/  @P1 SHF.R.U32.HI R0, RZ, c[0x0][0x4f0], R4 ;  /* 0x00013c00ff001a19 */ /* 0x000fe40000011604 */
[----:B------:R-:W-:Y:S01]  /*adc0*/  IADD3.X R3, R11, R3, R13, P0, !PT ;  /* 0x000000030b037210 */ /* 0x000fe200007fe40d */
[----:B------:R-:W-:Y:S01]  /*add0*/  IMAD R11, R19, 0x80, R15 ;  /* 0x00000080130b7824 */ /* 0x000fe200078e020f */
[----:B------:R-:W-:Y:S01]  /*ade0*/  MOV R4, R6 ;  /* 0x0000000600047202 */ /* 0x000fe20000000f00 */
[----:B------:R-:W-:Y:S01]  /*adf0*/  IMAD R6, R7, c[0x0][0x4c8], RZ ;  /* 0x0001320007067a24 */ /* 0x000fe200078e02ff */
[----:B------:R-:W-:Y:S01]  /*ae00*/  SHF.R.S32.HI R7, RZ, 0x1f, R0 ;  /* 0x0000001fff077819 */ /* 0x000fe20000011400 */
[----:B------:R-:W-:Y:S01]  /*ae10*/  IMAD.WIDE.U32 R2, R9, c[0x0][0x4c8], R2 ;  /* 0x0001320009027a25 */ /* 0x000fe200078e0002 */
[----:B------:R-:W-:-:S03]  /*ae20*/  LOP3.LUT P1, RZ, R14, 0x3, RZ, 0xc0, !PT ;  /* 0x000000030eff7812 */ /* 0x000fc6000782c0ff */
[----:B------:R-:W-:Y:S02]  /*ae30*/  IMAD.MOV R10, RZ, RZ, -R0 ;  /* 0x000000ffff0a7224 */ /* 0x000fe400078e0a00 */
[----:B------:R-:W-:Y:S01]  /*ae40*/  IMAD R9, R9, c[0x0][0x4cc], R6 ;  /* 0x0001330009097a24 */ /* 0x000fe200078e0206 */
[----:B------:R-:W-:Y:S01]  /*ae50*/  LEA R6, P0, R2, c[0x0][0x4a8], 0x2 ;  /* 0x00012a0002067a11 */ /* 0x000fe200078010ff */
[----:B------:R-:W-:Y:S02]  /*ae60*/  IMAD R10, R10, c[0x0][0x4e8], R8 ;  /* 0x00013a000a0a7a24 */ /* 0x000fe400078e0208 */
[----:B------:R-:W-:Y:S01]  /*ae70*/  IMAD R7, R7, c[0x0][0x430], RZ ;  /* 0x00010c0007077a24 */ /* 0x000fe200078e02ff */
[----:B------:R-:W-:Y:S01]  /*ae80*/  IADD3 R3, R3, R9, RZ ;  /* 0x0000000903037210 */ /* 0x000fe20007ffe0ff */
[----:B------:R-:W-:Y:S01]  /*ae90*/  IMAD.WIDE.U32 R4, R0, c[0x0][0x430], R4 ;  /* 0x00010c0000047a25 */ /* 0x000fe200078e0004 */
[----:B------:R-:W-:Y:S02]  /*aea0*/  SHFL.IDX PT, R8, R6, RZ, 0x1c1f ;  /* 0x001c1fff06087589 */ /* 0x000fe400000e0000 */
[----:B------:R-:W-:Y:S01]  /*aeb0*/  LEA.HI.X R2, R2, c[0x0][0x4ac], R3, 0x2, P0 ;  /* 0x00012b0002027a11 */ /* 0x000fe200000f1403 */
[----:B------:R-:W-:Y:S01]  /*aec0*/  IMAD R0, R0, c[0x0][0x434], R7 ;  /* 0x00010d0000007a24 */ /* 0x000fe200078e0207 */
[----:B------:R-:W-:Y:S01]  /*aed0*/  SHF.R.S32.HI R7, RZ, 0x1f, R10 ;  /* 0x0000001fff077819 */ /* 0x000fe2000001140a */
[----:B------:R-:W-:Y:S03]  /*aee0*/  SHFL.IDX PT, R6, R6, 0x1, 0x1c1f ;  /* 0x003c1f0006067f89 */ /* 0x000fe600000e0000 */
[----:B------:R-:W-:Y:S01]  /*aef0*/  IADD3 R3, R5, R0, RZ ;  /* 0x0000000005037210 */ /* 0x000fe20007ffe0ff */
[----:B------:R-:W-:Y:S01]  /*af00*/  IMAD R0, R7, c[0x0][0x428], RZ ;  /* 0x00010a0007007a24 */ /* 0x000fe200078e02ff */
[----:B------:R-:W1:Y:S01]  /*af10*/  SHFL.IDX PT, R9, R2, RZ, 0x1c1f ;  /* 0x001c1fff02097589 */ /* 0x000e6200000e0000 */
[----:B------:R-:W-:-:S02]  /*af20*/  IMAD R5, R20, c[0x0][0x388], RZ ;  /* 0x0000e20014057a24 */ /* 0x000fc400078e02ff */
[----:B------:R-:W-:Y:S01]  /*af30*/  IMAD R0, R10, c[0x0][0x42c], R0 ;  /* 0x00010b000a007a24 */ /* 0x000fe200078e0200 */
[----:B------:R2:W3:Y:S02]  /*af40*/  SHFL.IDX PT, R7, R2, 0x1, 0x1c1f ;  /* 0x003c1f0002077f89 */ /* 0x0004e400000e0000 */
[----:B------:R-:W-:-:S13]  /*af50*/  ISETP.GE.OR P2, PT, R11, R5, P1 ;  /* 0x000000050b00720c */ /* 0x000fda0000f46670 */
[----:B-1----:R1:W-:Y:S01]  /*af60*/  @!P2 ST.E [R8.64], R16 ;  /* 0x000000100800a985 */ /* 0x0023e2000c10190a */
[----:B--2---:R-:W-:Y:S01]  /*af70*/  IMAD.MOV.U32 R2, RZ, RZ, R4 ;  /* 0x000000ffff027224 */ /* 0x004fe200078e0004 */
[----:B------:R-:W-:-:S03]  /*af80*/  IADD3 R4, R11, 0x8, RZ ;  /* 0x000000080b047810 */ /* 0x000fc60007ffe0ff */
[----:B------:R-:W-:Y:S01]  /*af90*/  IMAD.WIDE.U32 R2, R10, c[0x0][0x428], R2 ;  /* 0x00010a000a027a25 */ /* 0x000fe200078e0002 */
[----:B------:R-:W-:-:S04]  /*afa0*/  ISETP.GE.OR P1, PT, R4, R5, P1 ;  /* 0x000000050400720c */ /* 0x000fc80000f26670 */
[----:B------:R-:W-:Y:S02]  /*afb0*/  IADD3 R0, R3, R0, RZ ;  /* 0x0000000003007210 */ /* 0x000fe40007ffe0ff */
[----:B------:R-:W-:-:S04]  /*afc0*/  LEA R20, P0, R2, c[0x0][0x400], 0x2 ;  /* 0x0001000002147a11 */ /* 0x000fc800078010ff */
[----:B------:R-:W-:Y:S02]  /*afd0*/  LEA.HI.X R19, R2, c[0x0][0x404], R0, 0x2, P0 ;  /* 0x0001010002137a11 */ /* 0x000fe400000f1400 */
[----:B------:R-:W-:Y:S01]  /*afe0*/  LOP3.LUT R0, R18, 0x7ffffffc, RZ, 0xc0, !PT ;  /* 0x7ffffffc12007812 */ /* 0x000fe200078ec0ff */
[----:B---3--:R1:W-:Y:S01]  /*aff0*/  @!P1 ST.E [R6.64], R17 ;  /* 0x0000001106009985 */ /* 0x0083e2000c10190a */
[-C--:B------:R-:W-:Y:S02]  /*b000*/  ISETP.GE.AND P1, PT, R11, R5.reuse, PT ;  /* 0x000000050b00720c */ /* 0x080fe40003f26270 */
[----:B------:R-:W-:Y:S01]  /*b010*/  ISETP.GE.AND P0, PT, R4, R5, PT ;  /* 0x000000050400720c */ /* 0x000fe20003f06270 */
[----:B------:R-:W-:Y:S01]  /*b020*/  IMAD.IADD R0, R14, 0x1, -R0 ;  /* 0x000000010e007824 */ /* 0x000fe200078e0a00 */
[----:B------:R1:W2:Y:S04]  /*b030*/  SHFL.IDX PT, R2, R20, RZ, 0x1c1f ;  /* 0x001c1fff14027589 */ /* 0x0002a800000e0000 */
[----:B------:R1:W3:Y:S01]  /*b040*/  SHFL.IDX PT, R3, R19, RZ, 0x1c1f ;  /* 0x001c1fff13037589 */ /* 0x0002e200000e0000 */
[----:B------:R-:W-:-:S04]  /*b050*/  SHF.L.U32 R4, R0, 0x1, RZ ;  /* 0x0000000100047819 */ /* 0x000fc800000006ff */
[----:B------:R-:W-:Y:S05]  /*b060*/  @P1 BRA `(.L_x_9) ;  /* 0x000008d000001947 */ /* 0x000fea0003800000 */
[C---:B-1----:R-:W-:Y:S02]  /*b070*/  IADD3 R7, R4.reuse, 0x8, RZ ;  /* 0x0000000804077810 */ /* 0x042fe40007ffe0ff */
[C---:B------:R-:W-:Y:S02]  /*b080*/  IADD3 R6, R4.reuse, 0x10, RZ ;  /* 0x0000001004067810 */ /* 0x040fe40007ffe0ff */
[C---:B------:R-:W-:Y:S02]  /*b090*/  IADD3 R5, R4.reuse, 0x18, RZ ;  /* 0x0000001804057810 */ /* 0x040fe40007ffe0ff */
[----:B------:R-:W-:Y:S02]  /*b0a0*/  ISETP.GE.AND P1, PT, R4, c[0x0][0x3c8], PT ;  /* 0x0000f20004007a0c */ /* 0x000fe40003f26270 */
[----:B------:R-:W-:Y:S02]  /*b0b0*/  ISETP.GE.AND P5, PT, R7, c[0x0][0x3c8], PT ;  /* 0x0000f20007007a0c */ /* 0x000fe40003fa6270 */
[----:B------:R-:W-:-:S02]  /*b0c0*/  ISETP.GE.AND P4, PT, R6, c[0x0][0x3c8], PT ;  /* 0x0000f20006007a0c */ /* 0x000fc40003f86270 */
[----:B------:R-:W-:Y:S02]  /*b0d0*/  ISETP.GE.AND P3, PT, R5, c[0x0][0x3c8], PT ;  /* 0x0000f20005007a0c */ /* 0x000fe40003f66270 */
[C---:B------:R-:W-:Y:S02]  /*b0e0*/  IADD3 R0, R4.reuse, 0x20, RZ ;  /* 0x0000002004007810 */ /* 0x040fe40007ffe0ff */
[----:B------:R-:W-:Y:S02]  /*b0f0*/  IADD3 R15, R4, 0x28, RZ ;  /* 0x00000028040f7810 */ /* 0x000fe40007ffe0ff */
[----:B------:R-:W-:Y:S01]  /*b100*/  ISETP.GE.AND P2, PT, R0, c[0x0][0x3c8], PT ;  /* 0x0000f20000007a0c */ /* 0x000fe20003f46270 */
[C---:B--23--:R-:W-:Y:S01]  /*b110*/  @!P1 IMAD.WIDE R8, R4.reuse, 0x4, R2 ;  /* 0x0000000404089825 */ /* 0x04cfe200078e0202 */
[----:B------:R-:W-:Y:S02]  /*b120*/  IADD3 R14, R4, 0x30, RZ ;  /* 0x00000030040e7810 */ /* 0x000fe40007ffe0ff */
[----:B------:R-:W-:-:S02]  /*b130*/  @!P5 LEA.HI R7, R7, R7, RZ, 0x1 ;  /* 0x000000070707d211 */ /* 0x000fc400078f08ff */
[----:B------:R-:W-:Y:S01]  /*b140*/  @!P4 LEA.HI R10, R6, R6, RZ, 0x1 ;  /* 0x00000006060ac211 */ /* 0x000fe200078f08ff */
[----:B------:R1:W-:Y:S01]  /*b150*/  @!P1 ST.E.64 [R8.64], R104 ;  /* 0x0000006808009985 */ /* 0x0003e2000c101b0a */
[----:B------:R-:W-:Y:S02]  /*b160*/  @!P3 LEA.HI R6, R5, R5, RZ, 0x1 ;  /* 0x000000050506b211 */ /* 0x000fe400078f08ff */
[----:B------:R-:W-:Y:S02]  /*b170*/  ISETP.GE.AND P6, PT, R15, c[0x0][0x3c8], PT ;  /* 0x0000f2000f007a0c */ /* 0x000fe40003fc6270 */
[----:B------:R-:W-:Y:S02]  /*b180*/  @!P5 LOP3.LUT R5, R7, 0xfffffffe, RZ, 0xc0, !PT ;  /* 0xfffffffe0705d812 */ /* 0x000fe400078ec0ff */
[----:B------:R-:W-:Y:S02]  /*b190*/  @!P4 LOP3.LUT R10, R10, 0xfffffffe, RZ, 0xc0, !PT ;  /* 0xfffffffe0a0ac812 */ /* 0x000fe400078ec0ff */
[----:B------:R-:W-:Y:S01]  /*b1a0*/  ISETP.GE.AND P1, PT, R14, c[0x0][0x3c8], PT ;  /* 0x0000f2000e007a0c */ /* 0x000fe20003f26270 */
[----:B------:R-:W-:Y:S01]  /*b1b0*/  @!P5 IMAD.WIDE R12, R5, 0x4, R2 ;  /* 0x00000004050cd825 */ /* 0x000fe200078e0202 */
[----:B------:R-:W-:-:S02]  /*b1c0*/  @!P3 LOP3.LUT R6, R6, 0xfffffffe, RZ, 0xc0, !PT ;  /* 0xfffffffe0606b812 */ /* 0x000fc400078ec0ff */
[----:B------:R-:W-:Y:S01]  /*b1d0*/  @!P2 LEA.HI R0, R0, R0, RZ, 0x1 ;  /* 0x000000000000a211 */ /* 0x000fe200078f08ff */
[--C-:B------:R-:W-:Y:S01]  /*b1e0*/  @!P4 IMAD.WIDE R10, R10, 0x4, R2.reuse ;  /* 0x000000040a0ac825 */ /* 0x100fe200078e0202 */
[----:B------:R2:W-:Y:S01]  /*b1f0*/  @!P5 ST.E.64 [R12.64], R108 ;  /* 0x0000006c0c00d985 */ /* 0x0005e2000c101b0a */
[----:B------:R-:W-:Y:S02]  /*b200*/  IADD3 R5, R4, 0x38, RZ ;  /* 0x0000003804057810 */ /* 0x000fe40007ffe0ff */
[----:B------:R-:W-:Y:S01]  /*b210*/  @!P2 LOP3.LUT R0, R0, 0xfffffffe, RZ, 0xc0, !PT ;  /* 0xfffffffe0000a812 */ /* 0x000fe200078ec0ff */
[----:B------:R3:W-:Y:S01]  /*b220*/  @!P4 ST.E.64 [R10.64], R112 ;  /* 0x000000700a00c985 */ /* 0x0007e2000c101b0a */
[----:B------:R-:W-:Y:S01]  /*b230*/  ISETP.GE.AND P5, PT, R5, c[0x0][0x3c8], PT ;  /* 0x0000f20005007a0c */ /* 0x000fe20003fa6270 */
[----:B-1----:R-:W-:-:S04]  /*b240*/  @!P3 IMAD.WIDE R8, R6, 0x4, R2 ;  /* 0x000000040608b825 */ /* 0x002fc800078e0202 */
[----:B------:R-:W-:Y:S01]  /*b250*/  @!P2 IMAD.WIDE R6, R0, 0x4, R2 ;  /* 0x000000040006a825 */ /* 0x000fe200078e0202 */
[----:B------:R1:W-:Y:S01]  /*b260*/  @!P3 ST.E.64 [R8.64], R116 ;  /* 0x000000740800b985 */ /* 0x0003e2000c101b0a */
[----:B------:R-:W-:Y:S02]  /*b270*/  @!P1 LEA.HI R0, R14, R14, RZ, 0x1 ;  /* 0x0000000e0e009211 */ /* 0x000fe400078f08ff */
[----:B------:R-:W-:Y:S01]  /*b280*/  IADD3 R14, R4, 0x60, RZ ;  /* 0x00000060040e7810 */ /* 0x000fe20007ffe0ff */
[----:B------:R4:W-:Y:S01]  /*b290*/  @!P2 ST.E.64 [R6.64], R120 ;  /* 0x000000780600a985 */ /* 0x0009e2000c101b0a */
[----:B------:R-:W-:Y:S02]  /*b2a0*/  @!P1 LOP3.LUT R0, R0, 0xfffffffe, RZ, 0xc0, !PT ;  /* 0xfffffffe00009812 */ /* 0x000fe400078ec0ff */
[C---:B--2---:R-:W-:Y:S02]  /*b2b0*/  IADD3 R12, R4.reuse, 0x50, RZ ;  /* 0x00000050040c7810 */ /* 0x044fe40007ffe0ff */
[----:B---3--:R-:W-:-:S02]  /*b2c0*/  IADD3 R10, R4, 0x40, RZ ;  /* 0x00000040040a7810 */ /* 0x008fc40007ffe0ff */
[----:B------:R-:W-:Y:S02]  /*b2d0*/  IADD3 R11, R4, 0x48, RZ ;  /* 0x00000048040b7810 */ /* 0x000fe40007ffe0ff */
[----:B------:R-:W-:Y:S02]  /*b2e0*/  ISETP.GE.AND P4, PT, R10, c[0x0][0x3c8], PT ;  /* 0x0000f2000a007a0c */ /* 0x000fe40003f86270 */
[----:B------:R-:W-:Y:S02]  /*b2f0*/  ISETP.GE.AND P3, PT, R11, c[0x0][0x3c8], PT ;  /* 0x0000f2000b007a0c */ /* 0x000fe40003f66270 */
[----:B------:R-:W-:Y:S02]  /*b300*/  ISETP.GE.AND P2, PT, R12, c[0x0][0x3c8], PT ;  /* 0x0000f2000c007a0c */ /* 0x000fe40003f46270 */
[----:B-1----:R-:W-:Y:S02]  /*b310*/  @!P6 LEA.HI R8, R15, R15, RZ, 0x1 ;  /* 0x0000000f0f08e211 */ /* 0x002fe400078f08ff */
[----:B------:R-:W-:-:S02]  /*b320*/  IADD3 R15, R4, 0x58, RZ ;  /* 0x00000058040f7810 */ /* 0x000fc40007ffe0ff */
[----:B------:R-:W-:Y:S01]  /*b330*/  @!P6 LOP3.LUT R8, R8, 0xfffffffe, RZ, 0xc0, !PT ;  /* 0xfffffffe0808e812 */ /* 0x000fe200078ec0ff */
[----:B----4-:R-:W-:Y:S01]  /*b340*/  @!P1 IMAD.WIDE R6, R0, 0x4, R2 ;  /* 0x0000000400069825 */ /* 0x010fe200078e0202 */
[----:B------:R-:W-:-:S05]  /*b350*/  @!P5 LEA.HI R0, R5, R5, RZ, 0x1 ;  /* 0x000000050500d211 */ /* 0x000fca00078f08ff */
[----:B------:R-:W-:Y:S01]  /*b360*/  @!P2 LEA.HI R5, R12, R12, RZ, 0x1 ;  /* 0x0000000c0c05a211 */ /* 0x000fe200078f08ff */
[--C-:B------:R-:W-:Y:S01]  /*b370*/  @!P6 IMAD.WIDE R8, R8, 0x4, R2.reuse ;  /* 0x000000040808e825 */ /* 0x100fe200078e0202 */
[----:B------:R-:W-:Y:S02]  /*b380*/  @!P5 LOP3.LUT R0, R0, 0xfffffffe, RZ, 0xc0, !PT ;  /* 0xfffffffe0000d812 */ /* 0x000fe400078ec0ff */
[----:B------:R-:W-:Y:S02]  /*b390*/  @!P2 LOP3.LUT R5, R5, 0xfffffffe, RZ, 0xc0, !PT ;  /* 0xfffffffe0505a812 */ /* 0x000fe400078ec0ff */
[----:B------:R-:W-:Y:S01]  /*b3a0*/  @!P6 ST.E.64 [R8.64], R124 ;  /* 0x0000007c0800e985 */ /* 0x000fe2000c101b0a */
[----:B------:R-:W-:Y:S02]  /*b3b0*/  ISETP.GE.AND P6, PT, R14, c[0x0][0x3c8], PT ;  /* 0x0000f2000e007a0c */ /* 0x000fe40003fc6270 */
[----:B------:R-:W-:Y:S01]  /*b3c0*/  @!P2 IMAD.WIDE R12, R5, 0x4, R2 ;  /* 0x00000004050ca825 */ /* 0x000fe200078e0202 */
[----:B------:R1:W-:Y:S01]  /*b3d0*/  @!P1 ST.E.64 [R6.64], R128 ;  /* 0x0000008006009985 */ /* 0x0003e2000c101b0a */
[----:B------:R-:W-:-:S02]  /*b3e0*/  ISETP.GE.AND P1, PT, R15, c[0x0][0x3c8], PT ;  /* 0x0000f2000f007a0c */ /* 0x000fc40003f26270 */
[----:B------:R-:W-:Y:S02]  /*b3f0*/  IADD3 R5, R4, 0x68, RZ ;  /* 0x0000006804057810 */ /* 0x000fe40007ffe0ff */
[----:B-1----:R-:W-:Y:S02]  /*b400*/  @!P4 LEA.HI R7, R10, R10, RZ, 0x1 ;  /* 0x0000000a0a07c211 */ /* 0x002fe400078f08ff */
[----:B------:R-:W-:Y:S01]  /*b410*/  @!P3 LEA.HI R6, R11, R11, RZ, 0x1 ;  /* 0x0000000b0b06b211 */ /* 0x000fe200078f08ff */
[--C-:B------:R-:W-:Y:S01]  /*b420*/  @!P5 IMAD.WIDE R10, R0, 0x4, R2.reuse ;  /* 0x00000004000ad825 */ /* 0x100fe200078e0202 */
[----:B------:R-:W-:Y:S02]  /*b430*/  @!P4 LOP3.LUT R7, R7, 0xfffffffe, RZ, 0xc0, !PT ;  /* 0xfffffffe0707c812 */ /* 0x000fe400078ec0ff */
[----:B------:R-:W-:Y:S02]  /*b440*/  @!P3 LOP3.LUT R6, R6, 0xfffffffe, RZ, 0xc0, !PT ;  /* 0xfffffffe0606b812 */ /* 0x000fe400078ec0ff */
[----:B------:R1:W-:Y:S01]  /*b450*/  @!P5 ST.E.64 [R10.64], R132 ;  /* 0x000000840a00d985 */ /* 0x0003e2000c101b0a */
[----:B------:R-:W-:Y:S01]  /*b460*/  @!P4 IMAD.WIDE R8, R7, 0x4, R2 ;  /* 0x000000040708c825 */ /* 0x000fe200078e0202 */
[----:B------:R-:W-:-:S02]  /*b470*/  ISETP.GE.AND P5, PT, R5, c[0x0][0x3c8], PT ;  /* 0x0000f20005007a0c */ /* 0x000fc40003fa6270 */
[----:B------:R-:W-:Y:S01]  /*b480*/  @!P6 LEA.HI R0, R14, R14, RZ, 0x1 ;  /* 0x0000000e0e00e211 */ /* 0x000fe200078f08ff */
[----:B------:R-:W-:Y:S01]  /*b490*/  @!P3 IMAD.WIDE R6, R6, 0x4, R2 ;  /* 0x000000040606b825 */ /* 0x000fe200078e0202 */
[----:B------:R2:W-:Y:S02]  /*b4a0*/  @!P4 ST.E.64 [R8.64], R136 ;  /* 0x000000880800c985 */ /* 0x0005e4000c101b0a */
[----:B------:R-:W-:Y:S02]  /*b4b0*/  @!P6 LOP3.LUT R0, R0, 0xfffffffe, RZ, 0xc0, !PT ;  /* 0xfffffffe0000e812 */ /* 0x000fe400078ec0ff */
[----:B------:R3:W-:Y:S04]  /*b4c0*/  @!P3 ST.E.64 [R6.64], R140 ;  /* 0x0000008c0600b985 */ /* 0x0007e8000c101b0a */
[----:B------:R4:W-:Y:S01]  /*b4d0*/  @!P2 ST.E.64 [R12.64], R144 ;  /* 0x000000900c00a985 */ /* 0x0009e2000c101b0a */
[----:B-1----:R-:W-:-:S02]  /*b4e0*/  IADD3 R10, R4, 0x78, RZ ;  /* 0x00000078040a7810 */ /* 0x002fc40007ffe0ff */
[----:B------:R-:W-:Y:S02]  /*b4f0*/  IADD3 R11, R4, 0x80, RZ ;  /* 0x00000080040b7810 */ /* 0x000fe40007ffe0ff */
[----:B------:R-:W-:Y:S02]  /*b500*/  ISETP.GE.AND P3, PT, R10, c[0x0][0x3c8], PT ;  /* 0x0000f2000a007a0c */ /* 0x000fe40003f66270 */
[----:B--2---:R-:W-:Y:S02]  /*b510*/  IADD3 R9, R4, 0x70, RZ ;  /* 0x0000007004097810 */ /* 0x004fe40007ffe0ff */
[----:B------:R-:W-:Y:S02]  /*b520*/  ISETP.GE.AND P2, PT, R11, c[0x0][0x3c8], PT ;  /* 0x0000f2000b007a0c */ /* 0x000fe40003f46270 */
[----:B---3--:R-:W-:Y:S02]  /*b530*/  @!P1 LEA.HI R6, R15, R15, RZ, 0x1 ;  /* 0x0000000f0f069211 */ /* 0x008fe400078f08ff */
[----:B------:R-:W-:-:S02]  /*b540*/  ISETP.GE.AND P4, PT, R9, c[0x0][0x3c8], PT ;  /* 0x0000f20009007a0c */ /* 0x000fc40003f86270 */
[----:B------:R-:W-:Y:S02]  /*b550*/  @!P1 LOP3.LUT R6, R6, 0xfffffffe, RZ, 0xc0, !PT ;  /* 0xfffffffe06069812 */ /* 0x000fe400078ec0ff */
[----:B----4-:R-:W-:Y:S02]  /*b560*/  IADD3 R12, R4, 0x88, RZ ;  /* 0x00000088040c7810 */ /* 0x010fe40007ffe0ff */
[----:B------:R-:W-:Y:S01]  /*b570*/  @!P5 LEA.HI R8, R5, R5, RZ, 0x1 ;  /* 0x000000050508d211 */ /* 0x000fe200078f08ff */
[----:B------:R-:W-:-:S05]  /*b580*/  @!P1 IMAD.WIDE R6, R6, 0x4, R2 ;  /* 0x0000000406069825 */ /* 0x000fca00078e0202 */
[----:B------:R1:W-:Y:S01]  /*b590*/  @!P1 ST.E.64 [R6.64], R148 ;  /* 0x0000009406009985 */ /* 0x0003e2000c101b0a */
[----:B------:R-:W-:Y:S02]  /*b5a0*/  ISETP.GE.AND P1, PT, R12, c[0x0][0x3c8], PT ;  /* 0x0000f2000c007a0c */ /* 0x000fe40003f26270 */
[----:B------:R-:W-:-:S04]  /*b5b0*/  @!P4 LEA.HI R5, R9, R9, RZ, 0x1 ;  /* 0x000000090905c211 */ /* 0x000fc800078f08ff */
[----:B------:R-:W-:-:S07]  /*b5c0*/  @!P4 LOP3.LUT R5, R5, 0xfffffffe, RZ, 0xc0, !PT ;  /* 0xfffffffe0505c812 */ /* 0x000fce00078ec0ff */
[----:B------:R-:W-:Y:S01]  /*b5d0*/  @!P1 LEA.HI R9, R12, R12, RZ, 0x1 ;  /* 0x0000000c0c099211 */ /* 0x000fe200078f08ff */
[----:B-1----:R-:W-:Y:S01]  /*b5e0*/  @!P6 IMAD.WIDE R6, R0, 0x4, R2 ;  /* 0x000000040006e825 */ /* 0x002fe200078e0202 */
[----:B------:R-:W-:-:S04]  /*b5f0*/  @!P3 LEA.HI R0, R10, R10, RZ, 0x1 ;  /* 0x0000000a0a00b211 */ /* 0x000fc800078f08ff */
[----:B------:R1:W-:Y:S01]  /*b600*/  @!P6 ST.E.64 [R6.64], R52 ;  /* 0x000000340600e985 */ /* 0x0003e2000c101b0a */
[----:B------:R-:W-:Y:S02]  /*b610*/  @!P3 LOP3.LUT R12, R0, 0xfffffffe, RZ, 0xc0, !PT ;  /* 0xfffffffe000cb812 */ /* 0x000fe400078ec0ff */
[----:B------:R-:W-:-:S03]  /*b620*/  @!P1 LOP3.LUT R0, R9, 0xfffffffe, RZ, 0xc0, !PT ;  /* 0xfffffffe09009812 */ /* 0x000fc600078ec0ff */
[--C-:B------:R-:W-:Y:S01]  /*b630*/  @!P3 IMAD.WIDE R12, R12, 0x4, R2.reuse ;  /* 0x000000040c0cb825 */ /* 0x100fe200078e0202 */
[----:B-1----:R-:W-:Y:S02]  /*b640*/  @!P5 LOP3.LUT R6, R8, 0xfffffffe, RZ, 0xc0, !PT ;  /* 0xfffffffe0806d812 */ /* 0x002fe400078ec0ff */
[----:B------:R-:W-:Y:S01]  /*b650*/  @!P2 LEA.HI R8, R11, R11, RZ, 0x1 ;  /* 0x0000000b0b08a211 */ /* 0x000fe200078f08ff */
[--C-:B------:R-:W-:Y:S01]  /*b660*/  @!P4 IMAD.WIDE R10, R5, 0x4, R2.reuse ;  /* 0x00000004050ac825 */ /* 0x100fe200078e0202 */
[----:B------:R-:W-:Y:S02]  /*b670*/  IADD3 R5, R4, 0xb0, RZ ;  /* 0x000000b004057810 */ /* 0x000fe40007ffe0ff */
[----:B------:R-:W-:Y:S01]  /*b680*/  @!P2 LOP3.LUT R8, R8, 0xfffffffe, RZ, 0xc0, !PT ;  /* 0xfffffffe0808a812 */ /* 0x000fe200078ec0ff */
[----:B------:R-:W-:-:S04]  /*b690*/  @!P5 IMAD.WIDE R6, R6, 0x4, R2 ;  /* 0x000000040606d825 */ /* 0x000fc800078e0202 */
[--C-:B------:R-:W-:Y:S01]  /*b6a0*/  @!P2 IMAD.WIDE R8, R8, 0x4, R2.reuse ;  /* 0x000000040808a825 */ /* 0x100fe200078e0202 */
[----:B------:R1:W-:Y:S04]  /*b6b0*/  @!P5 ST.E.64 [R6.64], R56 ;  /* 0x000000380600d985 */ /* 0x0003e8000c101b0a */
[----:B------:R2:W-:Y:S04]  /*b6c0*/  @!P4 ST.E.64 [R10.64], R60 ;  /* 0x0000003c0a00c985 */ /* 0x0005e8000c101b0a */
[----:B------:R-:W-:Y:S04]  /*b6d0*/  @!P3 ST.E.64 [R12.64], R64 ;  /* 0x000000400c00b985 */ /* 0x000fe8000c101b0a */
[----:B------:R3:W-:Y:S01]  /*b6e0*/  @!P2 ST.E.64 [R8.64], R68 ;  /* 0x000000440800a985 */ /* 0x0007e2000c101b0a */
[----:B------:R-:W-:Y:S01]  /*b6f0*/  ISETP.GE.AND P2, PT, R5, c[0x0][0x3c8], PT ;  /* 0x0000f20005007a0c */ /* 0x000fe20003f46270 */
[----:B-1----:R-:W-:Y:S01]  /*b700*/  @!P1 IMAD.WIDE R6, R0, 0x4, R2 ;  /* 0x0000000400069825 */ /* 0x002fe200078e0202 */
[----:B------:R-:W-:-:S02]  /*b710*/  IADD3 R0, R4, 0xb8, RZ ;  /* 0x000000b804007810 */ /* 0x000fc40007ffe0ff */
[----:B--2---:R-:W-:Y:S02]  /*b720*/  IADD3 R10, R4, 0x90, RZ ;  /* 0x00000090040a7810 */ /* 0x004fe40007ffe0ff */
[----:B------:R1:W-:Y:S01]  /*b730*/  @!P1 ST.E.64 [R6.64], R72 ;  /* 0x0000004806009985 */ /* 0x0003e2000c101b0a */
[----:B------:R-:W-:Y:S02]  /*b740*/  ISETP.GE.AND P1, PT, R0, c[0x0][0x3c8], PT ;  /* 0x0000f20000007a0c */ /* 0x000fe40003f26270 */
[----:B------:R-:W-:Y:S02]  /*b750*/  ISETP.GE.AND P6, PT, R10, c[0x0][0x3c8], PT ;  /* 0x0000f2000a007a0c */ /* 0x000fe40003fc6270 */
[----:B---3--:R-:W-:-:S04]  /*b760*/  IADD3 R8, R4, 0x98, RZ ;  /* 0x0000009804087810 */ /* 0x008fc80007ffe0ff */
[----:B------:R-:W-:-:S05]  /*b770*/  ISETP.GE.AND P5, PT, R8, c[0x0][0x3c8], PT ;  /* 0x0000f20008007a0c */ /* 0x000fca0003fa6270 */
[----:B------:R-:W-:Y:S02]  /*b780*/  @!P1 LEA.HI R0, R0, R0, RZ, 0x1 ;  /* 0x0000000000009211 */ /* 0x000fe400078f08ff */
[----:B------:R-:W-:Y:S02]  /*b790*/  @!P6 LEA.HI R10, R10, R10, RZ, 0x1 ;  /* 0x0000000a0a0ae211 */ /* 0x000fe400078f08ff */
[----:B------:R-:W-:-:S04]  /*b7a0*/  @!P1 LOP3.LUT R0, R0, 0xfffffffe, RZ, 0xc0, !PT ;  /* 0xfffffffe00009812 */ /* 0x000fc800078ec0ff */
[----:B------:R-:W-:-:S04]  /*b7b0*/  @!P5 LEA.HI R12, R8, R8, RZ, 0x1 ;  /* 0x00000008080cd211 */ /* 0x000fc800078f08ff */
[----:B------:R-:W-:Y:S02]  /*b7c0*/  @!P5 LOP3.LUT R12, R12, 0xfffffffe, RZ, 0xc0, !PT ;  /* 0xfffffffe0c0cd812 */ /* 0x000fe400078ec0ff */
[C---:B-1----:R-:W-:Y:S02]  /*b7d0*/  IADD3 R7, R4.reuse, 0xa0, RZ ;  /* 0x000000a004077810 */ /* 0x042fe40007ffe0ff */
[----:B------:R-:W-:Y:S01]  /*b7e0*/  IADD3 R6, R4, 0xa8, RZ ;  /* 0x000000a804067810 */ /* 0x000fe20007ffe0ff */
[----:B------:R-:W-:Y:S01]  /*b7f0*/  @!P5 IMAD.WIDE R12, R12, 0x4, R2 ;  /* 0x000000040c0cd825 */ /* 0x000fe200078e0202 */
[----:B------:R-:W-:Y:S02]  /*b800*/  ISETP.GE.AND P4, PT, R7, c[0x0][0x3c8], PT ;  /* 0x0000f20007007a0c */ /* 0x000fe40003f86270 */
[----:B------:R-:W-:-:S11]  /*b810*/  ISETP.GE.AND P3, PT, R6, c[0x0][0x3c8], PT ;  /* 0x0000f20006007a0c */ /* 0x000fd60003f66270 */
[----:B------:R-:W-:Y:S02]  /*b820*/  @!P4 LEA.HI R8, R7, R7, RZ, 0x1 ;  /* 0x000000070708c211 */ /* 0x000fe400078f08ff */
[----:B------:R-:W-:Y:S02]  /*b830*/  @!P3 LEA.HI R7, R6, R6, RZ, 0x1 ;  /* 0x000000060607b211 */ /* 0x000fe400078f08ff */
[----:B------:R-:W-:Y:S02]  /*b840*/  @!P2 LEA.HI R6, R5, R5, RZ, 0x1 ;  /* 0x000000050506a211 */ /* 0x000fe400078f08ff */
[----:B------:R-:W-:Y:S02]  /*b850*/  @!P6 LOP3.LUT R5, R10, 0xfffffffe, RZ, 0xc0, !PT ;  /* 0xfffffffe0a05e812 */ /* 0x000fe400078ec0ff */
[----:B------:R-:W-:Y:S02]  /*b860*/  @!P4 LOP3.LUT R8, R8, 0xfffffffe, RZ, 0xc0, !PT ;  /* 0xfffffffe0808c812 */ /* 0x000fe400078ec0ff */
[----:B------:R-:W-:Y:S01]  /*b870*/  @!P3 LOP3.LUT R7, R7, 0xfffffffe, RZ, 0xc0, !PT ;  /* 0xfffffffe0707b812 */ /* 0x000fe200078ec0ff */
[----:B------:R-:W-:Y:S01]  /*b880*/  @!P6 IMAD.WIDE R14, R5, 0x4, R2 ;  /* 0x00000004050ee825 */ /* 0x000fe200078e0202 */
[----:B------:R-:W-:-:S03]  /*b890*/  @!P2 LOP3.LUT R6, R6, 0xfffffffe, RZ, 0xc0, !PT ;  /* 0xfffffffe0606a812 */ /* 0x000fc600078ec0ff */
[--C-:B------:R-:W-:Y:S01]  /*b8a0*/  @!P4 IMAD.WIDE R10, R8, 0x4, R2.reuse ;  /* 0x00000004080ac825 */ /* 0x100fe200078e0202 */
[----:B------:R1:W-:Y:S03]  /*b8b0*/  @!P6 ST.E.64 [R14.64], R76 ;  /* 0x0000004c0e00e985 */ /* 0x0003e6000c101b0a */
[--C-:B------:R-:W-:Y:S01]  /*b8c0*/  @!P3 IMAD.WIDE R8, R7, 0x4, R2.reuse ;  /* 0x000000040708b825 */ /* 0x100fe200078e0202 */
[----:B------:R1:W-:Y:S03]  /*b8d0*/  @!P5 ST.E.64 [R12.64], R80 ;  /* 0x000000500c00d985 */ /* 0x0003e6000c101b0a */
[--C-:B------:R-:W-:Y:S01]  /*b8e0*/  @!P2 IMAD.WIDE R6, R6, 0x4, R2.reuse ;  /* 0x000000040606a825 */ /* 0x100fe200078e0202 */
[----:B------:R1:W-:Y:S03]  /*b8f0*/  @!P4 ST.E.64 [R10.64], R84 ;  /* 0x000000540a00c985 */ /* 0x0003e6000c101b0a */
[----:B------:R-:W-:Y:S01]  /*b900*/  @!P1 IMAD.WIDE R2, R0, 0x4, R2 ;  /* 0x0000000400029825 */ /* 0x000fe200078e0202 */
[----:B------:R1:W-:Y:S04]  /*b910*/  @!P3 ST.E.64 [R8.64], R88 ;  /* 0x000000580800b985 */ /* 0x0003e8000c101b0a */
[----:B------:R1:W-:Y:S04]  /*b920*/  @!P2 ST.E.64 [R6.64], R92 ;  /* 0x0000005c0600a985 */ /* 0x0003e8000c101b0a */
[----:B------:R1:W-:Y:S02]  /*b930*/  @!P1 ST.E.64 [R2.64], R96 ;  /* 0x0000006002009985 */ /* 0x0003e4000c101b0a */
.L_x_9:
[----:B------:R-:W-:Y:S05]  /*b940*/  BSYNC B0 ;  /* 0x0000000000007941 */ /* 0x000fea0003800000 */
.L_x_8:
[----:B-1-3--:R1:W3:Y:S04]  /*b950*/  SHFL.IDX PT, R3, R19, 0x1, 0x1c1f ;  /* 0x003c1f0013037f89 */ /* 0x00a2e800000e0000 */
[----:B--2---:R1:W2:Y:S01]  /*b960*/  SHFL.IDX PT, R2, R20, 0x1, 0x1c1f ;  /* 0x003c1f0014027f89 */ /* 0x0042a200000e0000 */
[----:B------:R-:W-:Y:S05]  /*b970*/  @P0 EXIT ;  /* 0x000000000000094d */ /* 0x000fea0003800000 */
[C---:B------:R-:W-:Y:S02]  /*b980*/  IADD3 R0, R4.reuse, 0x8, RZ ;  /* 0x0000000804007810 */ /* 0x040fe40007ffe0ff */
[----:B------:R-:W-:-:S02]  /*b990*/  IADD3 R5, R4, 0x10, RZ ;  /* 0x0000001004057810 */ /* 0x000fc40007ffe0ff */
[----:B------:R-:W-:Y:S02]  /*b9a0*/  ISETP.GE.AND P0, PT, R0, c[0x0][0x3c8], PT ;  /* 0x0000f20000007a0c */ /* 0x000fe40003f06270 */
[----:B------:R-:W-:Y:S02]  /*b9b0*/  IADD3 R10, R4, 0x18, RZ ;  /* 0x00000018040a7810 */ /* 0x000fe40007ffe0ff */
[----:B------:R-:W-:Y:S02]  /*b9c0*/  ISETP.GE.AND P6, PT, R5, c[0x0][0x3c8], PT ;  /* 0x0000f20005007a0c */ /* 0x000fe40003fc6270 */
[----:B------:R-:W-:Y:S02]  /*b9d0*/  ISETP.GE.AND P5, PT, R10, c[0x0][0x3c8], PT ;  /* 0x0000f2000a007a0c */ /* 0x000fe40003fa6270 */
[C---:B------:R-:W-:Y:S02]  /*b9e0*/  ISETP.GE.AND P1, PT, R4.reuse, c[0x0][0x3c8], PT ;  /* 0x0000f20004007a0c */ /* 0x040fe40003f26270 */
[----:B------:R-:W-:-:S02]  /*b9f0*/  IADD3 R11, R4, 0x20, RZ ;  /* 0x00000020040b7810 */ /* 0x000fc40007ffe0ff */
[----:B------:R-:W-:Y:S02]  /*ba00*/  IADD3 R12, R4, 0x28, RZ ;  /* 0x00000028040c7810 */ /* 0x000fe40007ffe0ff */
[----:B------:R-:W-:Y:S02]  /*ba10*/  @!P0 LEA.HI R0, R0, R0, RZ, 0x1 ;  /* 0x0000000000008211 */ /* 0x000fe400078f08ff */
[----:B------:R-:W-:Y:S02]  /*ba20*/  IADD3 R13, R4, 0x30, RZ ;  /* 0x00000030040d7810 */ /* 0x000fe40007ffe0ff */
[----:B------:R-:W-:Y:S02]  /*ba30*/  @!P0 LOP3.LUT R0, R0, 0xfffffffe, RZ, 0xc0, !PT ;  /* 0xfffffffe00008812 */ /* 0x000fe400078ec0ff */
[----:B------:R-:W-:Y:S01]  /*ba40*/  ISETP.GE.AND P4, PT, R11, c[0x0][0x3c8], PT ;  /* 0x0000f2000b007a0c */ /* 0x000fe20003f86270 */
[----:B--23--:R-:W-:Y:S01]  /*ba50*/  @!P1 IMAD.WIDE R8, R4, 0x4, R2 ;  /* 0x0000000404089825 */ /* 0x00cfe200078e0202 */
[----:B------:R-:W-:-:S02]  /*ba60*/  ISETP.GE.AND P3, PT, R12, c[0x0][0x3c8], PT ;  /* 0x0000f2000c007a0c */ /* 0x000fc40003f66270 */
[----:B------:R-:W-:Y:S01]  /*ba70*/  ISETP.GE.AND P2, PT, R13, c[0x0][0x3c8], PT ;  /* 0x0000f2000d007a0c */ /* 0x000fe20003f46270 */
[----:B------:R-:W-:Y:S01]  /*ba80*/  @!P0 IMAD.WIDE R6, R0, 0x4, R2 ;  /* 0x0000000400068825 */ /* 0x000fe200078e0202 */
[----:B------:R-:W-:Y:S01]  /*ba90*/  @!P6 LEA.HI R0, R5, R5, RZ, 0x1 ;  /* 0x000000050500e211 */ /* 0x000fe200078f08ff */
[----:B------:R2:W-:Y:S01]  /*baa0*/  @!P1 ST.E.64 [R8.64], R106 ;  /* 0x0000006a08009985 */ /* 0x0005e2000c101b0a */
[----:B------:R-:W-:Y:S02]  /*bab0*/  @!P5 LEA.HI R5, R10, R10, RZ, 0x1 ;  /* 0x0000000a0a05d211 */ /* 0x000fe400078f08ff */
[----:B------:R-:W-:Y:S01]  /*bac0*/  @!P6 LOP3.LUT R0, R0, 0xfffffffe, RZ, 0xc0, !PT ;  /* 0xfffffffe0000e812 */ /* 0x000fe200078ec0ff */
[----:B------:R3:W-:Y:S01]  /*bad0*/  @!P0 ST.E.64 [R6.64], R110 ;  /* 0x0000006e06008985 */ /* 0x0007e2000c101b0a */
[C---:B------:R-:W-:Y:S02]  /*bae0*/  IADD3 R14, R4.reuse, 0x38, RZ ;  /* 0x00000038040e7810 */ /* 0x040fe40007ffe0ff */
[----:B------:R-:W-:-:S02]  /*baf0*/  IADD3 R15, R4, 0x40, RZ ;  /* 0x00000040040f7810 */ /* 0x000fc40007ffe0ff */
[----:B------:R-:W-:Y:S02]  /*bb00*/  @!P5 LOP3.LUT R5, R5, 0xfffffffe, RZ, 0xc0, !PT ;  /* 0xfffffffe0505d812 */ /* 0x000fe400078ec0ff */
[----:B------:R-:W-:Y:S02]  /*bb10*/  ISETP.GE.AND P1, PT, R14, c[0x0][0x3c8], PT ;  /* 0x0000f2000e007a0c */ /* 0x000fe40003f26270 */
[----:B------:R-:W-:Y:S02]  /*bb20*/  ISETP.GE.AND P0, PT, R15, c[0x0][0x3c8], PT ;  /* 0x0000f2000f007a0c */ /* 0x000fe40003f06270 */
[C---:B------:R-:W-:Y:S02]  /*bb30*/  IADD3 R16, R4.reuse, 0x48, RZ ;  /* 0x0000004804107810 */ /* 0x040fe40007ffe0ff */
[----:B------:R-:W-:Y:S01]  /*bb40*/  IADD3 R17, R4, 0x50, RZ ;  /* 0x0000005004117810 */ /* 0x000fe20007ffe0ff */
[----:B--2---:R-:W-:Y:S01]  /*bb50*/  @!P6 IMAD.WIDE R8, R0, 0x4, R2 ;  /* 0x000000040008e825 */ /* 0x004fe200078e0202 */
[----:B------:R-:W-:-:S03]  /*bb60*/  @!P4 LEA.HI R0, R11, R11, RZ, 0x1 ;  /* 0x0000000b0b00c211 */ /* 0x000fc600078f08ff */
[----:B---3--:R-:W-:Y:S01]  /*bb70*/  @!P5 IMAD.WIDE R6, R5, 0x4, R2 ;  /* 0x000000040506d825 */ /* 0x008fe200078e0202 */
[----:B------:R2:W-:Y:S01]  /*bb80*/  @!P6 ST.E.64 [R8.64], R114 ;  /* 0x000000720800e985 */ /* 0x0005e2000c101b0a */
[----:B------:R-:W-:Y:S02]  /*bb90*/  @!P4 LOP3.LUT R0, R0, 0xfffffffe, RZ, 0xc0, !PT ;  /* 0xfffffffe0000c812 */ /* 0x000fe400078ec0ff */
[----:B------:R-:W-:Y:S01]  /*bba0*/  ISETP.GE.AND P6, PT, R16, c[0x0][0x3c8], PT ;  /* 0x0000f20010007a0c */ /* 0x000fe20003fc6270 */
[----:B------:R3:W-:Y:S01]  /*bbb0*/  @!P5 ST.E.64 [R6.64], R118 ;  /* 0x000000760600d985 */ /* 0x0007e2000c101b0a */
[----:B------:R-:W-:Y:S02]  /*bbc0*/  ISETP.GE.AND P5, PT, R17, c[0x0][0x3c8], PT ;  /* 0x0000f20011007a0c */ /* 0x000fe40003fa6270 */
[----:B------:R-:W-:-:S04]  /*bbd0*/  @!P0 LEA.HI R5, R15, R15, RZ, 0x1 ;  /* 0x0000000f0f058211 */ /* 0x000fc800078f08ff */
[----:B------:R-:W-:Y:S02]  /*bbe0*/  @!P0 LOP3.LUT R5, R5, 0xfffffffe, RZ, 0xc0, !PT ;  /* 0xfffffffe05058812 */ /* 0x000fe400078ec0ff */
[----:B--2---:R-:W-:Y:S02]  /*bbf0*/  @!P3 LEA.HI R8, R12, R12, RZ, 0x1 ;  /* 0x0000000c0c08b211 */ /* 0x004fe400078f08ff */
[----:B---3--:R-:W-:Y:S02]  /*bc00*/  @!P2 LEA.HI R7, R13, R13, RZ, 0x1 ;  /* 0x0000000d0d07a211 */ /* 0x008fe400078f08ff */
[----:B------:R-:W-:Y:S02]  /*bc10*/  @!P3 LOP3.LUT R8, R8, 0xfffffffe, RZ, 0xc0, !PT ;  /* 0xfffffffe0808b812 */ /* 0x000fe400078ec0ff */
[----:B------:R-:W-:Y:S02]  /*bc20*/  @!P2 LOP3.LUT R7, R7, 0xfffffffe, RZ, 0xc0, !PT ;  /* 0xfffffffe0707a812 */ /* 0x000fe400078ec0ff */
[----:B------:R-:W-:Y:S01]  /*bc30*/  @!P1 LEA.HI R6, R14, R14, RZ, 0x1 ;  /* 0x0000000e0e069211 */ /* 0x000fe200078f08ff */
[----:B------:R-:W-:Y:S01]  /*bc40*/  @!P4 IMAD.WIDE R14, R0, 0x4, R2 ;  /* 0x00000004000ec825 */ /* 0x000fe200078e0202 */
[----:B------:R-:W-:-:S02]  /*bc50*/  @!P6 LEA.HI R0, R16, R16, RZ, 0x1 ;  /* 0x000000101000e211 */ /* 0x000fc400078f08ff */
[----:B------:R-:W-:Y:S01]  /*bc60*/  @!P1 LOP3.LUT R6, R6, 0xfffffffe, RZ, 0xc0, !PT ;  /* 0xfffffffe06069812 */ /* 0x000fe200078ec0ff */
[--C-:B------:R-:W-:Y:S01]  /*bc70*/  @!P3 IMAD.WIDE R12, R8, 0x4, R2.reuse ;  /* 0x00000004080cb825 */ /* 0x100fe200078e0202 */
[----:B------:R2:W-:Y:S01]  /*bc80*/  @!P4 ST.E.64 [R14.64], R122 ;  /* 0x0000007a0e00c985 */ /* 0x0005e2000c101b0a */
[----:B------:R-:W-:Y:S02]  /*bc90*/  @!P6 LOP3.LUT R0, R0, 0xfffffffe, RZ, 0xc0, !PT ;  /* 0xfffffffe0000e812 */ /* 0x000fe400078ec0ff */
[--C-:B------:R-:W-:Y:S01]  /*bca0*/  @!P2 IMAD.WIDE R10, R7, 0x4, R2.reuse ;  /* 0x00000004070aa825 */ /* 0x100fe200078e0202 */
[----:B------:R3:W-:Y:S01]  /*bcb0*/  @!P3 ST.E.64 [R12.64], R126 ;  /* 0x0000007e0c00b985 */ /* 0x0007e2000c101b0a */
[----:B------:R-:W-:Y:S02]  /*bcc0*/  IADD3 R16, R4, 0x80, RZ ;  /* 0x0000008004107810 */ /* 0x000fe40007ffe0ff */
[--C-:B------:R-:W-:Y:S01]  /*bcd0*/  @!P1 IMAD.WIDE R8, R6, 0x4, R2.reuse ;  /* 0x0000000406089825 */ /* 0x100fe200078e0202 */
[----:B------:R4:W-:Y:S03]  /*bce0*/  @!P2 ST.E.64 [R10.64], R130 ;  /* 0x000000820a00a985 */ /* 0x0009e6000c101b0a */
[----:B------:R-:W-:Y:S01]  /*bcf0*/  @!P0 IMAD.WIDE R6, R5, 0x4, R2 ;  /* 0x0000000405068825 */ /* 0x000fe200078e0202 */
[----:B------:R-:W-:Y:S01]  /*bd00*/  @!P5 LEA.HI R5, R17, R17, RZ, 0x1 ;  /* 0x000000111105d211 */ /* 0x000fe200078f08ff */
[----:B------:R1:W-:Y:S01]  /*bd10*/  @!P1 ST.E.64 [R8.64], R134 ;  /* 0x0000008608009985 */ /* 0x0003e2000c101b0a */
[----:B------:R-:W-:-:S02]  /*bd20*/  IADD3 R17, R4, 0x88, RZ ;  /* 0x0000008804117810 */ /* 0x000fc40007ffe0ff */
[----:B------:R-:W-:Y:S01]  /*bd30*/  @!P5 LOP3.LUT R5, R5, 0xfffffffe, RZ, 0xc0, !PT ;  /* 0xfffffffe0505d812 */ /* 0x000fe200078ec0ff */
[----:B------:R1:W-:Y:S01]  /*bd40*/  @!P0 ST.E.64 [R6.64], R138 ;  /* 0x0000008a06008985 */ /* 0x0003e2000c101b0a */
[C---:B--2---:R-:W-:Y:S02]  /*bd50*/  IADD3 R14, R4.reuse, 0x78, RZ ;  /* 0x00000078040e7810 */ /* 0x044fe40007ffe0ff */
[C---:B---3--:R-:W-:Y:S02]  /*bd60*/  IADD3 R12, R4.reuse, 0x68, RZ ;  /* 0x00000068040c7810 */ /* 0x048fe40007ffe0ff */
[C---:B------:R-:W-:Y:S02]  /*bd70*/  IADD3 R13, R4.reuse, 0x70, RZ ;  /* 0x00000070040d7810 */ /* 0x040fe40007ffe0ff */
[C---:B----4-:R-:W-:Y:S02]  /*bd80*/  IADD3 R10, R4.reuse, 0x58, RZ ;  /* 0x00000058040a7810 */ /* 0x050fe40007ffe0ff */
[----:B------:R-:W-:-:S02]  /*bd90*/  IADD3 R11, R4, 0x60, RZ ;  /* 0x00000060040b7810 */ /* 0x000fc40007ffe0ff */
[----:B------:R-:W-:Y:S01]  /*bda0*/  ISETP.GE.AND P4, PT, R10, c[0x0][0x3c8], PT ;  /* 0x0000f2000a007a0c */ /* 0x000fe20003f86270 */
[--C-:B-1----:R-:W-:Y:S01]  /*bdb0*/  @!P6 IMAD.WIDE R8, R0, 0x4, R2.reuse ;  /* 0x000000040008e825 */ /* 0x102fe200078e0202 */
[----:B------:R-:W-:Y:S02]  /*bdc0*/  ISETP.GE.AND P3, PT, R11, c[0x0][0x3c8], PT ;  /* 0x0000f2000b007a0c */ /* 0x000fe40003f66270 */
[----:B------:R-:W-:Y:S01]  /*bdd0*/  ISETP.GE.AND P2, PT, R12, c[0x0][0x3c8], PT ;  /* 0x0000f2000c007a0c */ /* 0x000fe20003f46270 */
[----:B------:R-:W-:Y:S01]  /*bde0*/  @!P5 IMAD.WIDE R6, R5, 0x4, R2 ;  /* 0x000000040506d825 */ /* 0x000fe200078e0202 */
[----:B------:R-:W-:Y:S01]  /*bdf0*/  ISETP.GE.AND P0, PT, R14, c[0x0][0x3c8], PT ;  /* 0x0000f2000e007a0c */ /* 0x000fe20003f06270 */
[----:B------:R1:W-:Y:S01]  /*be00*/  @!P6 ST.E.64 [R8.64], R142 ;  /* 0x0000008e0800e985 */ /* 0x0003e2000c101b0a */
[----:B------:R-:W-:Y:S02]  /*be10*/  ISETP.GE.AND P1, PT, R13, c[0x0][0x3c8], PT ;  /* 0x0000f2000d007a0c */ /* 0x000fe40003f26270 */
[----:B------:R-:W-:Y:S01]  /*be20*/  ISETP.GE.AND P6, PT, R16, c[0x0][0x3c8], PT ;  /* 0x0000f20010007a0c */ /* 0x000fe20003fc6270 */
[----:B------:R2:W-:Y:S01]  /*be30*/  @!P5 ST.E.64 [R6.64], R146 ;  /* 0x000000920600d985 */ /* 0x0005e2000c101b0a */
[----:B------:R-:W-:-:S02]  /*be40*/  ISETP.GE.AND P5, PT, R17, c[0x0][0x3c8], PT ;  /* 0x0000f20011007a0c */ /* 0x000fc40003fa6270 */
[----:B------:R-:W-:-:S04]  /*be50*/  @!P4 LEA.HI R0, R10, R10, RZ, 0x1 ;  /* 0x0000000a0a00c211 */ /* 0x000fc800078f08ff */
[----:B------:R-:W-:Y:S02]  /*be60*/  @!P4 LOP3.LUT R0, R0, 0xfffffffe, RZ, 0xc0, !PT ;  /* 0xfffffffe0000c812 */ /* 0x000fe400078ec0ff */
[----:B------:R-:W-:-:S03]  /*be70*/  @!P0 LEA.HI R5, R14, R14, RZ, 0x1 ;  /* 0x0000000e0e058211 */ /* 0x000fc600078f08ff */
[----:B------:R-:W-:Y:S01]  /*be80*/  @!P4 IMAD.WIDE R14, R0, 0x4, R2 ;  /* 0x00000004000ec825 */ /* 0x000fe200078e0202 */
[----:B------:R-:W-:Y:S02]  /*be90*/  @!P0 LOP3.LUT R5, R5, 0xfffffffe, RZ, 0xc0, !PT ;  /* 0xfffffffe05058812 */ /* 0x000fe400078ec0ff */
[----:B------:R-:W-:Y:S02]  /*bea0*/  @!P6 LEA.HI R0, R16, R16, RZ, 0x1 ;  /* 0x000000101000e211 */ /* 0x000fe400078f08ff */
[----:B------:R3:W-:Y:S02]  /*beb0*/  @!P4 ST.E.64 [R14.64], R150 ;  /* 0x000000960e00c985 */ /* 0x0007e4000c101b0a */
[----:B------:R-:W-:Y:S02]  /*bec0*/  @!P6 LOP3.LUT R0, R0, 0xfffffffe, RZ, 0xc0, !PT ;  /* 0xfffffffe0000e812 */ /* 0x000fe400078ec0ff */
[----:B-1----:R-:W-:Y:S02]  /*bed0*/  @!P3 LEA.HI R8, R11, R11, RZ, 0x1 ;  /* 0x0000000b0b08b211 */ /* 0x002fe400078f08ff */
[----:B--2---:R-:W-:-:S02]  /*bee0*/  @!P2 LEA.HI R7, R12, R12, RZ, 0x1 ;  /* 0x0000000c0c07a211 */ /* 0x004fc400078f08ff */
[----:B------:R-:W-:Y:S02]  /*bef0*/  @!P3 LOP3.LUT R8, R8, 0xfffffffe, RZ, 0xc0, !PT ;  /* 0xfffffffe0808b812 */ /* 0x000fe400078ec0ff */
[----:B------:R-:W-:Y:S02]  /*bf00*/  @!P2 LOP3.LUT R7, R7, 0xfffffffe, RZ, 0xc0, !PT ;  /* 0xfffffffe0707a812 */ /* 0x000fe400078ec0ff */
[----:B------:R-:W-:Y:S01]  /*bf10*/  @!P1 LEA.HI R6, R13, R13, RZ, 0x1 ;  /* 0x0000000d0d069211 */ /* 0x000fe200078f08ff */
[----:B------:R-:W-:-:S03]  /*bf20*/  @!P3 IMAD.WIDE R12, R8, 0x4, R2 ;  /* 0x00000004080cb825 */ /* 0x000fc600078e0202 */
[----:B------:R-:W-:Y:S01]  /*bf30*/  @!P1 LOP3.LUT R6, R6, 0xfffffffe, RZ, 0xc0, !PT ;  /* 0xfffffffe06069812 */ /* 0x000fe200078ec0ff */
[--C-:B------:R-:W-:Y:S01]  /*bf40*/  @!P2 IMAD.WIDE R10, R7, 0x4, R2.reuse ;  /* 0x00000004070aa825 */ /* 0x100fe200078e0202 */
[----:B------:R1:W-:Y:S03]  /*bf50*/  @!P3 ST.E.64 [R12.64], R54 ;  /* 0x000000360c00b985 */ /* 0x0003e6000c101b0a */
[--C-:B------:R-:W-:Y:S01]  /*bf60*/  @!P1 IMAD.WIDE R8, R6, 0x4, R2.reuse ;  /* 0x0000000406089825 */ /* 0x100fe200078e0202 */
[----:B------:R2:W-:Y:S01]  /*bf70*/  @!P2 ST.E.64 [R10.64], R58 ;  /* 0x0000003a0a00a985 */ /* 0x0005e2000c101b0a */
[----:B---3--:R-:W-:Y:S02]  /*bf80*/  IADD3 R14, R4, 0xb0, RZ ;  /* 0x000000b0040e7810 */ /* 0x008fe40007ffe0ff */
[----:B------:R-:W-:Y:S01]  /*bf90*/  @!P0 IMAD.WIDE R6, R5, 0x4, R2 ;  /* 0x0000000405068825 */ /* 0x000fe200078e0202 */
[----:B------:R-:W-:Y:S01]  /*bfa0*/  @!P5 LEA.HI R5, R17, R17, RZ, 0x1 ;  /* 0x000000111105d211 */ /* 0x000fe200078f08ff */
[----:B------:R3:W-:Y:S03]  /*bfb0*/  @!P1 ST.E.64 [R8.64], R62 ;  /* 0x0000003e08009985 */ /* 0x0007e6000c101b0a */
[----:B------:R-:W-:Y:S01]  /*bfc0*/  @!P5 LOP3.LUT R5, R5, 0xfffffffe, RZ, 0xc0, !PT ;  /* 0xfffffffe0505d812 */ /* 0x000fe200078ec0ff */
[----:B------:R4:W-:Y:S01]  /*bfd0*/  @!P0 ST.E.64 [R6.64], R66 ;  /* 0x0000004206008985 */ /* 0x0009e2000c101b0a */
[----:B------:R-:W-:-:S02]  /*bfe0*/  ISETP.GE.AND P0, PT, R14, c[0x0][0x3c8], PT ;  /* 0x0000f2000e007a0c */ /* 0x000fc40003f06270 */
[C---:B-1----:R-:W-:Y:S02]  /*bff0*/  IADD3 R12, R4.reuse, 0xa0, RZ ;  /* 0x000000a0040c7810 */ /* 0x042fe40007ffe0ff */
[C---:B------:R-:W-:Y:S02]  /*c000*/  IADD3 R13, R4.reuse, 0xa8, RZ ;  /* 0x000000a8040d7810 */ /* 0x040fe40007ffe0ff */
[C---:B--2---:R-:W-:Y:S02]  /*c010*/  IADD3 R10, R4.reuse, 0x90, RZ ;  /* 0x00000090040a7810 */ /* 0x044fe40007ffe0ff */
[----:B------:R-:W-:Y:S02]  /*c020*/  IADD3 R11, R4, 0x98, RZ ;  /* 0x00000098040b7810 */ /* 0x000fe40007ffe0ff */
[----:B------:R-:W-:Y:S01]  /*c030*/  ISETP.GE.AND P4, PT, R10, c[0x0][0x3c8], PT ;  /* 0x0000f2000a007a0c */ /* 0x000fe20003f86270 */
[----:B---3--:R-:W-:Y:S01]  /*c040*/  @!P6 IMAD.WIDE R8, R0, 0x4, R2 ;  /* 0x000000040008e825 */ /* 0x008fe200078e0202 */
[----:B------:R-:W-:-:S02]  /*c050*/  ISETP.GE.AND P3, PT, R11, c[0x0][0x3c8], PT ;  /* 0x0000f2000b007a0c */ /* 0x000fc40003f66270 */
[----:B------:R-:W-:Y:S01]  /*c060*/  ISETP.GE.AND P2, PT, R12, c[0x0][0x3c8], PT ;  /* 0x0000f2000c007a0c */ /* 0x000fe20003f46270 */
[----:B----4-:R-:W-:Y:S01]  /*c070*/  @!P5 IMAD.WIDE R6, R5, 0x4, R2 ;  /* 0x000000040506d825 */ /* 0x010fe200078e0202 */
[----:B------:R-:W-:Y:S01]  /*c080*/  ISETP.GE.AND P1, PT, R13, c[0x0][0x3c8], PT ;  /* 0x0000f2000d007a0c */ /* 0x000fe20003f26270 */
[----:B------:R1:W-:Y:S01]  /*c090*/  @!P6 ST.E.64 [R8.64], R70 ;  /* 0x000000460800e985 */ /* 0x0003e2000c101b0a */
[----:B------:R-:W-:-:S03]  /*c0a0*/  @!P0 LEA.HI R5, R14, R14, RZ, 0x1 ;  /* 0x0000000e0e058211 */ /* 0x000fc600078f08ff */
[----:B------:R2:W-:Y:S01]  /*c0b0*/  @!P5 ST.E.64 [R6.64], R74 ;  /* 0x0000004a0600d985 */ /* 0x0005e2000c101b0a */
[----:B------:R-:W-:Y:S02]  /*c0c0*/  @!P0 LOP3.LUT R5, R5, 0xfffffffe, RZ, 0xc0, !PT ;  /* 0xfffffffe05058812 */ /* 0x000fe400078ec0ff */
[----:B------:R-:W-:-:S04]  /*c0d0*/  @!P4 LEA.HI R0, R10, R10, RZ, 0x1 ;  /* 0x0000000a0a00c211 */ /* 0x000fc800078f08ff */
[----:B------:R-:W-:-:S05]  /*c0e0*/  @!P4 LOP3.LUT R0, R0, 0xfffffffe, RZ, 0xc0, !PT ;  /* 0xfffffffe0000c812 */ /* 0x000fca00078ec0ff */
[----:B------:R-:W-:Y:S01]  /*c0f0*/  @!P4 IMAD.WIDE R14, R0, 0x4, R2 ;  /* 0x00000004000ec825 */ /* 0x000fe200078e0202 */
[----:B------:R-:W-:-:S04]  /*c100*/  IADD3 R0, R4, 0xb8, RZ ;  /* 0x000000b804007810 */ /* 0x000fc80007ffe0ff */
[----:B------:R3:W-:Y:S01]  /*c110*/  @!P4 ST.E.64 [R14.64], R78 ;  /* 0x0000004e0e00c985 */ /* 0x0007e2000c101b0a */
[----:B-1----:R-:W-:Y:S02]  /*c120*/  @!P3 LEA.HI R8, R11, R11, RZ, 0x1 ;  /* 0x0000000b0b08b211 */ /* 0x002fe400078f08ff */
[----:B--2---:R-:W-:Y:S02]  /*c130*/  @!P2 LEA.HI R7, R12, R12, RZ, 0x1 ;  /* 0x0000000c0c07a211 */ /* 0x004fe400078f08ff */
[----:B------:R-:W-:Y:S02]  /*c140*/  @!P1 LEA.HI R6, R13, R13, RZ, 0x1 ;  /* 0x0000000d0d069211 */ /* 0x000fe400078f08ff */
[----:B------:R-:W-:Y:S02]  /*c150*/  @!P3 LOP3.LUT R8, R8, 0xfffffffe, RZ, 0xc0, !PT ;  /* 0xfffffffe0808b812 */ /* 0x000fe400078ec0ff */
[----:B------:R-:W-:Y:S02]  /*c160*/  @!P2 LOP3.LUT R7, R7, 0xfffffffe, RZ, 0xc0, !PT ;  /* 0xfffffffe0707a812 */ /* 0x000fe400078ec0ff */
[----:B------:R-:W-:Y:S01]  /*c170*/  @!P1 LOP3.LUT R6, R6, 0xfffffffe, RZ, 0xc0, !PT ;  /* 0xfffffffe06069812 */ /* 0x000fe200078ec0ff */
[----:B------:R-:W-:-:S04]  /*c180*/  @!P3 IMAD.WIDE R12, R8, 0x4, R2 ;  /* 0x00000004080cb825 */ /* 0x000fc800078e0202 */
[--C-:B------:R-:W-:Y:S01]  /*c190*/  @!P2 IMAD.WIDE R10, R7, 0x4, R2.reuse ;  /* 0x00000004070aa825 */ /* 0x100fe200078e0202 */
[----:B------:R3:W-:Y:S03]  /*c1a0*/  @!P3 ST.E.64 [R12.64], R82 ;  /* 0x000000520c00b985 */ /* 0x0007e6000c101b0a */
[--C-:B------:R-:W-:Y:S01]  /*c1b0*/  @!P1 IMAD.WIDE R8, R6, 0x4, R2.reuse ;  /* 0x0000000406089825 */ /* 0x100fe200078e0202 */
[----:B------:R3:W-:Y:S03]  /*c1c0*/  @!P2 ST.E.64 [R10.64], R86 ;  /* 0x000000560a00a985 */ /* 0x0007e6000c101b0a */
[----:B------:R-:W-:Y:S01]  /*c1d0*/  @!P0 IMAD.WIDE R6, R5, 0x4, R2 ;  /* 0x0000000405068825 */ /* 0x000fe200078e0202 */
[----:B------:R3:W-:Y:S04]  /*c1e0*/  @!P1 ST.E.64 [R8.64], R90 ;  /* 0x0000005a08009985 */ /* 0x0007e8000c101b0a */
[----:B------:R3:W-:Y:S01]  /*c1f0*/  @!P0 ST.E.64 [R6.64], R94 ;  /* 0x0000005e06008985 */ /* 0x0007e2000c101b0a */
[----:B------:R-:W-:-:S13]  /*c200*/  ISETP.GE.AND P0, PT, R0, c[0x0][0x3c8], PT ;  /* 0x0000f20000007a0c */ /* 0x000fda0003f06270 */
[----:B------:R-:W-:Y:S05]  /*c210*/  @P0 EXIT ;  /* 0x000000000000094d */ /* 0x000fea0003800000 */
[----:B------:R-:W-:-:S04]  /*c220*/  LEA.HI R0, R0, R0, RZ, 0x1 ;  /* 0x0000000000007211 */ /* 0x000fc800078f08ff */
[----:B------:R-:W-:-:S05]  /*c230*/  LOP3.LUT R0, R0, 0xfffffffe, RZ, 0xc0, !PT ;  /* 0xfffffffe00007812 */ /* 0x000fca00078ec0ff */
[----:B------:R-:W-:-:S05]  /*c240*/  IMAD.WIDE R2, R0, 0x4, R2 ;  /* 0x0000000400027825 */ /* 0x000fca00078e0202 */
[----:B------:R-:W-:Y:S01]  /*c250*/  ST.E.64 [R2.64], R98 ;  /* 0x0000006202007985 */ /* 0x000fe2000c101b0a */
[----:B------:R-:W-:Y:S05]  /*c260*/  EXIT ;  /* 0x000000000000794d */ /* 0x000fea0003800000 */
.L_x_7:
[----:B------:R-:W1:Y:S02]  /*c270*/  S2R R0, SR_TID.X ;  /* 0x0000000000007919 */ /* 0x000e640000002100 */
[----:B-1----:R-:W-:-:S13]  /*c280*/  ISETP.GT.AND P0, PT, R0, 0x7f, PT ;  /* 0x0000007f0000780c */ /* 0x002fda0003f04270 */
[----:B------:R-:W-:Y:S05]  /*c290*/  @P0 EXIT ;  /* 0x000000000000094d */ /* 0x000fea0003800000 */
[----:B------:R-:W1:Y:S01]  /*c2a0*/  S2R R8, SR_CTAID.X ;  /* 0x0000000000087919 */ /* 0x000e620000002500 */
[----:B------:R-:W-:-:S05]  /*c2b0*/  MOV R3, c[0x0][0x4e8] ;  /* 0x00013a0000037a02 */ /* 0x000fca0000000f00 */
[----:B------:R-:W-:Y:S01]  /*c2c0*/  IMAD R2, R3, c[0x0][0x388], RZ ;  /* 0x0000e20003027a24 */ /* 0x000fe200078e02ff */
[----:B-1----:R-:W-:-:S04]  /*c2d0*/  LEA R8, R8, R0, 0x7 ;  /* 0x0000000008087211 */ /* 0x002fc800078e38ff */
[----:B------:R-:W-:-:S13]  /*c2e0*/  ISETP.GE.AND P0, PT, R8, R2, PT ;  /* 0x000000020800720c */ /* 0x000fda0003f06270 */
[----:B------:R-:W-:Y:S05]  /*c2f0*/  @P0 EXIT ;  /* 0x000000000000094d */ /* 0x000fea0003800000 */
[----:B------:R-:W1:Y:S01]  /*c300*/  S2R R7, SR_CTAID.Z ;  /* 0x0000000000077919 */ /* 0x000e620000002700 */
[----:B------:R-:W-:Y:S01]  /*c310*/  USHF.R.S32.HI UR6, URZ, 0x1f, UR9 ;  /* 0x0000001f3f067899 */ /* 0x000fe20008011409 */
[----:B------:R-:W-:Y:S01]  /*c320*/  ISETP.NE.AND P0, PT, R3, 0x1, PT ;  /* 0x000000010300780c */ /* 0x000fe20003f05270 */
[----:B------:R-:W-:Y:S01]  /*c330*/  ULDC.64 UR4, c[0x0][0x4d0] ;  /* 0x0001340000047ab9 */ /* 0x000fe20000000a00 */
[----:B------:R-:W2:Y:S01]  /*c340*/  S2R R9, SR_CTAID.Y ;  /* 0x0000000000097919 */ /* 0x000ea20000002600 */
[----:B------:R-:W-:Y:S01]  /*c350*/  UIMAD UR6, UR6, UR4, URZ ;  /* 0x00000004060672a4 */ /* 0x000fe2000f8e023f */
[----:B------:R-:W-:Y:S01]  /*c360*/  IADD3 R4, RZ, -UR9, RZ ;  /* 0x80000009ff047c10 */ /* 0x000fe2000fffe0ff */
[----:B------:R-:W-:Y:S01]  /*c370*/  UIMAD.WIDE.U32 UR12, UR9, UR4, URZ ;  /* 0x00000004090c72a5 */ /* 0x000fe2000f8e003f */
[----:B------:R-:W-:Y:S01]  /*c380*/  MOV R0, R8 ;  /* 0x0000000800007202 */ /* 0x000fe20000000f00 */
[----:B------:R-:W-:-:S04]  /*c390*/  UIMAD UR4, UR9, UR5, UR6 ;  /* 0x00000005090472a4 */ /* 0x000fc8000f8e0206 */
[----:B------:R-:W-:Y:S01]  /*c3a0*/  UIADD3 UR4, UR13, UR4, URZ ;  /* 0x000000040d047290 */ /* 0x000fe2000fffe03f */
[----:B------:R-:W-:Y:S01]  /*c3b0*/  MOV R3, UR13 ;  /* 0x0000000d00037c02 */ /* 0x000fe20008000f00 */
[----:B------:R-:W-:-:S04]  /*c3c0*/  @P0 IMAD.HI.U32 R5, R8, c[0x0][0x4ec], RZ ;  /* 0x00013b0008050a27 */ /* 0x000fc800078e00ff */
[----:B------:R-:W-:Y:S01]  /*c3d0*/  IMAD.U32 R2, RZ, RZ, UR12 ;  /* 0x0000000cff027e24 */ /* 0x000fe2000f8e00ff */
[----:B------:R-:W-:Y:S01]  /*c3e0*/  @P0 SHF.R.U32.HI R0, RZ, c[0x0][0x4f0], R5 ;  /* 0x00013c00ff000a19 */ /* 0x000fe20000011605 */
[----:B------:R-:W-:Y:S01]  /*c3f0*/  IMAD.U32 R3, RZ, RZ, UR4 ;  /* 0x00000004ff037e24 */ /* 0x000fe2000f8e00ff */
[----:B-1----:R-:W-:-:S03]  /*c400*/  SHF.R.S32.HI R6, RZ, 0x1f, R7 ;  /* 0x0000001fff067819 */ /* 0x002fc60000011407 */
[----:B------:R-:W-:-:S04]  /*c410*/  IMAD.WIDE.U32 R2, R7, c[0x0][0x4d8], R2 ;  /* 0x0001360007027a25 */ /* 0x000fc800078e0002 */
[----:B------:R-:W-:Y:S02]  /*c420*/  IMAD R6, R6, c[0x0][0x4d8], RZ ;  /* 0x0001360006067a24 */ /* 0x000fe400078e02ff */
[----:B--2---:R-:W-:Y:S02]  /*c430*/  IMAD R4, R4, c[0x0][0x550], R9 ;  /* 0x0001540004047a24 */ /* 0x004fe400078e0209 */
[----:B------:R-:W-:Y:S01]  /*c440*/  IMAD R5, R7, c[0x0][0x4dc], R6 ;  /* 0x0001370007057a24 */ /* 0x000fe200078e0206 */
[----:B------:R-:W-:Y:S02]  /*c450*/  IADD3 R7, -R0, RZ, RZ ;  /* 0x000000ff00077210 */ /* 0x000fe40007ffe1ff */
[----:B------:R-:W-:Y:S01]  /*c460*/  SHF.R.S32.HI R6, RZ, 0x1f, R4 ;  /* 0x0000001fff067819 */ /* 0x000fe20000011404 */
[----:B------:R-:W-:Y:S02]  /*c470*/  IMAD.IADD R3, R5, 0x1, R3 ;  /* 0x0000000105037824 */ /* 0x000fe400078e0203 */
[----:B------:R-:W-:Y:S01]  /*c480*/  IMAD R5, R7, c[0x0][0x4e8], R8 ;  /* 0x00013a0007057a24 */ /* 0x000fe200078e0208 */
[----:B------:R-:W-:Y:S01]  /*c490*/  SHF.R.S32.HI R7, RZ, 0x1f, R0 ;  /* 0x0000001fff077819 */ /* 0x000fe20000011400 */
[----:B------:R-:W-:-:S02]  /*c4a0*/  IMAD R6, R6, c[0x0][0x4e0], RZ ;  /* 0x0001380006067a24 */ /* 0x000fc400078e02ff */
[----:B------:R-:W-:-:S04]  /*c4b0*/  IMAD.WIDE.U32 R2, R4, c[0x0][0x4e0], R2 ;  /* 0x0001380004027a25 */ /* 0x000fc800078e0002 */
[----:B------:R-:W-:Y:S01]  /*c4c0*/  IMAD R6, R4, c[0x0][0x4e4], R6 ;  /* 0x0001390004067a24 */ /* 0x000fe200078e0206 */
[----:B------:R-:W-:Y:S02]  /*c4d0*/  SHF.R.S32.HI R4, RZ, 0x1f, R5 ;  /* 0x0000001fff047819 */ /* 0x000fe40000011405 */
[----:B------:R-:W-:-:S03]  /*c4e0*/  IADD3 R2, P0, R0, R2, RZ ;  /* 0x0000000200027210 */ /* 0x000fc60007f1e0ff */
[----:B------:R-:W-:Y:S01]  /*c4f0*/  IMAD R0, R4, c[0x0][0x4c8], RZ ;  /* 0x0001320004007a24 */ /* 0x000fe200078e02ff */
[----:B------:R-:W-:-:S03]  /*c500*/  IADD3.X R3, R7, R3, R6, P0, !PT ;  /* 0x0000000307037210 */ /* 0x000fc600007fe406 */
[C---:B------:R-:W-:Y:S02]  /*c510*/  IMAD R0, R5.reuse, c[0x0][0x4cc], R0 ;  /* 0x0001330005007a24 */ /* 0x040fe400078e0200 */
[----:B------:R-:W-:-:S05]  /*c520*/  IMAD.WIDE.U32 R2, R5, c[0x0][0x4c8], R2 ;  /* 0x0001320005027a25 */ /* 0x000fca00078e0002 */
[----:B------:R-:W-:Y:S02]  /*c530*/  IADD3 R0, R3, R0, RZ ;  /* 0x0000000003007210 */ /* 0x000fe40007ffe0ff */
[----:B------:R-:W-:-:S04]  /*c540*/  LEA R4, P0, R2, c[0x0][0x4a8], 0x2 ;  /* 0x00012a0002047a11 */ /* 0x000fc800078010ff */
[----:B------:R-:W-:Y:S02]  /*c550*/  LEA.HI.X R5, R2, c[0x0][0x4ac], R0, 0x2, P0 ;  /* 0x00012b0002057a11 */ /* 0x000fe400000f1400 */
[----:B------:R-:W-:-:S05]  /*c560*/  MOV R0, 0xff800000 ;  /* 0xff80000000007802 */ /* 0x000fca0000000f00 */
[----:B------:R-:W-:Y:S01]  /*c570*/  STG.E [R4.64], R0 ;  /* 0x0000000004007986 */ /* 0x000fe2000c10190a */
[----:B------:R-:W-:Y:S05]  /*c580*/  EXIT ;  /* 0x000000000000794d */ /* 0x000fea0003800000 */
.L_x_10:
[----:B------:R-:W-:-:S00]  /*c590*/  BRA `(.L_x_10) ;  /* 0xfffffff000007947 */ /* 0x000fc0000383ffff */
[----:B------:R-:W-:-:S00]  /*c5a0*/  NOP ;  /* 0x0000000000007918 */ /* 0x000fc00000000000 */
        /* <DEDUP_REMOVED lines=13> */
.L_x_4919:


//--------------------- .text._ZN7cutlass13device_kernelIN5flash19enable_sm80_to_sm89INS1_16FlashAttnFwdSm80INS1_25CollectiveMainloopFwdSm80ILi8ELi1ELb0EN4cute5tupleIJNS5_1CILi128EEENS7_ILi64EEENS7_ILi192EEEEEELi192ENS_10bfloat16_tEfNS_4arch4Sm80ELb0ELb0ELb1ELb1ELb0ELb0ELb1ELb1EEENS1_21CollectiveEpilogueFwdINS6_IJS8_SA_S9_EEENS6_IJNS7_ILi1EEESI_SI_EEESC_SE_Li256ELb1ELb1ELb1ELb0EEENS1_36VarlenDynamicPersistentTileSchedulerILi128ELi64ELi256ELi256ELb1ELb1ELb0ELb0ELb1ELb1EEEEEEEEEvNT_6ParamsE --------------------------
	.section	.text._ZN7cutlass13device_kernelIN5flash19enable_sm80_to_sm89INS1_16FlashAttnFwdSm80INS1_25CollectiveMainloopFwdSm80ILi8ELi1ELb0EN4cute5tupleIJNS5_1CILi128EEENS7_ILi64EEENS7_ILi192EEEEEELi192ENS_10bfloat16_tEfNS_4arch4Sm80ELb0ELb0ELb1ELb1ELb0ELb0ELb1ELb1EEENS1_21CollectiveEpilogueFwdINS6_IJS8_SA_S9_EEENS6_IJNS7_ILi1EEESI_SI_EEESC_SE_Li256ELb1ELb1ELb1ELb0EEENS1_36VarlenDynamicPersistentTileSchedulerILi128ELi64ELi256ELi256ELb1ELb1ELb0ELb0ELb1ELb1EEEEEEEEEvNT_6ParamsE,"ax",@progbits
	.sectioninfo	@"SHI_REGISTERS=255"
	.align	128
.text._ZN7cutlass13device_kernelIN5flash19enable_sm80_to_sm89INS1_16FlashAttnFwdSm80INS1_25CollectiveMainloopFwdSm80ILi8ELi1ELb0EN4cute5tupleIJNS5_1CILi128EEENS7_ILi64EEENS7_ILi192EEEEEELi192ENS_10bfloat16_tEfNS_4arch4Sm80ELb0ELb0ELb1ELb1ELb0ELb0ELb1ELb1EEENS1_21CollectiveEpilogueFwdINS6_IJS8_SA_S9_EEENS6_IJNS7_ILi1EEESI_SI_EEESC_SE_Li256ELb1ELb1ELb1ELb0EEENS1_36VarlenDynamicPersistentTileSchedulerILi128ELi64ELi256ELi256ELb1ELb1ELb0ELb0ELb1ELb1EEEEEEEEEvNT_6ParamsE:
        .type           _ZN7cutlass13device_kernelIN5flash19enable_sm80_to_sm89INS1_16FlashAttnFwdSm80INS1_25CollectiveMainloopFwdSm80ILi8ELi1ELb0EN4cute5tupleIJNS5_1CILi128EEENS7_ILi64EEENS7_ILi192EEEEEELi192ENS_10bfloat16_tEfNS_4arch4Sm80ELb0ELb0ELb1ELb1ELb0ELb0ELb1ELb1EEENS1_21CollectiveEpilogueFwdINS6_IJS8_SA_S9_EEENS6_IJNS7_ILi1EEESI_SI_EEESC_SE_Li256ELb1ELb1ELb1ELb0EEENS1_36VarlenDynamicPersistentTileSchedulerILi128ELi64ELi256ELi256ELb1ELb1ELb0ELb0ELb1ELb1EEEEEEEEEvNT_6ParamsE,@function
        .size           _ZN7cutlass13device_kernelIN5flash19enable_sm80_to_sm89INS1_16FlashAttnFwdSm80INS1_25CollectiveMainloopFwdSm80ILi8ELi1ELb0EN4cute5tupleIJNS5_1CILi128EEENS7_ILi64EEENS7_ILi192EEEEEELi192ENS_10bfloat16_tEfNS_4arch4Sm80ELb0ELb0ELb1ELb1ELb0ELb0ELb1ELb1EEENS1_21CollectiveEpilogueFwdINS6_IJS8_SA_S9_EEENS6_IJNS7_ILi1EEESI_SI_EEESC_SE_Li256ELb1ELb1ELb1ELb0EEENS1_36VarlenDynamicPersistentTileSchedulerILi128ELi64ELi256ELi256ELb1ELb1ELb0ELb0ELb1ELb1EEEEEEEEEvNT_6ParamsE,(.L_x_4920 - _ZN7cutlass13device_kernelIN5flash19enable_sm80_to_sm89INS1_16FlashAttnFwdSm80INS1_25CollectiveMainloopFwdSm80ILi8ELi1ELb0EN4cute5tupleIJNS5_1CILi128EEENS7_ILi64EEENS7_ILi192EEEEEELi192ENS_10bfloat16_tEfNS_4arch4Sm80ELb0ELb0ELb1ELb1ELb0ELb0ELb1ELb1EEENS1_21CollectiveEpilogueFwdINS6_IJS8_SA_S9_EEENS6_IJNS7_ILi1EEESI_SI_EEESC_SE_Li256ELb1ELb1ELb1ELb0EEENS1_36VarlenDynamicPersistentTileSchedulerILi128ELi64ELi256ELi256ELb1ELb1ELb0ELb0ELb1ELb1EEEEEEEEEvNT_6ParamsE)
        .other          _ZN7cutlass13device_kernelIN5flash19enable_sm80_to_sm89INS1_16FlashAttnFwdSm80INS1_25CollectiveMainloopFwdSm80ILi8ELi1ELb0EN4cute5tupleIJNS5_1CILi128EEENS7_ILi64EEENS7_ILi192EEEEEELi192ENS_10bfloat16_tEfNS_4arch4Sm80ELb0ELb0ELb1ELb1ELb0ELb0ELb1ELb1EEENS1_21CollectiveEpilogueFwdINS6_IJS8_SA_S9_EEENS6_IJNS7_ILi1EEESI_SI_EEESC_SE_Li256ELb1ELb1ELb1ELb0EEENS1_36VarlenDynamicPersistentTileSchedulerILi128ELi64ELi256ELi256ELb1ELb1ELb0ELb0ELb1ELb1EEEEEEEEEvNT_6ParamsE,@"STO_CUDA_ENTRY STV_DEFAULT"
_ZN7cutlass13device_kernelIN5flash19enable_sm80_to_sm89INS1_16FlashAttnFwdSm80INS1_25CollectiveMainloopFwdSm80ILi8ELi1ELb0EN4cute5tupleIJNS5_1CILi128EEENS7_ILi64EEENS7_ILi192EEEEEELi192ENS_10bfloat16_tEfNS_4arch4Sm80ELb0ELb0ELb1ELb1ELb0ELb0ELb1ELb1EEENS1_21CollectiveEpilogueFwdINS6_IJS8_SA_S9_EEENS6_IJNS7_ILi1EEESI_SI_EEESC_SE_Li256ELb1ELb1ELb1ELb0EEENS1_36VarlenDynamicPersistentTileSchedulerILi128ELi64ELi256ELi256ELb1ELb1ELb0ELb0ELb1ELb1EEEEEEEEEvNT_6ParamsE:
[----:B------:R-:W-:-:S03]  /*0000*/  MOV R1, c[0x0][0x28] ;  /* 0x00000a0000017a02 */ /* 0x000fc60000000f00 */
[----:B------:R-:W1:Y:S01]  /*0010*/  S2R R2, SR_TID.X ;  /* 0x0000000000027919 */ /* 0x000e620000002100 */
[----:B------:R-:W-:Y:S01]  /*0020*/  IADD3 R1, R1, -0x40, RZ ;  /* 0xffffffc001017810 */ /* 0x000fe20007ffe0ff */
[----:B------:R-:W-:Y:S01]  /*0030*/  ULDC.64 UR6, c[0x0][0x118] ;  /* 0x0000460000067ab9 */ /* 0x000fe20000000a00 */
[----:B-1----:R-:W-:-:S05]  /*0040*/  SHF.R.U32.HI R0, RZ, 0x5, R2 ;  /* 0x00000005ff007819 */ /* 0x002fca0000011602 */
[----:B------:R-:W1:Y:S02]  /*0050*/  SHFL.IDX PT, R3, R0, RZ, 0x1f ;  /* 0x00001fff00037589 */ /* 0x000e6400000e0000 */
[----:B-1----:R-:W-:Y:S02]  /*0060*/  ISETP.NE.AND P0, PT, R3, RZ, PT ;  /* 0x000000ff0300720c */ /* 0x002fe40003f05270 */
[----:B------:R1:W-:Y:S11]  /*0070*/  STL [R1+0x34], R3 ;  /* 0x0000340301007387 */ /* 0x0003f60000100800 */
[----:B------:R-:W-:Y:S06]  /*0080*/  @P0 BAR.SYNC.DEFER_BLOCKING 0x5, 0x100 ;  /* 0x0144000000000b1d */ /* 0x000fec0000010000 */
[----:B------:R-:W2:Y:S04]  /*0090*/  @P0 LDS.128 R224, [0x18100] ;  /* 0x01810000ffe00984 */ /* 0x000ea80000000c00 */
[----:B------:R-:W-:Y:S06]  /*00a0*/  @P0 BAR.ARV 0x4, 0x100 ;  /* 0x0104000000000b1d */ /* 0x000fec0000002000 */
[----:B------:R-:W-:Y:S05]  /*00b0*/  @P0 BRA `(.L_x_11) ;  /* 0x00000a7000000947 */ /* 0x000fea0003800000 */
[----:B-1----:R-:W-:Y:S01]  /*00c0*/  LOP3.LUT R12, R2, 0x1f, RZ, 0xc0, !PT ;  /* 0x0000001f020c7812 */ /* 0x002fe200078ec0ff */
[----:B------:R-:W-:Y:S01]  /*00d0*/  CS2R R8, SRZ ;  /* 0x0000000000087805 */ /* 0x000fe2000001ff00 */
[----:B------:R-:W-:-:S02]  /*00e0*/  IMAD.MOV.U32 R7, RZ, RZ, RZ ;  /* 0x000000ffff077224 */ /* 0x000fc400078e00ff */
[----:B------:R-:W-:-:S04]  /*00f0*/  ISETP.NE.AND P6, PT, R12, 0x1f, PT ;  /* 0x0000001f0c00780c */ /* 0x000fc80003fc5270 */
[----:B------:R-:W-:-:S13]  /*0100*/  ISETP.GE.OR P0, PT, R12, c[0x0][0x53c], !P6 ;  /* 0x00014f000c007a0c */ /* 0x000fda0007706670 */
[----:B------:R-:W-:Y:S02]  /*0110*/  @!P0 IMAD.MOV.U32 R4, RZ, RZ, 0x4 ;  /* 0x00000004ff048424 */ /* 0x000fe400078e00ff */
[----:B------:R-:W-:Y:S02]  /*0120*/  @!P0 IMAD.MOV.U32 R2, RZ, RZ, 0x4 ;  /* 0x00000004ff028424 */ /* 0x000fe400078e00ff */
[----:B------:R-:W-:-:S04]  /*0130*/  @!P0 IMAD.WIDE.U32 R4, R12, R4, c[0x0][0x580] ;  /* 0x000160000c048625 */ /* 0x000fc800078e0004 */
[C---:B------:R-:W-:Y:S01]  /*0140*/  @!P0 IMAD.WIDE.U32 R2, R12.reuse, R2, c[0x0][0x578] ;  /* 0x00015e000c028625 */ /* 0x040fe200078e0002 */
[----:B------:R-:W3:Y:S04]  /*0150*/  @!P0 LDG.E R8, [R4.64] ;  /* 0x0000000604088981 */ /* 0x000ee8000c1e1900 */
[----:B------:R-:W3:Y:S01]  /*0160*/  @!P0 LDG.E R7, [R2.64] ;  /* 0x0000000602078981 */ /* 0x000ee2000c1e1900 */
[C---:B------:R-:W-:Y:S01]  /*0170*/  ISETP.NE.AND P5, PT, R12.reuse, RZ, PT ;  /* 0x000000ff0c00720c */ /* 0x040fe20003fa5270 */
[----:B------:R-:W1:Y:S01]  /*0180*/  S2UR UR4, SR_CTAID.X ;  /* 0x00000000000479c3 */ /* 0x000e620000002500 */
[C---:B------:R-:W-:Y:S02]  /*0190*/  ISETP.GE.U32.AND P4, PT, R12.reuse, 0x2, PT ;  /* 0x000000020c00780c */ /* 0x040fe40003f86070 */
[----:B------:R-:W-:-:S02]  /*01a0*/  ISETP.GE.U32.AND P3, PT, R12, 0x4, PT ;  /* 0x000000040c00780c */ /* 0x000fc40003f66070 */
[C---:B------:R-:W-:Y:S02]  /*01b0*/  ISETP.GE.U32.AND P2, PT, R12.reuse, 0x8, PT ;  /* 0x000000080c00780c */ /* 0x040fe40003f46070 */
[----:B------:R-:W-:Y:S01]  /*01c0*/  ISETP.GE.U32.AND P1, PT, R12, 0x10, PT ;  /* 0x000000100c00780c */ /* 0x000fe20003f26070 */
[----:B---3--:R-:W-:-:S05]  /*01d0*/  IMAD R4, R8, R7, RZ ;  /* 0x0000000708047224 */ /* 0x008fca00078e02ff */
[----:B------:R-:W3:Y:S02]  /*01e0*/  SHFL.UP PT, R0, R4, 0x1, RZ ;  /* 0x0420000004007989 */ /* 0x000ee400000e00ff */
[----:B---3--:R-:W-:-:S05]  /*01f0*/  SEL R0, R0, RZ, P5 ;  /* 0x000000ff00007207 */ /* 0x008fca0002800000 */
[----:B------:R-:W-:-:S05]  /*0200*/  IMAD.IADD R4, R4, 0x1, R0 ;  /* 0x0000000104047824 */ /* 0x000fca00078e0200 */
        /* <DEDUP_REMOVED lines=12> */
[----:B------:R-:W3:Y:S02]  /*02d0*/  SHFL.IDX PT, R6, R4, 0x1f, 0x1f ;  /* 0x03e01f0004067f89 */ /* 0x000ee400000e0000 */
[----:B---3--:R-:W-:-:S04]  /*02e0*/  IMAD R6, R6, c[0x0][0x538], RZ ;  /* 0x00014e0006067a24 */ /* 0x008fc800078e02ff */
[----:B------:R-:W-:Y:S01]  /*02f0*/  IMAD.MOV.U32 R0, RZ, RZ, R6 ;  /* 0x000000ffff007224 */ /* 0x000fe200078e0006 */
[----:B-1----:R-:W-:-:S13]  /*0300*/  ISETP.GT.AND P0, PT, R6, UR4, PT ;  /* 0x0000000406007c0c */ /* 0x002fda000bf04270 */
[----:B------:R-:W-:Y:S05]  /*0310*/  @P0 BRA `(.L_x_12) ;  /* 0x0000027000000947 */ /* 0x000fea0003800000 */
[----:B------:R-:W-:Y:S02]  /*0320*/  MOV R6, R0 ;  /* 0x0000000000067202 */ /* 0x000fe40000000f00 */
[----:B------:R-:W-:-:S04]  /*0330*/  MOV R9, RZ ;  /* 0x000000ff00097202 */ /* 0x000fc80000000f00 */
.L_x_16:
[----:B------:R-:W-:-:S04]  /*0340*/  IADD3 R0, R9, 0x1f, RZ ;  /* 0x0000001f09007810 */ /* 0x000fc80007ffe0ff */
[----:B------:R-:W-:-:S13]  /*0350*/  ISETP.GE.AND P0, PT, R0, c[0x0][0x53c], PT ;  /* 0x00014f0000007a0c */ /* 0x000fda0003f06270 */
[----:B------:R-:W-:Y:S05]  /*0360*/  @P0 BRA `(.L_x_13) ;  /* 0x0000074000000947 */ /* 0x000fea0003800000 */
[----:B------:R-:W-:Y:S01]  /*0370*/  MOV R9, R0 ;  /* 0x0000000000097202 */ /* 0x000fe20000000f00 */
[----:B------:R-:W-:Y:S01]  /*0380*/  IMAD.MOV.U32 R7, RZ, RZ, RZ ;  /* 0x000000ffff077224 */ /* 0x000fe200078e00ff */
[----:B------:R-:W-:Y:S02]  /*0390*/  MOV R8, RZ ;  /* 0x000000ff00087202 */ /* 0x000fe40000000f00 */
[----:B------:R-:W-:-:S04]  /*03a0*/  IADD3 R0, R12, R9, RZ ;  /* 0x000000090c007210 */ /* 0x000fc80007ffe0ff */
[----:B------:R-:W-:-:S13]  /*03b0*/  ISETP.GE.OR P0, PT, R0, c[0x0][0x53c], !P6 ;  /* 0x00014f0000007a0c */ /* 0x000fda0007706670 */
[----:B------:R-:W-:Y:S01]  /*03c0*/  @!P0 MOV R2, 0x4 ;  /* 0x0000000400028802 */ /* 0x000fe20000000f00 */
[----:B------:R-:W-:-:S04]  /*03d0*/  @!P0 IMAD.MOV.U32 R3, RZ, RZ, 0x4 ;  /* 0x00000004ff038424 */ /* 0x000fc800078e00ff */
[----:B------:R-:W-:-:S04]  /*03e0*/  @!P0 IMAD.WIDE R4, R0, R2, c[0x0][0x580] ;  /* 0x0001600000048625 */ /* 0x000fc800078e0202 */
[----:B------:R-:W-:Y:S01]  /*03f0*/  @!P0 IMAD.WIDE R2, R0, R3, c[0x0][0x578] ;  /* 0x00015e0000028625 */ /* 0x000fe200078e0203 */
[----:B------:R-:W3:Y:S04]  /*0400*/  @!P0 LDG.E R8, [R4.64] ;  /* 0x0000000604088981 */ /* 0x000ee8000c1e1900 */
[----:B------:R-:W3:Y:S02]  /*0410*/  @!P0 LDG.E R7, [R2.64] ;  /* 0x0000000602078981 */ /* 0x000ee4000c1e1900 */
[----:B---3--:R-:W-:Y:S01]  /*0420*/  IMAD R5, R8, R7, RZ ;  /* 0x0000000708057224 */ /* 0x008fe200078e02ff */
[----:B------:R-:W-:Y:S05]  /*0430*/  BRA.DIV ~URZ, `(.L_x_14) ;  /* 0x0000c6b27f007947 */ /* 0x000fea000b800000 */
[----:B------:R1:W3:Y:S02]  /*0440*/  SHFL.UP PT, R0, R5, 0x1, RZ ;  /* 0x0420000005007989 */ /* 0x0002e400000e00ff */
.L_x_104:
[----:B---3--:R-:W-:-:S04]  /*0450*/  SEL R0, R0, RZ, P5 ;  /* 0x000000ff00007207 */ /* 0x008fc80002800000 */
[----:B-1----:R-:W-:Y:S01]  /*0460*/  IADD3 R5, R5, R0, RZ ;  /* 0x0000000005057210 */ /* 0x002fe20007ffe0ff */
[----:B------:R-:W-:Y:S05]  /*0470*/  BRA.DIV ~URZ, `(.L_x_15) ;  /* 0x0000c6d27f007947 */ /* 0x000fea000b800000 */
[----:B------:R-:W1:Y:S02]  /*0480*/  SHFL.UP PT, R0, R5, 0x2, RZ ;  /* 0x0440000005007989 */ /* 0x000e6400000e00ff */
[----:B-1----:R-:W-:-:S05]  /*0490*/  SEL R0, R0, RZ, P4 ;  /* 0x000000ff00007207 */ /* 0x002fca0002000000 */
[----:B------:R-:W-:-:S05]  /*04a0*/  IMAD.IADD R0, R5, 0x1, R0 ;  /* 0x0000000105007824 */ /* 0x000fca00078e0200 */
        /* <DEDUP_REMOVED lines=9> */
[----:B------:R1:W3:Y:S02]  /*0540*/  SHFL.IDX PT, R0, R4, 0x1f, 0x1f ;  /* 0x03e01f0004007f89 */ /* 0x0002e400000e0000 */
.L_x_105:
[----:B---3--:R-:W-:-:S05]  /*0550*/  IMAD R0, R0, c[0x0][0x538], RZ ;  /* 0x00014e0000007a24 */ /* 0x008fca00078e02ff */
[----:B------:R-:W-:-:S04]  /*0560*/  IADD3 R6, R0, R6, RZ ;  /* 0x0000000600067210 */ /* 0x000fc80007ffe0ff */
[----:B------:R-:W-:-:S13]  /*0570*/  ISETP.GT.AND P0, PT, R6, UR4, PT ;  /* 0x0000000406007c0c */ /* 0x000fda000bf04270 */
[----:B-12---:R-:W-:Y:S05]  /*0580*/  @!P0 BRA `(.L_x_16) ;  /* 0xfffffdb000008947 */ /* 0x006fea000383ffff */
.L_x_12:
[----:B--2---:R-:W-:-:S05]  /*0590*/  IADD3 R224, -R0, R6, RZ ;  /* 0x0000000600e07210 */ /* 0x004fca0007ffe1ff */
[----:B------:R-:W-:-:S05]  /*05a0*/  IMAD R0, R4, c[0x0][0x538], R224 ;  /* 0x00014e0004007a24 */ /* 0x000fca00078e02e0 */
[----:B------:R-:W-:Y:S01]  /*05b0*/  ISETP.GT.AND P0, PT, R0, UR4, PT ;  /* 0x0000000400007c0c */ /* 0x000fe2000bf04270 */
[----:B------:R-:W-:-:S12]  /*05c0*/  BRA.DIV ~URZ, `(.L_x_17) ;  /* 0x0000c7327f007947 */ /* 0x000fd8000b800000 */
[----:B------:R-:W-:-:S04]  /*05d0*/  VOTE.ANY R6, PT, !P0 ;  /* 0x0000000000067806 */ /* 0x000fc800040e0100 */
.L_x_106:
[----:B------:R1:W2:Y:S01]  /*05e0*/  POPC R227, R6 ;  /* 0x0000000600e37309 */ /* 0x0002a20000000000 */
[----:B------:R-:W-:Y:S05]  /*05f0*/  BRA.DIV ~URZ, `(.L_x_18) ;  /* 0x0000c7527f007947 */ /* 0x000fea000b800000 */
[----:B--2---:R-:W2:Y:S04]  /*0600*/  SHFL.IDX PT, R11, R8, R227, 0x1f ;  /* 0x00001fe3080b7589 */ /* 0x004ea800000e0000 */
[----:B------:R3:W4:Y:S02]  /*0610*/  SHFL.IDX PT, R10, R7, R227, 0x1f ;  /* 0x00001fe3070a7589 */ /* 0x00072400000e0000 */
[----:B---3--:R-:W-:Y:S02]  /*0620*/  MOV R7, RZ ;  /* 0x000000ff00077202 */ /* 0x008fe40000000f00 */
.L_x_107:
[----:B--2-4-:R-:W-:Y:S01]  /*0630*/  ISETP.NE.AND P0, PT, R6, RZ, PT ;  /* 0x000000ff0600720c */ /* 0x014fe20003f05270 */
[----:B------:R-:W-:-:S12]  /*0640*/  BSSY B0, `(.L_x_19) ;  /* 0x0000005000007945 */ /* 0x000fd80003800000 */
[----:B------:R-:W-:Y:S05]  /*0650*/  @!P0 BRA `(.L_x_20) ;  /* 0x0000003000008947 */ /* 0x000fea0003800000 */
[----:B------:R-:W-:Y:S01]  /*0660*/  IADD3 R3, R227, -0x1, RZ ;  /* 0xffffffffe3037810 */ /* 0x000fe20007ffe0ff */
[----:B------:R-:W-:Y:S05]  /*0670*/  BRA.DIV ~URZ, `(.L_x_21) ;  /* 0x0000c7b27f007947 */ /* 0x000fea000b800000 */
[----:B------:R2:W3:Y:S02]  /*0680*/  SHFL.IDX PT, R7, R4, R3, 0x1f ;  /* 0x00001f0304077589 */ /* 0x0004e400000e0000 */
.L_x_20:
[----:B------:R-:W-:Y:S05]  /*0690*/  BSYNC B0 ;  /* 0x0000000000007941 */ /* 0x000fea0003800000 */
.L_x_19:
[----:B------:R-:W-:Y:S01]  /*06a0*/  IABS R0, R11 ;  /* 0x0000000b00007213 */ /* 0x000fe20000000000 */
[----:B---3--:R-:W-:Y:S02]  /*06b0*/  IMAD R224, R7, c[0x0][0x538], R224 ;  /* 0x00014e0007e07a24 */ /* 0x008fe400078e02e0 */
[----:B------:R-:W-:Y:S02]  /*06c0*/  IMAD.IADD R227, R227, 0x1, R9 ;  /* 0x00000001e3e37824 */ /* 0x000fe400078e0209 */
[----:B------:R-:W-:Y:S01]  /*06d0*/  IMAD.MOV.U32 R5, RZ, RZ, R0 ;  /* 0x000000ffff057224 */ /* 0x000fe200078e0000 */
[----:B------:R-:W-:Y:S02]  /*06e0*/  IABS R0, R10 ;  /* 0x0000000a00007213 */ /* 0x000fe40000000000 */
[----:B------:R-:W-:Y:S01]  /*06f0*/  IADD3 R225, -R224, UR4, RZ ;  /* 0x00000004e0e17c10 */ /* 0x000fe2000fffe1ff */
[----:B------:R-:W3:Y:S02]  /*0700*/  I2F.RP R2, R5 ;  /* 0x0000000500027306 */ /* 0x000ee40000209400 */
[----:B------:R-:W-:Y:S01]  /*0710*/  IMAD.MOV.U32 R7, RZ, RZ, R0 ;  /* 0x000000ffff077224 */ /* 0x000fe200078e0000 */
[----:B-1----:R-:W-:-:S02]  /*0720*/  IABS R6, R225 ;  /* 0x000000e100067213 */ /* 0x002fc40000000000 */
[----:B------:R-:W-:-:S03]  /*0730*/  IABS R0, R11 ;  /* 0x0000000b00007213 */ /* 0x000fc60000000000 */
[----:B------:R-:W-:Y:S01]  /*0740*/  I2F.RP R8, R7 ;  /* 0x0000000700087306 */ /* 0x000fe20000209400 */
[----:B------:R-:W-:-:S07]  /*0750*/  IADD3 R0, RZ, -R0, RZ ;  /* 0x80000000ff007210 */ /* 0x000fce0007ffe0ff */
[----:B---3--:R-:W1:Y:S02]  /*0760*/  MUFU.RCP R2, R2 ;  /* 0x0000000200027308 */ /* 0x008e640000001000 */
[----:B-1----:R-:W-:-:S06]  /*0770*/  IADD3 R2, R2, 0xffffffe, RZ ;  /* 0x0ffffffe02027810 */ /* 0x002fcc0007ffe0ff */
[----:B--2---:R-:W1:Y:S02]  /*0780*/  F2I.FTZ.U32.TRUNC.NTZ R3, R2 ;  /* 0x0000000200037305 */ /* 0x004e64000021f000 */
[----:B-1----:R-:W-:-:S04]  /*0790*/  IMAD.MOV R2, RZ, RZ, -R3 ;  /* 0x000000ffff027224 */ /* 0x002fc800078e0a03 */
[----:B------:R-:W-:Y:S02]  /*07a0*/  IMAD R4, R2, R5, RZ ;  /* 0x0000000502047224 */ /* 0x000fe400078e02ff */
[----:B------:R-:W-:-:S04]  /*07b0*/  IMAD.MOV.U32 R2, RZ, RZ, RZ ;  /* 0x000000ffff027224 */ /* 0x000fc800078e00ff */
[----:B------:R-:W-:-:S04]  /*07c0*/  IMAD.HI.U32 R2, R3, R4, R2 ;  /* 0x0000000403027227 */ /* 0x000fc800078e0002 */
[----:B------:R-:W-:-:S04]  /*07d0*/  IMAD.MOV.U32 R3, RZ, RZ, R6 ;  /* 0x000000ffff037224 */ /* 0x000fc800078e0006 */
[----:B------:R-:W-:-:S04]  /*07e0*/  IMAD.HI.U32 R2, R2, R3, RZ ;  /* 0x0000000302027227 */ /* 0x000fc800078e00ff */
[----:B------:R-:W-:Y:S02]  /*07f0*/  IMAD R0, R2, R0, R3 ;  /* 0x0000000002007224 */ /* 0x000fe400078e0203 */
[----:B------:R-:W1:Y:S03]  /*0800*/  MUFU.RCP R3, R8 ;  /* 0x0000000800037308 */ /* 0x000e660000001000 */
[----:B------:R-:W-:-:S13]  /*0810*/  ISETP.GT.U32.AND P1, PT, R5, R0, PT ;  /* 0x000000000500720c */ /* 0x000fda0003f24070 */
[----:B------:R-:W-:Y:S01]  /*0820*/  @!P1 IMAD.IADD R0, R0, 0x1, -R5 ;  /* 0x0000000100009824 */ /* 0x000fe200078e0a05 */
[----:B-1----:R-:W-:Y:S02]  /*0830*/  IADD3 R3, R3, 0xffffffe, RZ ;  /* 0x0ffffffe03037810 */ /* 0x002fe40007ffe0ff */
[----:B------:R-:W-:Y:S02]  /*0840*/  @!P1 IADD3 R2, R2, 0x1, RZ ;  /* 0x0000000102029810 */ /* 0x000fe40007ffe0ff */
[----:B------:R-:W-:Y:S02]  /*0850*/  ISETP.GE.U32.AND P2, PT, R0, R5, PT ;  /* 0x000000050000720c */ /* 0x000fe40003f46070 */
[----:B------:R-:W1:Y:S01]  /*0860*/  F2I.FTZ.U32.TRUNC.NTZ R3, R3 ;  /* 0x0000000300037305 */ /* 0x000e62000021f000 */
[----:B------:R-:W-:Y:S02]  /*0870*/  LOP3.LUT R0, R225, R11, RZ, 0x3c, !PT ;  /* 0x0000000be1007212 */ /* 0x000fe400078e3cff */
[----:B------:R-:W-:-:S02]  /*0880*/  ISETP.NE.AND P1, PT, R11, RZ, PT ;  /* 0x000000ff0b00720c */ /* 0x000fc40003f25270 */
[----:B------:R-:W-:-:S06]  /*0890*/  ISETP.GE.AND P0, PT, R0, RZ, PT ;  /* 0x000000ff0000720c */ /* 0x000fcc0003f06270 */
[----:B------:R-:W-:Y:S02]  /*08a0*/  @P2 IADD3 R2, R2, 0x1, RZ ;  /* 0x0000000102022810 */ /* 0x000fe40007ffe0ff */
[----:B-1----:R-:W-:-:S03]  /*08b0*/  IADD3 R0, RZ, -R3, RZ ;  /* 0x80000003ff007210 */ /* 0x002fc60007ffe0ff */
[----:B------:R-:W-:Y:S01]  /*08c0*/  IMAD.MOV.U32 R4, RZ, RZ, R2 ;  /* 0x000000ffff047224 */ /* 0x000fe200078e0002 */
[----:B------:R-:W-:-:S03]  /*08d0*/  MOV R2, RZ ;  /* 0x000000ff00027202 */ /* 0x000fc60000000f00 */
[----:B------:R-:W-:Y:S01]  /*08e0*/  @!P0 IMAD.MOV R4, RZ, RZ, -R4 ;  /* 0x000000ffff048224 */ /* 0x000fe200078e0a04 */
[----:B------:R-:W-:Y:S01]  /*08f0*/  @!P1 LOP3.LUT R4, RZ, R11, RZ, 0x33, !PT ;  /* 0x0000000bff049212 */ /* 0x000fe200078e33ff */
[----:B------:R-:W-:Y:S01]  /*0900*/  IMAD.MOV.U32 R5, RZ, RZ, R0 ;  /* 0x000000ffff057224 */ /* 0x000fe200078e0000 */
[----:B------:R-:W-:Y:S02]  /*0910*/  IABS R0, R10 ;  /* 0x0000000a00007213 */ /* 0x000fe40000000000 */
[----:B------:R-:W-:Y:S01]  /*0920*/  IABS R8, R4 ;  /* 0x0000000400087213 */ /* 0x000fe20000000000 */
[----:B------:R-:W-:Y:S02]  /*0930*/  IMAD R5, R5, R7, RZ ;  /* 0x0000000705057224 */ /* 0x000fe400078e02ff */
[----:B------:R-:W-:Y:S02]  /*0940*/  IMAD.MOV R6, RZ, RZ, -R0 ;  /* 0x000000ffff067224 */ /* 0x000fe400078e0a00 */
[----:B------:R-:W-:-:S04]  /*0950*/  IMAD.HI.U32 R0, R3, R5, R2 ;  /* 0x0000000503007227 */ /* 0x000fc800078e0002 */
[----:B------:R-:W-:Y:S02]  /*0960*/  IMAD.MOV.U32 R2, RZ, RZ, R8 ;  /* 0x000000ffff027224 */ /* 0x000fe400078e0008 */
[----:B------:R-:W-:Y:S02]  /*0970*/  IMAD.MOV.U32 R3, RZ, RZ, R6 ;  /* 0x000000ffff037224 */ /* 0x000fe400078e0006 */
[----:B------:R-:W-:-:S04]  /*0980*/  IMAD.HI.U32 R0, R0, R2, RZ ;  /* 0x0000000200007227 */ /* 0x000fc800078e00ff */
[----:B------:R-:W-:Y:S02]  /*0990*/  IMAD R2, R0, R3, R2 ;  /* 0x0000000300027224 */ /* 0x000fe400078e0202 */
[----:B------:R-:W-:-:S03]  /*09a0*/  IMAD R3, R4, R11, RZ ;  /* 0x0000000b04037224 */ /* 0x000fc600078e02ff */
[----:B------:R-:W-:Y:S02]  /*09b0*/  ISETP.GT.U32.AND P1, PT, R7, R2, PT ;  /* 0x000000020700720c */ /* 0x000fe40003f24070 */
[----:B------:R-:W-:-:S11]  /*09c0*/  IADD3 R225, R225, -R3, RZ ;  /* 0x80000003e1e17210 */ /* 0x000fd60007ffe0ff */
[----:B------:R-:W-:Y:S01]  /*09d0*/  @!P1 IMAD.IADD R2, R2, 0x1, -R7 ;  /* 0x0000000102029824 */ /* 0x000fe200078e0a07 */
[----:B------:R-:W-:Y:S02]  /*09e0*/  @!P1 IADD3 R0, R0, 0x1, RZ ;  /* 0x0000000100009810 */ /* 0x000fe40007ffe0ff */
[----:B------:R-:W-:Y:S02]  /*09f0*/  ISETP.NE.AND P1, PT, R10, RZ, PT ;  /* 0x000000ff0a00720c */ /* 0x000fe40003f25270 */
[----:B------:R-:W-:Y:S02]  /*0a00*/  ISETP.GE.U32.AND P2, PT, R2, R7, PT ;  /* 0x000000070200720c */ /* 0x000fe40003f46070 */
[----:B------:R-:W-:-:S04]  /*0a10*/  LOP3.LUT R2, R4, R10, RZ, 0x3c, !PT ;  /* 0x0000000a04027212 */ /* 0x000fc800078e3cff */
[----:B------:R-:W-:-:S07]  /*0a20*/  ISETP.GE.AND P0, PT, R2, RZ, PT ;  /* 0x000000ff0200720c */ /* 0x000fce0003f06270 */
[----:B------:R-:W-:-:S06]  /*0a30*/  @P2 IADD3 R0, R0, 0x1, RZ ;  /* 0x0000000100002810 */ /* 0x000fcc0007ffe0ff */
[----:B------:R-:W-:Y:S02]  /*0a40*/  @!P0 IADD3 R0, -R0, RZ, RZ ;  /* 0x000000ff00008210 */ /* 0x000fe40007ffe1ff */
[----:B------:R-:W-:-:S05]  /*0a50*/  @!P1 LOP3.LUT R0, RZ, R10, RZ, 0x33, !PT ;  /* 0x0000000aff009212 */ /* 0x000fca00078e33ff */
[--C-:B------:R-:W-:Y:S02]  /*0a60*/  IMAD.MOV R2, RZ, RZ, -R0.reuse ;  /* 0x000000ffff027224 */ /* 0x100fe400078e0a00 */
[C---:B------:R-:W-:Y:S02]  /*0a70*/  IMAD R0, R10.reuse, 0x1000000, R0 ;  /* 0x010000000a007824 */ /* 0x040fe400078e0200 */
[----:B------:R-:W-:-:S04]  /*0a80*/  IMAD R2, R10, R2, R4 ;  /* 0x000000020a027224 */ /* 0x000fc800078e0204 */
[----:B------:R-:W-:Y:S01]  /*0a90*/  IMAD R226, R2, 0x10000, R0 ;  /* 0x0001000002e27824 */ /* 0x000fe200078e0200 */
[----:B------:R-:W-:Y:S05]  /*0aa0*/  BRA `(.L_x_22) ;  /* 0x0000004000007947 */ /* 0x000fea0003800000 */
.L_x_13:
[----:B--2---:R-:W-:Y:S01]  /*0ab0*/  IMAD.MOV.U32 R225, RZ, RZ, RZ ;  /* 0x000000ffffe17224 */ /* 0x004fe200078e00ff */
[----:B------:R-:W-:Y:S01]  /*0ac0*/  MOV R226, RZ ;  /* 0x000000ff00e27202 */ /* 0x000fe20000000f00 */
[----:B------:R-:W-:Y:S01]  /*0ad0*/  IMAD.U32 R224, RZ, RZ, UR4 ;  /* 0x00000004ffe07e24 */ /* 0x000fe2000f8e00ff */
[----:B------:R-:W-:Y:S02]  /*0ae0*/  MOV R227, c[0x0][0x53c] ;  /* 0x00014f0000e37a02 */ /* 0x000fe40000000f00 */
.L_x_22:
[----:B------:R-:W-:Y:S01]  /*0af0*/  ISETP.NE.AND P0, PT, R12, RZ, PT ;  /* 0x000000ff0c00720c */ /* 0x000fe20003f05270 */
[----:B------:R-:W-:-:S12]  /*0b00*/  WARPSYNC 0xffffffff ;  /* 0xffffffff00007948 */ /* 0x000fd80003800000 */
[----:B------:R1:W-:Y:S04]  /*0b10*/  @!P0 STS.128 [0x18100], R224 ;  /* 0x018100e0ff008388 */ /* 0x0003e80000000c00 */
[----:B------:R-:W-:Y:S06]  /*0b20*/  BAR.ARV 0x5, 0x100 ;  /* 0x0144000000007b1d */ /* 0x000fec0000002000 */
.L_x_11:
[----:B-12---:R-:W-:-:S13]  /*0b30*/  ISETP.GE.AND P0, PT, R227, c[0x0][0x53c], PT ;  /* 0x00014f00e3007a0c */ /* 0x006fda0003f06270 */
[----:B------:R-:W-:Y:S05]  /*0b40*/  @P0 EXIT ;  /* 0x000000000000094d */ /* 0x000fea0003800000 */
[----:B------:R-:W1:Y:S02]  /*0b50*/  S2R R15, SR_TID.X ;  /* 0x00000000000f7919 */ /* 0x000e640000002100 */
[----:B-1----:R-:W-:-:S04]  /*0b60*/  SHF.R.S32.HI R10, RZ, 0x1f, R15 ;  /* 0x0000001fff0a7819 */ /* 0x002fc8000001140f */
[CC--:B------:R-:W-:Y:S02]  /*0b70*/  LEA.HI R2, R10.reuse, R15.reuse, RZ, 0x4 ;  /* 0x0000000f0a027211 */ /* 0x0c0fe400078f20ff */
[----:B------:R-:W-:Y:S02]  /*0b80*/  LEA.HI R8, R10, R15, RZ, 0x3 ;  /* 0x0000000f0a087211 */ /* 0x000fe400078f18ff */
[----:B------:R-:W-:Y:S02]  /*0b90*/  SHF.R.S32.HI R3, RZ, 0x4, R2 ;  /* 0x00000004ff037819 */ /* 0x000fe40000011402 */
[----:B------:R-:W-:Y:S02]  /*0ba0*/  LOP3.LUT R9, R8, 0xfffffff8, RZ, 0xc0, !PT ;  /* 0xfffffff808097812 */ /* 0x000fe400078ec0ff */
[----:B------:R-:W-:Y:S02]  /*0bb0*/  LEA.HI R0, R2, R3, RZ, 0x1 ;  /* 0x0000000302007211 */ /* 0x000fe400078f08ff */
[----:B------:R-:W-:Y:S01]  /*0bc0*/  SHF.R.S32.HI R17, RZ, 0x3, R8 ;  /* 0x00000003ff117819 */ /* 0x000fe20000011408 */
[----:B------:R-:W-:Y:S01]  /*0bd0*/  IMAD.IADD R9, R15, 0x1, -R9 ;  /* 0x000000010f097824 */ /* 0x000fe200078e0a09 */
[----:B------:R-:W-:-:S02]  /*0be0*/  LOP3.LUT R0, R0, 0xfffffffe, RZ, 0xc0, !PT ;  /* 0xfffffffe00007812 */ /* 0x000fc400078ec0ff */
[----:B------:R-:W-:Y:S01]  /*0bf0*/  LEA.HI R11, R10, R15, RZ, 0x2 ;  /* 0x0000000f0a0b7211 */ /* 0x000fe200078f10ff */
[----:B------:R-:W-:Y:S02]  /*0c00*/  IMAD.SHL.U32 R4, R17, 0x40, RZ ;  /* 0x0000004011047824 */ /* 0x000fe400078e00ff */
[----:B------:R-:W-:Y:S01]  /*0c10*/  IMAD.IADD R13, R3, 0x1, -R0 ;  /* 0x00000001030d7824 */ /* 0x000fe200078e0a00 */
[----:B------:R-:W-:Y:S01]  /*0c20*/  LOP3.LUT R0, R2, 0xfffffff0, RZ, 0xc0, !PT ;  /* 0xfffffff002007812 */ /* 0x000fe200078ec0ff */
[C---:B------:R-:W-:Y:S01]  /*0c30*/  IMAD.SHL.U32 R220, R9.reuse, 0x8, RZ ;  /* 0x0000000809dc7824 */ /* 0x040fe200078e00ff */
[--C-:B------:R-:W-:Y:S01]  /*0c40*/  SHF.R.S32.HI R7, RZ, 0x2, R11.reuse ;  /* 0x00000002ff077819 */ /* 0x100fe2000001140b */
[----:B------:R-:W-:Y:S01]  /*0c50*/  IMAD.SHL.U32 R6, R9, 0x40, RZ ;  /* 0x0000004009067824 */ /* 0x000fe200078e00ff */
[----:B------:R-:W-:Y:S01]  /*0c60*/  SHF.R.S32.HI R3, RZ, 0x1f, R11 ;  /* 0x0000001fff037819 */ /* 0x000fe2000001140b */
[----:B------:R-:W-:Y:S01]  /*0c70*/  IMAD.IADD R2, R15, 0x1, -R0 ;  /* 0x000000010f027824 */ /* 0x000fe200078e0a00 */
[----:B------:R-:W-:-:S02]  /*0c80*/  LOP3.LUT R0, R4, 0x1c0, RZ, 0xc0, !PT ;  /* 0x000001c004007812 */ /* 0x000fc400078ec0ff */
[----:B------:R-:W-:Y:S02]  /*0c90*/  LEA.HI R3, R3, R7, RZ, 0x3 ;  /* 0x0000000703037211 */ /* 0x000fe400078f18ff */
[----:B------:R-:W-:Y:S02]  /*0ca0*/  SHF.R.S32.HI R12, RZ, 0x1f, R2 ;  /* 0x0000001fff0c7819 */ /* 0x000fe40000011402 */
[----:B------:R-:W-:Y:S02]  /*0cb0*/  LOP3.LUT R4, R3, 0xfffffff8, RZ, 0xc0, !PT ;  /* 0xfffffff803047812 */ /* 0x000fe400078ec0ff */
[----:B------:R-:W-:Y:S02]  /*0cc0*/  LOP3.LUT R5, R0, 0x38, R220, 0xf8, !PT ;  /* 0x0000003800057812 */ /* 0x000fe400078ef8dc */
[----:B------:R-:W-:Y:S01]  /*0cd0*/  SHF.R.U32.HI R3, RZ, 0x3, R0 ;  /* 0x00000003ff037819 */ /* 0x000fe20000011600 */
[----:B------:R-:W-:Y:S01]  /*0ce0*/  IMAD.IADD R7, R7, 0x1, -R4 ;  /* 0x0000000107077824 */ /* 0x000fe200078e0a04 */
[----:B------:R-:W-:-:S02]  /*0cf0*/  LOP3.LUT R0, R6, 0x1c0, RZ, 0xc0, !PT ;  /* 0x000001c006007812 */ /* 0x000fc400078ec0ff */
[----:B------:R-:W-:Y:S02]  /*0d00*/  LEA.HI R12, R12, R2, RZ, 0x3 ;  /* 0x000000020c0c7211 */ /* 0x000fe400078f18ff */
[----:B------:R-:W-:Y:S02]  /*0d10*/  LOP3.LUT R5, R5, R3, RZ, 0x3c, !PT ;  /* 0x0000000305057212 */ /* 0x000fe400078e3cff */
[----:B------:R-:W-:Y:S02]  /*0d20*/  LOP3.LUT R3, R0, 0x8, R8, 0xf8, !PT ;  /* 0x0000000800037812 */ /* 0x000fe400078ef808 */
[----:B------:R-:W-:Y:S02]  /*0d30*/  SHF.R.U32.HI R0, RZ, 0x3, R0 ;  /* 0x00000003ff007819 */ /* 0x000fe40000011600 */
[----:B------:R-:W-:Y:S02]  /*0d40*/  LEA.HI R8, R10, R15, RZ, 0x5 ;  /* 0x0000000f0a087211 */ /* 0x000fe400078f28ff */
[----:B------:R-:W-:-:S02]  /*0d50*/  LOP3.LUT R4, R12, 0xfffffff8, RZ, 0xc0, !PT ;  /* 0xfffffff80c047812 */ /* 0x000fc400078ec0ff */
[----:B------:R-:W-:Y:S02]  /*0d60*/  LEA.HI R6, R10, R15, RZ, 0x6 ;  /* 0x0000000f0a067211 */ /* 0x000fe400078f30ff */
[----:B------:R-:W-:Y:S01]  /*0d70*/  LOP3.LUT R14, R3, R0, RZ, 0x3c, !PT ;  /* 0x00000000030e7212 */ /* 0x000fe200078e3cff */
[----:B------:R-:W-:Y:S01]  /*0d80*/  IMAD.IADD R10, R2, 0x1, -R4 ;  /* 0x00000001020a7824 */ /* 0x000fe200078e0a04 */
[----:B------:R-:W-:Y:S01]  /*0d90*/  LOP3.LUT R0, R8, 0xffffffe0, RZ, 0xc0, !PT ;  /* 0xffffffe008007812 */ /* 0x000fe200078ec0ff */
[----:B------:R-:W-:Y:S01]  /*0da0*/  IMAD.SHL.U32 R4, R6, 0x8, RZ ;  /* 0x0000000806047824 */ /* 0x000fe200078e00ff */
[--C-:B------:R-:W-:Y:S02]  /*0db0*/  SHF.R.S32.HI R6, RZ, 0x5, R8.reuse ;  /* 0x00000005ff067819 */ /* 0x100fe40000011408 */
[----:B------:R-:W-:Y:S01]  /*0dc0*/  SHF.R.S32.HI R2, RZ, 0x1f, R8 ;  /* 0x0000001fff027819 */ /* 0x000fe20000011408 */
[----:B------:R-:W-:Y:S01]  /*0dd0*/  IMAD.IADD R16, R15, 0x1, -R0 ;  /* 0x000000010f107824 */ /* 0x000fe200078e0a00 */
[----:B------:R-:W-:Y:S01]  /*0de0*/  LOP3.LUT R3, R11, 0xfffffffc, RZ, 0xc0, !PT ;  /* 0xfffffffc0b037812 */ /* 0x000fe200078ec0ff */
[----:B------:R-:W-:Y:S01]  /*0df0*/  IMAD.SHL.U32 R8, R13, 0x8, RZ ;  /* 0x000000080d087824 */ /* 0x000fe200078e00ff */
[----:B------:R-:W-:Y:S01]  /*0e00*/  LEA.HI R0, R2, R6, RZ, 0x3 ;  /* 0x0000000602007211 */ /* 0x000fe200078f18ff */
[----:B------:R-:W-:Y:S01]  /*0e10*/  IMAD.SHL.U32 R2, R10, 0x40, RZ ;  /* 0x000000400a027824 */ /* 0x000fe200078e00ff */
[----:B------:R-:W-:-:S02]  /*0e20*/  SHF.R.S32.HI R11, RZ, 0x1f, R16 ;  /* 0x0000001fff0b7819 */ /* 0x000fc40000011410 */
[----:B------:R-:W-:Y:S02]  /*0e30*/  LOP3.LUT R0, R0, 0xffffff8, RZ, 0xc0, !PT ;  /* 0x0ffffff800007812 */ /* 0x000fe400078ec0ff */
[----:B------:R-:W-:Y:S02]  /*0e40*/  LEA.HI R11, R11, R16, RZ, 0x2 ;  /* 0x000000100b0b7211 */ /* 0x000fe400078f10ff */
[----:B------:R-:W-:Y:S01]  /*0e50*/  LOP3.LUT R195, R5, 0x7ffffe00, R4, 0xf8, !PT ;  /* 0x7ffffe0005c37812 */ /* 0x000fe200078ef804 */
[----:B------:R-:W-:Y:S01]  /*0e60*/  IMAD.IADD R4, R15, 0x1, -R3 ;  /* 0x000000010f047824 */ /* 0x000fe200078e0a03 */
[----:B------:R-:W-:Y:S01]  /*0e70*/  LOP3.LUT R2, R2, 0x1c0, RZ, 0xc0, !PT ;  /* 0x000001c002027812 */ /* 0x000fe200078ec0ff */
[----:B------:R-:W-:Y:S01]  /*0e80*/  IMAD.IADD R3, R6, 0x1, -R0 ;  /* 0x0000000106037824 */ /* 0x000fe200078e0a00 */
[----:B------:R-:W-:Y:S01]  /*0e90*/  SHF.R.S32.HI R0, RZ, 0x2, R11 ;  /* 0x00000002ff007819 */ /* 0x000fe2000001140b */
[----:B------:R-:W-:Y:S01]  /*0ea0*/  IMAD.SHL.U32 R195, R195, 0x2, RZ ;  /* 0x00000002c3c37824 */ /* 0x000fe200078e00ff */
[----:B------:R-:W-:-:S02]  /*0eb0*/  LOP3.LUT R5, R7, 0x1, RZ, 0xc0, !PT ;  /* 0x0000000107057812 */ /* 0x000fc400078ec0ff */
[----:B------:R-:W-:Y:S01]  /*0ec0*/  LOP3.LUT R8, R2, 0x8, R8, 0xf8, !PT ;  /* 0x0000000802087812 */ /* 0x000fe200078ef808 */
[----:B------:R-:W-:Y:S01]  /*0ed0*/  IMAD R15, R3, 0x10, R0 ;  /* 0x00000010030f7824 */ /* 0x000fe200078e0200 */
[----:B------:R-:W-:Y:S01]  /*0ee0*/  SHF.R.U32.HI R2, RZ, 0x3, R2 ;  /* 0x00000003ff027819 */ /* 0x000fe20000011602 */
[----:B------:R-:W-:Y:S01]  /*0ef0*/  IMAD.SHL.U32 R3, R7, 0x40, RZ ;  /* 0x0000004007037824 */ /* 0x000fe200078e00ff */
[----:B------:R-:W-:Y:S02]  /*0f00*/  LEA.HI R0, R4, R4, RZ, 0x1 ;  /* 0x0000000404007211 */ /* 0x000fe400078f08ff */
[----:B------:R-:W-:Y:S01]  /*0f10*/  ISETP.NE.U32.AND P0, PT, R5, 0x1, PT ;  /* 0x000000010500780c */ /* 0x000fe20003f05070 */
[----:B------:R-:W-:Y:S01]  /*0f20*/  STL [R1+0x38], R15 ;  /* 0x0000380f01007387 */ /* 0x000fe20000100800 */
[----:B------:R-:W-:Y:S01]  /*0f30*/  LOP3.LUT R8, R8, R2, RZ, 0x3c, !PT ;  /* 0x0000000208087212 */ /* 0x000fe200078e3cff */
[----:B------:R-:W-:Y:S01]  /*0f40*/  IMAD.SHL.U32 R2, R6, 0x400, RZ ;  /* 0x0000040006027824 */ /* 0x000fe200078e00ff */
[----:B------:R-:W-:-:S02]  /*0f50*/  LOP3.LUT R0, R0, 0x1ffffffe, RZ, 0xc0, !PT ;  /* 0x1ffffffe00007812 */ /* 0x000fc400078ec0ff */
[----:B------:R-:W-:Y:S01]  /*0f60*/  R2P PR, R7, 0x6 ;  /* 0x0000000607007804 */ /* 0x000fe20000000000 */
[----:B------:R-:W-:Y:S01]  /*0f70*/  IMAD.SHL.U32 R7, R12, 0x40, RZ ;  /* 0x000000400c077824 */ /* 0x000fe200078e00ff */
[----:B------:R-:W-:Y:S01]  /*0f80*/  LOP3.LUT R6, R3, 0x1c0, RZ, 0xc0, !PT ;  /* 0x000001c003067812 */ /* 0x000fe200078ec0ff */
[----:B------:R-:W-:Y:S01]  /*0f90*/  IMAD.IADD R12, R4, 0x1, -R0 ;  /* 0x00000001040c7824 */ /* 0x000fe200078e0a00 */
[----:B------:R-:W-:Y:S01]  /*0fa0*/  LOP3.LUT P6, RZ, R10, 0x2, RZ, 0xc0, !PT ;  /* 0x000000020aff7812 */ /* 0x000fe200078cc0ff */
[----:B------:R-:W-:Y:S01]  /*0fb0*/  IMAD R5, R4, 0x2, R2 ;  /* 0x0000000204057824 */ /* 0x000fe200078e0202 */
[----:B------:R-:W-:Y:S01]  /*0fc0*/  LEA.HI R4, R6, R6, RZ, 0x1d ;  /* 0x0000000606047211 */ /* 0x000fe200078fe8ff */
[----:B------:R-:W-:Y:S01]  /*0fd0*/  IMAD R0, R13, 0x200, R14 ;  /* 0x000002000d007824 */ /* 0x000fe200078e020e */
[----:B------:R-:W-:Y:S01]  /*0fe0*/  LOP3.LUT R3, R7, 0xfffffe00, RZ, 0xc0, !PT ;  /* 0xfffffe0007037812 */ /* 0x000fe200078ec0ff */
[----:B------:R-:W-:Y:S01]  /*0ff0*/  IMAD.MOV.U32 R13, RZ, RZ, 0x20 ;  /* 0x00000020ff0d7424 */ /* 0x000fe200078e00ff */
[----:B------:R-:W-:Y:S01]  /*1000*/  LOP3.LUT P5, RZ, R10, 0x4, RZ, 0xc0, !PT ;  /* 0x000000040aff7812 */ /* 0x000fe200078ac0ff */
[----:B------:R-:W-:Y:S01]  /*1010*/  IMAD.IADD R10, R5, 0x1, R4 ;  /* 0x00000001050a7824 */ /* 0x000fe200078e0204 */
[----:B------:R-:W-:-:S02]  /*1020*/  IADD3 R4, R8, R3, R2 ;  /* 0x0000000308047210 */ /* 0x000fc40007ffe002 */
[----:B------:R-:W-:Y:S01]  /*1030*/  LOP3.LUT R5, R8, R3, RZ, 0xfc, !PT ;  /* 0x0000000308057212 */ /* 0x000fe200078efcff */
[C---:B------:R-:W-:Y:S01]  /*1040*/  IMAD R3, R9.reuse, 0x20, R17 ;  /* 0x0000002009037824 */ /* 0x040fe200078e0211 */
[----:B------:R-:W-:Y:S01]  /*1050*/  IADD3 R222, R220, 0x40, RZ ;  /* 0x00000040dcde7810 */ /* 0x000fe20007ffe0ff */
[----:B------:R-:W-:Y:S01]  /*1060*/  IMAD.MOV.U32 R8, RZ, RZ, 0x40 ;  /* 0x00000040ff087424 */ /* 0x000fe200078e00ff */
[C---:B------:R-:W-:Y:S02]  /*1070*/  LOP3.LUT P4, RZ, R9.reuse, 0x2, RZ, 0xc0, !PT ;  /* 0x0000000209ff7812 */ /* 0x040fe4000788c0ff */
[----:B------:R1:W-:Y:S01]  /*1080*/  STL [R1+0x30], R3 ;  /* 0x0000300301007387 */ /* 0x0003e20000100800 */
[----:B------:R-:W-:Y:S01]  /*1090*/  LOP3.LUT P3, RZ, R9, 0x4, RZ, 0xc0, !PT ;  /* 0x0000000409ff7812 */ /* 0x000fe2000786c0ff */
[----:B------:R-:W-:Y:S01]  /*10a0*/  IMAD R9, R12, 0x8, R15 ;  /* 0x000000080c097824 */ /* 0x000fe200078e020f */
[----:B------:R-:W-:Y:S02]  /*10b0*/  SHF.R.S32.HI R6, RZ, 0x1f, R222 ;  /* 0x0000001fff067819 */ /* 0x000fe400000114de */
[----:B------:R-:W-:-:S02]  /*10c0*/  SEL R7, R13, 0xffffffe0, !P1 ;  /* 0xffffffe00d077807 */ /* 0x000fc40004800000 */
[----:B------:R-:W-:Y:S01]  /*10d0*/  LEA R172, R0, 0x6100, 0x1 ;  /* 0x0000610000ac7811 */ /* 0x000fe200078e08ff */
[----:B------:R2:W-:Y:S01]  /*10e0*/  STL [R1], R6 ;  /* 0x0000000601007387 */ /* 0x0005e20000100800 */
[C---:B------:R-:W-:Y:S02]  /*10f0*/  SEL R2, R8.reuse, 0xffffffc0, !P3 ;  /* 0xffffffc008027807 */ /* 0x040fe40005800000 */
[----:B------:R-:W-:Y:S01]  /*1100*/  SEL R0, R8, 0xffffffc0, !P5 ;  /* 0xffffffc008007807 */ /* 0x000fe20006800000 */
[----:B------:R3:W-:Y:S01]  /*1110*/  STL [R1+0x3c], R9 ;  /* 0x00003c0901007387 */ /* 0x0007e20000100800 */
[----:B------:R-:W-:Y:S01]  /*1120*/  LEA R10, R10, 0x80, 0x1 ;  /* 0x000000800a0a7811 */ /* 0x000fe200078e08ff */
[C---:B------:R-:W-:Y:S01]  /*1130*/  IMAD.IADD R178, R172.reuse, 0x1, R2 ;  /* 0x00000001acb27824 */ /* 0x040fe200078e0202 */
[C---:B------:R-:W-:Y:S02]  /*1140*/  IADD3 R183, R172.reuse, 0x20, RZ ;  /* 0x00000020acb77810 */ /* 0x040fe40007ffe0ff */
[----:B------:R-:W-:Y:S01]  /*1150*/  @P4 IADD3 R183, R172, -0x20, RZ ;  /* 0xffffffe0acb74810 */ /* 0x000fe20007ffe0ff */
[----:B------:R-:W-:Y:S01]  /*1160*/  STL [R1+0x10], R10 ;  /* 0x0000100a01007387 */ /* 0x000fe20000100800 */
[----:B------:R-:W-:-:S02]  /*1170*/  LEA R179, R4, 0xc100, 0x1 ;  /* 0x0000c10004b37811 */ /* 0x000fc400078e08ff */
[----:B------:R-:W-:Y:S01]  /*1180*/  LEA R173, R5, 0x100, 0x1 ;  /* 0x0000010005ad7811 */ /* 0x000fe200078e08ff */
[----:B------:R-:W-:Y:S01]  /*1190*/  IMAD.IADD R175, R2, 0x1, R183 ;  /* 0x0000000102af7824 */ /* 0x000fe200078e02b7 */
[----:B------:R-:W-:Y:S01]  /*11a0*/  IADD3 R223, R220, 0x80, RZ ;  /* 0x00000080dcdf7810 */ /* 0x000fe20007ffe0ff */
[----:B------:R-:W-:Y:S01]  /*11b0*/  IMAD.IADD R182, R179, 0x1, R0 ;  /* 0x00000001b3b67824 */ /* 0x000fe200078e0200 */
[----:B-1----:R-:W-:Y:S01]  /*11c0*/  LOP3.LUT R3, R11, 0x7ffffffc, RZ, 0xc0, !PT ;  /* 0x7ffffffc0b037812 */ /* 0x002fe200078ec0ff */
[----:B------:R-:W-:Y:S01]  /*11d0*/  IMAD.IADD R177, R0, 0x1, R173 ;  /* 0x0000000100b17824 */ /* 0x000fe200078e02ad */
[----:B------:R-:W-:Y:S02]  /*11e0*/  SHF.R.S32.HI R221, RZ, 0x1f, R220 ;  /* 0x0000001fffdd7819 */ /* 0x000fe400000114dc */
[----:B------:R-:W-:Y:S01]  /*11f0*/  SHF.R.S32.HI R252, RZ, 0x1f, R223 ;  /* 0x0000001ffffc7819 */ /* 0x000fe200000114df */
[----:B------:R-:W-:Y:S01]  /*1200*/  IMAD.IADD R3, R16, 0x1, -R3 ;  /* 0x0000000110037824 */ /* 0x000fe200078e0a03 */
[----:B------:R-:W-:-:S02]  /*1210*/  IADD3 R194, R183, 0x800, RZ ;  /* 0x00000800b7c27810 */ /* 0x000fc40007ffe0ff */
[----:B--2---:R-:W-:Y:S01]  /*1220*/  SEL R6, R8, 0xffffffc0, !P2 ;  /* 0xffffffc008067807 */ /* 0x004fe20005000000 */
[----:B------:R-:W-:Y:S01]  /*1230*/  IMAD.SHL.U32 R233, R3, 0x2, RZ ;  /* 0x0000000203e97824 */ /* 0x000fe200078e00ff */
[----:B------:R-:W-:Y:S02]  /*1240*/  SEL R3, R13, 0xffffffe0, !P6 ;  /* 0xffffffe00d037807 */ /* 0x000fe40007000000 */
[----:B------:R-:W-:Y:S02]  /*1250*/  IADD3 R193, R183, 0x1000, RZ ;  /* 0x00001000b7c17810 */ /* 0x000fe40007ffe0ff */
[----:B------:R-:W-:Y:S01]  /*1260*/  IADD3 R15, R233, 0x88, RZ ;  /* 0x00000088e90f7810 */ /* 0x000fe20007ffe0ff */
[----:B------:R-:W-:Y:S01]  /*1270*/  IMAD.IADD R180, R179, 0x1, R3 ;  /* 0x00000001b3b47824 */ /* 0x000fe200078e0203 */
[----:B------:R-:W-:Y:S01]  /*1280*/  IADD3 R14, R233, 0x90, RZ ;  /* 0x00000090e90e7810 */ /* 0x000fe20007ffe0ff */
[----:B------:R-:W-:Y:S01]  /*1290*/  IMAD.IADD R174, R3, 0x1, R173 ;  /* 0x0000000103ae7824 */ /* 0x000fe200078e02ad */
[C---:B------:R-:W-:Y:S01]  /*12a0*/  IADD3 R13, R233.reuse, 0x98, RZ ;  /* 0x00000098e90d7810 */ /* 0x040fe20007ffe0ff */
[----:B------:R-:W-:Y:S01]  /*12b0*/  IMAD.IADD R181, R180, 0x1, R0 ;  /* 0x00000001b4b57824 */ /* 0x000fe200078e0200 */
[C---:B------:R-:W-:Y:S01]  /*12c0*/  IADD3 R12, R233.reuse, 0xa0, RZ ;  /* 0x000000a0e90c7810 */ /* 0x040fe20007ffe0ff */
[----:B------:R-:W-:Y:S01]  /*12d0*/  IMAD.IADD R176, R0, 0x1, R174 ;  /* 0x0000000100b07824 */ /* 0x000fe200078e02ae */
[----:B------:R-:W-:-:S02]  /*12e0*/  IADD3 R11, R233, 0xa8, RZ ;  /* 0x000000a8e90b7810 */ /* 0x000fc40007ffe0ff */
[----:B------:R-:W-:Y:S02]  /*12f0*/  SHF.R.S32.HI R16, RZ, 0x1f, R15 ;  /* 0x0000001fff107819 */ /* 0x000fe4000001140f */
[C---:B------:R-:W-:Y:S02]  /*1300*/  IADD3 R8, R233.reuse, 0x80, RZ ;  /* 0x00000080e9087810 */ /* 0x040fe40007ffe0ff */
[C---:B---3--:R-:W-:Y:S02]  /*1310*/  IADD3 R9, R233.reuse, 0xb0, RZ ;  /* 0x000000b0e9097810 */ /* 0x048fe40007ffe0ff */
[----:B------:R-:W-:Y:S02]  /*1320*/  SHF.R.S32.HI R15, RZ, 0x1f, R14 ;  /* 0x0000001fff0f7819 */ /* 0x000fe4000001140e */
[----:B------:R-:W-:Y:S02]  /*1330*/  IADD3 R8, R233, 0xb8, RZ ;  /* 0x000000b8e9087810 */ /* 0x000fe40007ffe0ff */
[----:B------:R-:W-:-:S02]  /*1340*/  SHF.R.S32.HI R14, RZ, 0x1f, R13 ;  /* 0x0000001fff0e7819 */ /* 0x000fc4000001140d */
[----:B------:R-:W-:Y:S02]  /*1350*/  SHF.R.S32.HI R13, RZ, 0x1f, R12 ;  /* 0x0000001fff0d7819 */ /* 0x000fe4000001140c */
[----:B------:R-:W-:Y:S02]  /*1360*/  SHF.R.S32.HI R12, RZ, 0x1f, R11 ;  /* 0x0000001fff0c7819 */ /* 0x000fe4000001140b */
[----:B------:R-:W-:Y:S01]  /*1370*/  SHF.R.S32.HI R11, RZ, 0x1f, R9 ;  /* 0x0000001fff0b7819 */ /* 0x000fe20000011409 */
[C---:B------:R-:W-:Y:S01]  /*1380*/  IMAD.IADD R11, R10.reuse, 0x1, R6 ;  /* 0x000000010a0b7824 */ /* 0x040fe200078e0206 */
[----:B------:R-:W-:Y:S01]  /*1390*/  SHF.R.S32.HI R9, RZ, 0x1f, R8 ;  /* 0x0000001fff097819 */ /* 0x000fe20000011408 */
[C---:B------:R-:W-:Y:S01]  /*13a0*/  IMAD.IADD R9, R10.reuse, 0x1, R7 ;  /* 0x000000010a097824 */ /* 0x040fe200078e0207 */
[C---:B------:R-:W-:Y:S02]  /*13b0*/  IADD3 R8, R10.reuse, -0x10, RZ ;  /* 0xfffffff00a087810 */ /* 0x040fe40007ffe0ff */
[----:B------:R-:W-:Y:S01]  /*13c0*/  @P0 IADD3 R8, R10, 0x10, RZ ;  /* 0x000000100a080810 */ /* 0x000fe20007ffe0ff */
[----:B------:R-:W-:Y:S01]  /*13d0*/  IMAD.IADD R2, R9, 0x1, R6 ;  /* 0x0000000109027824 */ /* 0x000fe200078e0206 */
[----:B------:R-:W-:Y:S01]  /*13e0*/  STL [R1+0x2c], R11 ;  /* 0x00002c0b01007387 */ /* 0x000fe20000100800 */
[----:B------:R-:W-:-:S02]  /*13f0*/  IADD3 R192, R183, 0x1800, RZ ;  /* 0x00001800b7c07810 */ /* 0x000fc40007ffe0ff */
[----:B------:R-:W-:Y:S01]  /*1400*/  IMAD.IADD R4, R6, 0x1, R8 ;  /* 0x0000000106047824 */ /* 0x000fe200078e0208 */
[----:B------:R-:W-:Y:S01]  /*1410*/  STL [R1+0x1c], R9 ;  /* 0x00001c0901007387 */ /* 0x000fe20000100800 */
[C---:B------:R-:W-:Y:S02]  /*1420*/  IADD3 R191, R183.reuse, 0x2000, RZ ;  /* 0x00002000b7bf7810 */ /* 0x040fe40007ffe0ff */
[C---:B------:R-:W-:Y:S01]  /*1430*/  IADD3 R190, R183.reuse, 0x2800, RZ ;  /* 0x00002800b7be7810 */ /* 0x040fe20007ffe0ff */
[----:B------:R1:W-:Y:S01]  /*1440*/  STL [R1+0x28], R2 ;  /* 0x0000280201007387 */ /* 0x0003e20000100800 */
[C---:B------:R-:W-:Y:S02]  /*1450*/  IADD3 R189, R183.reuse, 0x3000, RZ ;  /* 0x00003000b7bd7810 */ /* 0x040fe40007ffe0ff */
[C---:B------:R-:W-:Y:S01]  /*1460*/  IADD3 R188, R183.reuse, 0x3800, RZ ;  /* 0x00003800b7bc7810 */ /* 0x040fe20007ffe0ff */
[----:B------:R-:W-:Y:S01]  /*1470*/  STL [R1+0x14], R8 ;  /* 0x0000140801007387 */ /* 0x000fe20000100800 */
[----:B------:R-:W-:-:S02]  /*1480*/  IADD3 R187, R183, 0x4000, RZ ;  /* 0x00004000b7bb7810 */ /* 0x000fc40007ffe0ff */
[C---:B------:R-:W-:Y:S01]  /*1490*/  IADD3 R186, R183.reuse, 0x4800, RZ ;  /* 0x00004800b7ba7810 */ /* 0x040fe20007ffe0ff */
[----:B------:R-:W-:Y:S01]  /*14a0*/  STL [R1+0x24], R4 ;  /* 0x0000240401007387 */ /* 0x000fe20000100800 */
[C---:B------:R-:W-:Y:S02]  /*14b0*/  IADD3 R185, R183.reuse, 0x5000, RZ ;  /* 0x00005000b7b97810 */ /* 0x040fe40007ffe0ff */
[----:B------:R-:W-:Y:S01]  /*14c0*/  IADD3 R184, R183, 0x5800, RZ ;  /* 0x00005800b7b87810 */ /* 0x000fe20007ffe0ff */
[----:B-1----:R-:W-:-:S05]  /*14d0*/  IMAD.IADD R2, R7, 0x1, R8 ;  /* 0x0000000107027824 */ /* 0x002fca00078e0208 */
[----:B------:R1:W-:Y:S02]  /*14e0*/  STL [R1+0x18], R2 ;  /* 0x0000180201007387 */ /* 0x0003e40000100800 */
[----:B-1----:R-:W-:-:S05]  /*14f0*/  IMAD.IADD R2, R2, 0x1, R6 ;  /* 0x0000000102027824 */ /* 0x002fca00078e0206 */
[----:B------:R1:W-:Y:S02]  /*1500*/  STL [R1+0x20], R2 ;  /* 0x0000200201007387 */ /* 0x0003e40000100800 */
.L_x_103:
[----:B------:R-:W-:-:S04]  /*1510*/  IMAD.MOV.U32 R13, RZ, RZ, 0x4 ;  /* 0x00000004ff0d7424 */ /* 0x000fc800078e00ff */
[----:B-1----:R-:W-:-:S05]  /*1520*/  IMAD.WIDE R2, R227, R13, c[0x0][0x588] ;  /* 0x00016200e3027625 */ /* 0x002fca00078e020d */
[----:B------:R-:W2:Y:S01]  /*1530*/  LDG.E R228, [R2.64] ;  /* 0x0000000602e47981 */ /* 0x000ea2000c1e1900 */
[----:B------:R-:W-:Y:S01]  /*1540*/  ISETP.NE.U32.AND P1, PT, RZ, c[0x0][0x370], PT ;  /* 0x0000dc00ff007a0c */ /* 0x000fe20003f25070 */
[----:B------:R-:W-:Y:S01]  /*1550*/  CS2R R6, SRZ ;  /* 0x0000000000067805 */ /* 0x000fe2000001ff00 */
[----:B------:R-:W-:Y:S02]  /*1560*/  ISETP.NE.U32.AND P5, PT, RZ, c[0x0][0x360], PT ;  /* 0x0000d800ff007a0c */ /* 0x000fe40003fa5070 */
[----:B------:R-:W-:Y:S02]  /*1570*/  ISETP.NE.AND.EX P1, PT, RZ, c[0x0][0x374], PT, P1 ;  /* 0x0000dd00ff007a0c */ /* 0x000fe40003f25310 */
[----:B------:R-:W-:Y:S02]  /*1580*/  ISETP.NE.AND.EX P5, PT, RZ, c[0x0][0x364], PT, P5 ;  /* 0x0000d900ff007a0c */ /* 0x000fe40003fa5350 */
[----:B------:R-:W-:-:S04]  /*1590*/  ISETP.NE.U32.AND P3, PT, RZ, c[0x0][0x348], PT ;  /* 0x0000d200ff007a0c */ /* 0x000fc80003f65070 */
[----:B------:R-:W-:Y:S01]  /*15a0*/  ISETP.NE.AND.EX P3, PT, RZ, c[0x0][0x34c], PT, P3 ;  /* 0x0000d300ff007a0c */ /* 0x000fe20003f65330 */
[----:B------:R-:W-:Y:S01]  /*15b0*/  IMAD.MOV.U32 R10, RZ, RZ, RZ ;  /* 0x000000ffff0a7224 */ /* 0x000fe200078e00ff */
[----:B--2---:R-:W-:-:S03]  /*15c0*/  SHF.R.S32.HI R251, RZ, 0x1f, R228 ;  /* 0x0000001ffffb7819 */ /* 0x004fc600000114e4 */
[----:B------:R-:W-:-:S04]  /*15d0*/  @P1 LEA R2, P0, R228, c[0x0][0x370], 0x2 ;  /* 0x0000dc00e4021a11 */ /* 0x000fc800078010ff */
[C-C-:B------:R-:W-:Y:S02]  /*15e0*/  @P1 LEA.HI.X R3, R228.reuse, c[0x0][0x374], R251.reuse, 0x2, P0 ;  /* 0x0000dd00e4031a11 */ /* 0x140fe400000f14fb */
[----:B------:R-:W-:Y:S02]  /*15f0*/  ISETP.NE.U32.AND P0, PT, RZ, c[0x0][0x350], PT ;  /* 0x0000d400ff007a0c */ /* 0x000fe40003f05070 */
[C---:B------:R-:W-:Y:S01]  /*1600*/  LEA R4, P4, R228.reuse, c[0x0][0x348], 0x2 ;  /* 0x0000d200e4047a11 */ /* 0x040fe200078810ff */
[----:B------:R1:W5:Y:S01]  /*1610*/  @P1 LDG.E R7, [R2.64] ;  /* 0x0000000602071981 */ /* 0x000362000c1e1900 */
[----:B------:R-:W-:Y:S02]  /*1620*/  ISETP.NE.AND.EX P0, PT, RZ, c[0x0][0x354], PT, P0 ;  /* 0x0000d500ff007a0c */ /* 0x000fe40003f05300 */
[C---:B------:R-:W-:Y:S02]  /*1630*/  @P5 LEA R8, P1, R228.reuse, c[0x0][0x360], 0x2 ;  /* 0x0000d800e4085a11 */ /* 0x040fe400078210ff */
[----:B------:R-:W-:-:S02]  /*1640*/  LEA.HI.X R5, R228, c[0x0][0x34c], R251, 0x2, P4 ;  /* 0x0000d300e4057a11 */ /* 0x000fc400020f14fb */
[----:B------:R-:W-:-:S03]  /*1650*/  @P5 LEA.HI.X R9, R228, c[0x0][0x364], R251, 0x2, P1 ;  /* 0x0000d900e4095a11 */ /* 0x000fc600008f14fb */
[----:B------:R2:W5:Y:S04]  /*1660*/  @P3 LDG.E R6, [R4.64] ;  /* 0x0000000604063981 */ /* 0x000568000c1e1900 */
[----:B------:R2:W5:Y:S01]  /*1670*/  @P5 LDG.E R17, [R8.64] ;  /* 0x0000000608115981 */ /* 0x000562000c1e1900 */
[----:B-1----:R-:W-:-:S04]  /*1680*/  LEA R2, P2, R228, c[0x0][0x350], 0x2 ;  /* 0x0000d400e4027a11 */ /* 0x002fc800078410ff */
[----:B------:R-:W-:-:S05]  /*1690*/  LEA.HI.X R3, R228, c[0x0][0x354], R251, 0x2, P2 ;  /* 0x0000d500e4037a11 */ /* 0x000fca00010f14fb */
[----:B------:R2:W5:Y:S01]  /*16a0*/  @P0 LDG.E R10, [R2.64] ;  /* 0x00000006020a0981 */ /* 0x000562000c1e1900 */
[----:B------:R-:W-:Y:S01]  /*16b0*/  YIELD ;  /* 0x0000000000007946 */ /* 0x000fe20003800000 */
[----:B------:R-:W-:Y:S01]  /*16c0*/  LOP3.LUT R234, R226, 0xffff, RZ, 0xc0, !PT ;  /* 0x0000ffffe2ea7812 */ /* 0x000fe200078ec0ff */
[----:B------:R-:W-:Y:S05]  /*16d0*/  @P5 BRA `(.L_x_23) ;  /* 0x0000005000005947 */ /* 0x000fea0003800000 */
[----:B-----5:R-:W-:Y:S01]  /*16e0*/  MOV R17, c[0x0][0x168] ;  /* 0x00005a0000117a02 */ /* 0x020fe20000000f00 */
[----:B------:R-:W-:Y:S05]  /*16f0*/  @!P3 BRA `(.L_x_23) ;  /* 0x000000300000b947 */ /* 0x000fea0003800000 */
[----:B--2---:R-:W2:Y:S04]  /*1700*/  LDG.E R8, [R4.64] ;  /* 0x0000000604087981 */ /* 0x004ea8000c1e1900 */
[----:B------:R-:W2:Y:S02]  /*1710*/  LDG.E R0, [R4.64+0x4] ;  /* 0x0000040604007981 */ /* 0x000ea4000c1e1900 */
[----:B--2---:R-:W-:-:S02]  /*1720*/  IADD3 R17, -R8, R0, RZ ;  /* 0x0000000008117210 */ /* 0x004fc40007ffe1ff */
.L_x_23:
[----:B------:R-:W-:-:S04]  /*1730*/  ISETP.NE.U32.AND P1, PT, RZ, c[0x0][0x368], PT ;  /* 0x0000da00ff007a0c */ /* 0x000fc80003f25070 */
[----:B------:R-:W-:-:S13]  /*1740*/  ISETP.NE.AND.EX P1, PT, RZ, c[0x0][0x36c], PT, P1 ;  /* 0x0000db00ff007a0c */ /* 0x000fda0003f25310 */
[----:B------:R-:W-:Y:S05]  /*1750*/  @!P1 BRA `(.L_x_24) ;  /* 0x0000004000009947 */ /* 0x000fea0003800000 */
[----:B--2---:R-:W-:-:S04]  /*1760*/  LEA R2, P1, R228, c[0x0][0x368], 0x2 ;  /* 0x0000da00e4027a11 */ /* 0x004fc800078210ff */
[----:B------:R-:W-:-:S05]  /*1770*/  LEA.HI.X R3, R228, c[0x0][0x36c], R251, 0x2, P1 ;  /* 0x0000db00e4037a11 */ /* 0x000fca00008f14fb */
[----:B------:R1:W5:Y:S01]  /*1780*/  LDG.E R0, [R2.64] ;  /* 0x0000000602007981 */ /* 0x000362000c1e1900 */
[----:B------:R-:W-:Y:S05]  /*1790*/  BRA `(.L_x_25) ;  /* 0x0000005000007947 */ /* 0x000fea0003800000 */
.L_x_24:
[----:B------:R-:W-:Y:S01]  /*17a0*/  MOV R0, c[0x0][0x1d0] ;  /* 0x0000740000007a02 */ /* 0x000fe20000000f00 */
[----:B------:R-:W-:Y:S05]  /*17b0*/  @!P0 BRA `(.L_x_25) ;  /* 0x0000003000008947 */ /* 0x000fea0003800000 */
[----:B--2---:R-:W2:Y:S04]  /*17c0*/  LDG.E R4, [R2.64] ;  /* 0x0000000602047981 */ /* 0x004ea8000c1e1900 */
[----:B------:R-:W2:Y:S02]  /*17d0*/  LDG.E R0, [R2.64+0x4] ;  /* 0x0000040602007981 */ /* 0x000ea4000c1e1900 */
[----:B--2---:R-:W-:-:S04]  /*17e0*/  IADD3 R0, -R4, R0, RZ ;  /* 0x0000000004007210 */ /* 0x004fc80007ffe1ff */
.L_x_25:
[----:B-12---:R-:W-:Y:S01]  /*17f0*/  LOP3.LUT R2, R226, 0xff000000, RZ, 0xc0, !PT ;  /* 0xff000000e2027812 */ /* 0x006fe200078ec0ff */
[--C-:B-----5:R-:W-:Y:S01]  /*1800*/  IMAD.IADD R19, R0, 0x1, -R7.reuse ;  /* 0x0000000100137824 */ /* 0x120fe200078e0a07 */
[----:B------:R-:W-:Y:S01]  /*1810*/  LOP3.LUT R3, R226, 0xff0000, RZ, 0xc0, !PT ;  /* 0x00ff0000e2037812 */ /* 0x000fe200078ec0ff */
[----:B------:R-:W-:Y:S01]  /*1820*/  BSSY B0, `(.L_x_26) ;  /* 0x000002d000007945 */ /* 0x000fe20003800000 */
[----:B------:R-:W-:Y:S01]  /*1830*/  SHF.R.U32.HI R4, RZ, 0x8, R2 ;  /* 0x00000008ff047819 */ /* 0x000fe20000011602 */
[----:B------:R-:W-:Y:S01]  /*1840*/  IMAD.IADD R12, R10, 0x1, R7 ;  /* 0x000000010a0c7824 */ /* 0x000fe200078e0207 */
[----:B------:R-:W-:-:S02]  /*1850*/  ISETP.GE.AND P1, PT, R19, 0x1, PT ;  /* 0x000000011300780c */ /* 0x000fc40003f26270 */
[----:B------:R-:W-:Y:S02]  /*1860*/  LEA.HI R3, R3, R4, RZ, 0x10 ;  /* 0x0000000403037211 */ /* 0x000fe400078f80ff */
[----:B------:R-:W-:Y:S02]  /*1870*/  IADD3 R0, R19, 0x3f, RZ ;  /* 0x0000003f13007810 */ /* 0x000fe40007ffe0ff */
[----:B------:R-:W-:Y:S02]  /*1880*/  LOP3.LUT R14, R3, 0xff, RZ, 0xc0, !PT ;  /* 0x000000ff030e7812 */ /* 0x000fe400078ec0ff */
[----:B------:R-:W-:Y:S02]  /*1890*/  SHF.R.U32.HI R5, RZ, 0x10, R3 ;  /* 0x00000010ff057819 */ /* 0x000fe40000011603 */
[----:B------:R-:W-:Y:S01]  /*18a0*/  SHF.R.S32.HI R2, RZ, 0x1f, R0 ;  /* 0x0000001fff027819 */ /* 0x000fe20000011400 */
[----:B------:R1:W-:Y:S03]  /*18b0*/  STL [R1+0xc], R14 ;  /* 0x00000c0e01007387 */ /* 0x0003e60000100800 */
[----:B------:R-:W-:Y:S01]  /*18c0*/  LEA.HI R0, R2, R0, RZ, 0x6 ;  /* 0x0000000002007211 */ /* 0x000fe200078f30ff */
[----:B------:R1:W-:Y:S01]  /*18d0*/  STL [R1+0x8], R5 ;  /* 0x0000080501007387 */ /* 0x0003e20000100800 */
[----:B------:R-:W-:-:S02]  /*18e0*/  IMAD.MOV.U32 R2, RZ, RZ, RZ ;  /* 0x000000ffff027224 */ /* 0x000fc400078e00ff */
[----:B------:R-:W-:Y:S01]  /*18f0*/  SHF.R.S32.HI R8, RZ, 0x6, R0 ;  /* 0x00000006ff087819 */ /* 0x000fe20000011400 */
[----:B------:R-:W-:Y:S05]  /*1900*/  @!P1 BRA `(.L_x_27) ;  /* 0x000001e000009947 */ /* 0x000fea0003800000 */
[----:B------:R-:W-:-:S04]  /*1910*/  ISETP.NE.AND P1, PT, R5, RZ, PT ;  /* 0x000000ff0500720c */ /* 0x000fc80003f25270 */
[----:B------:R-:W-:-:S04]  /*1920*/  SEL R0, R5, c[0x0][0x338], P1 ;  /* 0x0000ce0005007a07 */ /* 0x000fc80000800000 */
[----:B------:R-:W-:Y:S02]  /*1930*/  IABS R3, R0 ;  /* 0x0000000000037213 */ /* 0x000fe40000000000 */
[----:B------:R-:W-:Y:S02]  /*1940*/  IADD3 R7, R8, -0x1, R0 ;  /* 0xffffffff08077810 */ /* 0x000fe40007ffe000 */
[----:B------:R-:W2:Y:S02]  /*1950*/  I2F.RP R2, R3 ;  /* 0x0000000300027306 */ /* 0x000ea40000209400 */
[----:B------:R-:W-:-:S06]  /*1960*/  IABS R11, R7 ;  /* 0x00000007000b7213 */ /* 0x000fcc0000000000 */
[----:B--2---:R-:W2:Y:S02]  /*1970*/  MUFU.RCP R2, R2 ;  /* 0x0000000200027308 */ /* 0x004ea40000001000 */
[----:B--2---:R-:W-:-:S06]  /*1980*/  IADD3 R2, R2, 0xffffffe, RZ ;  /* 0x0ffffffe02027810 */ /* 0x004fcc0007ffe0ff */
[----:B-1----:R-:W1:Y:S02]  /*1990*/  F2I.FTZ.U32.TRUNC.NTZ R5, R2 ;  /* 0x0000000200057305 */ /* 0x002e64000021f000 */
[----:B-1----:R-:W-:-:S04]  /*19a0*/  IMAD.MOV R2, RZ, RZ, -R5 ;  /* 0x000000ffff027224 */ /* 0x002fc800078e0a05 */
[----:B------:R-:W-:Y:S01]  /*19b0*/  IMAD.MOV.U32 R4, RZ, RZ, R2 ;  /* 0x000000ffff047224 */ /* 0x000fe200078e0002 */
[----:B------:R-:W-:-:S03]  /*19c0*/  IABS R2, R0 ;  /* 0x0000000000027213 */ /* 0x000fc60000000000 */
[----:B------:R-:W-:Y:S02]  /*19d0*/  IMAD R9, R4, R3, RZ ;  /* 0x0000000304097224 */ /* 0x000fe400078e02ff */
[----:B------:R-:W-:Y:S02]  /*19e0*/  IMAD.MOV.U32 R4, RZ, RZ, RZ ;  /* 0x000000ffff047224 */ /* 0x000fe400078e00ff */
[----:B------:R-:W-:Y:S02]  /*19f0*/  IMAD.MOV R10, RZ, RZ, -R2 ;  /* 0x000000ffff0a7224 */ /* 0x000fe400078e0a02 */
[----:B------:R-:W-:-:S04]  /*1a00*/  IMAD.HI.U32 R2, R5, R9, R4 ;  /* 0x0000000905027227 */ /* 0x000fc800078e0004 */
[----:B------:R-:W-:Y:S02]  /*1a10*/  IMAD.MOV.U32 R4, RZ, RZ, R11 ;  /* 0x000000ffff047224 */ /* 0x000fe400078e000b */
[----:B------:R-:W-:Y:S02]  /*1a20*/  IMAD.MOV.U32 R5, RZ, RZ, R10 ;  /* 0x000000ffff057224 */ /* 0x000fe400078e000a */
[----:B------:R-:W-:-:S04]  /*1a30*/  IMAD.HI.U32 R2, R2, R4, RZ ;  /* 0x0000000402027227 */ /* 0x000fc800078e00ff */
[----:B------:R-:W-:-:S05]  /*1a40*/  IMAD R4, R2, R5, R4 ;  /* 0x0000000502047224 */ /* 0x000fca00078e0204 */
[----:B------:R-:W-:-:S13]  /*1a50*/  ISETP.GT.U32.AND P2, PT, R3, R4, PT ;  /* 0x000000040300720c */ /* 0x000fda0003f44070 */
[----:B------:R-:W-:Y:S01]  /*1a60*/  @!P2 IMAD.IADD R4, R4, 0x1, -R3 ;  /* 0x000000010404a824 */ /* 0x000fe200078e0a03 */
[----:B------:R-:W-:Y:S02]  /*1a70*/  @!P2 IADD3 R2, R2, 0x1, RZ ;  /* 0x000000010202a810 */ /* 0x000fe40007ffe0ff */
[----:B------:R-:W-:Y:S02]  /*1a80*/  ISETP.NE.AND P2, PT, R0, RZ, PT ;  /* 0x000000ff0000720c */ /* 0x000fe40003f45270 */
[----:B------:R-:W-:Y:S02]  /*1a90*/  ISETP.GE.U32.AND P4, PT, R4, R3, PT ;  /* 0x000000030400720c */ /* 0x000fe40003f86070 */
[----:B------:R-:W-:-:S04]  /*1aa0*/  LOP3.LUT R3, R7, R0, RZ, 0x3c, !PT ;  /* 0x0000000007037212 */ /* 0x000fc800078e3cff */
[----:B------:R-:W-:-:S07]  /*1ab0*/  ISETP.GE.AND P1, PT, R3, RZ, PT ;  /* 0x000000ff0300720c */ /* 0x000fce0003f26270 */
[----:B------:R-:W-:-:S06]  /*1ac0*/  @P4 IADD3 R2, R2, 0x1, RZ ;  /* 0x0000000102024810 */ /* 0x000fcc0007ffe0ff */
[----:B------:R-:W-:Y:S01]  /*1ad0*/  @!P1 IMAD.MOV R2, RZ, RZ, -R2 ;  /* 0x000000ffff029224 */ /* 0x000fe200078e0a02 */
[----:B------:R-:W-:Y:S02]  /*1ae0*/  @!P2 LOP3.LUT R2, RZ, R0, RZ, 0x33, !PT ;  /* 0x00000000ff02a212 */ /* 0x000fe400078e33ff */
.L_x_27:
[----:B------:R-:W-:Y:S05]  /*1af0*/  BSYNC B0 ;  /* 0x0000000000007941 */ /* 0x000fea0003800000 */
.L_x_26:
[----:B------:R-:W-:Y:S01]  /*1b00*/  IMAD R226, R14, R2, RZ ;  /* 0x000000020ee27224 */ /* 0x000fe200078e02ff */
[----:B------:R-:W-:Y:S01]  /*1b10*/  PRMT R0, RZ, 0x7610, R0 ;  /* 0x00007610ff007816 */ /* 0x000fe20000000000 */
[----:B------:R-:W-:Y:S01]  /*1b20*/  CS2R R20, SRZ ;  /* 0x0000000000147805 */ /* 0x000fe2000001ff00 */
[----:B------:R-:W-:Y:S01]  /*1b30*/  CS2R R46, SRZ ;  /* 0x00000000002e7805 */ /* 0x000fe2000001ff00 */
[----:B------:R-:W-:Y:S01]  /*1b40*/  IMAD.IADD R2, R226, 0x1, R2 ;  /* 0x00000001e2027824 */ /* 0x000fe200078e0202 */
[----:B------:R-:W-:Y:S01]  /*1b50*/  CS2R R48, SRZ ;  /* 0x0000000000307805 */ /* 0x000fe2000001ff00 */
[----:B------:R-:W-:Y:S01]  /*1b60*/  CS2R R54, SRZ ;  /* 0x0000000000367805 */ /* 0x000fe2000001ff00 */
[----:B------:R-:W-:Y:S01]  /*1b70*/  CS2R R80, SRZ ;  /* 0x0000000000507805 */ /* 0x000fe2000001ff00 */
[----:B------:R-:W-:Y:S01]  /*1b80*/  CS2R R66, SRZ ;  /* 0x0000000000427805 */ /* 0x000fe2000001ff00 */
[----:B------:R-:W-:Y:S01]  /*1b90*/  IMNMX R23, R8, R2, PT ;  /* 0x0000000208177217 */ /* 0x000fe20003800200 */
[----:B------:R-:W-:Y:S01]  /*1ba0*/  CS2R R84, SRZ ;  /* 0x0000000000547805 */ /* 0x000fe2000001ff00 */
[----:B------:R-:W-:Y:S01]  /*1bb0*/  CS2R R70, SRZ ;  /* 0x0000000000467805 */ /* 0x000fe2000001ff00 */
[----:B------:R-:W-:Y:S01]  /*1bc0*/  CS2R R142, SRZ ;  /* 0x00000000008e7805 */ /* 0x000fe2000001ff00 */
[----:B------:R-:W-:Y:S01]  /*1bd0*/  ISETP.GT.AND P1, PT, R23, R226, PT ;  /* 0x000000e21700720c */ /* 0x000fe20003f24270 */
[----:B------:R2:W-:Y:S01]  /*1be0*/  STL [R1+0x4], R23 ;  /* 0x0000041701007387 */ /* 0x0005e20000100800 */
        /* <DEDUP_REMOVED lines=41> */
[----:B--2---:R-:W2:Y:S01]  /*1e80*/  LDL R4, [R1+0x30] ;  /* 0x0000300001047983 */ /* 0x004ea20000100800 */
[----:B------:R-:W-:-:S04]  /*1e90*/  ISETP.NE.U32.AND P2, PT, RZ, c[0x0][0x340], PT ;  /* 0x0000d000ff007a0c */ /* 0x000fc80003f45070 */
[----:B------:R-:W-:-:S13]  /*1ea0*/  ISETP.NE.AND.EX P2, PT, RZ, c[0x0][0x344], PT, P2 ;  /* 0x0000d100ff007a0c */ /* 0x000fda0003f45320 */
[----:B------:R-:W-:-:S05]  /*1eb0*/  @P2 IMAD.WIDE R2, R228, R13, c[0x0][0x340] ;  /* 0x0000d000e4022625 */ /* 0x000fca00078e020d */
[----:B------:R3:W4:Y:S01]  /*1ec0*/  @P2 LDG.E R13, [R2.64] ;  /* 0x00000006020d2981 */ /* 0x000722000c1e1900 */
[----:B------:R-:W-:Y:S02]  /*1ed0*/  SHF.R.S32.HI R0, RZ, 0x1f, R6 ;  /* 0x0000001fff007819 */ /* 0x000fe40000011406 */
[----:B------:R-:W-:Y:S01]  /*1ee0*/  ISETP.GE.AND P5, PT, R222, c[0x0][0x1d4], PT ;  /* 0x00007500de007a0c */ /* 0x000fe20003fa6270 */
[----:B------:R-:W5:Y:S01]  /*1ef0*/  S2R R9, SR_TID.X ;  /* 0x0000000000097919 */ /* 0x000f620000002100 */
[----:B------:R-:W-:Y:S01]  /*1f00*/  ISETP.GE.AND P4, PT, R220, c[0x0][0x1d4], PT ;  /* 0x00007500dc007a0c */ /* 0x000fe20003f86270 */
[----:B------:R-:W-:Y:S01]  /*1f10*/  IMAD R0, R0, c[0x0][0x178], RZ ;  /* 0x00005e0000007a24 */ /* 0x000fe200078e02ff */
[----:B------:R-:W-:Y:S02]  /*1f20*/  ISETP.GE.AND P6, PT, R223, c[0x0][0x1d4], PT ;  /* 0x00007500df007a0c */ /* 0x000fe40003fc6270 */
[----:B------:R-:W-:Y:S01]  /*1f30*/  SEL R7, RZ, 0x1, P4 ;  /* 0x00000001ff077807 */ /* 0x000fe20002000000 */
[----:B-1----:R-:W-:Y:S01]  /*1f40*/  IMAD R5, R6, c[0x0][0x17c], R0 ;  /* 0x00005f0006057a24 */ /* 0x002fe200078e0200 */
[----:B------:R-:W-:-:S02]  /*1f50*/  SEL R11, R228, RZ, !P3 ;  /* 0x000000ffe40b7207 */ /* 0x000fc40005800000 */
[----:B------:R-:W-:Y:S02]  /*1f60*/  P2R R21, PR, RZ, 0x20 ;  /* 0x00000020ff157803 */ /* 0x000fe40000000000 */
[----:B------:R-:W-:Y:S02]  /*1f70*/  P2R R20, PR, RZ, 0x10 ;  /* 0x00000010ff147803 */ /* 0x000fe40000000000 */
[----:B------:R-:W-:Y:S02]  /*1f80*/  ISETP.GE.AND P4, PT, R223, c[0x0][0x198], PT ;  /* 0x00006600df007a0c */ /* 0x000fe40003f86270 */
[----:B------:R-:W-:Y:S01]  /*1f90*/  IADD3 R76, R23, -0x1, RZ ;  /* 0xffffffff174c7810 */ /* 0x000fe20007ffe0ff */
[----:B---3--:R-:W-:Y:S01]  /*1fa0*/  IMAD.MOV.U32 R2, RZ, RZ, c[0x0][0x2c4] ;  /* 0x0000b100ff027624 */ /* 0x008fe200078e00ff */
[----:B-----5:R-:W-:-:S04]  /*1fb0*/  SHF.R.S32.HI R22, RZ, 0x1f, R9 ;  /* 0x0000001fff167819 */ /* 0x020fc80000011409 */
[----:B------:R-:W-:Y:S01]  /*1fc0*/  ISETP.NE.AND P1, PT, R2, 0x1, PT ;  /* 0x000000010200780c */ /* 0x000fe20003f25270 */
[----:B------:R-:W-:Y:S01]  /*1fd0*/  IMAD.WIDE.U32 R2, R6, c[0x0][0x178], RZ ;  /* 0x00005e0006027a25 */ /* 0x000fe200078e00ff */
[----:B------:R-:W-:-:S03]  /*1fe0*/  LEA.HI R22, R22, R9, RZ, 0x3 ;  /* 0x0000000916167211 */ /* 0x000fc600078f18ff */
[----:B------:R-:W-:Y:S01]  /*1ff0*/  IMAD.IADD R5, R3, 0x1, R5 ;  /* 0x0000000103057824 */ /* 0x000fe200078e0205 */
[----:B------:R-:W-:Y:S02]  /*2000*/  SHF.R.S32.HI R22, RZ, 0x3, R22 ;  /* 0x00000003ff167819 */ /* 0x000fe40000011416 */
[----:B------:R-:W-:-:S05]  /*2010*/  SEL R3, R251, RZ, !P3 ;  /* 0x000000fffb037207 */ /* 0x000fca0005800000 */
[----:B------:R-:W-:Y:S01]  /*2020*/  IMAD R16, R3, c[0x0][0x1c0], RZ ;  /* 0x0000700003107a24 */ /* 0x000fe200078e02ff */
[----:B--2---:R-:W-:Y:S02]  /*2030*/  LEA R10, R225, R4, 0x7 ;  /* 0x00000004e10a7211 */ /* 0x004fe400078e38ff */
[----:B------:R-:W-:Y:S02]  /*2040*/  SEL R4, RZ, 0xffffffff, P5 ;  /* 0xffffffffff047807 */ /* 0x000fe40002800000 */
[----:B------:R-:W-:Y:S01]  /*2050*/  ISETP.GE.AND P5, PT, R222, c[0x0][0x198], PT ;  /* 0x00006600de007a0c */ /* 0x000fe20003fa6270 */
[----:B------:R-:W-:Y:S01]  /*2060*/  @P1 IMAD.HI.U32 R6, R10, c[0x0][0x2c8], RZ ;  /* 0x0000b2000a061a27 */ /* 0x000fe200078e00ff */
[----:B------:R-:W-:-:S03]  /*2070*/  SHF.L.U32 R4, R4, 0x1, RZ ;  /* 0x0000000104047819 */ /* 0x000fc600000006ff */
[----:B------:R-:W-:Y:S01]  /*2080*/  IMAD.MOV.U32 R0, RZ, RZ, R10 ;  /* 0x000000ffff007224 */ /* 0x000fe200078e000a */
[----:B------:R-:W-:Y:S02]  /*2090*/  LOP3.LUT R18, R4, 0x2, R7, 0xe2, !PT ;  /* 0x0000000204127812 */ /* 0x000fe400078ee207 */
[----:B------:R-:W-:Y:S02]  /*20a0*/  @P1 SHF.R.U32.HI R0, RZ, c[0x0][0x2cc], R6 ;  /* 0x0000b300ff001a19 */ /* 0x000fe40000011606 */
[----:B------:R-:W-:Y:S02]  /*20b0*/  MOV R4, R2 ;  /* 0x0000000200047202 */ /* 0x000fe40000000f00 */
[----:B------:R-:W-:Y:S02]  /*20c0*/  SHF.R.S32.HI R6, RZ, 0x1f, R12 ;  /* 0x0000001fff067819 */ /* 0x000fe4000001140c */
[----:B------:R-:W-:Y:S01]  /*20d0*/  IADD3 R2, P1, R22, R12, RZ ;  /* 0x0000000c16027210 */ /* 0x000fe20007f3e0ff */
[----:B------:R-:W-:Y:S01]  /*20e0*/  IMAD.WIDE.U32 R4, R234, c[0x0][0x1b8], R4 ;  /* 0x00006e00ea047a25 */ /* 0x000fe200078e0004 */
[----:B------:R-:W-:-:S02]  /*20f0*/  SEL R12, RZ, 0x4, P6 ;  /* 0x00000004ff0c7807 */ /* 0x000fc40003000000 */
[----:B------:R-:W-:Y:S01]  /*2100*/  LEA.HI.X.SX32 R8, R22, R6, 0x1, P1 ;  /* 0x0000000616087211 */ /* 0x000fe200008f0eff */
[----:B------:R-:W-:Y:S01]  /*2110*/  IMAD R3, R234, c[0x0][0x1bc], R5 ;  /* 0x00006f00ea037a24 */ /* 0x000fe200078e0205 */
[----:B------:R-:W-:Y:S01]  /*2120*/  ISETP.GE.AND P1, PT, R220, c[0x0][0x198], PT ;  /* 0x00006600dc007a0c */ /* 0x000fe20003f26270 */
[----:B------:R-:W-:-:S04]  /*2130*/  IMAD.WIDE.U32 R6, R2, c[0x0][0x1e0], R220 ;  /* 0x0000780002067a25 */ /* 0x000fc800078e00dc */
[C---:B------:R-:W-:Y:S02]  /*2140*/  IMAD R15, R8.reuse, c[0x0][0x1e0], RZ ;  /* 0x00007800080f7a24 */ /* 0x040fe400078e02ff */
[----:B------:R-:W-:Y:S02]  /*2150*/  IMAD R14, R8, c[0x0][0x208], RZ ;  /* 0x00008200080e7a24 */ /* 0x000fe400078e02ff */
[----:B------:R-:W-:-:S04]  /*2160*/  IMAD.WIDE.U32 R8, R2, c[0x0][0x208], R220 ;  /* 0x0000820002087a25 */ /* 0x000fc800078e00dc */
[C---:B------:R-:W-:Y:S02]  /*2170*/  IMAD R15, R2.reuse, c[0x0][0x1e4], R15 ;  /* 0x00007900020f7a24 */ /* 0x040fe400078e020f */
[----:B------:R-:W-:Y:S01]  /*2180*/  IMAD R5, R2, c[0x0][0x20c], R14 ;  /* 0x0000830002057a24 */ /* 0x000fe200078e020e */
[----:B------:R-:W-:Y:S01]  /*2190*/  LOP3.LUT R14, R18, R12, RZ, 0xfc, !PT ;  /* 0x0000000c120e7212 */ /* 0x000fe200078efcff */
[----:B------:R-:W-:Y:S01]  /*21a0*/  IMAD.MOV.U32 R2, RZ, RZ, R4 ;  /* 0x000000ffff027224 */ /* 0x000fe200078e0004 */
[----:B------:R-:W-:Y:S01]  /*21b0*/  IADD3 R4, -R0, RZ, RZ ;  /* 0x000000ff00047210 */ /* 0x000fe20007ffe1ff */
[----:B------:R-:W-:Y:S01]  /*21c0*/  IMAD R12, R11, c[0x0][0x1c4], R16 ;  /* 0x000071000b0c7a24 */ /* 0x000fe200078e0210 */
[----:B------:R-:W-:Y:S01]  /*21d0*/  IADD3 R5, R9, R5, RZ ;  /* 0x0000000509057210 */ /* 0x000fe20007ffe0ff */
[----:B------:R-:W-:Y:S01]  /*21e0*/  IMAD.WIDE.U32 R2, R11, c[0x0][0x1c0], R2 ;  /* 0x000070000b027a25 */ /* 0x000fe200078e0002 */
[----:B------:R-:W-:-:S03]  /*21f0*/  SHF.R.S32.HI R11, RZ, 0x1f, R0 ;  /* 0x0000001fff0b7819 */ /* 0x000fc60000011400 */
[----:B------:R-:W-:Y:S01]  /*2200*/  IMAD R9, R4, c[0x0][0x2c4], R10 ;  /* 0x0000b10004097a24 */ /* 0x000fe200078e020a */
[----:B------:R-:W-:Y:S01]  /*2210*/  MOV R4, R8 ;  /* 0x0000000800047202 */ /* 0x000fe20000000f00 */
[----:B------:R-:W-:Y:S02]  /*2220*/  IMAD.IADD R3, R3, 0x1, R12 ;  /* 0x0000000103037824 */ /* 0x000fe400078e020c */
[----:B------:R-:W-:Y:S01]  /*2230*/  IMAD R8, R11, c[0x0][0x1b0], RZ ;  /* 0x00006c000b087a24 */ /* 0x000fe200078e02ff */
[----:B------:R-:W-:Y:S01]  /*2240*/  SHF.R.S32.HI R10, RZ, 0x1f, R9 ;  /* 0x0000001fff0a7819 */ /* 0x000fe20000011409 */
[----:B------:R-:W-:-:S04]  /*2250*/  IMAD.WIDE.U32 R2, R0, c[0x0][0x1b0], R2 ;  /* 0x00006c0000027a25 */ /* 0x000fc800078e0002 */
[----:B------:R-:W-:Y:S01]  /*2260*/  IMAD R8, R0, c[0x0][0x1b4], R8 ;  /* 0x00006d0000087a24 */ /* 0x000fe200078e0208 */
[----:B----4-:R-:W-:Y:S01]  /*2270*/  @P2 SHF.R.S32.HI R0, RZ, 0x1f, R13 ;  /* 0x0000001fff002819 */ /* 0x010fe2000001140d */
[----:B------:R-:W-:Y:S01]  /*2280*/  IMAD.IADD R7, R7, 0x1, R15 ;  /* 0x0000000107077824 */ /* 0x000fe200078e020f */
[----:B------:R-:W-:Y:S01]  /*2290*/  @!P2 MOV R0, R251 ;  /* 0x000000fb0000a202 */ /* 0x000fe20000000f00 */
[----:B------:R-:W-:Y:S02]  /*22a0*/  IMAD.IADD R3, R3, 0x1, R8 ;  /* 0x0000000103037824 */ /* 0x000fe400078e0208 */
[----:B------:R-:W-:Y:S01]  /*22b0*/  @!P2 IMAD.MOV.U32 R13, RZ, RZ, R228 ;  /* 0x000000ffff0da224 */ /* 0x000fe200078e00e4 */
[----:B------:R-:W-:Y:S01]  /*22c0*/  SEL R8, R0, RZ, !P0 ;  /* 0x000000ff00087207 */ /* 0x000fe20004000000 */
[----:B------:R-:W-:-:S03]  /*22d0*/  IMAD.WIDE.U32 R6, R234, c[0x0][0x1e8], R6 ;  /* 0x00007a00ea067a25 */ /* 0x000fc600078e0006 */
[----:B------:R-:W-:Y:S01]  /*22e0*/  SEL R0, R13, RZ, !P0 ;  /* 0x000000ff0d007207 */ /* 0x000fe20004000000 */
[----:B------:R-:W-:Y:S02]  /*22f0*/  IMAD R10, R10, c[0x0][0x1a8], RZ ;  /* 0x00006a000a0a7a24 */ /* 0x000fe400078e02ff */
[----:B------:R-:W-:-:S04]  /*2300*/  IMAD.WIDE.U32 R4, R234, c[0x0][0x210], R4 ;  /* 0x00008400ea047a25 */ /* 0x000fc800078e0004 */
[----:B------:R-:W-:Y:S02]  /*2310*/  IMAD R7, R234, c[0x0][0x1ec], R7 ;  /* 0x00007b00ea077a24 */ /* 0x000fe400078e0207 */
[C---:B------:R-:W-:Y:S02]  /*2320*/  IMAD R10, R9.reuse, c[0x0][0x1ac], R10 ;  /* 0x00006b00090a7a24 */ /* 0x040fe400078e020a */
[----:B------:R-:W-:-:S04]  /*2330*/  IMAD.WIDE.U32 R2, R9, c[0x0][0x1a8], R2 ;  /* 0x00006a0009027a25 */ /* 0x000fc800078e0002 */
[----:B------:R-:W-:Y:S01]  /*2340*/  IMAD R11, R8, c[0x0][0x1f0], RZ ;  /* 0x00007c00080b7a24 */ /* 0x000fe200078e02ff */
[----:B------:R-:W-:Y:S01]  /*2350*/  IADD3 R3, R3, R10, RZ ;  /* 0x0000000a03037210 */ /* 0x000fe20007ffe0ff */
[----:B------:R-:W-:Y:S01]  /*2360*/  IMAD R5, R234, c[0x0][0x214], R5 ;  /* 0x00008500ea057a24 */ /* 0x000fe200078e0205 */
[----:B------:R-:W-:Y:S01]  /*2370*/  LEA R12, P0, R2, c[0x0][0x160], 0x1 ;  /* 0x00005800020c7a11 */ /* 0x000fe200078008ff */
[----:B------:R-:W-:Y:S02]  /*2380*/  IMAD R8, R8, c[0x0][0x218], RZ ;  /* 0x0000860008087a24 */ /* 0x000fe400078e02ff */
[----:B------:R-:W-:Y:S01]  /*2390*/  IMAD R11, R0, c[0x0][0x1f4], R11 ;  /* 0x00007d00000b7a24 */ /* 0x000fe200078e020b */
[----:B------:R-:W-:Y:S01]  /*23a0*/  LEA.HI.X R10, R2, c[0x0][0x164], R3, 0x1, P0 ;  /* 0x00005900020a7a11 */ /* 0x000fe200000f0c03 */
[----:B------:R-:W-:-:S04]  /*23b0*/  IMAD.WIDE.U32 R208, R0, c[0x0][0x1f0], R6 ;  /* 0x00007c0000d07a25 */ /* 0x000fc800078e0006 */
[C---:B------:R-:W-:Y:S01]  /*23c0*/  IMAD R8, R0.reuse, c[0x0][0x21c], R8 ;  /* 0x0000870000087a24 */ /* 0x040fe200078e0208 */
[----:B------:R-:W-:Y:S01]  /*23d0*/  IADD3 R212, R209, R11, RZ ;  /* 0x0000000bd1d47210 */ /* 0x000fe20007ffe0ff */
[----:B------:R-:W-:-:S04]  /*23e0*/  IMAD.WIDE.U32 R210, R0, c[0x0][0x218], R4 ;  /* 0x0000860000d27a25 */ /* 0x000fc800078e0004 */
[----:B------:R-:W-:Y:S02]  /*23f0*/  IMAD R9, R225, 0x80, R22 ;  /* 0x00000080e1097824 */ /* 0x000fe400078e0216 */
[----:B------:R-:W-:Y:S01]  /*2400*/  IMAD.IADD R213, R211, 0x1, R8 ;  /* 0x00000001d3d57824 */ /* 0x000fe200078e0208 */
[----:B------:R-:W-:Y:S05]  /*2410*/  BRA.DIV ~URZ, `(.L_x_29) ;  /* 0x0000aa727f007947 */ /* 0x000fea000b800000 */
[----:B------:R1:W2:Y:S02]  /*2420*/  SHFL.IDX PT, R8, R10, RZ, 0x181f ;  /* 0x00181fff0a087589 */ /* 0x0002a400000e0000 */
.L_x_108:
[----:B------:R-:W-:Y:S05]  /*2430*/  BRA.DIV ~URZ, `(.L_x_30) ;  /* 0x0000aac27f007947 */ /* 0x000fea000b800000 */
[----:B------:R3:W4:Y:S02]  /*2440*/  SHFL.IDX PT, R0, R12, RZ, 0x181f ;  /* 0x00181fff0c007589 */ /* 0x00072400000e0000 */
.L_x_109:
[----:B------:R-:W-:Y:S01]  /*2450*/  IMAD R11, R17, c[0x0][0x2c4], RZ ;  /* 0x0000b100110b7a24 */ /* 0x000fe200078e02ff */
[----:B------:R-:W-:Y:S04]  /*2460*/  BSSY B0, `(.L_x_31) ;  /* 0x0000010000007945 */ /* 0x000fe80003800000 */
[----:B------:R-:W-:-:S13]  /*2470*/  ISETP.GE.AND P0, PT, R9, R11, PT ;  /* 0x0000000b0900720c */ /* 0x000fda0003f06270 */
[----:B------:R-:W-:Y:S05]  /*2480*/  @P0 BRA `(.L_x_32) ;  /* 0x000000d000000947 */ /* 0x000fea0003800000 */
[----:B------:R-:W5:Y:S01]  /*2490*/  LDL R2, [R1] ;  /* 0x0000000001027983 */ /* 0x000f620000100800 */
[----:B----4-:R-:W-:-:S04]  /*24a0*/  LEA R6, P0, R220, R0, 0x1 ;  /* 0x00000000dc067211 */ /* 0x010fc800078008ff */
[----:B--2---:R-:W-:Y:S02]  /*24b0*/  LEA.HI.X R7, R220, R8, R221, 0x1, P0 ;  /* 0x00000008dc077211 */ /* 0x004fe400000f0cdd */
[----:B------:R-:W-:-:S03]  /*24c0*/  LEA R4, P0, R222, R0, 0x1 ;  /* 0x00000000de047211 */ /* 0x000fc600078008ff */
[----:B------:R-:W-:Y:S01]  /*24d0*/  @!PT LDS RZ, [RZ] ;  /* 0x00000000fffff984 */ /* 0x000fe20000000800 */
[----:B------:R-:W-:Y:S01]  /*24e0*/  @!PT LDS RZ, [RZ] ;  /* 0x00000000fffff984 */ /* 0x000fe20000000800 */
[----:B------:R-:W-:Y:S01]  /*24f0*/  @!PT LDS RZ, [RZ] ;  /* 0x00000000fffff984 */ /* 0x000fe20000000800 */
[----:B------:R2:W-:Y:S01]  /*2500*/  LDGSTS.E.BYPASS.LTC128B.128 [R195+0xc100], [R6.64], !P1 ;  /* 0x0c10000006c37fae */ /* 0x0005e2000c901d46 */
[----:B-----5:R-:W-:Y:S02]  /*2510*/  LEA.HI.X R5, R222, R8, R2, 0x1, P0 ;  /* 0x00000008de057211 */ /* 0x020fe400000f0c02 */
[----:B------:R-:W-:-:S03]  /*2520*/  LEA R2, P0, R223, R0, 0x1 ;  /* 0x00000000df027211 */ /* 0x000fc600078008ff */
[----:B------:R2:W-:Y:S01]  /*2530*/  LDGSTS.E.BYPASS.LTC128B.128 [R195+0x10100], [R4.64], !P5 ;  /* 0x1010000004c37fae */ /* 0x0005e2000e901d46 */
[----:B------:R-:W-:-:S05]  /*2540*/  LEA.HI.X R3, R223, R8, R252, 0x1, P0 ;  /* 0x00000008df037211 */ /* 0x000fca00000f0cfc */
[----:B------:R2:W-:Y:S04]  /*2550*/  LDGSTS.E.BYPASS.LTC128B.128 [R195+0x14100], [R2.64], !P4 ;  /* 0x1410000002c37fae */ /* 0x0005e8000e101d46 */
.L_x_32:
[----:B------:R-:W-:Y:S05]  /*2560*/  BSYNC B0 ;  /* 0x0000000000007941 */ /* 0x000fea0003800000 */
.L_x_31:
[----:B------:R-:W-:Y:S05]  /*2570*/  BRA.DIV ~URZ, `(.L_x_33) ;  /* 0x0000a9e27f007947 */ /* 0x000fea000b800000 */
[----:B--2---:R2:W1:Y:S04]  /*2580*/  SHFL.IDX PT, R8, R10, 0x1, 0x181f ;  /* 0x00381f000a087f89 */ /* 0x00446800000e0000 */
[----:B----4-:R2:W4:Y:S02]  /*2590*/  SHFL.IDX PT, R0, R12, 0x1, 0x181f ;  /* 0x00381f000c007f89 */ /* 0x01052400000e0000 */
.L_x_110:
[----:B------:R-:W-:Y:S01]  /*25a0*/  IADD3 R2, R9, 0x20, RZ ;  /* 0x0000002009027810 */ /* 0x000fe20007ffe0ff */
[----:B------:R-:W-:Y:S03]  /*25b0*/  BSSY B0, `(.L_x_34) ;  /* 0x0000010000007945 */ /* 0x000fe60003800000 */
[----:B------:R-:W-:-:S13]  /*25c0*/  ISETP.GE.AND P0, PT, R2, R11, PT ;  /* 0x0000000b0200720c */ /* 0x000fda0003f06270 */
[----:B------:R-:W-:Y:S05]  /*25d0*/  @P0 BRA `(.L_x_35) ;  /* 0x000000d000000947 */ /* 0x000fea0003800000 */
[----:B------:R-:W5:Y:S01]  /*25e0*/  LDL R3, [R1] ;  /* 0x0000000001037983 */ /* 0x000f620000100800 */
[----:B----4-:R-:W-:-:S04]  /*25f0*/  LEA R6, P0, R220, R0, 0x1 ;  /* 0x00000000dc067211 */ /* 0x010fc800078008ff */
[----:B-1----:R-:W-:Y:S02]  /*2600*/  LEA.HI.X R7, R220, R8, R221, 0x1, P0 ;  /* 0x00000008dc077211 */ /* 0x002fe400000f0cdd */
        /* <DEDUP_REMOVED lines=10> */
.L_x_35:
[----:B------:R-:W-:Y:S05]  /*26b0*/  BSYNC B0 ;  /* 0x0000000000007941 */ /* 0x000fea0003800000 */
.L_x_34:
[----:B------:R-:W-:Y:S05]  /*26c0*/  BRA.DIV ~URZ, `(.L_x_36) ;  /* 0x0000a9527f007947 */ /* 0x000fea000b800000 */
[----:B-1----:R1:W2:Y:S02]  /*26d0*/  SHFL.IDX PT, R8, R10, 0x2, 0x181f ;  /* 0x00581f000a087f89 */ /* 0x0022a400000e0000 */
.L_x_111:
[----:B------:R-:W-:Y:S05]  /*26e0*/  BRA.DIV ~URZ, `(.L_x_37) ;  /* 0x0000a9a27f007947 */ /* 0x000fea000b800000 */
[----:B----4-:R4:W1:Y:S02]  /*26f0*/  SHFL.IDX PT, R0, R12, 0x2, 0x181f ;  /* 0x00581f000c007f89 */ /* 0x01086400000e0000 */
.L_x_112:
[----:B------:R-:W-:Y:S01]  /*2700*/  IADD3 R2, R9, 0x40, RZ ;  /* 0x0000004009027810 */ /* 0x000fe20007ffe0ff */
[----:B------:R-:W-:Y:S03]  /*2710*/  BSSY B0, `(.L_x_38) ;  /* 0x0000010000007945 */ /* 0x000fe60003800000 */
[----:B------:R-:W-:-:S13]  /*2720*/  ISETP.GE.AND P0, PT, R2, R11, PT ;  /* 0x0000000b0200720c */ /* 0x000fda0003f06270 */
[----:B------:R-:W-:Y:S05]  /*2730*/  @P0 BRA `(.L_x_39) ;  /* 0x000000d000000947 */ /* 0x000fea0003800000 */
[----:B------:R-:W5:Y:S01]  /*2740*/  LDL R3, [R1] ;  /* 0x0000000001037983 */ /* 0x000f620000100800 */
[----:B-1----:R-:W-:-:S04]  /*2750*/  LEA R6, P0, R220, R0, 0x1 ;  /* 0x00000000dc067211 */ /* 0x002fc800078008ff */
        /* <DEDUP_REMOVED lines=11> */
.L_x_39:
[----:B------:R-:W-:Y:S05]  /*2810*/  BSYNC B0 ;  /* 0x0000000000007941 */ /* 0x000fea0003800000 */
.L_x_38:
[----:B------:R-:W-:Y:S05]  /*2820*/  BRA.DIV ~URZ, `(.L_x_40) ;  /* 0x0000a8c27f007947 */ /* 0x000fea000b800000 */
[----:B-1----:R1:W3:Y:S04]  /*2830*/  SHFL.IDX PT, R7, R10, 0x3, 0x181f ;  /* 0x00781f000a077f89 */ /* 0x0022e800000e0000 */
[----:B------:R1:W4:Y:S02]  /*2840*/  SHFL.IDX PT, R0, R12, 0x3, 0x181f ;  /* 0x00781f000c007f89 */ /* 0x00032400000e0000 */
.L_x_113:
[----:B----4-:R-:W4:Y:S01]  /*2850*/  LDL R15, [R1] ;  /* 0x00000000010f7983 */ /* 0x010f220000100800 */
[----:B------:R-:W-:Y:S01]  /*2860*/  IADD3 R2, R9, 0x60, RZ ;  /* 0x0000006009027810 */ /* 0x000fe20007ffe0ff */
[----:B------:R-:W-:Y:S01]  /*2870*/  IMAD R100, R76, -0x40, R19 ;  /* 0xffffffc04c647824 */ /* 0x000fe200078e0213 */
[----:B-123--:R-:W-:Y:S01]  /*2880*/  SHF.R.S32.HI R12, RZ, 0x1f, R76 ;  /* 0x0000001fff0c7819 */ /* 0x00efe2000001144c */
[----:B------:R-:W1:Y:S01]  /*2890*/  S2R R4, SR_TID.X ;  /* 0x0000000000047919 */ /* 0x000e620000002100 */
[----:B------:R-:W-:-:S03]  /*28a0*/  ISETP.GE.AND P3, PT, R2, R11, PT ;  /* 0x0000000b0200720c */ /* 0x000fc60003f66270 */
[----:B------:R-:W-:Y:S01]  /*28b0*/  IMAD R6, R12, c[0x0][0x1e0], RZ ;  /* 0x000078000c067a24 */ /* 0x000fe200078e02ff */
[----:B------:R2:W5:Y:S03]  /*28c0*/  LDL R104, [R1+0x4] ;  /* 0x0000040001687983 */ /* 0x0005660000100800 */
[----:B------:R-:W-:-:S06]  /*28d0*/  IMAD R6, R76, c[0x0][0x1e4], R6 ;  /* 0x000079004c067a24 */ /* 0x000fcc00078e0206 */
[----:B------:R-:W-:-:S04]  /*28e0*/  @!P3 LEA R2, P0, R220, R0, 0x1 ;  /* 0x00000000dc02b211 */ /* 0x000fc800078008ff */
[----:B------:R-:W-:-:S05]  /*28f0*/  @!P3 LEA.HI.X R3, R220, R7, R221, 0x1, P0 ;  /* 0x00000007dc03b211 */ /* 0x000fca00000f0cdd */
[----:B------:R-:W-:Y:S01]  /*2900*/  @!PT LDS RZ, [RZ] ;  /* 0x00000000fffff984 */ /* 0x000fe20000000800 */
[----:B------:R-:W-:Y:S01]  /*2910*/  @!PT LDS RZ, [RZ] ;  /* 0x00000000fffff984 */ /* 0x000fe20000000800 */
[----:B------:R-:W-:Y:S01]  /*2920*/  @!PT LDS RZ, [RZ] ;  /* 0x00000000fffff984 */ /* 0x000fe20000000800 */
[----:B------:R3:W-:Y:S01]  /*2930*/  @!P3 LDGSTS.E.BYPASS.LTC128B.128 [R195+0xf100], [R2.64], !P1 ;  /* 0x0f10000002c3bfae */ /* 0x0007e2000c901d46 */
[----:B-1----:R-:W-:-:S04]  /*2940*/  SHF.R.S32.HI R13, RZ, 0x1f, R4 ;  /* 0x0000001fff0d7819 */ /* 0x002fc80000011404 */
[----:B------:R-:W-:Y:S01]  /*2950*/  LEA.HI R13, R13, R4, RZ, 0x3 ;  /* 0x000000040d0d7211 */ /* 0x000fe200078f18ff */
[----:B------:R-:W-:-:S03]  /*2960*/  IMAD.WIDE.U32 R4, R76, c[0x0][0x1e0], RZ ;  /* 0x000078004c047a25 */ /* 0x000fc600078e00ff */
[----:B------:R-:W-:Y:S02]  /*2970*/  SHF.R.S32.HI R13, RZ, 0x3, R13 ;  /* 0x00000003ff0d7819 */ /* 0x000fe4000001140d */
[----:B------:R-:W-:Y:S02]  /*2980*/  IADD3 R5, R5, R6, RZ ;  /* 0x0000000605057210 */ /* 0x000fe40007ffe0ff */
[----:B------:R-:W-:-:S05]  /*2990*/  IADD3 R8, -R13, R19, RZ ;  /* 0x000000130d087210 */ /* 0x000fca0007ffe1ff */
[----:B---3--:R-:W-:Y:S01]  /*29a0*/  IMAD R3, R76, -0x40, R8 ;  /* 0xffffffc04c037824 */ /* 0x008fe200078e0208 */
[----:B------:R-:W-:-:S04]  /*29b0*/  LEA R2, P0, R4, R208, 0x6 ;  /* 0x000000d004027211 */ /* 0x000fc800078030ff */
[C---:B------:R-:W-:Y:S02]  /*29c0*/  ISETP.GE.AND P1, PT, R3.reuse, 0x21, PT ;  /* 0x000000210300780c */ /* 0x040fe40003f26270 */
[----:B------:R-:W-:Y:S01]  /*29d0*/  LEA.HI.X R5, R4, R212, R5, 0x6, P0 ;  /* 0x000000d404057211 */ /* 0x000fe200000f3405 */
[----:B------:R-:W-:Y:S01]  /*29e0*/  IMAD.MOV.U32 R4, RZ, RZ, 0x20 ;  /* 0x00000020ff047424 */ /* 0x000fe200078e00ff */
[----:B------:R-:W-:-:S03]  /*29f0*/  ISETP.GE.AND P2, PT, R3, 0x1, PT ;  /* 0x000000010300780c */ /* 0x000fc60003f46270 */
[----:B------:R-:W-:-:S04]  /*2a00*/  IMAD.WIDE.U32 R8, R4, c[0x0][0x1e0], RZ ;  /* 0x0000780004087a25 */ /* 0x000fc800078e00ff */
[----:B------:R-:W-:Y:S02]  /*2a10*/  IMAD R11, R4, c[0x0][0x1e4], RZ ;  /* 0x00007900040b7a24 */ /* 0x000fe400078e02ff */
[----:B------:R-:W-:-:S04]  /*2a20*/  @P1 IADD3 R10, P0, R2, R8, RZ ;  /* 0x00000008020a1210 */ /* 0x000fc80007f1e0ff */
[----:B------:R-:W-:Y:S02]  /*2a30*/  @P1 IADD3.X R11, R5, R9, R11, P0, !PT ;  /* 0x00000009050b1210 */ /* 0x000fe400007fe40b */
[----:B------:R-:W-:-:S04]  /*2a40*/  @P2 LEA R4, P0, R2, c[0x0][0x1c8], 0x1 ;  /* 0x0000720002042a11 */ /* 0x000fc800078008ff */
[----:B------:R-:W-:Y:S02]  /*2a50*/  @P2 LEA.HI.X R5, R2, c[0x0][0x1cc], R5, 0x1, P0 ;  /* 0x0000730002052a11 */ /* 0x000fe400000f0c05 */
[----:B------:R-:W-:-:S04]  /*2a60*/  @!P3 LEA R8, P0, R222, R0, 0x1 ;  /* 0x00000000de08b211 */ /* 0x000fc800078008ff */
[-C--:B----4-:R-:W-:Y:S02]  /*2a70*/  @!P3 LEA.HI.X R9, R222, R7.reuse, R15, 0x1, P0 ;  /* 0x00000007de09b211 */ /* 0x090fe400000f0c0f */
[C---:B------:R-:W-:Y:S01]  /*2a80*/  @!P3 LEA R6, P0, R223.reuse, R0, 0x1 ;  /* 0x00000000df06b211 */ /* 0x040fe200078008ff */
[----:B------:R-:W-:Y:S02]  /*2a90*/  IMAD R0, R12, c[0x0][0x208], RZ ;  /* 0x000082000c007a24 */ /* 0x000fe400078e02ff */
[----:B------:R1:W-:Y:S01]  /*2aa0*/  @!P3 LDGSTS.E.BYPASS.LTC128B.128 [R195+0x13100], [R8.64], !P5 ;  /* 0x1310000008c3bfae */ /* 0x0003e2000e901d46 */
[----:B------:R-:W-:Y:S02]  /*2ab0*/  @!P3 LEA.HI.X R7, R223, R7, R252, 0x1, P0 ;  /* 0x00000007df07b211 */ /* 0x000fe400000f0cfc */
[----:B------:R-:W-:Y:S02]  /*2ac0*/  ISETP.NE.AND P5, PT, R21, RZ, PT ;  /* 0x000000ff1500720c */ /* 0x000fe40003fa5270 */
[----:B------:R-:W-:Y:S01]  /*2ad0*/  @P1 LEA R2, P0, R10, c[0x0][0x1c8], 0x1 ;  /* 0x000072000a021a11 */ /* 0x000fe200078008ff */
[----:B------:R3:W-:Y:S01]  /*2ae0*/  @!P3 LDGSTS.E.BYPASS.LTC128B.128 [R195+0x17100], [R6.64], !P4 ;  /* 0x1710000006c3bfae */ /* 0x0007e2000e101d46 */
[----:B------:R-:W-:-:S02]  /*2af0*/  ISETP.NE.AND P4, PT, R20, RZ, PT ;  /* 0x000000ff1400720c */ /* 0x000fc40003f85270 */
[----:B------:R-:W-:Y:S01]  /*2b00*/  @P1 LEA.HI.X R3, R10, c[0x0][0x1cc], R11, 0x1, P0 ;  /* 0x000073000a031a11 */ /* 0x000fe200000f0c0b */
[----:B------:R-:W0:Y:S01]  /*2b10*/  LDGDEPBAR ;  /* 0x00000000000079af */ /* 0x000e220000000000 */
[----:B------:R-:W-:Y:S03]  /*2b20*/  WARPSYNC 0xffffffff ;  /* 0xffffffff00007948 */ /* 0x000fe60003800000 */
[----:B------:R-:W-:Y:S06]  /*2b30*/  BAR.SYNC.DEFER_BLOCKING 0x0 ;  /* 0x0000000000007b1d */ /* 0x000fec0000010000 */
[----:B------:R-:W-:Y:S01]  /*2b40*/  @!PT LDS RZ, [RZ] ;  /* 0x00000000fffff984 */ /* 0x000fe20000000800 */
[----:B------:R-:W-:Y:S01]  /*2b50*/  @!PT LDS RZ, [RZ] ;  /* 0x00000000fffff984 */ /* 0x000fe20000000800 */
[----:B------:R-:W-:Y:S01]  /*2b60*/  @!PT LDS RZ, [RZ] ;  /* 0x00000000fffff984 */ /* 0x000fe20000000800 */
[----:B------:R4:W-:Y:S04]  /*2b70*/  @P2 LDGSTS.E.BYPASS.LTC128B.128 [R195+0x6100], [R4.64], !P4 ;  /* 0x0610000004c32fae */ /* 0x0009e8000e101d46 */
[----:B------:R4:W-:Y:S04]  /*2b80*/  @P2 LDGSTS.E.BYPASS.LTC128B.128 [R195+0x8100], [R4.64+0x80], !P5 ;  /* 0x0810008004c32fae */ /* 0x0009e8000e901d46 */
[----:B------:R4:W-:Y:S04]  /*2b90*/  @P2 LDGSTS.E.BYPASS.LTC128B.128 [R195+0xa100], [R4.64+0x100], !P6 ;  /* 0x0a10010004c32fae */ /* 0x0009e8000f101d46 */
[----:B------:R1:W-:Y:S04]  /*2ba0*/  @P1 LDGSTS.E.BYPASS.LTC128B.128 [R195+0x7100], [R2.64], !P4 ;  /* 0x0710000002c31fae */ /* 0x0003e8000e101d46 */
[----:B------:R1:W-:Y:S04]  /*2bb0*/  @P1 LDGSTS.E.BYPASS.LTC128B.128 [R195+0x9100], [R2.64+0x80], !P5 ;  /* 0x0910008002c31fae */ /* 0x0003e8000e901d46 */
[----:B------:R1:W-:Y:S04]  /*2bc0*/  @P1 LDGSTS.E.BYPASS.LTC128B.128 [R195+0xb100], [R2.64+0x100], !P6 ;  /* 0x0b10010002c31fae */ /* 0x0003e8000f101d46 */
[----:B------:R-:W0:Y:S01]  /*2bd0*/  LDGDEPBAR ;  /* 0x00000000000079af */ /* 0x000e220000000000 */
[----:B----4-:R-:W-:-:S02]  /*2be0*/  IMAD R4, R76, c[0x0][0x20c], R0 ;  /* 0x000083004c047a24 */ /* 0x010fc400078e0200 */
[----:B-1----:R-:W-:Y:S01]  /*2bf0*/  IMAD.WIDE.U32 R2, R76, c[0x0][0x208], RZ ;  /* 0x000082004c027a25 */ /* 0x002fe200078e00ff */
[----:B------:R-:W-:-:S04]  /*2c00*/  DEPBAR.LE SB0, 0x1 ;  /* 0x000080400000791a */ /* 0x000fc80000000000 */
[----:B------:R-:W-:-:S04]  /*2c10*/  DEPBAR.LE SB0, 0x0 ;  /* 0x000080000000791a */ /* 0x000fc80000000000 */
[----:B------:R-:W-:Y:S01]  /*2c20*/  BAR.SYNC.DEFER_BLOCKING 0x0 ;  /* 0x0000000000007b1d */ /* 0x000fe20000010000 */
[----:B------:R-:W-:Y:S02]  /*2c30*/  LEA R0, P0, R2, R210, 0x6 ;  /* 0x000000d202007211 */ /* 0x000fe400078030ff */
[----:B------:R-:W-:Y:S02]  /*2c40*/  IADD3 R3, R3, R4, RZ ;  /* 0x0000000403037210 */ /* 0x000fe40007ffe0ff */
[----:B------:R-:W-:Y:S02]  /*2c50*/  LOP3.LUT R4, R14, 0x1, RZ, 0xc0, !PT ;  /* 0x000000010e047812 */ /* 0x000fe400078ec0ff */
[----:B------:R-:W-:Y:S02]  /*2c60*/  LEA.HI.X R3, R2, R213, R3, 0x6, P0 ;  /* 0x000000d502037211 */ /* 0x000fe400000f3403 */
[----:B------:R-:W-:Y:S02]  /*2c70*/  LEA R2, P0, R0, c[0x0][0x1f8], 0x1 ;  /* 0x00007e0000027a11 */ /* 0x000fe400078008ff */
[----:B------:R-:W-:Y:S01]  /*2c80*/  ISETP.NE.U32.AND P2, PT, R4, 0x1, PT ;  /* 0x000000010400780c */ /* 0x000fe20003f45070 */
[----:B------:R-:W-:Y:S01]  /*2c90*/  IMAD.MOV.U32 R4, RZ, RZ, c[0x0][0x208] ;  /* 0x00008200ff047624 */ /* 0x000fe200078e00ff */
[----:B------:R-:W-:-:S02]  /*2ca0*/  LEA.HI.X R3, R0, c[0x0][0x1fc], R3, 0x1, P0 ;  /* 0x00007f0000037a11 */ /* 0x000fc400000f0c03 */
[----:B------:R-:W-:Y:S01]  /*2cb0*/  IADD3 R0, -R13, R100, RZ ;  /* 0x000000640d007210 */ /* 0x000fe20007ffe1ff */
[----:B------:R-:W-:Y:S04]  /*2cc0*/  LDSM.16.M88.4 R8, [R179] ;  /* 0x00000000b308783b */ /* 0x000fe80000000200 */
[----:B------:R-:W1:Y:S04]  /*2cd0*/  LDSM.16.M88.4 R32, [R172] ;  /* 0x00000000ac20783b */ /* 0x000e680000000200 */
[----:B------:R-:W4:Y:S01]  /*2ce0*/  LDSM.16.M88.4 R20, [R172+0x800] ;  /* 0x00080000ac14783b */ /* 0x000f220000000200 */
[----:B------:R-:W-:Y:S01]  /*2cf0*/  IMAD.MOV.U32 R5, RZ, RZ, c[0x0][0x20c] ;  /* 0x00008300ff057624 */ /* 0x000fe200078e00ff */
[----:B------:R-:W-:-:S02]  /*2d00*/  LEA R12, P0, R4, R2, 0x6 ;  /* 0x00000002040c7211 */ /* 0x000fc400078030ff */
[----:B------:R-:W1:Y:S01]  /*2d10*/  LDSM.16.M88.4 R24, [R172+0x1000] ;  /* 0x00100000ac18783b */ /* 0x000e620000000200 */
[----:B------:R-:W-:Y:S02]  /*2d20*/  LOP3.LUT P1, RZ, R14, 0x2, RZ, 0xc0, !PT ;  /* 0x000000020eff7812 */ /* 0x000fe4000782c0ff */
[----:B------:R-:W-:Y:S01]  /*2d30*/  ISETP.LT.OR P3, PT, R0, 0x1, P2 ;  /* 0x000000010000780c */ /* 0x000fe20001761670 */
[----:B------:R-:W2:Y:S01]  /*2d40*/  LDSM.16.M88.4 R16, [R172+0x1800] ;  /* 0x00180000ac10783b */ /* 0x000ea20000000200 */
[----:B------:R-:W-:Y:S02]  /*2d50*/  LEA.HI.X R13, R4, R3, R5, 0x6, P0 ;  /* 0x00000003040d7211 */ /* 0x000fe400000f3405 */
[----:B------:R-:W-:Y:S01]  /*2d60*/  ISETP.LT.OR P0, PT, R0, 0x1, !P1 ;  /* 0x000000010000780c */ /* 0x000fe20004f01670 */
[----:B---3--:R-:W-:Y:S04]  /*2d70*/  LDSM.16.M88.4 R4, [R180] ;  /* 0x00000000b404783b */ /* 0x008fe80000000200 */
[----:B------:R-:W3:Y:S04]  /*2d80*/  LDSM.16.M88.4 R36, [R183] ;  /* 0x00000000b724783b */ /* 0x000ee80000000200 */
[----:B------:R-:W2:Y:S04]  /*2d90*/  LDSM.16.M88.4 R56, [R194] ;  /* 0x00000000c238783b */ /* 0x000ea80000000200 */
[----:B------:R-:W2:Y:S04]  /*2da0*/  LDSM.16.M88.4 R60, [R193] ;  /* 0x00000000c13c783b */ /* 0x000ea80000000200 */
[----:B------:R-:W2:Y:S04]  /*2db0*/  LDSM.16.M88.4 R68, [R192] ;  /* 0x00000000c044783b */ /* 0x000ea80000000200 */
[----:B------:R-:W-:Y:S01]  /*2dc0*/  @!PT LDS RZ, [RZ] ;  /* 0x00000000fffff984 */ /* 0x000fe20000000800 */
[----:B------:R-:W-:Y:S01]  /*2dd0*/  @!PT LDS RZ, [RZ] ;  /* 0x00000000fffff984 */ /* 0x000fe20000000800 */
[----:B------:R-:W-:Y:S01]  /*2de0*/  @!PT LDS RZ, [RZ] ;  /* 0x00000000fffff984 */ /* 0x000fe20000000800 */
[----:B------:R2:W-:Y:S01]  /*2df0*/  LDGSTS.E.BYPASS.LTC128B.128 [R195+0x100], [R2.64], !P3 ;  /* 0x0010000002c37fae */ /* 0x0005e2000d901d46 */
[----:B------:R-:W-:-:S03]  /*2e00*/  LOP3.LUT P3, RZ, R14, 0x4, RZ, 0xc0, !PT ;  /* 0x000000040eff7812 */ /* 0x000fc6000786c0ff */
[----:B------:R2:W-:Y:S01]  /*2e10*/  LDGSTS.E.BYPASS.LTC128B.128 [R195+0x2100], [R2.64+0x80], !P0 ;  /* 0x0210008002c37fae */ /* 0x0005e2000c101d46 */
[C---:B------:R-:W-:Y:S02]  /*2e20*/  ISETP.LT.OR P0, PT, R0.reuse, 0x1, !P3 ;  /* 0x000000010000780c */ /* 0x040fe40005f01670 */
[C---:B------:R-:W-:Y:S02]  /*2e30*/  ISETP.LT.OR P2, PT, R0.reuse, 0x21, P2 ;  /* 0x000000210000780c */ /* 0x040fe40001741670 */
[C---:B------:R-:W-:Y:S02]  /*2e40*/  ISETP.LT.OR P1, PT, R0.reuse, 0x21, !P1 ;  /* 0x000000210000780c */ /* 0x040fe40004f21670 */
[----:B------:R-:W-:Y:S01]  /*2e50*/  ISETP.LT.OR P3, PT, R0, 0x21, !P3 ;  /* 0x000000210000780c */ /* 0x000fe20005f61670 */
[C---:B-1----:R-:W-:Y:S06]  /*2e60*/  HMMA.16816.F32.BF16 R28, R8.reuse, R32, RZ ;  /* 0x00000020081c723c */ /* 0x042fec00000418ff */
[----:B------:R1:W-:Y:S02]  /*2e70*/  LDGSTS.E.BYPASS.LTC128B.128 [R195+0x4100], [R2.64+0x100], !P0 ;  /* 0x0410010002c37fae */ /* 0x0003e4000c101d46 */
[C---:B------:R-:W-:Y:S02]  /*2e80*/  HMMA.16816.F32.BF16 R32, R8.reuse, R34, RZ ;  /* 0x000000220820723c */ /* 0x040fe400000418ff */
[----:B------:R1:W-:Y:S04]  /*2e90*/  LDGSTS.E.BYPASS.LTC128B.128 [R195+0x1100], [R12.64], !P2 ;  /* 0x011000000cc37fae */ /* 0x0003e8000d101d46 */
[----:B------:R1:W-:Y:S02]  /*2ea0*/  LDGSTS.E.BYPASS.LTC128B.128 [R195+0x3100], [R12.64+0x80], !P1 ;  /* 0x031000800cc37fae */ /* 0x0003e4000c901d46 */
[C---:B----4-:R-:W-:Y:S02]  /*2eb0*/  HMMA.16816.F32.BF16 R48, R8.reuse, R22, RZ ;  /* 0x000000160830723c */ /* 0x050fe400000418ff */
[----:B------:R1:W-:Y:S04]  /*2ec0*/  LDGSTS.E.BYPASS.LTC128B.128 [R195+0x5100], [R12.64+0x100], !P3 ;  /* 0x051001000cc37fae */ /* 0x0003e8000d901d46 */
[----:B------:R-:W-:Y:S02]  /*2ed0*/  LDSM.16.M88.4 R64, [R178] ;  /* 0x00000000b240783b */ /* 0x000fe40000000200 */
[C---:B------:R-:W-:Y:S02]  /*2ee0*/  HMMA.16816.F32.BF16 R40, R8.reuse, R20, RZ ;  /* 0x000000140828723c */ /* 0x040fe400000418ff */
[----:B------:R-:W4:Y:S04]  /*2ef0*/  LDSM.16.M88.4 R20, [R182] ;  /* 0x00000000b614783b */ /* 0x000f280000000200 */
[----:B------:R-:W4:Y:S02]  /*2f00*/  LDSM.16.M88.4 R72, [R178+0x800] ;  /* 0x00080000b248783b */ /* 0x000f240000000200 */
[C---:B------:R-:W-:Y:S02]  /*2f10*/  HMMA.16816.F32.BF16 R44, R8.reuse, R24, RZ ;  /* 0x00000018082c723c */ /* 0x040fe400000418ff */
[----:B------:R-:W4:Y:S04]  /*2f20*/  LDSM.16.M88.4 R84, [R178+0x1000] ;  /* 0x00100000b254783b */ /* 0x000f280000000200 */
[----:B------:R-:W-:Y:S02]  /*2f30*/  LDSM.16.M88.4 R80, [R175+0x800] ;  /* 0x00080000af50783b */ /* 0x000fe40000000200 */
[C---:B------:R-:W-:Y:S02]  /*2f40*/  HMMA.16816.F32.BF16 R24, R8.reuse, R26, RZ ;  /* 0x0000001a0818723c */ /* 0x040fe400000418ff */
[----:B------:R-:W-:Y:S04]  /*2f50*/  LDSM.16.M88.4 R92, [R175+0x1000] ;  /* 0x00100000af5c783b */ /* 0x000fe80000000200 */
[----:B------:R-:W-:Y:S02]  /*2f60*/  LDSM.16.M88.4 R88, [R172+0x3000] ;  /* 0x00300000ac58783b */ /* 0x000fe40000000200 */
[C---:B--2---:R-:W-:Y:S02]  /*2f70*/  HMMA.16816.F32.BF16 R52, R8.reuse, R16, RZ ;  /* 0x000000100834723c */ /* 0x044fe400000418ff */
[----:B------:R-:W0:Y:S06]  /*2f80*/  LDGDEPBAR ;  /* 0x00000000000079af */ /* 0x000e2c0000000000 */
[----:B-1----:R-:W-:Y:S01]  /*2f90*/  HMMA.16816.F32.BF16 R12, R8, R18, RZ ;  /* 0x00000012080c723c */ /* 0x002fe200000418ff */
[----:B------:R-:W-:Y:S07]  /*2fa0*/  LDSM.16.M88.4 R16, [R181] ;  /* 0x00000000b510783b */ /* 0x000fee0000000200 */
[C---:B---3--:R-:W-:Y:S08]  /*2fb0*/  HMMA.16816.F32.BF16 R8, R4.reuse, R36, R28 ;  /* 0x000000240408723c */ /* 0x048ff0000004181c */
[C---:B------:R-:W-:Y:S08]  /*2fc0*/  HMMA.16816.F32.BF16 R28, R4.reuse, R38, R32 ;  /* 0x00000026041c723c */ /* 0x040ff00000041820 */
[C---:B------:R-:W-:Y:S01]  /*2fd0*/  HMMA.16816.F32.BF16 R36, R4.reuse, R58, R48 ;  /* 0x0000003a0424723c */ /* 0x040fe20000041830 */
[----:B------:R-:W1:Y:S07]  /*2fe0*/  LDSM.16.M88.4 R48, [R178+0x1800] ;  /* 0x00180000b230783b */ /* 0x000e6e0000000200 */
[C---:B------:R-:W-:Y:S01]  /*2ff0*/  HMMA.16816.F32.BF16 R32, R4.reuse, R56, R40 ;  /* 0x000000380420723c */ /* 0x040fe20000041828 */
[----:B------:R-:W2:Y:S07]  /*3000*/  LDSM.16.M88.4 R56, [R175] ;  /* 0x00000000af38783b */ /* 0x000eae0000000200 */
[C---:B------:R-:W-:Y:S08]  /*3010*/  HMMA.16816.F32.BF16 R40, R4.reuse, R60, R44 ;  /* 0x0000003c0428723c */ /* 0x040ff0000004182c */
[C---:B------:R-:W-:Y:S01]  /*3020*/  HMMA.16816.F32.BF16 R44, R4.reuse, R62, R24 ;  /* 0x0000003e042c723c */ /* 0x040fe20000041818 */
[----:B------:R-:W3:Y:S07]  /*3030*/  LDSM.16.M88.4 R60, [R175+0x1800] ;  /* 0x00180000af3c783b */ /* 0x000eee0000000200 */
[C---:B------:R-:W-:Y:S08]  /*3040*/  HMMA.16816.F32.BF16 R52, R4.reuse, R68, R52 ;  /* 0x000000440434723c */ /* 0x040ff00000041834 */
[----:B------:R-:W-:Y:S01]  /*3050*/  HMMA.16816.F32.BF16 R24, R4, R70, R12 ;  /* 0x000000460418723c */ /* 0x000fe2000004180c */
[----:B------:R-:W-:Y:S04]  /*3060*/  LDSM.16.M88.4 R12, [R179+0x4000] ;  /* 0x00400000b30c783b */ /* 0x000fe80000000200 */
[----:B------:R-:W1:Y:S03]  /*3070*/  LDSM.16.M88.4 R68, [R172+0x2000] ;  /* 0x00200000ac44783b */ /* 0x000e660000000200 */
[C---:B----4-:R-:W-:Y:S08]  /*3080*/  HMMA.16816.F32.BF16 R8, R20.reuse, R64, R8 ;  /* 0x000000401408723c */ /* 0x050ff00000041808 */
[C---:B------:R-:W-:Y:S01]  /*3090*/  HMMA.16816.F32.BF16 R4, R20.reuse, R66, R28 ;  /* 0x000000421404723c */ /* 0x040fe2000004181c */
[----:B------:R-:W-:Y:S07]  /*30a0*/  LDSM.16.M88.4 R64, [R191] ;  /* 0x00000000bf40783b */ /* 0x000fee0000000200 */
[C---:B------:R-:W-:Y:S08]  /*30b0*/  HMMA.16816.F32.BF16 R32, R20.reuse, R72, R32 ;  /* 0x000000481420723c */ /* 0x040ff00000041820 */
[C---:B------:R-:W-:Y:S01]  /*30c0*/  HMMA.16816.F32.BF16 R36, R20.reuse, R74, R36 ;  /* 0x0000004a1424723c */ /* 0x040fe20000041824 */
[----:B------:R-:W4:Y:S07]  /*30d0*/  LDSM.16.M88.4 R72, [R172+0x2800] ;  /* 0x00280000ac48783b */ /* 0x000f2e0000000200 */
[C---:B------:R-:W-:Y:S08]  /*30e0*/  HMMA.16816.F32.BF16 R40, R20.reuse, R84, R40 ;  /* 0x000000541428723c */ /* 0x040ff00000041828 */
[C---:B------:R-:W-:Y:S01]  /*30f0*/  HMMA.16816.F32.BF16 R44, R20.reuse, R86, R44 ;  /* 0x00000056142c723c */ /* 0x040fe2000004182c */
[----:B------:R-:W-:Y:S07]  /*3100*/  LDSM.16.M88.4 R84, [R178+0x2800] ;  /* 0x00280000b254783b */ /* 0x000fee0000000200 */
[C---:B-1----:R-:W-:Y:S08]  /*3110*/  HMMA.16816.F32.BF16 R52, R20.reuse, R48, R52 ;  /* 0x000000301434723c */ /* 0x042ff00000041834 */
[----:B------:R-:W-:Y:S08]  /*3120*/  HMMA.16816.F32.BF16 R28, R20, R50, R24 ;  /* 0x00000032141c723c */ /* 0x000ff00000041818 */
[C---:B--2---:R-:W-:Y:S01]  /*3130*/  HMMA.16816.F32.BF16 R24, R16.reuse, R56, R8 ;  /* 0x000000381018723c */ /* 0x044fe20000041808 */
[----:B------:R-:W-:Y:S07]  /*3140*/  LDSM.16.M88.4 R8, [R180+0x4000] ;  /* 0x00400000b408783b */ /* 0x000fee0000000200 */
[C---:B------:R-:W-:Y:S01]  /*3150*/  HMMA.16816.F32.BF16 R20, R16.reuse, R58, R4 ;  /* 0x0000003a1014723c */ /* 0x040fe20000041804 */
[----:B------:R-:W1:Y:S07]  /*3160*/  LDSM.16.M88.4 R56, [R172+0x3800] ;  /* 0x00380000ac38783b */ /* 0x000e6e0000000200 */
[C---:B------:R-:W-:Y:S08]  /*3170*/  HMMA.16816.F32.BF16 R4, R16.reuse, R80, R32 ;  /* 0x000000501004723c */ /* 0x040ff00000041820 */
[C---:B------:R-:W-:Y:S01]  /*3180*/  HMMA.16816.F32.BF16 R36, R16.reuse, R82, R36 ;  /* 0x000000521024723c */ /* 0x040fe20000041824 */
[----:B------:R-:W2:Y:S07]  /*3190*/  LDSM.16.M88.4 R80, [R190] ;  /* 0x00000000be50783b */ /* 0x000eae0000000200 */
[C---:B------:R-:W-:Y:S08]  /*31a0*/  HMMA.16816.F32.BF16 R40, R16.reuse, R92, R40 ;  /* 0x0000005c1028723c */ /* 0x040ff00000041828 */
[C---:B------:R-:W-:Y:S01]  /*31b0*/  HMMA.16816.F32.BF16 R44, R16.reuse, R94, R44 ;  /* 0x0000005e102c723c */ /* 0x040fe2000004182c */
[----:B------:R-:W1:Y:S07]  /*31c0*/  LDSM.16.M88.4 R92, [R189] ;  /* 0x00000000bd5c783b */ /* 0x000e6e0000000200 */
[C---:B---3--:R-:W-:Y:S08]  /*31d0*/  HMMA.16816.F32.BF16 R52, R16.reuse, R60, R52 ;  /* 0x0000003c1034723c */ /* 0x048ff00000041834 */
[----:B------:R-:W-:Y:S01]  /*31e0*/  HMMA.16816.F32.BF16 R32, R16, R62, R28 ;  /* 0x0000003e1020723c */ /* 0x000fe2000004181c */
[----:B------:R-:W3:Y:S07]  /*31f0*/  LDSM.16.M88.4 R60, [R188] ;  /* 0x00000000bc3c783b */ /* 0x000eee0000000200 */
[C---:B------:R-:W-:Y:S08]  /*3200*/  HMMA.16816.F32.BF16 R28, R12.reuse, R68, R24 ;  /* 0x000000440c1c723c */ /* 0x040ff00000041818 */
[C---:B------:R-:W-:Y:S01]  /*3210*/  HMMA.16816.F32.BF16 R24, R12.reuse, R70, R20 ;  /* 0x000000460c18723c */ /* 0x040fe20000041814 */
[----:B------:R-:W-:Y:S07]  /*3220*/  LDSM.16.M88.4 R68, [R175+0x2000] ;  /* 0x00200000af44783b */ /* 0x000fee0000000200 */
[C---:B----4-:R-:W-:Y:S01]  /*3230*/  HMMA.16816.F32.BF16 R20, R12.reuse, R72, R4 ;  /* 0x000000480c14723c */ /* 0x050fe20000041804 */
[----:B------:R-:W-:Y:S07]  /*3240*/  LDSM.16.M88.4 R4, [R182+0x4000] ;  /* 0x00400000b604783b */ /* 0x000fee0000000200 */
[C---:B------:R-:W-:Y:S01]  /*3250*/  HMMA.16816.F32.BF16 R16, R12.reuse, R74, R36 ;  /* 0x0000004a0c10723c */ /* 0x040fe20000041824 */
[----:B------:R-:W4:Y:S07]  /*3260*/  LDSM.16.M88.4 R72, [R178+0x2000] ;  /* 0x00200000b248783b */ /* 0x000f2e0000000200 */
[C---:B------:R-:W-:Y:S08]  /*3270*/  HMMA.16816.F32.BF16 R40, R12.reuse, R88, R40 ;  /* 0x000000580c28723c */ /* 0x040ff00000041828 */
[C---:B------:R-:W-:Y:S01]  /*3280*/  HMMA.16816.F32.BF16 R48, R12.reuse, R90, R44 ;  /* 0x0000005a0c30723c */ /* 0x040fe2000004182c */
[----:B------:R-:W3:Y:S07]  /*3290*/  LDSM.16.M88.4 R88, [R178+0x3000] ;  /* 0x00300000b258783b */ /* 0x000eee0000000200 */
[C---:B-1----:R-:W-:Y:S08]  /*32a0*/  HMMA.16816.F32.BF16 R44, R12.reuse, R56, R52 ;  /* 0x000000380c2c723c */ /* 0x042ff00000041834 */
[----:B------:R-:W-:Y:S08]  /*32b0*/  HMMA.16816.F32.BF16 R36, R12, R58, R32 ;  /* 0x0000003a0c24723c */ /* 0x000ff00000041820 */
[C---:B------:R-:W-:Y:S08]  /*32c0*/  HMMA.16816.F32.BF16 R32, R8.reuse, R64, R28 ;  /* 0x000000400820723c */ /* 0x040ff0000004181c */
[C---:B------:R-:W-:Y:S01]  /*32d0*/  HMMA.16816.F32.BF16 R28, R8.reuse, R66, R24 ;  /* 0x00000042081c723c */ /* 0x040fe20000041818 */
[----:B------:R-:W1:Y:S07]  /*32e0*/  LDSM.16.M88.4 R64, [R178+0x3800] ;  /* 0x00380000b240783b */ /* 0x000e6e0000000200 */
[C---:B--2---:R-:W-:Y:S01]  /*32f0*/  HMMA.16816.F32.BF16 R24, R8.reuse, R80, R20 ;  /* 0x000000500818723c */ /* 0x044fe20000041814 */
[----:B------:R-:W2:Y:S07]  /*3300*/  LDSM.16.M88.4 R20, [R181+0x4000] ;  /* 0x00400000b514783b */ /* 0x000eae0000000200 */
[C---:B------:R-:W-:Y:S01]  /*3310*/  HMMA.16816.F32.BF16 R16, R8.reuse, R82, R16 ;  /* 0x000000520810723c */ /* 0x040fe20000041810 */
[----:B------:R-:W1:Y:S07]  /*3320*/  LDSM.16.M88.4 R80, [R175+0x2800] ;  /* 0x00280000af50783b */ /* 0x000e6e0000000200 */
[C---:B------:R-:W-:Y:S01]  /*3330*/  HMMA.16816.F32.BF16 R12, R8.reuse, R92, R40 ;  /* 0x0000005c080c723c */ /* 0x040fe20000041828 */
[----:B------:R-:W-:Y:S07]  /*3340*/  LDSM.16.M88.4 R40, [R175+0x3000] ;  /* 0x00300000af28783b */ /* 0x000fee0000000200 */
[C---:B------:R-:W-:Y:S08]  /*3350*/  HMMA.16816.F32.BF16 R56, R8.reuse, R94, R48 ;  /* 0x0000005e0838723c */ /* 0x040ff00000041830 */
[C---:B---3--:R-:W-:Y:S08]  /*3360*/  HMMA.16816.F32.BF16 R48, R8.reuse, R60, R44 ;  /* 0x0000003c0830723c */ /* 0x048ff0000004182c */
[----:B------:R-:W-:Y:S01]  /*3370*/  HMMA.16816.F32.BF16 R44, R8, R62, R36 ;  /* 0x0000003e082c723c */ /* 0x000fe20000041824 */
[----:B------:R-:W-:Y:S07]  /*3380*/  LDSM.16.M88.4 R60, [R172+0x4000] ;  /* 0x00400000ac3c783b */ /* 0x000fee0000000200 */
[C---:B----4-:R-:W-:Y:S08]  /*3390*/  HMMA.16816.F32.BF16 R36, R4.reuse, R72, R32 ;  /* 0x000000480424723c */ /* 0x050ff00000041820 */
[C---:B------:R-:W-:Y:S01]  /*33a0*/  HMMA.16816.F32.BF16 R52, R4.reuse, R86, R16 ;  /* 0x000000560434723c */ /* 0x040fe20000041810 */
[----:B------:R-:W3:Y:S07]  /*33b0*/  LDSM.16.M88.4 R16, [R179+0x8000] ;  /* 0x00800000b310783b */ /* 0x000eee0000000200 */
[C---:B------:R-:W-:Y:S08]  /*33c0*/  HMMA.16816.F32.BF16 R32, R4.reuse, R84, R24 ;  /* 0x000000540420723c */ /* 0x040ff00000041818 */
[C---:B------:R-:W-:Y:S01]  /*33d0*/  HMMA.16816.F32.BF16 R24, R4.reuse, R88, R12 ;  /* 0x000000580418723c */ /* 0x040fe2000004180c */
[----:B------:R-:W-:Y:S07]  /*33e0*/  LDSM.16.M88.4 R12, [R180+0x8000] ;  /* 0x00800000b40c783b */ /* 0x000fee0000000200 */
[C---:B------:R-:W-:Y:S01]  /*33f0*/  HMMA.16816.F32.BF16 R8, R4.reuse, R90, R56 ;  /* 0x0000005a0408723c */ /* 0x040fe20000041838 */
[----:B------:R-:W4:Y:S04]  /*3400*/  LDSM.16.M88.4 R88, [R175+0x3800] ;  /* 0x00380000af58783b */ /* 0x000f280000000200 */
[----:B------:R-:W-:Y:S03]  /*3410*/  LDSM.16.M88.4 R56, [R175+0x4000] ;  /* 0x00400000af38783b */ /* 0x000fe60000000200 */
[C---:B------:R-:W-:Y:S01]  /*3420*/  HMMA.16816.F32.BF16 R28, R4.reuse, R74, R28 ;  /* 0x0000004a041c723c */ /* 0x040fe2000004181c */
[----:B------:R-:W-:Y:S07]  /*3430*/  LDSM.16.M88.4 R72, [R172+0x5800] ;  /* 0x00580000ac48783b */ /* 0x000fee0000000200 */
[C---:B-1----:R-:W-:Y:S08]  /*3440*/  HMMA.16816.F32.BF16 R48, R4.reuse, R64, R48 ;  /* 0x000000400430723c */ /* 0x042ff00000041830 */
[----:B------:R-:W-:Y:S01]  /*3450*/  HMMA.16816.F32.BF16 R96, R4, R66, R44 ;  /* 0x000000420460723c */ /* 0x000fe2000004182c */
[----:B------:R-:W-:Y:S04]  /*3460*/  LDSM.16.M88.4 R64, [R186] ;  /* 0x00000000ba40783b */ /* 0x000fe80000000200 */
[----:B------:R-:W-:Y:S03]  /*3470*/  LDSM.16.M88.4 R44, [R172+0x5000] ;  /* 0x00500000ac2c783b */ /* 0x000fe60000000200 */
[C---:B--2---:R-:W-:Y:S01]  /*3480*/  HMMA.16816.F32.BF16 R4, R20.reuse, R68, R36 ;  /* 0x000000441404723c */ /* 0x044fe20000041824 */
[----:B------:R-:W1:Y:S07]  /*3490*/  LDSM.16.M88.4 R36, [R187] ;  /* 0x00000000bb24783b */ /* 0x000e6e0000000200 */
[C---:B------:R-:W-:Y:S08]  /*34a0*/  HMMA.16816.F32.BF16 R28, R20.reuse, R70, R28 ;  /* 0x00000046141c723c */ /* 0x040ff0000004181c */
[----:B------:R-:W-:Y:S01]  /*34b0*/  HMMA.16816.F32.BF16 R68, R20, R82, R52 ;  /* 0x000000521444723c */ /* 0x000fe20000041834 */
[----:B------:R-:W2:Y:S07]  /*34c0*/  LDSM.16.M88.4 R52, [R172+0x4800] ;  /* 0x00480000ac34783b */ /* 0x000eae0000000200 */
[----:B---3--:R-:W-:Y:S08]  /*34d0*/  HMMA.16816.F32.BF16 R4, R16, R60, R4 ;  /* 0x0000003c1004723c */ /* 0x008ff00000041804 */
[C---:B------:R-:W-:Y:S08]  /*34e0*/  HMMA.16816.F32.BF16 R32, R20.reuse, R80, R32 ;  /* 0x000000501420723c */ /* 0x040ff00000041820 */
[C---:B------:R-:W-:Y:S01]  /*34f0*/  HMMA.16816.F32.BF16 R80, R20.reuse, R42, R8 ;  /* 0x0000002a1450723c */ /* 0x040fe20000041808 */
[----:B------:R-:W-:Y:S07]  /*3500*/  LDSM.16.M88.4 R8, [R182+0x8000] ;  /* 0x00800000b608783b */ /* 0x000fee0000000200 */
[----:B----4-:R-:W-:Y:S01]  /*3510*/  HMMA.16816.F32.BF16 R92, R20, R88, R48 ;  /* 0x00000058145c723c */ /* 0x010fe20000041830 */
[----:B------:R-:W3:Y:S07]  /*3520*/  LDSM.16.M88.4 R48, [R178+0x4000] ;  /* 0x00400000b230783b */ /* 0x000eee0000000200 */
[----:B------:R-:W-:Y:S01]  /*3530*/  HMMA.16816.F32.BF16 R28, R16, R62, R28 ;  /* 0x0000003e101c723c */ /* 0x000fe2000004181c */
[----:B------:R-:W-:Y:S07]  /*3540*/  LDSM.16.M88.4 R60, [R178+0x4800] ;  /* 0x00480000b23c783b */ /* 0x000fee0000000200 */
[----:B------:R-:W-:Y:S08]  /*3550*/  HMMA.16816.F32.BF16 R84, R20, R40, R24 ;  /* 0x000000281454723c */ /* 0x000ff00000041818 */
[C---:B-1----:R-:W-:Y:S01]  /*3560*/  HMMA.16816.F32.BF16 R24, R12.reuse, R36, R4 ;  /* 0x000000240c18723c */ /* 0x042fe20000041804 */
[----:B------:R-:W1:Y:S07]  /*3570*/  LDSM.16.M88.4 R4, [R181+0x8000] ;  /* 0x00800000b504783b */ /* 0x000e6e0000000200 */
[----:B------:R-:W-:Y:S08]  /*3580*/  HMMA.16816.F32.BF16 R28, R12, R38, R28 ;  /* 0x000000260c1c723c */ /* 0x000ff0000004181c */
[----:B--2---:R-:W-:Y:S08]  /*3590*/  HMMA.16816.F32.BF16 R32, R16, R52, R32 ;  /* 0x000000341020723c */ /* 0x004ff00000041820 */
[----:B---3--:R-:W-:Y:S08]  /*35a0*/  HMMA.16816.F32.BF16 R24, R8, R48, R24 ;  /* 0x000000300818723c */ /* 0x008ff00000041818 */
[----:B------:R-:W-:Y:S01]  /*35b0*/  HMMA.16816.F32.BF16 R40, R16, R54, R68 ;  /* 0x000000361028723c */ /* 0x000fe20000041844 */
[----:B------:R-:W2:Y:S04]  /*35c0*/  LDSM.16.M88.4 R68, [R185] ;  /* 0x00000000b944783b */ /* 0x000ea80000000200 */
[----:B------:R-:W3:Y:S03]  /*35d0*/  LDSM.16.M88.4 R52, [R175+0x4800] ;  /* 0x00480000af34783b */ /* 0x000ee60000000200 */
[----:B------:R-:W-:Y:S08]  /*35e0*/  HMMA.16816.F32.BF16 R28, R8, R50, R28 ;  /* 0x00000032081c723c */ /* 0x000ff0000004181c */
[----:B------:R-:W-:Y:S08]  /*35f0*/  HMMA.16816.F32.BF16 R36, R12, R64, R32 ;  /* 0x000000400c24723c */ /* 0x000ff00000041820 */
[----:B-1----:R-:W-:Y:S08]  /*3600*/  HMMA.16816.F32.BF16 R48, R4, R56, R24 ;  /* 0x000000380430723c */ /* 0x002ff00000041818 */
[----:B------:R-:W-:Y:S08]  /*3610*/  HMMA.16816.F32.BF16 R88, R20, R90, R96 ;  /* 0x0000005a1458723c */ /* 0x000ff00000041860 */
[----:B------:R-:W-:Y:S08]  /*3620*/  HMMA.16816.F32.BF16 R20, R16, R44, R84 ;  /* 0x0000002c1014723c */ /* 0x000ff00000041854 */
[----:B------:R-:W-:Y:S08]  /*3630*/  HMMA.16816.F32.BF16 R32, R12, R66, R40 ;  /* 0x000000420c20723c */ /* 0x000ff00000041828 */
[----:B------:R-:W-:Y:S01]  /*3640*/  HMMA.16816.F32.BF16 R28, R4, R58, R28 ;  /* 0x0000003a041c723c */ /* 0x000fe2000004181c */
[----:B------:R-:W1:Y:S07]  /*3650*/  LDSM.16.M88.4 R56, [R178+0x5000] ;  /* 0x00500000b238783b */ /* 0x000e6e0000000200 */
[----:B------:R-:W-:Y:S01]  /*3660*/  HMMA.16816.F32.BF16 R36, R8, R60, R36 ;  /* 0x0000003c0824723c */ /* 0x000fe20000041824 */
[----:B------:R-:W-:-:S04]  /*3670*/  FMUL.FTZ R0, R48, c[0x0][0x320] ;  /* 0x0000c80030007a20 */ /* 0x000fc80000410000 */
[----:B------:R4:W1:Y:S03]  /*3680*/  MUFU.TANH R79, R0 ;  /* 0x00000000004f7308 */ /* 0x0008660000002400 */
[----:B------:R-:W-:Y:S08]  /*3690*/  HMMA.16816.F32.BF16 R44, R16, R46, R80 ;  /* 0x0000002e102c723c */ /* 0x000ff00000041850 */
[----:B--2---:R-:W-:Y:S01]  /*36a0*/  HMMA.16816.F32.BF16 R24, R12, R68, R20 ;  /* 0x000000440c18723c */ /* 0x004fe20000041814 */
[----:B----4-:R-:W-:-:S07]  /*36b0*/  FMUL.FTZ R0, R49, c[0x0][0x320] ;  /* 0x0000c80031007a20 */ /* 0x010fce0000410000 */
[----:B------:R-:W-:Y:S01]  /*36c0*/  HMMA.16816.F32.BF16 R20, R8, R62, R32 ;  /* 0x0000003e0814723c */ /* 0x000fe20000041820 */
[----:B------:R-:W2:Y:S01]  /*36d0*/  LDSM.16.M88.4 R60, [R184] ;  /* 0x00000000b83c783b */ /* 0x000ea20000000200 */
[----:B------:R4:W1:Y:S06]  /*36e0*/  MUFU.TANH R78, R0 ;  /* 0x00000000004e7308 */ /* 0x00086c0000002400 */
[----:B---3--:R-:W-:Y:S01]  /*36f0*/  HMMA.16816.F32.BF16 R36, R4, R52, R36 ;  /* 0x000000340424723c */ /* 0x008fe20000041824 */
[----:B----4-:R-:W-:-:S04]  /*3700*/  FMUL.FTZ R0, R50, c[0x0][0x320] ;  /* 0x0000c80032007a20 */ /* 0x010fc80000410000 */
[----:B------:R3:W4:Y:S03]  /*3710*/  MUFU.TANH R77, R0 ;  /* 0x00000000004d7308 */ /* 0x0007260000002400 */
[----:B------:R-:W-:Y:S01]  /*3720*/  HMMA.16816.F32.BF16 R64, R16, R72, R92 ;  /* 0x000000481040723c */ /* 0x000fe2000004185c */
[----:B---3--:R-:W-:Y:S02]  /*3730*/  FMUL.FTZ R0, R51, c[0x0][0x320] ;  /* 0x0000c80033007a20 */ /* 0x008fe40000410000 */
[----:B------:R-:W3:Y:S02]  /*3740*/  LDSM.16.M88.4 R48, [R175+0x5000] ;  /* 0x00500000af30783b */ /* 0x000ee40000000200 */
[----:B------:R1:W1:Y:S03]  /*3750*/  MUFU.TANH R73, R0 ;  /* 0x0000000000497308 */ /* 0x0002660000002400 */
[----:B------:R-:W-:Y:S01]  /*3760*/  HMMA.16816.F32.BF16 R40, R12, R70, R44 ;  /* 0x000000460c28723c */ /* 0x000fe2000004182c */
[----:B------:R-:W2:Y:S01]  /*3770*/  LDSM.16.M88.4 R44, [R178+0x5800] ;  /* 0x00580000b22c783b */ /* 0x000ea20000000200 */
[----:B-1----:R-:W-:-:S04]  /*3780*/  FMUL.FTZ R0, R28, c[0x0][0x320] ;  /* 0x0000c8001c007a20 */ /* 0x002fc80000410000 */
[----:B------:R1:W1:Y:S02]  /*3790*/  MUFU.TANH R72, R0 ;  /* 0x0000000000487308 */ /* 0x0002640000002400 */
[----:B------:R-:W-:Y:S01]  /*37a0*/  HMMA.16816.F32.BF16 R32, R8, R56, R24 ;  /* 0x000000380820723c */ /* 0x000fe20000041818 */
[----:B-1----:R-:W-:-:S05]  /*37b0*/  FMUL.FTZ R0, R29, c[0x0][0x320] ;  /* 0x0000c8001d007a20 */ /* 0x002fca0000410000 */
[----:B------:R1:W1:Y:S02]  /*37c0*/  MUFU.TANH R69, R0 ;  /* 0x0000000000457308 */ /* 0x0002640000002400 */
[----:B------:R-:W-:Y:S01]  /*37d0*/  HMMA.16816.F32.BF16 R24, R4, R54, R20 ;  /* 0x000000360418723c */ /* 0x000fe20000041814 */
[----:B-1----:R-:W-:-:S05]  /*37e0*/  FMUL.FTZ R0, R30, c[0x0][0x320] ;  /* 0x0000c8001e007a20 */ /* 0x002fca0000410000 */
[----:B------:R1:W1:Y:S02]  /*37f0*/  MUFU.TANH R68, R0 ;  /* 0x0000000000447308 */ /* 0x0002640000002400 */
[----:B------:R-:W-:Y:S01]  /*3800*/  HMMA.16816.F32.BF16 R16, R16, R74, R88 ;  /* 0x0000004a1010723c */ /* 0x000fe20000041858 */
[----:B-1----:R-:W-:-:S05]  /*3810*/  FMUL.FTZ R0, R31, c[0x0][0x320] ;  /* 0x0000c8001f007a20 */ /* 0x002fca0000410000 */
[----:B------:R1:W1:Y:S02]  /*3820*/  MUFU.TANH R56, R0 ;  /* 0x0000000000387308 */ /* 0x0002640000002400 */
[----:B--2---:R-:W-:Y:S01]  /*3830*/  HMMA.16816.F32.BF16 R20, R12, R60, R64 ;  /* 0x0000003c0c14723c */ /* 0x004fe20000041840 */
[----:B-1----:R-:W-:-:S05]  /*3840*/  FMUL.FTZ R0, R36, c[0x0][0x320] ;  /* 0x0000c80024007a20 */ /* 0x002fca0000410000 */
[----:B------:R1:W2:Y:S02]  /*3850*/  MUFU.TANH R55, R0 ;  /* 0x0000000000377308 */ /* 0x0002a40000002400 */
[----:B------:R-:W-:Y:S01]  /*3860*/  HMMA.16816.F32.BF16 R28, R8, R58, R40 ;  /* 0x0000003a081c723c */ /* 0x000fe20000041828 */
[----:B-1----:R-:W-:-:S05]  /*3870*/  FMUL.FTZ R0, R37, c[0x0][0x320] ;  /* 0x0000c80025007a20 */ /* 0x002fca0000410000 */
[----:B------:R1:W1:Y:S02]  /*3880*/  MUFU.TANH R54, R0 ;  /* 0x0000000000367308 */ /* 0x0002640000002400 */
[----:B---3--:R-:W-:Y:S01]  /*3890*/  HMMA.16816.F32.BF16 R32, R4, R48, R32 ;  /* 0x000000300420723c */ /* 0x008fe20000041820 */
[----:B-1----:R-:W-:-:S05]  /*38a0*/  FMUL.FTZ R0, R38, c[0x0][0x320] ;  /* 0x0000c80026007a20 */ /* 0x002fca0000410000 */
[----:B------:R1:W3:Y:S02]  /*38b0*/  MUFU.TANH R53, R0 ;  /* 0x0000000000357308 */ /* 0x0002e40000002400 */
[----:B------:R-:W-:Y:S01]  /*38c0*/  HMMA.16816.F32.BF16 R12, R12, R62, R16 ;  /* 0x0000003e0c0c723c */ /* 0x000fe20000041810 */
[----:B-1----:R-:W-:Y:S02]  /*38d0*/  FMUL.FTZ R0, R39, c[0x0][0x320] ;  /* 0x0000c80027007a20 */ /* 0x002fe40000410000 */
[----:B------:R-:W1:Y:S05]  /*38e0*/  LDSM.16.M88.4 R36, [R175+0x5800] ;  /* 0x00580000af24783b */ /* 0x000e6a0000000200 */
[----:B------:R-:W-:Y:S01]  /*38f0*/  HMMA.16816.F32.BF16 R16, R8, R44, R20 ;  /* 0x0000002c0810723c */ /* 0x000fe20000041814 */
[----:B------:R2:W1:Y:S01]  /*3900*/  MUFU.TANH R52, R0 ;  /* 0x0000000000347308 */ /* 0x0004620000002400 */
[----:B------:R-:W-:Y:S01]  /*3910*/  ISETP.GT.AND P0, PT, R76, R226, PT ;  /* 0x000000e24c00720c */ /* 0x000fe20003f04270 */
[----:B------:R-:W-:-:S04]  /*3920*/  DEPBAR.LE SB0, 0x0 ;  /* 0x000080000000791a */ /* 0x000fc80000000000 */
[----:B--2---:R-:W-:-:S04]  /*3930*/  FMUL.FTZ R0, R24, c[0x0][0x320] ;  /* 0x0000c80018007a20 */ /* 0x004fc80000410000 */
[----:B------:R2:W1:Y:S01]  /*3940*/  MUFU.TANH R43, R0 ;  /* 0x00000000002b7308 */ /* 0x0004620000002400 */
[----:B------:R-:W-:Y:S01]  /*3950*/  HMMA.16816.F32.BF16 R20, R4, R50, R28 ;  /* 0x000000320414723c */ /* 0x000fe2000004181c */
[----:B--2---:R-:W-:-:S06]  /*3960*/  FMUL.FTZ R0, R25, c[0x0][0x320] ;  /* 0x0000c80019007a20 */ /* 0x004fcc0000410000 */
[----:B------:R2:W1:Y:S02]  /*3970*/  MUFU.TANH R42, R0 ;  /* 0x00000000002a7308 */ /* 0x0004640000002400 */
[----:B--2---:R-:W-:-:S06]  /*3980*/  FMUL.FTZ R0, R26, c[0x0][0x320] ;  /* 0x0000c8001a007a20 */ /* 0x004fcc0000410000 */
[----:B------:R2:W1:Y:S02]  /*3990*/  MUFU.TANH R49, R0 ;  /* 0x0000000000317308 */ /* 0x0004640000002400 */
[----:B--2---:R-:W-:-:S06]  /*39a0*/  FMUL.FTZ R0, R27, c[0x0][0x320] ;  /* 0x0000c8001b007a20 */ /* 0x004fcc0000410000 */
[----:B------:R2:W1:Y:S01]  /*39b0*/  MUFU.TANH R48, R0 ;  /* 0x0000000000307308 */ /* 0x0004620000002400 */
[----:B------:R-:W-:Y:S01]  /*39c0*/  HMMA.16816.F32.BF16 R8, R8, R46, R12 ;  /* 0x0000002e0808723c */ /* 0x000fe2000004180c */
[----:B--2---:R-:W-:-:S06]  /*39d0*/  FMUL.FTZ R0, R32, c[0x0][0x320] ;  /* 0x0000c80020007a20 */ /* 0x004fcc0000410000 */
[----:B------:R2:W2:Y:S01]  /*39e0*/  MUFU.TANH R29, R0 ;  /* 0x00000000001d7308 */ /* 0x0004a20000002400 */
[----:B-1----:R-:W-:Y:S01]  /*39f0*/  HMMA.16816.F32.BF16 R12, R4, R36, R16 ;  /* 0x00000024040c723c */ /* 0x002fe20000041810 */
[----:B--2---:R-:W-:-:S06]  /*3a00*/  FMUL.FTZ R0, R33, c[0x0][0x320] ;  /* 0x0000c80021007a20 */ /* 0x004fcc0000410000 */
[----:B------:R1:W2:Y:S02]  /*3a10*/  MUFU.TANH R28, R0 ;  /* 0x00000000001c7308 */ /* 0x0002a40000002400 */
[----:B-1----:R-:W-:-:S06]  /*3a20*/  FMUL.FTZ R0, R34, c[0x0][0x320] ;  /* 0x0000c80022007a20 */ /* 0x002fcc0000410000 */
[----:B------:R1:W1:Y:S02]  /*3a30*/  MUFU.TANH R30, R0 ;  /* 0x00000000001e7308 */ /* 0x0002640000002400 */
[----:B-1----:R-:W-:-:S06]  /*3a40*/  FMUL.FTZ R0, R35, c[0x0][0x320] ;  /* 0x0000c80023007a20 */ /* 0x002fcc0000410000 */
[----:B------:R1:W1:Y:S02]  /*3a50*/  MUFU.TANH R27, R0 ;  /* 0x00000000001b7308 */ /* 0x0002640000002400 */
[----:B-1----:R-:W-:-:S06]  /*3a60*/  FMUL.FTZ R0, R20, c[0x0][0x320] ;  /* 0x0000c80014007a20 */ /* 0x002fcc0000410000 */
[----:B------:R1:W1:Y:S01]  /*3a70*/  MUFU.TANH R25, R0 ;  /* 0x0000000000197308 */ /* 0x0002620000002400 */
[----:B------:R-:W-:Y:S01]  /*3a80*/  HMMA.16816.F32.BF16 R4, R4, R38, R8 ;  /* 0x000000260404723c */ /* 0x000fe20000041808 */
[----:B-1----:R-:W-:-:S06]  /*3a90*/  FMUL.FTZ R0, R21, c[0x0][0x320] ;  /* 0x0000c80015007a20 */ /* 0x002fcc0000410000 */
[----:B------:R1:W1:Y:S02]  /*3aa0*/  MUFU.TANH R24, R0 ;  /* 0x0000000000187308 */ /* 0x0002640000002400 */
        /* <DEDUP_REMOVED lines=17> */
[----:B------:R1:W1:Y:S01]  /*3bc0*/  MUFU.TANH R19, R0 ;  /* 0x0000000000137308 */ /* 0x0002620000002400 */
[----:B------:R-:W-:Y:S01]  /*3bd0*/  BSSY B0, `(.L_x_41) ;  /* 0x000001c000007945 */ /* 0x000fe20003800000 */
[----:B-1----:R-:W-:-:S06]  /*3be0*/  FMUL.FTZ R0, R7, c[0x0][0x320] ;  /* 0x0000c80007007a20 */ /* 0x002fcc0000410000 */
[----:B------:R1:W1:Y:S01]  /*3bf0*/  MUFU.TANH R16, R0 ;  /* 0x0000000000107308 */ /* 0x0002620000002400 */
[----:B------:R-:W-:Y:S06]  /*3c00*/  BAR.SYNC.DEFER_BLOCKING 0x0 ;  /* 0x0000000000007b1d */ /* 0x000fec0000010000 */
[----:B------:R-:W-:Y:S05]  /*3c10*/  @!P0 BRA `(.L_x_42) ;  /* 0x0000017000008947 */ /* 0x000fea0003800000 */
[----:B-12345:R-:W-:Y:S01]  /*3c20*/  IADD3 R0, R104, -0x2, RZ ;  /* 0xfffffffe68007810 */ /* 0x03efe20007ffe0ff */
[----:B------:R-:W-:-:S03]  /*3c30*/  IMAD.MOV.U32 R6, RZ, RZ, c[0x0][0x1e4] ;  /* 0x00007900ff067624 */ /* 0x000fc600078e00ff */
[----:B------:R-:W-:Y:S01]  /*3c40*/  SHF.R.S32.HI R2, RZ, 0x1f, R0 ;  /* 0x0000001fff027819 */ /* 0x000fe20000011400 */
[----:B------:R-:W-:-:S04]  /*3c50*/  IMAD.WIDE.U32 R4, R0, c[0x0][0x1e0], RZ ;  /* 0x0000780000047a25 */ /* 0x000fc800078e00ff */
[----:B------:R-:W-:-:S04]  /*3c60*/  IMAD R2, R2, c[0x0][0x1e0], RZ ;  /* 0x0000780002027a24 */ /* 0x000fc800078e02ff */
[----:B------:R-:W-:Y:S01]  /*3c70*/  IMAD R2, R0, c[0x0][0x1e4], R2 ;  /* 0x0000790000027a24 */ /* 0x000fe200078e0202 */
[----:B------:R-:W-:-:S03]  /*3c80*/  LEA R0, P0, R4, R208, 0x6 ;  /* 0x000000d004007211 */ /* 0x000fc600078030ff */
[----:B------:R-:W-:Y:S01]  /*3c90*/  IMAD.IADD R3, R5, 0x1, R2 ;  /* 0x0000000105037824 */ /* 0x000fe200078e0202 */
[----:B------:R-:W-:Y:S01]  /*3ca0*/  LEA R2, P1, R0, c[0x0][0x1c8], 0x1 ;  /* 0x0000720000027a11 */ /* 0x000fe200078208ff */
[----:B------:R-:W-:-:S03]  /*3cb0*/  IMAD.MOV.U32 R5, RZ, RZ, c[0x0][0x1e0] ;  /* 0x00007800ff057624 */ /* 0x000fc600078e00ff */
[----:B------:R-:W-:Y:S02]  /*3cc0*/  LEA.HI.X R3, R4, R212, R3, 0x6, P0 ;  /* 0x000000d404037211 */ /* 0x000fe400000f3403 */
[----:B------:R-:W-:Y:S02]  /*3cd0*/  LEA R4, P0, R5, R2, 0x6 ;  /* 0x0000000205047211 */ /* 0x000fe400078030ff */
[----:B------:R-:W-:-:S04]  /*3ce0*/  LEA.HI.X R3, R0, c[0x0][0x1cc], R3, 0x1, P1 ;  /* 0x0000730000037a11 */ /* 0x000fc800008f0c03 */
[----:B------:R-:W-:Y:S01]  /*3cf0*/  LEA.HI.X R5, R5, R3, R6, 0x6, P0 ;  /* 0x0000000305057211 */ /* 0x000fe200000f3406 */
[----:B------:R-:W-:Y:S01]  /*3d00*/  @!PT LDS RZ, [RZ] ;  /* 0x00000000fffff984 */ /* 0x000fe20000000800 */
[----:B------:R-:W-:Y:S01]  /*3d10*/  @!PT LDS RZ, [RZ] ;  /* 0x00000000fffff984 */ /* 0x000fe20000000800 */
[----:B------:R-:W-:Y:S01]  /*3d20*/  @!PT LDS RZ, [RZ] ;  /* 0x00000000fffff984 */ /* 0x000fe20000000800 */
[----:B------:R1:W-:Y:S04]  /*3d30*/  LDGSTS.E.BYPASS.LTC128B.128 [R195+0x6100], [R2.64], !P4 ;  /* 0x0610000002c37fae */ /* 0x0003e8000e101d46 */
[----:B------:R1:W-:Y:S04]  /*3d40*/  LDGSTS.E.BYPASS.LTC128B.128 [R195+0x8100], [R2.64+0x80], !P5 ;  /* 0x0810008002c37fae */ /* 0x0003e8000e901d46 */
[----:B------:R1:W-:Y:S04]  /*3d50*/  LDGSTS.E.BYPASS.LTC128B.128 [R195+0xa100], [R2.64+0x100], !P6 ;  /* 0x0a10010002c37fae */ /* 0x0003e8000f101d46 */
[----:B------:R1:W-:Y:S04]  /*3d60*/  LDGSTS.E.BYPASS.LTC128B.128 [R195+0x7100], [R4.64], !P4 ;  /* 0x0710000004c37fae */ /* 0x0003e8000e101d46 */
[----:B------:R1:W-:Y:S04]  /*3d70*/  LDGSTS.E.BYPASS.LTC128B.128 [R195+0x9100], [R4.64+0x80], !P5 ;  /* 0x0910008004c37fae */ /* 0x0003e8000e901d46 */
[----:B------:R1:W-:Y:S02]  /*3d80*/  LDGSTS.E.BYPASS.LTC128B.128 [R195+0xb100], [R4.64+0x100], !P6 ;  /* 0x0b10010004c37fae */ /* 0x0003e4000f101d46 */
.L_x_42:
[----:B--234-:R-:W-:Y:S05]  /*3d90*/  BSYNC B0 ;  /* 0x0000000000007941 */ /* 0x01cfea0003800000 */
.L_x_41:
[----:B-1----:R-:W-:Y:S01]  /*3da0*/  IMAD.IADD R0, R100, 0x1, -R233 ;  /* 0x0000000164007824 */ /* 0x002fe200078e0ae9 */
[----:B------:R-:W-:Y:S04]  /*3db0*/  LDSM.16.MT88.4 R32, [R173] ;  /* 0x00000000ad20783b */ /* 0x000fe80000004200 */
[C---:B------:R-:W-:Y:S01]  /*3dc0*/  ISETP.GT.AND P6, PT, R0.reuse, RZ, PT ;  /* 0x000000ff0000720c */ /* 0x040fe20003fc4270 */
[----:B------:R-:W-:Y:S01]  /*3dd0*/  LDSM.16.MT88.4 R36, [R177+0x2000] ;  /* 0x00200000b124783b */ /* 0x000fe20000004200 */
[----:B------:R-:W-:-:S02]  /*3de0*/  ISETP.GT.AND P1, PT, R0, 0x1, PT ;  /* 0x000000010000780c */ /* 0x000fc40003f24270 */
[----:B------:R-:W-:Y:S01]  /*3df0*/  ISETP.GT.AND P0, PT, R0, 0x8, PT ;  /* 0x000000080000780c */ /* 0x000fe20003f04270 */
[----:B------:R-:W0:Y:S01]  /*3e00*/  LDGDEPBAR ;  /* 0x00000000000079af */ /* 0x000e220000000000 */
[----:B------:R-:W-:Y:S02]  /*3e10*/  FSEL R6, R79, -INF , P6 ;  /* 0xff8000004f067808 */ /* 0x000fe40003000000 */
[----:B------:R-:W-:Y:S02]  /*3e20*/  FSEL R7, R78, -INF , P1 ;  /* 0xff8000004e077808 */ /* 0x000fe40000800000 */
[----:B------:R-:W-:Y:S02]  /*3e30*/  ISETP.GT.AND P5, PT, R0, 0x9, PT ;  /* 0x000000090000780c */ /* 0x000fe40003fa4270 */
[----:B------:R-:W-:Y:S02]  /*3e40*/  FSEL R9, R72, -INF , P0 ;  /* 0xff80000048097808 */ /* 0x000fe40000000000 */
[----:B------:R-:W-:-:S02]  /*3e50*/  FMNMX.FTZ R2, R6, R7, !PT ;  /* 0x0000000706027209 */ /* 0x000fc40007810000 */
[C---:B------:R-:W-:Y:S02]  /*3e60*/  ISETP.GT.AND P4, PT, R0.reuse, 0x10, PT ;  /* 0x000000100000780c */ /* 0x040fe40003f84270 */
[----:B------:R-:W-:Y:S02]  /*3e70*/  FSEL R10, R69, -INF , P5 ;  /* 0xff800000450a7808 */ /* 0x000fe40002800000 */
[----:B------:R-:W-:Y:S02]  /*3e80*/  FMNMX.FTZ R2, R9, R2, !PT ;  /* 0x0000000209027209 */ /* 0x000fe40007810000 */
[----:B------:R-:W-:Y:S02]  /*3e90*/  ISETP.GT.AND P3, PT, R0, 0x11, PT ;  /* 0x000000110000780c */ /* 0x000fe40003f64270 */
[----:B------:R-:W-:Y:S02]  /*3ea0*/  FSEL R40, R55, -INF , P4 ;  /* 0xff80000037287808 */ /* 0x000fe40002000000 */
[----:B------:R-:W-:-:S02]  /*3eb0*/  FMNMX.FTZ R2, R10, R2, !PT ;  /* 0x000000020a027209 */ /* 0x000fc40007810000 */
[----:B------:R-:W-:Y:S02]  /*3ec0*/  ISETP.GT.AND P2, PT, R0, 0x18, PT ;  /* 0x000000180000780c */ /* 0x000fe40003f44270 */
[----:B------:R-:W-:Y:S02]  /*3ed0*/  FSEL R41, R54, -INF , P3 ;  /* 0xff80000036297808 */ /* 0x000fe40001800000 */
[----:B------:R-:W-:Y:S02]  /*3ee0*/  FMNMX.FTZ R2, R40, R2, !PT ;  /* 0x0000000228027209 */ /* 0x000fe40007810000 */
[----:B------:R-:W-:Y:S02]  /*3ef0*/  FSEL R12, R73, -INF , P1 ;  /* 0xff800000490c7808 */ /* 0x000fe40000800000 */
[----:B------:R-:W-:Y:S02]  /*3f00*/  FSEL R11, R77, -INF , P6 ;  /* 0xff8000004d0b7808 */ /* 0x000fe40003000000 */
[----:B------:R-:W-:-:S02]  /*3f10*/  ISETP.GT.AND P1, PT, R0, 0x19, PT ;  /* 0x000000190000780c */ /* 0x000fc40003f24270 */
[----:B------:R-:W-:Y:S02]  /*3f20*/  FSEL R43, R43, -INF , P2 ;  /* 0xff8000002b2b7808 */ /* 0x000fe40001000000 */
[----:B------:R-:W-:Y:S02]  /*3f30*/  FMNMX.FTZ R2, R41, R2, !PT ;  /* 0x0000000229027209 */ /* 0x000fe40007810000 */
[----:B------:R-:W-:Y:S02]  /*3f40*/  FSEL R13, R68, -INF , P0 ;  /* 0xff800000440d7808 */ /* 0x000fe40000000000 */
[----:B------:R-:W-:Y:S02]  /*3f50*/  ISETP.GT.AND P0, PT, R0, 0x20, PT ;  /* 0x000000200000780c */ /* 0x000fe40003f04270 */
[----:B------:R-:W-:Y:S02]  /*3f60*/  FSEL R42, R42, -INF , P1 ;  /* 0xff8000002a2a7808 */ /* 0x000fe40000800000 */
[----:B------:R-:W-:-:S02]  /*3f70*/  FMNMX.FTZ R3, R11, R12, !PT ;  /* 0x0000000c0b037209 */ /* 0x000fc40007810000 */
        /* <DEDUP_REMOVED lines=12> */
[----:B------:R-:W-:Y:S02]  /*4040*/  ISETP.GT.AND P4, PT, R0, 0x29, PT ;  /* 0x000000290000780c */ /* 0x000fe40003f84270 */
[----:B------:R-:W-:Y:S02]  /*4050*/  FSEL R103, R25, -INF , P5 ;  /* 0xff80000019677808 */ /* 0x000fe40002800000 */
[----:B------:R-:W-:Y:S02]  /*4060*/  FMNMX.FTZ R3, R44, R3, !PT ;  /* 0x000000032c037209 */ /* 0x000fe40007810000 */
[----:B------:R-:W-:Y:S02]  /*4070*/  FMNMX.FTZ R2, R102, R2, !PT ;  /* 0x0000000266027209 */ /* 0x000fe40007810000 */
[----:B------:R-:W-:Y:S02]  /*4080*/  ISETP.GT.AND P3, PT, R0, 0x30, PT ;  /* 0x000000300000780c */ /* 0x000fe40003f64270 */
[----:B------:R-:W-:-:S02]  /*4090*/  FSEL R45, R49, -INF , P2 ;  /* 0xff800000312d7808 */ /* 0x000fc40001000000 */
[----:B------:R-:W-:Y:S02]  /*40a0*/  FSEL R116, R24, -INF , P4 ;  /* 0xff80000018747808 */ /* 0x000fe40002000000 */
[----:B------:R-:W-:Y:S02]  /*40b0*/  FMNMX.FTZ R3, R47, R3, !PT ;  /* 0x000000032f037209 */ /* 0x000fe40007810000 */
[----:B------:R-:W-:Y:S02]  /*40c0*/  FMNMX.FTZ R2, R103, R2, !PT ;  /* 0x0000000267027209 */ /* 0x000fe40007810000 */
[----:B------:R-:W-:Y:S02]  /*40d0*/  ISETP.GT.AND P2, PT, R0, 0x31, PT ;  /* 0x000000310000780c */ /* 0x000fe40003f44270 */
[----:B------:R-:W-:Y:S02]  /*40e0*/  FSEL R46, R48, -INF , P1 ;  /* 0xff800000302e7808 */ /* 0x000fe40000800000 */
[----:B------:R-:W-:-:S02]  /*40f0*/  FSEL R125, R18, -INF , P3 ;  /* 0xff800000127d7808 */ /* 0x000fc40001800000 */
[----:B------:R-:W-:Y:S02]  /*4100*/  FMNMX.FTZ R3, R45, R3, !PT ;  /* 0x000000032d037209 */ /* 0x000fe40007810000 */
[----:B------:R-:W-:Y:S02]  /*4110*/  FMNMX.FTZ R2, R116, R2, !PT ;  /* 0x0000000274027209 */ /* 0x000fe40007810000 */
[----:B------:R-:W-:Y:S02]  /*4120*/  FSEL R118, R30, -INF , P0 ;  /* 0xff8000001e767808 */ /* 0x000fe40000000000 */
[C---:B------:R-:W-:Y:S01]  /*4130*/  ISETP.GT.AND P1, PT, R0.reuse, 0x38, PT ;  /* 0x000000380000780c */ /* 0x040fe20003f24270 */
[----:B------:R-:W-:Y:S01]  /*4140*/  LDSM.16.MT88.4 R28, [R174] ;  /* 0x00000000ae1c783b */ /* 0x000fe20000004200 */
[----:B------:R-:W-:Y:S02]  /*4150*/  ISETP.GT.AND P0, PT, R0, 0x39, PT ;  /* 0x000000390000780c */ /* 0x000fe40003f04270 */
[----:B------:R-:W-:-:S02]  /*4160*/  FSEL R126, R17, -INF , P2 ;  /* 0xff800000117e7808 */ /* 0x000fc40001000000 */
[----:B------:R-:W-:Y:S02]  /*4170*/  FMNMX.FTZ R3, R46, R3, !PT ;  /* 0x000000032e037209 */ /* 0x000fe40007810000 */
[----:B------:R-:W-:Y:S02]  /*4180*/  FMNMX.FTZ R0, R125, R2, !PT ;  /* 0x000000027d007209 */ /* 0x000fe40007810000 */
[----:B------:R-:W-:Y:S02]  /*4190*/  FSEL R119, R27, -INF , P6 ;  /* 0xff8000001b777808 */ /* 0x000fe40003000000 */
[----:B------:R-:W-:Y:S02]  /*41a0*/  FSEL R127, R15, -INF , P1 ;  /* 0xff8000000f7f7808 */ /* 0x000fe40000800000 */
[----:B------:R-:W-:Y:S02]  /*41b0*/  FMNMX.FTZ R2, R118, R3, !PT ;  /* 0x0000000376027209 */ /* 0x000fe40007810000 */
[----:B------:R-:W-:-:S02]  /*41c0*/  FMNMX.FTZ R0, R126, R0, !PT ;  /* 0x000000007e007209 */ /* 0x000fc40007810000 */
[----:B------:R-:W-:Y:S02]  /*41d0*/  FSEL R117, R26, -INF , P5 ;  /* 0xff8000001a757808 */ /* 0x000fe40002800000 */
[----:B------:R-:W-:Y:S01]  /*41e0*/  FSEL R219, R8, -INF , P0 ;  /* 0xff80000008db7808 */ /* 0x000fe20000000000 */
[----:B------:R-:W-:Y:S01]  /*41f0*/  LDSM.16.MT88.4 R24, [R177] ;  /* 0x00000000b118783b */ /* 0x000fe20000004200 */
[----:B------:R-:W-:Y:S02]  /*4200*/  FMNMX.FTZ R2, R119, R2, !PT ;  /* 0x0000000277027209 */ /* 0x000fe40007810000 */
[----:B------:R-:W-:Y:S02]  /*4210*/  FMNMX.FTZ R0, R127, R0, !PT ;  /* 0x000000007f007209 */ /* 0x000fe40007810000 */
[----:B------:R-:W-:Y:S02]  /*4220*/  FSEL R124, R22, -INF , P4 ;  /* 0xff800000167c7808 */ /* 0x000fe40002000000 */
[----:B------:R-:W-:-:S02]  /*4230*/  FMNMX.FTZ R2, R117, R2, !PT ;  /* 0x0000000275027209 */ /* 0x000fc40007810000 */
[----:B------:R-:W-:Y:S02]  /*4240*/  FMNMX.FTZ R0, R219, R0, !PT ;  /* 0x00000000db007209 */ /* 0x000fe40007810000 */
[----:B------:R-:W-:Y:S02]  /*4250*/  FSEL R229, R21, -INF , P3 ;  /* 0xff80000015e57808 */ /* 0x000fe40001800000 */
[----:B------:R-:W-:Y:S01]  /*4260*/  FMNMX.FTZ R2, R124, R2, !PT ;  /* 0x000000027c027209 */ /* 0x000fe20007810000 */
[----:B------:R-:W1:Y:S01]  /*4270*/  SHFL.BFLY PT, R4, R0, 0x2, 0x1f ;  /* 0x0c401f0000047f89 */ /* 0x000e6200000e0000 */
[----:B------:R-:W-:Y:S02]  /*4280*/  FSEL R230, R20, -INF , P2 ;  /* 0xff80000014e67808 */ /* 0x000fe40001000000 */
[----:B------:R-:W-:Y:S01]  /*4290*/  FMNMX.FTZ R2, R229, R2, !PT ;  /* 0x00000002e5027209 */ /* 0x000fe20007810000 */
[----:B------:R-:W-:Y:S01]  /*42a0*/  LDSM.16.MT88.4 R20, [R176] ;  /* 0x00000000b014783b */ /* 0x000fe20000004200 */
[----:B------:R-:W-:-:S02]  /*42b0*/  FSEL R232, R19, -INF , P1 ;  /* 0xff80000013e87808 */ /* 0x000fc40000800000 */
[----:B------:R-:W-:Y:S02]  /*42c0*/  FMNMX.FTZ R2, R230, R2, !PT ;  /* 0x00000002e6027209 */ /* 0x000fe40007810000 */
[----:B------:R-:W-:Y:S02]  /*42d0*/  FSEL R231, R16, -INF , P0 ;  /* 0xff80000010e77808 */ /* 0x000fe40000000000 */
[----:B------:R-:W-:Y:S01]  /*42e0*/  FMNMX.FTZ R2, R232, R2, !PT ;  /* 0x00000002e8027209 */ /* 0x000fe20007810000 */
[----:B------:R-:W-:Y:S03]  /*42f0*/  LDSM.16.MT88.4 R16, [R173+0x2000] ;  /* 0x00200000ad10783b */ /* 0x000fe60000004200 */
[----:B------:R-:W-:-:S05]  /*4300*/  FMNMX.FTZ R2, R231, R2, !PT ;  /* 0x00000002e7027209 */ /* 0x000fca0007810000 */
[----:B------:R-:W2:Y:S01]  /*4310*/  SHFL.BFLY PT, R3, R2, 0x2, 0x1f ;  /* 0x0c401f0002037f89 */ /* 0x000ea200000e0000 */
[----:B-1----:R-:W-:-:S05]  /*4320*/  FMNMX.FTZ R0, R0, R4, !PT ;  /* 0x0000000400007209 */ /* 0x002fca0007810000 */
[----:B------:R-:W1:Y:S01]  /*4330*/  SHFL.BFLY PT, R4, R0, 0x1, 0x1f ;  /* 0x0c201f0000047f89 */ /* 0x000e6200000e0000 */
[----:B--2---:R-:W-:-:S05]  /*4340*/  FMNMX.FTZ R3, R2, R3, !PT ;  /* 0x0000000302037209 */ /* 0x004fca0007810000 */
[----:B------:R-:W2:Y:S01]  /*4350*/  SHFL.BFLY PT, R5, R3, 0x1, 0x1f ;  /* 0x0c201f0003057f89 */ /* 0x000ea200000e0000 */
[----:B-1----:R-:W-:-:S04]  /*4360*/  FMNMX.FTZ R100, R0, R4, !PT ;  /* 0x0000000400647209 */ /* 0x002fc80007810000 */
[C---:B------:R-:W-:Y:S01]  /*4370*/  FSETP.NEU.FTZ.AND P0, PT, R100.reuse, -INF , PT ;  /* 0xff8000006400780b */ /* 0x040fe20003f1d000 */
[----:B------:R-:W-:-:S05]  /*4380*/  FMUL.FTZ R2, R100, c[0x0][0x2d0] ;  /* 0x0000b40064027a20 */ /* 0x000fca0000410000 */
[----:B------:R-:W-:-:S05]  /*4390*/  FSEL R2, R2, RZ, P0 ;  /* 0x000000ff02027208 */ /* 0x000fca0000000000 */
[----:B------:R-:W-:-:S04]  /*43a0*/  FFMA.FTZ R0, R6, c[0x0][0x2d0], -R2 ;  /* 0x0000b40006007a23 */ /* 0x000fc80000010802 */
[----:B------:R1:W-:Y:S01]  /*43b0*/  MUFU.EX2 R250, R0 ;  /* 0x0000000000fa7308 */ /* 0x0003e20000000800 */
[----:B--2---:R-:W-:Y:S01]  /*43c0*/  FMNMX.FTZ R8, R3, R5, !PT ;  /* 0x0000000503087209 */ /* 0x004fe20007810000 */
[----:B------:R-:W-:Y:S02]  /*43d0*/  FFMA.FTZ R3, R9, c[0x0][0x2d0], -R2 ;  /* 0x0000b40009037a23 */ /* 0x000fe40000010802 */
[----:B-----5:R-:W-:Y:S01]  /*43e0*/  IMAD.MOV.U32 R9, RZ, RZ, R104 ;  /* 0x000000ffff097224 */ /* 0x020fe200078e0068 */
[----:B------:R-:W-:-:S03]  /*43f0*/  FSETP.NEU.FTZ.AND P0, PT, R8, -INF , PT ;  /* 0xff8000000800780b */ /* 0x000fc60003f1d000 */
[----:B------:R2:W-:Y:S01]  /*4400*/  MUFU.EX2 R247, R3 ;  /* 0x0000000300f77308 */ /* 0x0005e20000000800 */
[----:B-1----:R-:W-:-:S07]  /*4410*/  FFMA.FTZ R0, R7, c[0x0][0x2d0], -R2 ;  /* 0x0000b40007007a23 */ /* 0x002fce0000010802 */
[----:B------:R1:W3:Y:S01]  /*4420*/  MUFU.EX2 R248, R0 ;  /* 0x0000000000f87308 */ /* 0x0002e20000000800 */
[----:B--2---:R-:W-:-:S07]  /*4430*/  FFMA.FTZ R3, R10, c[0x0][0x2d0], -R2 ;  /* 0x0000b4000a037a23 */ /* 0x004fce0000010802 */
[----:B------:R-:W2:Y:S01]  /*4440*/  MUFU.EX2 R249, R3 ;  /* 0x0000000300f97308 */ /* 0x000ea20000000800 */
[----:B-1----:R-:W-:Y:S01]  /*4450*/  FMUL.FTZ R0, R8, c[0x0][0x2d0] ;  /* 0x0000b40008007a20 */ /* 0x002fe20000410000 */
[----:B---3--:R-:W-:-:S04]  /*4460*/  F2FP.BF16.PACK_AB R4, R248, R250 ;  /* 0x000000faf804723e */ /* 0x008fc800000010ff */
[----:B------:R-:W-:Y:S02]  /*4470*/  FSEL R0, R0, RZ, P0 ;  /* 0x000000ff00007208 */ /* 0x000fe40000000000 */
[----:B--2---:R-:W-:-:S03]  /*4480*/  F2FP.BF16.PACK_AB R6, R249, R247 ;  /* 0x000000f7f906723e */ /* 0x004fc600000010ff */
[----:B------:R-:W-:-:S04]  /*4490*/  FFMA.FTZ R3, R11, c[0x0][0x2d0], -R0 ;  /* 0x0000b4000b037a23 */ /* 0x000fc80000010800 */
[----:B------:R1:W-:Y:S02]  /*44a0*/  MUFU.EX2 R245, R3 ;  /* 0x0000000300f57308 */ /* 0x0003e40000000800 */
[----:B-1----:R-:W-:-:S06]  /*44b0*/  FFMA.FTZ R3, R12, c[0x0][0x2d0], -R0 ;  /* 0x0000b4000c037a23 */ /* 0x002fcc0000010800 */
[----:B------:R1:W2:Y:S02]  /*44c0*/  MUFU.EX2 R244, R3 ;  /* 0x0000000300f47308 */ /* 0x0002a40000000800 */
[----:B-1----:R-:W-:Y:S01]  /*44d0*/  FFMA.FTZ R3, R13, c[0x0][0x2d0], -R0 ;  /* 0x0000b4000d037a23 */ /* 0x002fe20000010800 */
[----:B--2---:R-:W-:-:S05]  /*44e0*/  F2FP.BF16.PACK_AB R5, R244, R245 ;  /* 0x000000f5f405723e */ /* 0x004fca00000010ff */
[----:B------:R1:W-:Y:S02]  /*44f0*/  MUFU.EX2 R243, R3 ;  /* 0x0000000300f37308 */ /* 0x0003e40000000800 */
[----:B-1----:R-:W-:Y:S02]  /*4500*/  FFMA.FTZ R3, R14, c[0x0][0x2d0], -R0 ;  /* 0x0000b4000e037a23 */ /* 0x002fe40000010800 */
[----:B------:R-:W1:Y:S04]  /*4510*/  LDSM.16.MT88.4 R12, [R174+0x2000] ;  /* 0x00200000ae0c783b */ /* 0x000e680000004200 */
[----:B------:R-:W2:Y:S02]  /*4520*/  MUFU.EX2 R246, R3 ;  /* 0x0000000300f67308 */ /* 0x000ea40000000800 */
[----:B--2---:R-:W-:Y:S01]  /*4530*/  F2FP.BF16.PACK_AB R7, R246, R243 ;  /* 0x000000f3f607723e */ /* 0x004fe200000010ff */
[----:B------:R-:W-:-:S05]  /*4540*/  FFMA.FTZ R3, R40, c[0x0][0x2d0], -R2 ;  /* 0x0000b40028037a23 */ /* 0x000fca0000010802 */
[----:B------:R2:W-:Y:S01]  /*4550*/  MUFU.EX2 R240, R3 ;  /* 0x0000000300f07308 */ /* 0x0005e20000000800 */
[C---:B------:R-:W-:Y:S08]  /*4560*/  HMMA.16816.F32.BF16 R80, R4.reuse, R24, RZ ;  /* 0x000000180450723c */ /* 0x040ff000000418ff */
[----:B------:R-:W-:Y:S01]  /*4570*/  HMMA.16816.F32.BF16 R52, R4, R26, RZ ;  /* 0x0000001a0434723c */ /* 0x000fe200000418ff */
[----:B------:R-:W3:Y:S01]  /*4580*/  LDSM.16.MT88.4 R24, [R173+0x4000] ;  /* 0x00400000ad18783b */ /* 0x000ee20000004200 */
[----:B--2---:R-:W-:-:S06]  /*4590*/  FFMA.FTZ R3, R41, c[0x0][0x2d0], -R2 ;  /* 0x0000b40029037a23 */ /* 0x004fcc0000010802 */
[C---:B-1----:R-:W-:Y:S01]  /*45a0*/  HMMA.16816.F32.BF16 R68, R4.reuse, R12, RZ ;  /* 0x0000000c0444723c */ /* 0x042fe200000418ff */
[----:B------:R1:W2:Y:S07]  /*45b0*/  MUFU.EX2 R242, R3 ;  /* 0x0000000300f27308 */ /* 0x0002ae0000000800 */
[C---:B------:R-:W-:Y:S01]  /*45c0*/  HMMA.16816.F32.BF16 R96, R4.reuse, R14, RZ ;  /* 0x0000000e0460723c */ /* 0x040fe200000418ff */
[----:B------:R-:W4:Y:S07]  /*45d0*/  LDSM.16.MT88.4 R12, [R174+0x4000] ;  /* 0x00400000ae0c783b */ /* 0x000f2e0000004200 */
[----:B------:R-:W-:Y:S01]  /*45e0*/  HMMA.16816.F32.BF16 R76, R4, R20, RZ ;  /* 0x00000014044c723c */ /* 0x000fe200000418ff */
[----:B-1----:R-:W-:-:S04]  /*45f0*/  FFMA.FTZ R3, R43, c[0x0][0x2d0], -R2 ;  /* 0x0000b4002b037a23 */ /* 0x002fc80000010802 */
[----:B------:R1:W-:Y:S03]  /*4600*/  MUFU.EX2 R239, R3 ;  /* 0x0000000300ef7308 */ /* 0x0003e60000000800 */
[C---:B------:R-:W-:Y:S01]  /*4610*/  HMMA.16816.F32.BF16 R108, R4.reuse, R22, RZ ;  /* 0x00000016046c723c */ /* 0x040fe200000418ff */
[----:B------:R-:W2:Y:S07]  /*4620*/  LDSM.16.MT88.4 R20, [R176+0x4000] ;  /* 0x00400000b014783b */ /* 0x000eae0000004200 */
[----:B------:R-:W-:Y:S01]  /*4630*/  HMMA.16816.F32.BF16 R88, R4, R32, RZ ;  /* 0x000000200458723c */ /* 0x000fe200000418ff */
[----:B-1----:R-:W-:-:S07]  /*4640*/  FFMA.FTZ R3, R42, c[0x0][0x2d0], -R2 ;  /* 0x0000b4002a037a23 */ /* 0x002fce0000010802 */
[C---:B------:R-:W-:Y:S01]  /*4650*/  HMMA.16816.F32.BF16 R60, R4.reuse, R34, RZ ;  /* 0x00000022043c723c */ /* 0x040fe200000418ff */
[----:B------:R-:W1:Y:S01]  /*4660*/  LDSM.16.MT88.4 R32, [R176+0x2000] ;  /* 0x00200000b020783b */ /* 0x000e620000004200 */
[----:B------:R3:W1:Y:S06]  /*4670*/  MUFU.EX2 R241, R3 ;  /* 0x0000000300f17308 */ /* 0x00066c0000000800 */
[C---:B------:R-:W-:Y:S08]  /*4680*/  HMMA.16816.F32.BF16 R72, R4.reuse, R16, RZ ;  /* 0x000000100448723c */ /* 0x040ff000000418ff */
[----:B------:R-:W-:Y:S01]  /*4690*/  HMMA.16816.F32.BF16 R104, R4, R18, RZ ;  /* 0x000000120468723c */ /* 0x000fe200000418ff */
[----:B------:R-:W1:Y:S01]  /*46a0*/  LDSM.16.MT88.4 R16, [R177+0x4000] ;  /* 0x00400000b110783b */ /* 0x000e620000004200 */
[----:B---3--:R-:W-:-:S04]  /*46b0*/  FFMA.FTZ R3, R44, c[0x0][0x2d0], -R0 ;  /* 0x0000b4002c037a23 */ /* 0x008fc80000010800 */
[----:B------:R3:W-:Y:S02]  /*46c0*/  MUFU.EX2 R236, R3 ;  /* 0x0000000300ec7308 */ /* 0x0007e40000000800 */
[C---:B------:R-:W-:Y:S08]  /*46d0*/  HMMA.16816.F32.BF16 R84, R4.reuse, R28, RZ ;  /* 0x0000001c0454723c */ /* 0x040ff000000418ff */
[----:B------:R-:W-:Y:S01]  /*46e0*/  HMMA.16816.F32.BF16 R56, R4, R30, RZ ;  /* 0x0000001e0438723c */ /* 0x000fe200000418ff */
[----:B------:R-:W1:Y:S01]  /*46f0*/  LDSM.16.MT88.4 R28, [R173+0x800] ;  /* 0x00080000ad1c783b */ /* 0x000e620000004200 */
[----:B---3--:R-:W-:-:S06]  /*4700*/  FFMA.FTZ R3, R47, c[0x0][0x2d0], -R0 ;  /* 0x0000b4002f037a23 */ /* 0x008fcc0000010800 */
[C---:B------:R-:W-:Y:S01]  /*4710*/  HMMA.16816.F32.BF16 R40, R4.reuse, R24, RZ ;  /* 0x000000180428723c */ /* 0x040fe200000418ff */
[----:B------:R3:W1:Y:S07]  /*4720*/  MUFU.EX2 R238, R3 ;  /* 0x0000000300ee7308 */ /* 0x00066e0000000800 */
[C---:B------:R-:W-:Y:S01]  /*4730*/  HMMA.16816.F32.BF16 R112, R4.reuse, R26, RZ ;  /* 0x0000001a0470723c */ /* 0x040fe200000418ff */
[----:B------:R-:W1:Y:S07]  /*4740*/  LDSM.16.MT88.4 R24, [R174+0x800] ;  /* 0x00080000ae18783b */ /* 0x000e6e0000004200 */
[----:B----4-:R-:W-:Y:S01]  /*4750*/  HMMA.16816.F32.BF16 R120, R4, R12, RZ ;  /* 0x0000000c0478723c */ /* 0x010fe200000418ff */
[----:B---3--:R-:W-:-:S04]  /*4760*/  FFMA.FTZ R3, R45, c[0x0][0x2d0], -R0 ;  /* 0x0000b4002d037a23 */ /* 0x008fc80000010800 */
[----:B------:R3:W-:Y:S03]  /*4770*/  MUFU.EX2 R235, R3 ;  /* 0x0000000300eb7308 */ /* 0x0007e60000000800 */
[C---:B------:R-:W-:Y:S01]  /*4780*/  HMMA.16816.F32.BF16 R128, R4.reuse, R14, RZ ;  /* 0x0000000e0480723c */ /* 0x040fe200000418ff */
[----:B------:R-:W4:Y:S07]  /*4790*/  LDSM.16.MT88.4 R12, [R177+0x800] ;  /* 0x00080000b10c783b */ /* 0x000f2e0000004200 */
[----:B--2---:R-:W-:Y:S01]  /*47a0*/  HMMA.16816.F32.BF16 R140, R4, R20, RZ ;  /* 0x00000014048c723c */ /* 0x004fe200000418ff */
[----:B---3--:R-:W-:-:S07]  /*47b0*/  FFMA.FTZ R3, R46, c[0x0][0x2d0], -R0 ;  /* 0x0000b4002e037a23 */ /* 0x008fce0000010800 */
[C---:B------:R-:W-:Y:S01]  /*47c0*/  HMMA.16816.F32.BF16 R148, R4.reuse, R22, RZ ;  /* 0x000000160494723c */ /* 0x040fe200000418ff */
[----:B------:R-:W2:Y:S01]  /*47d0*/  LDSM.16.MT88.4 R20, [R176+0x800] ;  /* 0x00080000b014783b */ /* 0x000ea20000004200 */
[----:B------:R3:W1:Y:S06]  /*47e0*/  MUFU.EX2 R237, R3 ;  /* 0x0000000300ed7308 */ /* 0x00066c0000000800 */
[C---:B------:R-:W-:Y:S08]  /*47f0*/  HMMA.16816.F32.BF16 R64, R4.reuse, R36, RZ ;  /* 0x000000240440723c */ /* 0x040ff000000418ff */
[----:B------:R-:W-:Y:S01]  /*4800*/  HMMA.16816.F32.BF16 R48, R4, R38, RZ ;  /* 0x000000260430723c */ /* 0x000fe200000418ff */
[----:B---3--:R-:W-:-:S04]  /*4810*/  FFMA.FTZ R3, R101, c[0x0][0x2d0], -R2 ;  /* 0x0000b40065037a23 */ /* 0x008fc80000010802 */
[----:B------:R3:W-:Y:S03]  /*4820*/  MUFU.EX2 R218, R3 ;  /* 0x0000000300da7308 */ /* 0x0007e60000000800 */
[C---:B-1----:R-:W-:Y:S08]  /*4830*/  HMMA.16816.F32.BF16 R36, R4.reuse, R32, RZ ;  /* 0x000000200424723c */ /* 0x042ff000000418ff */
[----:B------:R-:W-:Y:S01]  /*4840*/  HMMA.16816.F32.BF16 R92, R4, R34, RZ ;  /* 0x00000022045c723c */ /* 0x000fe200000418ff */
[----:B------:R-:W-:Y:S01]  /*4850*/  LDSM.16.MT88.4 R32, [R173+0x4800] ;  /* 0x00480000ad20783b */ /* 0x000fe20000004200 */
[----:B---3--:R-:W-:-:S06]  /*4860*/  FFMA.FTZ R3, R102, c[0x0][0x2d0], -R2 ;  /* 0x0000b40066037a23 */ /* 0x008fcc0000010802 */
[C---:B------:R-:W-:Y:S01]  /*4870*/  HMMA.16816.F32.BF16 R132, R4.reuse, R16, RZ ;  /* 0x000000100484723c */ /* 0x040fe200000418ff */
[----:B------:R1:W3:Y:S07]  /*4880*/  MUFU.EX2 R217, R3 ;  /* 0x0000000300d97308 */ /* 0x0002ee0000000800 */
[----:B------:R-:W-:Y:S01]  /*4890*/  HMMA.16816.F32.BF16 R136, R4, R18, RZ ;  /* 0x000000120488723c */ /* 0x000fe200000418ff */
[----:B------:R-:W-:Y:S06]  /*48a0*/  LDSM.16.MT88.4 R16, [R176+0x2800] ;  /* 0x00280000b010783b */ /* 0x000fec0000004200 */
[----:B------:R-:W-:-:S02]  /*48b0*/  F2FP.BF16.PACK_AB R4, R242, R240 ;  /* 0x000000f0f204723e */ /* 0x000fc400000010ff */
[----:B------:R-:W-:Y:S01]  /*48c0*/  F2FP.BF16.PACK_AB R6, R241, R239 ;  /* 0x000000eff106723e */ /* 0x000fe200000010ff */
[--C-:B-1----:R-:W-:Y:S01]  /*48d0*/  FFMA.FTZ R3, R103, c[0x0][0x2d0], -R2.reuse ;  /* 0x0000b40067037a23 */ /* 0x102fe20000010802 */
[----:B------:R-:W-:Y:S02]  /*48e0*/  F2FP.BF16.PACK_AB R5, R238, R236 ;  /* 0x000000ecee05723e */ /* 0x000fe400000010ff */
[----:B------:R-:W-:Y:S01]  /*48f0*/  F2FP.BF16.PACK_AB R7, R237, R235 ;  /* 0x000000ebed07723e */ /* 0x000fe200000010ff */
[----:B------:R1:W-:Y:S06]  /*4900*/  MUFU.EX2 R216, R3 ;  /* 0x0000000300d87308 */ /* 0x0003ec0000000800 */
[C---:B------:R-:W-:Y:S08]  /*4910*/  HMMA.16816.F32.BF16 R200, R4.reuse, R28, R88 ;  /* 0x0000001c04c8723c */ /* 0x040ff00000041858 */
[----:B------:R-:W-:Y:S01]  /*4920*/  HMMA.16816.F32.BF16 R144, R4, R30, R60 ;  /* 0x0000001e0490723c */ /* 0x000fe2000004183c */
[----:B------:R-:W3:Y:S01]  /*4930*/  LDSM.16.MT88.4 R28, [R173+0x2800] ;  /* 0x00280000ad1c783b */ /* 0x000ee20000004200 */
[----:B-1----:R-:W-:-:S04]  /*4940*/  FFMA.FTZ R3, R116, c[0x0][0x2d0], -R2 ;  /* 0x0000b40074037a23 */ /* 0x002fc80000010802 */
[----:B------:R1:W1:Y:S02]  /*4950*/  MUFU.EX2 R215, R3 ;  /* 0x0000000300d77308 */ /* 0x0002640000000800 */
[C---:B------:R-:W-:Y:S08]  /*4960*/  HMMA.16816.F32.BF16 R164, R4.reuse, R24, R84 ;  /* 0x0000001804a4723c */ /* 0x040ff00000041854 */
[----:B------:R-:W-:Y:S01]  /*4970*/  HMMA.16816.F32.BF16 R84, R4, R26, R56 ;  /* 0x0000001a0454723c */ /* 0x000fe20000041838 */
[----:B------:R-:W3:Y:S01]  /*4980*/  LDSM.16.MT88.4 R24, [R174+0x2800] ;  /* 0x00280000ae18783b */ /* 0x000ee20000004200 */
[----:B-1----:R-:W-:-:S06]  /*4990*/  FFMA.FTZ R3, R118, c[0x0][0x2d0], -R0 ;  /* 0x0000b40076037a23 */ /* 0x002fcc0000010800 */
[C---:B----4-:R-:W-:Y:S01]  /*49a0*/  HMMA.16816.F32.BF16 R160, R4.reuse, R12, R80 ;  /* 0x0000000c04a0723c */ /* 0x050fe20000041850 */
[----:B------:R1:W-:Y:S07]  /*49b0*/  MUFU.EX2 R214, R3 ;  /* 0x0000000300d67308 */ /* 0x0003ee0000000800 */
[C---:B------:R-:W-:Y:S01]  /*49c0*/  HMMA.16816.F32.BF16 R88, R4.reuse, R14, R52 ;  /* 0x0000000e0458723c */ /* 0x040fe20000041834 */
[----:B------:R-:W4:Y:S07]  /*49d0*/  LDSM.16.MT88.4 R12, [R177+0x2800] ;  /* 0x00280000b10c783b */ /* 0x000f2e0000004200 */
[----:B--2---:R-:W-:Y:S01]  /*49e0*/  HMMA.16816.F32.BF16 R156, R4, R20, R76 ;  /* 0x00000014049c723c */ /* 0x004fe2000004184c */
[----:B-1----:R-:W-:-:S04]  /*49f0*/  FFMA.FTZ R3, R119, c[0x0][0x2d0], -R0 ;  /* 0x0000b40077037a23 */ /* 0x002fc80000010800 */
[----:B------:R1:W2:Y:S03]  /*4a00*/  MUFU.EX2 R103, R3 ;  /* 0x0000000300677308 */ /* 0x0002a60000000800 */
[C---:B------:R-:W-:Y:S01]  /*4a10*/  HMMA.16816.F32.BF16 R196, R4.reuse, R22, R108 ;  /* 0x0000001604c4723c */ /* 0x040fe2000004186c */
[----:B------:R-:W2:Y:S07]  /*4a20*/  LDSM.16.MT88.4 R20, [R177+0x4800] ;  /* 0x00480000b114783b */ /* 0x000eae0000004200 */
[----:B---3--:R-:W-:Y:S01]  /*4a30*/  HMMA.16816.F32.BF16 R168, R4, R30, R104 ;  /* 0x0000001e04a8723c */ /* 0x008fe20000041868 */
[----:B-1----:R-:W-:-:S07]  /*4a40*/  FFMA.FTZ R3, R117, c[0x0][0x2d0], -R0 ;  /* 0x0000b40075037a23 */ /* 0x002fce0000010800 */
[C---:B------:R-:W-:Y:S01]  /*4a50*/  HMMA.16816.F32.BF16 R108, R4.reuse, R24, R68 ;  /* 0x00000018046c723c */ /* 0x040fe20000041844 */
[----:B------:R-:W-:Y:S01]  /*4a60*/  LDSM.16.MT88.4 R116, [R174+0x1800] ;  /* 0x00180000ae74783b */ /* 0x000fe20000004200 */
[----:B------:R1:W-:Y:S06]  /*4a70*/  MUFU.EX2 R102, R3 ;  /* 0x0000000300667308 */ /* 0x0003ec0000000800 */
[C---:B------:R-:W-:Y:S01]  /*4a80*/  HMMA.16816.F32.BF16 R104, R4.reuse, R26, R96 ;  /* 0x0000001a0468723c */ /* 0x040fe20000041860 */
[----:B------:R-:W-:Y:S07]  /*4a90*/  LDSM.16.MT88.4 R24, [R174+0x1000] ;  /* 0x00100000ae18783b */ /* 0x000fee0000004200 */
[----:B------:R-:W-:Y:S01]  /*4aa0*/  HMMA.16816.F32.BF16 R152, R4, R28, R72 ;  /* 0x0000001c0498723c */ /* 0x000fe20000041848 */
[----:B------:R-:W3:Y:S01]  /*4ab0*/  LDSM.16.MT88.4 R28, [R174+0x4800] ;  /* 0x00480000ae1c783b */ /* 0x000ee20000004200 */
[----:B-1----:R-:W-:-:S04]  /*4ac0*/  FFMA.FTZ R3, R124, c[0x0][0x2d0], -R0 ;  /* 0x0000b4007c037a23 */ /* 0x002fc80000010800 */
[----:B------:R1:W1:Y:S02]  /*4ad0*/  MUFU.EX2 R101, R3 ;  /* 0x0000000300657308 */ /* 0x0002640000000800 */
[C---:B----4-:R-:W-:Y:S08]  /*4ae0*/  HMMA.16816.F32.BF16 R96, R4.reuse, R12, R64 ;  /* 0x0000000c0460723c */ /* 0x050ff00000041840 */
[----:B------:R-:W-:Y:S01]  /*4af0*/  HMMA.16816.F32.BF16 R68, R4, R14, R48 ;  /* 0x0000000e0444723c */ /* 0x000fe20000041830 */
[----:B------:R-:W4:Y:S01]  /*4b00*/  LDSM.16.MT88.4 R12, [R176+0x4800] ;  /* 0x00480000b00c783b */ /* 0x000f220000004200 */
[----:B-1----:R-:W-:-:S06]  /*4b10*/  FFMA.FTZ R3, R125, c[0x0][0x2d0], -R2 ;  /* 0x0000b4007d037a23 */ /* 0x002fcc0000010802 */
[C---:B------:R-:W-:Y:S08]  /*4b20*/  HMMA.16816.F32.BF16 R48, R4.reuse, R32, R40 ;  /* 0x000000200430723c */ /* 0x040ff00000041828 */
[C---:B------:R-:W-:Y:S01]  /*4b30*/  HMMA.16816.F32.BF16 R60, R4.reuse, R34, R112 ;  /* 0x00000022043c723c */ /* 0x040fe20000041870 */
[----:B------:R-:W1:Y:S07]  /*4b40*/  LDSM.16.MT88.4 R32, [R173+0x1000] ;  /* 0x00100000ad20783b */ /* 0x000e6e0000004200 */
[C---:B------:R-:W-:Y:S08]  /*4b50*/  HMMA.16816.F32.BF16 R52, R4.reuse, R16, R36 ;  /* 0x000000100434723c */ /* 0x040ff00000041824 */
[C---:B--2---:R-:W-:Y:S01]  /*4b60*/  HMMA.16816.F32.BF16 R36, R4.reuse, R20, R132 ;  /* 0x000000140424723c */ /* 0x044fe20000041884 */
[----:B------:R-:W-:Y:S07]  /*4b70*/  LDSM.16.MT88.4 R132, [R176+0x1800] ;  /* 0x00180000b084783b */ /* 0x000fee0000004200 */
[C---:B------:R-:W-:Y:S01]  /*4b80*/  HMMA.16816.F32.BF16 R56, R4.reuse, R22, R136 ;  /* 0x000000160438723c */ /* 0x040fe20000041888 */
[----:B------:R-:W2:Y:S07]  /*4b90*/  LDSM.16.MT88.4 R20, [R177+0x1000] ;  /* 0x00100000b114783b */ /* 0x000eae0000004200 */
[C---:B------:R-:W-:Y:S01]  /*4ba0*/  HMMA.16816.F32.BF16 R64, R4.reuse, R18, R92 ;  /* 0x000000120440723c */ /* 0x040fe2000004185c */
[----:B------:R-:W1:Y:S07]  /*4bb0*/  LDSM.16.MT88.4 R16, [R176+0x1000] ;  /* 0x00100000b010783b */ /* 0x000e6e0000004200 */
[C---:B---3--:R-:W-:Y:S08]  /*4bc0*/  HMMA.16816.F32.BF16 R44, R4.reuse, R28, R120 ;  /* 0x0000001c042c723c */ /* 0x048ff00000041878 */
[C---:B------:R-:W-:Y:S01]  /*4bd0*/  HMMA.16816.F32.BF16 R40, R4.reuse, R30, R128 ;  /* 0x0000001e0428723c */ /* 0x040fe20000041880 */
[----:B------:R-:W-:Y:S07]  /*4be0*/  LDSM.16.MT88.4 R28, [R173+0x5000] ;  /* 0x00500000ad1c783b */ /* 0x000fee0000004200 */
[C---:B----4-:R-:W-:Y:S08]  /*4bf0*/  HMMA.16816.F32.BF16 R72, R4.reuse, R12, R140 ;  /* 0x0000000c0448723c */ /* 0x050ff0000004188c */
[----:B------:R-:W-:Y:S01]  /*4c00*/  HMMA.16816.F32.BF16 R76, R4, R14, R148 ;  /* 0x0000000e044c723c */ /* 0x000fe20000041894 */
[----:B------:R-:W-:Y:S06]  /*4c10*/  LDSM.16.MT88.4 R12, [R176+0x3000] ;  /* 0x00300000b00c783b */ /* 0x000fec0000004200 */
[----:B------:R-:W-:-:S02]  /*4c20*/  F2FP.BF16.PACK_AB R4, R217, R218 ;  /* 0x000000dad904723e */ /* 0x000fc400000010ff */
[----:B------:R-:W-:Y:S02]  /*4c30*/  F2FP.BF16.PACK_AB R6, R215, R216 ;  /* 0x000000d8d706723e */ /* 0x000fe400000010ff */
[----:B------:R-:W-:Y:S02]  /*4c40*/  F2FP.BF16.PACK_AB R5, R103, R214 ;  /* 0x000000d66705723e */ /* 0x000fe400000010ff */
[----:B------:R-:W-:-:S07]  /*4c50*/  F2FP.BF16.PACK_AB R7, R101, R102 ;  /* 0x000000666507723e */ /* 0x000fce00000010ff */
[C---:B-1----:R-:W-:Y:S08]  /*4c60*/  HMMA.16816.F32.BF16 R204, R4.reuse, R32, R200 ;  /* 0x0000002004cc723c */ /* 0x042ff000000418c8 */
[C---:B------:R-:W-:Y:S01]  /*4c70*/  HMMA.16816.F32.BF16 R80, R4.reuse, R34, R144 ;  /* 0x000000220450723c */ /* 0x040fe20000041890 */
[----:B------:R-:W1:Y:S07]  /*4c80*/  LDSM.16.MT88.4 R32, [R173+0x3000] ;  /* 0x00300000ad20783b */ /* 0x000e6e0000004200 */
[C---:B--2---:R-:W-:Y:S08]  /*4c90*/  HMMA.16816.F32.BF16 R120, R4.reuse, R20, R160 ;  /* 0x000000140478723c */ /* 0x044ff000000418a0 */
[C---:B------:R-:W-:Y:S01]  /*4ca0*/  HMMA.16816.F32.BF16 R88, R4.reuse, R22, R88 ;  /* 0x000000160458723c */ /* 0x040fe20000041858 */
[----:B------:R-:W2:Y:S07]  /*4cb0*/  LDSM.16.MT88.4 R20, [R177+0x3000] ;  /* 0x00300000b114783b */ /* 0x000eae0000004200 */
[C---:B------:R-:W-:Y:S08]  /*4cc0*/  HMMA.16816.F32.BF16 R112, R4.reuse, R24, R164 ;  /* 0x000000180470723c */ /* 0x040ff000000418a4 */
[C---:B------:R-:W-:Y:S01]  /*4cd0*/  HMMA.16816.F32.BF16 R84, R4.reuse, R26, R84 ;  /* 0x0000001a0454723c */ /* 0x040fe20000041854 */
[----:B------:R-:W3:Y:S07]  /*4ce0*/  LDSM.16.MT88.4 R24, [R174+0x3000] ;  /* 0x00300000ae18783b */ /* 0x000eee0000004200 */
[C---:B------:R-:W-:Y:S08]  /*4cf0*/  HMMA.16816.F32.BF16 R128, R4.reuse, R16, R156 ;  /* 0x000000100480723c */ /* 0x040ff0000004189c */
[C---:B-1----:R-:W-:Y:S01]  /*4d00*/  HMMA.16816.F32.BF16 R148, R4.reuse, R32, R152 ;  /* 0x000000200494723c */ /* 0x042fe20000041898 */
[----:B------:R1:W-:Y:S06]  /*4d10*/  MUFU.EX2 R32, R3 ;  /* 0x0000000300207308 */ /* 0x0003ec0000000800 */
[----:B------:R-:W-:Y:S01]  /*4d20*/  IMAD.MOV.U32 R33, RZ, RZ, R9 ;  /* 0x000000ffff217224 */ /* 0x000fe200078e0009 */
[C---:B------:R-:W-:Y:S01]  /*4d30*/  HMMA.16816.F32.BF16 R92, R4.reuse, R18, R196 ;  /* 0x00000012045c723c */ /* 0x040fe200000418c4 */
[----:B------:R-:W4:Y:S07]  /*4d40*/  LDSM.16.MT88.4 R16, [R177+0x5000] ;  /* 0x00500000b110783b */ /* 0x000f2e0000004200 */
[----:B--2---:R-:W-:Y:S01]  /*4d50*/  HMMA.16816.F32.BF16 R160, R4, R22, R68 ;  /* 0x0000001604a0723c */ /* 0x004fe20000041844 */
[----:B-1----:R-:W-:-:S04]  /*4d60*/  FFMA.FTZ R3, R126, c[0x0][0x2d0], -R2 ;  /* 0x0000b4007e037a23 */ /* 0x002fc80000010802 */
[----:B------:R1:W2:Y:S03]  /*4d70*/  MUFU.EX2 R23, R3 ;  /* 0x0000000300177308 */ /* 0x0002a60000000800 */
[C---:B------:R-:W-:Y:S08]  /*4d80*/  HMMA.16816.F32.BF16 R196, R4.reuse, R20, R96 ;  /* 0x0000001404c4723c */ /* 0x040ff00000041860 */
[----:B---3--:R-:W-:Y:S01]  /*4d90*/  HMMA.16816.F32.BF16 R200, R4, R24, R108 ;  /* 0x0000001804c8723c */ /* 0x008fe2000004186c */
[----:B------:R-:W-:Y:S01]  /*4da0*/  LDSM.16.MT88.4 R108, [R173+0x1800] ;  /* 0x00180000ad6c783b */ /* 0x000fe20000004200 */
[--C-:B-1----:R-:W-:Y:S01]  /*4db0*/  FFMA.FTZ R3, R127, c[0x0][0x2d0], -R2.reuse ;  /* 0x0000b4007f037a23 */ /* 0x102fe20000010802 */
[----:B--2---:R-:W-:Y:S01]  /*4dc0*/  F2FP.BF16.PACK_AB R96, R23, R32 ;  /* 0x000000201760723e */ /* 0x004fe200000010ff */
[----:B------:R-:W-:-:S04]  /*4dd0*/  FFMA.FTZ R2, R219, c[0x0][0x2d0], -R2 ;  /* 0x0000b400db027a23 */ /* 0x000fc80000010802 */
[C---:B------:R-:W-:Y:S01]  /*4de0*/  HMMA.16816.F32.BF16 R164, R4.reuse, R26, R104 ;  /* 0x0000001a04a4723c */ /* 0x040fe20000041868 */
[----:B------:R-:W1:Y:S01]  /*4df0*/  LDSM.16.MT88.4 R24, [R174+0x5000] ;  /* 0x00500000ae18783b */ /* 0x000e620000004200 */
[----:B------:R-:W-:Y:S03]  /*4e00*/  MUFU.EX2 R22, R3 ;  /* 0x0000000300167308 */ /* 0x000fe60000000800 */
[----:B------:R-:W-:Y:S03]  /*4e10*/  LDSM.16.MT88.4 R124, [R177+0x1800] ;  /* 0x00180000b17c783b */ /* 0x000fe60000004200 */
[C---:B------:R-:W-:Y:S02]  /*4e20*/  HMMA.16816.F32.BF16 R156, R4.reuse, R12, R52 ;  /* 0x0000000c049c723c */ /* 0x040fe40000041834 */
[----:B------:R2:W3:Y:S06]  /*4e30*/  MUFU.EX2 R21, R2 ;  /* 0x0000000200157308 */ /* 0x0004ec0000000800 */
[C---:B------:R-:W-:Y:S01]  /*4e40*/  HMMA.16816.F32.BF16 R152, R4.reuse, R14, R64 ;  /* 0x0000000e0498723c */ /* 0x040fe20000041840 */
[----:B------:R-:W1:Y:S04]  /*4e50*/  LDSM.16.MT88.4 R12, [R176+0x5000] ;  /* 0x00500000b00c783b */ /* 0x000e680000004200 */
[----:B------:R-:W-:Y:S03]  /*4e60*/  LDSM.16.MT88.4 R64, [R176+0x3800] ;  /* 0x00380000b040783b */ /* 0x000fe60000004200 */
[----:B----4-:R-:W-:Y:S01]  /*4e70*/  HMMA.16816.F32.BF16 R140, R4, R16, R36 ;  /* 0x00000010048c723c */ /* 0x010fe20000041824 */
[----:B--2---:R-:W-:Y:S01]  /*4e80*/  FFMA.FTZ R2, R229, c[0x0][0x2d0], -R0 ;  /* 0x0000b400e5027a23 */ /* 0x004fe20000010800 */
[----:B---3--:R-:W-:-:S03]  /*4e90*/  F2FP.BF16.PACK_AB R98, R21, R22 ;  /* 0x000000161562723e */ /* 0x008fc600000010ff */
[----:B------:R2:W-:Y:S03]  /*4ea0*/  MUFU.EX2 R20, R2 ;  /* 0x0000000200147308 */ /* 0x0005e60000000800 */
[C---:B------:R-:W-:Y:S01]  /*4eb0*/  HMMA.16816.F32.BF16 R144, R4.reuse, R18, R56 ;  /* 0x000000120490723c */ /* 0x040fe20000041838 */
[----:B------:R-:W-:Y:S07]  /*4ec0*/  LDSM.16.MT88.4 R56, [R177+0x3800] ;  /* 0x00380000b138783b */ /* 0x000fee0000004200 */
[----:B------:R-:W-:Y:S01]  /*4ed0*/  HMMA.16816.F32.BF16 R68, R4, R28, R48 ;  /* 0x0000001c0444723c */ /* 0x000fe20000041830 */
[----:B------:R-:W-:Y:S01]  /*4ee0*/  LDSM.16.MT88.4 R48, [R174+0x3800] ;  /* 0x00380000ae30783b */ /* 0x000fe20000004200 */
[----:B--2---:R-:W-:-:S06]  /*4ef0*/  FFMA.FTZ R2, R230, c[0x0][0x2d0], -R0 ;  /* 0x0000b400e6027a23 */ /* 0x004fcc0000010800 */
[C---:B-1----:R-:W-:Y:S01]  /*4f00*/  HMMA.16816.F32.BF16 R136, R4.reuse, R24, R44 ;  /* 0x000000180488723c */ /* 0x042fe2000004182c */
[----:B------:R1:W2:Y:S07]  /*4f10*/  MUFU.EX2 R11, R2 ;  /* 0x00000002000b7308 */ /* 0x0002ae0000000800 */
[C---:B------:R-:W-:Y:S01]  /*4f20*/  HMMA.16816.F32.BF16 R24, R4.reuse, R26, R40 ;  /* 0x0000001a0418723c */ /* 0x040fe20000041828 */
[----:B------:R-:W3:Y:S07]  /*4f30*/  LDSM.16.MT88.4 R40, [R173+0x3800] ;  /* 0x00380000ad28783b */ /* 0x000eee0000004200 */
[----:B------:R-:W-:Y:S01]  /*4f40*/  HMMA.16816.F32.BF16 R16, R4, R12, R72 ;  /* 0x0000000c0410723c */ /* 0x000fe20000041848 */
[----:B------:R-:W4:Y:S01]  /*4f50*/  LDSM.16.MT88.4 R72, [R173+0x5800] ;  /* 0x00580000ad48783b */ /* 0x000f220000004200 */
[--C-:B-1----:R-:W-:Y:S01]  /*4f60*/  FFMA.FTZ R2, R232, c[0x0][0x2d0], -R0.reuse ;  /* 0x0000b400e8027a23 */ /* 0x102fe20000010800 */
[----:B--2---:R-:W-:Y:S01]  /*4f70*/  F2FP.BF16.PACK_AB R97, R11, R20 ;  /* 0x000000140b61723e */ /* 0x004fe200000010ff */
[----:B------:R-:W-:-:S02]  /*4f80*/  FFMA.FTZ R0, R231, c[0x0][0x2d0], -R0 ;  /* 0x0000b400e7007a23 */ /* 0x000fc40000010800 */
[----:B------:R1:W-:Y:S02]  /*4f90*/  MUFU.EX2 R10, R2 ;  /* 0x00000002000a7308 */ /* 0x0003e40000000800 */
[C---:B------:R-:W-:Y:S06]  /*4fa0*/  HMMA.16816.F32.BF16 R168, R4.reuse, R34, R168 ;  /* 0x0000002204a8723c */ /* 0x040fec00000418a8 */
[----:B------:R2:W2:Y:S02]  /*4fb0*/  MUFU.EX2 R9, R0 ;  /* 0x0000000000097308 */ /* 0x0004a40000000800 */
[----:B------:R-:W-:Y:S01]  /*4fc0*/  HMMA.16816.F32.BF16 R28, R4, R30, R60 ;  /* 0x0000001e041c723c */ /* 0x000fe2000004183c */
[----:B-1----:R-:W-:-:S07]  /*4fd0*/  FADD.FTZ R2, R250, R248 ;  /* 0x000000f8fa027221 */ /* 0x002fce0000010000 */
[----:B------:R-:W-:Y:S01]  /*4fe0*/  HMMA.16816.F32.BF16 R12, R4, R14, R76 ;  /* 0x0000000e040c723c */ /* 0x000fe2000004184c */
[----:B------:R-:W-:Y:S01]  /*4ff0*/  LDSM.16.MT88.4 R4, [R176+0x5800] ;  /* 0x00580000b004783b */ /* 0x000fe20000004200 */
[----:B------:R-:W-:Y:S02]  /*5000*/  FADD.FTZ R2, R247, R2 ;  /* 0x00000002f7027221 */ /* 0x000fe40000010000 */
[----:B--2---:R-:W-:Y:S01]  /*5010*/  FADD.FTZ R0, R245, R244 ;  /* 0x000000f4f5007221 */ /* 0x004fe20000010000 */
[----:B------:R-:W-:Y:S01]  /*5020*/  F2FP.BF16.PACK_AB R99, R9, R10 ;  /* 0x0000000a0963723e */ /* 0x000fe200000010ff */
[----:B------:R-:W-:Y:S02]  /*5030*/  FADD.FTZ R2, R249, R2 ;  /* 0x00000002f9027221 */ /* 0x000fe40000010000 */
[----:B------:R-:W-:Y:S02]  /*5040*/  FADD.FTZ R0, R243, R0 ;  /* 0x00000000f3007221 */ /* 0x000fe40000010000 */
[----:B------:R-:W-:-:S02]  /*5050*/  FADD.FTZ R2, R240, R2 ;  /* 0x00000002f0027221 */ /* 0x000fc40000010000 */
[----:B------:R-:W-:Y:S01]  /*5060*/  FADD.FTZ R0, R246, R0 ;  /* 0x00000000f6007221 */ /* 0x000fe20000010000 */
[C---:B------:R-:W-:Y:S01]  /*5070*/  HMMA.16816.F32.BF16 R104, R96.reuse, R108, R204 ;  /* 0x0000006c6068723c */ /* 0x040fe200000418cc */
        /* <DEDUP_REMOVED lines=9> */
[----:B------:R-:W-:Y:S01]  /*5110*/  HMMA.16816.F32.BF16 R108, R96, R110, R80 ;  /* 0x0000006e606c723c */ /* 0x000fe20000041850 */
[----:B------:R-:W1:Y:S01]  /*5120*/  LDSM.16.MT88.4 R80, [R174+0x5800] ;  /* 0x00580000ae50783b */ /* 0x000e620000004200 */
[----:B------:R-:W-:Y:S02]  /*5130*/  FADD.FTZ R2, R217, R2 ;  /* 0x00000002d9027221 */ /* 0x000fe40000010000 */
[----:B------:R-:W-:Y:S02]  /*5140*/  FADD.FTZ R0, R214, R0 ;  /* 0x00000000d6007221 */ /* 0x000fe40000010000 */
[----:B------:R-:W-:-:S02]  /*5150*/  FADD.FTZ R2, R216, R2 ;  /* 0x00000002d8027221 */ /* 0x000fc40000010000 */
[C---:B------:R-:W-:Y:S01]  /*5160*/  HMMA.16816.F32.BF16 R124, R96.reuse, R126, R88 ;  /* 0x0000007e607c723c */ /* 0x040fe20000041858 */
[----:B------:R-:W2:Y:S01]  /*5170*/  LDSM.16.MT88.4 R88, [R177+0x5800] ;  /* 0x00580000b158783b */ /* 0x000ea20000004200 */
[----:B------:R-:W-:Y:S02]  /*5180*/  FADD.FTZ R0, R103, R0 ;  /* 0x0000000067007221 */ /* 0x000fe40000010000 */
[----:B------:R-:W-:Y:S02]  /*5190*/  FADD.FTZ R2, R215, R2 ;  /* 0x00000002d7027221 */ /* 0x000fe40000010000 */
[----:B------:R-:W-:Y:S02]  /*51a0*/  FADD.FTZ R0, R102, R0 ;  /* 0x0000000066007221 */ /* 0x000fe40000010000 */
[----:B------:R-:W-:Y:S01]  /*51b0*/  FADD.FTZ R3, R32, R2 ;  /* 0x0000000220037221 */ /* 0x000fe20000010000 */
[----:B------:R-:W-:Y:S01]  /*51c0*/  HMMA.16816.F32.BF16 R112, R96, R116, R112 ;  /* 0x000000746070723c */ /* 0x000fe20000041870 */
[----:B------:R-:W-:-:S02]  /*51d0*/  FADD.FTZ R0, R101, R0 ;  /* 0x0000000065007221 */ /* 0x000fc40000010000 */
[----:B------:R-:W-:Y:S02]  /*51e0*/  FADD.FTZ R3, R23, R3 ;  /* 0x0000000317037221 */ /* 0x000fe40000010000 */
[----:B------:R-:W-:Y:S01]  /*51f0*/  FADD.FTZ R2, R20, R0 ;  /* 0x0000000014027221 */ /* 0x000fe20000010000 */
[----:B------:R-:W-:Y:S01]  /*5200*/  IADD3 R0, R33, -0x2, RZ ;  /* 0xfffffffe21007810 */ /* 0x000fe20007ffe0ff */
[----:B------:R-:W-:Y:S01]  /*5210*/  FADD.FTZ R3, R22, R3 ;  /* 0x0000000316037221 */ /* 0x000fe20000010000 */
[----:B------:R-:W-:Y:S01]  /*5220*/  HMMA.16816.F32.BF16 R116, R96, R118, R84 ;  /* 0x000000766074723c */ /* 0x000fe20000041854 */
[----:B------:R-:W-:Y:S01]  /*5230*/  FADD.FTZ R2, R11, R2 ;  /* 0x000000020b027221 */ /* 0x000fe20000010000 */
[----:B------:R-:W-:Y:S01]  /*5240*/  ISETP.GE.AND P0, PT, R0, R226, PT ;  /* 0x000000e20000720c */ /* 0x000fe20003f06270 */
[----:B------:R-:W-:Y:S02]  /*5250*/  FADD.FTZ R218, R21, R3 ;  /* 0x0000000315da7221 */ /* 0x000fe40000010000 */
[----:B------:R-:W-:-:S03]  /*5260*/  FADD.FTZ R2, R10, R2 ;  /* 0x000000020a027221 */ /* 0x000fc60000010000 */
[----:B------:R-:W-:Y:S01]  /*5270*/  HMMA.16816.F32.BF16 R128, R96, R132, R128 ;  /* 0x000000846080723c */ /* 0x000fe20000041880 */
[----:B------:R-:W-:-:S07]  /*5280*/  FADD.FTZ R219, R9, R2 ;  /* 0x0000000209db7221 */ /* 0x000fce0000010000 */
[C---:B------:R-:W-:Y:S08]  /*5290*/  HMMA.16816.F32.BF16 R132, R96.reuse, R134, R92 ;  /* 0x000000866084723c */ /* 0x040ff0000004185c */
[C---:B---3--:R-:W-:Y:S08]  /*52a0*/  HMMA.16816.F32.BF16 R36, R96.reuse, R40, R148 ;  /* 0x000000286024723c */ /* 0x048ff00000041894 */
[C---:B------:R-:W-:Y:S08]  /*52b0*/  HMMA.16816.F32.BF16 R44, R96.reuse, R48, R200 ;  /* 0x00000030602c723c */ /* 0x040ff000000418c8 */
[C---:B------:R-:W-:Y:S08]  /*52c0*/  HMMA.16816.F32.BF16 R52, R96.reuse, R56, R196 ;  /* 0x000000386034723c */ /* 0x040ff000000418c4 */
[C---:B------:R-:W-:Y:S08]  /*52d0*/  HMMA.16816.F32.BF16 R60, R96.reuse, R64, R156 ;  /* 0x00000040603c723c */ /* 0x040ff0000004189c */
[C---:B----4-:R-:W-:Y:S08]  /*52e0*/  HMMA.16816.F32.BF16 R68, R96.reuse, R72, R68 ;  /* 0x000000486044723c */ /* 0x050ff00000041844 */
        /* <DEDUP_REMOVED lines=8> */
[C---:B------:R-:W-:Y:S08]  /*5370*/  HMMA.16816.F32.BF16 R88, R96.reuse, R90, R144 ;  /* 0x0000005a6058723c */ /* 0x040ff00000041890 */
[C---:B------:R-:W-:Y:S08]  /*5380*/  HMMA.16816.F32.BF16 R92, R96.reuse, R4, R16 ;  /* 0x00000004605c723c */ /* 0x040ff00000041810 */
[----:B------:R-:W-:Y:S01]  /*5390*/  HMMA.16816.F32.BF16 R96, R96, R6, R12 ;  /* 0x000000066060723c */ /* 0x000fe2000004180c */
[----:B------:R-:W-:Y:S07]  /*53a0*/  @!UPT UIADD3 URZ, URZ, URZ, URZ ;  /* 0x0000003f3f3ff290 */ /* 0x000fee000fffe03f */
[----:B------:R-:W-:Y:S11]  /*53b0*/  @!P0 BRA `(.L_x_43) ;  /* 0x00002dc000008947 */ /* 0x000ff60003800000 */
[----:B------:R-:W-:Y:S02]  /*53c0*/  MOV R196, R0 ;  /* 0x0000000000c47202 */ /* 0x000fe40000000f00 */
[----:B------:R-:W-:-:S02]  /*53d0*/  MOV R102, R8 ;  /* 0x0000000800667202 */ /* 0x000fc40000000f00 */
[----:B------:R-:W-:Y:S02]  /*53e0*/  MOV R101, R100 ;  /* 0x0000006400657202 */ /* 0x000fe40000000f00 */
.L_x_44:
[----:B------:R-:W-:Y:S04]  /*53f0*/  DEPBAR.LE SB0, 0x0 ;  /* 0x000080000000791a */ /* 0x000fe80000000000 */
[----:B------:R-:W-:Y:S01]  /*5400*/  WARPSYNC 0xffffffff ;  /* 0xffffffff00007948 */ /* 0x000fe20003800000 */
[----:B------:R-:W-:Y:S01]  /*5410*/  BAR.SYNC.DEFER_BLOCKING 0x0 ;  /* 0x0000000000007b1d */ /* 0x000fe20000010000 */
[----:B------:R-:W-:Y:S01]  /*5420*/  SHF.R.S32.HI R0, RZ, 0x1f, R196 ;  /* 0x0000001fff007819 */ /* 0x000fe200000114c4 */
[----:B------:R-:W-:Y:S01]  /*5430*/  IMAD.WIDE.U32 R2, R196, c[0x0][0x208], RZ ;  /* 0x00008200c4027a25 */ /* 0x000fe200078e00ff */
[C---:B------:R-:W-:Y:S02]  /*5440*/  IADD3 R100, P1, R210.reuse, 0x40, RZ ;  /* 0x00000040d2647810 */ /* 0x040fe40007f3e0ff */
[----:B------:R-:W-:Y:S01]  /*5450*/  IADD3 R31, P2, R210, 0x80, RZ ;  /* 0x00000080d21f7810 */ /* 0x000fe20007f5e0ff */
[----:B------:R-:W-:Y:S01]  /*5460*/  IMAD R0, R0, c[0x0][0x208], RZ ;  /* 0x0000820000007a24 */ /* 0x000fe200078e02ff */
[----:B------:R-:W-:Y:S02]  /*5470*/  SHF.L.U32 R20, R2, 0x6, RZ ;  /* 0x0000000602147819 */ /* 0x000fe400000006ff */
[----:B------:R-:W-:Y:S01]  /*5480*/  MOV R21, c[0x0][0x208] ;  /* 0x0000820000157a02 */ /* 0x000fe20000000f00 */
[----:B------:R-:W-:Y:S01]  /*5490*/  IMAD R0, R196, c[0x0][0x20c], R0 ;  /* 0x00008300c4007a24 */ /* 0x000fe200078e0200 */
[----:B------:R-:W-:Y:S02]  /*54a0*/  IADD3 R29, P5, R20, R210, RZ ;  /* 0x000000d2141d7210 */ /* 0x000fe40007fbe0ff */
[-C--:B------:R-:W-:Y:S02]  /*54b0*/  IADD3.X R152, RZ, R213.reuse, RZ, P1, !PT ;  /* 0x000000d5ff987210 */ /* 0x080fe40000ffe4ff */
[----:B------:R-:W-:Y:S02]  /*54c0*/  IADD3 R0, R3, R0, RZ ;  /* 0x0000000003007210 */ /* 0x000fe40007ffe0ff */
[----:B------:R-:W-:Y:S02]  /*54d0*/  IADD3.X R103, RZ, R213, RZ, P2, !PT ;  /* 0x000000d5ff677210 */ /* 0x000fe400017fe4ff */
[----:B------:R-:W-:Y:S02]  /*54e0*/  SHF.L.U64.HI R0, R2, 0x6, R0 ;  /* 0x0000000602007819 */ /* 0x000fe40000010200 */
[----:B------:R-:W-:Y:S02]  /*54f0*/  LEA R2, P0, R21, R20, 0x5 ;  /* 0x0000001415027211 */ /* 0x000fe400078028ff */
[C---:B------:R-:W-:Y:S01]  /*5500*/  IADD3 R30, P3, R20.reuse, R100, RZ ;  /* 0x00000064141e7210 */ /* 0x040fe20007f7e0ff */
[----:B------:R-:W-:Y:S01]  /*5510*/  LDSM.16.M88.4 R32, [R179] ;  /* 0x00000000b320783b */ /* 0x000fe20000000200 */
[----:B------:R-:W-:Y:S02]  /*5520*/  IADD3 R28, P1, R20, R31, RZ ;  /* 0x0000001f141c7210 */ /* 0x000fe40007f3e0ff */
[----:B------:R-:W-:Y:S02]  /*5530*/  MOV R3, c[0x0][0x20c] ;  /* 0x0000830000037a02 */ /* 0x000fe40000000f00 */
[C---:B------:R-:W-:Y:S02]  /*5540*/  IADD3.X R148, R0.reuse, R213, RZ, P5, !PT ;  /* 0x000000d500947210 */ /* 0x040fe40002ffe4ff */
[C---:B------:R-:W-:Y:S01]  /*5550*/  LEA R168, P4, R29.reuse, c[0x0][0x1f8], 0x1 ;  /* 0x00007e001da87a11 */ /* 0x040fe200078808ff */
[----:B------:R-:W1:Y:S01]  /*5560*/  LDSM.16.M88.4 R8, [R172] ;  /* 0x00000000ac08783b */ /* 0x000e620000000200 */
[----:B------:R-:W-:Y:S02]  /*5570*/  IADD3.X R149, R0, R152, RZ, P3, !PT ;  /* 0x0000009800957210 */ /* 0x000fe40001ffe4ff */
[C---:B------:R-:W-:Y:S02]  /*5580*/  LEA R166, P2, R30.reuse, c[0x0][0x1f8], 0x1 ;  /* 0x00007e001ea67a11 */ /* 0x040fe400078408ff */
[----:B------:R-:W-:Y:S02]  /*5590*/  LEA.HI.X R169, R29, c[0x0][0x1fc], R148, 0x1, P4 ;  /* 0x00007f001da97a11 */ /* 0x000fe400020f0c94 */
[----:B------:R-:W-:Y:S01]  /*55a0*/  LEA.HI.X R167, R30, c[0x0][0x1fc], R149, 0x1, P2 ;  /* 0x00007f001ea77a11 */ /* 0x000fe200010f0c95 */
[----:B------:R-:W2:Y:S01]  /*55b0*/  LDSM.16.M88.4 R16, [R172+0x800] ;  /* 0x00080000ac10783b */ /* 0x000ea20000000200 */
[----:B------:R-:W-:Y:S02]  /*55c0*/  ISETP.GE.AND P2, PT, R223, c[0x0][0x1d4], PT ;  /* 0x00007500df007a0c */ /* 0x000fe40003f46270 */
[----:B------:R-:W-:Y:S02]  /*55d0*/  LEA.HI.X R3, R21, R0, R3, 0x5, P0 ;  /* 0x0000000015037211 */ /* 0x000fe400000f2c03 */
[----:B------:R-:W-:Y:S02]  /*55e0*/  LEA R164, P0, R28, c[0x0][0x1f8], 0x1 ;  /* 0x00007e001ca47a11 */ /* 0x000fe400078008ff */
[----:B------:R-:W-:Y:S01]  /*55f0*/  IADD3.X R0, R0, R103, RZ, P1, !PT ;  /* 0x0000006700007210 */ /* 0x000fe20000ffe4ff */
[----:B------:R-:W3:Y:S01]  /*5600*/  LDSM.16.M88.4 R24, [R172+0x1000] ;  /* 0x00100000ac18783b */ /* 0x000ee20000000200 */
[----:B------:R-:W-:Y:S02]  /*5610*/  ISETP.GE.AND P1, PT, R222, c[0x0][0x1d4], PT ;  /* 0x00007500de007a0c */ /* 0x000fe40003f26270 */
[----:B------:R-:W-:Y:S02]  /*5620*/  LEA.HI.X R165, R28, c[0x0][0x1fc], R0, 0x1, P0 ;  /* 0x00007f001ca57a11 */ /* 0x000fe400000f0c00 */
[----:B------:R-:W-:Y:S02]  /*5630*/  ISETP.GE.AND P0, PT, R220, c[0x0][0x1d4], PT ;  /* 0x00007500dc007a0c */ /* 0x000fe40003f06270 */
[C---:B------:R-:W-:Y:S01]  /*5640*/  IADD3 R100, P4, R2.reuse, R100, RZ ;  /* 0x0000006402647210 */ /* 0x040fe20007f9e0ff */
[----:B------:R-:W4:Y:S01]  /*5650*/  LDSM.16.M88.4 R136, [R172+0x1800] ;  /* 0x00180000ac88783b */ /* 0x000f220000000200 */
[----:B------:R-:W-:Y:S02]  /*5660*/  IADD3 R0, P3, R2, R31, RZ ;  /* 0x0000001f02007210 */ /* 0x000fe40007f7e0ff */
[C---:B------:R-:W-:Y:S02]  /*5670*/  IADD3.X R161, R3.reuse, R152, RZ, P4, !PT ;  /* 0x0000009803a17210 */ /* 0x040fe400027fe4ff */
[----:B------:R-:W-:Y:S02]  /*5680*/  LEA R160, P4, R100, c[0x0][0x1f8], 0x1 ;  /* 0x00007e0064a07a11 */ /* 0x000fe400078808ff */
[----:B------:R-:W-:Y:S01]  /*5690*/  IADD3 R2, P6, R2, R210, RZ ;  /* 0x000000d202027210 */ /* 0x000fe20007fde0ff */
[----:B------:R-:W-:Y:S01]  /*56a0*/  LDSM.16.M88.4 R140, [R180] ;  /* 0x00000000b48c783b */ /* 0x000fe20000000200 */
[----:B------:R-:W-:Y:S02]  /*56b0*/  LEA.HI.X R161, R100, c[0x0][0x1fc], R161, 0x1, P4 ;  /* 0x00007f0064a17a11 */ /* 0x000fe400020f0ca1 */
[C---:B------:R-:W-:Y:S02]  /*56c0*/  LEA R162, P5, R2.reuse, c[0x0][0x1f8], 0x1 ;  /* 0x00007e0002a27a11 */ /* 0x040fe400078a08ff */
[C---:B------:R-:W-:Y:S02]  /*56d0*/  IADD3.X R103, R3.reuse, R103, RZ, P3, !PT ;  /* 0x0000006703677210 */ /* 0x040fe40001ffe4ff */
[----:B------:R-:W-:Y:S01]  /*56e0*/  IADD3.X R3, R3, R213, RZ, P6, !PT ;  /* 0x000000d503037210 */ /* 0x000fe200037fe4ff */
[C---:B-1----:R-:W-:Y:S01]  /*56f0*/  HMMA.16816.F32.BF16 R4, R32.reuse, R8, RZ ;  /* 0x000000082004723c */ /* 0x042fe200000418ff */
[----:B------:R-:W1:Y:S02]  /*5700*/  LDSM.16.M88.4 R144, [R183] ;  /* 0x00000000b790783b */ /* 0x000e640000000200 */
[----:B------:R-:W-:Y:S05]  /*5710*/  LEA.HI.X R163, R2, c[0x0][0x1fc], R3, 0x1, P5 ;  /* 0x00007f0002a37a11 */ /* 0x000fea00028f0c03 */
[C---:B------:R-:W-:Y:S01]  /*5720*/  HMMA.16816.F32.BF16 R8, R32.reuse, R10, RZ ;  /* 0x0000000a2008723c */ /* 0x040fe200000418ff */
[----:B------:R-:W5:Y:S07]  /*5730*/  LDSM.16.M88.4 R148, [R194] ;  /* 0x00000000c294783b */ /* 0x000f6e0000000200 */
[C---:B--2---:R-:W-:Y:S01]  /*5740*/  HMMA.16816.F32.BF16 R12, R32.reuse, R16, RZ ;  /* 0x00000010200c723c */ /* 0x044fe200000418ff */
[----:B------:R-:W2:Y:S07]  /*5750*/  LDSM.16.M88.4 R152, [R193] ;  /* 0x00000000c198783b */ /* 0x000eae0000000200 */
[C---:B------:R-:W-:Y:S01]  /*5760*/  HMMA.16816.F32.BF16 R16, R32.reuse, R18, RZ ;  /* 0x000000122010723c */ /* 0x040fe200000418ff */
[----:B------:R-:W2:Y:S07]  /*5770*/  LDSM.16.M88.4 R156, [R192] ;  /* 0x00000000c09c783b */ /* 0x000eae0000000200 */
[C---:B---3--:R-:W-:Y:S01]  /*5780*/  HMMA.16816.F32.BF16 R20, R32.reuse, R24, RZ ;  /* 0x000000182014723c */ /* 0x048fe200000418ff */
[----:B------:R-:W-:Y:S01]  /*5790*/  @!PT LDS RZ, [RZ] ;  /* 0x00000000fffff984 */ /* 0x000fe20000000800 */
[----:B------:R-:W-:Y:S01]  /*57a0*/  @!PT LDS RZ, [RZ] ;  /* 0x00000000fffff984 */ /* 0x000fe20000000800 */
[----:B------:R-:W-:Y:S01]  /*57b0*/  @!PT LDS RZ, [RZ] ;  /* 0x00000000fffff984 */ /* 0x000fe20000000800 */
[----:B------:R3:W-:Y:S07]  /*57c0*/  LDGSTS.E.BYPASS.LTC128B.128 [R195+0x100], [R168.64], !P0 ;  /* 0x00100000a8c37fae */ /* 0x0007ee000c101d46 */
[C---:B------:R-:W-:Y:S01]  /*57d0*/  HMMA.16816.F32.BF16 R24, R32.reuse, R26, RZ ;  /* 0x0000001a2018723c */ /* 0x040fe200000418ff */
[----:B------:R2:W-:Y:S07]  /*57e0*/  LDGSTS.E.BYPASS.LTC128B.128 [R195+0x2100], [R166.64], !P1 ;  /* 0x02100000a6c37fae */ /* 0x0005ee000c901d46 */
[C---:B----4-:R-:W-:Y:S01]  /*57f0*/  HMMA.16816.F32.BF16 R28, R32.reuse, R136, RZ ;  /* 0x00000088201c723c */ /* 0x050fe200000418ff */
[----:B------:R2:W-:Y:S06]  /*5800*/  LDGSTS.E.BYPASS.LTC128B.128 [R195+0x4100], [R164.64], !P2 ;  /* 0x04100000a4c37fae */ /* 0x0005ec000d101d46 */
[C---:B------:R-:W-:Y:S01]  /*5810*/  LEA R136, P3, R0.reuse, c[0x0][0x1f8], 0x1 ;  /* 0x00007e0000887a11 */ /* 0x040fe200078608ff */
[----:B------:R-:W-:Y:S01]  /*5820*/  HMMA.16816.F32.BF16 R32, R32, R138, RZ ;  /* 0x0000008a2020723c */ /* 0x000fe200000418ff */
[----:B------:R4:W-:Y:S03]  /*5830*/  LDGSTS.E.BYPASS.LTC128B.128 [R195+0x1100], [R162.64], !P0 ;  /* 0x01100000a2c37fae */ /* 0x0009e6000c101d46 */
[----:B------:R-:W-:Y:S02]  /*5840*/  LEA.HI.X R137, R0, c[0x0][0x1fc], R103, 0x1, P3 ;  /* 0x00007f0000897a11 */ /* 0x000fe400018f0c67 */
[C---:B------:R-:W-:Y:S02]  /*5850*/  ISETP.GT.AND P3, PT, R196.reuse, R226, PT ;  /* 0x000000e2c400720c */ /* 0x040fe40003f64270 */
[C---:B-1----:R-:W-:Y:S01]  /*5860*/  HMMA.16816.F32.BF16 R4, R140.reuse, R144, R4 ;  /* 0x000000908c04723c */ /* 0x042fe20000041804 */
[----:B------:R4:W-:Y:S04]  /*5870*/  LDGSTS.E.BYPASS.LTC128B.128 [R195+0x3100], [R160.64], !P1 ;  /* 0x03100000a0c37fae */ /* 0x0009e8000c901d46 */
[----:B------:R-:W-:Y:S03]  /*5880*/  IADD3 R196, R196, -0x1, RZ ;  /* 0xffffffffc4c47810 */ /* 0x000fe60007ffe0ff */
[C---:B------:R-:W-:Y:S01]  /*5890*/  HMMA.16816.F32.BF16 R8, R140.reuse, R146, R8 ;  /* 0x000000928c08723c */ /* 0x040fe20000041808 */
[----:B------:R1:W-:Y:S07]  /*58a0*/  LDGSTS.E.BYPASS.LTC128B.128 [R195+0x5100], [R136.64], !P2 ;  /* 0x0510000088c37fae */ /* 0x0003ee000d101d46 */
[C---:B-----5:R-:W-:Y:S01]  /*58b0*/  HMMA.16816.F32.BF16 R12, R140.reuse, R148, R12 ;  /* 0x000000948c0c723c */ /* 0x060fe2000004180c */
[----:B--2---:R-:W-:Y:S07]  /*58c0*/  LDSM.16.M88.4 R164, [R178+0x800] ;  /* 0x00080000b2a4783b */ /* 0x004fee0000000200 */
[C---:B------:R-:W-:Y:S01]  /*58d0*/  HMMA.16816.F32.BF16 R16, R140.reuse, R150, R16 ;  /* 0x000000968c10723c */ /* 0x040fe20000041810 */
[----:B------:R-:W0:Y:S07]  /*58e0*/  LDGDEPBAR ;  /* 0x00000000000079af */ /* 0x000e2e0000000000 */
[C---:B------:R-:W-:Y:S01]  /*58f0*/  HMMA.16816.F32.BF16 R20, R140.reuse, R152, R20 ;  /* 0x000000988c14723c */ /* 0x040fe20000041814 */
[----:B----4-:R-:W-:Y:S07]  /*5900*/  LDSM.16.M88.4 R160, [R178] ;  /* 0x00000000b2a0783b */ /* 0x010fee0000000200 */
[C---:B------:R-:W-:Y:S01]  /*5910*/  HMMA.16816.F32.BF16 R24, R140.reuse, R154, R24 ;  /* 0x0000009a8c18723c */ /* 0x040fe20000041818 */
[----:B-1----:R-:W1:Y:S07]  /*5920*/  LDSM.16.M88.4 R136, [R182] ;  /* 0x00000000b688783b */ /* 0x002e6e0000000200 */
[C---:B------:R-:W-:Y:S01]  /*5930*/  HMMA.16816.F32.BF16 R28, R140.reuse, R156, R28 ;  /* 0x0000009c8c1c723c */ /* 0x040fe2000004181c */
[----:B---3--:R-:W2:Y:S07]  /*5940*/  LDSM.16.M88.4 R168, [R178+0x1000] ;  /* 0x00100000b2a8783b */ /* 0x008eae0000000200 */
[----:B------:R-:W-:Y:S01]  /*5950*/  HMMA.16816.F32.BF16 R32, R140, R158, R32 ;  /* 0x0000009e8c20723c */ /* 0x000fe20000041820 */
[----:B------:R-:W3:Y:S08]  /*5960*/  LDSM.16.M88.4 R144, [R178+0x1800] ;  /* 0x00180000b290783b */ /* 0x000ef00000000200 */
[----:B------:R-:W-:Y:S08]  /*5970*/  LDSM.16.M88.4 R148, [R181] ;  /* 0x00000000b594783b */ /* 0x000ff00000000200 */
[----:B------:R-:W4:Y:S01]  /*5980*/  LDSM.16.M88.4 R152, [R175] ;  /* 0x00000000af98783b */ /* 0x000f220000000200 */
[C---:B-1----:R-:W-:Y:S07]  /*5990*/  HMMA.16816.F32.BF16 R4, R136.reuse, R160, R4 ;  /* 0x000000a08804723c */ /* 0x042fee0000041804 */
[----:B------:R-:W1:Y:S01]  /*59a0*/  LDSM.16.M88.4 R140, [R175+0x800] ;  /* 0x00080000af8c783b */ /* 0x000e620000000200 */
[C---:B------:R-:W-:Y:S07]  /*59b0*/  HMMA.16816.F32.BF16 R8, R136.reuse, R162, R8 ;  /* 0x000000a28808723c */ /* 0x040fee0000041808 */
[----:B------:R-:W5:Y:S01]  /*59c0*/  LDSM.16.M88.4 R156, [R175+0x1000] ;  /* 0x00100000af9c783b */ /* 0x000f620000000200 */
[C---:B------:R-:W-:Y:S07]  /*59d0*/  HMMA.16816.F32.BF16 R12, R136.reuse, R164, R12 ;  /* 0x000000a4880c723c */ /* 0x040fee000004180c */
[----:B------:R-:W1:Y:S01]  /*59e0*/  LDSM.16.M88.4 R160, [R175+0x1800] ;  /* 0x00180000afa0783b */ /* 0x000e620000000200 */
[C---:B------:R-:W-:Y:S07]  /*59f0*/  HMMA.16816.F32.BF16 R16, R136.reuse, R166, R16 ;  /* 0x000000a68810723c */ /* 0x040fee0000041810 */
[----:B------:R-:W-:Y:S01]  /*5a00*/  LDSM.16.M88.4 R164, [R179+0x4000] ;  /* 0x00400000b3a4783b */ /* 0x000fe20000000200 */
[C---:B--2---:R-:W-:Y:S08]  /*5a10*/  HMMA.16816.F32.BF16 R20, R136.reuse, R168, R20 ;  /* 0x000000a88814723c */ /* 0x044ff00000041814 */
[C---:B------:R-:W-:Y:S01]  /*5a20*/  HMMA.16816.F32.BF16 R24, R136.reuse, R170, R24 ;  /* 0x000000aa8818723c */ /* 0x040fe20000041818 */
[----:B------:R-:W2:Y:S07]  /*5a30*/  LDSM.16.M88.4 R168, [R172+0x2000] ;  /* 0x00200000aca8783b */ /* 0x000eae0000000200 */
[C---:B---3--:R-:W-:Y:S08]  /*5a40*/  HMMA.16816.F32.BF16 R28, R136.reuse, R144, R28 ;  /* 0x00000090881c723c */ /* 0x048ff0000004181c */
[----:B------:R-:W-:Y:S01]  /*5a50*/  HMMA.16816.F32.BF16 R32, R136, R146, R32 ;  /* 0x000000928820723c */ /* 0x000fe20000041820 */
[----:B------:R-:W3:Y:S07]  /*5a60*/  LDSM.16.M88.4 R136, [R172+0x2800] ;  /* 0x00280000ac88783b */ /* 0x000eee0000000200 */
[C---:B----4-:R-:W-:Y:S01]  /*5a70*/  HMMA.16816.F32.BF16 R4, R148.reuse, R152, R4 ;  /* 0x000000989404723c */ /* 0x050fe20000041804 */
[----:B------:R-:W4:Y:S07]  /*5a80*/  LDSM.16.M88.4 R144, [R172+0x3000] ;  /* 0x00300000ac90783b */ /* 0x000f2e0000000200 */
[C---:B------:R-:W-:Y:S01]  /*5a90*/  HMMA.16816.F32.BF16 R8, R148.reuse, R154, R8 ;  /* 0x0000009a9408723c */ /* 0x040fe20000041808 */
[----:B------:R-:W-:Y:S07]  /*5aa0*/  LDSM.16.M88.4 R152, [R180+0x4000] ;  /* 0x00400000b498783b */ /* 0x000fee0000000200 */
[C---:B-1----:R-:W-:Y:S08]  /*5ab0*/  HMMA.16816.F32.BF16 R12, R148.reuse, R140, R12 ;  /* 0x0000008c940c723c */ /* 0x042ff0000004180c */
[C---:B------:R-:W-:Y:S01]  /*5ac0*/  HMMA.16816.F32.BF16 R16, R148.reuse, R142, R16 ;  /* 0x0000008e9410723c */ /* 0x040fe20000041810 */
[----:B------:R-:W1:Y:S07]  /*5ad0*/  LDSM.16.M88.4 R140, [R172+0x3800] ;  /* 0x00380000ac8c783b */ /* 0x000e6e0000000200 */
[C---:B-----5:R-:W-:Y:S08]  /*5ae0*/  HMMA.16816.F32.BF16 R20, R148.reuse, R156, R20 ;  /* 0x0000009c9414723c */ /* 0x060ff00000041814 */
[C---:B------:R-:W-:Y:S01]  /*5af0*/  HMMA.16816.F32.BF16 R24, R148.reuse, R158, R24 ;  /* 0x0000009e9418723c */ /* 0x040fe20000041818 */
[----:B------:R-:W5:Y:S07]  /*5b00*/  LDSM.16.M88.4 R156, [R191] ;  /* 0x00000000bf9c783b */ /* 0x000f6e0000000200 */
[C---:B------:R-:W-:Y:S08]  /*5b10*/  HMMA.16816.F32.BF16 R28, R148.reuse, R160, R28 ;  /* 0x000000a0941c723c */ /* 0x040ff0000004181c */
[----:B------:R-:W-:Y:S01]  /*5b20*/  HMMA.16816.F32.BF16 R32, R148, R162, R32 ;  /* 0x000000a29420723c */ /* 0x000fe20000041820 */
[----:B------:R-:W-:Y:S07]  /*5b30*/  LDSM.16.M88.4 R148, [R189] ;  /* 0x00000000bd94783b */ /* 0x000fee0000000200 */
[C---:B--2---:R-:W-:Y:S01]  /*5b40*/  HMMA.16816.F32.BF16 R4, R164.reuse, R168, R4 ;  /* 0x000000a8a404723c */ /* 0x044fe20000041804 */
[----:B------:R-:W-:Y:S07]  /*5b50*/  LDSM.16.M88.4 R160, [R182+0x4000] ;  /* 0x00400000b6a0783b */ /* 0x000fee0000000200 */
[C---:B------:R-:W-:Y:S01]  /*5b60*/  HMMA.16816.F32.BF16 R8, R164.reuse, R170, R8 ;  /* 0x000000aaa408723c */ /* 0x040fe20000041808 */
[----:B------:R-:W-:Y:S07]  /*5b70*/  LDSM.16.M88.4 R168, [R178+0x2000] ;  /* 0x00200000b2a8783b */ /* 0x000fee0000000200 */
[C---:B---3--:R-:W-:Y:S08]  /*5b80*/  HMMA.16816.F32.BF16 R12, R164.reuse, R136, R12 ;  /* 0x00000088a40c723c */ /* 0x048ff0000004180c */
[C---:B------:R-:W-:Y:S01]  /*5b90*/  HMMA.16816.F32.BF16 R16, R164.reuse, R138, R16 ;  /* 0x0000008aa410723c */ /* 0x040fe20000041810 */
[----:B------:R-:W2:Y:S07]  /*5ba0*/  LDSM.16.M88.4 R136, [R190] ;  /* 0x00000000be88783b */ /* 0x000eae0000000200 */
[C---:B----4-:R-:W-:Y:S08]  /*5bb0*/  HMMA.16816.F32.BF16 R20, R164.reuse, R144, R20 ;  /* 0x00000090a414723c */ /* 0x050ff00000041814 */
[C---:B------:R-:W-:Y:S01]  /*5bc0*/  HMMA.16816.F32.BF16 R24, R164.reuse, R146, R24 ;  /* 0x00000092a418723c */ /* 0x040fe20000041818 */
[----:B------:R-:W3:Y:S07]  /*5bd0*/  LDSM.16.M88.4 R144, [R188] ;  /* 0x00000000bc90783b */ /* 0x000eee0000000200 */
[C---:B-1----:R-:W-:Y:S08]  /*5be0*/  HMMA.16816.F32.BF16 R28, R164.reuse, R140, R28 ;  /* 0x0000008ca41c723c */ /* 0x042ff0000004181c */
[----:B------:R-:W-:Y:S01]  /*5bf0*/  HMMA.16816.F32.BF16 R32, R164, R142, R32 ;  /* 0x0000008ea420723c */ /* 0x000fe20000041820 */
[----:B------:R-:W1:Y:S07]  /*5c00*/  LDSM.16.M88.4 R140, [R178+0x2800] ;  /* 0x00280000b28c783b */ /* 0x000e6e0000000200 */
[C---:B-----5:R-:W-:Y:S01]  /*5c10*/  HMMA.16816.F32.BF16 R4, R152.reuse, R156, R4 ;  /* 0x0000009c9804723c */ /* 0x060fe20000041804 */
[----:B------:R-:W4:Y:S07]  /*5c20*/  LDSM.16.M88.4 R164, [R178+0x3000] ;  /* 0x00300000b2a4783b */ /* 0x000f2e0000000200 */
[C---:B------:R-:W-:Y:S01]  /*5c30*/  HMMA.16816.F32.BF16 R8, R152.reuse, R158, R8 ;  /* 0x0000009e9808723c */ /* 0x040fe20000041808 */
[----:B------:R-:W5:Y:S07]  /*5c40*/  LDSM.16.M88.4 R156, [R178+0x3800] ;  /* 0x00380000b29c783b */ /* 0x000f6e0000000200 */
[C---:B--2---:R-:W-:Y:S08]  /*5c50*/  HMMA.16816.F32.BF16 R12, R152.reuse, R136, R12 ;  /* 0x00000088980c723c */ /* 0x044ff0000004180c */
[C---:B------:R-:W-:Y:S01]  /*5c60*/  HMMA.16816.F32.BF16 R16, R152.reuse, R138, R16 ;  /* 0x0000008a9810723c */ /* 0x040fe20000041810 */
[----:B------:R-:W-:Y:S07]  /*5c70*/  LDSM.16.M88.4 R136, [R181+0x4000] ;  /* 0x00400000b588783b */ /* 0x000fee0000000200 */
[C---:B------:R-:W-:Y:S08]  /*5c80*/  HMMA.16816.F32.BF16 R20, R152.reuse, R148, R20 ;  /* 0x000000949814723c */ /* 0x040ff00000041814 */
[C---:B------:R-:W-:Y:S01]  /*5c90*/  HMMA.16816.F32.BF16 R24, R152.reuse, R150, R24 ;  /* 0x000000969818723c */ /* 0x040fe20000041818 */
[----:B------:R-:W-:Y:S07]  /*5ca0*/  LDSM.16.M88.4 R148, [R175+0x2800] ;  /* 0x00280000af94783b */ /* 0x000fee0000000200 */
[C---:B---3--:R-:W-:Y:S08]  /*5cb0*/  HMMA.16816.F32.BF16 R28, R152.reuse, R144, R28 ;  /* 0x00000090981c723c */ /* 0x048ff0000004181c */
[----:B------:R-:W-:Y:S01]  /*5cc0*/  HMMA.16816.F32.BF16 R32, R152, R146, R32 ;  /* 0x000000929820723c */ /* 0x000fe20000041820 */
[----:B------:R-:W2:Y:S07]  /*5cd0*/  LDSM.16.M88.4 R144, [R175+0x2000] ;  /* 0x00200000af90783b */ /* 0x000eae0000000200 */
[C---:B------:R-:W-:Y:S01]  /*5ce0*/  HMMA.16816.F32.BF16 R4, R160.reuse, R168, R4 ;  /* 0x000000a8a004723c */ /* 0x040fe20000041804 */
[----:B------:R-:W3:Y:S07]  /*5cf0*/  LDSM.16.M88.4 R152, [R175+0x3000] ;  /* 0x00300000af98783b */ /* 0x000eee0000000200 */
[C---:B------:R-:W-:Y:S01]  /*5d00*/  HMMA.16816.F32.BF16 R8, R160.reuse, R170, R8 ;  /* 0x000000aaa008723c */ /* 0x040fe20000041808 */
[----:B------:R-:W2:Y:S07]  /*5d10*/  LDSM.16.M88.4 R168, [R175+0x3800] ;  /* 0x00380000afa8783b */ /* 0x000eae0000000200 */
[C---:B-1----:R-:W-:Y:S08]  /*5d20*/  HMMA.16816.F32.BF16 R12, R160.reuse, R140, R12 ;  /* 0x0000008ca00c723c */ /* 0x042ff0000004180c */
[C---:B------:R-:W-:Y:S01]  /*5d30*/  HMMA.16816.F32.BF16 R16, R160.reuse, R142, R16 ;  /* 0x0000008ea010723c */ /* 0x040fe20000041810 */
[----:B------:R-:W-:Y:S07]  /*5d40*/  LDSM.16.M88.4 R140, [R179+0x8000] ;  /* 0x00800000b38c783b */ /* 0x000fee0000000200 */
[C---:B----4-:R-:W-:Y:S08]  /*5d50*/  HMMA.16816.F32.BF16 R20, R160.reuse, R164, R20 ;  /* 0x000000a4a014723c */ /* 0x050ff00000041814 */
[C---:B------:R-:W-:Y:S01]  /*5d60*/  HMMA.16816.F32.BF16 R24, R160.reuse, R166, R24 ;  /* 0x000000a6a018723c */ /* 0x040fe20000041818 */
[----:B------:R-:W1:Y:S07]  /*5d70*/  LDSM.16.M88.4 R164, [R172+0x4000] ;  /* 0x00400000aca4783b */ /* 0x000e6e0000000200 */
[C---:B-----5:R-:W-:Y:S08]  /*5d80*/  HMMA.16816.F32.BF16 R28, R160.reuse, R156, R28 ;  /* 0x0000009ca01c723c */ /* 0x060ff0000004181c */
[----:B------:R-:W-:Y:S01]  /*5d90*/  HMMA.16816.F32.BF16 R32, R160, R158, R32 ;  /* 0x0000009ea020723c */ /* 0x000fe20000041820 */
[----:B------:R-:W4:Y:S07]  /*5da0*/  LDSM.16.M88.4 R156, [R172+0x4800] ;  /* 0x00480000ac9c783b */ /* 0x000f2e0000000200 */
[C---:B--2---:R-:W-:Y:S01]  /*5db0*/  HMMA.16816.F32.BF16 R4, R136.reuse, R144, R4 ;  /* 0x000000908804723c */ /* 0x044fe20000041804 */
[----:B------:R-:W2:Y:S07]  /*5dc0*/  LDSM.16.M88.4 R160, [R172+0x5000] ;  /* 0x00500000aca0783b */ /* 0x000eae0000000200 */
[C---:B------:R-:W-:Y:S01]  /*5dd0*/  HMMA.16816.F32.BF16 R8, R136.reuse, R146, R8 ;  /* 0x000000928808723c */ /* 0x040fe20000041808 */
[----:B------:R-:W5:Y:S07]  /*5de0*/  LDSM.16.M88.4 R144, [R172+0x5800] ;  /* 0x00580000ac90783b */ /* 0x000f6e0000000200 */
[C---:B------:R-:W-:Y:S08]  /*5df0*/  HMMA.16816.F32.BF16 R12, R136.reuse, R148, R12 ;  /* 0x00000094880c723c */ /* 0x040ff0000004180c */
[C---:B------:R-:W-:Y:S01]  /*5e00*/  HMMA.16816.F32.BF16 R16, R136.reuse, R150, R16 ;  /* 0x000000968810723c */ /* 0x040fe20000041810 */
[----:B------:R-:W-:Y:S07]  /*5e10*/  LDSM.16.M88.4 R148, [R180+0x8000] ;  /* 0x00800000b494783b */ /* 0x000fee0000000200 */
[C---:B---3--:R-:W-:Y:S08]  /*5e20*/  HMMA.16816.F32.BF16 R20, R136.reuse, R152, R20 ;  /* 0x000000988814723c */ /* 0x048ff00000041814 */
[C---:B------:R-:W-:Y:S01]  /*5e30*/  HMMA.16816.F32.BF16 R24, R136.reuse, R154, R24 ;  /* 0x0000009a8818723c */ /* 0x040fe20000041818 */
[----:B------:R-:W3:Y:S07]  /*5e40*/  LDSM.16.M88.4 R152, [R187] ;  /* 0x00000000bb98783b */ /* 0x000eee0000000200 */
[C---:B------:R-:W-:Y:S08]  /*5e50*/  HMMA.16816.F32.BF16 R28, R136.reuse, R168, R28 ;  /* 0x000000a8881c723c */ /* 0x040ff0000004181c */
[----:B------:R-:W-:Y:S01]  /*5e60*/  HMMA.16816.F32.BF16 R32, R136, R170, R32 ;  /* 0x000000aa8820723c */ /* 0x000fe20000041820 */
[----:B------:R-:W3:Y:S07]  /*5e70*/  LDSM.16.M88.4 R136, [R186] ;  /* 0x00000000ba88783b */ /* 0x000eee0000000200 */
[C---:B-1----:R-:W-:Y:S01]  /*5e80*/  HMMA.16816.F32.BF16 R4, R140.reuse, R164, R4 ;  /* 0x000000a48c04723c */ /* 0x042fe20000041804 */
[----:B------:R-:W1:Y:S07]  /*5e90*/  LDSM.16.M88.4 R168, [R185] ;  /* 0x00000000b9a8783b */ /* 0x000e6e0000000200 */
[C---:B------:R-:W-:Y:S01]  /*5ea0*/  HMMA.16816.F32.BF16 R8, R140.reuse, R166, R8 ;  /* 0x000000a68c08723c */ /* 0x040fe20000041808 */
[----:B------:R-:W-:Y:S07]  /*5eb0*/  LDSM.16.M88.4 R164, [R178+0x4000] ;  /* 0x00400000b2a4783b */ /* 0x000fee0000000200 */
[C---:B----4-:R-:W-:Y:S08]  /*5ec0*/  HMMA.16816.F32.BF16 R12, R140.reuse, R156, R12 ;  /* 0x0000009c8c0c723c */ /* 0x050ff0000004180c */
[C---:B------:R-:W-:Y:S01]  /*5ed0*/  HMMA.16816.F32.BF16 R16, R140.reuse, R158, R16 ;  /* 0x0000009e8c10723c */ /* 0x040fe20000041810 */
[----:B------:R-:W4:Y:S07]  /*5ee0*/  LDSM.16.M88.4 R156, [R184] ;  /* 0x00000000b89c783b */ /* 0x000f2e0000000200 */
[C---:B--2---:R-:W-:Y:S08]  /*5ef0*/  HMMA.16816.F32.BF16 R20, R140.reuse, R160, R20 ;  /* 0x000000a08c14723c */ /* 0x044ff00000041814 */
[C---:B------:R-:W-:Y:S01]  /*5f00*/  HMMA.16816.F32.BF16 R24, R140.reuse, R162, R24 ;  /* 0x000000a28c18723c */ /* 0x040fe20000041818 */
[----:B------:R-:W2:Y:S07]  /*5f10*/  LDSM.16.M88.4 R160, [R182+0x8000] ;  /* 0x00800000b6a0783b */ /* 0x000eae0000000200 */
[C---:B-----5:R-:W-:Y:S08]  /*5f20*/  HMMA.16816.F32.BF16 R28, R140.reuse, R144, R28 ;  /* 0x000000908c1c723c */ /* 0x060ff0000004181c */
[----:B------:R-:W-:Y:S01]  /*5f30*/  HMMA.16816.F32.BF16 R32, R140, R146, R32 ;  /* 0x000000928c20723c */ /* 0x000fe20000041820 */
[----:B------:R-:W-:Y:S07]  /*5f40*/  LDSM.16.M88.4 R140, [R178+0x5000] ;  /* 0x00500000b28c783b */ /* 0x000fee0000000200 */
[C---:B---3--:R-:W-:Y:S01]  /*5f50*/  HMMA.16816.F32.BF16 R4, R148.reuse, R152, R4 ;  /* 0x000000989404723c */ /* 0x048fe20000041804 */
[----:B------:R-:W-:Y:S07]  /*5f60*/  LDSM.16.M88.4 R144, [R178+0x5800] ;  /* 0x00580000b290783b */ /* 0x000fee0000000200 */
[C---:B------:R-:W-:Y:S01]  /*5f70*/  HMMA.16816.F32.BF16 R8, R148.reuse, R154, R8 ;  /* 0x0000009a9408723c */ /* 0x040fe20000041808 */
[----:B------:R-:W-:Y:S07]  /*5f80*/  LDSM.16.M88.4 R152, [R181+0x8000] ;  /* 0x00800000b598783b */ /* 0x000fee0000000200 */
[C---:B------:R-:W-:Y:S08]  /*5f90*/  HMMA.16816.F32.BF16 R12, R148.reuse, R136, R12 ;  /* 0x00000088940c723c */ /* 0x040ff0000004180c */
[C---:B------:R-:W-:Y:S01]  /*5fa0*/  HMMA.16816.F32.BF16 R16, R148.reuse, R138, R16 ;  /* 0x0000008a9410723c */ /* 0x040fe20000041810 */
[----:B------:R-:W3:Y:S07]  /*5fb0*/  LDSM.16.M88.4 R136, [R178+0x4800] ;  /* 0x00480000b288783b */ /* 0x000eee0000000200 */
[C---:B-1----:R-:W-:Y:S08]  /*5fc0*/  HMMA.16816.F32.BF16 R20, R148.reuse, R168, R20 ;  /* 0x000000a89414723c */ /* 0x042ff00000041814 */
[C---:B------:R-:W-:Y:S01]  /*5fd0*/  HMMA.16816.F32.BF16 R24, R148.reuse, R170, R24 ;  /* 0x000000aa9418723c */ /* 0x040fe20000041818 */
[----:B------:R-:W1:Y:S07]  /*5fe0*/  LDSM.16.M88.4 R168, [R175+0x4000] ;  /* 0x00400000afa8783b */ /* 0x000e6e0000000200 */
[C---:B----4-:R-:W-:Y:S08]  /*5ff0*/  HMMA.16816.F32.BF16 R28, R148.reuse, R156, R28 ;  /* 0x0000009c941c723c */ /* 0x050ff0000004181c */
[----:B------:R-:W-:Y:S08]  /*6000*/  HMMA.16816.F32.BF16 R32, R148, R158, R32 ;  /* 0x0000009e9420723c */ /* 0x000ff00000041820 */
[C---:B--2---:R-:W-:Y:S08]  /*6010*/  HMMA.16816.F32.BF16 R4, R160.reuse, R164, R4 ;  /* 0x000000a4a004723c */ /* 0x044ff00000041804 */
[C---:B------:R-:W-:Y:S08]  /*6020*/  HMMA.16816.F32.BF16 R8, R160.reuse, R166, R8 ;  /* 0x000000a6a008723c */ /* 0x040ff00000041808 */
[C---:B---3--:R-:W-:Y:S08]  /*6030*/  HMMA.16816.F32.BF16 R12, R160.reuse, R136, R12 ;  /* 0x00000088a00c723c */ /* 0x048ff0000004180c */
[C---:B------:R-:W-:Y:S01]  /*6040*/  HMMA.16816.F32.BF16 R16, R160.reuse, R138, R16 ;  /* 0x0000008aa010723c */ /* 0x040fe20000041810 */
[----:B------:R-:W2:Y:S07]  /*6050*/  LDSM.16.M88.4 R136, [R175+0x4800] ;  /* 0x00480000af88783b */ /* 0x000eae0000000200 */
[C---:B------:R-:W-:Y:S08]  /*6060*/  HMMA.16816.F32.BF16 R20, R160.reuse, R140, R20 ;  /* 0x0000008ca014723c */ /* 0x040ff00000041814 */
[C---:B------:R-:W-:Y:S08]  /*6070*/  HMMA.16816.F32.BF16 R24, R160.reuse, R142, R24 ;  /* 0x0000008ea018723c */ /* 0x040ff00000041818 */
[C---:B------:R-:W-:Y:S08]  /*6080*/  HMMA.16816.F32.BF16 R28, R160.reuse, R144, R28 ;  /* 0x00000090a01c723c */ /* 0x040ff0000004181c */
[----:B------:R-:W-:Y:S08]  /*6090*/  HMMA.16816.F32.BF16 R32, R160, R146, R32 ;  /* 0x00000092a020723c */ /* 0x000ff00000041820 */
[C---:B-1----:R-:W-:Y:S08]  /*60a0*/  HMMA.16816.F32.BF16 R4, R152.reuse, R168, R4 ;  /* 0x000000a89804723c */ /* 0x042ff00000041804 */
[C---:B------:R-:W-:Y:S08]  /*60b0*/  HMMA.16816.F32.BF16 R8, R152.reuse, R170, R8 ;  /* 0x000000aa9808723c */ /* 0x040ff00000041808 */
[C---:B--2---:R-:W-:Y:S08]  /*60c0*/  HMMA.16816.F32.BF16 R12, R152.reuse, R136, R12 ;  /* 0x00000088980c723c */ /* 0x044ff0000004180c */
[C---:B------:R-:W-:Y:S04]  /*60d0*/  HMMA.16816.F32.BF16 R16, R152.reuse, R138, R16 ;  /* 0x0000008a9810723c */ /* 0x040fe80000041810 */
[----:B------:R-:W-:Y:S04]  /*60e0*/  FMUL.FTZ R0, R4, c[0x0][0x320] ;  /* 0x0000c80004007a20 */ /* 0x000fe80000410000 */
[----:B------:R1:W-:Y:S01]  /*60f0*/  MUFU.TANH R140, R0 ;  /* 0x00000000008c7308 */ /* 0x0003e20000002400 */
[----:B------:R-:W-:Y:S09]  /*6100*/  FMUL.FTZ R3, R11, c[0x0][0x320] ;  /* 0x0000c8000b037a20 */ /* 0x000ff20000410000 */
[----:B------:R-:W-:Y:S06]  /*6110*/  MUFU.TANH R144, R3 ;  /* 0x0000000300907308 */ /* 0x000fec0000002400 */
[----:B------:R-:W-:Y:S04]  /*6120*/  FMUL.FTZ R2, R16, c[0x0][0x320] ;  /* 0x0000c80010027a20 */ /* 0x000fe80000410000 */
[----:B------:R-:W-:Y:S01]  /*6130*/  MUFU.TANH R150, R2 ;  /* 0x0000000200967308 */ /* 0x000fe20000002400 */
[----:B-1----:R-:W-:Y:S09]  /*6140*/  FMUL.FTZ R0, R5, c[0x0][0x320] ;  /* 0x0000c80005007a20 */ /* 0x002ff20000410000 */
[----:B------:R1:W-:Y:S02]  /*6150*/  MUFU.TANH R141, R0 ;  /* 0x00000000008d7308 */ /* 0x0003e40000002400 */
[----:B-1----:R-:W-:Y:S08]  /*6160*/  FMUL.FTZ R0, R6, c[0x0][0x320] ;  /* 0x0000c80006007a20 */ /* 0x002ff00000410000 */
[----:B------:R1:W2:Y:S02]  /*6170*/  MUFU.TANH R146, R0 ;  /* 0x0000000000927308 */ /* 0x0002a40000002400 */
[----:B-1----:R-:W-:Y:S02]  /*6180*/  FMUL.FTZ R0, R7, c[0x0][0x320] ;  /* 0x0000c80007007a20 */ /* 0x002fe40000410000 */
[----:B------:R-:W1:Y:S06]  /*6190*/  LDSM.16.M88.4 R4, [R175+0x5000] ;  /* 0x00500000af04783b */ /* 0x000e6c0000000200 */
[----:B------:R3:W4:Y:S02]  /*61a0*/  MUFU.TANH R145, R0 ;  /* 0x0000000000917308 */ /* 0x0007240000002400 */
[----:B---3--:R-:W-:Y:S08]  /*61b0*/  FMUL.FTZ R0, R8, c[0x0][0x320] ;  /* 0x0000c80008007a20 */ /* 0x008ff00000410000 */
[----:B------:R3:W-:Y:S01]  /*61c0*/  MUFU.TANH R142, R0 ;  /* 0x00000000008e7308 */ /* 0x0007e20000002400 */
[C---:B-1----:R-:W-:Y:S08]  /*61d0*/  HMMA.16816.F32.BF16 R20, R152.reuse, R4, R20 ;  /* 0x000000049814723c */ /* 0x042ff00000041814 */
[C---:B------:R-:W-:Y:S04]  /*61e0*/  HMMA.16816.F32.BF16 R24, R152.reuse, R6, R24 ;  /* 0x000000069818723c */ /* 0x040fe80000041818 */
[----:B---3--:R-:W-:Y:S03]  /*61f0*/  FMUL.FTZ R0, R9, c[0x0][0x320] ;  /* 0x0000c80009007a20 */ /* 0x008fe60000410000 */
[----:B------:R-:W-:Y:S01]  /*6200*/  @P3 SHF.R.S32.HI R6, RZ, 0x1f, R196 ;  /* 0x0000001fff063819 */ /* 0x000fe200000114c4 */
[----:B------:R1:W-:Y:S04]  /*6210*/  MUFU.TANH R137, R0 ;  /* 0x0000000000897308 */ /* 0x0003e80000002400 */
[----:B------:R-:W-:Y:S04]  /*6220*/  @P3 IMAD R6, R6, c[0x0][0x1e0], RZ ;  /* 0x0000780006063a24 */ /* 0x000fe800078e02ff */
[----:B------:R-:W-:Y:S02]  /*6230*/  @P3 IMAD R6, R196, c[0x0][0x1e4], R6 ;  /* 0x00007900c4063a24 */ /* 0x000fe400078e0206 */
[----:B-1----:R-:W-:Y:S02]  /*6240*/  FMUL.FTZ R0, R10, c[0x0][0x320] ;  /* 0x0000c8000a007a20 */ /* 0x002fe40000410000 */
[----:B------:R-:W1:Y:S01]  /*6250*/  LDSM.16.M88.4 R8, [R175+0x5800] ;  /* 0x00580000af08783b */ /* 0x000e620000000200 */
[----:B------:R-:W-:Y:S04]  /*6260*/  DEPBAR.LE SB0, 0x0 ;  /* 0x000080000000791a */ /* 0x000fe80000000000 */
[----:B------:R3:W5:Y:S03]  /*6270*/  MUFU.TANH R143, R0 ;  /* 0x00000000008f7308 */ /* 0x0007660000002400 */
[----:B------:R-:W-:Y:S01]  /*6280*/  BAR.SYNC.DEFER_BLOCKING 0x0 ;  /* 0x0000000000007b1d */ /* 0x000fe20000010000 */
[----:B---3--:R-:W-:Y:S06]  /*6290*/  FMUL.FTZ R0, R12, c[0x0][0x320] ;  /* 0x0000c8000c007a20 */ /* 0x008fec0000410000 */
[----:B------:R3:W-:Y:S01]  /*62a0*/  MUFU.TANH R139, R0 ;  /* 0x00000000008b7308 */ /* 0x0007e20000002400 */
[C---:B-1----:R-:W-:Y:S07]  /*62b0*/  HMMA.16816.F32.BF16 R28, R152.reuse, R8, R28 ;  /* 0x00000008981c723c */ /* 0x042fee000004181c */
[----:B------:R-:W-:Y:S01]  /*62c0*/  @P3 MOV R9, c[0x0][0x1e4] ;  /* 0x0000790000093a02 */ /* 0x000fe20000000f00 */
[----:B------:R-:W-:Y:S04]  /*62d0*/  HMMA.16816.F32.BF16 R32, R152, R10, R32 ;  /* 0x0000000a9820723c */ /* 0x000fe80000041820 */
[----:B---3--:R-:W-:Y:S04]  /*62e0*/  FMUL.FTZ R0, R13, c[0x0][0x320] ;  /* 0x0000c8000d007a20 */ /* 0x008fe80000410000 */
[----:B------:R1:W-:Y:S08]  /*62f0*/  MUFU.TANH R147, R0 ;  /* 0x0000000000937308 */ /* 0x0003f00000002400 */
[----:B------:R-:W-:Y:S04]  /*6300*/  FMUL.FTZ R2, R31, c[0x0][0x320] ;  /* 0x0000c8001f027a20 */ /* 0x000fe80000410000 */
[----:B------:R2:W-:Y:S04]  /*6310*/  MUFU.TANH R215, R2 ;  /* 0x0000000200d77308 */ /* 0x0005e80000002400 */
[----:B------:R-:W-:Y:S06]  /*6320*/  FMUL.FTZ R3, R32, c[0x0][0x320] ;  /* 0x0000c80020037a20 */ /* 0x000fec0000410000 */
[----:B------:R3:W-:Y:S01]  /*6330*/  MUFU.TANH R216, R3 ;  /* 0x0000000300d87308 */ /* 0x0007e20000002400 */
[----:B-1----:R-:W-:Y:S09]  /*6340*/  FMUL.FTZ R0, R14, c[0x0][0x320] ;  /* 0x0000c8000e007a20 */ /* 0x002ff20000410000 */
[----:B------:R1:W1:Y:S01]  /*6350*/  MUFU.TANH R148, R0 ;  /* 0x0000000000947308 */ /* 0x0002620000002400 */
[----:B--2---:R-:W-:Y:S04]  /*6360*/  FMNMX.FTZ R2, R146, R102, !PT ;  /* 0x0000006692027209 */ /* 0x004fe80007810000 */
[----:B----4-:R-:W-:Y:S04]  /*6370*/  FMNMX.FTZ R2, R145, R2, !PT ;  /* 0x0000000291027209 */ /* 0x010fe80007810000 */
[----:B-----5:R-:W-:Y:S01]  /*6380*/  FMNMX.FTZ R2, R143, R2, !PT ;  /* 0x000000028f027209 */ /* 0x020fe20007810000 */
[----:B---3--:R-:W-:Y:S03]  /*6390*/  FMUL.FTZ R3, R33, c[0x0][0x320] ;  /* 0x0000c80021037a20 */ /* 0x008fe60000410000 */
[----:B------:R-:W-:Y:S01]  /*63a0*/  FMNMX.FTZ R2, R144, R2, !PT ;  /* 0x0000000290027209 */ /* 0x000fe20007810000 */
[----:B------:R2:W-:Y:S01]  /*63b0*/  MUFU.TANH R217, R3 ;  /* 0x0000000300d97308 */ /* 0x0005e20000002400 */
[----:B-1----:R-:W-:Y:S02]  /*63c0*/  FMUL.FTZ R0, R15, c[0x0][0x320] ;  /* 0x0000c8000f007a20 */ /* 0x002fe40000410000 */
[----:B------:R-:W-:Y:S07]  /*63d0*/  FMNMX.FTZ R2, R148, R2, !PT ;  /* 0x0000000294027209 */ /* 0x000fee0007810000 */
[----:B------:R1:W3:Y:S01]  /*63e0*/  MUFU.TANH R149, R0 ;  /* 0x0000000000957308 */ /* 0x0002e20000002400 */
[----:B--2---:R-:W-:Y:S09]  /*63f0*/  FMUL.FTZ R3, R34, c[0x0][0x320] ;  /* 0x0000c80022037a20 */ /* 0x004ff20000410000 */
[----:B------:R-:W-:Y:S01]  /*6400*/  MUFU.TANH R103, R3 ;  /* 0x0000000300677308 */ /* 0x000fe20000002400 */
[----:B-1----:R-:W-:Y:S01]  /*6410*/  FMUL.FTZ R0, R17, c[0x0][0x320] ;  /* 0x0000c80011007a20 */ /* 0x002fe20000410000 */
[----:B---3--:R-:W-:Y:S08]  /*6420*/  FMNMX.FTZ R2, R149, R2, !PT ;  /* 0x0000000295027209 */ /* 0x008ff00007810000 */
[----:B------:R1:W-:Y:S02]  /*6430*/  MUFU.TANH R151, R0 ;  /* 0x0000000000977308 */ /* 0x0003e40000002400 */
[----:B-1----:R-:W-:Y:S08]  /*6440*/  FMUL.FTZ R0, R18, c[0x0][0x320] ;  /* 0x0000c80012007a20 */ /* 0x002ff00000410000 */
[----:B------:R1:W2:Y:S02]  /*6450*/  MUFU.TANH R156, R0 ;  /* 0x00000000009c7308 */ /* 0x0002a40000002400 */
[----:B-1----:R-:W-:Y:S01]  /*6460*/  FMUL.FTZ R0, R19, c[0x0][0x320] ;  /* 0x0000c80013007a20 */ /* 0x002fe20000410000 */
[----:B--2---:R-:W-:Y:S07]  /*6470*/  FMNMX.FTZ R2, R156, R2, !PT ;  /* 0x000000029c027209 */ /* 0x004fee0007810000 */
[----:B------:R1:W2:Y:S02]  /*6480*/  MUFU.TANH R157, R0 ;  /* 0x00000000009d7308 */ /* 0x0002a40000002400 */
[----:B-1----:R-:W-:Y:S01]  /*6490*/  FMUL.FTZ R0, R20, c[0x0][0x320] ;  /* 0x0000c80014007a20 */ /* 0x002fe20000410000 */
[----:B--2---:R-:W-:Y:S07]  /*64a0*/  FMNMX.FTZ R3, R157, R2, !PT ;  /* 0x000000029d037209 */ /* 0x004fee0007810000 */
[----:B------:R1:W-:Y:S02]  /*64b0*/  MUFU.TANH R165, R0 ;  /* 0x0000000000a57308 */ /* 0x0003e40000002400 */
[----:B-1----:R-:W-:Y:S08]  /*64c0*/  FMUL.FTZ R0, R21, c[0x0][0x320] ;  /* 0x0000c80015007a20 */ /* 0x002ff00000410000 */
        /* <DEDUP_REMOVED lines=8> */
[----:B------:R1:W2:Y:S02]  /*6550*/  MUFU.TANH R203, R0 ;  /* 0x0000000000cb7308 */ /* 0x0002a40000002400 */
[----:B-1----:R-:W-:Y:S08]  /*6560*/  FMUL.FTZ R0, R25, c[0x0][0x320] ;  /* 0x0000c80019007a20 */ /* 0x002ff00000410000 */
[----:B------:R1:W3:Y:S02]  /*6570*/  MUFU.TANH R205, R0 ;  /* 0x0000000000cd7308 */ /* 0x0002e40000002400 */
[----:B-1----:R-:W-:Y:S08]  /*6580*/  FMUL.FTZ R0, R26, c[0x0][0x320] ;  /* 0x0000c8001a007a20 */ /* 0x002ff00000410000 */
[----:B------:R1:W4:Y:S02]  /*6590*/  MUFU.TANH R206, R0 ;  /* 0x0000000000ce7308 */ /* 0x0003240000002400 */
[----:B-1----:R-:W-:Y:S08]  /*65a0*/  FMUL.FTZ R0, R27, c[0x0][0x320] ;  /* 0x0000c8001b007a20 */ /* 0x002ff00000410000 */
[----:B------:R1:W-:Y:S02]  /*65b0*/  MUFU.TANH R207, R0 ;  /* 0x0000000000cf7308 */ /* 0x0003e40000002400 */
[----:B-1----:R-:W-:Y:S08]  /*65c0*/  FMUL.FTZ R0, R28, c[0x0][0x320] ;  /* 0x0000c8001c007a20 */ /* 0x002ff00000410000 */
[----:B------:R1:W5:Y:S02]  /*65d0*/  MUFU.TANH R154, R0 ;  /* 0x00000000009a7308 */ /* 0x0003640000002400 */
[----:B-1----:R-:W-:Y:S08]  /*65e0*/  FMUL.FTZ R0, R29, c[0x0][0x320] ;  /* 0x0000c8001d007a20 */ /* 0x002ff00000410000 */
[----:B------:R1:W1:Y:S02]  /*65f0*/  MUFU.TANH R155, R0 ;  /* 0x00000000009b7308 */ /* 0x0002640000002400 */
[----:B-1----:R-:W-:Y:S08]  /*6600*/  FMUL.FTZ R0, R30, c[0x0][0x320] ;  /* 0x0000c8001e007a20 */ /* 0x002ff00000410000 */
[----:B------:R1:W1:Y:S02]  /*6610*/  MUFU.TANH R214, R0 ;  /* 0x0000000000d67308 */ /* 0x0002640000002400 */
[----:B-1----:R-:W-:Y:S04]  /*6620*/  FMNMX.FTZ R0, R140, R101, !PT ;  /* 0x000000658c007209 */ /* 0x002fe80007810000 */
[----:B------:R-:W-:Y:S04]  /*6630*/  FMNMX.FTZ R0, R141, R0, !PT ;  /* 0x000000008d007209 */ /* 0x000fe80007810000 */
[----:B------:R-:W-:Y:S04]  /*6640*/  FMNMX.FTZ R0, R142, R0, !PT ;  /* 0x000000008e007209 */ /* 0x000fe80007810000 */
[----:B------:R-:W-:Y:S04]  /*6650*/  FMNMX.FTZ R0, R137, R0, !PT ;  /* 0x0000000089007209 */ /* 0x000fe80007810000 */
[----:B------:R-:W-:Y:S04]  /*6660*/  FMNMX.FTZ R0, R139, R0, !PT ;  /* 0x000000008b007209 */ /* 0x000fe80007810000 */
[----:B------:R-:W-:Y:S04]  /*6670*/  FMNMX.FTZ R0, R147, R0, !PT ;  /* 0x0000000093007209 */ /* 0x000fe80007810000 */
[----:B------:R-:W-:Y:S04]  /*6680*/  FMNMX.FTZ R0, R150, R0, !PT ;  /* 0x0000000096007209 */ /* 0x000fe80007810000 */
[----:B------:R-:W-:Y:S04]  /*6690*/  FMNMX.FTZ R0, R151, R0, !PT ;  /* 0x0000000097007209 */ /* 0x000fe80007810000 */
[----:B------:R-:W-:Y:S04]  /*66a0*/  FMNMX.FTZ R0, R165, R0, !PT ;  /* 0x00000000a5007209 */ /* 0x000fe80007810000 */
[----:B------:R-:W-:Y:S01]  /*66b0*/  FMNMX.FTZ R2, R166, R0, !PT ;  /* 0x00000000a6027209 */ /* 0x000fe20007810000 */
[----:B------:R-:W-:Y:S03]  /*66c0*/  FMUL.FTZ R0, R35, c[0x0][0x320] ;  /* 0x0000c80023007a20 */ /* 0x000fe60000410000 */
[----:B--2---:R-:W-:Y:S01]  /*66d0*/  FMNMX.FTZ R2, R203, R2, !PT ;  /* 0x00000002cb027209 */ /* 0x004fe20007810000 */
[----:B------:R3:W1:Y:S03]  /*66e0*/  MUFU.TANH R136, R0 ;  /* 0x0000000000887308 */ /* 0x0006660000002400 */
[----:B---3--:R-:W-:Y:S02]  /*66f0*/  FMNMX.FTZ R0, R205, R2, !PT ;  /* 0x00000002cd007209 */ /* 0x008fe40007810000 */
[----:B----4-:R-:W-:Y:S02]  /*6700*/  FMNMX.FTZ R2, R206, R3, !PT ;  /* 0x00000003ce027209 */ /* 0x010fe40007810000 */
[----:B-----5:R-:W-:Y:S02]  /*6710*/  FMNMX.FTZ R0, R154, R0, !PT ;  /* 0x000000009a007209 */ /* 0x020fe40007810000 */
[----:B------:R-:W-:Y:S02]  /*6720*/  FMNMX.FTZ R2, R207, R2, !PT ;  /* 0x00000002cf027209 */ /* 0x000fe40007810000 */
[----:B------:R-:W-:Y:S02]  /*6730*/  FMNMX.FTZ R0, R155, R0, !PT ;  /* 0x000000009b007209 */ /* 0x000fe40007810000 */
[----:B------:R-:W-:Y:S02]  /*6740*/  FMNMX.FTZ R2, R214, R2, !PT ;  /* 0x00000002d6027209 */ /* 0x000fe40007810000 */
[----:B------:R-:W-:Y:S02]  /*6750*/  FMNMX.FTZ R3, R216, R0, !PT ;  /* 0x00000000d8037209 */ /* 0x000fe40007810000 */
[----:B------:R-:W-:Y:S02]  /*6760*/  FMNMX.FTZ R0, R215, R2, !PT ;  /* 0x00000002d7007209 */ /* 0x000fe40007810000 */
[----:B------:R-:W-:Y:S02]  /*6770*/  FMNMX.FTZ R3, R217, R3, !PT ;  /* 0x00000003d9037209 */ /* 0x000fe40007810000 */
[----:B------:R-:W-:Y:S03]  /*6780*/  FMNMX.FTZ R0, R103, R0, !PT ;  /* 0x0000000067007209 */ /* 0x000fe60007810000 */
[----:B------:R-:W2:Y:S01]  /*6790*/  SHFL.BFLY PT, R4, R3, 0x2, 0x1f ;  /* 0x0c401f0003047f89 */ /* 0x000ea200000e0000 */
[----:B-1----:R-:W-:Y:S07]  /*67a0*/  FMNMX.FTZ R0, R136, R0, !PT ;  /* 0x0000000088007209 */ /* 0x002fee0007810000 */
[----:B------:R-:W1:Y:S01]  /*67b0*/  SHFL.BFLY PT, R2, R0, 0x2, 0x1f ;  /* 0x0c401f0000027f89 */ /* 0x000e6200000e0000 */
[----:B--2---:R-:W-:Y:S07]  /*67c0*/  FMNMX.FTZ R4, R3, R4, !PT ;  /* 0x0000000403047209 */ /* 0x004fee0007810000 */
[----:B------:R-:W2:Y:S01]  /*67d0*/  SHFL.BFLY PT, R5, R4, 0x1, 0x1f ;  /* 0x0c201f0004057f89 */ /* 0x000ea200000e0000 */
[----:B-1----:R-:W-:Y:S07]  /*67e0*/  FMNMX.FTZ R0, R0, R2, !PT ;  /* 0x0000000200007209 */ /* 0x002fee0007810000 */
[----:B------:R-:W1:Y:S01]  /*67f0*/  SHFL.BFLY PT, R3, R0, 0x1, 0x1f ;  /* 0x0c201f0000037f89 */ /* 0x000e6200000e0000 */
[----:B--2---:R-:W-:Y:S01]  /*6800*/  FMNMX.FTZ R100, R4, R5, !PT ;  /* 0x0000000504647209 */ /* 0x004fe20007810000 */
[----:B------:R-:W-:Y:S04]  /*6810*/  @P3 IMAD.WIDE.U32 R4, R196, c[0x0][0x1e0], RZ ;  /* 0x00007800c4043a25 */ /* 0x000fe800078e00ff */
[C---:B------:R-:W-:Y:S01]  /*6820*/  FMUL.FTZ R138, R100.reuse, c[0x0][0x2d0] ;  /* 0x0000b400648a7a20 */ /* 0x040fe20000410000 */
[----:B------:R-:W-:Y:S01]  /*6830*/  @P3 IADD3 R6, R5, R6, RZ ;  /* 0x0000000605063210 */ /* 0x000fe20007ffe0ff */
[----:B------:R-:W-:Y:S01]  /*6840*/  FADD.FTZ R2, -R100, R101 ;  /* 0x0000006564027221 */ /* 0x000fe20000010100 */
[----:B------:R-:W-:Y:S01]  /*6850*/  @P3 SHF.L.U32 R5, R4, 0x6, RZ ;  /* 0x0000000604053819 */ /* 0x000fe200000006ff */
[----:B------:R-:W-:Y:S01]  /*6860*/  FFMA.FTZ R10, R140, c[0x0][0x2d0], -R138 ;  /* 0x0000b4008c0a7a23 */ /* 0x000fe2000001088a */
[----:B------:R-:W-:Y:S01]  /*6870*/  @P3 SHF.L.U64.HI R4, R4, 0x6, R6 ;  /* 0x0000000604043819 */ /* 0x000fe20000010206 */
[--C-:B------:R-:W-:Y:S01]  /*6880*/  FFMA.FTZ R15, R142, c[0x0][0x2d0], -R138.reuse ;  /* 0x0000b4008e0f7a23 */ /* 0x100fe2000001088a */
[----:B------:R-:W-:Y:S01]  /*6890*/  @P3 MOV R6, c[0x0][0x1e0] ;  /* 0x0000780000063a02 */ /* 0x000fe20000000f00 */
[----:B------:R2:W-:Y:S01]  /*68a0*/  MUFU.EX2 R201, R10 ;  /* 0x0000000a00c97308 */ /* 0x0005e20000000800 */
[----:B------:R-:W-:Y:S02]  /*68b0*/  @P3 IADD3 R8, P6, R5, R208, RZ ;  /* 0x000000d005083210 */ /* 0x000fe40007fde0ff */
[----:B------:R-:W-:Y:S02]  /*68c0*/  @P3 LEA R7, P4, R6, R5, 0x5 ;  /* 0x0000000506073211 */ /* 0x000fe400078828ff */
[----:B------:R-:W-:Y:S02]  /*68d0*/  @P3 LEA R18, P5, R8, c[0x0][0x1c8], 0x1 ;  /* 0x0000720008123a11 */ /* 0x000fe400078a08ff */
[----:B------:R-:W-:Y:S01]  /*68e0*/  @P3 LEA.HI.X R6, R6, R4, R9, 0x5, P4 ;  /* 0x0000000406063211 */ /* 0x000fe200020f2c09 */
[----:B------:R-:W-:Y:S01]  /*68f0*/  FFMA.FTZ R9, R141, c[0x0][0x2d0], -R138 ;  /* 0x0000b4008d097a23 */ /* 0x000fe2000001088a */
[----:B-1----:R-:W-:Y:S01]  /*6900*/  FMNMX.FTZ R3, R0, R3, !PT ;  /* 0x0000000300037209 */ /* 0x002fe20007810000 */
[----:B------:R-:W-:Y:S01]  /*6910*/  MUFU.EX2 R199, R15 ;  /* 0x0000000f00c77308 */ /* 0x000fe20000000800 */
[----:B------:R-:W-:Y:S03]  /*6920*/  FMUL.FTZ R0, R2, c[0x0][0x2d0] ;  /* 0x0000b40002007a20 */ /* 0x000fe60000410000 */
[----:B------:R-:W-:Y:S04]  /*6930*/  FMUL.FTZ R101, R3, c[0x0][0x2d0] ;  /* 0x0000b40003657a20 */ /* 0x000fe80000410000 */
[----:B------:R-:W-:Y:S02]  /*6940*/  FFMA.FTZ R103, R103, c[0x0][0x2d0], -R101 ;  /* 0x0000b40067677a23 */ /* 0x000fe40000010865 */
[----:B------:R1:W-:Y:S01]  /*6950*/  MUFU.EX2 R200, R9 ;  /* 0x0000000900c87308 */ /* 0x0003e20000000800 */
[-C--:B--2---:R-:W-:Y:S02]  /*6960*/  @P3 IADD3.X R10, R4, R212.reuse, RZ, P6, !PT ;  /* 0x000000d4040a3210 */ /* 0x084fe400037fe4ff */
[----:B------:R-:W-:Y:S02]  /*6970*/  @P3 IADD3 R11, P6, R208, 0x40, RZ ;  /* 0x00000040d00b3810 */ /* 0x000fe40007fde0ff */
[----:B------:R-:W-:Y:S02]  /*6980*/  @P3 LEA.HI.X R19, R8, c[0x0][0x1cc], R10, 0x1, P5 ;  /* 0x0000730008133a11 */ /* 0x000fe400028f0c0a */
[----:B------:R-:W-:Y:S03]  /*6990*/  @P3 IADD3 R8, P5, R208, 0x80, RZ ;  /* 0x00000080d0083810 */ /* 0x000fe60007fbe0ff */
[----:B------:R2:W3:Y:S01]  /*69a0*/  MUFU.EX2 R2, R0 ;  /* 0x0000000000027308 */ /* 0x0004e20000000800 */
[C---:B------:R-:W-:Y:S01]  /*69b0*/  @P3 IADD3 R10, P4, R5.reuse, R11, RZ ;  /* 0x0000000b050a3210 */ /* 0x040fe20007f9e0ff */
[----:B------:R4:W-:Y:S01]  /*69c0*/  @P3 LDGSTS.E.BYPASS.LTC128B.128 [R195+0x6100], [R18.64], !P0 ;  /* 0x0610000012c33fae */ /* 0x0009e2000c101d46 */
[----:B------:R-:W-:Y:S02]  /*69d0*/  @P3 IADD3.X R16, RZ, R212, RZ, P5, !PT ;  /* 0x000000d4ff103210 */ /* 0x000fe40002ffe4ff */
[----:B------:R-:W-:Y:S05]  /*69e0*/  @P3 IADD3 R5, P5, R5, R8, RZ ;  /* 0x0000000805053210 */ /* 0x000fea0007fbe0ff */
[----:B------:R-:W-:Y:S01]  /*69f0*/  MUFU.EX2 R103, R103 ;  /* 0x0000006700677308 */ /* 0x000fe20000000800 */
[----:B-1----:R-:W-:Y:S02]  /*6a00*/  @P3 IADD3.X R9, RZ, R212, RZ, P6, !PT ;  /* 0x000000d4ff093210 */ /* 0x002fe400037fe4ff */
[----:B------:R-:W-:Y:S02]  /*6a10*/  @P3 LEA R14, P6, R10, c[0x0][0x1c8], 0x1 ;  /* 0x000072000a0e3a11 */ /* 0x000fe400078c08ff */
[C---:B------:R-:W-:Y:S02]  /*6a20*/  @P3 IADD3.X R13, R4.reuse, R9, RZ, P4, !PT ;  /* 0x00000009040d3210 */ /* 0x040fe400027fe4ff */
[----:B------:R-:W-:Y:S02]  /*6a30*/  @P3 LEA R12, P4, R5, c[0x0][0x1c8], 0x1 ;  /* 0x00007200050c3a11 */ /* 0x000fe400078808ff */
[----:B------:R-:W-:Y:S02]  /*6a40*/  @P3 IADD3.X R4, R4, R16, RZ, P5, !PT ;  /* 0x0000001004043210 */ /* 0x000fe40002ffe4ff */
[----:B------:R-:W-:Y:S01]  /*6a50*/  @P3 LEA.HI.X R15, R10, c[0x0][0x1cc], R13, 0x1, P6 ;  /* 0x000073000a0f3a11 */ /* 0x000fe200030f0c0d */
[----:B--2---:R-:W-:Y:S01]  /*6a60*/  FADD.FTZ R0, -R3, R102 ;  /* 0x0000006603007221 */ /* 0x004fe20000010100 */
[----:B------:R-:W-:Y:S01]  /*6a70*/  @P3 LEA.HI.X R13, R5, c[0x0][0x1cc], R4, 0x1, P4 ;  /* 0x00007300050d3a11 */ /* 0x000fe200020f0c04 */
[--C-:B------:R-:W-:Y:S01]  /*6a80*/  FFMA.FTZ R4, R137, c[0x0][0x2d0], -R138.reuse ;  /* 0x0000b40089047a23 */ /* 0x100fe2000001088a */
[C---:B------:R-:W-:Y:S01]  /*6a90*/  @P3 IADD3 R11, P6, R7.reuse, R11, RZ ;  /* 0x0000000b070b3210 */ /* 0x040fe20007fde0ff */
[----:B------:R1:W-:Y:S01]  /*6aa0*/  @P3 LDGSTS.E.BYPASS.LTC128B.128 [R195+0x8100], [R14.64], !P1 ;  /* 0x081000000ec33fae */ /* 0x0003e2000c901d46 */
[C---:B------:R-:W-:Y:S01]  /*6ab0*/  @P3 IADD3 R10, P5, R7.reuse, R208, RZ ;  /* 0x000000d0070a3210 */ /* 0x040fe20007fbe0ff */
[----:B------:R2:W-:Y:S01]  /*6ac0*/  MUFU.EX2 R198, R4 ;  /* 0x0000000400c67308 */ /* 0x0005e20000000800 */
[----:B------:R-:W-:Y:S01]  /*6ad0*/  @P3 IADD3 R5, P4, R7, R8, RZ ;  /* 0x0000000807053210 */ /* 0x000fe20007f9e0ff */
[----:B------:R-:W-:Y:S01]  /*6ae0*/  FFMA.FTZ R102, R139, c[0x0][0x2d0], -R138 ;  /* 0x0000b4008b667a23 */ /* 0x000fe2000001088a */
[----:B------:R-:W-:Y:S01]  /*6af0*/  @P3 IADD3.X R17, R6, R9, RZ, P6, !PT ;  /* 0x0000000906113210 */ /* 0x000fe200037fe4ff */
[----:B------:R-:W-:Y:S01]  /*6b00*/  FMUL.FTZ R0, R0, c[0x0][0x2d0] ;  /* 0x0000b40000007a20 */ /* 0x000fe20000410000 */
[----:B------:R-:W-:Y:S01]  /*6b10*/  @P3 LEA R8, P6, R10, c[0x0][0x1c8], 0x1 ;  /* 0x000072000a083a11 */ /* 0x000fe200078c08ff */
[----:B------:R1:W-:Y:S01]  /*6b20*/  @P3 LDGSTS.E.BYPASS.LTC128B.128 [R195+0xa100], [R12.64], !P2 ;  /* 0x0a1000000cc33fae */ /* 0x0003e2000d101d46 */
[----:B------:R-:W-:Y:S01]  /*6b30*/  @P3 IADD3.X R7, R6, R212, RZ, P5, !PT ;  /* 0x000000d406073210 */ /* 0x000fe20002ffe4ff */
[----:B---3--:R-:W-:Y:S01]  /*6b40*/  FMUL.FTZ R24, R2, R124 ;  /* 0x0000007c02187220 */ /* 0x008fe20000410000 */
[----:B------:R-:W-:Y:S01]  /*6b50*/  @P3 IADD3.X R16, R6, R16, RZ, P4, !PT ;  /* 0x0000001006103210 */ /* 0x000fe200027fe4ff */
[----:B------:R3:W-:Y:S01]  /*6b60*/  MUFU.EX2 R197, R102 ;  /* 0x0000006600c57308 */ /* 0x0007e20000000800 */
[----:B------:R-:W-:Y:S01]  /*6b70*/  @P3 LEA.HI.X R9, R10, c[0x0][0x1cc], R7, 0x1, P6 ;  /* 0x000073000a093a11 */ /* 0x000fe200030f0c07 */
[----:B------:R-:W-:Y:S01]  /*6b80*/  FFMA.FTZ R10, R146, c[0x0][0x2d0], -R101 ;  /* 0x0000b400920a7a23 */ /* 0x000fe20000010865 */
[C---:B------:R-:W-:Y:S01]  /*6b90*/  @P3 LEA R6, P5, R11.reuse, c[0x0][0x1c8], 0x1 ;  /* 0x000072000b063a11 */ /* 0x040fe200078a08ff */
[C---:B------:R-:W-:Y:S02]  /*6ba0*/  FMUL.FTZ R25, R2.reuse, R125 ;  /* 0x0000007d02197220 */ /* 0x040fe40000410000 */
[----:B------:R5:W-:Y:S01]  /*6bb0*/  @P3 LDGSTS.E.BYPASS.LTC128B.128 [R195+0x7100], [R8.64], !P0 ;  /* 0x0710000008c33fae */ /* 0x000be2000c101d46 */
[----:B------:R-:W-:Y:S01]  /*6bc0*/  @P3 LEA.HI.X R7, R11, c[0x0][0x1cc], R17, 0x1, P5 ;  /* 0x000073000b073a11 */ /* 0x000fe200028f0c11 */
[C---:B------:R-:W-:Y:S02]  /*6bd0*/  FMUL.FTZ R17, R2.reuse, R117 ;  /* 0x0000007502117220 */ /* 0x040fe40000410000 */
[----:B------:R4:W-:Y:S01]  /*6be0*/  MUFU.EX2 R164, R10 ;  /* 0x0000000a00a47308 */ /* 0x0009e20000000800 */
[C---:B------:R-:W-:Y:S02]  /*6bf0*/  FMUL.FTZ R32, R2.reuse, R132 ;  /* 0x0000008402207220 */ /* 0x040fe40000410000 */
[C---:B------:R-:W-:Y:S01]  /*6c00*/  FMUL.FTZ R33, R2.reuse, R133 ;  /* 0x0000008502217220 */ /* 0x040fe20000410000 */
[C---:B--2---:R-:W-:Y:S01]  /*6c10*/  @P3 LEA R4, P4, R5.reuse, c[0x0][0x1c8], 0x1 ;  /* 0x0000720005043a11 */ /* 0x044fe200078808ff */
[----:B------:R2:W-:Y:S01]  /*6c20*/  @P3 LDGSTS.E.BYPASS.LTC128B.128 [R195+0x9100], [R6.64], !P1 ;  /* 0x0910000006c33fae */ /* 0x0005e2000c901d46 */
[C---:B------:R-:W-:Y:S02]  /*6c30*/  FMUL.FTZ R36, R2.reuse, R36 ;  /* 0x0000002402247220 */ /* 0x040fe40000410000 */
[----:B------:R-:W-:Y:S01]  /*6c40*/  @P3 LEA.HI.X R5, R5, c[0x0][0x1cc], R16, 0x1, P4 ;  /* 0x0000730005053a11 */ /* 0x000fe200020f0c10 */
[C---:B------:R-:W-:Y:S01]  /*6c50*/  FMUL.FTZ R16, R2.reuse, R116 ;  /* 0x0000007402107220 */ /* 0x040fe20000410000 */
[----:B------:R-:W2:Y:S01]  /*6c60*/  MUFU.EX2 R0, R0 ;  /* 0x0000000000007308 */ /* 0x000ea20000000800 */
[C---:B------:R-:W-:Y:S02]  /*6c70*/  FMUL.FTZ R37, R2.reuse, R37 ;  /* 0x0000002502257220 */ /* 0x040fe40000410000 */
[----:B------:R2:W-:Y:S01]  /*6c80*/  @P3 LDGSTS.E.BYPASS.LTC128B.128 [R195+0xb100], [R4.64], !P2 ;  /* 0x0b10000004c33fae */ /* 0x0005e2000d101d46 */
[--C-:B---3--:R-:W-:Y:S02]  /*6c90*/  FFMA.FTZ R102, R147, c[0x0][0x2d0], -R138.reuse ;  /* 0x0000b40093667a23 */ /* 0x108fe4000001088a */
[C---:B------:R-:W-:Y:S02]  /*6ca0*/  FMUL.FTZ R40, R2.reuse, R40 ;  /* 0x0000002802287220 */ /* 0x040fe40000410000 */
[C---:B------:R-:W-:Y:S02]  /*6cb0*/  FMUL.FTZ R41, R2.reuse, R41 ;  /* 0x0000002902297220 */ /* 0x040fe40000410000 */
[----:B------:R3:W-:Y:S01]  /*6cc0*/  MUFU.EX2 R171, R102 ;  /* 0x0000006600ab7308 */ /* 0x0007e20000000800 */
[----:B-1----:R-:W1:Y:S01]  /*6cd0*/  LDSM.16.MT88.4 R12, [R173] ;  /* 0x00000000ad0c783b */ /* 0x002e620000004200 */
[C---:B------:R-:W-:Y:S02]  /*6ce0*/  FMUL.FTZ R44, R2.reuse, R44 ;  /* 0x0000002c022c7220 */ /* 0x040fe40000410000 */
[--C-:B----4-:R-:W-:Y:S02]  /*6cf0*/  FFMA.FTZ R10, R145, c[0x0][0x2d0], -R101.reuse ;  /* 0x0000b400910a7a23 */ /* 0x110fe40000010865 */
[--C-:B-----5:R-:W-:Y:S02]  /*6d00*/  FFMA.FTZ R8, R143, c[0x0][0x2d0], -R101.reuse ;  /* 0x0000b4008f087a23 */ /* 0x120fe40000010865 */
[C---:B------:R-:W-:Y:S01]  /*6d10*/  FMUL.FTZ R9, R2.reuse, R109 ;  /* 0x0000006d02097220 */ /* 0x040fe20000410000 */
[----:B------:R-:W4:Y:S01]  /*6d20*/  LDSM.16.MT88.4 R20, [R174] ;  /* 0x00000000ae14783b */ /* 0x000f220000004200 */
[----:B------:R-:W5:Y:S01]  /*6d30*/  MUFU.EX2 R163, R10 ;  /* 0x0000000a00a37308 */ /* 0x000f620000000800 */
[C---:B------:R-:W-:Y:S02]  /*6d40*/  FMUL.FTZ R45, R2.reuse, R45 ;  /* 0x0000002d022d7220 */ /* 0x040fe40000410000 */
[----:B------:R-:W-:Y:S02]  /*6d50*/  FMUL.FTZ R48, R2, R48 ;  /* 0x0000003002307220 */ /* 0x000fe40000410000 */
[----:B--2---:R-:W-:Y:S01]  /*6d60*/  FMUL.FTZ R6, R0, R106 ;  /* 0x0000006a00067220 */ /* 0x004fe20000410000 */
[----:B------:R-:W-:Y:S01]  /*6d70*/  F2FP.BF16.PACK_AB R106, R198, R199 ;  /* 0x000000c7c66a723e */ /* 0x000fe200000010ff */
[C---:B------:R-:W-:Y:S01]  /*6d80*/  FMUL.FTZ R7, R0.reuse, R107 ;  /* 0x0000006b00077220 */ /* 0x040fe20000410000 */
[----:B------:R-:W2:Y:S01]  /*6d90*/  LDSM.16.MT88.4 R28, [R177] ;  /* 0x00000000b11c783b */ /* 0x000ea20000004200 */
[----:B------:R-:W-:Y:S01]  /*6da0*/  FMUL.FTZ R11, R0, R111 ;  /* 0x0000006f000b7220 */ /* 0x000fe20000410000 */
[----:B------:R1:W-:Y:S01]  /*6db0*/  MUFU.EX2 R162, R8 ;  /* 0x0000000800a27308 */ /* 0x0003e20000000800 */
[--C-:B------:R-:W-:Y:S02]  /*6dc0*/  FFMA.FTZ R4, R144, c[0x0][0x2d0], -R101.reuse ;  /* 0x0000b40090047a23 */ /* 0x100fe40000010865 */
[----:B------:R-:W-:Y:S02]  /*6dd0*/  FMUL.FTZ R5, R2, R105 ;  /* 0x0000006902057220 */ /* 0x000fe40000410000 */
[--C-:B---3--:R-:W-:Y:S01]  /*6de0*/  FFMA.FTZ R102, R148, c[0x0][0x2d0], -R101.reuse ;  /* 0x0000b40094667a23 */ /* 0x108fe20000010865 */
[----:B------:R-:W-:Y:S01]  /*6df0*/  LDSM.16.MT88.4 R140, [R173+0x3800] ;  /* 0x00380000ad8c783b */ /* 0x000fe20000004200 */
[C---:B------:R-:W-:Y:S02]  /*6e00*/  FMUL.FTZ R18, R0.reuse, R118 ;  /* 0x0000007600127220 */ /* 0x040fe40000410000 */
[C---:B------:R-:W-:Y:S01]  /*6e10*/  FMUL.FTZ R19, R0.reuse, R119 ;  /* 0x0000007700137220 */ /* 0x040fe20000410000 */
[----:B------:R-:W3:Y:S01]  /*6e20*/  MUFU.EX2 R161, R4 ;  /* 0x0000000400a17308 */ /* 0x000ee20000000800 */
[C---:B------:R-:W-:Y:S02]  /*6e30*/  FMUL.FTZ R26, R0.reuse, R126 ;  /* 0x0000007e001a7220 */ /* 0x040fe40000410000 */
[C---:B------:R-:W-:Y:S01]  /*6e40*/  FMUL.FTZ R27, R0.reuse, R127 ;  /* 0x0000007f001b7220 */ /* 0x040fe20000410000 */
[----:B-----5:R-:W-:Y:S01]  /*6e50*/  F2FP.BF16.PACK_AB R105, R163, R164 ;  /* 0x000000a4a369723e */ /* 0x020fe200000010ff */
[C---:B------:R-:W-:Y:S01]  /*6e60*/  FMUL.FTZ R10, R0.reuse, R110 ;  /* 0x0000006e000a7220 */ /* 0x040fe20000410000 */
[----:B------:R-:W-:Y:S01]  /*6e70*/  LDSM.16.MT88.4 R116, [R174+0x2000] ;  /* 0x00200000ae74783b */ /* 0x000fe20000004200 */
[C---:B------:R-:W-:Y:S02]  /*6e80*/  FMUL.FTZ R34, R0.reuse, R134 ;  /* 0x0000008600227220 */ /* 0x040fe40000410000 */
[C---:B------:R-:W-:Y:S01]  /*6e90*/  FMUL.FTZ R35, R0.reuse, R135 ;  /* 0x0000008700237220 */ /* 0x040fe20000410000 */
[----:B------:R5:W-:Y:S01]  /*6ea0*/  MUFU.EX2 R160, R102 ;  /* 0x0000006600a07308 */ /* 0x000be20000000800 */
[C---:B------:R-:W-:Y:S02]  /*6eb0*/  FMUL.FTZ R38, R0.reuse, R38 ;  /* 0x0000002600267220 */ /* 0x040fe40000410000 */
[----:B------:R-:W-:Y:S01]  /*6ec0*/  FMUL.FTZ R39, R0, R39 ;  /* 0x0000002700277220 */ /* 0x000fe20000410000 */
[----:B------:R-:W-:Y:S01]  /*6ed0*/  LDSM.16.MT88.4 R124, [R176+0x800] ;  /* 0x00080000b07c783b */ /* 0x000fe20000004200 */
[----:B-1----:R-:W-:Y:S02]  /*6ee0*/  FMUL.FTZ R8, R2, R108 ;  /* 0x0000006c02087220 */ /* 0x002fe40000410000 */
[C---:B------:R-:W-:Y:S02]  /*6ef0*/  FMUL.FTZ R42, R0.reuse, R42 ;  /* 0x0000002a002a7220 */ /* 0x040fe40000410000 */
[C---:B------:R-:W-:Y:S02]  /*6f00*/  FMUL.FTZ R43, R0.reuse, R43 ;  /* 0x0000002b002b7220 */ /* 0x040fe40000410000 */
[C---:B------:R-:W-:Y:S01]  /*6f10*/  FMUL.FTZ R46, R0.reuse, R46 ;  /* 0x0000002e002e7220 */ /* 0x040fe20000410000 */
[----:B------:R-:W1:Y:S01]  /*6f20*/  LDSM.16.MT88.4 R108, [R176] ;  /* 0x00000000b06c783b */ /* 0x000e620000004200 */
[----:B------:R-:W-:Y:S01]  /*6f30*/  FMUL.FTZ R47, R0, R47 ;  /* 0x0000002f002f7220 */ /* 0x000fe20000410000 */
[----:B---3--:R-:W-:Y:S01]  /*6f40*/  F2FP.BF16.PACK_AB R107, R161, R162 ;  /* 0x000000a2a16b723e */ /* 0x008fe200000010ff */
[----:B------:R-:W-:Y:S01]  /*6f50*/  FMUL.FTZ R4, R2, R104 ;  /* 0x0000006802047220 */ /* 0x000fe20000410000 */
[----:B------:R-:W-:Y:S01]  /*6f60*/  F2FP.BF16.PACK_AB R104, R200, R201 ;  /* 0x000000c9c868723e */ /* 0x000fe200000010ff */
[----:B------:R-:W-:Y:S02]  /*6f70*/  FMUL.FTZ R49, R2, R49 ;  /* 0x0000003102317220 */ /* 0x000fe40000410000 */
[C---:B------:R-:W-:Y:S01]  /*6f80*/  FMUL.FTZ R50, R0.reuse, R50 ;  /* 0x0000003200327220 */ /* 0x040fe20000410000 */
[----:B------:R-:W-:Y:S01]  /*6f90*/  LDSM.16.MT88.4 R132, [R174+0x2800] ;  /* 0x00280000ae84783b */ /* 0x000fe20000004200 */
[----:B------:R-:W-:Y:S02]  /*6fa0*/  FMUL.FTZ R51, R0, R51 ;  /* 0x0000003300337220 */ /* 0x000fe40000410000 */
[C---:B------:R-:W-:Y:S05]  /*6fb0*/  HMMA.16816.F32.BF16 R4, R104.reuse, R12, R4 ;  /* 0x0000000c6804723c */ /* 0x040fea0000041804 */
[----:B------:R-:W-:Y:S01]  /*6fc0*/  LDSM.16.MT88.4 R144, [R176+0x3800] ;  /* 0x00380000b090783b */ /* 0x000fe20000004200 */
[C---:B------:R-:W-:Y:S02]  /*6fd0*/  FMUL.FTZ R52, R2.reuse, R52 ;  /* 0x0000003402347220 */ /* 0x040fe40000410000 */
[C---:B------:R-:W-:Y:S04]  /*6fe0*/  HMMA.16816.F32.BF16 R8, R104.reuse, R14, R8 ;  /* 0x0000000e6808723c */ /* 0x040fe80000041808 */
[C---:B------:R-:W-:Y:S01]  /*6ff0*/  FMUL.FTZ R12, R2.reuse, R112 ;  /* 0x00000070020c7220 */ /* 0x040fe20000410000 */
[----:B------:R-:W0:Y:S01]  /*7000*/  LDGDEPBAR ;  /* 0x00000000000079af */ /* 0x000e220000000000 */
[----:B------:R-:W-:Y:S02]  /*7010*/  FMUL.FTZ R13, R2, R113 ;  /* 0x00000071020d7220 */ /* 0x000fe40000410000 */
[C---:B------:R-:W-:Y:S04]  /*7020*/  FMUL.FTZ R14, R0.reuse, R114 ;  /* 0x00000072000e7220 */ /* 0x040fe80000410000 */
[----:B------:R-:W-:Y:S02]  /*7030*/  FMUL.FTZ R15, R0, R115 ;  /* 0x00000073000f7220 */ /* 0x000fe40000410000 */
[----:B------:R-:W3:Y:S01]  /*7040*/  LDSM.16.MT88.4 R112, [R173+0x2000] ;  /* 0x00200000ad70783b */ /* 0x000ee20000004200 */
[----:B------:R-:W-:Y:S02]  /*7050*/  FMUL.FTZ R53, R2, R53 ;  /* 0x0000003502357220 */ /* 0x000fe40000410000 */
[C---:B------:R-:W-:Y:S02]  /*7060*/  FMUL.FTZ R54, R0.reuse, R54 ;  /* 0x0000003600367220 */ /* 0x040fe40000410000 */
[C---:B----4-:R-:W-:Y:S03]  /*7070*/  HMMA.16816.F32.BF16 R12, R104.reuse, R20, R12 ;  /* 0x00000014680c723c */ /* 0x050fe6000004180c */
[----:B------:R-:W-:Y:S02]  /*7080*/  FMUL.FTZ R55, R0, R55 ;  /* 0x0000003700377220 */ /* 0x000fe40000410000 */
[C---:B------:R-:W-:Y:S02]  /*7090*/  FMUL.FTZ R56, R2.reuse, R56 ;  /* 0x0000003802387220 */ /* 0x040fe40000410000 */
[C---:B------:R-:W-:Y:S01]  /*70a0*/  FMUL.FTZ R20, R2.reuse, R120 ;  /* 0x0000007802147220 */ /* 0x040fe20000410000 */
[C---:B------:R-:W-:Y:S04]  /*70b0*/  HMMA.16816.F32.BF16 R16, R104.reuse, R22, R16 ;  /* 0x000000166810723c */ /* 0x040fe80000041810 */
[----:B------:R-:W-:Y:S02]  /*70c0*/  FMUL.FTZ R21, R2, R121 ;  /* 0x0000007902157220 */ /* 0x000fe40000410000 */
[--C-:B-----5:R-:W-:Y:S02]  /*70d0*/  FFMA.FTZ R102, R149, c[0x0][0x2d0], -R101.reuse ;  /* 0x0000b40095667a23 */ /* 0x120fe40000010865 */
[C---:B------:R-:W-:Y:S02]  /*70e0*/  FMUL.FTZ R22, R0.reuse, R122 ;  /* 0x0000007a00167220 */ /* 0x040fe40000410000 */
[----:B------:R4:W5:Y:S02]  /*70f0*/  MUFU.EX2 R159, R102 ;  /* 0x00000066009f7308 */ /* 0x0009640000000800 */
[----:B------:R-:W-:Y:S02]  /*7100*/  FMUL.FTZ R23, R0, R123 ;  /* 0x0000007b00177220 */ /* 0x000fe40000410000 */
[----:B------:R-:W-:Y:S01]  /*7110*/  LDSM.16.MT88.4 R120, [R177+0x800] ;  /* 0x00080000b178783b */ /* 0x000fe20000004200 */
[----:B------:R-:W-:Y:S02]  /*7120*/  FMUL.FTZ R57, R2, R57 ;  /* 0x0000003902397220 */ /* 0x000fe40000410000 */
[C---:B------:R-:W-:Y:S02]  /*7130*/  FMUL.FTZ R58, R0.reuse, R58 ;  /* 0x0000003a003a7220 */ /* 0x040fe40000410000 */
[C---:B--2---:R-:W-:Y:S03]  /*7140*/  HMMA.16816.F32.BF16 R20, R104.reuse, R28, R20 ;  /* 0x0000001c6814723c */ /* 0x044fe60000041814 */
[----:B------:R-:W-:Y:S02]  /*7150*/  FMUL.FTZ R59, R0, R59 ;  /* 0x0000003b003b7220 */ /* 0x000fe40000410000 */
[C---:B------:R-:W-:Y:S02]  /*7160*/  FMUL.FTZ R60, R2.reuse, R60 ;  /* 0x0000003c023c7220 */ /* 0x040fe40000410000 */
[C---:B------:R-:W-:Y:S01]  /*7170*/  FMUL.FTZ R28, R2.reuse, R128 ;  /* 0x00000080021c7220 */ /* 0x040fe20000410000 */
[C---:B------:R-:W-:Y:S04]  /*7180*/  HMMA.16816.F32.BF16 R24, R104.reuse, R30, R24 ;  /* 0x0000001e6818723c */ /* 0x040fe80000041818 */
[C---:B------:R-:W-:Y:S02]  /*7190*/  FMUL.FTZ R29, R2.reuse, R129 ;  /* 0x00000081021d7220 */ /* 0x040fe40000410000 */
[----:B------:R-:W-:Y:S02]  /*71a0*/  FMUL.FTZ R61, R2, R61 ;  /* 0x0000003d023d7220 */ /* 0x000fe40000410000 */
[C---:B------:R-:W-:Y:S04]  /*71b0*/  FMUL.FTZ R30, R0.reuse, R130 ;  /* 0x00000082001e7220 */ /* 0x040fe80000410000 */
[C---:B------:R-:W-:Y:S02]  /*71c0*/  FMUL.FTZ R31, R0.reuse, R131 ;  /* 0x00000083001f7220 */ /* 0x040fe40000410000 */
[----:B------:R-:W-:Y:S01]  /*71d0*/  LDSM.16.MT88.4 R128, [R173+0x2800] ;  /* 0x00280000ad80783b */ /* 0x000fe20000004200 */
[C---:B------:R-:W-:Y:S02]  /*71e0*/  FMUL.FTZ R62, R0.reuse, R62 ;  /* 0x0000003e003e7220 */ /* 0x040fe40000410000 */
[----:B------:R-:W-:Y:S02]  /*71f0*/  FMUL.FTZ R63, R0, R63 ;  /* 0x0000003f003f7220 */ /* 0x000fe40000410000 */
[C---:B-1----:R-:W-:Y:S03]  /*7200*/  HMMA.16816.F32.BF16 R28, R104.reuse, R108, R28 ;  /* 0x0000006c681c723c */ /* 0x042fe6000004181c */
[--C-:B----4-:R-:W-:Y:S02]  /*7210*/  FFMA.FTZ R102, R150, c[0x0][0x2d0], -R138.reuse ;  /* 0x0000b40096667a23 */ /* 0x110fe4000001088a */
[C---:B------:R-:W-:Y:S02]  /*7220*/  FMUL.FTZ R64, R2.reuse, R64 ;  /* 0x0000004002407220 */ /* 0x040fe40000410000 */
[----:B------:R-:W-:Y:S01]  /*7230*/  FMUL.FTZ R65, R2, R65 ;  /* 0x0000004102417220 */ /* 0x000fe20000410000 */
[C---:B------:R-:W-:Y:S01]  /*7240*/  HMMA.16816.F32.BF16 R32, R104.reuse, R110, R32 ;  /* 0x0000006e6820723c */ /* 0x040fe20000041820 */
[----:B------:R-:W1:Y:S01]  /*7250*/  LDSM.16.MT88.4 R108, [R177+0x2000] ;  /* 0x00200000b16c783b */ /* 0x000e620000004200 */
[----:B------:R2:W-:Y:S02]  /*7260*/  MUFU.EX2 R170, R102 ;  /* 0x0000006600aa7308 */ /* 0x0005e40000000800 */
[C---:B------:R-:W-:Y:S02]  /*7270*/  FMUL.FTZ R66, R0.reuse, R66 ;  /* 0x0000004200427220 */ /* 0x040fe40000410000 */
[----:B------:R-:W-:Y:S02]  /*7280*/  FMUL.FTZ R67, R0, R67 ;  /* 0x0000004300437220 */ /* 0x000fe40000410000 */
[C---:B---3--:R-:W-:Y:S04]  /*7290*/  HMMA.16816.F32.BF16 R36, R104.reuse, R112, R36 ;  /* 0x000000706824723c */ /* 0x048fe80000041824 */
[C---:B------:R-:W-:Y:S02]  /*72a0*/  FMUL.FTZ R68, R2.reuse, R68 ;  /* 0x0000004402447220 */ /* 0x040fe40000410000 */
[----:B------:R-:W-:Y:S02]  /*72b0*/  FMUL.FTZ R69, R2, R69 ;  /* 0x0000004502457220 */ /* 0x000fe40000410000 */
[C---:B------:R-:W-:Y:S01]  /*72c0*/  HMMA.16816.F32.BF16 R40, R104.reuse, R114, R40 ;  /* 0x000000726828723c */ /* 0x040fe20000041828 */
[----:B------:R-:W3:Y:S03]  /*72d0*/  LDSM.16.MT88.4 R112, [R176+0x2000] ;  /* 0x00200000b070783b */ /* 0x000ee60000004200 */
[C---:B------:R-:W-:Y:S02]  /*72e0*/  FMUL.FTZ R70, R0.reuse, R70 ;  /* 0x0000004600467220 */ /* 0x040fe40000410000 */
[----:B------:R-:W-:Y:S02]  /*72f0*/  FMUL.FTZ R71, R0, R71 ;  /* 0x0000004700477220 */ /* 0x000fe40000410000 */
[C---:B------:R-:W-:Y:S04]  /*7300*/  HMMA.16816.F32.BF16 R44, R104.reuse, R116, R44 ;  /* 0x00000074682c723c */ /* 0x040fe8000004182c */
[--C-:B--2---:R-:W-:Y:S02]  /*7310*/  FFMA.FTZ R102, R151, c[0x0][0x2d0], -R138.reuse ;  /* 0x0000b40097667a23 */ /* 0x104fe4000001088a */
[C---:B------:R-:W-:Y:S02]  /*7320*/  FMUL.FTZ R72, R2.reuse, R72 ;  /* 0x0000004802487220 */ /* 0x040fe40000410000 */
[C---:B------:R-:W-:Y:S01]  /*7330*/  HMMA.16816.F32.BF16 R48, R104.reuse, R118, R48 ;  /* 0x000000766830723c */ /* 0x040fe20000041830 */
[----:B------:R2:W4:Y:S01]  /*7340*/  MUFU.EX2 R169, R102 ;  /* 0x0000006600a97308 */ /* 0x0005220000000800 */
[----:B------:R-:W4:Y:S02]  /*7350*/  LDSM.16.MT88.4 R116, [R173+0x4000] ;  /* 0x00400000ad74783b */ /* 0x000f240000004200 */
[----:B------:R-:W-:Y:S02]  /*7360*/  FMUL.FTZ R73, R2, R73 ;  /* 0x0000004902497220 */ /* 0x000fe40000410000 */
[C---:B------:R-:W-:Y:S02]  /*7370*/  FMUL.FTZ R74, R0.reuse, R74 ;  /* 0x0000004a004a7220 */ /* 0x040fe40000410000 */
[----:B------:R-:W-:Y:S01]  /*7380*/  FMUL.FTZ R75, R0, R75 ;  /* 0x0000004b004b7220 */ /* 0x000fe20000410000 */
[C---:B-1----:R-:W-:Y:S03]  /*7390*/  HMMA.16816.F32.BF16 R52, R104.reuse, R108, R52 ;  /* 0x0000006c6834723c */ /* 0x042fe60000041834 */
[C---:B------:R-:W-:Y:S02]  /*73a0*/  FMUL.FTZ R76, R2.reuse, R76 ;  /* 0x0000004c024c7220 */ /* 0x040fe40000410000 */
[----:B------:R-:W-:Y:S02]  /*73b0*/  FMUL.FTZ R77, R2, R77 ;  /* 0x0000004d024d7220 */ /* 0x000fe40000410000 */
[C---:B------:R-:W-:Y:S01]  /*73c0*/  FMUL.FTZ R78, R0.reuse, R78 ;  /* 0x0000004e004e7220 */ /* 0x040fe20000410000 */
[C---:B------:R-:W-:Y:S01]  /*73d0*/  HMMA.16816.F32.BF16 R56, R104.reuse, R110, R56 ;  /* 0x0000006e6838723c */ /* 0x040fe20000041838 */
[----:B------:R-:W1:Y:S03]  /*73e0*/  LDSM.16.MT88.4 R108, [R174+0x4000] ;  /* 0x00400000ae6c783b */ /* 0x000e660000004200 */
[----:B------:R-:W-:Y:S02]  /*73f0*/  FMUL.FTZ R79, R0, R79 ;  /* 0x0000004f004f7220 */ /* 0x000fe40000410000 */
[----:B------:R-:W-:Y:S02]  /*7400*/  FMUL.FTZ R80, R2, R80 ;  /* 0x0000005002507220 */ /* 0x000fe40000410000 */
[C---:B---3--:R-:W-:Y:S04]  /*7410*/  HMMA.16816.F32.BF16 R60, R104.reuse, R112, R60 ;  /* 0x00000070683c723c */ /* 0x048fe8000004183c */
[--C-:B--2---:R-:W-:Y:S02]  /*7420*/  FFMA.FTZ R102, R156, c[0x0][0x2d0], -R101.reuse ;  /* 0x0000b4009c667a23 */ /* 0x104fe40000010865 */
[----:B------:R-:W-:Y:S02]  /*7430*/  FMUL.FTZ R81, R2, R81 ;  /* 0x0000005102517220 */ /* 0x000fe40000410000 */
[C---:B------:R-:W-:Y:S01]  /*7440*/  HMMA.16816.F32.BF16 R64, R104.reuse, R114, R64 ;  /* 0x000000726840723c */ /* 0x040fe20000041840 */
[----:B------:R2:W-:Y:S01]  /*7450*/  MUFU.EX2 R158, R102 ;  /* 0x00000066009e7308 */ /* 0x0005e20000000800 */
[----:B------:R-:W3:Y:S02]  /*7460*/  LDSM.16.MT88.4 R112, [R177+0x4000] ;  /* 0x00400000b170783b */ /* 0x000ee40000004200 */
[C---:B------:R-:W-:Y:S02]  /*7470*/  FMUL.FTZ R82, R0.reuse, R82 ;  /* 0x0000005200527220 */ /* 0x040fe40000410000 */
[----:B------:R-:W-:Y:S02]  /*7480*/  FMUL.FTZ R83, R0, R83 ;  /* 0x0000005300537220 */ /* 0x000fe40000410000 */
[C---:B------:R-:W-:Y:S01]  /*7490*/  FMUL.FTZ R84, R2.reuse, R84 ;  /* 0x0000005402547220 */ /* 0x040fe20000410000 */
[C---:B----4-:R-:W-:Y:S03]  /*74a0*/  HMMA.16816.F32.BF16 R68, R104.reuse, R116, R68 ;  /* 0x000000746844723c */ /* 0x050fe60000041844 */
[----:B------:R-:W-:Y:S02]  /*74b0*/  FMUL.FTZ R85, R2, R85 ;  /* 0x0000005502557220 */ /* 0x000fe40000410000 */
[C---:B------:R-:W-:Y:S02]  /*74c0*/  FMUL.FTZ R86, R0.reuse, R86 ;  /* 0x0000005600567220 */ /* 0x040fe40000410000 */
[----:B------:R-:W-:Y:S01]  /*74d0*/  FMUL.FTZ R87, R0, R87 ;  /* 0x0000005700577220 */ /* 0x000fe20000410000 */
[C---:B------:R-:W-:Y:S01]  /*74e0*/  HMMA.16816.F32.BF16 R72, R104.reuse, R118, R72 ;  /* 0x000000766848723c */ /* 0x040fe20000041848 */
[----:B------:R-:W4:Y:S03]  /*74f0*/  LDSM.16.MT88.4 R116, [R176+0x4000] ;  /* 0x00400000b074783b */ /* 0x000f260000004200 */
[C---:B------:R-:W-:Y:S02]  /*7500*/  FMUL.FTZ R88, R2.reuse, R88 ;  /* 0x0000005802587220 */ /* 0x040fe40000410000 */
[----:B------:R-:W-:Y:S02]  /*7510*/  FMUL.FTZ R89, R2, R89 ;  /* 0x0000005902597220 */ /* 0x000fe40000410000 */
[C---:B-1----:R-:W-:Y:S04]  /*7520*/  HMMA.16816.F32.BF16 R76, R104.reuse, R108, R76 ;  /* 0x0000006c684c723c */ /* 0x042fe8000004184c */
[----:B--2---:R-:W-:Y:S02]  /*7530*/  FFMA.FTZ R102, R157, c[0x0][0x2d0], -R101 ;  /* 0x0000b4009d667a23 */ /* 0x004fe40000010865 */
[C---:B------:R-:W-:Y:S02]  /*7540*/  FMUL.FTZ R90, R0.reuse, R90 ;  /* 0x0000005a005a7220 */ /* 0x040fe40000410000 */
[C---:B------:R-:W-:Y:S01]  /*7550*/  HMMA.16816.F32.BF16 R80, R104.reuse, R110, R80 ;  /* 0x0000006e6850723c */ /* 0x040fe20000041850 */
[----:B------:R1:W2:Y:S01]  /*7560*/  MUFU.EX2 R157, R102 ;  /* 0x00000066009d7308 */ /* 0x0002a20000000800 */
[----:B------:R-:W2:Y:S02]  /*7570*/  LDSM.16.MT88.4 R108, [R173+0x800] ;  /* 0x00080000ad6c783b */ /* 0x000ea40000004200 */
[----:B------:R-:W-:Y:S02]  /*7580*/  FMUL.FTZ R91, R0, R91 ;  /* 0x0000005b005b7220 */ /* 0x000fe40000410000 */
[C---:B------:R-:W-:Y:S02]  /*7590*/  FMUL.FTZ R92, R2.reuse, R92 ;  /* 0x0000005c025c7220 */ /* 0x040fe40000410000 */
[----:B------:R-:W-:Y:S01]  /*75a0*/  FMUL.FTZ R93, R2, R93 ;  /* 0x0000005d025d7220 */ /* 0x000fe20000410000 */
[C---:B---3--:R-:W-:Y:S03]  /*75b0*/  HMMA.16816.F32.BF16 R84, R104.reuse, R112, R84 ;  /* 0x000000706854723c */ /* 0x048fe60000041854 */
[C---:B------:R-:W-:Y:S02]  /*75c0*/  FMUL.FTZ R94, R0.reuse, R94 ;  /* 0x0000005e005e7220 */ /* 0x040fe40000410000 */
[----:B------:R-:W-:Y:S02]  /*75d0*/  FMUL.FTZ R95, R0, R95 ;  /* 0x0000005f005f7220 */ /* 0x000fe40000410000 */
[C---:B------:R-:W-:Y:S01]  /*75e0*/  FMUL.FTZ R96, R2.reuse, R96 ;  /* 0x0000006002607220 */ /* 0x040fe20000410000 */
[C---:B------:R-:W-:Y:S01]  /*75f0*/  HMMA.16816.F32.BF16 R88, R104.reuse, R114, R88 ;  /* 0x000000726858723c */ /* 0x040fe20000041858 */
[----:B------:R-:W3:Y:S03]  /*7600*/  LDSM.16.MT88.4 R112, [R174+0x800] ;  /* 0x00080000ae70783b */ /* 0x000ee60000004200 */
[----:B------:R-:W-:Y:S02]  /*7610*/  FMUL.FTZ R97, R2, R97 ;  /* 0x0000006102617220 */ /* 0x000fe40000410000 */
[C---:B------:R-:W-:Y:S02]  /*7620*/  FMUL.FTZ R98, R0.reuse, R98 ;  /* 0x0000006200627220 */ /* 0x040fe40000410000 */
[C---:B----4-:R-:W-:Y:S04]  /*7630*/  HMMA.16816.F32.BF16 R92, R104.reuse, R116, R92 ;  /* 0x00000074685c723c */ /* 0x050fe8000004185c */
[----:B-1----:R-:W-:Y:S02]  /*7640*/  FFMA.FTZ R102, R165, c[0x0][0x2d0], -R138 ;  /* 0x0000b400a5667a23 */ /* 0x002fe4000001088a */
[----:B------:R-:W-:Y:S02]  /*7650*/  FMUL.FTZ R99, R0, R99 ;  /* 0x0000006300637220 */ /* 0x000fe40000410000 */
[----:B------:R1:W4:Y:S01]  /*7660*/  MUFU.EX2 R168, R102 ;  /* 0x0000006600a87308 */ /* 0x0003220000000800 */
[----:B------:R-:W-:Y:S03]  /*7670*/  FFMA.FTZ R2, R2, R218, R201 ;  /* 0x000000da02027223 */ /* 0x000fe600000100c9 */
[----:B------:R-:W-:Y:S01]  /*7680*/  FFMA.FTZ R0, R0, R219, R164 ;  /* 0x000000db00007223 */ /* 0x000fe200000100a4 */
[----:B------:R-:W-:Y:S01]  /*7690*/  HMMA.16816.F32.BF16 R96, R104, R118, R96 ;  /* 0x000000766860723c */ /* 0x000fe20000041860 */
[----:B------:R-:W4:Y:S02]  /*76a0*/  LDSM.16.MT88.4 R116, [R177+0x2800] ;  /* 0x00280000b174783b */ /* 0x000f240000004200 */
[----:B------:R-:W-:Y:S02]  /*76b0*/  FADD.FTZ R2, R200, R2 ;  /* 0x00000002c8027221 */ /* 0x000fe40000010000 */
[----:B------:R-:W-:Y:S02]  /*76c0*/  FADD.FTZ R0, R163, R0 ;  /* 0x00000000a3007221 */ /* 0x000fe40000010000 */
[----:B------:R-:W-:Y:S01]  /*76d0*/  F2FP.BF16.PACK_AB R104, R171, R197 ;  /* 0x000000c5ab68723e */ /* 0x000fe200000010ff */
[----:B------:R-:W-:Y:S01]  /*76e0*/  FADD.FTZ R2, R199, R2 ;  /* 0x00000002c7027221 */ /* 0x000fe20000010000 */
[----:B-----5:R-:W-:Y:S03]  /*76f0*/  F2FP.BF16.PACK_AB R105, R159, R160 ;  /* 0x000000a09f69723e */ /* 0x020fe600000010ff */
[----:B------:R-:W-:Y:S01]  /*7700*/  F2FP.BF16.PACK_AB R106, R169, R170 ;  /* 0x000000aaa96a723e */ /* 0x000fe200000010ff */
[----:B------:R-:W-:Y:S01]  /*7710*/  FADD.FTZ R0, R162, R0 ;  /* 0x00000000a2007221 */ /* 0x000fe20000010000 */
[----:B--2---:R-:W-:Y:S01]  /*7720*/  F2FP.BF16.PACK_AB R107, R157, R158 ;  /* 0x0000009e9d6b723e */ /* 0x004fe200000010ff */
[----:B------:R-:W-:Y:S02]  /*7730*/  FADD.FTZ R2, R198, R2 ;  /* 0x00000002c6027221 */ /* 0x000fe40000010000 */
[----:B------:R-:W-:Y:S02]  /*7740*/  FADD.FTZ R0, R161, R0 ;  /* 0x00000000a1007221 */ /* 0x000fe40000010000 */
[----:B-1----:R-:W-:Y:S02]  /*7750*/  FFMA.FTZ R102, R166, c[0x0][0x2d0], -R138 ;  /* 0x0000b400a6667a23 */ /* 0x002fe4000001088a */
[C---:B------:R-:W-:Y:S02]  /*7760*/  HMMA.16816.F32.BF16 R4, R104.reuse, R108, R4 ;  /* 0x0000006c6804723c */ /* 0x040fe40000041804 */
[----:B------:R1:W2:Y:S01]  /*7770*/  MUFU.EX2 R167, R102 ;  /* 0x0000006600a77308 */ /* 0x0002a20000000800 */
[----:B------:R-:W-:Y:S02]  /*7780*/  FADD.FTZ R2, R197, R2 ;  /* 0x00000002c5027221 */ /* 0x000fe40000010000 */
[----:B------:R-:W-:Y:S02]  /*7790*/  FADD.FTZ R0, R160, R0 ;  /* 0x00000000a0007221 */ /* 0x000fe40000010000 */
[----:B------:R-:W-:Y:S01]  /*77a0*/  FADD.FTZ R2, R171, R2 ;  /* 0x00000002ab027221 */ /* 0x000fe20000010000 */
[C---:B------:R-:W-:Y:S01]  /*77b0*/  HMMA.16816.F32.BF16 R8, R104.reuse, R110, R8 ;  /* 0x0000006e6808723c */ /* 0x040fe20000041808 */
[----:B------:R-:W5:Y:S03]  /*77c0*/  LDSM.16.MT88.4 R108, [R176+0x2800] ;  /* 0x00280000b06c783b */ /* 0x000f660000004200 */
[----:B------:R-:W-:Y:S02]  /*77d0*/  FADD.FTZ R0, R159, R0 ;  /* 0x000000009f007221 */ /* 0x000fe40000010000 */
[----:B------:R-:W-:Y:S02]  /*77e0*/  FADD.FTZ R2, R170, R2 ;  /* 0x00000002aa027221 */ /* 0x000fe40000010000 */
[C---:B---3--:R-:W-:Y:S04]  /*77f0*/  HMMA.16816.F32.BF16 R12, R104.reuse, R112, R12 ;  /* 0x00000070680c723c */ /* 0x048fe8000004180c */
[----:B------:R-:W-:Y:S02]  /*7800*/  FADD.FTZ R0, R158, R0 ;  /* 0x000000009e007221 */ /* 0x000fe40000010000 */
[----:B------:R-:W-:Y:S02]  /*7810*/  FADD.FTZ R2, R169, R2 ;  /* 0x00000002a9027221 */ /* 0x000fe40000010000 */
[C---:B------:R-:W-:Y:S01]  /*7820*/  HMMA.16816.F32.BF16 R16, R104.reuse, R114, R16 ;  /* 0x000000726810723c */ /* 0x040fe20000041810 */
[----:B------:R-:W3:Y:S03]  /*7830*/  LDSM.16.MT88.4 R112, [R173+0x4800] ;  /* 0x00480000ad70783b */ /* 0x000ee60000004200 */
[--C-:B-1----:R-:W-:Y:S02]  /*7840*/  FFMA.FTZ R102, R202, c[0x0][0x2d0], -R101.reuse ;  /* 0x0000b400ca667a23 */ /* 0x102fe40000010865 */
[----:B------:R-:W-:Y:S02]  /*7850*/  FADD.FTZ R0, R157, R0 ;  /* 0x000000009d007221 */ /* 0x000fe40000010000 */
[C---:B------:R-:W-:Y:S01]  /*7860*/  HMMA.16816.F32.BF16 R20, R104.reuse, R120, R20 ;  /* 0x000000786814723c */ /* 0x040fe20000041814 */
[----:B------:R1:W1:Y:S03]  /*7870*/  MUFU.EX2 R153, R102 ;  /* 0x0000006600997308 */ /* 0x0002660000000800 */
[----:B----4-:R-:W-:Y:S04]  /*7880*/  FADD.FTZ R2, R168, R2 ;  /* 0x00000002a8027221 */ /* 0x010fe80000010000 */
[C---:B------:R-:W-:Y:S01]  /*7890*/  HMMA.16816.F32.BF16 R24, R104.reuse, R122, R24 ;  /* 0x0000007a6818723c */ /* 0x040fe20000041818 */
[----:B------:R-:W4:Y:S03]  /*78a0*/  LDSM.16.MT88.4 R120, [R174+0x4800] ;  /* 0x00480000ae78783b */ /* 0x000f260000004200 */
[----:B--2---:R-:W-:Y:S04]  /*78b0*/  FADD.FTZ R2, R167, R2 ;  /* 0x00000002a7027221 */ /* 0x004fe80000010000 */
[C---:B------:R-:W-:Y:S08]  /*78c0*/  HMMA.16816.F32.BF16 R28, R104.reuse, R124, R28 ;  /* 0x0000007c681c723c */ /* 0x040ff0000004181c */
[C---:B------:R-:W-:Y:S01]  /*78d0*/  HMMA.16816.F32.BF16 R32, R104.reuse, R126, R32 ;  /* 0x0000007e6820723c */ /* 0x040fe20000041820 */
[----:B------:R-:W-:Y:S03]  /*78e0*/  LDSM.16.MT88.4 R124, [R177+0x1000] ;  /* 0x00100000b17c783b */ /* 0x000fe60000004200 */
[--C-:B-1----:R-:W-:Y:S02]  /*78f0*/  FFMA.FTZ R102, R204, c[0x0][0x2d0], -R101.reuse ;  /* 0x0000b400cc667a23 */ /* 0x102fe40000010865 */
[----:B------:R-:W-:Y:S02]  /*7900*/  FADD.FTZ R0, R153, R0 ;  /* 0x0000000099007221 */ /* 0x000fe40000010000 */
[C---:B------:R-:W-:Y:S01]  /*7910*/  HMMA.16816.F32.BF16 R36, R104.reuse, R128, R36 ;  /* 0x000000806824723c */ /* 0x040fe20000041824 */
[----:B------:R1:W2:Y:S07]  /*7920*/  MUFU.EX2 R152, R102 ;  /* 0x0000006600987308 */ /* 0x0002ae0000000800 */
[C---:B------:R-:W-:Y:S01]  /*7930*/  HMMA.16816.F32.BF16 R40, R104.reuse, R130, R40 ;  /* 0x000000826828723c */ /* 0x040fe20000041828 */
[----:B------:R-:W-:Y:S07]  /*7940*/  LDSM.16.MT88.4 R128, [R176+0x1000] ;  /* 0x00100000b080783b */ /* 0x000fee0000004200 */
[C---:B------:R-:W-:Y:S08]  /*7950*/  HMMA.16816.F32.BF16 R44, R104.reuse, R132, R44 ;  /* 0x00000084682c723c */ /* 0x040ff0000004182c */
[C---:B------:R-:W-:Y:S01]  /*7960*/  HMMA.16816.F32.BF16 R48, R104.reuse, R134, R48 ;  /* 0x000000866830723c */ /* 0x040fe20000041830 */
[----:B------:R-:W-:Y:S03]  /*7970*/  LDSM.16.MT88.4 R132, [R173+0x3000] ;  /* 0x00300000ad84783b */ /* 0x000fe60000004200 */
[----:B-1----:R-:W-:Y:S02]  /*7980*/  FFMA.FTZ R102, R203, c[0x0][0x2d0], -R138 ;  /* 0x0000b400cb667a23 */ /* 0x002fe4000001088a */
[----:B--2---:R-:W-:Y:S02]  /*7990*/  FADD.FTZ R0, R152, R0 ;  /* 0x0000000098007221 */ /* 0x004fe40000010000 */
[C---:B------:R-:W-:Y:S01]  /*79a0*/  HMMA.16816.F32.BF16 R52, R104.reuse, R116, R52 ;  /* 0x000000746834723c */ /* 0x040fe20000041834 */
[----:B------:R1:W2:Y:S07]  /*79b0*/  MUFU.EX2 R166, R102 ;  /* 0x0000006600a67308 */ /* 0x0002ae0000000800 */
[C---:B------:R-:W-:Y:S01]  /*79c0*/  HMMA.16816.F32.BF16 R56, R104.reuse, R118, R56 ;  /* 0x000000766838723c */ /* 0x040fe20000041838 */
[----:B------:R-:W4:Y:S07]  /*79d0*/  LDSM.16.MT88.4 R116, [R177+0x4800] ;  /* 0x00480000b174783b */ /* 0x000f2e0000004200 */
[C---:B-----5:R-:W-:Y:S08]  /*79e0*/  HMMA.16816.F32.BF16 R60, R104.reuse, R108, R60 ;  /* 0x0000006c683c723c */ /* 0x060ff0000004183c */
[C---:B------:R-:W-:Y:S01]  /*79f0*/  HMMA.16816.F32.BF16 R64, R104.reuse, R110, R64 ;  /* 0x0000006e6840723c */ /* 0x040fe20000041840 */
[----:B------:R-:W5:Y:S03]  /*7a00*/  LDSM.16.MT88.4 R108, [R176+0x4800] ;  /* 0x00480000b06c783b */ /* 0x000f660000004200 */
[----:B-1----:R-:W-:Y:S02]  /*7a10*/  FFMA.FTZ R102, R205, c[0x0][0x2d0], -R138 ;  /* 0x0000b400cd667a23 */ /* 0x002fe4000001088a */
[----:B--2---:R-:W-:Y:S02]  /*7a20*/  FADD.FTZ R2, R166, R2 ;  /* 0x00000002a6027221 */ /* 0x004fe40000010000 */
[C---:B---3--:R-:W-:Y:S01]  /*7a30*/  HMMA.16816.F32.BF16 R68, R104.reuse, R112, R68 ;  /* 0x000000706844723c */ /* 0x048fe20000041844 */
[----:B------:R1:W-:Y:S07]  /*7a40*/  MUFU.EX2 R165, R102 ;  /* 0x0000006600a57308 */ /* 0x0003ee0000000800 */
[C---:B------:R-:W-:Y:S01]  /*7a50*/  HMMA.16816.F32.BF16 R72, R104.reuse, R114, R72 ;  /* 0x000000726848723c */ /* 0x040fe20000041848 */
[----:B------:R-:W2:Y:S07]  /*7a60*/  LDSM.16.MT88.4 R112, [R173+0x1000] ;  /* 0x00100000ad70783b */ /* 0x000eae0000004200 */
[C---:B----4-:R-:W-:Y:S08]  /*7a70*/  HMMA.16816.F32.BF16 R76, R104.reuse, R120, R76 ;  /* 0x00000078684c723c */ /* 0x050ff0000004184c */
[C---:B------:R-:W-:Y:S01]  /*7a80*/  HMMA.16816.F32.BF16 R80, R104.reuse, R122, R80 ;  /* 0x0000007a6850723c */ /* 0x040fe20000041850 */
[----:B------:R-:W3:Y:S03]  /*7a90*/  LDSM.16.MT88.4 R120, [R174+0x1000] ;  /* 0x00100000ae78783b */ /* 0x000ee60000004200 */
[--C-:B-1----:R-:W-:Y:S04]  /*7aa0*/  FFMA.FTZ R102, R206, c[0x0][0x2d0], -R101.reuse ;  /* 0x0000b400ce667a23 */ /* 0x102fe80000010865 */
[C---:B------:R-:W-:Y:S01]  /*7ab0*/  HMMA.16816.F32.BF16 R84, R104.reuse, R116, R84 ;  /* 0x000000746854723c */ /* 0x040fe20000041854 */
[----:B------:R1:W4:Y:S07]  /*7ac0*/  MUFU.EX2 R151, R102 ;  /* 0x0000006600977308 */ /* 0x00032e0000000800 */
[C---:B------:R-:W-:Y:S01]  /*7ad0*/  HMMA.16816.F32.BF16 R88, R104.reuse, R118, R88 ;  /* 0x000000766858723c */ /* 0x040fe20000041858 */
[----:B------:R-:W2:Y:S07]  /*7ae0*/  LDSM.16.MT88.4 R116, [R174+0x3000] ;  /* 0x00300000ae74783b */ /* 0x000eae0000004200 */
[C---:B-----5:R-:W-:Y:S08]  /*7af0*/  HMMA.16816.F32.BF16 R92, R104.reuse, R108, R92 ;  /* 0x0000006c685c723c */ /* 0x060ff0000004185c */
[----:B------:R-:W-:Y:S01]  /*7b00*/  HMMA.16816.F32.BF16 R96, R104, R110, R96 ;  /* 0x0000006e6860723c */ /* 0x000fe20000041860 */
[----:B------:R-:W5:Y:S03]  /*7b10*/  LDSM.16.MT88.4 R108, [R177+0x3000] ;  /* 0x00300000b16c783b */ /* 0x000f660000004200 */
[--C-:B-1----:R-:W-:Y:S02]  /*7b20*/  FFMA.FTZ R102, R207, c[0x0][0x2d0], -R101.reuse ;  /* 0x0000b400cf667a23 */ /* 0x102fe40000010865 */
[----:B----4-:R-:W-:Y:S01]  /*7b30*/  FADD.FTZ R0, R151, R0 ;  /* 0x0000000097007221 */ /* 0x010fe20000010000 */
[----:B------:R-:W-:Y:S01]  /*7b40*/  F2FP.BF16.PACK_AB R104, R167, R168 ;  /* 0x000000a8a768723e */ /* 0x000fe200000010ff */
[----:B------:R-:W1:Y:S01]  /*7b50*/  MUFU.EX2 R150, R102 ;  /* 0x0000006600967308 */ /* 0x000e620000000800 */
[----:B------:R-:W-:Y:S03]  /*7b60*/  F2FP.BF16.PACK_AB R105, R152, R153 ;  /* 0x000000999869723e */ /* 0x000fe600000010ff */
[----:B------:R-:W-:Y:S02]  /*7b70*/  F2FP.BF16.PACK_AB R106, R165, R166 ;  /* 0x000000a6a56a723e */ /* 0x000fe400000010ff */
[----:B-1----:R-:W-:Y:S01]  /*7b80*/  F2FP.BF16.PACK_AB R107, R150, R151 ;  /* 0x00000097966b723e */ /* 0x002fe200000010ff */
[--C-:B------:R-:W-:Y:S04]  /*7b90*/  FFMA.FTZ R102, R154, c[0x0][0x2d0], -R138.reuse ;  /* 0x0000b4009a667a23 */ /* 0x100fe8000001088a */
[----:B------:R1:W-:Y:S02]  /*7ba0*/  MUFU.EX2 R156, R102 ;  /* 0x00000066009c7308 */ /* 0x0003e40000000800 */
[C---:B--2---:R-:W-:Y:S08]  /*7bb0*/  HMMA.16816.F32.BF16 R4, R104.reuse, R112, R4 ;  /* 0x000000706804723c */ /* 0x044ff00000041804 */
[C---:B------:R-:W-:Y:S01]  /*7bc0*/  HMMA.16816.F32.BF16 R8, R104.reuse, R114, R8 ;  /* 0x000000726808723c */ /* 0x040fe20000041808 */
[----:B------:R-:W2:Y:S07]  /*7bd0*/  LDSM.16.MT88.4 R112, [R176+0x3000] ;  /* 0x00300000b070783b */ /* 0x000eae0000004200 */
[C---:B---3--:R-:W-:Y:S04]  /*7be0*/  HMMA.16816.F32.BF16 R12, R104.reuse, R120, R12 ;  /* 0x00000078680c723c */ /* 0x048fe8000004180c */
[--C-:B-1----:R-:W-:Y:S04]  /*7bf0*/  FFMA.FTZ R102, R155, c[0x0][0x2d0], -R138.reuse ;  /* 0x0000b4009b667a23 */ /* 0x102fe8000001088a */
[C---:B------:R-:W-:Y:S01]  /*7c00*/  HMMA.16816.F32.BF16 R16, R104.reuse, R122, R16 ;  /* 0x0000007a6810723c */ /* 0x040fe20000041810 */
[----:B------:R-:W1:Y:S01]  /*7c10*/  LDSM.16.MT88.4 R120, [R173+0x5000] ;  /* 0x00500000ad78783b */ /* 0x000e620000004200 */
[----:B------:R3:W4:Y:S06]  /*7c20*/  MUFU.EX2 R155, R102 ;  /* 0x00000066009b7308 */ /* 0x00072c0000000800 */
[C---:B------:R-:W-:Y:S08]  /*7c30*/  HMMA.16816.F32.BF16 R20, R104.reuse, R124, R20 ;  /* 0x0000007c6814723c */ /* 0x040ff00000041814 */
[C---:B------:R-:W-:Y:S01]  /*7c40*/  HMMA.16816.F32.BF16 R24, R104.reuse, R126, R24 ;  /* 0x0000007e6818723c */ /* 0x040fe20000041818 */
[----:B------:R-:W-:Y:S07]  /*7c50*/  LDSM.16.MT88.4 R124, [R174+0x1800] ;  /* 0x00180000ae7c783b */ /* 0x000fee0000004200 */
[C---:B------:R-:W-:Y:S04]  /*7c60*/  HMMA.16816.F32.BF16 R28, R104.reuse, R128, R28 ;  /* 0x00000080681c723c */ /* 0x040fe8000004181c */
[--C-:B---3--:R-:W-:Y:S04]  /*7c70*/  FFMA.FTZ R102, R214, c[0x0][0x2d0], -R101.reuse ;  /* 0x0000b400d6667a23 */ /* 0x108fe80000010865 */
[C---:B------:R-:W-:Y:S01]  /*7c80*/  HMMA.16816.F32.BF16 R32, R104.reuse, R130, R32 ;  /* 0x000000826820723c */ /* 0x040fe20000041820 */
[----:B------:R-:W-:Y:S01]  /*7c90*/  LDSM.16.MT88.4 R128, [R177+0x1800] ;  /* 0x00180000b180783b */ /* 0x000fe20000004200 */
[----:B------:R3:W-:Y:S06]  /*7ca0*/  MUFU.EX2 R149, R102 ;  /* 0x0000006600957308 */ /* 0x0007ec0000000800 */
[C---:B------:R-:W-:Y:S08]  /*7cb0*/  HMMA.16816.F32.BF16 R36, R104.reuse, R132, R36 ;  /* 0x000000846824723c */ /* 0x040ff00000041824 */
[C---:B------:R-:W-:Y:S01]  /*7cc0*/  HMMA.16816.F32.BF16 R40, R104.reuse, R134, R40 ;  /* 0x000000866828723c */ /* 0x040fe20000041828 */
[----:B------:R-:W-:Y:S07]  /*7cd0*/  LDSM.16.MT88.4 R132, [R176+0x1800] ;  /* 0x00180000b084783b */ /* 0x000fee0000004200 */
[C---:B------:R-:W-:Y:S04]  /*7ce0*/  HMMA.16816.F32.BF16 R44, R104.reuse, R116, R44 ;  /* 0x00000074682c723c */ /* 0x040fe8000004182c */
[--C-:B---3--:R-:W-:Y:S02]  /*7cf0*/  FFMA.FTZ R102, R215, c[0x0][0x2d0], -R101.reuse ;  /* 0x0000b400d7667a23 */ /* 0x108fe40000010865 */
[----:B------:R-:W-:Y:S01]  /*7d00*/  FFMA.FTZ R101, R136, c[0x0][0x2d0], -R101 ;  /* 0x0000b40088657a23 */ /* 0x000fe20000010865 */
[----:B----4-:R-:W-:Y:S01]  /*7d10*/  F2FP.BF16.PACK_AB R136, R155, R156 ;  /* 0x0000009c9b88723e */ /* 0x010fe200000010ff */
[C---:B------:R-:W-:Y:S01]  /*7d20*/  HMMA.16816.F32.BF16 R48, R104.reuse, R118, R48 ;  /* 0x000000766830723c */ /* 0x040fe20000041830 */
[----:B------:R-:W3:Y:S01]  /*7d30*/  LDSM.16.MT88.4 R116, [R174+0x5000] ;  /* 0x00500000ae74783b */ /* 0x000ee20000004200 */
[----:B------:R-:W4:Y:S06]  /*7d40*/  MUFU.EX2 R148, R102 ;  /* 0x0000006600947308 */ /* 0x000f2c0000000800 */
[C---:B-----5:R-:W-:Y:S04]  /*7d50*/  HMMA.16816.F32.BF16 R52, R104.reuse, R108, R52 ;  /* 0x0000006c6834723c */ /* 0x060fe80000041834 */
[----:B------:R-:W5:Y:S04]  /*7d60*/  MUFU.EX2 R101, R101 ;  /* 0x0000006500657308 */ /* 0x000f680000000800 */
[C---:B------:R-:W-:Y:S01]  /*7d70*/  HMMA.16816.F32.BF16 R56, R104.reuse, R110, R56 ;  /* 0x0000006e6838723c */ /* 0x040fe20000041838 */
[----:B------:R-:W3:Y:S07]  /*7d80*/  LDSM.16.MT88.4 R108, [R177+0x5000] ;  /* 0x00500000b16c783b */ /* 0x000eee0000004200 */
[C---:B--2---:R-:W-:Y:S04]  /*7d90*/  HMMA.16816.F32.BF16 R60, R104.reuse, R112, R60 ;  /* 0x00000070683c723c */ /* 0x044fe8000004183c */
[----:B----4-:R-:W-:Y:S01]  /*7da0*/  F2FP.BF16.PACK_AB R137, R148, R149 ;  /* 0x000000959489723e */ /* 0x010fe200000010ff */
[--C-:B------:R-:W-:Y:S03]  /*7db0*/  FFMA.FTZ R102, R216, c[0x0][0x2d0], -R138.reuse ;  /* 0x0000b400d8667a23 */ /* 0x100fe6000001088a */
[C---:B------:R-:W-:Y:S01]  /*7dc0*/  HMMA.16816.F32.BF16 R64, R104.reuse, R114, R64 ;  /* 0x000000726840723c */ /* 0x040fe20000041840 */
[----:B------:R-:W2:Y:S01]  /*7dd0*/  LDSM.16.MT88.4 R112, [R176+0x5000] ;  /* 0x00500000b070783b */ /* 0x000ea20000004200 */
[----:B------:R4:W-:Y:S02]  /*7de0*/  MUFU.EX2 R154, R102 ;  /* 0x00000066009a7308 */ /* 0x0009e40000000800 */
[----:B-----5:R-:W-:Y:S04]  /*7df0*/  F2FP.BF16.PACK_AB R139, R101, R103 ;  /* 0x00000067658b723e */ /* 0x020fe800000010ff */
[C---:B-1----:R-:W-:Y:S08]  /*7e00*/  HMMA.16816.F32.BF16 R68, R104.reuse, R120, R68 ;  /* 0x000000786844723c */ /* 0x042ff00000041844 */
[C---:B------:R-:W-:Y:S01]  /*7e10*/  HMMA.16816.F32.BF16 R72, R104.reuse, R122, R72 ;  /* 0x0000007a6848723c */ /* 0x040fe20000041848 */
[----:B------:R-:W1:Y:S07]  /*7e20*/  LDSM.16.MT88.4 R120, [R173+0x1800] ;  /* 0x00180000ad78783b */ /* 0x000e6e0000004200 */
[C---:B---3--:R-:W-:Y:S04]  /*7e30*/  HMMA.16816.F32.BF16 R76, R104.reuse, R116, R76 ;  /* 0x00000074684c723c */ /* 0x048fe8000004184c */
[----:B----4-:R-:W-:Y:S04]  /*7e40*/  FFMA.FTZ R102, R217, c[0x0][0x2d0], -R138 ;  /* 0x0000b400d9667a23 */ /* 0x010fe8000001088a */
[C---:B------:R-:W-:Y:S02]  /*7e50*/  HMMA.16816.F32.BF16 R80, R104.reuse, R118, R80 ;  /* 0x000000766850723c */ /* 0x040fe40000041850 */
[----:B------:R-:W3:Y:S06]  /*7e60*/  MUFU.EX2 R102, R102 ;  /* 0x0000006600667308 */ /* 0x000eec0000000800 */
[C---:B------:R-:W-:Y:S08]  /*7e70*/  HMMA.16816.F32.BF16 R84, R104.reuse, R108, R84 ;  /* 0x0000006c6854723c */ /* 0x040ff00000041854 */
[C---:B------:R-:W-:Y:S08]  /*7e80*/  HMMA.16816.F32.BF16 R88, R104.reuse, R110, R88 ;  /* 0x0000006e6858723c */ /* 0x040ff00000041858 */
[C---:B--2---:R-:W-:Y:S04]  /*7e90*/  HMMA.16816.F32.BF16 R92, R104.reuse, R112, R92 ;  /* 0x00000070685c723c */ /* 0x044fe8000004185c */
[----:B---3--:R-:W-:Y:S04]  /*7ea0*/  F2FP.BF16.PACK_AB R138, R102, R154 ;  /* 0x0000009a668a723e */ /* 0x008fe800000010ff */
[----:B------:R-:W-:Y:S08]  /*7eb0*/  HMMA.16816.F32.BF16 R96, R104, R114, R96 ;  /* 0x000000726860723c */ /* 0x000ff00000041860 */
[C---:B-1----:R-:W-:Y:S01]  /*7ec0*/  HMMA.16816.F32.BF16 R104, R136.reuse, R120, R4 ;  /* 0x000000788868723c */ /* 0x042fe20000041804 */
[----:B------:R-:W1:Y:S07]  /*7ed0*/  LDSM.16.MT88.4 R4, [R174+0x3800] ;  /* 0x00380000ae04783b */ /* 0x000e6e0000004200 */
[C---:B------:R-:W-:Y:S01]  /*7ee0*/  HMMA.16816.F32.BF16 R108, R136.reuse, R122, R8 ;  /* 0x0000007a886c723c */ /* 0x040fe20000041808 */
[----:B------:R-:W2:Y:S07]  /*7ef0*/  LDSM.16.MT88.4 R8, [R177+0x3800] ;  /* 0x00380000b108783b */ /* 0x000eae0000004200 */
[C---:B------:R-:W-:Y:S01]  /*7f00*/  HMMA.16816.F32.BF16 R112, R136.reuse, R124, R12 ;  /* 0x0000007c8870723c */ /* 0x040fe2000004180c */
[----:B------:R-:W3:Y:S07]  /*7f10*/  LDSM.16.MT88.4 R12, [R173+0x5800] ;  /* 0x00580000ad0c783b */ /* 0x000eee0000004200 */
[C---:B------:R-:W-:Y:S01]  /*7f20*/  HMMA.16816.F32.BF16 R116, R136.reuse, R126, R16 ;  /* 0x0000007e8874723c */ /* 0x040fe20000041810 */
[----:B------:R-:W4:Y:S07]  /*7f30*/  LDSM.16.MT88.4 R16, [R174+0x5800] ;  /* 0x00580000ae10783b */ /* 0x000f2e0000004200 */
[C---:B------:R-:W-:Y:S01]  /*7f40*/  HMMA.16816.F32.BF16 R120, R136.reuse, R128, R20 ;  /* 0x000000808878723c */ /* 0x040fe20000041814 */
[----:B------:R-:W5:Y:S07]  /*7f50*/  LDSM.16.MT88.4 R20, [R177+0x5800] ;  /* 0x00580000b114783b */ /* 0x000f6e0000004200 */
[C---:B------:R-:W-:Y:S08]  /*7f60*/  HMMA.16816.F32.BF16 R124, R136.reuse, R130, R24 ;  /* 0x00000082887c723c */ /* 0x040ff00000041818 */
[C---:B------:R-:W-:Y:S08]  /*7f70*/  HMMA.16816.F32.BF16 R128, R136.reuse, R132, R28 ;  /* 0x000000848880723c */ /* 0x040ff0000004181c */
[C---:B------:R-:W-:Y:S08]  /*7f80*/  HMMA.16816.F32.BF16 R132, R136.reuse, R134, R32 ;  /* 0x000000868884723c */ /* 0x040ff00000041820 */
[C---:B------:R-:W-:Y:S08]  /*7f90*/  HMMA.16816.F32.BF16 R36, R136.reuse, R140, R36 ;  /* 0x0000008c8824723c */ /* 0x040ff00000041824 */
[C---:B------:R-:W-:Y:S08]  /*7fa0*/  HMMA.16816.F32.BF16 R40, R136.reuse, R142, R40 ;  /* 0x0000008e8828723c */ /* 0x040ff00000041828 */
[C---:B-1----:R-:W-:Y:S08]  /*7fb0*/  HMMA.16816.F32.BF16 R44, R136.reuse, R4, R44 ;  /* 0x00000004882c723c */ /* 0x042ff0000004182c */
[C---:B------:R-:W-:Y:S01]  /*7fc0*/  HMMA.16816.F32.BF16 R48, R136.reuse, R6, R48 ;  /* 0x000000068830723c */ /* 0x040fe20000041830 */
[----:B------:R-:W1:Y:S07]  /*7fd0*/  LDSM.16.MT88.4 R4, [R176+0x5800] ;  /* 0x00580000b004783b */ /* 0x000e6e0000004200 */
[C---:B--2---:R-:W-:Y:S07]  /*7fe0*/  HMMA.16816.F32.BF16 R52, R136.reuse, R8, R52 ;  /* 0x000000088834723c */ /* 0x044fee0000041834 */
[-C--:B------:R-:W-:Y:S01]  /*7ff0*/  MOV R8, R3.reuse ;  /* 0x0000000300087202 */ /* 0x080fe20000000f00 */
[C---:B------:R-:W-:Y:S08]  /*8000*/  HMMA.16816.F32.BF16 R56, R136.reuse, R10, R56 ;  /* 0x0000000a8838723c */ /* 0x040ff00000041838 */
[C---:B------:R-:W-:Y:S08]  /*8010*/  HMMA.16816.F32.BF16 R60, R136.reuse, R144, R60 ;  /* 0x00000090883c723c */ /* 0x040ff0000004183c */
[C---:B------:R-:W-:Y:S08]  /*8020*/  HMMA.16816.F32.BF16 R64, R136.reuse, R146, R64 ;  /* 0x000000928840723c */ /* 0x040ff00000041840 */
[C---:B---3--:R-:W-:Y:S08]  /*8030*/  HMMA.16816.F32.BF16 R68, R136.reuse, R12, R68 ;  /* 0x0000000c8844723c */ /* 0x048ff00000041844 */
[C---:B------:R-:W-:Y:S08]  /*8040*/  HMMA.16816.F32.BF16 R72, R136.reuse, R14, R72 ;  /* 0x0000000e8848723c */ /* 0x040ff00000041848 */
[C---:B----4-:R-:W-:Y:S08]  /*8050*/  HMMA.16816.F32.BF16 R76, R136.reuse, R16, R76 ;  /* 0x00000010884c723c */ /* 0x050ff0000004184c */
[C---:B------:R-:W-:Y:S08]  /*8060*/  HMMA.16816.F32.BF16 R80, R136.reuse, R18, R80 ;  /* 0x000000128850723c */ /* 0x040ff00000041850 */
[C---:B-----5:R-:W-:Y:S08]  /*8070*/  HMMA.16816.F32.BF16 R84, R136.reuse, R20, R84 ;  /* 0x000000148854723c */ /* 0x060ff00000041854 */
[C---:B------:R-:W-:Y:S08]  /*8080*/  HMMA.16816.F32.BF16 R88, R136.reuse, R22, R88 ;  /* 0x000000168858723c */ /* 0x040ff00000041858 */
[C---:B-1----:R-:W-:Y:S07]  /*8090*/  HMMA.16816.F32.BF16 R92, R136.reuse, R4, R92 ;  /* 0x00000004885c723c */ /* 0x042fee000004185c */
[----:B------:R-:W-:Y:S01]  /*80a0*/  FADD.FTZ R4, R165, R2 ;  /* 0x00000002a5047221 */ /* 0x000fe20000010000 */
[----:B------:R-:W-:Y:S04]  /*80b0*/  HMMA.16816.F32.BF16 R96, R136, R6, R96 ;  /* 0x000000068860723c */ /* 0x000fe80000041860 */
[----:B------:R-:W-:Y:S02]  /*80c0*/  FADD.FTZ R2, R150, R0 ;  /* 0x0000000096027221 */ /* 0x000fe40000010000 */
[----:B------:R-:W-:Y:S02]  /*80d0*/  FADD.FTZ R0, R156, R4 ;  /* 0x000000049c007221 */ /* 0x000fe40000010000 */
[----:B------:R-:W-:Y:S04]  /*80e0*/  FADD.FTZ R2, R149, R2 ;  /* 0x0000000295027221 */ /* 0x000fe80000010000 */
[----:B------:R-:W-:Y:S02]  /*80f0*/  FADD.FTZ R0, R155, R0 ;  /* 0x000000009b007221 */ /* 0x000fe40000010000 */
[----:B------:R-:W-:Y:S02]  /*8100*/  FADD.FTZ R4, R148, R2 ;  /* 0x0000000294047221 */ /* 0x000fe40000010000 */
[----:B------:R-:W-:Y:S02]  /*8110*/  FADD.FTZ R2, R154, R0 ;  /* 0x000000009a027221 */ /* 0x000fe40000010000 */
[----:B------:R-:W-:Y:S02]  /*8120*/  FADD.FTZ R0, R103, R4 ;  /* 0x0000000467007221 */ /* 0x000fe40000010000 */
[----:B------:R-:W-:Y:S01]  /*8130*/  FADD.FTZ R218, R102, R2 ;  /* 0x0000000266da7221 */ /* 0x000fe20000010000 */
[----:B------:R-:W-:Y:S01]  /*8140*/  MOV R102, R3 ;  /* 0x0000000300667202 */ /* 0x000fe20000000f00 */
[----:B------:R-:W-:Y:S01]  /*8150*/  FADD.FTZ R219, R101, R0 ;  /* 0x0000000065db7221 */ /* 0x000fe20000010000 */
[----:B------:R-:W-:Y:S01]  /*8160*/  MOV R101, R100 ;  /* 0x0000006400657202 */ /* 0x000fe20000000f00 */
[----:B------:R-:W-:-:S05]  /*8170*/  @P3 BRA `(.L_x_44) ;  /* 0xffffd27000003947 */ /* 0x000fca000383ffff */
.L_x_43:
[----:B------:R-:W-:Y:S05]  /*8180*/  BRA.DIV ~URZ, `(.L_x_45) ;  /* 0x000050227f007947 */ /* 0x000fea000b800000 */
[----:B------:R-:W1:Y:S04]  /*8190*/  SHFL.BFLY PT, R0, R218, 0x2, 0x1f ;  /* 0x0c401f00da007f89 */ /* 0x000e6800000e0000 */
[----:B------:R-:W2:Y:S01]  /*81a0*/  SHFL.BFLY PT, R2, R219, 0x2, 0x1f ;  /* 0x0c401f00db027f89 */ /* 0x000ea200000e0000 */
[----:B-1----:R-:W-:-:S02]  /*81b0*/  FADD.FTZ R0, R0, R218 ;  /* 0x000000da00007221 */ /* 0x002fc40000010000 */
[----:B--2---:R-:W-:-:S03]  /*81c0*/  FADD.FTZ R4, R2, R219 ;  /* 0x000000db02047221 */ /* 0x004fc60000010000 */
[----:B------:R-:W1:Y:S04]  /*81d0*/  SHFL.BFLY PT, R5, R0, 0x1, 0x1f ;  /* 0x0c201f0000057f89 */ /* 0x000e6800000e0000 */
[----:B------:R2:W3:Y:S01]  /*81e0*/  SHFL.BFLY PT, R3, R4, 0x1, 0x1f ;  /* 0x0c201f0004037f89 */ /* 0x0004e200000e0000 */
[----:B-1----:R-:W-:-:S05]  /*81f0*/  FADD.FTZ R0, R0, R5 ;  /* 0x0000000500007221 */ /* 0x002fca0000010000 */
.L_x_114:
[----:B------:R-:W-:Y:S01]  /*8200*/  FSETP.NE.FTZ.AND P1, PT, R0, RZ, PT ;  /* 0x000000ff0000720b */ /* 0x000fe20003f35000 */
[----:B---3--:R-:W-:Y:S01]  /*8210*/  FADD.FTZ R3, R3, R4 ;  /* 0x0000000403037221 */ /* 0x008fe20000010000 */
[----:B------:R-:W-:Y:S02]  /*8220*/  MOV R2, RZ ;  /* 0x000000ff00027202 */ /* 0x000fe40000000f00 */
[----:B------:R-:W-:Y:S02]  /*8230*/  MOV R21, 0xff800000 ;  /* 0xff80000000157802 */ /* 0x000fe40000000f00 */
[----:B------:R-:W-:-:S02]  /*8240*/  FSETP.NE.FTZ.AND P0, PT, R3, RZ, PT ;  /* 0x000000ff0300720b */ /* 0x000fc40003f15000 */
[----:B------:R-:W-:-:S05]  /*8250*/  MOV R20, 0xff800000 ;  /* 0xff80000000147802 */ /* 0x000fca0000000f00 */
[----:B------:R-:W1:Y:S01]  /*8260*/  @P1 MUFU.LG2 R5, R0 ;  /* 0x0000000000051308 */ /* 0x000e620000000c00 */
[----:B--2---:R-:W-:-:S05]  /*8270*/  @P1 MOV R4, 0x3f317218 ;  /* 0x3f31721800041802 */ /* 0x004fca0000000f00 */
[----:B------:R-:W-:Y:S02]  /*8280*/  @P1 FMUL.FTZ R4, R4, c[0x0][0x2d0] ;  /* 0x0000b40004041a20 */ /* 0x000fe40000410000 */
[----:B------:R2:W3:Y:S01]  /*8290*/  @P1 MUFU.RCP R2, R0 ;  /* 0x0000000000021308 */ /* 0x0004e20000001000 */
[----:B-1----:R-:W-:-:S04]  /*82a0*/  @P1 FMUL.FTZ R5, R5, 0.69314718246459960938 ;  /* 0x3f31721805051820 */ /* 0x002fc80000410000 */
[----:B------:R-:W-:Y:S01]  /*82b0*/  @P1 FFMA.FTZ R21, R4, R100, R5 ;  /* 0x0000006404151223 */ /* 0x000fe20000010005 */
[----:B------:R-:W-:Y:S02]  /*82c0*/  MOV R4, 0x1 ;  /* 0x0000000100047802 */ /* 0x000fe40000000f00 */
[----:B--2---:R-:W-:Y:S01]  /*82d0*/  MOV R0, RZ ;  /* 0x000000ff00007202 */ /* 0x004fe20000000f00 */
[C---:B---3--:R-:W-:Y:S02]  /*82e0*/  FMUL.FTZ R140, R2.reuse, R68 ;  /* 0x00000044028c7220 */ /* 0x048fe40000410000 */
[C---:B------:R-:W-:Y:S02]  /*82f0*/  FMUL.FTZ R141, R2.reuse, R69 ;  /* 0x00000045028d7220 */ /* 0x040fe40000410000 */
[C---:B------:R-:W-:Y:S01]  /*8300*/  FMUL.FTZ R138, R2.reuse, R104 ;  /* 0x00000068028a7220 */ /* 0x040fe20000410000 */
[----:B------:R-:W1:Y:S01]  /*8310*/  @P0 MUFU.RCP R0, R3 ;  /* 0x0000000300000308 */ /* 0x000e620000001000 */
        /* <DEDUP_REMOVED lines=45> */
[----:B------:R2:W3:Y:S01]  /*85f0*/  @P0 MUFU.LG2 R2, R3 ;  /* 0x0000000300020308 */ /* 0x0004e20000000c00 */
[C---:B-1----:R-:W-:Y:S02]  /*8600*/  FMUL.FTZ R88, R0.reuse, R118 ;  /* 0x0000007600587220 */ /* 0x042fe40000410000 */
[C---:B------:R-:W-:Y:S02]  /*8610*/  FMUL.FTZ R89, R0.reuse, R119 ;  /* 0x0000007700597220 */ /* 0x040fe40000410000 */
[C---:B------:R-:W-:Y:S02]  /*8620*/  FMUL.FTZ R150, R0.reuse, R126 ;  /* 0x0000007e00967220 */ /* 0x040fe40000410000 */
[----:B------:R-:W-:-:S02]  /*8630*/  FMUL.FTZ R151, R0, R127 ;  /* 0x0000007f00977220 */ /* 0x000fc40000410000 */
[C---:B------:R-:W-:Y:S02]  /*8640*/  FMUL.FTZ R118, R0.reuse, R134 ;  /* 0x0000008600767220 */ /* 0x040fe40000410000 */
[C---:B------:R-:W-:Y:S02]  /*8650*/  FMUL.FTZ R119, R0.reuse, R135 ;  /* 0x0000008700777220 */ /* 0x040fe40000410000 */
[C---:B------:R-:W-:Y:S02]  /*8660*/  FMUL.FTZ R146, R0.reuse, R110 ;  /* 0x0000006e00927220 */ /* 0x040fe40000410000 */
[----:B------:R-:W-:Y:S01]  /*8670*/  FMUL.FTZ R147, R0, R111 ;  /* 0x0000006f00937220 */ /* 0x000fe20000410000 */
[----:B--2---:R-:W-:Y:S01]  /*8680*/  @P0 MOV R3, 0x3f317218 ;  /* 0x3f31721800030802 */ /* 0x004fe20000000f00 */
[----:B---3--:R-:W-:Y:S02]  /*8690*/  @P0 FMUL.FTZ R2, R2, 0.69314718246459960938 ;  /* 0x3f31721802020820 */ /* 0x008fe40000410000 */
[----:B------:R-:W-:-:S02]  /*86a0*/  FMUL.FTZ R144, R0, R114 ;  /* 0x0000007200907220 */ /* 0x000fc40000410000 */
[----:B------:R-:W-:Y:S02]  /*86b0*/  @P0 FMUL.FTZ R3, R3, c[0x0][0x2d0] ;  /* 0x0000b40003030a20 */ /* 0x000fe40000410000 */
        /* <DEDUP_REMOVED lines=38> */
[----:B------:R-:W-:Y:S01]  /*8920*/  FMUL.FTZ R47, R0, R99 ;  /* 0x00000063002f7220 */ /* 0x000fe20000410000 */
[----:B------:R-:W-:Y:S01]  /*8930*/  PRMT R0, R4, 0x7610, R0 ;  /* 0x0000761004007816 */ /* 0x000fe20000000000 */
[----:B------:R-:W-:Y:S02]  /*8940*/  @P0 FFMA.FTZ R20, R3, R8, R2 ;  /* 0x0000000803140223 */ /* 0x000fe40000010002 */
.L_x_28:
[----:B--2---:R-:W2:Y:S01]  /*8950*/  S2R R2, SR_TID.X ;  /* 0x0000000000027919 */ /* 0x004ea20000002100 */
[----:B------:R-:W-:Y:S01]  /*8960*/  BSSY B0, `(.L_x_46) ;  /* 0x0000010000007945 */ /* 0x000fe20003800000 */
[----:B--2---:R-:W-:-:S13]  /*8970*/  LOP3.LUT P0, RZ, R2, 0xff, RZ, 0xc0, !PT ;  /* 0x000000ff02ff7812 */ /* 0x004fda000780c0ff */
[----:B------:R-:W-:Y:S05]  /*8980*/  @P0 BRA `(.L_x_47) ;  /* 0x000000d000000947 */ /* 0x000fea0003800000 */
[----:B------:R-:W2:Y:S01]  /*8990*/  S2R R4, SR_LANEID ;  /* 0x0000000000047919 */ /* 0x000ea20000000000 */
[----:B------:R-:W-:Y:S01]  /*89a0*/  VOTEU.ANY UR4, UPT, PT ;  /* 0x0000000000047886 */ /* 0x000fe200038e0100 */
[----:B-1----:R-:W-:Y:S01]  /*89b0*/  IMAD.MOV.U32 R5, RZ, RZ, c[0x0][0x564] ;  /* 0x00015900ff057624 */ /* 0x002fe200078e00ff */
[----:B------:R-:W2:Y:S08]  /*89c0*/  FLO.U32 R3, UR4 ;  /* 0x0000000400037d00 */ /* 0x000eb000080e0000 */
[----:B------:R-:W1:Y:S01]  /*89d0*/  POPC R2, UR4 ;  /* 0x0000000400027d09 */ /* 0x000e620008000000 */
[----:B--2---:R-:W-:Y:S01]  /*89e0*/  ISETP.EQ.U32.AND P0, PT, R3, R4, PT ;  /* 0x000000040300720c */ /* 0x004fe20003f02070 */
[----:B------:R-:W-:-:S12]  /*89f0*/  IMAD.MOV.U32 R4, RZ, RZ, c[0x0][0x560] ;  /* 0x00015800ff047624 */ /* 0x000fd800078e00ff */
[----:B-1----:R1:W2:Y:S04]  /*8a00*/  @P0 ATOMG.E.ADD.STRONG.GPU PT, R2, [R4.64], R2 ;  /* 0x00000002040209a8 */ /* 0x0022a800081ee1c6 */
[----:B-1----:R-:W1:Y:S04]  /*8a10*/  S2R R4, SR_LTMASK ;  /* 0x0000000000047919 */ /* 0x002e680000003900 */
[----:B--2---:R1:W2:Y:S02]  /*8a20*/  SHFL.IDX PT, R3, R2, R3, 0x1f ;  /* 0x00001f0302037589 */ /* 0x0042a400000e0000 */
[----:B-1----:R-:W-:-:S06]  /*8a30*/  LOP3.LUT R2, R4, UR4, RZ, 0xc0, !PT ;  /* 0x0000000404027c12 */ /* 0x002fcc000f8ec0ff */
[----:B------:R-:W2:Y:S02]  /*8a40*/  POPC R2, R2 ;  /* 0x0000000200027309 */ /* 0x000ea40000000000 */
[----:B--2---:R-:W-:-:S06]  /*8a50*/  IADD3 R224, R3, c[0x0][0xc], R2 ;  /* 0x0000030003e07a10 */ /* 0x004fcc0007ffe002 */
.L_x_47:
[----:B------:R-:W-:Y:S05]  /*8a60*/  BSYNC B0 ;  /* 0x0000000000007941 */ /* 0x000fea0003800000 */
.L_x_46:
[----:B------:R-:W-:Y:S01]  /*8a70*/  PRMT R0, R0, 0x9910, RZ ;  /* 0x0000991000007816 */ /* 0x000fe200000000ff */
[----:B------:R-:W-:Y:S01]  /*8a80*/  BSSY B1, `(.L_x_48) ;  /* 0x000034d000017945 */ /* 0x000fe20003800000 */
[----:B------:R-:W-:Y:S02]  /*8a90*/  IMAD.MOV.U32 R78, RZ, RZ, R224 ;  /* 0x000000ffff4e7224 */ /* 0x000fe400078e00e0 */
[----:B------:R-:W-:-:S13]  /*8aa0*/  ISETP.NE.AND P0, PT, R0, RZ, PT ;  /* 0x000000ff0000720c */ /* 0x000fda0003f05270 */
[----:B------:R-:W-:Y:S05]  /*8ab0*/  @!P0 BRA `(.L_x_49) ;  /* 0x0000283000008947 */ /* 0x000fea0003800000 */
[----:B------:R-:W2:Y:S04]  /*8ac0*/  LDL R12, [R1+0x10] ;  /* 0x00001000010c7983 */ /* 0x000ea80000100800 */
[----:B------:R-:W3:Y:S04]  /*8ad0*/  LDL R11, [R1+0x14] ;  /* 0x00001400010b7983 */ /* 0x000ee80000100800 */
[----:B------:R-:W4:Y:S04]  /*8ae0*/  LDL R8, [R1+0x1c] ;  /* 0x00001c0001087983 */ /* 0x000f280000100800 */
[----:B------:R-:W4:Y:S04]  /*8af0*/  LDL R10, [R1+0x18] ;  /* 0x00001800010a7983 */ /* 0x000f280000100800 */
[----:B------:R-:W4:Y:S04]  /*8b00*/  LDL R7, [R1+0x2c] ;  /* 0x00002c0001077983 */ /* 0x000f280000100800 */
[----:B------:R-:W4:Y:S04]  /*8b10*/  LDL R6, [R1+0x24] ;  /* 0x0000240001067983 */ /* 0x000f280000100800 */
[----:B-1----:R-:W4:Y:S04]  /*8b20*/  LDL R5, [R1+0x28] ;  /* 0x0000280001057983 */ /* 0x002f280000100800 */
[----:B------:R-:W4:Y:S01]  /*8b30*/  LDL R9, [R1+0x20] ;  /* 0x0000200001097983 */ /* 0x000f220000100800 */
[----:B------:R-:W-:Y:S01]  /*8b40*/  WARPSYNC 0xffffffff ;  /* 0xffffffff00007948 */ /* 0x000fe20003800000 */
[----:B------:R-:W-:-:S02]  /*8b50*/  F2FP.BF16.PACK_AB R0, R139, R138 ;  /* 0x0000008a8b00723e */ /* 0x000fc400000010ff */
[----:B------:R-:W-:Y:S01]  /*8b60*/  BAR.SYNC.DEFER_BLOCKING 0x1, 0x100 ;  /* 0x0044000000007b1d */ /* 0x000fe20000010000 */
[----:B------:R-:W-:Y:S02]  /*8b70*/  F2FP.BF16.PACK_AB R2, R149, R148 ;  /* 0x000000949502723e */ /* 0x000fe400000010ff */
[----:B------:R-:W-:Y:S02]  /*8b80*/  F2FP.BF16.PACK_AB R3, R101, R100 ;  /* 0x000000646503723e */ /* 0x000fe400000010ff */
[----:B------:R-:W-:Y:S02]  /*8b90*/  F2FP.BF16.PACK_AB R4, R123, R122 ;  /* 0x0000007a7b04723e */ /* 0x000fe400000010ff */
[----:B------:R-:W-:-:S04]  /*8ba0*/  ISETP.NE.U32.AND P2, PT, RZ, c[0x0][0x508], PT ;  /* 0x00014200ff007a0c */ /* 0x000fc80003f45070 */
[----:B------:R-:W-:Y:S02]  /*8bb0*/  ISETP.NE.AND.EX P2, PT, RZ, c[0x0][0x50c], PT, P2 ;  /* 0x00014300ff007a0c */ /* 0x000fe40003f45320 */
[----:B------:R-:W-:-:S04]  /*8bc0*/  ISETP.NE.U32.AND P1, PT, RZ, c[0x0][0x500], PT ;  /* 0x00014000ff007a0c */ /* 0x000fc80003f25070 */
[----:B------:R-:W-:Y:S01]  /*8bd0*/  ISETP.NE.AND.EX P1, PT, RZ, c[0x0][0x504], PT, P1 ;  /* 0x00014100ff007a0c */ /* 0x000fe20003f25310 */
[----:B--2---:R1:W-:Y:S04]  /*8be0*/  STS [R12], R0 ;  /* 0x000000000c007388 */ /* 0x0043e80000000800 */
[----:B------:R2:W-:Y:S04]  /*8bf0*/  STS [R12+0x400], R2 ;  /* 0x000400020c007388 */ /* 0x0005e80000000800 */
[----:B---3--:R3:W-:Y:S01]  /*8c00*/  STS [R11], R3 ;  /* 0x000000030b007388 */ /* 0x0087e20000000800 */
[----:B-1----:R-:W-:-:S02]  /*8c10*/  F2FP.BF16.PACK_AB R0, R147, R146 ;  /* 0x000000929300723e */ /* 0x002fc400000010ff */
[----:B--2---:R-:W-:-:S03]  /*8c20*/  F2FP.BF16.PACK_AB R2, R103, R102 ;  /* 0x000000666702723e */ /* 0x004fc600000010ff */
[----:B------:R1:W-:Y:S01]  /*8c30*/  STS [R11+0x400], R0 ;  /* 0x000400000b007388 */ /* 0x0003e20000000800 */
[----:B---3--:R-:W-:-:S03]  /*8c40*/  F2FP.BF16.PACK_AB R3, R145, R144 ;  /* 0x000000909103723e */ /* 0x008fc600000010ff */
[----:B----4-:R2:W-:Y:S04]  /*8c50*/  STS [R8], R2 ;  /* 0x0000000208007388 */ /* 0x0105e80000000800 */
[----:B------:R3:W-:Y:S01]  /*8c60*/  STS [R8+0x400], R3 ;  /* 0x0004000308007388 */ /* 0x0007e20000000800 */
[----:B-1----:R-:W-:Y:S02]  /*8c70*/  F2FP.BF16.PACK_AB R0, R105, R104 ;  /* 0x000000686900723e */ /* 0x002fe400000010ff */
[----:B--2---:R-:W-:-:S03]  /*8c80*/  F2FP.BF16.PACK_AB R2, R89, R88 ;  /* 0x000000585902723e */ /* 0x004fc600000010ff */
[----:B------:R1:W-:Y:S01]  /*8c90*/  STS [R10], R0 ;  /* 0x000000000a007388 */ /* 0x0003e20000000800 */
[----:B---3--:R-:W-:-:S03]  /*8ca0*/  F2FP.BF16.PACK_AB R3, R109, R108 ;  /* 0x0000006c6d03723e */ /* 0x008fc600000010ff */
[----:B------:R2:W-:Y:S04]  /*8cb0*/  STS [R10+0x400], R2 ;  /* 0x000400020a007388 */ /* 0x0005e80000000800 */
[----:B------:R3:W-:Y:S01]  /*8cc0*/  STS [R7], R3 ;  /* 0x0000000307007388 */ /* 0x0007e20000000800 */
[----:B-1----:R-:W-:Y:S02]  /*8cd0*/  F2FP.BF16.PACK_AB R0, R93, R92 ;  /* 0x0000005c5d00723e */ /* 0x002fe400000010ff */
[----:B--2---:R-:W-:-:S03]  /*8ce0*/  F2FP.BF16.PACK_AB R2, R113, R112 ;  /* 0x000000707102723e */ /* 0x004fc600000010ff */
[----:B------:R1:W-:Y:S01]  /*8cf0*/  STS [R7+0x400], R0 ;  /* 0x0004000007007388 */ /* 0x0003e20000000800 */
[----:B---3--:R-:W-:-:S03]  /*8d00*/  F2FP.BF16.PACK_AB R3, R151, R150 ;  /* 0x000000969703723e */ /* 0x008fc600000010ff */
[----:B------:R2:W-:Y:S04]  /*8d10*/  STS [R6], R2 ;  /* 0x0000000206007388 */ /* 0x0005e80000000800 */
        /* <DEDUP_REMOVED lines=11> */
[----:B------:R2:W-:Y:S04]  /*8dd0*/  STS [R12+0x4000], R2 ;  /* 0x004000020c007388 */ /* 0x0005e80000000800 */
[----:B------:R3:W-:Y:S01]  /*8de0*/  STS [R12+0x4400], R3 ;  /* 0x004400030c007388 */ /* 0x0007e20000000800 */
        /* <DEDUP_REMOVED lines=29> */
[----:B------:R3:W-:Y:S04]  /*8fc0*/  STS [R12+0x8000], R4 ;  /* 0x008000040c007388 */ /* 0x0007e80000000800 */
[----:B------:R4:W-:Y:S01]  /*8fd0*/  STS [R12+0x8400], R2 ;  /* 0x008400020c007388 */ /* 0x0009e20000000800 */
[----:B-1----:R-:W-:Y:S02]  /*8fe0*/  F2FP.BF16.PACK_AB R0, R69, R68 ;  /* 0x000000444500723e */ /* 0x002fe400000010ff */
[----:B--2---:R-:W-:-:S03]  /*8ff0*/  F2FP.BF16.PACK_AB R3, R73, R72 ;  /* 0x000000484903723e */ /* 0x004fc600000010ff */
[----:B------:R1:W-:Y:S01]  /*9000*/  STS [R11+0x8000], R0 ;  /* 0x008000000b007388 */ /* 0x0003e20000000800 */
[----:B---3--:R-:W-:Y:S02]  /*9010*/  F2FP.BF16.PACK_AB R4, R59, R58 ;  /* 0x0000003a3b04723e */ /* 0x008fe400000010ff */
[----:B----4-:R-:W-:-:S03]  /*9020*/  F2FP.BF16.PACK_AB R2, R63, R62 ;  /* 0x0000003e3f02723e */ /* 0x010fc600000010ff */
[----:B------:R2:W-:Y:S04]  /*9030*/  STS [R11+0x8400], R4 ;  /* 0x008400040b007388 */ /* 0x0005e80000000800 */
[----:B------:R3:W-:Y:S04]  /*9040*/  STS [R8+0x8000], R3 ;  /* 0x0080000308007388 */ /* 0x0007e80000000800 */
[----:B------:R4:W-:Y:S01]  /*9050*/  STS [R8+0x8400], R2 ;  /* 0x0084000208007388 */ /* 0x0009e20000000800 */
[----:B-1----:R-:W-:-:S05]  /*9060*/  F2FP.BF16.PACK_AB R0, R77, R76 ;  /* 0x0000004c4d00723e */ /* 0x002fca00000010ff */
[----:B------:R1:W-:Y:S01]  /*9070*/  STS [R10+0x8000], R0 ;  /* 0x008000000a007388 */ /* 0x0003e20000000800 */
[----:B--2---:R-:W-:Y:S02]  /*9080*/  F2FP.BF16.PACK_AB R4, R75, R74 ;  /* 0x0000004a4b04723e */ /* 0x004fe400000010ff */
[----:B---3--:R-:W-:-:S03]  /*9090*/  F2FP.BF16.PACK_AB R3, R143, R142 ;  /* 0x0000008e8f03723e */ /* 0x008fc600000010ff */
[----:B------:R2:W-:Y:S01]  /*90a0*/  STS [R10+0x8400], R4 ;  /* 0x008400040a007388 */ /* 0x0005e20000000800 */
[----:B----4-:R-:W-:-:S03]  /*90b0*/  F2FP.BF16.PACK_AB R2, R71, R70 ;  /* 0x000000464702723e */ /* 0x010fc600000010ff */
[----:B------:R3:W-:Y:S04]  /*90c0*/  STS [R7+0x8000], R3 ;  /* 0x0080000307007388 */ /* 0x0007e80000000800 */
[----:B------:R3:W-:Y:S01]  /*90d0*/  STS [R7+0x8400], R2 ;  /* 0x0084000207007388 */ /* 0x0007e20000000800 */
[----:B------:R-:W-:-:S03]  /*90e0*/  IMAD.MOV.U32 R12, RZ, RZ, c[0x0][0x388] ;  /* 0x0000e200ff0c7624 */ /* 0x000fc600078e00ff */
[----:B------:R-:W4:Y:S01]  /*90f0*/  LDL.LU R8, [R1+0x8] ;  /* 0x0000080001087983 */ /* 0x000f220000300800 */
[----:B-1----:R-:W-:-:S05]  /*9100*/  F2FP.BF16.PACK_AB R0, R85, R84 ;  /* 0x000000545500723e */ /* 0x002fca00000010ff */
[----:B------:R1:W-:Y:S01]  /*9110*/  STS [R6+0x8000], R0 ;  /* 0x0080000006007388 */ /* 0x0003e20000000800 */
[----:B--2---:R-:W-:Y:S02]  /*9120*/  @P2 LEA R4, P0, R228, c[0x0][0x508], 0x2 ;  /* 0x00014200e4042a11 */ /* 0x004fe400078010ff */
[----:B---3--:R-:W-:Y:S02]  /*9130*/  F2FP.BF16.PACK_AB R3, R67, R66 ;  /* 0x000000424303723e */ /* 0x008fe400000010ff */
[----:B------:R-:W-:-:S03]  /*9140*/  F2FP.BF16.PACK_AB R2, R81, R80 ;  /* 0x000000505102723e */ /* 0x000fc600000010ff */
[----:B------:R2:W-:Y:S04]  /*9150*/  STS [R6+0x8400], R3 ;  /* 0x0084000306007388 */ /* 0x0005e80000000800 */
[----:B------:R3:W-:Y:S01]  /*9160*/  STS [R5+0x8000], R2 ;  /* 0x0080000205007388 */ /* 0x0007e20000000800 */
[----:B-1----:R-:W-:-:S05]  /*9170*/  F2FP.BF16.PACK_AB R0, R55, R54 ;  /* 0x000000363700723e */ /* 0x002fca00000010ff */
[----:B------:R1:W-:Y:S01]  /*9180*/  STS [R5+0x8400], R0 ;  /* 0x0084000005007388 */ /* 0x0003e20000000800 */
[----:B--2---:R-:W-:Y:S01]  /*9190*/  F2FP.BF16.PACK_AB R3, R49, R48 ;  /* 0x000000303103723e */ /* 0x004fe200000010ff */
[----:B------:R-:W-:Y:S02]  /*91a0*/  IMAD.MOV.U32 R6, RZ, RZ, 0x4 ;  /* 0x00000004ff067424 */ /* 0x000fe400078e00ff */
[----:B---3--:R-:W-:Y:S02]  /*91b0*/  IMAD.MOV.U32 R2, RZ, RZ, RZ ;  /* 0x000000ffff027224 */ /* 0x008fe400078e00ff */
[----:B------:R-:W-:Y:S01]  /*91c0*/  STS [R9+0x8000], R3 ;  /* 0x0080000309007388 */ /* 0x000fe20000000800 */
[C---:B------:R-:W-:Y:S01]  /*91d0*/  IMAD.WIDE R6, R228.reuse, R6, c[0x0][0x500] ;  /* 0x00014000e4067625 */ /* 0x040fe200078e0206 */
[----:B-1----:R-:W-:Y:S02]  /*91e0*/  F2FP.BF16.PACK_AB R0, R47, R46 ;  /* 0x0000002e2f00723e */ /* 0x002fe400000010ff */
[----:B------:R-:W-:-:S03]  /*91f0*/  @P2 LEA.HI.X R5, R228, c[0x0][0x50c], R251, 0x2, P0 ;  /* 0x00014300e4052a11 */ /* 0x000fc600000f14fb */
[----:B------:R1:W-:Y:S04]  /*9200*/  STS [R9+0x8400], R0 ;  /* 0x0084000009007388 */ /* 0x0003e80000000800 */
[----:B------:R-:W-:Y:S06]  /*9210*/  BAR.SYNC.DEFER_BLOCKING 0x1, 0x100 ;  /* 0x0044000000007b1d */ /* 0x000fec0000010000 */
[----:B------:R2:W5:Y:S04]  /*9220*/  @P2 LDG.E R12, [R4.64] ;  /* 0x00000006040c2981 */ /* 0x000568000c1e1900 */
[----:B------:R2:W5:Y:S01]  /*9230*/  @P1 LDG.E R2, [R6.64] ;  /* 0x0000000606021981 */ /* 0x000562000c1e1900 */
[----:B----4-:R-:W-:-:S04]  /*9240*/  ISETP.NE.AND P0, PT, R8, RZ, PT ;  /* 0x000000ff0800720c */ /* 0x010fc80003f05270 */
[----:B-1----:R-:W-:Y:S01]  /*9250*/  SEL R0, R8, c[0x0][0x3d4], P0 ;  /* 0x0000f50008007a07 */ /* 0x002fe20000000000 */
[----:B------:R-:W-:Y:S05]  /*9260*/  @P2 BRA `(.L_x_50) ;  /* 0x0000004000002947 */ /* 0x000fea0003800000 */
[----:B--2---:R-:W-:Y:S05]  /*9270*/  @!P1 BRA `(.L_x_50) ;  /* 0x0000003000009947 */ /* 0x004fea0003800000 */
[----:B-----5:R1:W2:Y:S04]  /*9280*/  LDG.E R12, [R6.64] ;  /* 0x00000006060c7981 */ /* 0x0202a8000c1e1900 */
[----:B-1----:R-:W2:Y:S02]  /*9290*/  LDG.E R6, [R6.64+0x4] ;  /* 0x0000040606067981 */ /* 0x002ea4000c1e1900 */
[----:B--2---:R-:W-:Y:S02]  /*92a0*/  IADD3 R12, -R12, R6, RZ ;  /* 0x000000060c0c7210 */ /* 0x004fe40007ffe1ff */
.L_x_50:
[----:B--2---:R-:W2:Y:S04]  /*92b0*/  LDL R3, [R1+0x3c] ;  /* 0x00003c0001037983 */ /* 0x004ea80000100800 */
[----:B------:R-:W3:Y:S01]  /*92c0*/  LDL R13, [R1+0xc] ;  /* 0x00000c00010d7983 */ /* 0x000ee20000100800 */
[----:B------:R-:W-:Y:S01]  /*92d0*/  IMAD.MOV.U32 R10, RZ, RZ, 0x368 ;  /* 0x00000368ff0a7424 */ /* 0x000fe200078e00ff */
[----:B------:R-:W-:Y:S01]  /*92e0*/  ISETP.GT.AND P3, PT, R0, 0x1, PT ;  /* 0x000000010000780c */ /* 0x000fe20003f64270 */
[----:B------:R-:W-:Y:S01]  /*92f0*/  IMAD.MOV.U32 R0, RZ, RZ, c[0x0][0x4e8] ;  /* 0x00013a00ff007624 */ /* 0x000fe200078e00ff */
[----:B------:R-:W4:Y:S01]  /*9300*/  LDL R22, [R1+0x38] ;  /* 0x0000380001167983 */ /* 0x000f220000100800 */
[----:B------:R-:W-:-:S02]  /*9310*/  ISETP.NE.U32.AND P0, PT, RZ, c[0x0][0x500], PT ;  /* 0x00014000ff007a0c */ /* 0x000fc40003f05070 */
[----:B------:R-:W-:Y:S02]  /*9320*/  SEL R10, R10, 0x328, P3 ;  /* 0x000003280a0a7807 */ /* 0x000fe40001800000 */
[----:B------:R-:W-:Y:S02]  /*9330*/  ISETP.NE.AND.EX P0, PT, RZ, c[0x0][0x504], PT, P0 ;  /* 0x00014100ff007a0c */ /* 0x000fe40003f05300 */
[----:B------:R-:W1:Y:S01]  /*9340*/  LDC.64 R6, c[0x0][R10+0x170] ;  /* 0x00005c000a067b82 */ /* 0x000e620000000a00 */
[----:B------:R-:W-:Y:S02]  /*9350*/  ISETP.NE.AND P2, PT, R0, 0x1, PT ;  /* 0x000000010000780c */ /* 0x000fe40003f45270 */
[----:B------:R-:W-:Y:S02]  /*9360*/  SEL R0, R228, RZ, !P0 ;  /* 0x000000ffe4007207 */ /* 0x000fe40004000000 */
[----:B------:R-:W-:-:S03]  /*9370*/  SEL R5, R251, RZ, !P0 ;  /* 0x000000fffb057207 */ /* 0x000fc60004000000 */
[----:B------:R-:W1:Y:S08]  /*9380*/  LDC.64 R14, c[0x0][R10+0x168] ;  /* 0x00005a000a0e7b82 */ /* 0x000e700000000a00 */
[----:B------:R1:W2:Y:S08]  /*9390*/  LDC.64 R18, c[0x0][R10+0x178] ;  /* 0x00005e000a127b82 */ /* 0x0002b00000000a00 */
[----:B------:R1:W2:Y:S01]  /*93a0*/  LDC.64 R16, c[0x0][R10+0x160] ;  /* 0x000058000a107b82 */ /* 0x0002a20000000a00 */
[----:B------:R-:W1:Y:S02]  /*93b0*/  S2R R23, SR_TID.X ;  /* 0x0000000000177919 */ /* 0x000e640000002100 */
[----:B-1----:R-:W-:-:S04]  /*93c0*/  IMAD R4, R7, R0, RZ ;  /* 0x0000000007047224 */ /* 0x002fc800078e02ff */
[C---:B------:R-:W-:Y:S02]  /*93d0*/  IMAD R11, R6.reuse, R5, R4 ;  /* 0x00000005060b7224 */ /* 0x040fe400078e0204 */
[----:B------:R-:W-:-:S04]  /*93e0*/  IMAD.WIDE.U32 R6, R6, R0, RZ ;  /* 0x0000000006067225 */ /* 0x000fc800078e00ff */
[----:B------:R-:W-:-:S04]  /*93f0*/  IMAD.WIDE.U32 R8, R14, R234, RZ ;  /* 0x000000ea0e087225 */ /* 0x000fc800078e00ff */
[----:B------:R-:W-:Y:S01]  /*9400*/  IMAD R10, R15, R234, RZ ;  /* 0x000000ea0f0a7224 */ /* 0x000fe200078e02ff */
[--C-:B-----5:R-:W-:Y:S02]  /*9410*/  IADD3 R14, P1, P0, R6, R8, R2.reuse ;  /* 0x00000008060e7210 */ /* 0x120fe4000783e002 */
[----:B------:R-:W-:Y:S02]  /*9420*/  SHF.R.S32.HI R6, RZ, 0x1f, R2 ;  /* 0x0000001fff067819 */ /* 0x000fe40000011402 */
[----:B------:R-:W-:-:S04]  /*9430*/  SHF.R.S32.HI R15, RZ, 0x1f, R23 ;  /* 0x0000001fff0f7819 */ /* 0x000fc80000011417 */
[----:B------:R-:W-:-:S04]  /*9440*/  LEA.HI R15, R15, R23, RZ, 0x5 ;  /* 0x000000170f0f7211 */ /* 0x000fc800078f28ff */
[----:B------:R-:W-:-:S05]  /*9450*/  LOP3.LUT R15, R15, 0xffffffe0, RZ, 0xc0, !PT ;  /* 0xffffffe00f0f7812 */ /* 0x000fca00078ec0ff */
[----:B------:R-:W-:Y:S02]  /*9460*/  IMAD.IADD R15, R23, 0x1, -R15 ;  /* 0x00000001170f7824 */ /* 0x000fe400078e0a0f */
[----:B--2---:R-:W-:-:S04]  /*9470*/  IMAD R3, R225, 0x80, R3 ;  /* 0x00000080e1037824 */ /* 0x004fc800078e0203 */
[----:B------:R-:W-:-:S04]  /*9480*/  @P2 IMAD.HI.U32 R5, R3, c[0x0][0x4ec], RZ ;  /* 0x00013b0003052a27 */ /* 0x000fc800078e00ff */
[----:B------:R-:W-:Y:S01]  /*9490*/  IMAD.MOV.U32 R4, RZ, RZ, R3 ;  /* 0x000000ffff047224 */ /* 0x000fe200078e0003 */
[----:B------:R-:W-:Y:S02]  /*94a0*/  @P2 SHF.R.U32.HI R4, RZ, c[0x0][0x4f0], R5 ;  /* 0x00013c00ff042a19 */ /* 0x000fe40000011605 */
[----:B---3--:R-:W-:Y:S01]  /*94b0*/  SEL R5, R13, RZ, P3 ;  /* 0x000000ff0d057207 */ /* 0x008fe20001800000 */
[----:B------:R-:W-:Y:S02]  /*94c0*/  IMAD.IADD R13, R7, 0x1, R11 ;  /* 0x00000001070d7824 */ /* 0x000fe400078e020b */
[----:B------:R-:W-:Y:S02]  /*94d0*/  IMAD.IADD R7, R9, 0x1, R10 ;  /* 0x0000000109077824 */ /* 0x000fe400078e020a */
[----:B------:R-:W-:Y:S02]  /*94e0*/  IMAD.MOV R10, RZ, RZ, -R4 ;  /* 0x000000ffff0a7224 */ /* 0x000fe400078e0a04 */
[----:B------:R-:W-:-:S02]  /*94f0*/  IMAD R11, R19, R5, RZ ;  /* 0x00000005130b7224 */ /* 0x000fc400078e02ff */
[----:B------:R-:W-:Y:S01]  /*9500*/  IMAD.WIDE.U32 R8, R18, R5, RZ ;  /* 0x0000000512087225 */ /* 0x000fe200078e00ff */
[----:B------:R-:W-:-:S03]  /*9510*/  IADD3.X R13, R13, R7, R6, P1, P0 ;  /* 0x000000070d0d7210 */ /* 0x000fc60000fe0406 */
[----:B------:R-:W-:Y:S01]  /*9520*/  IMAD R5, R10, c[0x0][0x4e8], R3 ;  /* 0x00013a000a057a24 */ /* 0x000fe200078e0203 */
[----:B------:R-:W-:Y:S01]  /*9530*/  IADD3 R8, P1, P0, R4, R14, R8 ;  /* 0x0000000e04087210 */ /* 0x000fe2000783e008 */
[----:B------:R-:W-:Y:S01]  /*9540*/  IMAD.IADD R11, R9, 0x1, R11 ;  /* 0x00000001090b7824 */ /* 0x000fe200078e020b */
[----:B------:R-:W-:Y:S01]  /*9550*/  SHF.R.S32.HI R7, RZ, 0x1f, R4 ;  /* 0x0000001fff077819 */ /* 0x000fe20000011404 */
[----:B------:R-:W-:Y:S01]  /*9560*/  IMAD R4, R17, R5, RZ ;  /* 0x0000000511047224 */ /* 0x000fe200078e02ff */
[----:B------:R-:W-:Y:S02]  /*9570*/  SHF.R.S32.HI R10, RZ, 0x1f, R5 ;  /* 0x0000001fff0a7819 */ /* 0x000fe40000011405 */
[----:B------:R-:W-:Y:S01]  /*9580*/  IADD3.X R9, R7, R13, R11, P1, P0 ;  /* 0x0000000d07097210 */ /* 0x000fe20000fe040b */
[----:B------:R-:W-:Y:S02]  /*9590*/  IMAD.MOV.U32 R11, RZ, RZ, c[0x0][0x4a8] ;  /* 0x00012a00ff0b7624 */ /* 0x000fe400078e00ff */
[----:B------:R-:W-:-:S02]  /*95a0*/  IMAD R7, R16, R10, R4 ;  /* 0x0000000a10077224 */ /* 0x000fc400078e0204 */
[----:B------:R-:W-:Y:S01]  /*95b0*/  IMAD.WIDE.U32 R4, R16, R5, R8 ;  /* 0x0000000510047225 */ /* 0x000fe200078e0008 */
[----:B------:R-:W-:-:S03]  /*95c0*/  SEL R8, R11, c[0x0][0x450], P3 ;  /* 0x000114000b087a07 */ /* 0x000fc60001800000 */
[----:B------:R-:W-:Y:S01]  /*95d0*/  IMAD.MOV.U32 R9, RZ, RZ, c[0x0][0x4ac] ;  /* 0x00012b00ff097624 */ /* 0x000fe200078e00ff */
[----:B------:R-:W-:Y:S01]  /*95e0*/  LEA R8, P0, R4, R8, 0x2 ;  /* 0x0000000804087211 */ /* 0x000fe200078010ff */
[----:B------:R-:W-:-:S03]  /*95f0*/  IMAD.IADD R5, R5, 0x1, R7 ;  /* 0x0000000105057824 */ /* 0x000fc600078e0207 */
[----:B------:R-:W-:-:S04]  /*9600*/  SEL R9, R9, c[0x0][0x454], P3 ;  /* 0x0001150009097a07 */ /* 0x000fc80001800000 */
[----:B------:R-:W-:Y:S01]  /*9610*/  LEA.HI.X R4, R4, R9, R5, 0x2, P0 ;  /* 0x0000000904047211 */ /* 0x000fe200000f1405 */
[----:B------:R-:W-:Y:S01]  /*9620*/  SHFL.IDX PT, R10, R8, RZ, 0x1c1f ;  /* 0x001c1fff080a7589 */ /* 0x000fe200000e0000 */
[----:B----4-:R-:W-:-:S03]  /*9630*/  IMAD R5, R225, 0x80, R22 ;  /* 0x00000080e1057824 */ /* 0x010fc600078e0216 */
[----:B------:R-:W1:Y:S04]  /*9640*/  SHFL.IDX PT, R11, R4, RZ, 0x1c1f ;  /* 0x001c1fff040b7589 */ /* 0x000e6800000e0000 */
[----:B------:R-:W-:Y:S04]  /*9650*/  SHFL.IDX PT, R8, R8, 0x1, 0x1c1f ;  /* 0x003c1f0008087f89 */ /* 0x000fe800000e0000 */
[----:B------:R2:W3:Y:S01]  /*9660*/  SHFL.IDX PT, R9, R4, 0x1, 0x1c1f ;  /* 0x003c1f0004097f89 */ /* 0x0004e200000e0000 */
[----:B------:R-:W-:Y:S02]  /*9670*/  LOP3.LUT P0, RZ, R15, 0x3, RZ, 0xc0, !PT ;  /* 0x000000030fff7812 */ /* 0x000fe4000780c0ff */
[----:B------:R-:W-:Y:S01]  /*9680*/  IADD3 R7, R5, 0x8, RZ ;  /* 0x0000000805077810 */ /* 0x000fe20007ffe0ff */
[----:B--2---:R-:W-:-:S05]  /*9690*/  IMAD R4, R12, c[0x0][0x4e8], RZ ;  /* 0x00013a000c047a24 */ /* 0x004fca00078e02ff */
[-C--:B------:R-:W-:Y:S02]  /*96a0*/  ISETP.GE.OR P1, PT, R5, R4.reuse, P0 ;  /* 0x000000040500720c */ /* 0x080fe40000726670 */
[----:B------:R-:W-:-:S11]  /*96b0*/  ISETP.GE.OR P0, PT, R7, R4, P0 ;  /* 0x000000040700720c */ /* 0x000fd60000706670 */
[----:B-1----:R1:W-:Y:S01]  /*96c0*/  @!P1 ST.E [R10.64], R21 ;  /* 0x000000150a009985 */ /* 0x0023e2000c101906 */
[----:B------:R-:W-:-:S03]  /*96d0*/  ISETP.GE.AND P1, PT, R5, R4, PT ;  /* 0x000000040500720c */ /* 0x000fc60003f26270 */
[----:B---3--:R1:W-:Y:S01]  /*96e0*/  @!P0 ST.E [R8.64], R20 ;  /* 0x0000001408008985 */ /* 0x0083e2000c101906 */
[----:B------:R-:W-:Y:S01]  /*96f0*/  ISETP.GE.AND P0, PT, R7, R4, PT ;  /* 0x000000040700720c */ /* 0x000fe20003f06270 */
[----:B------:R-:W-:Y:S05]  /*9700*/  @P3 BRA `(.L_x_51) ;  /* 0x0000085000003947 */ /* 0x000fea0003800000 */
[----:B------:R-:W2:Y:S01]  /*9710*/  LDL R15, [R1+0x30] ;  /* 0x00003000010f7983 */ /* 0x000ea20000100800 */
[----:B------:R-:W-:Y:S01]  /*9720*/  IMAD R3, R6, c[0x0][0x3a0], RZ ;  /* 0x0000e80006037a24 */ /* 0x000fe200078e02ff */
[----:B-1----:R-:W-:Y:S01]  /*9730*/  SHF.R.S32.HI R8, RZ, 0x1f, R0 ;  /* 0x0000001fff087819 */ /* 0x002fe20000011400 */
[C---:B------:R-:W-:Y:S01]  /*9740*/  IMAD.WIDE.U32 R6, R2.reuse, c[0x0][0x3a0], RZ ;  /* 0x0000e80002067a25 */ /* 0x040fe200078e00ff */
[----:B------:R1:W3:Y:S03]  /*9750*/  LDS.128 R24, [R195+0x80] ;  /* 0x00008000c3187984 */ /* 0x0002e60000000c00 */
[----:B------:R-:W-:Y:S01]  /*9760*/  IMAD R2, R2, c[0x0][0x3a4], R3 ;  /* 0x0000e90002027a24 */ /* 0x000fe200078e0203 */
[----:B------:R1:W4:Y:S04]  /*9770*/  LDS.128 R36, [R195+0x1080] ;  /* 0x00108000c3247984 */ /* 0x0003280000000c00 */
[----:B------:R-:W-:Y:S01]  /*9780*/  IADD3 R3, R7, R2, RZ ;  /* 0x0000000207037210 */ /* 0x000fe20007ffe0ff */
[----:B------:R1:W1:Y:S01]  /*9790*/  LDS.128 R48, [R195+0x2080] ;  /* 0x00208000c3307984 */ /* 0x0002620000000c00 */
[----:B------:R-:W-:-:S03]  /*97a0*/  MOV R2, R6 ;  /* 0x0000000600027202 */ /* 0x000fc60000000f00 */
[----:B------:R1:W1:Y:S02]  /*97b0*/  LDS.128 R56, [R195+0x3080] ;  /* 0x00308000c3387984 */ /* 0x0002640000000c00 */
[----:B------:R-:W-:Y:S02]  /*97c0*/  IMAD.WIDE.U32 R6, R234, c[0x0][0x3e8], R2 ;  /* 0x0000fa00ea067a25 */ /* 0x000fe400078e0002 */
[----:B------:R1:W1:Y:S02]  /*97d0*/  LDS.128 R20, [R195+0x4080] ;  /* 0x00408000c3147984 */ /* 0x0002640000000c00 */
[----:B------:R-:W-:Y:S02]  /*97e0*/  IMAD R3, R8, c[0x0][0x3f0], RZ ;  /* 0x0000fc0008037a24 */ /* 0x000fe400078e02ff */
[----:B------:R1:W1:Y:S01]  /*97f0*/  LDS.128 R32, [R195+0x5080] ;  /* 0x00508000c3207984 */ /* 0x0002620000000c00 */
[----:B------:R-:W-:-:S03]  /*9800*/  IMAD R7, R234, c[0x0][0x3ec], R7 ;  /* 0x0000fb00ea077a24 */ /* 0x000fc600078e0207 */
[----:B------:R1:W1:Y:S01]  /*9810*/  LDS.128 R44, [R195+0x6080] ;  /* 0x00608000c32c7984 */ /* 0x0002620000000c00 */
[----:B------:R-:W-:-:S03]  /*9820*/  IMAD.WIDE.U32 R6, R0, c[0x0][0x3f0], R6 ;  /* 0x0000fc0000067a25 */ /* 0x000fc600078e0006 */
[----:B------:R1:W1:Y:S04]  /*9830*/  LDS.128 R52, [R195+0x7080] ;  /* 0x00708000c3347984 */ /* 0x0002680000000c00 */
[----:B------:R1:W1:Y:S04]  /*9840*/  LDS.128 R16, [R195+0x8080] ;  /* 0x00808000c3107984 */ /* 0x0002680000000c00 */
[----:B------:R1:W1:Y:S04]  /*9850*/  LDS.128 R28, [R195+0x9080] ;  /* 0x00908000c31c7984 */ /* 0x0002680000000c00 */
[----:B------:R1:W1:Y:S04]  /*9860*/  LDS.128 R40, [R195+0xa080] ;  /* 0x00a08000c3287984 */ /* 0x0002680000000c00 */
[----:B------:R1:W1:Y:S04]  /*9870*/  LDS.128 R60, [R195+0xb080] ;  /* 0x00b08000c33c7984 */ /* 0x0002680000000c00 */
[----:B------:R-:W5:Y:S02]  /*9880*/  S2R R10, SR_TID.X ;  /* 0x00000000000a7919 */ /* 0x000f640000002100 */
[----:B-----5:R-:W-:-:S04]  /*9890*/  SHF.R.S32.HI R9, RZ, 0x1f, R10 ;  /* 0x0000001fff097819 */ /* 0x020fc8000001140a */
[----:B------:R-:W-:-:S04]  /*98a0*/  LEA.HI R9, R9, R10, RZ, 0x3 ;  /* 0x0000000a09097211 */ /* 0x000fc800078f18ff */
[----:B------:R-:W-:-:S04]  /*98b0*/  SHF.R.S32.HI R9, RZ, 0x3, R9 ;  /* 0x00000003ff097819 */ /* 0x000fc80000011409 */
[C---:B------:R-:W-:Y:S02]  /*98c0*/  LEA R11, R225.reuse, R9, 0x7 ;  /* 0x00000009e10b7211 */ /* 0x040fe400078e38ff */
[----:B--2---:R-:W-:-:S04]  /*98d0*/  LEA R5, R225, R15, 0x7 ;  /* 0x0000000fe1057211 */ /* 0x004fc800078e38ff */
[----:B------:R-:W-:Y:S01]  /*98e0*/  MOV R2, R5 ;  /* 0x0000000500027202 */ /* 0x000fe20000000f00 */
[----:B------:R-:W-:-:S05]  /*98f0*/  @P2 IMAD.HI.U32 R8, R5, c[0x0][0x4ec], RZ ;  /* 0x00013b0005082a27 */ /* 0x000fca00078e00ff */
[----:B------:R-:W-:Y:S01]  /*9900*/  @P2 SHF.R.U32.HI R2, RZ, c[0x0][0x4f0], R8 ;  /* 0x00013c00ff022a19 */ /* 0x000fe20000011608 */
[----:B------:R-:W-:-:S03]  /*9910*/  IMAD R8, R0, c[0x0][0x3f4], R3 ;  /* 0x0000fd0000087a24 */ /* 0x000fc600078e0203 */
[----:B------:R-:W-:Y:S02]  /*9920*/  SHF.R.S32.HI R3, RZ, 0x1f, R2 ;  /* 0x0000001fff037819 */ /* 0x000fe40000011402 */
[----:B------:R-:W-:Y:S02]  /*9930*/  IADD3 R0, -R2, RZ, RZ ;  /* 0x000000ff02007210 */ /* 0x000fe40007ffe1ff */
[----:B------:R-:W-:Y:S01]  /*9940*/  IADD3 R7, R7, R8, RZ ;  /* 0x0000000807077210 */ /* 0x000fe20007ffe0ff */
[----:B------:R-:W-:Y:S02]  /*9950*/  IMAD R3, R3, c[0x0][0x3e0], RZ ;  /* 0x0000f80003037a24 */ /* 0x000fe400078e02ff */
[----:B------:R-:W-:Y:S02]  /*9960*/  IMAD R0, R0, c[0x0][0x4e8], R5 ;  /* 0x00013a0000007a24 */ /* 0x000fe400078e0205 */
[C---:B------:R-:W-:Y:S02]  /*9970*/  IMAD R8, R2.reuse, c[0x0][0x3e4], R3 ;  /* 0x0000f90002087a24 */ /* 0x040fe400078e0203 */
[----:B------:R-:W-:Y:S01]  /*9980*/  IMAD.WIDE.U32 R2, R2, c[0x0][0x3e0], R6 ;  /* 0x0000f80002027a25 */ /* 0x000fe200078e0006 */
[----:B------:R-:W-:-:S04]  /*9990*/  SHF.R.S32.HI R5, RZ, 0x1f, R0 ;  /* 0x0000001fff057819 */ /* 0x000fc80000011400 */
[----:B------:R-:W-:Y:S01]  /*99a0*/  IADD3 R3, R3, R8, RZ ;  /* 0x0000000803037210 */ /* 0x000fe20007ffe0ff */
[----:B------:R-:W-:-:S04]  /*99b0*/  IMAD R5, R5, c[0x0][0x3d8], RZ ;  /* 0x0000f60005057a24 */ /* 0x000fc800078e02ff */
[----:B------:R-:W-:-:S04]  /*99c0*/  IMAD.WIDE.U32 R2, R0, c[0x0][0x3d8], R2 ;  /* 0x0000f60000027a25 */ /* 0x000fc800078e0002 */
[----:B------:R-:W-:Y:S01]  /*99d0*/  IMAD R0, R0, c[0x0][0x3dc], R5 ;  /* 0x0000f70000007a24 */ /* 0x000fe200078e0205 */
[----:B------:R-:W-:-:S04]  /*99e0*/  LEA R13, P0, R2, c[0x0][0x380], 0x1 ;  /* 0x0000e000020d7a11 */ /* 0x000fc800078008ff */
[----:B------:R-:W-:-:S04]  /*99f0*/  IADD3 R0, R3, R0, RZ ;  /* 0x0000000003007210 */ /* 0x000fc80007ffe0ff */
[----:B------:R-:W-:Y:S01]  /*9a00*/  LEA.HI.X R12, R2, c[0x0][0x384], R0, 0x1, P0 ;  /* 0x0000e100020c7a11 */ /* 0x000fe200000f0c00 */
[----:B------:R-:W-:Y:S05]  /*9a10*/  BRA.DIV ~URZ, `(.L_x_52) ;  /* 0x000039027f007947 */ /* 0x000fea000b800000 */
[----:B-1-34-:R1:W2:Y:S02]  /*9a20*/  SHFL.IDX PT, R10, R12, RZ, 0x181f ;  /* 0x00181fff0c0a7589 */ /* 0x01a2a400000e0000 */
.L_x_115:
[----:B------:R-:W-:Y:S05]  /*9a30*/  BRA.DIV ~URZ, `(.L_x_53) ;  /* 0x000039527f007947 */ /* 0x000fea000b800000 */
[----:B------:R3:W4:Y:S02]  /*9a40*/  SHFL.IDX PT, R0, R13, RZ, 0x181f ;  /* 0x00181fff0d007589 */ /* 0x00072400000e0000 */
.L_x_116:
[----:B------:R-:W-:Y:S01]  /*9a50*/  ISETP.GE.AND P0, PT, R11, R4, PT ;  /* 0x000000040b00720c */ /* 0x000fe20003f06270 */
[----:B------:R-:W-:-:S12]  /*9a60*/  BSSY B0, `(.L_x_54) ;  /* 0x000000f000007945 */ /* 0x000fd80003800000 */
[----:B------:R-:W-:Y:S05]  /*9a70*/  @P0 BRA `(.L_x_55) ;  /* 0x000000d000000947 */ /* 0x000fea0003800000 */
[----:B------:R-:W5:Y:S01]  /*9a80*/  LDL R5, [R1] ;  /* 0x0000000001057983 */ /* 0x000f620000100800 */
[----:B------:R-:W-:Y:S02]  /*9a90*/  ISETP.GE.AND P5, PT, R220, c[0x0][0x3c8], PT ;  /* 0x0000f200dc007a0c */ /* 0x000fe40003fa6270 */
[----:B------:R-:W-:Y:S02]  /*9aa0*/  ISETP.GE.AND P4, PT, R222, c[0x0][0x3c8], PT ;  /* 0x0000f200de007a0c */ /* 0x000fe40003f86270 */
[----:B------:R-:W-:-:S09]  /*9ab0*/  ISETP.GE.AND P3, PT, R223, c[0x0][0x3c8], PT ;  /* 0x0000f200df007a0c */ /* 0x000fd20003f66270 */
[-C--:B----4-:R-:W-:Y:S02]  /*9ac0*/  @!P5 LEA R8, P2, R220, R0.reuse, 0x1 ;  /* 0x00000000dc08d211 */ /* 0x090fe400078408ff */
[-C--:B------:R-:W-:Y:S02]  /*9ad0*/  @!P4 LEA R6, P1, R222, R0.reuse, 0x1 ;  /* 0x00000000de06c211 */ /* 0x080fe400078208ff */
[C---:B------:R-:W-:Y:S02]  /*9ae0*/  @!P3 LEA R2, P0, R223.reuse, R0, 0x1 ;  /* 0x00000000df02b211 */ /* 0x040fe400078008ff */
[-C--:B--2---:R-:W-:Y:S02]  /*9af0*/  @!P5 LEA.HI.X R9, R220, R10.reuse, R221, 0x1, P2 ;  /* 0x0000000adc09d211 */ /* 0x084fe400010f0cdd */
[----:B------:R-:W-:-:S03]  /*9b00*/  @!P3 LEA.HI.X R3, R223, R10, R252, 0x1, P0 ;  /* 0x0000000adf03b211 */ /* 0x000fc600000f0cfc */
[----:B------:R2:W-:Y:S01]  /*9b10*/  @!P5 ST.E.128 [R8.64], R24 ;  /* 0x000000180800d985 */ /* 0x0005e2000c101d06 */
[----:B-----5:R-:W-:-:S05]  /*9b20*/  @!P4 LEA.HI.X R7, R222, R10, R5, 0x1, P1 ;  /* 0x0000000ade07c211 */ /* 0x020fca00008f0c05 */
[----:B------:R2:W-:Y:S04]  /*9b30*/  @!P4 ST.E.128 [R6.64], R20 ;  /* 0x000000140600c985 */ /* 0x0005e8000c101d06 */
[----:B------:R2:W-:Y:S02]  /*9b40*/  @!P3 ST.E.128 [R2.64], R16 ;  /* 0x000000100200b985 */ /* 0x0005e4000c101d06 */
.L_x_55:
[----:B------:R-:W-:Y:S05]  /*9b50*/  BSYNC B0 ;  /* 0x0000000000007941 */ /* 0x000fea0003800000 */
.L_x_54:
[----:B------:R-:W-:Y:S05]  /*9b60*/  BRA.DIV ~URZ, `(.L_x_56) ;  /* 0x000038827f007947 */ /* 0x000fea000b800000 */
[----:B--2---:R2:W1:Y:S04]  /*9b70*/  SHFL.IDX PT, R10, R12, 0x1, 0x181f ;  /* 0x00381f000c0a7f89 */ /* 0x00446800000e0000 */
[----:B----4-:R2:W4:Y:S02]  /*9b80*/  SHFL.IDX PT, R0, R13, 0x1, 0x181f ;  /* 0x00381f000d007f89 */ /* 0x01052400000e0000 */
.L_x_117:
[----:B------:R-:W-:Y:S01]  /*9b90*/  IADD3 R2, R11, 0x20, RZ ;  /* 0x000000200b027810 */ /* 0x000fe20007ffe0ff */
[----:B------:R-:W-:Y:S03]  /*9ba0*/  BSSY B0, `(.L_x_57) ;  /* 0x0000010000007945 */ /* 0x000fe60003800000 */
[----:B------:R-:W-:-:S13]  /*9bb0*/  ISETP.GE.AND P0, PT, R2, R4, PT ;  /* 0x000000040200720c */ /* 0x000fda0003f06270 */
        /* <DEDUP_REMOVED lines=8> */
[-C--:B-1----:R-:W-:Y:S02]  /*9c40*/  @!P2 LEA.HI.X R9, R220, R10.reuse, R221, 0x1, P5 ;  /* 0x0000000adc09a211 */ /* 0x082fe400028f0cdd */
[----:B------:R-:W-:-:S03]  /*9c50*/  @!P0 LEA.HI.X R3, R223, R10, R252, 0x1, P3 ;  /* 0x0000000adf038211 */ /* 0x000fc600018f0cfc */
[----:B------:R1:W-:Y:S01]  /*9c60*/  @!P2 ST.E.128 [R8.64], R36 ;  /* 0x000000240800a985 */ /* 0x0003e2000c101d06 */
[----:B-----5:R-:W-:-:S05]  /*9c70*/  @!P1 LEA.HI.X R7, R222, R10, R5, 0x1, P4 ;  /* 0x0000000ade079211 */ /* 0x020fca00020f0c05 */
[----:B------:R1:W-:Y:S04]  /*9c80*/  @!P1 ST.E.128 [R6.64], R32 ;  /* 0x0000002006009985 */ /* 0x0003e8000c101d06 */
[----:B------:R1:W-:Y:S02]  /*9c90*/  @!P0 ST.E.128 [R2.64], R28 ;  /* 0x0000001c02008985 */ /* 0x0003e4000c101d06 */
.L_x_58:
[----:B------:R-:W-:Y:S05]  /*9ca0*/  BSYNC B0 ;  /* 0x0000000000007941 */ /* 0x000fea0003800000 */
.L_x_57:
[----:B------:R-:W-:Y:S05]  /*9cb0*/  BRA.DIV ~URZ, `(.L_x_59) ;  /* 0x000037f27f007947 */ /* 0x000fea000b800000 */
[----:B-1----:R1:W2:Y:S02]  /*9cc0*/  SHFL.IDX PT, R10, R12, 0x2, 0x181f ;  /* 0x00581f000c0a7f89 */ /* 0x0022a400000e0000 */
.L_x_118:
[----:B------:R-:W-:Y:S05]  /*9cd0*/  BRA.DIV ~URZ, `(.L_x_60) ;  /* 0x000038427f007947 */ /* 0x000fea000b800000 */
[----:B----4-:R4:W1:Y:S02]  /*9ce0*/  SHFL.IDX PT, R0, R13, 0x2, 0x181f ;  /* 0x00581f000d007f89 */ /* 0x01086400000e0000 */
.L_x_119:
        /* <DEDUP_REMOVED lines=8> */
[-C--:B-1----:R-:W-:Y:S02]  /*9d70*/  @!P2 LEA R8, P5, R220, R0.reuse, 0x1 ;  /* 0x00000000dc08a211 */ /* 0x082fe400078a08ff */
        /* <DEDUP_REMOVED lines=8> */
.L_x_62:
[----:B------:R-:W-:Y:S05]  /*9e00*/  BSYNC B0 ;  /* 0x0000000000007941 */ /* 0x000fea0003800000 */
.L_x_61:
[----:B------:R-:W-:Y:S05]  /*9e10*/  BRA.DIV ~URZ, `(.L_x_63) ;  /* 0x000037627f007947 */ /* 0x000fea000b800000 */
[----:B-1----:R1:W3:Y:S04]  /*9e20*/  SHFL.IDX PT, R6, R12, 0x3, 0x181f ;  /* 0x00781f000c067f89 */ /* 0x0022e800000e0000 */
[----:B------:R1:W4:Y:S02]  /*9e30*/  SHFL.IDX PT, R0, R13, 0x3, 0x181f ;  /* 0x00781f000d007f89 */ /* 0x00032400000e0000 */
.L_x_120:
[----:B------:R-:W-:-:S04]  /*9e40*/  IADD3 R2, R11, 0x60, RZ ;  /* 0x000000600b027810 */ /* 0x000fc80007ffe0ff */
[----:B------:R-:W-:-:S13]  /*9e50*/  ISETP.GE.AND P0, PT, R2, R4, PT ;  /* 0x000000040200720c */ /* 0x000fda0003f06270 */
[----:B------:R-:W-:Y:S05]  /*9e60*/  @P0 BRA `(.L_x_64) ;  /* 0x000020e000000947 */ /* 0x000fea0003800000 */
[----:B------:R-:W5:Y:S01]  /*9e70*/  LDL R7, [R1] ;  /* 0x0000000001077983 */ /* 0x000f620000100800 */
[----:B------:R-:W-:Y:S02]  /*9e80*/  ISETP.GE.AND P1, PT, R220, c[0x0][0x3c8], PT ;  /* 0x0000f200dc007a0c */ /* 0x000fe40003f26270 */
[----:B------:R-:W-:-:S11]  /*9e90*/  ISETP.GE.AND P0, PT, R222, c[0x0][0x3c8], PT ;  /* 0x0000f200de007a0c */ /* 0x000fd60003f06270 */
[-C--:B----4-:R-:W-:Y:S02]  /*9ea0*/  @!P1 LEA R4, P3, R220, R0.reuse, 0x1 ;  /* 0x00000000dc049211 */ /* 0x090fe400078608ff */
[----:B------:R-:W-:Y:S02]  /*9eb0*/  @!P0 LEA R2, P2, R222, R0, 0x1 ;  /* 0x00000000de028211 */ /* 0x000fe400078408ff */
[----:B---3--:R-:W-:-:S05]  /*9ec0*/  @!P1 LEA.HI.X R5, R220, R6, R221, 0x1, P3 ;  /* 0x00000006dc059211 */ /* 0x008fca00018f0cdd */
[----:B------:R3:W-:Y:S01]  /*9ed0*/  @!P1 ST.E.128 [R4.64], R56 ;  /* 0x0000003804009985 */ /* 0x0007e2000c101d06 */
[----:B-----5:R-:W-:-:S05]  /*9ee0*/  @!P0 LEA.HI.X R3, R222, R6, R7, 0x1, P2 ;  /* 0x00000006de038211 */ /* 0x020fca00010f0c07 */
[----:B------:R3:W-:Y:S01]  /*9ef0*/  @!P0 ST.E.128 [R2.64], R52 ;  /* 0x0000003402008985 */ /* 0x0007e2000c101d06 */
[----:B------:R-:W-:-:S13]  /*9f00*/  ISETP.GE.AND P0, PT, R223, c[0x0][0x3c8], PT ;  /* 0x0000f200df007a0c */ /* 0x000fda0003f06270 */
[----:B------:R-:W-:Y:S05]  /*9f10*/  @P0 BRA `(.L_x_64) ;  /* 0x0000203000000947 */ /* 0x000fea0003800000 */
[----:B---3--:R-:W-:-:S04]  /*9f20*/  LEA R2, P0, R223, R0, 0x1 ;  /* 0x00000000df027211 */ /* 0x008fc800078008ff */
[----:B------:R-:W-:-:S05]  /*9f30*/  LEA.HI.X R3, R223, R6, R252, 0x1, P0 ;  /* 0x00000006df037211 */ /* 0x000fca00000f0cfc */
[----:B------:R3:W-:Y:S01]  /*9f40*/  ST.E.128 [R2.64], R60 ;  /* 0x0000003c02007985 */ /* 0x0007e2000c101d06 */
[----:B------:R-:W-:Y:S05]  /*9f50*/  BRA `(.L_x_64) ;  /* 0x00001ff000007947 */ /* 0x000fea0003800000 */
.L_x_51:
[----:B------:R-:W2:Y:S01]  /*9f60*/  LDL.LU R7, [R1+0xc] ;  /* 0x00000c0001077983 */ /* 0x000ea20000300800 */
[----:B------:R-:W-:Y:S02]  /*9f70*/  IMAD R6, R6, c[0x0][0x408], RZ ;  /* 0x0001020006067a24 */ /* 0x000fe400078e02ff */
[----:B------:R-:W-:-:S04]  /*9f80*/  IMAD.WIDE.U32 R4, R2, c[0x0][0x408], RZ ;  /* 0x0001020002047a25 */ /* 0x000fc800078e00ff */
[----:B------:R-:W-:Y:S02]  /*9f90*/  IMAD R2, R2, c[0x0][0x40c], R6 ;  /* 0x0001030002027a24 */ /* 0x000fe400078e0206 */
[----:B------:R-:W-:-:S03]  /*9fa0*/  @P2 IMAD.HI.U32 R6, R3, c[0x0][0x4ec], RZ ;  /* 0x00013b0003062a27 */ /* 0x000fc600078e00ff */
[----:B------:R-:W-:Y:S02]  /*9fb0*/  IADD3 R5, R5, R2, RZ ;  /* 0x0000000205057210 */ /* 0x000fe40007ffe0ff */
[----:B------:R-:W-:-:S03]  /*9fc0*/  SHF.R.S32.HI R2, RZ, 0x1f, R0 ;  /* 0x0000001fff027819 */ /* 0x000fc60000011400 */
[----:B------:R-:W-:-:S04]  /*9fd0*/  IMAD.WIDE.U32 R4, R234, c[0x0][0x438], R4 ;  /* 0x00010e00ea047a25 */ /* 0x000fc800078e0004 */
[----:B------:R-:W-:Y:S02]  /*9fe0*/  IMAD R2, R2, c[0x0][0x440], RZ ;  /* 0x0001100002027a24 */ /* 0x000fe400078e02ff */
[----:B------:R-:W-:Y:S02]  /*9ff0*/  IMAD R5, R234, c[0x0][0x43c], R5 ;  /* 0x00010f00ea057a24 */ /* 0x000fe400078e0205 */
[C---:B------:R-:W-:Y:S02]  /*a000*/  IMAD R2, R0.reuse, c[0x0][0x444], R2 ;  /* 0x0001110000027a24 */ /* 0x040fe400078e0202 */
[----:B------:R-:W-:Y:S01]  /*a010*/  IMAD.WIDE.U32 R4, R0, c[0x0][0x440], R4 ;  /* 0x0001100000047a25 */ /* 0x000fe200078e0004 */
[----:B------:R-:W-:Y:S02]  /*a020*/  MOV R0, R3 ;  /* 0x0000000300007202 */ /* 0x000fe40000000f00 */
[----:B------:R-:W-:Y:S02]  /*a030*/  @P2 SHF.R.U32.HI R0, RZ, c[0x0][0x4f0], R6 ;  /* 0x00013c00ff002a19 */ /* 0x000fe40000011606 */
[----:B------:R-:W-:-:S02]  /*a040*/  IADD3 R5, R5, R2, RZ ;  /* 0x0000000205057210 */ /* 0x000fc40007ffe0ff */
[----:B------:R-:W-:Y:S02]  /*a050*/  SHF.R.S32.HI R2, RZ, 0x1f, R0 ;  /* 0x0000001fff027819 */ /* 0x000fe40000011400 */
[----:B------:R-:W-:-:S03]  /*a060*/  IADD3 R6, -R0, RZ, RZ ;  /* 0x000000ff00067210 */ /* 0x000fc60007ffe1ff */
[----:B------:R-:W-:Y:S02]  /*a070*/  IMAD R2, R2, c[0x0][0x430], RZ ;  /* 0x00010c0002027a24 */ /* 0x000fe400078e02ff */
[----:B------:R-:W-:Y:S02]  /*a080*/  IMAD R6, R6, c[0x0][0x4e8], R3 ;  /* 0x00013a0006067a24 */ /* 0x000fe400078e0203 */
[----:B--2---:R-:W-:-:S04]  /*a090*/  IMAD.WIDE.U32 R4, R7, c[0x0][0x448], R4 ;  /* 0x0001120007047a25 */ /* 0x004fc800078e0004 */
        /* <DEDUP_REMOVED lines=12> */
[----:B------:R2:W3:Y:S02]  /*a160*/  SHFL.IDX PT, R4, R27, RZ, 0x1c1f ;  /* 0x001c1fff1b047589 */ /* 0x0004e400000e0000 */
.L_x_121:
[----:B------:R-:W-:Y:S05]  /*a170*/  BRA.DIV ~URZ, `(.L_x_66) ;  /* 0x000035327f007947 */ /* 0x000fea000b800000 */
[----:B------:R4:W1:Y:S02]  /*a180*/  SHFL.IDX PT, R0, R28, RZ, 0x1c1f ;  /* 0x001c1fff1c007589 */ /* 0x00086400000e0000 */
.L_x_122:
[C---:B------:R-:W-:Y:S01]  /*a190*/  IADD3 R13, R233.reuse, 0x8, RZ ;  /* 0x00000008e90d7810 */ /* 0x040fe20007ffe0ff */
[----:B------:R-:W-:Y:S01]  /*a1a0*/  BSSY B0, `(.L_x_67) ;  /* 0x0000097000007945 */ /* 0x000fe20003800000 */
[C---:B------:R-:W-:Y:S02]  /*a1b0*/  IADD3 R12, R233.reuse, 0x10, RZ ;  /* 0x00000010e90c7810 */ /* 0x040fe40007ffe0ff */
[C---:B------:R-:W-:Y:S02]  /*a1c0*/  IADD3 R15, R233.reuse, 0x18, RZ ;  /* 0x00000018e90f7810 */ /* 0x040fe40007ffe0ff */
[C---:B------:R-:W-:Y:S02]  /*a1d0*/  IADD3 R14, R233.reuse, 0x20, RZ ;  /* 0x00000020e90e7810 */ /* 0x040fe40007ffe0ff */
[C---:B------:R-:W-:Y:S02]  /*a1e0*/  IADD3 R16, R233.reuse, 0x28, RZ ;  /* 0x00000028e9107810 */ /* 0x040fe40007ffe0ff */
[----:B------:R-:W-:-:S02]  /*a1f0*/  IADD3 R17, R233, 0x30, RZ ;  /* 0x00000030e9117810 */ /* 0x000fc40007ffe0ff */
[C---:B------:R-:W-:Y:S02]  /*a200*/  IADD3 R18, R233.reuse, 0x38, RZ ;  /* 0x00000038e9127810 */ /* 0x040fe40007ffe0ff */
[C---:B-1----:R-:W-:Y:S02]  /*a210*/  IADD3 R20, R233.reuse, 0x40, RZ ;  /* 0x00000040e9147810 */ /* 0x042fe40007ffe0ff */
[C---:B------:R-:W-:Y:S02]  /*a220*/  IADD3 R19, R233.reuse, 0x48, RZ ;  /* 0x00000048e9137810 */ /* 0x040fe40007ffe0ff */
[C---:B------:R-:W-:Y:S02]  /*a230*/  IADD3 R21, R233.reuse, 0x50, RZ ;  /* 0x00000050e9157810 */ /* 0x040fe40007ffe0ff */
[C---:B------:R-:W-:Y:S02]  /*a240*/  IADD3 R22, R233.reuse, 0x58, RZ ;  /* 0x00000058e9167810 */ /* 0x040fe40007ffe0ff */
[----:B------:R-:W-:-:S02]  /*a250*/  IADD3 R23, R233, 0x60, RZ ;  /* 0x00000060e9177810 */ /* 0x000fc40007ffe0ff */
[C---:B------:R-:W-:Y:S02]  /*a260*/  IADD3 R45, R233.reuse, 0x80, RZ ;  /* 0x00000080e92d7810 */ /* 0x040fe40007ffe0ff */
[C---:B------:R-:W-:Y:S02]  /*a270*/  IADD3 R25, R233.reuse, 0x68, RZ ;  /* 0x00000068e9197810 */ /* 0x040fe40007ffe0ff */
[C---:B------:R-:W-:Y:S02]  /*a280*/  IADD3 R24, R233.reuse, 0x70, RZ ;  /* 0x00000070e9187810 */ /* 0x040fe40007ffe0ff */
[----:B------:R-:W-:Y:S02]  /*a290*/  IADD3 R26, R233, 0x78, RZ ;  /* 0x00000078e91a7810 */ /* 0x000fe40007ffe0ff */
[----:B------:R-:W-:Y:S02]  /*a2a0*/  SHF.R.S32.HI R44, RZ, 0x1f, R45 ;  /* 0x0000001fff2c7819 */ /* 0x000fe4000001142d */
[----:B------:R-:W-:-:S02]  /*a2b0*/  SHF.R.S32.HI R30, RZ, 0x1f, R13 ;  /* 0x0000001fff1e7819 */ /* 0x000fc4000001140d */
[----:B------:R-:W-:Y:S02]  /*a2c0*/  SHF.R.S32.HI R29, RZ, 0x1f, R12 ;  /* 0x0000001fff1d7819 */ /* 0x000fe4000001140c */
[----:B------:R-:W-:Y:S02]  /*a2d0*/  SHF.R.S32.HI R32, RZ, 0x1f, R15 ;  /* 0x0000001fff207819 */ /* 0x000fe4000001140f */
[----:B------:R-:W-:Y:S02]  /*a2e0*/  SHF.R.S32.HI R31, RZ, 0x1f, R14 ;  /* 0x0000001fff1f7819 */ /* 0x000fe4000001140e */
[----:B------:R-:W-:Y:S02]  /*a2f0*/  SHF.R.S32.HI R33, RZ, 0x1f, R16 ;  /* 0x0000001fff217819 */ /* 0x000fe40000011410 */
        /* <DEDUP_REMOVED lines=9> */
[----:B------:R-:W-:Y:S01]  /*a390*/  SHF.R.S32.HI R43, RZ, 0x1f, R26 ;  /* 0x0000001fff2b7819 */ /* 0x000fe2000001141a */
[----:B------:R-:W-:Y:S05]  /*a3a0*/  @P1 BRA `(.L_x_68) ;  /* 0x0000076000001947 */ /* 0x000fea0003800000 */
[----:B------:R-:W-:Y:S02]  /*a3b0*/  ISETP.GE.AND P4, PT, R233, c[0x0][0x3c8], PT ;  /* 0x0000f200e9007a0c */ /* 0x000fe40003f86270 */
[----:B------:R-:W-:Y:S02]  /*a3c0*/  ISETP.GE.AND P2, PT, R13, c[0x0][0x3c8], PT ;  /* 0x0000f2000d007a0c */ /* 0x000fe40003f46270 */
[----:B------:R-:W-:Y:S02]  /*a3d0*/  ISETP.GE.AND P5, PT, R12, c[0x0][0x3c8], PT ;  /* 0x0000f2000c007a0c */ /* 0x000fe40003fa6270 */
[----:B------:R-:W-:Y:S02]  /*a3e0*/  ISETP.GE.AND P1, PT, R15, c[0x0][0x3c8], PT ;  /* 0x0000f2000f007a0c */ /* 0x000fe40003f26270 */
[----:B------:R-:W-:-:S02]  /*a3f0*/  ISETP.GE.AND P6, PT, R14, c[0x0][0x3c8], PT ;  /* 0x0000f2000e007a0c */ /* 0x000fc40003fc6270 */
[C---:B------:R-:W-:Y:S02]  /*a400*/  IADD3 R11, R233.reuse, 0x88, RZ ;  /* 0x00000088e90b7810 */ /* 0x040fe40007ffe0ff */
[C---:B------:R-:W-:Y:S01]  /*a410*/  IADD3 R5, R233.reuse, 0x90, RZ ;  /* 0x00000090e9057810 */ /* 0x040fe20007ffe0ff */
[----:B------:R-:W-:Y:S01]  /*a420*/  @!P4 IMAD.MOV.U32 R6, RZ, RZ, R0 ;  /* 0x000000ffff06c224 */ /* 0x000fe200078e0000 */
[----:B------:R-:W-:Y:S01]  /*a430*/  IADD3 R79, R233, 0x88, RZ ;  /* 0x00000088e94f7810 */ /* 0x000fe20007ffe0ff */
[----:B---3--:R-:W-:Y:S01]  /*a440*/  @!P4 IMAD.MOV.U32 R7, RZ, RZ, R4 ;  /* 0x000000ffff07c224 */ /* 0x008fe200078e0004 */
[----:B------:R-:W-:Y:S02]  /*a450*/  @!P2 LEA R2, P3, R13, R0, 0x2 ;  /* 0x000000000d02a211 */ /* 0x000fe400078610ff */
[----:B------:R-:W-:Y:S01]  /*a460*/  SHF.R.S32.HI R79, RZ, 0x1f, R79 ;  /* 0x0000001fff4f7819 */ /* 0x000fe2000001144f */
[----:B------:R-:W-:Y:S01]  /*a470*/  @!P4 IMAD.WIDE R6, R233, 0x4, R6 ;  /* 0x00000004e906c825 */ /* 0x000fe200078e0206 */
[----:B------:R-:W-:-:S02]  /*a480*/  @!P2 LEA.HI.X R3, R13, R4, R30, 0x2, P3 ;  /* 0x000000040d03a211 */ /* 0x000fc400018f141e */
[C---:B------:R-:W-:Y:S02]  /*a490*/  IADD3 R10, R233.reuse, 0x98, RZ ;  /* 0x00000098e90a7810 */ /* 0x040fe40007ffe0ff */
[----:B------:R1:W-:Y:S01]  /*a4a0*/  @!P4 ST.E.64 [R6.64], R138 ;  /* 0x0000008a0600c985 */ /* 0x0003e2000c101b06 */
[C---:B------:R-:W-:Y:S02]  /*a4b0*/  IADD3 R83, R233.reuse, 0xa8, RZ ;  /* 0x000000a8e9537810 */ /* 0x040fe40007ffe0ff */
[C---:B------:R-:W-:Y:S01]  /*a4c0*/  IADD3 R82, R233.reuse, 0xa0, RZ ;  /* 0x000000a0e9527810 */ /* 0x040fe20007ffe0ff */
[----:B------:R3:W-:Y:S01]  /*a4d0*/  @!P2 ST.E.64 [R2.64], R100 ;  /* 0x000000640200a985 */ /* 0x0007e2000c101b06 */
[----:B------:R-:W-:Y:S02]  /*a4e0*/  ISETP.GE.AND P2, PT, R16, c[0x0][0x3c8], PT ;  /* 0x0000f20010007a0c */ /* 0x000fe40003f46270 */
[----:B------:R-:W-:Y:S02]  /*a4f0*/  SHF.R.S32.HI R82, RZ, 0x1f, R82 ;  /* 0x0000001fff527819 */ /* 0x000fe40000011452 */
[----:B------:R-:W-:-:S04]  /*a500*/  IADD3 R86, R233, 0xa8, RZ ;  /* 0x000000a8e9567810 */ /* 0x000fc80007ffe0ff */
[----:B------:R-:W-:Y:S02]  /*a510*/  SHF.R.S32.HI R86, RZ, 0x1f, R86 ;  /* 0x0000001fff567819 */ /* 0x000fe40000011456 */
[CC--:B-1----:R-:W-:Y:S02]  /*a520*/  @!P5 LEA R6, P4, R12.reuse, R0.reuse, 0x2 ;  /* 0x000000000c06d211 */ /* 0x0c2fe400078810ff */
[C---:B---3--:R-:W-:Y:S02]  /*a530*/  @!P1 LEA R2, P3, R15.reuse, R0, 0x2 ;  /* 0x000000000f029211 */ /* 0x048fe400078610ff */
[-C--:B------:R-:W-:Y:S02]  /*a540*/  @!P5 LEA.HI.X R7, R12, R4.reuse, R29, 0x2, P4 ;  /* 0x000000040c07d211 */ /* 0x080fe400020f141d */
[----:B------:R-:W-:-:S03]  /*a550*/  @!P1 LEA.HI.X R3, R15, R4, R32, 0x2, P3 ;  /* 0x000000040f039211 */ /* 0x000fc600018f1420 */
[----:B------:R1:W-:Y:S01]  /*a560*/  @!P5 ST.E.64 [R6.64], R102 ;  /* 0x000000660600d985 */ /* 0x0003e2000c101b06 */
[----:B------:R-:W-:-:S03]  /*a570*/  ISETP.GE.AND P5, PT, R17, c[0x0][0x3c8], PT ;  /* 0x0000f20011007a0c */ /* 0x000fc60003fa6270 */
[----:B------:R3:W-:Y:S01]  /*a580*/  @!P1 ST.E.64 [R2.64], R104 ;  /* 0x0000006802009985 */ /* 0x0007e2000c101b06 */
[----:B------:R-:W-:Y:S02]  /*a590*/  ISETP.GE.AND P1, PT, R18, c[0x0][0x3c8], PT ;  /* 0x0000f20012007a0c */ /* 0x000fe40003f26270 */
[-C--:B-1----:R-:W-:Y:S02]  /*a5a0*/  @!P6 LEA R6, P4, R14, R0.reuse, 0x2 ;  /* 0x000000000e06e211 */ /* 0x082fe400078810ff */
[----:B---3--:R-:W-:Y:S02]  /*a5b0*/  @!P2 LEA R2, P3, R16, R0, 0x2 ;  /* 0x000000001002a211 */ /* 0x008fe400078610ff */
[-C--:B------:R-:W-:Y:S02]  /*a5c0*/  @!P6 LEA.HI.X R7, R14, R4.reuse, R31, 0x2, P4 ;  /* 0x000000040e07e211 */ /* 0x080fe400020f141f */
[----:B------:R-:W-:-:S03]  /*a5d0*/  @!P2 LEA.HI.X R3, R16, R4, R33, 0x2, P3 ;  /* 0x000000041003a211 */ /* 0x000fc600018f1421 */
[----:B------:R1:W-:Y:S01]  /*a5e0*/  @!P6 ST.E.64 [R6.64], R108 ;  /* 0x0000006c0600e985 */ /* 0x0003e2000c101b06 */
[----:B------:R-:W-:-:S03]  /*a5f0*/  ISETP.GE.AND P6, PT, R20, c[0x0][0x3c8], PT ;  /* 0x0000f20014007a0c */ /* 0x000fc60003fc6270 */
[----:B------:R3:W-:Y:S01]  /*a600*/  @!P2 ST.E.64 [R2.64], R112 ;  /* 0x000000700200a985 */ /* 0x0007e2000c101b06 */
[----:B------:R-:W-:Y:S02]  /*a610*/  ISETP.GE.AND P2, PT, R19, c[0x0][0x3c8], PT ;  /* 0x0000f20013007a0c */ /* 0x000fe40003f46270 */
        /* <DEDUP_REMOVED lines=27> */
[----:B------:R-:W-:Y:S02]  /*a7d0*/  @!P2 LEA.HI.X R3, R25, R4, R42, 0x2, P3 ;  /* 0x000000041903a211 */ /* 0x000fe400018f142a */
[----:B------:R-:W-:Y:S01]  /*a7e0*/  ISETP.GE.AND P4, PT, R11, c[0x0][0x3c8], PT ;  /* 0x0000f2000b007a0c */ /* 0x000fe20003f86270 */
[----:B------:R1:W-:Y:S01]  /*a7f0*/  @!P6 ST.E.64 [R6.64], R52 ;  /* 0x000000340600e985 */ /* 0x0003e2000c101b06 */
[----:B------:R-:W-:-:S03]  /*a800*/  ISETP.GE.AND P6, PT, R45, c[0x0][0x3c8], PT ;  /* 0x0000f2002d007a0c */ /* 0x000fc60003fc6270 */
[----:B------:R3:W-:Y:S01]  /*a810*/  @!P2 ST.E.64 [R2.64], R56 ;  /* 0x000000380200a985 */ /* 0x0007e2000c101b06 */
[-C--:B-1----:R-:W-:Y:S02]  /*a820*/  @!P5 LEA R6, P3, R24, R0.reuse, 0x2 ;  /* 0x000000001806d211 */ /* 0x082fe400078610ff */
[----:B---3--:R-:W-:Y:S02]  /*a830*/  @!P1 LEA R2, P2, R26, R0, 0x2 ;  /* 0x000000001a029211 */ /* 0x008fe400078410ff */
[-C--:B------:R-:W-:Y:S02]  /*a840*/  @!P5 LEA.HI.X R7, R24, R4.reuse, R41, 0x2, P3 ;  /* 0x000000041807d211 */ /* 0x080fe400018f1429 */
[----:B------:R-:W-:Y:S02]  /*a850*/  @!P1 LEA.HI.X R3, R26, R4, R43, 0x2, P2 ;  /* 0x000000041a039211 */ /* 0x000fe400010f142b */
[----:B------:R-:W-:Y:S01]  /*a860*/  ISETP.GE.AND P3, PT, R5, c[0x0][0x3c8], PT ;  /* 0x0000f20005007a0c */ /* 0x000fe20003f66270 */
[----:B------:R1:W-:Y:S01]  /*a870*/  @!P5 ST.E.64 [R6.64], R60 ;  /* 0x0000003c0600d985 */ /* 0x0003e2000c101b06 */
[----:B------:R-:W-:-:S03]  /*a880*/  @!P6 LEA R8, P2, R45, R0, 0x2 ;  /* 0x000000002d08e211 */ /* 0x000fc600078410ff */
[----:B------:R3:W-:Y:S01]  /*a890*/  @!P1 ST.E.64 [R2.64], R64 ;  /* 0x0000004002009985 */ /* 0x0007e2000c101b06 */
[----:B------:R-:W-:Y:S02]  /*a8a0*/  @!P6 LEA.HI.X R9, R45, R4, R44, 0x2, P2 ;  /* 0x000000042d09e211 */ /* 0x000fe400010f142c */
[----:B------:R-:W-:Y:S02]  /*a8b0*/  ISETP.GE.AND P1, PT, R10, c[0x0][0x3c8], PT ;  /* 0x0000f2000a007a0c */ /* 0x000fe40003f26270 */
[----:B------:R-:W-:Y:S01]  /*a8c0*/  IADD3 R45, R233, 0xa0, RZ ;  /* 0x000000a0e92d7810 */ /* 0x000fe20007ffe0ff */
[----:B------:R-:W-:Y:S03]  /*a8d0*/  @!P6 ST.E.64 [R8.64], R140 ;  /* 0x0000008c0800e985 */ /* 0x000fe6000c101b06 */
[----:B------:R-:W-:Y:S02]  /*a8e0*/  ISETP.GE.AND P6, PT, R45, c[0x0][0x3c8], PT ;  /* 0x0000f2002d007a0c */ /* 0x000fe40003fc6270 */
[----:B-1----:R-:W-:-:S02]  /*a8f0*/  @!P3 LEA R6, P2, R5, R0, 0x2 ;  /* 0x000000000506b211 */ /* 0x002fc400078410ff */
[----:B---3--:R-:W-:-:S04]  /*a900*/  @!P4 LEA R2, P5, R11, R0, 0x2 ;  /* 0x000000000b02c211 */ /* 0x008fc800078a10ff */
[-C--:B------:R-:W-:Y:S02]  /*a910*/  @!P4 LEA.HI.X R3, R11, R4.reuse, R79, 0x2, P5 ;  /* 0x000000040b03c211 */ /* 0x080fe400028f144f */
[C---:B------:R-:W-:Y:S02]  /*a920*/  IADD3 R11, R233.reuse, 0x90, RZ ;  /* 0x00000090e90b7810 */ /* 0x040fe40007ffe0ff */
[----:B------:R-:W-:Y:S01]  /*a930*/  IADD3 R79, R233, 0xb0, RZ ;  /* 0x000000b0e94f7810 */ /* 0x000fe20007ffe0ff */
[----:B------:R1:W-:Y:S01]  /*a940*/  @!P4 ST.E.64 [R2.64], R68 ;  /* 0x000000440200c985 */ /* 0x0003e2000c101b06 */
[----:B------:R-:W-:Y:S02]  /*a950*/  SHF.R.S32.HI R11, RZ, 0x1f, R11 ;  /* 0x0000001fff0b7819 */ /* 0x000fe4000001140b */
[----:B------:R-:W-:Y:S02]  /*a960*/  ISETP.GE.AND P5, PT, R83, c[0x0][0x3c8], PT ;  /* 0x0000f20053007a0c */ /* 0x000fe40003fa6270 */
[----:B------:R-:W-:-:S02]  /*a970*/  @!P3 LEA.HI.X R7, R5, R4, R11, 0x2, P2 ;  /* 0x000000040507b211 */ /* 0x000fc400010f140b */
[C---:B------:R-:W-:Y:S02]  /*a980*/  IADD3 R11, R233.reuse, 0x98, RZ ;  /* 0x00000098e90b7810 */ /* 0x040fe40007ffe0ff */
[----:B------:R-:W-:Y:S01]  /*a990*/  IADD3 R5, R233, 0xb8, RZ ;  /* 0x000000b8e9057810 */ /* 0x000fe20007ffe0ff */
[----:B------:R3:W-:Y:S01]  /*a9a0*/  @!P3 ST.E.64 [R6.64], R72 ;  /* 0x000000480600b985 */ /* 0x0007e2000c101b06 */
[----:B------:R-:W-:Y:S02]  /*a9b0*/  SHF.R.S32.HI R11, RZ, 0x1f, R11 ;  /* 0x0000001fff0b7819 */ /* 0x000fe4000001140b */
[----:B------:R-:W-:Y:S02]  /*a9c0*/  ISETP.GE.AND P4, PT, R79, c[0x0][0x3c8], PT ;  /* 0x0000f2004f007a0c */ /* 0x000fe40003f86270 */
[----:B------:R-:W-:Y:S02]  /*a9d0*/  ISETP.GE.AND P3, PT, R5, c[0x0][0x3c8], PT ;  /* 0x0000f20005007a0c */ /* 0x000fe40003f66270 */
[----:B-1----:R-:W-:-:S04]  /*a9e0*/  @!P1 LEA R2, P2, R10, R0, 0x2 ;  /* 0x000000000a029211 */ /* 0x002fc800078410ff */
[----:B------:R-:W-:Y:S02]  /*a9f0*/  @!P1 LEA.HI.X R3, R10, R4, R11, 0x2, P2 ;  /* 0x000000040a039211 */ /* 0x000fe400010f140b */
[----:B------:R-:W-:-:S03]  /*aa00*/  @!P6 LEA R10, P2, R45, R0, 0x2 ;  /* 0x000000002d0ae211 */ /* 0x000fc600078410ff */
[----:B------:R1:W-:Y:S01]  /*aa10*/  @!P1 ST.E.64 [R2.64], R76 ;  /* 0x0000004c02009985 */ /* 0x0003e2000c101b06 */
[----:B------:R-:W-:Y:S02]  /*aa20*/  @!P6 LEA.HI.X R11, R45, R4, R82, 0x2, P2 ;  /* 0x000000042d0be211 */ /* 0x000fe400010f1452 */
[-C--:B------:R-:W-:Y:S02]  /*aa30*/  @!P5 LEA R8, P1, R83, R0.reuse, 0x2 ;  /* 0x000000005308d211 */ /* 0x080fe400078210ff */
[C---:B------:R-:W-:Y:S01]  /*aa40*/  IADD3 R82, R233.reuse, 0xb0, RZ ;  /* 0x000000b0e9527810 */ /* 0x040fe20007ffe0ff */
[----:B------:R2:W-:Y:S01]  /*aa50*/  @!P6 ST.E.64 [R10.64], R142 ;  /* 0x0000008e0a00e985 */ /* 0x0005e2000c101b06 */
[----:B------:R-:W-:Y:S02]  /*aa60*/  IADD3 R45, R233, 0xb8, RZ ;  /* 0x000000b8e92d7810 */ /* 0x000fe40007ffe0ff */
[----:B---3--:R-:W-:Y:S02]  /*aa70*/  @!P4 LEA R6, P2, R79, R0, 0x2 ;  /* 0x000000004f06c211 */ /* 0x008fe400078410ff */
[----:B------:R-:W-:-:S02]  /*aa80*/  SHF.R.S32.HI R82, RZ, 0x1f, R82 ;  /* 0x0000001fff527819 */ /* 0x000fc40000011452 */
[-C--:B------:R-:W-:Y:S02]  /*aa90*/  @!P5 LEA.HI.X R9, R83, R4.reuse, R86, 0x2, P1 ;  /* 0x000000045309d211 */ /* 0x080fe400008f1456 */
[----:B------:R-:W-:Y:S02]  /*aaa0*/  SHF.R.S32.HI R45, RZ, 0x1f, R45 ;  /* 0x0000001fff2d7819 */ /* 0x000fe4000001142d */
[----:B------:R-:W-:Y:S01]  /*aab0*/  @!P4 LEA.HI.X R7, R79, R4, R82, 0x2, P2 ;  /* 0x000000044f07c211 */ /* 0x000fe200010f1452 */
[----:B------:R2:W-:Y:S04]  /*aac0*/  @!P5 ST.E.64 [R8.64], R84 ;  /* 0x000000540800d985 */ /* 0x0005e8000c101b06 */
[----:B------:R2:W-:Y:S01]  /*aad0*/  @!P4 ST.E.64 [R6.64], R80 ;  /* 0x000000500600c985 */ /* 0x0005e2000c101b06 */
[----:B-1----:R-:W-:-:S04]  /*aae0*/  @!P3 LEA R2, P1, R5, R0, 0x2 ;  /* 0x000000000502b211 */ /* 0x002fc800078210ff */
[----:B------:R-:W-:-:S05]  /*aaf0*/  @!P3 LEA.HI.X R3, R5, R4, R45, 0x2, P1 ;  /* 0x000000040503b211 */ /* 0x000fca00008f142d */
[----:B------:R2:W-:Y:S04]  /*ab00*/  @!P3 ST.E.64 [R2.64], R48 ;  /* 0x000000300200b985 */ /* 0x0005e8000c101b06 */
.L_x_68:
[----:B------:R-:W-:Y:S05]  /*ab10*/  BSYNC B0 ;  /* 0x0000000000007941 */ /* 0x000fea0003800000 */
.L_x_67:
[----:B------:R-:W-:Y:S05]  /*ab20*/  BRA.DIV ~URZ, `(.L_x_69) ;  /* 0x00002be27f007947 */ /* 0x000fea000b800000 */
[----:B---3--:R1:W3:Y:S04]  /*ab30*/  SHFL.IDX PT, R4, R27, 0x1, 0x1c1f ;  /* 0x003c1f001b047f89 */ /* 0x0082e800000e0000 */
[----:B------:R1:W2:Y:S02]  /*ab40*/  SHFL.IDX PT, R0, R28, 0x1, 0x1c1f ;  /* 0x003c1f001c007f89 */ /* 0x0002a400000e0000 */
.L_x_123:
[----:B------:R-:W-:Y:S05]  /*ab50*/  @P0 BRA `(.L_x_64) ;  /* 0x000013f000000947 */ /* 0x000fea0003800000 */
[----:B------:R-:W-:Y:S02]  /*ab60*/  ISETP.GE.AND P2, PT, R13, c[0x0][0x3c8], PT ;  /* 0x0000f2000d007a0c */ /* 0x000fe40003f46270 */
[----:B------:R-:W-:Y:S02]  /*ab70*/  ISETP.GE.AND P1, PT, R12, c[0x0][0x3c8], PT ;  /* 0x0000f2000c007a0c */ /* 0x000fe40003f26270 */
[----:B------:R-:W-:Y:S02]  /*ab80*/  ISETP.GE.AND P3, PT, R233, c[0x0][0x3c8], PT ;  /* 0x0000f200e9007a0c */ /* 0x000fe40003f66270 */
[----:B------:R-:W-:-:S02]  /*ab90*/  ISETP.GE.AND P6, PT, R14, c[0x0][0x3c8], PT ;  /* 0x0000f2000e007a0c */ /* 0x000fc40003fc6270 */
[----:B------:R-:W-:Y:S02]  /*aba0*/  ISETP.GE.AND P0, PT, R15, c[0x0][0x3c8], PT ;  /* 0x0000f2000f007a0c */ /* 0x000fe40003f06270 */
[C---:B------:R-:W-:Y:S02]  /*abb0*/  IADD3 R5, R233.reuse, 0x80, RZ ;  /* 0x00000080e9057810 */ /* 0x040fe40007ffe0ff */
[----:B------:R-:W-:Y:S02]  /*abc0*/  IADD3 R52, R233, 0x88, RZ ;  /* 0x00000088e9347810 */ /* 0x000fe40007ffe0ff */
[CC--:B--2---:R-:W-:Y:S02]  /*abd0*/  @!P2 LEA R10, P5, R13.reuse, R0.reuse, 0x2 ;  /* 0x000000000d0aa211 */ /* 0x0c4fe400078a10ff */
[C---:B------:R-:W-:Y:S02]  /*abe0*/  @!P1 LEA R8, P4, R12.reuse, R0, 0x2 ;  /* 0x000000000c089211 */ /* 0x040fe400078810ff */
[-C--:B---3--:R-:W-:Y:S01]  /*abf0*/  @!P2 LEA.HI.X R11, R13, R4.reuse, R30, 0x2, P5 ;  /* 0x000000040d0ba211 */ /* 0x088fe200028f141e */
[----:B------:R-:W-:Y:S01]  /*ac00*/  @!P3 IMAD.MOV.U32 R13, RZ, RZ, R4 ;  /* 0x000000ffff0db224 */ /* 0x000fe200078e0004 */
[----:B------:R-:W-:Y:S01]  /*ac10*/  @!P1 LEA.HI.X R9, R12, R4, R29, 0x2, P4 ;  /* 0x000000040c099211 */ /* 0x000fe200020f141d */
[----:B------:R-:W-:Y:S01]  /*ac20*/  @!P3 IMAD.MOV.U32 R12, RZ, RZ, R0 ;  /* 0x000000ffff0cb224 */ /* 0x000fe200078e0000 */
[----:B------:R-:W-:-:S02]  /*ac30*/  @!P6 LEA R2, P4, R14, R0, 0x2 ;  /* 0x000000000e02e211 */ /* 0x000fc400078810ff */
[----:B------:R-:W-:Y:S01]  /*ac40*/  @!P0 LEA R6, P5, R15, R0, 0x2 ;  /* 0x000000000f068211 */ /* 0x000fe200078a10ff */
[----:B------:R-:W-:Y:S01]  /*ac50*/  @!P3 IMAD.WIDE R12, R233, 0x4, R12 ;  /* 0x00000004e90cb825 */ /* 0x000fe200078e020c */
[-C--:B------:R-:W-:Y:S02]  /*ac60*/  @!P6 LEA.HI.X R3, R14, R4.reuse, R31, 0x2, P4 ;  /* 0x000000040e03e211 */ /* 0x080fe400020f141f */
[----:B------:R-:W-:Y:S02]  /*ac70*/  ISETP.GE.AND P4, PT, R16, c[0x0][0x3c8], PT ;  /* 0x0000f20010007a0c */ /* 0x000fe40003f86270 */
[----:B------:R2:W-:Y:S01]  /*ac80*/  @!P3 ST.E.64 [R12.64], R148 ;  /* 0x000000940c00b985 */ /* 0x0005e2000c101b06 */
[----:B------:R-:W-:Y:S02]  /*ac90*/  @!P0 LEA.HI.X R7, R15, R4, R32, 0x2, P5 ;  /* 0x000000040f078211 */ /* 0x000fe400028f1420 */
[----:B------:R-:W-:Y:S01]  /*aca0*/  ISETP.GE.AND P3, PT, R17, c[0x0][0x3c8], PT ;  /* 0x0000f20011007a0c */ /* 0x000fe20003f66270 */
[----:B------:R-:W-:Y:S01]  /*acb0*/  @!P2 ST.E.64 [R10.64], R146 ;  /* 0x000000920a00a985 */ /* 0x000fe2000c101b06 */
[----:B------:R-:W-:-:S02]  /*acc0*/  ISETP.GE.AND P2, PT, R18, c[0x0][0x3c8], PT ;  /* 0x0000f20012007a0c */ /* 0x000fc40003f46270 */
[C---:B------:R-:W-:Y:S01]  /*acd0*/  IADD3 R45, R233.reuse, 0x90, RZ ;  /* 0x00000090e92d7810 */ /* 0x040fe20007ffe0ff */
[----:B------:R3:W-:Y:S01]  /*ace0*/  @!P1 ST.E.64 [R8.64], R144 ;  /* 0x0000009008009985 */ /* 0x0007e2000c101b06 */
[----:B------:R-:W-:Y:S02]  /*acf0*/  ISETP.GE.AND P1, PT, R20, c[0x0][0x3c8], PT ;  /* 0x0000f20014007a0c */ /* 0x000fe40003f26270 */
[----:B-1----:R-:W-:Y:S01]  /*ad00*/  IADD3 R27, R233, 0x98, RZ ;  /* 0x00000098e91b7810 */ /* 0x002fe20007ffe0ff */
[----:B------:R1:W-:Y:S01]  /*ad10*/  @!P0 ST.E.64 [R6.64], R88 ;  /* 0x0000005806008985 */ /* 0x0003e2000c101b06 */
[----:B------:R-:W-:Y:S02]  /*ad20*/  ISETP.GE.AND P0, PT, R19, c[0x0][0x3c8], PT ;  /* 0x0000f20013007a0c */ /* 0x000fe40003f06270 */
[C---:B------:R-:W-:Y:S01]  /*ad30*/  IADD3 R53, R233.reuse, 0x88, RZ ;  /* 0x00000088e9357810 */ /* 0x040fe20007ffe0ff */
[----:B------:R5:W-:Y:S01]  /*ad40*/  @!P6 ST.E.64 [R2.64], R92 ;  /* 0x0000005c0200e985 */ /* 0x000be2000c101b06 */
[----:B------:R-:W-:-:S02]  /*ad50*/  IADD3 R49, R233, 0x90, RZ ;  /* 0x00000090e9317810 */ /* 0x000fc40007ffe0ff */
[----:B------:R-:W-:Y:S02]  /*ad60*/  SHF.R.S32.HI R53, RZ, 0x1f, R53 ;  /* 0x0000001fff357819 */ /* 0x000fe40000011435 */
[C---:B------:R-:W-:Y:S02]  /*ad70*/  IADD3 R48, R233.reuse, 0xa0, RZ ;  /* 0x000000a0e9307810 */ /* 0x040fe40007ffe0ff */
[----:B------:R-:W-:Y:S02]  /*ad80*/  SHF.R.S32.HI R49, RZ, 0x1f, R49 ;  /* 0x0000001fff317819 */ /* 0x000fe40000011431 */
[----:B----4-:R-:W-:Y:S02]  /*ad90*/  IADD3 R28, R233, 0xa8, RZ ;  /* 0x000000a8e91c7810 */ /* 0x010fe40007ffe0ff */
[----:B--2---:R-:W-:-:S04]  /*ada0*/  @!P4 LEA R12, P5, R16, R0, 0x2 ;  /* 0x00000000100cc211 */ /* 0x004fc800078a10ff */
[----:B------:R-:W-:Y:S02]  /*adb0*/  @!P4 LEA.HI.X R13, R16, R4, R33, 0x2, P5 ;  /* 0x00000004100dc211 */ /* 0x000fe400028f1421 */
[----:B---3--:R-:W-:-:S03]  /*adc0*/  @!P3 LEA R8, P6, R17, R0, 0x2 ;  /* 0x000000001108b211 */ /* 0x008fc600078c10ff */
[----:B------:R2:W-:Y:S01]  /*add0*/  @!P4 ST.E.64 [R12.64], R150 ;  /* 0x000000960c00c985 */ /* 0x0005e2000c101b06 */
[----:B------:R-:W-:Y:S02]  /*ade0*/  ISETP.GE.AND P4, PT, R23, c[0x0][0x3c8], PT ;  /* 0x0000f20017007a0c */ /* 0x000fe40003f86270 */
[C---:B-1----:R-:W-:Y:S02]  /*adf0*/  @!P2 LEA R6, P5, R18.reuse, R0, 0x2 ;  /* 0x000000001206a211 */ /* 0x042fe400078a10ff */
[-C--:B------:R-:W-:Y:S02]  /*ae00*/  @!P3 LEA.HI.X R9, R17, R4.reuse, R34, 0x2, P6 ;  /* 0x000000041109b211 */ /* 0x080fe400030f1422 */
[----:B------:R-:W-:Y:S02]  /*ae10*/  @!P2 LEA.HI.X R7, R18, R4, R35, 0x2, P5 ;  /* 0x000000041207a211 */ /* 0x000fe400028f1423 */
[-C--:B-----5:R-:W-:Y:S01]  /*ae20*/  @!P1 LEA R2, P6, R20, R0.reuse, 0x2 ;  /* 0x0000000014029211 */ /* 0x0a0fe200078c10ff */
[----:B------:R-:W-:Y:S01]  /*ae30*/  @!P3 ST.E.64 [R8.64], R126 ;  /* 0x0000007e0800b985 */ /* 0x000fe2000c101b06 */
[----:B------:R-:W-:-:S02]  /*ae40*/  @!P0 LEA R10, P5, R19, R0, 0x2 ;  /* 0x00000000130a8211 */ /* 0x000fc400078a10ff */
[-C--:B------:R-:W-:Y:S01]  /*ae50*/  @!P1 LEA.HI.X R3, R20, R4.reuse, R37, 0x2, P6 ;  /* 0x0000000414039211 */ /* 0x080fe200030f1425 */
[----:B------:R-:W-:Y:S01]  /*ae60*/  @!P2 ST.E.64 [R6.64], R118 ;  /* 0x000000760600a985 */ /* 0x000fe2000c101b06 */
[----:B------:R-:W-:Y:S02]  /*ae70*/  @!P0 LEA.HI.X R11, R19, R4, R36, 0x2, P5 ;  /* 0x00000004130b8211 */ /* 0x000fe400028f1424 */
[----:B------:R-:W-:Y:S01]  /*ae80*/  ISETP.GE.AND P6, PT, R21, c[0x0][0x3c8], PT ;  /* 0x0000f20015007a0c */ /* 0x000fe20003fc6270 */
[----:B------:R1:W-:Y:S01]  /*ae90*/  @!P1 ST.E.64 [R2.64], R96 ;  /* 0x0000006002009985 */ /* 0x0003e2000c101b06 */
[----:B------:R-:W-:Y:S02]  /*aea0*/  ISETP.GE.AND P5, PT, R22, c[0x0][0x3c8], PT ;  /* 0x0000f20016007a0c */ /* 0x000fe40003fa6270 */
[----:B------:R-:W-:Y:S01]  /*aeb0*/  ISETP.GE.AND P3, PT, R25, c[0x0][0x3c8], PT ;  /* 0x0000f20019007a0c */ /* 0x000fe20003f66270 */
[----:B------:R3:W-:Y:S01]  /*aec0*/  @!P0 ST.E.64 [R10.64], R106 ;  /* 0x0000006a0a008985 */ /* 0x0007e2000c101b06 */
[----:B------:R-:W-:-:S09]  /*aed0*/  ISETP.GE.AND P2, PT, R24, c[0x0][0x3c8], PT ;  /* 0x0000f20018007a0c */ /* 0x000fd20003f46270 */
[----:B--2---:R-:W-:-:S04]  /*aee0*/  @!P5 LEA R12, P0, R22, R0, 0x2 ;  /* 0x00000000160cd211 */ /* 0x004fc800078010ff */
[----:B------:R-:W-:Y:S02]  /*aef0*/  @!P5 LEA.HI.X R13, R22, R4, R39, 0x2, P0 ;  /* 0x00000004160dd211 */ /* 0x000fe400000f1427 */
[----:B-1----:R-:W-:-:S04]  /*af00*/  @!P6 LEA R2, P1, R21, R0, 0x2 ;  /* 0x000000001502e211 */ /* 0x002fc800078210ff */
[----:B------:R-:W-:Y:S02]  /*af10*/  @!P6 LEA.HI.X R3, R21, R4, R38, 0x2, P1 ;  /* 0x000000041503e211 */ /* 0x000fe400008f1426 */
[C---:B---3--:R-:W-:Y:S02]  /*af20*/  @!P3 LEA R10, P0, R25.reuse, R0, 0x2 ;  /* 0x00000000190ab211 */ /* 0x048fe400078010ff */
[----:B------:R-:W-:Y:S01]  /*af30*/  ISETP.GE.AND P1, PT, R26, c[0x0][0x3c8], PT ;  /* 0x0000f2001a007a0c */ /* 0x000fe20003f26270 */
[----:B------:R1:W-:Y:S01]  /*af40*/  @!P6 ST.E.64 [R2.64], R110 ;  /* 0x0000006e0200e985 */ /* 0x0003e2000c101b06 */
[----:B------:R-:W-:Y:S02]  /*af50*/  @!P3 LEA.HI.X R11, R25, R4, R42, 0x2, P0 ;  /* 0x00000004190bb211 */ /* 0x000fe400000f142a */
[----:B------:R-:W-:Y:S01]  /*af60*/  ISETP.GE.AND P0, PT, R5, c[0x0][0x3c8], PT ;  /* 0x0000f20005007a0c */ /* 0x000fe20003f06270 */
[----:B------:R-:W-:Y:S01]  /*af70*/  @!P5 ST.E.64 [R12.64], R152 ;  /* 0x000000980c00d985 */ /* 0x000fe2000c101b06 */
[----:B-1----:R-:W-:-:S04]  /*af80*/  @!P4 LEA R2, P6, R23, R0, 0x2 ;  /* 0x000000001702c211 */ /* 0x002fc800078c10ff */
[----:B------:R-:W-:Y:S02]  /*af90*/  @!P4 LEA.HI.X R3, R23, R4, R40, 0x2, P6 ;  /* 0x000000041703c211 */ /* 0x000fe400030f1428 */
[----:B------:R-:W-:-:S03]  /*afa0*/  @!P2 LEA R8, P6, R24, R0, 0x2 ;  /* 0x000000001808a211 */ /* 0x000fc600078c10ff */
[----:B------:R1:W-:Y:S01]  /*afb0*/  @!P4 ST.E.64 [R2.64], R130 ;  /* 0x000000820200c985 */ /* 0x0003e2000c101b06 */
[----:B------:R-:W-:Y:S02]  /*afc0*/  ISETP.GE.AND P4, PT, R52, c[0x0][0x3c8], PT ;  /* 0x0000f20034007a0c */ /* 0x000fe40003f86270 */
[----:B------:R-:W-:Y:S01]  /*afd0*/  @!P2 LEA.HI.X R9, R24, R4, R41, 0x2, P6 ;  /* 0x000000041809a211 */ /* 0x000fe200030f1429 */
[----:B------:R-:W-:Y:S01]  /*afe0*/  @!P3 ST.E.64 [R10.64], R134 ;  /* 0x000000860a00b985 */ /* 0x000fe2000c101b06 */
[----:B------:R-:W-:Y:S02]  /*aff0*/  ISETP.GE.AND P3, PT, R45, c[0x0][0x3c8], PT ;  /* 0x0000f2002d007a0c */ /* 0x000fe40003f66270 */
[----:B------:R-:W-:Y:S01]  /*b000*/  @!P1 LEA R6, P6, R26, R0, 0x2 ;  /* 0x000000001a069211 */ /* 0x000fe200078c10ff */
[----:B------:R-:W-:Y:S01]  /*b010*/  @!P2 ST.E.64 [R8.64], R122 ;  /* 0x0000007a0800a985 */ /* 0x000fe2000c101b06 */
[----:B------:R-:W-:Y:S02]  /*b020*/  ISETP.GE.AND P2, PT, R48, c[0x0][0x3c8], PT ;  /* 0x0000f20030007a0c */ /* 0x000fe40003f46270 */
[----:B------:R-:W-:-:S05]  /*b030*/  @!P1 LEA.HI.X R7, R26, R4, R43, 0x2, P6 ;  /* 0x000000041a079211 */ /* 0x000fca00030f142b */
[----:B------:R2:W-:Y:S01]  /*b040*/  @!P1 ST.E.64 [R6.64], R114 ;  /* 0x0000007206009985 */ /* 0x0005e2000c101b06 */
[----:B------:R-:W-:Y:S02]  /*b050*/  ISETP.GE.AND P1, PT, R28, c[0x0][0x3c8], PT ;  /* 0x0000f2001c007a0c */ /* 0x000fe40003f26270 */
[----:B-1----:R-:W-:-:S04]  /*b060*/  @!P0 LEA R2, P5, R5, R0, 0x2 ;  /* 0x0000000005028211 */ /* 0x002fc800078a10ff */
[----:B------:R-:W-:Y:S02]  /*b070*/  @!P0 LEA.HI.X R3, R5, R4, R44, 0x2, P5 ;  /* 0x0000000405038211 */ /* 0x000fe400028f142c */
[----:B------:R-:W-:Y:S02]  /*b080*/  ISETP.GE.AND P5, PT, R27, c[0x0][0x3c8], PT ;  /* 0x0000f2001b007a0c */ /* 0x000fe40003fa6270 */
[----:B------:R-:W-:Y:S01]  /*b090*/  IADD3 R5, R233, 0xb0, RZ ;  /* 0x000000b0e9057810 */ /* 0x000fe20007ffe0ff */
[----:B------:R1:W-:Y:S01]  /*b0a0*/  @!P0 ST.E.64 [R2.64], R50 ;  /* 0x0000003202008985 */ /* 0x0003e2000c101b06 */
[----:B--2---:R-:W-:-:S04]  /*b0b0*/  @!P4 LEA R6, P0, R52, R0, 0x2 ;  /* 0x000000003406c211 */ /* 0x004fc800078010ff */
[----:B------:R-:W-:Y:S02]  /*b0c0*/  @!P4 LEA.HI.X R7, R52, R4, R53, 0x2, P0 ;  /* 0x000000043407c211 */ /* 0x000fe400000f1435 */
[----:B------:R-:W-:-:S03]  /*b0d0*/  ISETP.GE.AND P0, PT, R5, c[0x0][0x3c8], PT ;  /* 0x0000f20005007a0c */ /* 0x000fc60003f06270 */
[----:B------:R2:W-:Y:S01]  /*b0e0*/  @!P4 ST.E.64 [R6.64], R58 ;  /* 0x0000003a0600c985 */ /* 0x0005e2000c101b06 */
[-C--:B------:R-:W-:Y:S02]  /*b0f0*/  @!P5 LEA R10, P4, R27, R0.reuse, 0x2 ;  /* 0x000000001b0ad211 */ /* 0x080fe400078810ff */
[----:B-1----:R-:W-:-:S04]  /*b100*/  @!P3 LEA R2, P6, R45, R0, 0x2 ;  /* 0x000000002d02b211 */ /* 0x002fc800078c10ff */
[----:B------:R-:W-:Y:S02]  /*b110*/  @!P3 LEA.HI.X R3, R45, R4, R49, 0x2, P6 ;  /* 0x000000042d03b211 */ /* 0x000fe400030f1431 */
[C---:B------:R-:W-:Y:S02]  /*b120*/  IADD3 R45, R233.reuse, 0x98, RZ ;  /* 0x00000098e92d7810 */ /* 0x040fe40007ffe0ff */
[----:B------:R-:W-:Y:S01]  /*b130*/  IADD3 R49, R233, 0xa0, RZ ;  /* 0x000000a0e9317810 */ /* 0x000fe20007ffe0ff */
[----:B------:R1:W-:Y:S01]  /*b140*/  @!P3 ST.E.64 [R2.64], R62 ;  /* 0x0000003e0200b985 */ /* 0x0003e2000c101b06 */
[----:B------:R-:W-:Y:S02]  /*b150*/  SHF.R.S32.HI R45, RZ, 0x1f, R45 ;  /* 0x0000001fff2d7819 */ /* 0x000fe4000001142d */
[----:B------:R-:W-:Y:S02]  /*b160*/  @!P2 LEA R8, P6, R48, R0, 0x2 ;  /* 0x000000003008a211 */ /* 0x000fe400078c10ff */
[----:B------:R-:W-:-:S02]  /*b170*/  @!P5 LEA.HI.X R11, R27, R4, R45, 0x2, P4 ;  /* 0x000000041b0bd211 */ /* 0x000fc400020f142d */
[C---:B------:R-:W-:Y:S02]  /*b180*/  IADD3 R45, R233.reuse, 0xa8, RZ ;  /* 0x000000a8e92d7810 */ /* 0x040fe40007ffe0ff */
[----:B------:R-:W-:Y:S01]  /*b190*/  IADD3 R27, R233, 0xb0, RZ ;  /* 0x000000b0e91b7810 */ /* 0x000fe20007ffe0ff */
[----:B------:R3:W-:Y:S01]  /*b1a0*/  @!P5 ST.E.64 [R10.64], R74 ;  /* 0x0000004a0a00d985 */ /* 0x0007e2000c101b06 */
[----:B------:R-:W-:Y:S02]  /*b1b0*/  SHF.R.S32.HI R49, RZ, 0x1f, R49 ;  /* 0x0000001fff317819 */ /* 0x000fe40000011431 */
[----:B--2---:R-:W-:Y:S02]  /*b1c0*/  @!P1 LEA R6, P3, R28, R0, 0x2 ;  /* 0x000000001c069211 */ /* 0x004fe400078610ff */
[----:B------:R-:W-:Y:S02]  /*b1d0*/  SHF.R.S32.HI R45, RZ, 0x1f, R45 ;  /* 0x0000001fff2d7819 */ /* 0x000fe4000001142d */
[----:B------:R-:W-:-:S02]  /*b1e0*/  SHF.R.S32.HI R27, RZ, 0x1f, R27 ;  /* 0x0000001fff1b7819 */ /* 0x000fc4000001141b */
[-C--:B------:R-:W-:Y:S02]  /*b1f0*/  @!P2 LEA.HI.X R9, R48, R4.reuse, R49, 0x2, P6 ;  /* 0x000000043009a211 */ /* 0x080fe400030f1431 */
[----:B------:R-:W-:-:S03]  /*b200*/  @!P1 LEA.HI.X R7, R28, R4, R45, 0x2, P3 ;  /* 0x000000041c079211 */ /* 0x000fc600018f142d */
[----:B------:R3:W-:Y:S04]  /*b210*/  @!P2 ST.E.64 [R8.64], R70 ;  /* 0x000000460800a985 */ /* 0x0007e8000c101b06 */
[----:B------:R3:W-:Y:S01]  /*b220*/  @!P1 ST.E.64 [R6.64], R66 ;  /* 0x0000004206009985 */ /* 0x0007e2000c101b06 */
[----:B-1----:R-:W-:-:S04]  /*b230*/  @!P0 LEA R2, P4, R5, R0, 0x2 ;  /* 0x0000000005028211 */ /* 0x002fc800078810ff */
[----:B------:R-:W-:Y:S02]  /*b240*/  @!P0 LEA.HI.X R3, R5, R4, R27, 0x2, P4 ;  /* 0x0000000405038211 */ /* 0x000fe400020f141b */
[----:B------:R-:W-:-:S03]  /*b250*/  IADD3 R5, R233, 0xb8, RZ ;  /* 0x000000b8e9057810 */ /* 0x000fc60007ffe0ff */
[----:B------:R3:W-:Y:S01]  /*b260*/  @!P0 ST.E.64 [R2.64], R54 ;  /* 0x0000003602008985 */ /* 0x0007e2000c101b06 */
[----:B------:R-:W-:-:S13]  /*b270*/  ISETP.GE.AND P0, PT, R5, c[0x0][0x3c8], PT ;  /* 0x0000f20005007a0c */ /* 0x000fda0003f06270 */
[----:B------:R-:W-:Y:S05]  /*b280*/  @P0 BRA `(.L_x_64) ;  /* 0x00000cc000000947 */ /* 0x000fea0003800000 */
[----:B------:R-:W-:Y:S02]  /*b290*/  IADD3 R27, R233, 0xb8, RZ ;  /* 0x000000b8e91b7810 */ /* 0x000fe40007ffe0ff */
[----:B---3--:R-:W-:Y:S02]  /*b2a0*/  LEA R2, P0, R5, R0, 0x2 ;  /* 0x0000000005027211 */ /* 0x008fe400078010ff */
[----:B------:R-:W-:-:S04]  /*b2b0*/  SHF.R.S32.HI R27, RZ, 0x1f, R27 ;  /* 0x0000001fff1b7819 */ /* 0x000fc8000001141b */
[----:B------:R-:W-:-:S05]  /*b2c0*/  LEA.HI.X R3, R5, R4, R27, 0x2, P0 ;  /* 0x0000000405037211 */ /* 0x000fca00000f141b */
[----:B------:R1:W-:Y:S01]  /*b2d0*/  ST.E.64 [R2.64], R46 ;  /* 0x0000002e02007985 */ /* 0x0003e2000c101b06 */
[----:B------:R-:W-:Y:S05]  /*b2e0*/  BRA `(.L_x_64) ;  /* 0x00000c6000007947 */ /* 0x000fea0003800000 */
.L_x_49:
[----:B------:R-:W-:Y:S01]  /*b2f0*/  ISETP.NE.U32.AND P1, PT, RZ, c[0x0][0x508], PT ;  /* 0x00014200ff007a0c */ /* 0x000fe20003f25070 */
[----:B------:R-:W2:Y:S01]  /*b300*/  LDL.LU R6, [R1+0x8] ;  /* 0x0000080001067983 */ /* 0x000ea20000300800 */
[----:B------:R-:W-:Y:S01]  /*b310*/  ISETP.NE.U32.AND P2, PT, RZ, c[0x0][0x500], PT ;  /* 0x00014000ff007a0c */ /* 0x000fe20003f45070 */
[----:B------:R-:W-:Y:S01]  /*b320*/  IMAD.MOV.U32 R4, RZ, RZ, 0x4 ;  /* 0x00000004ff047424 */ /* 0x000fe200078e00ff */
[----:B------:R-:W-:Y:S01]  /*b330*/  ISETP.NE.AND.EX P1, PT, RZ, c[0x0][0x50c], PT, P1 ;  /* 0x00014300ff007a0c */ /* 0x000fe20003f25310 */
[----:B------:R-:W-:Y:S01]  /*b340*/  IMAD.MOV.U32 R0, RZ, RZ, RZ ;  /* 0x000000ffff007224 */ /* 0x000fe200078e00ff */
[----:B------:R-:W-:Y:S01]  /*b350*/  ISETP.NE.AND.EX P2, PT, RZ, c[0x0][0x504], PT, P2 ;  /* 0x00014100ff007a0c */ /* 0x000fe20003f45320 */
[----:B------:R-:W-:Y:S02]  /*b360*/  IMAD.MOV.U32 R18, RZ, RZ, c[0x0][0x388] ;  /* 0x0000e200ff127624 */ /* 0x000fe400078e00ff */
[----:B-1----:R-:W-:-:S08]  /*b370*/  IMAD.WIDE R4, R228, R4, c[0x0][0x500] ;  /* 0x00014000e4047625 */ /* 0x002fd000078e0204 */
[C---:B------:R-:W-:Y:S02]  /*b380*/  @P1 LEA R2, P0, R228.reuse, c[0x0][0x508], 0x2 ;  /* 0x00014200e4021a11 */ /* 0x040fe400078010ff */
[----:B------:R1:W5:Y:S02]  /*b390*/  @P2 LDG.E R0, [R4.64] ;  /* 0x0000000604002981 */ /* 0x000364000c1e1900 */
[----:B------:R-:W-:-:S05]  /*b3a0*/  @P1 LEA.HI.X R3, R228, c[0x0][0x50c], R251, 0x2, P0 ;  /* 0x00014300e4031a11 */ /* 0x000fca00000f14fb */
[----:B------:R1:W5:Y:S01]  /*b3b0*/  @P1 LDG.E R18, [R2.64] ;  /* 0x0000000602121981 */ /* 0x000362000c1e1900 */
[----:B--2---:R-:W-:-:S04]  /*b3c0*/  ISETP.NE.AND P0, PT, R6, RZ, PT ;  /* 0x000000ff0600720c */ /* 0x004fc80003f05270 */
[----:B------:R-:W-:Y:S01]  /*b3d0*/  SEL R17, R6, c[0x0][0x3d4], P0 ;  /* 0x0000f50006117a07 */ /* 0x000fe20000000000 */
[----:B------:R-:W-:Y:S05]  /*b3e0*/  @P1 BRA `(.L_x_70) ;  /* 0x0000004000001947 */ /* 0x000fea0003800000 */
[----:B-1----:R-:W-:Y:S05]  /*b3f0*/  @!P2 BRA `(.L_x_70) ;  /* 0x000000300000a947 */ /* 0x002fea0003800000 */
[----:B------:R1:W2:Y:S04]  /*b400*/  LDG.E R2, [R4.64] ;  /* 0x0000000604027981 */ /* 0x0002a8000c1e1900 */
[----:B-1----:R-:W2:Y:S02]  /*b410*/  LDG.E R4, [R4.64+0x4] ;  /* 0x0000040604047981 */ /* 0x002ea4000c1e1900 */
[----:B--2--5:R-:W-:Y:S02]  /*b420*/  IADD3 R18, -R2, R4, RZ ;  /* 0x0000000402127210 */ /* 0x024fe40007ffe1ff */
.L_x_70:
[----:B-1----:R-:W1:Y:S01]  /*b430*/  S2R R3, SR_TID.X ;  /* 0x0000000000037919 */ /* 0x002e620000002100 */
[----:B------:R-:W-:Y:S01]  /*b440*/  BSSY B0, `(.L_x_71) ;  /* 0x0000036000007945 */ /* 0x000fe20003800000 */
[----:B------:R-:W-:Y:S02]  /*b450*/  SEL R8, R228, RZ, !P2 ;  /* 0x000000ffe4087207 */ /* 0x000fe40005000000 */
[----:B------:R-:W-:-:S02]  /*b460*/  SEL R20, R251, RZ, !P2 ;  /* 0x000000fffb147207 */ /* 0x000fc40005000000 */
[----:B-----5:R-:W-:Y:S02]  /*b470*/  SHF.R.S32.HI R16, RZ, 0x1f, R0 ;  /* 0x0000001fff107819 */ /* 0x020fe40000011400 */
[----:B-1----:R-:W-:-:S13]  /*b480*/  ISETP.GT.AND P0, PT, R3, 0x7f, PT ;  /* 0x0000007f0300780c */ /* 0x002fda0003f04270 */
[----:B------:R-:W-:Y:S05]  /*b490*/  @P0 BRA `(.L_x_72) ;  /* 0x0000030000000947 */ /* 0x000fea0003800000 */
[----:B------:R-:W-:Y:S01]  /*b4a0*/  IMAD R2, R18, c[0x0][0x4e8], RZ ;  /* 0x00013a0012027a24 */ /* 0x000fe200078e02ff */
[----:B------:R-:W-:-:S04]  /*b4b0*/  LEA R9, R225, R3, 0x7 ;  /* 0x00000003e1097211 */ /* 0x000fc800078e38ff */
[----:B------:R-:W-:-:S13]  /*b4c0*/  ISETP.GE.AND P0, PT, R9, R2, PT ;  /* 0x000000020900720c */ /* 0x000fda0003f06270 */
[----:B------:R-:W-:Y:S05]  /*b4d0*/  @P0 BRA `(.L_x_72) ;  /* 0x000002c000000947 */ /* 0x000fea0003800000 */
[----:B------:R-:W2:Y:S01]  /*b4e0*/  LDL.LU R21, [R1+0xc] ;  /* 0x00000c0001157983 */ /* 0x000ea20000300800 */
[----:B------:R-:W-:Y:S01]  /*b4f0*/  IMAD.MOV.U32 R2, RZ, RZ, 0x368 ;  /* 0x00000368ff027424 */ /* 0x000fe200078e00ff */
[----:B------:R-:W-:-:S04]  /*b500*/  ISETP.GT.AND P2, PT, R17, 0x1, PT ;  /* 0x000000011100780c */ /* 0x000fc80003f44270 */
[----:B------:R-:W-:-:S04]  /*b510*/  SEL R2, R2, 0x328, P2 ;  /* 0x0000032802027807 */ /* 0x000fc80001000000 */
[----:B------:R1:W3:Y:S08]  /*b520*/  LDC.64 R10, c[0x0][R2+0x170] ;  /* 0x00005c00020a7b82 */ /* 0x0002f00000000a00 */
[----:B------:R1:W4:Y:S08]  /*b530*/  LDC.64 R6, c[0x0][R2+0x168] ;  /* 0x00005a0002067b82 */ /* 0x0003300000000a00 */
[----:B------:R1:W5:Y:S08]  /*b540*/  LDC.64 R14, c[0x0][R2+0x178] ;  /* 0x00005e00020e7b82 */ /* 0x0003700000000a00 */
[----:B------:R1:W2:Y:S02]  /*b550*/  LDC.64 R12, c[0x0][R2+0x160] ;  /* 0x00005800020c7b82 */ /* 0x0002a40000000a00 */
[----:B-1----:R-:W-:-:S02]  /*b560*/  IMAD.MOV.U32 R2, RZ, RZ, c[0x0][0x4e8] ;  /* 0x00013a00ff027624 */ /* 0x002fc400078e00ff */
[-C--:B---3--:R-:W-:Y:S02]  /*b570*/  IMAD R3, R11, R8.reuse, RZ ;  /* 0x000000080b037224 */ /* 0x088fe400078e02ff */
[----:B------:R-:W-:Y:S01]  /*b580*/  IMAD.WIDE.U32 R4, R10, R8, RZ ;  /* 0x000000080a047225 */ /* 0x000fe200078e00ff */
[----:B------:R-:W-:Y:S02]  /*b590*/  ISETP.NE.AND P0, PT, R2, 0x1, PT ;  /* 0x000000010200780c */ /* 0x000fe40003f05270 */
[----:B------:R-:W-:Y:S01]  /*b5a0*/  MOV R2, R9 ;  /* 0x0000000900027202 */ /* 0x000fe20000000f00 */
[----:B------:R-:W-:Y:S02]  /*b5b0*/  IMAD R10, R10, R20, R3 ;  /* 0x000000140a0a7224 */ /* 0x000fe400078e0203 */
[-C--:B----4-:R-:W-:Y:S02]  /*b5c0*/  IMAD R11, R7, R234.reuse, RZ ;  /* 0x000000ea070b7224 */ /* 0x090fe400078e02ff */
[----:B------:R-:W-:-:S04]  /*b5d0*/  IMAD.WIDE.U32 R6, R6, R234, RZ ;  /* 0x000000ea06067225 */ /* 0x000fc800078e00ff */
[----:B------:R-:W-:Y:S01]  /*b5e0*/  IMAD.IADD R11, R7, 0x1, R11 ;  /* 0x00000001070b7824 */ /* 0x000fe200078e020b */
[----:B------:R-:W-:Y:S01]  /*b5f0*/  IADD3 R7, R5, R10, RZ ;  /* 0x0000000a05077210 */ /* 0x000fe20007ffe0ff */
[----:B------:R-:W-:-:S05]  /*b600*/  @P0 IMAD.HI.U32 R19, R9, c[0x0][0x4ec], RZ ;  /* 0x00013b0009130a27 */ /* 0x000fca00078e00ff */
[----:B------:R-:W-:Y:S02]  /*b610*/  @P0 SHF.R.U32.HI R2, RZ, c[0x0][0x4f0], R19 ;  /* 0x00013c00ff020a19 */ /* 0x000fe40000011613 */
[----:B------:R-:W-:-:S03]  /*b620*/  IADD3 R19, P1, P0, R4, R6, R0 ;  /* 0x0000000604137210 */ /* 0x000fc6000783e000 */
[----:B------:R-:W-:Y:S01]  /*b630*/  IMAD.MOV R6, RZ, RZ, -R2 ;  /* 0x000000ffff067224 */ /* 0x000fe200078e0a02 */
[----:B--2---:R-:W-:-:S05]  /*b640*/  SEL R3, R21, RZ, P2 ;  /* 0x000000ff15037207 */ /* 0x004fca0001000000 */
[-C--:B-----5:R-:W-:Y:S02]  /*b650*/  IMAD R10, R15, R3.reuse, RZ ;  /* 0x000000030f0a7224 */ /* 0x0a0fe400078e02ff */
[----:B------:R-:W-:-:S04]  /*b660*/  IMAD.WIDE.U32 R4, R14, R3, RZ ;  /* 0x000000030e047225 */ /* 0x000fc800078e00ff */
[----:B------:R-:W-:Y:S01]  /*b670*/  IMAD R3, R6, c[0x0][0x4e8], R9 ;  /* 0x00013a0006037a24 */ /* 0x000fe200078e0209 */
[----:B------:R-:W-:Y:S02]  /*b680*/  IADD3.X R9, R7, R11, R16, P1, P0 ;  /* 0x0000000b07097210 */ /* 0x000fe40000fe0410 */
[----:B------:R-:W-:Y:S02]  /*b690*/  IADD3 R7, R5, R10, RZ ;  /* 0x0000000a05077210 */ /* 0x000fe40007ffe0ff */
[----:B------:R-:W-:Y:S02]  /*b6a0*/  IADD3 R4, P1, P0, R2, R19, R4 ;  /* 0x0000001302047210 */ /* 0x000fe4000783e004 */
[----:B------:R-:W-:Y:S01]  /*b6b0*/  SHF.R.S32.HI R5, RZ, 0x1f, R2 ;  /* 0x0000001fff057819 */ /* 0x000fe20000011402 */
[----:B------:R-:W-:Y:S01]  /*b6c0*/  IMAD R2, R13, R3, RZ ;  /* 0x000000030d027224 */ /* 0x000fe200078e02ff */
[----:B------:R-:W-:Y:S02]  /*b6d0*/  SHF.R.S32.HI R6, RZ, 0x1f, R3 ;  /* 0x0000001fff067819 */ /* 0x000fe40000011403 */
[----:B------:R-:W-:Y:S01]  /*b6e0*/  IADD3.X R5, R5, R9, R7, P1, P0 ;  /* 0x0000000905057210 */ /* 0x000fe20000fe0407 */
[----:B------:R-:W-:-:S02]  /*b6f0*/  IMAD.MOV.U32 R7, RZ, RZ, c[0x0][0x4a8] ;  /* 0x00012a00ff077624 */ /* 0x000fc400078e00ff */
[C---:B------:R-:W-:Y:S02]  /*b700*/  IMAD R6, R12.reuse, R6, R2 ;  /* 0x000000060c067224 */ /* 0x040fe400078e0202 */
[----:B------:R-:W-:Y:S01]  /*b710*/  IMAD.WIDE.U32 R2, R12, R3, R4 ;  /* 0x000000030c027225 */ /* 0x000fe200078e0004 */
[----:B------:R-:W-:Y:S02]  /*b720*/  MOV R5, c[0x0][0x4ac] ;  /* 0x00012b0000057a02 */ /* 0x000fe40000000f00 */
[----:B------:R-:W-:Y:S01]  /*b730*/  SEL R4, R7, c[0x0][0x450], P2 ;  /* 0x0001140007047a07 */ /* 0x000fe20001000000 */
[----:B------:R-:W-:Y:S01]  /*b740*/  IMAD.IADD R3, R3, 0x1, R6 ;  /* 0x0000000103037824 */ /* 0x000fe200078e0206 */
[----:B------:R-:W-:Y:S02]  /*b750*/  SEL R5, R5, c[0x0][0x454], P2 ;  /* 0x0001150005057a07 */ /* 0x000fe40001000000 */
[----:B------:R-:W-:-:S04]  /*b760*/  LEA R4, P0, R2, R4, 0x2 ;  /* 0x0000000402047211 */ /* 0x000fc800078010ff */
[----:B------:R-:W-:Y:S02]  /*b770*/  LEA.HI.X R5, R2, R5, R3, 0x2, P0 ;  /* 0x0000000502057211 */ /* 0x000fe400000f1403 */
[----:B------:R-:W-:-:S05]  /*b780*/  MOV R2, 0xff800000 ;  /* 0xff80000000027802 */ /* 0x000fca0000000f00 */
[----:B------:R1:W-:Y:S02]  /*b790*/  STG.E [R4.64], R2 ;  /* 0x0000000204007986 */ /* 0x0003e4000c101906 */
.L_x_72:
[----:B------:R-:W-:Y:S05]  /*b7a0*/  BSYNC B0 ;  /* 0x0000000000007941 */ /* 0x000fea0003800000 */
.L_x_71:
[----:B------:R-:W-:-:S13]  /*b7b0*/  ISETP.GT.AND P0, PT, R17, 0x1, PT ;  /* 0x000000011100780c */ /* 0x000fda0003f04270 */
[----:B------:R-:W-:Y:S05]  /*b7c0*/  @P0 BRA `(.L_x_64) ;  /* 0x0000078000000947 */ /* 0x000fea0003800000 */
[----:B-1----:R-:W2:Y:S01]  /*b7d0*/  LDL R5, [R1+0x30] ;  /* 0x0000300001057983 */ /* 0x002ea20000100800 */
[----:B------:R-:W-:Y:S01]  /*b7e0*/  MOV R2, c[0x0][0x4e8] ;  /* 0x00013a0000027a02 */ /* 0x000fe20000000f00 */
[----:B------:R-:W-:Y:S02]  /*b7f0*/  IMAD R4, R16, c[0x0][0x3a0], RZ ;  /* 0x0000e80010047a24 */ /* 0x000fe400078e02ff */
[----:B------:R-:W1:Y:S01]  /*b800*/  S2R R10, SR_TID.X ;  /* 0x00000000000a7919 */ /* 0x000e620000002100 */
[----:B------:R-:W-:Y:S01]  /*b810*/  ISETP.NE.AND P0, PT, R2, 0x1, PT ;  /* 0x000000010200780c */ /* 0x000fe20003f05270 */
[----:B------:R-:W-:-:S04]  /*b820*/  IMAD.WIDE.U32 R2, R0, c[0x0][0x3a0], RZ ;  /* 0x0000e80000027a25 */ /* 0x000fc800078e00ff */
[----:B------:R-:W-:-:S05]  /*b830*/  IMAD R0, R0, c[0x0][0x3a4], R4 ;  /* 0x0000e90000007a24 */ /* 0x000fca00078e0204 */
[----:B------:R-:W-:-:S05]  /*b840*/  IADD3 R3, R3, R0, RZ ;  /* 0x0000000003037210 */ /* 0x000fca0007ffe0ff */
[----:B------:R-:W-:-:S04]  /*b850*/  IMAD.WIDE.U32 R2, R234, c[0x0][0x3e8], R2 ;  /* 0x0000fa00ea027a25 */ /* 0x000fc800078e0002 */
[----:B------:R-:W-:-:S04]  /*b860*/  IMAD R3, R234, c[0x0][0x3ec], R3 ;  /* 0x0000fb00ea037a24 */ /* 0x000fc800078e0203 */
[----:B------:R-:W-:Y:S01]  /*b870*/  IMAD.WIDE.U32 R2, R8, c[0x0][0x3f0], R2 ;  /* 0x0000fc0008027a25 */ /* 0x000fe200078e0002 */
[----:B-1----:R-:W-:-:S04]  /*b880*/  SHF.R.S32.HI R9, RZ, 0x1f, R10 ;  /* 0x0000001fff097819 */ /* 0x002fc8000001140a */
[----:B------:R-:W-:-:S04]  /*b890*/  LEA.HI R9, R9, R10, RZ, 0x3 ;  /* 0x0000000a09097211 */ /* 0x000fc800078f18ff */
[----:B------:R-:W-:-:S04]  /*b8a0*/  SHF.R.S32.HI R9, RZ, 0x3, R9 ;  /* 0x00000003ff097819 */ /* 0x000fc80000011409 */
[C---:B------:R-:W-:Y:S02]  /*b8b0*/  LEA R11, R225.reuse, R9, 0x7 ;  /* 0x00000009e10b7211 */ /* 0x040fe400078e38ff */
[----:B--2---:R-:W-:Y:S01]  /*b8c0*/  LEA R4, R225, R5, 0x7 ;  /* 0x00000005e1047211 */ /* 0x004fe200078e38ff */
[----:B------:R-:W-:-:S03]  /*b8d0*/  IMAD R5, R20, c[0x0][0x3f0], RZ ;  /* 0x0000fc0014057a24 */ /* 0x000fc600078e02ff */
[----:B------:R-:W-:Y:S01]  /*b8e0*/  MOV R0, R4 ;  /* 0x0000000400007202 */ /* 0x000fe20000000f00 */
[----:B------:R-:W-:-:S04]  /*b8f0*/  @P0 IMAD.HI.U32 R6, R4, c[0x0][0x4ec], RZ ;  /* 0x00013b0004060a27 */ /* 0x000fc800078e00ff */
[----:B------:R-:W-:Y:S01]  /*b900*/  IMAD R7, R8, c[0x0][0x3f4], R5 ;  /* 0x0000fd0008077a24 */ /* 0x000fe200078e0205 */
[----:B------:R-:W-:-:S04]  /*b910*/  @P0 SHF.R.U32.HI R0, RZ, c[0x0][0x4f0], R6 ;  /* 0x00013c00ff000a19 */ /* 0x000fc80000011606 */
        /* <DEDUP_REMOVED lines=16> */
[----:B------:R1:W2:Y:S02]  /*ba20*/  SHFL.IDX PT, R8, R9, RZ, 0x181f ;  /* 0x00181fff09087589 */ /* 0x0002a400000e0000 */
.L_x_124:
[----:B------:R-:W-:Y:S05]  /*ba30*/  BRA.DIV ~URZ, `(.L_x_74) ;  /* 0x00001e027f007947 */ /* 0x000fea000b800000 */
[----:B------:R3:W4:Y:S02]  /*ba40*/  SHFL.IDX PT, R0, R12, RZ, 0x181f ;  /* 0x00181fff0c007589 */ /* 0x00072400000e0000 */
.L_x_125:
[----:B------:R-:W-:Y:S01]  /*ba50*/  IMAD R10, R18, c[0x0][0x4e8], RZ ;  /* 0x00013a00120a7a24 */ /* 0x000fe200078e02ff */
[----:B------:R-:W-:Y:S04]  /*ba60*/  BSSY B0, `(.L_x_75) ;  /* 0x0000010000007945 */ /* 0x000fe80003800000 */
        /* <DEDUP_REMOVED lines=11> */
[----:B------:R2:W-:Y:S01]  /*bb20*/  @!P2 ST.E.128 [R6.64], RZ ;  /* 0x000000ff0600a985 */ /* 0x0005e2000c101d06 */
[----:B-----5:R-:W-:-:S05]  /*bb30*/  @!P1 LEA.HI.X R5, R222, R8, R13, 0x1, P4 ;  /* 0x00000008de059211 */ /* 0x020fca00020f0c0d */
[----:B------:R2:W-:Y:S04]  /*bb40*/  @!P1 ST.E.128 [R4.64], RZ ;  /* 0x000000ff04009985 */ /* 0x0005e8000c101d06 */
[----:B------:R2:W-:Y:S02]  /*bb50*/  @!P0 ST.E.128 [R2.64], RZ ;  /* 0x000000ff02008985 */ /* 0x0005e4000c101d06 */
.L_x_76:
[----:B------:R-:W-:Y:S05]  /*bb60*/  BSYNC B0 ;  /* 0x0000000000007941 */ /* 0x000fea0003800000 */
.L_x_75:
[----:B------:R-:W-:Y:S05]  /*bb70*/  BRA.DIV ~URZ, `(.L_x_77) ;  /* 0x00001d227f007947 */ /* 0x000fea000b800000 */
[----:B--2---:R2:W1:Y:S04]  /*bb80*/  SHFL.IDX PT, R8, R9, 0x1, 0x181f ;  /* 0x00381f0009087f89 */ /* 0x00446800000e0000 */
[----:B----4-:R2:W4:Y:S02]  /*bb90*/  SHFL.IDX PT, R0, R12, 0x1, 0x181f ;  /* 0x00381f000c007f89 */ /* 0x01052400000e0000 */
.L_x_126:
        /* <DEDUP_REMOVED lines=13> */
[----:B------:R1:W-:Y:S01]  /*bc70*/  @!P2 ST.E.128 [R6.64], RZ ;  /* 0x000000ff0600a985 */ /* 0x0003e2000c101d06 */
[----:B-----5:R-:W-:-:S05]  /*bc80*/  @!P1 LEA.HI.X R5, R222, R8, R13, 0x1, P4 ;  /* 0x00000008de059211 */ /* 0x020fca00020f0c0d */
[----:B------:R1:W-:Y:S04]  /*bc90*/  @!P1 ST.E.128 [R4.64], RZ ;  /* 0x000000ff04009985 */ /* 0x0003e8000c101d06 */
[----:B------:R1:W-:Y:S02]  /*bca0*/  @!P0 ST.E.128 [R2.64], RZ ;  /* 0x000000ff02008985 */ /* 0x0003e4000c101d06 */
.L_x_79:
[----:B------:R-:W-:Y:S05]  /*bcb0*/  BSYNC B0 ;  /* 0x0000000000007941 */ /* 0x000fea0003800000 */
.L_x_78:
[----:B------:R-:W-:Y:S05]  /*bcc0*/  BRA.DIV ~URZ, `(.L_x_80) ;  /* 0x00001c927f007947 */ /* 0x000fea000b800000 */
[----:B-1----:R1:W2:Y:S02]  /*bcd0*/  SHFL.IDX PT, R8, R9, 0x2, 0x181f ;  /* 0x00581f0009087f89 */ /* 0x0022a400000e0000 */
.L_x_127:
[----:B------:R-:W-:Y:S05]  /*bce0*/  BRA.DIV ~URZ, `(.L_x_81) ;  /* 0x00001ce27f007947 */ /* 0x000fea000b800000 */
[----:B----4-:R4:W1:Y:S02]  /*bcf0*/  SHFL.IDX PT, R0, R12, 0x2, 0x181f ;  /* 0x00581f000c007f89 */ /* 0x01086400000e0000 */
.L_x_128:
        /* <DEDUP_REMOVED lines=17> */
.L_x_83:
[----:B------:R-:W-:Y:S05]  /*be10*/  BSYNC B0 ;  /* 0x0000000000007941 */ /* 0x000fea0003800000 */
.L_x_82:
[----:B------:R-:W-:Y:S05]  /*be20*/  BRA.DIV ~URZ, `(.L_x_84) ;  /* 0x00001c027f007947 */ /* 0x000fea000b800000 */
[----:B--2---:R2:W3:Y:S04]  /*be30*/  SHFL.IDX PT, R8, R9, 0x3, 0x181f ;  /* 0x00781f0009087f89 */ /* 0x0044e800000e0000 */
[----:B-1----:R2:W1:Y:S02]  /*be40*/  SHFL.IDX PT, R0, R12, 0x3, 0x181f ;  /* 0x00781f000c007f89 */ /* 0x00246400000e0000 */
.L_x_129:
[----:B------:R-:W-:-:S04]  /*be50*/  IADD3 R11, R11, 0x60, RZ ;  /* 0x000000600b0b7810 */ /* 0x000fc80007ffe0ff */
[----:B------:R-:W-:-:S13]  /*be60*/  ISETP.GE.AND P0, PT, R11, R10, PT ;  /* 0x0000000a0b00720c */ /* 0x000fda0003f06270 */
[----:B------:R-:W-:Y:S05]  /*be70*/  @P0 BRA `(.L_x_64) ;  /* 0x000000d000000947 */ /* 0x000fea0003800000 */
[----:B--2---:R-:W2:Y:S01]  /*be80*/  LDL R9, [R1] ;  /* 0x0000000001097983 */ /* 0x004ea20000100800 */
[----:B------:R-:W-:Y:S02]  /*be90*/  ISETP.GE.AND P2, PT, R220, c[0x0][0x3c8], PT ;  /* 0x0000f200dc007a0c */ /* 0x000fe40003f46270 */
[----:B------:R-:W-:Y:S02]  /*bea0*/  ISETP.GE.AND P1, PT, R222, c[0x0][0x3c8], PT ;  /* 0x0000f200de007a0c */ /* 0x000fe40003f26270 */
[----:B------:R-:W-:-:S09]  /*beb0*/  ISETP.GE.AND P0, PT, R223, c[0x0][0x3c8], PT ;  /* 0x0000f200df007a0c */ /* 0x000fd20003f06270 */
[-C--:B-1----:R-:W-:Y:S02]  /*bec0*/  @!P2 LEA R6, P5, R220, R0.reuse, 0x1 ;  /* 0x00000000dc06a211 */ /* 0x082fe400078a08ff */
[-C--:B------:R-:W-:Y:S02]  /*bed0*/  @!P1 LEA R4, P4, R222, R0.reuse, 0x1 ;  /* 0x00000000de049211 */ /* 0x080fe400078808ff */
[C---:B------:R-:W-:Y:S02]  /*bee0*/  @!P0 LEA R2, P3, R223.reuse, R0, 0x1 ;  /* 0x00000000df028211 */ /* 0x040fe400078608ff */
[-C--:B---3--:R-:W-:Y:S02]  /*bef0*/  @!P2 LEA.HI.X R7, R220, R8.reuse, R221, 0x1, P5 ;  /* 0x00000008dc07a211 */ /* 0x088fe400028f0cdd */
[----:B------:R-:W-:-:S03]  /*bf00*/  @!P0 LEA.HI.X R3, R223, R8, R252, 0x1, P3 ;  /* 0x00000008df038211 */ /* 0x000fc600018f0cfc */
[----:B------:R1:W-:Y:S01]  /*bf10*/  @!P2 ST.E.128 [R6.64], RZ ;  /* 0x000000ff0600a985 */ /* 0x0003e2000c101d06 */
[----:B--2---:R-:W-:-:S05]  /*bf20*/  @!P1 LEA.HI.X R5, R222, R8, R9, 0x1, P4 ;  /* 0x00000008de059211 */ /* 0x004fca00020f0c09 */
[----:B------:R1:W-:Y:S04]  /*bf30*/  @!P1 ST.E.128 [R4.64], RZ ;  /* 0x000000ff04009985 */ /* 0x0003e8000c101d06 */
[----:B------:R1:W-:Y:S02]  /*bf40*/  @!P0 ST.E.128 [R2.64], RZ ;  /* 0x000000ff02008985 */ /* 0x0003e4000c101d06 */
.L_x_64:
[----:B------:R-:W-:Y:S05]  /*bf50*/  BSYNC B1 ;  /* 0x0000000000017941 */ /* 0x000fea0003800000 */
.L_x_48:
[----:B-12-4-:R-:W2:Y:S02]  /*bf60*/  LDL R0, [R1+0x34] ;  /* 0x0000340001007983 */ /* 0x016ea40000100800 */
[----:B--2---:R-:W-:-:S13]  /*bf70*/  ISETP.NE.AND P0, PT, R0, RZ, PT ;  /* 0x000000ff0000720c */ /* 0x004fda0003f05270 */
[----:B------:R-:W-:Y:S01]  /*bf80*/  @P0 WARPSYNC 0xffffffff ;  /* 0xffffffff00000948 */ /* 0x000fe20003800000 */
[----:B------:R-:W-:Y:S06]  /*bf90*/  @P0 BAR.SYNC.DEFER_BLOCKING 0x5, 0x100 ;  /* 0x0144000000000b1d */ /* 0x000fec0000010000 */
[----:B------:R-:W1:Y:S04]  /*bfa0*/  @P0 LDS.128 R224, [0x18100] ;  /* 0x01810000ffe00984 */ /* 0x000e680000000c00 */
[----:B------:R-:W-:Y:S06]  /*bfb0*/  @P0 BAR.ARV 0x4, 0x100 ;  /* 0x0104000000000b1d */ /* 0x000fec0000002000 */
[----:B------:R-:W-:Y:S05]  /*bfc0*/  @P0 BRA `(.L_x_85) ;  /* 0x00000ae000000947 */ /* 0x000fea0003800000 */
[----:B------:R-:W2:Y:S01]  /*bfd0*/  S2R R0, SR_TID.X ;  /* 0x0000000000007919 */ /* 0x000ea20000002100 */
[----:B---3--:R-:W-:Y:S01]  /*bfe0*/  IMAD.MOV.U32 R7, RZ, RZ, RZ ;  /* 0x000000ffff077224 */ /* 0x008fe200078e00ff */
[----:B--2---:R-:W-:-:S04]  /*bff0*/  LOP3.LUT R14, R0, 0x1f, RZ, 0xc0, !PT ;  /* 0x0000001f000e7812 */ /* 0x004fc800078ec0ff */
[----:B------:R-:W-:Y:S01]  /*c000*/  ISETP.NE.AND P5, PT, R14, 0x1f, PT ;  /* 0x0000001f0e00780c */ /* 0x000fe20003fa5270 */
[----:B------:R-:W-:Y:S10]  /*c010*/  BRA.DIV ~URZ, `(.L_x_86) ;  /* 0x00001ad27f007947 */ /* 0x000ff4000b800000 */
[----:B------:R2:W3:Y:S02]  /*c020*/  SHFL.IDX PT, R9, R78, RZ, 0x1f ;  /* 0x00001fff4e097589 */ /* 0x0004e400000e0000 */
.L_x_130:
[----:B------:R-:W-:Y:S05]  /*c030*/  BRA.DIV ~URZ, `(.L_x_87) ;  /* 0x00001b227f007947 */ /* 0x000fea000b800000 */
[----:B------:R4:W2:Y:S02]  /*c040*/  SHFL.IDX PT, R8, R78, 0x1, 0x1f ;  /* 0x00201f004e087f89 */ /* 0x0008a400000e0000 */
.L_x_131:
[----:B-1----:R-:W-:Y:S02]  /*c050*/  IMAD.IADD R0, R227, 0x1, R14 ;  /* 0x00000001e3007824 */ /* 0x002fe400078e020e */
[----:B------:R-:W-:-:S03]  /*c060*/  IMAD.MOV.U32 R6, RZ, RZ, RZ ;  /* 0x000000ffff067224 */ /* 0x000fc600078e00ff */
[----:B------:R-:W-:-:S13]  /*c070*/  ISETP.GE.OR P0, PT, R0, c[0x0][0x53c], !P5 ;  /* 0x00014f0000007a0c */ /* 0x000fda0006f06670 */
[----:B------:R-:W-:Y:S01]  /*c080*/  @!P0 IMAD.MOV.U32 R2, RZ, RZ, 0x4 ;  /* 0x00000004ff028424 */ /* 0x000fe200078e00ff */
[----:B------:R-:W-:-:S03]  /*c090*/  @!P0 MOV R3, 0x4 ;  /* 0x0000000400038802 */ /* 0x000fc60000000f00 */
[----:B------:R-:W-:-:S04]  /*c0a0*/  @!P0 IMAD.WIDE R4, R0, R2, c[0x0][0x580] ;  /* 0x0001600000048625 */ /* 0x000fc800078e0202 */
[----:B------:R-:W-:Y:S01]  /*c0b0*/  @!P0 IMAD.WIDE R2, R0, R3, c[0x0][0x578] ;  /* 0x00015e0000028625 */ /* 0x000fe200078e0203 */
[----:B------:R-:W5:Y:S04]  /*c0c0*/  @!P0 LDG.E R6, [R4.64] ;  /* 0x0000000604068981 */ /* 0x000f68000c1e1900 */
[----:B------:R-:W5:Y:S01]  /*c0d0*/  @!P0 LDG.E R7, [R2.64] ;  /* 0x0000000602078981 */ /* 0x000f62000c1e1900 */
[C---:B------:R-:W-:Y:S02]  /*c0e0*/  ISETP.GE.U32.AND P4, PT, R14.reuse, 0x10, PT ;  /* 0x000000100e00780c */ /* 0x040fe40003f86070 */
[C---:B------:R-:W-:Y:S02]  /*c0f0*/  ISETP.GE.U32.AND P3, PT, R14.reuse, 0x8, PT ;  /* 0x000000080e00780c */ /* 0x040fe40003f66070 */
[----:B------:R-:W-:-:S02]  /*c100*/  ISETP.GE.U32.AND P2, PT, R14, 0x4, PT ;  /* 0x000000040e00780c */ /* 0x000fc40003f46070 */
[C---:B------:R-:W-:Y:S02]  /*c110*/  ISETP.GE.U32.AND P1, PT, R14.reuse, 0x2, PT ;  /* 0x000000020e00780c */ /* 0x040fe40003f26070 */
[----:B------:R-:W-:Y:S02]  /*c120*/  ISETP.NE.AND P0, PT, R14, RZ, PT ;  /* 0x000000ff0e00720c */ /* 0x000fe40003f05270 */
[----:B------:R-:W-:Y:S01]  /*c130*/  MOV R13, RZ ;  /* 0x000000ff000d7202 */ /* 0x000fe20000000f00 */
[----:B-----5:R-:W-:Y:S01]  /*c140*/  IMAD R0, R7, R6, RZ ;  /* 0x0000000607007224 */ /* 0x020fe200078e02ff */
[----:B------:R-:W-:Y:S07]  /*c150*/  BRA.DIV ~URZ, `(.L_x_88) ;  /* 0x00001a727f007947 */ /* 0x000fee000b800000 */
[----:B------:R1:W4:Y:S02]  /*c160*/  SHFL.UP PT, R4, R0, 0x1, RZ ;  /* 0x0420000000047989 */ /* 0x00032400000e00ff */
.L_x_132:
[----:B----4-:R-:W-:-:S04]  /*c170*/  SEL R4, R4, RZ, P0 ;  /* 0x000000ff04047207 */ /* 0x010fc80000000000 */
        /* <DEDUP_REMOVED lines=14> */
[----:B------:R1:W4:Y:S02]  /*c260*/  SHFL.IDX PT, R0, R4, 0x1f, 0x1f ;  /* 0x03e01f0004007f89 */ /* 0x00032400000e0000 */
.L_x_133:
[----:B----4-:R-:W-:Y:S01]  /*c270*/  IMAD R0, R0, c[0x0][0x538], RZ ;  /* 0x00014e0000007a24 */ /* 0x010fe200078e02ff */
[----:B------:R-:W-:Y:S04]  /*c280*/  BSSY B1, `(.L_x_90) ;  /* 0x000007d000017945 */ /* 0x000fe80003800000 */
[----:B--2---:R-:W-:-:S04]  /*c290*/  IADD3 R8, R0, R8, RZ ;  /* 0x0000000800087210 */ /* 0x004fc80007ffe0ff */
[----:B---3--:R-:W-:-:S13]  /*c2a0*/  ISETP.GT.AND P6, PT, R8, R9, PT ;  /* 0x000000090800720c */ /* 0x008fda0003fc4270 */
[----:B------:R-:W-:Y:S05]  /*c2b0*/  @P6 BRA `(.L_x_91) ;  /* 0x0000024000006947 */ /* 0x000fea0003800000 */
.L_x_95:
[----:B------:R-:W-:-:S04]  /*c2c0*/  IADD3 R0, R227, 0x1f, RZ ;  /* 0x0000001fe3007810 */ /* 0x000fc80007ffe0ff */
[----:B------:R-:W-:-:S13]  /*c2d0*/  ISETP.GE.AND P6, PT, R0, c[0x0][0x53c], PT ;  /* 0x00014f0000007a0c */ /* 0x000fda0003fc6270 */
[----:B------:R-:W-:Y:S05]  /*c2e0*/  @P6 BRA `(.L_x_92) ;  /* 0x0000072000006947 */ /* 0x000fea0003800000 */
[----:B------:R-:W-:Y:S01]  /*c2f0*/  MOV R227, R0 ;  /* 0x0000000000e37202 */ /* 0x000fe20000000f00 */
[----:B------:R-:W-:-:S03]  /*c300*/  CS2R R6, SRZ ;  /* 0x0000000000067805 */ /* 0x000fc6000001ff00 */
[----:B------:R-:W-:-:S04]  /*c310*/  IADD3 R0, R227, R14, RZ ;  /* 0x0000000ee3007210 */ /* 0x000fc80007ffe0ff */
[----:B------:R-:W-:-:S13]  /*c320*/  ISETP.GE.OR P6, PT, R0, c[0x0][0x53c], !P5 ;  /* 0x00014f0000007a0c */ /* 0x000fda0006fc6670 */
[----:B------:R-:W-:Y:S02]  /*c330*/  @!P6 MOV R2, 0x4 ;  /* 0x000000040002e802 */ /* 0x000fe40000000f00 */
[----:B------:R-:W-:-:S03]  /*c340*/  @!P6 MOV R3, 0x4 ;  /* 0x000000040003e802 */ /* 0x000fc60000000f00 */
[----:B-1----:R-:W-:-:S04]  /*c350*/  @!P6 IMAD.WIDE R4, R0, R2, c[0x0][0x580] ;  /* 0x000160000004e625 */ /* 0x002fc800078e0202 */
[----:B------:R-:W-:Y:S01]  /*c360*/  @!P6 IMAD.WIDE R2, R0, R3, c[0x0][0x578] ;  /* 0x00015e000002e625 */ /* 0x000fe200078e0203 */
[----:B------:R-:W2:Y:S04]  /*c370*/  @!P6 LDG.E R6, [R4.64] ;  /* 0x000000060406e981 */ /* 0x000ea8000c1e1900 */
[----:B------:R-:W2:Y:S02]  /*c380*/  @!P6 LDG.E R7, [R2.64] ;  /* 0x000000060207e981 */ /* 0x000ea4000c1e1900 */
[----:B--2---:R-:W-:Y:S01]  /*c390*/  IMAD R0, R7, R6, RZ ;  /* 0x0000000607007224 */ /* 0x004fe200078e02ff */
[----:B------:R-:W-:Y:S05]  /*c3a0*/  BRA.DIV ~URZ, `(.L_x_93) ;  /* 0x00001a027f007947 */ /* 0x000fea000b800000 */
[----:B------:R1:W2:Y:S02]  /*c3b0*/  SHFL.UP PT, R2, R0, 0x1, RZ ;  /* 0x0420000000027989 */ /* 0x0002a400000e00ff */
.L_x_134:
[----:B--2---:R-:W-:-:S04]  /*c3c0*/  SEL R2, R2, RZ, P0 ;  /* 0x000000ff02027207 */ /* 0x004fc80000000000 */
        /* <DEDUP_REMOVED lines=14> */
[----:B------:R1:W2:Y:S02]  /*c4b0*/  SHFL.IDX PT, R0, R4, 0x1f, 0x1f ;  /* 0x03e01f0004007f89 */ /* 0x0002a400000e0000 */
.L_x_135:
[----:B--2---:R-:W-:-:S05]  /*c4c0*/  IMAD R0, R0, c[0x0][0x538], RZ ;  /* 0x00014e0000007a24 */ /* 0x004fca00078e02ff */
[----:B------:R-:W-:-:S04]  /*c4d0*/  IADD3 R8, R0, R8, RZ ;  /* 0x0000000800087210 */ /* 0x000fc80007ffe0ff */
[----:B------:R-:W-:-:S13]  /*c4e0*/  ISETP.GT.AND P6, PT, R8, R9, PT ;  /* 0x000000090800720c */ /* 0x000fda0003fc4270 */
[----:B-1----:R-:W-:Y:S05]  /*c4f0*/  @!P6 BRA `(.L_x_95) ;  /* 0xfffffdc00000e947 */ /* 0x002fea000383ffff */
.L_x_91:
[----:B------:R-:W-:-:S05]  /*c500*/  IADD3 R12, -R0, R8, RZ ;  /* 0x00000008000c7210 */ /* 0x000fca0007ffe1ff */
[----:B------:R-:W-:-:S05]  /*c510*/  IMAD R0, R4, c[0x0][0x538], R12 ;  /* 0x00014e0004007a24 */ /* 0x000fca00078e020c */
[----:B------:R-:W-:Y:S01]  /*c520*/  ISETP.GT.AND P0, PT, R0, R9, PT ;  /* 0x000000090000720c */ /* 0x000fe20003f04270 */
[----:B------:R-:W-:-:S12]  /*c530*/  BRA.DIV ~URZ, `(.L_x_96) ;  /* 0x00001a627f007947 */ /* 0x000fd8000b800000 */
[----:B------:R-:W-:-:S04]  /*c540*/  VOTE.ANY R11, PT, !P0 ;  /* 0x00000000000b7806 */ /* 0x000fc800040e0100 */
.L_x_136:
[----:B------:R2:W3:Y:S01]  /*c550*/  POPC R10, R11 ;  /* 0x0000000b000a7309 */ /* 0x0004e20000000000 */
[----:B------:R-:W-:Y:S05]  /*c560*/  BRA.DIV ~URZ, `(.L_x_97) ;  /* 0x00001a827f007947 */ /* 0x000fea000b800000 */
[----:B---3--:R3:W4:Y:S04]  /*c570*/  SHFL.IDX PT, R8, R6, R10, 0x1f ;  /* 0x00001f0a06087589 */ /* 0x00872800000e0000 */
[----:B------:R3:W1:Y:S02]  /*c580*/  SHFL.IDX PT, R7, R7, R10, 0x1f ;  /* 0x00001f0a07077589 */ /* 0x00066400000e0000 */
.L_x_137:
[----:B------:R-:W-:Y:S01]  /*c590*/  ISETP.NE.AND P0, PT, R11, RZ, PT ;  /* 0x000000ff0b00720c */ /* 0x000fe20003f05270 */
[----:B------:R-:W-:-:S12]  /*c5a0*/  BSSY B0, `(.L_x_98) ;  /* 0x0000005000007945 */ /* 0x000fd80003800000 */
[----:B------:R-:W-:Y:S05]  /*c5b0*/  @!P0 BRA `(.L_x_99) ;  /* 0x0000003000008947 */ /* 0x000fea0003800000 */
[----:B------:R-:W-:Y:S01]  /*c5c0*/  IADD3 R3, R10, -0x1, RZ ;  /* 0xffffffff0a037810 */ /* 0x000fe20007ffe0ff */
[----:B------:R-:W-:Y:S05]  /*c5d0*/  BRA.DIV ~URZ, `(.L_x_100) ;  /* 0x00001ae27f007947 */ /* 0x000fea000b800000 */
[----:B------:R2:W3:Y:S02]  /*c5e0*/  SHFL.IDX PT, R13, R4, R3, 0x1f ;  /* 0x00001f03040d7589 */ /* 0x0004e400000e0000 */
.L_x_99:
[----:B------:R-:W-:Y:S05]  /*c5f0*/  BSYNC B0 ;  /* 0x0000000000007941 */ /* 0x000fea0003800000 */
.L_x_98:
[----:B----4-:R-:W-:Y:S01]  /*c600*/  IABS R2, R8 ;  /* 0x0000000800027213 */ /* 0x010fe20000000000 */
[----:B---3--:R-:W-:Y:S01]  /*c610*/  IMAD R224, R13, c[0x0][0x538], R12 ;  /* 0x00014e000de07a24 */ /* 0x008fe200078e020c */
[----:B-12---:R-:W-:Y:S01]  /*c620*/  IABS R3, R7 ;  /* 0x0000000700037213 */ /* 0x006fe20000000000 */
[----:B------:R-:W-:Y:S01]  /*c630*/  IMAD.IADD R227, R10, 0x1, R227 ;  /* 0x000000010ae37824 */ /* 0x000fe200078e02e3 */
[----:B------:R-:W1:Y:S01]  /*c640*/  I2F.RP R4, R2 ;  /* 0x0000000200047306 */ /* 0x000e620000209400 */
[----:B------:R-:W-:Y:S01]  /*c650*/  IMAD.IADD R9, R9, 0x1, -R224 ;  /* 0x0000000109097824 */ /* 0x000fe200078e0ae0 */
[----:B------:R-:W-:-:S04]  /*c660*/  MOV R6, R3 ;  /* 0x0000000300067202 */ /* 0x000fc80000000f00 */
[----:B------:R-:W-:Y:S02]  /*c670*/  IABS R11, R9 ;  /* 0x00000009000b7213 */ /* 0x000fe40000000000 */
[----:B------:R-:W-:Y:S08]  /*c680*/  I2F.RP R12, R6 ;  /* 0x00000006000c7306 */ /* 0x000ff00000209400 */
[----:B-1----:R-:W1:Y:S02]  /*c690*/  MUFU.RCP R4, R4 ;  /* 0x0000000400047308 */ /* 0x002e640000001000 */
[----:B-1----:R-:W-:-:S06]  /*c6a0*/  IADD3 R4, R4, 0xffffffe, RZ ;  /* 0x0ffffffe04047810 */ /* 0x002fcc0007ffe0ff */
[----:B------:R-:W1:Y:S02]  /*c6b0*/  F2I.FTZ.U32.TRUNC.NTZ R5, R4 ;  /* 0x0000000400057305 */ /* 0x000e64000021f000 */
[----:B-1----:R-:W-:-:S04]  /*c6c0*/  IMAD.MOV R0, RZ, RZ, -R5 ;  /* 0x000000ffff007224 */ /* 0x002fc800078e0a05 */
[----:B------:R-:W-:Y:S01]  /*c6d0*/  IMAD.MOV.U32 R4, RZ, RZ, R0 ;  /* 0x000000ffff047224 */ /* 0x000fe200078e0000 */
[----:B------:R-:W-:-:S03]  /*c6e0*/  IABS R0, R8 ;  /* 0x0000000800007213 */ /* 0x000fc60000000000 */
[----:B------:R-:W-:Y:S02]  /*c6f0*/  IMAD R3, R4, R2, RZ ;  /* 0x0000000204037224 */ /* 0x000fe400078e02ff */
[----:B------:R-:W-:Y:S02]  /*c700*/  IMAD.MOV.U32 R4, RZ, RZ, RZ ;  /* 0x000000ffff047224 */ /* 0x000fe400078e00ff */
[----:B------:R-:W-:Y:S02]  /*c710*/  IMAD.MOV R0, RZ, RZ, -R0 ;  /* 0x000000ffff007224 */ /* 0x000fe400078e0a00 */
[----:B------:R-:W-:-:S03]  /*c720*/  IMAD.HI.U32 R5, R5, R3, R4 ;  /* 0x0000000305057227 */ /* 0x000fc600078e0004 */
[----:B------:R-:W-:Y:S01]  /*c730*/  MOV R4, R0 ;  /* 0x0000000000047202 */ /* 0x000fe20000000f00 */
        /* <DEDUP_REMOVED lines=13> */
[----:B------:R-:W-:Y:S01]  /*c810*/  @P2 IADD3 R0, R0, 0x1, RZ ;  /* 0x0000000100002810 */ /* 0x000fe20007ffe0ff */
[----:B-1----:R-:W-:-:S06]  /*c820*/  IMAD.MOV R2, RZ, RZ, -R3 ;  /* 0x000000ffff027224 */ /* 0x002fcc00078e0a03 */
[----:B------:R-:W-:Y:S01]  /*c830*/  @!P0 IMAD.MOV R0, RZ, RZ, -R0 ;  /* 0x000000ffff008224 */ /* 0x000fe200078e0a00 */
[----:B------:R-:W-:Y:S02]  /*c840*/  @!P1 LOP3.LUT R0, RZ, R8, RZ, 0x33, !PT ;  /* 0x00000008ff009212 */ /* 0x000fe400078e33ff */
[----:B------:R-:W-:Y:S02]  /*c850*/  MOV R4, R2 ;  /* 0x0000000200047202 */ /* 0x000fe40000000f00 */
[----:B------:R-:W-:Y:S02]  /*c860*/  IABS R2, R7 ;  /* 0x0000000700027213 */ /* 0x000fe40000000000 */
[----:B------:R-:W-:Y:S01]  /*c870*/  IABS R11, R0 ;  /* 0x00000000000b7213 */ /* 0x000fe20000000000 */
[----:B------:R-:W-:Y:S02]  /*c880*/  IMAD R4, R4, R6, RZ ;  /* 0x0000000604047224 */ /* 0x000fe400078e02ff */
[----:B------:R-:W-:-:S02]  /*c890*/  IMAD.MOV R5, RZ, RZ, -R2 ;  /* 0x000000ffff057224 */ /* 0x000fc400078e0a02 */
[----:B------:R-:W-:-:S04]  /*c8a0*/  IMAD.MOV.U32 R2, RZ, RZ, RZ ;  /* 0x000000ffff027224 */ /* 0x000fc800078e00ff */
[----:B------:R-:W-:Y:S01]  /*c8b0*/  IMAD.HI.U32 R2, R3, R4, R2 ;  /* 0x0000000403027227 */ /* 0x000fe200078e0002 */
[----:B------:R-:W-:-:S03]  /*c8c0*/  MOV R4, R5 ;  /* 0x0000000500047202 */ /* 0x000fc60000000f00 */
[----:B------:R-:W-:-:S04]  /*c8d0*/  IMAD.MOV.U32 R3, RZ, RZ, R11 ;  /* 0x000000ffff037224 */ /* 0x000fc800078e000b */
        /* <DEDUP_REMOVED lines=13> */
[----:B------:R-:W-:-:S04]  /*c9b0*/  @!P1 LOP3.LUT R2, RZ, R7, RZ, 0x33, !PT ;  /* 0x00000007ff029212 */ /* 0x000fc800078e33ff */
[----:B------:R-:W-:Y:S01]  /*c9c0*/  IADD3 R3, -R2, RZ, RZ ;  /* 0x000000ff02037210 */ /* 0x000fe20007ffe1ff */
[----:B------:R-:W-:-:S04]  /*c9d0*/  IMAD R2, R7, 0x1000000, R2 ;  /* 0x0100000007027824 */ /* 0x000fc800078e0202 */
[----:B------:R-:W-:-:S04]  /*c9e0*/  IMAD R0, R7, R3, R0 ;  /* 0x0000000307007224 */ /* 0x000fc800078e0200 */
[----:B------:R-:W-:Y:S01]  /*c9f0*/  IMAD R226, R0, 0x10000, R2 ;  /* 0x0001000000e27824 */ /* 0x000fe200078e0202 */
[----:B------:R-:W-:Y:S05]  /*ca00*/  BRA `(.L_x_101) ;  /* 0x0000004000007947 */ /* 0x000fea0003800000 */
.L_x_92:
[----:B------:R-:W-:Y:S01]  /*ca10*/  IMAD.MOV.U32 R224, RZ, RZ, R9 ;  /* 0x000000ffffe07224 */ /* 0x000fe200078e0009 */
[----:B------:R-:W-:Y:S01]  /*ca20*/  MOV R226, RZ ;  /* 0x000000ff00e27202 */ /* 0x000fe20000000f00 */
[----:B------:R-:W-:Y:S01]  /*ca30*/  IMAD.MOV.U32 R225, RZ, RZ, RZ ;  /* 0x000000ffffe17224 */ /* 0x000fe200078e00ff */
[----:B------:R-:W-:Y:S02]  /*ca40*/  MOV R227, c[0x0][0x53c] ;  /* 0x00014f0000e37a02 */ /* 0x000fe40000000f00 */
.L_x_101:
[----:B------:R-:W-:Y:S05]  /*ca50*/  BSYNC B1 ;  /* 0x0000000000017941 */ /* 0x000fea0003800000 */
.L_x_90:
[----:B------:R-:W-:Y:S01]  /*ca60*/  WARPSYNC 0xffffffff ;  /* 0xffffffff00007948 */ /* 0x000fe20003800000 */
[----:B------:R-:W-:Y:S01]  /*ca70*/  BAR.SYNC.DEFER_BLOCKING 0x4, 0x100 ;  /* 0x0104000000007b1d */ /* 0x000fe20000010000 */
[----:B------:R-:W-:-:S13]  /*ca80*/  ISETP.NE.AND P0, PT, R14, RZ, PT ;  /* 0x000000ff0e00720c */ /* 0x000fda0003f05270 */
[----:B------:R2:W-:Y:S04]  /*ca90*/  @!P0 STS.128 [0x18100], R224 ;  /* 0x018100e0ff008388 */ /* 0x0005e80000000c00 */
[----:B------:R-:W-:Y:S06]  /*caa0*/  BAR.ARV 0x5, 0x100 ;  /* 0x0144000000007b1d */ /* 0x000fec0000002000 */
.L_x_85:
[----:B-1----:R-:W-:-:S13]  /*cab0*/  ISETP.GE.AND P0, PT, R227, c[0x0][0x53c], PT ;  /* 0x00014f00e3007a0c */ /* 0x002fda0003f06270 */
[----:B--23--:R-:W-:Y:S01]  /*cac0*/  @P0 CALL.REL.NOINC `(.L_x_102) ;  /* 0x0000001000000944 */ /* 0x00cfe20003c00000 */
[----:B------:R-:W-:Y:S05]  /*cad0*/  BRA `(.L_x_103) ;  /* 0xffff4a3000007947 */ /* 0x000fea000383ffff */
.L_x_102:
[----:B------:R-:W-:Y:S05]  /*cae0*/  EXIT ;  /* 0x000000000000794d */ /* 0x000fea0003800000 */
.L_x_14:
[----:B------:R-:W-:Y:S01]  /*caf0*/  IMAD.MOV.U32 R0, RZ, RZ, R5 ;  /* 0x000000ffff007224 */ /* 0x000fe200078e0005 */
[----:B------:R-:W-:Y:S02]  /*cb00*/  MOV R2, 0x1 ;  /* 0x0000000100027802 */ /* 0x000fe40000000f00 */
[----:B------:R-:W-:Y:S02]  /*cb10*/  MOV R3, 0xcb30 ;  /* 0x0000cb3000037802 */ /* 0x000fe40000000f00 */
[----:B--2---:R-:W-:Y:S05]  /*cb20*/  CALL.REL.NOINC `($__internal_2_$__cuda_sm70_shflsync_up_p) ;  /* 0x0000169000007944 */ /* 0x004fea0003c00000 */
[----:B------:R-:W-:Y:S01]  /*cb30*/  MOV R0, R4 ;  /* 0x0000000400007202 */ /* 0x000fe20000000f00 */
[----:B------:R-:W-:Y:S05]  /*cb40*/  BRA `(.L_x_104) ;  /* 0xffff390000007947 */ /* 0x000fea000383ffff */
.L_x_15:
[----:B------:R-:W-:Y:S01]  /*cb50*/  IMAD.MOV.U32 R0, RZ, RZ, R5 ;  /* 0x000000ffff007224 */ /* 0x000fe200078e0005 */
[----:B------:R-:W-:Y:S02]  /*cb60*/  MOV R2, 0x2 ;  /* 0x0000000200027802 */ /* 0x000fe40000000f00 */
[----:B------:R-:W-:Y:S02]  /*cb70*/  MOV R3, 0xcb90 ;  /* 0x0000cb9000037802 */ /* 0x000fe40000000f00 */
[----:B--2---:R-:W-:Y:S05]  /*cb80*/  CALL.REL.NOINC `($__internal_2_$__cuda_sm70_shflsync_up_p) ;  /* 0x0000163000007944 */ /* 0x004fea0003c00000 */
[----:B------:R-:W-:Y:S01]  /*cb90*/  SEL R0, R4, RZ, P4 ;  /* 0x000000ff04007207 */ /* 0x000fe20002000000 */
[----:B------:R-:W-:Y:S01]  /*cba0*/  IMAD.MOV.U32 R2, RZ, RZ, 0x4 ;  /* 0x00000004ff027424 */ /* 0x000fe200078e00ff */
[----:B------:R-:W-:-:S03]  /*cbb0*/  MOV R3, 0xcbe0 ;  /* 0x0000cbe000037802 */ /* 0x000fc60000000f00 */
[----:B------:R-:W-:Y:S02]  /*cbc0*/  IMAD.IADD R0, R5, 0x1, R0 ;  /* 0x0000000105007824 */ /* 0x000fe400078e0200 */
[----:B------:R-:W-:Y:S05]  /*cbd0*/  CALL.REL.NOINC `($__internal_2_$__cuda_sm70_shflsync_up_p) ;  /* 0x000015e000007944 */ /* 0x000fea0003c00000 */
        /* <DEDUP_REMOVED lines=13> */
[----:B------:R-:W-:Y:S01]  /*ccb0*/  IMAD.IADD R4, R0, 0x1, R4 ;  /* 0x0000000100047824 */ /* 0x000fe200078e0204 */
[----:B------:R-:W-:-:S03]  /*ccc0*/  MOV R0, 0x1f ;  /* 0x0000001f00007802 */ /* 0x000fc60000000f00 */
[----:B------:R-:W-:Y:S02]  /*ccd0*/  IMAD.MOV.U32 R5, RZ, RZ, R4 ;  /* 0x000000ffff057224 */ /* 0x000fe400078e0004 */
[----:B------:R-:W-:Y:S05]  /*cce0*/  CALL.REL.NOINC `($__internal_1_$__cuda_sm70_shflsync_idx_p) ;  /* 0x0000148000007944 */ /* 0x000fea0003c00000 */
[----:B------:R-:W-:Y:S05]  /*ccf0*/  BRA `(.L_x_105) ;  /* 0xffff385000007947 */ /* 0x000fea000383ffff */
.L_x_17:
[----:B------:R-:W-:Y:S02]  /*cd00*/  SEL R0, RZ, 0x1, P0 ;  /* 0x00000001ff007807 */ /* 0x000fe40000000000 */
[----:B------:R-:W-:Y:S02]  /*cd10*/  MOV R2, 0xcd30 ;  /* 0x0000cd3000027802 */ /* 0x000fe40000000f00 */
[----:B------:R-:W-:Y:S05]  /*cd20*/  CALL.REL.NOINC `($__internal_3_$__cuda_sm70_votesync_ballot) ;  /* 0x0000150000007944 */ /* 0x000fea0003c00000 */
[----:B------:R-:W-:Y:S01]  /*cd30*/  MOV R6, R0 ;  /* 0x0000000000067202 */ /* 0x000fe20000000f00 */
[----:B------:R-:W-:Y:S05]  /*cd40*/  BRA `(.L_x_106) ;  /* 0xffff389000007947 */ /* 0x000fea000383ffff */
.L_x_18:
[----:B------:R-:W-:Y:S01]  /*cd50*/  IMAD.MOV.U32 R5, RZ, RZ, R8 ;  /* 0x000000ffff057224 */ /* 0x000fe200078e0008 */
[----:B--2---:R-:W-:Y:S01]  /*cd60*/  MOV R3, R227 ;  /* 0x000000e300037202 */ /* 0x004fe20000000f00 */
[----:B------:R-:W-:Y:S01]  /*cd70*/  IMAD.MOV.U32 R0, RZ, RZ, 0x1f ;  /* 0x0000001fff007424 */ /* 0x000fe200078e00ff */
[----:B------:R-:W-:Y:S02]  /*cd80*/  MOV R2, 0xcda0 ;  /* 0x0000cda000027802 */ /* 0x000fe40000000f00 */
[----:B-1----:R-:W-:Y:S05]  /*cd90*/  CALL.REL.NOINC `($__internal_1_$__cuda_sm70_shflsync_idx_p) ;  /* 0x000013d000007944 */ /* 0x002fea0003c00000 */
[----:B------:R-:W-:Y:S01]  /*cda0*/  IMAD.MOV.U32 R11, RZ, RZ, R0 ;  /* 0x000000ffff0b7224 */ /* 0x000fe200078e0000 */
[----:B------:R-:W-:Y:S01]  /*cdb0*/  MOV R5, R7 ;  /* 0x0000000700057202 */ /* 0x000fe20000000f00 */
[----:B------:R-:W-:Y:S01]  /*cdc0*/  IMAD.MOV.U32 R7, RZ, RZ, RZ ;  /* 0x000000ffff077224 */ /* 0x000fe200078e00ff */
[----:B------:R-:W-:Y:S01]  /*cdd0*/  MOV R3, R227 ;  /* 0x000000e300037202 */ /* 0x000fe20000000f00 */
[----:B------:R-:W-:Y:S01]  /*cde0*/  IMAD.MOV.U32 R0, RZ, RZ, 0x1f ;  /* 0x0000001fff007424 */ /* 0x000fe200078e00ff */
[----:B------:R-:W-:-:S02]  /*cdf0*/  MOV R2, 0xce10 ;  /* 0x0000ce1000027802 */ /* 0x000fc40000000f00 */
[----:B------:R-:W-:Y:S05]  /*ce00*/  CALL.REL.NOINC `($__internal_1_$__cuda_sm70_shflsync_idx_p) ;  /* 0x0000136000007944 */ /* 0x000fea0003c00000 */
[----:B------:R-:W-:Y:S01]  /*ce10*/  MOV R10, R0 ;  /* 0x00000000000a7202 */ /* 0x000fe20000000f00 */
[----:B------:R-:W-:Y:S05]  /*ce20*/  BRA `(.L_x_107) ;  /* 0xffff380000007947 */ /* 0x000fea000383ffff */
.L_x_21:
[----:B------:R-:W-:Y:S01]  /*ce30*/  IMAD.MOV.U32 R5, RZ, RZ, R4 ;  /* 0x000000ffff057224 */ /* 0x000fe200078e0004 */
[----:B------:R-:W-:-:S02]  /*ce40*/  MOV R0, 0x1f ;  /* 0x0000001f00007802 */ /* 0x000fc40000000f00 */
[----:B------:R-:W-:Y:S02]  /*ce50*/  MOV R2, 0xce70 ;  /* 0x0000ce7000027802 */ /* 0x000fe40000000f00 */
[----:B-1----:R-:W-:Y:S05]  /*ce60*/  CALL.REL.NOINC `($__internal_1_$__cuda_sm70_shflsync_idx_p) ;  /* 0x0000130000007944 */ /* 0x002fea0003c00000 */
[----:B------:R-:W-:Y:S01]  /*ce70*/  MOV R7, R0 ;  /* 0x0000000000077202 */ /* 0x000fe20000000f00 */
[----:B------:R-:W-:Y:S05]  /*ce80*/  BRA `(.L_x_20) ;  /* 0xffff380000007947 */ /* 0x000fea000383ffff */
.L_x_29:
[----:B------:R-:W-:Y:S01]  /*ce90*/  IMAD.MOV.U32 R5, RZ, RZ, R10 ;  /* 0x000000ffff057224 */ /* 0x000fe200078e000a */
[----:B------:R-:W-:Y:S01]  /*cea0*/  MOV R3, RZ ;  /* 0x000000ff00037202 */ /* 0x000fe20000000f00 */
[----:B------:R-:W-:Y:S01]  /*ceb0*/  IMAD.MOV.U32 R0, RZ, RZ, 0x181f ;  /* 0x0000181fff007424 */ /* 0x000fe200078e00ff */
[----:B------:R-:W-:Y:S02]  /*cec0*/  MOV R2, 0xcee0 ;  /* 0x0000cee000027802 */ /* 0x000fe40000000f00 */
[----:B------:R-:W-:Y:S05]  /*ced0*/  CALL.REL.NOINC `($__internal_1_$__cuda_sm70_shflsync_idx_p) ;  /* 0x0000129000007944 */ /* 0x000fea0003c00000 */
[----:B------:R-:W-:Y:S01]  /*cee0*/  MOV R8, R0 ;  /* 0x0000000000087202 */ /* 0x000fe20000000f00 */
[----:B------:R-:W-:Y:S05]  /*cef0*/  BRA `(.L_x_108) ;  /* 0xffff553000007947 */ /* 0x000fea000383ffff */
.L_x_30:
[----:B------:R-:W-:Y:S01]  /*cf00*/  IMAD.MOV.U32 R5, RZ, RZ, R12 ;  /* 0x000000ffff057224 */ /* 0x000fe200078e000c */
[----:B------:R-:W-:Y:S01]  /*cf10*/  MOV R3, RZ ;  /* 0x000000ff00037202 */ /* 0x000fe20000000f00 */
[----:B------:R-:W-:Y:S01]  /*cf20*/  IMAD.MOV.U32 R0, RZ, RZ, 0x181f ;  /* 0x0000181fff007424 */ /* 0x000fe200078e00ff */
[----:B------:R-:W-:Y:S02]  /*cf30*/  MOV R2, 0xcf50 ;  /* 0x0000cf5000027802 */ /* 0x000fe40000000f00 */
[----:B-12---:R-:W-:Y:S05]  /*cf40*/  CALL.REL.NOINC `($__internal_1_$__cuda_sm70_shflsync_idx_p) ;  /* 0x0000122000007944 */ /* 0x006fea0003c00000 */
[----:B------:R-:W-:Y:S05]  /*cf50*/  BRA `(.L_x_109) ;  /* 0xffff54f000007947 */ /* 0x000fea000383ffff */
.L_x_33:
[----:B--2---:R-:W-:Y:S01]  /*cf60*/  IMAD.MOV.U32 R5, RZ, RZ, R10 ;  /* 0x000000ffff057224 */ /* 0x004fe200078e000a */
[----:B------:R-:W-:Y:S01]  /*cf70*/  MOV R3, 0x1 ;  /* 0x0000000100037802 */ /* 0x000fe20000000f00 */
[----:B----4-:R-:W-:Y:S01]  /*cf80*/  IMAD.MOV.U32 R0, RZ, RZ, 0x181f ;  /* 0x0000181fff007424 */ /* 0x010fe200078e00ff */
[----:B------:R-:W-:-:S02]  /*cf90*/  MOV R2, 0xcfb0 ;  /* 0x0000cfb000027802 */ /* 0x000fc40000000f00 */
[----:B-1-3--:R-:W-:Y:S05]  /*cfa0*/  CALL.REL.NOINC `($__internal_1_$__cuda_sm70_shflsync_idx_p) ;  /* 0x000011c000007944 */ /* 0x00afea0003c00000 */
[----:B------:R-:W-:Y:S01]  /*cfb0*/  IMAD.MOV.U32 R8, RZ, RZ, R0 ;  /* 0x000000ffff087224 */ /* 0x000fe200078e0000 */
[----:B------:R-:W-:Y:S01]  /*cfc0*/  MOV R3, 0x1 ;  /* 0x0000000100037802 */ /* 0x000fe20000000f00 */
[----:B------:R-:W-:Y:S01]  /*cfd0*/  IMAD.MOV.U32 R5, RZ, RZ, R12 ;  /* 0x000000ffff057224 */ /* 0x000fe200078e000c */
[----:B------:R-:W-:-:S02]  /*cfe0*/  MOV R0, 0x181f ;  /* 0x0000181f00007802 */ /* 0x000fc40000000f00 */
[----:B------:R-:W-:Y:S02]  /*cff0*/  MOV R2, 0xd010 ;  /* 0x0000d01000027802 */ /* 0x000fe40000000f00 */
[----:B------:R-:W-:Y:S05]  /*d000*/  CALL.REL.NOINC `($__internal_1_$__cuda_sm70_shflsync_idx_p) ;  /* 0x0000116000007944 */ /* 0x000fea0003c00000 */
[----:B------:R-:W-:Y:S05]  /*d010*/  BRA `(.L_x_110) ;  /* 0xffff558000007947 */ /* 0x000fea000383ffff */
.L_x_36:
[----:B-1----:R-:W-:Y:S01]  /*d020*/  IMAD.MOV.U32 R5, RZ, RZ, R10 ;  /* 0x000000ffff057224 */ /* 0x002fe200078e000a */
[----:B------:R-:W-:Y:S01]  /*d030*/  MOV R3, 0x2 ;  /* 0x0000000200037802 */ /* 0x000fe20000000f00 */
[----:B----4-:R-:W-:Y:S01]  /*d040*/  IMAD.MOV.U32 R0, RZ, RZ, 0x181f ;  /* 0x0000181fff007424 */ /* 0x010fe200078e00ff */
[----:B------:R-:W-:Y:S02]  /*d050*/  MOV R2, 0xd070 ;  /* 0x0000d07000027802 */ /* 0x000fe40000000f00 */
[----:B--23--:R-:W-:Y:S05]  /*d060*/  CALL.REL.NOINC `($__internal_1_$__cuda_sm70_shflsync_idx_p) ;  /* 0x0000110000007944 */ /* 0x00cfea0003c00000 */
[----:B------:R-:W-:Y:S01]  /*d070*/  MOV R8, R0 ;  /* 0x0000000000087202 */ /* 0x000fe20000000f00 */
[----:B------:R-:W-:Y:S05]  /*d080*/  BRA `(.L_x_111) ;  /* 0xffff565000007947 */ /* 0x000fea000383ffff */
.L_x_37:
[----:B------:R-:W-:Y:S01]  /*d090*/  IMAD.MOV.U32 R5, RZ, RZ, R12 ;  /* 0x000000ffff057224 */ /* 0x000fe200078e000c */
[----:B------:R-:W-:Y:S01]  /*d0a0*/  MOV R3, 0x2 ;  /* 0x0000000200037802 */ /* 0x000fe20000000f00 */
[----:B----4-:R-:W-:Y:S01]  /*d0b0*/  IMAD.MOV.U32 R0, RZ, RZ, 0x181f ;  /* 0x0000181fff007424 */ /* 0x010fe200078e00ff */
[----:B------:R-:W-:Y:S02]  /*d0c0*/  MOV R2, 0xd0e0 ;  /* 0x0000d0e000027802 */ /* 0x000fe40000000f00 */
[----:B-123--:R-:W-:Y:S05]  /*d0d0*/  CALL.REL.NOINC `($__internal_1_$__cuda_sm70_shflsync_idx_p) ;  /* 0x0000109000007944 */ /* 0x00efea0003c00000 */
[----:B------:R-:W-:Y:S05]  /*d0e0*/  BRA `(.L_x_112) ;  /* 0xffff561000007947 */ /* 0x000fea000383ffff */
.L_x_40:
[----:B-1----:R-:W-:Y:S01]  /*d0f0*/  IMAD.MOV.U32 R5, RZ, RZ, R10 ;  /* 0x000000ffff057224 */ /* 0x002fe200078e000a */
[----:B------:R-:W-:Y:S01]  /*d100*/  MOV R3, 0x3 ;  /* 0x0000000300037802 */ /* 0x000fe20000000f00 */
[----:B------:R-:W-:Y:S01]  /*d110*/  IMAD.MOV.U32 R0, RZ, RZ, 0x181f ;  /* 0x0000181fff007424 */ /* 0x000fe200078e00ff */
[----:B------:R-:W-:-:S02]  /*d120*/  MOV R2, 0xd140 ;  /* 0x0000d14000027802 */ /* 0x000fc40000000f00 */
[----:B--234-:R-:W-:Y:S05]  /*d130*/  CALL.REL.NOINC `($__internal_1_$__cuda_sm70_shflsync_idx_p) ;  /* 0x0000103000007944 */ /* 0x01cfea0003c00000 */
[----:B------:R-:W-:Y:S01]  /*d140*/  IMAD.MOV.U32 R7, RZ, RZ, R0 ;  /* 0x000000ffff077224 */ /* 0x000fe200078e0000 */
[----:B------:R-:W-:Y:S01]  /*d150*/  MOV R3, 0x3 ;  /* 0x0000000300037802 */ /* 0x000fe20000000f00 */
[----:B------:R-:W-:Y:S01]  /*d160*/  IMAD.MOV.U32 R5, RZ, RZ, R12 ;  /* 0x000000ffff057224 */ /* 0x000fe200078e000c */
[----:B------:R-:W-:-:S02]  /*d170*/  MOV R0, 0x181f ;  /* 0x0000181f00007802 */ /* 0x000fc40000000f00 */
[----:B------:R-:W-:Y:S02]  /*d180*/  MOV R2, 0xd1a0 ;  /* 0x0000d1a000027802 */ /* 0x000fe40000000f00 */
[----:B------:R-:W-:Y:S05]  /*d190*/  CALL.REL.NOINC `($__internal_1_$__cuda_sm70_shflsync_idx_p) ;  /* 0x00000fd000007944 */ /* 0x000fea0003c00000 */
[----:B------:R-:W-:Y:S05]  /*d1a0*/  BRA `(.L_x_113) ;  /* 0xffff56a000007947 */ /* 0x000fea000383ffff */
.L_x_45:
[----:B------:R-:W-:Y:S01]  /*d1b0*/  IMAD.MOV.U32 R2, RZ, RZ, R218 ;  /* 0x000000ffff027224 */ /* 0x000fe200078e00da */
[----:B------:R-:W-:Y:S01]  /*d1c0*/  MOV R7, 0x1f ;  /* 0x0000001f00077802 */ /* 0x000fe20000000f00 */
[----:B------:R-:W-:Y:S01]  /*d1d0*/  IMAD.MOV.U32 R5, RZ, RZ, 0x2 ;  /* 0x00000002ff057424 */ /* 0x000fe200078e00ff */
[----:B------:R-:W-:Y:S02]  /*d1e0*/  MOV R6, 0xffffffff ;  /* 0xffffffff00067802 */ /* 0x000fe40000000f00 */
[----:B------:R-:W-:Y:S02]  /*d1f0*/  MOV R3, 0xd210 ;  /* 0x0000d21000037802 */ /* 0x000fe40000000f00 */
[----:B------:R-:W-:Y:S05]  /*d200*/  CALL.REL.NOINC `($__internal_0_$__cuda_sm70_shflsync_bfly_p) ;  /* 0x00000f1000007944 */ /* 0x000fea0003c00000 */
[----:B------:R-:W-:Y:S01]  /*d210*/  FADD.FTZ R0, R218, R5 ;  /* 0x00000005da007221 */ /* 0x000fe20000010000 */
[----:B------:R-:W-:Y:S02]  /*d220*/  MOV R5, 0x1 ;  /* 0x0000000100057802 */ /* 0x000fe40000000f00 */
[----:B------:R-:W-:Y:S02]  /*d230*/  MOV R3, 0xd260 ;  /* 0x0000d26000037802 */ /* 0x000fe40000000f00 */
[----:B------:R-:W-:-:S02]  /*d240*/  MOV R2, R0 ;  /* 0x0000000000027202 */ /* 0x000fc40000000f00 */
[----:B------:R-:W-:Y:S05]  /*d250*/  CALL.REL.NOINC `($__internal_0_$__cuda_sm70_shflsync_bfly_p) ;  /* 0x00000ec000007944 */ /* 0x000fea0003c00000 */
[----:B------:R-:W-:Y:S01]  /*d260*/  FADD.FTZ R0, R0, R5 ;  /* 0x0000000500007221 */ /* 0x000fe20000010000 */
[----:B------:R-:W-:-:S02]  /*d270*/  MOV R2, R219 ;  /* 0x000000db00027202 */ /* 0x000fc40000000f00 */
[----:B------:R-:W-:Y:S02]  /*d280*/  MOV R5, 0x2 ;  /* 0x0000000200057802 */ /* 0x000fe40000000f00 */
[----:B------:R-:W-:Y:S02]  /*d290*/  MOV R3, 0xd2b0 ;  /* 0x0000d2b000037802 */ /* 0x000fe40000000f00 */
[----:B------:R-:W-:Y:S05]  /*d2a0*/  CALL.REL.NOINC `($__internal_0_$__cuda_sm70_shflsync_bfly_p) ;  /* 0x00000e7000007944 */ /* 0x000fea0003c00000 */
[----:B------:R-:W-:Y:S01]  /*d2b0*/  FADD.FTZ R4, R219, R5 ;  /* 0x00000005db047221 */ /* 0x000fe20000010000 */
[----:B------:R-:W-:Y:S02]  /*d2c0*/  MOV R5, 0x1 ;  /* 0x0000000100057802 */ /* 0x000fe40000000f00 */
[----:B------:R-:W-:Y:S02]  /*d2d0*/  MOV R3, 0xd300 ;  /* 0x0000d30000037802 */ /* 0x000fe40000000f00 */
[----:B------:R-:W-:Y:S02]  /*d2e0*/  MOV R2, R4 ;  /* 0x0000000400027202 */ /* 0x000fe40000000f00 */
[----:B------:R-:W-:Y:S05]  /*d2f0*/  CALL.REL.NOINC `($__internal_0_$__cuda_sm70_shflsync_bfly_p) ;  /* 0x00000e2000007944 */ /* 0x000fea0003c00000 */
[----:B------:R-:W-:Y:S01]  /*d300*/  MOV R3, R5 ;  /* 0x0000000500037202 */ /* 0x000fe20000000f00 */
[----:B------:R-:W-:Y:S05]  /*d310*/  BRA `(.L_x_114) ;  /* 0xffffaee000007947 */ /* 0x000fea000383ffff */
.L_x_52:
[----:B-1-34-:R-:W-:Y:S01]  /*d320*/  IMAD.MOV.U32 R5, RZ, RZ, R12 ;  /* 0x000000ffff057224 */ /* 0x01afe200078e000c */
[----:B------:R-:W-:Y:S01]  /*d330*/  MOV R3, RZ ;  /* 0x000000ff00037202 */ /* 0x000fe20000000f00 */
[----:B------:R-:W-:Y:S01]  /*d340*/  IMAD.MOV.U32 R0, RZ, RZ, 0x181f ;  /* 0x0000181fff007424 */ /* 0x000fe200078e00ff */
[----:B------:R-:W-:-:S02]  /*d350*/  MOV R2, 0xd370 ;  /* 0x0000d37000027802 */ /* 0x000fc40000000f00 */
[----:B------:R-:W-:Y:S05]  /*d360*/  CALL.REL.NOINC `($__internal_1_$__cuda_sm70_shflsync_idx_p) ;  /* 0x00000e0000007944 */ /* 0x000fea0003c00000 */
[----:B------:R-:W-:Y:S01]  /*d370*/  MOV R10, R0 ;  /* 0x00000000000a7202 */ /* 0x000fe20000000f00 */
[----:B------:R-:W-:Y:S05]  /*d380*/  BRA `(.L_x_115) ;  /* 0xffffc6a000007947 */ /* 0x000fea000383ffff */
.L_x_53:
[----:B------:R-:W-:Y:S01]  /*d390*/  IMAD.MOV.U32 R5, RZ, RZ, R13 ;  /* 0x000000ffff057224 */ /* 0x000fe200078e000d */
[----:B------:R-:W-:Y:S01]  /*d3a0*/  MOV R3, RZ ;  /* 0x000000ff00037202 */ /* 0x000fe20000000f00 */
[----:B------:R-:W-:Y:S01]  /*d3b0*/  IMAD.MOV.U32 R0, RZ, RZ, 0x181f ;  /* 0x0000181fff007424 */ /* 0x000fe200078e00ff */
[----:B------:R-:W-:-:S02]  /*d3c0*/  MOV R2, 0xd3e0 ;  /* 0x0000d3e000027802 */ /* 0x000fc40000000f00 */
[----:B-12---:R-:W-:Y:S05]  /*d3d0*/  CALL.REL.NOINC `($__internal_1_$__cuda_sm70_shflsync_idx_p) ;  /* 0x00000d9000007944 */ /* 0x006fea0003c00000 */
[----:B------:R-:W-:Y:S05]  /*d3e0*/  BRA `(.L_x_116) ;  /* 0xffffc66000007947 */ /* 0x000fea000383ffff */
.L_x_56:
[----:B------:R-:W-:Y:S01]  /*d3f0*/  IMAD.MOV.U32 R5, RZ, RZ, R12 ;  /* 0x000000ffff057224 */ /* 0x000fe200078e000c */
[----:B--2---:R-:W-:Y:S01]  /*d400*/  MOV R3, 0x1 ;  /* 0x0000000100037802 */ /* 0x004fe20000000f00 */
        /* <DEDUP_REMOVED lines=10> */
.L_x_59:
[----:B------:R-:W-:Y:S01]  /*d4b0*/  IMAD.MOV.U32 R5, RZ, RZ, R12 ;  /* 0x000000ffff057224 */ /* 0x000fe200078e000c */
[----:B-1----:R-:W-:Y:S01]  /*d4c0*/  MOV R3, 0x2 ;  /* 0x0000000200037802 */ /* 0x002fe20000000f00 */
[----:B----4-:R-:W-:Y:S01]  /*d4d0*/  IMAD.MOV.U32 R0, RZ, RZ, 0x181f ;  /* 0x0000181fff007424 */ /* 0x010fe200078e00ff */
[----:B------:R-:W-:Y:S02]  /*d4e0*/  MOV R2, 0xd500 ;  /* 0x0000d50000027802 */ /* 0x000fe40000000f00 */
[----:B--23--:R-:W-:Y:S05]  /*d4f0*/  CALL.REL.NOINC `($__internal_1_$__cuda_sm70_shflsync_idx_p) ;  /* 0x00000c7000007944 */ /* 0x00cfea0003c00000 */
[----:B------:R-:W-:Y:S01]  /*d500*/  MOV R10, R0 ;  /* 0x00000000000a7202 */ /* 0x000fe20000000f00 */
[----:B------:R-:W-:Y:S05]  /*d510*/  BRA `(.L_x_118) ;  /* 0xffffc7b000007947 */ /* 0x000fea000383ffff */
.L_x_60:
[----:B------:R-:W-:Y:S01]  /*d520*/  IMAD.MOV.U32 R5, RZ, RZ, R13 ;  /* 0x000000ffff057224 */ /* 0x000fe200078e000d */
[----:B------:R-:W-:Y:S01]  /*d530*/  MOV R3, 0x2 ;  /* 0x0000000200037802 */ /* 0x000fe20000000f00 */
[----:B----4-:R-:W-:Y:S01]  /*d540*/  IMAD.MOV.U32 R0, RZ, RZ, 0x181f ;  /* 0x0000181fff007424 */ /* 0x010fe200078e00ff */
[----:B------:R-:W-:Y:S02]  /*d550*/  MOV R2, 0xd570 ;  /* 0x0000d57000027802 */ /* 0x000fe40000000f00 */
[----:B-123--:R-:W-:Y:S05]  /*d560*/  CALL.REL.NOINC `($__internal_1_$__cuda_sm70_shflsync_idx_p) ;  /* 0x00000c0000007944 */ /* 0x00efea0003c00000 */
[----:B------:R-:W-:Y:S05]  /*d570*/  BRA `(.L_x_119) ;  /* 0xffffc77000007947 */ /* 0x000fea000383ffff */
.L_x_63:
[----:B------:R-:W-:Y:S01]  /*d580*/  IMAD.MOV.U32 R5, RZ, RZ, R12 ;  /* 0x000000ffff057224 */ /* 0x000fe200078e000c */
[----:B-1----:R-:W-:Y:S01]  /*d590*/  MOV R3, 0x3 ;  /* 0x0000000300037802 */ /* 0x002fe20000000f00 */
        /* <DEDUP_REMOVED lines=10> */
.L_x_65:
[----:B------:R-:W-:Y:S01]  /*d640*/  IMAD.MOV.U32 R5, RZ, RZ, R27 ;  /* 0x000000ffff057224 */ /* 0x000fe200078e001b */
[----:B------:R-:W-:Y:S01]  /*d650*/  MOV R3, RZ ;  /* 0x000000ff00037202 */ /* 0x000fe20000000f00 */
[----:B------:R-:W-:Y:S01]  /*d660*/  IMAD.MOV.U32 R0, RZ, RZ, 0x1c1f ;  /* 0x00001c1fff007424 */ /* 0x000fe200078e00ff */
[----:B------:R-:W-:Y:S02]  /*d670*/  MOV R2, 0xd690 ;  /* 0x0000d69000027802 */ /* 0x000fe40000000f00 */
[----:B-1----:R-:W-:Y:S05]  /*d680*/  CALL.REL.NOINC `($__internal_1_$__cuda_sm70_shflsync_idx_p) ;  /* 0x00000ae000007944 */ /* 0x002fea0003c00000 */
[----:B------:R-:W-:Y:S01]  /*d690*/  MOV R4, R0 ;  /* 0x0000000000047202 */ /* 0x000fe20000000f00 */
[----:B------:R-:W-:Y:S05]  /*d6a0*/  BRA `(.L_x_121) ;  /* 0xffffcac000007947 */ /* 0x000fea000383ffff */
.L_x_66:
[----:B------:R-:W-:Y:S01]  /*d6b0*/  IMAD.MOV.U32 R5, RZ, RZ, R28 ;  /* 0x000000ffff057224 */ /* 0x000fe200078e001c */
[----:B------:R-:W-:Y:S01]  /*d6c0*/  MOV R3, RZ ;  /* 0x000000ff00037202 */ /* 0x000fe20000000f00 */
[----:B------:R-:W-:Y:S01]  /*d6d0*/  IMAD.MOV.U32 R0, RZ, RZ, 0x1c1f ;  /* 0x00001c1fff007424 */ /* 0x000fe200078e00ff */
[----:B------:R-:W-:Y:S02]  /*d6e0*/  MOV R2, 0xd700 ;  /* 0x0000d70000027802 */ /* 0x000fe40000000f00 */
[----:B-123--:R-:W-:Y:S05]  /*d6f0*/  CALL.REL.NOINC `($__internal_1_$__cuda_sm70_shflsync_idx_p) ;  /* 0x00000a7000007944 */ /* 0x00efea0003c00000 */
[----:B------:R-:W-:Y:S05]  /*d700*/  BRA `(.L_x_122) ;  /* 0xffffca8000007947 */ /* 0x000fea000383ffff */
.L_x_69:
[----:B------:R-:W-:Y:S01]  /*d710*/  IMAD.MOV.U32 R5, RZ, RZ, R27 ;  /* 0x000000ffff057224 */ /* 0x000fe200078e001b */
[----:B--2---:R-:W-:Y:S01]  /*d720*/  MOV R3, 0x1 ;  /* 0x0000000100037802 */ /* 0x004fe20000000f00 */
[----:B------:R-:W-:Y:S01]  /*d730*/  IMAD.MOV.U32 R0, RZ, RZ, 0x1c1f ;  /* 0x00001c1fff007424 */ /* 0x000fe200078e00ff */
[----:B------:R-:W-:-:S02]  /*d740*/  MOV R2, 0xd760 ;  /* 0x0000d76000027802 */ /* 0x000fc40000000f00 */
[----:B---34-:R-:W-:Y:S05]  /*d750*/  CALL.REL.NOINC `($__internal_1_$__cuda_sm70_shflsync_idx_p) ;  /* 0x00000a1000007944 */ /* 0x018fea0003c00000 */
[----:B------:R-:W-:Y:S01]  /*d760*/  IMAD.MOV.U32 R4, RZ, RZ, R0 ;  /* 0x000000ffff047224 */ /* 0x000fe200078e0000 */
[----:B------:R-:W-:Y:S01]  /*d770*/  MOV R3, 0x1 ;  /* 0x0000000100037802 */ /* 0x000fe20000000f00 */
[----:B------:R-:W-:Y:S01]  /*d780*/  IMAD.MOV.U32 R5, RZ, RZ, R28 ;  /* 0x000000ffff057224 */ /* 0x000fe200078e001c */
[----:B------:R-:W-:-:S02]  /*d790*/  MOV R0, 0x1c1f ;  /* 0x00001c1f00007802 */ /* 0x000fc40000000f00 */
[----:B------:R-:W-:Y:S02]  /*d7a0*/  MOV R2, 0xd7c0 ;  /* 0x0000d7c000027802 */ /* 0x000fe40000000f00 */
[----:B------:R-:W-:Y:S05]  /*d7b0*/  CALL.REL.NOINC `($__internal_1_$__cuda_sm70_shflsync_idx_p) ;  /* 0x000009b000007944 */ /* 0x000fea0003c00000 */
[----:B------:R-:W-:Y:S05]  /*d7c0*/  BRA `(.L_x_123) ;  /* 0xffffd38000007947 */ /* 0x000fea000383ffff */
.L_x_73:
[----:B------:R-:W-:Y:S01]  /*d7d0*/  IMAD.MOV.U32 R5, RZ, RZ, R9 ;  /* 0x000000ffff057224 */ /* 0x000fe200078e0009 */
[----:B------:R-:W-:Y:S01]  /*d7e0*/  MOV R3, RZ ;  /* 0x000000ff00037202 */ /* 0x000fe20000000f00 */
[----:B------:R-:W-:Y:S01]  /*d7f0*/  IMAD.MOV.U32 R0, RZ, RZ, 0x181f ;  /* 0x0000181fff007424 */ /* 0x000fe200078e00ff */
[----:B------:R-:W-:Y:S02]  /*d800*/  MOV R2, 0xd820 ;  /* 0x0000d82000027802 */ /* 0x000fe40000000f00 */
[----:B------:R-:W-:Y:S05]  /*d810*/  CALL.REL.NOINC `($__internal_1_$__cuda_sm70_shflsync_idx_p) ;  /* 0x0000095000007944 */ /* 0x000fea0003c00000 */
[----:B------:R-:W-:Y:S01]  /*d820*/  MOV R8, R0 ;  /* 0x0000000000087202 */ /* 0x000fe20000000f00 */
[----:B------:R-:W-:Y:S05]  /*d830*/  BRA `(.L_x_124) ;  /* 0xffffe1f000007947 */ /* 0x000fea000383ffff */
.L_x_74:
[----:B------:R-:W-:Y:S01]  /*d840*/  IMAD.MOV.U32 R5, RZ, RZ, R12 ;  /* 0x000000ffff057224 */ /* 0x000fe200078e000c */
[----:B------:R-:W-:Y:S01]  /*d850*/  MOV R3, RZ ;  /* 0x000000ff00037202 */ /* 0x000fe20000000f00 */
[----:B------:R-:W-:Y:S01]  /*d860*/  IMAD.MOV.U32 R0, RZ, RZ, 0x181f ;  /* 0x0000181fff007424 */ /* 0x000fe200078e00ff */
[----:B------:R-:W-:Y:S02]  /*d870*/  MOV R2, 0xd890 ;  /* 0x0000d89000027802 */ /* 0x000fe40000000f00 */
[----:B-12---:R-:W-:Y:S05]  /*d880*/  CALL.REL.NOINC `($__internal_1_$__cuda_sm70_shflsync_idx_p) ;  /* 0x000008e000007944 */ /* 0x006fea0003c00000 */
[----:B------:R-:W-:Y:S05]  /*d890*/  BRA `(.L_x_125) ;  /* 0xffffe1b000007947 */ /* 0x000fea000383ffff */
.L_x_77:
        /* <DEDUP_REMOVED lines=12> */
.L_x_80:
[----:B-1----:R-:W-:Y:S01]  /*d960*/  IMAD.MOV.U32 R5, RZ, RZ, R9 ;  /* 0x000000ffff057224 */ /* 0x002fe200078e0009 */
[----:B------:R-:W-:Y:S01]  /*d970*/  MOV R3, 0x2 ;  /* 0x0000000200037802 */ /* 0x000fe20000000f00 */
[----:B----4-:R-:W-:Y:S01]  /*d980*/  IMAD.MOV.U32 R0, RZ, RZ, 0x181f ;  /* 0x0000181fff007424 */ /* 0x010fe200078e00ff */
[----:B------:R-:W-:Y:S02]  /*d990*/  MOV R2, 0xd9b0 ;  /* 0x0000d9b000027802 */ /* 0x000fe40000000f00 */
[----:B--23--:R-:W-:Y:S05]  /*d9a0*/  CALL.REL.NOINC `($__internal_1_$__cuda_sm70_shflsync_idx_p) ;  /* 0x000007c000007944 */ /* 0x00cfea0003c00000 */
[----:B------:R-:W-:Y:S01]  /*d9b0*/  MOV R8, R0 ;  /* 0x0000000000087202 */ /* 0x000fe20000000f00 */
[----:B------:R-:W-:Y:S05]  /*d9c0*/  BRA `(.L_x_127) ;  /* 0xffffe31000007947 */ /* 0x000fea000383ffff */
.L_x_81:
[----:B------:R-:W-:Y:S01]  /*d9d0*/  IMAD.MOV.U32 R5, RZ, RZ, R12 ;  /* 0x000000ffff057224 */ /* 0x000fe200078e000c */
[----:B------:R-:W-:Y:S01]  /*d9e0*/  MOV R3, 0x2 ;  /* 0x0000000200037802 */ /* 0x000fe20000000f00 */
[----:B----4-:R-:W-:Y:S01]  /*d9f0*/  IMAD.MOV.U32 R0, RZ, RZ, 0x181f ;  /* 0x0000181fff007424 */ /* 0x010fe200078e00ff */
[----:B------:R-:W-:Y:S02]  /*da00*/  MOV R2, 0xda20 ;  /* 0x0000da2000027802 */ /* 0x000fe40000000f00 */
[----:B-123--:R-:W-:Y:S05]  /*da10*/  CALL.REL.NOINC `($__internal_1_$__cuda_sm70_shflsync_idx_p) ;  /* 0x0000075000007944 */ /* 0x00efea0003c00000 */
[----:B------:R-:W-:Y:S05]  /*da20*/  BRA `(.L_x_128) ;  /* 0xffffe2d000007947 */ /* 0x000fea000383ffff */
.L_x_84:
        /* <DEDUP_REMOVED lines=12> */
.L_x_86:
[----:B------:R-:W-:Y:S01]  /*daf0*/  IMAD.MOV.U32 R5, RZ, RZ, R78 ;  /* 0x000000ffff057224 */ /* 0x000fe200078e004e */
[----:B------:R-:W-:Y:S01]  /*db00*/  MOV R3, RZ ;  /* 0x000000ff00037202 */ /* 0x000fe20000000f00 */
[----:B------:R-:W-:Y:S01]  /*db10*/  IMAD.MOV.U32 R0, RZ, RZ, 0x1f ;  /* 0x0000001fff007424 */ /* 0x000fe200078e00ff */
[----:B------:R-:W-:Y:S02]  /*db20*/  MOV R2, 0xdb40 ;  /* 0x0000db4000027802 */ /* 0x000fe40000000f00 */
[----:B-1----:R-:W-:Y:S05]  /*db30*/  CALL.REL.NOINC `($__internal_1_$__cuda_sm70_shflsync_idx_p) ;  /* 0x0000063000007944 */ /* 0x002fea0003c00000 */
[----:B------:R-:W-:Y:S01]  /*db40*/  MOV R9, R0 ;  /* 0x0000000000097202 */ /* 0x000fe20000000f00 */
[----:B------:R-:W-:Y:S05]  /*db50*/  BRA `(.L_x_130) ;  /* 0xffffe4d000007947 */ /* 0x000fea000383ffff */
.L_x_87:
[----:B------:R-:W-:Y:S01]  /*db60*/  IMAD.MOV.U32 R5, RZ, RZ, R78 ;  /* 0x000000ffff057224 */ /* 0x000fe200078e004e */
[----:B------:R-:W-:Y:S01]  /*db70*/  MOV R3, 0x1 ;  /* 0x0000000100037802 */ /* 0x000fe20000000f00 */
[----:B------:R-:W-:Y:S01]  /*db80*/  IMAD.MOV.U32 R0, RZ, RZ, 0x1f ;  /* 0x0000001fff007424 */ /* 0x000fe200078e00ff */
[----:B------:R-:W-:Y:S02]  /*db90*/  MOV R2, 0xdbb0 ;  /* 0x0000dbb000027802 */ /* 0x000fe40000000f00 */
[----:B-123--:R-:W-:Y:S05]  /*dba0*/  CALL.REL.NOINC `($__internal_1_$__cuda_sm70_shflsync_idx_p) ;  /* 0x000005c000007944 */ /* 0x00efea0003c00000 */
[----:B------:R-:W-:Y:S01]  /*dbb0*/  MOV R8, R0 ;  /* 0x0000000000087202 */ /* 0x000fe20000000f00 */
[----:B------:R-:W-:Y:S05]  /*dbc0*/  BRA `(.L_x_131) ;  /* 0xffffe48000007947 */ /* 0x000fea000383ffff */
.L_x_88:
[----:B------:R-:W-:Y:S02]  /*dbd0*/  MOV R2, 0x1 ;  /* 0x0000000100027802 */ /* 0x000fe40000000f00 */
[----:B------:R-:W-:-:S02]  /*dbe0*/  MOV R3, 0xdc00 ;  /* 0x0000dc0000037802 */ /* 0x000fc40000000f00 */
[----:B--234-:R-:W-:Y:S05]  /*dbf0*/  CALL.REL.NOINC `($__internal_2_$__cuda_sm70_shflsync_up_p) ;  /* 0x000005c000007944 */ /* 0x01cfea0003c00000 */
[----:B------:R-:W-:Y:S05]  /*dc00*/  BRA `(.L_x_132) ;  /* 0xffffe56000007947 */ /* 0x000fea000383ffff */
.L_x_89:
[----:B------:R-:W-:Y:S02]  /*dc10*/  MOV R2, 0x2 ;  /* 0x0000000200027802 */ /* 0x000fe40000000f00 */
[----:B------:R-:W-:-:S02]  /*dc20*/  MOV R3, 0xdc40 ;  /* 0x0000dc4000037802 */ /* 0x000fc40000000f00 */
[----:B--23--:R-:W-:Y:S05]  /*dc30*/  CALL.REL.NOINC `($__internal_2_$__cuda_sm70_shflsync_up_p) ;  /* 0x0000058000007944 */ /* 0x00cfea0003c00000 */
        /* <DEDUP_REMOVED lines=23> */
.L_x_93:
[----:B------:R-:W-:Y:S02]  /*ddb0*/  MOV R2, 0x1 ;  /* 0x0000000100027802 */ /* 0x000fe40000000f00 */
[----:B------:R-:W-:Y:S02]  /*ddc0*/  MOV R3, 0xdde0 ;  /* 0x0000dde000037802 */ /* 0x000fe40000000f00 */
[----:B------:R-:W-:Y:S05]  /*ddd0*/  CALL.REL.NOINC `($__internal_2_$__cuda_sm70_shflsync_up_p) ;  /* 0x000003e000007944 */ /* 0x000fea0003c00000 */
[----:B------:R-:W-:Y:S01]  /*dde0*/  MOV R2, R4 ;  /* 0x0000000400027202 */ /* 0x000fe20000000f00 */
[----:B------:R-:W-:Y:S05]  /*ddf0*/  BRA `(.L_x_134) ;  /* 0xffffe5c000007947 */ /* 0x000fea000383ffff */
.L_x_94:
[----:B------:R-:W-:Y:S02]  /*de00*/  MOV R2, 0x2 ;  /* 0x0000000200027802 */ /* 0x000fe40000000f00 */
[----:B------:R-:W-:Y:S02]  /*de10*/  MOV R3, 0xde30 ;  /* 0x0000de3000037802 */ /* 0x000fe40000000f00 */
        /* <DEDUP_REMOVED lines=24> */
.L_x_96:
[----:B------:R-:W-:Y:S02]  /*dfa0*/  SEL R0, RZ, 0x1, P0 ;  /* 0x00000001ff007807 */ /* 0x000fe40000000000 */
[----:B------:R-:W-:Y:S02]  /*dfb0*/  MOV R2, 0xdfd0 ;  /* 0x0000dfd000027802 */ /* 0x000fe40000000f00 */
[----:B-1----:R-:W-:Y:S05]  /*dfc0*/  CALL.REL.NOINC `($__internal_3_$__cuda_sm70_votesync_ballot) ;  /* 0x0000026000007944 */ /* 0x002fea0003c00000 */
[----:B------:R-:W-:Y:S01]  /*dfd0*/  MOV R11, R0 ;  /* 0x00000000000b7202 */ /* 0x000fe20000000f00 */
[----:B------:R-:W-:Y:S05]  /*dfe0*/  BRA `(.L_x_136) ;  /* 0xffffe56000007947 */ /* 0x000fea000383ffff */
.L_x_97:
[----:B------:R-:W-:Y:S01]  /*dff0*/  IMAD.MOV.U32 R5, RZ, RZ, R6 ;  /* 0x000000ffff057224 */ /* 0x000fe200078e0006 */
[----:B---3--:R-:W-:Y:S01]  /*e000*/  MOV R3, R10 ;  /* 0x0000000a00037202 */ /* 0x008fe20000000f00 */
[----:B------:R-:W-:Y:S01]  /*e010*/  IMAD.MOV.U32 R0, RZ, RZ, 0x1f ;  /* 0x0000001fff007424 */ /* 0x000fe200078e00ff */
[----:B------:R-:W-:Y:S02]  /*e020*/  MOV R2, 0xe040 ;  /* 0x0000e04000027802 */ /* 0x000fe40000000f00 */
[----:B-12---:R-:W-:Y:S05]  /*e030*/  CALL.REL.NOINC `($__internal_1_$__cuda_sm70_shflsync_idx_p) ;  /* 0x0000013000007944 */ /* 0x006fea0003c00000 */
[----:B------:R-:W-:Y:S01]  /*e040*/  IMAD.MOV.U32 R8, RZ, RZ, R0 ;  /* 0x000000ffff087224 */ /* 0x000fe200078e0000 */
[----:B------:R-:W-:Y:S01]  /*e050*/  MOV R3, R10 ;  /* 0x0000000a00037202 */ /* 0x000fe20000000f00 */
[----:B------:R-:W-:Y:S01]  /*e060*/  IMAD.MOV.U32 R5, RZ, RZ, R7 ;  /* 0x000000ffff057224 */ /* 0x000fe200078e0007 */
[----:B------:R-:W-:Y:S02]  /*e070*/  MOV R0, 0x1f ;  /* 0x0000001f00007802 */ /* 0x000fe40000000f00 */
[----:B------:R-:W-:-:S02]  /*e080*/  MOV R2, 0xe0a0 ;  /* 0x0000e0a000027802 */ /* 0x000fc40000000f00 */
[----:B------:R-:W-:Y:S05]  /*e090*/  CALL.REL.NOINC `($__internal_1_$__cuda_sm70_shflsync_idx_p) ;  /* 0x000000d000007944 */ /* 0x000fea0003c00000 */
[----:B------:R-:W-:Y:S01]  /*e0a0*/  MOV R7, R0 ;  /* 0x0000000000077202 */ /* 0x000fe20000000f00 */
[----:B------:R-:W-:Y:S05]  /*e0b0*/  BRA `(.L_x_137) ;  /* 0xffffe4d000007947 */ /* 0x000fea000383ffff */
.L_x_100:
[----:B------:R-:W-:Y:S01]  /*e0c0*/  IMAD.MOV.U32 R5, RZ, RZ, R4 ;  /* 0x000000ffff057224 */ /* 0x000fe200078e0004 */
[----:B------:R-:W-:-:S02]  /*e0d0*/  MOV R0, 0x1f ;  /* 0x0000001f00007802 */ /* 0x000fc40000000f00 */
[----:B------:R-:W-:Y:S02]  /*e0e0*/  MOV R2, 0xe100 ;  /* 0x0000e10000027802 */ /* 0x000fe40000000f00 */
[----:B-1234-:R-:W-:Y:S05]  /*e0f0*/  CALL.REL.NOINC `($__internal_1_$__cuda_sm70_shflsync_idx_p) ;  /* 0x0000007000007944 */ /* 0x01efea0003c00000 */
[----:B------:R-:W-:Y:S01]  /*e100*/  MOV R13, R0 ;  /* 0x00000000000d7202 */ /* 0x000fe20000000f00 */
[----:B------:R-:W-:Y:S05]  /*e110*/  BRA `(.L_x_99) ;  /* 0xffffe4d000007947 */ /* 0x000fea000383ffff */
        .weak           $__internal_0_$__cuda_sm70_shflsync_bfly_p
        .type           $__internal_0_$__cuda_sm70_shflsync_bfly_p,@function
        .size           $__internal_0_$__cuda_sm70_shflsync_bfly_p,($__internal_1_$__cuda_sm70_shflsync_idx_p - $__internal_0_$__cuda_sm70_shflsync_bfly_p)
$__internal_0_$__cuda_sm70_shflsync_bfly_p:
[----:B------:R-:W-:Y:S04]  /*e120*/  WARPSYNC R6 ;  /* 0x0000000600007348 */ /* 0x000fe80003800000 */
[----:B------:R1:W2:Y:S02]  /*e130*/  SHFL.BFLY PT, R5, R2, R5, R7 ;  /* 0x0c00000502057389 */ /* 0x0002a400000e0007 */
[----:B-1----:R-:W-:Y:S02]  /*e140*/  MOV R2, R3 ;  /* 0x0000000300027202 */ /* 0x002fe40000000f00 */
[----:B------:R-:W-:-:S04]  /*e150*/  MOV R3, 0x0 ;  /* 0x0000000000037802 */ /* 0x000fc80000000f00 */
[----:B--2---:R-:W-:Y:S05]  /*e160*/  RET.REL.NODEC R2 `(_ZN7cutlass13device_kernelIN5flash19enable_sm80_to_sm89INS1_16FlashAttnFwdSm80INS1_25CollectiveMainloopFwdSm80ILi8ELi1ELb0EN4cute5tupleIJNS5_1CILi128EEENS7_ILi64EEENS7_ILi192EEEEEELi192ENS_10bfloat16_tEfNS_4arch4Sm80ELb0ELb0ELb1ELb1ELb0ELb0ELb1ELb1EEENS1_21CollectiveEpilogueFwdINS6_IJS8_SA_S9_EEENS6_IJNS7_ILi1EEESI_SI_EEESC_SE_Li256ELb1ELb1ELb1ELb0EEENS1_36VarlenDynamicPersistentTileSchedulerILi128ELi64ELi256ELi256ELb1ELb1ELb0ELb0ELb1ELb1EEEEEEEEEvNT_6ParamsE) ;  /* 0xffff1e9002007950 */ /* 0x004fea0003c3ffff */
        .weak           $__internal_1_$__cuda_sm70_shflsync_idx_p
        .type           $__internal_1_$__cuda_sm70_shflsync_idx_p,@function
        .size           $__internal_1_$__cuda_sm70_shflsync_idx_p,($__internal_2_$__cuda_sm70_shflsync_up_p - $__internal_1_$__cuda_sm70_shflsync_idx_p)
$__internal_1_$__cuda_sm70_shflsync_idx_p:
[----:B------:R-:W-:-:S04]  /*e170*/  MOV R79, 0xffffffff ;  /* 0xffffffff004f7802 */ /* 0x000fc80000000f00 */
[----:B------:R-:W-:Y:S04]  /*e180*/  WARPSYNC R79 ;  /* 0x0000004f00007348 */ /* 0x000fe80003800000 */
[----:B------:R1:W2:Y:S02]  /*e190*/  SHFL.IDX PT, R0, R5, R3, R0 ;  /* 0x0000000305007389 */ /* 0x0002a400000e0000 */
[----:B-1----:R-:W-:-:S04]  /*e1a0*/  MOV R3, 0x0 ;  /* 0x0000000000037802 */ /* 0x002fc80000000f00 */
[----:B--2---:R-:W-:Y:S05]  /*e1b0*/  RET.REL.NODEC R2 `(_ZN7cutlass13device_kernelIN5flash19enable_sm80_to_sm89INS1_16FlashAttnFwdSm80INS1_25CollectiveMainloopFwdSm80ILi8ELi1ELb0EN4cute5tupleIJNS5_1CILi128EEENS7_ILi64EEENS7_ILi192EEEEEELi192ENS_10bfloat16_tEfNS_4arch4Sm80ELb0ELb0ELb1ELb1ELb0ELb0ELb1ELb1EEENS1_21CollectiveEpilogueFwdINS6_IJS8_SA_S9_EEENS6_IJNS7_ILi1EEESI_SI_EEESC_SE_Li256ELb1ELb1ELb1ELb0EEENS1_36VarlenDynamicPersistentTileSchedulerILi128ELi64ELi256ELi256ELb1ELb1ELb0ELb0ELb1ELb1EEEEEEEEEvNT_6ParamsE) ;  /* 0xffff1e4002007950 */ /* 0x004fea0003c3ffff */
        .weak           $__internal_2_$__cuda_sm70_shflsync_up_p
        .type           $__internal_2_$__cuda_sm70_shflsync_up_p,@function
        .size           $__internal_2_$__cuda_sm70_shflsync_up_p,($__internal_3_$__cuda_sm70_votesync_ballot - $__internal_2_$__cuda_sm70_shflsync_up_p)
$__internal_2_$__cuda_sm70_shflsync_up_p:
[----:B------:R-:W-:Y:S02]  /*e1c0*/  IMAD.MOV.U32 R4, RZ, RZ, RZ ;  /* 0x000000ffff047224 */ /* 0x000fe400078e00ff */
[----:B------:R-:W-:-:S04]  /*e1d0*/  IMAD.MOV.U32 R10, RZ, RZ, -0x1 ;  /* 0xffffffffff0a7424 */ /* 0x000fc800078e00ff */
[----:B------:R-:W-:Y:S04]  /*e1e0*/  WARPSYNC R10 ;  /* 0x0000000a00007348 */ /* 0x000fe80003800000 */
[----:B------:R1:W2:Y:S02]  /*e1f0*/  SHFL.UP PT, R4, R0, R2, R4 ;  /* 0x0400000200047389 */ /* 0x0002a400000e0004 */
[----:B-1----:R-:W-:Y:S02]  /*e200*/  MOV R2, R3 ;  /* 0x0000000300027202 */ /* 0x002fe40000000f00 */
[----:B------:R-:W-:-:S04]  /*e210*/  MOV R3, 0x0 ;  /* 0x0000000000037802 */ /* 0x000fc80000000f00 */
[----:B--2---:R-:W-:Y:S05]  /*e220*/  RET.REL.NODEC R2 `(_ZN7cutlass13device_kernelIN5flash19enable_sm80_to_sm89INS1_16FlashAttnFwdSm80INS1_25CollectiveMainloopFwdSm80ILi8ELi1ELb0EN4cute5tupleIJNS5_1CILi128EEENS7_ILi64EEENS7_ILi192EEEEEELi192ENS_10bfloat16_tEfNS_4arch4Sm80ELb0ELb0ELb1ELb1ELb0ELb0ELb1ELb1EEENS1_21CollectiveEpilogueFwdINS6_IJS8_SA_S9_EEENS6_IJNS7_ILi1EEESI_SI_EEESC_SE_Li256ELb1ELb1ELb1ELb0EEENS1_36VarlenDynamicPersistentTileSchedulerILi128ELi64ELi256ELi256ELb1ELb1ELb0ELb0ELb1ELb1EEEEEEEEEvNT_6ParamsE) ;  /* 0xffff1dd002007950 */ /* 0x004fea0003c3ffff */
        .weak           $__internal_3_$__cuda_sm70_votesync_ballot
        .type           $__internal_3_$__cuda_sm70_votesync_ballot,@function
        .size           $__internal_3_$__cuda_sm70_votesync_ballot,(.L_x_4920 - $__internal_3_$__cuda_sm70_votesync_ballot)
$__internal_3_$__cuda_sm70_votesync_ballot:
[----:B------:R-:W-:Y:S01]  /*e230*/  ISETP.NE.U32.AND P0, PT, R0, 0x1, PT ;  /* 0x000000010000780c */ /* 0x000fe20003f05070 */
[----:B------:R-:W-:-:S04]  /*e240*/  IMAD.MOV.U32 R3, RZ, RZ, -0x1 ;  /* 0xffffffffff037424 */ /* 0x000fc800078e00ff */
[----:B------:R-:W-:Y:S08]  /*e250*/  WARPSYNC R3 ;  /* 0x0000000300007348 */ /* 0x000ff00003800000 */
[----:B------:R-:W-:-:S04]  /*e260*/  VOTE.ANY R0, PT, !P0 ;  /* 0x0000000000007806 */ /* 0x000fc800040e0100 */
[----:B------:R-:W-:Y:S01]  /*e270*/  LOP3.LUT R0, R0, R3, RZ, 0xc0, !PT ;  /* 0x0000000300007212 */ /* 0x000fe200078ec0ff */
[----:B------:R-:W-:-:S04]  /*e280*/  IMAD.MOV.U32 R3, RZ, RZ, 0x0 ;  /* 0x00000000ff037424 */ /* 0x000fc800078e00ff */
[----:B------:R-:W-:Y:S05]  /*e290*/  RET.REL.NODEC R2 `(_ZN7cutlass13device_kernelIN5flash19enable_sm80_to_sm89INS1_16FlashAttnFwdSm80INS1_25CollectiveMainloopFwdSm80ILi8ELi1ELb0EN4cute5tupleIJNS5_1CILi128EEENS7_ILi64EEENS7_ILi192EEEEEELi192ENS_10bfloat16_tEfNS_4arch4Sm80ELb0ELb0ELb1ELb1ELb0ELb0ELb1ELb1EEENS1_21CollectiveEpilogueFwdINS6_IJS8_SA_S9_EEENS6_IJNS7_ILi1EEESI_SI_EEESC_SE_Li256ELb1ELb1ELb1ELb0EEENS1_36VarlenDynamicPersistentTileSchedulerILi128ELi64ELi256ELi256ELb1ELb1ELb0ELb0ELb1ELb1EEEEEEEEEvNT_6ParamsE) ;  /* 0xffff1d6002007950 */ /* 0x000fea0003c3ffff */
.L_x_138:
        /* <DEDUP_REMOVED lines=14> */
.L_x_4920:


//--------------------- .text._ZN7cutlass13device_kernelIN5flash19enable_sm80_to_sm89INS1_16FlashAttnFwdSm80INS1_25CollectiveMainloopFwdSm80ILi8ELi1ELb0EN4cute5tupleIJNS5_1CILi128EEENS7_ILi64EEENS7_ILi192EEEEEELi192ENS_10bfloat16_tEfNS_4arch4Sm80ELb0ELb0ELb1ELb1ELb0ELb1ELb1ELb1EEENS1_21CollectiveEpilogueFwdINS6_IJS8_SA_S9_EEENS6_IJNS7_ILi1EEESI_SI_EEESC_SE_Li256ELb1ELb1ELb1ELb0EEENS1_36VarlenDynamicPersistentTileSchedulerILi128ELi64ELi256ELi256ELb1ELb1ELb0ELb0ELb1ELb1EEEEEEEEEvNT_6ParamsE --------------------------
	.section	.text._ZN7cutlass13device_kernelIN5flash19enable_sm80_to_sm89INS1_16FlashAttnFwdSm80INS1_25CollectiveMainloopFwdSm80ILi8ELi1ELb0EN4cute5tupleIJNS5_1CILi128EEENS7_ILi64EEENS7_ILi192EEEEEELi192ENS_10bfloat16_tEfNS_4arch4Sm80ELb0ELb0ELb1ELb1ELb0ELb1ELb1ELb1EEENS1_21CollectiveEpilogueFwdINS6_IJS8_SA_S9_EEENS6_IJNS7_ILi1EEESI_SI_EEESC_SE_Li256ELb1ELb1ELb1ELb0EEENS1_36VarlenDynamicPersistentTileSchedulerILi128ELi64ELi256ELi256ELb1ELb1ELb0ELb0ELb1ELb1EEEEEEEEEvNT_6ParamsE,"ax",@progbits
	.sectioninfo	@"SHI_REGISTERS=255"
	.align	128
.text._ZN7cutlass13device_kernelIN5flash19enable_sm80_to_sm89INS1_16FlashAttnFwdSm80INS1_25CollectiveMainloopFwdSm80ILi8ELi1ELb0EN4cute5tupleIJNS5_1CILi128EEENS7_ILi64EEENS7_ILi192EEEEEELi192ENS_10bfloat16_tEfNS_4arch4Sm80ELb0ELb0ELb1ELb1ELb0ELb1ELb1ELb1EEENS1_21CollectiveEpilogueFwdINS6_IJS8_SA_S9_EEENS6_IJNS7_ILi1EEESI_SI_EEESC_SE_Li256ELb1ELb1ELb1ELb0EEENS1_36VarlenDynamicPersistentTileSchedulerILi128ELi64ELi256ELi256ELb1ELb1ELb0ELb0ELb1ELb1EEEEEEEEEvNT_6ParamsE:
        .type           _ZN7cutlass13device_kernelIN5flash19enable_sm80_to_sm89INS1_16FlashAttnFwdSm80INS1_25CollectiveMainloopFwdSm80ILi8ELi1ELb0EN4cute5tupleIJNS5_1CILi128EEENS7_ILi64EEENS7_ILi192EEEEEELi192ENS_10bfloat16_tEfNS_4arch4Sm80ELb0ELb0ELb1ELb1ELb0ELb1ELb1ELb1EEENS1_21CollectiveEpilogueFwdINS6_IJS8_SA_S9_EEENS6_IJNS7_ILi1EEESI_SI_EEESC_SE_Li256ELb1ELb1ELb1ELb0EEENS1_36VarlenDynamicPersistentTileSchedulerILi128ELi64ELi256ELi256ELb1ELb1ELb0ELb0ELb1ELb1EEEEEEEEEvNT_6ParamsE,@function
        .size           _ZN7cutlass13device_kernelIN5flash19enable_sm80_to_sm89INS1_16FlashAttnFwdSm80INS1_25CollectiveMainloopFwdSm80ILi8ELi1ELb0EN4cute5tupleIJNS5_1CILi128EEENS7_ILi64EEENS7_ILi192EEEEEELi192ENS_10bfloat16_tEfNS_4arch4Sm80ELb0ELb0ELb1ELb1ELb0ELb1ELb1ELb1EEENS1_21CollectiveEpilogueFwdINS6_IJS8_SA_S9_EEENS6_IJNS7_ILi1EEESI_SI_EEESC_SE_Li256ELb1ELb1ELb1ELb0EEENS1_36VarlenDynamicPersistentTileSchedulerILi128ELi64ELi256ELi256ELb1ELb1ELb0ELb0ELb1ELb1EEEEEEEEEvNT_6ParamsE,(.L_x_4925 - _ZN7cutlass13device_kernelIN5flash19enable_sm80_to_sm89INS1_16FlashAttnFwdSm80INS1_25CollectiveMainloopFwdSm80ILi8ELi1ELb0EN4cute5tupleIJNS5_1CILi128EEENS7_ILi64EEENS7_ILi192EEEEEELi192ENS_10bfloat16_tEfNS_4arch4Sm80ELb0ELb0ELb1ELb1ELb0ELb1ELb1ELb1EEENS1_21CollectiveEpilogueFwdINS6_IJS8_SA_S9_EEENS6_IJNS7_ILi1EEESI_SI_EEESC_SE_Li256ELb1ELb1ELb1ELb0EEENS1_36VarlenDynamicPersistentTileSchedulerILi128ELi64ELi256ELi256ELb1ELb1ELb0ELb0ELb1ELb1EEEEEEEEEvNT_6ParamsE)
        .other          _ZN7cutlass13device_kernelIN5flash19enable_sm80_to_sm89INS1_16FlashAttnFwdSm80INS1_25CollectiveMainloopFwdSm80ILi8ELi1ELb0EN4cute5tupleIJNS5_1CILi128EEENS7_ILi64EEENS7_ILi192EEEEEELi192ENS_10bfloat16_tEfNS_4arch4Sm80ELb0ELb0ELb1ELb1ELb0ELb1ELb1ELb1EEENS1_21CollectiveEpilogueFwdINS6_IJS8_SA_S9_EEENS6_IJNS7_ILi1EEESI_SI_EEESC_SE_Li256ELb1ELb1ELb1ELb0EEENS1_36VarlenDynamicPersistentTileSchedulerILi128ELi64ELi256ELi256ELb1ELb1ELb0ELb0ELb1ELb1EEEEEEEEEvNT_6ParamsE,@"STO_CUDA_ENTRY STV_DEFAULT"
_ZN7cutlass13device_kernelIN5flash19enable_sm80_to_sm89INS1_16FlashAttnFwdSm80INS1_25CollectiveMainloopFwdSm80ILi8ELi1ELb0EN4cute5tupleIJNS5_1CILi128EEENS7_ILi64EEENS7_ILi192EEEEEELi192ENS_10bfloat16_tEfNS_4arch4Sm80ELb0ELb0ELb1ELb1ELb0ELb1ELb1ELb1EEENS1_21CollectiveEpilogueFwdINS6_IJS8_SA_S9_EEENS6_IJNS7_ILi1EEESI_SI_EEESC_SE_Li256ELb1ELb1ELb1ELb0EEENS1_36VarlenDynamicPersistentTileSchedulerILi128ELi64ELi256ELi256ELb1ELb1ELb0ELb0ELb1ELb1EEEEEEEEEvNT_6ParamsE:
        /* <DEDUP_REMOVED lines=13> */
[----:B------:R-:W-:-:S02]  /*00d0*/  IMAD.MOV.U32 R8, RZ, RZ, RZ ;  /* 0x000000ffff087224 */ /* 0x000fc400078e00ff */
[----:B------:R-:W-:Y:S01]  /*00e0*/  IMAD.MOV.U32 R7, RZ, RZ, RZ ;  /* 0x000000ffff077224 */ /* 0x000fe200078e00ff */
        /* <DEDUP_REMOVED lines=13> */
[----:B------:R-:W-:Y:S02]  /*01c0*/  ISETP.GE.U32.AND P1, PT, R15, 0x10, PT ;  /* 0x000000100f00780c */ /* 0x000fe40003f26070 */
[----:B------:R-:W-:Y:S01]  /*01d0*/  MOV R10, RZ ;  /* 0x000000ff000a7202 */ /* 0x000fe20000000f00 */
[----:B---3--:R-:W-:-:S05]  /*01e0*/  IMAD R4, R8, R7, RZ ;  /* 0x0000000708047224 */ /* 0x008fca00078e02ff */
[----:B------:R-:W3:Y:S02]  /*01f0*/  SHFL.UP PT, R0, R4, 0x1, RZ ;  /* 0x0420000004007989 */ /* 0x000ee400000e00ff */
[----:B---3--:R-:W-:-:S05]  /*0200*/  SEL R0, R0, RZ, P5 ;  /* 0x000000ff00007207 */ /* 0x008fca0002800000 */
[----:B------:R-:W-:-:S05]  /*0210*/  IMAD.IADD R4, R4, 0x1, R0 ;  /* 0x0000000104047824 */ /* 0x000fca00078e0200 */
[----:B------:R-:W3:Y:S02]  /*0220*/  SHFL.UP PT, R0, R4, 0x2, RZ ;  /* 0x0440000004007989 */ /* 0x000ee400000e00ff */
[----:B---3--:R-:W-:-:S04]  /*0230*/  SEL R0, R0, RZ, P4 ;  /* 0x000000ff00007207 */ /* 0x008fc80002000000 */
[----:B------:R-:W-:-:S05]  /*0240*/  IADD3 R4, R4, R0, RZ ;  /* 0x0000000004047210 */ /* 0x000fca0007ffe0ff */
        /* <DEDUP_REMOVED lines=16> */
.L_x_144:
        /* <DEDUP_REMOVED lines=17> */
.L_x_300:
        /* <DEDUP_REMOVED lines=16> */
.L_x_301:
[----:B---3--:R-:W-:-:S05]  /*0560*/  IMAD R0, R0, c[0x0][0x538], RZ ;  /* 0x00014e0000007a24 */ /* 0x008fca00078e02ff */
[----:B------:R-:W-:-:S04]  /*0570*/  IADD3 R6, R0, R6, RZ ;  /* 0x0000000600067210 */ /* 0x000fc80007ffe0ff */
[----:B------:R-:W-:-:S13]  /*0580*/  ISETP.GT.AND P0, PT, R6, UR4, PT ;  /* 0x0000000406007c0c */ /* 0x000fda000bf04270 */
[----:B-12---:R-:W-:Y:S05]  /*0590*/  @!P0 BRA `(.L_x_144) ;  /* 0xfffffdb000008947 */ /* 0x006fea000383ffff */
.L_x_140:
[----:B------:R-:W-:-:S05]  /*05a0*/  IADD3 R13, -R0, R6, RZ ;  /* 0x00000006000d7210 */ /* 0x000fca0007ffe1ff */
[----:B------:R-:W-:-:S05]  /*05b0*/  IMAD R0, R4, c[0x0][0x538], R13 ;  /* 0x00014e0004007a24 */ /* 0x000fca00078e020d */
[----:B------:R-:W-:Y:S01]  /*05c0*/  ISETP.GT.AND P0, PT, R0, UR4, PT ;  /* 0x0000000400007c0c */ /* 0x000fe2000bf04270 */
[----:B------:R-:W-:-:S12]  /*05d0*/  BRA.DIV ~URZ, `(.L_x_145) ;  /* 0x000178727f007947 */ /* 0x000fd8000b800000 */
[----:B------:R-:W-:-:S04]  /*05e0*/  VOTE.ANY R5, PT, !P0 ;  /* 0x0000000000057806 */ /* 0x000fc800040e0100 */
.L_x_302:
[----:B------:R1:W3:Y:S01]  /*05f0*/  POPC R14, R5 ;  /* 0x00000005000e7309 */ /* 0x0002e20000000000 */
[----:B------:R-:W-:Y:S05]  /*0600*/  BRA.DIV ~URZ, `(.L_x_146) ;  /* 0x000178927f007947 */ /* 0x000fea000b800000 */
[----:B---3--:R3:W4:Y:S01]  /*0610*/  SHFL.IDX PT, R12, R8, R14, 0x1f ;  /* 0x00001f0e080c7589 */ /* 0x00872200000e0000 */
[----:B------:R-:W-:-:S03]  /*0620*/  MOV R6, RZ ;  /* 0x000000ff00067202 */ /* 0x000fc60000000f00 */
[----:B------:R3:W1:Y:S04]  /*0630*/  SHFL.IDX PT, R11, R7, R14, 0x1f ;  /* 0x00001f0e070b7589 */ /* 0x00066800000e0000 */
.L_x_303:
[----:B------:R-:W-:Y:S01]  /*0640*/  ISETP.NE.AND P0, PT, R5, RZ, PT ;  /* 0x000000ff0500720c */ /* 0x000fe20003f05270 */
[----:B------:R-:W-:-:S12]  /*0650*/  BSSY B0, `(.L_x_147) ;  /* 0x0000005000007945 */ /* 0x000fd80003800000 */
[----:B------:R-:W-:Y:S05]  /*0660*/  @!P0 BRA `(.L_x_148) ;  /* 0x0000003000008947 */ /* 0x000fea0003800000 */
[----:B------:R-:W-:Y:S01]  /*0670*/  IADD3 R3, R14, -0x1, RZ ;  /* 0xffffffff0e037810 */ /* 0x000fe20007ffe0ff */
[----:B------:R-:W-:Y:S05]  /*0680*/  BRA.DIV ~URZ, `(.L_x_149) ;  /* 0x000178f27f007947 */ /* 0x000fea000b800000 */
[----:B------:R3:W4:Y:S02]  /*0690*/  SHFL.IDX PT, R6, R4, R3, 0x1f ;  /* 0x00001f0304067589 */ /* 0x00072400000e0000 */
.L_x_148:
[----:B------:R-:W-:Y:S05]  /*06a0*/  BSYNC B0 ;  /* 0x0000000000007941 */ /* 0x000fea0003800000 */
.L_x_147:
[----:B----4-:R-:W-:Y:S01]  /*06b0*/  IABS R0, R12 ;  /* 0x0000000c00007213 */ /* 0x010fe20000000000 */
[----:B--2---:R-:W-:Y:S02]  /*06c0*/  IMAD R244, R6, c[0x0][0x538], R13 ;  /* 0x00014e0006f47a24 */ /* 0x004fe400078e020d */
[----:B------:R-:W-:Y:S02]  /*06d0*/  IMAD.IADD R247, R14, 0x1, R10 ;  /* 0x000000010ef77824 */ /* 0x000fe400078e020a */
[----:B-1----:R-:W-:Y:S01]  /*06e0*/  IMAD.MOV.U32 R5, RZ, RZ, R0 ;  /* 0x000000ffff057224 */ /* 0x002fe200078e0000 */
[----:B------:R-:W-:Y:S02]  /*06f0*/  IABS R0, R11 ;  /* 0x0000000b00007213 */ /* 0x000fe40000000000 */
[----:B------:R-:W-:Y:S01]  /*0700*/  IADD3 R245, -R244, UR4, RZ ;  /* 0x00000004f4f57c10 */ /* 0x000fe2000fffe1ff */
[----:B------:R-:W1:Y:S02]  /*0710*/  I2F.RP R2, R5 ;  /* 0x0000000500027306 */ /* 0x000e640000209400 */
[----:B---3--:R-:W-:Y:S01]  /*0720*/  IMAD.MOV.U32 R7, RZ, RZ, R0 ;  /* 0x000000ffff077224 */ /* 0x008fe200078e0000 */
[----:B------:R-:W-:-:S02]  /*0730*/  IABS R6, R245 ;  /* 0x000000f500067213 */ /* 0x000fc40000000000 */
[----:B------:R-:W-:-:S03]  /*0740*/  IABS R0, R12 ;  /* 0x0000000c00007213 */ /* 0x000fc60000000000 */
[----:B------:R-:W-:Y:S01]  /*0750*/  I2F.RP R8, R7 ;  /* 0x0000000700087306 */ /* 0x000fe20000209400 */
[----:B------:R-:W-:-:S07]  /*0760*/  IADD3 R0, RZ, -R0, RZ ;  /* 0x80000000ff007210 */ /* 0x000fce0007ffe0ff */
[----:B-1----:R-:W1:Y:S02]  /*0770*/  MUFU.RCP R2, R2 ;  /* 0x0000000200027308 */ /* 0x002e640000001000 */
[----:B-1----:R-:W-:-:S06]  /*0780*/  IADD3 R2, R2, 0xffffffe, RZ ;  /* 0x0ffffffe02027810 */ /* 0x002fcc0007ffe0ff */
[----:B------:R-:W1:Y:S02]  /*0790*/  F2I.FTZ.U32.TRUNC.NTZ R3, R2 ;  /* 0x0000000200037305 */ /* 0x000e64000021f000 */
        /* <DEDUP_REMOVED lines=8> */
[----:B------:R-:W-:Y:S02]  /*0820*/  ISETP.GT.U32.AND P0, PT, R5, R0, PT ;  /* 0x000000000500720c */ /* 0x000fe40003f04070 */
[----:B-1----:R-:W-:-:S11]  /*0830*/  IADD3 R3, R3, 0xffffffe, RZ ;  /* 0x0ffffffe03037810 */ /* 0x002fd60007ffe0ff */
[----:B------:R-:W-:Y:S01]  /*0840*/  @!P0 IMAD.IADD R0, R0, 0x1, -R5 ;  /* 0x0000000100008824 */ /* 0x000fe200078e0a05 */
[----:B------:R-:W-:Y:S02]  /*0850*/  @!P0 IADD3 R2, R2, 0x1, RZ ;  /* 0x0000000102028810 */ /* 0x000fe40007ffe0ff */
[----:B------:R-:W-:Y:S01]  /*0860*/  ISETP.NE.AND P0, PT, R12, RZ, PT ;  /* 0x000000ff0c00720c */ /* 0x000fe20003f05270 */
[----:B------:R-:W1:Y:S01]  /*0870*/  F2I.FTZ.U32.TRUNC.NTZ R3, R3 ;  /* 0x0000000300037305 */ /* 0x000e62000021f000 */
[----:B------:R-:W-:Y:S02]  /*0880*/  ISETP.GE.U32.AND P2, PT, R0, R5, PT ;  /* 0x000000050000720c */ /* 0x000fe40003f46070 */
[----:B------:R-:W-:-:S04]  /*0890*/  LOP3.LUT R0, R245, R12, RZ, 0x3c, !PT ;  /* 0x0000000cf5007212 */ /* 0x000fc800078e3cff */
[----:B------:R-:W-:-:S07]  /*08a0*/  ISETP.GE.AND P1, PT, R0, RZ, PT ;  /* 0x000000ff0000720c */ /* 0x000fce0003f26270 */
[----:B------:R-:W-:Y:S02]  /*08b0*/  @P2 IADD3 R2, R2, 0x1, RZ ;  /* 0x0000000102022810 */ /* 0x000fe40007ffe0ff */
[----:B-1----:R-:W-:-:S03]  /*08c0*/  IADD3 R0, RZ, -R3, RZ ;  /* 0x80000003ff007210 */ /* 0x002fc60007ffe0ff */
[----:B------:R-:W-:Y:S02]  /*08d0*/  IMAD.MOV.U32 R4, RZ, RZ, R2 ;  /* 0x000000ffff047224 */ /* 0x000fe400078e0002 */
[----:B------:R-:W-:Y:S01]  /*08e0*/  IMAD.MOV.U32 R2, RZ, RZ, R0 ;  /* 0x000000ffff027224 */ /* 0x000fe200078e0000 */
[----:B------:R-:W-:Y:S01]  /*08f0*/  IABS R0, R11 ;  /* 0x0000000b00007213 */ /* 0x000fe20000000000 */
[----:B------:R-:W-:Y:S01]  /*0900*/  @!P1 IMAD.MOV R4, RZ, RZ, -R4 ;  /* 0x000000ffff049224 */ /* 0x000fe200078e0a04 */
[----:B------:R-:W-:Y:S01]  /*0910*/  @!P0 LOP3.LUT R4, RZ, R12, RZ, 0x33, !PT ;  /* 0x0000000cff048212 */ /* 0x000fe200078e33ff */
[----:B------:R-:W-:Y:S01]  /*0920*/  IMAD R5, R2, R7, RZ ;  /* 0x0000000702057224 */ /* 0x000fe200078e02ff */
[----:B------:R-:W-:Y:S01]  /*0930*/  MOV R2, RZ ;  /* 0x000000ff00027202 */ /* 0x000fe20000000f00 */
[----:B------:R-:W-:Y:S01]  /*0940*/  IMAD.MOV R6, RZ, RZ, -R0 ;  /* 0x000000ffff067224 */ /* 0x000fe200078e0a00 */
[----:B------:R-:W-:-:S03]  /*0950*/  IABS R8, R4 ;  /* 0x0000000400087213 */ /* 0x000fc60000000000 */
        /* <DEDUP_REMOVED lines=22> */
.L_x_141:
[----:B--2---:R-:W-:Y:S01]  /*0ac0*/  IMAD.MOV.U32 R245, RZ, RZ, RZ ;  /* 0x000000fffff57224 */ /* 0x004fe200078e00ff */
[----:B------:R-:W-:Y:S01]  /*0ad0*/  MOV R246, RZ ;  /* 0x000000ff00f67202 */ /* 0x000fe20000000f00 */
[----:B------:R-:W-:Y:S01]  /*0ae0*/  IMAD.U32 R244, RZ, RZ, UR4 ;  /* 0x00000004fff47e24 */ /* 0x000fe2000f8e00ff */
[----:B------:R-:W-:Y:S02]  /*0af0*/  MOV R247, c[0x0][0x53c] ;  /* 0x00014f0000f77a02 */ /* 0x000fe40000000f00 */
.L_x_150:
[----:B------:R-:W-:Y:S01]  /*0b00*/  ISETP.NE.AND P0, PT, R15, RZ, PT ;  /* 0x000000ff0f00720c */ /* 0x000fe20003f05270 */
[----:B------:R-:W-:-:S12]  /*0b10*/  WARPSYNC 0xffffffff ;  /* 0xffffffff00007948 */ /* 0x000fd80003800000 */
[----:B------:R1:W-:Y:S04]  /*0b20*/  @!P0 STS.128 [0x18100], R244 ;  /* 0x018100f4ff008388 */ /* 0x0003e80000000c00 */
[----:B------:R-:W-:Y:S06]  /*0b30*/  BAR.ARV 0x5, 0x100 ;  /* 0x0144000000007b1d */ /* 0x000fec0000002000 */
.L_x_139:
[----:B-12---:R-:W-:-:S13]  /*0b40*/  ISETP.GE.AND P0, PT, R247, c[0x0][0x53c], PT ;  /* 0x00014f00f7007a0c */ /* 0x006fda0003f06270 */
[----:B------:R-:W-:Y:S05]  /*0b50*/  @P0 EXIT ;  /* 0x000000000000094d */ /* 0x000fea0003800000 */
[----:B------:R-:W1:Y:S02]  /*0b60*/  S2R R12, SR_TID.X ;  /* 0x00000000000c7919 */ /* 0x000e640000002100 */
[----:B-1----:R-:W-:-:S04]  /*0b70*/  SHF.R.S32.HI R10, RZ, 0x1f, R12 ;  /* 0x0000001fff0a7819 */ /* 0x002fc8000001140c */
[CC--:B------:R-:W-:Y:S02]  /*0b80*/  LEA.HI R9, R10.reuse, R12.reuse, RZ, 0x3 ;  /* 0x0000000c0a097211 */ /* 0x0c0fe400078f18ff */
[----:B------:R-:W-:Y:S02]  /*0b90*/  LEA.HI R2, R10, R12, RZ, 0x4 ;  /* 0x0000000c0a027211 */ /* 0x000fe400078f20ff */
[----:B------:R-:W-:Y:S02]  /*0ba0*/  LOP3.LUT R4, R9, 0xfffffff8, RZ, 0xc0, !PT ;  /* 0xfffffff809047812 */ /* 0x000fe400078ec0ff */
[----:B------:R-:W-:Y:S02]  /*0bb0*/  SHF.R.S32.HI R21, RZ, 0x3, R9 ;  /* 0x00000003ff157819 */ /* 0x000fe40000011409 */
[----:B------:R-:W-:Y:S01]  /*0bc0*/  SHF.R.S32.HI R3, RZ, 0x4, R2 ;  /* 0x00000004ff037819 */ /* 0x000fe20000011402 */
[----:B------:R-:W-:Y:S01]  /*0bd0*/  IMAD.IADD R11, R12, 0x1, -R4 ;  /* 0x000000010c0b7824 */ /* 0x000fe200078e0a04 */
[C---:B------:R-:W-:Y:S01]  /*0be0*/  LOP3.LUT R0, R2.reuse, 0xfffffff0, RZ, 0xc0, !PT ;  /* 0xfffffff002007812 */ /* 0x040fe200078ec0ff */
[----:B------:R-:W-:Y:S01]  /*0bf0*/  IMAD.SHL.U32 R5, R21, 0x40, RZ ;  /* 0x0000004015057824 */ /* 0x000fe200078e00ff */
[----:B------:R-:W-:Y:S01]  /*0c00*/  LEA.HI R4, R2, R3, RZ, 0x1 ;  /* 0x0000000302047211 */ /* 0x000fe200078f08ff */
[----:B------:R-:W-:-:S02]  /*0c10*/  IMAD.SHL.U32 R232, R11, 0x8, RZ ;  /* 0x000000080be87824 */ /* 0x000fc400078e00ff */
[----:B------:R-:W-:Y:S01]  /*0c20*/  IMAD.IADD R2, R12, 0x1, -R0 ;  /* 0x000000010c027824 */ /* 0x000fe200078e0a00 */
[----:B------:R-:W-:Y:S01]  /*0c30*/  LOP3.LUT R0, R5, 0x1c0, RZ, 0xc0, !PT ;  /* 0x000001c005007812 */ /* 0x000fe200078ec0ff */
[----:B------:R-:W-:Y:S01]  /*0c40*/  IMAD.SHL.U32 R7, R11, 0x40, RZ ;  /* 0x000000400b077824 */ /* 0x000fe200078e00ff */
[----:B------:R-:W-:Y:S02]  /*0c50*/  LOP3.LUT R4, R4, 0xfffffffe, RZ, 0xc0, !PT ;  /* 0xfffffffe04047812 */ /* 0x000fe400078ec0ff */
[----:B------:R-:W-:Y:S02]  /*0c60*/  SHF.R.S32.HI R8, RZ, 0x1f, R2 ;  /* 0x0000001fff087819 */ /* 0x000fe40000011402 */
[----:B------:R-:W-:Y:S01]  /*0c70*/  LOP3.LUT R6, R0, 0x38, R232, 0xf8, !PT ;  /* 0x0000003800067812 */ /* 0x000fe200078ef8e8 */
[----:B------:R-:W-:Y:S01]  /*0c80*/  IMAD.IADD R15, R3, 0x1, -R4 ;  /* 0x00000001030f7824 */ /* 0x000fe200078e0a04 */
[----:B------:R-:W-:Y:S02]  /*0c90*/  SHF.R.U32.HI R5, RZ, 0x3, R0 ;  /* 0x00000003ff057819 */ /* 0x000fe40000011600 */
[----:B------:R-:W-:-:S02]  /*0ca0*/  LEA.HI R16, R8, R2, RZ, 0x3 ;  /* 0x0000000208107211 */ /* 0x000fc400078f18ff */
[----:B------:R-:W-:Y:S02]  /*0cb0*/  LOP3.LUT R6, R6, R5, RZ, 0x3c, !PT ;  /* 0x0000000506067212 */ /* 0x000fe400078e3cff */
[----:B------:R-:W-:Y:S02]  /*0cc0*/  LOP3.LUT R0, R7, 0x1c0, RZ, 0xc0, !PT ;  /* 0x000001c007007812 */ /* 0x000fe400078ec0ff */
[----:B------:R-:W-:Y:S02]  /*0cd0*/  LOP3.LUT R5, R16, 0xfffffff8, RZ, 0xc0, !PT ;  /* 0xfffffff810057812 */ /* 0x000fe400078ec0ff */
[-C--:B------:R-:W-:Y:S02]  /*0ce0*/  LEA.HI R3, R10, R12.reuse, RZ, 0x6 ;  /* 0x0000000c0a037211 */ /* 0x080fe400078f30ff */
[----:B------:R-:W-:Y:S01]  /*0cf0*/  LOP3.LUT R4, R0, 0x8, R9, 0xf8, !PT ;  /* 0x0000000800047812 */ /* 0x000fe200078ef809 */
[----:B------:R-:W-:Y:S01]  /*0d00*/  IMAD.IADD R7, R2, 0x1, -R5 ;  /* 0x0000000102077824 */ /* 0x000fe200078e0a05 */
[----:B------:R-:W-:Y:S01]  /*0d10*/  SHF.R.U32.HI R0, RZ, 0x3, R0 ;  /* 0x00000003ff007819 */ /* 0x000fe20000011600 */
[----:B------:R-:W-:Y:S01]  /*0d20*/  IMAD.SHL.U32 R3, R3, 0x8, RZ ;  /* 0x0000000803037824 */ /* 0x000fe200078e00ff */
[----:B------:R-:W-:-:S02]  /*0d30*/  LEA.HI R5, R10, R12, RZ, 0x2 ;  /* 0x0000000c0a057211 */ /* 0x000fc400078f10ff */
[----:B------:R-:W-:Y:S02]  /*0d40*/  LOP3.LUT R17, R4, R0, RZ, 0x3c, !PT ;  /* 0x0000000004117212 */ /* 0x000fe400078e3cff */
[----:B------:R-:W-:Y:S02]  /*0d50*/  LEA.HI R2, R10, R12, RZ, 0x5 ;  /* 0x0000000c0a027211 */ /* 0x000fe400078f28ff */
[--C-:B------:R-:W-:Y:S02]  /*0d60*/  SHF.R.S32.HI R229, RZ, 0x2, R5.reuse ;  /* 0x00000002ffe57819 */ /* 0x100fe40000011405 */
[----:B------:R-:W-:Y:S02]  /*0d70*/  SHF.R.S32.HI R0, RZ, 0x1f, R5 ;  /* 0x0000001fff007819 */ /* 0x000fe40000011405 */
[----:B------:R-:W-:Y:S02]  /*0d80*/  LOP3.LUT R203, R6, 0x7ffffe00, R3, 0xf8, !PT ;  /* 0x7ffffe0006cb7812 */ /* 0x000fe400078ef803 */
[----:B------:R-:W-:-:S02]  /*0d90*/  SHF.R.S32.HI R6, RZ, 0x5, R2 ;  /* 0x00000005ff067819 */ /* 0x000fc40000011402 */
[----:B------:R-:W-:Y:S01]  /*0da0*/  SHF.R.S32.HI R3, RZ, 0x1f, R2 ;  /* 0x0000001fff037819 */ /* 0x000fe20000011402 */
[----:B------:R-:W-:Y:S01]  /*0db0*/  IMAD.SHL.U32 R203, R203, 0x2, RZ ;  /* 0x00000002cbcb7824 */ /* 0x000fe200078e00ff */
[----:B------:R-:W-:Y:S01]  /*0dc0*/  LEA.HI R0, R0, R229, RZ, 0x3 ;  /* 0x000000e500007211 */ /* 0x000fe200078f18ff */
[----:B------:R-:W-:Y:S01]  /*0dd0*/  IMAD.SHL.U32 R14, R6, 0x400, RZ ;  /* 0x00000400060e7824 */ /* 0x000fe200078e00ff */
[----:B------:R-:W-:Y:S02]  /*0de0*/  LOP3.LUT R2, R2, 0xffffffe0, RZ, 0xc0, !PT ;  /* 0xffffffe002027812 */ /* 0x000fe400078ec0ff */
[----:B------:R-:W-:Y:S02]  /*0df0*/  LOP3.LUT R4, R5, 0xfffffffc, RZ, 0xc0, !PT ;  /* 0xfffffffc05047812 */ /* 0x000fe400078ec0ff */
[----:B------:R-:W-:Y:S01]  /*0e00*/  LEA.HI R3, R3, R6, RZ, 0x3 ;  /* 0x0000000603037211 */ /* 0x000fe200078f18ff */
[----:B------:R-:W-:Y:S01]  /*0e10*/  IMAD.IADD R5, R12, 0x1, -R2 ;  /* 0x000000010c057824 */ /* 0x000fe200078e0a02 */
[----:B------:R-:W-:Y:S01]  /*0e20*/  LOP3.LUT R0, R0, 0xfffffff8, RZ, 0xc0, !PT ;  /* 0xfffffff800007812 */ /* 0x000fe200078ec0ff */
[----:B------:R-:W-:Y:S01]  /*0e30*/  IMAD.IADD R22, R12, 0x1, -R4 ;  /* 0x000000010c167824 */ /* 0x000fe200078e0a04 */
[----:B------:R-:W-:-:S02]  /*0e40*/  LOP3.LUT R2, R3, 0xffffff8, RZ, 0xc0, !PT ;  /* 0x0ffffff803027812 */ /* 0x000fc400078ec0ff */
[----:B------:R-:W-:Y:S01]  /*0e50*/  SHF.R.S32.HI R4, RZ, 0x1f, R5 ;  /* 0x0000001fff047819 */ /* 0x000fe20000011405 */
[C---:B------:R-:W-:Y:S01]  /*0e60*/  IMAD.IADD R3, R229.reuse, 0x1, -R0 ;  /* 0x00000001e5037824 */ /* 0x040fe200078e0a00 */
[----:B------:R-:W-:Y:S01]  /*0e70*/  IADD3 R18, R229, 0x40, RZ ;  /* 0x00000040e5127810 */ /* 0x000fe20007ffe0ff */
[----:B------:R-:W-:Y:S01]  /*0e80*/  IMAD.SHL.U32 R106, R22, 0x4, RZ ;  /* 0x00000004166a7824 */ /* 0x000fe200078e00ff */
[----:B------:R-:W-:Y:S01]  /*0e90*/  LEA.HI R0, R4, R5, RZ, 0x2 ;  /* 0x0000000504007211 */ /* 0x000fe200078f10ff */
[----:B------:R-:W-:Y:S01]  /*0ea0*/  IMAD.IADD R8, R6, 0x1, -R2 ;  /* 0x0000000106087824 */ /* 0x000fe200078e0a02 */
[----:B------:R-:W-:Y:S01]  /*0eb0*/  LOP3.LUT R9, R3, 0x1, RZ, 0xc0, !PT ;  /* 0x0000000103097812 */ /* 0x000fe200078ec0ff */
[----:B------:R-:W-:Y:S01]  /*0ec0*/  IMAD.SHL.U32 R100, R22, 0x8, RZ ;  /* 0x0000000816647824 */ /* 0x000fe200078e00ff */
[----:B------:R-:W-:Y:S02]  /*0ed0*/  IADD3 R140, R106, 0x20, RZ ;  /* 0x000000206a8c7810 */ /* 0x000fe40007ffe0ff */
[----:B------:R-:W-:-:S02]  /*0ee0*/  ISETP.NE.U32.AND P0, PT, R9, 0x1, PT ;  /* 0x000000010900780c */ /* 0x000fc40003f05070 */
[C---:B------:R-:W-:Y:S01]  /*0ef0*/  IADD3 R105, R106.reuse, 0x40, RZ ;  /* 0x000000406a697810 */ /* 0x040fe20007ffe0ff */
[C---:B------:R-:W-:Y:S01]  /*0f00*/  IMAD.IADD R2, R106.reuse, 0x1, R140 ;  /* 0x000000016a027824 */ /* 0x040fe200078e028c */
[C---:B------:R-:W-:Y:S01]  /*0f10*/  R2P PR, R3.reuse, 0x6 ;  /* 0x0000000603007804 */ /* 0x040fe20000000000 */
[----:B------:R-:W-:Y:S01]  /*0f20*/  IMAD.SHL.U32 R3, R3, 0x40, RZ ;  /* 0x0000004003037824 */ /* 0x000fe200078e00ff */
[----:B------:R-:W-:Y:S01]  /*0f30*/  SHF.R.S32.HI R4, RZ, 0x2, R0 ;  /* 0x00000002ff047819 */ /* 0x000fe20000011400 */
[----:B------:R-:W-:Y:S01]  /*0f40*/  IMAD.IADD R0, R106, 0x1, R105 ;  /* 0x000000016a007824 */ /* 0x000fe200078e0269 */
[----:B------:R-:W-:Y:S02]  /*0f50*/  SHF.R.S32.HI R5, RZ, 0x1f, R2 ;  /* 0x0000001fff057819 */ /* 0x000fe40000011402 */
[----:B------:R-:W-:Y:S01]  /*0f60*/  LOP3.LUT R20, R3, 0x1c0, RZ, 0xc0, !PT ;  /* 0x000001c003147812 */ /* 0x000fe200078ec0ff */
[----:B------:R-:W-:Y:S01]  /*0f70*/  IMAD R9, R8, 0x10, R4 ;  /* 0x0000001008097824 */ /* 0x000fe200078e0204 */
[----:B------:R-:W-:Y:S01]  /*0f80*/  SHF.R.S32.HI R4, RZ, 0x1f, R0 ;  /* 0x0000001fff047819 */ /* 0x000fe20000011400 */
[----:B------:R-:W-:Y:S01]  /*0f90*/  IMAD.SHL.U32 R3, R15, 0x8, RZ ;  /* 0x000000080f037824 */ /* 0x000fe200078e00ff */
[----:B------:R-:W-:-:S02]  /*0fa0*/  LEA.HI R8, R5, R2, RZ, 0x3 ;  /* 0x0000000205087211 */ /* 0x000fc400078f18ff */
[----:B------:R-:W-:Y:S01]  /*0fb0*/  LEA.HI R13, R5, R2, RZ, 0x6 ;  /* 0x00000002050d7211 */ /* 0x000fe200078f30ff */
[----:B------:R-:W-:Y:S01]  /*0fc0*/  IMAD.SHL.U32 R2, R7, 0x40, RZ ;  /* 0x0000004007027824 */ /* 0x000fe200078e00ff */
[----:B------:R-:W-:Y:S01]  /*0fd0*/  SHF.R.U32.HI R19, RZ, 0x3, R20 ;  /* 0x00000003ff137819 */ /* 0x000fe20000011614 */
[----:B------:R1:W-:Y:S01]  /*0fe0*/  STL [R1+0x50], R9 ;  /* 0x0000500901007387 */ /* 0x0003e20000100800 */
[CC--:B------:R-:W-:Y:S02]  /*0ff0*/  LEA.HI R10, R4.reuse, R0.reuse, RZ, 0x3 ;  /* 0x00000000040a7211 */ /* 0x0c0fe400078f18ff */
[----:B------:R-:W-:Y:S01]  /*1000*/  LEA.HI R12, R4, R0, RZ, 0x6 ;  /* 0x00000000040c7211 */ /* 0x000fe200078f30ff */
[----:B------:R-:W-:Y:S01]  /*1010*/  IMAD R0, R15, 0x200, R17 ;  /* 0x000002000f007824 */ /* 0x000fe200078e0211 */
[----:B------:R-:W-:Y:S01]  /*1020*/  LOP3.LUT R4, R19, R20, RZ, 0xfc, !PT ;  /* 0x0000001413047212 */ /* 0x000fe200078efcff */
[----:B------:R-:W-:Y:S01]  /*1030*/  STL [R1+0x4], R20 ;  /* 0x0000041401007387 */ /* 0x000fe20000100800 */
[----:B------:R-:W-:-:S02]  /*1040*/  LOP3.LUT P6, RZ, R7, 0x2, RZ, 0xc0, !PT ;  /* 0x0000000207ff7812 */ /* 0x000fc400078cc0ff */
[----:B------:R-:W-:Y:S01]  /*1050*/  LOP3.LUT P5, RZ, R7, 0x4, RZ, 0xc0, !PT ;  /* 0x0000000407ff7812 */ /* 0x000fe200078ac0ff */
[----:B------:R-:W-:Y:S01]  /*1060*/  STL [R1+0x8], R19 ;  /* 0x0000081301007387 */ /* 0x000fe20000100800 */
[----:B------:R-:W-:Y:S02]  /*1070*/  LOP3.LUT R2, R2, 0x1c0, RZ, 0xc0, !PT ;  /* 0x000001c002027812 */ /* 0x000fe400078ec0ff */
[----:B------:R-:W-:Y:S02]  /*1080*/  SHF.R.S32.HI R7, RZ, 0x1f, R18 ;  /* 0x0000001fff077819 */ /* 0x000fe40000011412 */
[----:B------:R-:W-:Y:S02]  /*1090*/  LOP3.LUT R5, R2, 0x8, R3, 0xf8, !PT ;  /* 0x0000000802057812 */ /* 0x000fe400078ef803 */
[----:B------:R-:W-:Y:S01]  /*10a0*/  SHF.R.U32.HI R3, RZ, 0x3, R2 ;  /* 0x00000003ff037819 */ /* 0x000fe20000011602 */
[----:B------:R-:W-:Y:S01]  /*10b0*/  IMAD.SHL.U32 R2, R18, 0x40, RZ ;  /* 0x0000004012027824 */ /* 0x000fe200078e00ff */
[----:B------:R-:W-:-:S02]  /*10c0*/  LOP3.LUT P4, RZ, R11, 0x2, RZ, 0xc0, !PT ;  /* 0x000000020bff7812 */ /* 0x000fc4000788c0ff */
[----:B------:R-:W-:Y:S02]  /*10d0*/  LOP3.LUT P3, RZ, R11, 0x4, RZ, 0xc0, !PT ;  /* 0x000000040bff7812 */ /* 0x000fe4000786c0ff */
[----:B------:R-:W-:Y:S01]  /*10e0*/  LOP3.LUT R24, R2, 0x1c0, RZ, 0xc0, !PT ;  /* 0x000001c002187812 */ /* 0x000fe200078ec0ff */
[----:B------:R-:W-:Y:S01]  /*10f0*/  IMAD.SHL.U32 R2, R16, 0x40, RZ ;  /* 0x0000004010027824 */ /* 0x000fe200078e00ff */
[----:B------:R-:W-:Y:S01]  /*1100*/  LEA R180, R0, 0x6100, 0x1 ;  /* 0x0000610000b47811 */ /* 0x000fe200078e08ff */
[----:B-1----:R-:W-:Y:S01]  /*1110*/  IMAD R9, R22, 0x2, R14 ;  /* 0x0000000216097824 */ /* 0x002fe200078e020e */
[----:B------:R-:W-:Y:S02]  /*1120*/  SHF.R.U32.HI R15, RZ, 0x3, R24 ;  /* 0x00000003ff0f7819 */ /* 0x000fe40000011618 */
[----:B------:R-:W-:Y:S01]  /*1130*/  IADD3 R191, R180, 0x20, RZ ;  /* 0x00000020b4bf7810 */ /* 0x000fe20007ffe0ff */
[----:B------:R-:W-:Y:S01]  /*1140*/  IMAD.IADD R17, R9, 0x1, R4 ;  /* 0x0000000109117824 */ /* 0x000fe200078e0204 */
[----:B------:R-:W-:Y:S01]  /*1150*/  LEA.HI R4, R7, R18, RZ, 0x3 ;  /* 0x0000001207047211 */ /* 0x000fe200078f18ff */
[----:B------:R-:W-:Y:S01]  /*1160*/  IMAD.SHL.U32 R18, R6, 0x200, RZ ;  /* 0x0000020006127824 */ /* 0x000fe200078e00ff */
[----:B------:R-:W-:-:S02]  /*1170*/  LOP3.LUT R9, R5, R3, RZ, 0x3c, !PT ;  /* 0x0000000305097212 */ /* 0x000fc400078e3cff */
[--C-:B------:R-:W-:Y:S01]  /*1180*/  LOP3.LUT R6, R24, 0x38, R8.reuse, 0xf8, !PT ;  /* 0x0000003818067812 */ /* 0x100fe200078ef808 */
[----:B------:R-:W-:Y:S01]  /*1190*/  IMAD.SHL.U32 R3, R4, 0x40, RZ ;  /* 0x0000004004037824 */ /* 0x000fe200078e00ff */
[----:B------:R-:W-:Y:S02]  /*11a0*/  LOP3.LUT R4, R20, 0x38, R8, 0xf8, !PT ;  /* 0x0000003814047812 */ /* 0x000fe400078ef808 */
[----:B------:R-:W-:Y:S01]  /*11b0*/  LOP3.LUT R5, R2, 0xfffffe00, RZ, 0xc0, !PT ;  /* 0xfffffe0002057812 */ /* 0x000fe200078ec0ff */
[----:B------:R-:W-:Y:S01]  /*11c0*/  IMAD.SHL.U32 R2, R12, 0x80, RZ ;  /* 0x000000800c027824 */ /* 0x000fe200078e00ff */
[----:B------:R-:W-:Y:S01]  /*11d0*/  LOP3.LUT R23, R3, 0xfffffe00, RZ, 0xc0, !PT ;  /* 0xfffffe0003177812 */ /* 0x000fe200078ec0ff */
[----:B------:R-:W-:Y:S01]  /*11e0*/  IMAD.SHL.U32 R3, R13, 0x80, RZ ;  /* 0x000000800d037824 */ /* 0x000fe200078e00ff */
[--C-:B------:R-:W-:Y:S02]  /*11f0*/  LOP3.LUT R7, R20, 0x38, R10.reuse, 0xf8, !PT ;  /* 0x0000003814077812 */ /* 0x100fe400078ef80a */
[----:B------:R-:W-:Y:S01]  /*1200*/  LOP3.LUT R10, R24, 0x38, R10, 0xf8, !PT ;  /* 0x00000038180a7812 */ /* 0x000fe200078ef80a */
[----:B------:R-:W-:Y:S01]  /*1210*/  STL [R1+0x38], R23 ;  /* 0x0000381701007387 */ /* 0x000fe20000100800 */
[----:B------:R-:W-:-:S02]  /*1220*/  LOP3.LUT R3, R3, 0xffffe000, RZ, 0xc0, !PT ;  /* 0xffffe00003037812 */ /* 0x000fc400078ec0ff */
[----:B------:R-:W-:Y:S02]  /*1230*/  LOP3.LUT R8, R4, R19, RZ, 0x3c, !PT ;  /* 0x0000001304087212 */ /* 0x000fe400078e3cff */
[-C--:B------:R-:W-:Y:S02]  /*1240*/  LOP3.LUT R6, R6, R15.reuse, RZ, 0x3c, !PT ;  /* 0x0000000f06067212 */ /* 0x080fe400078e3cff */
[----:B------:R-:W-:Y:S02]  /*1250*/  LOP3.LUT R4, R10, R15, RZ, 0x3c, !PT ;  /* 0x0000000f0a047212 */ /* 0x000fe400078e3cff */
[----:B------:R-:W-:Y:S02]  /*1260*/  LOP3.LUT R2, R2, 0xffffe000, RZ, 0xc0, !PT ;  /* 0xffffe00002027812 */ /* 0x000fe400078ec0ff */
[-C--:B------:R-:W-:Y:S02]  /*1270*/  IADD3 R15, R8, R3.reuse, R18 ;  /* 0x00000003080f7210 */ /* 0x080fe40007ffe012 */
[----:B------:R-:W-:Y:S01]  /*1280*/  IADD3 R13, R6, R3, R23 ;  /* 0x00000003060d7210 */ /* 0x000fe20007ffe017 */
[----:B------:R-:W-:Y:S01]  /*1290*/  IMAD R3, R11, 0x20, R21 ;  /* 0x000000200b037824 */ /* 0x000fe200078e0215 */
[----:B------:R-:W-:Y:S01]  /*12a0*/  IADD3 R10, R4, R2, R23 ;  /* 0x00000002040a7210 */ /* 0x000fe20007ffe017 */
[----:B------:R-:W-:Y:S01]  /*12b0*/  IMAD.MOV.U32 R6, RZ, RZ, 0x40 ;  /* 0x00000040ff067424 */ /* 0x000fe200078e00ff */
[----:B------:R-:W-:-:S02]  /*12c0*/  IADD3 R4, R9, R5, R14 ;  /* 0x0000000509047210 */ /* 0x000fc40007ffe00e */
[----:B------:R-:W-:Y:S01]  /*12d0*/  LOP3.LUT R5, R9, R5, RZ, 0xfc, !PT ;  /* 0x0000000509057212 */ /* 0x000fe200078efcff */
[----:B------:R1:W-:Y:S01]  /*12e0*/  STL [R1+0x3c], R3 ;  /* 0x00003c0301007387 */ /* 0x0003e20000100800 */
[----:B------:R-:W-:Y:S01]  /*12f0*/  LOP3.LUT R7, R7, R19, RZ, 0x3c, !PT ;  /* 0x0000001307077212 */ /* 0x000fe200078e3cff */
[----:B------:R-:W-:Y:S01]  /*1300*/  IMAD.MOV.U32 R9, RZ, RZ, 0x20 ;  /* 0x00000020ff097424 */ /* 0x000fe200078e00ff */
[----:B------:R-:W-:Y:S02]  /*1310*/  LEA R13, R13, 0xc100, 0x1 ;  /* 0x0000c1000d0d7811 */ /* 0x000fe400078e08ff */
[----:B------:R-:W-:Y:S02]  /*1320*/  IADD3 R12, R7, R2, R18 ;  /* 0x00000002070c7210 */ /* 0x000fe40007ffe012 */
[----:B------:R-:W-:Y:S02]  /*1330*/  SEL R8, R9, 0xffffffe0, !P1 ;  /* 0xffffffe009087807 */ /* 0x000fe40004800000 */
[----:B------:R-:W-:-:S02]  /*1340*/  SEL R2, R6, 0xffffffc0, !P3 ;  /* 0xffffffc006027807 */ /* 0x000fc40005800000 */
[C---:B------:R-:W-:Y:S02]  /*1350*/  SEL R7, R6.reuse, 0xffffffc0, !P2 ;  /* 0xffffffc006077807 */ /* 0x040fe40005000000 */
[----:B------:R-:W-:Y:S01]  /*1360*/  SEL R0, R6, 0xffffffc0, !P5 ;  /* 0xffffffc006007807 */ /* 0x000fe20006800000 */
[----:B------:R-:W-:Y:S01]  /*1370*/  IMAD.IADD R186, R180, 0x1, R2 ;  /* 0x00000001b4ba7824 */ /* 0x000fe200078e0202 */
[----:B------:R-:W-:Y:S02]  /*1380*/  LEA R11, R12, 0xc100, 0x1 ;  /* 0x0000c1000c0b7811 */ /* 0x000fe400078e08ff */
[----:B------:R-:W-:Y:S02]  /*1390*/  LEA R6, R17, 0x80, 0x1 ;  /* 0x0000008011067811 */ /* 0x000fe400078e08ff */
[----:B------:R-:W-:Y:S02]  /*13a0*/  @P4 IADD3 R191, R180, -0x20, RZ ;  /* 0xffffffe0b4bf4810 */ /* 0x000fe40007ffe0ff */
[----:B------:R-:W-:-:S02]  /*13b0*/  LEA R10, R10, 0xc100, 0x1 ;  /* 0x0000c1000a0a7811 */ /* 0x000fc400078e08ff */
[----:B------:R-:W-:Y:S01]  /*13c0*/  LEA R187, R4, 0xc100, 0x1 ;  /* 0x0000c10004bb7811 */ /* 0x000fe200078e08ff */
[----:B------:R-:W-:Y:S01]  /*13d0*/  IMAD.IADD R183, R2, 0x1, R191 ;  /* 0x0000000102b77824 */ /* 0x000fe200078e02bf */
[----:B-1----:R-:W-:Y:S01]  /*13e0*/  LOP3.LUT R3, R20, 0x18, R100, 0xf8, !PT ;  /* 0x0000001814037812 */ /* 0x002fe200078ef864 */
[----:B------:R-:W-:Y:S01]  /*13f0*/  IMAD.IADD R2, R6, 0x1, R7 ;  /* 0x0000000106027824 */ /* 0x000fe200078e0207 */
[----:B------:R-:W-:Y:S01]  /*1400*/  LEA R181, R5, 0x100, 0x1 ;  /* 0x0000010005b57811 */ /* 0x000fe200078e08ff */
[----:B------:R-:W-:Y:S01]  /*1410*/  IMAD.IADD R190, R187, 0x1, R0 ;  /* 0x00000001bbbe7824 */ /* 0x000fe200078e0200 */
[----:B------:R-:W-:Y:S02]  /*1420*/  LOP3.LUT R213, R18, R3, R19, 0xf6, !PT ;  /* 0x0000000312d57212 */ /* 0x000fe400078ef613 */
[----:B------:R-:W-:Y:S01]  /*1430*/  SEL R3, R9, 0xffffffe0, !P6 ;  /* 0xffffffe009037807 */ /* 0x000fe20007000000 */
[----:B------:R-:W-:Y:S01]  /*1440*/  IMAD.IADD R185, R0, 0x1, R181 ;  /* 0x0000000100b97824 */ /* 0x000fe200078e02b5 */
[----:B------:R-:W-:-:S02]  /*1450*/  LEA R9, R15, 0xc100, 0x1 ;  /* 0x0000c1000f097811 */ /* 0x000fc400078e08ff */
[----:B------:R-:W-:Y:S01]  /*1460*/  LEA R213, R213, 0x100, 0x1 ;  /* 0x00000100d5d57811 */ /* 0x000fe200078e08ff */
[----:B------:R-:W-:Y:S01]  /*1470*/  IMAD.IADD R188, R187, 0x1, R3 ;  /* 0x00000001bbbc7824 */ /* 0x000fe200078e0203 */
[----:B------:R-:W-:Y:S01]  /*1480*/  SHF.R.S32.HI R101, RZ, 0x1f, R100 ;  /* 0x0000001fff657819 */ /* 0x000fe20000011464 */
[----:B------:R1:W-:Y:S01]  /*1490*/  STL [R1+0x4c], R9 ;  /* 0x00004c0901007387 */ /* 0x0003e20000100800 */
[----:B------:R-:W-:Y:S01]  /*14a0*/  IMAD.IADD R182, R3, 0x1, R181 ;  /* 0x0000000103b67824 */ /* 0x000fe200078e02b5 */
[----:B------:R-:W-:Y:S01]  /*14b0*/  IADD3 R143, R106, 0x10, RZ ;  /* 0x000000106a8f7810 */ /* 0x000fe20007ffe0ff */
[----:B------:R-:W-:Y:S01]  /*14c0*/  IMAD.IADD R189, R188, 0x1, R0 ;  /* 0x00000001bcbd7824 */ /* 0x000fe200078e0200 */
[----:B------:R-:W-:Y:S01]  /*14d0*/  STL [R1+0x48], R13 ;  /* 0x0000480d01007387 */ /* 0x000fe20000100800 */
[----:B------:R-:W-:Y:S01]  /*14e0*/  IMAD.IADD R184, R0, 0x1, R182 ;  /* 0x0000000100b87824 */ /* 0x000fe200078e02b6 */
[C---:B------:R-:W-:Y:S01]  /*14f0*/  IADD3 R142, R106.reuse, 0x30, RZ ;  /* 0x000000306a8e7810 */ /* 0x040fe20007ffe0ff */
[----:B------:R-:W-:Y:S01]  /*1500*/  IMAD.IADD R214, R213, 0x1, R7 ;  /* 0x00000001d5d67824 */ /* 0x000fe200078e0207 */
[----:B------:R2:W-:Y:S01]  /*1510*/  STL [R1+0x44], R11 ;  /* 0x0000440b01007387 */ /* 0x0005e20000100800 */
[----:B------:R-:W-:-:S02]  /*1520*/  IADD3 R141, R106, 0x50, RZ ;  /* 0x000000506a8d7810 */ /* 0x000fc40007ffe0ff */
[C---:B------:R-:W-:Y:S01]  /*1530*/  IADD3 R231, R232.reuse, 0x40, RZ ;  /* 0x00000040e8e77810 */ /* 0x040fe20007ffe0ff */
[----:B------:R-:W-:Y:S01]  /*1540*/  STL [R1+0x40], R10 ;  /* 0x0000400a01007387 */ /* 0x000fe20000100800 */
[----:B------:R-:W-:Y:S02]  /*1550*/  IADD3 R230, R232, 0x80, RZ ;  /* 0x00000080e8e67810 */ /* 0x000fe40007ffe0ff */
[C---:B------:R-:W-:Y:S02]  /*1560*/  IADD3 R202, R191.reuse, 0x800, RZ ;  /* 0x00000800bfca7810 */ /* 0x040fe40007ffe0ff */
[C---:B------:R-:W-:Y:S02]  /*1570*/  IADD3 R201, R191.reuse, 0x1000, RZ ;  /* 0x00001000bfc97810 */ /* 0x040fe40007ffe0ff */
[C---:B------:R-:W-:Y:S02]  /*1580*/  IADD3 R200, R191.reuse, 0x1800, RZ ;  /* 0x00001800bfc87810 */ /* 0x040fe40007ffe0ff */
[----:B------:R-:W-:-:S02]  /*1590*/  IADD3 R199, R191, 0x2000, RZ ;  /* 0x00002000bfc77810 */ /* 0x000fc40007ffe0ff */
[C---:B------:R-:W-:Y:S02]  /*15a0*/  IADD3 R198, R191.reuse, 0x2800, RZ ;  /* 0x00002800bfc67810 */ /* 0x040fe40007ffe0ff */
[C---:B-1----:R-:W-:Y:S02]  /*15b0*/  IADD3 R9, R6.reuse, -0x10, RZ ;  /* 0xfffffff006097810 */ /* 0x042fe40007ffe0ff */
[C---:B------:R-:W-:Y:S02]  /*15c0*/  @P0 IADD3 R9, R6.reuse, 0x10, RZ ;  /* 0x0000001006090810 */ /* 0x040fe40007ffe0ff */
[C---:B------:R-:W-:Y:S02]  /*15d0*/  IADD3 R197, R191.reuse, 0x3000, RZ ;  /* 0x00003000bfc57810 */ /* 0x040fe40007ffe0ff */
[----:B------:R-:W-:Y:S01]  /*15e0*/  IADD3 R196, R191, 0x3800, RZ ;  /* 0x00003800bfc47810 */ /* 0x000fe20007ffe0ff */
[----:B------:R-:W-:Y:S01]  /*15f0*/  IMAD.IADD R3, R7, 0x1, R9 ;  /* 0x0000000107037824 */ /* 0x000fe200078e0209 */
[C---:B------:R-:W-:Y:S01]  /*1600*/  IADD3 R195, R191.reuse, 0x4000, RZ ;  /* 0x00004000bfc37810 */ /* 0x040fe20007ffe0ff */
[----:B--2---:R-:W-:Y:S01]  /*1610*/  IMAD.IADD R11, R6, 0x1, R8 ;  /* 0x00000001060b7824 */ /* 0x004fe200078e0208 */
[----:B------:R-:W-:-:S02]  /*1620*/  IADD3 R194, R191, 0x4800, RZ ;  /* 0x00004800bfc27810 */ /* 0x000fc40007ffe0ff */
[C---:B------:R-:W-:Y:S02]  /*1630*/  IADD3 R193, R191.reuse, 0x5000, RZ ;  /* 0x00005000bfc17810 */ /* 0x040fe40007ffe0ff */
[----:B------:R-:W-:Y:S01]  /*1640*/  STL [R1+0x24], R11 ;  /* 0x0000240b01007387 */ /* 0x000fe20000100800 */
[----:B------:R-:W-:-:S03]  /*1650*/  IADD3 R192, R191, 0x5800, RZ ;  /* 0x00005800bfc07810 */ /* 0x000fc60007ffe0ff */
[----:B------:R1:W-:Y:S04]  /*1660*/  STL [R1+0x34], R2 ;  /* 0x0000340201007387 */ /* 0x0003e80000100800 */
[----:B------:R-:W-:Y:S01]  /*1670*/  STL [R1+0x1c], R9 ;  /* 0x00001c0901007387 */ /* 0x000fe20000100800 */
[----:B-1----:R-:W-:-:S05]  /*1680*/  IMAD.IADD R2, R7, 0x1, R11 ;  /* 0x0000000107027824 */ /* 0x002fca00078e020b */
[----:B------:R1:W-:Y:S02]  /*1690*/  STL [R1+0x30], R2 ;  /* 0x0000300201007387 */ /* 0x0003e40000100800 */
[----:B-1----:R-:W-:-:S04]  /*16a0*/  IMAD.IADD R2, R8, 0x1, R9 ;  /* 0x0000000108027824 */ /* 0x002fc800078e0209 */
[----:B------:R-:W-:Y:S01]  /*16b0*/  IMAD.IADD R0, R7, 0x1, R2 ;  /* 0x0000000107007824 */ /* 0x000fe200078e0202 */
[----:B------:R1:W-:Y:S04]  /*16c0*/  STL [R1+0x20], R2 ;  /* 0x0000200201007387 */ /* 0x0003e80000100800 */
[----:B------:R1:W-:Y:S04]  /*16d0*/  STL [R1+0x2c], R3 ;  /* 0x00002c0301007387 */ /* 0x0003e80000100800 */
[----:B------:R1:W-:Y:S02]  /*16e0*/  STL [R1+0x28], R0 ;  /* 0x0000280001007387 */ /* 0x0003e40000100800 */
.L_x_299:
[----:B------:R-:W-:-:S04]  /*16f0*/  IMAD.MOV.U32 R12, RZ, RZ, 0x4 ;  /* 0x00000004ff0c7424 */ /* 0x000fc800078e00ff */
[----:B-1----:R-:W-:-:S05]  /*1700*/  IMAD.WIDE R2, R247, R12, c[0x0][0x588] ;  /* 0x00016200f7027625 */ /* 0x002fca00078e020c */
[----:B------:R-:W2:Y:S01]  /*1710*/  LDG.E R235, [R2.64] ;  /* 0x0000000602eb7981 */ /* 0x000ea2000c1e1900 */
[----:B------:R-:W-:Y:S01]  /*1720*/  ISETP.NE.U32.AND P4, PT, RZ, c[0x0][0x360], PT ;  /* 0x0000d800ff007a0c */ /* 0x000fe20003f85070 */
[----:B------:R-:W-:Y:S01]  /*1730*/  IMAD.MOV.U32 R138, RZ, RZ, RZ ;  /* 0x000000ffff8a7224 */ /* 0x000fe200078e00ff */
[----:B------:R-:W-:Y:S02]  /*1740*/  ISETP.NE.U32.AND P0, PT, RZ, c[0x0][0x370], PT ;  /* 0x0000dc00ff007a0c */ /* 0x000fe40003f05070 */
[----:B------:R-:W-:Y:S02]  /*1750*/  ISETP.NE.AND.EX P4, PT, RZ, c[0x0][0x364], PT, P4 ;  /* 0x0000d900ff007a0c */ /* 0x000fe40003f85340 */
[----:B------:R-:W-:Y:S02]  /*1760*/  ISETP.NE.AND.EX P2, PT, RZ, c[0x0][0x374], PT, P0 ;  /* 0x0000dd00ff007a0c */ /* 0x000fe40003f45300 */
[----:B------:R-:W-:Y:S02]  /*1770*/  ISETP.NE.U32.AND P3, PT, RZ, c[0x0][0x348], PT ;  /* 0x0000d200ff007a0c */ /* 0x000fe40003f65070 */
[----:B------:R-:W-:-:S02]  /*1780*/  ISETP.NE.U32.AND P5, PT, RZ, c[0x0][0x358], PT ;  /* 0x0000d600ff007a0c */ /* 0x000fc40003fa5070 */
[----:B------:R-:W-:Y:S02]  /*1790*/  ISETP.NE.AND.EX P3, PT, RZ, c[0x0][0x34c], PT, P3 ;  /* 0x0000d300ff007a0c */ /* 0x000fe40003f65330 */
[----:B------:R-:W-:Y:S01]  /*17a0*/  ISETP.NE.AND.EX P5, PT, RZ, c[0x0][0x35c], PT, P5 ;  /* 0x0000d700ff007a0c */ /* 0x000fe20003fa5350 */
[----:B------:R-:W-:Y:S02]  /*17b0*/  IMAD.MOV.U32 R174, RZ, RZ, RZ ;  /* 0x000000ffffae7224 */ /* 0x000fe400078e00ff */
[----:B------:R-:W-:Y:S02]  /*17c0*/  IMAD.MOV.U32 R137, RZ, RZ, RZ ;  /* 0x000000ffff897224 */ /* 0x000fe400078e00ff */
[----:B------:R-:W-:Y:S01]  /*17d0*/  IMAD.MOV.U32 R11, RZ, RZ, RZ ;  /* 0x000000ffff0b7224 */ /* 0x000fe200078e00ff */
[----:B--2---:R-:W-:Y:S02]  /*17e0*/  SHF.R.S32.HI R135, RZ, 0x1f, R235 ;  /* 0x0000001fff877819 */ /* 0x004fe400000114eb */
[----:B------:R-:W-:-:S02]  /*17f0*/  @P4 LEA R2, P0, R235, c[0x0][0x360], 0x2 ;  /* 0x0000d800eb024a11 */ /* 0x000fc400078010ff */
[C---:B------:R-:W-:Y:S02]  /*1800*/  @P2 LEA R4, P1, R235.reuse, c[0x0][0x370], 0x2 ;  /* 0x0000dc00eb042a11 */ /* 0x040fe400078210ff */
[C-C-:B------:R-:W-:Y:S02]  /*1810*/  @P4 LEA.HI.X R3, R235.reuse, c[0x0][0x364], R135.reuse, 0x2, P0 ;  /* 0x0000d900eb034a11 */ /* 0x140fe400000f1487 */
[----:B------:R-:W-:Y:S02]  /*1820*/  ISETP.NE.U32.AND P0, PT, RZ, c[0x0][0x350], PT ;  /* 0x0000d400ff007a0c */ /* 0x000fe40003f05070 */
[----:B------:R-:W-:Y:S01]  /*1830*/  @P2 LEA.HI.X R5, R235, c[0x0][0x374], R135, 0x2, P1 ;  /* 0x0000dd00eb052a11 */ /* 0x000fe200008f1487 */
[----:B------:R1:W5:Y:S01]  /*1840*/  @P4 LDG.E R175, [R2.64] ;  /* 0x0000000602af4981 */ /* 0x000362000c1e1900 */
[----:B------:R-:W-:-:S03]  /*1850*/  ISETP.NE.AND.EX P6, PT, RZ, c[0x0][0x354], PT, P0 ;  /* 0x0000d500ff007a0c */ /* 0x000fc60003fc5300 */
[----:B------:R2:W5:Y:S01]  /*1860*/  @P2 LDG.E R138, [R4.64] ;  /* 0x00000006048a2981 */ /* 0x000562000c1e1900 */
[----:B------:R-:W-:-:S04]  /*1870*/  LEA R6, P2, R235, c[0x0][0x348], 0x2 ;  /* 0x0000d200eb067a11 */ /* 0x000fc800078410ff */
[----:B------:R-:W-:-:S05]  /*1880*/  LEA.HI.X R7, R235, c[0x0][0x34c], R135, 0x2, P2 ;  /* 0x0000d300eb077a11 */ /* 0x000fca00010f1487 */
[----:B------:R3:W5:Y:S01]  /*1890*/  @P3 LDG.E R174, [R6.64] ;  /* 0x0000000606ae3981 */ /* 0x000762000c1e1900 */
[C---:B-1----:R-:W-:Y:S02]  /*18a0*/  LEA R2, P0, R235.reuse, c[0x0][0x358], 0x2 ;  /* 0x0000d600eb027a11 */ /* 0x042fe400078010ff */
[C---:B--2---:R-:W-:Y:S02]  /*18b0*/  LEA R4, P1, R235.reuse, c[0x0][0x350], 0x2 ;  /* 0x0000d400eb047a11 */ /* 0x044fe400078210ff */
[C-C-:B------:R-:W-:Y:S02]  /*18c0*/  LEA.HI.X R3, R235.reuse, c[0x0][0x35c], R135.reuse, 0x2, P0 ;  /* 0x0000d700eb037a11 */ /* 0x140fe400000f1487 */
[----:B------:R-:W-:-:S03]  /*18d0*/  LEA.HI.X R5, R235, c[0x0][0x354], R135, 0x2, P1 ;  /* 0x0000d500eb057a11 */ /* 0x000fc600008f1487 */
[----:B------:R3:W5:Y:S04]  /*18e0*/  @P5 LDG.E R11, [R2.64] ;  /* 0x00000006020b5981 */ /* 0x000768000c1e1900 */
[----:B------:R3:W5:Y:S01]  /*18f0*/  @P6 LDG.E R137, [R4.64] ;  /* 0x0000000604896981 */ /* 0x000762000c1e1900 */
[----:B------:R-:W-:-:S05]  /*1900*/  LOP3.LUT R15, R246, 0xffff, RZ, 0xc0, !PT ;  /* 0x0000fffff60f7812 */ /* 0x000fca00078ec0ff */
[----:B------:R3:W-:Y:S01]  /*1910*/  STL [R1], R15 ;  /* 0x0000000f01007387 */ /* 0x0007e20000100800 */
[----:B------:R-:W-:Y:S01]  /*1920*/  YIELD ;  /* 0x0000000000007946 */ /* 0x000fe20003800000 */
[----:B------:R-:W-:Y:S05]  /*1930*/  @P4 BRA `(.L_x_151) ;  /* 0x0000005000004947 */ /* 0x000fea0003800000 */
[----:B-----5:R-:W-:Y:S01]  /*1940*/  MOV R175, c[0x0][0x168] ;  /* 0x00005a0000af7a02 */ /* 0x020fe20000000f00 */
[----:B------:R-:W-:Y:S05]  /*1950*/  @!P3 BRA `(.L_x_151) ;  /* 0x000000300000b947 */ /* 0x000fea0003800000 */
[----:B------:R-:W2:Y:S04]  /*1960*/  LDG.E R8, [R6.64] ;  /* 0x0000000606087981 */ /* 0x000ea8000c1e1900 */
[----:B------:R-:W2:Y:S02]  /*1970*/  LDG.E R0, [R6.64+0x4] ;  /* 0x0000040606007981 */ /* 0x000ea4000c1e1900 */
[----:B--2---:R-:W-:Y:S02]  /*1980*/  IADD3 R175, -R8, R0, RZ ;  /* 0x0000000008af7210 */ /* 0x004fe40007ffe1ff */
.L_x_151:
[----:B------:R-:W-:-:S04]  /*1990*/  ISETP.NE.U32.AND P0, PT, RZ, c[0x0][0x368], PT ;  /* 0x0000da00ff007a0c */ /* 0x000fc80003f05070 */
[----:B------:R-:W-:-:S13]  /*19a0*/  ISETP.NE.AND.EX P0, PT, RZ, c[0x0][0x36c], PT, P0 ;  /* 0x0000db00ff007a0c */ /* 0x000fda0003f05300 */
[----:B------:R-:W-:Y:S05]  /*19b0*/  @!P0 BRA `(.L_x_152) ;  /* 0x0000004000008947 */ /* 0x000fea0003800000 */
[----:B---3--:R-:W-:-:S04]  /*19c0*/  LEA R6, P0, R235, c[0x0][0x368], 0x2 ;  /* 0x0000da00eb067a11 */ /* 0x008fc800078010ff */
[----:B------:R-:W-:-:S05]  /*19d0*/  LEA.HI.X R7, R235, c[0x0][0x36c], R135, 0x2, P0 ;  /* 0x0000db00eb077a11 */ /* 0x000fca00000f1487 */
[----:B------:R1:W5:Y:S01]  /*19e0*/  LDG.E R6, [R6.64] ;  /* 0x0000000606067981 */ /* 0x000362000c1e1900 */
[----:B------:R-:W-:Y:S05]  /*19f0*/  BRA `(.L_x_153) ;  /* 0x0000005000007947 */ /* 0x000fea0003800000 */
.L_x_152:
[----:B---3--:R-:W-:Y:S01]  /*1a00*/  MOV R6, c[0x0][0x1d0] ;  /* 0x0000740000067a02 */ /* 0x008fe20000000f00 */
[----:B------:R-:W-:Y:S05]  /*1a10*/  @!P6 BRA `(.L_x_153) ;  /* 0x000000300000e947 */ /* 0x000fea0003800000 */
[----:B------:R-:W2:Y:S04]  /*1a20*/  LDG.E R6, [R4.64] ;  /* 0x0000000604067981 */ /* 0x000ea8000c1e1900 */
[----:B------:R-:W2:Y:S02]  /*1a30*/  LDG.E R0, [R4.64+0x4] ;  /* 0x0000040604007981 */ /* 0x000ea4000c1e1900 */
[----:B--2---:R-:W-:Y:S02]  /*1a40*/  IADD3 R6, -R6, R0, RZ ;  /* 0x0000000006067210 */ /* 0x004fe40007ffe1ff */
.L_x_153:
[----:B------:R2:W3:Y:S04]  /*1a50*/  @P5 LDG.E R5, [R2.64] ;  /* 0x0000000602055981 */ /* 0x0004e8000c1e1900 */
[----:B------:R2:W3:Y:S01]  /*1a60*/  @P5 LDG.E R4, [R2.64+0x4] ;  /* 0x0000040602045981 */ /* 0x0004e2000c1e1900 */
[----:B------:R-:W-:Y:S01]  /*1a70*/  ISETP.NE.U32.AND P0, PT, RZ, c[0x0][0x378], PT ;  /* 0x0000de00ff007a0c */ /* 0x000fe20003f05070 */
[----:B-----5:R-:W-:-:S03]  /*1a80*/  IMAD.MOV.U32 R134, RZ, RZ, R6 ;  /* 0x000000ffff867224 */ /* 0x020fc600078e0006 */
[----:B------:R-:W-:Y:S02]  /*1a90*/  ISETP.NE.AND.EX P1, PT, RZ, c[0x0][0x37c], PT, P0 ;  /* 0x0000df00ff007a0c */ /* 0x000fe40003f25300 */
[----:B------:R-:W-:-:S04]  /*1aa0*/  LOP3.LUT R0, R246, 0xff000000, RZ, 0xc0, !PT ;  /* 0xff000000f6007812 */ /* 0x000fc800078ec0ff */
[----:B------:R-:W-:-:S07]  /*1ab0*/  SHF.R.U32.HI R0, RZ, 0x8, R0 ;  /* 0x00000008ff007819 */ /* 0x000fce0000011600 */
[----:B--2---:R-:W-:-:S04]  /*1ac0*/  @P1 LEA R2, P0, R235, c[0x0][0x378], 0x2 ;  /* 0x0000de00eb021a11 */ /* 0x004fc800078010ff */
[----:B------:R-:W-:-:S05]  /*1ad0*/  @P1 LEA.HI.X R3, R235, c[0x0][0x37c], R135, 0x2, P0 ;  /* 0x0000df00eb031a11 */ /* 0x000fca00000f1487 */
[----:B------:R2:W5:Y:S01]  /*1ae0*/  @P1 LDG.E R134, [R2.64] ;  /* 0x0000000602861981 */ /* 0x000562000c1e1900 */
[----:B------:R-:W-:Y:S01]  /*1af0*/  IMAD.MOV.U32 R78, RZ, RZ, c[0x0][0x228] ;  /* 0x00008a00ff4e7624 */ /* 0x000fe200078e00ff */
[----:B------:R-:W-:Y:S01]  /*1b00*/  BSSY B0, `(.L_x_154) ;  /* 0x000002f000007945 */ /* 0x000fe20003800000 */
[----:B-1----:R-:W-:Y:S01]  /*1b10*/  IMAD.IADD R7, R6, 0x1, -R138 ;  /* 0x0000000106077824 */ /* 0x002fe200078e0a8a */
[----:B--2---:R-:W-:-:S04]  /*1b20*/  LOP3.LUT R2, R246, 0xff0000, RZ, 0xc0, !PT ;  /* 0x00ff0000f6027812 */ /* 0x004fc800078ec0ff */
[----:B------:R-:W-:-:S04]  /*1b30*/  LEA.HI R3, R2, R0, RZ, 0x10 ;  /* 0x0000000002037211 */ /* 0x000fc800078f80ff */
[----:B------:R-:W-:Y:S02]  /*1b40*/  SHF.R.U32.HI R8, RZ, 0x10, R3 ;  /* 0x00000010ff087819 */ /* 0x000fe40000011603 */
[----:B------:R-:W-:Y:S02]  /*1b50*/  LOP3.LUT R13, R3, 0xff, RZ, 0xc0, !PT ;  /* 0x000000ff030d7812 */ /* 0x000fe400078ec0ff */
[C---:B------:R-:W-:Y:S01]  /*1b60*/  ISETP.NE.AND P1, PT, R8.reuse, RZ, PT ;  /* 0x000000ff0800720c */ /* 0x040fe20003f25270 */
[----:B------:R1:W-:Y:S03]  /*1b70*/  STL [R1+0x14], R8 ;  /* 0x0000140801007387 */ /* 0x0003e60000100800 */
[----:B------:R-:W-:Y:S01]  /*1b80*/  SEL R133, R8, c[0x0][0x338], P1 ;  /* 0x0000ce0008857a07 */ /* 0x000fe20000800000 */
[----:B------:R1:W-:Y:S01]  /*1b90*/  STL [R1+0x18], R13 ;  /* 0x0000180d01007387 */ /* 0x0003e20000100800 */
[----:B---3--:R-:W-:-:S04]  /*1ba0*/  @P5 IMAD.IADD R78, R4, 0x1, -R5 ;  /* 0x00000001044e5824 */ /* 0x008fc800078e0a05 */
[----:B------:R-:W-:-:S05]  /*1bb0*/  IMAD.IADD R176, R7, 0x1, R78 ;  /* 0x0000000107b07824 */ /* 0x000fca00078e024e */
[C---:B------:R-:W-:Y:S02]  /*1bc0*/  ISETP.GE.AND P0, PT, R176.reuse, 0x1, PT ;  /* 0x00000001b000780c */ /* 0x040fe40003f06270 */
[----:B------:R-:W-:-:S04]  /*1bd0*/  IADD3 R0, R176, 0x3f, RZ ;  /* 0x0000003fb0007810 */ /* 0x000fc80007ffe0ff */
[----:B------:R-:W-:-:S04]  /*1be0*/  SHF.R.S32.HI R2, RZ, 0x1f, R0 ;  /* 0x0000001fff027819 */ /* 0x000fc80000011400 */
[----:B------:R-:W-:Y:S01]  /*1bf0*/  LEA.HI R2, R2, R0, RZ, 0x6 ;  /* 0x0000000002027211 */ /* 0x000fe200078f30ff */
[----:B------:R-:W-:-:S03]  /*1c00*/  IMAD.MOV.U32 R0, RZ, RZ, RZ ;  /* 0x000000ffff007224 */ /* 0x000fc600078e00ff */
[----:B------:R-:W-:Y:S01]  /*1c10*/  SHF.R.S32.HI R136, RZ, 0x6, R2 ;  /* 0x00000006ff887819 */ /* 0x000fe20000011402 */
[----:B------:R-:W-:Y:S05]  /*1c20*/  @!P0 BRA `(.L_x_155) ;  /* 0x000001c000008947 */ /* 0x000fea0003800000 */
[----:B-1----:R-:W-:Y:S01]  /*1c30*/  IABS R2, R133 ;  /* 0x0000008500027213 */ /* 0x002fe20000000000 */
[----:B------:R-:W-:Y:S01]  /*1c40*/  IMAD.MOV.U32 R4, RZ, RZ, RZ ;  /* 0x000000ffff047224 */ /* 0x000fe200078e00ff */
[----:B------:R-:W-:Y:S02]  /*1c50*/  IADD3 R8, R136, -0x1, R133 ;  /* 0xffffffff88087810 */ /* 0x000fe40007ffe085 */
[----:B------:R-:W1:Y:S02]  /*1c60*/  I2F.RP R0, R2 ;  /* 0x0000000200007306 */ /* 0x000e640000209400 */
[----:B------:R-:W-:-:S06]  /*1c70*/  IABS R10, R8 ;  /* 0x00000008000a7213 */ /* 0x000fcc0000000000 */
[----:B-1----:R-:W1:Y:S02]  /*1c80*/  MUFU.RCP R0, R0 ;  /* 0x0000000000007308 */ /* 0x002e640000001000 */
[----:B-1----:R-:W-:-:S06]  /*1c90*/  IADD3 R0, R0, 0xffffffe, RZ ;  /* 0x0ffffffe00007810 */ /* 0x002fcc0007ffe0ff */
[----:B------:R-:W1:Y:S02]  /*1ca0*/  F2I.FTZ.U32.TRUNC.NTZ R5, R0 ;  /* 0x0000000000057305 */ /* 0x000e64000021f000 */
[----:B-1----:R-:W-:-:S04]  /*1cb0*/  IMAD.MOV R0, RZ, RZ, -R5 ;  /* 0x000000ffff007224 */ /* 0x002fc800078e0a05 */
[----:B------:R-:W-:Y:S01]  /*1cc0*/  IMAD.MOV.U32 R3, RZ, RZ, R0 ;  /* 0x000000ffff037224 */ /* 0x000fe200078e0000 */
[----:B------:R-:W-:-:S03]  /*1cd0*/  IABS R0, R133 ;  /* 0x0000008500007213 */ /* 0x000fc60000000000 */
[----:B------:R-:W-:Y:S02]  /*1ce0*/  IMAD R3, R3, R2, RZ ;  /* 0x0000000203037224 */ /* 0x000fe400078e02ff */
        /* <DEDUP_REMOVED lines=16> */
.L_x_155:
[----:B-1----:R-:W-:Y:S05]  /*1df0*/  BSYNC B0 ;  /* 0x0000000000007941 */ /* 0x002fea0003800000 */
.L_x_154:
[----:B------:R-:W-:-:S04]  /*1e00*/  IMAD R2, R13, R0, RZ ;  /* 0x000000000d027224 */ /* 0x000fc800078e02ff */
[C---:B------:R-:W-:Y:S02]  /*1e10*/  IMAD.IADD R0, R2.reuse, 0x1, R0 ;  /* 0x0000000102007824 */ /* 0x040fe400078e0200 */
[----:B------:R-:W-:-:S03]  /*1e20*/  IMAD R3, R2, 0x40, -R7 ;  /* 0x0000004002037824 */ /* 0x000fc600078e0a07 */
[----:B------:R-:W-:Y:S02]  /*1e30*/  IMNMX R0, R136, R0, PT ;  /* 0x0000000088007217 */ /* 0x000fe40003800200 */
[----:B------:R-:W-:-:S03]  /*1e40*/  IMNMX R3, RZ, R3, !PT ;  /* 0x00000003ff037217 */ /* 0x000fc60007800200 */
[----:B------:R-:W-:Y:S01]  /*1e50*/  IMAD R0, R0, 0x40, -R7 ;  /* 0x0000004000007824 */ /* 0x000fe200078e0a07 */
[----:B------:R-:W-:-:S04]  /*1e60*/  SHF.R.U32.HI R128, RZ, 0x6, R3 ;  /* 0x00000006ff807819 */ /* 0x000fc80000011603 */
[----:B------:R-:W-:-:S04]  /*1e70*/  IMNMX R0, R0, R78, PT ;  /* 0x0000004e00007217 */ /* 0x000fc80003800200 */
[----:B------:R-:W-:-:S13]  /*1e80*/  ISETP.GT.AND P0, PT, R0, R3, PT ;  /* 0x000000030000720c */ /* 0x000fda0003f04270 */
[----:B------:R-:W-:Y:S01]  /*1e90*/  @P0 IADD3 R2, R0, 0x3f, RZ ;  /* 0x0000003f00020810 */ /* 0x000fe20007ffe0ff */
[----:B------:R-:W-:-:S03]  /*1ea0*/  IMAD.MOV.U32 R0, RZ, RZ, R128 ;  /* 0x000000ffff007224 */ /* 0x000fc600078e0080 */
[----:B------:R-:W-:-:S04]  /*1eb0*/  @P0 SHF.R.S32.HI R3, RZ, 0x1f, R2 ;  /* 0x0000001fff030819 */ /* 0x000fc80000011402 */
[----:B------:R-:W-:-:S04]  /*1ec0*/  @P0 LEA.HI R2, R3, R2, RZ, 0x6 ;  /* 0x0000000203020211 */ /* 0x000fc800078f30ff */
[----:B------:R-:W-:-:S04]  /*1ed0*/  @P0 SHF.R.S32.HI R0, RZ, 0x6, R2 ;  /* 0x00000006ff000819 */ /* 0x000fc80000011402 */
[----:B------:R-:W-:-:S13]  /*1ee0*/  ISETP.GT.AND P0, PT, R0, R128, PT ;  /* 0x000000800000720c */ /* 0x000fda0003f04270 */
[----:B------:R-:W-:Y:S05]  /*1ef0*/  @!P0 BRA `(.L_x_156) ;  /* 0x00004f2000008947 */ /* 0x000fea0003800000 */
[----:B------:R-:W-:Y:S01]  /*1f00*/  ISETP.NE.U32.AND P0, PT, RZ, c[0x0][0x340], PT ;  /* 0x0000d000ff007a0c */ /* 0x000fe20003f05070 */
[----:B------:R-:W1:Y:S03]  /*1f10*/  S2R R4, SR_TID.X ;  /* 0x0000000000047919 */ /* 0x000e660000002100 */
[----:B------:R-:W-:-:S13]  /*1f20*/  ISETP.NE.AND.EX P2, PT, RZ, c[0x0][0x344], PT, P0 ;  /* 0x0000d100ff007a0c */ /* 0x000fda0003f45300 */
[----:B------:R-:W-:-:S05]  /*1f30*/  @P2 IMAD.WIDE R2, R235, R12, c[0x0][0x340] ;  /* 0x0000d000eb022625 */ /* 0x000fca00078e020c */
[----:B------:R2:W3:Y:S01]  /*1f40*/  @P2 LDG.E R10, [R2.64] ;  /* 0x00000006020a2981 */ /* 0x0004e2000c1e1900 */
[----:B-1----:R-:W-:-:S04]  /*1f50*/  SHF.R.S32.HI R5, RZ, 0x1f, R4 ;  /* 0x0000001fff057819 */ /* 0x002fc80000011404 */
[----:B------:R-:W-:-:S04]  /*1f60*/  LEA.HI R5, R5, R4, RZ, 0x3 ;  /* 0x0000000405057211 */ /* 0x000fc800078f18ff */
[----:B------:R-:W-:-:S04]  /*1f70*/  SHF.R.S32.HI R5, RZ, 0x3, R5 ;  /* 0x00000003ff057819 */ /* 0x000fc80000011405 */
[----:B------:R-:W-:Y:S02]  /*1f80*/  IADD3 R127, P0, R5, R11, RZ ;  /* 0x0000000b057f7210 */ /* 0x000fe40007f1e0ff */
[----:B------:R-:W-:Y:S02]  /*1f90*/  SHF.R.S32.HI R233, RZ, 0x1f, R232 ;  /* 0x0000001fffe97819 */ /* 0x000fe400000114e8 */
[----:B--2---:R-:W-:-:S04]  /*1fa0*/  SHF.R.S32.HI R2, RZ, 0x1f, R5 ;  /* 0x0000001fff027819 */ /* 0x004fc80000011405 */
[----:B------:R-:W-:Y:S01]  /*1fb0*/  LEA.HI.X.SX32 R130, R11, R2, 0x1, P0 ;  /* 0x000000020b827211 */ /* 0x000fe200000f0eff */
[----:B------:R-:W-:-:S04]  /*1fc0*/  IMAD.WIDE.U32 R2, R127, c[0x0][0x238], R232 ;  /* 0x00008e007f027a25 */ /* 0x000fc800078e00e8 */
[----:B------:R-:W-:-:S04]  /*1fd0*/  IMAD R4, R130, c[0x0][0x238], RZ ;  /* 0x00008e0082047a24 */ /* 0x000fc800078e02ff */
[----:B------:R-:W-:Y:S01]  /*1fe0*/  IMAD R4, R127, c[0x0][0x23c], R4 ;  /* 0x00008f007f047a24 */ /* 0x000fe200078e0204 */
[----:B------:R-:W-:-:S03]  /*1ff0*/  IADD3 R60, R0, -0x1, RZ ;  /* 0xffffffff003c7810 */ /* 0x000fc60007ffe0ff */
[----:B------:R-:W-:Y:S01]  /*2000*/  IMAD.IADD R3, R3, 0x1, R4 ;  /* 0x0000000103037824 */ /* 0x000fe200078e0204 */
[----:B------:R-:W-:Y:S01]  /*2010*/  SEL R11, R135, RZ, !P5 ;  /* 0x000000ff870b7207 */ /* 0x000fe20006800000 */
[----:B------:R-:W-:Y:S02]  /*2020*/  IMAD.IADD R104, R78, 0x1, -R5 ;  /* 0x000000014e687824 */ /* 0x000fe400078e0a05 */
[----:B------:R-:W-:Y:S01]  /*2030*/  IMAD.WIDE.U32 R2, R15, c[0x0][0x240], R2 ;  /* 0x000090000f027a25 */ /* 0x000fe200078e0002 */
[----:B------:R-:W-:-:S03]  /*2040*/  SEL R13, R235, RZ, !P5 ;  /* 0x000000ffeb0d7207 */ /* 0x000fc60006800000 */
[----:B------:R-:W-:Y:S02]  /*2050*/  IMAD.MOV.U32 R14, RZ, RZ, c[0x0][0x238] ;  /* 0x00008e00ff0e7624 */ /* 0x000fe400078e00ff */
[----:B------:R-:W-:Y:S02]  /*2060*/  IMAD.MOV.U32 R145, RZ, RZ, 0x6 ;  /* 0x00000006ff917424 */ /* 0x000fe400078e00ff */
[----:B------:R-:W-:Y:S02]  /*2070*/  IMAD R3, R15, c[0x0][0x244], R3 ;  /* 0x000091000f037a24 */ /* 0x000fe400078e0203 */
[----:B------:R-:W-:Y:S02]  /*2080*/  IMAD R4, R11, c[0x0][0x248], RZ ;  /* 0x000092000b047a24 */ /* 0x000fe400078e02ff */
[----:B------:R-:W-:Y:S01]  /*2090*/  IMAD R0, R60, -0x40, R104 ;  /* 0xffffffc03c007824 */ /* 0x000fe200078e0268 */
[----:B------:R-:W-:Y:S01]  /*20a0*/  SHF.L.U64.HI R147, R14, R145, c[0x0][0x23c] ;  /* 0x00008f000e937619 */ /* 0x000fe20000010291 */
[----:B------:R-:W-:-:S02]  /*20b0*/  IMAD R4, R13, c[0x0][0x24c], R4 ;  /* 0x000093000d047a24 */ /* 0x000fc400078e0204 */
[----:B------:R-:W-:Y:S01]  /*20c0*/  IMAD.WIDE.U32 R96, R13, c[0x0][0x248], R2 ;  /* 0x000092000d607a25 */ /* 0x000fe200078e0002 */
[----:B------:R-:W-:Y:S02]  /*20d0*/  ISETP.GE.AND P1, PT, R0, 0x1, PT ;  /* 0x000000010000780c */ /* 0x000fe40003f26270 */
[----:B------:R-:W-:Y:S01]  /*20e0*/  SHF.L.U32 R151, R14, 0x6, RZ ;  /* 0x000000060e977819 */ /* 0x000fe200000006ff */
[----:B------:R-:W-:Y:S01]  /*20f0*/  IMAD R2, R147, R60, RZ ;  /* 0x0000003c93027224 */ /* 0x000fe200078e02ff */
[----:B------:R-:W-:Y:S01]  /*2100*/  SHF.R.S32.HI R3, RZ, 0x1f, R60 ;  /* 0x0000001fff037819 */ /* 0x000fe2000001143c */
[----:B------:R-:W-:Y:S02]  /*2110*/  IMAD.IADD R87, R97, 0x1, R4 ;  /* 0x0000000161577824 */ /* 0x000fe400078e0204 */
[----:B------:R-:W-:Y:S02]  /*2120*/  IMAD.MOV.U32 R86, RZ, RZ, R96 ;  /* 0x000000ffff567224 */ /* 0x000fe400078e0060 */
[----:B------:R-:W-:-:S02]  /*2130*/  IMAD R2, R3, R151, R2 ;  /* 0x0000009703027224 */ /* 0x000fc400078e0202 */
[----:B------:R-:W-:Y:S01]  /*2140*/  IMAD.WIDE.U32 R4, R60, R151, R86 ;  /* 0x000000973c047225 */ /* 0x000fe200078e0056 */
[----:B------:R-:W-:-:S03]  /*2150*/  ISETP.GE.AND P5, PT, R232, c[0x0][0x1d4], PT ;  /* 0x00007500e8007a0c */ /* 0x000fc60003fa6270 */
[----:B------:R-:W-:Y:S01]  /*2160*/  IMAD.IADD R8, R6, 0x1, R137 ;  /* 0x0000000106087824 */ /* 0x000fe200078e0289 */
[----:B------:R-:W-:Y:S02]  /*2170*/  IADD3 R9, R5, R2, RZ ;  /* 0x0000000205097210 */ /* 0x000fe40007ffe0ff */
[----:B------:R-:W-:Y:S02]  /*2180*/  @P1 LEA R2, P0, R4, c[0x0][0x220], 0x1 ;  /* 0x0000880004021a11 */ /* 0x000fe400078008ff */
[----:B------:R-:W-:Y:S02]  /*2190*/  ISETP.GE.AND P4, PT, R231, c[0x0][0x1d4], PT ;  /* 0x00007500e7007a0c */ /* 0x000fe40003f86270 */
[----:B------:R-:W-:Y:S02]  /*21a0*/  SHF.R.S32.HI R12, RZ, 0x1f, R8 ;  /* 0x0000001fff0c7819 */ /* 0x000fe40000011408 */
[----:B------:R-:W-:Y:S02]  /*21b0*/  ISETP.GE.AND P3, PT, R230, c[0x0][0x1d4], PT ;  /* 0x00007500e6007a0c */ /* 0x000fe40003f66270 */
[----:B------:R-:W-:-:S02]  /*21c0*/  @P1 LEA.HI.X R3, R4, c[0x0][0x224], R9, 0x1, P0 ;  /* 0x0000890004031a11 */ /* 0x000fc400000f0c09 */
[----:B------:R-:W-:Y:S01]  /*21d0*/  ISETP.GT.AND P0, PT, R0, 0x20, PT ;  /* 0x000000200000780c */ /* 0x000fe20003f04270 */
[----:B------:R-:W-:Y:S02]  /*21e0*/  IMAD R5, R12, c[0x0][0x1e0], RZ ;  /* 0x000078000c057a24 */ /* 0x000fe400078e02ff */
[----:B------:R-:W-:Y:S01]  /*21f0*/  IMAD.MOV.U32 R146, RZ, RZ, 0x5 ;  /* 0x00000005ff927424 */ /* 0x000fe200078e00ff */
[----:B------:R-:W-:Y:S01]  /*2200*/  @!PT LDS RZ, [RZ] ;  /* 0x00000000fffff984 */ /* 0x000fe20000000800 */
[----:B------:R-:W-:Y:S01]  /*2210*/  @!PT LDS RZ, [RZ] ;  /* 0x00000000fffff984 */ /* 0x000fe20000000800 */
[----:B------:R-:W-:Y:S01]  /*2220*/  @!PT LDS RZ, [RZ] ;  /* 0x00000000fffff984 */ /* 0x000fe20000000800 */
[----:B------:R1:W-:Y:S01]  /*2230*/  @P1 LDGSTS.E.BYPASS.LTC128B.128 [R203+0x6100], [R2.64], !P5 ;  /* 0x0610000002cb1fae */ /* 0x0003e2000e901d46 */
[----:B------:R-:W-:-:S03]  /*2240*/  IMAD.WIDE.U32 R6, R8, c[0x0][0x1e0], RZ ;  /* 0x0000780008067a25 */ /* 0x000fc600078e00ff */
[----:B------:R1:W-:Y:S01]  /*2250*/  @P1 LDGSTS.E.BYPASS.LTC128B.128 [R203+0x8100], [R2.64+0x80], !P4 ;  /* 0x0810008002cb1fae */ /* 0x0003e2000e101d46 */
[----:B------:R-:W-:Y:S02]  /*2260*/  IMAD R0, R8, c[0x0][0x1e4], R5 ;  /* 0x0000790008007a24 */ /* 0x000fe400078e0205 */
[C---:B------:R-:W-:Y:S01]  /*2270*/  IMAD.SHL.U32 R152, R14.reuse, 0x20, RZ ;  /* 0x000000200e987824 */ /* 0x040fe200078e00ff */
[----:B------:R1:W-:Y:S01]  /*2280*/  @P1 LDGSTS.E.BYPASS.LTC128B.128 [R203+0xa100], [R2.64+0x100], !P3 ;  /* 0x0a10010002cb1fae */ /* 0x0003e2000d901d46 */
[----:B------:R-:W-:Y:S01]  /*2290*/  IMAD.IADD R5, R7, 0x1, R0 ;  /* 0x0000000107057824 */ /* 0x000fe200078e0200 */
[----:B------:R-:W-:Y:S02]  /*22a0*/  SHF.L.U64.HI R146, R14, R146, c[0x0][0x23c] ;  /* 0x00008f000e927619 */ /* 0x000fe40000010292 */
[----:B------:R-:W-:Y:S02]  /*22b0*/  @P0 IADD3 R0, P1, R152, R4, RZ ;  /* 0x0000000498000210 */ /* 0x000fe40007f3e0ff */
[----:B------:R-:W-:-:S02]  /*22c0*/  MOV R4, R6 ;  /* 0x0000000600047202 */ /* 0x000fc40000000f00 */
[----:B------:R-:W-:-:S03]  /*22d0*/  SHF.R.S32.HI R6, RZ, 0x1f, R229 ;  /* 0x0000001fff067819 */ /* 0x000fc600000114e5 */
[----:B------:R-:W-:-:S04]  /*22e0*/  IMAD.WIDE.U32 R4, R15, c[0x0][0x1e8], R4 ;  /* 0x00007a000f047a25 */ /* 0x000fc800078e0004 */
[----:B-1----:R-:W-:Y:S01]  /*22f0*/  @P0 IMAD.X R3, R9, 0x1, R146, P1 ;  /* 0x0000000109030824 */ /* 0x002fe200008e0692 */
[----:B------:R-:W-:-:S04]  /*2300*/  @P0 LEA R2, P1, R0, c[0x0][0x220], 0x1 ;  /* 0x0000880000020a11 */ /* 0x000fc800078208ff */
[----:B------:R-:W-:Y:S01]  /*2310*/  @P0 LEA.HI.X R3, R0, c[0x0][0x224], R3, 0x1, P1 ;  /* 0x0000890000030a11 */ /* 0x000fe200008f0c03 */
[----:B------:R-:W-:-:S04]  /*2320*/  IMAD R5, R15, c[0x0][0x1ec], R5 ;  /* 0x00007b000f057a24 */ /* 0x000fc800078e0205 */
[----:B------:R1:W-:Y:S04]  /*2330*/  @P0 LDGSTS.E.BYPASS.LTC128B.128 [R203+0x7100], [R2.64], !P5 ;  /* 0x0710000002cb0fae */ /* 0x0003e8000e901d46 */
[----:B------:R1:W-:Y:S04]  /*2340*/  @P0 LDGSTS.E.BYPASS.LTC128B.128 [R203+0x9100], [R2.64+0x80], !P4 ;  /* 0x0910008002cb0fae */ /* 0x0003e8000e101d46 */
[----:B------:R1:W-:Y:S01]  /*2350*/  @P0 LDGSTS.E.BYPASS.LTC128B.128 [R203+0xb100], [R2.64+0x100], !P3 ;  /* 0x0b10010002cb0fae */ /* 0x0003e2000d901d46 */
[----:B------:R-:W-:Y:S01]  /*2360*/  IMAD.WIDE.U32 R154, R229, c[0x0][0x1e0], RZ ;  /* 0x00007800e59a7a25 */ /* 0x000fe200078e00ff */
[----:B------:R-:W-:-:S02]  /*2370*/  IADD3 R25, R100, 0x40, RZ ;  /* 0x0000004064197810 */ /* 0x000fc40007ffe0ff */
[C---:B------:R-:W-:Y:S01]  /*2380*/  IADD3 R24, R100.reuse, 0x20, RZ ;  /* 0x0000002064187810 */ /* 0x040fe20007ffe0ff */
[----:B------:R-:W-:Y:S01]  /*2390*/  IMAD.MOV.U32 R153, RZ, RZ, c[0x0][0x27c] ;  /* 0x00009f00ff997624 */ /* 0x000fe200078e00ff */
[----:B------:R-:W0:Y:S01]  /*23a0*/  LDGDEPBAR ;  /* 0x00000000000079af */ /* 0x000e220000000000 */
[----:B------:R-:W-:Y:S01]  /*23b0*/  WARPSYNC 0xffffffff ;  /* 0xffffffff00007948 */ /* 0x000fe20003800000 */
[----:B------:R-:W-:Y:S02]  /*23c0*/  ISETP.GE.AND P0, PT, R100, c[0x0][0x27c], PT ;  /* 0x00009f0064007a0c */ /* 0x000fe40003f06270 */
[----:B------:R-:W-:Y:S02]  /*23d0*/  ISETP.GE.AND P1, PT, R24, c[0x0][0x27c], PT ;  /* 0x00009f0018007a0c */ /* 0x000fe40003f26270 */
[----:B------:R-:W-:Y:S02]  /*23e0*/  SHF.R.S32.HI R107, RZ, 0x1f, R106 ;  /* 0x0000001fff6b7819 */ /* 0x000fe4000001146a */
[----:B-----5:R-:W-:-:S02]  /*23f0*/  SHF.R.S32.HI R29, RZ, 0x1f, R134 ;  /* 0x0000001fff1d7819 */ /* 0x020fc40000011486 */
[----:B---3--:R-:W-:Y:S02]  /*2400*/  @P2 SHF.R.S32.HI R0, RZ, 0x1f, R10 ;  /* 0x0000001fff002819 */ /* 0x008fe4000001140a */
[----:B------:R-:W-:Y:S01]  /*2410*/  @!P2 MOV R0, R135 ;  /* 0x000000870000a202 */ /* 0x000fe20000000f00 */
[----:B------:R-:W-:-:S03]  /*2420*/  @!P2 IMAD.MOV.U32 R10, RZ, RZ, R235 ;  /* 0x000000ffff0aa224 */ /* 0x000fc600078e00eb */
[----:B------:R-:W-:Y:S01]  /*2430*/  SEL R20, R0, RZ, !P6 ;  /* 0x000000ff00147207 */ /* 0x000fe20007000000 */
[----:B------:R-:W-:Y:S01]  /*2440*/  IMAD R0, R6, c[0x0][0x1e0], RZ ;  /* 0x0000780006007a24 */ /* 0x000fe200078e02ff */
[----:B------:R-:W-:-:S03]  /*2450*/  SEL R22, R10, RZ, !P6 ;  /* 0x000000ff0a167207 */ /* 0x000fc60007000000 */
[----:B-1----:R-:W-:Y:S02]  /*2460*/  IMAD R2, R20, c[0x0][0x1f0], RZ ;  /* 0x00007c0014027a24 */ /* 0x002fe400078e02ff */
[----:B------:R-:W-:Y:S02]  /*2470*/  IMAD R0, R229, c[0x0][0x1e4], R0 ;  /* 0x00007900e5007a24 */ /* 0x000fe400078e0200 */
[C---:B------:R-:W-:Y:S02]  /*2480*/  IMAD R2, R22.reuse, c[0x0][0x1f4], R2 ;  /* 0x00007d0016027a24 */ /* 0x040fe400078e0202 */
[----:B------:R-:W-:Y:S01]  /*2490*/  IMAD.WIDE.U32 R74, R22, c[0x0][0x1f0], R4 ;  /* 0x00007c00164a7a25 */ /* 0x000fe200078e0004 */
[----:B------:R-:W-:Y:S02]  /*24a0*/  ISETP.GE.AND P2, PT, R25, c[0x0][0x27c], PT ;  /* 0x00009f0019007a0c */ /* 0x000fe40003f46270 */
[----:B------:R-:W-:Y:S01]  /*24b0*/  IADD3 R129, R155, R0, RZ ;  /* 0x000000009b817210 */ /* 0x000fe20007ffe0ff */
[----:B------:R-:W-:-:S02]  /*24c0*/  IMAD.SHL.U32 R5, R153, 0x2, RZ ;  /* 0x0000000299057824 */ /* 0x000fc400078e00ff */
[----:B------:R-:W-:Y:S02]  /*24d0*/  IMAD.IADD R76, R75, 0x1, R2 ;  /* 0x000000014b4c7824 */ /* 0x000fe400078e0202 */
[----:B------:R-:W2:Y:S01]  /*24e0*/  LDL R34, [R1+0x4] ;  /* 0x0000040001227983 */ /* 0x000ea20000100800 */
[----:B------:R-:W-:Y:S01]  /*24f0*/  IMAD R0, R11, c[0x0][0x268], RZ ;  /* 0x00009a000b007a24 */ /* 0x000fe200078e02ff */
[----:B------:R-:W-:Y:S01]  /*2500*/  IADD3 R19, -R5, c[0x0][0x1d4], RZ ;  /* 0x0000750005137a10 */ /* 0x000fe20007ffe1ff */
[----:B------:R-:W-:Y:S01]  /*2510*/  IMAD.WIDE.U32 R2, R15, c[0x0][0x260], R232 ;  /* 0x000098000f027a25 */ /* 0x000fe200078e00e8 */
[----:B------:R-:W3:Y:S01]  /*2520*/  LDL R33, [R1+0x8] ;  /* 0x0000080001217983 */ /* 0x000ee20000100800 */
[----:B------:R-:W-:Y:S02]  /*2530*/  IADD3 R132, P6, R229, R8, RZ ;  /* 0x00000008e5847210 */ /* 0x000fe40007fde0ff */
[----:B------:R-:W-:Y:S01]  /*2540*/  IMAD R31, R13, c[0x0][0x26c], R0 ;  /* 0x00009b000d1f7a24 */ /* 0x000fe200078e0200 */
[----:B------:R-:W1:Y:S01]  /*2550*/  S2R R30, SR_TID.X ;  /* 0x00000000001e7919 */ /* 0x000e620000002100 */
[----:B------:R-:W-:Y:S01]  /*2560*/  IMAD R3, R15, c[0x0][0x264], R3 ;  /* 0x000099000f037a24 */ /* 0x000fe200078e0203 */
[CC--:B------:R-:W-:Y:S01]  /*2570*/  SEL R17, R5.reuse, R19.reuse, !P0 ;  /* 0x0000001305117207 */ /* 0x0c0fe20004000000 */
[----:B------:R-:W-:Y:S01]  /*2580*/  IMAD R0, R6, c[0x0][0x280], RZ ;  /* 0x0000a00006007a24 */ /* 0x000fe200078e02ff */
[CC--:B------:R-:W-:Y:S01]  /*2590*/  SEL R18, R5.reuse, R19.reuse, !P1 ;  /* 0x0000001305127207 */ /* 0x0c0fe20004800000 */
[----:B------:R-:W-:Y:S01]  /*25a0*/  IMAD.X R131, R12, 0x1, R6, P6 ;  /* 0x000000010c837824 */ /* 0x000fe200030e0606 */
[----:B------:R-:W-:Y:S01]  /*25b0*/  SEL R19, R5, R19, !P2 ;  /* 0x0000001305137207 */ /* 0x000fe20005000000 */
[----:B------:R-:W-:Y:S01]  /*25c0*/  IMAD.WIDE.U32 R80, R13, c[0x0][0x268], R2 ;  /* 0x00009a000d507a25 */ /* 0x000fe200078e0002 */
[----:B------:R-:W-:-:S03]  /*25d0*/  SEL R21, RZ, c[0x0][0x27c], !P0 ;  /* 0x00009f00ff157a07 */ /* 0x000fc60004000000 */
[----:B------:R-:W-:Y:S01]  /*25e0*/  IMAD R20, R20, c[0x0][0x218], RZ ;  /* 0x0000860014147a24 */ /* 0x000fe200078e02ff */
[----:B------:R-:W-:Y:S01]  /*25f0*/  ULDC.U8 UR4, c[0x0][0x298] ;  /* 0x0000a60000047ab9 */ /* 0x000fe20000000000 */
[----:B------:R-:W-:Y:S01]  /*2600*/  IMAD R8, R6, c[0x0][0x290], RZ ;  /* 0x0000a40006087a24 */ /* 0x000fe200078e02ff */
[----:B------:R-:W-:Y:S01]  /*2610*/  ISETP.GE.AND P6, PT, R153, 0x1, PT ;  /* 0x000000019900780c */ /* 0x000fe20003fc6270 */
[C---:B------:R-:W-:Y:S02]  /*2620*/  IMAD R0, R229.reuse, c[0x0][0x284], R0 ;  /* 0x0000a100e5007a24 */ /* 0x040fe400078e0200 */
[----:B------:R-:W-:-:S04]  /*2630*/  IMAD.WIDE.U32 R4, R229, c[0x0][0x280], R106 ;  /* 0x0000a000e5047a25 */ /* 0x000fc800078e006a */
[----:B------:R-:W-:-:S04]  /*2640*/  IMAD.WIDE.U32 R2, R15, c[0x0][0x210], R100 ;  /* 0x000084000f027a25 */ /* 0x000fc800078e0064 */
[----:B------:R-:W-:-:S04]  /*2650*/  IMAD.WIDE.U32 R12, R229, c[0x0][0x280], R100 ;  /* 0x0000a000e50c7a25 */ /* 0x000fc800078e0064 */
[----:B------:R-:W-:Y:S02]  /*2660*/  IMAD R16, R229, c[0x0][0x294], R8 ;  /* 0x0000a500e5107a24 */ /* 0x000fe400078e0208 */
[----:B------:R-:W-:Y:S02]  /*2670*/  IMAD.IADD R9, R5, 0x1, R0 ;  /* 0x0000000105097824 */ /* 0x000fe400078e0200 */
[----:B------:R-:W-:Y:S02]  /*2680*/  IMAD R11, R15, c[0x0][0x214], R3 ;  /* 0x000085000f0b7a24 */ /* 0x000fe400078e0203 */
[----:B------:R-:W-:Y:S02]  /*2690*/  IMAD.IADD R5, R0, 0x1, R13 ;  /* 0x0000000100057824 */ /* 0x000fe400078e020d */
[----:B------:R-:W-:Y:S02]  /*26a0*/  IMAD.MOV.U32 R8, RZ, RZ, R4 ;  /* 0x000000ffff087224 */ /* 0x000fe400078e0004 */
[----:B------:R-:W-:-:S04]  /*26b0*/  IMAD.WIDE.U32 R14, R229, c[0x0][0x290], R100 ;  /* 0x0000a400e50e7a25 */ /* 0x000fc800078e0064 */
[----:B------:R-:W-:Y:S02]  /*26c0*/  IMAD.IADD R0, R100, 0x1, R21 ;  /* 0x0000000164007824 */ /* 0x000fe400078e0215 */
[----:B------:R-:W-:Y:S01]  /*26d0*/  IMAD.MOV.U32 R4, RZ, RZ, R12 ;  /* 0x000000ffff047224 */ /* 0x000fe200078e000c */
[----:B------:R-:W-:Y:S01]  /*26e0*/  SEL R12, RZ, c[0x0][0x27c], !P1 ;  /* 0x00009f00ff0c7a07 */ /* 0x000fe20004800000 */
[----:B------:R-:W-:Y:S01]  /*26f0*/  IMAD.IADD R3, R16, 0x1, R15 ;  /* 0x0000000110037824 */ /* 0x000fe200078e020f */
[----:B------:R-:W-:Y:S01]  /*2700*/  SHF.R.S32.HI R13, RZ, 0x1f, R0 ;  /* 0x0000001fff0d7819 */ /* 0x000fe20000011400 */
[----:B------:R-:W-:Y:S01]  /*2710*/  IMAD.WIDE.U32 R6, R229, c[0x0][0x290], R106 ;  /* 0x0000a400e5067a25 */ /* 0x000fe200078e006a */
[----:B------:R-:W-:-:S03]  /*2720*/  SEL R15, RZ, c[0x0][0x27c], !P2 ;  /* 0x00009f00ff0f7a07 */ /* 0x000fc60005000000 */
[----:B------:R-:W-:Y:S02]  /*2730*/  IMAD.IADD R12, R24, 0x1, R12 ;  /* 0x00000001180c7824 */ /* 0x000fe400078e020c */
[----:B------:R-:W-:Y:S01]  /*2740*/  IMAD.MOV.U32 R10, RZ, RZ, R2 ;  /* 0x000000ffff0a7224 */ /* 0x000fe200078e0002 */
[CC--:B------:R-:W-:Y:S01]  /*2750*/  LEA.HI R23, R13.reuse, R0.reuse, RZ, 0x6 ;  /* 0x000000000d177211 */ /* 0x0c0fe200078f30ff */
[----:B------:R-:W-:Y:S01]  /*2760*/  IMAD.MOV.U32 R2, RZ, RZ, R14 ;  /* 0x000000ffff027224 */ /* 0x000fe200078e000e */
[----:B------:R-:W-:Y:S01]  /*2770*/  LEA.HI R14, R13, R0, RZ, 0x3 ;  /* 0x000000000d0e7211 */ /* 0x000fe200078f18ff */
[----:B------:R-:W-:Y:S01]  /*2780*/  IMAD.IADD R0, R25, 0x1, R15 ;  /* 0x0000000119007824 */ /* 0x000fe200078e020f */
[----:B------:R-:W-:Y:S01]  /*2790*/  SHF.R.S32.HI R15, RZ, 0x1f, R12 ;  /* 0x0000001fff0f7819 */ /* 0x000fe2000001140c */
[----:B------:R-:W-:Y:S01]  /*27a0*/  IMAD.IADD R7, R7, 0x1, R16 ;  /* 0x0000000107077824 */ /* 0x000fe200078e0210 */
[----:B------:R-:W-:Y:S02]  /*27b0*/  SHF.R.S32.HI R16, RZ, 0x1f, R17 ;  /* 0x0000001fff107819 */ /* 0x000fe40000011411 */
[----:B-1----:R-:W-:-:S02]  /*27c0*/  SHF.R.S32.HI R32, RZ, 0x1f, R30 ;  /* 0x0000001fff207819 */ /* 0x002fc4000001141e */
[CC--:B------:R-:W-:Y:S02]  /*27d0*/  LEA.HI R13, R15.reuse, R12.reuse, RZ, 0x3 ;  /* 0x0000000c0f0d7211 */ /* 0x0c0fe400078f18ff */
[----:B------:R-:W-:Y:S02]  /*27e0*/  LEA.HI R21, R15, R12, RZ, 0x6 ;  /* 0x0000000c0f157211 */ /* 0x000fe400078f30ff */
[----:B------:R-:W-:Y:S02]  /*27f0*/  LEA.HI R28, R16, R17, RZ, 0x4 ;  /* 0x00000011101c7211 */ /* 0x000fe400078f20ff */
[----:B------:R-:W-:Y:S02]  /*2800*/  SHF.R.S32.HI R15, RZ, 0x1f, R19 ;  /* 0x0000001fff0f7819 */ /* 0x000fe40000011413 */
[----:B------:R-:W-:Y:S02]  /*2810*/  SHF.R.S32.HI R16, RZ, 0x1f, R0 ;  /* 0x0000001fff107819 */ /* 0x000fe40000011400 */
[----:B------:R-:W-:-:S02]  /*2820*/  LEA.HI R32, R32, R30, RZ, 0x5 ;  /* 0x0000001e20207211 */ /* 0x000fc400078f28ff */
[----:B------:R-:W-:Y:S02]  /*2830*/  SHF.R.S32.HI R17, RZ, 0x1f, R18 ;  /* 0x0000001fff117819 */ /* 0x000fe40000011412 */
[----:B------:R-:W-:Y:S01]  /*2840*/  LEA.HI R19, R15, R19, RZ, 0x4 ;  /* 0x000000130f137211 */ /* 0x000fe200078f20ff */
[----:B------:R-:W-:Y:S01]  /*2850*/  IMAD.SHL.U32 R15, R23, 0x40, RZ ;  /* 0x00000040170f7824 */ /* 0x000fe200078e00ff */
[CC--:B------:R-:W-:Y:S02]  /*2860*/  LEA.HI R12, R16.reuse, R0.reuse, RZ, 0x3 ;  /* 0x00000000100c7211 */ /* 0x0c0fe400078f18ff */
[----:B------:R-:W-:Y:S01]  /*2870*/  LEA.HI R26, R16, R0, RZ, 0x6 ;  /* 0x00000000101a7211 */ /* 0x000fe200078f30ff */
[----:B------:R-:W-:Y:S01]  /*2880*/  IMAD.SHL.U32 R0, R21, 0x40, RZ ;  /* 0x0000004015007824 */ /* 0x000fe200078e00ff */
[----:B------:R-:W-:Y:S02]  /*2890*/  SHF.R.S32.HI R32, RZ, 0x5, R32 ;  /* 0x00000005ff207819 */ /* 0x000fe40000011420 */
[----:B------:R-:W-:-:S02]  /*28a0*/  LEA.HI R27, R17, R18, RZ, 0x4 ;  /* 0x00000012111b7211 */ /* 0x000fc400078f20ff */
[----:B------:R-:W-:Y:S01]  /*28b0*/  LOP3.LUT R18, R15, 0x7ffff000, RZ, 0xc0, !PT ;  /* 0x7ffff0000f127812 */ /* 0x000fe200078ec0ff */
[----:B------:R-:W-:Y:S01]  /*28c0*/  IMAD.SHL.U32 R32, R32, 0x200, RZ ;  /* 0x0000020020207824 */ /* 0x000fe200078e00ff */
[----:B------:R-:W-:Y:S01]  /*28d0*/  LOP3.LUT R15, R0, 0x7ffff000, RZ, 0xc0, !PT ;  /* 0x7ffff000000f7812 */ /* 0x000fe200078ec0ff */
[C---:B------:R-:W-:Y:S02]  /*28e0*/  IMAD R30, R22.reuse, c[0x0][0x21c], R20 ;  /* 0x00008700161e7a24 */ /* 0x040fe400078e0214 */
[----:B------:R-:W-:Y:S01]  /*28f0*/  IMAD.WIDE.U32 R98, R22, c[0x0][0x218], R10 ;  /* 0x0000860016627a25 */ /* 0x000fe200078e000a */
[----:B------:R-:W-:-:S04]  /*2900*/  SHF.R.S32.HI R10, RZ, 0x4, R27 ;  /* 0x00000004ff0a7819 */ /* 0x000fc8000001141b */
[----:B------:R-:W-:-:S05]  /*2910*/  LEA.HI.SX32 R10, R13, R10, 0x1d ;  /* 0x0000000a0d0a7211 */ /* 0x000fca00078feaff */
[----:B------:R-:W-:Y:S02]  /*2920*/  IMAD.SHL.U32 R79, R10, 0x8, RZ ;  /* 0x000000080a4f7824 */ /* 0x000fe400078e00ff */
[----:B------:R-:W-:Y:S02]  /*2930*/  IMAD.MOV.U32 R148, RZ, RZ, c[0x0][0x1e0] ;  /* 0x00007800ff947624 */ /* 0x000fe400078e00ff */
[----:B------:R-:W-:Y:S02]  /*2940*/  IMAD.MOV.U32 R149, RZ, RZ, c[0x0][0x280] ;  /* 0x0000a000ff957624 */ /* 0x000fe400078e00ff */
[----:B------:R-:W-:Y:S01]  /*2950*/  IMAD.MOV.U32 R150, RZ, RZ, c[0x0][0x290] ;  /* 0x0000a400ff967624 */ /* 0x000fe200078e00ff */
[----:B------:R-:W-:Y:S01]  /*2960*/  IADD3 R126, P1, P0, R74, R154, R100 ;  /* 0x0000009a4a7e7210 */ /* 0x000fe2000783e064 */
[----:B------:R-:W-:Y:S01]  /*2970*/  IMAD.WIDE.U32 R94, R134, c[0x0][0x280], R8 ;  /* 0x0000a000865e7a25 */ /* 0x000fe200078e0008 */
[----:B------:R-:W-:Y:S02]  /*2980*/  LOP3.LUT R103, R14, 0xfffffff8, RZ, 0xc0, !PT ;  /* 0xfffffff80e677812 */ /* 0x000fe400078ec0ff */
[----:B------:R-:W-:Y:S01]  /*2990*/  LOP3.LUT R102, R13, 0xfffffff8, RZ, 0xc0, !PT ;  /* 0xfffffff80d667812 */ /* 0x000fe200078ec0ff */
[----:B------:R-:W-:Y:S01]  /*29a0*/  IMAD.WIDE.U32 R92, R134, c[0x0][0x290], R6 ;  /* 0x0000a400865c7a25 */ /* 0x000fe200078e0006 */
[----:B------:R-:W-:-:S03]  /*29b0*/  LOP3.LUT R85, R12, 0xfffffff8, RZ, 0xc0, !PT ;  /* 0xfffffff80c557812 */ /* 0x000fc600078ec0ff */
[----:B------:R-:W-:Y:S01]  /*29c0*/  IMAD.WIDE.U32 R90, R134, c[0x0][0x280], R4 ;  /* 0x0000a000865a7a25 */ /* 0x000fe200078e0004 */
[----:B------:R-:W-:-:S03]  /*29d0*/  SHF.L.U64.HI R139, R148, R145, c[0x0][0x1e4] ;  /* 0x00007900948b7619 */ /* 0x000fc60000010291 */
[----:B------:R-:W-:Y:S01]  /*29e0*/  IMAD.WIDE.U32 R88, R134, c[0x0][0x290], R2 ;  /* 0x0000a40086587a25 */ /* 0x000fe200078e0002 */
[CC--:B------:R-:W-:Y:S02]  /*29f0*/  SHF.L.U64.HI R144, R149.reuse, R145.reuse, c[0x0][0x284] ;  /* 0x0000a10095907619 */ /* 0x0c0fe40000010291 */
[----:B------:R-:W-:Y:S01]  /*2a00*/  SHF.L.U64.HI R145, R150, R145, c[0x0][0x294] ;  /* 0x0000a50096917619 */ /* 0x000fe20000010291 */
[----:B------:R-:W-:Y:S01]  /*2a10*/  IMAD.SHL.U32 R148, R148, 0x40, RZ ;  /* 0x0000004094947824 */ /* 0x000fe200078e00ff */
[----:B------:R-:W-:Y:S01]  /*2a20*/  ISETP.NE.AND P6, PT, RZ, UR4, PT ;  /* 0x00000004ff007c0c */ /* 0x000fe2000bfc5270 */
[----:B------:R-:W-:Y:S01]  /*2a30*/  IMAD.SHL.U32 R149, R149, 0x40, RZ ;  /* 0x0000004095957824 */ /* 0x000fe200078e00ff */
[----:B------:R-:W-:Y:S01]  /*2a40*/  IADD3.X R125, R76, R129, R101, P1, P0 ;  /* 0x000000814c7d7210 */ /* 0x000fe20000fe0465 */
[----:B------:R-:W-:Y:S01]  /*2a50*/  IMAD.SHL.U32 R150, R150, 0x40, RZ ;  /* 0x0000004096967824 */ /* 0x000fe200078e00ff */
[----:B------:R-:W-:Y:S01]  /*2a60*/  SHF.R.S32.HI R118, RZ, 0x1f, R103 ;  /* 0x0000001fff767819 */ /* 0x000fe20000011467 */
[----:B------:R-:W-:Y:S01]  /*2a70*/  IMAD.IADD R84, R81, 0x1, R31 ;  /* 0x0000000151547824 */ /* 0x000fe200078e021f */
[----:B------:R-:W-:Y:S01]  /*2a80*/  SHF.R.S32.HI R117, RZ, 0x1f, R102 ;  /* 0x0000001fff757819 */ /* 0x000fe20000011466 */
[----:B------:R-:W-:Y:S01]  /*2a90*/  IMAD.IADD R124, R99, 0x1, R30 ;  /* 0x00000001637c7824 */ /* 0x000fe200078e021e */
[----:B------:R-:W-:-:S02]  /*2aa0*/  SHF.R.S32.HI R116, RZ, 0x1f, R85 ;  /* 0x0000001fff747819 */ /* 0x000fc40000011455 */
[----:B------:R-:W-:Y:S02]  /*2ab0*/  SHF.R.S32.HI R112, RZ, 0x1f, R79 ;  /* 0x0000001fff707819 */ /* 0x000fe4000001144f */
[C---:B--2---:R-:W-:Y:S02]  /*2ac0*/  LOP3.LUT R17, R34.reuse, 0x38, R13, 0xf8, !PT ;  /* 0x0000003822117812 */ /* 0x044fe400078ef80d */
[----:B------:R-:W-:Y:S02]  /*2ad0*/  LOP3.LUT R16, R34, 0x38, R14, 0xf8, !PT ;  /* 0x0000003822107812 */ /* 0x000fe400078ef80e */
[-C--:B---3--:R-:W-:Y:S02]  /*2ae0*/  LOP3.LUT R0, R17, R33.reuse, RZ, 0x3c, !PT ;  /* 0x0000002111007212 */ /* 0x088fe400078e3cff */
[----:B------:R-:W-:Y:S02]  /*2af0*/  LOP3.LUT R16, R16, R33, RZ, 0x3c, !PT ;  /* 0x0000002110107212 */ /* 0x000fe400078e3cff */
[----:B------:R-:W-:-:S02]  /*2b00*/  IADD3 R22, R0, R15, R32 ;  /* 0x0000000f00167210 */ /* 0x000fc40007ffe020 */
[----:B------:R-:W-:Y:S02]  /*2b10*/  SHF.R.S32.HI R0, RZ, 0x4, R28 ;  /* 0x00000004ff007819 */ /* 0x000fe4000001141c */
[----:B------:R-:W-:Y:S02]  /*2b20*/  SHF.R.S32.HI R15, RZ, 0x4, R19 ;  /* 0x00000004ff0f7819 */ /* 0x000fe40000011413 */
[----:B------:R-:W-:Y:S01]  /*2b30*/  IADD3 R23, R16, R18, R32 ;  /* 0x0000001210177210 */ /* 0x000fe20007ffe020 */
[----:B------:R-:W-:Y:S01]  /*2b40*/  IMAD.SHL.U32 R16, R26, 0x40, RZ ;  /* 0x000000401a107824 */ /* 0x000fe200078e00ff */
[----:B------:R-:W-:Y:S02]  /*2b50*/  LEA.HI.SX32 R11, R14, R0, 0x1d ;  /* 0x000000000e0b7211 */ /* 0x000fe400078feaff */
[----:B------:R-:W-:Y:S02]  /*2b60*/  LEA.HI.SX32 R0, R12, R15, 0x1d ;  /* 0x0000000f0c007211 */ /* 0x000fe400078feaff */
[----:B------:R-:W-:-:S02]  /*2b70*/  SHF.R.S32.HI R15, RZ, 0x1f, R11 ;  /* 0x0000001fff0f7819 */ /* 0x000fc4000001140b */
[----:B------:R-:W-:Y:S02]  /*2b80*/  SHF.R.S32.HI R17, RZ, 0x1f, R0 ;  /* 0x0000001fff117819 */ /* 0x000fe40000011400 */
[----:B------:R-:W-:Y:S01]  /*2b90*/  LOP3.LUT R21, R16, 0x7ffff000, RZ, 0xc0, !PT ;  /* 0x7ffff00010157812 */ /* 0x000fe200078ec0ff */
[----:B------:R-:W-:Y:S01]  /*2ba0*/  IMAD.SHL.U32 R82, R11, 0x8, RZ ;  /* 0x000000080b527824 */ /* 0x000fe200078e00ff */
[----:B------:R-:W-:Y:S01]  /*2bb0*/  SHF.R.S32.HI R16, RZ, 0x1f, R10 ;  /* 0x0000001fff107819 */ /* 0x000fe2000001140a */
[----:B------:R-:W-:Y:S01]  /*2bc0*/  IMAD.SHL.U32 R83, R0, 0x8, RZ ;  /* 0x0000000800537824 */ /* 0x000fe200078e00ff */
[----:B------:R-:W-:Y:S02]  /*2bd0*/  LEA.HI R18, R15, R11, RZ, 0x3 ;  /* 0x0000000b0f127211 */ /* 0x000fe400078f18ff */
[----:B------:R-:W-:Y:S02]  /*2be0*/  LEA.HI R11, R17, R0, RZ, 0x3 ;  /* 0x00000000110b7211 */ /* 0x000fe400078f18ff */
[----:B------:R-:W-:-:S02]  /*2bf0*/  LOP3.LUT R0, R34, 0x38, R79, 0xf8, !PT ;  /* 0x0000003822007812 */ /* 0x000fc400078ef84f */
[----:B------:R-:W-:Y:S02]  /*2c00*/  LEA.HI R16, R16, R10, RZ, 0x3 ;  /* 0x0000000a10107211 */ /* 0x000fe400078f18ff */
[----:B------:R-:W-:Y:S01]  /*2c10*/  LOP3.LUT R19, R34, 0x38, R12, 0xf8, !PT ;  /* 0x0000003822137812 */ /* 0x000fe200078ef80c */
[----:B------:R-:W-:Y:S01]  /*2c20*/  IMAD.SHL.U32 R18, R18, 0x200, RZ ;  /* 0x0000020012127824 */ /* 0x000fe200078e00ff */
[C---:B------:R-:W-:Y:S02]  /*2c30*/  LOP3.LUT R10, R34.reuse, 0x38, R82, 0xf8, !PT ;  /* 0x00000038220a7812 */ /* 0x040fe400078ef852 */
[----:B------:R-:W-:Y:S02]  /*2c40*/  LOP3.LUT R15, R34, 0x38, R83, 0xf8, !PT ;  /* 0x00000038220f7812 */ /* 0x000fe400078ef853 */
[-C--:B------:R-:W-:Y:S01]  /*2c50*/  LOP3.LUT R17, R0, R33.reuse, RZ, 0x3c, !PT ;  /* 0x0000002100117212 */ /* 0x080fe200078e3cff */
[----:B------:R-:W-:Y:S01]  /*2c60*/  IMAD.SHL.U32 R0, R11, 0x200, RZ ;  /* 0x000002000b007824 */ /* 0x000fe200078e00ff */
[-C--:B------:R-:W-:Y:S01]  /*2c70*/  LOP3.LUT R20, R19, R33.reuse, RZ, 0x3c, !PT ;  /* 0x0000002113147212 */ /* 0x080fe200078e3cff */
[----:B------:R-:W-:Y:S01]  /*2c80*/  IMAD.SHL.U32 R16, R16, 0x200, RZ ;  /* 0x0000020010107824 */ /* 0x000fe200078e00ff */
[----:B------:R-:W-:-:S02]  /*2c90*/  LOP3.LUT R19, R10, R33, RZ, 0x3c, !PT ;  /* 0x000000210a137212 */ /* 0x000fc400078e3cff */
[----:B------:R-:W-:Y:S02]  /*2ca0*/  LOP3.LUT R10, R15, R33, RZ, 0x3c, !PT ;  /* 0x000000210f0a7212 */ /* 0x000fe400078e3cff */
[----:B------:R-:W-:Y:S02]  /*2cb0*/  LOP3.LUT R15, R18, 0x7ffff000, RZ, 0xc0, !PT ;  /* 0x7ffff000120f7812 */ /* 0x000fe400078ec0ff */
[----:B------:R-:W-:Y:S02]  /*2cc0*/  LOP3.LUT R0, R0, 0x7ffff000, RZ, 0xc0, !PT ;  /* 0x7ffff00000007812 */ /* 0x000fe400078ec0ff */
[----:B------:R-:W-:Y:S02]  /*2cd0*/  LOP3.LUT R11, R16, 0x7ffff000, RZ, 0xc0, !PT ;  /* 0x7ffff000100b7812 */ /* 0x000fe400078ec0ff */
[--C-:B------:R-:W-:Y:S02]  /*2ce0*/  IADD3 R18, R19, R15, R32.reuse ;  /* 0x0000000f13127210 */ /* 0x100fe40007ffe020 */
[--C-:B------:R-:W-:Y:S01]  /*2cf0*/  IADD3 R15, R10, R0, R32.reuse ;  /* 0x000000000a0f7210 */ /* 0x100fe20007ffe020 */
[----:B------:R-:W-:Y:S01]  /*2d00*/  IMAD R0, R29, c[0x0][0x280], RZ ;  /* 0x0000a0001d007a24 */ /* 0x000fe200078e02ff */
[--C-:B------:R-:W-:Y:S01]  /*2d10*/  IADD3 R16, R17, R11, R32.reuse ;  /* 0x0000000b11107210 */ /* 0x100fe20007ffe020 */
[----:B------:R-:W-:Y:S01]  /*2d20*/  IMAD R11, R29, c[0x0][0x290], RZ ;  /* 0x0000a4001d0b7a24 */ /* 0x000fe200078e02ff */
[----:B------:R-:W-:Y:S01]  /*2d30*/  IADD3 R20, R20, R21, R32 ;  /* 0x0000001514147210 */ /* 0x000fe20007ffe020 */
[----:B------:R-:W-:-:S02]  /*2d40*/  IMAD R10, R134, c[0x0][0x284], R0 ;  /* 0x0000a100860a7a24 */ /* 0x000fc400078e0200 */
[----:B------:R-:W-:Y:S01]  /*2d50*/  IMAD R0, R134, c[0x0][0x294], R11 ;  /* 0x0000a50086007a24 */ /* 0x000fe200078e020b */
[----:B------:R-:W-:Y:S01]  /*2d60*/  SHF.R.S32.HI R113, RZ, 0x1f, R82 ;  /* 0x0000001fff717819 */ /* 0x000fe20000011452 */
[----:B------:R-:W-:Y:S01]  /*2d70*/  IMAD.IADD R123, R95, 0x1, R10 ;  /* 0x000000015f7b7824 */ /* 0x000fe200078e020a */
[----:B------:R-:W-:Y:S01]  /*2d80*/  SHF.R.S32.HI R111, RZ, 0x1f, R83 ;  /* 0x0000001fff6f7819 */ /* 0x000fe20000011453 */
[----:B------:R-:W-:Y:S02]  /*2d90*/  IMAD.IADD R121, R10, 0x1, R91 ;  /* 0x000000010a797824 */ /* 0x000fe400078e025b */
[----:B------:R-:W-:Y:S02]  /*2da0*/  IMAD.IADD R122, R93, 0x1, R0 ;  /* 0x000000015d7a7824 */ /* 0x000fe400078e0200 */
[----:B------:R-:W-:Y:S02]  /*2db0*/  IMAD.IADD R115, R0, 0x1, R89 ;  /* 0x0000000100737824 */ /* 0x000fe400078e0259 */
[----:B------:R-:W-:-:S02]  /*2dc0*/  IMAD.SHL.U32 R120, R23, 0x2, RZ ;  /* 0x0000000217787824 */ /* 0x000fc400078e00ff */
[----:B------:R-:W-:Y:S02]  /*2dd0*/  IMAD.SHL.U32 R119, R22, 0x2, RZ ;  /* 0x0000000216777824 */ /* 0x000fe400078e00ff */
[----:B------:R-:W-:Y:S02]  /*2de0*/  IMAD.SHL.U32 R114, R20, 0x2, RZ ;  /* 0x0000000214727824 */ /* 0x000fe400078e00ff */
[----:B------:R-:W-:Y:S02]  /*2df0*/  IMAD.SHL.U32 R110, R18, 0x2, RZ ;  /* 0x00000002126e7824 */ /* 0x000fe400078e00ff */
[----:B------:R-:W-:Y:S02]  /*2e00*/  IMAD.SHL.U32 R109, R16, 0x2, RZ ;  /* 0x00000002106d7824 */ /* 0x000fe400078e00ff */
[----:B------:R-:W-:Y:S01]  /*2e10*/  IMAD.SHL.U32 R108, R15, 0x2, RZ ;  /* 0x000000020f6c7824 */ /* 0x000fe200078e00ff */
[----:B------:R-:W-:Y:S06]  /*2e20*/  BAR.SYNC.DEFER_BLOCKING 0x0 ;  /* 0x0000000000007b1d */ /* 0x000fec0000010000 */
.L_x_181:
[-C--:B------:R-:W-:Y:S01]  /*2e30*/  IMAD R0, R139, R60.reuse, RZ ;  /* 0x0000003c8b007224 */ /* 0x080fe200078e02ff */
[----:B------:R-:W-:Y:S01]  /*2e40*/  SHF.R.S32.HI R77, RZ, 0x1f, R60 ;  /* 0x0000001fff4d7819 */ /* 0x000fe2000001143c */
[----:B------:R-:W-:Y:S01]  /*2e50*/  IMAD.WIDE.U32 R10, R148, R60, RZ ;  /* 0x0000003c940a7225 */ /* 0x000fe200078e00ff */
[----:B------:R-:W-:Y:S04]  /*2e60*/  DEPBAR.LE SB0, 0x0 ;  /* 0x000080000000791a */ /* 0x000fe80000000000 */
[----:B------:R-:W-:Y:S01]  /*2e70*/  WARPSYNC 0xffffffff ;  /* 0xffffffff00007948 */ /* 0x000fe20003800000 */
[----:B------:R-:W-:Y:S01]  /*2e80*/  BAR.SYNC.DEFER_BLOCKING 0x0 ;  /* 0x0000000000007b1d */ /* 0x000fe20000010000 */
[----:B------:R-:W-:Y:S01]  /*2e90*/  ISETP.GE.AND P2, PT, R153, 0x1, PT ;  /* 0x000000019900780c */ /* 0x000fe20003f46270 */
[----:B-1----:R-:W-:Y:S01]  /*2ea0*/  IMAD R2, R77, R148, R0 ;  /* 0x000000944d027224 */ /* 0x002fe200078e0200 */
[----:B------:R-:W-:Y:S03]  /*2eb0*/  IADD3 R0, P1, R126, R10, RZ ;  /* 0x0000000a7e007210 */ /* 0x000fe60007f3e0ff */
[----:B------:R-:W-:Y:S01]  /*2ec0*/  IMAD.IADD R12, R11, 0x1, R2 ;  /* 0x000000010b0c7824 */ /* 0x000fe200078e0202 */
[----:B------:R-:W-:Y:S03]  /*2ed0*/  LEA R50, P0, R0, c[0x0][0x1c8], 0x1 ;  /* 0x0000720000327a11 */ /* 0x000fe600078008ff */
[----:B------:R-:W-:Y:S05]  /*2ee0*/  IMAD.X R2, R12, 0x1, R125, P1 ;  /* 0x000000010c027824 */ /* 0x000fea00008e067d */
[----:B------:R-:W-:Y:S01]  /*2ef0*/  LEA.HI.X R51, R0, c[0x0][0x1cc], R2, 0x1, P0 ;  /* 0x0000730000337a11 */ /* 0x000fe200000f0c02 */
[----:B------:R-:W-:Y:S01]  /*2f00*/  BSSY B1, `(.L_x_157) ;  /* 0x0000389000017945 */ /* 0x000fe20003800000 */
[----:B------:R-:W-:-:S05]  /*2f10*/  @!P2 BRA `(.L_x_158) ;  /* 0x000036d00000a947 */ /* 0x000fca0003800000 */
[-C--:B------:R-:W-:Y:S02]  /*2f20*/  IMAD R2, R144, R60.reuse, RZ ;  /* 0x0000003c90027224 */ /* 0x080fe400078e02ff */
[-C--:B------:R-:W-:Y:S02]  /*2f30*/  IMAD R0, R145, R60.reuse, RZ ;  /* 0x0000003c91007224 */ /* 0x080fe400078e02ff */
[----:B------:R-:W-:Y:S02]  /*2f40*/  IMAD R4, R60, -0x40, R78 ;  /* 0xffffffc03c047824 */ /* 0x000fe400078e024e */
[-C--:B------:R-:W-:Y:S04]  /*2f50*/  IMAD.WIDE.U32 R8, R149, R60.reuse, RZ ;  /* 0x0000003c95087225 */ /* 0x080fe800078e00ff */
[----:B------:R-:W-:Y:S04]  /*2f60*/  IMAD.WIDE.U32 R14, R150, R60, RZ ;  /* 0x0000003c960e7225 */ /* 0x000fe800078e00ff */
[C---:B------:R-:W-:Y:S02]  /*2f70*/  IMAD R3, R77.reuse, R149, R2 ;  /* 0x000000954d037224 */ /* 0x040fe400078e0202 */
[----:B------:R-:W-:Y:S01]  /*2f80*/  IMAD R2, R77, R150, R0 ;  /* 0x000000964d027224 */ /* 0x000fe200078e0200 */
[----:B------:R-:W-:Y:S02]  /*2f90*/  IMNMX R0, R4, 0x40, PT ;  /* 0x0000004004007817 */ /* 0x000fe40003800200 */
[----:B------:R-:W-:Y:S02]  /*2fa0*/  IADD3 R26, R9, R3, RZ ;  /* 0x00000003091a7210 */ /* 0x000fe40007ffe0ff */
[----:B------:R-:W-:Y:S01]  /*2fb0*/  IADD3 R27, R15, R2, RZ ;  /* 0x000000020f1b7210 */ /* 0x000fe20007ffe0ff */
[----:B------:R-:W-:-:S05]  /*2fc0*/  @!P6 BRA `(.L_x_159) ;  /* 0x00001b500000e947 */ /* 0x000fca0003800000 */
[----:B------:R-:W-:Y:S01]  /*2fd0*/  ISETP.GE.AND P1, PT, R229, R0, PT ;  /* 0x00000000e500720c */ /* 0x000fe20003f26270 */
[----:B------:R-:W-:Y:S01]  /*2fe0*/  BSSY B0, `(.L_x_160) ;  /* 0x000003a000007945 */ /* 0x000fe20003800000 */
        /* <DEDUP_REMOVED lines=12> */
[----:B------:R-:W-:-:S05]  /*30b0*/  @P1 BRA `(.L_x_161) ;  /* 0x000002c000001947 */ /* 0x000fca0003800000 */
[----:B------:R-:W-:Y:S01]  /*30c0*/  IADD3 R0, P0, R94, R8, RZ ;  /* 0x000000085e007210 */ /* 0x000fe20007f1e0ff */
[----:B------:R-:W-:Y:S01]  /*30d0*/  CS2R R28, SRZ ;  /* 0x00000000001c7805 */ /* 0x000fe2000001ff00 */
[----:B------:R-:W-:Y:S01]  /*30e0*/  CS2R R6, SRZ ;  /* 0x0000000000067805 */ /* 0x000fe2000001ff00 */
[----:B------:R-:W-:Y:S01]  /*30f0*/  CS2R R34, SRZ ;  /* 0x0000000000227805 */ /* 0x000fe2000001ff00 */
[----:B------:R-:W-:Y:S01]  /*3100*/  CS2R R12, SRZ ;  /* 0x00000000000c7805 */ /* 0x000fe2000001ff00 */
[----:B------:R-:W-:Y:S01]  /*3110*/  IMAD.X R3, R26, 0x1, R123, P0 ;  /* 0x000000011a037824 */ /* 0x000fe200000e067b */
[----:B------:R-:W-:Y:S01]  /*3120*/  IADD3 R2, P0, R92, R14, RZ ;  /* 0x0000000e5c027210 */ /* 0x000fe20007f1e0ff */
[----:B------:R-:W-:Y:S01]  /*3130*/  CS2R R36, SRZ ;  /* 0x0000000000247805 */ /* 0x000fe2000001ff00 */
[----:B------:R-:W-:Y:S01]  /*3140*/  CS2R R16, SRZ ;  /* 0x0000000000107805 */ /* 0x000fe2000001ff00 */
[----:B------:R-:W-:Y:S01]  /*3150*/  CS2R R38, SRZ ;  /* 0x0000000000267805 */ /* 0x000fe2000001ff00 */
[----:B------:R-:W-:Y:S01]  /*3160*/  CS2R R18, SRZ ;  /* 0x0000000000127805 */ /* 0x000fe2000001ff00 */
[----:B------:R-:W-:Y:S01]  /*3170*/  IMAD.X R5, R27, 0x1, R122, P0 ;  /* 0x000000011b057824 */ /* 0x000fe200000e067a */
[C---:B------:R-:W-:Y:S01]  /*3180*/  LEA R8, P0, R0.reuse, c[0x0][0x270], 0x1 ;  /* 0x00009c0000087a11 */ /* 0x040fe200078008ff */
[----:B------:R-:W-:Y:S01]  /*3190*/  CS2R R40, SRZ ;  /* 0x0000000000287805 */ /* 0x000fe2000001ff00 */
[----:B------:R-:W-:Y:S01]  /*31a0*/  CS2R R20, SRZ ;  /* 0x0000000000147805 */ /* 0x000fe2000001ff00 */
[----:B------:R-:W-:Y:S01]  /*31b0*/  CS2R R42, SRZ ;  /* 0x00000000002a7805 */ /* 0x000fe2000001ff00 */
[----:B------:R-:W-:Y:S02]  /*31c0*/  LEA.HI.X R9, R0, c[0x0][0x274], R3, 0x1, P0 ;  /* 0x00009d0000097a11 */ /* 0x000fe400000f0c03 */
[C---:B------:R-:W-:Y:S04]  /*31d0*/  LEA R4, P0, R2.reuse, c[0x0][0x288], 0x1 ;  /* 0x0000a20002047a11 */ /* 0x040fe800078008ff */
[----:B------:R-:W-:Y:S02]  /*31e0*/  LEA.HI.X R5, R2, c[0x0][0x28c], R5, 0x1, P0 ;  /* 0x0000a30002057a11 */ /* 0x000fe400000f0c05 */
[----:B------:R-:W-:Y:S01]  /*31f0*/  ISETP.GE.AND P0, PT, R106, c[0x0][0x27c], PT ;  /* 0x00009f006a007a0c */ /* 0x000fe20003f06270 */
[----:B------:R-:W-:Y:S11]  /*3200*/  CS2R R2, SRZ ;  /* 0x0000000000027805 */ /* 0x000ff6000001ff00 */
[----:B------:R-:W-:Y:S01]  /*3210*/  @!UPT UIADD3 URZ, URZ, URZ, URZ ;  /* 0x0000003f3f3ff290 */ /* 0x000fe2000fffe03f */
[----:B------:R1:W5:Y:S04]  /*3220*/  @!P0 LDG.E.64 R2, [R8.64] ;  /* 0x0000000608028981 */ /* 0x000368000c1e1b00 */
[----:B------:R1:W5:Y:S01]  /*3230*/  @!P0 LDG.E.64 R28, [R4.64] ;  /* 0x00000006041c8981 */ /* 0x000362000c1e1b00 */
[----:B------:R-:W-:Y:S11]  /*3240*/  ISETP.GE.AND P0, PT, R143, c[0x0][0x27c], PT ;  /* 0x00009f008f007a0c */ /* 0x000ff60003f06270 */
[----:B------:R-:W-:Y:S02]  /*3250*/  @!UPT UIADD3 URZ, URZ, URZ, URZ ;  /* 0x0000003f3f3ff290 */ /* 0x000fe4000fffe03f */
[----:B------:R1:W5:Y:S04]  /*3260*/  @!P0 LDG.E.64 R6, [R8.64+0x20] ;  /* 0x0000200608068981 */ /* 0x000368000c1e1b00 */
[----:B------:R1:W5:Y:S01]  /*3270*/  @!P0 LDG.E.64 R34, [R4.64+0x20] ;  /* 0x0000200604228981 */ /* 0x000362000c1e1b00 */
        /* <DEDUP_REMOVED lines=15> */
[----:B------:R1:W5:Y:S02]  /*3370*/  @!P0 LDG.E.64 R42, [R4.64+0xa0] ;  /* 0x0000a006042a8981 */ /* 0x000364000c1e1b00 */
.L_x_161:
[----:B------:R-:W-:Y:S05]  /*3380*/  BSYNC B0 ;  /* 0x0000000000007941 */ /* 0x000fea0003800000 */
.L_x_160:
[----:B------:R-:W-:-:S05]  /*3390*/  @P1 BRA `(.L_x_162) ;  /* 0x000033f000001947 */ /* 0x000fca0003800000 */
[----:B-----5:R-:W-:Y:S01]  /*33a0*/  MOV R0, R19 ;  /* 0x0000001300007202 */ /* 0x020fe20000000f00 */
[----:B-1----:R-:W-:Y:S01]  /*33b0*/  IMAD.MOV.U32 R8, RZ, RZ, R20 ;  /* 0x000000ffff087224 */ /* 0x002fe200078e0014 */
[----:B------:R-:W-:Y:S01]  /*33c0*/  ISETP.GE.AND P0, PT, R100, c[0x0][0x1d4], PT ;  /* 0x0000750064007a0c */ /* 0x000fe20003f06270 */
[----:B------:R-:W-:Y:S01]  /*33d0*/  IMAD.MOV.U32 R5, RZ, RZ, R21 ;  /* 0x000000ffff057224 */ /* 0x000fe200078e0015 */
[----:B------:R-:W-:Y:S01]  /*33e0*/  BSSY B0, `(.L_x_163) ;  /* 0x0000054000007945 */ /* 0x000fe20003800000 */
[----:B------:R-:W-:Y:S03]  /*33f0*/  IMAD.MOV.U32 R4, RZ, RZ, R18 ;  /* 0x000000ffff047224 */ /* 0x000fe600078e0012 */
[----:B------:R-:W-:Y:S01]  /*3400*/  PRMT R27, R5, 0x5410, R8 ;  /* 0x00005410051b7816 */ /* 0x000fe20000000008 */
[----:B------:R-:W-:Y:S01]  /*3410*/  IMAD.MOV.U32 R8, RZ, RZ, R16 ;  /* 0x000000ffff087224 */ /* 0x000fe200078e0010 */
[----:B------:R-:W-:Y:S01]  /*3420*/  PRMT R26, R0, 0x5410, R4 ;  /* 0x00005410001a7816 */ /* 0x000fe20000000004 */
[----:B------:R-:W-:Y:S01]  /*3430*/  IMAD.MOV.U32 R5, RZ, RZ, R17 ;  /* 0x000000ffff057224 */ /* 0x000fe200078e0011 */
[----:B------:R-:W-:Y:S01]  /*3440*/  MOV R4, R12 ;  /* 0x0000000c00047202 */ /* 0x000fe20000000f00 */
        /* <DEDUP_REMOVED lines=11> */
[----:B------:R-:W-:Y:S02]  /*3500*/  MOV R8, R40 ;  /* 0x0000002800087202 */ /* 0x000fe40000000f00 */
[----:B------:R-:W-:Y:S02]  /*3510*/  MOV R0, R39 ;  /* 0x0000002700007202 */ /* 0x000fe40000000f00 */
[----:B------:R-:W-:Y:S01]  /*3520*/  PRMT R47, R8, 0x5410, R5 ;  /* 0x00005410082f7816 */ /* 0x000fe20000000005 */
[----:B------:R-:W-:Y:S01]  /*3530*/  IMAD.MOV.U32 R8, RZ, RZ, R36 ;  /* 0x000000ffff087224 */ /* 0x000fe200078e0024 */
[----:B------:R-:W-:Y:S01]  /*3540*/  PRMT R46, R4, 0x5410, R0 ;  /* 0x00005410042e7816 */ /* 0x000fe20000000000 */
[----:B------:R-:W-:Y:S01]  /*3550*/  IMAD.MOV.U32 R5, RZ, RZ, R37 ;  /* 0x000000ffff057224 */ /* 0x000fe200078e0025 */
[----:B------:R-:W-:Y:S01]  /*3560*/  MOV R4, R34 ;  /* 0x0000002200047202 */ /* 0x000fe20000000f00 */
[----:B------:R-:W-:Y:S03]  /*3570*/  IMAD.MOV.U32 R0, RZ, RZ, R35 ;  /* 0x000000ffff007224 */ /* 0x000fe600078e0023 */
[----:B------:R-:W-:Y:S02]  /*3580*/  PRMT R45, R8, 0x5410, R5 ;  /* 0x00005410082d7816 */ /* 0x000fe40000000005 */
[----:B------:R-:W-:Y:S01]  /*3590*/  PRMT R44, R4, 0x5410, R0 ;  /* 0x00005410042c7816 */ /* 0x000fe20000000000 */
[----:B------:R-:W-:-:S05]  /*35a0*/  @P0 BRA `(.L_x_164) ;  /* 0x0000037000000947 */ /* 0x000fca0003800000 */
[----:B------:R-:W-:Y:S01]  /*35b0*/  ISETP.GE.AND P0, PT, R106, c[0x0][0x27c], PT ;  /* 0x00009f006a007a0c */ /* 0x000fe20003f06270 */
[----:B------:R-:W1:Y:S01]  /*35c0*/  LDS.128 R8, [R213+0x6000] ;  /* 0x00600000d5087984 */ /* 0x000e620000000c00 */
[----:B------:R-:W-:Y:S01]  /*35d0*/  MOV R4, R2 ;  /* 0x0000000200047202 */ /* 0x000fe20000000f00 */
[----:B------:R-:W-:Y:S02]  /*35e0*/  IMAD.MOV.U32 R30, RZ, RZ, R28 ;  /* 0x000000ffff1e7224 */ /* 0x000fe400078e001c */
[--C-:B------:R-:W-:Y:S08]  /*35f0*/  IMAD.MOV.U32 R31, RZ, RZ, R29.reuse ;  /* 0x000000ffff1f7224 */ /* 0x100ff000078e001d */
[----:B------:R-:W-:Y:S02]  /*3600*/  @!P0 SHF.R.U64 R28, R28, 0x10, R29 ;  /* 0x000000101c1c8819 */ /* 0x000fe4000000121d */
[--C-:B------:R-:W-:Y:S01]  /*3610*/  @!P0 SHF.R.U64 R5, R2, 0x10, R3.reuse ;  /* 0x0000001002058819 */ /* 0x100fe20000001203 */
[----:B------:R-:W-:Y:S01]  /*3620*/  IMAD.MOV.U32 R2, RZ, RZ, R3 ;  /* 0x000000ffff027224 */ /* 0x000fe200078e0003 */
[----:B------:R-:W-:Y:S02]  /*3630*/  @!P0 SHF.R.U32.HI R14, RZ, 0x10, R29 ;  /* 0x00000010ff0e8819 */ /* 0x000fe4000001161d */
[----:B------:R-:W-:Y:S02]  /*3640*/  @!P0 SHF.R.U32.HI R0, RZ, 0x10, R3 ;  /* 0x00000010ff008819 */ /* 0x000fe40000011603 */
[----:B------:R-:W-:Y:S02]  /*3650*/  @!P0 PRMT R30, R30, 0x5410, R28 ;  /* 0x000054101e1e8816 */ /* 0x000fe4000000001c */
[----:B------:R-:W-:Y:S02]  /*3660*/  @!P0 PRMT R4, R4, 0x5410, R5 ;  /* 0x0000541004048816 */ /* 0x000fe40000000005 */
[----:B------:R-:W-:Y:S01]  /*3670*/  @!P0 PRMT R32, R31, 0x5410, R14 ;  /* 0x000054101f208816 */ /* 0x000fe2000000000e */
[----:B------:R-:W-:Y:S01]  /*3680*/  @!P0 IMAD.U32 R5, R30, 0x10000, RZ ;  /* 0x000100001e058824 */ /* 0x000fe200078e00ff */
[----:B------:R-:W-:Y:S02]  /*3690*/  @!P0 PRMT R14, R2, 0x5410, R0 ;  /* 0x00005410020e8816 */ /* 0x000fe40000000000 */
[----:B------:R-:W-:Y:S02]  /*36a0*/  @!P0 SHF.L.U32 R3, R4, 0x10, RZ ;  /* 0x0000001004038819 */ /* 0x000fe400000006ff */
[----:B------:R-:W-:Y:S02]  /*36b0*/  @!P0 LOP3.LUT R29, R30, 0xffff0000, RZ, 0xc0, !PT ;  /* 0xffff00001e1d8812 */ /* 0x000fe400078ec0ff */
[----:B------:R-:W-:Y:S01]  /*36c0*/  @!P0 LOP3.LUT R4, R4, 0xffff0000, RZ, 0xc0, !PT ;  /* 0xffff000004048812 */ /* 0x000fe200078ec0ff */
[C---:B-1----:R-:W-:Y:S01]  /*36d0*/  @!P0 IMAD.U32 R28, R8.reuse, 0x10000, RZ ;  /* 0x00010000081c8824 */ /* 0x042fe200078e00ff */
[----:B------:R-:W-:Y:S02]  /*36e0*/  @!P0 LOP3.LUT R0, R8, 0xffff0000, RZ, 0xc0, !PT ;  /* 0xffff000008008812 */ /* 0x000fe400078ec0ff */
[C---:B------:R-:W-:Y:S02]  /*36f0*/  @!P0 LOP3.LUT R2, R9.reuse, 0xffff0000, RZ, 0xc0, !PT ;  /* 0xffff000009028812 */ /* 0x040fe400078ec0ff */
[----:B------:R-:W-:Y:S01]  /*3700*/  @!P0 SHF.L.U32 R30, R9, 0x10, RZ ;  /* 0x00000010091e8819 */ /* 0x000fe200000006ff */
[C---:B------:R-:W-:Y:S02]  /*3710*/  @!P0 FMUL.FTZ R31, R0.reuse, R5 ;  /* 0x00000005001f8220 */ /* 0x040fe40000410000 */
[----:B------:R-:W-:Y:S02]  /*3720*/  @!P0 FMUL.FTZ R0, R0, R3 ;  /* 0x0000000300008220 */ /* 0x000fe40000410000 */
[----:B------:R-:W-:Y:S02]  /*3730*/  @!P0 FMUL.FTZ R33, R2, R29 ;  /* 0x0000001d02218220 */ /* 0x000fe40000410000 */
[----:B------:R-:W-:Y:S01]  /*3740*/  @!P0 FFMA.FTZ R54, R28, R3, -R31 ;  /* 0x000000031c368223 */ /* 0x000fe2000001081f */
[C---:B------:R-:W-:Y:S01]  /*3750*/  @!P0 LOP3.LUT R3, R10.reuse, 0xffff0000, RZ, 0xc0, !PT ;  /* 0xffff00000a038812 */ /* 0x040fe200078ec0ff */
[----:B------:R-:W-:Y:S01]  /*3760*/  @!P0 FFMA.FTZ R0, R5, R28, R0 ;  /* 0x0000001c05008223 */ /* 0x000fe20000010000 */
[----:B------:R-:W-:Y:S01]  /*3770*/  @!P0 SHF.L.U32 R31, R10, 0x10, RZ ;  /* 0x000000100a1f8819 */ /* 0x000fe200000006ff */
[C---:B------:R-:W-:Y:S01]  /*3780*/  @!P0 IMAD.U32 R28, R32.reuse, 0x10000, RZ ;  /* 0x00010000201c8824 */ /* 0x040fe200078e00ff */
[----:B------:R-:W-:Y:S01]  /*3790*/  @!P0 LOP3.LUT R32, R32, 0xffff0000, RZ, 0xc0, !PT ;  /* 0xffff000020208812 */ /* 0x000fe200078ec0ff */
[C---:B------:R-:W-:Y:S01]  /*37a0*/  @!P0 IMAD.U32 R5, R14.reuse, 0x10000, RZ ;  /* 0x000100000e058824 */ /* 0x040fe200078e00ff */
[----:B------:R-:W-:Y:S01]  /*37b0*/  @!P0 LOP3.LUT R14, R14, 0xffff0000, RZ, 0xc0, !PT ;  /* 0xffff00000e0e8812 */ /* 0x000fe200078ec0ff */
[-C--:B------:R-:W-:Y:S02]  /*37c0*/  @!P0 FMUL.FTZ R2, R2, R4.reuse ;  /* 0x0000000402028220 */ /* 0x080fe40000410000 */
[----:B------:R-:W-:Y:S01]  /*37d0*/  @!P0 FFMA.FTZ R53, R30, R4, -R33 ;  /* 0x000000041e358223 */ /* 0x000fe20000010821 */
[----:B------:R-:W-:Y:S01]  /*37e0*/  @!P0 LOP3.LUT R4, R11, 0xffff0000, RZ, 0xc0, !PT ;  /* 0xffff00000b048812 */ /* 0x000fe200078ec0ff */
[----:B------:R-:W-:Y:S01]  /*37f0*/  @!P0 FMUL.FTZ R49, R3, R28 ;  /* 0x0000001c03318220 */ /* 0x000fe20000410000 */
[----:B------:R-:W-:Y:S01]  /*3800*/  @!P0 SHF.L.U32 R33, R11, 0x10, RZ ;  /* 0x000000100b218819 */ /* 0x000fe200000006ff */
[----:B------:R-:W-:Y:S02]  /*3810*/  @!P0 FMUL.FTZ R3, R3, R5 ;  /* 0x0000000503038220 */ /* 0x000fe40000410000 */
[C---:B------:R-:W-:Y:S02]  /*3820*/  @!P0 FMUL.FTZ R52, R4.reuse, R32 ;  /* 0x0000002004348220 */ /* 0x040fe40000410000 */
[----:B------:R-:W-:Y:S02]  /*3830*/  @!P0 FMUL.FTZ R4, R4, R14 ;  /* 0x0000000e04048220 */ /* 0x000fe40000410000 */
[----:B------:R-:W-:Y:S02]  /*3840*/  @!P0 FFMA.FTZ R2, R29, R30, R2 ;  /* 0x0000001e1d028223 */ /* 0x000fe40000010002 */
[----:B------:R-:W-:Y:S02]  /*3850*/  @!P0 FFMA.FTZ R3, R28, R31, R3 ;  /* 0x0000001f1c038223 */ /* 0x000fe40000010003 */
[----:B------:R-:W-:Y:S01]  /*3860*/  @!P0 FFMA.FTZ R49, R31, R5, -R49 ;  /* 0x000000051f318223 */ /* 0x000fe20000010831 */
[----:B------:R-:W-:Y:S01]  /*3870*/  @!P0 F2FP.BF16.PACK_AB R5, R0, R54 ;  /* 0x000000360005823e */ /* 0x000fe200000010ff */
[----:B------:R-:W-:Y:S01]  /*3880*/  @!P0 FFMA.FTZ R52, R33, R14, -R52 ;  /* 0x0000000e21348223 */ /* 0x000fe20000010834 */
[----:B------:R-:W-:Y:S01]  /*3890*/  @!P0 F2FP.BF16.PACK_AB R2, R2, R53 ;  /* 0x000000350202823e */ /* 0x000fe200000010ff */
[----:B------:R-:W-:Y:S01]  /*38a0*/  @!P0 FFMA.FTZ R4, R32, R33, R4 ;  /* 0x0000002120048223 */ /* 0x000fe20000010004 */
[----:B------:R-:W-:Y:S01]  /*38b0*/  @!P0 F2FP.BF16.PACK_AB R3, R3, R49 ;  /* 0x000000310303823e */ /* 0x000fe200000010ff */
[----:B------:R-:W-:Y:S01]  /*38c0*/  @!P0 IMAD.MOV.U32 R8, RZ, RZ, R5 ;  /* 0x000000ffff088224 */ /* 0x000fe200078e0005 */
[----:B------:R-:W-:Y:S02]  /*38d0*/  @!P0 MOV R9, R2 ;  /* 0x0000000200098202 */ /* 0x000fe40000000f00 */
[----:B------:R-:W-:Y:S01]  /*38e0*/  @!P0 F2FP.BF16.PACK_AB R0, R4, R52 ;  /* 0x000000340400823e */ /* 0x000fe200000010ff */
[----:B------:R-:W-:Y:S03]  /*38f0*/  @!P0 IMAD.MOV.U32 R10, RZ, RZ, R3 ;  /* 0x000000ffff0a8224 */ /* 0x000fe600078e0003 */
[----:B------:R-:W-:Y:S05]  /*3900*/  @!P0 MOV R11, R0 ;  /* 0x00000000000b8202 */ /* 0x000fea0000000f00 */
[----:B------:R1:W-:Y:S02]  /*3910*/  STG.E.128 [R50.64], R8 ;  /* 0x0000000832007986 */ /* 0x0003e4000c101d06 */
.L_x_164:
[----:B------:R-:W-:Y:S05]  /*3920*/  BSYNC B0 ;  /* 0x0000000000007941 */ /* 0x000fea0003800000 */
.L_x_163:
[----:B------:R-:W-:Y:S01]  /*3930*/  ISETP.GE.AND P0, PT, R24, c[0x0][0x1d4], PT ;  /* 0x0000750018007a0c */ /* 0x000fe20003f06270 */
[----:B------:R-:W-:Y:S01]  /*3940*/  @!UPT UIADD3 URZ, URZ, URZ, URZ ;  /* 0x0000003f3f3ff290 */ /* 0x000fe2000fffe03f */
[----:B------:R-:W-:Y:S11]  /*3950*/  BSSY B0, `(.L_x_165) ;  /* 0x0000036000007945 */ /* 0x000ff60003800000 */
[----:B------:R-:W-:-:S05]  /*3960*/  @P0 BRA `(.L_x_166) ;  /* 0x0000034000000947 */ /* 0x000fca0003800000 */
[----:B------:R-:W-:Y:S01]  /*3970*/  ISETP.GE.AND P0, PT, R143, c[0x0][0x27c], PT ;  /* 0x00009f008f007a0c */ /* 0x000fe20003f06270 */
[----:B-1----:R-:W1:Y:S11]  /*3980*/  LDS.128 R8, [R214+0x6000] ;  /* 0x00600000d6087984 */ /* 0x002e760000000c00 */
[----:B------:R-:W-:Y:S01]  /*3990*/  @!UPT UIADD3 URZ, URZ, URZ, URZ ;  /* 0x0000003f3f3ff290 */ /* 0x000fe2000fffe03f */
[----:B------:R-:W-:Y:S02]  /*39a0*/  @!P0 SHF.R.U64 R3, R34, 0x10, R35 ;  /* 0x0000001022038819 */ /* 0x000fe40000001223 */
[----:B------:R-:W-:Y:S02]  /*39b0*/  @!P0 SHF.R.U64 R0, R6, 0x10, R7 ;  /* 0x0000001006008819 */ /* 0x000fe40000001207 */
[----:B------:R-:W-:Y:S02]  /*39c0*/  @!P0 SHF.R.U32.HI R5, RZ, 0x10, R35 ;  /* 0x00000010ff058819 */ /* 0x000fe40000011623 */
[----:B------:R-:W-:Y:S02]  /*39d0*/  @!P0 SHF.R.U32.HI R2, RZ, 0x10, R7 ;  /* 0x00000010ff028819 */ /* 0x000fe40000011607 */
[C---:B------:R-:W-:Y:S02]  /*39e0*/  @!P0 PRMT R4, R44.reuse, 0x5410, R3 ;  /* 0x000054102c048816 */ /* 0x040fe40000000003 */
[C---:B------:R-:W-:Y:S02]  /*39f0*/  @!P0 PRMT R0, R15.reuse, 0x5432, R0 ;  /* 0x000054320f008816 */ /* 0x040fe40000000000 */
[----:B------:R-:W-:Y:S01]  /*3a00*/  @!P0 PRMT R29, R44, 0x5432, R5 ;  /* 0x000054322c1d8816 */ /* 0x000fe20000000005 */
[----:B------:R-:W-:Y:S01]  /*3a10*/  @!P0 IMAD.U32 R7, R4, 0x10000, RZ ;  /* 0x0001000004078824 */ /* 0x000fe200078e00ff */
[----:B------:R-:W-:Y:S01]  /*3a20*/  @!P0 PRMT R5, R15, 0x5410, R2 ;  /* 0x000054100f058816 */ /* 0x000fe20000000002 */
[----:B------:R-:W-:Y:S01]  /*3a30*/  @!P0 IMAD.U32 R6, R0, 0x10000, RZ ;  /* 0x0001000000068824 */ /* 0x000fe200078e00ff */
[----:B------:R-:W-:Y:S02]  /*3a40*/  @!P0 LOP3.LUT R15, R4, 0xffff0000, RZ, 0xc0, !PT ;  /* 0xffff0000040f8812 */ /* 0x000fe400078ec0ff */
[----:B------:R-:W-:Y:S01]  /*3a50*/  @!P0 LOP3.LUT R4, R0, 0xffff0000, RZ, 0xc0, !PT ;  /* 0xffff000000048812 */ /* 0x000fe200078ec0ff */
[C---:B-1----:R-:W-:Y:S01]  /*3a60*/  @!P0 IMAD.U32 R28, R9.reuse, 0x10000, RZ ;  /* 0x00010000091c8824 */ /* 0x042fe200078e00ff */
[C---:B------:R-:W-:Y:S02]  /*3a70*/  @!P0 LOP3.LUT R2, R8.reuse, 0xffff0000, RZ, 0xc0, !PT ;  /* 0xffff000008028812 */ /* 0x040fe400078ec0ff */
[----:B------:R-:W-:Y:S02]  /*3a80*/  @!P0 LOP3.LUT R3, R9, 0xffff0000, RZ, 0xc0, !PT ;  /* 0xffff000009038812 */ /* 0x000fe400078ec0ff */
[----:B------:R-:W-:Y:S01]  /*3a90*/  @!P0 SHF.L.U32 R14, R8, 0x10, RZ ;  /* 0x00000010080e8819 */ /* 0x000fe200000006ff */
[C---:B------:R-:W-:Y:S02]  /*3aa0*/  @!P0 FMUL.FTZ R30, R2.reuse, R7 ;  /* 0x00000007021e8220 */ /* 0x040fe40000410000 */
[----:B------:R-:W-:Y:S02]  /*3ab0*/  @!P0 FMUL.FTZ R0, R2, R6 ;  /* 0x0000000602008220 */ /* 0x000fe40000410000 */
[C---:B------:R-:W-:Y:S02]  /*3ac0*/  @!P0 FMUL.FTZ R31, R3.reuse, R15 ;  /* 0x0000000f031f8220 */ /* 0x040fe40000410000 */
[----:B------:R-:W-:Y:S01]  /*3ad0*/  @!P0 FMUL.FTZ R2, R3, R4 ;  /* 0x0000000403028220 */ /* 0x000fe20000410000 */
[----:B------:R-:W-:Y:S01]  /*3ae0*/  @!P0 LOP3.LUT R3, R10, 0xffff0000, RZ, 0xc0, !PT ;  /* 0xffff00000a038812 */ /* 0x000fe200078ec0ff */
[----:B------:R-:W-:Y:S01]  /*3af0*/  @!P0 FFMA.FTZ R34, R14, R6, -R30 ;  /* 0x000000060e228223 */ /* 0x000fe2000001081e */
[----:B------:R-:W-:Y:S01]  /*3b00*/  @!P0 SHF.L.U32 R30, R11, 0x10, RZ ;  /* 0x000000100b1e8819 */ /* 0x000fe200000006ff */
[----:B------:R-:W-:Y:S01]  /*3b10*/  @!P0 FFMA.FTZ R0, R7, R14, R0 ;  /* 0x0000000e07008223 */ /* 0x000fe20000010000 */
[----:B------:R-:W-:Y:S01]  /*3b20*/  @!P0 SHF.L.U32 R14, R10, 0x10, RZ ;  /* 0x000000100a0e8819 */ /* 0x000fe200000006ff */
[C---:B------:R-:W-:Y:S01]  /*3b30*/  @!P0 IMAD.U32 R7, R29.reuse, 0x10000, RZ ;  /* 0x000100001d078824 */ /* 0x040fe200078e00ff */
[----:B------:R-:W-:Y:S01]  /*3b40*/  @!P0 LOP3.LUT R29, R29, 0xffff0000, RZ, 0xc0, !PT ;  /* 0xffff00001d1d8812 */ /* 0x000fe200078ec0ff */
[C---:B------:R-:W-:Y:S01]  /*3b50*/  @!P0 IMAD.U32 R6, R5.reuse, 0x10000, RZ ;  /* 0x0001000005068824 */ /* 0x040fe200078e00ff */
[----:B------:R-:W-:Y:S01]  /*3b60*/  @!P0 LOP3.LUT R5, R5, 0xffff0000, RZ, 0xc0, !PT ;  /* 0xffff000005058812 */ /* 0x000fe200078ec0ff */
[----:B------:R-:W-:Y:S01]  /*3b70*/  @!P0 FFMA.FTZ R33, R28, R4, -R31 ;  /* 0x000000041c218223 */ /* 0x000fe2000001081f */
[----:B------:R-:W-:Y:S01]  /*3b80*/  @!P0 LOP3.LUT R4, R11, 0xffff0000, RZ, 0xc0, !PT ;  /* 0xffff00000b048812 */ /* 0x000fe200078ec0ff */
[C---:B------:R-:W-:Y:S02]  /*3b90*/  @!P0 FMUL.FTZ R31, R3.reuse, R7 ;  /* 0x00000007031f8220 */ /* 0x040fe40000410000 */
        /* <DEDUP_REMOVED lines=10> */
[----:B------:R-:W-:Y:S02]  /*3c40*/  @!P0 F2FP.BF16.PACK_AB R3, R3, R31 ;  /* 0x0000001f0303823e */ /* 0x000fe400000010ff */
[----:B------:R-:W-:Y:S01]  /*3c50*/  @!P0 MOV R9, R2 ;  /* 0x0000000200098202 */ /* 0x000fe20000000f00 */
[----:B------:R-:W-:Y:S01]  /*3c60*/  @!P0 IMAD.MOV.U32 R8, RZ, RZ, R5 ;  /* 0x000000ffff088224 */ /* 0x000fe200078e0005 */
[----:B------:R-:W-:Y:S01]  /*3c70*/  @!P0 F2FP.BF16.PACK_AB R0, R4, R32 ;  /* 0x000000200400823e */ /* 0x000fe200000010ff */
[----:B------:R-:W-:Y:S03]  /*3c80*/  @!P0 IMAD.MOV.U32 R10, RZ, RZ, R3 ;  /* 0x000000ffff0a8224 */ /* 0x000fe600078e0003 */
[----:B------:R-:W-:Y:S05]  /*3c90*/  @!P0 MOV R11, R0 ;  /* 0x00000000000b8202 */ /* 0x000fea0000000f00 */
[----:B------:R1:W-:Y:S02]  /*3ca0*/  STG.E.128 [R50.64+0x40], R8 ;  /* 0x0000400832007986 */ /* 0x0003e4000c101d06 */
.L_x_166:
[----:B------:R-:W-:Y:S05]  /*3cb0*/  BSYNC B0 ;  /* 0x0000000000007941 */ /* 0x000fea0003800000 */
.L_x_165:
        /* <DEDUP_REMOVED lines=12> */
[----:B------:R-:W-:Y:S02]  /*3d80*/  @!P0 PRMT R0, R22, 0x5432, R0 ;  /* 0x0000543216008816 */ /* 0x000fe40000000000 */
        /* <DEDUP_REMOVED lines=28> */
[-C--:B------:R-:W-:Y:S02]  /*3f50*/  @!P0 FMUL.FTZ R4, R4, R5.reuse ;  /* 0x0000000504048220 */ /* 0x080fe40000410000 */
        /* <DEDUP_REMOVED lines=14> */
.L_x_168:
[----:B------:R-:W-:Y:S05]  /*4040*/  BSYNC B0 ;  /* 0x0000000000007941 */ /* 0x000fea0003800000 */
.L_x_167:
[----:B------:R-:W-:Y:S01]  /*4050*/  IADD3 R0, R100, 0x60, RZ ;  /* 0x0000006064007810 */ /* 0x000fe20007ffe0ff */
[----:B------:R-:W-:Y:S03]  /*4060*/  BSSY B0, `(.L_x_169) ;  /* 0x0000038000007945 */ /* 0x000fe60003800000 */
[----:B------:R-:W-:Y:S11]  /*4070*/  ISETP.GE.AND P0, PT, R0, c[0x0][0x1d4], PT ;  /* 0x0000750000007a0c */ /* 0x000ff60003f06270 */
[----:B------:R-:W-:Y:S02]  /*4080*/  @!UPT UIADD3 URZ, URZ, URZ, URZ ;  /* 0x0000003f3f3ff290 */ /* 0x000fe4000fffe03f */
        /* <DEDUP_REMOVED lines=53> */
.L_x_170:
[----:B------:R-:W-:Y:S05]  /*43e0*/  BSYNC B0 ;  /* 0x0000000000007941 */ /* 0x000fea0003800000 */
.L_x_169:
        /* <DEDUP_REMOVED lines=57> */
.L_x_172:
[----:B------:R-:W-:Y:S05]  /*4780*/  BSYNC B0 ;  /* 0x0000000000007941 */ /* 0x000fea0003800000 */
.L_x_171:
[----:B------:R-:W-:Y:S04]  /*4790*/  IADD3 R0, R100, 0xa0, RZ ;  /* 0x000000a064007810 */ /* 0x000fe80007ffe0ff */
        /* <DEDUP_REMOVED lines=54> */
[----:B------:R1:W-:Y:S01]  /*4b00*/  STG.E.128 [R50.64+0x140], R8 ;  /* 0x0001400832007986 */ /* 0x0003e2000c101d06 */
[----:B------:R-:W-:-:S05]  /*4b10*/  BRA `(.L_x_162) ;  /* 0x00001c7000007947 */ /* 0x000fca0003800000 */
.L_x_159:
        /* <DEDUP_REMOVED lines=37> */
[----:B------:R1:W5:Y:S04]  /*4d70*/  @!P0 LDG.E.128 R4, [R8.64] ;  /* 0x0000000608048981 */ /* 0x000368000c1e1d00 */
[----:B------:R1:W5:Y:S01]  /*4d80*/  @!P0 LDG.E.128 R32, [R2.64] ;  /* 0x0000000602208981 */ /* 0x000362000c1e1d00 */
[----:B------:R-:W-:Y:S11]  /*4d90*/  ISETP.GE.AND P0, PT, R24, c[0x0][0x27c], PT ;  /* 0x00009f0018007a0c */ /* 0x000ff60003f06270 */
[----:B------:R-:W-:Y:S02]  /*4da0*/  @!UPT UIADD3 URZ, URZ, URZ, URZ ;  /* 0x0000003f3f3ff290 */ /* 0x000fe4000fffe03f */
[----:B------:R1:W5:Y:S04]  /*4db0*/  @!P0 LDG.E.128 R16, [R8.64+0x40] ;  /* 0x0000400608108981 */ /* 0x000368000c1e1d00 */
[----:B------:R1:W5:Y:S01]  /*4dc0*/  @!P0 LDG.E.128 R48, [R2.64+0x40] ;  /* 0x0000400602308981 */ /* 0x000362000c1e1d00 */
[----:B------:R-:W-:Y:S11]  /*4dd0*/  ISETP.GE.AND P0, PT, R25, c[0x0][0x27c], PT ;  /* 0x00009f0019007a0c */ /* 0x000ff60003f06270 */
[----:B------:R-:W-:Y:S02]  /*4de0*/  @!UPT UIADD3 URZ, URZ, URZ, URZ ;  /* 0x0000003f3f3ff290 */ /* 0x000fe4000fffe03f */
[----:B------:R1:W5:Y:S04]  /*4df0*/  @!P0 LDG.E.128 R20, [R8.64+0x80] ;  /* 0x0000800608148981 */ /* 0x000368000c1e1d00 */
[----:B------:R1:W5:Y:S02]  /*4e00*/  @!P0 LDG.E.128 R52, [R2.64+0x80] ;  /* 0x0000800602348981 */ /* 0x000364000c1e1d00 */
.L_x_174:
[----:B------:R-:W-:Y:S05]  /*4e10*/  BSYNC B0 ;  /* 0x0000000000007941 */ /* 0x000fea0003800000 */
.L_x_173:
[----:B------:R-:W-:Y:S04]  /*4e20*/  IADD3 R67, P0, R154, R10, RZ ;  /* 0x0000000a9a437210 */ /* 0x000fe80007f1e0ff */
[----:B------:R-:W-:Y:S01]  /*4e30*/  IADD3.X R66, R12, R129, RZ, P0, !PT ;  /* 0x000000810c427210 */ /* 0x000fe200007fe4ff */
        /* <DEDUP_REMOVED lines=25> */
[----:B------:R-:W-:Y:S02]  /*4fd0*/  PRMT R57, R3, 0x5410, R8 ;  /* 0x0000541003397816 */ /* 0x000fe40000000008 */
[----:B------:R-:W-:Y:S01]  /*4fe0*/  PRMT R56, R2, 0x5410, R0 ;  /* 0x0000541002387816 */ /* 0x000fe20000000000 */
[----:B------:R-:W-:-:S05]  /*4ff0*/  @P0 BRA `(.L_x_176) ;  /* 0x0000077000000947 */ /* 0x000fca0003800000 */
[----:B------:R-:W-:Y:S01]  /*5000*/  ISETP.GE.AND P2, PT, R82, c[0x0][0x1d4], PT ;  /* 0x0000750052007a0c */ /* 0x000fe20003f46270 */
[----:B------:R-:W-:Y:S01]  /*5010*/  LDS.128 R12, [R110+0x6100] ;  /* 0x006100006e0c7984 */ /* 0x000fe20000000c00 */
[-C--:B------:R-:W-:Y:S01]  /*5020*/  IADD3 R0, P1, P0, R74, R67.reuse, R103 ;  /* 0x000000434a007210 */ /* 0x080fe2000783e067 */
[----:B------:R-:W-:Y:S01]  /*5030*/  IMAD.MOV.U32 R36, RZ, RZ, R32 ;  /* 0x000000ffff247224 */ /* 0x000fe200078e0020 */
[----:B------:R-:W-:Y:S01]  /*5040*/  MOV R30, R34 ;  /* 0x00000022001e7202 */ /* 0x000fe20000000f00 */
[----:B------:R-:W-:Y:S01]  /*5050*/  IMAD.MOV.U32 R9, RZ, RZ, R4 ;  /* 0x000000ffff097224 */ /* 0x000fe200078e0004 */
[-C--:B------:R-:W-:Y:S01]  /*5060*/  IADD3.X R3, R76, R66.reuse, R118, P1, P0 ;  /* 0x000000424c037210 */ /* 0x080fe20000fe0476 */
[----:B------:R-:W-:Y:S02]  /*5070*/  IMAD.MOV.U32 R38, RZ, RZ, R33 ;  /* 0x000000ffff267224 */ /* 0x000fe400078e0021 */
[----:B------:R-:W1:Y:S04]  /*5080*/  LDS.128 R44, [R120+0x6100] ;  /* 0x00610000782c7984 */ /* 0x000e680000000c00 */
[----:B------:R-:W-:Y:S04]  /*5090*/  @!P2 IADD3 R2, P1, P0, R74, R67, R82 ;  /* 0x000000434a02a210 */ /* 0x000fe8000783e052 */
[----:B------:R-:W-:Y:S02]  /*50a0*/  @!P2 IADD3.X R8, R76, R66, R113, P1, P0 ;  /* 0x000000424c08a210 */ /* 0x000fe40000fe0471 */
[C---:B------:R-:W-:Y:S04]  /*50b0*/  LEA R64, P0, R0.reuse, c[0x0][0x1c8], 0x1 ;  /* 0x0000720000407a11 */ /* 0x040fe800078008ff */
[----:B------:R-:W-:Y:S01]  /*50c0*/  LEA.HI.X R65, R0, c[0x0][0x1cc], R3, 0x1, P0 ;  /* 0x0000730000417a11 */ /* 0x000fe200000f0c03 */
[----:B------:R-:W-:Y:S01]  /*50d0*/  IMAD.MOV.U32 R3, RZ, RZ, R6 ;  /* 0x000000ffff037224 */ /* 0x000fe200078e0006 */
[C---:B------:R-:W-:Y:S04]  /*50e0*/  @!P2 LEA R62, P0, R2.reuse, c[0x0][0x1c8], 0x1 ;  /* 0x00007200023eaa11 */ /* 0x040fe800078008ff */
[----:B------:R-:W-:Y:S01]  /*50f0*/  @!P2 LEA.HI.X R63, R2, c[0x0][0x1cc], R8, 0x1, P0 ;  /* 0x00007300023faa11 */ /* 0x000fe200000f0c08 */
[----:B------:R-:W-:Y:S01]  /*5100*/  IMAD.MOV.U32 R8, RZ, RZ, R5 ;  /* 0x000000ffff087224 */ /* 0x000fe200078e0005 */
[----:B------:R-:W-:Y:S01]  /*5110*/  ISETP.GE.AND P0, PT, R100, c[0x0][0x27c], PT ;  /* 0x00009f0064007a0c */ /* 0x000fe20003f06270 */
[----:B------:R-:W-:Y:S11]  /*5120*/  IMAD.MOV.U32 R2, RZ, RZ, R7 ;  /* 0x000000ffff027224 */ /* 0x000ff600078e0007 */
[----:B------:R-:W-:Y:S01]  /*5130*/  @!UPT UIADD3 URZ, URZ, URZ, URZ ;  /* 0x0000003f3f3ff290 */ /* 0x000fe2000fffe03f */
[----:B------:R-:W-:Y:S02]  /*5140*/  @!P0 SHF.R.U64 R31, R34, 0x10, R35 ;  /* 0x00000010221f8819 */ /* 0x000fe40000001223 */
[----:B------:R-:W-:Y:S02]  /*5150*/  @!P0 SHF.R.U32.HI R0, RZ, 0x10, R7 ;  /* 0x00000010ff008819 */ /* 0x000fe40000011607 */
[----:B------:R-:W-:Y:S01]  /*5160*/  @!P0 SHF.R.U64 R37, R32, 0x10, R33 ;  /* 0x0000001020258819 */ /* 0x000fe20000001221 */
[----:B------:R-:W-:Y:S01]  /*5170*/  IMAD.MOV.U32 R32, RZ, RZ, R35 ;  /* 0x000000ffff207224 */ /* 0x000fe200078e0023 */
[----:B-1----:R-:W-:Y:S02]  /*5180*/  @!P0 LOP3.LUT R34, R45, 0xffff0000, RZ, 0xc0, !PT ;  /* 0xffff00002d228812 */ /* 0x002fe400078ec0ff */
[C---:B------:R-:W-:Y:S02]  /*5190*/  @!P0 SHF.L.U32 R40, R47.reuse, 0x10, RZ ;  /* 0x000000102f288819 */ /* 0x040fe400000006ff */
[----:B------:R-:W-:Y:S02]  /*51a0*/  @!P0 LOP3.LUT R42, R47, 0xffff0000, RZ, 0xc0, !PT ;  /* 0xffff00002f2a8812 */ /* 0x000fe400078ec0ff */
[----:B------:R-:W-:Y:S02]  /*51b0*/  @!P0 SHF.R.U64 R10, R4, 0x10, R5 ;  /* 0x00000010040a8819 */ /* 0x000fe40000001205 */
[----:B------:R-:W-:Y:S02]  /*51c0*/  @!P0 SHF.R.U32.HI R33, RZ, 0x10, R33 ;  /* 0x00000010ff218819 */ /* 0x000fe40000011621 */
[----:B------:R-:W-:Y:S02]  /*51d0*/  @!P0 SHF.R.U32.HI R29, RZ, 0x10, R35 ;  /* 0x00000010ff1d8819 */ /* 0x000fe40000011623 */
[----:B------:R-:W-:Y:S02]  /*51e0*/  @!P0 PRMT R35, R36, 0x5410, R37 ;  /* 0x0000541024238816 */ /* 0x000fe40000000025 */
[----:B------:R-:W-:Y:S02]  /*51f0*/  @!P0 SHF.L.U32 R36, R46, 0x10, RZ ;  /* 0x000000102e248819 */ /* 0x000fe400000006ff */
[----:B------:R-:W-:Y:S02]  /*5200*/  @!P0 PRMT R33, R38, 0x5410, R33 ;  /* 0x0000541026218816 */ /* 0x000fe40000000021 */
[----:B------:R-:W-:Y:S02]  /*5210*/  @!P0 LOP3.LUT R38, R46, 0xffff0000, RZ, 0xc0, !PT ;  /* 0xffff00002e268812 */ /* 0x000fe400078ec0ff */
[----:B------:R-:W-:Y:S01]  /*5220*/  @!P0 PRMT R41, R32, 0x5410, R29 ;  /* 0x0000541020298816 */ /* 0x000fe2000000001d */
[----:B------:R-:W-:Y:S01]  /*5230*/  @!P0 IMAD.U32 R32, R45, 0x10000, RZ ;  /* 0x000100002d208824 */ /* 0x000fe200078e00ff */
[----:B------:R-:W-:Y:S01]  /*5240*/  @!P0 PRMT R37, R30, 0x5410, R31 ;  /* 0x000054101e258816 */ /* 0x000fe2000000001f */
[C---:B------:R-:W-:Y:S01]  /*5250*/  @!P0 IMAD.U32 R31, R33.reuse, 0x10000, RZ ;  /* 0x00010000211f8824 */ /* 0x040fe200078e00ff */
[----:B------:R-:W-:Y:S02]  /*5260*/  @!P0 LOP3.LUT R33, R33, 0xffff0000, RZ, 0xc0, !PT ;  /* 0xffff000021218812 */ /* 0x000fe400078ec0ff */
[----:B------:R-:W-:Y:S02]  /*5270*/  @!P0 SHF.R.U32.HI R4, RZ, 0x10, R5 ;  /* 0x00000010ff048819 */ /* 0x000fe40000011605 */
[----:B------:R-:W-:Y:S02]  /*5280*/  @!P0 SHF.R.U64 R5, R6, 0x10, R7 ;  /* 0x0000001006058819 */ /* 0x000fe40000001207 */
[----:B------:R-:W-:Y:S02]  /*5290*/  @!P0 PRMT R7, R9, 0x5410, R10 ;  /* 0x0000541009078816 */ /* 0x000fe4000000000a */
[----:B------:R-:W-:Y:S02]  /*52a0*/  @!P0 SHF.L.U32 R9, R44, 0x10, RZ ;  /* 0x000000102c098819 */ /* 0x000fe400000006ff */
[----:B------:R-:W-:Y:S01]  /*52b0*/  @!P0 PRMT R10, R2, 0x5410, R0 ;  /* 0x00005410020a8816 */ /* 0x000fe20000000000 */
[----:B------:R-:W-:Y:S01]  /*52c0*/  @!P0 IMAD.U32 R0, R12, 0x10000, RZ ;  /* 0x000100000c008824 */ /* 0x000fe200078e00ff */
[----:B------:R-:W-:Y:S01]  /*52d0*/  @!P0 PRMT R6, R8, 0x5410, R4 ;  /* 0x0000541008068816 */ /* 0x000fe20000000004 */
[----:B------:R-:W-:Y:S01]  /*52e0*/  @!P0 IMAD.U32 R2, R7, 0x10000, RZ ;  /* 0x0001000007028824 */ /* 0x000fe200078e00ff */
[----:B------:R-:W-:Y:S01]  /*52f0*/  @!P0 PRMT R8, R3, 0x5410, R5 ;  /* 0x0000541003088816 */ /* 0x000fe20000000005 */
[----:B------:R-:W-:Y:S01]  /*5300*/  @!P0 IMAD.U32 R5, R35, 0x10000, RZ ;  /* 0x0001000023058824 */ /* 0x000fe200078e00ff */
[----:B------:R-:W-:Y:S01]  /*5310*/  @!P0 SHF.L.U32 R3, R13, 0x10, RZ ;  /* 0x000000100d038819 */ /* 0x000fe200000006ff */
[C---:B------:R-:W-:Y:S01]  /*5320*/  @!P0 IMAD.U32 R4, R6.reuse, 0x10000, RZ ;  /* 0x0001000006048824 */ /* 0x040fe200078e00ff */
[----:B------:R-:W-:Y:S01]  /*5330*/  @!P0 LOP3.LUT R6, R6, 0xffff0000, RZ, 0xc0, !PT ;  /* 0xffff000006068812 */ /* 0x000fe200078ec0ff */
[C---:B------:R-:W-:Y:S01]  /*5340*/  @!P0 FMUL.FTZ R29, R0.reuse, R5 ;  /* 0x00000005001d8220 */ /* 0x040fe20000410000 */
[----:B------:R-:W-:Y:S01]  /*5350*/  @!P0 LOP3.LUT R7, R7, 0xffff0000, RZ, 0xc0, !PT ;  /* 0xffff000007078812 */ /* 0x000fe200078ec0ff */
[-C--:B------:R-:W-:Y:S02]  /*5360*/  @!P0 FMUL.FTZ R0, R0, R2.reuse ;  /* 0x0000000200008220 */ /* 0x080fe40000410000 */
[----:B------:R-:W-:Y:S02]  /*5370*/  @!P0 FMUL.FTZ R30, R3, R31 ;  /* 0x0000001f031e8220 */ /* 0x000fe40000410000 */
[----:B------:R-:W-:Y:S01]  /*5380*/  @!P0 FFMA.FTZ R73, R9, R2, -R29 ;  /* 0x0000000209498223 */ /* 0x000fe2000001081d */
[----:B------:R-:W-:Y:S01]  /*5390*/  @!P0 LOP3.LUT R2, R13, 0xffff0000, RZ, 0xc0, !PT ;  /* 0xffff00000d028812 */ /* 0x000fe200078ec0ff */
[----:B------:R-:W-:Y:S01]  /*53a0*/  @!P0 FFMA.FTZ R0, R5, R9, R0 ;  /* 0x0000000905008223 */ /* 0x000fe20000010000 */
[----:B------:R-:W-:Y:S01]  /*53b0*/  @!P0 LOP3.LUT R5, R12, 0xffff0000, RZ, 0xc0, !PT ;  /* 0xffff00000c058812 */ /* 0x000fe200078ec0ff */
[-C--:B------:R-:W-:Y:S01]  /*53c0*/  @!P0 FFMA.FTZ R72, R32, R4.reuse, -R30 ;  /* 0x0000000420488223 */ /* 0x080fe2000001081e */
[----:B------:R-:W-:Y:S01]  /*53d0*/  @!P0 LOP3.LUT R30, R44, 0xffff0000, RZ, 0xc0, !PT ;  /* 0xffff00002c1e8812 */ /* 0x000fe200078ec0ff */
[C---:B------:R-:W-:Y:S01]  /*53e0*/  @!P0 FMUL.FTZ R9, R2.reuse, R33 ;  /* 0x0000002102098220 */ /* 0x040fe20000410000 */
[----:B------:R-:W-:Y:S01]  /*53f0*/  @!P0 LOP3.LUT R29, R35, 0xffff0000, RZ, 0xc0, !PT ;  /* 0xffff0000231d8812 */ /* 0x000fe200078ec0ff */
[----:B------:R-:W-:Y:S02]  /*5400*/  @!P0 FMUL.FTZ R3, R3, R4 ;  /* 0x0000000403038220 */ /* 0x000fe40000410000 */
[-C--:B------:R-:W-:Y:S02]  /*5410*/  @!P0 FMUL.FTZ R4, R2, R6.reuse ;  /* 0x0000000602048220 */ /* 0x080fe40000410000 */
[----:B------:R-:W-:Y:S02]  /*5420*/  @!P0 FMUL.FTZ R35, R5, R29 ;  /* 0x0000001d05238220 */ /* 0x000fe40000410000 */
[----:B------:R-:W-:Y:S01]  /*5430*/  @!P0 FFMA.FTZ R71, R34, R6, -R9 ;  /* 0x0000000622478223 */ /* 0x000fe20000010809 */
[----:B------:R-:W-:Y:S01]  /*5440*/  @!P0 LOP3.LUT R6, R14, 0xffff0000, RZ, 0xc0, !PT ;  /* 0xffff00000e068812 */ /* 0x000fe200078ec0ff */
[-C--:B------:R-:W-:Y:S02]  /*5450*/  @!P0 FFMA.FTZ R70, R30, R7.reuse, -R35 ;  /* 0x000000071e468223 */ /* 0x080fe40000010823 */
[C---:B------:R-:W-:Y:S01]  /*5460*/  @!P0 IMAD.U32 R35, R37.reuse, 0x10000, RZ ;  /* 0x0001000025238824 */ /* 0x040fe200078e00ff */
[----:B------:R-:W-:Y:S01]  /*5470*/  @!P0 LOP3.LUT R37, R37, 0xffff0000, RZ, 0xc0, !PT ;  /* 0xffff000025258812 */ /* 0x000fe200078ec0ff */
[----:B------:R-:W-:Y:S02]  /*5480*/  @!P0 FMUL.FTZ R2, R5, R7 ;  /* 0x0000000705028220 */ /* 0x000fe40000410000 */
[----:B------:R-:W-:Y:S02]  /*5490*/  @!P0 IMAD.U32 R5, R14, 0x10000, RZ ;  /* 0x000100000e058824 */ /* 0x000fe400078e00ff */
[C---:B------:R-:W-:Y:S01]  /*54a0*/  @!P0 IMAD.U32 R7, R8.reuse, 0x10000, RZ ;  /* 0x0001000008078824 */ /* 0x040fe200078e00ff */
[----:B------:R-:W-:Y:S01]  /*54b0*/  @!P0 LOP3.LUT R8, R8, 0xffff0000, RZ, 0xc0, !PT ;  /* 0xffff000008088812 */ /* 0x000fe200078ec0ff */
[C---:B------:R-:W-:Y:S02]  /*54c0*/  @!P0 FMUL.FTZ R39, R6.reuse, R37 ;  /* 0x0000002506278220 */ /* 0x040fe40000410000 */
[----:B------:R-:W-:Y:S02]  /*54d0*/  @!P0 FMUL.FTZ R9, R5, R35 ;  /* 0x0000002305098220 */ /* 0x000fe40000410000 */
[-C--:B------:R-:W-:Y:S02]  /*54e0*/  @!P0 FMUL.FTZ R6, R6, R8.reuse ;  /* 0x0000000806068220 */ /* 0x080fe40000410000 */
[----:B------:R-:W-:Y:S01]  /*54f0*/  @!P0 FFMA.FTZ R68, R38, R8, -R39 ;  /* 0x0000000826448223 */ /* 0x000fe20000010827 */
[----:B------:R-:W-:Y:S01]  /*5500*/  @!P0 LOP3.LUT R8, R15, 0xffff0000, RZ, 0xc0, !PT ;  /* 0xffff00000f088812 */ /* 0x000fe200078ec0ff */
[C---:B------:R-:W-:Y:S01]  /*5510*/  @!P0 IMAD.U32 R39, R41.reuse, 0x10000, RZ ;  /* 0x0001000029278824 */ /* 0x040fe200078e00ff */
[----:B------:R-:W-:Y:S01]  /*5520*/  @!P0 LOP3.LUT R41, R41, 0xffff0000, RZ, 0xc0, !PT ;  /* 0xffff000029298812 */ /* 0x000fe200078ec0ff */
[-C--:B------:R-:W-:Y:S02]  /*5530*/  @!P0 FMUL.FTZ R5, R5, R7.reuse ;  /* 0x0000000705058220 */ /* 0x080fe40000410000 */
[----:B------:R-:W-:Y:S02]  /*5540*/  @!P0 FFMA.FTZ R69, R36, R7, -R9 ;  /* 0x0000000724458223 */ /* 0x000fe40000010809 */
[----:B------:R-:W-:Y:S02]  /*5550*/  @!P0 IMAD.U32 R7, R15, 0x10000, RZ ;  /* 0x000100000f078824 */ /* 0x000fe400078e00ff */
[C---:B------:R-:W-:Y:S01]  /*5560*/  @!P0 IMAD.U32 R9, R10.reuse, 0x10000, RZ ;  /* 0x000100000a098824 */ /* 0x040fe200078e00ff */
[----:B------:R-:W-:Y:S01]  /*5570*/  @!P0 LOP3.LUT R10, R10, 0xffff0000, RZ, 0xc0, !PT ;  /* 0xffff00000a0a8812 */ /* 0x000fe200078ec0ff */
[----:B------:R-:W-:Y:S01]  /*5580*/  @!P0 FFMA.FTZ R2, R29, R30, R2 ;  /* 0x0000001e1d028223 */ /* 0x000fe20000010002 */
[----:B------:R-:W-:Y:S01]  /*5590*/  @!P0 F2FP.BF16.PACK_AB R29, R68, R69 ;  /* 0x00000045441d823e */ /* 0x000fe200000010ff */
[----:B------:R-:W-:Y:S02]  /*55a0*/  @!P0 FMUL.FTZ R43, R7, R39 ;  /* 0x00000027072b8220 */ /* 0x000fe40000410000 */
[----:B------:R-:W-:Y:S02]  /*55b0*/  @!P0 FMUL.FTZ R61, R8, R41 ;  /* 0x00000029083d8220 */ /* 0x000fe40000410000 */
[----:B------:R-:W-:Y:S02]  /*55c0*/  @!P0 FFMA.FTZ R3, R31, R32, R3 ;  /* 0x000000201f038223 */ /* 0x000fe40000010003 */
[----:B------:R-:W-:Y:S02]  /*55d0*/  @!P0 FFMA.FTZ R4, R33, R34, R4 ;  /* 0x0000002221048223 */ /* 0x000fe40000010004 */
[----:B------:R-:W-:Y:S02]  /*55e0*/  @!P0 FFMA.FTZ R43, R40, R9, -R43 ;  /* 0x00000009282b8223 */ /* 0x000fe4000001082b */
[----:B------:R-:W-:Y:S01]  /*55f0*/  @!P0 FFMA.FTZ R61, R42, R10, -R61 ;  /* 0x0000000a2a3d8223 */ /* 0x000fe2000001083d */
[----:B------:R-:W-:Y:S01]  /*5600*/  @!P0 F2FP.BF16.PACK_AB R3, R4, R3 ;  /* 0x000000030403823e */ /* 0x000fe200000010ff */
[----:B------:R-:W-:Y:S01]  /*5610*/  @!P0 FMUL.FTZ R7, R7, R9 ;  /* 0x0000000907078220 */ /* 0x000fe20000410000 */
[----:B------:R-:W-:Y:S01]  /*5620*/  @!P0 F2FP.BF16.PACK_AB R9, R70, R73 ;  /* 0x000000494609823e */ /* 0x000fe200000010ff */
[----:B------:R-:W-:Y:S01]  /*5630*/  @!P0 FFMA.FTZ R5, R35, R36, R5 ;  /* 0x0000002423058223 */ /* 0x000fe20000010005 */
[----:B------:R-:W-:Y:S01]  /*5640*/  @!P0 F2FP.BF16.PACK_AB R30, R61, R43 ;  /* 0x0000002b3d1e823e */ /* 0x000fe200000010ff */
[----:B------:R-:W-:Y:S01]  /*5650*/  @!P0 FMUL.FTZ R8, R8, R10 ;  /* 0x0000000a08088220 */ /* 0x000fe20000410000 */
[----:B------:R-:W-:Y:S01]  /*5660*/  @!P0 F2FP.BF16.PACK_AB R10, R71, R72 ;  /* 0x00000048470a823e */ /* 0x000fe200000010ff */
[----:B------:R-:W-:Y:S01]  /*5670*/  @!P0 FFMA.FTZ R6, R37, R38, R6 ;  /* 0x0000002625068223 */ /* 0x000fe20000010006 */
[----:B------:R-:W-:Y:S01]  /*5680*/  @!P0 MOV R44, R9 ;  /* 0x00000009002c8202 */ /* 0x000fe20000000f00 */
[----:B------:R-:W-:Y:S01]  /*5690*/  @!P0 FFMA.FTZ R7, R39, R40, R7 ;  /* 0x0000002827078223 */ /* 0x000fe20000010007 */
[----:B------:R-:W-:Y:S01]  /*56a0*/  @!P0 MOV R47, R30 ;  /* 0x0000001e002f8202 */ /* 0x000fe20000000f00 */
[----:B------:R-:W-:Y:S01]  /*56b0*/  @!P0 FFMA.FTZ R8, R41, R42, R8 ;  /* 0x0000002a29088223 */ /* 0x000fe20000010008 */
[----:B------:R-:W-:Y:S01]  /*56c0*/  @!P0 F2FP.BF16.PACK_AB R9, R2, R0 ;  /* 0x000000000209823e */ /* 0x000fe200000010ff */
[----:B------:R-:W-:Y:S01]  /*56d0*/  @!P0 IMAD.MOV.U32 R45, RZ, RZ, R10 ;  /* 0x000000ffff2d8224 */ /* 0x000fe200078e000a */
[----:B------:R-:W-:Y:S01]  /*56e0*/  @!P0 F2FP.BF16.PACK_AB R2, R6, R5 ;  /* 0x000000050602823e */ /* 0x000fe200000010ff */
[----:B------:R-:W-:Y:S01]  /*56f0*/  @!P0 IMAD.MOV.U32 R46, RZ, RZ, R29 ;  /* 0x000000ffff2e8224 */ /* 0x000fe200078e001d */
[----:B------:R-:W-:Y:S01]  /*5700*/  @!P0 F2FP.BF16.PACK_AB R0, R8, R7 ;  /* 0x000000070800823e */ /* 0x000fe200000010ff */
[----:B------:R-:W-:Y:S01]  /*5710*/  @!P0 IMAD.MOV.U32 R12, RZ, RZ, R9 ;  /* 0x000000ffff0c8224 */ /* 0x000fe200078e0009 */
[----:B------:R-:W-:Y:S01]  /*5720*/  @!P0 MOV R14, R2 ;  /* 0x00000002000e8202 */ /* 0x000fe20000000f00 */
[----:B------:R-:W-:Y:S01]  /*5730*/  @!P0 IMAD.MOV.U32 R13, RZ, RZ, R3 ;  /* 0x000000ffff0d8224 */ /* 0x000fe200078e0003 */
[----:B------:R1:W-:Y:S01]  /*5740*/  STG.E.128 [R64.64], R44 ;  /* 0x0000002c40007986 */ /* 0x0003e2000c101d06 */
[----:B------:R-:W-:Y:S07]  /*5750*/  @!P0 IMAD.MOV.U32 R15, RZ, RZ, R0 ;  /* 0x000000ffff0f8224 */ /* 0x000fee00078e0000 */
[----:B------:R1:W-:Y:S02]  /*5760*/  @!P2 STG.E.128 [R62.64], R12 ;  /* 0x0000000c3e00a986 */ /* 0x0003e4000c101d06 */
.L_x_176:
[----:B------:R-:W-:Y:S05]  /*5770*/  BSYNC B0 ;  /* 0x0000000000007941 */ /* 0x000fea0003800000 */
.L_x_175:
[----:B------:R-:W-:Y:S01]  /*5780*/  ISETP.GE.AND P0, PT, R24, c[0x0][0x1d4], PT ;  /* 0x0000750018007a0c */ /* 0x000fe20003f06270 */
[----:B------:R-:W-:Y:S01]  /*5790*/  @!UPT UIADD3 URZ, URZ, URZ, URZ ;  /* 0x0000003f3f3ff290 */ /* 0x000fe2000fffe03f */
[----:B------:R-:W-:Y:S11]  /*57a0*/  BSSY B0, `(.L_x_177) ;  /* 0x0000071000007945 */ /* 0x000ff60003800000 */
[----:B------:R-:W-:-:S05]  /*57b0*/  @P0 BRA `(.L_x_178) ;  /* 0x000006f000000947 */ /* 0x000fca0003800000 */
[----:B------:R-:W-:Y:S01]  /*57c0*/  ISETP.GE.AND P2, PT, R79, c[0x0][0x1d4], PT ;  /* 0x000075004f007a0c */ /* 0x000fe20003f46270 */
[----:B-1----:R-:W-:Y:S01]  /*57d0*/  LDS.128 R12, [R109+0x6100] ;  /* 0x006100006d0c7984 */ /* 0x002fe20000000c00 */
[-C--:B------:R-:W-:Y:S04]  /*57e0*/  IADD3 R0, P1, P0, R74, R67.reuse, R102 ;  /* 0x000000434a007210 */ /* 0x080fe8000783e066 */
[-C--:B------:R-:W-:Y:S03]  /*57f0*/  IADD3.X R3, R76, R66.reuse, R117, P1, P0 ;  /* 0x000000424c037210 */ /* 0x080fe60000fe0475 */
[----:B------:R-:W1:Y:S04]  /*5800*/  LDS.128 R40, [R119+0x6100] ;  /* 0x0061000077287984 */ /* 0x000e680000000c00 */
[----:B------:R-:W-:Y:S04]  /*5810*/  @!P2 IADD3 R2, P1, P0, R74, R67, R79 ;  /* 0x000000434a02a210 */ /* 0x000fe8000783e04f */
[----:B------:R-:W-:Y:S02]  /*5820*/  @!P2 IADD3.X R4, R76, R66, R112, P1, P0 ;  /* 0x000000424c04a210 */ /* 0x000fe40000fe0470 */
[C---:B------:R-:W-:Y:S04]  /*5830*/  LEA R46, P0, R0.reuse, c[0x0][0x1c8], 0x1 ;  /* 0x00007200002e7a11 */ /* 0x040fe800078008ff */
[----:B------:R-:W-:Y:S02]  /*5840*/  LEA.HI.X R47, R0, c[0x0][0x1cc], R3, 0x1, P0 ;  /* 0x00007300002f7a11 */ /* 0x000fe400000f0c03 */
[C---:B------:R-:W-:Y:S04]  /*5850*/  @!P2 LEA R44, P0, R2.reuse, c[0x0][0x1c8], 0x1 ;  /* 0x00007200022caa11 */ /* 0x040fe800078008ff */
[----:B------:R-:W-:Y:S02]  /*5860*/  @!P2 LEA.HI.X R45, R2, c[0x0][0x1cc], R4, 0x1, P0 ;  /* 0x00007300022daa11 */ /* 0x000fe400000f0c04 */
[----:B------:R-:W-:Y:S11]  /*5870*/  ISETP.GE.AND P0, PT, R24, c[0x0][0x27c], PT ;  /* 0x00009f0018007a0c */ /* 0x000ff60003f06270 */
[----:B------:R-:W-:Y:S02]  /*5880*/  @!UPT UIADD3 URZ, URZ, URZ, URZ ;  /* 0x0000003f3f3ff290 */ /* 0x000fe4000fffe03f */
[----:B------:R-:W-:Y:S02]  /*5890*/  @!P0 SHF.R.U32.HI R3, RZ, 0x10, R17 ;  /* 0x00000010ff038819 */ /* 0x000fe40000011611 */
[----:B------:R-:W-:Y:S02]  /*58a0*/  @!P0 SHF.R.U64 R2, R18, 0x10, R19 ;  /* 0x0000001012028819 */ /* 0x000fe40000001213 */
[----:B------:R-:W-:Y:S01]  /*58b0*/  @!P0 SHF.R.U64 R5, R48, 0x10, R49 ;  /* 0x0000001030058819 */ /* 0x000fe20000001231 */
[----:B-1----:R-:W-:Y:S01]  /*58c0*/  @!P0 IMAD.U32 R10, R40, 0x10000, RZ ;  /* 0x00010000280a8824 */ /* 0x002fe200078e00ff */
[C---:B------:R-:W-:Y:S01]  /*58d0*/  @!P0 LOP3.LUT R36, R43.reuse, 0xffff0000, RZ, 0xc0, !PT ;  /* 0xffff00002b248812 */ /* 0x040fe200078ec0ff */
[----:B------:R-:W-:Y:S01]  /*58e0*/  @!P0 IMAD.U32 R34, R43, 0x10000, RZ ;  /* 0x000100002b228824 */ /* 0x000fe200078e00ff */
[C---:B------:R-:W-:Y:S01]  /*58f0*/  @!P0 LOP3.LUT R32, R42.reuse, 0xffff0000, RZ, 0xc0, !PT ;  /* 0xffff00002a208812 */ /* 0x040fe200078ec0ff */
[----:B------:R-:W-:Y:S01]  /*5900*/  @!P0 IMAD.U32 R30, R42, 0x10000, RZ ;  /* 0x000100002a1e8824 */ /* 0x000fe200078e00ff */
[----:B------:R-:W-:Y:S01]  /*5910*/  @!P0 PRMT R9, R26, 0x5432, R2 ;  /* 0x000054321a098816 */ /* 0x000fe20000000002 */
[----:B------:R-:W-:Y:S01]  /*5920*/  @!P0 IMAD.U32 R2, R12, 0x10000, RZ ;  /* 0x000100000c028824 */ /* 0x000fe200078e00ff */
[----:B------:R-:W-:Y:S02]  /*5930*/  @!P0 SHF.R.U64 R0, R16, 0x10, R17 ;  /* 0x0000001010008819 */ /* 0x000fe40000001211 */
[----:B------:R-:W-:Y:S02]  /*5940*/  @!P0 PRMT R16, R56, 0x5410, R5 ;  /* 0x0000541038108816 */ /* 0x000fe40000000005 */
[C---:B------:R-:W-:Y:S02]  /*5950*/  @!P0 PRMT R5, R11.reuse, 0x5410, R3 ;  /* 0x000054100b058816 */ /* 0x040fe40000000003 */
[----:B------:R-:W-:Y:S02]  /*5960*/  @!P0 LOP3.LUT R3, R12, 0xffff0000, RZ, 0xc0, !PT ;  /* 0xffff00000c038812 */ /* 0x000fe400078ec0ff */
[----:B------:R-:W-:Y:S02]  /*5970*/  @!P0 SHF.R.U32.HI R8, RZ, 0x10, R51 ;  /* 0x00000010ff088819 */ /* 0x000fe40000011633 */
[----:B------:R-:W-:Y:S02]  /*5980*/  @!P0 SHF.R.U32.HI R6, RZ, 0x10, R49 ;  /* 0x00000010ff068819 */ /* 0x000fe40000011631 */
[----:B------:R-:W-:Y:S02]  /*5990*/  @!P0 SHF.R.U32.HI R4, RZ, 0x10, R19 ;  /* 0x00000010ff048819 */ /* 0x000fe40000011613 */
[----:B------:R-:W-:Y:S02]  /*59a0*/  @!P0 PRMT R0, R11, 0x5432, R0 ;  /* 0x000054320b008816 */ /* 0x000fe40000000000 */
[----:B------:R-:W-:Y:S02]  /*59b0*/  @!P0 LOP3.LUT R11, R16, 0xffff0000, RZ, 0xc0, !PT ;  /* 0xffff0000100b8812 */ /* 0x000fe400078ec0ff */
[----:B------:R-:W-:Y:S02]  /*59c0*/  @!P0 SHF.R.U64 R7, R50, 0x10, R51 ;  /* 0x0000001032078819 */ /* 0x000fe40000001233 */
[----:B------:R-:W-:Y:S01]  /*59d0*/  @!P0 PRMT R29, R57, 0x5410, R8 ;  /* 0x00005410391d8816 */ /* 0x000fe20000000008 */
[----:B------:R-:W-:Y:S01]  /*59e0*/  @!P0 IMAD.U32 R8, R16, 0x10000, RZ ;  /* 0x0001000010088824 */ /* 0x000fe200078e00ff */
[----:B------:R-:W-:Y:S01]  /*59f0*/  @!P0 LOP3.LUT R16, R40, 0xffff0000, RZ, 0xc0, !PT ;  /* 0xffff000028108812 */ /* 0x000fe200078ec0ff */
[----:B------:R-:W-:Y:S01]  /*5a00*/  @!P0 FMUL.FTZ R18, R3, R11 ;  /* 0x0000000b03128220 */ /* 0x000fe20000410000 */
[----:B------:R-:W-:Y:S01]  /*5a10*/  @!P0 PRMT R19, R56, 0x5432, R6 ;  /* 0x0000543238138816 */ /* 0x000fe20000000006 */
[----:B------:R-:W-:Y:S01]  /*5a20*/  @!P0 FMUL.FTZ R17, R2, R8 ;  /* 0x0000000802118220 */ /* 0x000fe20000410000 */
[----:B------:R-:W-:Y:S01]  /*5a30*/  @!P0 PRMT R6, R26, 0x5410, R4 ;  /* 0x000054101a068816 */ /* 0x000fe20000000004 */
[----:B------:R-:W-:Y:S01]  /*5a40*/  @!P0 IMAD.U32 R33, R29, 0x10000, RZ ;  /* 0x000100001d218824 */ /* 0x000fe200078e00ff */
[----:B------:R-:W-:Y:S02]  /*5a50*/  @!P0 LOP3.LUT R26, R41, 0xffff0000, RZ, 0xc0, !PT ;  /* 0xffff0000291a8812 */ /* 0x000fe400078ec0ff */
[C---:B------:R-:W-:Y:S02]  /*5a60*/  @!P0 LOP3.LUT R4, R0.reuse, 0xffff0000, RZ, 0xc0, !PT ;  /* 0xffff000000048812 */ /* 0x040fe400078ec0ff */
[----:B------:R-:W-:Y:S02]  /*5a70*/  @!P0 LOP3.LUT R35, R29, 0xffff0000, RZ, 0xc0, !PT ;  /* 0xffff00001d238812 */ /* 0x000fe400078ec0ff */
[----:B------:R-:W-:Y:S01]  /*5a80*/  @!P0 PRMT R31, R57, 0x5432, R7 ;  /* 0x00005432391f8816 */ /* 0x000fe20000000007 */
[----:B------:R-:W-:Y:S02]  /*5a90*/  @!P0 IMAD.U32 R7, R0, 0x10000, RZ ;  /* 0x0001000000078824 */ /* 0x000fe400078e00ff */
[-C--:B------:R-:W-:Y:S02]  /*5aa0*/  @!P0 FFMA.FTZ R51, R16, R4.reuse, -R18 ;  /* 0x0000000410338223 */ /* 0x080fe40000010812 */
[-C--:B------:R-:W-:Y:S02]  /*5ab0*/  @!P0 FMUL.FTZ R0, R2, R7.reuse ;  /* 0x0000000702008220 */ /* 0x080fe40000410000 */
[----:B------:R-:W-:Y:S01]  /*5ac0*/  @!P0 FFMA.FTZ R56, R10, R7, -R17 ;  /* 0x000000070a388223 */ /* 0x000fe20000010811 */
[----:B------:R-:W-:Y:S01]  /*5ad0*/  @!P0 SHF.L.U32 R17, R19, 0x10, RZ ;  /* 0x0000001013118819 */ /* 0x000fe200000006ff */
[----:B------:R-:W-:Y:S01]  /*5ae0*/  @!P0 FMUL.FTZ R2, R3, R4 ;  /* 0x0000000403028220 */ /* 0x000fe20000410000 */
[C---:B------:R-:W-:Y:S01]  /*5af0*/  @!P0 LOP3.LUT R4, R13.reuse, 0xffff0000, RZ, 0xc0, !PT ;  /* 0xffff00000d048812 */ /* 0x040fe200078ec0ff */
[----:B------:R-:W-:Y:S01]  /*5b00*/  @!P0 IMAD.U32 R3, R13, 0x10000, RZ ;  /* 0x000100000d038824 */ /* 0x000fe200078e00ff */
[----:B------:R-:W-:Y:S01]  /*5b10*/  @!P0 LOP3.LUT R19, R19, 0xffff0000, RZ, 0xc0, !PT ;  /* 0xffff000013138812 */ /* 0x000fe200078ec0ff */
[C---:B------:R-:W-:Y:S01]  /*5b20*/  @!P0 IMAD.U32 R7, R5.reuse, 0x10000, RZ ;  /* 0x0001000005078824 */ /* 0x040fe200078e00ff */
[----:B------:R-:W-:Y:S01]  /*5b30*/  @!P0 LOP3.LUT R5, R5, 0xffff0000, RZ, 0xc0, !PT ;  /* 0xffff000005058812 */ /* 0x000fe200078ec0ff */
[----:B------:R-:W-:Y:S02]  /*5b40*/  @!P0 FFMA.FTZ R0, R8, R10, R0 ;  /* 0x0000000a08008223 */ /* 0x000fe40000010000 */
[C---:B------:R-:W-:Y:S02]  /*5b50*/  @!P0 FMUL.FTZ R10, R4.reuse, R19 ;  /* 0x00000013040a8220 */ /* 0x040fe40000410000 */
[----:B------:R-:W-:Y:S02]  /*5b60*/  @!P0 IMAD.U32 R18, R41, 0x10000, RZ ;  /* 0x0001000029128824 */ /* 0x000fe400078e00ff */
[----:B------:R-:W-:Y:S02]  /*5b70*/  @!P0 FMUL.FTZ R8, R3, R17 ;  /* 0x0000001103088220 */ /* 0x000fe40000410000 */
[-C--:B------:R-:W-:Y:S02]  /*5b80*/  @!P0 FMUL.FTZ R4, R4, R5.reuse ;  /* 0x0000000504048220 */ /* 0x080fe40000410000 */
[----:B------:R-:W-:Y:S01]  /*5b90*/  @!P0 FFMA.FTZ R49, R26, R5, -R10 ;  /* 0x000000051a318223 */ /* 0x000fe2000001080a */
[----:B------:R-:W-:Y:S01]  /*5ba0*/  @!P0 LOP3.LUT R5, R15, 0xffff0000, RZ, 0xc0, !PT ;  /* 0xffff00000f058812 */ /* 0x000fe200078ec0ff */
[-C--:B------:R-:W-:Y:S02]  /*5bb0*/  @!P0 FMUL.FTZ R3, R3, R7.reuse ;  /* 0x0000000703038220 */ /* 0x080fe40000410000 */
[----:B------:R-:W-:Y:S01]  /*5bc0*/  @!P0 FFMA.FTZ R50, R18, R7, -R8 ;  /* 0x0000000712328223 */ /* 0x000fe20000010808 */
[C---:B------:R-:W-:Y:S01]  /*5bd0*/  @!P0 SHF.L.U32 R8, R6.reuse, 0x10, RZ ;  /* 0x0000001006088819 */ /* 0x040fe200000006ff */
[----:B------:R-:W-:Y:S01]  /*5be0*/  @!P0 IMAD.U32 R7, R15, 0x10000, RZ ;  /* 0x000100000f078824 */ /* 0x000fe200078e00ff */
[----:B------:R-:W-:Y:S01]  /*5bf0*/  @!P0 LOP3.LUT R6, R6, 0xffff0000, RZ, 0xc0, !PT ;  /* 0xffff000006068812 */ /* 0x000fe200078ec0ff */
[----:B------:R-:W-:Y:S02]  /*5c00*/  @!P0 FMUL.FTZ R29, R5, R35 ;  /* 0x00000023051d8220 */ /* 0x000fe40000410000 */
[C---:B------:R-:W-:Y:S02]  /*5c10*/  @!P0 FMUL.FTZ R10, R7.reuse, R33 ;  /* 0x00000021070a8220 */ /* 0x040fe40000410000 */
[-C--:B------:R-:W-:Y:S02]  /*5c20*/  @!P0 FMUL.FTZ R7, R7, R8.reuse ;  /* 0x0000000807078220 */ /* 0x080fe40000410000 */
[----:B------:R-:W-:Y:S02]  /*5c30*/  @!P0 FFMA.FTZ R48, R34, R8, -R10 ;  /* 0x0000000822308223 */ /* 0x000fe4000001080a */
[-C--:B------:R-:W-:Y:S02]  /*5c40*/  @!P0 FMUL.FTZ R8, R5, R6.reuse ;  /* 0x0000000605088220 */ /* 0x080fe40000410000 */
[----:B------:R-:W-:Y:S01]  /*5c50*/  @!P0 FFMA.FTZ R39, R36, R6, -R29 ;  /* 0x0000000624278223 */ /* 0x000fe2000001081d */
[C---:B------:R-:W-:Y:S01]  /*5c60*/  @!P0 LOP3.LUT R6, R14.reuse, 0xffff0000, RZ, 0xc0, !PT ;  /* 0xffff00000e068812 */ /* 0x040fe200078ec0ff */
[C---:B------:R-:W-:Y:S01]  /*5c70*/  @!P0 IMAD.U32 R29, R31.reuse, 0x10000, RZ ;  /* 0x000100001f1d8824 */ /* 0x040fe200078e00ff */
[----:B------:R-:W-:Y:S01]  /*5c80*/  @!P0 LOP3.LUT R31, R31, 0xffff0000, RZ, 0xc0, !PT ;  /* 0xffff00001f1f8812 */ /* 0x000fe200078ec0ff */
[----:B------:R-:W-:Y:S02]  /*5c90*/  @!P0 IMAD.U32 R5, R14, 0x10000, RZ ;  /* 0x000100000e058824 */ /* 0x000fe400078e00ff */
[C---:B------:R-:W-:Y:S01]  /*5ca0*/  @!P0 IMAD.U32 R10, R9.reuse, 0x10000, RZ ;  /* 0x00010000090a8824 */ /* 0x040fe200078e00ff */
[----:B------:R-:W-:Y:S01]  /*5cb0*/  @!P0 LOP3.LUT R9, R9, 0xffff0000, RZ, 0xc0, !PT ;  /* 0xffff000009098812 */ /* 0x000fe200078ec0ff */
[----:B------:R-:W-:Y:S02]  /*5cc0*/  @!P0 FMUL.FTZ R37, R5, R29 ;  /* 0x0000001d05258220 */ /* 0x000fe40000410000 */
[----:B------:R-:W-:Y:S02]  /*5cd0*/  @!P0 FMUL.FTZ R38, R6, R31 ;  /* 0x0000001f06268220 */ /* 0x000fe40000410000 */
[----:B------:R-:W-:Y:S01]  /*5ce0*/  @!P0 FFMA.FTZ R2, R11, R16, R2 ;  /* 0x000000100b028223 */ /* 0x000fe20000010002 */
[----:B------:R-:W-:Y:S01]  /*5cf0*/  @!P0 F2FP.BF16.PACK_AB R16, R39, R48 ;  /* 0x000000302710823e */ /* 0x000fe200000010ff */
[----:B------:R-:W-:Y:S02]  /*5d00*/  @!P0 FMUL.FTZ R5, R5, R10 ;  /* 0x0000000a05058220 */ /* 0x000fe40000410000 */
[----:B------:R-:W-:Y:S02]  /*5d10*/  @!P0 FFMA.FTZ R3, R17, R18, R3 ;  /* 0x0000001211038223 */ /* 0x000fe40000010003 */
[----:B------:R-:W-:Y:S01]  /*5d20*/  @!P0 FFMA.FTZ R37, R30, R10, -R37 ;  /* 0x0000000a1e258223 */ /* 0x000fe20000010825 */
[----:B------:R-:W-:Y:S01]  /*5d30*/  @!P0 F2FP.BF16.PACK_AB R10, R49, R50 ;  /* 0x00000032310a823e */ /* 0x000fe200000010ff */
[-C--:B------:R-:W-:Y:S02]  /*5d40*/  @!P0 FMUL.FTZ R6, R6, R9.reuse ;  /* 0x0000000906068220 */ /* 0x080fe40000410000 */
[----:B------:R-:W-:Y:S01]  /*5d50*/  @!P0 FFMA.FTZ R38, R32, R9, -R38 ;  /* 0x0000000920268223 */ /* 0x000fe20000010826 */
[----:B------:R-:W-:Y:S01]  /*5d60*/  @!P0 F2FP.BF16.PACK_AB R9, R51, R56 ;  /* 0x000000383309823e */ /* 0x000fe200000010ff */
[----:B------:R-:W-:Y:S02]  /*5d70*/  @!P0 FFMA.FTZ R4, R19, R26, R4 ;  /* 0x0000001a13048223 */ /* 0x000fe40000010004 */
[----:B------:R-:W-:Y:S01]  /*5d80*/  @!P0 FFMA.FTZ R5, R29, R30, R5 ;  /* 0x0000001e1d058223 */ /* 0x000fe20000010005 */
[----:B------:R-:W-:Y:S01]  /*5d90*/  @!P0 MOV R40, R9 ;  /* 0x0000000900288202 */ /* 0x000fe20000000f00 */
[----:B------:R-:W-:Y:S01]  /*5da0*/  @!P0 FFMA.FTZ R6, R31, R32, R6 ;  /* 0x000000201f068223 */ /* 0x000fe20000010006 */
[----:B------:R-:W-:Y:S01]  /*5db0*/  @!P0 F2FP.BF16.PACK_AB R11, R38, R37 ;  /* 0x00000025260b823e */ /* 0x000fe200000010ff */
[----:B------:R-:W-:Y:S01]  /*5dc0*/  @!P0 FFMA.FTZ R7, R33, R34, R7 ;  /* 0x0000002221078223 */ /* 0x000fe20000010007 */
[----:B------:R-:W-:Y:S01]  /*5dd0*/  @!P0 F2FP.BF16.PACK_AB R9, R2, R0 ;  /* 0x000000000209823e */ /* 0x000fe200000010ff */
        /* <DEDUP_REMOVED lines=8> */
[----:B------:R-:W-:Y:S02]  /*5e60*/  @!P0 IMAD.MOV.U32 R12, RZ, RZ, R9 ;  /* 0x000000ffff0c8224 */ /* 0x000fe400078e0009 */
[----:B------:R-:W-:Y:S01]  /*5e70*/  @!P0 IMAD.MOV.U32 R14, RZ, RZ, R2 ;  /* 0x000000ffff0e8224 */ /* 0x000fe200078e0002 */
[----:B------:R1:W-:Y:S01]  /*5e80*/  STG.E.128 [R46.64], R40 ;  /* 0x000000282e007986 */ /* 0x0003e2000c101d06 */
[----:B------:R-:W-:Y:S07]  /*5e90*/  @!P0 IMAD.MOV.U32 R15, RZ, RZ, R0 ;  /* 0x000000ffff0f8224 */ /* 0x000fee00078e0000 */
[----:B------:R1:W-:Y:S02]  /*5ea0*/  @!P2 STG.E.128 [R44.64], R12 ;  /* 0x0000000c2c00a986 */ /* 0x0003e4000c101d06 */
.L_x_178:
[----:B------:R-:W-:Y:S05]  /*5eb0*/  BSYNC B0 ;  /* 0x0000000000007941 */ /* 0x000fea0003800000 */
.L_x_177:
[----:B------:R-:W-:Y:S11]  /*5ec0*/  ISETP.GE.AND P0, PT, R25, c[0x0][0x1d4], PT ;  /* 0x0000750019007a0c */ /* 0x000ff60003f06270 */
[----:B------:R-:W-:Y:S02]  /*5ed0*/  @!UPT UIADD3 URZ, URZ, URZ, URZ ;  /* 0x0000003f3f3ff290 */ /* 0x000fe4000fffe03f */
[----:B------:R-:W-:-:S05]  /*5ee0*/  @P0 BRA `(.L_x_162) ;  /* 0x000008a000000947 */ /* 0x000fca0003800000 */
[----:B------:R-:W-:Y:S01]  /*5ef0*/  IADD3 R9, P1, P0, R74, R67, R85 ;  /* 0x000000434a097210 */ /* 0x000fe2000783e055 */
[----:B-1----:R-:W-:Y:S03]  /*5f00*/  LDS.128 R12, [R108+0x6100] ;  /* 0x006100006c0c7984 */ /* 0x002fe60000000c00 */
[----:B------:R-:W-:Y:S02]  /*5f10*/  IADD3.X R10, R76, R66, R116, P1, P0 ;  /* 0x000000424c0a7210 */ /* 0x000fe40000fe0474 */
[----:B------:R-:W-:Y:S02]  /*5f20*/  ISETP.GE.AND P0, PT, R25, c[0x0][0x27c], PT ;  /* 0x00009f0019007a0c */ /* 0x000fe40003f06270 */
[C---:B------:R-:W-:Y:S01]  /*5f30*/  LEA R44, P1, R9.reuse, c[0x0][0x1c8], 0x1 ;  /* 0x00007200092c7a11 */ /* 0x040fe200078208ff */
[----:B------:R-:W1:Y:S03]  /*5f40*/  LDS.128 R36, [R114+0x6100] ;  /* 0x0061000072247984 */ /* 0x000e660000000c00 */
[----:B------:R-:W-:Y:S02]  /*5f50*/  LEA.HI.X R45, R9, c[0x0][0x1cc], R10, 0x1, P1 ;  /* 0x00007300092d7a11 */ /* 0x000fe400008f0c0a */
[----:B------:R-:W-:Y:S05]  /*5f60*/  ISETP.GE.AND P1, PT, R83, c[0x0][0x1d4], PT ;  /* 0x0000750053007a0c */ /* 0x000fea0003f26270 */
[--C-:B------:R-:W-:Y:S02]  /*5f70*/  @!P0 SHF.R.U32.HI R2, RZ, 0x10, R21.reuse ;  /* 0x00000010ff028819 */ /* 0x100fe40000011615 */
[----:B------:R-:W-:Y:S02]  /*5f80*/  @!P0 SHF.R.U64 R0, R20, 0x10, R21 ;  /* 0x0000001014008819 */ /* 0x000fe40000001215 */
[C---:B------:R-:W-:Y:S02]  /*5f90*/  @!P0 PRMT R11, R27.reuse, 0x5410, R2 ;  /* 0x000054101b0b8816 */ /* 0x040fe40000000002 */
[--C-:B------:R-:W-:Y:S02]  /*5fa0*/  @!P0 SHF.R.U64 R4, R22, 0x10, R23.reuse ;  /* 0x0000001016048819 */ /* 0x100fe40000001217 */
[----:B------:R-:W-:Y:S02]  /*5fb0*/  @!P0 SHF.R.U32.HI R5, RZ, 0x10, R23 ;  /* 0x00000010ff058819 */ /* 0x000fe40000011617 */
[----:B------:R-:W-:Y:S01]  /*5fc0*/  @!P0 PRMT R2, R27, 0x5432, R0 ;  /* 0x000054321b028816 */ /* 0x000fe20000000000 */
[C---:B------:R-:W-:Y:S01]  /*5fd0*/  @!P0 IMAD.U32 R0, R11.reuse, 0x10000, RZ ;  /* 0x000100000b008824 */ /* 0x040fe200078e00ff */
[----:B------:R-:W-:Y:S02]  /*5fe0*/  @!P0 LOP3.LUT R11, R11, 0xffff0000, RZ, 0xc0, !PT ;  /* 0xffff00000b0b8812 */ /* 0x000fe400078ec0ff */
[----:B------:R-:W-:Y:S02]  /*5ff0*/  @!P0 SHF.R.U32.HI R7, RZ, 0x10, R55 ;  /* 0x00000010ff078819 */ /* 0x000fe40000011637 */
[----:B------:R-:W-:Y:S02]  /*6000*/  @!P0 PRMT R10, R28, 0x5410, R5 ;  /* 0x000054101c0a8816 */ /* 0x000fe40000000005 */
[----:B------:R-:W-:Y:S02]  /*6010*/  @!P0 LOP3.LUT R5, R2, 0xffff0000, RZ, 0xc0, !PT ;  /* 0xffff000002058812 */ /* 0x000fe400078ec0ff */
[----:B------:R-:W-:Y:S02]  /*6020*/  @!P0 PRMT R16, R59, 0x5410, R7 ;  /* 0x000054103b108816 */ /* 0x000fe40000000007 */
[----:B------:R-:W-:Y:S02]  /*6030*/  @!P0 SHF.R.U32.HI R3, RZ, 0x10, R53 ;  /* 0x00000010ff038819 */ /* 0x000fe40000011635 */
[C---:B------:R-:W-:Y:S02]  /*6040*/  @!P0 SHF.L.U32 R32, R16.reuse, 0x10, RZ ;  /* 0x0000001010208819 */ /* 0x040fe400000006ff */
[----:B------:R-:W-:Y:S02]  /*6050*/  @!P0 LOP3.LUT R34, R16, 0xffff0000, RZ, 0xc0, !PT ;  /* 0xffff000010228812 */ /* 0x000fe400078ec0ff */
[----:B------:R-:W-:Y:S01]  /*6060*/  @!P0 LOP3.LUT R16, R10, 0xffff0000, RZ, 0xc0, !PT ;  /* 0xffff00000a108812 */ /* 0x000fe200078ec0ff */
[C---:B-1----:R-:W-:Y:S01]  /*6070*/  @!P0 IMAD.U32 R23, R37.reuse, 0x10000, RZ ;  /* 0x0001000025178824 */ /* 0x042fe200078e00ff */
[----:B------:R-:W-:Y:S01]  /*6080*/  @!P0 SHF.L.U32 R19, R36, 0x10, RZ ;  /* 0x0000001024138819 */ /* 0x000fe200000006ff */
[----:B------:R-:W-:Y:S01]  /*6090*/  @!P0 IMAD.U32 R29, R38, 0x10000, RZ ;  /* 0x00010000261d8824 */ /* 0x000fe200078e00ff */
[----:B------:R-:W-:Y:S02]  /*60a0*/  @!P0 LOP3.LUT R21, R36, 0xffff0000, RZ, 0xc0, !PT ;  /* 0xffff000024158812 */ /* 0x000fe400078ec0ff */
[----:B------:R-:W-:Y:S02]  /*60b0*/  @!P0 LOP3.LUT R27, R37, 0xffff0000, RZ, 0xc0, !PT ;  /* 0xffff0000251b8812 */ /* 0x000fe400078ec0ff */
[----:B------:R-:W-:Y:S02]  /*60c0*/  @!P0 LOP3.LUT R31, R38, 0xffff0000, RZ, 0xc0, !PT ;  /* 0xffff0000261f8812 */ /* 0x000fe400078ec0ff */
[C---:B------:R-:W-:Y:S02]  /*60d0*/  @!P0 SHF.L.U32 R33, R39.reuse, 0x10, RZ ;  /* 0x0000001027218819 */ /* 0x040fe400000006ff */
[----:B------:R-:W-:Y:S02]  /*60e0*/  @!P0 LOP3.LUT R35, R39, 0xffff0000, RZ, 0xc0, !PT ;  /* 0xffff000027238812 */ /* 0x000fe400078ec0ff */
[----:B------:R-:W-:Y:S02]  /*60f0*/  @!P0 LOP3.LUT R9, R15, 0xffff0000, RZ, 0xc0, !PT ;  /* 0xffff00000f098812 */ /* 0x000fe400078ec0ff */
[----:B------:R-:W-:Y:S01]  /*6100*/  @!P0 PRMT R26, R58, 0x5410, R3 ;  /* 0x000054103a1a8816 */ /* 0x000fe20000000003 */
[----:B------:R-:W-:Y:S01]  /*6110*/  @!P0 IMAD.U32 R3, R13, 0x10000, RZ ;  /* 0x000100000d038824 */ /* 0x000fe200078e00ff */
[----:B------:R-:W-:Y:S01]  /*6120*/  @!P0 SHF.R.U64 R6, R52, 0x10, R53 ;  /* 0x0000001034068819 */ /* 0x000fe20000001235 */
[----:B------:R-:W-:Y:S01]  /*6130*/  @!P0 FMUL.FTZ R40, R9, R34 ;  /* 0x0000002209288220 */ /* 0x000fe20000410000 */
[----:B------:R-:W-:Y:S01]  /*6140*/  @!P0 SHF.R.U64 R8, R54, 0x10, R55 ;  /* 0x0000001036088819 */ /* 0x000fe20000001237 */
[----:B------:R-:W-:Y:S01]  /*6150*/  @!P0 IMAD.U32 R22, R26, 0x10000, RZ ;  /* 0x000100001a168824 */ /* 0x000fe200078e00ff */
[----:B------:R-:W-:Y:S01]  /*6160*/  @!P0 PRMT R6, R58, 0x5432, R6 ;  /* 0x000054323a068816 */ /* 0x000fe20000000006 */
[----:B------:R-:W-:Y:S01]  /*6170*/  @!P0 FFMA.FTZ R40, R35, R16, -R40 ;  /* 0x0000001023288223 */ /* 0x000fe20000010828 */
[----:B------:R-:W-:Y:S01]  /*6180*/  @!P0 PRMT R17, R59, 0x5432, R8 ;  /* 0x000054323b118816 */ /* 0x000fe20000000008 */
[C---:B------:R-:W-:Y:S01]  /*6190*/  @!P0 FMUL.FTZ R7, R3.reuse, R22 ;  /* 0x0000001603078220 */ /* 0x040fe20000410000 */
[----:B------:R-:W-:Y:S01]  /*61a0*/  @!P0 PRMT R8, R28, 0x5432, R4 ;  /* 0x000054321c088816 */ /* 0x000fe20000000004 */
[-C--:B------:R-:W-:Y:S01]  /*61b0*/  @!P0 FMUL.FTZ R3, R3, R0.reuse ;  /* 0x0000000003038220 */ /* 0x080fe20000410000 */
[----:B------:R-:W-:Y:S01]  /*61c0*/  @!P0 LOP3.LUT R30, R17, 0xffff0000, RZ, 0xc0, !PT ;  /* 0xffff0000111e8812 */ /* 0x000fe200078ec0ff */
[----:B------:R-:W-:Y:S01]  /*61d0*/  @!P0 FFMA.FTZ R51, R23, R0, -R7 ;  /* 0x0000000017338223 */ /* 0x000fe20000010807 */
[C---:B------:R-:W-:Y:S01]  /*61e0*/  @!P0 LOP3.LUT R4, R12.reuse, 0xffff0000, RZ, 0xc0, !PT ;  /* 0xffff00000c048812 */ /* 0x040fe200078ec0ff */
[----:B------:R-:W-:Y:S01]  /*61f0*/  @!P0 IMAD.U32 R0, R12, 0x10000, RZ ;  /* 0x000100000c008824 */ /* 0x000fe200078e00ff */
[C---:B------:R-:W-:Y:S01]  /*6200*/  @!P0 LOP3.LUT R20, R6.reuse, 0xffff0000, RZ, 0xc0, !PT ;  /* 0xffff000006148812 */ /* 0x040fe200078ec0ff */
[----:B------:R-:W-:Y:S01]  /*6210*/  @!P0 IMAD.U32 R18, R6, 0x10000, RZ ;  /* 0x0001000006128824 */ /* 0x000fe200078e00ff */
[----:B------:R-:W-:Y:S01]  /*6220*/  @!P0 LOP3.LUT R26, R26, 0xffff0000, RZ, 0xc0, !PT ;  /* 0xffff00001a1a8812 */ /* 0x000fe200078ec0ff */
[----:B------:R-:W-:Y:S02]  /*6230*/  @!P0 IMAD.U32 R6, R2, 0x10000, RZ ;  /* 0x0001000002068824 */ /* 0x000fe400078e00ff */
[----:B------:R-:W-:Y:S02]  /*6240*/  @!P0 FMUL.FTZ R2, R0, R18 ;  /* 0x0000001200028220 */ /* 0x000fe40000410000 */
[----:B------:R-:W-:Y:S02]  /*6250*/  @!P0 FMUL.FTZ R7, R4, R20 ;  /* 0x0000001404078220 */ /* 0x000fe40000410000 */
[-C--:B------:R-:W-:Y:S02]  /*6260*/  @!P0 FMUL.FTZ R0, R0, R6.reuse ;  /* 0x0000000600008220 */ /* 0x080fe40000410000 */
[----:B------:R-:W-:Y:S01]  /*6270*/  @!P0 FFMA.FTZ R50, R19, R6, -R2 ;  /* 0x0000000613328223 */ /* 0x000fe20000010802 */
[----:B------:R-:W-:Y:S01]  /*6280*/  @!P0 LOP3.LUT R6, R14, 0xffff0000, RZ, 0xc0, !PT ;  /* 0xffff00000e068812 */ /* 0x000fe200078ec0ff */
[-C--:B------:R-:W-:Y:S01]  /*6290*/  @!P0 FMUL.FTZ R2, R4, R5.reuse ;  /* 0x0000000504028220 */ /* 0x080fe20000410000 */
[----:B------:R-:W-:Y:S01]  /*62a0*/  @!P0 LOP3.LUT R4, R13, 0xffff0000, RZ, 0xc0, !PT ;  /* 0xffff00000d048812 */ /* 0x000fe200078ec0ff */
[----:B------:R-:W-:Y:S02]  /*62b0*/  @!P0 FFMA.FTZ R49, R21, R5, -R7 ;  /* 0x0000000515318223 */ /* 0x000fe40000010807 */
[----:B------:R-:W-:Y:S02]  /*62c0*/  @!P0 IMAD.U32 R5, R14, 0x10000, RZ ;  /* 0x000100000e058824 */ /* 0x000fe400078e00ff */
[----:B------:R-:W-:Y:S02]  /*62d0*/  @!P0 IMAD.U32 R28, R17, 0x10000, RZ ;  /* 0x00010000111c8824 */ /* 0x000fe400078e00ff */
[----:B------:R-:W-:Y:S02]  /*62e0*/  @!P0 IMAD.U32 R7, R15, 0x10000, RZ ;  /* 0x000100000f078824 */ /* 0x000fe400078e00ff */
[----:B------:R-:W-:Y:S02]  /*62f0*/  @!P0 IMAD.U32 R17, R10, 0x10000, RZ ;  /* 0x000100000a118824 */ /* 0x000fe400078e00ff */
[C---:B------:R-:W-:Y:S01]  /*6300*/  @!P0 IMAD.U32 R10, R8.reuse, 0x10000, RZ ;  /* 0x00010000080a8824 */ /* 0x040fe200078e00ff */
[----:B------:R-:W-:Y:S01]  /*6310*/  @!P0 LOP3.LUT R8, R8, 0xffff0000, RZ, 0xc0, !PT ;  /* 0xffff000008088812 */ /* 0x000fe200078ec0ff */
[----:B------:R-:W-:Y:S02]  /*6320*/  @!P0 FMUL.FTZ R46, R4, R26 ;  /* 0x0000001a042e8220 */ /* 0x000fe40000410000 */
[----:B------:R-:W-:Y:S02]  /*6330*/  @!P0 FMUL.FTZ R43, R5, R28 ;  /* 0x0000001c052b8220 */ /* 0x000fe40000410000 */
[----:B------:R-:W-:Y:S02]  /*6340*/  @!P0 FMUL.FTZ R42, R6, R30 ;  /* 0x0000001e062a8220 */ /* 0x000fe40000410000 */
[----:B------:R-:W-:Y:S02]  /*6350*/  @!P0 FMUL.FTZ R41, R7, R32 ;  /* 0x0000002007298220 */ /* 0x000fe40000410000 */
[----:B------:R-:W-:Y:S02]  /*6360*/  @!P0 FFMA.FTZ R47, R27, R11, -R46 ;  /* 0x0000000b1b2f8223 */ /* 0x000fe4000001082e */
[----:B------:R-:W-:Y:S02]  /*6370*/  @!P0 FFMA.FTZ R43, R29, R10, -R43 ;  /* 0x0000000a1d2b8223 */ /* 0x000fe4000001082b */
[----:B------:R-:W-:Y:S01]  /*6380*/  @!P0 FFMA.FTZ R46, R31, R8, -R42 ;  /* 0x000000081f2e8223 */ /* 0x000fe2000001082a */
[----:B------:R-:W-:Y:S01]  /*6390*/  @!P0 F2FP.BF16.PACK_AB R42, R47, R51 ;  /* 0x000000332f2a823e */ /* 0x000fe200000010ff */
[----:B------:R-:W-:Y:S01]  /*63a0*/  @!P0 FFMA.FTZ R48, R33, R17, -R41 ;  /* 0x0000001121308223 */ /* 0x000fe20000010829 */
[----:B------:R-:W-:Y:S01]  /*63b0*/  @!P0 F2FP.BF16.PACK_AB R41, R49, R50 ;  /* 0x000000323129823e */ /* 0x000fe200000010ff */
[----:B------:R-:W-:Y:S01]  /*63c0*/  @!P0 FMUL.FTZ R4, R4, R11 ;  /* 0x0000000b04048220 */ /* 0x000fe20000410000 */
[----:B------:R-:W-:Y:S01]  /*63d0*/  @!P0 F2FP.BF16.PACK_AB R11, R46, R43 ;  /* 0x0000002b2e0b823e */ /* 0x000fe200000010ff */
[----:B------:R-:W-:Y:S01]  /*63e0*/  @!P0 IMAD.MOV.U32 R37, RZ, RZ, R42 ;  /* 0x000000ffff258224 */ /* 0x000fe200078e002a */
[----:B------:R-:W-:Y:S01]  /*63f0*/  @!P0 F2FP.BF16.PACK_AB R40, R40, R48 ;  /* 0x000000302828823e */ /* 0x000fe200000010ff */
[----:B------:R-:W-:Y:S01]  /*6400*/  @!P0 FFMA.FTZ R0, R18, R19, R0 ;  /* 0x0000001312008223 */ /* 0x000fe20000010000 */
[----:B------:R-:W-:Y:S01]  /*6410*/  @!P0 MOV R36, R41 ;  /* 0x0000002900248202 */ /* 0x000fe20000000f00 */
[----:B------:R-:W-:Y:S01]  /*6420*/  @!P0 IMAD.MOV.U32 R38, RZ, RZ, R11 ;  /* 0x000000ffff268224 */ /* 0x000fe200078e000b */
[----:B------:R-:W-:Y:S01]  /*6430*/  @!P0 MOV R39, R40 ;  /* 0x0000002800278202 */ /* 0x000fe20000000f00 */
[----:B------:R-:W-:Y:S02]  /*6440*/  @!P0 FFMA.FTZ R2, R20, R21, R2 ;  /* 0x0000001514028223 */ /* 0x000fe40000010002 */
[----:B------:R-:W-:Y:S02]  /*6450*/  @!P0 FMUL.FTZ R5, R5, R10 ;  /* 0x0000000a05058220 */ /* 0x000fe40000410000 */
[----:B------:R-:W-:Y:S01]  /*6460*/  @!P0 FFMA.FTZ R3, R22, R23, R3 ;  /* 0x0000001716038223 */ /* 0x000fe20000010003 */
[----:B------:R1:W-:Y:S01]  /*6470*/  STG.E.128 [R44.64], R36 ;  /* 0x000000242c007986 */ /* 0x0003e2000c101d06 */
[----:B------:R-:W-:Y:S02]  /*6480*/  @!P0 FMUL.FTZ R6, R6, R8 ;  /* 0x0000000806068220 */ /* 0x000fe40000410000 */
[----:B------:R-:W-:Y:S02]  /*6490*/  @!P0 FFMA.FTZ R4, R26, R27, R4 ;  /* 0x0000001b1a048223 */ /* 0x000fe40000010004 */
[----:B------:R-:W-:Y:S02]  /*64a0*/  @!P0 FMUL.FTZ R7, R7, R17 ;  /* 0x0000001107078220 */ /* 0x000fe40000410000 */
[----:B------:R-:W-:Y:S01]  /*64b0*/  @!P0 FFMA.FTZ R5, R28, R29, R5 ;  /* 0x0000001d1c058223 */ /* 0x000fe20000010005 */
[----:B------:R-:W-:Y:S01]  /*64c0*/  @!P0 F2FP.BF16.PACK_AB R3, R4, R3 ;  /* 0x000000030403823e */ /* 0x000fe200000010ff */
[----:B------:R-:W-:Y:S01]  /*64d0*/  @!P0 FMUL.FTZ R8, R9, R16 ;  /* 0x0000001009088220 */ /* 0x000fe20000410000 */
[----:B------:R-:W-:Y:S01]  /*64e0*/  @!P0 F2FP.BF16.PACK_AB R9, R2, R0 ;  /* 0x000000000209823e */ /* 0x000fe200000010ff */
[----:B------:R-:W-:Y:S02]  /*64f0*/  @!P0 FFMA.FTZ R6, R30, R31, R6 ;  /* 0x0000001f1e068223 */ /* 0x000fe40000010006 */
[----:B------:R-:W-:Y:S02]  /*6500*/  @!P0 FFMA.FTZ R7, R32, R33, R7 ;  /* 0x0000002120078223 */ /* 0x000fe40000010007 */
[----:B------:R-:W-:Y:S01]  /*6510*/  @!P0 FFMA.FTZ R8, R34, R35, R8 ;  /* 0x0000002322088223 */ /* 0x000fe20000010008 */
[----:B------:R-:W-:Y:S01]  /*6520*/  @!P0 F2FP.BF16.PACK_AB R2, R6, R5 ;  /* 0x000000050602823e */ /* 0x000fe200000010ff */
[----:B------:R-:W-:Y:S02]  /*6530*/  @!P0 IMAD.MOV.U32 R12, RZ, RZ, R9 ;  /* 0x000000ffff0c8224 */ /* 0x000fe400078e0009 */
[----:B------:R-:W-:Y:S01]  /*6540*/  @!P0 IMAD.MOV.U32 R13, RZ, RZ, R3 ;  /* 0x000000ffff0d8224 */ /* 0x000fe200078e0003 */
[----:B------:R-:W-:Y:S02]  /*6550*/  @!P0 F2FP.BF16.PACK_AB R0, R8, R7 ;  /* 0x000000070800823e */ /* 0x000fe400000010ff */
[----:B------:R-:W-:Y:S03]  /*6560*/  @!P0 MOV R14, R2 ;  /* 0x00000002000e8202 */ /* 0x000fe60000000f00 */
[----:B------:R-:W-:Y:S01]  /*6570*/  @!P0 IMAD.MOV.U32 R15, RZ, RZ, R0 ;  /* 0x000000ffff0f8224 */ /* 0x000fe200078e0000 */
[----:B------:R-:W-:-:S05]  /*6580*/  @P1 BRA `(.L_x_162) ;  /* 0x0000020000001947 */ /* 0x000fca0003800000 */
[----:B------:R-:W-:Y:S04]  /*6590*/  IADD3 R0, P1, P0, R74, R67, R83 ;  /* 0x000000434a007210 */ /* 0x000fe8000783e053 */
[----:B------:R-:W-:Y:S02]  /*65a0*/  IADD3.X R3, R76, R66, R111, P1, P0 ;  /* 0x000000424c037210 */ /* 0x000fe40000fe046f */
[C---:B------:R-:W-:Y:S04]  /*65b0*/  LEA R2, P0, R0.reuse, c[0x0][0x1c8], 0x1 ;  /* 0x0000720000027a11 */ /* 0x040fe800078008ff */
[----:B------:R-:W-:Y:S05]  /*65c0*/  LEA.HI.X R3, R0, c[0x0][0x1cc], R3, 0x1, P0 ;  /* 0x0000730000037a11 */ /* 0x000fea00000f0c03 */
[----:B------:R2:W-:Y:S01]  /*65d0*/  STG.E.128 [R2.64], R12 ;  /* 0x0000000c02007986 */ /* 0x0005e2000c101d06 */
[----:B------:R-:W-:-:S05]  /*65e0*/  BRA `(.L_x_162) ;  /* 0x000001a000007947 */ /* 0x000fca0003800000 */
.L_x_158:
[----:B------:R-:W-:Y:S05]  /*65f0*/  IMAD R0, R60, -0x40, R78 ;  /* 0xffffffc03c007824 */ /* 0x000fea00078e024e */
[----:B------:R-:W-:Y:S04]  /*6600*/  IMNMX R0, R0, 0x40, PT ;  /* 0x0000004000007817 */ /* 0x000fe80003800200 */
[----:B------:R-:W-:Y:S11]  /*6610*/  ISETP.GE.AND P0, PT, R229, R0, PT ;  /* 0x00000000e500720c */ /* 0x000ff60003f06270 */
[----:B------:R-:W-:Y:S02]  /*6620*/  @!UPT UIADD3 URZ, URZ, URZ, URZ ;  /* 0x0000003f3f3ff290 */ /* 0x000fe4000fffe03f */
[----:B------:R-:W-:-:S05]  /*6630*/  @P0 BRA `(.L_x_162) ;  /* 0x0000015000000947 */ /* 0x000fca0003800000 */
[----:B------:R-:W-:Y:S02]  /*6640*/  ISETP.GE.AND P0, PT, R100, c[0x0][0x1d4], PT ;  /* 0x0000750064007a0c */ /* 0x000fe40003f06270 */
[----:B------:R-:W-:Y:S02]  /*6650*/  ISETP.GE.AND P1, PT, R24, c[0x0][0x1d4], PT ;  /* 0x0000750018007a0c */ /* 0x000fe40003f26270 */
[C---:B------:R-:W-:Y:S02]  /*6660*/  IADD3 R0, R100.reuse, 0x60, RZ ;  /* 0x0000006064007810 */ /* 0x040fe40007ffe0ff */
[----:B------:R-:W-:Y:S02]  /*6670*/  IADD3 R2, R100, 0x80, RZ ;  /* 0x0000008064027810 */ /* 0x000fe40007ffe0ff */
[----:B------:R-:W-:Y:S02]  /*6680*/  ISETP.GE.AND P2, PT, R0, c[0x0][0x1d4], PT ;  /* 0x0000750000007a0c */ /* 0x000fe40003f46270 */
[----:B------:R-:W-:Y:S03]  /*6690*/  IADD3 R0, R100, 0xa0, RZ ;  /* 0x000000a064007810 */ /* 0x000fe60007ffe0ff */
[----:B------:R-:W1:Y:S04]  /*66a0*/  @!P0 LDS.128 R8, [R213+0x6000] ;  /* 0x00600000d5088984 */ /* 0x000e680000000c00 */
[----:B------:R-:W2:Y:S04]  /*66b0*/  @!P1 LDS.128 R4, [R214+0x6000] ;  /* 0x00600000d6049984 */ /* 0x000ea80000000c00 */
[----:B-1----:R-:W-:Y:S01]  /*66c0*/  @!P0 STG.E.128 [R50.64], R8 ;  /* 0x0000000832008986 */ /* 0x002fe2000c101d06 */
[----:B------:R-:W-:Y:S03]  /*66d0*/  ISETP.GE.AND P0, PT, R25, c[0x0][0x1d4], PT ;  /* 0x0000750019007a0c */ /* 0x000fe60003f06270 */
[----:B--2---:R-:W-:Y:S01]  /*66e0*/  @!P1 STG.E.128 [R50.64+0x40], R4 ;  /* 0x0000400432009986 */ /* 0x004fe2000c101d06 */
[----:B------:R-:W-:Y:S03]  /*66f0*/  ISETP.GE.AND P1, PT, R2, c[0x0][0x1d4], PT ;  /* 0x0000750002007a0c */ /* 0x000fe60003f26270 */
[----:B------:R-:W1:Y:S06]  /*6700*/  @!P2 LDS.128 R4, [R214+0x8000] ;  /* 0x00800000d604a984 */ /* 0x000e6c0000000c00 */
[----:B------:R-:W2:Y:S04]  /*6710*/  @!P0 LDS.128 R8, [R213+0x8000] ;  /* 0x00800000d5088984 */ /* 0x000ea80000000c00 */
[----:B-1----:R-:W-:Y:S04]  /*6720*/  @!P2 STG.E.128 [R50.64+0xc0], R4 ;  /* 0x0000c0043200a986 */ /* 0x002fe8000c101d06 */
[----:B--2---:R-:W-:Y:S01]  /*6730*/  @!P0 STG.E.128 [R50.64+0x80], R8 ;  /* 0x0000800832008986 */ /* 0x004fe2000c101d06 */
[----:B------:R-:W-:Y:S03]  /*6740*/  ISETP.GE.AND P0, PT, R0, c[0x0][0x1d4], PT ;  /* 0x0000750000007a0c */ /* 0x000fe60003f06270 */
[----:B------:R-:W1:Y:S10]  /*6750*/  @!P1 LDS.128 R8, [R213+0xa000] ;  /* 0x00a00000d5089984 */ /* 0x000e740000000c00 */
[----:B------:R-:W2:Y:S04]  /*6760*/  @!P0 LDS.128 R4, [R214+0xa000] ;  /* 0x00a00000d6048984 */ /* 0x000ea80000000c00 */
[----:B-1----:R1:W-:Y:S04]  /*6770*/  @!P1 STG.E.128 [R50.64+0x100], R8 ;  /* 0x0001000832009986 */ /* 0x0023e8000c101d06 */
[----:B--2---:R1:W-:Y:S02]  /*6780*/  @!P0 STG.E.128 [R50.64+0x140], R4 ;  /* 0x0001400432008986 */ /* 0x0043e4000c101d06 */
.L_x_162:
[----:B------:R-:W-:Y:S05]  /*6790*/  BSYNC B1 ;  /* 0x0000000000017941 */ /* 0x000fea0003800000 */
.L_x_157:
[C---:B-1----:R-:W-:Y:S01]  /*67a0*/  IMAD.SHL.U32 R9, R60.reuse, 0x40, RZ ;  /* 0x000000403c097824 */ /* 0x042fe200078e00ff */
[----:B------:R-:W-:Y:S01]  /*67b0*/  SHF.L.U64.HI R8, R60, 0x6, R77 ;  /* 0x000000063c087819 */ /* 0x000fe2000001024d */
[----:B------:R-:W-:Y:S02]  /*67c0*/  BSSY B0, `(.L_x_179) ;  /* 0x000004b000007945 */ /* 0x000fe40003800000 */
[----:B--2--5:R-:W-:Y:S01]  /*67d0*/  IMAD.IADD R3, R104, 0x1, -R9 ;  /* 0x0000000168037824 */ /* 0x024fe200078e0a09 */
[----:B------:R-:W-:Y:S04]  /*67e0*/  IADD3 R0, P1, R9, R127, RZ ;  /* 0x0000007f09007210 */ /* 0x000fe80007f3e0ff */
[C---:B------:R-:W-:Y:S02]  /*67f0*/  ISETP.GE.AND P0, PT, R3.reuse, 0x21, PT ;  /* 0x000000210300780c */ /* 0x040fe40003f06270 */
[----:B------:R-:W-:Y:S11]  /*6800*/  IADD3.X R2, R8, R130, RZ, P1, !PT ;  /* 0x0000008208027210 */ /* 0x000ff60000ffe4ff */
[----:B------:R-:W-:Y:S05]  /*6810*/  @P0 IADD3 R4, P1, R0, 0x20, RZ ;  /* 0x0000002000040810 */ /* 0x000fea0007f3e0ff */
[----:B------:R-:W-:Y:S01]  /*6820*/  @P0 IMAD.X R10, RZ, RZ, R2, P1 ;  /* 0x000000ffff0a0224 */ /* 0x000fe200008e0602 */
[----:B------:R-:W-:Y:S11]  /*6830*/  ISETP.GE.AND P1, PT, R3, 0x1, PT ;  /* 0x000000010300780c */ /* 0x000ff60003f26270 */
[----:B------:R-:W-:Y:S02]  /*6840*/  @!UPT UIADD3 URZ, URZ, URZ, URZ ;  /* 0x0000003f3f3ff290 */ /* 0x000fe4000fffe03f */
[-C--:B------:R-:W-:Y:S01]  /*6850*/  @P1 MOV R3, R84.reuse ;  /* 0x0000005400031202 */ /* 0x080fe20000000f00 */
[----:B------:R-:W-:Y:S02]  /*6860*/  @P1 IMAD R5, R2, c[0x0][0x258], RZ ;  /* 0x0000960002051a24 */ /* 0x000fe400078e02ff */
[----:B------:R-:W-:Y:S04]  /*6870*/  @P1 IMAD.MOV.U32 R2, RZ, RZ, R80 ;  /* 0x000000ffff021224 */ /* 0x000fe800078e0050 */
[C---:B------:R-:W-:Y:S04]  /*6880*/  @P1 IMAD.WIDE.U32 R2, R0.reuse, c[0x0][0x258], R2 ;  /* 0x0000960000021a25 */ /* 0x040fe800078e0002 */
[----:B------:R-:W-:Y:S01]  /*6890*/  @P1 IMAD R0, R0, c[0x0][0x25c], R5 ;  /* 0x0000970000001a24 */ /* 0x000fe200078e0205 */
[C---:B------:R-:W-:Y:S03]  /*68a0*/  @P1 LEA R6, P2, R2.reuse, c[0x0][0x250], 0x1 ;  /* 0x0000940002061a11 */ /* 0x040fe600078408ff */
[----:B------:R-:W-:Y:S01]  /*68b0*/  @P1 IMAD.IADD R0, R3, 0x1, R0 ;  /* 0x0000000103001824 */ /* 0x000fe200078e0200 */
[----:B------:R-:W-:Y:S04]  /*68c0*/  @P0 MOV R3, R84 ;  /* 0x0000005400030202 */ /* 0x000fe80000000f00 */
[----:B------:R-:W-:Y:S01]  /*68d0*/  @P1 LEA.HI.X R7, R2, c[0x0][0x254], R0, 0x1, P2 ;  /* 0x0000950002071a11 */ /* 0x000fe200010f0c00 */
[----:B------:R-:W-:Y:S02]  /*68e0*/  @P0 IMAD R0, R10, c[0x0][0x258], RZ ;  /* 0x000096000a000a24 */ /* 0x000fe400078e02ff */
[----:B------:R-:W-:Y:S02]  /*68f0*/  @P0 IMAD.MOV.U32 R2, RZ, RZ, R80 ;  /* 0x000000ffff020224 */ /* 0x000fe400078e0050 */
[----:B------:R-:W-:Y:S01]  /*6900*/  @!PT LDS RZ, [RZ] ;  /* 0x00000000fffff984 */ /* 0x000fe20000000800 */
[----:B------:R-:W-:Y:S01]  /*6910*/  @!PT LDS RZ, [RZ] ;  /* 0x00000000fffff984 */ /* 0x000fe20000000800 */
[----:B------:R-:W-:Y:S01]  /*6920*/  @!PT LDS RZ, [RZ] ;  /* 0x00000000fffff984 */ /* 0x000fe20000000800 */
[----:B------:R1:W-:Y:S01]  /*6930*/  @P1 LDGSTS.E.BYPASS.LTC128B.128 [R203+0x100], [R6.64], !P5 ;  /* 0x0010000006cb1fae */ /* 0x0003e2000e901d46 */
[C---:B------:R-:W-:Y:S02]  /*6940*/  @P0 IMAD R0, R4.reuse, c[0x0][0x25c], R0 ;  /* 0x0000970004000a24 */ /* 0x040fe400078e0200 */
[----:B------:R-:W-:Y:S01]  /*6950*/  @P0 IMAD.WIDE.U32 R2, R4, c[0x0][0x258], R2 ;  /* 0x0000960004020a25 */ /* 0x000fe200078e0002 */
[----:B------:R1:W-:Y:S03]  /*6960*/  @P1 LDGSTS.E.BYPASS.LTC128B.128 [R203+0x2100], [R6.64+0x80], !P4 ;  /* 0x0210008006cb1fae */ /* 0x0003e6000e101d46 */
[----:B------:R-:W-:Y:S01]  /*6970*/  @P0 IMAD.IADD R0, R3, 0x1, R0 ;  /* 0x0000000103000824 */ /* 0x000fe200078e0200 */
[----:B------:R1:W-:Y:S01]  /*6980*/  @P1 LDGSTS.E.BYPASS.LTC128B.128 [R203+0x4100], [R6.64+0x100], !P3 ;  /* 0x0410010006cb1fae */ /* 0x0003e2000d901d46 */
[C---:B------:R-:W-:Y:S04]  /*6990*/  @P0 LEA R4, P2, R2.reuse, c[0x0][0x250], 0x1 ;  /* 0x0000940002040a11 */ /* 0x040fe800078408ff */
[----:B------:R-:W-:Y:S02]  /*69a0*/  @P0 LEA.HI.X R5, R2, c[0x0][0x254], R0, 0x1, P2 ;  /* 0x0000950002050a11 */ /* 0x000fe400010f0c00 */
[----:B------:R-:W-:Y:S03]  /*69b0*/  IADD3 R0, -R9, R78, RZ ;  /* 0x0000004e09007210 */ /* 0x000fe60007ffe1ff */
[----:B------:R1:W-:Y:S01]  /*69c0*/  @P0 LDGSTS.E.BYPASS.LTC128B.128 [R203+0x1100], [R4.64], !P5 ;  /* 0x0110000004cb0fae */ /* 0x0003e2000e901d46 */
[----:B------:R-:W-:Y:S03]  /*69d0*/  IMNMX R0, R0, 0x40, PT ;  /* 0x0000004000007817 */ /* 0x000fe60003800200 */
[----:B------:R1:W-:Y:S04]  /*69e0*/  @P0 LDGSTS.E.BYPASS.LTC128B.128 [R203+0x3100], [R4.64+0x80], !P4 ;  /* 0x0310008004cb0fae */ /* 0x0003e8000e101d46 */
[----:B------:R1:W-:Y:S01]  /*69f0*/  @P0 LDGSTS.E.BYPASS.LTC128B.128 [R203+0x5100], [R4.64+0x100], !P3 ;  /* 0x0510010004cb0fae */ /* 0x0003e2000d901d46 */
[----:B------:R-:W-:Y:S03]  /*6a00*/  ISETP.GE.AND P0, PT, R229, R0, PT ;  /* 0x00000000e500720c */ /* 0x000fe60003f06270 */
[----:B------:R-:W0:Y:S01]  /*6a10*/  LDGDEPBAR ;  /* 0x00000000000079af */ /* 0x000e220000000000 */
[----:B------:R-:W-:Y:S04]  /*6a20*/  DEPBAR.LE SB0, 0x0 ;  /* 0x000080000000791a */ /* 0x000fe80000000000 */
[----:B------:R-:W-:Y:S06]  /*6a30*/  BAR.SYNC.DEFER_BLOCKING 0x0 ;  /* 0x0000000000007b1d */ /* 0x000fec0000010000 */
[----:B------:R-:W-:-:S05]  /*6a40*/  @P0 BRA `(.L_x_180) ;  /* 0x0000022000000947 */ /* 0x000fca0003800000 */
[----:B-1----:R-:W-:Y:S01]  /*6a50*/  IADD3 R0, P0, R9, R132, RZ ;  /* 0x0000008409007210 */ /* 0x002fe20007f1e0ff */
[----:B------:R-:W-:Y:S01]  /*6a60*/  IMAD.MOV.U32 R4, RZ, RZ, R98 ;  /* 0x000000ffff047224 */ /* 0x000fe200078e0062 */
[C---:B------:R-:W-:Y:S01]  /*6a70*/  ISETP.GE.AND P1, PT, R100.reuse, c[0x0][0x1d4], PT ;  /* 0x0000750064007a0c */ /* 0x040fe20003f26270 */
[----:B------:R-:W-:Y:S01]  /*6a80*/  IMAD.MOV.U32 R5, RZ, RZ, R124 ;  /* 0x000000ffff057224 */ /* 0x000fe200078e007c */
[----:B------:R-:W-:Y:S01]  /*6a90*/  IADD3 R12, R100, 0x80, RZ ;  /* 0x00000080640c7810 */ /* 0x000fe20007ffe0ff */
[----:B------:R-:W-:Y:S02]  /*6aa0*/  IMAD.X R2, R8, 0x1, R131, P0 ;  /* 0x0000000108027824 */ /* 0x000fe400000e0683 */
[----:B------:R-:W-:Y:S04]  /*6ab0*/  IMAD.WIDE.U32 R4, R0, c[0x0][0x208], R4 ;  /* 0x0000820000047a25 */ /* 0x000fe800078e0004 */
[----:B------:R-:W-:Y:S04]  /*6ac0*/  IMAD R2, R2, c[0x0][0x208], RZ ;  /* 0x0000820002027a24 */ /* 0x000fe800078e02ff */
[----:B------:R-:W1:Y:S01]  /*6ad0*/  @!P1 LDS.128 R8, [R213] ;  /* 0x00000000d5089984 */ /* 0x000e620000000c00 */
[----:B------:R-:W-:Y:S01]  /*6ae0*/  IMAD R0, R0, c[0x0][0x20c], R2 ;  /* 0x0000830000007a24 */ /* 0x000fe200078e0202 */
[C---:B------:R-:W-:Y:S03]  /*6af0*/  LEA R2, P0, R4.reuse, c[0x0][0x1f8], 0x1 ;  /* 0x00007e0004027a11 */ /* 0x040fe600078008ff */
[----:B------:R-:W-:Y:S05]  /*6b00*/  IMAD.IADD R0, R5, 0x1, R0 ;  /* 0x0000000105007824 */ /* 0x000fea00078e0200 */
[----:B------:R-:W-:Y:S02]  /*6b10*/  LEA.HI.X R3, R4, c[0x0][0x1fc], R0, 0x1, P0 ;  /* 0x00007f0004037a11 */ /* 0x000fe400000f0c00 */
[----:B------:R-:W-:Y:S02]  /*6b20*/  ISETP.GE.AND P0, PT, R24, c[0x0][0x1d4], PT ;  /* 0x0000750018007a0c */ /* 0x000fe40003f06270 */
[----:B------:R-:W-:Y:S11]  /*6b30*/  IADD3 R0, R100, 0x60, RZ ;  /* 0x0000006064007810 */ /* 0x000ff60007ffe0ff */
[----:B------:R-:W2:Y:S04]  /*6b40*/  @!P0 LDS.128 R4, [R214] ;  /* 0x00000000d6048984 */ /* 0x000ea80000000c00 */
[----:B-1----:R-:W-:Y:S01]  /*6b50*/  @!P1 STG.E.128 [R2.64], R8 ;  /* 0x0000000802009986 */ /* 0x002fe2000c101d06 */
[----:B------:R-:W-:Y:S11]  /*6b60*/  ISETP.GE.AND P1, PT, R25, c[0x0][0x1d4], PT ;  /* 0x0000750019007a0c */ /* 0x000ff60003f26270 */
[----:B------:R-:W-:Y:S02]  /*6b70*/  @!UPT UIADD3 URZ, URZ, URZ, URZ ;  /* 0x0000003f3f3ff290 */ /* 0x000fe4000fffe03f */
[----:B------:R-:W1:Y:S04]  /*6b80*/  @!P1 LDS.128 R8, [R213+0x2000] ;  /* 0x00200000d5089984 */ /* 0x000e680000000c00 */
[----:B--2---:R-:W-:Y:S01]  /*6b90*/  @!P0 STG.E.128 [R2.64+0x40], R4 ;  /* 0x0000400402008986 */ /* 0x004fe2000c101d06 */
[----:B------:R-:W-:Y:S02]  /*6ba0*/  ISETP.GE.AND P0, PT, R0, c[0x0][0x1d4], PT ;  /* 0x0000750000007a0c */ /* 0x000fe40003f06270 */
[----:B------:R-:W-:Y:S11]  /*6bb0*/  IADD3 R0, R100, 0xa0, RZ ;  /* 0x000000a064007810 */ /* 0x000ff60007ffe0ff */
[----:B------:R-:W2:Y:S04]  /*6bc0*/  @!P0 LDS.128 R4, [R214+0x2000] ;  /* 0x00200000d6048984 */ /* 0x000ea80000000c00 */
[----:B-1----:R-:W-:Y:S01]  /*6bd0*/  @!P1 STG.E.128 [R2.64+0x80], R8 ;  /* 0x0000800802009986 */ /* 0x002fe2000c101d06 */
[----:B------:R-:W-:Y:S11]  /*6be0*/  ISETP.GE.AND P1, PT, R12, c[0x0][0x1d4], PT ;  /* 0x000075000c007a0c */ /* 0x000ff60003f26270 */
[----:B------:R-:W-:Y:S02]  /*6bf0*/  @!UPT UIADD3 URZ, URZ, URZ, URZ ;  /* 0x0000003f3f3ff290 */ /* 0x000fe4000fffe03f */
[----:B------:R-:W1:Y:S04]  /*6c00*/  @!P1 LDS.128 R8, [R213+0x4000] ;  /* 0x00400000d5089984 */ /* 0x000e680000000c00 */
[----:B--2---:R-:W-:Y:S01]  /*6c10*/  @!P0 STG.E.128 [R2.64+0xc0], R4 ;  /* 0x0000c00402008986 */ /* 0x004fe2000c101d06 */
[----:B------:R-:W-:Y:S11]  /*6c20*/  ISETP.GE.AND P0, PT, R0, c[0x0][0x1d4], PT ;  /* 0x0000750000007a0c */ /* 0x000ff60003f06270 */
[----:B------:R-:W-:Y:S02]  /*6c30*/  @!UPT UIADD3 URZ, URZ, URZ, URZ ;  /* 0x0000003f3f3ff290 */ /* 0x000fe4000fffe03f */
[----:B------:R-:W2:Y:S04]  /*6c40*/  @!P0 LDS.128 R4, [R214+0x4000] ;  /* 0x00400000d6048984 */ /* 0x000ea80000000c00 */
[----:B-1----:R1:W-:Y:S04]  /*6c50*/  @!P1 STG.E.128 [R2.64+0x100], R8 ;  /* 0x0001000802009986 */ /* 0x0023e8000c101d06 */
[----:B--2---:R1:W-:Y:S02]  /*6c60*/  @!P0 STG.E.128 [R2.64+0x140], R4 ;  /* 0x0001400402008986 */ /* 0x0043e4000c101d06 */
.L_x_180:
[----:B-1----:R-:W-:Y:S05]  /*6c70*/  BSYNC B0 ;  /* 0x0000000000007941 */ /* 0x002fea0003800000 */
.L_x_179:
[C---:B------:R-:W-:Y:S02]  /*6c80*/  ISETP.GT.AND P0, PT, R60.reuse, R128, PT ;  /* 0x000000803c00720c */ /* 0x040fe40003f04270 */
[----:B------:R-:W-:Y:S11]  /*6c90*/  IADD3 R60, R60, -0x1, RZ ;  /* 0xffffffff3c3c7810 */ /* 0x000ff60007ffe0ff */
[----:B------:R-:W-:Y:S01]  /*6ca0*/  @P0 SHF.R.S32.HI R4, RZ, 0x1f, R60 ;  /* 0x0000001fff040819 */ /* 0x000fe2000001143c */
[----:B------:R-:W-:Y:S02]  /*6cb0*/  @P0 IMAD R0, R147, R60, RZ ;  /* 0x0000003c93000224 */ /* 0x000fe400078e02ff */
[----:B------:R-:W-:Y:S02]  /*6cc0*/  @P0 IMAD.MOV.U32 R2, RZ, RZ, R96 ;  /* 0x000000ffff020224 */ /* 0x000fe400078e0060 */
[----:B------:R-:W-:Y:S02]  /*6cd0*/  @P0 IMAD.MOV.U32 R3, RZ, RZ, R87 ;  /* 0x000000ffff030224 */ /* 0x000fe400078e0057 */
[-C--:B------:R-:W-:Y:S02]  /*6ce0*/  @P0 IMAD R0, R4, R151.reuse, R0 ;  /* 0x0000009704000224 */ /* 0x080fe400078e0200 */
[----:B------:R-:W-:Y:S04]  /*6cf0*/  @P0 IMAD.WIDE.U32 R2, R60, R151, R2 ;  /* 0x000000973c020225 */ /* 0x000fe800078e0002 */
[----:B------:R-:W-:Y:S01]  /*6d00*/  @P0 IMAD.IADD R0, R3, 0x1, R0 ;  /* 0x0000000103000824 */ /* 0x000fe200078e0200 */
[C---:B------:R-:W-:Y:S04]  /*6d10*/  @P0 LEA R4, P1, R2.reuse, c[0x0][0x220], 0x1 ;  /* 0x0000880002040a11 */ /* 0x040fe800078208ff */
[----:B------:R-:W-:Y:S02]  /*6d20*/  @P0 LEA.HI.X R5, R2, c[0x0][0x224], R0, 0x1, P1 ;  /* 0x0000890002050a11 */ /* 0x000fe400008f0c00 */
[C---:B------:R-:W-:Y:S03]  /*6d30*/  @P0 LEA R2, P1, R152.reuse, R4, 0x1 ;  /* 0x0000000498020211 */ /* 0x040fe600078208ff */
[----:B------:R-:W-:Y:S01]  /*6d40*/  @!PT LDS RZ, [RZ] ;  /* 0x00000000fffff984 */ /* 0x000fe20000000800 */
[----:B------:R-:W-:Y:S01]  /*6d50*/  @!PT LDS RZ, [RZ] ;  /* 0x00000000fffff984 */ /* 0x000fe20000000800 */
[----:B------:R-:W-:Y:S01]  /*6d60*/  @!PT LDS RZ, [RZ] ;  /* 0x00000000fffff984 */ /* 0x000fe20000000800 */
[----:B------:R1:W-:Y:S01]  /*6d70*/  @P0 LDGSTS.E.BYPASS.LTC128B.128 [R203+0x6100], [R4.64], !P5 ;  /* 0x0610000004cb0fae */ /* 0x0003e2000e901d46 */
[----:B------:R-:W-:Y:S03]  /*6d80*/  @P0 LEA.HI.X R3, R152, R5, R146, 0x1, P1 ;  /* 0x0000000598030211 */ /* 0x000fe600008f0c92 */
[----:B------:R1:W-:Y:S04]  /*6d90*/  @P0 LDGSTS.E.BYPASS.LTC128B.128 [R203+0x8100], [R4.64+0x80], !P4 ;  /* 0x0810008004cb0fae */ /* 0x0003e8000e101d46 */
[----:B------:R1:W-:Y:S04]  /*6da0*/  @P0 LDGSTS.E.BYPASS.LTC128B.128 [R203+0xa100], [R4.64+0x100], !P3 ;  /* 0x0a10010004cb0fae */ /* 0x0003e8000d901d46 */
[----:B------:R1:W-:Y:S04]  /*6db0*/  @P0 LDGSTS.E.BYPASS.LTC128B.128 [R203+0x7100], [R2.64], !P5 ;  /* 0x0710000002cb0fae */ /* 0x0003e8000e901d46 */
[----:B------:R1:W-:Y:S04]  /*6dc0*/  @P0 LDGSTS.E.BYPASS.LTC128B.128 [R203+0x9100], [R2.64+0x80], !P4 ;  /* 0x0910008002cb0fae */ /* 0x0003e8000e101d46 */
[----:B------:R1:W-:Y:S04]  /*6dd0*/  @P0 LDGSTS.E.BYPASS.LTC128B.128 [R203+0xb100], [R2.64+0x100], !P3 ;  /* 0x0b10010002cb0fae */ /* 0x0003e8000d901d46 */
[----:B------:R-:W0:Y:S01]  /*6de0*/  LDGDEPBAR ;  /* 0x00000000000079af */ /* 0x000e220000000000 */
[----:B------:R-:W-:-:S05]  /*6df0*/  @P0 BRA `(.L_x_181) ;  /* 0xffffc03000000947 */ /* 0x000fca000383ffff */
[----:B------:R-:W-:Y:S01]  /*6e00*/  WARPSYNC 0xffffffff ;  /* 0xffffffff00007948 */ /* 0x000fe20003800000 */
[----:B------:R-:W-:Y:S06]  /*6e10*/  BAR.SYNC.DEFER_BLOCKING 0x0 ;  /* 0x0000000000007b1d */ /* 0x000fec0000010000 */
.L_x_156:
[----:B------:R-:W-:Y:S01]  /*6e20*/  ISETP.GE.AND P0, PT, R176, 0x1, PT ;  /* 0x00000001b000780c */ /* 0x000fe20003f06270 */
[----:B------:R-:W-:Y:S01]  /*6e30*/  BSSY B0, `(.L_x_182) ;  /* 0x0000020000007945 */ /* 0x000fe20003800000 */
[----:B------:R-:W-:Y:S01]  /*6e40*/  IMAD.IADD R9, R137, 0x1, R138 ;  /* 0x0000000189097824 */ /* 0x000fe200078e028a */
[----:B------:R-:W-:-:S10]  /*6e50*/  MOV R0, RZ ;  /* 0x000000ff00007202 */ /* 0x000fd40000000f00 */
        /* <DEDUP_REMOVED lines=29> */
.L_x_183:
[----:B------:R-:W-:Y:S05]  /*7030*/  BSYNC B0 ;  /* 0x0000000000007941 */ /* 0x000fea0003800000 */
.L_x_182:
[----:B-1----:R-:W2:Y:S01]  /*7040*/  LDL R2, [R1+0x18] ;  /* 0x0000180001027983 */ /* 0x002ea20000100800 */
        /* <DEDUP_REMOVED lines=48> */
[----:B--2---:R-:W-:-:S04]  /*7350*/  IMAD R246, R2, R0, RZ ;  /* 0x0000000002f67224 */ /* 0x004fc800078e02ff */
[--C-:B------:R-:W-:Y:S01]  /*7360*/  IMAD.IADD R2, R246, 0x1, R0.reuse ;  /* 0x00000001f6027824 */ /* 0x100fe200078e0200 */
[----:B------:R-:W-:-:S04]  /*7370*/  PRMT R0, RZ, 0x7610, R0 ;  /* 0x00007610ff007816 */ /* 0x000fc80000000000 */
[----:B------:R-:W-:Y:S02]  /*7380*/  IMNMX R23, R136, R2, PT ;  /* 0x0000000288177217 */ /* 0x000fe40003800200 */
[----:B------:R-:W-:Y:S02]  /*7390*/  CS2R R136, SRZ ;  /* 0x0000000000887805 */ /* 0x000fe4000001ff00 */
[----:B------:R-:W-:Y:S01]  /*73a0*/  ISETP.GT.AND P0, PT, R23, R246, PT ;  /* 0x000000f61700720c */ /* 0x000fe20003f04270 */
[----:B------:R1:W-:-:S12]  /*73b0*/  STL [R1+0x10], R23 ;  /* 0x0000101701007387 */ /* 0x0003d80000100800 */
[----:B------:R-:W-:Y:S05]  /*73c0*/  @!P0 BRA `(.L_x_184) ;  /* 0x0000c66000008947 */ /* 0x000fea0003800000 */
[----:B------:R-:W2:Y:S01]  /*73d0*/  LDL R12, [R1+0x3c] ;  /* 0x00003c00010c7983 */ /* 0x000ea20000100800 */
[----:B------:R-:W-:-:S03]  /*73e0*/  ISETP.NE.U32.AND P0, PT, RZ, c[0x0][0x340], PT ;  /* 0x0000d000ff007a0c */ /* 0x000fc60003f05070 */
[----:B------:R-:W3:Y:S01]  /*73f0*/  LDL.LU R15, [R1+0xc] ;  /* 0x00000c00010f7983 */ /* 0x000ee20000300800 */
[----:B------:R-:W-:-:S03]  /*7400*/  ISETP.NE.AND.EX P1, PT, RZ, c[0x0][0x344], PT, P0 ;  /* 0x0000d100ff007a0c */ /* 0x000fc60003f25300 */
[----:B------:R-:W4:Y:S04]  /*7410*/  LDL R24, [R1] ;  /* 0x0000000001187983 */ /* 0x000f280000100800 */
[----:B------:R-:W1:Y:S06]  /*7420*/  S2R R4, SR_TID.X ;  /* 0x0000000000047919 */ /* 0x000e6c0000002100 */
[----:B------:R-:W-:-:S04]  /*7430*/  @P1 IMAD.MOV.U32 R2, RZ, RZ, 0x4 ;  /* 0x00000004ff021424 */ /* 0x000fc800078e00ff */
[----:B------:R-:W-:-:S05]  /*7440*/  @P1 IMAD.WIDE R2, R235, R2, c[0x0][0x340] ;  /* 0x0000d000eb021625 */ /* 0x000fca00078e0202 */
[----:B------:R1:W4:Y:S01]  /*7450*/  @P1 LDG.E R13, [R2.64] ;  /* 0x00000006020d1981 */ /* 0x000322000c1e1900 */
[----:B------:R-:W-:Y:S01]  /*7460*/  SHF.R.S32.HI R0, RZ, 0x1f, R174 ;  /* 0x0000001fff007819 */ /* 0x000fe200000114ae */
[----:B------:R-:W-:Y:S01]  /*7470*/  IMAD.MOV.U32 R7, RZ, RZ, c[0x0][0x2c4] ;  /* 0x0000b100ff077624 */ /* 0x000fe200078e00ff */
[----:B------:R-:W-:Y:S02]  /*7480*/  SHF.R.S32.HI R5, RZ, 0x1f, R232 ;  /* 0x0000001fff057819 */ /* 0x000fe400000114e8 */
[----:B------:R-:W-:Y:S01]  /*7490*/  ISETP.GE.AND P4, PT, R231, c[0x0][0x1d4], PT ;  /* 0x00007500e7007a0c */ /* 0x000fe20003f86270 */
[----:B------:R-:W-:Y:S01]  /*74a0*/  IMAD R0, R0, c[0x0][0x178], RZ ;  /* 0x00005e0000007a24 */ /* 0x000fe200078e02ff */
[----:B------:R-:W-:Y:S02]  /*74b0*/  ISETP.NE.AND P2, PT, R7, 0x1, PT ;  /* 0x000000010700780c */ /* 0x000fe40003f45270 */
[----:B-1----:R-:W-:Y:S02]  /*74c0*/  SHF.R.S32.HI R22, RZ, 0x1f, R4 ;  /* 0x0000001fff167819 */ /* 0x002fe40000011404 */
[----:B------:R-:W-:-:S02]  /*74d0*/  SEL R14, RZ, 0xffffffff, P4 ;  /* 0xffffffffff0e7807 */ /* 0x000fc40002000000 */
[----:B------:R-:W-:Y:S01]  /*74e0*/  LEA.HI R22, R22, R4, RZ, 0x3 ;  /* 0x0000000416167211 */ /* 0x000fe200078f18ff */
[----:B------:R-:W-:Y:S01]  /*74f0*/  IMAD R4, R174, c[0x0][0x17c], R0 ;  /* 0x00005f00ae047a24 */ /* 0x000fe200078e0200 */
[----:B------:R-:W-:Y:S01]  /*7500*/  ISETP.GE.AND P3, PT, R232, c[0x0][0x1d4], PT ;  /* 0x00007500e8007a0c */ /* 0x000fe20003f66270 */
[----:B------:R-:W-:Y:S01]  /*7510*/  IMAD.SHL.U32 R19, R14, 0x2, RZ ;  /* 0x000000020e137824 */ /* 0x000fe200078e00ff */
[----:B------:R-:W-:Y:S02]  /*7520*/  SHF.R.S32.HI R22, RZ, 0x3, R22 ;  /* 0x00000003ff167819 */ /* 0x000fe40000011416 */
[----:B------:R-:W-:Y:S02]  /*7530*/  ISETP.GE.AND P6, PT, R230, c[0x0][0x1d4], PT ;  /* 0x00007500e6007a0c */ /* 0x000fe40003fc6270 */
[----:B------:R-:W-:Y:S02]  /*7540*/  SHF.R.S32.HI R6, RZ, 0x1f, R22 ;  /* 0x0000001fff067819 */ /* 0x000fe40000011416 */
[----:B------:R-:W-:Y:S01]  /*7550*/  IADD3 R0, P0, R22, R9, RZ ;  /* 0x0000000916007210 */ /* 0x000fe20007f1e0ff */
[----:B------:R-:W-:Y:S01]  /*7560*/  IMAD.WIDE.U32 R2, R174, c[0x0][0x178], RZ ;  /* 0x00005e00ae027a25 */ /* 0x000fe200078e00ff */
[----:B------:R-:W-:-:S02]  /*7570*/  ISETP.GE.AND P5, PT, R231, c[0x0][0x198], PT ;  /* 0x00006600e7007a0c */ /* 0x000fc40003fa6270 */
[----:B------:R-:W-:Y:S02]  /*7580*/  LEA.HI.X.SX32 R6, R9, R6, 0x1, P0 ;  /* 0x0000000609067211 */ /* 0x000fe400000f0eff */
[----:B------:R-:W-:Y:S02]  /*7590*/  ISETP.NE.U32.AND P0, PT, RZ, c[0x0][0x348], PT ;  /* 0x0000d200ff007a0c */ /* 0x000fe40003f05070 */
[----:B------:R-:W-:Y:S01]  /*75a0*/  IADD3 R3, R3, R4, RZ ;  /* 0x0000000403037210 */ /* 0x000fe20007ffe0ff */
[----:B------:R-:W-:Y:S01]  /*75b0*/  IMAD R9, R6, c[0x0][0x1e0], RZ ;  /* 0x0000780006097a24 */ /* 0x000fe200078e02ff */
[----:B------:R-:W-:Y:S01]  /*75c0*/  ISETP.NE.AND.EX P0, PT, RZ, c[0x0][0x34c], PT, P0 ;  /* 0x0000d300ff007a0c */ /* 0x000fe20003f05300 */
[----:B------:R-:W-:Y:S01]  /*75d0*/  IMAD.MOV.U32 R4, RZ, RZ, R232 ;  /* 0x000000ffff047224 */ /* 0x000fe200078e00e8 */
[----:B------:R-:W-:Y:S01]  /*75e0*/  IADD3 R102, R23, -0x1, RZ ;  /* 0xffffffff17667810 */ /* 0x000fe20007ffe0ff */
[----:B------:R-:W-:Y:S01]  /*75f0*/  IMAD R17, R0, c[0x0][0x1e4], R9 ;  /* 0x0000790000117a24 */ /* 0x000fe200078e0209 */
[----:B------:R-:W-:Y:S01]  /*7600*/  SEL R9, R135, RZ, !P0 ;  /* 0x000000ff87097207 */ /* 0x000fe20004000000 */
[----:B------:R-:W-:-:S02]  /*7610*/  IMAD R8, R6, c[0x0][0x208], RZ ;  /* 0x0000820006087a24 */ /* 0x000fc400078e02ff */
[----:B------:R-:W-:-:S04]  /*7620*/  IMAD.WIDE.U32 R6, R0, c[0x0][0x1e0], R4 ;  /* 0x0000780000067a25 */ /* 0x000fc800078e0004 */
[----:B------:R-:W-:Y:S02]  /*7630*/  IMAD R18, R9, c[0x0][0x1c0], RZ ;  /* 0x0000700009127a24 */ /* 0x000fe400078e02ff */
[----:B------:R-:W-:-:S04]  /*7640*/  IMAD.WIDE.U32 R10, R0, c[0x0][0x208], R4 ;  /* 0x00008200000a7a25 */ /* 0x000fc800078e0004 */
[----:B------:R-:W-:Y:S01]  /*7650*/  IMAD R16, R0, c[0x0][0x20c], R8 ;  /* 0x0000830000107a24 */ /* 0x000fe200078e0208 */
[----:B------:R-:W-:Y:S02]  /*7660*/  SEL R8, R235, RZ, !P0 ;  /* 0x000000ffeb087207 */ /* 0x000fe40004000000 */
[----:B------:R-:W-:-:S03]  /*7670*/  ISETP.NE.U32.AND P0, PT, RZ, c[0x0][0x350], PT ;  /* 0x0000d400ff007a0c */ /* 0x000fc60003f05070 */
[----:B------:R-:W-:Y:S01]  /*7680*/  IMAD R14, R8, c[0x0][0x1c4], R18 ;  /* 0x00007100080e7a24 */ /* 0x000fe200078e0212 */
[----:B------:R-:W-:Y:S01]  /*7690*/  ISETP.NE.AND.EX P0, PT, RZ, c[0x0][0x354], PT, P0 ;  /* 0x0000d500ff007a0c */ /* 0x000fe20003f05300 */
[----:B--2---:R-:W-:-:S04]  /*76a0*/  IMAD R12, R245, 0x80, R12 ;  /* 0x00000080f50c7824 */ /* 0x004fc800078e020c */
[----:B------:R-:W-:Y:S01]  /*76b0*/  @P2 IMAD.HI.U32 R9, R12, c[0x0][0x2c8], RZ ;  /* 0x0000b2000c092a27 */ /* 0x000fe200078e00ff */
[----:B------:R-:W-:Y:S02]  /*76c0*/  MOV R0, R12 ;  /* 0x0000000c00007202 */ /* 0x000fe40000000f00 */
[----:B---3--:R-:W-:Y:S01]  /*76d0*/  LOP3.LUT R15, R15, 0xfffffffe, RZ, 0xc0, !PT ;  /* 0xfffffffe0f0f7812 */ /* 0x008fe200078ec0ff */
[C---:B----4-:R-:W-:Y:S01]  /*76e0*/  IMAD.WIDE.U32 R2, R24.reuse, c[0x0][0x1b8], R2 ;  /* 0x00006e0018027a25 */ /* 0x050fe200078e0002 */
[----:B------:R-:W-:Y:S02]  /*76f0*/  @P2 SHF.R.U32.HI R0, RZ, c[0x0][0x2cc], R9 ;  /* 0x0000b300ff002a19 */ /* 0x000fe40000011609 */
[----:B------:R-:W-:Y:S01]  /*7700*/  @P4 LOP3.LUT R15, R15, 0x1, RZ, 0xfc, !PT ;  /* 0x000000010f0f4812 */ /* 0x000fe200078efcff */
[----:B------:R-:W-:Y:S01]  /*7710*/  IMAD R3, R24, c[0x0][0x1bc], R3 ;  /* 0x00006f0018037a24 */ /* 0x000fe200078e0203 */
[----:B------:R-:W-:Y:S01]  /*7720*/  ISETP.GE.AND P4, PT, R230, c[0x0][0x198], PT ;  /* 0x00006600e6007a0c */ /* 0x000fe20003f86270 */
[----:B------:R-:W-:Y:S01]  /*7730*/  IMAD.IADD R9, R7, 0x1, R17 ;  /* 0x0000000107097824 */ /* 0x000fe200078e0211 */
[----:B------:R-:W-:Y:S01]  /*7740*/  IADD3 R7, R11, R16, RZ ;  /* 0x000000100b077210 */ /* 0x000fe20007ffe0ff */
[----:B------:R-:W-:Y:S01]  /*7750*/  IMAD.WIDE.U32 R2, R8, c[0x0][0x1c0], R2 ;  /* 0x0000700008027a25 */ /* 0x000fe200078e0002 */
[----:B------:R-:W-:-:S02]  /*7760*/  SHF.R.S32.HI R11, RZ, 0x1f, R0 ;  /* 0x0000001fff0b7819 */ /* 0x000fc40000011400 */
[----:B------:R-:W-:Y:S01]  /*7770*/  LOP3.LUT R15, R15, 0xfffffffd, RZ, 0xc0, !PT ;  /* 0xfffffffd0f0f7812 */ /* 0x000fe200078ec0ff */
[----:B------:R-:W-:Y:S01]  /*7780*/  IMAD.MOV.U32 R8, RZ, RZ, R6 ;  /* 0x000000ffff087224 */ /* 0x000fe200078e0006 */
[----:B------:R-:W-:Y:S01]  /*7790*/  MOV R6, R10 ;  /* 0x0000000a00067202 */ /* 0x000fe20000000f00 */
[----:B------:R-:W-:Y:S01]  /*77a0*/  IMAD.IADD R3, R3, 0x1, R14 ;  /* 0x0000000103037824 */ /* 0x000fe200078e020e */
[----:B------:R-:W-:Y:S01]  /*77b0*/  @P3 LOP3.LUT R15, R15, 0x2, RZ, 0xfc, !PT ;  /* 0x000000020f0f3812 */ /* 0x000fe200078efcff */
[----:B------:R-:W-:Y:S01]  /*77c0*/  IMAD R10, R11, c[0x0][0x1b0], RZ ;  /* 0x00006c000b0a7a24 */ /* 0x000fe200078e02ff */
[----:B------:R-:W-:Y:S01]  /*77d0*/  SEL R14, RZ, 0x4, P6 ;  /* 0x00000004ff0e7807 */ /* 0x000fe20003000000 */
[----:B------:R-:W-:Y:S02]  /*77e0*/  IMAD.MOV R11, RZ, RZ, -R0 ;  /* 0x000000ffff0b7224 */ /* 0x000fe400078e0a00 */
[C---:B------:R-:W-:Y:S01]  /*77f0*/  IMAD R10, R0.reuse, c[0x0][0x1b4], R10 ;  /* 0x00006d00000a7a24 */ /* 0x040fe200078e020a */
[----:B------:R1:W-:Y:S01]  /*7800*/  STL [R1+0xc], R15 ;  /* 0x00000c0f01007387 */ /* 0x0003e20000100800 */
[----:B------:R-:W-:-:S04]  /*7810*/  IMAD.WIDE.U32 R2, R0, c[0x0][0x1b0], R2 ;  /* 0x00006c0000027a25 */ /* 0x000fc800078e0002 */
[----:B------:R-:W-:Y:S02]  /*7820*/  IMAD R0, R11, c[0x0][0x2c4], R12 ;  /* 0x0000b1000b007a24 */ /* 0x000fe400078e020c */
[----:B------:R-:W-:Y:S01]  /*7830*/  IMAD.IADD R3, R3, 0x1, R10 ;  /* 0x0000000103037824 */ /* 0x000fe200078e020a */
[----:B------:R-:W-:Y:S01]  /*7840*/  @P1 SHF.R.S32.HI R10, RZ, 0x1f, R13 ;  /* 0x0000001fff0a1819 */ /* 0x000fe2000001140d */
[----:B------:R-:W-:Y:S01]  /*7850*/  @!P1 IMAD.MOV.U32 R13, RZ, RZ, R235 ;  /* 0x000000ffff0d9224 */ /* 0x000fe200078e00eb */
[----:B------:R-:W-:Y:S01]  /*7860*/  SHF.R.S32.HI R11, RZ, 0x1f, R0 ;  /* 0x0000001fff0b7819 */ /* 0x000fe20000011400 */
[----:B------:R-:W-:Y:S01]  /*7870*/  IMAD.WIDE.U32 R6, R24, c[0x0][0x210], R6 ;  /* 0x0000840018067a25 */ /* 0x000fe200078e0006 */
[----:B------:R-:W-:Y:S02]  /*7880*/  @!P1 MOV R10, R135 ;  /* 0x00000087000a9202 */ /* 0x000fe40000000f00 */
[----:B------:R-:W-:Y:S01]  /*7890*/  ISETP.GE.AND P1, PT, R232, c[0x0][0x198], PT ;  /* 0x00006600e8007a0c */ /* 0x000fe20003f26270 */
[----:B------:R-:W-:Y:S01]  /*78a0*/  IMAD R11, R11, c[0x0][0x1a8], RZ ;  /* 0x00006a000b0b7a24 */ /* 0x000fe200078e02ff */
[----:B------:R-:W-:Y:S01]  /*78b0*/  SEL R10, R10, RZ, !P0 ;  /* 0x000000ff0a0a7207 */ /* 0x000fe20004000000 */
[----:B------:R-:W-:-:S04]  /*78c0*/  IMAD.WIDE.U32 R8, R24, c[0x0][0x1e8], R8 ;  /* 0x00007a0018087a25 */ /* 0x000fc800078e0008 */
[C---:B------:R-:W-:Y:S02]  /*78d0*/  IMAD R11, R0.reuse, c[0x0][0x1ac], R11 ;  /* 0x00006b00000b7a24 */ /* 0x040fe400078e020b */
[----:B------:R-:W-:Y:S01]  /*78e0*/  IMAD.WIDE.U32 R2, R0, c[0x0][0x1a8], R2 ;  /* 0x00006a0000027a25 */ /* 0x000fe200078e0002 */
[----:B------:R-:W-:Y:S02]  /*78f0*/  SEL R0, R13, RZ, !P0 ;  /* 0x000000ff0d007207 */ /* 0x000fe40004000000 */
[----:B-1----:R-:W-:Y:S01]  /*7900*/  SEL R15, RZ, 0x1, P3 ;  /* 0x00000001ff0f7807 */ /* 0x002fe20001800000 */
[----:B------:R-:W-:Y:S01]  /*7910*/  IMAD R7, R24, c[0x0][0x214], R7 ;  /* 0x0000850018077a24 */ /* 0x000fe200078e0207 */
[----:B------:R-:W-:Y:S01]  /*7920*/  LEA R13, P0, R2, c[0x0][0x160], 0x1 ;  /* 0x00005800020d7a11 */ /* 0x000fe200078008ff */
[----:B------:R-:W-:Y:S01]  /*7930*/  IMAD R9, R24, c[0x0][0x1ec], R9 ;  /* 0x00007b0018097a24 */ /* 0x000fe200078e0209 */
[----:B------:R-:W-:Y:S01]  /*7940*/  LOP3.LUT R15, R19, 0x2, R15, 0xe2, !PT ;  /* 0x00000002130f7812 */ /* 0x000fe200078ee20f */
[----:B------:R-:W-:-:S02]  /*7950*/  IMAD R12, R10, c[0x0][0x1f0], RZ ;  /* 0x00007c000a0c7a24 */ /* 0x000fc400078e02ff */
[----:B------:R-:W-:Y:S01]  /*7960*/  IMAD R10, R10, c[0x0][0x218], RZ ;  /* 0x000086000a0a7a24 */ /* 0x000fe200078e02ff */
[----:B------:R-:W-:Y:S01]  /*7970*/  LOP3.LUT R60, R15, R14, RZ, 0xfc, !PT ;  /* 0x0000000e0f3c7212 */ /* 0x000fe200078efcff */
[----:B------:R-:W-:-:S04]  /*7980*/  IMAD.WIDE.U32 R226, R0, c[0x0][0x218], R6 ;  /* 0x0000860000e27a25 */ /* 0x000fc800078e0006 */
[----:B------:R-:W-:-:S04]  /*7990*/  IMAD.WIDE.U32 R224, R0, c[0x0][0x1f0], R8 ;  /* 0x00007c0000e07a25 */ /* 0x000fc800078e0008 */
[C---:B------:R-:W-:Y:S02]  /*79a0*/  IMAD R6, R0.reuse, c[0x0][0x1f4], R12 ;  /* 0x00007d0000067a24 */ /* 0x040fe400078e020c */
[----:B------:R-:W-:Y:S01]  /*79b0*/  IMAD.IADD R3, R3, 0x1, R11 ;  /* 0x0000000103037824 */ /* 0x000fe200078e020b */
[----:B------:R-:W-:Y:S01]  /*79c0*/  LEA R11, R245, R22, 0x7 ;  /* 0x00000016f50b7211 */ /* 0x000fe200078e38ff */
[----:B------:R-:W-:Y:S02]  /*79d0*/  IMAD R0, R0, c[0x0][0x21c], R10 ;  /* 0x0000870000007a24 */ /* 0x000fe400078e020a */
[----:B------:R-:W-:Y:S01]  /*79e0*/  IMAD.IADD R223, R225, 0x1, R6 ;  /* 0x00000001e1df7824 */ /* 0x000fe200078e0206 */
[----:B------:R-:W-:Y:S02]  /*79f0*/  LEA.HI.X R12, R2, c[0x0][0x164], R3, 0x1, P0 ;  /* 0x00005900020c7a11 */ /* 0x000fe400000f0c03 */
[----:B------:R-:W-:Y:S01]  /*7a00*/  IADD3 R228, R227, R0, RZ ;  /* 0x00000000e3e47210 */ /* 0x000fe20007ffe0ff */
[----:B------:R-:W-:Y:S05]  /*7a10*/  BRA.DIV ~URZ, `(.L_x_185) ;  /* 0x000105c27f007947 */ /* 0x000fea000b800000 */
[----:B------:R1:W2:Y:S02]  /*7a20*/  SHFL.IDX PT, R10, R12, RZ, 0x181f ;  /* 0x00181fff0c0a7589 */ /* 0x0002a400000e0000 */
.L_x_304:
[----:B------:R-:W-:Y:S05]  /*7a30*/  BRA.DIV ~URZ, `(.L_x_186) ;  /* 0x000106127f007947 */ /* 0x000fea000b800000 */
[----:B------:R3:W4:Y:S02]  /*7a40*/  SHFL.IDX PT, R0, R13, RZ, 0x181f ;  /* 0x00181fff0d007589 */ /* 0x00072400000e0000 */
.L_x_305:
[----:B------:R-:W-:Y:S01]  /*7a50*/  IMAD R34, R175, c[0x0][0x2c4], RZ ;  /* 0x0000b100af227a24 */ /* 0x000fe200078e02ff */
[----:B------:R-:W-:Y:S01]  /*7a60*/  BSSY B0, `(.L_x_187) ;  /* 0x0000011000007945 */ /* 0x000fe20003800000 */
[----:B------:R-:W-:-:S02]  /*7a70*/  SHF.R.S32.HI R15, RZ, 0x1f, R230 ;  /* 0x0000001fff0f7819 */ /* 0x000fc400000114e6 */
[----:B------:R-:W-:Y:S02]  /*7a80*/  SHF.R.S32.HI R14, RZ, 0x1f, R231 ;  /* 0x0000001fff0e7819 */ /* 0x000fe400000114e7 */
[----:B------:R-:W-:-:S13]  /*7a90*/  ISETP.GE.AND P0, PT, R11, R34, PT ;  /* 0x000000220b00720c */ /* 0x000fda0003f06270 */
[----:B------:R-:W-:Y:S05]  /*7aa0*/  @P0 BRA `(.L_x_188) ;  /* 0x000000c000000947 */ /* 0x000fea0003800000 */
[----:B----4-:R-:W-:-:S04]  /*7ab0*/  LEA R8, P0, R232, R0, 0x1 ;  /* 0x00000000e8087211 */ /* 0x010fc800078008ff */
[----:B--2---:R-:W-:Y:S02]  /*7ac0*/  LEA.HI.X R9, R232, R10, R5, 0x1, P0 ;  /* 0x0000000ae8097211 */ /* 0x004fe400000f0c05 */
[----:B------:R-:W-:-:S03]  /*7ad0*/  LEA R6, P0, R231, R0, 0x1 ;  /* 0x00000000e7067211 */ /* 0x000fc600078008ff */
[----:B------:R-:W-:Y:S01]  /*7ae0*/  @!PT LDS RZ, [RZ] ;  /* 0x00000000fffff984 */ /* 0x000fe20000000800 */
[----:B------:R-:W-:Y:S01]  /*7af0*/  @!PT LDS RZ, [RZ] ;  /* 0x00000000fffff984 */ /* 0x000fe20000000800 */
[----:B------:R-:W-:Y:S01]  /*7b00*/  @!PT LDS RZ, [RZ] ;  /* 0x00000000fffff984 */ /* 0x000fe20000000800 */
[----:B------:R2:W-:Y:S01]  /*7b10*/  LDGSTS.E.BYPASS.LTC128B.128 [R203+0xc100], [R8.64], !P1 ;  /* 0x0c10000008cb7fae */ /* 0x0005e2000c901d46 */
[----:B------:R-:W-:Y:S02]  /*7b20*/  LEA.HI.X R7, R231, R10, R14, 0x1, P0 ;  /* 0x0000000ae7077211 */ /* 0x000fe400000f0c0e */
[----:B------:R-:W-:-:S03]  /*7b30*/  LEA R2, P0, R230, R0, 0x1 ;  /* 0x00000000e6027211 */ /* 0x000fc600078008ff */
[----:B------:R2:W-:Y:S01]  /*7b40*/  LDGSTS.E.BYPASS.LTC128B.128 [R203+0x10100], [R6.64], !P5 ;  /* 0x1010000006cb7fae */ /* 0x0005e2000e901d46 */
[----:B------:R-:W-:-:S05]  /*7b50*/  LEA.HI.X R3, R230, R10, R15, 0x1, P0 ;  /* 0x0000000ae6037211 */ /* 0x000fca00000f0c0f */
[----:B------:R2:W-:Y:S04]  /*7b60*/  LDGSTS.E.BYPASS.LTC128B.128 [R203+0x14100], [R2.64], !P4 ;  /* 0x1410000002cb7fae */ /* 0x0005e8000e101d46 */
.L_x_188:
[----:B------:R-:W-:Y:S05]  /*7b70*/  BSYNC B0 ;  /* 0x0000000000007941 */ /* 0x000fea0003800000 */
.L_x_187:
[----:B------:R-:W-:Y:S05]  /*7b80*/  BRA.DIV ~URZ, `(.L_x_189) ;  /* 0x000105227f007947 */ /* 0x000fea000b800000 */
[----:B--2---:R2:W1:Y:S04]  /*7b90*/  SHFL.IDX PT, R10, R12, 0x1, 0x181f ;  /* 0x00381f000c0a7f89 */ /* 0x00446800000e0000 */
[----:B----4-:R2:W4:Y:S02]  /*7ba0*/  SHFL.IDX PT, R0, R13, 0x1, 0x181f ;  /* 0x00381f000d007f89 */ /* 0x01052400000e0000 */
.L_x_306:
[----:B------:R-:W-:Y:S01]  /*7bb0*/  IADD3 R2, R11, 0x20, RZ ;  /* 0x000000200b027810 */ /* 0x000fe20007ffe0ff */
[----:B------:R-:W-:Y:S03]  /*7bc0*/  BSSY B0, `(.L_x_190) ;  /* 0x000000f000007945 */ /* 0x000fe60003800000 */
[----:B------:R-:W-:-:S13]  /*7bd0*/  ISETP.GE.AND P0, PT, R2, R34, PT ;  /* 0x000000220200720c */ /* 0x000fda0003f06270 */
[----:B------:R-:W-:Y:S05]  /*7be0*/  @P0 BRA `(.L_x_191) ;  /* 0x000000c000000947 */ /* 0x000fea0003800000 */
[----:B----4-:R-:W-:-:S04]  /*7bf0*/  LEA R8, P0, R232, R0, 0x1 ;  /* 0x00000000e8087211 */ /* 0x010fc800078008ff */
[----:B-1----:R-:W-:Y:S02]  /*7c00*/  LEA.HI.X R9, R232, R10, R5, 0x1, P0 ;  /* 0x0000000ae8097211 */ /* 0x002fe400000f0c05 */
        /* <DEDUP_REMOVED lines=10> */
.L_x_191:
[----:B------:R-:W-:Y:S05]  /*7cb0*/  BSYNC B0 ;  /* 0x0000000000007941 */ /* 0x000fea0003800000 */
.L_x_190:
[----:B------:R-:W-:Y:S05]  /*7cc0*/  BRA.DIV ~URZ, `(.L_x_192) ;  /* 0x000104a27f007947 */ /* 0x000fea000b800000 */
[----:B-1----:R1:W2:Y:S02]  /*7cd0*/  SHFL.IDX PT, R10, R12, 0x2, 0x181f ;  /* 0x00581f000c0a7f89 */ /* 0x0022a400000e0000 */
.L_x_307:
[----:B------:R-:W-:Y:S05]  /*7ce0*/  BRA.DIV ~URZ, `(.L_x_193) ;  /* 0x000104f27f007947 */ /* 0x000fea000b800000 */
[----:B----4-:R4:W1:Y:S02]  /*7cf0*/  SHFL.IDX PT, R0, R13, 0x2, 0x181f ;  /* 0x00581f000d007f89 */ /* 0x01086400000e0000 */
.L_x_308:
[----:B------:R-:W-:Y:S01]  /*7d00*/  IADD3 R2, R11, 0x40, RZ ;  /* 0x000000400b027810 */ /* 0x000fe20007ffe0ff */
[----:B------:R-:W-:Y:S03]  /*7d10*/  BSSY B0, `(.L_x_194) ;  /* 0x000000f000007945 */ /* 0x000fe60003800000 */
[----:B------:R-:W-:-:S13]  /*7d20*/  ISETP.GE.AND P0, PT, R2, R34, PT ;  /* 0x000000220200720c */ /* 0x000fda0003f06270 */
[----:B------:R-:W-:Y:S05]  /*7d30*/  @P0 BRA `(.L_x_195) ;  /* 0x000000c000000947 */ /* 0x000fea0003800000 */
[----:B-1----:R-:W-:-:S04]  /*7d40*/  LEA R8, P0, R232, R0, 0x1 ;  /* 0x00000000e8087211 */ /* 0x002fc800078008ff */
        /* <DEDUP_REMOVED lines=11> */
.L_x_195:
[----:B------:R-:W-:Y:S05]  /*7e00*/  BSYNC B0 ;  /* 0x0000000000007941 */ /* 0x000fea0003800000 */
.L_x_194:
[----:B------:R-:W-:Y:S05]  /*7e10*/  BRA.DIV ~URZ, `(.L_x_196) ;  /* 0x000104227f007947 */ /* 0x000fea000b800000 */
[----:B-1----:R1:W3:Y:S04]  /*7e20*/  SHFL.IDX PT, R7, R12, 0x3, 0x181f ;  /* 0x00781f000c077f89 */ /* 0x0022e800000e0000 */
[----:B------:R1:W4:Y:S02]  /*7e30*/  SHFL.IDX PT, R0, R13, 0x3, 0x181f ;  /* 0x00781f000d007f89 */ /* 0x00032400000e0000 */
.L_x_309:
[----:B----4-:R-:W4:Y:S01]  /*7e40*/  LDL R104, [R1+0xc] ;  /* 0x00000c0001687983 */ /* 0x010f220000100800 */
[----:B------:R-:W-:Y:S01]  /*7e50*/  IADD3 R2, R11, 0x60, RZ ;  /* 0x000000600b027810 */ /* 0x000fe20007ffe0ff */
[----:B--2---:R-:W-:Y:S01]  /*7e60*/  IMAD.MOV.U32 R10, RZ, RZ, 0x20 ;  /* 0x00000020ff0a7424 */ /* 0x004fe200078e00ff */
[----:B------:R-:W-:Y:S01]  /*7e70*/  SHF.R.S32.HI R58, RZ, 0x1f, R102 ;  /* 0x0000001fff3a7819 */ /* 0x000fe20000011466 */
[----:B------:R-:W2:Y:S01]  /*7e80*/  S2R R6, SR_TID.X ;  /* 0x0000000000067919 */ /* 0x000ea20000002100 */
[----:B------:R-:W-:Y:S01]  /*7e90*/  ISETP.GE.AND P2, PT, R2, R34, PT ;  /* 0x000000220200720c */ /* 0x000fe20003f46270 */
[----:B------:R-:W-:-:S12]  /*7ea0*/  IMAD R11, R10, c[0x0][0x1e4], RZ ;  /* 0x000079000a0b7a24 */ /* 0x000fd800078e02ff */
[----:B------:R-:W-:-:S04]  /*7eb0*/  @!P2 LEA R2, P0, R232, R0, 0x1 ;  /* 0x00000000e802a211 */ /* 0x000fc800078008ff */
[----:B---3--:R-:W-:Y:S01]  /*7ec0*/  @!P2 LEA.HI.X R3, R232, R7, R5, 0x1, P0 ;  /* 0x00000007e803a211 */ /* 0x008fe200000f0c05 */
[----:B------:R-:W-:Y:S01]  /*7ed0*/  IMAD.WIDE.U32 R4, R102, c[0x0][0x1e0], RZ ;  /* 0x0000780066047a25 */ /* 0x000fe200078e00ff */
[----:B------:R-:W-:-:S03]  /*7ee0*/  @!P2 LEA R8, P0, R231, R0, 0x1 ;  /* 0x00000000e708a211 */ /* 0x000fc600078008ff */
[----:B------:R-:W-:Y:S01]  /*7ef0*/  @!PT LDS RZ, [RZ] ;  /* 0x00000000fffff984 */ /* 0x000fe20000000800 */
[----:B------:R-:W-:Y:S01]  /*7f00*/  @!PT LDS RZ, [RZ] ;  /* 0x00000000fffff984 */ /* 0x000fe20000000800 */
[----:B------:R-:W-:Y:S01]  /*7f10*/  @!PT LDS RZ, [RZ] ;  /* 0x00000000fffff984 */ /* 0x000fe20000000800 */
[----:B------:R3:W-:Y:S01]  /*7f20*/  @!P2 LDGSTS.E.BYPASS.LTC128B.128 [R203+0xf100], [R2.64], !P1 ;  /* 0x0f10000002cbafae */ /* 0x0007e2000c901d46 */
[----:B--2---:R-:W-:Y:S02]  /*7f30*/  SHF.R.S32.HI R59, RZ, 0x1f, R6 ;  /* 0x0000001fff3b7819 */ /* 0x004fe40000011406 */
[-C--:B------:R-:W-:Y:S02]  /*7f40*/  @!P2 LEA.HI.X R9, R231, R7.reuse, R14, 0x1, P0 ;  /* 0x00000007e709a211 */ /* 0x080fe400000f0c0e */
[----:B------:R-:W-:Y:S02]  /*7f50*/  LEA.HI R59, R59, R6, RZ, 0x3 ;  /* 0x000000063b3b7211 */ /* 0x000fe400078f18ff */
[C---:B------:R-:W-:Y:S01]  /*7f60*/  @!P2 LEA R6, P0, R230.reuse, R0, 0x1 ;  /* 0x00000000e606a211 */ /* 0x040fe200078008ff */
[----:B------:R2:W-:Y:S01]  /*7f70*/  @!P2 LDGSTS.E.BYPASS.LTC128B.128 [R203+0x13100], [R8.64], !P5 ;  /* 0x1310000008cbafae */ /* 0x0005e2000e901d46 */
[----:B------:R-:W-:Y:S02]  /*7f80*/  SHF.R.S32.HI R59, RZ, 0x3, R59 ;  /* 0x00000003ff3b7819 */ /* 0x000fe4000001143b */
[----:B------:R-:W-:-:S02]  /*7f90*/  @!P2 LEA.HI.X R7, R230, R7, R15, 0x1, P0 ;  /* 0x00000007e607a211 */ /* 0x000fc400000f0c0f */
[----:B------:R-:W-:-:S03]  /*7fa0*/  LEA R0, P0, R4, R224, 0x6 ;  /* 0x000000e004007211 */ /* 0x000fc600078030ff */
[----:B------:R2:W-:Y:S04]  /*7fb0*/  @!P2 LDGSTS.E.BYPASS.LTC128B.128 [R203+0x17100], [R6.64], !P4 ;  /* 0x1710000006cbafae */ /* 0x0005e8000e101d46 */
[----:B------:R-:W0:Y:S01]  /*7fc0*/  LDGDEPBAR ;  /* 0x00000000000079af */ /* 0x000e220000000000 */
[----:B------:R-:W-:Y:S01]  /*7fd0*/  WARPSYNC 0xffffffff ;  /* 0xffffffff00007948 */ /* 0x000fe20003800000 */
[----:B---3--:R-:W-:Y:S02]  /*7fe0*/  IMAD R3, R58, c[0x0][0x1e0], RZ ;  /* 0x000078003a037a24 */ /* 0x008fe400078e02ff */
[----:B------:R-:W-:Y:S02]  /*7ff0*/  IMAD.IADD R2, R176, 0x1, -R59 ;  /* 0x00000001b0027824 */ /* 0x000fe400078e0a3b */
[----:B------:R-:W-:-:S02]  /*8000*/  IMAD R3, R102, c[0x0][0x1e4], R3 ;  /* 0x0000790066037a24 */ /* 0x000fc400078e0203 */
[----:B------:R-:W-:Y:S02]  /*8010*/  IMAD R2, R102, -0x40, R2 ;  /* 0xffffffc066027824 */ /* 0x000fe400078e0202 */
[----:B------:R-:W-:-:S05]  /*8020*/  IMAD.IADD R3, R5, 0x1, R3 ;  /* 0x0000000105037824 */ /* 0x000fca00078e0203 */
[----:B------:R-:W-:Y:S01]  /*8030*/  LEA.HI.X R3, R4, R223, R3, 0x6, P0 ;  /* 0x000000df04037211 */ /* 0x000fe200000f3403 */
[----:B------:R-:W-:Y:S01]  /*8040*/  IMAD.WIDE.U32 R4, R10, c[0x0][0x1e0], RZ ;  /* 0x000078000a047a25 */ /* 0x000fe200078e00ff */
[----:B------:R-:W-:Y:S01]  /*8050*/  BAR.SYNC.DEFER_BLOCKING 0x0 ;  /* 0x0000000000007b1d */ /* 0x000fe20000010000 */
[----:B------:R-:W-:-:S13]  /*8060*/  ISETP.GE.AND P0, PT, R2, 0x21, PT ;  /* 0x000000210200780c */ /* 0x000fda0003f06270 */
[----:B------:R-:W-:-:S04]  /*8070*/  @P0 IADD3 R10, P1, R0, R4, RZ ;  /* 0x00000004000a0210 */ /* 0x000fc80007f3e0ff */
[----:B------:R-:W-:Y:S02]  /*8080*/  @P0 IADD3.X R11, R3, R5, R11, P1, !PT ;  /* 0x00000005030b0210 */ /* 0x000fe40000ffe40b */
[----:B------:R-:W-:-:S13]  /*8090*/  ISETP.GE.AND P1, PT, R2, 0x1, PT ;  /* 0x000000010200780c */ /* 0x000fda0003f26270 */
[----:B------:R-:W-:-:S04]  /*80a0*/  @P1 LEA R4, P3, R0, c[0x0][0x1c8], 0x1 ;  /* 0x0000720000041a11 */ /* 0x000fc800078608ff */
[----:B------:R-:W-:Y:S02]  /*80b0*/  @P1 LEA.HI.X R5, R0, c[0x0][0x1cc], R3, 0x1, P3 ;  /* 0x0000730000051a11 */ /* 0x000fe400018f0c03 */
[----:B------:R-:W-:-:S04]  /*80c0*/  @P0 LEA R2, P3, R10, c[0x0][0x1c8], 0x1 ;  /* 0x000072000a020a11 */ /* 0x000fc800078608ff */
[----:B------:R-:W-:Y:S02]  /*80d0*/  @P0 LEA.HI.X R3, R10, c[0x0][0x1cc], R11, 0x1, P3 ;  /* 0x000073000a030a11 */ /* 0x000fe400018f0c0b */
[C---:B----4-:R-:W-:Y:S02]  /*80e0*/  LOP3.LUT P3, RZ, R104.reuse, 0x2, RZ, 0xc0, !PT ;  /* 0x0000000268ff7812 */ /* 0x050fe4000786c0ff */
[----:B------:R-:W-:-:S11]  /*80f0*/  LOP3.LUT P5, RZ, R104, 0x1, RZ, 0xc0, !PT ;  /* 0x0000000168ff7812 */ /* 0x000fd600078ac0ff */
        /* <DEDUP_REMOVED lines=8> */
[----:B------:R2:W-:Y:S01]  /*8180*/  @P0 LDGSTS.E.BYPASS.LTC128B.128 [R203+0xb100], [R2.64+0x100], !P6 ;  /* 0x0b10010002cb0fae */ /* 0x0005e2000f101d46 */
[----:B------:R-:W-:-:S03]  /*8190*/  ISETP.LT.AND P0, PT, RZ, c[0x0][0x27c], PT ;  /* 0x00009f00ff007a0c */ /* 0x000fc60003f01270 */
[----:B------:R-:W0:Y:S10]  /*81a0*/  LDGDEPBAR ;  /* 0x00000000000079af */ /* 0x000e340000000000 */
[----:B------:R-:W-:Y:S05]  /*81b0*/  @P0 BRA `(.L_x_197) ;  /* 0x0000002000000947 */ /* 0x000fea0003800000 */
[----:B------:R-:W-:-:S04]  /*81c0*/  DEPBAR.LE SB0, 0x1 ;  /* 0x000080400000791a */ /* 0x000fc80000000000 */
[----:B------:R-:W-:Y:S05]  /*81d0*/  BRA `(.L_x_198) ;  /* 0x0000588000007947 */ /* 0x000fea0003800000 */
.L_x_197:
[----:B-----5:R-:W-:Y:S01]  /*81e0*/  SHF.R.S32.HI R0, RZ, 0x1f, R134 ;  /* 0x0000001fff007819 */ /* 0x020fe20000011486 */
[----:B------:R-:W-:Y:S01]  /*81f0*/  ULDC.U8 UR4, c[0x0][0x298] ;  /* 0x0000a60000047ab9 */ /* 0x000fe20000000000 */
[----:B--2---:R-:W-:Y:S01]  /*8200*/  IMAD.WIDE.U32 R2, R134, c[0x0][0x280], RZ ;  /* 0x0000a00086027a25 */ /* 0x004fe200078e00ff */
[----:B------:R-:W-:Y:S01]  /*8210*/  ISETP.NE.AND P2, PT, RZ, UR4, PT ;  /* 0x00000004ff007c0c */ /* 0x000fe2000bf45270 */
[----:B------:R-:W-:Y:S02]  /*8220*/  BSSY B2, `(.L_x_198) ;  /* 0x0000583000027945 */ /* 0x000fe40003800000 */
[----:B------:R-:W-:Y:S01]  /*8230*/  IMAD R6, R0, c[0x0][0x280], RZ ;  /* 0x0000a00000067a24 */ /* 0x000fe200078e02ff */
[----:B------:R-:W-:Y:S01]  /*8240*/  LEA R7, P1, R2, c[0x0][0x270], 0x1 ;  /* 0x00009c0002077a11 */ /* 0x000fe200078208ff */
[----:B------:R-:W-:Y:S02]  /*8250*/  IMAD R0, R0, c[0x0][0x290], RZ ;  /* 0x0000a40000007a24 */ /* 0x000fe400078e02ff */
[----:B------:R-:W-:-:S02]  /*8260*/  IMAD R6, R134, c[0x0][0x284], R6 ;  /* 0x0000a10086067a24 */ /* 0x000fc400078e0206 */
[----:B------:R-:W-:-:S03]  /*8270*/  IMAD.WIDE.U32 R4, R134, c[0x0][0x290], RZ ;  /* 0x0000a40086047a25 */ /* 0x000fc600078e00ff */
[----:B------:R-:W-:Y:S01]  /*8280*/  IADD3 R3, R6, R3, RZ ;  /* 0x0000000306037210 */ /* 0x000fe20007ffe0ff */
[----:B------:R-:W-:Y:S01]  /*8290*/  IMAD R0, R134, c[0x0][0x294], R0 ;  /* 0x0000a50086007a24 */ /* 0x000fe200078e0200 */
[----:B------:R-:W-:Y:S02]  /*82a0*/  LEA R8, P0, R4, c[0x0][0x288], 0x1 ;  /* 0x0000a20004087a11 */ /* 0x000fe400078008ff */
[----:B------:R-:W-:Y:S02]  /*82b0*/  LEA R6, R245, R229, 0x7 ;  /* 0x000000e5f5067211 */ /* 0x000fe400078e38ff */
[----:B------:R-:W-:Y:S02]  /*82c0*/  IADD3 R5, R0, R5, RZ ;  /* 0x0000000500057210 */ /* 0x000fe40007ffe0ff */
[----:B------:R-:W-:Y:S02]  /*82d0*/  LEA.HI.X R0, R2, c[0x0][0x274], R3, 0x1, P1 ;  /* 0x00009d0002007a11 */ /* 0x000fe400008f0c03 */
[----:B------:R-:W-:Y:S01]  /*82e0*/  LEA.HI.X R2, R4, c[0x0][0x28c], R5, 0x1, P0 ;  /* 0x0000a30004027a11 */ /* 0x000fe200000f0c05 */
[----:B------:R-:W-:Y:S05]  /*82f0*/  @!P2 BRA `(.L_x_199) ;  /* 0x000029f00000a947 */ /* 0x000fea0003800000 */
[----:B------:R-:W-:Y:S01]  /*8300*/  ISETP.GE.AND P0, PT, R6, R34, PT ;  /* 0x000000220600720c */ /* 0x000fe20003f06270 */
[----:B------:R-:W2:Y:S01]  /*8310*/  SHFL.IDX PT, R3, R2, RZ, 0x1c1f ;  /* 0x001c1fff02037589 */ /* 0x000ea200000e0000 */
[----:B------:R-:W-:Y:S01]  /*8320*/  BSSY B0, `(.L_x_200) ;  /* 0x0000054000007945 */ /* 0x000fe20003800000 */
[----:B------:R-:W-:Y:S01]  /*8330*/  CS2R R28, SRZ ;  /* 0x00000000001c7805 */ /* 0x000fe2000001ff00 */
[----:B------:R-:W-:Y:S01]  /*8340*/  CS2R R26, SRZ ;  /* 0x00000000001a7805 */ /* 0x000fe2000001ff00 */
[----:B------:R-:W3:Y:S01]  /*8350*/  SHFL.IDX PT, R5, R0, RZ, 0x1c1f ;  /* 0x001c1fff00057589 */ /* 0x000ee200000e0000 */
[----:B------:R-:W-:Y:S01]  /*8360*/  CS2R R24, SRZ ;  /* 0x0000000000187805 */ /* 0x000fe2000001ff00 */
[----:B------:R-:W-:Y:S01]  /*8370*/  CS2R R22, SRZ ;  /* 0x0000000000167805 */ /* 0x000fe2000001ff00 */
[----:B------:R-:W-:Y:S01]  /*8380*/  CS2R R20, SRZ ;  /* 0x0000000000147805 */ /* 0x000fe2000001ff00 */
[----:B------:R4:W1:Y:S01]  /*8390*/  SHFL.IDX PT, R4, R7, RZ, 0x1c1f ;  /* 0x001c1fff07047589 */ /* 0x00086200000e0000 */
[----:B------:R-:W-:Y:S01]  /*83a0*/  CS2R R18, SRZ ;  /* 0x0000000000127805 */ /* 0x000fe2000001ff00 */
[----:B------:R-:W-:Y:S01]  /*83b0*/  CS2R R16, SRZ ;  /* 0x0000000000107805 */ /* 0x000fe2000001ff00 */
[----:B------:R-:W-:Y:S01]  /*83c0*/  CS2R R14, SRZ ;  /* 0x00000000000e7805 */ /* 0x000fe2000001ff00 */
[----:B------:R5:W1:Y:S02]  /*83d0*/  SHFL.IDX PT, R2, R8, RZ, 0x1c1f ;  /* 0x001c1fff08027589 */ /* 0x000a6400000e0000 */
[----:B-1----:R-:W-:Y:S01]  /*83e0*/  CS2R R12, SRZ ;  /* 0x00000000000c7805 */ /* 0x002fe2000001ff00 */
[----:B------:R-:W-:Y:S01]  /*83f0*/  CS2R R10, SRZ ;  /* 0x00000000000a7805 */ /* 0x000fe2000001ff00 */
[----:B----4-:R-:W-:Y:S01]  /*8400*/  CS2R R6, SRZ ;  /* 0x0000000000067805 */ /* 0x010fe2000001ff00 */
[----:B-----5:R-:W-:Y:S01]  /*8410*/  CS2R R8, SRZ ;  /* 0x0000000000087805 */ /* 0x020fe2000001ff00 */
[----:B------:R-:W-:Y:S05]  /*8420*/  @P0 BRA `(.L_x_201) ;  /* 0x0000043000000947 */ /* 0x000fea0003800000 */
[C---:B--23--:R-:W-:Y:S01]  /*8430*/  ISETP.GE.AND P1, PT, R140.reuse, c[0x0][0x27c], PT ;  /* 0x00009f008c007a0c */ /* 0x04cfe20003f26270 */
[----:B------:R-:W-:Y:S01]  /*8440*/  IMAD.SHL.U32 R0, R140, 0x2, RZ ;  /* 0x000000028c007824 */ /* 0x000fe200078e00ff */
[C---:B------:R-:W-:Y:S01]  /*8450*/  ISETP.GE.AND P0, PT, R142.reuse, c[0x0][0x27c], PT ;  /* 0x00009f008e007a0c */ /* 0x040fe20003f06270 */
[----:B------:R-:W-:Y:S01]  /*8460*/  IMAD.SHL.U32 R14, R142, 0x2, RZ ;  /* 0x000000028e0e7824 */ /* 0x000fe200078e00ff */
[----:B------:R-:W-:Y:S01]  /*8470*/  SHF.R.S32.HI R7, RZ, 0x1f, R140 ;  /* 0x0000001fff077819 */ /* 0x000fe2000001148c */
[----:B------:R-:W-:Y:S01]  /*8480*/  CS2R R22, SRZ ;  /* 0x0000000000167805 */ /* 0x000fe2000001ff00 */
[----:B------:R-:W-:-:S02]  /*8490*/  SHF.R.S32.HI R10, RZ, 0x1f, R142 ;  /* 0x0000001fff0a7819 */ /* 0x000fc4000001148e */
[----:B------:R-:W-:-:S05]  /*84a0*/  SHF.L.U64.HI R7, R140, 0x1, R7 ;  /* 0x000000018c077819 */ /* 0x000fca0000010207 */
[-C--:B------:R-:W-:Y:S02]  /*84b0*/  @!P1 IADD3 R8, P2, R4, R0.reuse, RZ ;  /* 0x0000000004089210 */ /* 0x080fe40007f5e0ff */
[----:B------:R-:W-:Y:S02]  /*84c0*/  @!P1 IADD3 R6, P3, R2, R0, RZ ;  /* 0x0000000002069210 */ /* 0x000fe40007f7e0ff */
[----:B------:R-:W-:Y:S01]  /*84d0*/  SHF.L.U64.HI R0, R142, 0x1, R10 ;  /* 0x000000018e007819 */ /* 0x000fe2000001020a */
[--C-:B------:R-:W-:Y:S01]  /*84e0*/  @!P1 IMAD.X R9, R5, 0x1, R7.reuse, P2 ;  /* 0x0000000105099824 */ /* 0x100fe200010e0607 */
[----:B------:R-:W-:Y:S01]  /*84f0*/  @!P0 IADD3 R12, P2, R4, R14, RZ ;  /* 0x0000000e040c8210 */ /* 0x000fe20007f5e0ff */
[----:B------:R-:W-:Y:S01]  /*8500*/  CS2R R10, SRZ ;  /* 0x00000000000a7805 */ /* 0x000fe2000001ff00 */
[----:B------:R-:W-:Y:S01]  /*8510*/  @!P1 IMAD.X R7, R3, 0x1, R7, P3 ;  /* 0x0000000103079824 */ /* 0x000fe200018e0607 */
[----:B------:R-:W-:Y:S01]  /*8520*/  CS2R R24, SRZ ;  /* 0x0000000000187805 */ /* 0x000fe2000001ff00 */
[----:B------:R-:W-:Y:S01]  /*8530*/  ISETP.GE.AND P3, PT, R105, c[0x0][0x27c], PT ;  /* 0x00009f0069007a0c */ /* 0x000fe20003f66270 */
[----:B------:R-:W-:Y:S01]  /*8540*/  @!P0 IMAD.X R13, R5, 0x1, R0, P2 ;  /* 0x00000001050d8824 */ /* 0x000fe200010e0600 */
[----:B------:R1:W5:Y:S04]  /*8550*/  @!P1 LD.E.64 R22, [R8.64] ;  /* 0x0000000608169980 */ /* 0x000368000c101b00 */
[----:B------:R2:W5:Y:S01]  /*8560*/  @!P1 LD.E.64 R10, [R6.64] ;  /* 0x00000006060a9980 */ /* 0x000562000c101b00 */
[----:B------:R-:W-:-:S03]  /*8570*/  ISETP.GE.AND P2, PT, R143, c[0x0][0x27c], PT ;  /* 0x00009f008f007a0c */ /* 0x000fc60003f46270 */
[----:B------:R3:W5:Y:S01]  /*8580*/  @!P0 LD.E.64 R24, [R12.64] ;  /* 0x000000060c188980 */ /* 0x000762000c101b00 */
[----:B--2---:R-:W-:Y:S01]  /*8590*/  @!P0 IADD3 R6, P1, R2, R14, RZ ;  /* 0x0000000e02068210 */ /* 0x004fe20007f3e0ff */
[----:B---3--:R-:W-:-:S04]  /*85a0*/  CS2R R12, SRZ ;  /* 0x00000000000c7805 */ /* 0x008fc8000001ff00 */
[----:B------:R-:W-:Y:S01]  /*85b0*/  @!P0 IMAD.X R7, R3, 0x1, R0, P1 ;  /* 0x0000000103078824 */ /* 0x000fe200008e0600 */
[----:B-1----:R-:W-:Y:S01]  /*85c0*/  SHF.R.S32.HI R8, RZ, 0x1f, R105 ;  /* 0x0000001fff087819 */ /* 0x002fe20000011469 */
[----:B------:R-:W-:-:S03]  /*85d0*/  IMAD.SHL.U32 R0, R105, 0x2, RZ ;  /* 0x0000000269007824 */ /* 0x000fc600078e00ff */
[----:B------:R1:W5:Y:S02]  /*85e0*/  @!P0 LD.E.64 R12, [R6.64] ;  /* 0x00000006060c8980 */ /* 0x000364000c101b00 */
[-C--:B------:R-:W-:Y:S02]  /*85f0*/  @!P3 IADD3 R16, P0, R2, R0.reuse, RZ ;  /* 0x000000000210b210 */ /* 0x080fe40007f1e0ff */
[----:B------:R-:W-:Y:S02]  /*8600*/  SHF.R.S32.HI R14, RZ, 0x1f, R143 ;  /* 0x0000001fff0e7819 */ /* 0x000fe4000001148f */
[----:B-1----:R-:W-:Y:S01]  /*8610*/  SHF.L.U64.HI R6, R105, 0x1, R8 ;  /* 0x0000000169067819 */ /* 0x002fe20000010208 */
[C---:B------:R-:W-:Y:S01]  /*8620*/  IMAD.SHL.U32 R7, R143.reuse, 0x2, RZ ;  /* 0x000000028f077824 */ /* 0x040fe200078e00ff */
[C---:B------:R-:W-:Y:S02]  /*8630*/  @!P3 IADD3 R8, P1, R4.reuse, R0, RZ ;  /* 0x000000000408b210 */ /* 0x040fe40007f3e0ff */
[----:B------:R-:W-:Y:S01]  /*8640*/  SHF.L.U64.HI R0, R143, 0x1, R14 ;  /* 0x000000018f007819 */ /* 0x000fe2000001020e */
[--C-:B------:R-:W-:Y:S01]  /*8650*/  @!P3 IMAD.X R17, R3, 0x1, R6.reuse, P0 ;  /* 0x000000010311b824 */ /* 0x100fe200000e0606 */
[----:B------:R-:W-:Y:S01]  /*8660*/  @!P2 IADD3 R28, P0, R4, R7, RZ ;  /* 0x00000007041ca210 */ /* 0x000fe20007f1e0ff */
[----:B------:R-:W-:Y:S01]  /*8670*/  @!P3 IMAD.X R9, R5, 0x1, R6, P1 ;  /* 0x000000010509b824 */ /* 0x000fe200008e0606 */
[----:B------:R-:W-:-:S03]  /*8680*/  ISETP.GE.AND P1, PT, R106, c[0x0][0x27c], PT ;  /* 0x00009f006a007a0c */ /* 0x000fc60003f26270 */
[----:B------:R-:W-:Y:S01]  /*8690*/  @!P2 IMAD.X R29, R5, 0x1, R0, P0 ;  /* 0x00000001051da824 */ /* 0x000fe200000e0600 */
[----:B------:R-:W-:-:S05]  /*86a0*/  @!P2 IADD3 R30, P0, R2, R7, RZ ;  /* 0x00000007021ea210 */ /* 0x000fca0007f1e0ff */
[----:B------:R-:W-:Y:S01]  /*86b0*/  @!P2 IMAD.X R31, R3, 0x1, R0, P0 ;  /* 0x00000001031fa824 */ /* 0x000fe200000e0600 */
[----:B------:R-:W-:Y:S01]  /*86c0*/  ISETP.GE.AND P0, PT, R141, c[0x0][0x27c], PT ;  /* 0x00009f008d007a0c */ /* 0x000fe20003f06270 */
[----:B------:R-:W-:Y:S01]  /*86d0*/  CS2R R18, SRZ ;  /* 0x0000000000127805 */ /* 0x000fe2000001ff00 */
[----:B------:R-:W-:Y:S01]  /*86e0*/  CS2R R6, SRZ ;  /* 0x0000000000067805 */ /* 0x000fe2000001ff00 */
[----:B------:R-:W-:Y:S01]  /*86f0*/  @!P1 IMAD.WIDE R20, R106, 0x2, R4 ;  /* 0x000000026a149825 */ /* 0x000fe200078e0204 */
[----:B------:R-:W-:-:S03]  /*8700*/  SHF.R.S32.HI R26, RZ, 0x1f, R141 ;  /* 0x0000001fff1a7819 */ /* 0x000fc6000001148d */
[----:B------:R-:W-:Y:S01]  /*8710*/  @!P1 IMAD.WIDE R14, R106, 0x2, R2 ;  /* 0x000000026a0e9825 */ /* 0x000fe200078e0202 */
[----:B------:R1:W5:Y:S03]  /*8720*/  @!P1 LD.E.64 R18, [R20.64] ;  /* 0x0000000614129980 */ /* 0x000366000c101b00 */
[C---:B------:R-:W-:Y:S01]  /*8730*/  IMAD.SHL.U32 R0, R141.reuse, 0x2, RZ ;  /* 0x000000028d007824 */ /* 0x040fe200078e00ff */
[----:B------:R2:W5:Y:S04]  /*8740*/  @!P1 LD.E.64 R6, [R14.64] ;  /* 0x000000060e069980 */ /* 0x000568000c101b00 */
[----:B------:R-:W-:Y:S02]  /*8750*/  @!P0 IADD3 R4, P1, R4, R0, RZ ;  /* 0x0000000004048210 */ /* 0x000fe40007f3e0ff */
[----:B--2---:R-:W-:-:S05]  /*8760*/  SHF.L.U64.HI R14, R141, 0x1, R26 ;  /* 0x000000018d0e7819 */ /* 0x004fca000001021a */
[----:B------:R-:W-:Y:S01]  /*8770*/  @!P0 IMAD.X R5, R5, 0x1, R14, P1 ;  /* 0x0000000105058824 */ /* 0x000fe200008e060e */
[----:B------:R-:W-:Y:S01]  /*8780*/  @!P0 IADD3 R2, P1, R2, R0, RZ ;  /* 0x0000000002028210 */ /* 0x000fe20007f3e0ff */
[----:B------:R-:W-:Y:S01]  /*8790*/  CS2R R26, SRZ ;  /* 0x00000000001a7805 */ /* 0x000fe2000001ff00 */
[----:B-1----:R-:W-:-:S03]  /*87a0*/  CS2R R20, SRZ ;  /* 0x0000000000147805 */ /* 0x002fc6000001ff00 */
[----:B------:R-:W-:Y:S02]  /*87b0*/  @!P0 IMAD.X R3, R3, 0x1, R14, P1 ;  /* 0x0000000103038824 */ /* 0x000fe400008e060e */
[----:B------:R-:W-:Y:S01]  /*87c0*/  CS2R R14, SRZ ;  /* 0x00000000000e7805 */ /* 0x000fe2000001ff00 */
[----:B------:R1:W5:Y:S04]  /*87d0*/  @!P3 LD.E.64 R26, [R8.64] ;  /* 0x00000006081ab980 */ /* 0x000368000c101b00 */
[----:B------:R2:W5:Y:S04]  /*87e0*/  @!P2 LD.E.64 R20, [R28.64] ;  /* 0x000000061c14a980 */ /* 0x000568000c101b00 */
[----:B------:R3:W5:Y:S01]  /*87f0*/  @!P3 LD.E.64 R14, [R16.64] ;  /* 0x00000006100eb980 */ /* 0x000762000c101b00 */
[----:B-1----:R-:W-:Y:S01]  /*8800*/  CS2R R8, SRZ ;  /* 0x0000000000087805 */ /* 0x002fe2000001ff00 */
[----:B--2---:R-:W-:-:S05]  /*8810*/  CS2R R28, SRZ ;  /* 0x00000000001c7805 */ /* 0x004fca000001ff00 */
[----:B------:R1:W5:Y:S01]  /*8820*/  @!P2 LD.E.64 R8, [R30.64] ;  /* 0x000000061e08a980 */ /* 0x000362000c101b00 */
[----:B---3--:R-:W-:-:S03]  /*8830*/  CS2R R16, SRZ ;  /* 0x0000000000107805 */ /* 0x008fc6000001ff00 */
[----:B------:R1:W5:Y:S04]  /*8840*/  @!P0 LD.E.64 R28, [R4.64] ;  /* 0x00000006041c8980 */ /* 0x000368000c101b00 */
[----:B------:R1:W5:Y:S02]  /*8850*/  @!P0 LD.E.64 R16, [R2.64] ;  /* 0x0000000602108980 */ /* 0x000364000c101b00 */
.L_x_201:
[----:B--23--:R-:W-:Y:S05]  /*8860*/  BSYNC B0 ;  /* 0x0000000000007941 */ /* 0x00cfea0003800000 */
.L_x_200:
[--C-:B-----5:R-:W-:Y:S01]  /*8870*/  IMAD.MOV.U32 R42, RZ, RZ, R25.reuse ;  /* 0x000000ffff2a7224 */ /* 0x120fe200078e0019 */
[----:B-1----:R-:W-:Y:S01]  /*8880*/  SHF.R.U32.HI R2, RZ, 0x10, R25 ;  /* 0x00000010ff027819 */ /* 0x002fe20000011619 */
[----:B------:R-:W-:Y:S01]  /*8890*/  IMAD.MOV.U32 R36, RZ, RZ, R28 ;  /* 0x000000ffff247224 */ /* 0x000fe200078e001c */
[--C-:B------:R-:W-:Y:S01]  /*88a0*/  SHF.R.U64 R33, R28, 0x10, R29.reuse ;  /* 0x000000101c217819 */ /* 0x100fe2000000121d */
[--C-:B------:R-:W-:Y:S01]  /*88b0*/  IMAD.MOV.U32 R35, RZ, RZ, R29.reuse ;  /* 0x000000ffff237224 */ /* 0x100fe200078e001d */
[----:B------:R-:W-:Y:S01]  /*88c0*/  SHF.R.U32.HI R28, RZ, 0x10, R29 ;  /* 0x00000010ff1c7819 */ /* 0x000fe2000001161d */
[----:B------:R-:W-:Y:S01]  /*88d0*/  IMAD.MOV.U32 R31, RZ, RZ, R6 ;  /* 0x000000ffff1f7224 */ /* 0x000fe200078e0006 */
[----:B------:R-:W-:Y:S01]  /*88e0*/  PRMT R42, R42, 0x5410, R2 ;  /* 0x000054102a2a7816 */ /* 0x000fe20000000002 */
[----:B------:R-:W-:Y:S01]  /*88f0*/  IMAD R2, R245, -0x80, R34 ;  /* 0xffffff80f5027824 */ /* 0x000fe200078e0222 */
[----:B------:R-:W-:Y:S01]  /*8900*/  SHF.R.U64 R29, R6, 0x10, R7 ;  /* 0x00000010061d7819 */ /* 0x000fe20000001207 */
[--C-:B------:R-:W-:Y:S01]  /*8910*/  IMAD.MOV.U32 R5, RZ, RZ, R17.reuse ;  /* 0x000000ffff057224 */ /* 0x100fe200078e0011 */
[--C-:B------:R-:W-:Y:S01]  /*8920*/  SHF.R.U64 R4, R16, 0x10, R17.reuse ;  /* 0x0000001010047819 */ /* 0x100fe20000001211 */
[----:B------:R-:W-:Y:S01]  /*8930*/  IMAD.MOV.U32 R51, RZ, RZ, R20 ;  /* 0x000000ffff337224 */ /* 0x000fe200078e0014 */
[----:B------:R-:W-:Y:S01]  /*8940*/  SHF.R.U32.HI R0, RZ, 0x10, R17 ;  /* 0x00000010ff007819 */ /* 0x000fe20000011611 */
[----:B------:R-:W-:Y:S01]  /*8950*/  IMAD.MOV.U32 R50, RZ, RZ, R21 ;  /* 0x000000ffff327224 */ /* 0x000fe200078e0015 */
[----:B------:R-:W-:Y:S01]  /*8960*/  PRMT R17, R31, 0x5410, R29 ;  /* 0x000054101f117816 */ /* 0x000fe2000000001d */
[----:B------:R-:W-:Y:S01]  /*8970*/  IMAD.MOV.U32 R46, RZ, RZ, R23 ;  /* 0x000000ffff2e7224 */ /* 0x000fe200078e0017 */
[----:B------:R-:W-:Y:S01]  /*8980*/  IMNMX R29, R2, 0x80, PT ;  /* 0x00000080021d7817 */ /* 0x000fe20003800200 */
[----:B------:R-:W-:Y:S01]  /*8990*/  IMAD.MOV.U32 R38, RZ, RZ, R26 ;  /* 0x000000ffff267224 */ /* 0x000fe200078e001a */
[----:B------:R-:W-:Y:S01]  /*89a0*/  SHF.R.U64 R49, R20, 0x10, R21 ;  /* 0x0000001014317819 */ /* 0x000fe20000001215 */
[----:B------:R-:W-:Y:S01]  /*89b0*/  IMAD.MOV.U32 R39, RZ, RZ, R27 ;  /* 0x000000ffff277224 */ /* 0x000fe200078e001b */
[----:B------:R-:W-:Y:S01]  /*89c0*/  ISETP.GE.AND P0, PT, R229, R29, PT ;  /* 0x0000001de500720c */ /* 0x000fe20003f06270 */
[----:B------:R-:W-:Y:S01]  /*89d0*/  IMAD.MOV.U32 R54, RZ, RZ, R18 ;  /* 0x000000ffff367224 */ /* 0x000fe200078e0012 */
[----:B------:R-:W-:Y:S01]  /*89e0*/  SHF.R.U32.HI R44, RZ, 0x10, R21 ;  /* 0x00000010ff2c7819 */ /* 0x000fe20000011615 */
[----:B------:R-:W-:Y:S01]  /*89f0*/  IMAD.MOV.U32 R53, RZ, RZ, R19 ;  /* 0x000000ffff357224 */ /* 0x000fe200078e0013 */
[--C-:B------:R-:W-:Y:S01]  /*8a00*/  SHF.R.U64 R45, R22, 0x10, R23.reuse ;  /* 0x00000010162d7819 */ /* 0x100fe20000001217 */
[----:B------:R-:W-:Y:S01]  /*8a10*/  IMAD.MOV.U32 R47, RZ, RZ, R22 ;  /* 0x000000ffff2f7224 */ /* 0x000fe200078e0016 */
[----:B------:R-:W-:Y:S01]  /*8a20*/  SHF.R.U32.HI R40, RZ, 0x10, R23 ;  /* 0x00000010ff287819 */ /* 0x000fe20000011617 */
[----:B------:R-:W-:Y:S01]  /*8a30*/  IMAD.MOV.U32 R43, RZ, RZ, R24 ;  /* 0x000000ffff2b7224 */ /* 0x000fe200078e0018 */
[----:B------:R-:W-:Y:S01]  /*8a40*/  SHF.R.U64 R41, R24, 0x10, R25 ;  /* 0x0000001018297819 */ /* 0x000fe20000001219 */
[----:B------:R-:W-:Y:S01]  /*8a50*/  IMAD.MOV.U32 R23, RZ, RZ, R10 ;  /* 0x000000ffff177224 */ /* 0x000fe200078e000a */
[----:B------:R-:W-:Y:S01]  /*8a60*/  SHF.R.U64 R37, R26, 0x10, R27 ;  /* 0x000000101a257819 */ /* 0x000fe2000000121b */
[----:B------:R-:W-:Y:S01]  /*8a70*/  IMAD.MOV.U32 R26, RZ, RZ, R9 ;  /* 0x000000ffff1a7224 */ /* 0x000fe200078e0009 */
[----:B------:R-:W-:Y:S01]  /*8a80*/  SHF.R.U32.HI R32, RZ, 0x10, R27 ;  /* 0x00000010ff207819 */ /* 0x000fe2000001161b */
[----:B------:R-:W-:Y:S01]  /*8a90*/  IMAD.MOV.U32 R27, RZ, RZ, R8 ;  /* 0x000000ffff1b7224 */ /* 0x000fe200078e0008 */
[----:B------:R-:W-:Y:S01]  /*8aa0*/  SHF.R.U64 R52, R18, 0x10, R19 ;  /* 0x0000001012347819 */ /* 0x000fe20000001213 */
        /* <DEDUP_REMOVED lines=9> */
[----:B------:R-:W-:Y:S01]  /*8b40*/  SHF.R.U32.HI R24, RZ, 0x10, R7 ;  /* 0x00000010ff187819 */ /* 0x000fe20000011607 */
[----:B------:R-:W-:Y:S01]  /*8b50*/  IMAD.MOV.U32 R9, RZ, RZ, R15 ;  /* 0x000000ffff097224 */ /* 0x000fe200078e000f */
[----:B------:R-:W-:Y:S01]  /*8b60*/  SHF.R.U32.HI R11, RZ, 0x10, R11 ;  /* 0x00000010ff0b7819 */ /* 0x000fe2000001160b */
[----:B------:R-:W-:Y:S01]  /*8b70*/  IMAD.MOV.U32 R6, RZ, RZ, R16 ;  /* 0x000000ffff067224 */ /* 0x000fe200078e0010 */
[----:B------:R-:W-:Y:S01]  /*8b80*/  SHF.R.U64 R12, R12, 0x10, R13 ;  /* 0x000000100c0c7819 */ /* 0x000fe2000000120d */
[----:B------:R-:W-:-:S04]  /*8b90*/  DEPBAR.LE SB0, 0x1 ;  /* 0x000080400000791a */ /* 0x000fc80000000000 */
[----:B------:R-:W-:Y:S01]  /*8ba0*/  SHF.R.U32.HI R7, RZ, 0x10, R13 ;  /* 0x00000010ff077819 */ /* 0x000fe2000001160d */
[----:B------:R-:W-:Y:S01]  /*8bb0*/  BSSY B1, `(.L_x_202) ;  /* 0x0000115000017945 */ /* 0x000fe20003800000 */
[--C-:B------:R-:W-:Y:S02]  /*8bc0*/  SHF.R.U64 R8, R14, 0x10, R15.reuse ;  /* 0x000000100e087819 */ /* 0x100fe4000000120f */
[----:B------:R-:W-:Y:S02]  /*8bd0*/  SHF.R.U32.HI R3, RZ, 0x10, R15 ;  /* 0x00000010ff037819 */ /* 0x000fe4000001160f */
[----:B------:R-:W-:Y:S02]  /*8be0*/  PRMT R35, R35, 0x5410, R28 ;  /* 0x0000541023237816 */ /* 0x000fe4000000001c */
[----:B------:R-:W-:Y:S02]  /*8bf0*/  PRMT R25, R27, 0x5410, R25 ;  /* 0x000054101b197816 */ /* 0x000fe40000000019 */
[----:B------:R-:W-:-:S02]  /*8c00*/  PRMT R20, R26, 0x5410, R20 ;  /* 0x000054101a147816 */ /* 0x000fc40000000014 */
[----:B------:R-:W-:Y:S02]  /*8c10*/  PRMT R21, R23, 0x5410, R21 ;  /* 0x0000541017157816 */ /* 0x000fe40000000015 */
[----:B------:R-:W-:Y:S02]  /*8c20*/  PRMT R52, R54, 0x5410, R52 ;  /* 0x0000541036347816 */ /* 0x000fe40000000034 */
[----:B------:R-:W-:Y:S02]  /*8c30*/  PRMT R48, R53, 0x5410, R48 ;  /* 0x0000541035307816 */ /* 0x000fe40000000030 */
        /* <DEDUP_REMOVED lines=15> */
[----:B------:R-:W-:Y:S01]  /*8d30*/  PRMT R28, R5, 0x5410, R0 ;  /* 0x00005410051c7816 */ /* 0x000fe20000000000 */
[----:B------:R-:W-:Y:S06]  /*8d40*/  BAR.SYNC.DEFER_BLOCKING 0x0 ;  /* 0x0000000000007b1d */ /* 0x000fec0000010000 */
[----:B------:R-:W-:Y:S05]  /*8d50*/  @P0 BRA `(.L_x_203) ;  /* 0x00000fa000000947 */ /* 0x000fea0003800000 */
[----:B------:R-:W-:Y:S01]  /*8d60*/  ISETP.GE.AND P0, PT, R106, c[0x0][0x27c], PT ;  /* 0x00009f006a007a0c */ /* 0x000fe20003f06270 */
[----:B------:R-:W-:-:S12]  /*8d70*/  BSSY B0, `(.L_x_204) ;  /* 0x0000028000007945 */ /* 0x000fd80003800000 */
[----:B------:R-:W-:Y:S05]  /*8d80*/  @P0 BRA `(.L_x_205) ;  /* 0x0000026000000947 */ /* 0x000fea0003800000 */
[----:B------:R-:W1:Y:S01]  /*8d90*/  LDS.128 R4, [R213+0xc000] ;  /* 0x00c00000d5047984 */ /* 0x000e620000000c00 */
[C---:B------:R-:W-:Y:S01]  /*8da0*/  SHF.L.U32 R3, R52.reuse, 0x10, RZ ;  /* 0x0000001034037819 */ /* 0x040fe200000006ff */
[----:B------:R-:W-:Y:S01]  /*8db0*/  IMAD.U32 R0, R17, 0x10000, RZ ;  /* 0x0001000011007824 */ /* 0x000fe200078e00ff */
[----:B------:R-:W-:Y:S02]  /*8dc0*/  LOP3.LUT R2, R52, 0xffff0000, RZ, 0xc0, !PT ;  /* 0xffff000034027812 */ /* 0x000fe400078ec0ff */
[C---:B-1----:R-:W-:Y:S01]  /*8dd0*/  SHF.L.U32 R9, R4.reuse, 0x10, RZ ;  /* 0x0000001004097819 */ /* 0x042fe200000006ff */
[----:B------:R-:W-:Y:S01]  /*8de0*/  IMAD.U32 R10, R7, 0x10000, RZ ;  /* 0x00010000070a7824 */ /* 0x000fe200078e00ff */
[----:B------:R-:W-:Y:S02]  /*8df0*/  LOP3.LUT R8, R4, 0xffff0000, RZ, 0xc0, !PT ;  /* 0xffff000004087812 */ /* 0x000fe400078ec0ff */
[C---:B------:R-:W-:Y:S02]  /*8e00*/  SHF.L.U32 R13, R5.reuse, 0x10, RZ ;  /* 0x00000010050d7819 */ /* 0x040fe400000006ff */
[----:B------:R-:W-:Y:S01]  /*8e10*/  LOP3.LUT R4, R5, 0xffff0000, RZ, 0xc0, !PT ;  /* 0xffff000005047812 */ /* 0x000fe200078ec0ff */
[CC--:B------:R-:W-:Y:S01]  /*8e20*/  FMUL.FTZ R15, R8.reuse, R0.reuse ;  /* 0x00000000080f7220 */ /* 0x0c0fe20000410000 */
[----:B------:R-:W-:Y:S01]  /*8e30*/  LOP3.LUT R5, R17, 0xffff0000, RZ, 0xc0, !PT ;  /* 0xffff000011057812 */ /* 0x000fe200078ec0ff */
[-C--:B------:R-:W-:Y:S01]  /*8e40*/  FMUL.FTZ R14, R8, R3.reuse ;  /* 0x00000003080e7220 */ /* 0x080fe20000410000 */
[C---:B------:R-:W-:Y:S01]  /*8e50*/  SHF.L.U32 R12, R6.reuse, 0x10, RZ ;  /* 0x00000010060c7819 */ /* 0x040fe200000006ff */
[----:B------:R-:W-:Y:S01]  /*8e60*/  FFMA.FTZ R16, R9, R3, -R15 ;  /* 0x0000000309107223 */ /* 0x000fe2000001080f */
[----:B------:R-:W-:Y:S01]  /*8e70*/  LOP3.LUT R11, R6, 0xffff0000, RZ, 0xc0, !PT ;  /* 0xffff0000060b7812 */ /* 0x000fe200078ec0ff */
[-C--:B------:R-:W-:Y:S01]  /*8e80*/  FMUL.FTZ R8, R4, R5.reuse ;  /* 0x0000000504087220 */ /* 0x080fe20000410000 */
[----:B------:R-:W-:Y:S01]  /*8e90*/  LOP3.LUT R6, R7, 0xffff0000, RZ, 0xc0, !PT ;  /* 0xffff000007067812 */ /* 0x000fe200078ec0ff */
[----:B------:R-:W-:Y:S01]  /*8ea0*/  FFMA.FTZ R15, R9, R0, R14 ;  /* 0x00000000090f7223 */ /* 0x000fe2000001000e */
[----:B------:R-:W-:Y:S01]  /*8eb0*/  LOP3.LUT R0, R24, 0xffff0000, RZ, 0xc0, !PT ;  /* 0xffff000018007812 */ /* 0x000fe200078ec0ff */
[-C--:B------:R-:W-:Y:S01]  /*8ec0*/  FMUL.FTZ R7, R4, R2.reuse ;  /* 0x0000000204077220 */ /* 0x080fe20000410000 */
[----:B------:R-:W-:Y:S01]  /*8ed0*/  SHF.L.U32 R4, R48, 0x10, RZ ;  /* 0x0000001030047819 */ /* 0x000fe200000006ff */
[C---:B------:R-:W-:Y:S01]  /*8ee0*/  FFMA.FTZ R14, R13.reuse, R2, -R8 ;  /* 0x000000020d0e7223 */ /* 0x040fe20000010808 */
[----:B------:R-:W-:Y:S01]  /*8ef0*/  SHF.L.U32 R2, R24, 0x10, RZ ;  /* 0x0000001018027819 */ /* 0x000fe200000006ff */
[----:B------:R-:W-:Y:S01]  /*8f00*/  FFMA.FTZ R9, R13, R5, R7 ;  /* 0x000000050d097223 */ /* 0x000fe20000010007 */
[----:B------:R-:W-:Y:S01]  /*8f10*/  LOP3.LUT R3, R48, 0xffff0000, RZ, 0xc0, !PT ;  /* 0xffff000030037812 */ /* 0x000fe200078ec0ff */
[----:B------:R-:W-:-:S02]  /*8f20*/  FMUL.FTZ R7, R6, R0 ;  /* 0x0000000006077220 */ /* 0x000fc40000410000 */
[C---:B------:R-:W-:Y:S02]  /*8f30*/  FMUL.FTZ R8, R11.reuse, R2 ;  /* 0x000000020b087220 */ /* 0x040fe40000410000 */
[-C--:B------:R-:W-:Y:S02]  /*8f40*/  FMUL.FTZ R5, R11, R4.reuse ;  /* 0x000000040b057220 */ /* 0x080fe40000410000 */
[-C--:B------:R-:W-:Y:S02]  /*8f50*/  FMUL.FTZ R6, R6, R3.reuse ;  /* 0x0000000306067220 */ /* 0x080fe40000410000 */
[C---:B------:R-:W-:Y:S01]  /*8f60*/  FFMA.FTZ R8, R12.reuse, R4, -R8 ;  /* 0x000000040c087223 */ /* 0x040fe20000010808 */
[----:B------:R-:W-:Y:S01]  /*8f70*/  F2FP.BF16.PACK_AB R4, R15, R16 ;  /* 0x000000100f04723e */ /* 0x000fe200000010ff */
[----:B------:R-:W-:Y:S01]  /*8f80*/  FFMA.FTZ R2, R12, R2, R5 ;  /* 0x000000020c027223 */ /* 0x000fe20000010005 */
[----:B------:R-:W-:Y:S01]  /*8f90*/  F2FP.BF16.PACK_AB R5, R9, R14 ;  /* 0x0000000e0905723e */ /* 0x000fe200000010ff */
[----:B------:R-:W-:-:S02]  /*8fa0*/  FFMA.FTZ R3, R10, R3, -R7 ;  /* 0x000000030a037223 */ /* 0x000fc40000010807 */
[----:B------:R-:W-:Y:S01]  /*8fb0*/  FFMA.FTZ R0, R10, R0, R6 ;  /* 0x000000000a007223 */ /* 0x000fe20000010006 */
[----:B------:R-:W-:-:S04]  /*8fc0*/  F2FP.BF16.PACK_AB R6, R2, R8 ;  /* 0x000000080206723e */ /* 0x000fc800000010ff */
[----:B------:R-:W-:-:S05]  /*8fd0*/  F2FP.BF16.PACK_AB R7, R0, R3 ;  /* 0x000000030007723e */ /* 0x000fca00000010ff */
[----:B------:R1:W-:Y:S02]  /*8fe0*/  STS.128 [R213+0xc000], R4 ;  /* 0x00c00004d5007388 */ /* 0x0003e40000000c00 */
.L_x_205:
[----:B------:R-:W-:Y:S05]  /*8ff0*/  BSYNC B0 ;  /* 0x0000000000007941 */ /* 0x000fea0003800000 */
.L_x_204:
[----:B------:R-:W-:Y:S01]  /*9000*/  ISETP.GE.AND P0, PT, R143, c[0x0][0x27c], PT ;  /* 0x00009f008f007a0c */ /* 0x000fe20003f06270 */
[----:B------:R-:W-:-:S12]  /*9010*/  BSSY B0, `(.L_x_206) ;  /* 0x0000028000007945 */ /* 0x000fd80003800000 */
[----:B------:R-:W-:Y:S05]  /*9020*/  @P0 BRA `(.L_x_207) ;  /* 0x0000026000000947 */ /* 0x000fea0003800000 */
[----:B-1----:R-:W1:Y:S01]  /*9030*/  LDS.128 R4, [R214+0xc000] ;  /* 0x00c00000d6047984 */ /* 0x002e620000000c00 */
[----:B------:R-:W-:Y:S01]  /*9040*/  SHF.L.U32 R3, R49, 0x10, RZ ;  /* 0x0000001031037819 */ /* 0x000fe200000006ff */
        /* <DEDUP_REMOVED lines=36> */
.L_x_207:
[----:B------:R-:W-:Y:S05]  /*9290*/  BSYNC B0 ;  /* 0x0000000000007941 */ /* 0x000fea0003800000 */
.L_x_206:
        /* <DEDUP_REMOVED lines=41> */
.L_x_209:
[----:B------:R-:W-:Y:S05]  /*9530*/  BSYNC B0 ;  /* 0x0000000000007941 */ /* 0x000fea0003800000 */
.L_x_208:
        /* <DEDUP_REMOVED lines=41> */
.L_x_211:
[----:B------:R-:W-:Y:S05]  /*97d0*/  BSYNC B0 ;  /* 0x0000000000007941 */ /* 0x000fea0003800000 */
.L_x_210:
        /* <DEDUP_REMOVED lines=41> */
.L_x_213:
[----:B------:R-:W-:Y:S05]  /*9a70*/  BSYNC B0 ;  /* 0x0000000000007941 */ /* 0x000fea0003800000 */
.L_x_212:
[----:B------:R-:W-:-:S13]  /*9a80*/  ISETP.GE.AND P0, PT, R141, c[0x0][0x27c], PT ;  /* 0x00009f008d007a0c */ /* 0x000fda0003f06270 */
        /* <DEDUP_REMOVED lines=39> */
.L_x_203:
[----:B------:R-:W-:Y:S05]  /*9d00*/  BSYNC B1 ;  /* 0x0000000000017941 */ /* 0x000fea0003800000 */
.L_x_202:
[----:B------:R-:W-:-:S04]  /*9d10*/  IADD3 R0, R229, 0x40, RZ ;  /* 0x00000040e5007810 */ /* 0x000fc80007ffe0ff */
[----:B------:R-:W-:-:S13]  /*9d20*/  ISETP.GE.AND P0, PT, R0, R29, PT ;  /* 0x0000001d0000720c */ /* 0x000fda0003f06270 */
[----:B------:R-:W-:Y:S05]  /*9d30*/  @P0 BRA `(.L_x_214) ;  /* 0x00003d1000000947 */ /* 0x000fea0003800000 */
[----:B------:R-:W-:Y:S01]  /*9d40*/  ISETP.GE.AND P0, PT, R106, c[0x0][0x27c], PT ;  /* 0x00009f006a007a0c */ /* 0x000fe20003f06270 */
[----:B------:R-:W-:-:S12]  /*9d50*/  BSSY B0, `(.L_x_215) ;  /* 0x0000028000007945 */ /* 0x000fd80003800000 */
[----:B------:R-:W-:Y:S05]  /*9d60*/  @P0 BRA `(.L_x_216) ;  /* 0x0000026000000947 */ /* 0x000fea0003800000 */
[----:B-1----:R-:W1:Y:S01]  /*9d70*/  LDS.128 R4, [R213+0xe000] ;  /* 0x00e00000d5047984 */ /* 0x002e620000000c00 */
        /* <DEDUP_REMOVED lines=8> */
[-C--:B------:R-:W-:Y:S01]  /*9e00*/  FMUL.FTZ R15, R0, R8.reuse ;  /* 0x00000008000f7220 */ /* 0x080fe20000410000 */
[----:B------:R-:W-:Y:S01]  /*9e10*/  LOP3.LUT R5, R17, 0xffff0000, RZ, 0xc0, !PT ;  /* 0xffff000011057812 */ /* 0x000fe200078ec0ff */
[C---:B------:R-:W-:Y:S01]  /*9e20*/  FMUL.FTZ R14, R3.reuse, R8 ;  /* 0x00000008030e7220 */ /* 0x040fe20000410000 */
[C---:B------:R-:W-:Y:S01]  /*9e30*/  SHF.L.U32 R12, R6.reuse, 0x10, RZ ;  /* 0x00000010060c7819 */ /* 0x040fe200000006ff */
[-C--:B------:R-:W-:Y:S01]  /*9e40*/  FFMA.FTZ R16, R3, R9.reuse, -R15 ;  /* 0x0000000903107223 */ /* 0x080fe2000001080f */
[----:B------:R-:W-:Y:S01]  /*9e50*/  LOP3.LUT R11, R6, 0xffff0000, RZ, 0xc0, !PT ;  /* 0xffff0000060b7812 */ /* 0x000fe200078ec0ff */
[-C--:B------:R-:W-:Y:S01]  /*9e60*/  FMUL.FTZ R8, R5, R4.reuse ;  /* 0x0000000405087220 */ /* 0x080fe20000410000 */
[----:B------:R-:W-:Y:S01]  /*9e70*/  LOP3.LUT R6, R7, 0xffff0000, RZ, 0xc0, !PT ;  /* 0xffff000007067812 */ /* 0x000fe200078ec0ff */
[----:B------:R-:W-:Y:S01]  /*9e80*/  FFMA.FTZ R15, R0, R9, R14 ;  /* 0x00000009000f7223 */ /* 0x000fe2000001000e */
[----:B------:R-:W-:Y:S01]  /*9e90*/  LOP3.LUT R0, R24, 0xffff0000, RZ, 0xc0, !PT ;  /* 0xffff000018007812 */ /* 0x000fe200078ec0ff */
[----:B------:R-:W-:Y:S01]  /*9ea0*/  FMUL.FTZ R7, R2, R4 ;  /* 0x0000000402077220 */ /* 0x000fe20000410000 */
[----:B------:R-:W-:Y:S01]  /*9eb0*/  SHF.L.U32 R4, R48, 0x10, RZ ;  /* 0x0000001030047819 */ /* 0x000fe200000006ff */
[-C--:B------:R-:W-:Y:S01]  /*9ec0*/  FFMA.FTZ R14, R2, R13.reuse, -R8 ;  /* 0x0000000d020e7223 */ /* 0x080fe20000010808 */
[----:B------:R-:W-:Y:S01]  /*9ed0*/  SHF.L.U32 R2, R24, 0x10, RZ ;  /* 0x0000001018027819 */ /* 0x000fe200000006ff */
[----:B------:R-:W-:Y:S01]  /*9ee0*/  FFMA.FTZ R9, R5, R13, R7 ;  /* 0x0000000d05097223 */ /* 0x000fe20000010007 */
[----:B------:R-:W-:Y:S01]  /*9ef0*/  LOP3.LUT R3, R48, 0xffff0000, RZ, 0xc0, !PT ;  /* 0xffff000030037812 */ /* 0x000fe200078ec0ff */
[----:B------:R-:W-:-:S02]  /*9f00*/  FMUL.FTZ R7, R0, R6 ;  /* 0x0000000600077220 */ /* 0x000fc40000410000 */
[-C--:B------:R-:W-:Y:S02]  /*9f10*/  FMUL.FTZ R8, R2, R11.reuse ;  /* 0x0000000b02087220 */ /* 0x080fe40000410000 */
[C---:B------:R-:W-:Y:S02]  /*9f20*/  FMUL.FTZ R5, R4.reuse, R11 ;  /* 0x0000000b04057220 */ /* 0x040fe40000410000 */
[----:B------:R-:W-:Y:S02]  /*9f30*/  FMUL.FTZ R6, R3, R6 ;  /* 0x0000000603067220 */ /* 0x000fe40000410000 */
[----:B------:R-:W-:Y:S01]  /*9f40*/  FFMA.FTZ R8, R4, R12, -R8 ;  /* 0x0000000c04087223 */ /* 0x000fe20000010808 */
        /* <DEDUP_REMOVED lines=8> */
.L_x_216:
[----:B------:R-:W-:Y:S05]  /*9fd0*/  BSYNC B0 ;  /* 0x0000000000007941 */ /* 0x000fea0003800000 */
.L_x_215:
        /* <DEDUP_REMOVED lines=41> */
.L_x_218:
[----:B------:R-:W-:Y:S05]  /*a270*/  BSYNC B0 ;  /* 0x0000000000007941 */ /* 0x000fea0003800000 */
.L_x_217:
        /* <DEDUP_REMOVED lines=41> */
.L_x_220:
[----:B------:R-:W-:Y:S05]  /*a510*/  BSYNC B0 ;  /* 0x0000000000007941 */ /* 0x000fea0003800000 */
.L_x_219:
        /* <DEDUP_REMOVED lines=41> */
.L_x_222:
[----:B------:R-:W-:Y:S05]  /*a7b0*/  BSYNC B0 ;  /* 0x0000000000007941 */ /* 0x000fea0003800000 */
.L_x_221:
        /* <DEDUP_REMOVED lines=41> */
.L_x_224:
[----:B------:R-:W-:Y:S05]  /*aa50*/  BSYNC B0 ;  /* 0x0000000000007941 */ /* 0x000fea0003800000 */
.L_x_223:
        /* <DEDUP_REMOVED lines=21> */
[C---:B------:R-:W-:Y:S01]  /*abb0*/  FMUL.FTZ R7, R2.reuse, R4 ;  /* 0x0000000402077220 */ /* 0x040fe20000410000 */
        /* <DEDUP_REMOVED lines=17> */
[----:B------:R1:W-:Y:S01]  /*acd0*/  STS.128 [R214+0x16000], R4 ;  /* 0x01600004d6007388 */ /* 0x0003e20000000c00 */
[----:B------:R-:W-:Y:S05]  /*ace0*/  BRA `(.L_x_214) ;  /* 0x00002d6000007947 */ /* 0x000fea0003800000 */
.L_x_199:
[----:B------:R-:W-:Y:S01]  /*acf0*/  ISETP.GE.AND P0, PT, R6, R34, PT ;  /* 0x000000220600720c */ /* 0x000fe20003f06270 */
[----:B------:R2:W3:Y:S01]  /*ad00*/  SHFL.IDX PT, R29, R0, RZ, 0x1c1f ;  /* 0x001c1fff001d7589 */ /* 0x0004e200000e0000 */
[C---:B------:R-:W-:Y:S01]  /*ad10*/  IMAD.IADD R4, R106.reuse, 0x1, R140 ;  /* 0x000000016a047824 */ /* 0x040fe200078e028c */
[----:B------:R-:W-:Y:S01]  /*ad20*/  BSSY B0, `(.L_x_225) ;  /* 0x000003b000007945 */ /* 0x000fe20003800000 */
[----:B------:R-:W-:Y:S01]  /*ad30*/  CS2R R26, SRZ ;  /* 0x00000000001a7805 */ /* 0x000fe2000001ff00 */
[----:B------:R4:W1:Y:S01]  /*ad40*/  SHFL.IDX PT, R28, R7, RZ, 0x1c1f ;  /* 0x001c1fff071c7589 */ /* 0x00086200000e0000 */
[----:B------:R-:W-:Y:S01]  /*ad50*/  CS2R R24, SRZ ;  /* 0x0000000000187805 */ /* 0x000fe2000001ff00 */
[----:B------:R-:W-:Y:S01]  /*ad60*/  CS2R R22, SRZ ;  /* 0x0000000000167805 */ /* 0x000fe2000001ff00 */
[----:B------:R-:W-:Y:S01]  /*ad70*/  CS2R R20, SRZ ;  /* 0x0000000000147805 */ /* 0x000fe2000001ff00 */
[----:B------:R-:W1:Y:S01]  /*ad80*/  SHFL.IDX PT, R3, R2, RZ, 0x1c1f ;  /* 0x001c1fff02037589 */ /* 0x000e6200000e0000 */
[----:B------:R-:W-:Y:S01]  /*ad90*/  CS2R R18, SRZ ;  /* 0x0000000000127805 */ /* 0x000fe2000001ff00 */
[----:B------:R-:W-:Y:S01]  /*ada0*/  CS2R R16, SRZ ;  /* 0x0000000000107805 */ /* 0x000fe2000001ff00 */
[----:B------:R-:W-:Y:S01]  /*adb0*/  CS2R R14, SRZ ;  /* 0x00000000000e7805 */ /* 0x000fe2000001ff00 */
[----:B------:R5:W1:Y:S02]  /*adc0*/  SHFL.IDX PT, R2, R8, RZ, 0x1c1f ;  /* 0x001c1fff08027589 */ /* 0x000a6400000e0000 */
[----:B-1----:R-:W-:Y:S01]  /*add0*/  CS2R R12, SRZ ;  /* 0x00000000000c7805 */ /* 0x002fe2000001ff00 */
[----:B------:R-:W-:Y:S01]  /*ade0*/  CS2R R10, SRZ ;  /* 0x00000000000a7805 */ /* 0x000fe2000001ff00 */
[----:B--2---:R-:W-:Y:S01]  /*adf0*/  IMAD.IADD R0, R106, 0x1, R105 ;  /* 0x000000016a007824 */ /* 0x004fe200078e0269 */
[----:B----4-:R-:W-:-:S04]  /*ae00*/  SHF.R.S32.HI R7, RZ, 0x1f, R4 ;  /* 0x0000001fff077819 */ /* 0x010fc80000011404 */
[----:B------:R-:W-:Y:S02]  /*ae10*/  SHF.R.S32.HI R5, RZ, 0x1f, R0 ;  /* 0x0000001fff057819 */ /* 0x000fe40000011400 */
[----:B------:R-:W-:Y:S02]  /*ae20*/  LEA.HI R30, R7, R4, RZ, 0x3 ;  /* 0x00000004071e7211 */ /* 0x000fe400078f18ff */
[----:B------:R-:W-:Y:S01]  /*ae30*/  LEA.HI R0, R5, R0, RZ, 0x3 ;  /* 0x0000000005007211 */ /* 0x000fe200078f18ff */
[----:B------:R-:W-:Y:S01]  /*ae40*/  CS2R R6, SRZ ;  /* 0x0000000000067805 */ /* 0x000fe2000001ff00 */
[----:B-----5:R-:W-:Y:S01]  /*ae50*/  CS2R R8, SRZ ;  /* 0x0000000000087805 */ /* 0x020fe2000001ff00 */
[----:B------:R-:W-:Y:S01]  /*ae60*/  CS2R R4, SRZ ;  /* 0x0000000000047805 */ /* 0x000fe2000001ff00 */
[----:B------:R-:W-:Y:S02]  /*ae70*/  SHF.R.S32.HI R56, RZ, 0x3, R30 ;  /* 0x00000003ff387819 */ /* 0x000fe4000001141e */
[----:B------:R-:W-:Y:S01]  /*ae80*/  SHF.R.S32.HI R57, RZ, 0x3, R0 ;  /* 0x00000003ff397819 */ /* 0x000fe20000011400 */
[----:B------:R-:W-:Y:S05]  /*ae90*/  @P0 BRA `(.L_x_226) ;  /* 0x0000023000000947 */ /* 0x000fea0003800000 */
[C---:B---3--:R-:W-:Y:S01]  /*aea0*/  ISETP.GE.AND P0, PT, R100.reuse, c[0x0][0x27c], PT ;  /* 0x00009f0064007a0c */ /* 0x048fe20003f06270 */
[----:B------:R-:W-:Y:S01]  /*aeb0*/  CS2R R22, SRZ ;  /* 0x0000000000167805 */ /* 0x000fe2000001ff00 */
[C---:B------:R-:W-:Y:S01]  /*aec0*/  IADD3 R5, R100.reuse, 0x20, RZ ;  /* 0x0000002064057810 */ /* 0x040fe20007ffe0ff */
[----:B------:R-:W-:Y:S01]  /*aed0*/  CS2R R20, SRZ ;  /* 0x0000000000147805 */ /* 0x000fe2000001ff00 */
[----:B------:R-:W-:Y:S01]  /*aee0*/  IADD3 R4, R100, 0x40, RZ ;  /* 0x0000004064047810 */ /* 0x000fe20007ffe0ff */
[----:B------:R-:W-:Y:S01]  /*aef0*/  CS2R R10, SRZ ;  /* 0x00000000000a7805 */ /* 0x000fe2000001ff00 */
[----:B------:R-:W-:Y:S01]  /*af00*/  ISETP.GE.AND P2, PT, R5, c[0x0][0x27c], PT ;  /* 0x00009f0005007a0c */ /* 0x000fe20003f46270 */
[----:B------:R-:W-:Y:S01]  /*af10*/  CS2R R8, SRZ ;  /* 0x0000000000087805 */ /* 0x000fe2000001ff00 */
[----:B------:R-:W-:Y:S01]  /*af20*/  ISETP.GE.AND P1, PT, R4, c[0x0][0x27c], PT ;  /* 0x00009f0004007a0c */ /* 0x000fe20003f26270 */
[----:B------:R-:W-:Y:S01]  /*af30*/  CS2R R26, SRZ ;  /* 0x00000000001a7805 */ /* 0x000fe2000001ff00 */
[----:B------:R-:W-:-:S03]  /*af40*/  CS2R R24, SRZ ;  /* 0x0000000000187805 */ /* 0x000fc6000001ff00 */
[C---:B------:R-:W-:Y:S01]  /*af50*/  @!P0 IMAD.SHL.U32 R0, R100.reuse, 0x2, RZ ;  /* 0x0000000264008824 */ /* 0x040fe200078e00ff */
[----:B------:R-:W-:-:S04]  /*af60*/  @!P0 SHF.L.U64.HI R5, R100, 0x1, R101 ;  /* 0x0000000164058819 */ /* 0x000fc80000010265 */
[----:B------:R-:W-:Y:S02]  /*af70*/  @!P0 IADD3 R32, P3, R28, R0, RZ ;  /* 0x000000001c208210 */ /* 0x000fe40007f7e0ff */
[----:B------:R-:W-:-:S03]  /*af80*/  @!P2 SHF.L.U32 R4, R56, 0x3, RZ ;  /* 0x000000033804a819 */ /* 0x000fc600000006ff */
[----:B------:R-:W-:Y:S01]  /*af90*/  @!P0 IMAD.X R33, R29, 0x1, R5, P3 ;  /* 0x000000011d218824 */ /* 0x000fe200018e0605 */
[----:B------:R-:W-:Y:S01]  /*afa0*/  @!P0 IADD3 R30, P3, R2, R0, RZ ;  /* 0x00000000021e8210 */ /* 0x000fe20007f7e0ff */
[----:B------:R-:W-:Y:S02]  /*afb0*/  @!P1 IMAD.SHL.U32 R0, R57, 0x8, RZ ;  /* 0x0000000839009824 */ /* 0x000fe400078e00ff */
[----:B------:R-:W-:Y:S01]  /*afc0*/  @!P2 IMAD.WIDE R14, R4, 0x2, R28 ;  /* 0x00000002040ea825 */ /* 0x000fe200078e021c */
[----:B------:R-:W-:-:S03]  /*afd0*/  @!P0 IADD3.X R31, R3, R5, RZ, P3, !PT ;  /* 0x00000005031f8210 */ /* 0x000fc60001ffe4ff */
[----:B------:R-:W-:Y:S01]  /*afe0*/  @!P2 IMAD.WIDE R12, R4, 0x2, R2 ;  /* 0x00000002040ca825 */ /* 0x000fe200078e0202 */
[----:B------:R1:W5:Y:S03]  /*aff0*/  @!P2 LD.E.128 R20, [R14.64] ;  /* 0x000000060e14a980 */ /* 0x000366000c101d00 */
[C---:B------:R-:W-:Y:S01]  /*b000*/  @!P1 IMAD.WIDE R6, R0.reuse, 0x2, R28 ;  /* 0x0000000200069825 */ /* 0x040fe200078e021c */
[----:B------:R2:W5:Y:S01]  /*b010*/  @!P2 LD.E.128 R8, [R12.64] ;  /* 0x000000060c08a980 */ /* 0x000562000c101d00 */
[----:B------:R-:W-:Y:S01]  /*b020*/  CS2R R18, SRZ ;  /* 0x0000000000127805 */ /* 0x000fe2000001ff00 */
[----:B------:R-:W-:Y:S01]  /*b030*/  CS2R R16, SRZ ;  /* 0x0000000000107805 */ /* 0x000fe2000001ff00 */
[----:B------:R-:W-:Y:S01]  /*b040*/  CS2R R4, SRZ ;  /* 0x0000000000047805 */ /* 0x000fe2000001ff00 */
[----:B------:R3:W5:Y:S01]  /*b050*/  @!P1 LD.E.128 R24, [R6.64] ;  /* 0x0000000606189980 */ /* 0x000762000c101d00 */
[----:B------:R-:W-:-:S03]  /*b060*/  @!P1 IMAD.WIDE R2, R0, 0x2, R2 ;  /* 0x0000000200029825 */ /* 0x000fc600078e0202 */
[----:B------:R4:W5:Y:S01]  /*b070*/  @!P0 LD.E.128 R16, [R32.64] ;  /* 0x0000000620108980 */ /* 0x000962000c101d00 */
[----:B-1----:R-:W-:Y:S01]  /*b080*/  CS2R R14, SRZ ;  /* 0x00000000000e7805 */ /* 0x002fe2000001ff00 */
[----:B--2---:R-:W-:Y:S01]  /*b090*/  CS2R R12, SRZ ;  /* 0x00000000000c7805 */ /* 0x004fe2000001ff00 */
[----:B---3--:R-:W-:-:S05]  /*b0a0*/  CS2R R6, SRZ ;  /* 0x0000000000067805 */ /* 0x008fca000001ff00 */
[----:B------:R4:W5:Y:S04]  /*b0b0*/  @!P1 LD.E.128 R12, [R2.64] ;  /* 0x00000006020c9980 */ /* 0x000968000c101d00 */
[----:B------:R4:W5:Y:S02]  /*b0c0*/  @!P0 LD.E.128 R4, [R30.64] ;  /* 0x000000061e048980 */ /* 0x000964000c101d00 */
.L_x_226:
[----:B---3--:R-:W-:Y:S05]  /*b0d0*/  BSYNC B0 ;  /* 0x0000000000007941 */ /* 0x008fea0003800000 */
.L_x_225:
[--C-:B-----5:R-:W-:Y:S01]  /*b0e0*/  IMAD.MOV.U32 R42, RZ, RZ, R23.reuse ;  /* 0x000000ffff2a7224 */ /* 0x120fe200078e0017 */
[----:B------:R-:W-:Y:S01]  /*b0f0*/  SHF.R.U32.HI R0, RZ, 0x10, R23 ;  /* 0x00000010ff007819 */ /* 0x000fe20000011617 */
[----:B------:R-:W-:Y:S01]  /*b100*/  IMAD.MOV.U32 R54, RZ, RZ, R16 ;  /* 0x000000ffff367224 */ /* 0x000fe200078e0010 */
[--C-:B------:R-:W-:Y:S01]  /*b110*/  SHF.R.U64 R52, R16, 0x10, R17.reuse ;  /* 0x0000001010347819 */ /* 0x100fe20000001211 */
[--C-:B------:R-:W-:Y:S01]  /*b120*/  IMAD.MOV.U32 R53, RZ, RZ, R17.reuse ;  /* 0x000000ffff357224 */ /* 0x100fe200078e0011 */
[----:B------:R-:W-:Y:S01]  /*b130*/  PRMT R42, R42, 0x5410, R0 ;  /* 0x000054102a2a7816 */ /* 0x000fe20000000000 */
[----:B------:R-:W-:Y:S01]  /*b140*/  IMAD R0, R245, -0x80, R34 ;  /* 0xffffff80f5007824 */ /* 0x000fe200078e0222 */
[----:B------:R-:W-:Y:S01]  /*b150*/  SHF.R.U32.HI R48, RZ, 0x10, R17 ;  /* 0x00000010ff307819 */ /* 0x000fe20000011611 */
[----:B------:R-:W-:Y:S01]  /*b160*/  IMAD.MOV.U32 R51, RZ, RZ, R18 ;  /* 0x000000ffff337224 */ /* 0x000fe200078e0012 */
[--C-:B------:R-:W-:Y:S01]  /*b170*/  SHF.R.U64 R49, R18, 0x10, R19.reuse ;  /* 0x0000001012317819 */ /* 0x100fe20000001213 */
[----:B------:R-:W-:Y:S01]  /*b180*/  IMAD.MOV.U32 R50, RZ, RZ, R19 ;  /* 0x000000ffff327224 */ /* 0x000fe200078e0013 */
[----:B------:R-:W-:Y:S01]  /*b190*/  IMNMX R55, R0, 0x80, PT ;  /* 0x0000008000377817 */ /* 0x000fe20003800200 */
[----:B------:R-:W-:Y:S01]  /*b1a0*/  IMAD.MOV.U32 R46, RZ, RZ, R21 ;  /* 0x000000ffff2e7224 */ /* 0x000fe200078e0015 */
[----:B------:R-:W-:Y:S01]  /*b1b0*/  SHF.R.U32.HI R44, RZ, 0x10, R19 ;  /* 0x00000010ff2c7819 */ /* 0x000fe20000011613 */
[----:B------:R-:W-:Y:S01]  /*b1c0*/  IMAD.MOV.U32 R43, RZ, RZ, R22 ;  /* 0x000000ffff2b7224 */ /* 0x000fe200078e0016 */
[----:B------:R-:W-:Y:S01]  /*b1d0*/  ISETP.GE.AND P0, PT, R229, R55, PT ;  /* 0x00000037e500720c */ /* 0x000fe20003f06270 */
[----:B------:R-:W-:Y:S01]  /*b1e0*/  IMAD.MOV.U32 R38, RZ, RZ, R24 ;  /* 0x000000ffff267224 */ /* 0x000fe200078e0018 */
[----:B------:R-:W-:Y:S01]  /*b1f0*/  SHF.R.U64 R45, R20, 0x10, R21 ;  /* 0x00000010142d7819 */ /* 0x000fe20000001215 */
[----:B------:R-:W-:Y:S01]  /*b200*/  IMAD.MOV.U32 R39, RZ, RZ, R25 ;  /* 0x000000ffff277224 */ /* 0x000fe200078e0019 */
[----:B------:R-:W-:Y:S01]  /*b210*/  SHF.R.U32.HI R40, RZ, 0x10, R21 ;  /* 0x00000010ff287819 */ /* 0x000fe20000011615 */
[----:B------:R-:W-:Y:S01]  /*b220*/  IMAD.MOV.U32 R35, RZ, RZ, R27 ;  /* 0x000000ffff237224 */ /* 0x000fe200078e001b */
[----:B------:R-:W-:Y:S01]  /*b230*/  SHF.R.U64 R41, R22, 0x10, R23 ;  /* 0x0000001016297819 */ /* 0x000fe20000001217 */
[----:B------:R-:W-:Y:S01]  /*b240*/  IMAD.MOV.U32 R47, RZ, RZ, R20 ;  /* 0x000000ffff2f7224 */ /* 0x000fe200078e0014 */
[--C-:B------:R-:W-:Y:S01]  /*b250*/  SHF.R.U64 R37, R24, 0x10, R25.reuse ;  /* 0x0000001018257819 */ /* 0x100fe20000001219 */
[----:B------:R-:W-:Y:S01]  /*b260*/  IMAD.MOV.U32 R36, RZ, RZ, R26 ;  /* 0x000000ffff247224 */ /* 0x000fe200078e001a */
[----:B----4-:R-:W-:Y:S01]  /*b270*/  SHF.R.U32.HI R32, RZ, 0x10, R25 ;  /* 0x00000010ff207819 */ /* 0x010fe20000011619 */
        /* <DEDUP_REMOVED lines=9> */
[--C-:B------:R-:W-:Y:S01]  /*b310*/  SHF.R.U64 R25, R6, 0x10, R7.reuse ;  /* 0x0000001006197819 */ /* 0x100fe20000001207 */
[----:B------:R-:W-:Y:S01]  /*b320*/  IMAD.MOV.U32 R26, RZ, RZ, R7 ;  /* 0x000000ffff1a7224 */ /* 0x000fe200078e0007 */
[--C-:B------:R-:W-:Y:S01]  /*b330*/  SHF.R.U64 R21, R8, 0x10, R9.reuse ;  /* 0x0000001008157819 */ /* 0x100fe20000001209 */
[----:B------:R-:W-:Y:S01]  /*b340*/  IMAD.MOV.U32 R23, RZ, RZ, R8 ;  /* 0x000000ffff177224 */ /* 0x000fe200078e0008 */
[----:B------:R-:W-:Y:S01]  /*b350*/  SHF.R.U32.HI R16, RZ, 0x10, R9 ;  /* 0x00000010ff107819 */ /* 0x000fe20000011609 */
[--C-:B------:R-:W-:Y:S01]  /*b360*/  IMAD.MOV.U32 R18, RZ, RZ, R11.reuse ;  /* 0x000000ffff127224 */ /* 0x100fe200078e000b */
[----:B------:R-:W-:Y:S01]  /*b370*/  SHF.R.U64 R17, R10, 0x10, R11 ;  /* 0x000000100a117819 */ /* 0x000fe2000000120b */
[----:B------:R-:W-:Y:S01]  /*b380*/  IMAD.MOV.U32 R10, RZ, RZ, R12 ;  /* 0x000000ffff0a7224 */ /* 0x000fe200078e000c */
[----:B------:R-:W-:Y:S01]  /*b390*/  SHF.R.U32.HI R20, RZ, 0x10, R7 ;  /* 0x00000010ff147819 */ /* 0x000fe20000011607 */
[----:B------:R-:W-:Y:S01]  /*b3a0*/  IMAD.MOV.U32 R9, RZ, RZ, R13 ;  /* 0x000000ffff097224 */ /* 0x000fe200078e000d */
[----:B------:R-:W-:Y:S01]  /*b3b0*/  SHF.R.U32.HI R7, RZ, 0x10, R11 ;  /* 0x00000010ff077819 */ /* 0x000fe2000001160b */
[----:B------:R-:W-:Y:S01]  /*b3c0*/  IMAD.MOV.U32 R6, RZ, RZ, R14 ;  /* 0x000000ffff067224 */ /* 0x000fe200078e000e */
[----:B------:R-:W-:Y:S01]  /*b3d0*/  SHF.R.U64 R8, R12, 0x10, R13 ;  /* 0x000000100c087819 */ /* 0x000fe2000000120d */
[----:B------:R-:W-:Y:S01]  /*b3e0*/  IMAD.MOV.U32 R5, RZ, RZ, R15 ;  /* 0x000000ffff057224 */ /* 0x000fe200078e000f */
[----:B------:R-:W-:Y:S01]  /*b3f0*/  SHF.R.U32.HI R3, RZ, 0x10, R13 ;  /* 0x00000010ff037819 */ /* 0x000fe2000001160d */
[----:B------:R-:W-:-:S04]  /*b400*/  DEPBAR.LE SB0, 0x1 ;  /* 0x000080400000791a */ /* 0x000fc80000000000 */
[--C-:B------:R-:W-:Y:S01]  /*b410*/  SHF.R.U64 R4, R14, 0x10, R15.reuse ;  /* 0x000000100e047819 */ /* 0x100fe2000000120f */
[----:B------:R-:W-:Y:S01]  /*b420*/  BSSY B1, `(.L_x_227) ;  /* 0x000013c000017945 */ /* 0x000fe20003800000 */
[----:B------:R-:W-:Y:S02]  /*b430*/  SHF.R.U32.HI R2, RZ, 0x10, R15 ;  /* 0x00000010ff027819 */ /* 0x000fe4000001160f */
        /* <DEDUP_REMOVED lines=25> */
[----:B------:R1:W5:Y:S04]  /*b5d0*/  LDL R63, [R1+0x4] ;  /* 0x00000400013f7983 */ /* 0x0003680000100800 */
[----:B------:R1:W5:Y:S04]  /*b5e0*/  LDL R62, [R1+0x8] ;  /* 0x00000800013e7983 */ /* 0x0003680000100800 */
[----:B------:R-:W2:Y:S01]  /*b5f0*/  S2R R65, SR_TID.X ;  /* 0x0000000000417919 */ /* 0x000ea20000002100 */
[----:B------:R-:W-:Y:S01]  /*b600*/  ISETP.GE.AND P0, PT, R100, c[0x0][0x27c], PT ;  /* 0x00009f0064007a0c */ /* 0x000fe20003f06270 */
[----:B------:R-:W-:Y:S01]  /*b610*/  BSSY B0, `(.L_x_229) ;  /* 0x0000064000007945 */ /* 0x000fe20003800000 */
[----:B--2---:R-:W-:-:S04]  /*b620*/  SHF.R.S32.HI R61, RZ, 0x1f, R65 ;  /* 0x0000001fff3d7819 */ /* 0x004fc80000011441 */
[----:B------:R-:W-:-:S04]  /*b630*/  LEA.HI R61, R61, R65, RZ, 0x5 ;  /* 0x000000413d3d7211 */ /* 0x000fc800078f28ff */
[----:B------:R-:W-:-:S05]  /*b640*/  SHF.R.S32.HI R61, RZ, 0x5, R61 ;  /* 0x00000005ff3d7819 */ /* 0x000fca000001143d */
[----:B------:R-:W-:Y:S01]  /*b650*/  IMAD.SHL.U32 R61, R61, 0x200, RZ ;  /* 0x000002003d3d7824 */ /* 0x000fe200078e00ff */
[----:B------:R-:W-:Y:S05]  /*b660*/  @P0 BRA `(.L_x_230) ;  /* 0x000005e000000947 */ /* 0x000fea0003800000 */
[----:B-1----:R-:W-:Y:S01]  /*b670*/  SHF.R.S32.HI R64, RZ, 0x1f, R65 ;  /* 0x0000001fff407819 */ /* 0x002fe20000011441 */
[----:B------:R-:W-:Y:S01]  /*b680*/  IMAD.MOV.U32 R3, RZ, RZ, c[0x0][0x27c] ;  /* 0x00009f00ff037624 */ /* 0x000fe200078e00ff */
[----:B-----5:R-:W-:Y:S02]  /*b690*/  LOP3.LUT R0, R63, 0x38, R100, 0xf8, !PT ;  /* 0x000000383f007812 */ /* 0x020fe400078ef864 */
[----:B------:R-:W-:Y:S02]  /*b6a0*/  LEA.HI R64, R64, R65, RZ, 0x2 ;  /* 0x0000004140407211 */ /* 0x000fe400078f10ff */
[----:B------:R-:W-:Y:S02]  /*b6b0*/  LOP3.LUT R0, R61, R0, R62, 0xf6, !PT ;  /* 0x000000003d007212 */ /* 0x000fe400078ef63e */
[----:B------:R-:W-:Y:S02]  /*b6c0*/  LOP3.LUT R64, R64, 0xfffffffc, RZ, 0xc0, !PT ;  /* 0xfffffffc40407812 */ /* 0x000fe400078ec0ff */
[----:B------:R-:W-:-:S03]  /*b6d0*/  LEA R24, R0, 0xc100, 0x1 ;  /* 0x0000c10000187811 */ /* 0x000fc600078e08ff */
[----:B------:R-:W-:Y:S02]  /*b6e0*/  IMAD.IADD R64, R65, 0x1, -R64 ;  /* 0x0000000141407824 */ /* 0x000fe400078e0a40 */
[----:B------:R-:W1:Y:S03]  /*b6f0*/  LDS.128 R8, [R24] ;  /* 0x0000000018087984 */ /* 0x000e660000000c00 */
[----:B------:R-:W-:-:S04]  /*b700*/  LEA.HI R3, R3, R64, RZ, 0x1d ;  /* 0x0000004003037211 */ /* 0x000fc800078fe8ff */
[----:B------:R-:W-:Y:S02]  /*b710*/  SHF.R.S32.HI R4, RZ, 0x1f, R3 ;  /* 0x0000001fff047819 */ /* 0x000fe40000011403 */
[----:B------:R-:W-:Y:S02]  /*b720*/  SHF.L.U32 R2, R3, 0x3, RZ ;  /* 0x0000000303027819 */ /* 0x000fe400000006ff */
[----:B------:R-:W-:Y:S02]  /*b730*/  LEA.HI R3, R4, R3, RZ, 0x3 ;  /* 0x0000000304037211 */ /* 0x000fe400078f18ff */
[----:B------:R-:W-:-:S03]  /*b740*/  LOP3.LUT R2, R63, 0x38, R2, 0xf8, !PT ;  /* 0x000000383f027812 */ /* 0x000fc600078ef802 */
[----:B------:R-:W-:Y:S01]  /*b750*/  IMAD.SHL.U32 R3, R3, 0x400, RZ ;  /* 0x0000040003037824 */ /* 0x000fe200078e00ff */
[----:B------:R-:W-:-:S04]  /*b760*/  LOP3.LUT R0, R2, R62, RZ, 0x3c, !PT ;  /* 0x0000003e02007212 */ /* 0x000fc800078e3cff */
[----:B------:R-:W-:-:S04]  /*b770*/  LOP3.LUT R2, R3, 0x7fffe000, RZ, 0xc0, !PT ;  /* 0x7fffe00003027812 */ /* 0x000fc800078ec0ff */
[----:B------:R-:W-:Y:S01]  /*b780*/  IADD3 R0, R0, R2, R61 ;  /* 0x0000000200007210 */ /* 0x000fe20007ffe03d */
[----:B------:R-:W-:-:S04]  /*b790*/  IMAD.U32 R2, R31, 0x10000, RZ ;  /* 0x000100001f027824 */ /* 0x000fc800078e00ff */
[----:B------:R-:W-:Y:S01]  /*b7a0*/  IMAD.SHL.U32 R23, R0, 0x2, RZ ;  /* 0x0000000200177824 */ /* 0x000fe200078e00ff */
[----:B------:R-:W-:-:S04]  /*b7b0*/  SHF.L.U32 R0, R52, 0x10, RZ ;  /* 0x0000001034007819 */ /* 0x000fc800000006ff */
[----:B------:R-:W2:Y:S01]  /*b7c0*/  LDS.128 R4, [R23+0xc100] ;  /* 0x00c1000017047984 */ /* 0x000ea20000000c00 */
[C---:B-1----:R-:W-:Y:S01]  /*b7d0*/  SHF.L.U32 R12, R8.reuse, 0x10, RZ ;  /* 0x00000010080c7819 */ /* 0x042fe200000006ff */
[C---:B------:R-:W-:Y:S01]  /*b7e0*/  IMAD.U32 R14, R9.reuse, 0x10000, RZ ;  /* 0x00010000090e7824 */ /* 0x040fe200078e00ff */
[----:B------:R-:W-:Y:S01]  /*b7f0*/  LOP3.LUT R13, R8, 0xffff0000, RZ, 0xc0, !PT ;  /* 0xffff0000080d7812 */ /* 0x000fe200078ec0ff */
[C---:B------:R-:W-:Y:S01]  /*b800*/  IMAD.U32 R15, R10.reuse, 0x10000, RZ ;  /* 0x000100000a0f7824 */ /* 0x040fe200078e00ff */
[----:B------:R-:W-:Y:S02]  /*b810*/  LOP3.LUT R22, R9, 0xffff0000, RZ, 0xc0, !PT ;  /* 0xffff000009167812 */ /* 0x000fe400078ec0ff */
[C---:B------:R-:W-:Y:S02]  /*b820*/  SHF.L.U32 R20, R11.reuse, 0x10, RZ ;  /* 0x000000100b147819 */ /* 0x040fe400000006ff */
[----:B------:R-:W-:Y:S02]  /*b830*/  LOP3.LUT R21, R11, 0xffff0000, RZ, 0xc0, !PT ;  /* 0xffff00000b157812 */ /* 0x000fe400078ec0ff */
[----:B------:R-:W-:Y:S01]  /*b840*/  LOP3.LUT R16, R10, 0xffff0000, RZ, 0xc0, !PT ;  /* 0xffff00000a107812 */ /* 0x000fe200078ec0ff */
[C---:B--2---:R-:W-:Y:S01]  /*b850*/  IMAD.U32 R3, R4.reuse, 0x10000, RZ ;  /* 0x0001000004037824 */ /* 0x044fe200078e00ff */
[----:B------:R-:W-:-:S02]  /*b860*/  LOP3.LUT R8, R4, 0xffff0000, RZ, 0xc0, !PT ;  /* 0xffff000004087812 */ /* 0x000fc400078ec0ff */
[----:B------:R-:W-:Y:S01]  /*b870*/  LOP3.LUT R4, R31, 0xffff0000, RZ, 0xc0, !PT ;  /* 0xffff00001f047812 */ /* 0x000fe200078ec0ff */
[----:B------:R-:W-:Y:S01]  /*b880*/  FMUL.FTZ R19, R3, R2 ;  /* 0x0000000203137220 */ /* 0x000fe20000410000 */
[C---:B------:R-:W-:Y:S02]  /*b890*/  SHF.L.U32 R9, R5.reuse, 0x10, RZ ;  /* 0x0000001005097819 */ /* 0x040fe400000006ff */
[----:B------:R-:W-:Y:S01]  /*b8a0*/  LOP3.LUT R18, R5, 0xffff0000, RZ, 0xc0, !PT ;  /* 0xffff000005127812 */ /* 0x000fe200078ec0ff */
[C---:B------:R-:W-:Y:S01]  /*b8b0*/  IMAD.U32 R5, R6.reuse, 0x10000, RZ ;  /* 0x0001000006057824 */ /* 0x040fe200078e00ff */
[----:B------:R-:W-:Y:S01]  /*b8c0*/  LOP3.LUT R11, R6, 0xffff0000, RZ, 0xc0, !PT ;  /* 0xffff0000060b7812 */ /* 0x000fe200078ec0ff */
[-C--:B------:R-:W-:Y:S01]  /*b8d0*/  FMUL.FTZ R6, R3, R0.reuse ;  /* 0x0000000003067220 */ /* 0x080fe20000410000 */
[C---:B------:R-:W-:Y:S01]  /*b8e0*/  SHF.L.U32 R10, R7.reuse, 0x10, RZ ;  /* 0x00000010070a7819 */ /* 0x040fe200000006ff */
[----:B------:R-:W-:Y:S01]  /*b8f0*/  FFMA.FTZ R30, R12, R0, -R19 ;  /* 0x000000000c1e7223 */ /* 0x000fe20000010813 */
[----:B------:R-:W-:Y:S01]  /*b900*/  LOP3.LUT R17, R7, 0xffff0000, RZ, 0xc0, !PT ;  /* 0xffff000007117812 */ /* 0x000fe200078ec0ff */
[----:B------:R-:W-:Y:S01]  /*b910*/  FMUL.FTZ R7, R8, R4 ;  /* 0x0000000408077220 */ /* 0x000fe20000410000 */
[----:B------:R-:W-:Y:S01]  /*b920*/  LOP3.LUT R3, R52, 0xffff0000, RZ, 0xc0, !PT ;  /* 0xffff000034037812 */ /* 0x000fe200078ec0ff */
[----:B------:R-:W-:-:S02]  /*b930*/  IMAD.U32 R0, R33, 0x10000, RZ ;  /* 0x0001000021007824 */ /* 0x000fc400078e00ff */
[----:B------:R-:W-:Y:S01]  /*b940*/  FFMA.FTZ R29, R12, R2, R6 ;  /* 0x000000020c1d7223 */ /* 0x000fe20000010006 */
[----:B------:R-:W-:Y:S01]  /*b950*/  SHF.L.U32 R2, R48, 0x10, RZ ;  /* 0x0000001030027819 */ /* 0x000fe200000006ff */
[-C--:B------:R-:W-:Y:S02]  /*b960*/  FFMA.FTZ R28, R13, R3.reuse, -R7 ;  /* 0x000000030d1c7223 */ /* 0x080fe40000010807 */
[C---:B------:R-:W-:Y:S02]  /*b970*/  FMUL.FTZ R7, R9.reuse, R0 ;  /* 0x0000000009077220 */ /* 0x040fe40000410000 */
[----:B------:R-:W-:Y:S02]  /*b980*/  FMUL.FTZ R8, R8, R3 ;  /* 0x0000000308087220 */ /* 0x000fe40000410000 */
[-C--:B------:R-:W-:Y:S02]  /*b990*/  FMUL.FTZ R3, R9, R2.reuse ;  /* 0x0000000209037220 */ /* 0x080fe40000410000 */
[----:B------:R-:W-:Y:S01]  /*b9a0*/  FFMA.FTZ R26, R14, R2, -R7 ;  /* 0x000000020e1a7223 */ /* 0x000fe20000010807 */
[----:B------:R-:W-:Y:S01]  /*b9b0*/  SHF.L.U32 R2, R49, 0x10, RZ ;  /* 0x0000001031027819 */ /* 0x000fe200000006ff */
[----:B------:R-:W-:-:S02]  /*b9c0*/  IMAD.U32 R6, R32, 0x10000, RZ ;  /* 0x0001000020067824 */ /* 0x000fc400078e00ff */
[----:B------:R-:W-:Y:S02]  /*b9d0*/  FFMA.FTZ R27, R13, R4, R8 ;  /* 0x000000040d1b7223 */ /* 0x000fe40000010008 */
[----:B------:R-:W-:Y:S01]  /*b9e0*/  FFMA.FTZ R25, R14, R0, R3 ;  /* 0x000000000e197223 */ /* 0x000fe20000010003 */
[----:B------:R-:W-:Y:S01]  /*b9f0*/  LOP3.LUT R3, R49, 0xffff0000, RZ, 0xc0, !PT ;  /* 0xffff000031037812 */ /* 0x000fe200078ec0ff */
[C---:B------:R-:W-:Y:S01]  /*ba00*/  FMUL.FTZ R4, R5.reuse, R6 ;  /* 0x0000000605047220 */ /* 0x040fe20000410000 */
[----:B------:R-:W-:Y:S01]  /*ba10*/  LOP3.LUT R0, R32, 0xffff0000, RZ, 0xc0, !PT ;  /* 0xffff000020007812 */ /* 0x000fe200078ec0ff */
[-C--:B------:R-:W-:Y:S02]  /*ba20*/  FMUL.FTZ R9, R5, R2.reuse ;  /* 0x0000000205097220 */ /* 0x080fe40000410000 */
[----:B------:R-:W-:Y:S02]  /*ba30*/  IMAD.U32 R5, R34, 0x10000, RZ ;  /* 0x0001000022057824 */ /* 0x000fe400078e00ff */
[----:B------:R-:W-:Y:S01]  /*ba40*/  FFMA.FTZ R19, R15, R2, -R4 ;  /* 0x000000020f137223 */ /* 0x000fe20000010804 */
[----:B------:R-:W-:Y:S01]  /*ba50*/  SHF.L.U32 R2, R44, 0x10, RZ ;  /* 0x000000102c027819 */ /* 0x000fe200000006ff */
[----:B------:R-:W-:-:S02]  /*ba60*/  FMUL.FTZ R7, R11, R3 ;  /* 0x000000030b077220 */ /* 0x000fc40000410000 */
[----:B------:R-:W-:Y:S02]  /*ba70*/  FMUL.FTZ R4, R10, R5 ;  /* 0x000000050a047220 */ /* 0x000fe40000410000 */
[----:B------:R-:W-:Y:S02]  /*ba80*/  FMUL.FTZ R8, R11, R0 ;  /* 0x000000000b087220 */ /* 0x000fe40000410000 */
[----:B------:R-:W-:Y:S02]  /*ba90*/  FFMA.FTZ R15, R15, R6, R9 ;  /* 0x000000060f0f7223 */ /* 0x000fe40000010009 */
[----:B------:R-:W-:Y:S01]  /*baa0*/  FFMA.FTZ R11, R16, R0, R7 ;  /* 0x00000000100b7223 */ /* 0x000fe20000010007 */
[----:B------:R-:W-:Y:S01]  /*bab0*/  LOP3.LUT R0, R34, 0xffff0000, RZ, 0xc0, !PT ;  /* 0xffff000022007812 */ /* 0x000fe200078ec0ff */
[-C--:B------:R-:W-:Y:S02]  /*bac0*/  FMUL.FTZ R6, R10, R2.reuse ;  /* 0x000000020a067220 */ /* 0x080fe40000410000 */
[----:B------:R-:W-:Y:S01]  /*bad0*/  FFMA.FTZ R13, R20, R2, -R4 ;  /* 0x00000002140d7223 */ /* 0x000fe20000010804 */
[----:B------:R-:W-:Y:S01]  /*bae0*/  LOP3.LUT R2, R33, 0xffff0000, RZ, 0xc0, !PT ;  /* 0xffff000021027812 */ /* 0x000fe200078ec0ff */
[----:B------:R-:W-:Y:S01]  /*baf0*/  FFMA.FTZ R14, R16, R3, -R8 ;  /* 0x00000003100e7223 */ /* 0x000fe20000010808 */
[----:B------:R-:W-:Y:S01]  /*bb00*/  LOP3.LUT R4, R48, 0xffff0000, RZ, 0xc0, !PT ;  /* 0xffff000030047812 */ /* 0x000fe200078ec0ff */
[----:B------:R-:W-:Y:S01]  /*bb10*/  FFMA.FTZ R12, R20, R5, R6 ;  /* 0x00000005140c7223 */ /* 0x000fe20000010006 */
[----:B------:R-:W-:Y:S01]  /*bb20*/  LOP3.LUT R3, R44, 0xffff0000, RZ, 0xc0, !PT ;  /* 0xffff00002c037812 */ /* 0x000fe200078ec0ff */
[----:B------:R-:W-:Y:S01]  /*bb30*/  FMUL.FTZ R8, R18, R2 ;  /* 0x0000000212087220 */ /* 0x000fe20000410000 */
[----:B------:R-:W-:Y:S01]  /*bb40*/  F2FP.BF16.PACK_AB R10, R14, R19 ;  /* 0x000000130e0a723e */ /* 0x000fe200000010ff */
[----:B------:R-:W-:-:S02]  /*bb50*/  FMUL.FTZ R6, R17, R0 ;  /* 0x0000000011067220 */ /* 0x000fc40000410000 */
[-C--:B------:R-:W-:Y:S02]  /*bb60*/  FMUL.FTZ R7, R18, R4.reuse ;  /* 0x0000000412077220 */ /* 0x080fe40000410000 */
[-C--:B------:R-:W-:Y:S02]  /*bb70*/  FMUL.FTZ R5, R17, R3.reuse ;  /* 0x0000000311057220 */ /* 0x080fe40000410000 */
[----:B------:R-:W-:Y:S01]  /*bb80*/  FFMA.FTZ R9, R22, R4, -R8 ;  /* 0x0000000416097223 */ /* 0x000fe20000010808 */
[----:B------:R-:W-:Y:S01]  /*bb90*/  F2FP.BF16.PACK_AB R8, R28, R30 ;  /* 0x0000001e1c08723e */ /* 0x000fe200000010ff */
[----:B------:R-:W-:Y:S01]  /*bba0*/  FFMA.FTZ R3, R21, R3, -R6 ;  /* 0x0000000315037223 */ /* 0x000fe20000010806 */
[----:B------:R-:W-:Y:S01]  /*bbb0*/  F2FP.BF16.PACK_AB R6, R11, R15 ;  /* 0x0000000f0b06723e */ /* 0x000fe200000010ff */
[----:B------:R-:W-:Y:S01]  /*bbc0*/  FFMA.FTZ R2, R22, R2, R7 ;  /* 0x0000000216027223 */ /* 0x000fe20000010007 */
[----:B------:R-:W-:Y:S01]  /*bbd0*/  F2FP.BF16.PACK_AB R9, R9, R26 ;  /* 0x0000001a0909723e */ /* 0x000fe200000010ff */
[----:B------:R-:W-:Y:S01]  /*bbe0*/  FFMA.FTZ R0, R21, R0, R5 ;  /* 0x0000000015007223 */ /* 0x000fe20000010005 */
[----:B------:R-:W-:-:S02]  /*bbf0*/  F2FP.BF16.PACK_AB R11, R3, R13 ;  /* 0x0000000d030b723e */ /* 0x000fc400000010ff */
[----:B------:R-:W-:Y:S02]  /*bc00*/  F2FP.BF16.PACK_AB R4, R27, R29 ;  /* 0x0000001d1b04723e */ /* 0x000fe400000010ff */
[----:B------:R-:W-:Y:S01]  /*bc10*/  F2FP.BF16.PACK_AB R5, R2, R25 ;  /* 0x000000190205723e */ /* 0x000fe200000010ff */
[----:B------:R1:W-:Y:S01]  /*bc20*/  STS.128 [R24], R8 ;  /* 0x0000000818007388 */ /* 0x0003e20000000c00 */
[----:B------:R-:W-:-:S05]  /*bc30*/  F2FP.BF16.PACK_AB R7, R0, R12 ;  /* 0x0000000c0007723e */ /* 0x000fca00000010ff */
[----:B------:R1:W-:Y:S02]  /*bc40*/  STS.128 [R23+0xc100], R4 ;  /* 0x00c1000417007388 */ /* 0x0003e40000000c00 */
.L_x_230:
[----:B-1----:R-:W-:Y:S05]  /*bc50*/  BSYNC B0 ;  /* 0x0000000000007941 */ /* 0x002fea0003800000 */
.L_x_229:
[----:B------:R-:W-:Y:S01]  /*bc60*/  IADD3 R0, R100, 0x20, RZ ;  /* 0x0000002064007810 */ /* 0x000fe20007ffe0ff */
[----:B------:R-:W-:Y:S03]  /*bc70*/  BSSY B0, `(.L_x_231) ;  /* 0x000005b000007945 */ /* 0x000fe60003800000 */
[----:B------:R-:W-:-:S13]  /*bc80*/  ISETP.GE.AND P0, PT, R0, c[0x0][0x27c], PT ;  /* 0x00009f0000007a0c */ /* 0x000fda0003f06270 */
[----:B------:R-:W-:Y:S05]  /*bc90*/  @P0 BRA `(.L_x_232) ;  /* 0x0000058000000947 */ /* 0x000fea0003800000 */
[----:B------:R-:W2:Y:S01]  /*bca0*/  LDL R30, [R1+0x4c] ;  /* 0x00004c00011e7983 */ /* 0x000ea20000100800 */
[----:B------:R-:W-:-:S04]  /*bcb0*/  MOV R0, c[0x0][0x27c] ;  /* 0x00009f0000007a02 */ /* 0x000fc80000000f00 */
[----:B------:R-:W-:-:S04]  /*bcc0*/  LEA.HI R0, R0, R56, RZ, 0x1d ;  /* 0x0000003800007211 */ /* 0x000fc800078fe8ff */
[----:B------:R-:W-:Y:S01]  /*bcd0*/  SHF.R.S32.HI R2, RZ, 0x1f, R0 ;  /* 0x0000001fff027819 */ /* 0x000fe20000011400 */
[----:B------:R-:W-:-:S03]  /*bce0*/  IMAD.SHL.U32 R3, R0, 0x8, RZ ;  /* 0x0000000800037824 */ /* 0x000fc600078e00ff */
[----:B------:R-:W-:Y:S02]  /*bcf0*/  LEA.HI R0, R2, R0, RZ, 0x3 ;  /* 0x0000000002007211 */ /* 0x000fe400078f18ff */
[----:B-----5:R-:W-:Y:S02]  /*bd00*/  LOP3.LUT R2, R63, 0x38, R3, 0xf8, !PT ;  /* 0x000000383f027812 */ /* 0x020fe400078ef803 */
[----:B------:R-:W-:Y:S02]  /*bd10*/  SHF.L.U32 R0, R0, 0xa, RZ ;  /* 0x0000000a00007819 */ /* 0x000fe400000006ff */
[----:B------:R-:W-:Y:S02]  /*bd20*/  LOP3.LUT R2, R2, R62, RZ, 0x3c, !PT ;  /* 0x0000003e02027212 */ /* 0x000fe400078e3cff */
[----:B------:R-:W-:-:S04]  /*bd30*/  LOP3.LUT R0, R0, 0x7fffe000, RZ, 0xc0, !PT ;  /* 0x7fffe00000007812 */ /* 0x000fc800078ec0ff */
[----:B------:R-:W-:Y:S02]  /*bd40*/  IADD3 R0, R2, R0, R61 ;  /* 0x0000000002007210 */ /* 0x000fe40007ffe03d */
[----:B------:R-:W-:-:S03]  /*bd50*/  SHF.L.U32 R2, R35, 0x10, RZ ;  /* 0x0000001023027819 */ /* 0x000fc600000006ff */
[----:B------:R-:W-:Y:S02]  /*bd60*/  IMAD.SHL.U32 R23, R0, 0x2, RZ ;  /* 0x0000000200177824 */ /* 0x000fe400078e00ff */
[----:B------:R-:W-:-:S03]  /*bd70*/  IMAD.U32 R0, R45, 0x10000, RZ ;  /* 0x000100002d007824 */ /* 0x000fc600078e00ff */
[----:B------:R-:W1:Y:S02]  /*bd80*/  LDS.128 R4, [R23+0xc100] ;  /* 0x00c1000017047984 */ /* 0x000e640000000c00 */
[----:B-1----:R-:W-:Y:S02]  /*bd90*/  SHF.L.U32 R3, R4, 0x10, RZ ;  /* 0x0000001004037819 */ /* 0x002fe400000006ff */
[----:B------:R-:W-:Y:S02]  /*bda0*/  LOP3.LUT R18, R5, 0xffff0000, RZ, 0xc0, !PT ;  /* 0xffff000005127812 */ /* 0x000fe400078ec0ff */
[----:B------:R-:W-:Y:S01]  /*bdb0*/  LOP3.LUT R17, R7, 0xffff0000, RZ, 0xc0, !PT ;  /* 0xffff000007117812 */ /* 0x000fe200078ec0ff */
[----:B------:R-:W-:Y:S01]  /*bdc0*/  FMUL.FTZ R19, R3, R2 ;  /* 0x0000000203137220 */ /* 0x000fe20000410000 */
[----:B--2---:R-:W1:Y:S02]  /*bdd0*/  LDS.128 R8, [R30] ;  /* 0x000000001e087984 */ /* 0x004e640000000c00 */
[C---:B-1----:R-:W-:Y:S01]  /*bde0*/  SHF.L.U32 R12, R8.reuse, 0x10, RZ ;  /* 0x00000010080c7819 */ /* 0x042fe200000006ff */
[----:B------:R-:W-:Y:S01]  /*bdf0*/  IMAD.U32 R14, R9, 0x10000, RZ ;  /* 0x00010000090e7824 */ /* 0x000fe200078e00ff */
[----:B------:R-:W-:Y:S01]  /*be00*/  LOP3.LUT R13, R8, 0xffff0000, RZ, 0xc0, !PT ;  /* 0xffff0000080d7812 */ /* 0x000fe200078ec0ff */
[----:B------:R-:W-:Y:S01]  /*be10*/  IMAD.U32 R20, R11, 0x10000, RZ ;  /* 0x000100000b147824 */ /* 0x000fe200078e00ff */
[----:B------:R-:W-:Y:S01]  /*be20*/  LOP3.LUT R8, R4, 0xffff0000, RZ, 0xc0, !PT ;  /* 0xffff000004087812 */ /* 0x000fe200078ec0ff */
[----:B------:R-:W-:Y:S01]  /*be30*/  FFMA.FTZ R29, R12, R0, -R19 ;  /* 0x000000000c1d7223 */ /* 0x000fe20000010813 */
[----:B------:R-:W-:Y:S01]  /*be40*/  LOP3.LUT R22, R9, 0xffff0000, RZ, 0xc0, !PT ;  /* 0xffff000009167812 */ /* 0x000fe200078ec0ff */
[----:B------:R-:W-:Y:S01]  /*be50*/  IMAD.U32 R9, R5, 0x10000, RZ ;  /* 0x0001000005097824 */ /* 0x000fe200078e00ff */
[----:B------:R-:W-:-:S02]  /*be60*/  LOP3.LUT R4, R35, 0xffff0000, RZ, 0xc0, !PT ;  /* 0xffff000023047812 */ /* 0x000fc400078ec0ff */
[----:B------:R-:W-:Y:S02]  /*be70*/  LOP3.LUT R21, R11, 0xffff0000, RZ, 0xc0, !PT ;  /* 0xffff00000b157812 */ /* 0x000fe400078ec0ff */
[C---:B------:R-:W-:Y:S02]  /*be80*/  SHF.L.U32 R5, R6.reuse, 0x10, RZ ;  /* 0x0000001006057819 */ /* 0x040fe400000006ff */
[----:B------:R-:W-:Y:S01]  /*be90*/  LOP3.LUT R11, R6, 0xffff0000, RZ, 0xc0, !PT ;  /* 0xffff0000060b7812 */ /* 0x000fe200078ec0ff */
[----:B------:R-:W-:Y:S01]  /*bea0*/  FMUL.FTZ R6, R3, R0 ;  /* 0x0000000003067220 */ /* 0x000fe20000410000 */
[C---:B------:R-:W-:Y:S02]  /*beb0*/  SHF.L.U32 R15, R10.reuse, 0x10, RZ ;  /* 0x000000100a0f7819 */ /* 0x040fe400000006ff */
[----:B------:R-:W-:Y:S01]  /*bec0*/  LOP3.LUT R16, R10, 0xffff0000, RZ, 0xc0, !PT ;  /* 0xffff00000a107812 */ /* 0x000fe200078ec0ff */
[----:B------:R-:W-:Y:S01]  /*bed0*/  IMAD.U32 R10, R7, 0x10000, RZ ;  /* 0x00010000070a7824 */ /* 0x000fe200078e00ff */
[----:B------:R-:W-:Y:S01]  /*bee0*/  LOP3.LUT R3, R45, 0xffff0000, RZ, 0xc0, !PT ;  /* 0xffff00002d037812 */ /* 0x000fe200078ec0ff */
[----:B------:R-:W-:Y:S01]  /*bef0*/  FMUL.FTZ R7, R8, R4 ;  /* 0x0000000408077220 */ /* 0x000fe20000410000 */
[----:B------:R-:W-:Y:S01]  /*bf00*/  SHF.L.U32 R0, R37, 0x10, RZ ;  /* 0x0000001025007819 */ /* 0x000fe200000006ff */
[----:B------:R-:W-:Y:S01]  /*bf10*/  FFMA.FTZ R28, R12, R2, R6 ;  /* 0x000000020c1c7223 */ /* 0x000fe20000010006 */
[----:B------:R-:W-:Y:S01]  /*bf20*/  SHF.L.U32 R6, R36, 0x10, RZ ;  /* 0x0000001024067819 */ /* 0x000fe200000006ff */
[----:B------:R-:W-:-:S02]  /*bf30*/  FFMA.FTZ R27, R13, R3, -R7 ;  /* 0x000000030d1b7223 */ /* 0x000fc40000010807 */
[----:B------:R-:W-:Y:S02]  /*bf40*/  IMAD.U32 R2, R40, 0x10000, RZ ;  /* 0x0001000028027824 */ /* 0x000fe400078e00ff */
[C---:B------:R-:W-:Y:S02]  /*bf50*/  FMUL.FTZ R7, R9.reuse, R0 ;  /* 0x0000000009077220 */ /* 0x040fe40000410000 */
[----:B------:R-:W-:Y:S02]  /*bf60*/  FMUL.FTZ R8, R8, R3 ;  /* 0x0000000308087220 */ /* 0x000fe40000410000 */
[-C--:B------:R-:W-:Y:S02]  /*bf70*/  FMUL.FTZ R3, R9, R2.reuse ;  /* 0x0000000209037220 */ /* 0x080fe40000410000 */
[----:B------:R-:W-:Y:S02]  /*bf80*/  FFMA.FTZ R25, R14, R2, -R7 ;  /* 0x000000020e197223 */ /* 0x000fe40000010807 */
[----:B------:R-:W-:-:S02]  /*bf90*/  IMAD.U32 R2, R41, 0x10000, RZ ;  /* 0x0001000029027824 */ /* 0x000fc400078e00ff */
[----:B------:R-:W-:Y:S02]  /*bfa0*/  FFMA.FTZ R26, R13, R4, R8 ;  /* 0x000000040d1a7223 */ /* 0x000fe40000010008 */
[----:B------:R-:W-:Y:S01]  /*bfb0*/  FFMA.FTZ R24, R14, R0, R3 ;  /* 0x000000000e187223 */ /* 0x000fe20000010003 */
[----:B------:R-:W-:Y:S01]  /*bfc0*/  LOP3.LUT R3, R41, 0xffff0000, RZ, 0xc0, !PT ;  /* 0xffff000029037812 */ /* 0x000fe200078ec0ff */
[C---:B------:R-:W-:Y:S01]  /*bfd0*/  FMUL.FTZ R4, R5.reuse, R6 ;  /* 0x0000000605047220 */ /* 0x040fe20000410000 */
[----:B------:R-:W-:Y:S01]  /*bfe0*/  LOP3.LUT R0, R36, 0xffff0000, RZ, 0xc0, !PT ;  /* 0xffff000024007812 */ /* 0x000fe200078ec0ff */
[-C--:B------:R-:W-:Y:S01]  /*bff0*/  FMUL.FTZ R9, R5, R2.reuse ;  /* 0x0000000205097220 */ /* 0x080fe20000410000 */
[----:B------:R-:W-:Y:S01]  /*c000*/  SHF.L.U32 R5, R38, 0x10, RZ ;  /* 0x0000001026057819 */ /* 0x000fe200000006ff */
        /* <DEDUP_REMOVED lines=19> */
[----:B------:R-:W-:Y:S02]  /*c140*/  FMUL.FTZ R5, R17, R3 ;  /* 0x0000000311057220 */ /* 0x000fe40000410000 */
[C---:B------:R-:W-:Y:S01]  /*c150*/  FFMA.FTZ R9, R22.reuse, R4, -R8 ;  /* 0x0000000416097223 */ /* 0x040fe20000010808 */
        /* <DEDUP_REMOVED lines=12> */
.L_x_232:
[----:B------:R-:W-:Y:S05]  /*c220*/  BSYNC B0 ;  /* 0x0000000000007941 */ /* 0x000fea0003800000 */
.L_x_231:
[----:B------:R-:W-:-:S04]  /*c230*/  IADD3 R0, R100, 0x40, RZ ;  /* 0x0000004064007810 */ /* 0x000fc80007ffe0ff */
[----:B------:R-:W-:-:S13]  /*c240*/  ISETP.GE.AND P0, PT, R0, c[0x0][0x27c], PT ;  /* 0x00009f0000007a0c */ /* 0x000fda0003f06270 */
[----:B------:R-:W-:Y:S05]  /*c250*/  @P0 BRA `(.L_x_228) ;  /* 0x0000058000000947 */ /* 0x000fea0003800000 */
[----:B-1----:R-:W2:Y:S01]  /*c260*/  LDL R30, [R1+0x44] ;  /* 0x00004400011e7983 */ /* 0x002ea20000100800 */
        /* <DEDUP_REMOVED lines=50> */
[----:B------:R-:W-:Y:S01]  /*c590*/  FMUL.FTZ R4, R5, R6 ;  /* 0x0000000605047220 */ /* 0x000fe20000410000 */
        /* <DEDUP_REMOVED lines=36> */
.L_x_228:
[----:B------:R-:W-:Y:S05]  /*c7e0*/  BSYNC B1 ;  /* 0x0000000000017941 */ /* 0x000fea0003800000 */
.L_x_227:
[----:B------:R-:W-:-:S04]  /*c7f0*/  IADD3 R0, R229, 0x40, RZ ;  /* 0x00000040e5007810 */ /* 0x000fc80007ffe0ff */
[----:B------:R-:W-:-:S13]  /*c800*/  ISETP.GE.AND P0, PT, R0, R55, PT ;  /* 0x000000370000720c */ /* 0x000fda0003f06270 */
[----:B------:R-:W-:Y:S05]  /*c810*/  @P0 BRA `(.L_x_214) ;  /* 0x0000123000000947 */ /* 0x000fea0003800000 */
[----:B------:R2:W5:Y:S01]  /*c820*/  LDL R61, [R1+0x38] ;  /* 0x00003800013d7983 */ /* 0x0005620000100800 */
[----:B------:R-:W-:Y:S01]  /*c830*/  ISETP.GE.AND P0, PT, R100, c[0x0][0x27c], PT ;  /* 0x00009f0064007a0c */ /* 0x000fe20003f06270 */
[----:B------:R-:W-:Y:S01]  /*c840*/  BSSY B0, `(.L_x_233) ;  /* 0x0000068000007945 */ /* 0x000fe20003800000 */
[C---:B-----5:R-:W-:Y:S02]  /*c850*/  IADD3 R62, R229.reuse, 0x40, RZ ;  /* 0x00000040e53e7810 */ /* 0x060fe40007ffe0ff */
[----:B------:R-:W-:-:S03]  /*c860*/  IADD3 R63, R229, 0x40, RZ ;  /* 0x00000040e53f7810 */ /* 0x000fc60007ffe0ff */
[----:B------:R-:W-:Y:S02]  /*c870*/  IMAD.SHL.U32 R62, R62, 0x40, RZ ;  /* 0x000000403e3e7824 */ /* 0x000fe400078e00ff */
[----:B------:R-:W-:-:S03]  /*c880*/  IMAD.SHL.U32 R63, R63, 0x40, RZ ;  /* 0x000000403f3f7824 */ /* 0x000fc600078e00ff */
[----:B------:R-:W-:Y:S02]  /*c890*/  LOP3.LUT R62, R62, 0x1c0, RZ, 0xc0, !PT ;  /* 0x000001c03e3e7812 */ /* 0x000fe400078ec0ff */
[----:B------:R-:W-:Y:S02]  /*c8a0*/  LOP3.LUT R63, R63, 0x1c0, RZ, 0xc0, !PT ;  /* 0x000001c03f3f7812 */ /* 0x000fe400078ec0ff */
[----:B------:R-:W-:Y:S01]  /*c8b0*/  SHF.R.U32.HI R62, RZ, 0x3, R62 ;  /* 0x00000003ff3e7819 */ /* 0x000fe2000001163e */
[----:B------:R-:W-:Y:S05]  /*c8c0*/  @P0 BRA `(.L_x_234) ;  /* 0x000005f000000947 */ /* 0x000fea0003800000 */
[----:B------:R-:W3:Y:S01]  /*c8d0*/  S2R R2, SR_TID.X ;  /* 0x0000000000027919 */ /* 0x000ee20000002100 */
[----:B------:R-:W-:Y:S01]  /*c8e0*/  IMAD.MOV.U32 R3, RZ, RZ, c[0x0][0x27c] ;  /* 0x00009f00ff037624 */ /* 0x000fe200078e00ff */
[----:B---3--:R-:W-:-:S04]  /*c8f0*/  SHF.R.S32.HI R0, RZ, 0x1f, R2 ;  /* 0x0000001fff007819 */ /* 0x008fc80000011402 */
[----:B------:R-:W-:-:S04]  /*c900*/  LEA.HI R0, R0, R2, RZ, 0x2 ;  /* 0x0000000200007211 */ /* 0x000fc800078f10ff */
[----:B------:R-:W-:-:S05]  /*c910*/  LOP3.LUT R0, R0, 0xfffffffc, RZ, 0xc0, !PT ;  /* 0xfffffffc00007812 */ /* 0x000fca00078ec0ff */
[----:B------:R-:W-:-:S05]  /*c920*/  IMAD.IADD R0, R2, 0x1, -R0 ;  /* 0x0000000102007824 */ /* 0x000fca00078e0a00 */
[----:B------:R-:W-:Y:S02]  /*c930*/  LEA.HI R3, R3, R0, RZ, 0x1d ;  /* 0x0000000003037211 */ /* 0x000fe400078fe8ff */
[----:B------:R-:W-:Y:S02]  /*c940*/  LOP3.LUT R0, R63, 0x38, R100, 0xf8, !PT ;  /* 0x000000383f007812 */ /* 0x000fe400078ef864 */
[----:B-1----:R-:W-:Y:S02]  /*c950*/  SHF.R.S32.HI R4, RZ, 0x1f, R3 ;  /* 0x0000001fff047819 */ /* 0x002fe40000011403 */
[----:B------:R-:W-:Y:S02]  /*c960*/  SHF.L.U32 R2, R3, 0x3, RZ ;  /* 0x0000000303027819 */ /* 0x000fe400000006ff */
[----:B------:R-:W-:Y:S02]  /*c970*/  LEA.HI R3, R4, R3, RZ, 0x3 ;  /* 0x0000000304037211 */ /* 0x000fe400078f18ff */
[----:B------:R-:W-:-:S02]  /*c980*/  LOP3.LUT R0, R61, R0, R62, 0xf6, !PT ;  /* 0x000000003d007212 */ /* 0x000fc400078ef63e */
[----:B------:R-:W-:Y:S01]  /*c990*/  LOP3.LUT R2, R63, 0x38, R2, 0xf8, !PT ;  /* 0x000000383f027812 */ /* 0x000fe200078ef802 */
[----:B------:R-:W-:Y:S01]  /*c9a0*/  IMAD.SHL.U32 R3, R3, 0x400, RZ ;  /* 0x0000040003037824 */ /* 0x000fe200078e00ff */
[----:B------:R-:W-:Y:S02]  /*c9b0*/  LEA R24, R0, 0xc100, 0x1 ;  /* 0x0000c10000187811 */ /* 0x000fe400078e08ff */
[----:B------:R-:W-:Y:S02]  /*c9c0*/  LOP3.LUT R2, R2, R62, RZ, 0x3c, !PT ;  /* 0x0000003e02027212 */ /* 0x000fe400078e3cff */
[----:B------:R-:W-:Y:S01]  /*c9d0*/  LOP3.LUT R0, R3, 0x7fffe000, RZ, 0xc0, !PT ;  /* 0x7fffe00003007812 */ /* 0x000fe200078ec0ff */
[----:B------:R-:W1:Y:S03]  /*c9e0*/  LDS.128 R8, [R24] ;  /* 0x0000000018087984 */ /* 0x000e660000000c00 */
[----:B------:R-:W-:Y:S01]  /*c9f0*/  IADD3 R0, R2, R0, R61 ;  /* 0x0000000002007210 */ /* 0x000fe20007ffe03d */
[----:B------:R-:W-:-:S04]  /*ca00*/  IMAD.U32 R2, R31, 0x10000, RZ ;  /* 0x000100001f027824 */ /* 0x000fc800078e00ff */
[----:B------:R-:W-:Y:S01]  /*ca10*/  IMAD.SHL.U32 R23, R0, 0x2, RZ ;  /* 0x0000000200177824 */ /* 0x000fe200078e00ff */
[----:B------:R-:W-:-:S04]  /*ca20*/  SHF.L.U32 R0, R52, 0x10, RZ ;  /* 0x0000001034007819 */ /* 0x000fc800000006ff */
[----:B------:R-:W3:Y:S01]  /*ca30*/  LDS.128 R4, [R23+0xc100] ;  /* 0x00c1000017047984 */ /* 0x000ee20000000c00 */
        /* <DEDUP_REMOVED lines=8> */
[C---:B---3--:R-:W-:Y:S01]  /*cac0*/  IMAD.U32 R3, R4.reuse, 0x10000, RZ ;  /* 0x0001000004037824 */ /* 0x048fe200078e00ff */
[----:B------:R-:W-:-:S02]  /*cad0*/  LOP3.LUT R8, R4, 0xffff0000, RZ, 0xc0, !PT ;  /* 0xffff000004087812 */ /* 0x000fc400078ec0ff */
[----:B------:R-:W-:Y:S01]  /*cae0*/  LOP3.LUT R4, R31, 0xffff0000, RZ, 0xc0, !PT ;  /* 0xffff00001f047812 */ /* 0x000fe200078ec0ff */
[-C--:B------:R-:W-:Y:S01]  /*caf0*/  FMUL.FTZ R19, R2, R3.reuse ;  /* 0x0000000302137220 */ /* 0x080fe20000410000 */
[C---:B------:R-:W-:Y:S02]  /*cb00*/  SHF.L.U32 R9, R5.reuse, 0x10, RZ ;  /* 0x0000001005097819 */ /* 0x040fe400000006ff */
[----:B------:R-:W-:Y:S01]  /*cb10*/  LOP3.LUT R18, R5, 0xffff0000, RZ, 0xc0, !PT ;  /* 0xffff000005127812 */ /* 0x000fe200078ec0ff */
[C---:B------:R-:W-:Y:S01]  /*cb20*/  IMAD.U32 R5, R6.reuse, 0x10000, RZ ;  /* 0x0001000006057824 */ /* 0x040fe200078e00ff */
[----:B------:R-:W-:Y:S01]  /*cb30*/  LOP3.LUT R11, R6, 0xffff0000, RZ, 0xc0, !PT ;  /* 0xffff0000060b7812 */ /* 0x000fe200078ec0ff */
[C---:B------:R-:W-:Y:S01]  /*cb40*/  FMUL.FTZ R6, R0.reuse, R3 ;  /* 0x0000000300067220 */ /* 0x040fe20000410000 */
        /* <DEDUP_REMOVED lines=8> */
[C---:B------:R-:W-:Y:S02]  /*cbd0*/  FFMA.FTZ R28, R3.reuse, R13, -R7 ;  /* 0x0000000d031c7223 */ /* 0x040fe40000010807 */
[-C--:B------:R-:W-:Y:S02]  /*cbe0*/  FMUL.FTZ R7, R0, R9.reuse ;  /* 0x0000000900077220 */ /* 0x080fe40000410000 */
[----:B------:R-:W-:Y:S02]  /*cbf0*/  FMUL.FTZ R8, R3, R8 ;  /* 0x0000000803087220 */ /* 0x000fe40000410000 */
[C---:B------:R-:W-:Y:S02]  /*cc00*/  FMUL.FTZ R3, R2.reuse, R9 ;  /* 0x0000000902037220 */ /* 0x040fe40000410000 */
[----:B------:R-:W-:Y:S01]  /*cc10*/  FFMA.FTZ R26, R2, R14, -R7 ;  /* 0x0000000e021a7223 */ /* 0x000fe20000010807 */
[----:B------:R-:W-:Y:S01]  /*cc20*/  SHF.L.U32 R2, R49, 0x10, RZ ;  /* 0x0000001031027819 */ /* 0x000fe200000006ff */
[----:B------:R-:W-:-:S02]  /*cc30*/  IMAD.U32 R6, R32, 0x10000, RZ ;  /* 0x0001000020067824 */ /* 0x000fc400078e00ff */
[----:B------:R-:W-:Y:S02]  /*cc40*/  FFMA.FTZ R27, R4, R13, R8 ;  /* 0x0000000d041b7223 */ /* 0x000fe40000010008 */
[----:B------:R-:W-:Y:S01]  /*cc50*/  FFMA.FTZ R25, R0, R14, R3 ;  /* 0x0000000e00197223 */ /* 0x000fe20000010003 */
[----:B------:R-:W-:Y:S01]  /*cc60*/  LOP3.LUT R3, R49, 0xffff0000, RZ, 0xc0, !PT ;  /* 0xffff000031037812 */ /* 0x000fe200078ec0ff */
[-C--:B------:R-:W-:Y:S01]  /*cc70*/  FMUL.FTZ R4, R6, R5.reuse ;  /* 0x0000000506047220 */ /* 0x080fe20000410000 */
[----:B------:R-:W-:Y:S01]  /*cc80*/  LOP3.LUT R0, R32, 0xffff0000, RZ, 0xc0, !PT ;  /* 0xffff000020007812 */ /* 0x000fe200078ec0ff */
[----:B------:R-:W-:Y:S02]  /*cc90*/  FMUL.FTZ R9, R2, R5 ;  /* 0x0000000502097220 */ /* 0x000fe40000410000 */
        /* <DEDUP_REMOVED lines=9> */
[C---:B------:R-:W-:Y:S02]  /*cd30*/  FMUL.FTZ R6, R2.reuse, R10 ;  /* 0x0000000a02067220 */ /* 0x040fe40000410000 */
        /* <DEDUP_REMOVED lines=9> */
[C---:B------:R-:W-:Y:S02]  /*cdd0*/  FMUL.FTZ R7, R4.reuse, R18 ;  /* 0x0000001204077220 */ /* 0x040fe40000410000 */
[C---:B------:R-:W-:Y:S02]  /*cde0*/  FMUL.FTZ R5, R3.reuse, R17 ;  /* 0x0000001103057220 */ /* 0x040fe40000410000 */
        /* <DEDUP_REMOVED lines=13> */
.L_x_234:
[----:B------:R-:W-:Y:S05]  /*cec0*/  BSYNC B0 ;  /* 0x0000000000007941 */ /* 0x000fea0003800000 */
.L_x_233:
[----:B------:R-:W-:Y:S01]  /*ced0*/  IADD3 R0, R100, 0x20, RZ ;  /* 0x0000002064007810 */ /* 0x000fe20007ffe0ff */
[----:B------:R-:W-:Y:S03]  /*cee0*/  BSSY B0, `(.L_x_235) ;  /* 0x000005b000007945 */ /* 0x000fe60003800000 */
[----:B------:R-:W-:-:S13]  /*cef0*/  ISETP.GE.AND P0, PT, R0, c[0x0][0x27c], PT ;  /* 0x00009f0000007a0c */ /* 0x000fda0003f06270 */
[----:B------:R-:W-:Y:S05]  /*cf00*/  @P0 BRA `(.L_x_236) ;  /* 0x0000058000000947 */ /* 0x000fea0003800000 */
[----:B-1----:R-:W3:Y:S01]  /*cf10*/  LDL R30, [R1+0x48] ;  /* 0x00004800011e7983 */ /* 0x002ee20000100800 */
[----:B------:R-:W-:-:S04]  /*cf20*/  MOV R0, c[0x0][0x27c] ;  /* 0x00009f0000007a02 */ /* 0x000fc80000000f00 */
[----:B------:R-:W-:-:S04]  /*cf30*/  LEA.HI R0, R0, R56, RZ, 0x1d ;  /* 0x0000003800007211 */ /* 0x000fc800078fe8ff */
[----:B------:R-:W-:Y:S01]  /*cf40*/  SHF.R.S32.HI R2, RZ, 0x1f, R0 ;  /* 0x0000001fff027819 */ /* 0x000fe20000011400 */
[----:B------:R-:W-:-:S03]  /*cf50*/  IMAD.SHL.U32 R3, R0, 0x8, RZ ;  /* 0x0000000800037824 */ /* 0x000fc600078e00ff */
[----:B------:R-:W-:Y:S02]  /*cf60*/  LEA.HI R0, R2, R0, RZ, 0x3 ;  /* 0x0000000002007211 */ /* 0x000fe400078f18ff */
[----:B------:R-:W-:Y:S02]  /*cf70*/  LOP3.LUT R2, R63, 0x38, R3, 0xf8, !PT ;  /* 0x000000383f027812 */ /* 0x000fe400078ef803 */
        /* <DEDUP_REMOVED lines=12> */
[----:B---3--:R-:W1:Y:S02]  /*d040*/  LDS.128 R8, [R30] ;  /* 0x000000001e087984 */ /* 0x008e640000000c00 */
        /* <DEDUP_REMOVED lines=23> */
[-C--:B------:R-:W-:Y:S02]  /*d1c0*/  FMUL.FTZ R7, R0, R9.reuse ;  /* 0x0000000900077220 */ /* 0x080fe40000410000 */
[----:B------:R-:W-:Y:S02]  /*d1d0*/  FMUL.FTZ R8, R3, R8 ;  /* 0x0000000803087220 */ /* 0x000fe40000410000 */
[C---:B------:R-:W-:Y:S02]  /*d1e0*/  FMUL.FTZ R3, R2.reuse, R9 ;  /* 0x0000000902037220 */ /* 0x040fe40000410000 */
[----:B------:R-:W-:Y:S02]  /*d1f0*/  FFMA.FTZ R25, R2, R14, -R7 ;  /* 0x0000000e02197223 */ /* 0x000fe40000010807 */
[----:B------:R-:W-:-:S02]  /*d200*/  IMAD.U32 R2, R41, 0x10000, RZ ;  /* 0x0001000029027824 */ /* 0x000fc400078e00ff */
[----:B------:R-:W-:Y:S02]  /*d210*/  FFMA.FTZ R26, R4, R13, R8 ;  /* 0x0000000d041a7223 */ /* 0x000fe40000010008 */
[----:B------:R-:W-:Y:S01]  /*d220*/  FFMA.FTZ R24, R0, R14, R3 ;  /* 0x0000000e00187223 */ /* 0x000fe20000010003 */
[----:B------:R-:W-:Y:S01]  /*d230*/  LOP3.LUT R3, R41, 0xffff0000, RZ, 0xc0, !PT ;  /* 0xffff000029037812 */ /* 0x000fe200078ec0ff */
[-C--:B------:R-:W-:Y:S01]  /*d240*/  FMUL.FTZ R4, R6, R5.reuse ;  /* 0x0000000506047220 */ /* 0x080fe20000410000 */
[----:B------:R-:W-:Y:S01]  /*d250*/  LOP3.LUT R0, R36, 0xffff0000, RZ, 0xc0, !PT ;  /* 0xffff000024007812 */ /* 0x000fe200078ec0ff */
[----:B------:R-:W-:Y:S01]  /*d260*/  FMUL.FTZ R9, R2, R5 ;  /* 0x0000000502097220 */ /* 0x000fe20000410000 */
        /* <DEDUP_REMOVED lines=20> */
[----:B------:R-:W-:Y:S02]  /*d3b0*/  FMUL.FTZ R5, R3, R17 ;  /* 0x0000001103057220 */ /* 0x000fe40000410000 */
[-C--:B------:R-:W-:Y:S01]  /*d3c0*/  FFMA.FTZ R9, R4, R22.reuse, -R8 ;  /* 0x0000001604097223 */ /* 0x080fe20000010808 */
        /* <DEDUP_REMOVED lines=12> */
.L_x_236:
[----:B------:R-:W-:Y:S05]  /*d490*/  BSYNC B0 ;  /* 0x0000000000007941 */ /* 0x000fea0003800000 */
.L_x_235:
[----:B------:R-:W-:-:S04]  /*d4a0*/  IADD3 R0, R100, 0x40, RZ ;  /* 0x0000004064007810 */ /* 0x000fc80007ffe0ff */
        /* <DEDUP_REMOVED lines=90> */
.L_x_214:
[----:B------:R-:W-:Y:S05]  /*da50*/  BSYNC B2 ;  /* 0x0000000000027941 */ /* 0x000fea0003800000 */
.L_x_198:
[----:B------:R-:W-:-:S04]  /*da60*/  DEPBAR.LE SB0, 0x0 ;  /* 0x000080000000791a */ /* 0x000fc80000000000 */
[----:B------:R-:W-:Y:S01]  /*da70*/  BAR.SYNC.DEFER_BLOCKING 0x0 ;  /* 0x0000000000007b1d */ /* 0x000fe20000010000 */
[----:B------:R-:W-:Y:S02]  /*da80*/  IMAD R0, R58, c[0x0][0x208], RZ ;  /* 0x000082003a007a24 */ /* 0x000fe400078e02ff */
[----:B--2---:R-:W-:-:S03]  /*da90*/  IMAD.WIDE.U32 R2, R102, c[0x0][0x208], RZ ;  /* 0x0000820066027a25 */ /* 0x004fc600078e00ff */
[----:B------:R2:W5:Y:S01]  /*daa0*/  LDL R126, [R1+0x10] ;  /* 0x00001000017e7983 */ /* 0x0005620000100800 */
[----:B-1----:R-:W-:Y:S01]  /*dab0*/  IMAD R4, R102, c[0x0][0x20c], R0 ;  /* 0x0000830066047a24 */ /* 0x002fe200078e0200 */
[----:B------:R-:W-:Y:S01]  /*dac0*/  LEA R0, P0, R2, R226, 0x6 ;  /* 0x000000e202007211 */ /* 0x000fe200078030ff */
[----:B------:R-:W-:-:S03]  /*dad0*/  IMAD R103, R102, -0x40, R176 ;  /* 0xffffffc066677824 */ /* 0x000fc600078e02b0 */
[----:B------:R-:W-:Y:S02]  /*dae0*/  IADD3 R3, R3, R4, RZ ;  /* 0x0000000403037210 */ /* 0x000fe40007ffe0ff */
[----:B------:R-:W-:Y:S02]  /*daf0*/  LOP3.LUT R4, R60, 0x1, RZ, 0xc0, !PT ;  /* 0x000000013c047812 */ /* 0x000fe400078ec0ff */
[----:B------:R-:W-:Y:S02]  /*db00*/  LEA.HI.X R3, R2, R228, R3, 0x6, P0 ;  /* 0x000000e402037211 */ /* 0x000fe400000f3403 */
[----:B------:R-:W-:Y:S02]  /*db10*/  LEA R2, P0, R0, c[0x0][0x1f8], 0x1 ;  /* 0x00007e0000027a11 */ /* 0x000fe400078008ff */
[----:B------:R-:W-:Y:S02]  /*db20*/  ISETP.NE.U32.AND P3, PT, R4, 0x1, PT ;  /* 0x000000010400780c */ /* 0x000fe40003f65070 */
[----:B------:R-:W-:Y:S01]  /*db30*/  LEA.HI.X R3, R0, c[0x0][0x1fc], R3, 0x1, P0 ;  /* 0x00007f0000037a11 */ /* 0x000fe200000f0c03 */
[----:B------:R-:W-:Y:S01]  /*db40*/  LDSM.16.M88.4 R8, [R187] ;  /* 0x00000000bb08783b */ /* 0x000fe20000000200 */
[----:B------:R-:W-:-:S02]  /*db50*/  IADD3 R0, -R59, R103, RZ ;  /* 0x000000673b007210 */ /* 0x000fc40007ffe1ff */
[----:B------:R-:W-:Y:S01]  /*db60*/  LOP3.LUT P1, RZ, R60, 0x2, RZ, 0xc0, !PT ;  /* 0x000000023cff7812 */ /* 0x000fe2000782c0ff */
[----:B------:R-:W1:Y:S01]  /*db70*/  LDSM.16.M88.4 R20, [R180] ;  /* 0x00000000b414783b */ /* 0x000e620000000200 */
[----:B------:R-:W-:-:S03]  /*db80*/  MOV R4, c[0x0][0x208] ;  /* 0x0000820000047a02 */ /* 0x000fc60000000f00 */
[----:B------:R-:W3:Y:S04]  /*db90*/  LDSM.16.M88.4 R32, [R180+0x800] ;  /* 0x00080000b420783b */ /* 0x000ee80000000200 */
[----:B------:R-:W4:Y:S01]  /*dba0*/  LDSM.16.M88.4 R24, [R180+0x1000] ;  /* 0x00100000b418783b */ /* 0x000f220000000200 */
[C---:B------:R-:W-:Y:S02]  /*dbb0*/  ISETP.LT.OR P4, PT, R0.reuse, 0x1, P3 ;  /* 0x000000010000780c */ /* 0x040fe40001f81670 */
[----:B------:R-:W-:Y:S01]  /*dbc0*/  ISETP.LT.OR P2, PT, R0, 0x1, !P1 ;  /* 0x000000010000780c */ /* 0x000fe20004f41670 */
[----:B------:R-:W2:Y:S01]  /*dbd0*/  LDSM.16.M88.4 R16, [R180+0x1800] ;  /* 0x00180000b410783b */ /* 0x000ea20000000200 */
[----:B------:R-:W-:Y:S02]  /*dbe0*/  MOV R5, c[0x0][0x20c] ;  /* 0x0000830000057a02 */ /* 0x000fe40000000f00 */
[C---:B------:R-:W-:Y:S01]  /*dbf0*/  LEA R12, P0, R4.reuse, R2, 0x6 ;  /* 0x00000002040c7211 */ /* 0x040fe200078030ff */
[----:B------:R-:W-:Y:S03]  /*dc00*/  LDSM.16.M88.4 R44, [R191] ;  /* 0x00000000bf2c783b */ /* 0x000fe60000000200 */
[----:B------:R-:W-:Y:S01]  /*dc10*/  LEA.HI.X R13, R4, R3, R5, 0x6, P0 ;  /* 0x00000003040d7211 */ /* 0x000fe200000f3405 */
[----:B------:R-:W-:Y:S01]  /*dc20*/  LDSM.16.M88.4 R56, [R202] ;  /* 0x00000000ca38783b */ /* 0x000fe20000000200 */
[----:B------:R-:W-:-:S03]  /*dc30*/  LOP3.LUT P0, RZ, R60, 0x4, RZ, 0xc0, !PT ;  /* 0x000000043cff7812 */ /* 0x000fc6000780c0ff */
[----:B------:R-:W2:Y:S04]  /*dc40*/  LDSM.16.M88.4 R4, [R188] ;  /* 0x00000000bc04783b */ /* 0x000ea80000000200 */
[----:B------:R-:W2:Y:S04]  /*dc50*/  LDSM.16.M88.4 R64, [R201] ;  /* 0x00000000c940783b */ /* 0x000ea80000000200 */
[----:B------:R-:W2:Y:S01]  /*dc60*/  LDSM.16.M88.4 R72, [R200] ;  /* 0x00000000c848783b */ /* 0x000ea20000000200 */
[----:B------:R-:W-:-:S03]  /*dc70*/  ISETP.LT.OR P3, PT, R0, 0x21, P3 ;  /* 0x000000210000780c */ /* 0x000fc60001f61670 */
[----:B------:R-:W-:Y:S01]  /*dc80*/  @!PT LDS RZ, [RZ] ;  /* 0x00000000fffff984 */ /* 0x000fe20000000800 */
[----:B------:R-:W-:Y:S01]  /*dc90*/  @!PT LDS RZ, [RZ] ;  /* 0x00000000fffff984 */ /* 0x000fe20000000800 */
[----:B------:R-:W-:Y:S01]  /*dca0*/  @!PT LDS RZ, [RZ] ;  /* 0x00000000fffff984 */ /* 0x000fe20000000800 */
[----:B------:R2:W-:Y:S01]  /*dcb0*/  LDGSTS.E.BYPASS.LTC128B.128 [R203+0x100], [R2.64], !P4 ;  /* 0x0010000002cb7fae */ /* 0x0005e2000e101d46 */
[----:B------:R-:W-:-:S03]  /*dcc0*/  ISETP.LT.OR P1, PT, R0, 0x21, !P1 ;  /* 0x000000210000780c */ /* 0x000fc60004f21670 */
[----:B------:R2:W-:Y:S01]  /*dcd0*/  LDGSTS.E.BYPASS.LTC128B.128 [R203+0x2100], [R2.64+0x80], !P2 ;  /* 0x0210008002cb7fae */ /* 0x0005e2000d101d46 */
[C---:B------:R-:W-:Y:S02]  /*dce0*/  ISETP.LT.OR P2, PT, R0.reuse, 0x1, !P0 ;  /* 0x000000010000780c */ /* 0x040fe40004741670 */
[----:B------:R-:W-:Y:S01]  /*dcf0*/  ISETP.LT.OR P0, PT, R0, 0x21, !P0 ;  /* 0x000000210000780c */ /* 0x000fe20004701670 */
[C---:B-1----:R-:W-:Y:S08]  /*dd00*/  HMMA.16816.F32.BF16 R28, R8.reuse, R20, RZ ;  /* 0x00000014081c723c */ /* 0x042ff000000418ff */
[C---:B---3--:R-:W-:Y:S02]  /*dd10*/  HMMA.16816.F32.BF16 R40, R8.reuse, R32, RZ ;  /* 0x000000200828723c */ /* 0x048fe400000418ff */
[----:B------:R1:W-:Y:S04]  /*dd20*/  LDGSTS.E.BYPASS.LTC128B.128 [R203+0x4100], [R2.64+0x100], !P2 ;  /* 0x0410010002cb7fae */ /* 0x0003e8000d101d46 */
[----:B------:R3:W-:Y:S02]  /*dd30*/  LDGSTS.E.BYPASS.LTC128B.128 [R203+0x1100], [R12.64], !P3 ;  /* 0x011000000ccb7fae */ /* 0x0007e4000d901d46 */
[C---:B------:R-:W-:Y:S02]  /*dd40*/  HMMA.16816.F32.BF16 R36, R8.reuse, R22, RZ ;  /* 0x000000160824723c */ /* 0x040fe400000418ff */
[----:B------:R3:W-:Y:S04]  /*dd50*/  LDGSTS.E.BYPASS.LTC128B.128 [R203+0x3100], [R12.64+0x80], !P1 ;  /* 0x031000800ccb7fae */ /* 0x0007e8000c901d46 */
[----:B------:R3:W-:Y:S02]  /*dd60*/  LDGSTS.E.BYPASS.LTC128B.128 [R203+0x5100], [R12.64+0x100], !P0 ;  /* 0x051001000ccb7fae */ /* 0x0007e4000c101d46 */
[C---:B----4-:R-:W-:Y:S02]  /*dd70*/  HMMA.16816.F32.BF16 R48, R8.reuse, R24, RZ ;  /* 0x000000180830723c */ /* 0x050fe400000418ff */
[----:B------:R-:W-:Y:S04]  /*dd80*/  LDSM.16.M88.4 R20, [R190] ;  /* 0x00000000be14783b */ /* 0x000fe80000000200 */
[----:B------:R-:W4:Y:S02]  /*dd90*/  LDSM.16.M88.4 R68, [R186] ;  /* 0x00000000ba44783b */ /* 0x000f240000000200 */
[C---:B------:R-:W-:Y:S02]  /*dda0*/  HMMA.16816.F32.BF16 R52, R8.reuse, R34, RZ ;  /* 0x000000220834723c */ /* 0x040fe400000418ff */
[----:B------:R-:W1:Y:S04]  /*ddb0*/  LDSM.16.M88.4 R76, [R186+0x800] ;  /* 0x00080000ba4c783b */ /* 0x000e680000000200 */
[----:B------:R-:W1:Y:S02]  /*ddc0*/  LDSM.16.M88.4 R84, [R186+0x1000] ;  /* 0x00100000ba54783b */ /* 0x000e640000000200 */
[C---:B------:R-:W-:Y:S02]  /*ddd0*/  HMMA.16816.F32.BF16 R24, R8.reuse, R26, RZ ;  /* 0x0000001a0818723c */ /* 0x040fe400000418ff */
[----:B------:R-:W-:Y:S04]  /*dde0*/  LDSM.16.M88.4 R80, [R183+0x800] ;  /* 0x00080000b750783b */ /* 0x000fe80000000200 */
[----:B------:R-:W-:Y:S02]  /*ddf0*/  LDSM.16.M88.4 R88, [R183+0x1000] ;  /* 0x00100000b758783b */ /* 0x000fe40000000200 */
[C---:B--2--5:R-:W-:Y:S02]  /*de00*/  HMMA.16816.F32.BF16 R60, R8.reuse, R16, RZ ;  /* 0x00000010083c723c */ /* 0x064fe400000418ff */
[----:B------:R-:W0:Y:S06]  /*de10*/  LDGDEPBAR ;  /* 0x00000000000079af */ /* 0x000e2c0000000000 */
[----:B---3--:R-:W-:Y:S01]  /*de20*/  HMMA.16816.F32.BF16 R12, R8, R18, RZ ;  /* 0x00000012080c723c */ /* 0x008fe200000418ff */
[----:B------:R-:W-:Y:S07]  /*de30*/  LDSM.16.M88.4 R16, [R189] ;  /* 0x00000000bd10783b */ /* 0x000fee0000000200 */
[C---:B------:R-:W-:Y:S08]  /*de40*/  HMMA.16816.F32.BF16 R8, R4.reuse, R44, R28 ;  /* 0x0000002c0408723c */ /* 0x040ff0000004181c */
[C---:B------:R-:W-:Y:S08]  /*de50*/  HMMA.16816.F32.BF16 R32, R4.reuse, R56, R40 ;  /* 0x000000380420723c */ /* 0x040ff00000041828 */
[C---:B------:R-:W-:Y:S08]  /*de60*/  HMMA.16816.F32.BF16 R28, R4.reuse, R46, R36 ;  /* 0x0000002e041c723c */ /* 0x040ff00000041824 */
[C---:B------:R-:W-:Y:S01]  /*de70*/  HMMA.16816.F32.BF16 R40, R4.reuse, R64, R48 ;  /* 0x000000400428723c */ /* 0x040fe20000041830 */
[----:B------:R-:W2:Y:S07]  /*de80*/  LDSM.16.M88.4 R48, [R186+0x1800] ;  /* 0x00180000ba30783b */ /* 0x000eae0000000200 */
[C---:B------:R-:W-:Y:S01]  /*de90*/  HMMA.16816.F32.BF16 R36, R4.reuse, R58, R52 ;  /* 0x0000003a0424723c */ /* 0x040fe20000041834 */
[----:B------:R-:W3:Y:S07]  /*dea0*/  LDSM.16.M88.4 R56, [R183] ;  /* 0x00000000b738783b */ /* 0x000eee0000000200 */
[C---:B------:R-:W-:Y:S01]  /*deb0*/  HMMA.16816.F32.BF16 R44, R4.reuse, R66, R24 ;  /* 0x00000042042c723c */ /* 0x040fe20000041818 */
[----:B------:R-:W-:Y:S07]  /*dec0*/  LDSM.16.M88.4 R64, [R199] ;  /* 0x00000000c740783b */ /* 0x000fee0000000200 */
[C---:B------:R-:W-:Y:S01]  /*ded0*/  HMMA.16816.F32.BF16 R52, R4.reuse, R72, R60 ;  /* 0x000000480434723c */ /* 0x040fe2000004183c */
[----:B------:R-:W2:Y:S07]  /*dee0*/  LDSM.16.M88.4 R60, [R183+0x1800] ;  /* 0x00180000b73c783b */ /* 0x000eae0000000200 */
[----:B------:R-:W-:Y:S01]  /*def0*/  HMMA.16816.F32.BF16 R24, R4, R74, R12 ;  /* 0x0000004a0418723c */ /* 0x000fe2000004180c */
[----:B------:R-:W-:Y:S04]  /*df00*/  LDSM.16.M88.4 R12, [R187+0x4000] ;  /* 0x00400000bb0c783b */ /* 0x000fe80000000200 */
[----:B------:R-:W-:Y:S03]  /*df10*/  LDSM.16.M88.4 R72, [R180+0x2800] ;  /* 0x00280000b448783b */ /* 0x000fe60000000200 */
[C---:B----4-:R-:W-:Y:S08]  /*df20*/  HMMA.16816.F32.BF16 R8, R20.reuse, R68, R8 ;  /* 0x000000441408723c */ /* 0x050ff00000041808 */
[C---:B------:R-:W-:Y:S01]  /*df30*/  HMMA.16816.F32.BF16 R4, R20.reuse, R70, R28 ;  /* 0x000000461404723c */ /* 0x040fe2000004181c */
[----:B------:R-:W4:Y:S07]  /*df40*/  LDSM.16.M88.4 R68, [R180+0x2000] ;  /* 0x00200000b444783b */ /* 0x000f2e0000000200 */
[C---:B-1----:R-:W-:Y:S08]  /*df50*/  HMMA.16816.F32.BF16 R32, R20.reuse, R76, R32 ;  /* 0x0000004c1420723c */ /* 0x042ff00000041820 */
[C---:B------:R-:W-:Y:S01]  /*df60*/  HMMA.16816.F32.BF16 R36, R20.reuse, R78, R36 ;  /* 0x0000004e1424723c */ /* 0x040fe20000041824 */
[----:B------:R-:W-:Y:S07]  /*df70*/  LDSM.16.M88.4 R76, [R198] ;  /* 0x00000000c64c783b */ /* 0x000fee0000000200 */
[C---:B------:R-:W-:Y:S08]  /*df80*/  HMMA.16816.F32.BF16 R44, R20.reuse, R86, R44 ;  /* 0x00000056142c723c */ /* 0x040ff0000004182c */
[C---:B--2---:R-:W-:Y:S08]  /*df90*/  HMMA.16816.F32.BF16 R52, R20.reuse, R48, R52 ;  /* 0x000000301434723c */ /* 0x044ff00000041834 */
[C---:B------:R-:W-:Y:S01]  /*dfa0*/  HMMA.16816.F32.BF16 R40, R20.reuse, R84, R40 ;  /* 0x000000541428723c */ /* 0x040fe20000041828 */
[----:B------:R-:W1:Y:S07]  /*dfb0*/  LDSM.16.M88.4 R84, [R180+0x3000] ;  /* 0x00300000b454783b */ /* 0x000e6e0000000200 */
[----:B------:R-:W-:Y:S08]  /*dfc0*/  HMMA.16816.F32.BF16 R28, R20, R50, R24 ;  /* 0x00000032141c723c */ /* 0x000ff00000041818 */
[C---:B---3--:R-:W-:Y:S01]  /*dfd0*/  HMMA.16816.F32.BF16 R24, R16.reuse, R56, R8 ;  /* 0x000000381018723c */ /* 0x048fe20000041808 */
[----:B------:R-:W-:Y:S07]  /*dfe0*/  LDSM.16.M88.4 R8, [R188+0x4000] ;  /* 0x00400000bc08783b */ /* 0x000fee0000000200 */
[C---:B------:R-:W-:Y:S01]  /*dff0*/  HMMA.16816.F32.BF16 R20, R16.reuse, R58, R4 ;  /* 0x0000003a1014723c */ /* 0x040fe20000041804 */
[----:B------:R-:W2:Y:S07]  /*e000*/  LDSM.16.M88.4 R56, [R180+0x3800] ;  /* 0x00380000b438783b */ /* 0x000eae0000000200 */
[C---:B------:R-:W-:Y:S08]  /*e010*/  HMMA.16816.F32.BF16 R4, R16.reuse, R80, R32 ;  /* 0x000000501004723c */ /* 0x040ff00000041820 */
[C---:B------:R-:W-:Y:S01]  /*e020*/  HMMA.16816.F32.BF16 R36, R16.reuse, R82, R36 ;  /* 0x000000521024723c */ /* 0x040fe20000041824 */
[----:B------:R-:W-:Y:S07]  /*e030*/  LDSM.16.M88.4 R80, [R186+0x2800] ;  /* 0x00280000ba50783b */ /* 0x000fee0000000200 */
[C---:B------:R-:W-:Y:S08]  /*e040*/  HMMA.16816.F32.BF16 R44, R16.reuse, R90, R44 ;  /* 0x0000005a102c723c */ /* 0x040ff0000004182c */
[C---:B------:R-:W-:Y:S08]  /*e050*/  HMMA.16816.F32.BF16 R52, R16.reuse, R60, R52 ;  /* 0x0000003c1034723c */ /* 0x040ff00000041834 */
[C---:B------:R-:W-:Y:S01]  /*e060*/  HMMA.16816.F32.BF16 R40, R16.reuse, R88, R40 ;  /* 0x000000581028723c */ /* 0x040fe20000041828 */
[----:B------:R-:W3:Y:S07]  /*e070*/  LDSM.16.M88.4 R88, [R197] ;  /* 0x00000000c558783b */ /* 0x000eee0000000200 */
[----:B------:R-:W-:Y:S01]  /*e080*/  HMMA.16816.F32.BF16 R32, R16, R62, R28 ;  /* 0x0000003e1020723c */ /* 0x000fe2000004181c */
[----:B------:R-:W2:Y:S07]  /*e090*/  LDSM.16.M88.4 R60, [R196] ;  /* 0x00000000c43c783b */ /* 0x000eae0000000200 */
[C---:B----4-:R-:W-:Y:S08]  /*e0a0*/  HMMA.16816.F32.BF16 R28, R12.reuse, R68, R24 ;  /* 0x000000440c1c723c */ /* 0x050ff00000041818 */
[C---:B------:R-:W-:Y:S01]  /*e0b0*/  HMMA.16816.F32.BF16 R24, R12.reuse, R70, R20 ;  /* 0x000000460c18723c */ /* 0x040fe20000041814 */
[----:B------:R-:W-:Y:S07]  /*e0c0*/  LDSM.16.M88.4 R68, [R183+0x2000] ;  /* 0x00200000b744783b */ /* 0x000fee0000000200 */
[C---:B------:R-:W-:Y:S01]  /*e0d0*/  HMMA.16816.F32.BF16 R20, R12.reuse, R72, R4 ;  /* 0x000000480c14723c */ /* 0x040fe20000041804 */
[----:B------:R-:W-:Y:S07]  /*e0e0*/  LDSM.16.M88.4 R4, [R190+0x4000] ;  /* 0x00400000be04783b */ /* 0x000fee0000000200 */
[C---:B------:R-:W-:Y:S01]  /*e0f0*/  HMMA.16816.F32.BF16 R16, R12.reuse, R74, R36 ;  /* 0x0000004a0c10723c */ /* 0x040fe20000041824 */
[----:B------:R-:W4:Y:S07]  /*e100*/  LDSM.16.M88.4 R72, [R186+0x2000] ;  /* 0x00200000ba48783b */ /* 0x000f2e0000000200 */
[C---:B-1----:R-:W-:Y:S08]  /*e110*/  HMMA.16816.F32.BF16 R48, R12.reuse, R86, R44 ;  /* 0x000000560c30723c */ /* 0x042ff0000004182c */
[C---:B--2---:R-:W-:Y:S08]  /*e120*/  HMMA.16816.F32.BF16 R44, R12.reuse, R56, R52 ;  /* 0x000000380c2c723c */ /* 0x044ff00000041834 */
[C---:B------:R-:W-:Y:S01]  /*e130*/  HMMA.16816.F32.BF16 R40, R12.reuse, R84, R40 ;  /* 0x000000540c28723c */ /* 0x040fe20000041828 */
[----:B------:R-:W1:Y:S07]  /*e140*/  LDSM.16.M88.4 R84, [R186+0x3000] ;  /* 0x00300000ba54783b */ /* 0x000e6e0000000200 */
[----:B------:R-:W-:Y:S08]  /*e150*/  HMMA.16816.F32.BF16 R36, R12, R58, R32 ;  /* 0x0000003a0c24723c */ /* 0x000ff00000041820 */
[C---:B------:R-:W-:Y:S08]  /*e160*/  HMMA.16816.F32.BF16 R32, R8.reuse, R64, R28 ;  /* 0x000000400820723c */ /* 0x040ff0000004181c */
[C---:B------:R-:W-:Y:S01]  /*e170*/  HMMA.16816.F32.BF16 R28, R8.reuse, R66, R24 ;  /* 0x00000042081c723c */ /* 0x040fe20000041818 */
[----:B------:R-:W2:Y:S07]  /*e180*/  LDSM.16.M88.4 R64, [R186+0x3800] ;  /* 0x00380000ba40783b */ /* 0x000eae0000000200 */
[C---:B------:R-:W-:Y:S01]  /*e190*/  HMMA.16816.F32.BF16 R24, R8.reuse, R76, R20 ;  /* 0x0000004c0818723c */ /* 0x040fe20000041814 */
[----:B------:R-:W1:Y:S07]  /*e1a0*/  LDSM.16.M88.4 R20, [R189+0x4000] ;  /* 0x00400000bd14783b */ /* 0x000e6e0000000200 */
[C---:B------:R-:W-:Y:S01]  /*e1b0*/  HMMA.16816.F32.BF16 R16, R8.reuse, R78, R16 ;  /* 0x0000004e0810723c */ /* 0x040fe20000041810 */
[----:B------:R-:W1:Y:S07]  /*e1c0*/  LDSM.16.M88.4 R76, [R183+0x2800] ;  /* 0x00280000b74c783b */ /* 0x000e6e0000000200 */
[C---:B---3--:R-:W-:Y:S08]  /*e1d0*/  HMMA.16816.F32.BF16 R56, R8.reuse, R90, R48 ;  /* 0x0000005a0838723c */ /* 0x048ff00000041830 */
[C---:B------:R-:W-:Y:S08]  /*e1e0*/  HMMA.16816.F32.BF16 R48, R8.reuse, R60, R44 ;  /* 0x0000003c0830723c */ /* 0x040ff0000004182c */
[C---:B------:R-:W-:Y:S01]  /*e1f0*/  HMMA.16816.F32.BF16 R12, R8.reuse, R88, R40 ;  /* 0x00000058080c723c */ /* 0x040fe20000041828 */
[----:B------:R-:W-:Y:S04]  /*e200*/  LDSM.16.M88.4 R40, [R183+0x3000] ;  /* 0x00300000b728783b */ /* 0x000fe80000000200 */
[----:B------:R-:W-:Y:S03]  /*e210*/  LDSM.16.M88.4 R88, [R183+0x3800] ;  /* 0x00380000b758783b */ /* 0x000fe60000000200 */
[----:B------:R-:W-:Y:S01]  /*e220*/  HMMA.16816.F32.BF16 R44, R8, R62, R36 ;  /* 0x0000003e082c723c */ /* 0x000fe20000041824 */
[----:B------:R-:W-:Y:S07]  /*e230*/  LDSM.16.M88.4 R60, [R180+0x4000] ;  /* 0x00400000b43c783b */ /* 0x000fee0000000200 */
[C---:B----4-:R-:W-:Y:S08]  /*e240*/  HMMA.16816.F32.BF16 R36, R4.reuse, R72, R32 ;  /* 0x000000480424723c */ /* 0x050ff00000041820 */
[C---:B------:R-:W-:Y:S01]  /*e250*/  HMMA.16816.F32.BF16 R52, R4.reuse, R82, R16 ;  /* 0x000000520434723c */ /* 0x040fe20000041810 */
[----:B------:R-:W3:Y:S07]  /*e260*/  LDSM.16.M88.4 R16, [R187+0x8000] ;  /* 0x00800000bb10783b */ /* 0x000eee0000000200 */
[C---:B------:R-:W-:Y:S01]  /*e270*/  HMMA.16816.F32.BF16 R28, R4.reuse, R74, R28 ;  /* 0x0000004a041c723c */ /* 0x040fe2000004181c */
[----:B------:R-:W-:Y:S07]  /*e280*/  LDSM.16.M88.4 R72, [R180+0x5800] ;  /* 0x00580000b448783b */ /* 0x000fee0000000200 */
[C---:B------:R-:W-:Y:S08]  /*e290*/  HMMA.16816.F32.BF16 R32, R4.reuse, R80, R24 ;  /* 0x000000500420723c */ /* 0x040ff00000041818 */
[C---:B-1----:R-:W-:Y:S01]  /*e2a0*/  HMMA.16816.F32.BF16 R24, R4.reuse, R84, R12 ;  /* 0x000000540418723c */ /* 0x042fe2000004180c */
[----:B------:R-:W-:Y:S07]  /*e2b0*/  LDSM.16.M88.4 R12, [R188+0x8000] ;  /* 0x00800000bc0c783b */ /* 0x000fee0000000200 */
[C---:B------:R-:W-:Y:S01]  /*e2c0*/  HMMA.16816.F32.BF16 R8, R4.reuse, R86, R56 ;  /* 0x000000560408723c */ /* 0x040fe20000041838 */
[----:B------:R-:W-:Y:S07]  /*e2d0*/  LDSM.16.M88.4 R56, [R183+0x4000] ;  /* 0x00400000b738783b */ /* 0x000fee0000000200 */
[C---:B--2---:R-:W-:Y:S08]  /*e2e0*/  HMMA.16816.F32.BF16 R48, R4.reuse, R64, R48 ;  /* 0x000000400430723c */ /* 0x044ff00000041830 */
[----:B------:R-:W-:Y:S01]  /*e2f0*/  HMMA.16816.F32.BF16 R96, R4, R66, R44 ;  /* 0x000000420460723c */ /* 0x000fe2000004182c */
[----:B------:R-:W-:Y:S04]  /*e300*/  LDSM.16.M88.4 R64, [R194] ;  /* 0x00000000c240783b */ /* 0x000fe80000000200 */
[----:B------:R-:W-:Y:S03]  /*e310*/  LDSM.16.M88.4 R44, [R180+0x5000] ;  /* 0x00500000b42c783b */ /* 0x000fe60000000200 */
[C---:B------:R-:W-:Y:S01]  /*e320*/  HMMA.16816.F32.BF16 R4, R20.reuse, R68, R36 ;  /* 0x000000441404723c */ /* 0x040fe20000041824 */
[----:B------:R-:W1:Y:S07]  /*e330*/  LDSM.16.M88.4 R36, [R195] ;  /* 0x00000000c324783b */ /* 0x000e6e0000000200 */
[C---:B------:R-:W-:Y:S08]  /*e340*/  HMMA.16816.F32.BF16 R28, R20.reuse, R70, R28 ;  /* 0x00000046141c723c */ /* 0x040ff0000004181c */
[----:B------:R-:W-:Y:S01]  /*e350*/  HMMA.16816.F32.BF16 R68, R20, R78, R52 ;  /* 0x0000004e1444723c */ /* 0x000fe20000041834 */
[----:B------:R-:W2:Y:S07]  /*e360*/  LDSM.16.M88.4 R52, [R180+0x4800] ;  /* 0x00480000b434783b */ /* 0x000eae0000000200 */
[----:B---3--:R-:W-:Y:S08]  /*e370*/  HMMA.16816.F32.BF16 R4, R16, R60, R4 ;  /* 0x0000003c1004723c */ /* 0x008ff00000041804 */
[C---:B------:R-:W-:Y:S01]  /*e380*/  HMMA.16816.F32.BF16 R80, R20.reuse, R42, R8 ;  /* 0x0000002a1450723c */ /* 0x040fe20000041808 */
[----:B------:R-:W-:Y:S07]  /*e390*/  LDSM.16.M88.4 R8, [R190+0x8000] ;  /* 0x00800000be08783b */ /* 0x000fee0000000200 */
[----:B------:R-:W-:Y:S01]  /*e3a0*/  HMMA.16816.F32.BF16 R92, R20, R88, R48 ;  /* 0x00000058145c723c */ /* 0x000fe20000041830 */
[----:B------:R-:W3:Y:S07]  /*e3b0*/  LDSM.16.M88.4 R48, [R186+0x4000] ;  /* 0x00400000ba30783b */ /* 0x000eee0000000200 */
[----:B------:R-:W-:Y:S01]  /*e3c0*/  HMMA.16816.F32.BF16 R28, R16, R62, R28 ;  /* 0x0000003e101c723c */ /* 0x000fe2000004181c */
[----:B------:R-:W-:Y:S07]  /*e3d0*/  LDSM.16.M88.4 R60, [R186+0x4800] ;  /* 0x00480000ba3c783b */ /* 0x000fee0000000200 */
[C---:B------:R-:W-:Y:S08]  /*e3e0*/  HMMA.16816.F32.BF16 R32, R20.reuse, R76, R32 ;  /* 0x0000004c1420723c */ /* 0x040ff00000041820 */
        /* <DEDUP_REMOVED lines=18> */
[----:B------:R-:W-:-:S07]  /*e510*/  FMUL.FTZ R0, R48, c[0x0][0x320] ;  /* 0x0000c80030007a20 */ /* 0x000fce0000410000 */
[----:B------:R-:W-:Y:S01]  /*e520*/  HMMA.16816.F32.BF16 R44, R16, R46, R80 ;  /* 0x0000002e102c723c */ /* 0x000fe20000041850 */
[----:B------:R4:W1:Y:S07]  /*e530*/  MUFU.TANH R82, R0 ;  /* 0x0000000000527308 */ /* 0x00086e0000002400 */
        /* <DEDUP_REMOVED lines=88> */
[----:B-1234-:R-:W-:Y:S01]  /*eac0*/  IADD3 R0, R126, -0x2, RZ ;  /* 0xfffffffe7e007810 */ /* 0x01efe20007ffe0ff */
[----:B------:R-:W-:Y:S01]  /*ead0*/  IMAD.MOV.U32 R6, RZ, RZ, c[0x0][0x1e4] ;  /* 0x00007900ff067624 */ /* 0x000fe200078e00ff */
[----:B------:R-:W-:Y:S02]  /*eae0*/  LOP3.LUT P4, RZ, R104, 0x2, RZ, 0xc0, !PT ;  /* 0x0000000268ff7812 */ /* 0x000fe4000788c0ff */
        /* <DEDUP_REMOVED lines=21> */
.L_x_238:
[----:B--234-:R-:W-:Y:S05]  /*ec40*/  BSYNC B0 ;  /* 0x0000000000007941 */ /* 0x01cfea0003800000 */
.L_x_237:
[----:B-1----:R-:W1:Y:S04]  /*ec50*/  S2R R0, SR_TID.X ;  /* 0x0000000000007919 */ /* 0x002e680000002100 */
[----:B------:R-:W-:Y:S04]  /*ec60*/  LDSM.16.MT88.4 R36, [R182+0x2000] ;  /* 0x00200000b624783b */ /* 0x000fe80000004200 */
[----:B------:R-:W-:Y:S04]  /*ec70*/  LDSM.16.MT88.4 R32, [R185+0x2000] ;  /* 0x00200000b920783b */ /* 0x000fe80000004200 */
[----:B------:R-:W0:Y:S01]  /*ec80*/  LDGDEPBAR ;  /* 0x00000000000079af */ /* 0x000e220000000000 */
[----:B-1----:R-:W-:-:S04]  /*ec90*/  SHF.R.S32.HI R2, RZ, 0x1f, R0 ;  /* 0x0000001fff027819 */ /* 0x002fc80000011400 */
[----:B------:R-:W-:-:S04]  /*eca0*/  LEA.HI R2, R2, R0, RZ, 0x5 ;  /* 0x0000000002027211 */ /* 0x000fc800078f28ff */
[----:B------:R-:W-:-:S05]  /*ecb0*/  LOP3.LUT R2, R2, 0xffffffe0, RZ, 0xc0, !PT ;  /* 0xffffffe002027812 */ /* 0x000fca00078ec0ff */
[----:B------:R-:W-:-:S05]  /*ecc0*/  IMAD.IADD R2, R0, 0x1, -R2 ;  /* 0x0000000100027824 */ /* 0x000fca00078e0a02 */
[----:B------:R-:W-:-:S04]  /*ecd0*/  SHF.R.S32.HI R0, RZ, 0x1f, R2 ;  /* 0x0000001fff007819 */ /* 0x000fc80000011402 */
[----:B------:R-:W-:-:S04]  /*ece0*/  LEA.HI R0, R0, R2, RZ, 0x2 ;  /* 0x0000000200007211 */ /* 0x000fc800078f10ff */
[----:B------:R-:W-:-:S05]  /*ecf0*/  LOP3.LUT R0, R0, 0x7ffffffc, RZ, 0xc0, !PT ;  /* 0x7ffffffc00007812 */ /* 0x000fca00078ec0ff */
[----:B------:R-:W-:-:S04]  /*ed00*/  IMAD.IADD R0, R2, 0x1, -R0 ;  /* 0x0000000102007824 */ /* 0x000fc800078e0a00 */
[----:B------:R-:W-:-:S04]  /*ed10*/  IMAD.SHL.U32 R0, R0, 0x2, RZ ;  /* 0x0000000200007824 */ /* 0x000fc800078e00ff */
[----:B------:R-:W-:-:S05]  /*ed20*/  IMAD.IADD R0, R103, 0x1, -R0 ;  /* 0x0000000167007824 */ /* 0x000fca00078e0a00 */
[C---:B------:R-:W-:Y:S02]  /*ed30*/  ISETP.GT.AND P4, PT, R0.reuse, RZ, PT ;  /* 0x000000ff0000720c */ /* 0x040fe40003f84270 */
[C---:B------:R-:W-:Y:S02]  /*ed40*/  ISETP.GT.AND P3, PT, R0.reuse, 0x1, PT ;  /* 0x000000010000780c */ /* 0x040fe40003f64270 */
[----:B------:R-:W-:Y:S02]  /*ed50*/  ISETP.GT.AND P2, PT, R0, 0x8, PT ;  /* 0x000000080000780c */ /* 0x000fe40003f44270 */
[----:B------:R-:W-:Y:S02]  /*ed60*/  FSEL R6, R82, -INF , P4 ;  /* 0xff80000052067808 */ /* 0x000fe40002000000 */
[----:B------:R-:W-:Y:S02]  /*ed70*/  FSEL R7, R81, -INF , P3 ;  /* 0xff80000051077808 */ /* 0x000fe40001800000 */
[----:B------:R-:W-:-:S02]  /*ed80*/  ISETP.GT.AND P1, PT, R0, 0x9, PT ;  /* 0x000000090000780c */ /* 0x000fc40003f24270 */
[----:B------:R-:W-:Y:S02]  /*ed90*/  FSEL R9, R72, -INF , P2 ;  /* 0xff80000048097808 */ /* 0x000fe40001000000 */
[----:B------:R-:W-:Y:S02]  /*eda0*/  FMNMX.FTZ R2, R6, R7, !PT ;  /* 0x0000000706027209 */ /* 0x000fe40007810000 */
[C---:B------:R-:W-:Y:S02]  /*edb0*/  ISETP.GT.AND P0, PT, R0.reuse, 0x10, PT ;  /* 0x000000100000780c */ /* 0x040fe40003f04270 */
[----:B------:R-:W-:Y:S02]  /*edc0*/  FSEL R10, R69, -INF , P1 ;  /* 0xff800000450a7808 */ /* 0x000fe40000800000 */
[----:B------:R-:W-:Y:S02]  /*edd0*/  FMNMX.FTZ R2, R9, R2, !PT ;  /* 0x0000000209027209 */ /* 0x000fe40007810000 */
[----:B------:R-:W-:-:S02]  /*ede0*/  ISETP.GT.AND P6, PT, R0, 0x11, PT ;  /* 0x000000110000780c */ /* 0x000fc40003fc4270 */
[----:B------:R-:W-:Y:S02]  /*edf0*/  FSEL R45, R55, -INF , P0 ;  /* 0xff800000372d7808 */ /* 0x000fe40000000000 */
[----:B------:R-:W-:Y:S02]  /*ee00*/  FMNMX.FTZ R2, R10, R2, !PT ;  /* 0x000000020a027209 */ /* 0x000fe40007810000 */
[----:B------:R-:W-:Y:S02]  /*ee10*/  FSEL R13, R68, -INF , P2 ;  /* 0xff800000440d7808 */ /* 0x000fe40001000000 */
[----:B------:R-:W-:Y:S02]  /*ee20*/  FSEL R44, R54, -INF , P6 ;  /* 0xff800000362c7808 */ /* 0x000fe40003000000 */
[----:B------:R-:W-:Y:S02]  /*ee30*/  FMNMX.FTZ R2, R45, R2, !PT ;  /* 0x000000022d027209 */ /* 0x000fe40007810000 */
[----:B------:R-:W-:-:S02]  /*ee40*/  ISETP.GT.AND P2, PT, R0, 0x18, PT ;  /* 0x000000180000780c */ /* 0x000fc40003f44270 */
[----:B------:R-:W-:Y:S02]  /*ee50*/  FSEL R20, R56, -INF , P1 ;  /* 0xff80000038147808 */ /* 0x000fe40000800000 */
[----:B------:R-:W-:Y:S02]  /*ee60*/  FSEL R11, R80, -INF , P4 ;  /* 0xff800000500b7808 */ /* 0x000fe40002000000 */
[----:B------:R-:W-:Y:S02]  /*ee70*/  FSEL R12, R73, -INF , P3 ;  /* 0xff800000490c7808 */ /* 0x000fe40001800000 */
[----:B------:R-:W-:Y:S02]  /*ee80*/  ISETP.GT.AND P1, PT, R0, 0x19, PT ;  /* 0x000000190000780c */ /* 0x000fe40003f24270 */
[----:B------:R-:W-:Y:S02]  /*ee90*/  FSEL R47, R43, -INF , P2 ;  /* 0xff8000002b2f7808 */ /* 0x000fe40001000000 */
[----:B------:R-:W-:-:S02]  /*eea0*/  FMNMX.FTZ R2, R44, R2, !PT ;  /* 0x000000022c027209 */ /* 0x000fc40007810000 */
[----:B------:R-:W-:Y:S02]  /*eeb0*/  FSEL R48, R53, -INF , P0 ;  /* 0xff80000035307808 */ /* 0x000fe40000000000 */
[----:B------:R-:W-:Y:S02]  /*eec0*/  FSEL R46, R42, -INF , P1 ;  /* 0xff8000002a2e7808 */ /* 0x000fe40000800000 */
[----:B------:R-:W-:Y:S02]  /*eed0*/  ISETP.GT.AND P0, PT, R0, 0x20, PT ;  /* 0x000000200000780c */ /* 0x000fe40003f04270 */
[----:B------:R-:W-:Y:S02]  /*eee0*/  FMNMX.FTZ R3, R11, R12, !PT ;  /* 0x0000000c0b037209 */ /* 0x000fe40007810000 */
[----:B------:R-:W-:Y:S02]  /*eef0*/  FMNMX.FTZ R2, R47, R2, !PT ;  /* 0x000000022f027209 */ /* 0x000fe40007810000 */
[----:B------:R-:W-:-:S02]  /*ef00*/  FSEL R51, R52, -INF , P6 ;  /* 0xff80000034337808 */ /* 0x000fc40003000000 */
[----:B------:R-:W-:Y:S02]  /*ef10*/  FSEL R103, R29, -INF , P0 ;  /* 0xff8000001d677808 */ /* 0x000fe40000000000 */
[----:B------:R-:W-:Y:S02]  /*ef20*/  ISETP.GT.AND P6, PT, R0, 0x21, PT ;  /* 0x000000210000780c */ /* 0x000fe40003fc4270 */
[----:B------:R-:W-:Y:S02]  /*ef30*/  FMNMX.FTZ R3, R13, R3, !PT ;  /* 0x000000030d037209 */ /* 0x000fe40007810000 */
[----:B------:R-:W-:Y:S02]  /*ef40*/  FMNMX.FTZ R2, R46, R2, !PT ;  /* 0x000000022e027209 */ /* 0x000fe40007810000 */
[----:B------:R-:W-:Y:S02]  /*ef50*/  ISETP.GT.AND P5, PT, R0, 0x28, PT ;  /* 0x000000280000780c */ /* 0x000fe40003fa4270 */
[----:B------:R-:W-:-:S02]  /*ef60*/  FSEL R104, R28, -INF , P6 ;  /* 0xff8000001c687808 */ /* 0x000fc40003000000 */
[----:B------:R-:W-:Y:S02]  /*ef70*/  FMNMX.FTZ R3, R20, R3, !PT ;  /* 0x0000000314037209 */ /* 0x000fe40007810000 */
[----:B------:R-:W-:Y:S02]  /*ef80*/  FMNMX.FTZ R2, R103, R2, !PT ;  /* 0x0000000267027209 */ /* 0x000fe40007810000 */
[----:B------:R-:W-:Y:S02]  /*ef90*/  ISETP.GT.AND P4, PT, R0, 0x29, PT ;  /* 0x000000290000780c */ /* 0x000fe40003f84270 */
[----:B------:R-:W-:Y:S02]  /*efa0*/  FSEL R120, R25, -INF , P5 ;  /* 0xff80000019787808 */ /* 0x000fe40002800000 */
[----:B------:R-:W-:Y:S02]  /*efb0*/  FMNMX.FTZ R3, R48, R3, !PT ;  /* 0x0000000330037209 */ /* 0x000fe40007810000 */
[----:B------:R-:W-:-:S02]  /*efc0*/  FMNMX.FTZ R2, R104, R2, !PT ;  /* 0x0000000268027209 */ /* 0x000fc40007810000 */
[----:B------:R-:W-:Y:S02]  /*efd0*/  ISETP.GT.AND P3, PT, R0, 0x30, PT ;  /* 0x000000300000780c */ /* 0x000fe40003f64270 */
[----:B------:R-:W-:Y:S02]  /*efe0*/  FSEL R49, R41, -INF , P2 ;  /* 0xff80000029317808 */ /* 0x000fe40001000000 */
[----:B------:R-:W-:Y:S02]  /*eff0*/  FSEL R121, R24, -INF , P4 ;  /* 0xff80000018797808 */ /* 0x000fe40002000000 */
[----:B------:R-:W-:Y:S02]  /*f000*/  FMNMX.FTZ R3, R51, R3, !PT ;  /* 0x0000000333037209 */ /* 0x000fe40007810000 */
[----:B------:R-:W-:Y:S02]  /*f010*/  FMNMX.FTZ R2, R120, R2, !PT ;  /* 0x0000000278027209 */ /* 0x000fe40007810000 */
[----:B------:R-:W-:-:S02]  /*f020*/  ISETP.GT.AND P2, PT, R0, 0x31, PT ;  /* 0x000000310000780c */ /* 0x000fc40003f44270 */
[----:B------:R-:W-:Y:S02]  /*f030*/  FSEL R50, R40, -INF , P1 ;  /* 0xff80000028327808 */ /* 0x000fe40000800000 */
[----:B------:R-:W-:Y:S01]  /*f040*/  FSEL R236, R17, -INF , P3 ;  /* 0xff80000011ec7808 */ /* 0x000fe20001800000 */
[----:B------:R-:W-:Y:S01]  /*f050*/  LDSM.16.MT88.4 R40, [R184+0x2000] ;  /* 0x00200000b828783b */ /* 0x000fe20000004200 */
[----:B------:R-:W-:Y:S02]  /*f060*/  FMNMX.FTZ R3, R49, R3, !PT ;  /* 0x0000000331037209 */ /* 0x000fe40007810000 */
[----:B------:R-:W-:Y:S02]  /*f070*/  FMNMX.FTZ R2, R121, R2, !PT ;  /* 0x0000000279027209 */ /* 0x000fe40007810000 */
[----:B------:R-:W-:Y:S02]  /*f080*/  FSEL R123, R30, -INF , P0 ;  /* 0xff8000001e7b7808 */ /* 0x000fe40000000000 */
[----:B------:R-:W-:-:S02]  /*f090*/  ISETP.GT.AND P1, PT, R0, 0x38, PT ;  /* 0x000000380000780c */ /* 0x000fc40003f24270 */
[----:B------:R-:W-:Y:S02]  /*f0a0*/  ISETP.GT.AND P0, PT, R0, 0x39, PT ;  /* 0x000000390000780c */ /* 0x000fe40003f04270 */
[----:B------:R-:W-:Y:S02]  /*f0b0*/  FSEL R237, R16, -INF , P2 ;  /* 0xff80000010ed7808 */ /* 0x000fe40001000000 */
[----:B------:R-:W-:Y:S02]  /*f0c0*/  FMNMX.FTZ R3, R50, R3, !PT ;  /* 0x0000000332037209 */ /* 0x000fe40007810000 */
[----:B------:R-:W-:Y:S02]  /*f0d0*/  FMNMX.FTZ R0, R236, R2, !PT ;  /* 0x00000002ec007209 */ /* 0x000fe40007810000 */
[----:B------:R-:W-:Y:S02]  /*f0e0*/  FSEL R124, R27, -INF , P6 ;  /* 0xff8000001b7c7808 */ /* 0x000fe40003000000 */
[----:B------:R-:W-:-:S02]  /*f0f0*/  FSEL R238, R14, -INF , P1 ;  /* 0xff8000000eee7808 */ /* 0x000fc40000800000 */
[----:B------:R-:W-:Y:S02]  /*f100*/  FMNMX.FTZ R2, R123, R3, !PT ;  /* 0x000000037b027209 */ /* 0x000fe40007810000 */
[----:B------:R-:W-:Y:S02]  /*f110*/  FMNMX.FTZ R0, R237, R0, !PT ;  /* 0x00000000ed007209 */ /* 0x000fe40007810000 */
[----:B------:R-:W-:Y:S02]  /*f120*/  FSEL R122, R26, -INF , P5 ;  /* 0xff8000001a7a7808 */ /* 0x000fe40002800000 */
[----:B------:R-:W-:Y:S01]  /*f130*/  FSEL R239, R8, -INF , P0 ;  /* 0xff80000008ef7808 */ /* 0x000fe20000000000 */
[----:B------:R-:W-:Y:S01]  /*f140*/  LDSM.16.MT88.4 R24, [R181] ;  /* 0x00000000b518783b */ /* 0x000fe20000004200 */
[----:B------:R-:W-:Y:S02]  /*f150*/  FMNMX.FTZ R2, R124, R2, !PT ;  /* 0x000000027c027209 */ /* 0x000fe40007810000 */
[----:B------:R-:W-:-:S02]  /*f160*/  FMNMX.FTZ R0, R238, R0, !PT ;  /* 0x00000000ee007209 */ /* 0x000fc40007810000 */
[----:B------:R-:W-:Y:S02]  /*f170*/  FSEL R125, R22, -INF , P4 ;  /* 0xff800000167d7808 */ /* 0x000fe40002000000 */
[----:B------:R-:W-:Y:S02]  /*f180*/  FMNMX.FTZ R2, R122, R2, !PT ;  /* 0x000000027a027209 */ /* 0x000fe40007810000 */
[----:B------:R-:W-:Y:S02]  /*f190*/  FMNMX.FTZ R0, R239, R0, !PT ;  /* 0x00000000ef007209 */ /* 0x000fe40007810000 */
[----:B------:R-:W-:Y:S02]  /*f1a0*/  FSEL R240, R21, -INF , P3 ;  /* 0xff80000015f07808 */ /* 0x000fe40001800000 */
[----:B------:R-:W-:Y:S01]  /*f1b0*/  FMNMX.FTZ R2, R125, R2, !PT ;  /* 0x000000027d027209 */ /* 0x000fe20007810000 */
[----:B------:R-:W1:Y:S01]  /*f1c0*/  SHFL.BFLY PT, R4, R0, 0x2, 0x1f ;  /* 0x0c401f0000047f89 */ /* 0x000e6200000e0000 */
[----:B------:R-:W-:-:S02]  /*f1d0*/  FSEL R241, R19, -INF , P2 ;  /* 0xff80000013f17808 */ /* 0x000fc40001000000 */
[----:B------:R-:W-:Y:S02]  /*f1e0*/  FMNMX.FTZ R2, R240, R2, !PT ;  /* 0x00000002f0027209 */ /* 0x000fe40007810000 */
[----:B------:R-:W-:Y:S02]  /*f1f0*/  FSEL R242, R18, -INF , P1 ;  /* 0xff80000012f27808 */ /* 0x000fe40000800000 */
[----:B------:R-:W-:Y:S01]  /*f200*/  FMNMX.FTZ R2, R241, R2, !PT ;  /* 0x00000002f1027209 */ /* 0x000fe20007810000 */
[----:B------:R-:W-:Y:S01]  /*f210*/  LDSM.16.MT88.4 R16, [R182] ;  /* 0x00000000b610783b */ /* 0x000fe20000004200 */
[----:B------:R-:W-:Y:S02]  /*f220*/  FSEL R243, R15, -INF , P0 ;  /* 0xff8000000ff37808 */ /* 0x000fe40000000000 */
[----:B------:R-:W-:-:S04]  /*f230*/  FMNMX.FTZ R2, R242, R2, !PT ;  /* 0x00000002f2027209 */ /* 0x000fc80007810000 */
        /* <DEDUP_REMOVED lines=11> */
[----:B------:R1:W3:Y:S01]  /*f2f0*/  MUFU.EX2 R23, R0 ;  /* 0x0000000000177308 */ /* 0x0002e20000000800 */
[----:B--2---:R-:W-:Y:S01]  /*f300*/  FMNMX.FTZ R8, R3, R5, !PT ;  /* 0x0000000503087209 */ /* 0x004fe20007810000 */
[----:B------:R-:W-:-:S03]  /*f310*/  FFMA.FTZ R3, R9, c[0x0][0x2d0], -R2 ;  /* 0x0000b40009037a23 */ /* 0x000fc60000010802 */
[----:B------:R-:W-:-:S03]  /*f320*/  FSETP.NEU.FTZ.AND P0, PT, R8, -INF , PT ;  /* 0xff8000000800780b */ /* 0x000fc60003f1d000 */
[----:B------:R2:W-:Y:S01]  /*f330*/  MUFU.EX2 R219, R3 ;  /* 0x0000000300db7308 */ /* 0x0005e20000000800 */
[----:B-1----:R-:W-:-:S07]  /*f340*/  FFMA.FTZ R0, R7, c[0x0][0x2d0], -R2 ;  /* 0x0000b40007007a23 */ /* 0x002fce0000010802 */
[----:B------:R1:W4:Y:S01]  /*f350*/  MUFU.EX2 R31, R0 ;  /* 0x00000000001f7308 */ /* 0x0003220000000800 */
[----:B--2---:R-:W-:Y:S02]  /*f360*/  FFMA.FTZ R3, R10, c[0x0][0x2d0], -R2 ;  /* 0x0000b4000a037a23 */ /* 0x004fe40000010802 */
[----:B---3--:R-:W-:-:S05]  /*f370*/  IMAD.MOV.U32 R10, RZ, RZ, R23 ;  /* 0x000000ffff0a7224 */ /* 0x008fca00078e0017 */
[----:B------:R-:W2:Y:S01]  /*f380*/  MUFU.EX2 R217, R3 ;  /* 0x0000000300d97308 */ /* 0x000ea20000000800 */
[----:B-1----:R-:W-:Y:S02]  /*f390*/  FMUL.FTZ R0, R8, c[0x0][0x2d0] ;  /* 0x0000b40008007a20 */ /* 0x002fe40000410000 */
[----:B----4-:R-:W-:Y:S02]  /*f3a0*/  IMAD.MOV.U32 R9, RZ, RZ, R31 ;  /* 0x000000ffff097224 */ /* 0x010fe400078e001f */
[----:B------:R-:W-:Y:S01]  /*f3b0*/  LDSM.16.MT88.4 R28, [R181+0x2000] ;  /* 0x00200000b51c783b */ /* 0x000fe20000004200 */
[----:B------:R-:W-:Y:S02]  /*f3c0*/  FSEL R0, R0, RZ, P0 ;  /* 0x000000ff00007208 */ /* 0x000fe40000000000 */
[----:B------:R-:W-:Y:S02]  /*f3d0*/  F2FP.BF16.PACK_AB R4, R9, R10 ;  /* 0x0000000a0904723e */ /* 0x000fe400000010ff */
[----:B--2---:R-:W-:Y:S01]  /*f3e0*/  F2FP.BF16.PACK_AB R6, R217, R219 ;  /* 0x000000dbd906723e */ /* 0x004fe200000010ff */
[----:B------:R-:W-:-:S04]  /*f3f0*/  FFMA.FTZ R3, R11, c[0x0][0x2d0], -R0 ;  /* 0x0000b4000b037a23 */ /* 0x000fc80000010800 */
[----:B------:R1:W-:Y:S02]  /*f400*/  MUFU.EX2 R220, R3 ;  /* 0x0000000300dc7308 */ /* 0x0003e40000000800 */
[----:B-1----:R-:W-:-:S06]  /*f410*/  FFMA.FTZ R3, R12, c[0x0][0x2d0], -R0 ;  /* 0x0000b4000c037a23 */ /* 0x002fcc0000010800 */
[----:B------:R1:W2:Y:S02]  /*f420*/  MUFU.EX2 R11, R3 ;  /* 0x00000003000b7308 */ /* 0x0002a40000000800 */
[--C-:B-1----:R-:W-:Y:S01]  /*f430*/  FFMA.FTZ R3, R13, c[0x0][0x2d0], -R0.reuse ;  /* 0x0000b4000d037a23 */ /* 0x102fe20000010800 */
[----:B--2---:R-:W-:Y:S01]  /*f440*/  F2FP.BF16.PACK_AB R5, R11, R220 ;  /* 0x000000dc0b05723e */ /* 0x004fe200000010ff */
[----:B------:R-:W1:Y:S04]  /*f450*/  LDSM.16.MT88.4 R12, [R185] ;  /* 0x00000000b90c783b */ /* 0x000e680000004200 */
[----:B------:R2:W-:Y:S02]  /*f460*/  MUFU.EX2 R218, R3 ;  /* 0x0000000300da7308 */ /* 0x0005e40000000800 */
[----:B--2---:R-:W-:-:S02]  /*f470*/  FFMA.FTZ R3, R20, c[0x0][0x2d0], -R0 ;  /* 0x0000b40014037a23 */ /* 0x004fc40000010800 */
[----:B------:R-:W-:Y:S04]  /*f480*/  LDSM.16.MT88.4 R20, [R184] ;  /* 0x00000000b814783b */ /* 0x000fe80000004200 */
[----:B------:R-:W2:Y:S02]  /*f490*/  MUFU.EX2 R216, R3 ;  /* 0x0000000300d87308 */ /* 0x000ea40000000800 */
[----:B--2---:R-:W-:Y:S01]  /*f4a0*/  F2FP.BF16.PACK_AB R7, R216, R218 ;  /* 0x000000dad807723e */ /* 0x004fe200000010ff */
[----:B------:R-:W-:-:S05]  /*f4b0*/  FFMA.FTZ R3, R45, c[0x0][0x2d0], -R2 ;  /* 0x0000b4002d037a23 */ /* 0x000fca0000010802 */
[----:B------:R2:W-:Y:S01]  /*f4c0*/  MUFU.EX2 R215, R3 ;  /* 0x0000000300d77308 */ /* 0x0005e20000000800 */
[C---:B-1----:R-:W-:Y:S08]  /*f4d0*/  HMMA.16816.F32.BF16 R96, R4.reuse, R12, RZ ;  /* 0x0000000c0460723c */ /* 0x042ff000000418ff */
[----:B------:R-:W-:Y:S01]  /*f4e0*/  HMMA.16816.F32.BF16 R68, R4, R14, RZ ;  /* 0x0000000e0444723c */ /* 0x000fe200000418ff */
[----:B------:R-:W1:Y:S01]  /*f4f0*/  LDSM.16.MT88.4 R12, [R181+0x4000] ;  /* 0x00400000b50c783b */ /* 0x000e620000004200 */
[----:B--2---:R-:W-:-:S06]  /*f500*/  FFMA.FTZ R3, R44, c[0x0][0x2d0], -R2 ;  /* 0x0000b4002c037a23 */ /* 0x004fcc0000010802 */
[C---:B------:R-:W-:Y:S01]  /*f510*/  HMMA.16816.F32.BF16 R88, R4.reuse, R36, RZ ;  /* 0x000000240458723c */ /* 0x040fe200000418ff */
[----:B------:R2:W3:Y:S07]  /*f520*/  MUFU.EX2 R212, R3 ;  /* 0x0000000300d47308 */ /* 0x0004ee0000000800 */
[C---:B------:R-:W-:Y:S08]  /*f530*/  HMMA.16816.F32.BF16 R56, R4.reuse, R38, RZ ;  /* 0x000000260438723c */ /* 0x040ff000000418ff */
[----:B------:R-:W-:Y:S01]  /*f540*/  HMMA.16816.F32.BF16 R84, R4, R32, RZ ;  /* 0x000000200454723c */ /* 0x000fe200000418ff */
[----:B--2---:R-:W-:-:S04]  /*f550*/  FFMA.FTZ R3, R47, c[0x0][0x2d0], -R2 ;  /* 0x0000b4002f037a23 */ /* 0x004fc80000010802 */
[----:B------:R2:W-:Y:S03]  /*f560*/  MUFU.EX2 R252, R3 ;  /* 0x0000000300fc7308 */ /* 0x0005e60000000800 */
[C---:B------:R-:W-:Y:S01]  /*f570*/  HMMA.16816.F32.BF16 R36, R4.reuse, R34, RZ ;  /* 0x000000220424723c */ /* 0x040fe200000418ff */
[----:B------:R-:W4:Y:S07]  /*f580*/  LDSM.16.MT88.4 R32, [R184+0x4000] ;  /* 0x00400000b820783b */ /* 0x000f2e0000004200 */
[----:B------:R-:W-:Y:S01]  /*f590*/  HMMA.16816.F32.BF16 R112, R4, R24, RZ ;  /* 0x000000180470723c */ /* 0x000fe200000418ff */
[----:B--2---:R-:W-:-:S07]  /*f5a0*/  FFMA.FTZ R3, R46, c[0x0][0x2d0], -R2 ;  /* 0x0000b4002e037a23 */ /* 0x004fce0000010802 */
[C---:B------:R-:W-:Y:S01]  /*f5b0*/  HMMA.16816.F32.BF16 R76, R4.reuse, R26, RZ ;  /* 0x0000001a044c723c */ /* 0x040fe200000418ff */
[----:B------:R-:W-:Y:S01]  /*f5c0*/  LDSM.16.MT88.4 R24, [R185+0x4000] ;  /* 0x00400000b918783b */ /* 0x000fe20000004200 */
[----:B------:R2:W5:Y:S06]  /*f5d0*/  MUFU.EX2 R127, R3 ;  /* 0x00000003007f7308 */ /* 0x00056c0000000800 */
[C---:B------:R-:W-:Y:S08]  /*f5e0*/  HMMA.16816.F32.BF16 R108, R4.reuse, R16, RZ ;  /* 0x00000010046c723c */ /* 0x040ff000000418ff */
[----:B------:R-:W-:Y:S01]  /*f5f0*/  HMMA.16816.F32.BF16 R72, R4, R18, RZ ;  /* 0x000000120448723c */ /* 0x000fe200000418ff */
[----:B------:R-:W3:Y:S01]  /*f600*/  LDSM.16.MT88.4 R16, [R182+0x4000] ;  /* 0x00400000b610783b */ /* 0x000ee20000004200 */
[----:B--2---:R-:W-:-:S04]  /*f610*/  FFMA.FTZ R3, R48, c[0x0][0x2d0], -R0 ;  /* 0x0000b40030037a23 */ /* 0x004fc80000010800 */
[----:B------:R2:W-:Y:S02]  /*f620*/  MUFU.EX2 R249, R3 ;  /* 0x0000000300f97308 */ /* 0x0005e40000000800 */
[C---:B-1----:R-:W-:Y:S08]  /*f630*/  HMMA.16816.F32.BF16 R116, R4.reuse, R12, RZ ;  /* 0x0000000c0474723c */ /* 0x042ff000000418ff */
[----:B------:R-:W-:Y:S01]  /*f640*/  HMMA.16816.F32.BF16 R44, R4, R14, RZ ;  /* 0x0000000e042c723c */ /* 0x000fe200000418ff */
[----:B------:R-:W1:Y:S01]  /*f650*/  LDSM.16.MT88.4 R12, [R182+0x800] ;  /* 0x00080000b60c783b */ /* 0x000e620000004200 */
[----:B--2---:R-:W-:-:S06]  /*f660*/  FFMA.FTZ R3, R51, c[0x0][0x2d0], -R0 ;  /* 0x0000b40033037a23 */ /* 0x004fcc0000010800 */
[C---:B------:R-:W-:Y:S01]  /*f670*/  HMMA.16816.F32.BF16 R52, R4.reuse, R20, RZ ;  /* 0x000000140434723c */ /* 0x040fe200000418ff */
[----:B------:R2:W1:Y:S07]  /*f680*/  MUFU.EX2 R251, R3 ;  /* 0x0000000300fb7308 */ /* 0x00046e0000000800 */
[C---:B------:R-:W-:Y:S01]  /*f690*/  HMMA.16816.F32.BF16 R64, R4.reuse, R22, RZ ;  /* 0x000000160440723c */ /* 0x040fe200000418ff */
[----:B------:R-:W1:Y:S07]  /*f6a0*/  LDSM.16.MT88.4 R20, [R181+0x800] ;  /* 0x00080000b514783b */ /* 0x000e6e0000004200 */
[----:B------:R-:W-:Y:S01]  /*f6b0*/  HMMA.16816.F32.BF16 R80, R4, R40, RZ ;  /* 0x000000280450723c */ /* 0x000fe200000418ff */
[----:B--2---:R-:W-:-:S04]  /*f6c0*/  FFMA.FTZ R3, R49, c[0x0][0x2d0], -R0 ;  /* 0x0000b40031037a23 */ /* 0x004fc80000010800 */
[----:B------:R2:W-:Y:S03]  /*f6d0*/  MUFU.EX2 R248, R3 ;  /* 0x0000000300f87308 */ /* 0x0005e60000000800 */
[C---:B----4-:R-:W-:Y:S08]  /*f6e0*/  HMMA.16816.F32.BF16 R148, R4.reuse, R32, RZ ;  /* 0x000000200494723c */ /* 0x050ff000000418ff */
[----:B------:R-:W-:Y:S01]  /*f6f0*/  HMMA.16816.F32.BF16 R92, R4, R28, RZ ;  /* 0x0000001c045c723c */ /* 0x000fe200000418ff */
[----:B--2---:R-:W-:-:S07]  /*f700*/  FFMA.FTZ R3, R50, c[0x0][0x2d0], -R0 ;  /* 0x0000b40032037a23 */ /* 0x004fce0000010800 */
[C---:B------:R-:W-:Y:S01]  /*f710*/  HMMA.16816.F32.BF16 R60, R4.reuse, R30, RZ ;  /* 0x0000001e043c723c */ /* 0x040fe200000418ff */
[----:B------:R-:W-:Y:S01]  /*f720*/  LDSM.16.MT88.4 R28, [R184+0x800] ;  /* 0x00080000b81c783b */ /* 0x000fe20000004200 */
[----:B------:R2:W4:Y:S06]  /*f730*/  MUFU.EX2 R250, R3 ;  /* 0x0000000300fa7308 */ /* 0x00052c0000000800 */
[C---:B------:R-:W-:Y:S08]  /*f740*/  HMMA.16816.F32.BF16 R40, R4.reuse, R42, RZ ;  /* 0x0000002a0428723c */ /* 0x040ff000000418ff */
[----:B---3--:R-:W-:Y:S01]  /*f750*/  HMMA.16816.F32.BF16 R128, R4, R16, RZ ;  /* 0x000000100480723c */ /* 0x008fe200000418ff */
[----:B--2---:R-:W-:-:S04]  /*f760*/  FFMA.FTZ R3, R103, c[0x0][0x2d0], -R2 ;  /* 0x0000b40067037a23 */ /* 0x004fc80000010802 */
[----:B------:R2:W-:Y:S03]  /*f770*/  MUFU.EX2 R234, R3 ;  /* 0x0000000300ea7308 */ /* 0x0005e60000000800 */
[C---:B------:R-:W-:Y:S01]  /*f780*/  HMMA.16816.F32.BF16 R132, R4.reuse, R18, RZ ;  /* 0x000000120484723c */ /* 0x040fe200000418ff */
[----:B------:R-:W-:Y:S07]  /*f790*/  LDSM.16.MT88.4 R16, [R181+0x2800] ;  /* 0x00280000b510783b */ /* 0x000fee0000004200 */
[----:B------:R-:W-:Y:S01]  /*f7a0*/  HMMA.16816.F32.BF16 R136, R4, R24, RZ ;  /* 0x000000180488723c */ /* 0x000fe200000418ff */
[----:B--2---:R-:W-:-:S07]  /*f7b0*/  FFMA.FTZ R3, R104, c[0x0][0x2d0], -R2 ;  /* 0x0000b40068037a23 */ /* 0x004fce0000010802 */
[C---:B------:R-:W-:Y:S01]  /*f7c0*/  HMMA.16816.F32.BF16 R144, R4.reuse, R26, RZ ;  /* 0x0000001a0490723c */ /* 0x040fe200000418ff */
[----:B------:R-:W2:Y:S01]  /*f7d0*/  LDSM.16.MT88.4 R24, [R185+0x800] ;  /* 0x00080000b918783b */ /* 0x000ea20000004200 */
[----:B------:R3:W1:Y:S06]  /*f7e0*/  MUFU.EX2 R222, R3 ;  /* 0x0000000300de7308 */ /* 0x00066c0000000800 */
[----:B------:R-:W-:Y:S07]  /*f7f0*/  HMMA.16816.F32.BF16 R32, R4, R34, RZ ;  /* 0x000000220420723c */ /* 0x000fee00000418ff */
[----:B------:R-:W-:-:S02]  /*f800*/  F2FP.BF16.PACK_AB R4, R212, R215 ;  /* 0x000000d7d404723e */ /* 0x000fc400000010ff */
[----:B-----5:R-:W-:Y:S01]  /*f810*/  F2FP.BF16.PACK_AB R6, R127, R252 ;  /* 0x000000fc7f06723e */ /* 0x020fe200000010ff */
[----:B---3--:R-:W-:Y:S01]  /*f820*/  FFMA.FTZ R3, R120, c[0x0][0x2d0], -R2 ;  /* 0x0000b40078037a23 */ /* 0x008fe20000010802 */
[----:B-1----:R-:W-:Y:S01]  /*f830*/  F2FP.BF16.PACK_AB R5, R251, R249 ;  /* 0x000000f9fb05723e */ /* 0x002fe200000010ff */
[----:B------:R-:W-:Y:S01]  /*f840*/  IMAD.MOV.U32 R120, RZ, RZ, R220 ;  /* 0x000000ffff787224 */ /* 0x000fe200078e00dc */
[----:B----4-:R-:W-:Y:S01]  /*f850*/  F2FP.BF16.PACK_AB R7, R250, R248 ;  /* 0x000000f8fa07723e */ /* 0x010fe200000010ff */
[----:B------:R1:W-:Y:S06]  /*f860*/  MUFU.EX2 R221, R3 ;  /* 0x0000000300dd7308 */ /* 0x0003ec0000000800 */
[C---:B------:R-:W-:Y:S08]  /*f870*/  HMMA.16816.F32.BF16 R176, R4.reuse, R12, R108 ;  /* 0x0000000c04b0723c */ /* 0x040ff0000004186c */
[----:B------:R-:W-:Y:S01]  /*f880*/  HMMA.16816.F32.BF16 R156, R4, R14, R72 ;  /* 0x0000000e049c723c */ /* 0x000fe20000041848 */
[----:B------:R-:W3:Y:S01]  /*f890*/  LDSM.16.MT88.4 R12, [R182+0x2800] ;  /* 0x00280000b60c783b */ /* 0x000ee20000004200 */
[----:B-1----:R-:W-:-:S02]  /*f8a0*/  FFMA.FTZ R3, R121, c[0x0][0x2d0], -R2 ;  /* 0x0000b40079037a23 */ /* 0x002fc40000010802 */
[----:B------:R-:W-:Y:S02]  /*f8b0*/  IMAD.MOV.U32 R121, RZ, RZ, R215 ;  /* 0x000000ffff797224 */ /* 0x000fe400078e00d7 */
[----:B------:R1:W4:Y:S02]  /*f8c0*/  MUFU.EX2 R220, R3 ;  /* 0x0000000300dc7308 */ /* 0x0003240000000800 */
[C---:B------:R-:W-:Y:S08]  /*f8d0*/  HMMA.16816.F32.BF16 R208, R4.reuse, R20, R112 ;  /* 0x0000001404d0723c */ /* 0x040ff00000041870 */
[----:B------:R-:W-:Y:S01]  /*f8e0*/  HMMA.16816.F32.BF16 R160, R4, R22, R76 ;  /* 0x0000001604a0723c */ /* 0x000fe2000004184c */
[----:B------:R-:W5:Y:S01]  /*f8f0*/  LDSM.16.MT88.4 R20, [R185+0x2800] ;  /* 0x00280000b914783b */ /* 0x000f620000004200 */
[----:B-1----:R-:W-:-:S06]  /*f900*/  FFMA.FTZ R3, R123, c[0x0][0x2d0], -R0 ;  /* 0x0000b4007b037a23 */ /* 0x002fcc0000010800 */
[C---:B--2---:R-:W-:Y:S01]  /*f910*/  HMMA.16816.F32.BF16 R172, R4.reuse, R24, R96 ;  /* 0x0000001804ac723c */ /* 0x044fe20000041860 */
[----:B------:R-:W-:Y:S01]  /*f920*/  IMAD.MOV.U32 R123, RZ, RZ, R212 ;  /* 0x000000ffff7b7224 */ /* 0x000fe200078e00d4 */
[----:B------:R1:W-:Y:S06]  /*f930*/  MUFU.EX2 R215, R3 ;  /* 0x0000000300d77308 */ /* 0x0003ec0000000800 */
[C---:B------:R-:W-:Y:S01]  /*f940*/  HMMA.16816.F32.BF16 R152, R4.reuse, R26, R68 ;  /* 0x0000001a0498723c */ /* 0x040fe20000041844 */
[----:B------:R-:W2:Y:S07]  /*f950*/  LDSM.16.MT88.4 R24, [R184+0x2800] ;  /* 0x00280000b818783b */ /* 0x000eae0000004200 */
[----:B------:R-:W-:Y:S01]  /*f960*/  HMMA.16816.F32.BF16 R164, R4, R16, R92 ;  /* 0x0000001004a4723c */ /* 0x000fe2000004185c */
[----:B-1----:R-:W-:-:S04]  /*f970*/  FFMA.FTZ R3, R124, c[0x0][0x2d0], -R0 ;  /* 0x0000b4007c037a23 */ /* 0x002fc80000010800 */
[----:B------:R1:W1:Y:S03]  /*f980*/  MUFU.EX2 R212, R3 ;  /* 0x0000000300d47308 */ /* 0x0002660000000800 */
[C---:B------:R-:W-:Y:S01]  /*f990*/  HMMA.16816.F32.BF16 R112, R4.reuse, R18, R60 ;  /* 0x000000120470723c */ /* 0x040fe2000004183c */
[----:B------:R-:W2:Y:S07]  /*f9a0*/  LDSM.16.MT88.4 R16, [R181+0x4800] ;  /* 0x00480000b510783b */ /* 0x000eae0000004200 */
[----:B---3--:R-:W-:Y:S01]  /*f9b0*/  HMMA.16816.F32.BF16 R108, R4, R12, R88 ;  /* 0x0000000c046c723c */ /* 0x008fe20000041858 */
[----:B-1----:R-:W-:-:S07]  /*f9c0*/  FFMA.FTZ R3, R122, c[0x0][0x2d0], -R0 ;  /* 0x0000b4007a037a23 */ /* 0x002fce0000010800 */
[C---:B------:R-:W-:Y:S01]  /*f9d0*/  HMMA.16816.F32.BF16 R96, R4.reuse, R14, R56 ;  /* 0x0000000e0460723c */ /* 0x040fe20000041838 */
[----:B------:R-:W1:Y:S01]  /*f9e0*/  LDSM.16.MT88.4 R12, [R182+0x4800] ;  /* 0x00480000b60c783b */ /* 0x000e620000004200 */
[----:B------:R3:W-:Y:S06]  /*f9f0*/  MUFU.EX2 R104, R3 ;  /* 0x0000000300687308 */ /* 0x0007ec0000000800 */
[C---:B-----5:R-:W-:Y:S08]  /*fa00*/  HMMA.16816.F32.BF16 R92, R4.reuse, R20, R84 ;  /* 0x00000014045c723c */ /* 0x060ff00000041854 */
[----:B------:R-:W-:Y:S01]  /*fa10*/  HMMA.16816.F32.BF16 R60, R4, R22, R36 ;  /* 0x00000016043c723c */ /* 0x000fe20000041824 */
[----:B------:R-:W5:Y:S01]  /*fa20*/  LDSM.16.MT88.4 R20, [R185+0x4800] ;  /* 0x00480000b914783b */ /* 0x000f620000004200 */
[----:B---3--:R-:W-:-:S04]  /*fa30*/  FFMA.FTZ R3, R125, c[0x0][0x2d0], -R0 ;  /* 0x0000b4007d037a23 */ /* 0x008fc80000010800 */
[----:B------:R3:W1:Y:S02]  /*fa40*/  MUFU.EX2 R103, R3 ;  /* 0x0000000300677308 */ /* 0x0006640000000800 */
[C---:B------:R-:W-:Y:S08]  /*fa50*/  HMMA.16816.F32.BF16 R168, R4.reuse, R28, R52 ;  /* 0x0000001c04a8723c */ /* 0x040ff00000041834 */
[----:B------:R-:W-:Y:S01]  /*fa60*/  HMMA.16816.F32.BF16 R204, R4, R30, R64 ;  /* 0x0000001e04cc723c */ /* 0x000fe20000041840 */
[----:B------:R-:W4:Y:S01]  /*fa70*/  LDSM.16.MT88.4 R28, [R184+0x4800] ;  /* 0x00480000b81c783b */ /* 0x000f220000004200 */
[----:B---3--:R-:W-:-:S06]  /*fa80*/  FFMA.FTZ R3, R236, c[0x0][0x2d0], -R2 ;  /* 0x0000b400ec037a23 */ /* 0x008fcc0000010802 */
[----:B--2---:R-:W-:Y:S01]  /*fa90*/  HMMA.16816.F32.BF16 R56, R4, R26, R40 ;  /* 0x0000001a0438723c */ /* 0x004fe20000041828 */
[----:B------:R-:W-:-:S07]  /*faa0*/  IMAD.MOV.U32 R236, RZ, RZ, R121 ;  /* 0x000000ffffec7224 */ /* 0x000fce00078e0079 */
[C---:B------:R-:W-:Y:S08]  /*fab0*/  HMMA.16816.F32.BF16 R52, R4.reuse, R18, R44 ;  /* 0x000000120434723c */ /* 0x040ff0000004182c */
[C---:B-1----:R-:W-:Y:S07]  /*fac0*/  HMMA.16816.F32.BF16 R44, R4.reuse, R12, R128 ;  /* 0x0000000c042c723c */ /* 0x042fee0000041880 */
[----:B------:R-:W-:Y:S01]  /*fad0*/  IMAD.MOV.U32 R131, RZ, RZ, R219 ;  /* 0x000000ffff837224 */ /* 0x000fe200078e00db */
[----:B------:R-:W-:Y:S01]  /*fae0*/  HMMA.16816.F32.BF16 R40, R4, R14, R132 ;  /* 0x0000000e0428723c */ /* 0x000fe20000041884 */
[----:B------:R-:W1:Y:S01]  /*faf0*/  LDSM.16.MT88.4 R12, [R181+0x1000] ;  /* 0x00100000b50c783b */ /* 0x000e620000004200 */
[----:B------:R-:W-:-:S02]  /*fb00*/  IMAD.MOV.U32 R130, RZ, RZ, R218 ;  /* 0x000000ffff827224 */ /* 0x000fc400078e00da */
[----:B------:R-:W-:Y:S02]  /*fb10*/  IMAD.MOV.U32 R129, RZ, RZ, R217 ;  /* 0x000000ffff817224 */ /* 0x000fe400078e00d9 */
[----:B------:R-:W-:Y:S02]  /*fb20*/  IMAD.MOV.U32 R128, RZ, RZ, R216 ;  /* 0x000000ffff807224 */ /* 0x000fe400078e00d8 */
[C---:B-----5:R-:W-:Y:S07]  /*fb30*/  HMMA.16816.F32.BF16 R36, R4.reuse, R20, R136 ;  /* 0x000000140424723c */ /* 0x060fee0000041888 */
[----:B------:R-:W-:Y:S01]  /*fb40*/  IMAD.MOV.U32 R139, RZ, RZ, R127 ;  /* 0x000000ffff8b7224 */ /* 0x000fe200078e007f */
[----:B------:R-:W-:Y:S01]  /*fb50*/  HMMA.16816.F32.BF16 R64, R4, R22, R144 ;  /* 0x000000160440723c */ /* 0x000fe20000041890 */
[----:B------:R-:W2:Y:S01]  /*fb60*/  LDSM.16.MT88.4 R20, [R182+0x1000] ;  /* 0x00100000b614783b */ /* 0x000ea20000004200 */
[----:B------:R-:W-:-:S06]  /*fb70*/  IMAD.MOV.U32 R138, RZ, RZ, R126 ;  /* 0x000000ffff8a7224 */ /* 0x000fcc00078e007e */
[C---:B------:R-:W-:Y:S01]  /*fb80*/  HMMA.16816.F32.BF16 R48, R4.reuse, R24, R80 ;  /* 0x000000180430723c */ /* 0x040fe20000041850 */
[----:B------:R-:W3:Y:S07]  /*fb90*/  LDSM.16.MT88.4 R24, [R185+0x1000] ;  /* 0x00100000b918783b */ /* 0x000eee0000004200 */
[C---:B------:R-:W-:Y:S01]  /*fba0*/  HMMA.16816.F32.BF16 R68, R4.reuse, R16, R116 ;  /* 0x000000100444723c */ /* 0x040fe20000041874 */
[----:B------:R-:W-:Y:S07]  /*fbb0*/  LDSM.16.MT88.4 R16, [R181+0x3000] ;  /* 0x00300000b510783b */ /* 0x000fee0000004200 */
[C---:B----4-:R-:W-:Y:S08]  /*fbc0*/  HMMA.16816.F32.BF16 R76, R4.reuse, R28, R148 ;  /* 0x0000001c044c723c */ /* 0x050ff00000041894 */
[----:B------:R-:W-:Y:S01]  /*fbd0*/  HMMA.16816.F32.BF16 R72, R4, R30, R32 ;  /* 0x0000001e0448723c */ /* 0x000fe20000041820 */
[----:B------:R-:W-:Y:S04]  /*fbe0*/  LDSM.16.MT88.4 R28, [R184+0x3000] ;  /* 0x00300000b81c783b */ /* 0x000fe80000004200 */
[----:B------:R-:W4:Y:S02]  /*fbf0*/  LDSM.16.MT88.4 R32, [R184+0x1000] ;  /* 0x00100000b820783b */ /* 0x000f240000004200 */
        /* <DEDUP_REMOVED lines=10> */
[C---:B---3--:R-:W-:Y:S08]  /*fca0*/  HMMA.16816.F32.BF16 R124, R4.reuse, R24, R172 ;  /* 0x00000018047c723c */ /* 0x048ff000000418ac */
[C---:B------:R-:W-:Y:S01]  /*fcb0*/  HMMA.16816.F32.BF16 R88, R4.reuse, R26, R152 ;  /* 0x0000001a0458723c */ /* 0x040fe20000041898 */
[----:B------:R-:W3:Y:S07]  /*fcc0*/  LDSM.16.MT88.4 R24, [R181+0x5000] ;  /* 0x00500000b518783b */ /* 0x000eee0000004200 */
[C---:B----4-:R-:W-:Y:S08]  /*fcd0*/  HMMA.16816.F32.BF16 R132, R4.reuse, R32, R168 ;  /* 0x000000200484723c */ /* 0x050ff000000418a8 */
[C---:B-1----:R-:W-:Y:S08]  /*fce0*/  HMMA.16816.F32.BF16 R208, R4.reuse, R12, R108 ;  /* 0x0000000c04d0723c */ /* 0x042ff0000004186c */
[C---:B------:R-:W-:Y:S01]  /*fcf0*/  HMMA.16816.F32.BF16 R176, R4.reuse, R14, R96 ;  /* 0x0000000e04b0723c */ /* 0x040fe20000041860 */
[----:B------:R-:W1:Y:S07]  /*fd00*/  LDSM.16.MT88.4 R12, [R182+0x5000] ;  /* 0x00500000b60c783b */ /* 0x000e6e0000004200 */
[C---:B--2---:R-:W-:Y:S08]  /*fd10*/  HMMA.16816.F32.BF16 R172, R4.reuse, R22, R60 ;  /* 0x0000001604ac723c */ /* 0x044ff0000004183c */
[C---:B------:R-:W-:Y:S01]  /*fd20*/  HMMA.16816.F32.BF16 R60, R4.reuse, R28, R48 ;  /* 0x0000001c043c723c */ /* 0x040fe20000041830 */
[----:B------:R2:W-:Y:S01]  /*fd30*/  MUFU.EX2 R28, R3 ;  /* 0x00000003001c7308 */ /* 0x0005e20000000800 */
[----:B------:R-:W-:Y:S05]  /*fd40*/  LDSM.16.MT88.4 R48, [R182+0x3800] ;  /* 0x00380000b630783b */ /* 0x000fea0000004200 */
[----:B------:R-:W-:Y:S01]  /*fd50*/  IMAD.MOV.U32 R29, RZ, RZ, R138 ;  /* 0x000000ffff1d7224 */ /* 0x000fe200078e008a */
[C---:B---3--:R-:W-:Y:S08]  /*fd60*/  HMMA.16816.F32.BF16 R68, R4.reuse, R24, R68 ;  /* 0x000000180444723c */ /* 0x048ff00000041844 */
[----:B------:R-:W-:Y:S01]  /*fd70*/  HMMA.16816.F32.BF16 R168, R4, R16, R164 ;  /* 0x0000001004a8723c */ /* 0x000fe200000418a4 */
[----:B--2---:R-:W-:-:S02]  /*fd80*/  FFMA.FTZ R3, R237, c[0x0][0x2d0], -R2 ;  /* 0x0000b400ed037a23 */ /* 0x004fc40000010802 */
[----:B------:R-:W-:Y:S02]  /*fd90*/  IMAD.MOV.U32 R237, RZ, RZ, R128 ;  /* 0x000000ffffed7224 */ /* 0x000fe400078e0080 */
[----:B------:R2:W3:Y:S03]  /*fda0*/  MUFU.EX2 R25, R3 ;  /* 0x0000000300197308 */ /* 0x0004e60000000800 */
[C---:B------:R-:W-:Y:S01]  /*fdb0*/  HMMA.16816.F32.BF16 R164, R4.reuse, R20, R92 ;  /* 0x0000001404a4723c */ /* 0x040fe2000004185c */
[----:B------:R-:W4:Y:S07]  /*fdc0*/  LDSM.16.MT88.4 R20, [R184+0x5000] ;  /* 0x00500000b814783b */ /* 0x000f2e0000004200 */
[----:B------:R-:W-:Y:S01]  /*fdd0*/  HMMA.16816.F32.BF16 R32, R4, R34, R204 ;  /* 0x000000220420723c */ /* 0x000fe200000418cc */
[--C-:B--2---:R-:W-:Y:S01]  /*fde0*/  FFMA.FTZ R3, R238, c[0x0][0x2d0], -R2.reuse ;  /* 0x0000b400ee037a23 */ /* 0x104fe20000010802 */
[----:B---3--:R-:W-:Y:S01]  /*fdf0*/  F2FP.BF16.PACK_AB R96, R25, R28 ;  /* 0x0000001c1960723e */ /* 0x008fe200000010ff */
[----:B------:R-:W-:-:S05]  /*fe00*/  FFMA.FTZ R2, R239, c[0x0][0x2d0], -R2 ;  /* 0x0000b400ef027a23 */ /* 0x000fca0000010802 */
[----:B------:R-:W-:Y:S01]  /*fe10*/  HMMA.16816.F32.BF16 R92, R4, R26, R52 ;  /* 0x0000001a045c723c */ /* 0x000fe20000041834 */
[----:B------:R-:W-:Y:S01]  /*fe20*/  IMAD.MOV.U32 R238, RZ, RZ, R131 ;  /* 0x000000ffffee7224 */ /* 0x000fe200078e0083 */
[----:B------:R2:W-:Y:S01]  /*fe30*/  MUFU.EX2 R24, R3 ;  /* 0x0000000300187308 */ /* 0x0005e20000000800 */
[----:B------:R-:W-:-:S04]  /*fe40*/  IMAD.MOV.U32 R239, RZ, RZ, R11 ;  /* 0x000000ffffef7224 */ /* 0x000fc800078e000b */
[----:B------:R-:W-:Y:S01]  /*fe50*/  IMAD.MOV.U32 R27, RZ, RZ, R129 ;  /* 0x000000ffff1b7224 */ /* 0x000fe200078e0081 */
[C---:B------:R-:W-:Y:S01]  /*fe60*/  HMMA.16816.F32.BF16 R204, R4.reuse, R18, R112 ;  /* 0x0000001204cc723c */ /* 0x040fe20000041870 */
[----:B------:R-:W-:Y:S01]  /*fe70*/  IMAD.MOV.U32 R26, RZ, RZ, R130 ;  /* 0x000000ffff1a7224 */ /* 0x000fe200078e0082 */
[----:B------:R-:W3:Y:S04]  /*fe80*/  LDSM.16.MT88.4 R16, [R185+0x5000] ;  /* 0x00500000b910783b */ /* 0x000ee80000004200 */
[----:B------:R-:W5:Y:S02]  /*fe90*/  LDSM.16.MT88.4 R112, [R181+0x1800] ;  /* 0x00180000b570783b */ /* 0x000f640000004200 */
[----:B-1----:R-:W-:Y:S01]  /*fea0*/  HMMA.16816.F32.BF16 R148, R4, R12, R44 ;  /* 0x0000000c0494723c */ /* 0x002fe2000004182c */
[----:B------:R1:W1:Y:S01]  /*feb0*/  MUFU.EX2 R13, R2 ;  /* 0x00000002000d7308 */ /* 0x0002620000000800 */
[----:B------:R-:W5:Y:S01]  /*fec0*/  LDSM.16.MT88.4 R128, [R185+0x1800] ;  /* 0x00180000b980783b */ /* 0x000f620000004200 */
[----:B--2---:R-:W-:-:S05]  /*fed0*/  IMAD.MOV.U32 R3, RZ, RZ, R120 ;  /* 0x000000ffff037224 */ /* 0x004fca00078e0078 */
[C---:B------:R-:W-:Y:S01]  /*fee0*/  HMMA.16816.F32.BF16 R144, R4.reuse, R14, R40 ;  /* 0x0000000e0490723c */ /* 0x040fe20000041828 */
[----:B------:R-:W-:Y:S06]  /*fef0*/  LDSM.16.MT88.4 R40, [R181+0x3800] ;  /* 0x00380000b528783b */ /* 0x000fec0000004200 */
[----:B------:R-:W-:Y:S01]  /*ff00*/  IMAD.MOV.U32 R15, RZ, RZ, R10 ;  /* 0x000000ffff0f7224 */ /* 0x000fe200078e000a */
[C---:B------:R-:W-:Y:S01]  /*ff10*/  HMMA.16816.F32.BF16 R160, R4.reuse, R30, R56 ;  /* 0x0000001e04a0723c */ /* 0x040fe20000041838 */
[----:B-1----:R-:W-:Y:S01]  /*ff20*/  FFMA.FTZ R2, R240, c[0x0][0x2d0], -R0 ;  /* 0x0000b400f0027a23 */ /* 0x002fe20000010800 */
[----:B------:R-:W-:Y:S01]  /*ff30*/  F2FP.BF16.PACK_AB R98, R13, R24 ;  /* 0x000000180d62723e */ /* 0x000fe200000010ff */
[----:B------:R-:W-:Y:S01]  /*ff40*/  IMAD.MOV.U32 R14, RZ, RZ, R9 ;  /* 0x000000ffff0e7224 */ /* 0x000fe200078e0009 */
[----:B------:R-:W-:Y:S01]  /*ff50*/  LDSM.16.MT88.4 R56, [R185+0x3800] ;  /* 0x00380000b938783b */ /* 0x000fe20000004200 */
[----:B------:R1:W-:Y:S02]  /*ff60*/  MUFU.EX2 R12, R2 ;  /* 0x00000002000c7308 */ /* 0x0003e40000000800 */
[----:B------:R-:W-:Y:S01]  /*ff70*/  IMAD.MOV.U32 R30, RZ, RZ, R123 ;  /* 0x000000ffff1e7224 */ /* 0x000fe200078e007b */
[----:B----4-:R-:W-:Y:S01]  /*ff80*/  HMMA.16816.F32.BF16 R156, R4, R20, R76 ;  /* 0x00000014049c723c */ /* 0x010fe2000004184c */
[----:B------:R-:W2:Y:S01]  /*ff90*/  LDSM.16.MT88.4 R120, [R182+0x1800] ;  /* 0x00180000b678783b */ /* 0x000ea20000004200 */
[----:B------:R-:W-:-:S03]  /*ffa0*/  IMAD.MOV.U32 R31, RZ, RZ, R139 ;  /* 0x000000ffff1f7224 */ /* 0x000fc600078e008b */
[----:B------:R-:W-:Y:S03]  /*ffb0*/  LDSM.16.MT88.4 R136, [R184+0x1800] ;  /* 0x00180000b888783b */ /* 0x000fe60000004200 */
[----:B------:R-:W-:Y:S01]  /*ffc0*/  HMMA.16816.F32.BF16 R20, R4, R22, R72 ;  /* 0x000000160414723c */ /* 0x000fe20000041848 */
[----:B------:R-:W4:Y:S01]  /*ffd0*/  LDSM.16.MT88.4 R72, [R181+0x5800] ;  /* 0x00580000b548783b */ /* 0x000f220000004200 */
[----:B-1----:R-:W-:-:S06]  /*ffe0*/  FFMA.FTZ R2, R241, c[0x0][0x2d0], -R0 ;  /* 0x0000b400f1027a23 */ /* 0x002fcc0000010800 */
[C---:B---3--:R-:W-:Y:S01]  /*fff0*/  HMMA.16816.F32.BF16 R152, R4.reuse, R16, R36 ;  /* 0x000000100498723c */ /* 0x048fe20000041824 */
[----:B------:R1:W3:Y:S07]  /*10000*/  MUFU.EX2 R11, R2 ;  /* 0x00000002000b7308 */ /* 0x0002ee0000000800 */
[----:B------:R-:W-:Y:S01]  /*10010*/  HMMA.16816.F32.BF16 R16, R4, R18, R64 ;  /* 0x000000120410723c */ /* 0x000fe20000041840 */
[----:B------:R-:W2:Y:S04]  /*10020*/  LDSM.16.MT88.4 R64, [R184+0x3800] ;  /* 0x00380000b840783b */ /* 0x000ea80000004200 */
[----:B------:R-:W-:Y:S01]  /*10030*/  LDSM.16.MT88.4 R4, [R184+0x5800] ;  /* 0x00580000b804783b */ /* 0x000fe20000004200 */
[--C-:B-1----:R-:W-:Y:S01]  /*10040*/  FFMA.FTZ R2, R242, c[0x0][0x2d0], -R0.reuse ;  /* 0x0000b400f2027a23 */ /* 0x102fe20000010800 */
[----:B---3--:R-:W-:Y:S01]  /*10050*/  F2FP.BF16.PACK_AB R97, R11, R12 ;  /* 0x0000000c0b61723e */ /* 0x008fe200000010ff */
[----:B------:R-:W-:-:S02]  /*10060*/  FFMA.FTZ R0, R243, c[0x0][0x2d0], -R0 ;  /* 0x0000b400f3007a23 */ /* 0x000fc40000010800 */
[----:B------:R1:W-:Y:S08]  /*10070*/  MUFU.EX2 R10, R2 ;  /* 0x00000002000a7308 */ /* 0x0003f00000000800 */
[----:B------:R3:W3:Y:S01]  /*10080*/  MUFU.EX2 R9, R0 ;  /* 0x0000000000097308 */ /* 0x0006e20000000800 */
[----:B-1----:R-:W-:-:S04]  /*10090*/  FADD.FTZ R2, R15, R14 ;  /* 0x0000000e0f027221 */ /* 0x002fc80000010000 */
[----:B------:R-:W-:Y:S02]  /*100a0*/  FADD.FTZ R2, R238, R2 ;  /* 0x00000002ee027221 */ /* 0x000fe40000010000 */
[----:B---3--:R-:W-:Y:S01]  /*100b0*/  FADD.FTZ R0, R3, R239 ;  /* 0x000000ef03007221 */ /* 0x008fe20000010000 */
[----:B------:R-:W-:Y:S01]  /*100c0*/  F2FP.BF16.PACK_AB R99, R9, R10 ;  /* 0x0000000a0963723e */ /* 0x000fe200000010ff */
[----:B------:R-:W-:Y:S02]  /*100d0*/  FADD.FTZ R2, R27, R2 ;  /* 0x000000021b027221 */ /* 0x000fe40000010000 */
[----:B------:R-:W-:Y:S02]  /*100e0*/  FADD.FTZ R0, R26, R0 ;  /* 0x000000001a007221 */ /* 0x000fe40000010000 */
[----:B------:R-:W-:Y:S02]  /*100f0*/  FADD.FTZ R2, R236, R2 ;  /* 0x00000002ec027221 */ /* 0x000fe40000010000 */
[----:B------:R-:W-:Y:S01]  /*10100*/  FADD.FTZ R0, R237, R0 ;  /* 0x00000000ed007221 */ /* 0x000fe20000010000 */
[----:B-----5:R-:W-:Y:S01]  /*10110*/  HMMA.16816.F32.BF16 R108, R96, R112, R216 ;  /* 0x00000070606c723c */ /* 0x020fe200000418d8 */
[----:B------:R-:W-:-:S02]  /*10120*/  FADD.FTZ R2, R30, R2 ;  /* 0x000000021e027221 */ /* 0x000fc40000010000 */
[----:B------:R-:W-:Y:S02]  /*10130*/  FADD.FTZ R0, R249, R0 ;  /* 0x00000000f9007221 */ /* 0x000fe40000010000 */
[----:B------:R-:W-:Y:S02]  /*10140*/  FADD.FTZ R2, R252, R2 ;  /* 0x00000002fc027221 */ /* 0x000fe40000010000 */
[----:B------:R-:W-:Y:S01]  /*10150*/  FADD.FTZ R0, R251, R0 ;  /* 0x00000000fb007221 */ /* 0x000fe20000010000 */
[----:B------:R-:W-:Y:S01]  /*10160*/  HMMA.16816.F32.BF16 R124, R96, R128, R124 ;  /* 0x00000080607c723c */ /* 0x000fe2000004187c */
[----:B------:R-:W-:Y:S02]  /*10170*/  FADD.FTZ R2, R31, R2 ;  /* 0x000000021f027221 */ /* 0x000fe40000010000 */
[----:B------:R-:W-:Y:S02]  /*10180*/  FADD.FTZ R0, R248, R0 ;  /* 0x00000000f8007221 */ /* 0x000fe40000010000 */
[----:B------:R-:W-:-:S02]  /*10190*/  FADD.FTZ R2, R234, R2 ;  /* 0x00000002ea027221 */ /* 0x000fc40000010000 */
[----:B------:R-:W-:Y:S01]  /*101a0*/  FADD.FTZ R0, R250, R0 ;  /* 0x00000000fa007221 */ /* 0x000fe20000010000 */
[C---:B------:R-:W-:Y:S01]  /*101b0*/  HMMA.16816.F32.BF16 R112, R96.reuse, R114, R80 ;  /* 0x000000726070723c */ /* 0x040fe20000041850 */
[----:B------:R-:W1:Y:S01]  /*101c0*/  LDSM.16.MT88.4 R80, [R182+0x5800] ;  /* 0x00580000b650783b */ /* 0x000e620000004200 */
[----:B------:R-:W-:Y:S02]  /*101d0*/  FADD.FTZ R2, R222, R2 ;  /* 0x00000002de027221 */ /* 0x000fe40000010000 */
[----:B------:R-:W-:Y:S02]  /*101e0*/  FADD.FTZ R0, R215, R0 ;  /* 0x00000000d7007221 */ /* 0x000fe40000010000 */
[----:B------:R-:W-:Y:S02]  /*101f0*/  FADD.FTZ R2, R221, R2 ;  /* 0x00000002dd027221 */ /* 0x000fe40000010000 */
[----:B------:R-:W-:Y:S01]  /*10200*/  HMMA.16816.F32.BF16 R128, R96, R130, R88 ;  /* 0x000000826080723c */ /* 0x000fe20000041858 */
[----:B------:R-:W3:Y:S01]  /*10210*/  LDSM.16.MT88.4 R88, [R185+0x5800] ;  /* 0x00580000b958783b */ /* 0x000ee20000004200 */
[----:B------:R-:W-:-:S02]  /*10220*/  FADD.FTZ R0, R212, R0 ;  /* 0x00000000d4007221 */ /* 0x000fc40000010000 */
[----:B------:R-:W-:Y:S02]  /*10230*/  FADD.FTZ R2, R220, R2 ;  /* 0x00000002dc027221 */ /* 0x000fe40000010000 */
[----:B------:R-:W-:Y:S02]  /*10240*/  FADD.FTZ R0, R104, R0 ;  /* 0x0000000068007221 */ /* 0x000fe40000010000 */
[----:B------:R-:W-:Y:S01]  /*10250*/  FADD.FTZ R3, R28, R2 ;  /* 0x000000021c037221 */ /* 0x000fe20000010000 */
[C---:B--2---:R-:W-:Y:S01]  /*10260*/  HMMA.16816.F32.BF16 R116, R96.reuse, R120, R116 ;  /* 0x000000786074723c */ /* 0x044fe20000041874 */
[----:B------:R-:W-:Y:S02]  /*10270*/  FADD.FTZ R0, R103, R0 ;  /* 0x0000000067007221 */ /* 0x000fe40000010000 */
[----:B------:R-:W-:Y:S02]  /*10280*/  FADD.FTZ R3, R25, R3 ;  /* 0x0000000319037221 */ /* 0x000fe40000010000 */
[----:B------:R-:W-:Y:S01]  /*10290*/  FADD.FTZ R2, R12, R0 ;  /* 0x000000000c027221 */ /* 0x000fe20000010000 */
[----:B------:R-:W-:Y:S01]  /*102a0*/  IADD3 R0, R29, -0x2, RZ ;  /* 0xfffffffe1d007810 */ /* 0x000fe20007ffe0ff */
[----:B------:R-:W-:Y:S01]  /*102b0*/  FADD.FTZ R3, R24, R3 ;  /* 0x0000000318037221 */ /* 0x000fe20000010000 */
[----:B------:R-:W-:Y:S01]  /*102c0*/  HMMA.16816.F32.BF16 R120, R96, R122, R84 ;  /* 0x0000007a6078723c */ /* 0x000fe20000041854 */
[----:B------:R-:W-:Y:S01]  /*102d0*/  FADD.FTZ R2, R11, R2 ;  /* 0x000000020b027221 */ /* 0x000fe20000010000 */
[----:B------:R-:W-:Y:S01]  /*102e0*/  ISETP.GE.AND P0, PT, R0, R246, PT ;  /* 0x000000f60000720c */ /* 0x000fe20003f06270 */
[----:B------:R-:W-:-:S02]  /*102f0*/  FADD.FTZ R221, R13, R3 ;  /* 0x000000030ddd7221 */ /* 0x000fc40000010000 */
[----:B------:R-:W-:-:S03]  /*10300*/  FADD.FTZ R2, R10, R2 ;  /* 0x000000020a027221 */ /* 0x000fc60000010000 */
[----:B----4-:R-:W-:Y:S01]  /*10310*/  HMMA.16816.F32.BF16 R68, R96, R72, R68 ;  /* 0x000000486044723c */ /* 0x010fe20000041844 */
[----:B------:R-:W-:-:S07]  /*10320*/  FADD.FTZ R222, R9, R2 ;  /* 0x0000000209de7221 */ /* 0x000fce0000010000 */
[C---:B------:R-:W-:Y:S08]  /*10330*/  HMMA.16816.F32.BF16 R132, R96.reuse, R136, R132 ;  /* 0x000000886084723c */ /* 0x040ff00000041884 */
[C---:B------:R-:W-:Y:S08]  /*10340*/  HMMA.16816.F32.BF16 R36, R96.reuse, R40, R168 ;  /* 0x000000286024723c */ /* 0x040ff000000418a8 */
[C---:B------:R-:W-:Y:S08]  /*10350*/  HMMA.16816.F32.BF16 R44, R96.reuse, R48, R208 ;  /* 0x00000030602c723c */ /* 0x040ff000000418d0 */
[C---:B------:R-:W-:Y:S08]  /*10360*/  HMMA.16816.F32.BF16 R52, R96.reuse, R56, R164 ;  /* 0x000000386034723c */ /* 0x040ff000000418a4 */
[C---:B------:R-:W-:Y:S08]  /*10370*/  HMMA.16816.F32.BF16 R60, R96.reuse, R64, R60 ;  /* 0x00000040603c723c */ /* 0x040ff0000004183c */
[C---:B------:R-:W-:Y:S08]  /*10380*/  HMMA.16816.F32.BF16 R72, R96.reuse, R74, R92 ;  /* 0x0000004a6048723c */ /* 0x040ff0000004185c */
[C---:B-1----:R-:W-:Y:S08]  /*10390*/  HMMA.16816.F32.BF16 R76, R96.reuse, R80, R148 ;  /* 0x00000050604c723c */ /* 0x042ff00000041894 */
[C---:B---3--:R-:W-:Y:S08]  /*103a0*/  HMMA.16816.F32.BF16 R84, R96.reuse, R88, R152 ;  /* 0x000000586054723c */ /* 0x048ff00000041898 */
        /* <DEDUP_REMOVED lines=14> */
.L_x_240:
        /* <DEDUP_REMOVED lines=9> */
[----:B------:R-:W-:Y:S01]  /*10520*/  IADD3.X R23, RZ, R228, RZ, P0, !PT ;  /* 0x000000e4ff177210 */ /* 0x000fe200007fe4ff */
[----:B------:R-:W-:Y:S01]  /*10530*/  IMAD R0, R204, c[0x0][0x20c], R0 ;  /* 0x00008300cc007a24 */ /* 0x000fe200078e0200 */
[C---:B------:R-:W-:Y:S02]  /*10540*/  IADD3 R3, P6, R2.reuse, R226, RZ ;  /* 0x000000e202037210 */ /* 0x040fe40007fde0ff */
[----:B------:R-:W-:Y:S02]  /*10550*/  IADD3 R12, P4, R2, R21, RZ ;  /* 0x00000015020c7210 */ /* 0x000fe40007f9e0ff */
[----:B------:R-:W-:Y:S02]  /*10560*/  IADD3 R0, R5, R0, RZ ;  /* 0x0000000005007210 */ /* 0x000fe40007ffe0ff */
[----:B------:R-:W-:Y:S02]  /*10570*/  LEA R172, P5, R3, c[0x0][0x1f8], 0x1 ;  /* 0x00007e0003ac7a11 */ /* 0x000fe400078a08ff */
[----:B------:R-:W-:Y:S02]  /*10580*/  SHF.L.U64.HI R0, R4, 0x6, R0 ;  /* 0x0000000604007819 */ /* 0x000fe40000010200 */
[----:B------:R-:W-:Y:S02]  /*10590*/  LEA R176, P3, R12, c[0x0][0x1f8], 0x1 ;  /* 0x00007e000cb07a11 */ /* 0x000fe400078608ff */
[-C--:B------:R-:W-:Y:S01]  /*105a0*/  IADD3.X R15, R0, R228.reuse, RZ, P6, !PT ;  /* 0x000000e4000f7210 */ /* 0x080fe200037fe4ff */
[----:B------:R-:W-:Y:S01]  /*105b0*/  LDSM.16.M88.4 R32, [R187] ;  /* 0x00000000bb20783b */ /* 0x000fe20000000200 */
[----:B------:R-:W-:Y:S02]  /*105c0*/  ISETP.GE.AND P6, PT, R231, c[0x0][0x1d4], PT ;  /* 0x00007500e7007a0c */ /* 0x000fe40003fc6270 */
[----:B------:R-:W-:Y:S02]  /*105d0*/  LEA.HI.X R173, R3, c[0x0][0x1fc], R15, 0x1, P5 ;  /* 0x00007f0003ad7a11 */ /* 0x000fe400028f0c0f */
[----:B------:R-:W-:Y:S02]  /*105e0*/  ISETP.GE.AND P5, PT, R232, c[0x0][0x1d4], PT ;  /* 0x00007500e8007a0c */ /* 0x000fe40003fa6270 */
[----:B------:R-:W-:Y:S01]  /*105f0*/  IADD3.X R28, R0, R23, RZ, P4, !PT ;  /* 0x00000017001c7210 */ /* 0x000fe200027fe4ff */
[----:B------:R-:W1:Y:S01]  /*10600*/  LDSM.16.M88.4 R8, [R180] ;  /* 0x00000000b408783b */ /* 0x000e620000000200 */
[----:B------:R-:W-:Y:S02]  /*10610*/  ISETP.GE.AND P4, PT, R230, c[0x0][0x1d4], PT ;  /* 0x00007500e6007a0c */ /* 0x000fe40003f86270 */
[----:B------:R-:W-:Y:S02]  /*10620*/  LEA.HI.X R177, R12, c[0x0][0x1fc], R28, 0x1, P3 ;  /* 0x00007f000cb17a11 */ /* 0x000fe400018f0c1c */
[----:B------:R-:W-:Y:S02]  /*10630*/  MOV R29, c[0x0][0x208] ;  /* 0x00008200001d7a02 */ /* 0x000fe40000000f00 */
[----:B------:R-:W-:Y:S01]  /*10640*/  IADD3.X R22, RZ, R228, RZ, P1, !PT ;  /* 0x000000e4ff167210 */ /* 0x000fe20000ffe4ff */
[----:B------:R-:W2:Y:S01]  /*10650*/  LDSM.16.M88.4 R16, [R180+0x800] ;  /* 0x00080000b410783b */ /* 0x000ea20000000200 */
[----:B------:R-:W-:Y:S02]  /*10660*/  IADD3 R13, P2, R2, R20, RZ ;  /* 0x00000014020d7210 */ /* 0x000fe40007f5e0ff */
[----:B------:R-:W-:Y:S02]  /*10670*/  LEA R2, P0, R29, R2, 0x5 ;  /* 0x000000021d027211 */ /* 0x000fe400078028ff */
[C---:B------:R-:W-:Y:S02]  /*10680*/  LEA R174, P1, R13.reuse, c[0x0][0x1f8], 0x1 ;  /* 0x00007e000dae7a11 */ /* 0x040fe400078208ff */
[----:B------:R-:W-:Y:S01]  /*10690*/  IADD3.X R14, R0, R22, RZ, P2, !PT ;  /* 0x00000016000e7210 */ /* 0x000fe200017fe4ff */
[----:B------:R-:W3:Y:S01]  /*106a0*/  LDSM.16.M88.4 R24, [R180+0x1000] ;  /* 0x00100000b418783b */ /* 0x000ee20000000200 */
[----:B------:R-:W-:Y:S02]  /*106b0*/  MOV R30, c[0x0][0x20c] ;  /* 0x00008300001e7a02 */ /* 0x000fe40000000f00 */
[----:B------:R-:W-:Y:S02]  /*106c0*/  LEA.HI.X R175, R13, c[0x0][0x1fc], R14, 0x1, P1 ;  /* 0x00007f000daf7a11 */ /* 0x000fe400008f0c0e */
[----:B------:R-:W-:Y:S02]  /*106d0*/  LEA.HI.X R0, R29, R0, R30, 0x5, P0 ;  /* 0x000000001d007211 */ /* 0x000fe400000f2c1e */
[C---:B------:R-:W-:Y:S01]  /*106e0*/  IADD3 R30, P1, R2.reuse, R21, RZ ;  /* 0x00000015021e7210 */ /* 0x040fe20007f3e0ff */
[----:B------:R-:W4:Y:S01]  /*106f0*/  LDSM.16.M88.4 R144, [R180+0x1800] ;  /* 0x00180000b490783b */ /* 0x000f220000000200 */
[C---:B------:R-:W-:Y:S02]  /*10700*/  IADD3 R3, P0, R2.reuse, R20, RZ ;  /* 0x0000001402037210 */ /* 0x040fe40007f1e0ff */
[----:B------:R-:W-:Y:S02]  /*10710*/  IADD3 R2, P2, R2, R226, RZ ;  /* 0x000000e202027210 */ /* 0x000fe40007f5e0ff */
[----:B------:R-:W-:Y:S02]  /*10720*/  IADD3.X R102, R0, R23, RZ, P1, !PT ;  /* 0x0000001700667210 */ /* 0x000fe40000ffe4ff */
[----:B------:R-:W-:Y:S01]  /*10730*/  LEA R28, P3, R2, c[0x0][0x1f8], 0x1 ;  /* 0x00007e00021c7a11 */ /* 0x000fe200078608ff */
[----:B------:R-:W-:Y:S01]  /*10740*/  LDSM.16.M88.4 R148, [R188] ;  /* 0x00000000bc94783b */ /* 0x000fe20000000200 */
[----:B------:R-:W-:Y:S02]  /*10750*/  LEA R170, P1, R30, c[0x0][0x1f8], 0x1 ;  /* 0x00007e001eaa7a11 */ /* 0x000fe400078208ff */
[----:B------:R-:W-:Y:S02]  /*10760*/  IADD3.X R31, R0, R22, RZ, P0, !PT ;  /* 0x00000016001f7210 */ /* 0x000fe400007fe4ff */
[C---:B------:R-:W-:Y:S02]  /*10770*/  LEA R168, P0, R3.reuse, c[0x0][0x1f8], 0x1 ;  /* 0x00007e0003a87a11 */ /* 0x040fe400078008ff */
[----:B------:R-:W-:Y:S01]  /*10780*/  LEA.HI.X R171, R30, c[0x0][0x1fc], R102, 0x1, P1 ;  /* 0x00007f001eab7a11 */ /* 0x000fe200008f0c66 */
[C---:B-1----:R-:W-:Y:S01]  /*10790*/  HMMA.16816.F32.BF16 R4, R32.reuse, R8, RZ ;  /* 0x000000082004723c */ /* 0x042fe200000418ff */
[----:B------:R-:W1:Y:S02]  /*107a0*/  LDSM.16.M88.4 R152, [R191] ;  /* 0x00000000bf98783b */ /* 0x000e640000000200 */
[----:B------:R-:W-:Y:S02]  /*107b0*/  LEA.HI.X R169, R3, c[0x0][0x1fc], R31, 0x1, P0 ;  /* 0x00007f0003a97a11 */ /* 0x000fe400000f0c1f */
[----:B------:R-:W-:Y:S02]  /*107c0*/  ISETP.GT.AND P0, PT, R204, R246, PT ;  /* 0x000000f6cc00720c */ /* 0x000fe40003f04270 */
[----:B------:R-:W-:Y:S01]  /*107d0*/  IADD3.X R0, R0, R228, RZ, P2, !PT ;  /* 0x000000e400007210 */ /* 0x000fe200017fe4ff */
[C---:B------:R-:W-:Y:S01]  /*107e0*/  HMMA.16816.F32.BF16 R8, R32.reuse, R10, RZ ;  /* 0x0000000a2008723c */ /* 0x040fe200000418ff */
[----:B------:R-:W5:Y:S03]  /*107f0*/  LDSM.16.M88.4 R156, [R202] ;  /* 0x00000000ca9c783b */ /* 0x000f660000000200 */
[----:B------:R-:W-:Y:S02]  /*10800*/  LEA.HI.X R29, R2, c[0x0][0x1fc], R0, 0x1, P3 ;  /* 0x00007f00021d7a11 */ /* 0x000fe400018f0c00 */
[----:B------:R-:W-:Y:S02]  /*10810*/  IADD3 R204, R204, -0x1, RZ ;  /* 0xffffffffcccc7810 */ /* 0x000fe40007ffe0ff */
[C---:B--2---:R-:W-:Y:S01]  /*10820*/  HMMA.16816.F32.BF16 R12, R32.reuse, R16, RZ ;  /* 0x00000010200c723c */ /* 0x044fe200000418ff */
[----:B------:R-:W2:Y:S07]  /*10830*/  LDSM.16.M88.4 R160, [R201] ;  /* 0x00000000c9a0783b */ /* 0x000eae0000000200 */
[C---:B------:R-:W-:Y:S01]  /*10840*/  HMMA.16816.F32.BF16 R16, R32.reuse, R18, RZ ;  /* 0x000000122010723c */ /* 0x040fe200000418ff */
[----:B------:R-:W1:Y:S07]  /*10850*/  LDSM.16.M88.4 R164, [R200] ;  /* 0x00000000c8a4783b */ /* 0x000e6e0000000200 */
[C---:B---3--:R-:W-:Y:S01]  /*10860*/  HMMA.16816.F32.BF16 R20, R32.reuse, R24, RZ ;  /* 0x000000182014723c */ /* 0x048fe200000418ff */
[----:B------:R-:W-:Y:S01]  /*10870*/  @!PT LDS RZ, [RZ] ;  /* 0x00000000fffff984 */ /* 0x000fe20000000800 */
[----:B------:R-:W-:Y:S01]  /*10880*/  @!PT LDS RZ, [RZ] ;  /* 0x00000000fffff984 */ /* 0x000fe20000000800 */
[----:B------:R-:W-:Y:S01]  /*10890*/  @!PT LDS RZ, [RZ] ;  /* 0x00000000fffff984 */ /* 0x000fe20000000800 */
[----:B------:R3:W-:Y:S07]  /*108a0*/  LDGSTS.E.BYPASS.LTC128B.128 [R203+0x100], [R172.64], !P5 ;  /* 0x00100000accb7fae */ /* 0x0007ee000e901d46 */
[C---:B------:R-:W-:Y:S01]  /*108b0*/  HMMA.16816.F32.BF16 R24, R32.reuse, R26, RZ ;  /* 0x0000001a2018723c */ /* 0x040fe200000418ff */
[----:B------:R1:W-:Y:S08]  /*108c0*/  LDGSTS.E.BYPASS.LTC128B.128 [R203+0x2100], [R176.64], !P6 ;  /* 0x02100000b0cb7fae */ /* 0x0003f0000f101d46 */
[----:B------:R3:W-:Y:S08]  /*108d0*/  LDGSTS.E.BYPASS.LTC128B.128 [R203+0x4100], [R174.64], !P4 ;  /* 0x04100000aecb7fae */ /* 0x0007f0000e101d46 */
[----:B------:R4:W-:Y:S08]  /*108e0*/  LDGSTS.E.BYPASS.LTC128B.128 [R203+0x1100], [R28.64], !P5 ;  /* 0x011000001ccb7fae */ /* 0x0009f0000e901d46 */
[----:B------:R1:W-:Y:S08]  /*108f0*/  LDGSTS.E.BYPASS.LTC128B.128 [R203+0x3100], [R170.64], !P6 ;  /* 0x03100000aacb7fae */ /* 0x0003f0000f101d46 */
[----:B------:R1:W-:Y:S08]  /*10900*/  LDGSTS.E.BYPASS.LTC128B.128 [R203+0x5100], [R168.64], !P4 ;  /* 0x05100000a8cb7fae */ /* 0x0003f0000e101d46 */
[----:B---3--:R-:W-:Y:S01]  /*10910*/  LDSM.16.M88.4 R172, [R186] ;  /* 0x00000000baac783b */ /* 0x008fe20000000200 */
[C---:B----4-:R-:W-:Y:S07]  /*10920*/  HMMA.16816.F32.BF16 R28, R32.reuse, R144, RZ ;  /* 0x00000090201c723c */ /* 0x050fee00000418ff */
[----:B------:R-:W0:Y:S01]  /*10930*/  LDGDEPBAR ;  /* 0x00000000000079af */ /* 0x000e220000000000 */
[----:B------:R-:W-:Y:S07]  /*10940*/  HMMA.16816.F32.BF16 R32, R32, R146, RZ ;  /* 0x000000922020723c */ /* 0x000fee00000418ff */
[----:B------:R-:W-:Y:S01]  /*10950*/  LDSM.16.M88.4 R144, [R186+0x800] ;  /* 0x00080000ba90783b */ /* 0x000fe20000000200 */
[C---:B-1----:R-:W-:Y:S07]  /*10960*/  HMMA.16816.F32.BF16 R4, R148.reuse, R152, R4 ;  /* 0x000000989404723c */ /* 0x042fee0000041804 */
[----:B------:R-:W1:Y:S01]  /*10970*/  LDSM.16.M88.4 R168, [R190] ;  /* 0x00000000bea8783b */ /* 0x000e620000000200 */
[C---:B------:R-:W-:Y:S07]  /*10980*/  HMMA.16816.F32.BF16 R8, R148.reuse, R154, R8 ;  /* 0x0000009a9408723c */ /* 0x040fee0000041808 */
[----:B------:R-:W3:Y:S01]  /*10990*/  LDSM.16.M88.4 R152, [R186+0x1000] ;  /* 0x00100000ba98783b */ /* 0x000ee20000000200 */
[C---:B-----5:R-:W-:Y:S07]  /*109a0*/  HMMA.16816.F32.BF16 R12, R148.reuse, R156, R12 ;  /* 0x0000009c940c723c */ /* 0x060fee000004180c */
[----:B------:R-:W-:Y:S01]  /*109b0*/  LDSM.16.M88.4 R176, [R183+0x1800] ;  /* 0x00180000b7b0783b */ /* 0x000fe20000000200 */
[C---:B------:R-:W-:Y:S07]  /*109c0*/  HMMA.16816.F32.BF16 R16, R148.reuse, R158, R16 ;  /* 0x0000009e9410723c */ /* 0x040fee0000041810 */
[----:B------:R-:W4:Y:S01]  /*109d0*/  LDSM.16.M88.4 R156, [R186+0x1800] ;  /* 0x00180000ba9c783b */ /* 0x000f220000000200 */
[C---:B--2---:R-:W-:Y:S08]  /*109e0*/  HMMA.16816.F32.BF16 R20, R148.reuse, R160, R20 ;  /* 0x000000a09414723c */ /* 0x044ff00000041814 */
[C---:B------:R-:W-:Y:S01]  /*109f0*/  HMMA.16816.F32.BF16 R24, R148.reuse, R162, R24 ;  /* 0x000000a29418723c */ /* 0x040fe20000041818 */
[----:B------:R-:W-:Y:S07]  /*10a00*/  LDSM.16.M88.4 R160, [R183] ;  /* 0x00000000b7a0783b */ /* 0x000fee0000000200 */
[C---:B------:R-:W-:Y:S08]  /*10a10*/  HMMA.16816.F32.BF16 R28, R148.reuse, R164, R28 ;  /* 0x000000a4941c723c */ /* 0x040ff0000004181c */
[----:B------:R-:W-:Y:S01]  /*10a20*/  HMMA.16816.F32.BF16 R32, R148, R166, R32 ;  /* 0x000000a69420723c */ /* 0x000fe20000041820 */
[----:B------:R-:W2:Y:S07]  /*10a30*/  LDSM.16.M88.4 R148, [R189] ;  /* 0x00000000bd94783b */ /* 0x000eae0000000200 */
[C---:B-1----:R-:W-:Y:S01]  /*10a40*/  HMMA.16816.F32.BF16 R4, R168.reuse, R172, R4 ;  /* 0x000000aca804723c */ /* 0x042fe20000041804 */
[----:B------:R-:W1:Y:S07]  /*10a50*/  LDSM.16.M88.4 R164, [R183+0x800] ;  /* 0x00080000b7a4783b */ /* 0x000e6e0000000200 */
[C---:B------:R-:W-:Y:S01]  /*10a60*/  HMMA.16816.F32.BF16 R8, R168.reuse, R174, R8 ;  /* 0x000000aea808723c */ /* 0x040fe20000041808 */
[----:B------:R-:W5:Y:S07]  /*10a70*/  LDSM.16.M88.4 R172, [R183+0x1000] ;  /* 0x00100000b7ac783b */ /* 0x000f6e0000000200 */
[C---:B------:R-:W-:Y:S08]  /*10a80*/  HMMA.16816.F32.BF16 R12, R168.reuse, R144, R12 ;  /* 0x00000090a80c723c */ /* 0x040ff0000004180c */
[C---:B------:R-:W-:Y:S01]  /*10a90*/  HMMA.16816.F32.BF16 R16, R168.reuse, R146, R16 ;  /* 0x00000092a810723c */ /* 0x040fe20000041810 */
[----:B------:R-:W-:Y:S07]  /*10aa0*/  LDSM.16.M88.4 R144, [R187+0x4000] ;  /* 0x00400000bb90783b */ /* 0x000fee0000000200 */
[C---:B---3--:R-:W-:Y:S08]  /*10ab0*/  HMMA.16816.F32.BF16 R20, R168.reuse, R152, R20 ;  /* 0x00000098a814723c */ /* 0x048ff00000041814 */
[C---:B------:R-:W-:Y:S01]  /*10ac0*/  HMMA.16816.F32.BF16 R24, R168.reuse, R154, R24 ;  /* 0x0000009aa818723c */ /* 0x040fe20000041818 */
[----:B------:R-:W3:Y:S07]  /*10ad0*/  LDSM.16.M88.4 R152, [R180+0x2000] ;  /* 0x00200000b498783b */ /* 0x000eee0000000200 */
[C---:B----4-:R-:W-:Y:S08]  /*10ae0*/  HMMA.16816.F32.BF16 R28, R168.reuse, R156, R28 ;  /* 0x0000009ca81c723c */ /* 0x050ff0000004181c */
[----:B------:R-:W-:Y:S01]  /*10af0*/  HMMA.16816.F32.BF16 R32, R168, R158, R32 ;  /* 0x0000009ea820723c */ /* 0x000fe20000041820 */
[----:B------:R-:W4:Y:S07]  /*10b00*/  LDSM.16.M88.4 R156, [R180+0x2800] ;  /* 0x00280000b49c783b */ /* 0x000f2e0000000200 */
[C---:B--2---:R-:W-:Y:S01]  /*10b10*/  HMMA.16816.F32.BF16 R4, R148.reuse, R160, R4 ;  /* 0x000000a09404723c */ /* 0x044fe20000041804 */
[----:B------:R-:W-:Y:S07]  /*10b20*/  LDSM.16.M88.4 R168, [R188+0x4000] ;  /* 0x00400000bca8783b */ /* 0x000fee0000000200 */
[C---:B------:R-:W-:Y:S01]  /*10b30*/  HMMA.16816.F32.BF16 R8, R148.reuse, R162, R8 ;  /* 0x000000a29408723c */ /* 0x040fe20000041808 */
[----:B------:R-:W2:Y:S07]  /*10b40*/  LDSM.16.M88.4 R160, [R180+0x3000] ;  /* 0x00300000b4a0783b */ /* 0x000eae0000000200 */
        /* <DEDUP_REMOVED lines=8> */
[----:B------:R-:W1:Y:S07]  /*10bd0*/  LDSM.16.M88.4 R148, [R198] ;  /* 0x00000000c694783b */ /* 0x000e6e0000000200 */
[C---:B---3--:R-:W-:Y:S01]  /*10be0*/  HMMA.16816.F32.BF16 R4, R144.reuse, R152, R4 ;  /* 0x000000989004723c */ /* 0x048fe20000041804 */
[----:B------:R-:W-:Y:S07]  /*10bf0*/  LDSM.16.M88.4 R176, [R196] ;  /* 0x00000000c4b0783b */ /* 0x000fee0000000200 */
[C---:B------:R-:W-:Y:S01]  /*10c00*/  HMMA.16816.F32.BF16 R8, R144.reuse, R154, R8 ;  /* 0x0000009a9008723c */ /* 0x040fe20000041808 */
[----:B------:R-:W3:Y:S07]  /*10c10*/  LDSM.16.M88.4 R152, [R197] ;  /* 0x00000000c598783b */ /* 0x000eee0000000200 */
[C---:B----4-:R-:W-:Y:S08]  /*10c20*/  HMMA.16816.F32.BF16 R12, R144.reuse, R156, R12 ;  /* 0x0000009c900c723c */ /* 0x050ff0000004180c */
[C---:B------:R-:W-:Y:S01]  /*10c30*/  HMMA.16816.F32.BF16 R16, R144.reuse, R158, R16 ;  /* 0x0000009e9010723c */ /* 0x040fe20000041810 */
[----:B------:R-:W-:Y:S07]  /*10c40*/  LDSM.16.M88.4 R156, [R186+0x2000] ;  /* 0x00200000ba9c783b */ /* 0x000fee0000000200 */
[C---:B--2---:R-:W-:Y:S08]  /*10c50*/  HMMA.16816.F32.BF16 R20, R144.reuse, R160, R20 ;  /* 0x000000a09014723c */ /* 0x044ff00000041814 */
[C---:B------:R-:W-:Y:S01]  /*10c60*/  HMMA.16816.F32.BF16 R24, R144.reuse, R162, R24 ;  /* 0x000000a29018723c */ /* 0x040fe20000041818 */
[----:B------:R-:W-:Y:S07]  /*10c70*/  LDSM.16.M88.4 R160, [R186+0x2800] ;  /* 0x00280000baa0783b */ /* 0x000fee0000000200 */
[C---:B-1----:R-:W-:Y:S08]  /*10c80*/  HMMA.16816.F32.BF16 R28, R144.reuse, R164, R28 ;  /* 0x000000a4901c723c */ /* 0x042ff0000004181c */
[----:B------:R-:W-:Y:S01]  /*10c90*/  HMMA.16816.F32.BF16 R32, R144, R166, R32 ;  /* 0x000000a69020723c */ /* 0x000fe20000041820 */
[----:B------:R-:W1:Y:S07]  /*10ca0*/  LDSM.16.M88.4 R144, [R190+0x4000] ;  /* 0x00400000be90783b */ /* 0x000e6e0000000200 */
[C---:B-----5:R-:W-:Y:S01]  /*10cb0*/  HMMA.16816.F32.BF16 R4, R168.reuse, R172, R4 ;  /* 0x000000aca804723c */ /* 0x060fe20000041804 */
[----:B------:R-:W2:Y:S07]  /*10cc0*/  LDSM.16.M88.4 R164, [R186+0x3000] ;  /* 0x00300000baa4783b */ /* 0x000eae0000000200 */
[C---:B------:R-:W-:Y:S01]  /*10cd0*/  HMMA.16816.F32.BF16 R8, R168.reuse, R174, R8 ;  /* 0x000000aea808723c */ /* 0x040fe20000041808 */
[----:B------:R-:W4:Y:S07]  /*10ce0*/  LDSM.16.M88.4 R172, [R186+0x3800] ;  /* 0x00380000baac783b */ /* 0x000f2e0000000200 */
[C---:B------:R-:W-:Y:S08]  /*10cf0*/  HMMA.16816.F32.BF16 R12, R168.reuse, R148, R12 ;  /* 0x00000094a80c723c */ /* 0x040ff0000004180c */
[C---:B------:R-:W-:Y:S01]  /*10d00*/  HMMA.16816.F32.BF16 R16, R168.reuse, R150, R16 ;  /* 0x00000096a810723c */ /* 0x040fe20000041810 */
[----:B------:R-:W-:Y:S07]  /*10d10*/  LDSM.16.M88.4 R148, [R189+0x4000] ;  /* 0x00400000bd94783b */ /* 0x000fee0000000200 */
[C---:B---3--:R-:W-:Y:S08]  /*10d20*/  HMMA.16816.F32.BF16 R20, R168.reuse, R152, R20 ;  /* 0x00000098a814723c */ /* 0x048ff00000041814 */
[C---:B------:R-:W-:Y:S01]  /*10d30*/  HMMA.16816.F32.BF16 R24, R168.reuse, R154, R24 ;  /* 0x0000009aa818723c */ /* 0x040fe20000041818 */
[----:B------:R-:W3:Y:S07]  /*10d40*/  LDSM.16.M88.4 R152, [R183+0x2000] ;  /* 0x00200000b798783b */ /* 0x000eee0000000200 */
[C---:B------:R-:W-:Y:S08]  /*10d50*/  HMMA.16816.F32.BF16 R28, R168.reuse, R176, R28 ;  /* 0x000000b0a81c723c */ /* 0x040ff0000004181c */
[----:B------:R-:W-:Y:S01]  /*10d60*/  HMMA.16816.F32.BF16 R32, R168, R178, R32 ;  /* 0x000000b2a820723c */ /* 0x000fe20000041820 */
[----:B------:R-:W5:Y:S07]  /*10d70*/  LDSM.16.M88.4 R168, [R183+0x2800] ;  /* 0x00280000b7a8783b */ /* 0x000f6e0000000200 */
[C---:B-1----:R-:W-:Y:S01]  /*10d80*/  HMMA.16816.F32.BF16 R4, R144.reuse, R156, R4 ;  /* 0x0000009c9004723c */ /* 0x042fe20000041804 */
[----:B------:R-:W-:Y:S07]  /*10d90*/  LDSM.16.M88.4 R176, [R180+0x4000] ;  /* 0x00400000b4b0783b */ /* 0x000fee0000000200 */
[C---:B------:R-:W-:Y:S01]  /*10da0*/  HMMA.16816.F32.BF16 R8, R144.reuse, R158, R8 ;  /* 0x0000009e9008723c */ /* 0x040fe20000041808 */
[----:B------:R-:W1:Y:S07]  /*10db0*/  LDSM.16.M88.4 R156, [R183+0x3000] ;  /* 0x00300000b79c783b */ /* 0x000e6e0000000200 */
[C---:B------:R-:W-:Y:S08]  /*10dc0*/  HMMA.16816.F32.BF16 R12, R144.reuse, R160, R12 ;  /* 0x000000a0900c723c */ /* 0x040ff0000004180c */
[C---:B------:R-:W-:Y:S01]  /*10dd0*/  HMMA.16816.F32.BF16 R16, R144.reuse, R162, R16 ;  /* 0x000000a29010723c */ /* 0x040fe20000041810 */
[----:B------:R-:W1:Y:S07]  /*10de0*/  LDSM.16.M88.4 R160, [R183+0x3800] ;  /* 0x00380000b7a0783b */ /* 0x000e6e0000000200 */
[C---:B--2---:R-:W-:Y:S08]  /*10df0*/  HMMA.16816.F32.BF16 R20, R144.reuse, R164, R20 ;  /* 0x000000a49014723c */ /* 0x044ff00000041814 */
[C---:B------:R-:W-:Y:S01]  /*10e00*/  HMMA.16816.F32.BF16 R24, R144.reuse, R166, R24 ;  /* 0x000000a69018723c */ /* 0x040fe20000041818 */
[----:B------:R-:W2:Y:S07]  /*10e10*/  LDSM.16.M88.4 R164, [R187+0x8000] ;  /* 0x00800000bba4783b */ /* 0x000eae0000000200 */
[C---:B----4-:R-:W-:Y:S08]  /*10e20*/  HMMA.16816.F32.BF16 R28, R144.reuse, R172, R28 ;  /* 0x000000ac901c723c */ /* 0x050ff0000004181c */
[----:B------:R-:W-:Y:S01]  /*10e30*/  HMMA.16816.F32.BF16 R32, R144, R174, R32 ;  /* 0x000000ae9020723c */ /* 0x000fe20000041820 */
[----:B------:R-:W4:Y:S07]  /*10e40*/  LDSM.16.M88.4 R144, [R180+0x4800] ;  /* 0x00480000b490783b */ /* 0x000f2e0000000200 */
[C---:B---3--:R-:W-:Y:S01]  /*10e50*/  HMMA.16816.F32.BF16 R4, R148.reuse, R152, R4 ;  /* 0x000000989404723c */ /* 0x048fe20000041804 */
[----:B------:R-:W-:Y:S07]  /*10e60*/  LDSM.16.M88.4 R172, [R193] ;  /* 0x00000000c1ac783b */ /* 0x000fee0000000200 */
[C---:B------:R-:W-:Y:S01]  /*10e70*/  HMMA.16816.F32.BF16 R8, R148.reuse, R154, R8 ;  /* 0x0000009a9408723c */ /* 0x040fe20000041808 */
[----:B------:R-:W3:Y:S07]  /*10e80*/  LDSM.16.M88.4 R152, [R180+0x5000] ;  /* 0x00500000b498783b */ /* 0x000eee0000000200 */
[C---:B-----5:R-:W-:Y:S08]  /*10e90*/  HMMA.16816.F32.BF16 R12, R148.reuse, R168, R12 ;  /* 0x000000a8940c723c */ /* 0x060ff0000004180c */
[C---:B------:R-:W-:Y:S01]  /*10ea0*/  HMMA.16816.F32.BF16 R16, R148.reuse, R170, R16 ;  /* 0x000000aa9410723c */ /* 0x040fe20000041810 */
[----:B------:R-:W5:Y:S07]  /*10eb0*/  LDSM.16.M88.4 R168, [R180+0x5800] ;  /* 0x00580000b4a8783b */ /* 0x000f6e0000000200 */
[C---:B-1----:R-:W-:Y:S08]  /*10ec0*/  HMMA.16816.F32.BF16 R20, R148.reuse, R156, R20 ;  /* 0x0000009c9414723c */ /* 0x042ff00000041814 */
[C---:B------:R-:W-:Y:S01]  /*10ed0*/  HMMA.16816.F32.BF16 R24, R148.reuse, R158, R24 ;  /* 0x0000009e9418723c */ /* 0x040fe20000041818 */
[----:B------:R-:W-:Y:S07]  /*10ee0*/  LDSM.16.M88.4 R156, [R195] ;  /* 0x00000000c39c783b */ /* 0x000fee0000000200 */
[C---:B------:R-:W-:Y:S08]  /*10ef0*/  HMMA.16816.F32.BF16 R28, R148.reuse, R160, R28 ;  /* 0x000000a0941c723c */ /* 0x040ff0000004181c */
[----:B------:R-:W-:Y:S01]  /*10f00*/  HMMA.16816.F32.BF16 R32, R148, R162, R32 ;  /* 0x000000a29420723c */ /* 0x000fe20000041820 */
[----:B------:R-:W1:Y:S07]  /*10f10*/  LDSM.16.M88.4 R148, [R188+0x8000] ;  /* 0x00800000bc94783b */ /* 0x000e6e0000000200 */
[C---:B--2---:R-:W-:Y:S01]  /*10f20*/  HMMA.16816.F32.BF16 R4, R164.reuse, R176, R4 ;  /* 0x000000b0a404723c */ /* 0x044fe20000041804 */
[----:B------:R-:W2:Y:S07]  /*10f30*/  LDSM.16.M88.4 R160, [R194] ;  /* 0x00000000c2a0783b */ /* 0x000eae0000000200 */
[C---:B------:R-:W-:Y:S01]  /*10f40*/  HMMA.16816.F32.BF16 R8, R164.reuse, R178, R8 ;  /* 0x000000b2a408723c */ /* 0x040fe20000041808 */
[----:B------:R-:W1:Y:S07]  /*10f50*/  LDSM.16.M88.4 R176, [R192] ;  /* 0x00000000c0b0783b */ /* 0x000e6e0000000200 */
[C---:B----4-:R-:W-:Y:S08]  /*10f60*/  HMMA.16816.F32.BF16 R12, R164.reuse, R144, R12 ;  /* 0x00000090a40c723c */ /* 0x050ff0000004180c */
[C---:B------:R-:W-:Y:S01]  /*10f70*/  HMMA.16816.F32.BF16 R16, R164.reuse, R146, R16 ;  /* 0x00000092a410723c */ /* 0x040fe20000041810 */
[----:B------:R-:W-:Y:S07]  /*10f80*/  LDSM.16.M88.4 R144, [R190+0x8000] ;  /* 0x00800000be90783b */ /* 0x000fee0000000200 */
[C---:B---3--:R-:W-:Y:S08]  /*10f90*/  HMMA.16816.F32.BF16 R20, R164.reuse, R152, R20 ;  /* 0x00000098a414723c */ /* 0x048ff00000041814 */
[C---:B------:R-:W-:Y:S01]  /*10fa0*/  HMMA.16816.F32.BF16 R24, R164.reuse, R154, R24 ;  /* 0x0000009aa418723c */ /* 0x040fe20000041818 */
[----:B------:R-:W3:Y:S07]  /*10fb0*/  LDSM.16.M88.4 R152, [R186+0x4000] ;  /* 0x00400000ba98783b */ /* 0x000eee0000000200 */
[C---:B-----5:R-:W-:Y:S08]  /*10fc0*/  HMMA.16816.F32.BF16 R28, R164.reuse, R168, R28 ;  /* 0x000000a8a41c723c */ /* 0x060ff0000004181c */
[----:B------:R-:W-:Y:S01]  /*10fd0*/  HMMA.16816.F32.BF16 R32, R164, R170, R32 ;  /* 0x000000aaa420723c */ /* 0x000fe20000041820 */
[----:B------:R-:W-:Y:S07]  /*10fe0*/  LDSM.16.M88.4 R164, [R186+0x5800] ;  /* 0x00580000baa4783b */ /* 0x000fee0000000200 */
[C---:B-1----:R-:W-:Y:S01]  /*10ff0*/  HMMA.16816.F32.BF16 R4, R148.reuse, R156, R4 ;  /* 0x0000009c9404723c */ /* 0x042fe20000041804 */
[----:B------:R-:W-:Y:S07]  /*11000*/  LDSM.16.M88.4 R168, [R189+0x8000] ;  /* 0x00800000bda8783b */ /* 0x000fee0000000200 */
[C---:B------:R-:W-:Y:S01]  /*11010*/  HMMA.16816.F32.BF16 R8, R148.reuse, R158, R8 ;  /* 0x0000009e9408723c */ /* 0x040fe20000041808 */
[----:B------:R-:W1:Y:S07]  /*11020*/  LDSM.16.M88.4 R156, [R186+0x4800] ;  /* 0x00480000ba9c783b */ /* 0x000e6e0000000200 */
[C---:B--2---:R-:W-:Y:S08]  /*11030*/  HMMA.16816.F32.BF16 R12, R148.reuse, R160, R12 ;  /* 0x000000a0940c723c */ /* 0x044ff0000004180c */
[C---:B------:R-:W-:Y:S01]  /*11040*/  HMMA.16816.F32.BF16 R16, R148.reuse, R162, R16 ;  /* 0x000000a29410723c */ /* 0x040fe20000041810 */
[----:B------:R-:W2:Y:S07]  /*11050*/  LDSM.16.M88.4 R160, [R186+0x5000] ;  /* 0x00500000baa0783b */ /* 0x000eae0000000200 */
[C---:B------:R-:W-:Y:S08]  /*11060*/  HMMA.16816.F32.BF16 R20, R148.reuse, R172, R20 ;  /* 0x000000ac9414723c */ /* 0x040ff00000041814 */
[C---:B------:R-:W-:Y:S01]  /*11070*/  HMMA.16816.F32.BF16 R24, R148.reuse, R174, R24 ;  /* 0x000000ae9418723c */ /* 0x040fe20000041818 */
[----:B------:R-:W4:Y:S07]  /*11080*/  LDSM.16.M88.4 R172, [R183+0x4000] ;  /* 0x00400000b7ac783b */ /* 0x000f2e0000000200 */
[C---:B------:R-:W-:Y:S08]  /*11090*/  HMMA.16816.F32.BF16 R28, R148.reuse, R176, R28 ;  /* 0x000000b0941c723c */ /* 0x040ff0000004181c */
[----:B------:R-:W-:Y:S08]  /*110a0*/  HMMA.16816.F32.BF16 R32, R148, R178, R32 ;  /* 0x000000b29420723c */ /* 0x000ff00000041820 */
[C---:B---3--:R-:W-:Y:S08]  /*110b0*/  HMMA.16816.F32.BF16 R4, R144.reuse, R152, R4 ;  /* 0x000000989004723c */ /* 0x048ff00000041804 */
[C---:B------:R-:W-:Y:S08]  /*110c0*/  HMMA.16816.F32.BF16 R8, R144.reuse, R154, R8 ;  /* 0x0000009a9008723c */ /* 0x040ff00000041808 */
[C---:B-1----:R-:W-:Y:S08]  /*110d0*/  HMMA.16816.F32.BF16 R12, R144.reuse, R156, R12 ;  /* 0x0000009c900c723c */ /* 0x042ff0000004180c */
[C---:B------:R-:W-:Y:S08]  /*110e0*/  HMMA.16816.F32.BF16 R16, R144.reuse, R158, R16 ;  /* 0x0000009e9010723c */ /* 0x040ff00000041810 */
[C---:B--2---:R-:W-:Y:S08]  /*110f0*/  HMMA.16816.F32.BF16 R20, R144.reuse, R160, R20 ;  /* 0x000000a09014723c */ /* 0x044ff00000041814 */
[C---:B------:R-:W-:Y:S08]  /*11100*/  HMMA.16816.F32.BF16 R24, R144.reuse, R162, R24 ;  /* 0x000000a29018723c */ /* 0x040ff00000041818 */
[C---:B------:R-:W-:Y:S08]  /*11110*/  HMMA.16816.F32.BF16 R28, R144.reuse, R164, R28 ;  /* 0x000000a4901c723c */ /* 0x040ff0000004181c */
[----:B------:R-:W-:Y:S01]  /*11120*/  HMMA.16816.F32.BF16 R32, R144, R166, R32 ;  /* 0x000000a69020723c */ /* 0x000fe20000041820 */
[----:B------:R-:W1:Y:S07]  /*11130*/  LDSM.16.M88.4 R144, [R183+0x4800] ;  /* 0x00480000b790783b */ /* 0x000e6e0000000200 */
[C---:B----4-:R-:W-:Y:S08]  /*11140*/  HMMA.16816.F32.BF16 R4, R168.reuse, R172, R4 ;  /* 0x000000aca804723c */ /* 0x050ff00000041804 */
[C---:B------:R-:W-:Y:S11]  /*11150*/  HMMA.16816.F32.BF16 R8, R168.reuse, R174, R8 ;  /* 0x000000aea808723c */ /* 0x040ff60000041808 */
[----:B------:R-:W-:Y:S05]  /*11160*/  @!UPT UIADD3 URZ, URZ, URZ, URZ ;  /* 0x0000003f3f3ff290 */ /* 0x000fea000fffe03f */
[----:B------:R-:W-:Y:S04]  /*11170*/  FMUL.FTZ R0, R4, c[0x0][0x320] ;  /* 0x0000c80004007a20 */ /* 0x000fe80000410000 */
[----:B------:R2:W-:Y:S04]  /*11180*/  MUFU.TANH R148, R0 ;  /* 0x0000000000947308 */ /* 0x0005e80000002400 */
[----:B------:R-:W-:Y:S01]  /*11190*/  FMUL.FTZ R3, R11, c[0x0][0x320] ;  /* 0x0000c8000b037a20 */ /* 0x000fe20000410000 */
[C---:B-1----:R-:W-:Y:S05]  /*111a0*/  HMMA.16816.F32.BF16 R12, R168.reuse, R144, R12 ;  /* 0x00000090a80c723c */ /* 0x042fea000004180c */
[----:B------:R-:W-:Y:S03]  /*111b0*/  MUFU.TANH R153, R3 ;  /* 0x0000000300997308 */ /* 0x000fe60000002400 */
[C---:B------:R-:W-:Y:S04]  /*111c0*/  HMMA.16816.F32.BF16 R16, R168.reuse, R146, R16 ;  /* 0x00000092a810723c */ /* 0x040fe80000041810 */
[----:B--2---:R-:W-:Y:S04]  /*111d0*/  FMUL.FTZ R0, R5, c[0x0][0x320] ;  /* 0x0000c80005007a20 */ /* 0x004fe80000410000 */
[----:B------:R1:W-:Y:S11]  /*111e0*/  MUFU.TANH R149, R0 ;  /* 0x0000000000957308 */ /* 0x0003f60000002400 */
[----:B------:R-:W-:Y:S05]  /*111f0*/  @!UPT UIADD3 URZ, URZ, URZ, URZ ;  /* 0x0000003f3f3ff290 */ /* 0x000fea000fffe03f */
[----:B------:R-:W-:Y:S04]  /*11200*/  FMUL.FTZ R2, R16, c[0x0][0x320] ;  /* 0x0000c80010027a20 */ /* 0x000fe80000410000 */
[----:B------:R-:W-:Y:S01]  /*11210*/  MUFU.TANH R159, R2 ;  /* 0x00000002009f7308 */ /* 0x000fe20000002400 */
[----:B-1----:R-:W-:Y:S09]  /*11220*/  FMUL.FTZ R0, R6, c[0x0][0x320] ;  /* 0x0000c80006007a20 */ /* 0x002ff20000410000 */
        /* <DEDUP_REMOVED lines=121> */
[----:B------:R-:W-:Y:S01]  /*119c0*/  @P0 IADD3 R14, P1, R224, 0x40, RZ ;  /* 0x00000040e00e0810 */ /* 0x000fe20007f3e0ff */
[----:B------:R-:W-:Y:S01]  /*119d0*/  MUFU.EX2 R179, R18 ;  /* 0x0000001200b37308 */ /* 0x000fe20000000800 */
[----:B-1----:R-:W-:Y:S01]  /*119e0*/  FMNMX.FTZ R3, R0, R3, !PT ;  /* 0x0000000300037209 */ /* 0x002fe20007810000 */
[----:B------:R-:W-:Y:S01]  /*119f0*/  FMUL.FTZ R0, R2, c[0x0][0x2d0] ;  /* 0x0000b40002007a20 */ /* 0x000fe20000410000 */
[----:B------:R-:W-:Y:S03]  /*11a00*/  @P0 IADD3 R11, P4, R5, R14, RZ ;  /* 0x0000000e050b0210 */ /* 0x000fe60007f9e0ff */
[----:B------:R-:W-:Y:S04]  /*11a10*/  FMUL.FTZ R103, R3, c[0x0][0x2d0] ;  /* 0x0000b40003677a20 */ /* 0x000fe80000410000 */
[----:B------:R1:W-:Y:S01]  /*11a20*/  MUFU.EX2 R205, R9 ;  /* 0x0000000900cd7308 */ /* 0x0003e20000000800 */
[-C--:B--2---:R-:W-:Y:S04]  /*11a30*/  @P0 IADD3.X R10, R4, R223.reuse, RZ, P2, !PT ;  /* 0x000000df040a0210 */ /* 0x084fe800017fe4ff */
[----:B------:R-:W-:Y:S02]  /*11a40*/  @P0 LEA.HI.X R17, R8, c[0x0][0x1cc], R10, 0x1, P3 ;  /* 0x0000730008110a11 */ /* 0x000fe400018f0c0a */
[----:B------:R-:W-:Y:S03]  /*11a50*/  @P0 IADD3 R8, P2, R224, 0x80, RZ ;  /* 0x00000080e0080810 */ /* 0x000fe60007f5e0ff */
[----:B------:R2:W3:Y:S01]  /*11a60*/  MUFU.EX2 R2, R0 ;  /* 0x0000000000027308 */ /* 0x0004e20000000800 */
[----:B------:R-:W-:Y:S01]  /*11a70*/  @P0 LEA R12, P3, R11, c[0x0][0x1c8], 0x1 ;  /* 0x000072000b0c0a11 */ /* 0x000fe200078608ff */
[----:B------:R3:W-:Y:S01]  /*11a80*/  @P0 LDGSTS.E.BYPASS.LTC128B.128 [R203+0x6100], [R16.64], !P5 ;  /* 0x0610000010cb0fae */ /* 0x0007e2000e901d46 */
[-C--:B------:R-:W-:Y:S02]  /*11a90*/  @P0 IADD3.X R15, RZ, R223.reuse, RZ, P2, !PT ;  /* 0x000000dfff0f0210 */ /* 0x080fe400017fe4ff */
[----:B------:R-:W-:Y:S02]  /*11aa0*/  @P0 IADD3 R5, P2, R5, R8, RZ ;  /* 0x0000000805050210 */ /* 0x000fe40007f5e0ff */
[----:B-1----:R-:W-:Y:S02]  /*11ab0*/  @P0 IADD3.X R9, RZ, R223, RZ, P1, !PT ;  /* 0x000000dfff090210 */ /* 0x002fe40000ffe4ff */
[----:B------:R-:W-:Y:S02]  /*11ac0*/  @P0 LEA R10, P1, R5, c[0x0][0x1c8], 0x1 ;  /* 0x00007200050a0a11 */ /* 0x000fe400078208ff */
[C---:B------:R-:W-:Y:S02]  /*11ad0*/  @P0 IADD3.X R13, R4.reuse, R9, RZ, P4, !PT ;  /* 0x00000009040d0210 */ /* 0x040fe400027fe4ff */
[----:B------:R-:W-:Y:S02]  /*11ae0*/  @P0 IADD3.X R4, R4, R15, RZ, P2, !PT ;  /* 0x0000000f04040210 */ /* 0x000fe400017fe4ff */
[----:B------:R-:W-:Y:S02]  /*11af0*/  @P0 LEA.HI.X R13, R11, c[0x0][0x1cc], R13, 0x1, P3 ;  /* 0x000073000b0d0a11 */ /* 0x000fe400018f0c0d */
[----:B------:R-:W-:Y:S01]  /*11b00*/  @P0 IADD3 R18, P2, R7, R14, RZ ;  /* 0x0000000e07120210 */ /* 0x000fe20007f5e0ff */
[----:B--2---:R-:W-:Y:S01]  /*11b10*/  FADD.FTZ R0, -R3, R104 ;  /* 0x0000006803007221 */ /* 0x004fe20000010100 */
[----:B------:R-:W-:Y:S01]  /*11b20*/  @P0 IADD3 R14, P3, R7, R224, RZ ;  /* 0x000000e0070e0210 */ /* 0x000fe20007f7e0ff */
[----:B------:R1:W-:Y:S01]  /*11b30*/  @P0 LDGSTS.E.BYPASS.LTC128B.128 [R203+0x8100], [R12.64], !P6 ;  /* 0x081000000ccb0fae */ /* 0x0003e2000f101d46 */
[----:B------:R-:W-:Y:S01]  /*11b40*/  @P0 LEA.HI.X R11, R5, c[0x0][0x1cc], R4, 0x1, P1 ;  /* 0x00007300050b0a11 */ /* 0x000fe200008f0c04 */
[--C-:B------:R-:W-:Y:S01]  /*11b50*/  FFMA.FTZ R4, R150, c[0x0][0x2d0], -R146.reuse ;  /* 0x0000b40096047a23 */ /* 0x100fe20000010892 */
[----:B------:R-:W-:Y:S01]  /*11b60*/  @P0 IADD3 R5, P1, R7, R8, RZ ;  /* 0x0000000807050210 */ /* 0x000fe20007f3e0ff */
[--C-:B------:R-:W-:Y:S01]  /*11b70*/  FFMA.FTZ R104, R147, c[0x0][0x2d0], -R146.reuse ;  /* 0x0000b40093687a23 */ /* 0x100fe20000010892 */
[----:B------:R-:W-:Y:S01]  /*11b80*/  @P0 LEA R8, P4, R14, c[0x0][0x1c8], 0x1 ;  /* 0x000072000e080a11 */ /* 0x000fe200078808ff */
[----:B------:R2:W-:Y:S01]  /*11b90*/  MUFU.EX2 R178, R4 ;  /* 0x0000000400b27308 */ /* 0x0005e20000000800 */
[----:B------:R-:W-:Y:S01]  /*11ba0*/  @P0 IADD3.X R7, R6, R223, RZ, P3, !PT ;  /* 0x000000df06070210 */ /* 0x000fe20001ffe4ff */
[----:B------:R-:W-:Y:S01]  /*11bb0*/  FMUL.FTZ R0, R0, c[0x0][0x2d0] ;  /* 0x0000b40000007a20 */ /* 0x000fe20000410000 */
[----:B------:R-:W-:Y:S01]  /*11bc0*/  ISETP.GE.AND P3, PT, R230, c[0x0][0x1d4], PT ;  /* 0x00007500e6007a0c */ /* 0x000fe20003f66270 */
[----:B---3--:R-:W-:Y:S01]  /*11bd0*/  FMUL.FTZ R16, R2, R120 ;  /* 0x0000007802107220 */ /* 0x008fe20000410000 */
[----:B------:R-:W-:Y:S01]  /*11be0*/  @P0 IADD3.X R19, R6, R9, RZ, P2, !PT ;  /* 0x0000000906130210 */ /* 0x000fe200017fe4ff */
[----:B------:R-:W-:Y:S01]  /*11bf0*/  FMUL.FTZ R17, R2, R121 ;  /* 0x0000007902117220 */ /* 0x000fe20000410000 */
[----:B------:R-:W-:Y:S01]  /*11c00*/  @P0 LEA.HI.X R9, R14, c[0x0][0x1cc], R7, 0x1, P4 ;  /* 0x000073000e090a11 */ /* 0x000fe200020f0c07 */
[----:B------:R-:W-:Y:S01]  /*11c10*/  FFMA.FTZ R14, R155, c[0x0][0x2d0], -R103 ;  /* 0x0000b4009b0e7a23 */ /* 0x000fe20000010867 */
[----:B------:R-:W-:Y:S01]  /*11c20*/  @P0 IADD3.X R15, R6, R15, RZ, P1, !PT ;  /* 0x0000000f060f0210 */ /* 0x000fe20000ffe4ff */
[----:B------:R3:W-:Y:S01]  /*11c30*/  MUFU.EX2 R177, R104 ;  /* 0x0000006800b17308 */ /* 0x0007e20000000800 */
[----:B------:R-:W-:Y:S01]  /*11c40*/  @P0 LEA R6, P2, R18, c[0x0][0x1c8], 0x1 ;  /* 0x0000720012060a11 */ /* 0x000fe200078408ff */
[C---:B------:R-:W-:Y:S02]  /*11c50*/  FMUL.FTZ R24, R2.reuse, R128 ;  /* 0x0000008002187220 */ /* 0x040fe40000410000 */
[----:B------:R-:W-:Y:S01]  /*11c60*/  FMUL.FTZ R25, R2, R129 ;  /* 0x0000008102197220 */ /* 0x000fe20000410000 */
[----:B------:R-:W-:Y:S01]  /*11c70*/  @P0 LEA.HI.X R7, R18, c[0x0][0x1cc], R19, 0x1, P2 ;  /* 0x0000730012070a11 */ /* 0x000fe200010f0c13 */
[----:B------:R4:W-:Y:S01]  /*11c80*/  @P0 LDGSTS.E.BYPASS.LTC128B.128 [R203+0xa100], [R10.64], !P3 ;  /* 0x0a1000000acb0fae */ /* 0x0009e2000d901d46 */
[C---:B------:R-:W-:Y:S02]  /*11c90*/  FMUL.FTZ R32, R2.reuse, R136 ;  /* 0x0000008802207220 */ /* 0x040fe40000410000 */
[C---:B------:R-:W-:Y:S01]  /*11ca0*/  FMUL.FTZ R33, R2.reuse, R137 ;  /* 0x0000008902217220 */ /* 0x040fe20000410000 */
[----:B------:R5:W-:Y:S01]  /*11cb0*/  MUFU.EX2 R169, R14 ;  /* 0x0000000e00a97308 */ /* 0x000be20000000800 */
[C---:B------:R-:W-:Y:S02]  /*11cc0*/  FMUL.FTZ R36, R2.reuse, R36 ;  /* 0x0000002402247220 */ /* 0x040fe40000410000 */
[C---:B------:R-:W-:Y:S01]  /*11cd0*/  FMUL.FTZ R37, R2.reuse, R37 ;  /* 0x0000002502257220 */ /* 0x040fe20000410000 */
[----:B------:R1:W-:Y:S01]  /*11ce0*/  @P0 LDGSTS.E.BYPASS.LTC128B.128 [R203+0x7100], [R8.64], !P5 ;  /* 0x0710000008cb0fae */ /* 0x0003e2000e901d46 */
[C---:B--2---:R-:W-:Y:S01]  /*11cf0*/  @P0 LEA R4, P1, R5.reuse, c[0x0][0x1c8], 0x1 ;  /* 0x0000720005040a11 */ /* 0x044fe200078208ff */
[C---:B------:R-:W-:Y:S02]  /*11d00*/  FMUL.FTZ R40, R2.reuse, R40 ;  /* 0x0000002802287220 */ /* 0x040fe40000410000 */
[C---:B------:R-:W-:Y:S01]  /*11d10*/  FMUL.FTZ R41, R2.reuse, R41 ;  /* 0x0000002902297220 */ /* 0x040fe20000410000 */
[----:B------:R-:W-:Y:S01]  /*11d20*/  @P0 LEA.HI.X R5, R5, c[0x0][0x1cc], R15, 0x1, P1 ;  /* 0x0000730005050a11 */ /* 0x000fe200008f0c0f */
[----:B------:R-:W4:Y:S01]  /*11d30*/  MUFU.EX2 R0, R0 ;  /* 0x0000000000007308 */ /* 0x000f220000000800 */
[C---:B------:R-:W-:Y:S01]  /*11d40*/  FMUL.FTZ R44, R2.reuse, R44 ;  /* 0x0000002c022c7220 */ /* 0x040fe20000410000 */
[----:B------:R2:W-:Y:S01]  /*11d50*/  @P0 LDGSTS.E.BYPASS.LTC128B.128 [R203+0x9100], [R6.64], !P6 ;  /* 0x0910000006cb0fae */ /* 0x0005e2000f101d46 */
[----:B------:R-:W-:Y:S02]  /*11d60*/  FMUL.FTZ R45, R2, R45 ;  /* 0x0000002d022d7220 */ /* 0x000fe40000410000 */
[--C-:B---3--:R-:W-:Y:S02]  /*11d70*/  FFMA.FTZ R104, R156, c[0x0][0x2d0], -R146.reuse ;  /* 0x0000b4009c687a23 */ /* 0x108fe40000010892 */
[C---:B------:R-:W-:Y:S02]  /*11d80*/  FMUL.FTZ R48, R2.reuse, R48 ;  /* 0x0000003002307220 */ /* 0x040fe40000410000 */
[C---:B------:R-:W-:Y:S01]  /*11d90*/  FMUL.FTZ R49, R2.reuse, R49 ;  /* 0x0000003102317220 */ /* 0x040fe20000410000 */
[----:B------:R3:W-:Y:S01]  /*11da0*/  @P0 LDGSTS.E.BYPASS.LTC128B.128 [R203+0xb100], [R4.64], !P3 ;  /* 0x0b10000004cb0fae */ /* 0x0007e2000d901d46 */
[----:B------:R3:W-:Y:S01]  /*11db0*/  MUFU.EX2 R176, R104 ;  /* 0x0000006800b07308 */ /* 0x0007e20000000800 */
[----:B------:R-:W-:Y:S02]  /*11dc0*/  FMUL.FTZ R52, R2, R52 ;  /* 0x0000003402347220 */ /* 0x000fe40000410000 */
[--C-:B-----5:R-:W-:Y:S02]  /*11dd0*/  FFMA.FTZ R14, R154, c[0x0][0x2d0], -R103.reuse ;  /* 0x0000b4009a0e7a23 */ /* 0x120fe40000010867 */
[C---:B------:R-:W-:Y:S02]  /*11de0*/  FMUL.FTZ R53, R2.reuse, R53 ;  /* 0x0000003502357220 */ /* 0x040fe40000410000 */
[----:B------:R-:W-:Y:S01]  /*11df0*/  LDSM.16.MT88.4 R20, [R182] ;  /* 0x00000000b614783b */ /* 0x000fe20000004200 */
[----:B------:R-:W-:Y:S02]  /*11e00*/  FMUL.FTZ R56, R2, R56 ;  /* 0x0000003802387220 */ /* 0x000fe40000410000 */
[----:B------:R5:W5:Y:S01]  /*11e10*/  MUFU.EX2 R168, R14 ;  /* 0x0000000e00a87308 */ /* 0x000b620000000800 */
[--C-:B-1----:R-:W-:Y:S02]  /*11e20*/  FFMA.FTZ R8, R152, c[0x0][0x2d0], -R103.reuse ;  /* 0x0000b40098087a23 */ /* 0x102fe40000010867 */
[----:B------:R-:W-:Y:S02]  /*11e30*/  FMUL.FTZ R9, R2, R113 ;  /* 0x0000007102097220 */ /* 0x000fe40000410000 */
[C---:B----4-:R-:W-:Y:S01]  /*11e40*/  FMUL.FTZ R10, R0.reuse, R114 ;  /* 0x00000072000a7220 */ /* 0x050fe20000410000 */
[----:B------:R-:W-:Y:S01]  /*11e50*/  LDSM.16.MT88.4 R28, [R185] ;  /* 0x00000000b91c783b */ /* 0x000fe20000004200 */
[C---:B------:R-:W-:Y:S02]  /*11e60*/  FMUL.FTZ R11, R0.reuse, R115 ;  /* 0x00000073000b7220 */ /* 0x040fe40000410000 */
[----:B--2---:R-:W-:Y:S01]  /*11e70*/  FMUL.FTZ R6, R0, R110 ;  /* 0x0000006e00067220 */ /* 0x004fe20000410000 */
[----:B------:R1:W-:Y:S01]  /*11e80*/  MUFU.EX2 R167, R8 ;  /* 0x0000000800a77308 */ /* 0x0003e20000000800 */
[----:B------:R-:W-:Y:S01]  /*11e90*/  F2FP.BF16.PACK_AB R110, R178, R179 ;  /* 0x000000b3b26e723e */ /* 0x000fe200000010ff */
[----:B------:R-:W-:Y:S02]  /*11ea0*/  FMUL.FTZ R7, R0, R111 ;  /* 0x0000006f00077220 */ /* 0x000fe40000410000 */
[--C-:B---3--:R-:W-:Y:S01]  /*11eb0*/  FFMA.FTZ R104, R157, c[0x0][0x2d0], -R103.reuse ;  /* 0x0000b4009d687a23 */ /* 0x108fe20000010867 */
[----:B------:R-:W-:Y:S01]  /*11ec0*/  LDSM.16.MT88.4 R148, [R184+0x3800] ;  /* 0x00380000b894783b */ /* 0x000fe20000004200 */
[--C-:B------:R-:W-:Y:S02]  /*11ed0*/  FFMA.FTZ R4, R153, c[0x0][0x2d0], -R103.reuse ;  /* 0x0000b40099047a23 */ /* 0x100fe40000010867 */
[----:B------:R-:W-:Y:S02]  /*11ee0*/  FMUL.FTZ R5, R2, R109 ;  /* 0x0000006d02057220 */ /* 0x000fe40000410000 */
[----:B------:R-:W2:Y:S01]  /*11ef0*/  MUFU.EX2 R166, R4 ;  /* 0x0000000400a67308 */ /* 0x000ea20000000800 */
[C---:B------:R-:W-:Y:S02]  /*11f00*/  FMUL.FTZ R18, R0.reuse, R122 ;  /* 0x0000007a00127220 */ /* 0x040fe40000410000 */
[----:B------:R-:W-:Y:S01]  /*11f10*/  FMUL.FTZ R19, R0, R123 ;  /* 0x0000007b00137220 */ /* 0x000fe20000410000 */
[----:B-----5:R-:W3:Y:S01]  /*11f20*/  LDSM.16.MT88.4 R12, [R181] ;  /* 0x00000000b50c783b */ /* 0x020ee20000004200 */
[----:B------:R-:W-:Y:S01]  /*11f30*/  F2FP.BF16.PACK_AB R109, R168, R169 ;  /* 0x000000a9a86d723e */ /* 0x000fe200000010ff */
[C---:B------:R-:W-:Y:S02]  /*11f40*/  FMUL.FTZ R26, R0.reuse, R130 ;  /* 0x00000082001a7220 */ /* 0x040fe40000410000 */
[C---:B------:R-:W-:Y:S02]  /*11f50*/  FMUL.FTZ R27, R0.reuse, R131 ;  /* 0x00000083001b7220 */ /* 0x040fe40000410000 */
[----:B------:R4:W-:Y:S01]  /*11f60*/  MUFU.EX2 R165, R104 ;  /* 0x0000006800a57308 */ /* 0x0009e20000000800 */
[C---:B------:R-:W-:Y:S01]  /*11f70*/  FMUL.FTZ R34, R0.reuse, R138 ;  /* 0x0000008a00227220 */ /* 0x040fe20000410000 */
[----:B------:R-:W-:Y:S01]  /*11f80*/  LDSM.16.MT88.4 R120, [R182+0x2000] ;  /* 0x00200000b678783b */ /* 0x000fe20000004200 */
[----:B------:R-:W-:Y:S02]  /*11f90*/  FMUL.FTZ R35, R0, R139 ;  /* 0x0000008b00237220 */ /* 0x000fe40000410000 */
[----:B-1----:R-:W-:Y:S02]  /*11fa0*/  FMUL.FTZ R8, R2, R112 ;  /* 0x0000007002087220 */ /* 0x002fe40000410000 */
[C---:B------:R-:W-:Y:S02]  /*11fb0*/  FMUL.FTZ R38, R0.reuse, R38 ;  /* 0x0000002600267220 */ /* 0x040fe40000410000 */
[C---:B------:R-:W-:Y:S01]  /*11fc0*/  FMUL.FTZ R39, R0.reuse, R39 ;  /* 0x0000002700277220 */ /* 0x040fe20000410000 */
[----:B------:R-:W1:Y:S01]  /*11fd0*/  LDSM.16.MT88.4 R112, [R184] ;  /* 0x00000000b870783b */ /* 0x000e620000004200 */
[C---:B------:R-:W-:Y:S02]  /*11fe0*/  FMUL.FTZ R42, R0.reuse, R42 ;  /* 0x0000002a002a7220 */ /* 0x040fe40000410000 */
[----:B------:R-:W-:Y:S01]  /*11ff0*/  FMUL.FTZ R43, R0, R43 ;  /* 0x0000002b002b7220 */ /* 0x000fe20000410000 */
[----:B--2---:R-:W-:Y:S01]  /*12000*/  F2FP.BF16.PACK_AB R111, R166, R167 ;  /* 0x000000a7a66f723e */ /* 0x004fe200000010ff */
[----:B------:R-:W-:Y:S01]  /*12010*/  FMUL.FTZ R4, R2, R108 ;  /* 0x0000006c02047220 */ /* 0x000fe20000410000 */
[----:B------:R-:W-:Y:S01]  /*12020*/  F2FP.BF16.PACK_AB R108, R205, R206 ;  /* 0x000000cecd6c723e */ /* 0x000fe200000010ff */
[C---:B------:R-:W-:Y:S01]  /*12030*/  FMUL.FTZ R46, R0.reuse, R46 ;  /* 0x0000002e002e7220 */ /* 0x040fe20000410000 */
[----:B------:R-:W-:Y:S01]  /*12040*/  LDSM.16.MT88.4 R128, [R184+0x800] ;  /* 0x00080000b880783b */ /* 0x000fe20000004200 */
[C---:B------:R-:W-:Y:S02]  /*12050*/  FMUL.FTZ R47, R0.reuse, R47 ;  /* 0x0000002f002f7220 */ /* 0x040fe40000410000 */
[C---:B------:R-:W-:Y:S02]  /*12060*/  FMUL.FTZ R50, R0.reuse, R50 ;  /* 0x0000003200327220 */ /* 0x040fe40000410000 */
[C---:B------:R-:W-:Y:S02]  /*12070*/  FMUL.FTZ R51, R0.reuse, R51 ;  /* 0x0000003300337220 */ /* 0x040fe40000410000 */
[C---:B------:R-:W-:Y:S01]  /*12080*/  FMUL.FTZ R54, R0.reuse, R54 ;  /* 0x0000003600367220 */ /* 0x040fe20000410000 */
[----:B------:R-:W-:Y:S01]  /*12090*/  LDSM.16.MT88.4 R136, [R182+0x2800] ;  /* 0x00280000b688783b */ /* 0x000fe20000004200 */
[----:B------:R-:W-:Y:S02]  /*120a0*/  FMUL.FTZ R55, R0, R55 ;  /* 0x0000003700377220 */ /* 0x000fe40000410000 */
[----:B------:R-:W-:Y:S02]  /*120b0*/  FMUL.FTZ R57, R2, R57 ;  /* 0x0000003902397220 */ /* 0x000fe40000410000 */
[C---:B------:R-:W-:Y:S02]  /*120c0*/  FMUL.FTZ R58, R0.reuse, R58 ;  /* 0x0000003a003a7220 */ /* 0x040fe40000410000 */
[----:B------:R-:W-:Y:S01]  /*120d0*/  FMUL.FTZ R59, R0, R59 ;  /* 0x0000003b003b7220 */ /* 0x000fe20000410000 */
[C---:B---3--:R-:W-:Y:S01]  /*120e0*/  HMMA.16816.F32.BF16 R4, R108.reuse, R12, R4 ;  /* 0x0000000c6c04723c */ /* 0x048fe20000041804 */
[----:B------:R-:W0:Y:S04]  /*120f0*/  LDGDEPBAR ;  /* 0x00000000000079af */ /* 0x000e280000000000 */
[C---:B------:R-:W-:Y:S02]  /*12100*/  FMUL.FTZ R60, R2.reuse, R60 ;  /* 0x0000003c023c7220 */ /* 0x040fe40000410000 */
[C---:B------:R-:W-:Y:S01]  /*12110*/  FMUL.FTZ R12, R2.reuse, R116 ;  /* 0x00000074020c7220 */ /* 0x040fe20000410000 */
[C---:B------:R-:W-:Y:S04]  /*12120*/  HMMA.16816.F32.BF16 R8, R108.reuse, R14, R8 ;  /* 0x0000000e6c08723c */ /* 0x040fe80000041808 */
[----:B------:R-:W-:Y:S02]  /*12130*/  FMUL.FTZ R13, R2, R117 ;  /* 0x00000075020d7220 */ /* 0x000fe40000410000 */
[--C-:B----4-:R-:W-:Y:S02]  /*12140*/  FFMA.FTZ R104, R158, c[0x0][0x2d0], -R103.reuse ;  /* 0x0000b4009e687a23 */ /* 0x110fe40000010867 */
[C---:B------:R-:W-:Y:S02]  /*12150*/  FMUL.FTZ R14, R0.reuse, R118 ;  /* 0x00000076000e7220 */ /* 0x040fe40000410000 */
[----:B------:R2:W3:Y:S02]  /*12160*/  MUFU.EX2 R163, R104 ;  /* 0x0000006800a37308 */ /* 0x0004e40000000800 */
[----:B------:R-:W-:Y:S02]  /*12170*/  FMUL.FTZ R15, R0, R119 ;  /* 0x00000077000f7220 */ /* 0x000fe40000410000 */
[----:B------:R-:W4:Y:S01]  /*12180*/  LDSM.16.MT88.4 R116, [R181+0x2000] ;  /* 0x00200000b574783b */ /* 0x000f220000004200 */
[----:B------:R-:W-:Y:S02]  /*12190*/  FMUL.FTZ R61, R2, R61 ;  /* 0x0000003d023d7220 */ /* 0x000fe40000410000 */
[C---:B------:R-:W-:Y:S02]  /*121a0*/  FMUL.FTZ R62, R0.reuse, R62 ;  /* 0x0000003e003e7220 */ /* 0x040fe40000410000 */
[C---:B------:R-:W-:Y:S03]  /*121b0*/  HMMA.16816.F32.BF16 R12, R108.reuse, R20, R12 ;  /* 0x000000146c0c723c */ /* 0x040fe6000004180c */
        /* <DEDUP_REMOVED lines=11> */
[C---:B------:R-:W-:Y:S03]  /*12270*/  HMMA.16816.F32.BF16 R20, R108.reuse, R28, R20 ;  /* 0x0000001c6c14723c */ /* 0x040fe60000041814 */
[C---:B------:R-:W-:Y:S02]  /*12280*/  FMUL.FTZ R68, R2.reuse, R68 ;  /* 0x0000004402447220 */ /* 0x040fe40000410000 */
[C---:B------:R-:W-:Y:S02]  /*12290*/  FMUL.FTZ R69, R2.reuse, R69 ;  /* 0x0000004502457220 */ /* 0x040fe40000410000 */
[C---:B------:R-:W-:Y:S01]  /*122a0*/  FMUL.FTZ R28, R2.reuse, R132 ;  /* 0x00000084021c7220 */ /* 0x040fe20000410000 */
[C---:B------:R-:W-:Y:S04]  /*122b0*/  HMMA.16816.F32.BF16 R24, R108.reuse, R30, R24 ;  /* 0x0000001e6c18723c */ /* 0x040fe80000041818 */
[----:B------:R-:W-:Y:S02]  /*122c0*/  FMUL.FTZ R29, R2, R133 ;  /* 0x00000085021d7220 */ /* 0x000fe40000410000 */
[--C-:B--2---:R-:W-:Y:S02]  /*122d0*/  FFMA.FTZ R104, R159, c[0x0][0x2d0], -R146.reuse ;  /* 0x0000b4009f687a23 */ /* 0x104fe40000010892 */
[C---:B------:R-:W-:Y:S02]  /*122e0*/  FMUL.FTZ R30, R0.reuse, R134 ;  /* 0x00000086001e7220 */ /* 0x040fe40000410000 */
[----:B------:R2:W-:Y:S02]  /*122f0*/  MUFU.EX2 R175, R104 ;  /* 0x0000006800af7308 */ /* 0x0005e40000000800 */
[C---:B------:R-:W-:Y:S02]  /*12300*/  FMUL.FTZ R31, R0.reuse, R135 ;  /* 0x00000087001f7220 */ /* 0x040fe40000410000 */
[----:B------:R-:W-:Y:S01]  /*12310*/  LDSM.16.MT88.4 R132, [R181+0x2800] ;  /* 0x00280000b584783b */ /* 0x000fe20000004200 */
[C---:B------:R-:W-:Y:S02]  /*12320*/  FMUL.FTZ R70, R0.reuse, R70 ;  /* 0x0000004600467220 */ /* 0x040fe40000410000 */
[----:B------:R-:W-:Y:S02]  /*12330*/  FMUL.FTZ R71, R0, R71 ;  /* 0x0000004700477220 */ /* 0x000fe40000410000 */
[C---:B-1----:R-:W-:Y:S03]  /*12340*/  HMMA.16816.F32.BF16 R28, R108.reuse, R112, R28 ;  /* 0x000000706c1c723c */ /* 0x042fe6000004181c */
[C---:B------:R-:W-:Y:S02]  /*12350*/  FMUL.FTZ R72, R2.reuse, R72 ;  /* 0x0000004802487220 */ /* 0x040fe40000410000 */
[----:B------:R-:W-:Y:S02]  /*12360*/  FMUL.FTZ R73, R2, R73 ;  /* 0x0000004902497220 */ /* 0x000fe40000410000 */
[C---:B------:R-:W-:Y:S01]  /*12370*/  FMUL.FTZ R74, R0.reuse, R74 ;  /* 0x0000004a004a7220 */ /* 0x040fe20000410000 */
[C---:B------:R-:W-:Y:S01]  /*12380*/  HMMA.16816.F32.BF16 R32, R108.reuse, R114, R32 ;  /* 0x000000726c20723c */ /* 0x040fe20000041820 */
[----:B------:R-:W1:Y:S03]  /*12390*/  LDSM.16.MT88.4 R112, [R185+0x2000] ;  /* 0x00200000b970783b */ /* 0x000e660000004200 */
[----:B------:R-:W-:Y:S02]  /*123a0*/  FMUL.FTZ R75, R0, R75 ;  /* 0x0000004b004b7220 */ /* 0x000fe40000410000 */
[C---:B------:R-:W-:Y:S02]  /*123b0*/  FMUL.FTZ R76, R2.reuse, R76 ;  /* 0x0000004c024c7220 */ /* 0x040fe40000410000 */
[C---:B----4-:R-:W-:Y:S04]  /*123c0*/  HMMA.16816.F32.BF16 R36, R108.reuse, R116, R36 ;  /* 0x000000746c24723c */ /* 0x050fe80000041824 */
[----:B------:R-:W-:Y:S02]  /*123d0*/  FMUL.FTZ R77, R2, R77 ;  /* 0x0000004d024d7220 */ /* 0x000fe40000410000 */
[----:B------:R-:W-:Y:S02]  /*123e0*/  FMUL.FTZ R78, R0, R78 ;  /* 0x0000004e004e7220 */ /* 0x000fe40000410000 */
[C---:B------:R-:W-:Y:S01]  /*123f0*/  HMMA.16816.F32.BF16 R40, R108.reuse, R118, R40 ;  /* 0x000000766c28723c */ /* 0x040fe20000041828 */
[----:B------:R-:W4:Y:S03]  /*12400*/  LDSM.16.MT88.4 R116, [R184+0x2000] ;  /* 0x00200000b874783b */ /* 0x000f260000004200 */
[----:B--2---:R-:W-:Y:S02]  /*12410*/  FFMA.FTZ R104, R160, c[0x0][0x2d0], -R146 ;  /* 0x0000b400a0687a23 */ /* 0x004fe40000010892 */
[----:B------:R-:W-:Y:S02]  /*12420*/  FMUL.FTZ R79, R0, R79 ;  /* 0x0000004f004f7220 */ /* 0x000fe40000410000 */
[C---:B------:R-:W-:Y:S01]  /*12430*/  HMMA.16816.F32.BF16 R44, R108.reuse, R120, R44 ;  /* 0x000000786c2c723c */ /* 0x040fe2000004182c */
[----:B------:R2:W5:Y:S03]  /*12440*/  MUFU.EX2 R174, R104 ;  /* 0x0000006800ae7308 */ /* 0x0005660000000800 */
[C---:B------:R-:W-:Y:S02]  /*12450*/  FMUL.FTZ R80, R2.reuse, R80 ;  /* 0x0000005002507220 */ /* 0x040fe40000410000 */
[----:B------:R-:W-:Y:S02]  /*12460*/  FMUL.FTZ R81, R2, R81 ;  /* 0x0000005102517220 */ /* 0x000fe40000410000 */
[C---:B------:R-:W-:Y:S01]  /*12470*/  HMMA.16816.F32.BF16 R48, R108.reuse, R122, R48 ;  /* 0x0000007a6c30723c */ /* 0x040fe20000041830 */
[----:B------:R-:W3:Y:S03]  /*12480*/  LDSM.16.MT88.4 R120, [R181+0x4000] ;  /* 0x00400000b578783b */ /* 0x000ee60000004200 */
[C---:B------:R-:W-:Y:S02]  /*12490*/  FMUL.FTZ R82, R0.reuse, R82 ;  /* 0x0000005200527220 */ /* 0x040fe40000410000 */
[----:B------:R-:W-:Y:S02]  /*124a0*/  FMUL.FTZ R83, R0, R83 ;  /* 0x0000005300537220 */ /* 0x000fe40000410000 */
[C---:B------:R-:W-:Y:S01]  /*124b0*/  FMUL.FTZ R84, R2.reuse, R84 ;  /* 0x0000005402547220 */ /* 0x040fe20000410000 */
[C---:B-1----:R-:W-:Y:S03]  /*124c0*/  HMMA.16816.F32.BF16 R52, R108.reuse, R112, R52 ;  /* 0x000000706c34723c */ /* 0x042fe60000041834 */
[----:B------:R-:W-:Y:S02]  /*124d0*/  FMUL.FTZ R85, R2, R85 ;  /* 0x0000005502557220 */ /* 0x000fe40000410000 */
[C---:B------:R-:W-:Y:S02]  /*124e0*/  FMUL.FTZ R86, R0.reuse, R86 ;  /* 0x0000005600567220 */ /* 0x040fe40000410000 */
[----:B------:R-:W-:Y:S01]  /*124f0*/  FMUL.FTZ R87, R0, R87 ;  /* 0x0000005700577220 */ /* 0x000fe20000410000 */
[C---:B------:R-:W-:Y:S01]  /*12500*/  HMMA.16816.F32.BF16 R56, R108.reuse, R114, R56 ;  /* 0x000000726c38723c */ /* 0x040fe20000041838 */
[----:B------:R-:W1:Y:S03]  /*12510*/  LDSM.16.MT88.4 R112, [R182+0x4000] ;  /* 0x00400000b670783b */ /* 0x000e660000004200 */
[--C-:B--2---:R-:W-:Y:S02]  /*12520*/  FFMA.FTZ R104, R161, c[0x0][0x2d0], -R103.reuse ;  /* 0x0000b400a1687a23 */ /* 0x104fe40000010867 */
[C---:B------:R-:W-:Y:S02]  /*12530*/  FMUL.FTZ R88, R2.reuse, R88 ;  /* 0x0000005802587220 */ /* 0x040fe40000410000 */
[C---:B----4-:R-:W-:Y:S01]  /*12540*/  HMMA.16816.F32.BF16 R60, R108.reuse, R116, R60 ;  /* 0x000000746c3c723c */ /* 0x050fe2000004183c */
[----:B------:R2:W-:Y:S03]  /*12550*/  MUFU.EX2 R161, R104 ;  /* 0x0000006800a17308 */ /* 0x0005e60000000800 */
[----:B------:R-:W-:Y:S02]  /*12560*/  FMUL.FTZ R89, R2, R89 ;  /* 0x0000005902597220 */ /* 0x000fe40000410000 */
[C---:B------:R-:W-:Y:S02]  /*12570*/  FMUL.FTZ R90, R0.reuse, R90 ;  /* 0x0000005a005a7220 */ /* 0x040fe40000410000 */
[C---:B------:R-:W-:Y:S01]  /*12580*/  HMMA.16816.F32.BF16 R64, R108.reuse, R118, R64 ;  /* 0x000000766c40723c */ /* 0x040fe20000041840 */
[----:B------:R-:W4:Y:S03]  /*12590*/  LDSM.16.MT88.4 R116, [R185+0x4000] ;  /* 0x00400000b974783b */ /* 0x000f260000004200 */
[----:B------:R-:W-:Y:S02]  /*125a0*/  FMUL.FTZ R91, R0, R91 ;  /* 0x0000005b005b7220 */ /* 0x000fe40000410000 */
[C---:B------:R-:W-:Y:S02]  /*125b0*/  FMUL.FTZ R92, R2.reuse, R92 ;  /* 0x0000005c025c7220 */ /* 0x040fe40000410000 */
[C---:B---3--:R-:W-:Y:S04]  /*125c0*/  HMMA.16816.F32.BF16 R68, R108.reuse, R120, R68 ;  /* 0x000000786c44723c */ /* 0x048fe80000041844 */
[----:B------:R-:W-:Y:S02]  /*125d0*/  FMUL.FTZ R93, R2, R93 ;  /* 0x0000005d025d7220 */ /* 0x000fe40000410000 */
[----:B------:R-:W-:Y:S02]  /*125e0*/  FMUL.FTZ R94, R0, R94 ;  /* 0x0000005e005e7220 */ /* 0x000fe40000410000 */
[C---:B------:R-:W-:Y:S01]  /*125f0*/  HMMA.16816.F32.BF16 R72, R108.reuse, R122, R72 ;  /* 0x0000007a6c48723c */ /* 0x040fe20000041848 */
[----:B------:R-:W3:Y:S03]  /*12600*/  LDSM.16.MT88.4 R120, [R184+0x4000] ;  /* 0x00400000b878783b */ /* 0x000ee60000004200 */
[----:B--2---:R-:W-:Y:S02]  /*12610*/  FFMA.FTZ R104, R162, c[0x0][0x2d0], -R103 ;  /* 0x0000b400a2687a23 */ /* 0x004fe40000010867 */
[----:B------:R-:W-:Y:S02]  /*12620*/  FMUL.FTZ R95, R0, R95 ;  /* 0x0000005f005f7220 */ /* 0x000fe40000410000 */
[----:B------:R2:W2:Y:S01]  /*12630*/  MUFU.EX2 R160, R104 ;  /* 0x0000006800a07308 */ /* 0x0004a20000000800 */
[C---:B-1----:R-:W-:Y:S03]  /*12640*/  HMMA.16816.F32.BF16 R76, R108.reuse, R112, R76 ;  /* 0x000000706c4c723c */ /* 0x042fe6000004184c */
[C---:B------:R-:W-:Y:S02]  /*12650*/  FMUL.FTZ R96, R2.reuse, R96 ;  /* 0x0000006002607220 */ /* 0x040fe40000410000 */
[----:B------:R-:W-:Y:S02]  /*12660*/  FMUL.FTZ R97, R2, R97 ;  /* 0x0000006102617220 */ /* 0x000fe40000410000 */
[C---:B------:R-:W-:Y:S01]  /*12670*/  FMUL.FTZ R98, R0.reuse, R98 ;  /* 0x0000006200627220 */ /* 0x040fe20000410000 */
[C---:B------:R-:W-:Y:S01]  /*12680*/  HMMA.16816.F32.BF16 R80, R108.reuse, R114, R80 ;  /* 0x000000726c50723c */ /* 0x040fe20000041850 */
[----:B------:R-:W1:Y:S03]  /*12690*/  LDSM.16.MT88.4 R112, [R181+0x800] ;  /* 0x00080000b570783b */ /* 0x000e660000004200 */
[----:B------:R-:W-:Y:S02]  /*126a0*/  FMUL.FTZ R99, R0, R99 ;  /* 0x0000006300637220 */ /* 0x000fe40000410000 */
[----:B------:R-:W-:Y:S02]  /*126b0*/  FFMA.FTZ R2, R2, R221, R206 ;  /* 0x000000dd02027223 */ /* 0x000fe400000100ce */
[C---:B----4-:R-:W-:Y:S04]  /*126c0*/  HMMA.16816.F32.BF16 R84, R108.reuse, R116, R84 ;  /* 0x000000746c54723c */ /* 0x050fe80000041854 */
[----:B------:R-:W-:Y:S02]  /*126d0*/  FFMA.FTZ R0, R0, R222, R169 ;  /* 0x000000de00007223 */ /* 0x000fe400000100a9 */
[----:B------:R-:W-:Y:S02]  /*126e0*/  FADD.FTZ R2, R205, R2 ;  /* 0x00000002cd027221 */ /* 0x000fe40000010000 */
[C---:B------:R-:W-:Y:S01]  /*126f0*/  HMMA.16816.F32.BF16 R88, R108.reuse, R118, R88 ;  /* 0x000000766c58723c */ /* 0x040fe20000041858 */
[----:B------:R-:W4:Y:S03]  /*12700*/  LDSM.16.MT88.4 R116, [R182+0x800] ;  /* 0x00080000b674783b */ /* 0x000f260000004200 */
[----:B--2---:R-:W-:Y:S02]  /*12710*/  FFMA.FTZ R104, R164, c[0x0][0x2d0], -R146 ;  /* 0x0000b400a4687a23 */ /* 0x004fe40000010892 */
[----:B------:R-:W-:Y:S02]  /*12720*/  FADD.FTZ R0, R168, R0 ;  /* 0x00000000a8007221 */ /* 0x000fe40000010000 */
[C---:B---3--:R-:W-:Y:S01]  /*12730*/  HMMA.16816.F32.BF16 R92, R108.reuse, R120, R92 ;  /* 0x000000786c5c723c */ /* 0x048fe2000004185c */
[----:B------:R2:W3:Y:S03]  /*12740*/  MUFU.EX2 R173, R104 ;  /* 0x0000006800ad7308 */ /* 0x0004e60000000800 */
[----:B------:R-:W-:Y:S02]  /*12750*/  FADD.FTZ R2, R179, R2 ;  /* 0x00000002b3027221 */ /* 0x000fe40000010000 */
[----:B------:R-:W-:Y:S02]  /*12760*/  FADD.FTZ R0, R167, R0 ;  /* 0x00000000a7007221 */ /* 0x000fe40000010000 */
[----:B------:R-:W-:Y:S01]  /*12770*/  HMMA.16816.F32.BF16 R96, R108, R122, R96 ;  /* 0x0000007a6c60723c */ /* 0x000fe20000041860 */
[----:B------:R-:W-:Y:S03]  /*12780*/  LDSM.16.MT88.4 R120, [R181+0x4800] ;  /* 0x00480000b578783b */ /* 0x000fe60000004200 */
[----:B------:R-:W-:Y:S02]  /*12790*/  FADD.FTZ R2, R178, R2 ;  /* 0x00000002b2027221 */ /* 0x000fe40000010000 */
[----:B------:R-:W-:Y:S01]  /*127a0*/  FADD.FTZ R0, R166, R0 ;  /* 0x00000000a6007221 */ /* 0x000fe20000010000 */
[----:B------:R-:W-:Y:S01]  /*127b0*/  F2FP.BF16.PACK_AB R108, R176, R177 ;  /* 0x000000b1b06c723e */ /* 0x000fe200000010ff */
[----:B------:R-:W-:Y:S01]  /*127c0*/  FADD.FTZ R2, R177, R2 ;  /* 0x00000002b1027221 */ /* 0x000fe20000010000 */
[----:B------:R-:W-:Y:S03]  /*127d0*/  F2FP.BF16.PACK_AB R109, R163, R165 ;  /* 0x000000a5a36d723e */ /* 0x000fe600000010ff */
[----:B-----5:R-:W-:Y:S01]  /*127e0*/  F2FP.BF16.PACK_AB R110, R174, R175 ;  /* 0x000000afae6e723e */ /* 0x020fe200000010ff */
[----:B------:R-:W-:Y:S01]  /*127f0*/  FADD.FTZ R0, R165, R0 ;  /* 0x00000000a5007221 */ /* 0x000fe20000010000 */
[----:B------:R-:W-:Y:S01]  /*12800*/  F2FP.BF16.PACK_AB R111, R160, R161 ;  /* 0x000000a1a06f723e */ /* 0x000fe200000010ff */
[----:B------:R-:W-:Y:S02]  /*12810*/  FADD.FTZ R2, R176, R2 ;  /* 0x00000002b0027221 */ /* 0x000fe40000010000 */
[----:B--2---:R-:W-:Y:S02]  /*12820*/  FFMA.FTZ R104, R172, c[0x0][0x2d0], -R146 ;  /* 0x0000b400ac687a23 */ /* 0x004fe40000010892 */
[----:B------:R-:W-:Y:S02]  /*12830*/  FADD.FTZ R0, R163, R0 ;  /* 0x00000000a3007221 */ /* 0x000fe40000010000 */
[C---:B-1----:R-:W-:Y:S01]  /*12840*/  HMMA.16816.F32.BF16 R4, R108.reuse, R112, R4 ;  /* 0x000000706c04723c */ /* 0x042fe20000041804 */
[----:B------:R1:W2:Y:S02]  /*12850*/  MUFU.EX2 R172, R104 ;  /* 0x0000006800ac7308 */ /* 0x0002a40000000800 */
[----:B------:R-:W-:Y:S02]  /*12860*/  FADD.FTZ R2, R175, R2 ;  /* 0x00000002af027221 */ /* 0x000fe40000010000 */
[----:B------:R-:W-:Y:S02]  /*12870*/  FADD.FTZ R0, R161, R0 ;  /* 0x00000000a1007221 */ /* 0x000fe40000010000 */
[----:B------:R-:W-:Y:S01]  /*12880*/  FADD.FTZ R2, R174, R2 ;  /* 0x00000002ae027221 */ /* 0x000fe20000010000 */
[C---:B------:R-:W-:Y:S01]  /*12890*/  HMMA.16816.F32.BF16 R8, R108.reuse, R114, R8 ;  /* 0x000000726c08723c */ /* 0x040fe20000041808 */
[----:B------:R-:W5:Y:S03]  /*128a0*/  LDSM.16.MT88.4 R112, [R185+0x2800] ;  /* 0x00280000b970783b */ /* 0x000f660000004200 */
[----:B------:R-:W-:Y:S02]  /*128b0*/  FADD.FTZ R0, R160, R0 ;  /* 0x00000000a0007221 */ /* 0x000fe40000010000 */
[----:B---3--:R-:W-:Y:S02]  /*128c0*/  FADD.FTZ R2, R173, R2 ;  /* 0x00000002ad027221 */ /* 0x008fe40000010000 */
[C---:B----4-:R-:W-:Y:S08]  /*128d0*/  HMMA.16816.F32.BF16 R12, R108.reuse, R116, R12 ;  /* 0x000000746c0c723c */ /* 0x050ff0000004180c */
[C---:B------:R-:W-:Y:S01]  /*128e0*/  HMMA.16816.F32.BF16 R16, R108.reuse, R118, R16 ;  /* 0x000000766c10723c */ /* 0x040fe20000041810 */
[----:B------:R-:W3:Y:S03]  /*128f0*/  LDSM.16.MT88.4 R116, [R184+0x2800] ;  /* 0x00280000b874783b */ /* 0x000ee60000004200 */
[--C-:B-1----:R-:W-:Y:S02]  /*12900*/  FFMA.FTZ R104, R207, c[0x0][0x2d0], -R103.reuse ;  /* 0x0000b400cf687a23 */ /* 0x102fe40000010867 */
[----:B--2---:R-:W-:Y:S02]  /*12910*/  FADD.FTZ R2, R172, R2 ;  /* 0x00000002ac027221 */ /* 0x004fe40000010000 */
[C---:B------:R-:W-:Y:S01]  /*12920*/  HMMA.16816.F32.BF16 R20, R108.reuse, R124, R20 ;  /* 0x0000007c6c14723c */ /* 0x040fe20000041814 */
[----:B------:R1:W2:Y:S07]  /*12930*/  MUFU.EX2 R157, R104 ;  /* 0x00000068009d7308 */ /* 0x0002ae0000000800 */
[C---:B------:R-:W-:Y:S01]  /*12940*/  HMMA.16816.F32.BF16 R24, R108.reuse, R126, R24 ;  /* 0x0000007e6c18723c */ /* 0x040fe20000041818 */
[----:B------:R-:W4:Y:S07]  /*12950*/  LDSM.16.MT88.4 R124, [R182+0x4800] ;  /* 0x00480000b67c783b */ /* 0x000f2e0000004200 */
[C---:B------:R-:W-:Y:S08]  /*12960*/  HMMA.16816.F32.BF16 R28, R108.reuse, R128, R28 ;  /* 0x000000806c1c723c */ /* 0x040ff0000004181c */
[C---:B------:R-:W-:Y:S01]  /*12970*/  HMMA.16816.F32.BF16 R32, R108.reuse, R130, R32 ;  /* 0x000000826c20723c */ /* 0x040fe20000041820 */
[----:B------:R-:W-:Y:S03]  /*12980*/  LDSM.16.MT88.4 R128, [R182+0x1000] ;  /* 0x00100000b680783b */ /* 0x000fe60000004200 */
[--C-:B-1----:R-:W-:Y:S02]  /*12990*/  FFMA.FTZ R104, R209, c[0x0][0x2d0], -R103.reuse ;  /* 0x0000b400d1687a23 */ /* 0x102fe40000010867 */
[----:B--2---:R-:W-:Y:S02]  /*129a0*/  FADD.FTZ R0, R157, R0 ;  /* 0x000000009d007221 */ /* 0x004fe40000010000 */
        /* <DEDUP_REMOVED lines=9> */
[C---:B-----5:R-:W-:Y:S01]  /*12a40*/  HMMA.16816.F32.BF16 R52, R108.reuse, R112, R52 ;  /* 0x000000706c34723c */ /* 0x060fe20000041834 */
[----:B------:R1:W2:Y:S07]  /*12a50*/  MUFU.EX2 R171, R104 ;  /* 0x0000006800ab7308 */ /* 0x0002ae0000000800 */
[C---:B------:R-:W-:Y:S01]  /*12a60*/  HMMA.16816.F32.BF16 R56, R108.reuse, R114, R56 ;  /* 0x000000726c38723c */ /* 0x040fe20000041838 */
[----:B------:R-:W5:Y:S07]  /*12a70*/  LDSM.16.MT88.4 R112, [R185+0x4800] ;  /* 0x00480000b970783b */ /* 0x000f6e0000004200 */
[C---:B---3--:R-:W-:Y:S08]  /*12a80*/  HMMA.16816.F32.BF16 R60, R108.reuse, R116, R60 ;  /* 0x000000746c3c723c */ /* 0x048ff0000004183c */
[C---:B------:R-:W-:Y:S01]  /*12a90*/  HMMA.16816.F32.BF16 R64, R108.reuse, R118, R64 ;  /* 0x000000766c40723c */ /* 0x040fe20000041840 */
[----:B------:R-:W3:Y:S03]  /*12aa0*/  LDSM.16.MT88.4 R116, [R184+0x4800] ;  /* 0x00480000b874783b */ /* 0x000ee60000004200 */
[----:B-1----:R-:W-:Y:S02]  /*12ab0*/  FFMA.FTZ R104, R210, c[0x0][0x2d0], -R146 ;  /* 0x0000b400d2687a23 */ /* 0x002fe40000010892 */
[----:B--2---:R-:W-:Y:S02]  /*12ac0*/  FADD.FTZ R2, R171, R2 ;  /* 0x00000002ab027221 */ /* 0x004fe40000010000 */
[C---:B------:R-:W-:Y:S01]  /*12ad0*/  HMMA.16816.F32.BF16 R68, R108.reuse, R120, R68 ;  /* 0x000000786c44723c */ /* 0x040fe20000041844 */
[----:B------:R1:W-:Y:S07]  /*12ae0*/  MUFU.EX2 R170, R104 ;  /* 0x0000006800aa7308 */ /* 0x0003ee0000000800 */
[C---:B------:R-:W-:Y:S01]  /*12af0*/  HMMA.16816.F32.BF16 R72, R108.reuse, R122, R72 ;  /* 0x0000007a6c48723c */ /* 0x040fe20000041848 */
[----:B------:R-:W2:Y:S07]  /*12b00*/  LDSM.16.MT88.4 R120, [R181+0x1000] ;  /* 0x00100000b578783b */ /* 0x000eae0000004200 */
[C---:B----4-:R-:W-:Y:S08]  /*12b10*/  HMMA.16816.F32.BF16 R76, R108.reuse, R124, R76 ;  /* 0x0000007c6c4c723c */ /* 0x050ff0000004184c */
[C---:B------:R-:W-:Y:S01]  /*12b20*/  HMMA.16816.F32.BF16 R80, R108.reuse, R126, R80 ;  /* 0x0000007e6c50723c */ /* 0x040fe20000041850 */
[----:B------:R-:W4:Y:S03]  /*12b30*/  LDSM.16.MT88.4 R124, [R181+0x3000] ;  /* 0x00300000b57c783b */ /* 0x000f260000004200 */
[--C-:B-1----:R-:W-:Y:S04]  /*12b40*/  FFMA.FTZ R104, R211, c[0x0][0x2d0], -R103.reuse ;  /* 0x0000b400d3687a23 */ /* 0x102fe80000010867 */
[C---:B-----5:R-:W-:Y:S01]  /*12b50*/  HMMA.16816.F32.BF16 R84, R108.reuse, R112, R84 ;  /* 0x000000706c54723c */ /* 0x060fe20000041854 */
[----:B------:R1:W5:Y:S07]  /*12b60*/  MUFU.EX2 R155, R104 ;  /* 0x00000068009b7308 */ /* 0x00036e0000000800 */
[C---:B------:R-:W-:Y:S01]  /*12b70*/  HMMA.16816.F32.BF16 R88, R108.reuse, R114, R88 ;  /* 0x000000726c58723c */ /* 0x040fe20000041858 */
[----:B------:R-:W2:Y:S07]  /*12b80*/  LDSM.16.MT88.4 R112, [R182+0x3000] ;  /* 0x00300000b670783b */ /* 0x000eae0000004200 */
[C---:B---3--:R-:W-:Y:S08]  /*12b90*/  HMMA.16816.F32.BF16 R92, R108.reuse, R116, R92 ;  /* 0x000000746c5c723c */ /* 0x048ff0000004185c */
[----:B------:R-:W-:Y:S01]  /*12ba0*/  HMMA.16816.F32.BF16 R96, R108, R118, R96 ;  /* 0x000000766c60723c */ /* 0x000fe20000041860 */
[----:B------:R-:W3:Y:S03]  /*12bb0*/  LDSM.16.MT88.4 R116, [R185+0x3000] ;  /* 0x00300000b974783b */ /* 0x000ee60000004200 */
[--C-:B-1----:R-:W-:Y:S02]  /*12bc0*/  FFMA.FTZ R104, R212, c[0x0][0x2d0], -R103.reuse ;  /* 0x0000b400d4687a23 */ /* 0x102fe40000010867 */
[----:B-----5:R-:W-:Y:S01]  /*12bd0*/  FADD.FTZ R0, R155, R0 ;  /* 0x000000009b007221 */ /* 0x020fe20000010000 */
[----:B------:R-:W-:Y:S01]  /*12be0*/  F2FP.BF16.PACK_AB R108, R172, R173 ;  /* 0x000000adac6c723e */ /* 0x000fe200000010ff */
[----:B------:R1:W5:Y:S01]  /*12bf0*/  MUFU.EX2 R154, R104 ;  /* 0x00000068009a7308 */ /* 0x0003620000000800 */
[----:B------:R-:W-:Y:S03]  /*12c00*/  F2FP.BF16.PACK_AB R109, R156, R157 ;  /* 0x0000009d9c6d723e */ /* 0x000fe600000010ff */
[----:B------:R-:W-:Y:S01]  /*12c10*/  F2FP.BF16.PACK_AB R110, R170, R171 ;  /* 0x000000abaa6e723e */ /* 0x000fe200000010ff */
[--C-:B-1----:R-:W-:Y:S01]  /*12c20*/  FFMA.FTZ R104, R215, c[0x0][0x2d0], -R146.reuse ;  /* 0x0000b400d7687a23 */ /* 0x102fe20000010892 */
[----:B-----5:R-:W-:Y:S04]  /*12c30*/  F2FP.BF16.PACK_AB R111, R154, R155 ;  /* 0x0000009b9a6f723e */ /* 0x020fe800000010ff */
[----:B------:R1:W-:Y:S03]  /*12c40*/  MUFU.EX2 R164, R104 ;  /* 0x0000006800a47308 */ /* 0x0003e60000000800 */
[C---:B--2---:R-:W-:Y:S08]  /*12c50*/  HMMA.16816.F32.BF16 R4, R108.reuse, R120, R4 ;  /* 0x000000786c04723c */ /* 0x044ff00000041804 */
[C---:B------:R-:W-:Y:S01]  /*12c60*/  HMMA.16816.F32.BF16 R8, R108.reuse, R122, R8 ;  /* 0x0000007a6c08723c */ /* 0x040fe20000041808 */
[----:B------:R-:W2:Y:S07]  /*12c70*/  LDSM.16.MT88.4 R120, [R184+0x3000] ;  /* 0x00300000b878783b */ /* 0x000eae0000004200 */
[C---:B------:R-:W-:Y:S04]  /*12c80*/  HMMA.16816.F32.BF16 R12, R108.reuse, R128, R12 ;  /* 0x000000806c0c723c */ /* 0x040fe8000004180c */
[--C-:B-1----:R-:W-:Y:S04]  /*12c90*/  FFMA.FTZ R104, R216, c[0x0][0x2d0], -R146.reuse ;  /* 0x0000b400d8687a23 */ /* 0x102fe80000010892 */
[C---:B------:R-:W-:Y:S01]  /*12ca0*/  HMMA.16816.F32.BF16 R16, R108.reuse, R130, R16 ;  /* 0x000000826c10723c */ /* 0x040fe20000041810 */
[----:B------:R1:W5:Y:S01]  /*12cb0*/  MUFU.EX2 R162, R104 ;  /* 0x0000006800a27308 */ /* 0x0003620000000800 */
[----:B------:R-:W-:Y:S06]  /*12cc0*/  LDSM.16.MT88.4 R128, [R185+0x5000] ;  /* 0x00500000b980783b */ /* 0x000fec0000004200 */
[C---:B------:R-:W-:Y:S08]  /*12cd0*/  HMMA.16816.F32.BF16 R20, R108.reuse, R132, R20 ;  /* 0x000000846c14723c */ /* 0x040ff00000041814 */
[C---:B------:R-:W-:Y:S01]  /*12ce0*/  HMMA.16816.F32.BF16 R24, R108.reuse, R134, R24 ;  /* 0x000000866c18723c */ /* 0x040fe20000041818 */
[----:B------:R-:W-:Y:S07]  /*12cf0*/  LDSM.16.MT88.4 R132, [R184+0x5000] ;  /* 0x00500000b884783b */ /* 0x000fee0000004200 */
[C---:B------:R-:W-:Y:S04]  /*12d00*/  HMMA.16816.F32.BF16 R28, R108.reuse, R136, R28 ;  /* 0x000000886c1c723c */ /* 0x040fe8000004181c */
[--C-:B-1----:R-:W-:Y:S04]  /*12d10*/  FFMA.FTZ R104, R217, c[0x0][0x2d0], -R103.reuse ;  /* 0x0000b400d9687a23 */ /* 0x102fe80000010867 */
[C---:B------:R-:W-:Y:S01]  /*12d20*/  HMMA.16816.F32.BF16 R32, R108.reuse, R138, R32 ;  /* 0x0000008a6c20723c */ /* 0x040fe20000041820 */
[----:B------:R1:W-:Y:S01]  /*12d30*/  MUFU.EX2 R153, R104 ;  /* 0x0000006800997308 */ /* 0x0003e20000000800 */
[----:B------:R-:W-:Y:S06]  /*12d40*/  LDSM.16.MT88.4 R136, [R184+0x1800] ;  /* 0x00180000b888783b */ /* 0x000fec0000004200 */
[C---:B----4-:R-:W-:Y:S08]  /*12d50*/  HMMA.16816.F32.BF16 R36, R108.reuse, R124, R36 ;  /* 0x0000007c6c24723c */ /* 0x050ff00000041824 */
[C---:B------:R-:W-:Y:S01]  /*12d60*/  HMMA.16816.F32.BF16 R40, R108.reuse, R126, R40 ;  /* 0x0000007e6c28723c */ /* 0x040fe20000041828 */
[----:B------:R-:W-:Y:S07]  /*12d70*/  LDSM.16.MT88.4 R124, [R182+0x5000] ;  /* 0x00500000b67c783b */ /* 0x000fee0000004200 */
[C---:B------:R-:W-:Y:S04]  /*12d80*/  HMMA.16816.F32.BF16 R44, R108.reuse, R112, R44 ;  /* 0x000000706c2c723c */ /* 0x040fe8000004182c */
[--C-:B-1----:R-:W-:Y:S04]  /*12d90*/  FFMA.FTZ R104, R218, c[0x0][0x2d0], -R103.reuse ;  /* 0x0000b400da687a23 */ /* 0x102fe80000010867 */
[C---:B------:R-:W-:Y:S01]  /*12da0*/  HMMA.16816.F32.BF16 R48, R108.reuse, R114, R48 ;  /* 0x000000726c30723c */ /* 0x040fe20000041830 */
[----:B------:R1:W4:Y:S01]  /*12db0*/  MUFU.EX2 R152, R104 ;  /* 0x0000006800987308 */ /* 0x0003220000000800 */
[----:B------:R-:W4:Y:S06]  /*12dc0*/  LDSM.16.MT88.4 R112, [R181+0x5000] ;  /* 0x00500000b570783b */ /* 0x000f2c0000004200 */
[C---:B---3--:R-:W-:Y:S08]  /*12dd0*/  HMMA.16816.F32.BF16 R52, R108.reuse, R116, R52 ;  /* 0x000000746c34723c */ /* 0x048ff00000041834 */
[C---:B------:R-:W-:Y:S01]  /*12de0*/  HMMA.16816.F32.BF16 R56, R108.reuse, R118, R56 ;  /* 0x000000766c38723c */ /* 0x040fe20000041838 */
[----:B------:R-:W3:Y:S07]  /*12df0*/  LDSM.16.MT88.4 R116, [R181+0x1800] ;  /* 0x00180000b574783b */ /* 0x000eee0000004200 */
[C---:B--2---:R-:W-:Y:S04]  /*12e00*/  HMMA.16816.F32.BF16 R60, R108.reuse, R120, R60 ;  /* 0x000000786c3c723c */ /* 0x044fe8000004183c */
[--C-:B-1----:R-:W-:Y:S04]  /*12e10*/  FFMA.FTZ R104, R219, c[0x0][0x2d0], -R146.reuse ;  /* 0x0000b400db687a23 */ /* 0x102fe80000010892 */
[C---:B------:R-:W-:Y:S01]  /*12e20*/  HMMA.16816.F32.BF16 R64, R108.reuse, R122, R64 ;  /* 0x0000007a6c40723c */ /* 0x040fe20000041840 */
[----:B------:R1:W-:Y:S01]  /*12e30*/  MUFU.EX2 R159, R104 ;  /* 0x00000068009f7308 */ /* 0x0003e20000000800 */
[----:B------:R-:W2:Y:S06]  /*12e40*/  LDSM.16.MT88.4 R120, [R182+0x1800] ;  /* 0x00180000b678783b */ /* 0x000eac0000004200 */
[C---:B----4-:R-:W-:Y:S08]  /*12e50*/  HMMA.16816.F32.BF16 R68, R108.reuse, R112, R68 ;  /* 0x000000706c44723c */ /* 0x050ff00000041844 */
[C---:B------:R-:W-:Y:S04]  /*12e60*/  HMMA.16816.F32.BF16 R72, R108.reuse, R114, R72 ;  /* 0x000000726c48723c */ /* 0x040fe80000041848 */
[----:B-1----:R-:W-:Y:S04]  /*12e70*/  FFMA.FTZ R104, R220, c[0x0][0x2d0], -R146 ;  /* 0x0000b400dc687a23 */ /* 0x002fe80000010892 */
[C---:B------:R-:W-:Y:S01]  /*12e80*/  HMMA.16816.F32.BF16 R76, R108.reuse, R124, R76 ;  /* 0x0000007c6c4c723c */ /* 0x040fe2000004184c */
[----:B------:R1:W4:Y:S07]  /*12e90*/  MUFU.EX2 R158, R104 ;  /* 0x00000068009e7308 */ /* 0x00032e0000000800 */
[C---:B------:R-:W-:Y:S08]  /*12ea0*/  HMMA.16816.F32.BF16 R80, R108.reuse, R126, R80 ;  /* 0x0000007e6c50723c */ /* 0x040ff00000041850 */
[C---:B------:R-:W-:Y:S08]  /*12eb0*/  HMMA.16816.F32.BF16 R84, R108.reuse, R128, R84 ;  /* 0x000000806c54723c */ /* 0x040ff00000041854 */
[C---:B------:R-:W-:Y:S01]  /*12ec0*/  HMMA.16816.F32.BF16 R88, R108.reuse, R130, R88 ;  /* 0x000000826c58723c */ /* 0x040fe20000041858 */
[----:B------:R-:W2:Y:S03]  /*12ed0*/  LDSM.16.MT88.4 R128, [R185+0x1800] ;  /* 0x00180000b980783b */ /* 0x000ea60000004200 */
[--C-:B-1----:R-:W-:Y:S01]  /*12ee0*/  FFMA.FTZ R104, R144, c[0x0][0x2d0], -R103.reuse ;  /* 0x0000b40090687a23 */ /* 0x102fe20000010867 */
[----:B-----5:R-:W-:Y:S01]  /*12ef0*/  F2FP.BF16.PACK_AB R144, R162, R164 ;  /* 0x000000a4a290723e */ /* 0x020fe200000010ff */
[----:B------:R-:W-:Y:S01]  /*12f00*/  FFMA.FTZ R103, R145, c[0x0][0x2d0], -R103 ;  /* 0x0000b40091677a23 */ /* 0x000fe20000010867 */
[----:B------:R-:W-:Y:S01]  /*12f10*/  F2FP.BF16.PACK_AB R145, R152, R153 ;  /* 0x000000999891723e */ /* 0x000fe200000010ff */
[C---:B------:R-:W-:Y:S02]  /*12f20*/  HMMA.16816.F32.BF16 R92, R108.reuse, R132, R92 ;  /* 0x000000846c5c723c */ /* 0x040fe4000004185c */
[----:B------:R-:W-:Y:S02]  /*12f30*/  MUFU.EX2 R104, R104 ;  /* 0x0000006800687308 */ /* 0x000fe40000000800 */
[----:B----4-:R-:W-:Y:S04]  /*12f40*/  F2FP.BF16.PACK_AB R146, R158, R159 ;  /* 0x0000009f9e92723e */ /* 0x010fe800000010ff */
[----:B------:R-:W-:Y:S04]  /*12f50*/  HMMA.16816.F32.BF16 R96, R108, R134, R96 ;  /* 0x000000866c60723c */ /* 0x000fe80000041860 */
[----:B------:R-:W1:Y:S02]  /*12f60*/  MUFU.EX2 R103, R103 ;  /* 0x0000006700677308 */ /* 0x000e640000000800 */
[----:B-1----:R-:W-:Y:S07]  /*12f70*/  F2FP.BF16.PACK_AB R147, R103, R104 ;  /* 0x000000686793723e */ /* 0x002fee00000010ff */
[C---:B---3--:R-:W-:Y:S01]  /*12f80*/  HMMA.16816.F32.BF16 R108, R144.reuse, R116, R4 ;  /* 0x00000074906c723c */ /* 0x048fe20000041804 */
[----:B------:R-:W1:Y:S07]  /*12f90*/  LDSM.16.MT88.4 R4, [R181+0x3800] ;  /* 0x00380000b504783b */ /* 0x000e6e0000004200 */
[C---:B------:R-:W-:Y:S01]  /*12fa0*/  HMMA.16816.F32.BF16 R112, R144.reuse, R118, R8 ;  /* 0x000000769070723c */ /* 0x040fe20000041808 */
[----:B------:R-:W3:Y:S07]  /*12fb0*/  LDSM.16.MT88.4 R8, [R182+0x3800] ;  /* 0x00380000b608783b */ /* 0x000eee0000004200 */
[C---:B--2---:R-:W-:Y:S01]  /*12fc0*/  HMMA.16816.F32.BF16 R116, R144.reuse, R120, R12 ;  /* 0x000000789074723c */ /* 0x044fe2000004180c */
[----:B------:R-:W2:Y:S07]  /*12fd0*/  LDSM.16.MT88.4 R12, [R185+0x3800] ;  /* 0x00380000b90c783b */ /* 0x000eae0000004200 */
[C---:B------:R-:W-:Y:S01]  /*12fe0*/  HMMA.16816.F32.BF16 R120, R144.reuse, R122, R16 ;  /* 0x0000007a9078723c */ /* 0x040fe20000041810 */
[----:B------:R-:W4:Y:S07]  /*12ff0*/  LDSM.16.MT88.4 R16, [R181+0x5800] ;  /* 0x00580000b510783b */ /* 0x000f2e0000004200 */
[C---:B------:R-:W-:Y:S01]  /*13000*/  HMMA.16816.F32.BF16 R124, R144.reuse, R128, R20 ;  /* 0x00000080907c723c */ /* 0x040fe20000041814 */
[----:B------:R-:W5:Y:S07]  /*13010*/  LDSM.16.MT88.4 R20, [R182+0x5800] ;  /* 0x00580000b614783b */ /* 0x000f6e0000004200 */
[C---:B------:R-:W-:Y:S08]  /*13020*/  HMMA.16816.F32.BF16 R128, R144.reuse, R130, R24 ;  /* 0x000000829080723c */ /* 0x040ff00000041818 */
[C---:B------:R-:W-:Y:S08]  /*13030*/  HMMA.16816.F32.BF16 R132, R144.reuse, R136, R28 ;  /* 0x000000889084723c */ /* 0x040ff0000004181c */
[C---:B------:R-:W-:Y:S08]  /*13040*/  HMMA.16816.F32.BF16 R136, R144.reuse, R138, R32 ;  /* 0x0000008a9088723c */ /* 0x040ff00000041820 */
[C---:B-1----:R-:W-:Y:S08]  /*13050*/  HMMA.16816.F32.BF16 R36, R144.reuse, R4, R36 ;  /* 0x000000049024723c */ /* 0x042ff00000041824 */
[C---:B------:R-:W-:Y:S01]  /*13060*/  HMMA.16816.F32.BF16 R40, R144.reuse, R6, R40 ;  /* 0x000000069028723c */ /* 0x040fe20000041828 */
[----:B------:R-:W1:Y:S07]  /*13070*/  LDSM.16.MT88.4 R4, [R185+0x5800] ;  /* 0x00580000b904783b */ /* 0x000e6e0000004200 */
[C---:B---3--:R-:W-:Y:S08]  /*13080*/  HMMA.16816.F32.BF16 R44, R144.reuse, R8, R44 ;  /* 0x00000008902c723c */ /* 0x048ff0000004182c */
[C---:B------:R-:W-:Y:S01]  /*13090*/  HMMA.16816.F32.BF16 R48, R144.reuse, R10, R48 ;  /* 0x0000000a9030723c */ /* 0x040fe20000041830 */
[----:B------:R-:W3:Y:S07]  /*130a0*/  LDSM.16.MT88.4 R8, [R184+0x5800] ;  /* 0x00580000b808783b */ /* 0x000eee0000004200 */
[C---:B--2---:R-:W-:Y:S08]  /*130b0*/  HMMA.16816.F32.BF16 R52, R144.reuse, R12, R52 ;  /* 0x0000000c9034723c */ /* 0x044ff00000041834 */
[C---:B------:R-:W-:Y:S08]  /*130c0*/  HMMA.16816.F32.BF16 R56, R144.reuse, R14, R56 ;  /* 0x0000000e9038723c */ /* 0x040ff00000041838 */
[C---:B------:R-:W-:Y:S08]  /*130d0*/  HMMA.16816.F32.BF16 R60, R144.reuse, R148, R60 ;  /* 0x00000094903c723c */ /* 0x040ff0000004183c */
[C---:B------:R-:W-:Y:S08]  /*130e0*/  HMMA.16816.F32.BF16 R64, R144.reuse, R150, R64 ;  /* 0x000000969040723c */ /* 0x040ff00000041840 */
[C---:B----4-:R-:W-:Y:S08]  /*130f0*/  HMMA.16816.F32.BF16 R68, R144.reuse, R16, R68 ;  /* 0x000000109044723c */ /* 0x050ff00000041844 */
[C---:B------:R-:W-:Y:S08]  /*13100*/  HMMA.16816.F32.BF16 R72, R144.reuse, R18, R72 ;  /* 0x000000129048723c */ /* 0x040ff00000041848 */
[C---:B-----5:R-:W-:Y:S08]  /*13110*/  HMMA.16816.F32.BF16 R76, R144.reuse, R20, R76 ;  /* 0x00000014904c723c */ /* 0x060ff0000004184c */
[C---:B------:R-:W-:Y:S08]  /*13120*/  HMMA.16816.F32.BF16 R80, R144.reuse, R22, R80 ;  /* 0x000000169050723c */ /* 0x040ff00000041850 */
[C---:B-1----:R-:W-:Y:S07]  /*13130*/  HMMA.16816.F32.BF16 R84, R144.reuse, R4, R84 ;  /* 0x000000049054723c */ /* 0x042fee0000041854 */
[----:B------:R-:W-:Y:S01]  /*13140*/  FADD.FTZ R4, R170, R2 ;  /* 0x00000002aa047221 */ /* 0x000fe20000010000 */
[C---:B------:R-:W-:Y:S04]  /*13150*/  HMMA.16816.F32.BF16 R88, R144.reuse, R6, R88 ;  /* 0x000000069058723c */ /* 0x040fe80000041858 */
[----:B------:R-:W-:Y:S02]  /*13160*/  FADD.FTZ R2, R154, R0 ;  /* 0x000000009a027221 */ /* 0x000fe40000010000 */
[----:B------:R-:W-:Y:S02]  /*13170*/  FADD.FTZ R0, R164, R4 ;  /* 0x00000004a4007221 */ /* 0x000fe40000010000 */
[C---:B---3--:R-:W-:Y:S04]  /*13180*/  HMMA.16816.F32.BF16 R92, R144.reuse, R8, R92 ;  /* 0x00000008905c723c */ /* 0x048fe8000004185c */
[----:B------:R-:W-:Y:S02]  /*13190*/  FADD.FTZ R2, R153, R2 ;  /* 0x0000000299027221 */ /* 0x000fe40000010000 */
[----:B------:R-:W-:Y:S01]  /*131a0*/  FADD.FTZ R0, R162, R0 ;  /* 0x00000000a2007221 */ /* 0x000fe20000010000 */
[-C--:B------:R-:W-:Y:S01]  /*131b0*/  MOV R8, R3.reuse ;  /* 0x0000000300087202 */ /* 0x080fe20000000f00 */
[----:B------:R-:W-:Y:S01]  /*131c0*/  FADD.FTZ R4, R152, R2 ;  /* 0x0000000298047221 */ /* 0x000fe20000010000 */
[----:B------:R-:W-:Y:S03]  /*131d0*/  HMMA.16816.F32.BF16 R96, R144, R10, R96 ;  /* 0x0000000a9060723c */ /* 0x000fe60000041860 */
[----:B------:R-:W-:Y:S02]  /*131e0*/  FADD.FTZ R2, R159, R0 ;  /* 0x000000009f027221 */ /* 0x000fe40000010000 */
[----:B------:R-:W-:Y:S01]  /*131f0*/  FADD.FTZ R0, R104, R4 ;  /* 0x0000000468007221 */ /* 0x000fe20000010000 */
[----:B------:R-:W-:Y:S01]  /*13200*/  MOV R104, R3 ;  /* 0x0000000300687202 */ /* 0x000fe20000000f00 */
[----:B------:R-:W-:Y:S02]  /*13210*/  FADD.FTZ R221, R158, R2 ;  /* 0x000000029edd7221 */ /* 0x000fe40000010000 */
[----:B------:R-:W-:Y:S03]  /*13220*/  FADD.FTZ R222, R103, R0 ;  /* 0x0000000067de7221 */ /* 0x000fe60000010000 */
[----:B------:R-:W-:Y:S01]  /*13230*/  MOV R103, R102 ;  /* 0x0000006600677202 */ /* 0x000fe20000000f00 */
[----:B------:R-:W-:-:S05]  /*13240*/  @P0 BRA `(.L_x_240) ;  /* 0xffffd24000000947 */ /* 0x000fca000383ffff */
.L_x_239:
[----:B------:R-:W-:Y:S01]  /*13250*/  @!UPT UIADD3 URZ, URZ, URZ, URZ ;  /* 0x0000003f3f3ff290 */ /* 0x000fe2000fffe03f */
        /* <DEDUP_REMOVED lines=8> */
.L_x_310:
        /* <DEDUP_REMOVED lines=117> */
.L_x_184:
[----:B------:R-:W2:Y:S01]  /*13a30*/  S2R R6, SR_TID.X ;  /* 0x0000000000067919 */ /* 0x000ea20000002100 */
[----:B------:R-:W-:Y:S01]  /*13a40*/  BSSY B0, `(.L_x_242) ;  /* 0x0000010000007945 */ /* 0x000fe20003800000 */
[----:B--2---:R-:W-:-:S13]  /*13a50*/  LOP3.LUT P0, RZ, R6, 0xff, RZ, 0xc0, !PT ;  /* 0x000000ff06ff7812 */ /* 0x004fda000780c0ff */
[----:B------:R-:W-:Y:S05]  /*13a60*/  @P0 BRA `(.L_x_243) ;  /* 0x000000d000000947 */ /* 0x000fea0003800000 */
[----:B------:R-:W2:Y:S01]  /*13a70*/  S2R R4, SR_LANEID ;  /* 0x0000000000047919 */ /* 0x000ea20000000000 */
[----:B------:R-:W-:Y:S01]  /*13a80*/  VOTEU.ANY UR4, UPT, PT ;  /* 0x0000000000047886 */ /* 0x000fe200038e0100 */
[----:B------:R-:W-:Y:S01]  /*13a90*/  IMAD.MOV.U32 R5, RZ, RZ, c[0x0][0x564] ;  /* 0x00015900ff057624 */ /* 0x000fe200078e00ff */
[----:B------:R-:W2:Y:S08]  /*13aa0*/  FLO.U32 R3, UR4 ;  /* 0x0000000400037d00 */ /* 0x000eb000080e0000 */
[----:B------:R-:W3:Y:S01]  /*13ab0*/  POPC R2, UR4 ;  /* 0x0000000400027d09 */ /* 0x000ee20008000000 */
[----:B--2---:R-:W-:Y:S01]  /*13ac0*/  ISETP.EQ.U32.AND P0, PT, R3, R4, PT ;  /* 0x000000040300720c */ /* 0x004fe20003f02070 */
[----:B------:R-:W-:-:S12]  /*13ad0*/  IMAD.MOV.U32 R4, RZ, RZ, c[0x0][0x560] ;  /* 0x00015800ff047624 */ /* 0x000fd800078e00ff */
[----:B---3--:R2:W3:Y:S04]  /*13ae0*/  @P0 ATOMG.E.ADD.STRONG.GPU PT, R2, [R4.64], R2 ;  /* 0x00000002040209a8 */ /* 0x0084e800081ee1c6 */
[----:B--2---:R-:W2:Y:S04]  /*13af0*/  S2R R4, SR_LTMASK ;  /* 0x0000000000047919 */ /* 0x004ea80000003900 */
[----:B---3--:R2:W3:Y:S02]  /*13b00*/  SHFL.IDX PT, R3, R2, R3, 0x1f ;  /* 0x00001f0302037589 */ /* 0x0084e400000e0000 */
[----:B--2---:R-:W-:-:S06]  /*13b10*/  LOP3.LUT R2, R4, UR4, RZ, 0xc0, !PT ;  /* 0x0000000404027c12 */ /* 0x004fcc000f8ec0ff */
[----:B------:R-:W3:Y:S02]  /*13b20*/  POPC R2, R2 ;  /* 0x0000000200027309 */ /* 0x000ee40000000000 */
[----:B---3--:R-:W-:-:S06]  /*13b30*/  IADD3 R244, R3, c[0x0][0xc], R2 ;  /* 0x0000030003f47a10 */ /* 0x008fcc0007ffe002 */
.L_x_243:
[----:B------:R-:W-:Y:S05]  /*13b40*/  BSYNC B0 ;  /* 0x0000000000007941 */ /* 0x000fea0003800000 */
.L_x_242:
[----:B------:R-:W-:Y:S01]  /*13b50*/  PRMT R0, R0, 0x9910, RZ ;  /* 0x0000991000007816 */ /* 0x000fe200000000ff */
[----:B------:R-:W-:Y:S01]  /*13b60*/  BSSY B1, `(.L_x_244) ;  /* 0x0000352000017945 */ /* 0x000fe20003800000 */
[----:B------:R-:W-:Y:S02]  /*13b70*/  IMAD.MOV.U32 R86, RZ, RZ, R244 ;  /* 0x000000ffff567224 */ /* 0x000fe400078e00f4 */
[----:B------:R-:W-:-:S13]  /*13b80*/  ISETP.NE.AND P0, PT, R0, RZ, PT ;  /* 0x000000ff0000720c */ /* 0x000fda0003f05270 */
[----:B------:R-:W-:Y:S05]  /*13b90*/  @!P0 BRA `(.L_x_245) ;  /* 0x0000284000008947 */ /* 0x000fea0003800000 */
[----:B------:R-:W2:Y:S04]  /*13ba0*/  LDL R3, [R1+0x4] ;  /* 0x0000040001037983 */ /* 0x000ea80000100800 */
[----:B------:R-:W2:Y:S04]  /*13bb0*/  LDL R2, [R1+0x8] ;  /* 0x0000080001027983 */ /* 0x000ea80000100800 */
[----:B------:R-:W3:Y:S01]  /*13bc0*/  LDL R13, [R1+0x1c] ;  /* 0x00001c00010d7983 */ /* 0x000ee20000100800 */
[----:B------:R-:W-:-:S03]  /*13bd0*/  SHF.R.S32.HI R11, RZ, 0x1f, R6 ;  /* 0x0000001fff0b7819 */ /* 0x000fc60000011406 */
[----:B------:R-:W4:Y:S01]  /*13be0*/  LDL R12, [R1+0x24] ;  /* 0x00002400010c7983 */ /* 0x000f220000100800 */
[----:B------:R-:W-:-:S03]  /*13bf0*/  LEA.HI R11, R11, R6, RZ, 0x2 ;  /* 0x000000060b0b7211 */ /* 0x000fc600078f10ff */
[----:B------:R-:W3:Y:S01]  /*13c00*/  LDL R8, [R1+0x20] ;  /* 0x0000200001087983 */ /* 0x000ee20000100800 */
[----:B------:R-:W-:Y:S02]  /*13c10*/  LOP3.LUT R11, R11, 0xfffffffc, RZ, 0xc0, !PT ;  /* 0xfffffffc0b0b7812 */ /* 0x000fe400078ec0ff */
[----:B------:R-:W-:Y:S01]  /*13c20*/  SHF.R.S32.HI R0, RZ, 0x1f, R6 ;  /* 0x0000001fff007819 */ /* 0x000fe20000011406 */
[----:B------:R-:W3:Y:S02]  /*13c30*/  LDL R10, [R1+0x34] ;  /* 0x00003400010a7983 */ /* 0x000ee40000100800 */
[----:B------:R-:W-:Y:S01]  /*13c40*/  IMAD.IADD R11, R6, 0x1, -R11 ;  /* 0x00000001060b7824 */ /* 0x000fe200078e0a0b */
[----:B------:R-:W-:Y:S01]  /*13c50*/  LEA.HI R0, R0, R6, RZ, 0x5 ;  /* 0x0000000600007211 */ /* 0x000fe200078f28ff */
[----:B------:R-:W3:Y:S04]  /*13c60*/  LDL R7, [R1+0x2c] ;  /* 0x00002c0001077983 */ /* 0x000ee80000100800 */
[----:B------:R-:W4:Y:S04]  /*13c70*/  LDL R6, [R1+0x30] ;  /* 0x0000300001067983 */ /* 0x000f280000100800 */
[----:B------:R-:W4:Y:S01]  /*13c80*/  LDL R9, [R1+0x28] ;  /* 0x0000280001097983 */ /* 0x000f220000100800 */
[----:B------:R-:W-:Y:S01]  /*13c90*/  WARPSYNC 0xffffffff ;  /* 0xffffffff00007948 */ /* 0x000fe20003800000 */
[----:B------:R-:W-:-:S05]  /*13ca0*/  SHF.R.S32.HI R0, RZ, 0x5, R0 ;  /* 0x00000005ff007819 */ /* 0x000fca0000011400 */
[----:B------:R-:W-:-:S04]  /*13cb0*/  IMAD.SHL.U32 R0, R0, 0x400, RZ ;  /* 0x0000040000007824 */ /* 0x000fc800078e00ff */
[----:B------:R-:W-:Y:S01]  /*13cc0*/  IMAD R0, R11, 0x2, R0 ;  /* 0x000000020b007824 */ /* 0x000fe200078e0200 */
[----:B------:R-:W-:Y:S02]  /*13cd0*/  F2FP.BF16.PACK_AB R4, R33, R32 ;  /* 0x000000202104723e */ /* 0x000fe400000010ff */
[----:B------:R-:W-:Y:S01]  /*13ce0*/  F2FP.BF16.PACK_AB R5, R123, R122 ;  /* 0x0000007a7b05723e */ /* 0x000fe200000010ff */
[----:B------:R-:W-:Y:S01]  /*13cf0*/  BAR.SYNC.DEFER_BLOCKING 0x1, 0x100 ;  /* 0x0044000000007b1d */ /* 0x000fe20000010000 */
[----:B------:R-:W-:-:S04]  /*13d00*/  ISETP.NE.U32.AND P0, PT, RZ, c[0x0][0x508], PT ;  /* 0x00014200ff007a0c */ /* 0x000fc80003f05070 */
[----:B------:R-:W-:Y:S02]  /*13d10*/  ISETP.NE.AND.EX P1, PT, RZ, c[0x0][0x50c], PT, P0 ;  /* 0x00014300ff007a0c */ /* 0x000fe40003f25300 */
[----:B------:R-:W-:-:S04]  /*13d20*/  ISETP.NE.U32.AND P2, PT, RZ, c[0x0][0x500], PT ;  /* 0x00014000ff007a0c */ /* 0x000fc80003f45070 */
[----:B------:R-:W-:Y:S02]  /*13d30*/  ISETP.NE.AND.EX P2, PT, RZ, c[0x0][0x504], PT, P2 ;  /* 0x00014100ff007a0c */ /* 0x000fe40003f45320 */
[----:B--2---:R-:W-:-:S05]  /*13d40*/  LOP3.LUT R2, R2, R3, RZ, 0xfc, !PT ;  /* 0x0000000302027212 */ /* 0x004fca00078efcff */
[----:B------:R-:W-:Y:S01]  /*13d50*/  IMAD.IADD R0, R0, 0x1, R2 ;  /* 0x0000000100007824 */ /* 0x000fe200078e0202 */
[----:B------:R-:W-:Y:S02]  /*13d60*/  F2FP.BF16.PACK_AB R2, R153, R152 ;  /* 0x000000989902723e */ /* 0x000fe400000010ff */
[----:B------:R-:W-:Y:S02]  /*13d70*/  F2FP.BF16.PACK_AB R3, R163, R162 ;  /* 0x000000a2a303723e */ /* 0x000fe400000010ff */
[----:B------:R-:W-:-:S05]  /*13d80*/  LEA R0, R0, 0x80, 0x1 ;  /* 0x0000008000007811 */ /* 0x000fca00078e08ff */
[----:B------:R2:W-:Y:S04]  /*13d90*/  STS [R0], R2 ;  /* 0x0000000200007388 */ /* 0x0005e80000000800 */
[----:B------:R1:W-:Y:S04]  /*13da0*/  STS [R0+0x400], R3 ;  /* 0x0004000300007388 */ /* 0x0003e80000000800 */
[----:B---3--:R3:W-:Y:S01]  /*13db0*/  STS [R13], R4 ;  /* 0x000000040d007388 */ /* 0x0087e20000000800 */
[----:B--2---:R-:W-:Y:S02]  /*13dc0*/  F2FP.BF16.PACK_AB R2, R161, R160 ;  /* 0x000000a0a102723e */ /* 0x004fe400000010ff */
[----:B-1----:R-:W-:-:S03]  /*13dd0*/  F2FP.BF16.PACK_AB R3, R35, R34 ;  /* 0x000000222303723e */ /* 0x002fc600000010ff */
        /* <DEDUP_REMOVED lines=60> */
[----:B--2---:R-:W-:-:S02]  /*141a0*/  F2FP.BF16.PACK_AB R4, R73, R72 ;  /* 0x000000484904723e */ /* 0x004fc400000010ff */
[----:B---3--:R-:W-:Y:S01]  /*141b0*/  F2FP.BF16.PACK_AB R5, R169, R168 ;  /* 0x000000a8a905723e */ /* 0x008fe200000010ff */
[----:B------:R1:W-:Y:S01]  /*141c0*/  STS [R13+0x8000], R2 ;  /* 0x008000020d007388 */ /* 0x0003e20000000800 */
[----:B----4-:R-:W-:-:S03]  /*141d0*/  F2FP.BF16.PACK_AB R0, R139, R138 ;  /* 0x0000008a8b00723e */ /* 0x010fc600000010ff */
[----:B------:R-:W-:Y:S01]  /*141e0*/  STS [R13+0x8400], R5 ;  /* 0x008400050d007388 */ /* 0x000fe20000000800 */
[----:B------:R-:W-:-:S03]  /*141f0*/  F2FP.BF16.PACK_AB R3, R77, R76 ;  /* 0x0000004c4d03723e */ /* 0x000fc600000010ff */
[----:B------:R-:W-:Y:S04]  /*14200*/  STS [R12+0x8000], R4 ;  /* 0x008000040c007388 */ /* 0x000fe80000000800 */
[----:B------:R2:W-:Y:S04]  /*14210*/  STS [R12+0x8400], R0 ;  /* 0x008400000c007388 */ /* 0x0005e80000000800 */
[----:B------:R3:W-:Y:S01]  /*14220*/  STS [R8+0x8000], R3 ;  /* 0x0080000308007388 */ /* 0x0007e20000000800 */
[----:B-1----:R-:W-:-:S05]  /*14230*/  F2FP.BF16.PACK_AB R2, R83, R82 ;  /* 0x000000525302723e */ /* 0x002fca00000010ff */
[----:B------:R1:W-:Y:S01]  /*14240*/  STS [R8+0x8400], R2 ;  /* 0x0084000208007388 */ /* 0x0003e20000000800 */
[----:B--2---:R-:W-:Y:S02]  /*14250*/  F2FP.BF16.PACK_AB R0, R159, R158 ;  /* 0x0000009e9f00723e */ /* 0x004fe400000010ff */
[----:B------:R-:W-:-:S03]  /*14260*/  F2FP.BF16.PACK_AB R4, R79, R78 ;  /* 0x0000004e4f04723e */ /* 0x000fc600000010ff */
[----:B------:R2:W-:Y:S01]  /*14270*/  STS [R10+0x8000], R0 ;  /* 0x008000000a007388 */ /* 0x0005e20000000800 */
[----:B---3--:R-:W-:-:S03]  /*14280*/  F2FP.BF16.PACK_AB R3, R75, R74 ;  /* 0x0000004a4b03723e */ /* 0x008fc600000010ff */
[----:B------:R-:W-:Y:S01]  /*14290*/  STS [R10+0x8400], R4 ;  /* 0x008400040a007388 */ /* 0x000fe20000000800 */
[----:B-1----:R-:W-:-:S03]  /*142a0*/  F2FP.BF16.PACK_AB R2, R81, R80 ;  /* 0x000000505102723e */ /* 0x002fc600000010ff */
[----:B------:R-:W3:Y:S01]  /*142b0*/  LDL.LU R8, [R1+0x14] ;  /* 0x0000140001087983 */ /* 0x000ee20000300800 */
[----:B--2---:R-:W-:-:S05]  /*142c0*/  F2FP.BF16.PACK_AB R0, R157, R156 ;  /* 0x0000009c9d00723e */ /* 0x004fca00000010ff */
[----:B------:R1:W-:Y:S04]  /*142d0*/  STS [R7+0x8000], R0 ;  /* 0x0080000007007388 */ /* 0x0003e80000000800 */
[----:B------:R-:W-:Y:S04]  /*142e0*/  STS [R7+0x8400], R3 ;  /* 0x0084000307007388 */ /* 0x000fe80000000800 */
[----:B------:R2:W-:Y:S01]  /*142f0*/  STS [R6+0x8000], R2 ;  /* 0x0080000206007388 */ /* 0x0005e20000000800 */
[----:B-1----:R-:W-:-:S05]  /*14300*/  F2FP.BF16.PACK_AB R0, R71, R70 ;  /* 0x000000464700723e */ /* 0x002fca00000010ff */
[----:B------:R1:W-:Y:S01]  /*14310*/  STS [R6+0x8400], R0 ;  /* 0x0084000006007388 */ /* 0x0003e20000000800 */
[----:B--2---:R-:W-:-:S05]  /*14320*/  F2FP.BF16.PACK_AB R2, R65, R64 ;  /* 0x000000404102723e */ /* 0x004fca00000010ff */
[----:B------:R2:W-:Y:S01]  /*14330*/  STS [R9+0x8000], R2 ;  /* 0x0080000209007388 */ /* 0x0005e20000000800 */
[----:B-1----:R-:W-:-:S05]  /*14340*/  F2FP.BF16.PACK_AB R0, R63, R62 ;  /* 0x0000003e3f00723e */ /* 0x002fca00000010ff */
[----:B------:R1:W-:Y:S01]  /*14350*/  STS [R9+0x8400], R0 ;  /* 0x0084000009007388 */ /* 0x0003e20000000800 */
[----:B------:R-:W-:Y:S01]  /*14360*/  SHF.R.S32.HI R3, RZ, 0x1f, R235 ;  /* 0x0000001fff037819 */ /* 0x000fe200000114eb */
[----:B------:R-:W-:Y:S02]  /*14370*/  IMAD.MOV.U32 R6, RZ, RZ, 0x4 ;  /* 0x00000004ff067424 */ /* 0x000fe400078e00ff */
[----:B------:R-:W-:Y:S01]  /*14380*/  BAR.SYNC.DEFER_BLOCKING 0x1, 0x100 ;  /* 0x0044000000007b1d */ /* 0x000fe20000010000 */
[C---:B------:R-:W-:Y:S01]  /*14390*/  @P1 LEA R4, P0, R235.reuse, c[0x0][0x508], 0x2 ;  /* 0x00014200eb041a11 */ /* 0x040fe200078010ff */
[----:B------:R-:W-:Y:S02]  /*143a0*/  IMAD.MOV.U32 R12, RZ, RZ, c[0x0][0x388] ;  /* 0x0000e200ff0c7624 */ /* 0x000fe400078e00ff */
[----:B--2---:R-:W-:Y:S01]  /*143b0*/  IMAD.MOV.U32 R2, RZ, RZ, RZ ;  /* 0x000000ffff027224 */ /* 0x004fe200078e00ff */
[C---:B------:R-:W-:Y:S01]  /*143c0*/  @P1 LEA.HI.X R5, R235.reuse, c[0x0][0x50c], R3, 0x2, P0 ;  /* 0x00014300eb051a11 */ /* 0x040fe200000f1403 */
[----:B------:R-:W-:-:S04]  /*143d0*/  IMAD.WIDE R6, R235, R6, c[0x0][0x500] ;  /* 0x00014000eb067625 */ /* 0x000fc800078e0206 */
[----:B------:R2:W5:Y:S04]  /*143e0*/  @P1 LDG.E R12, [R4.64] ;  /* 0x00000006040c1981 */ /* 0x000568000c1e1900 */
[----:B------:R2:W5:Y:S01]  /*143f0*/  @P2 LDG.E R2, [R6.64] ;  /* 0x0000000606022981 */ /* 0x000562000c1e1900 */
[----:B---3--:R-:W-:-:S04]  /*14400*/  ISETP.NE.AND P0, PT, R8, RZ, PT ;  /* 0x000000ff0800720c */ /* 0x008fc80003f05270 */
[----:B-1----:R-:W-:Y:S01]  /*14410*/  SEL R0, R8, c[0x0][0x3d4], P0 ;  /* 0x0000f50008007a07 */ /* 0x002fe20000000000 */
[----:B------:R-:W-:Y:S05]  /*14420*/  @P1 BRA `(.L_x_246) ;  /* 0x0000004000001947 */ /* 0x000fea0003800000 */
[----:B--2---:R-:W-:Y:S05]  /*14430*/  @!P2 BRA `(.L_x_246) ;  /* 0x000000300000a947 */ /* 0x004fea0003800000 */
[----:B-----5:R1:W2:Y:S04]  /*14440*/  LDG.E R12, [R6.64] ;  /* 0x00000006060c7981 */ /* 0x0202a8000c1e1900 */
[----:B-1----:R-:W2:Y:S02]  /*14450*/  LDG.E R6, [R6.64+0x4] ;  /* 0x0000040606067981 */ /* 0x002ea4000c1e1900 */
[----:B--2---:R-:W-:Y:S02]  /*14460*/  IADD3 R12, -R12, R6, RZ ;  /* 0x000000060c0c7210 */ /* 0x004fe40007ffe1ff */
.L_x_246:
[----:B--2---:R-:W2:Y:S04]  /*14470*/  LDL R23, [R1+0x50] ;  /* 0x0000500001177983 */ /* 0x004ea80000100800 */
[----:B------:R-:W3:Y:S04]  /*14480*/  LDL R22, [R1] ;  /* 0x0000000001167983 */ /* 0x000ee80000100800 */
[----:B------:R-:W4:Y:S01]  /*14490*/  LDL R13, [R1+0x18] ;  /* 0x00001800010d7983 */ /* 0x000f220000100800 */
[----:B------:R-:W-:Y:S01]  /*144a0*/  IMAD.MOV.U32 R10, RZ, RZ, 0x368 ;  /* 0x00000368ff0a7424 */ /* 0x000fe200078e00ff */
[----:B------:R-:W-:-:S04]  /*144b0*/  ISETP.GT.AND P2, PT, R0, 0x1, PT ;  /* 0x000000010000780c */ /* 0x000fc80003f44270 */
[----:B------:R-:W-:-:S04]  /*144c0*/  SEL R10, R10, 0x328, P2 ;  /* 0x000003280a0a7807 */ /* 0x000fc80001000000 */
[----:B------:R-:W1:Y:S08]  /*144d0*/  LDC.64 R8, c[0x0][R10+0x170] ;  /* 0x00005c000a087b82 */ /* 0x000e700000000a00 */
[----:B------:R1:W3:Y:S08]  /*144e0*/  LDC.64 R14, c[0x0][R10+0x168] ;  /* 0x00005a000a0e7b82 */ /* 0x0002f00000000a00 */
[----:B------:R1:W2:Y:S01]  /*144f0*/  LDC.64 R18, c[0x0][R10+0x178] ;  /* 0x00005e000a127b82 */ /* 0x0002a20000000a00 */
[----:B------:R-:W-:Y:S01]  /*14500*/  LEA.HI R0, R11, R11, RZ, 0x1 ;  /* 0x0000000b0b007211 */ /* 0x000fe200078f08ff */
[----:B------:R-:W-:-:S06]  /*14510*/  IMAD.MOV.U32 R4, RZ, RZ, c[0x0][0x4e8] ;  /* 0x00013a00ff047624 */ /* 0x000fcc00078e00ff */
[----:B------:R1:W2:Y:S01]  /*14520*/  LDC.64 R16, c[0x0][R10+0x160] ;  /* 0x000058000a107b82 */ /* 0x0002a20000000a00 */
[----:B------:R-:W-:Y:S02]  /*14530*/  ISETP.NE.U32.AND P0, PT, RZ, c[0x0][0x500], PT ;  /* 0x00014000ff007a0c */ /* 0x000fe40003f05070 */
[----:B------:R-:W-:Y:S02]  /*14540*/  LOP3.LUT R0, R0, 0x1ffffffe, RZ, 0xc0, !PT ;  /* 0x1ffffffe00007812 */ /* 0x000fe400078ec0ff */
[----:B------:R-:W-:Y:S02]  /*14550*/  ISETP.NE.AND.EX P0, PT, RZ, c[0x0][0x504], PT, P0 ;  /* 0x00014100ff007a0c */ /* 0x000fe40003f05300 */
[----:B------:R-:W-:Y:S01]  /*14560*/  ISETP.NE.AND P3, PT, R4, 0x1, PT ;  /* 0x000000010400780c */ /* 0x000fe20003f65270 */
[----:B------:R-:W-:Y:S01]  /*14570*/  IMAD.IADD R4, R11, 0x1, -R0 ;  /* 0x000000010b047824 */ /* 0x000fe200078e0a00 */
[----:B------:R-:W-:Y:S02]  /*14580*/  SEL R0, R235, RZ, !P0 ;  /* 0x000000ffeb007207 */ /* 0x000fe40004000000 */
[----:B------:R-:W-:-:S03]  /*14590*/  SEL R6, R3, RZ, !P0 ;  /* 0x000000ff03067207 */ /* 0x000fc60004000000 */
[----:B-1----:R-:W-:-:S04]  /*145a0*/  IMAD R5, R9, R0, RZ ;  /* 0x0000000009057224 */ /* 0x002fc800078e02ff */
[C---:B------:R-:W-:Y:S02]  /*145b0*/  IMAD R10, R8.reuse, R6, R5 ;  /* 0x00000006080a7224 */ /* 0x040fe400078e0205 */
[----:B------:R-:W-:Y:S01]  /*145c0*/  IMAD.WIDE.U32 R6, R8, R0, RZ ;  /* 0x0000000008067225 */ /* 0x000fe200078e00ff */
[----:B------:R-:W1:Y:S03]  /*145d0*/  S2R R24, SR_TID.X ;  /* 0x0000000000187919 */ /* 0x000e660000002100 */
[----:B--2---:R-:W-:-:S04]  /*145e0*/  IMAD R4, R4, 0x8, R23 ;  /* 0x0000000804047824 */ /* 0x004fc800078e0217 */
[----:B------:R-:W-:-:S04]  /*145f0*/  IMAD R3, R245, 0x80, R4 ;  /* 0x00000080f5037824 */ /* 0x000fc800078e0204 */
[----:B------:R-:W-:-:S04]  /*14600*/  @P3 IMAD.HI.U32 R5, R3, c[0x0][0x4ec], RZ ;  /* 0x00013b0003053a27 */ /* 0x000fc800078e00ff */
[----:B------:R-:W-:Y:S01]  /*14610*/  IMAD.MOV.U32 R4, RZ, RZ, R3 ;  /* 0x000000ffff047224 */ /* 0x000fe200078e0003 */
[----:B------:R-:W-:Y:S01]  /*14620*/  @P3 SHF.R.U32.HI R4, RZ, c[0x0][0x4f0], R5 ;  /* 0x00013c00ff043a19 */ /* 0x000fe20000011605 */
[----:B---3--:R-:W-:Y:S01]  /*14630*/  IMAD.WIDE.U32 R8, R14, R22, RZ ;  /* 0x000000160e087225 */ /* 0x008fe200078e00ff */
[----:B----4-:R-:W-:-:S03]  /*14640*/  SEL R5, R13, RZ, P2 ;  /* 0x000000ff0d057207 */ /* 0x010fc60001000000 */
[----:B------:R-:W-:Y:S01]  /*14650*/  IMAD R11, R15, R22, RZ ;  /* 0x000000160f0b7224 */ /* 0x000fe200078e02ff */
[----:B-----5:R-:W-:Y:S01]  /*14660*/  IADD3 R14, P1, P0, R6, R8, R2 ;  /* 0x00000008060e7210 */ /* 0x020fe2000783e002 */
[----:B------:R-:W-:Y:S01]  /*14670*/  IMAD.IADD R13, R7, 0x1, R10 ;  /* 0x00000001070d7824 */ /* 0x000fe200078e020a */
[----:B------:R-:W-:Y:S01]  /*14680*/  SHF.R.S32.HI R6, RZ, 0x1f, R2 ;  /* 0x0000001fff067819 */ /* 0x000fe20000011402 */
[----:B------:R-:W-:Y:S02]  /*14690*/  IMAD.IADD R7, R9, 0x1, R11 ;  /* 0x0000000109077824 */ /* 0x000fe400078e020b */
[-C--:B------:R-:W-:Y:S02]  /*146a0*/  IMAD R10, R19, R5.reuse, RZ ;  /* 0x00000005130a7224 */ /* 0x080fe400078e02ff */
[----:B------:R-:W-:Y:S01]  /*146b0*/  IMAD.WIDE.U32 R8, R18, R5, RZ ;  /* 0x0000000512087225 */ /* 0x000fe200078e00ff */
[----:B------:R-:W-:Y:S02]  /*146c0*/  IADD3.X R11, R13, R7, R6, P1, P0 ;  /* 0x000000070d0b7210 */ /* 0x000fe40000fe0406 */
[--C-:B------:R-:W-:Y:S01]  /*146d0*/  SHF.R.S32.HI R5, RZ, 0x1f, R4.reuse ;  /* 0x0000001fff057819 */ /* 0x100fe20000011404 */
[----:B------:R-:W-:Y:S01]  /*146e0*/  IMAD.MOV R7, RZ, RZ, -R4 ;  /* 0x000000ffff077224 */ /* 0x000fe200078e0a04 */
[----:B------:R-:W-:Y:S01]  /*146f0*/  IADD3 R8, P1, P0, R4, R14, R8 ;  /* 0x0000000e04087210 */ /* 0x000fe2000783e008 */
[----:B------:R-:W-:-:S02]  /*14700*/  IMAD.IADD R10, R9, 0x1, R10 ;  /* 0x00000001090a7824 */ /* 0x000fc400078e020a */
[----:B------:R-:W-:-:S03]  /*14710*/  IMAD R4, R7, c[0x0][0x4e8], R3 ;  /* 0x00013a0007047a24 */ /* 0x000fc600078e0203 */
[----:B------:R-:W-:Y:S01]  /*14720*/  IADD3.X R9, R5, R11, R10, P1, P0 ;  /* 0x0000000b05097210 */ /* 0x000fe20000fe040a */
[----:B------:R-:W-:Y:S01]  /*14730*/  IMAD R7, R17, R4, RZ ;  /* 0x0000000411077224 */ /* 0x000fe200078e02ff */
[----:B------:R-:W-:-:S03]  /*14740*/  SHF.R.S32.HI R10, RZ, 0x1f, R4 ;  /* 0x0000001fff0a7819 */ /* 0x000fc60000011404 */
[----:B------:R-:W-:-:S04]  /*14750*/  IMAD.WIDE.U32 R4, R16, R4, R8 ;  /* 0x0000000410047225 */ /* 0x000fc800078e0008 */
[----:B------:R-:W-:Y:S02]  /*14760*/  IMAD.MOV.U32 R8, RZ, RZ, c[0x0][0x4a8] ;  /* 0x00012a00ff087624 */ /* 0x000fe400078e00ff */
[----:B------:R-:W-:Y:S02]  /*14770*/  IMAD R7, R16, R10, R7 ;  /* 0x0000000a10077224 */ /* 0x000fe400078e0207 */
[----:B------:R-:W-:Y:S01]  /*14780*/  IMAD.MOV.U32 R9, RZ, RZ, c[0x0][0x4ac] ;  /* 0x00012b00ff097624 */ /* 0x000fe200078e00ff */
[----:B------:R-:W-:Y:S01]  /*14790*/  SEL R8, R8, c[0x0][0x450], P2 ;  /* 0x0001140008087a07 */ /* 0x000fe20001000000 */
[----:B------:R-:W-:Y:S01]  /*147a0*/  IMAD.IADD R7, R5, 0x1, R7 ;  /* 0x0000000105077824 */ /* 0x000fe200078e0207 */
[----:B-1----:R-:W-:Y:S02]  /*147b0*/  SHF.R.S32.HI R15, RZ, 0x1f, R24 ;  /* 0x0000001fff0f7819 */ /* 0x002fe40000011418 */
[----:B------:R-:W-:Y:S02]  /*147c0*/  SEL R9, R9, c[0x0][0x454], P2 ;  /* 0x0001150009097a07 */ /* 0x000fe40001000000 */
[----:B------:R-:W-:-:S02]  /*147d0*/  LEA R8, P0, R4, R8, 0x2 ;  /* 0x0000000804087211 */ /* 0x000fc400078010ff */
[----:B------:R-:W-:Y:S02]  /*147e0*/  LEA.HI R15, R15, R24, RZ, 0x5 ;  /* 0x000000180f0f7211 */ /* 0x000fe400078f28ff */
[----:B------:R-:W-:Y:S02]  /*147f0*/  LEA.HI.X R4, R4, R9, R7, 0x2, P0 ;  /* 0x0000000904047211 */ /* 0x000fe400000f1407 */
[----:B------:R-:W-:Y:S01]  /*14800*/  LOP3.LUT R15, R15, 0xffffffe0, RZ, 0xc0, !PT ;  /* 0xffffffe00f0f7812 */ /* 0x000fe200078ec0ff */
[----:B------:R-:W-:Y:S04]  /*14810*/  SHFL.IDX PT, R10, R8, RZ, 0x1c1f ;  /* 0x001c1fff080a7589 */ /* 0x000fe800000e0000 */
[----:B------:R-:W1:Y:S01]  /*14820*/  SHFL.IDX PT, R11, R4, RZ, 0x1c1f ;  /* 0x001c1fff040b7589 */ /* 0x000e6200000e0000 */
[----:B------:R-:W-:-:S03]  /*14830*/  IMAD.IADD R15, R24, 0x1, -R15 ;  /* 0x00000001180f7824 */ /* 0x000fc600078e0a0f */
[----:B------:R-:W-:Y:S01]  /*14840*/  SHFL.IDX PT, R8, R8, 0x1, 0x1c1f ;  /* 0x003c1f0008087f89 */ /* 0x000fe200000e0000 */
[----:B------:R-:W-:-:S03]  /*14850*/  IMAD R5, R245, 0x80, R23 ;  /* 0x00000080f5057824 */ /* 0x000fc600078e0217 */
        /* <DEDUP_REMOVED lines=9> */
[----:B------:R-:W-:Y:S02]  /*148f0*/  ISETP.GE.AND P0, PT, R5, R4, PT ;  /* 0x000000040500720c */ /* 0x000fe40003f06270 */
[----:B------:R-:W-:Y:S01]  /*14900*/  P2R R61, PR, RZ, 0x2 ;  /* 0x00000002ff3d7803 */ /* 0x000fe20000000000 */
        /* <DEDUP_REMOVED lines=15> */
[----:B------:R-:W-:Y:S01]  /*14a00*/  IMAD R7, R22, c[0x0][0x3ec], R7 ;  /* 0x0000fb0016077a24 */ /* 0x000fe200078e0207 */
[----:B------:R1:W1:Y:S03]  /*14a10*/  LDS.128 R44, [R203+0x6080] ;  /* 0x00608000cb2c7984 */ /* 0x0002660000000c00 */
[----:B------:R-:W-:Y:S01]  /*14a20*/  IMAD.WIDE.U32 R6, R0, c[0x0][0x3f0], R6 ;  /* 0x0000fc0000067a25 */ /* 0x000fe200078e0006 */
[----:B------:R1:W1:Y:S04]  /*14a30*/  LDS.128 R20, [R203+0x4080] ;  /* 0x00408000cb147984 */ /* 0x0002680000000c00 */
        /* <DEDUP_REMOVED lines=32> */
.L_x_311:
[----:B------:R-:W-:Y:S05]  /*14c40*/  BRA.DIV ~URZ, `(.L_x_249) ;  /* 0x000038927f007947 */ /* 0x000fea000b800000 */
[----:B------:R3:W4:Y:S02]  /*14c50*/  SHFL.IDX PT, R0, R12, RZ, 0x181f ;  /* 0x00181fff0c007589 */ /* 0x00072400000e0000 */
.L_x_312:
[----:B------:R-:W-:Y:S01]  /*14c60*/  ISETP.GE.AND P0, PT, R10, R4, PT ;  /* 0x000000040a00720c */ /* 0x000fe20003f06270 */
[----:B------:R-:W-:Y:S01]  /*14c70*/  BSSY B0, `(.L_x_250) ;  /* 0x0000011000007945 */ /* 0x000fe20003800000 */
[----:B------:R-:W-:Y:S02]  /*14c80*/  SHF.R.S32.HI R15, RZ, 0x1f, R230 ;  /* 0x0000001fff0f7819 */ /* 0x000fe400000114e6 */
[----:B------:R-:W-:Y:S02]  /*14c90*/  SHF.R.S32.HI R14, RZ, 0x1f, R231 ;  /* 0x0000001fff0e7819 */ /* 0x000fe400000114e7 */
[----:B------:R-:W-:-:S07]  /*14ca0*/  SHF.R.S32.HI R13, RZ, 0x1f, R232 ;  /* 0x0000001fff0d7819 */ /* 0x000fce00000114e8 */
[----:B------:R-:W-:Y:S05]  /*14cb0*/  @P0 BRA `(.L_x_251) ;  /* 0x000000c000000947 */ /* 0x000fea0003800000 */
[----:B------:R-:W-:Y:S02]  /*14cc0*/  ISETP.GE.AND P2, PT, R232, c[0x0][0x3c8], PT ;  /* 0x0000f200e8007a0c */ /* 0x000fe40003f46270 */
[----:B------:R-:W-:Y:S02]  /*14cd0*/  ISETP.GE.AND P1, PT, R231, c[0x0][0x3c8], PT ;  /* 0x0000f200e7007a0c */ /* 0x000fe40003f26270 */
[----:B------:R-:W-:-:S09]  /*14ce0*/  ISETP.GE.AND P0, PT, R230, c[0x0][0x3c8], PT ;  /* 0x0000f200e6007a0c */ /* 0x000fd20003f06270 */
[-C--:B----4-:R-:W-:Y:S02]  /*14cf0*/  @!P2 LEA R8, P5, R232, R0.reuse, 0x1 ;  /* 0x00000000e808a211 */ /* 0x090fe400078a08ff */
[CC--:B------:R-:W-:Y:S02]  /*14d00*/  @!P1 LEA R6, P4, R231.reuse, R0.reuse, 0x1 ;  /* 0x00000000e7069211 */ /* 0x0c0fe400078808ff */
[----:B------:R-:W-:Y:S02]  /*14d10*/  @!P0 LEA R2, P3, R230, R0, 0x1 ;  /* 0x00000000e6028211 */ /* 0x000fe400078608ff */
[-C--:B--2---:R-:W-:Y:S02]  /*14d20*/  @!P2 LEA.HI.X R9, R232, R5.reuse, R13, 0x1, P5 ;  /* 0x00000005e809a211 */ /* 0x084fe400028f0c0d */
[-C--:B------:R-:W-:Y:S02]  /*14d30*/  @!P1 LEA.HI.X R7, R231, R5.reuse, R14, 0x1, P4 ;  /* 0x00000005e7079211 */ /* 0x080fe400020f0c0e */
[----:B------:R-:W-:Y:S01]  /*14d40*/  @!P0 LEA.HI.X R3, R230, R5, R15, 0x1, P3 ;  /* 0x00000005e6038211 */ /* 0x000fe200018f0c0f */
[----:B------:R2:W-:Y:S04]  /*14d50*/  @!P2 ST.E.128 [R8.64], R24 ;  /* 0x000000180800a985 */ /* 0x0005e8000c101d06 */
[----:B------:R2:W-:Y:S04]  /*14d60*/  @!P1 ST.E.128 [R6.64], R20 ;  /* 0x0000001406009985 */ /* 0x0005e8000c101d06 */
[----:B------:R2:W-:Y:S02]  /*14d70*/  @!P0 ST.E.128 [R2.64], R16 ;  /* 0x0000001002008985 */ /* 0x0005e4000c101d06 */
.L_x_251:
[----:B------:R-:W-:Y:S05]  /*14d80*/  BSYNC B0 ;  /* 0x0000000000007941 */ /* 0x000fea0003800000 */
.L_x_250:
[----:B------:R-:W-:Y:S05]  /*14d90*/  BRA.DIV ~URZ, `(.L_x_252) ;  /* 0x000037a27f007947 */ /* 0x000fea000b800000 */
[----:B--2---:R2:W1:Y:S04]  /*14da0*/  SHFL.IDX PT, R5, R11, 0x1, 0x181f ;  /* 0x00381f000b057f89 */ /* 0x00446800000e0000 */
[----:B----4-:R2:W4:Y:S02]  /*14db0*/  SHFL.IDX PT, R0, R12, 0x1, 0x181f ;  /* 0x00381f000c007f89 */ /* 0x01052400000e0000 */
.L_x_313:
[----:B------:R-:W-:Y:S01]  /*14dc0*/  IADD3 R2, R10, 0x20, RZ ;  /* 0x000000200a027810 */ /* 0x000fe20007ffe0ff */
[----:B------:R-:W-:Y:S03]  /*14dd0*/  BSSY B0, `(.L_x_253) ;  /* 0x000000f000007945 */ /* 0x000fe60003800000 */
[----:B------:R-:W-:-:S13]  /*14de0*/  ISETP.GE.AND P0, PT, R2, R4, PT ;  /* 0x000000040200720c */ /* 0x000fda0003f06270 */
[----:B------:R-:W-:Y:S05]  /*14df0*/  @P0 BRA `(.L_x_254) ;  /* 0x000000c000000947 */ /* 0x000fea0003800000 */
[----:B------:R-:W-:Y:S02]  /*14e00*/  ISETP.GE.AND P2, PT, R232, c[0x0][0x3c8], PT ;  /* 0x0000f200e8007a0c */ /* 0x000fe40003f46270 */
[----:B------:R-:W-:Y:S02]  /*14e10*/  ISETP.GE.AND P1, PT, R231, c[0x0][0x3c8], PT ;  /* 0x0000f200e7007a0c */ /* 0x000fe40003f26270 */
[----:B------:R-:W-:-:S09]  /*14e20*/  ISETP.GE.AND P0, PT, R230, c[0x0][0x3c8], PT ;  /* 0x0000f200e6007a0c */ /* 0x000fd20003f06270 */
[-C--:B----4-:R-:W-:Y:S02]  /*14e30*/  @!P2 LEA R8, P5, R232, R0.reuse, 0x1 ;  /* 0x00000000e808a211 */ /* 0x090fe400078a08ff */
[CC--:B------:R-:W-:Y:S02]  /*14e40*/  @!P1 LEA R6, P4, R231.reuse, R0.reuse, 0x1 ;  /* 0x00000000e7069211 */ /* 0x0c0fe400078808ff */
[----:B------:R-:W-:Y:S02]  /*14e50*/  @!P0 LEA R2, P3, R230, R0, 0x1 ;  /* 0x00000000e6028211 */ /* 0x000fe400078608ff */
[-C--:B-1----:R-:W-:Y:S02]  /*14e60*/  @!P2 LEA.HI.X R9, R232, R5.reuse, R13, 0x1, P5 ;  /* 0x00000005e809a211 */ /* 0x082fe400028f0c0d */
[-C--:B------:R-:W-:Y:S02]  /*14e70*/  @!P1 LEA.HI.X R7, R231, R5.reuse, R14, 0x1, P4 ;  /* 0x00000005e7079211 */ /* 0x080fe400020f0c0e */
[----:B------:R-:W-:Y:S01]  /*14e80*/  @!P0 LEA.HI.X R3, R230, R5, R15, 0x1, P3 ;  /* 0x00000005e6038211 */ /* 0x000fe200018f0c0f */
[----:B------:R1:W-:Y:S04]  /*14e90*/  @!P2 ST.E.128 [R8.64], R36 ;  /* 0x000000240800a985 */ /* 0x0003e8000c101d06 */
[----:B------:R1:W-:Y:S04]  /*14ea0*/  @!P1 ST.E.128 [R6.64], R32 ;  /* 0x0000002006009985 */ /* 0x0003e8000c101d06 */
[----:B------:R1:W-:Y:S02]  /*14eb0*/  @!P0 ST.E.128 [R2.64], R28 ;  /* 0x0000001c02008985 */ /* 0x0003e4000c101d06 */
.L_x_254:
[----:B------:R-:W-:Y:S05]  /*14ec0*/  BSYNC B0 ;  /* 0x0000000000007941 */ /* 0x000fea0003800000 */
.L_x_253:
[----:B------:R-:W-:Y:S05]  /*14ed0*/  BRA.DIV ~URZ, `(.L_x_255) ;  /* 0x000037227f007947 */ /* 0x000fea000b800000 */
[----:B-1----:R1:W2:Y:S02]  /*14ee0*/  SHFL.IDX PT, R5, R11, 0x2, 0x181f ;  /* 0x00581f000b057f89 */ /* 0x0022a400000e0000 */
.L_x_314:
[----:B------:R-:W-:Y:S05]  /*14ef0*/  BRA.DIV ~URZ, `(.L_x_256) ;  /* 0x000037727f007947 */ /* 0x000fea000b800000 */
[----:B----4-:R4:W1:Y:S02]  /*14f00*/  SHFL.IDX PT, R0, R12, 0x2, 0x181f ;  /* 0x00581f000c007f89 */ /* 0x01086400000e0000 */
.L_x_315:
[----:B------:R-:W-:Y:S01]  /*14f10*/  IADD3 R2, R10, 0x40, RZ ;  /* 0x000000400a027810 */ /* 0x000fe20007ffe0ff */
[----:B------:R-:W-:Y:S03]  /*14f20*/  BSSY B0, `(.L_x_257) ;  /* 0x000000f000007945 */ /* 0x000fe60003800000 */
[----:B------:R-:W-:-:S13]  /*14f30*/  ISETP.GE.AND P0, PT, R2, R4, PT ;  /* 0x000000040200720c */ /* 0x000fda0003f06270 */
[----:B------:R-:W-:Y:S05]  /*14f40*/  @P0 BRA `(.L_x_258) ;  /* 0x000000c000000947 */ /* 0x000fea0003800000 */
[----:B------:R-:W-:Y:S02]  /*14f50*/  ISETP.GE.AND P2, PT, R232, c[0x0][0x3c8], PT ;  /* 0x0000f200e8007a0c */ /* 0x000fe40003f46270 */
[----:B------:R-:W-:Y:S02]  /*14f60*/  ISETP.GE.AND P1, PT, R231, c[0x0][0x3c8], PT ;  /* 0x0000f200e7007a0c */ /* 0x000fe40003f26270 */
[----:B------:R-:W-:-:S09]  /*14f70*/  ISETP.GE.AND P0, PT, R230, c[0x0][0x3c8], PT ;  /* 0x0000f200e6007a0c */ /* 0x000fd20003f06270 */
[-C--:B-1----:R-:W-:Y:S02]  /*14f80*/  @!P2 LEA R8, P5, R232, R0.reuse, 0x1 ;  /* 0x00000000e808a211 */ /* 0x082fe400078a08ff */
        /* <DEDUP_REMOVED lines=8> */
.L_x_258:
[----:B------:R-:W-:Y:S05]  /*15010*/  BSYNC B0 ;  /* 0x0000000000007941 */ /* 0x000fea0003800000 */
.L_x_257:
[----:B------:R-:W-:Y:S05]  /*15020*/  BRA.DIV ~URZ, `(.L_x_259) ;  /* 0x000036a27f007947 */ /* 0x000fea000b800000 */
[----:B-1----:R1:W3:Y:S04]  /*15030*/  SHFL.IDX PT, R6, R11, 0x3, 0x181f ;  /* 0x00781f000b067f89 */ /* 0x0022e800000e0000 */
[----:B------:R1:W4:Y:S02]  /*15040*/  SHFL.IDX PT, R0, R12, 0x3, 0x181f ;  /* 0x00781f000c007f89 */ /* 0x00032400000e0000 */
.L_x_316:
[----:B------:R-:W-:-:S04]  /*15050*/  IADD3 R2, R10, 0x60, RZ ;  /* 0x000000600a027810 */ /* 0x000fc80007ffe0ff */
[----:B------:R-:W-:-:S13]  /*15060*/  ISETP.GE.AND P0, PT, R2, R4, PT ;  /* 0x000000040200720c */ /* 0x000fda0003f06270 */
[----:B------:R-:W-:Y:S05]  /*15070*/  @P0 BRA `(.L_x_260) ;  /* 0x0000200000000947 */ /* 0x000fea0003800000 */
[----:B------:R-:W-:Y:S02]  /*15080*/  ISETP.GE.AND P1, PT, R232, c[0x0][0x3c8], PT ;  /* 0x0000f200e8007a0c */ /* 0x000fe40003f26270 */
[----:B------:R-:W-:-:S11]  /*15090*/  ISETP.GE.AND P0, PT, R231, c[0x0][0x3c8], PT ;  /* 0x0000f200e7007a0c */ /* 0x000fd60003f06270 */
[CC--:B----4-:R-:W-:Y:S02]  /*150a0*/  @!P1 LEA R4, P3, R232.reuse, R0.reuse, 0x1 ;  /* 0x00000000e8049211 */ /* 0x0d0fe400078608ff */
[C---:B------:R-:W-:Y:S02]  /*150b0*/  @!P0 LEA R2, P2, R231.reuse, R0, 0x1 ;  /* 0x00000000e7028211 */ /* 0x040fe400078408ff */
[-C--:B--23--:R-:W-:Y:S02]  /*150c0*/  @!P1 LEA.HI.X R5, R232, R6.reuse, R13, 0x1, P3 ;  /* 0x00000006e8059211 */ /* 0x08cfe400018f0c0d */
[----:B------:R-:W-:-:S03]  /*150d0*/  @!P0 LEA.HI.X R3, R231, R6, R14, 0x1, P2 ;  /* 0x00000006e7038211 */ /* 0x000fc600010f0c0e */
[----:B------:R2:W-:Y:S04]  /*150e0*/  @!P1 ST.E.128 [R4.64], R56 ;  /* 0x0000003804009985 */ /* 0x0005e8000c101d06 */
[----:B------:R2:W-:Y:S01]  /*150f0*/  @!P0 ST.E.128 [R2.64], R52 ;  /* 0x0000003402008985 */ /* 0x0005e2000c101d06 */
[----:B------:R-:W-:-:S13]  /*15100*/  ISETP.GE.AND P0, PT, R230, c[0x0][0x3c8], PT ;  /* 0x0000f200e6007a0c */ /* 0x000fda0003f06270 */
[----:B------:R-:W-:Y:S05]  /*15110*/  @P0 BRA `(.L_x_260) ;  /* 0x00001f6000000947 */ /* 0x000fea0003800000 */
[----:B--2---:R-:W-:-:S04]  /*15120*/  LEA R2, P0, R230, R0, 0x1 ;  /* 0x00000000e6027211 */ /* 0x004fc800078008ff */
[----:B------:R-:W-:-:S05]  /*15130*/  LEA.HI.X R3, R230, R6, R15, 0x1, P0 ;  /* 0x00000006e6037211 */ /* 0x000fca00000f0c0f */
[----:B------:R2:W-:Y:S01]  /*15140*/  ST.E.128 [R2.64], R60 ;  /* 0x0000003c02007985 */ /* 0x0005e2000c101d06 */
[----:B------:R-:W-:Y:S05]  /*15150*/  BRA `(.L_x_260) ;  /* 0x00001f2000007947 */ /* 0x000fea0003800000 */
.L_x_247:
[----:B-1----:R-:W2:Y:S04]  /*15160*/  LDL.LU R8, [R1] ;  /* 0x0000000001087983 */ /* 0x002ea80000300800 */
[----:B------:R-:W3:Y:S01]  /*15170*/  LDL.LU R7, [R1+0x18] ;  /* 0x0000180001077983 */ /* 0x000ee20000300800 */
[----:B------:R-:W-:Y:S02]  /*15180*/  IMAD R6, R6, c[0x0][0x408], RZ ;  /* 0x0001020006067a24 */ /* 0x000fe400078e02ff */
[----:B------:R-:W-:-:S04]  /*15190*/  IMAD.WIDE.U32 R4, R2, c[0x0][0x408], RZ ;  /* 0x0001020002047a25 */ /* 0x000fc800078e00ff */
[----:B------:R-:W-:Y:S02]  /*151a0*/  IMAD R2, R2, c[0x0][0x40c], R6 ;  /* 0x0001030002027a24 */ /* 0x000fe400078e0206 */
[----:B------:R-:W-:-:S03]  /*151b0*/  @P3 IMAD.HI.U32 R6, R3, c[0x0][0x4ec], RZ ;  /* 0x00013b0003063a27 */ /* 0x000fc600078e00ff */
[----:B------:R-:W-:Y:S02]  /*151c0*/  IADD3 R5, R5, R2, RZ ;  /* 0x0000000205057210 */ /* 0x000fe40007ffe0ff */
[----:B------:R-:W-:-:S05]  /*151d0*/  SHF.R.S32.HI R2, RZ, 0x1f, R0 ;  /* 0x0000001fff027819 */ /* 0x000fca0000011400 */
[----:B------:R-:W-:-:S04]  /*151e0*/  IMAD R2, R2, c[0x0][0x440], RZ ;  /* 0x0001100002027a24 */ /* 0x000fc800078e02ff */
[----:B------:R-:W-:Y:S02]  /*151f0*/  IMAD R2, R0, c[0x0][0x444], R2 ;  /* 0x0001110000027a24 */ /* 0x000fe400078e0202 */
[----:B--2---:R-:W-:-:S04]  /*15200*/  IMAD.WIDE.U32 R4, R8, c[0x0][0x438], R4 ;  /* 0x00010e0008047a25 */ /* 0x004fc800078e0004 */
[----:B------:R-:W-:-:S04]  /*15210*/  IMAD R5, R8, c[0x0][0x43c], R5 ;  /* 0x00010f0008057a24 */ /* 0x000fc800078e0205 */
[----:B------:R-:W-:Y:S01]  /*15220*/  IMAD.WIDE.U32 R4, R0, c[0x0][0x440], R4 ;  /* 0x0001100000047a25 */ /* 0x000fe200078e0004 */
[----:B------:R-:W-:Y:S02]  /*15230*/  MOV R0, R3 ;  /* 0x0000000300007202 */ /* 0x000fe40000000f00 */
[----:B------:R-:W-:Y:S02]  /*15240*/  @P3 SHF.R.U32.HI R0, RZ, c[0x0][0x4f0], R6 ;  /* 0x00013c00ff003a19 */ /* 0x000fe40000011606 */
[----:B------:R-:W-:Y:S02]  /*15250*/  IADD3 R5, R5, R2, RZ ;  /* 0x0000000205057210 */ /* 0x000fe40007ffe0ff */
[----:B------:R-:W-:Y:S02]  /*15260*/  SHF.R.S32.HI R2, RZ, 0x1f, R0 ;  /* 0x0000001fff027819 */ /* 0x000fe40000011400 */
[----:B------:R-:W-:Y:S01]  /*15270*/  IADD3 R6, -R0, RZ, RZ ;  /* 0x000000ff00067210 */ /* 0x000fe20007ffe1ff */
[----:B---3--:R-:W-:-:S04]  /*15280*/  IMAD.WIDE.U32 R4, R7, c[0x0][0x448], R4 ;  /* 0x0001120007047a25 */ /* 0x008fc800078e0004 */
[----:B------:R-:W-:Y:S02]  /*15290*/  IMAD R2, R2, c[0x0][0x430], RZ ;  /* 0x00010c0002027a24 */ /* 0x000fe400078e02ff */
[----:B------:R-:W-:Y:S02]  /*152a0*/  IMAD R5, R7, c[0x0][0x44c], R5 ;  /* 0x0001130007057a24 */ /* 0x000fe400078e0205 */
        /* <DEDUP_REMOVED lines=13> */
.L_x_317:
[----:B------:R-:W-:Y:S05]  /*15380*/  BRA.DIV ~URZ, `(.L_x_262) ;  /* 0x000034727f007947 */ /* 0x000fea000b800000 */
[----:B------:R3:W4:Y:S02]  /*15390*/  SHFL.IDX PT, R0, R39, RZ, 0x1c1f ;  /* 0x001c1fff27007589 */ /* 0x00072400000e0000 */
.L_x_318:
[----:B------:R-:W5:Y:S01]  /*153a0*/  S2R R3, SR_TID.X ;  /* 0x0000000000037919 */ /* 0x000f620000002100 */
[----:B------:R-:W-:Y:S01]  /*153b0*/  BSSY B0, `(.L_x_263) ;  /* 0x000009a000007945 */ /* 0x000fe20003800000 */
[----:B-----5:R-:W-:-:S04]  /*153c0*/  SHF.R.S32.HI R2, RZ, 0x1f, R3 ;  /* 0x0000001fff027819 */ /* 0x020fc80000011403 */
[----:B------:R-:W-:-:S04]  /*153d0*/  LEA.HI R2, R2, R3, RZ, 0x5 ;  /* 0x0000000302027211 */ /* 0x000fc800078f28ff */
[----:B------:R-:W-:-:S05]  /*153e0*/  LOP3.LUT R2, R2, 0xffffffe0, RZ, 0xc0, !PT ;  /* 0xffffffe002027812 */ /* 0x000fca00078ec0ff */
[----:B------:R-:W-:-:S05]  /*153f0*/  IMAD.IADD R2, R3, 0x1, -R2 ;  /* 0x0000000103027824 */ /* 0x000fca00078e0a02 */
[----:B------:R-:W-:-:S04]  /*15400*/  SHF.R.S32.HI R4, RZ, 0x1f, R2 ;  /* 0x0000001fff047819 */ /* 0x000fc80000011402 */
[----:B------:R-:W-:-:S04]  /*15410*/  LEA.HI R4, R4, R2, RZ, 0x2 ;  /* 0x0000000204047211 */ /* 0x000fc800078f10ff */
[----:B------:R-:W-:-:S05]  /*15420*/  LOP3.LUT R4, R4, 0x7ffffffc, RZ, 0xc0, !PT ;  /* 0x7ffffffc04047812 */ /* 0x000fca00078ec0ff */
[----:B------:R-:W-:-:S04]  /*15430*/  IMAD.IADD R4, R2, 0x1, -R4 ;  /* 0x0000000102047824 */ /* 0x000fc800078e0a04 */
[----:B------:R-:W-:-:S05]  /*15440*/  IMAD.SHL.U32 R4, R4, 0x2, RZ ;  /* 0x0000000204047824 */ /* 0x000fca00078e00ff */
[C---:B------:R-:W-:Y:S02]  /*15450*/  IADD3 R29, R4.reuse, 0x70, RZ ;  /* 0x00000070041d7810 */ /* 0x040fe40007ffe0ff */
[C---:B------:R-:W-:Y:S02]  /*15460*/  IADD3 R28, R4.reuse, 0x78, RZ ;  /* 0x00000078041c7810 */ /* 0x040fe40007ffe0ff */
[C---:B------:R-:W-:Y:S02]  /*15470*/  IADD3 R27, R4.reuse, 0x80, RZ ;  /* 0x00000080041b7810 */ /* 0x040fe40007ffe0ff */
[C---:B------:R-:W-:Y:S02]  /*15480*/  IADD3 R26, R4.reuse, 0x88, RZ ;  /* 0x00000088041a7810 */ /* 0x040fe40007ffe0ff */
[C---:B------:R-:W-:Y:S02]  /*15490*/  IADD3 R25, R4.reuse, 0x90, RZ ;  /* 0x0000009004197810 */ /* 0x040fe40007ffe0ff */
[----:B------:R-:W-:-:S02]  /*154a0*/  IADD3 R24, R4, 0x98, RZ ;  /* 0x0000009804187810 */ /* 0x000fc40007ffe0ff */
        /* <DEDUP_REMOVED lines=16> */
[----:B------:R-:W-:Y:S02]  /*155b0*/  IADD3 R6, R4, 0x58, RZ ;  /* 0x0000005804067810 */ /* 0x000fe40007ffe0ff */
        /* <DEDUP_REMOVED lines=22> */
[----:B------:R-:W-:Y:S01]  /*15720*/  SHF.R.S32.HI R37, RZ, 0x1f, R19 ;  /* 0x0000001fff257819 */ /* 0x000fe20000011413 */
[----:B------:R-:W-:Y:S05]  /*15730*/  @P0 BRA `(.L_x_264) ;  /* 0x0000061000000947 */ /* 0x000fea0003800000 */
[----:B------:R-:W-:Y:S02]  /*15740*/  ISETP.GE.AND P1, PT, R4, c[0x0][0x3c8], PT ;  /* 0x0000f20004007a0c */ /* 0x000fe40003f26270 */
[----:B------:R-:W-:Y:S02]  /*15750*/  ISETP.GE.AND P0, PT, R19, c[0x0][0x3c8], PT ;  /* 0x0000f20013007a0c */ /* 0x000fe40003f06270 */
[----:B------:R-:W-:-:S02]  /*15760*/  ISETP.GE.AND P3, PT, R18, c[0x0][0x3c8], PT ;  /* 0x0000f20012007a0c */ /* 0x000fc40003f66270 */
[----:B------:R-:W-:Y:S02]  /*15770*/  ISETP.GE.AND P4, PT, R17, c[0x0][0x3c8], PT ;  /* 0x0000f20011007a0c */ /* 0x000fe40003f86270 */
[----:B------:R-:W-:-:S05]  /*15780*/  ISETP.GE.AND P6, PT, R25, c[0x0][0x3c8], PT ;  /* 0x0000f20019007a0c */ /* 0x000fca0003fc6270 */
[----:B----4-:R-:W-:Y:S02]  /*15790*/  @!P1 IMAD.MOV.U32 R30, RZ, RZ, R0 ;  /* 0x000000ffff1e9224 */ /* 0x010fe400078e0000 */
[----:B--2---:R-:W-:Y:S01]  /*157a0*/  @!P1 IMAD.MOV.U32 R31, RZ, RZ, R5 ;  /* 0x000000ffff1f9224 */ /* 0x004fe200078e0005 */
[----:B------:R-:W-:-:S03]  /*157b0*/  @!P0 LEA R2, P2, R19, R0, 0x2 ;  /* 0x0000000013028211 */ /* 0x000fc600078410ff */
[----:B------:R-:W-:Y:S01]  /*157c0*/  @!P1 IMAD.WIDE R30, R4, 0x4, R30 ;  /* 0x00000004041e9825 */ /* 0x000fe200078e021e */
[----:B------:R-:W-:Y:S02]  /*157d0*/  @!P0 LEA.HI.X R3, R19, R5, R37, 0x2, P2 ;  /* 0x0000000513038211 */ /* 0x000fe400010f1425 */
[----:B------:R-:W-:Y:S02]  /*157e0*/  ISETP.GE.AND P2, PT, R16, c[0x0][0x3c8], PT ;  /* 0x0000f20010007a0c */ /* 0x000fe40003f46270 */
[----:B------:R2:W-:Y:S01]  /*157f0*/  @!P1 ST.E.64 [R30.64], R152 ;  /* 0x000000981e009985 */ /* 0x0005e2000c101b06 */
[----:B------:R-:W-:-:S03]  /*15800*/  ISETP.GE.AND P1, PT, R15, c[0x0][0x3c8], PT ;  /* 0x0000f2000f007a0c */ /* 0x000fc60003f26270 */
[----:B------:R4:W-:Y:S01]  /*15810*/  @!P0 ST.E.64 [R2.64], R32 ;  /* 0x0000002002008985 */ /* 0x0009e2000c101b06 */
[CC--:B--2---:R-:W-:Y:S02]  /*15820*/  @!P3 LEA R30, P5, R18.reuse, R0.reuse, 0x2 ;  /* 0x00000000121eb211 */ /* 0x0c4fe400078a10ff */
[C---:B----4-:R-:W-:Y:S02]  /*15830*/  @!P4 LEA R2, P0, R17.reuse, R0, 0x2 ;  /* 0x000000001102c211 */ /* 0x050fe400078010ff */
[-C--:B------:R-:W-:Y:S02]  /*15840*/  @!P3 LEA.HI.X R31, R18, R5.reuse, R38, 0x2, P5 ;  /* 0x00000005121fb211 */ /* 0x080fe400028f1426 */
[----:B------:R-:W-:-:S03]  /*15850*/  @!P4 LEA.HI.X R3, R17, R5, R41, 0x2, P0 ;  /* 0x000000051103c211 */ /* 0x000fc600000f1429 */
[----:B------:R2:W-:Y:S01]  /*15860*/  @!P3 ST.E.64 [R30.64], R34 ;  /* 0x000000221e00b985 */ /* 0x0005e2000c101b06 */
[----:B------:R-:W-:-:S03]  /*15870*/  ISETP.GE.AND P3, PT, R14, c[0x0][0x3c8], PT ;  /* 0x0000f2000e007a0c */ /* 0x000fc60003f66270 */
[----:B------:R4:W-:Y:S01]  /*15880*/  @!P4 ST.E.64 [R2.64], R102 ;  /* 0x000000660200c985 */ /* 0x0009e2000c101b06 */
[----:B------:R-:W-:Y:S02]  /*15890*/  ISETP.GE.AND P4, PT, R13, c[0x0][0x3c8], PT ;  /* 0x0000f2000d007a0c */ /* 0x000fe40003f86270 */
        /* <DEDUP_REMOVED lines=16> */
[-C--:B--2---:R-:W-:Y:S02]  /*159a0*/  @!P2 LEA R30, P5, R12, R0.reuse, 0x2 ;  /* 0x000000000c1ea211 */ /* 0x084fe400078a10ff */
[----:B----4-:R-:W-:Y:S02]  /*159b0*/  @!P1 LEA R2, P0, R10, R0, 0x2 ;  /* 0x000000000a029211 */ /* 0x010fe400078010ff */
        /* <DEDUP_REMOVED lines=23> */
[CC--:B----4-:R-:W-:Y:S02]  /*15b30*/  @!P4 LEA R2, P0, R28.reuse, R0.reuse, 0x2 ;  /* 0x000000001c02c211 */ /* 0x0d0fe400078010ff */
[-C--:B------:R-:W-:Y:S02]  /*15b40*/  @!P3 LEA.HI.X R31, R29, R5.reuse, R51, 0x2, P5 ;  /* 0x000000051d1fb211 */ /* 0x080fe400028f1433 */
[----:B------:R-:W-:Y:S02]  /*15b50*/  @!P4 LEA.HI.X R3, R28, R5, R52, 0x2, P0 ;  /* 0x000000051c03c211 */ /* 0x000fe400000f1434 */
[----:B------:R-:W-:Y:S01]  /*15b60*/  @!P2 LEA R32, P0, R27, R0, 0x2 ;  /* 0x000000001b20a211 */ /* 0x000fe200078010ff */
[----:B------:R2:W-:Y:S01]  /*15b70*/  @!P3 ST.E.64 [R30.64], R148 ;  /* 0x000000941e00b985 */ /* 0x0005e2000c101b06 */
[----:B------:R-:W-:-:S02]  /*15b80*/  ISETP.GE.AND P5, PT, R24, c[0x0][0x3c8], PT ;  /* 0x0000f20018007a0c */ /* 0x000fc40003fa6270 */
[----:B------:R-:W-:Y:S01]  /*15b90*/  @!P2 LEA.HI.X R33, R27, R5, R53, 0x2, P0 ;  /* 0x000000051b21a211 */ /* 0x000fe200000f1435 */
[----:B------:R4:W-:Y:S01]  /*15ba0*/  @!P4 ST.E.64 [R2.64], R150 ;  /* 0x000000960200c985 */ /* 0x0009e2000c101b06 */
[----:B------:R-:W-:-:S03]  /*15bb0*/  ISETP.GE.AND P4, PT, R23, c[0x0][0x3c8], PT ;  /* 0x0000f20017007a0c */ /* 0x000fc60003f86270 */
[----:B------:R-:W-:Y:S01]  /*15bc0*/  @!P2 ST.E.64 [R32.64], R154 ;  /* 0x0000009a2000a985 */ /* 0x000fe2000c101b06 */
[----:B------:R-:W-:Y:S02]  /*15bd0*/  ISETP.GE.AND P2, PT, R22, c[0x0][0x3c8], PT ;  /* 0x0000f20016007a0c */ /* 0x000fe40003f46270 */
[CC--:B--2---:R-:W-:Y:S02]  /*15be0*/  @!P6 LEA R30, P0, R25.reuse, R0.reuse, 0x2 ;  /* 0x00000000191ee211 */ /* 0x0c4fe400078010ff */
[C---:B----4-:R-:W-:Y:S02]  /*15bf0*/  @!P1 LEA R2, P3, R26.reuse, R0, 0x2 ;  /* 0x000000001a029211 */ /* 0x050fe400078610ff */
[-C--:B------:R-:W-:Y:S02]  /*15c00*/  @!P6 LEA.HI.X R31, R25, R5.reuse, R56, 0x2, P0 ;  /* 0x00000005191fe211 */ /* 0x080fe400000f1438 */
[----:B------:R-:W-:Y:S02]  /*15c10*/  @!P1 LEA.HI.X R3, R26, R5, R54, 0x2, P3 ;  /* 0x000000051a039211 */ /* 0x000fe400018f1436 */
[----:B------:R-:W-:-:S03]  /*15c20*/  ISETP.GE.AND P0, PT, R20, c[0x0][0x3c8], PT ;  /* 0x0000f20014007a0c */ /* 0x000fc60003f06270 */
[----:B------:R2:W-:Y:S01]  /*15c30*/  @!P1 ST.E.64 [R2.64], R68 ;  /* 0x0000004402009985 */ /* 0x0005e2000c101b06 */
[----:B------:R-:W-:-:S03]  /*15c40*/  ISETP.GE.AND P1, PT, R21, c[0x0][0x3c8], PT ;  /* 0x0000f20015007a0c */ /* 0x000fc60003f26270 */
[----:B------:R4:W-:Y:S01]  /*15c50*/  @!P6 ST.E.64 [R30.64], R72 ;  /* 0x000000481e00e985 */ /* 0x0009e2000c101b06 */
[----:B------:R-:W-:-:S04]  /*15c60*/  @!P4 LEA R34, P6, R23, R0, 0x2 ;  /* 0x000000001722c211 */ /* 0x000fc800078c10ff */
[----:B------:R-:W-:Y:S02]  /*15c70*/  @!P4 LEA.HI.X R35, R23, R5, R57, 0x2, P6 ;  /* 0x000000051723c211 */ /* 0x000fe400030f1439 */
[----:B--2---:R-:W-:-:S04]  /*15c80*/  @!P5 LEA R2, P3, R24, R0, 0x2 ;  /* 0x000000001802d211 */ /* 0x004fc800078610ff */
[----:B------:R-:W-:Y:S02]  /*15c90*/  @!P5 LEA.HI.X R3, R24, R5, R55, 0x2, P3 ;  /* 0x000000051803d211 */ /* 0x000fe400018f1437 */
[----:B------:R-:W-:-:S03]  /*15ca0*/  @!P2 LEA R32, P3, R22, R0, 0x2 ;  /* 0x000000001620a211 */ /* 0x000fc600078610ff */
[----:B------:R2:W-:Y:S01]  /*15cb0*/  @!P5 ST.E.64 [R2.64], R76 ;  /* 0x0000004c0200d985 */ /* 0x0005e2000c101b06 */
[C---:B----4-:R-:W-:Y:S02]  /*15cc0*/  @!P1 LEA R30, P5, R21.reuse, R0, 0x2 ;  /* 0x00000000151e9211 */ /* 0x050fe400078a10ff */
[-C--:B------:R-:W-:Y:S01]  /*15cd0*/  @!P2 LEA.HI.X R33, R22, R5.reuse, R58, 0x2, P3 ;  /* 0x000000051621a211 */ /* 0x080fe200018f143a */
[----:B------:R4:W-:Y:S01]  /*15ce0*/  @!P4 ST.E.64 [R34.64], R158 ;  /* 0x0000009e2200c985 */ /* 0x0009e2000c101b06 */
[----:B------:R-:W-:-:S03]  /*15cf0*/  @!P1 LEA.HI.X R31, R21, R5, R59, 0x2, P5 ;  /* 0x00000005151f9211 */ /* 0x000fc600028f143b */
[----:B------:R4:W-:Y:S04]  /*15d00*/  @!P2 ST.E.64 [R32.64], R156 ;  /* 0x0000009c2000a985 */ /* 0x0009e8000c101b06 */
[----:B------:R4:W-:Y:S01]  /*15d10*/  @!P1 ST.E.64 [R30.64], R80 ;  /* 0x000000501e009985 */ /* 0x0009e2000c101b06 */
[----:B--2---:R-:W-:-:S04]  /*15d20*/  @!P0 LEA R2, P3, R20, R0, 0x2 ;  /* 0x0000000014028211 */ /* 0x004fc800078610ff */
[----:B------:R-:W-:-:S05]  /*15d30*/  @!P0 LEA.HI.X R3, R20, R5, R60, 0x2, P3 ;  /* 0x0000000514038211 */ /* 0x000fca00018f143c */
[----:B------:R4:W-:Y:S04]  /*15d40*/  @!P0 ST.E.64 [R2.64], R64 ;  /* 0x0000004002008985 */ /* 0x0009e8000c101b06 */
.L_x_264:
[----:B------:R-:W-:Y:S05]  /*15d50*/  BSYNC B0 ;  /* 0x0000000000007941 */ /* 0x000fea0003800000 */
.L_x_263:
[----:B------:R-:W-:Y:S05]  /*15d60*/  BRA.DIV ~URZ, `(.L_x_265) ;  /* 0x00002af27f007947 */ /* 0x000fea000b800000 */
[----:B--2---:R2:W1:Y:S04]  /*15d70*/  SHFL.IDX PT, R5, R36, 0x1, 0x1c1f ;  /* 0x003c1f0024057f89 */ /* 0x00446800000e0000 */
[----:B----4-:R2:W4:Y:S02]  /*15d80*/  SHFL.IDX PT, R0, R39, 0x1, 0x1c1f ;  /* 0x003c1f0027007f89 */ /* 0x01052400000e0000 */
.L_x_319:
[----:B------:R-:W-:-:S13]  /*15d90*/  ISETP.NE.AND P0, PT, R61, RZ, PT ;  /* 0x000000ff3d00720c */ /* 0x000fda0003f05270 */
[----:B------:R-:W-:Y:S05]  /*15da0*/  @P0 BRA `(.L_x_260) ;  /* 0x000012d000000947 */ /* 0x000fea0003800000 */
[----:B------:R-:W-:Y:S02]  /*15db0*/  ISETP.GE.AND P3, PT, R19, c[0x0][0x3c8], PT ;  /* 0x0000f20013007a0c */ /* 0x000fe40003f66270 */
[----:B------:R-:W-:Y:S02]  /*15dc0*/  ISETP.GE.AND P2, PT, R18, c[0x0][0x3c8], PT ;  /* 0x0000f20012007a0c */ /* 0x000fe40003f46270 */
[----:B------:R-:W-:Y:S02]  /*15dd0*/  ISETP.GE.AND P1, PT, R17, c[0x0][0x3c8], PT ;  /* 0x0000f20011007a0c */ /* 0x000fe40003f26270 */
[----:B------:R-:W-:Y:S02]  /*15de0*/  ISETP.GE.AND P4, PT, R4, c[0x0][0x3c8], PT ;  /* 0x0000f20004007a0c */ /* 0x000fe40003f86270 */
[----:B------:R-:W-:-:S05]  /*15df0*/  ISETP.GE.AND P0, PT, R16, c[0x0][0x3c8], PT ;  /* 0x0000f20010007a0c */ /* 0x000fca0003f06270 */
[CC--:B----4-:R-:W-:Y:S02]  /*15e00*/  @!P3 LEA R32, P6, R19.reuse, R0.reuse, 0x2 ;  /* 0x000000001320b211 */ /* 0x0d0fe400078c10ff */
[CC--:B------:R-:W-:Y:S02]  /*15e10*/  @!P2 LEA R30, P5, R18.reuse, R0.reuse, 0x2 ;  /* 0x00000000121ea211 */ /* 0x0c0fe400078a10ff */
[-C--:B-1----:R-:W-:Y:S02]  /*15e20*/  @!P3 LEA.HI.X R33, R19, R5.reuse, R37, 0x2, P6 ;  /* 0x000000051321b211 */ /* 0x082fe400030f1425 */
[----:B------:R-:W-:Y:S01]  /*15e30*/  @!P2 LEA.HI.X R31, R18, R5, R38, 0x2, P5 ;  /* 0x00000005121fa211 */ /* 0x000fe200028f1426 */
[----:B------:R-:W-:Y:S01]  /*15e40*/  @!P4 IMAD.MOV.U32 R34, RZ, RZ, R0 ;  /* 0x000000ffff22c224 */ /* 0x000fe200078e0000 */
[-C--:B------:R-:W-:Y:S01]  /*15e50*/  @!P1 LEA R18, P6, R17, R0.reuse, 0x2 ;  /* 0x0000000011129211 */ /* 0x080fe200078c10ff */
[----:B------:R-:W-:Y:S01]  /*15e60*/  @!P4 IMAD.MOV.U32 R35, RZ, RZ, R5 ;  /* 0x000000ffff23c224 */ /* 0x000fe200078e0005 */
[----:B------:R-:W-:-:S02]  /*15e70*/  @!P0 LEA R2, P5, R16, R0, 0x2 ;  /* 0x0000000010028211 */ /* 0x000fc400078a10ff */
[-C--:B------:R-:W-:Y:S01]  /*15e80*/  @!P1 LEA.HI.X R19, R17, R5.reuse, R41, 0x2, P6 ;  /* 0x0000000511139211 */ /* 0x080fe200030f1429 */
[----:B------:R-:W-:Y:S01]  /*15e90*/  @!P4 IMAD.WIDE R34, R4, 0x4, R34 ;  /* 0x000000040422c825 */ /* 0x000fe200078e0222 */
[----:B------:R-:W-:Y:S02]  /*15ea0*/  ISETP.GE.AND P6, PT, R15, c[0x0][0x3c8], PT ;  /* 0x0000f2000f007a0c */ /* 0x000fe40003fc6270 */
[----:B------:R-:W-:Y:S02]  /*15eb0*/  @!P0 LEA.HI.X R3, R16, R5, R40, 0x2, P5 ;  /* 0x0000000510038211 */ /* 0x000fe400028f1428 */
[----:B------:R-:W-:Y:S01]  /*15ec0*/  ISETP.GE.AND P5, PT, R14, c[0x0][0x3c8], PT ;  /* 0x0000f2000e007a0c */ /* 0x000fe20003fa6270 */
[----:B------:R-:W-:Y:S01]  /*15ed0*/  @!P4 ST.E.64 [R34.64], R162 ;  /* 0x000000a22200c985 */ /* 0x000fe2000c101b06 */
[----:B------:R-:W-:-:S03]  /*15ee0*/  ISETP.GE.AND P4, PT, R13, c[0x0][0x3c8], PT ;  /* 0x0000f2000d007a0c */ /* 0x000fc60003f86270 */
[----:B------:R-:W-:Y:S01]  /*15ef0*/  @!P3 ST.E.64 [R32.64], R160 ;  /* 0x000000a02000b985 */ /* 0x000fe2000c101b06 */
[----:B------:R-:W-:-:S03]  /*15f00*/  ISETP.GE.AND P3, PT, R12, c[0x0][0x3c8], PT ;  /* 0x0000f2000c007a0c */ /* 0x000fc60003f66270 */
[----:B------:R1:W-:Y:S01]  /*15f10*/  @!P2 ST.E.64 [R30.64], R114 ;  /* 0x000000721e00a985 */ /* 0x0003e2000c101b06 */
[----:B------:R-:W-:-:S03]  /*15f20*/  ISETP.GE.AND P2, PT, R10, c[0x0][0x3c8], PT ;  /* 0x0000f2000a007a0c */ /* 0x000fc60003f46270 */
[----:B------:R4:W-:Y:S04]  /*15f30*/  @!P1 ST.E.64 [R18.64], R92 ;  /* 0x0000005c12009985 */ /* 0x0009e8000c101b06 */
[----:B------:R5:W-:Y:S01]  /*15f40*/  @!P0 ST.E.64 [R2.64], R84 ;  /* 0x0000005402008985 */ /* 0x000be2000c101b06 */
[CC--:B-1----:R-:W-:Y:S02]  /*15f50*/  @!P6 LEA R30, P0, R15.reuse, R0.reuse, 0x2 ;  /* 0x000000000f1ee211 */ /* 0x0c2fe400078010ff */
[-C--:B----4-:R-:W-:Y:S02]  /*15f60*/  @!P5 LEA R18, P1, R14, R0.reuse, 0x2 ;  /* 0x000000000e12d211 */ /* 0x090fe400078210ff */
[----:B------:R-:W-:Y:S02]  /*15f70*/  @!P6 LEA.HI.X R31, R15, R5, R42, 0x2, P0 ;  /* 0x000000050f1fe211 */ /* 0x000fe400000f142a */
[----:B------:R-:W-:-:S02]  /*15f80*/  @!P4 LEA R16, P0, R13, R0, 0x2 ;  /* 0x000000000d10c211 */ /* 0x000fc400078010ff */
[-C--:B------:R-:W-:Y:S01]  /*15f90*/  @!P5 LEA.HI.X R19, R14, R5.reuse, R44, 0x2, P1 ;  /* 0x000000050e13d211 */ /* 0x080fe200008f142c */
[----:B------:R-:W-:Y:S01]  /*15fa0*/  @!P6 ST.E.64 [R30.64], R170 ;  /* 0x000000aa1e00e985 */ /* 0x000fe2000c101b06 */
[----:B------:R-:W-:Y:S02]  /*15fb0*/  ISETP.GE.AND P1, PT, R7, c[0x0][0x3c8], PT ;  /* 0x0000f20007007a0c */ /* 0x000fe40003f26270 */
[-C--:B------:R-:W-:Y:S01]  /*15fc0*/  @!P4 LEA.HI.X R17, R13, R5.reuse, R43, 0x2, P0 ;  /* 0x000000050d11c211 */ /* 0x080fe200000f142b */
[----:B------:R-:W-:Y:S01]  /*15fd0*/  @!P5 ST.E.64 [R18.64], R164 ;  /* 0x000000a41200d985 */ /* 0x000fe2000c101b06 */
[----:B------:R-:W-:Y:S02]  /*15fe0*/  @!P3 LEA R14, P0, R12, R0, 0x2 ;  /* 0x000000000c0eb211 */ /* 0x000fe400078010ff */
[----:B------:R-:W-:Y:S01]  /*15ff0*/  ISETP.GE.AND P6, PT, R6, c[0x0][0x3c8], PT ;  /* 0x0000f20006007a0c */ /* 0x000fe20003fc6270 */
[----:B------:R-:W-:Y:S01]  /*16000*/  @!P4 ST.E.64 [R16.64], R126 ;  /* 0x0000007e1000c985 */ /* 0x000fe2000c101b06 */
[----:B------:R-:W-:-:S02]  /*16010*/  @!P3 LEA.HI.X R15, R12, R5, R45, 0x2, P0 ;  /* 0x000000050c0fb211 */ /* 0x000fc400000f142d */
[CC--:B------:R-:W-:Y:S02]  /*16020*/  @!P2 LEA R12, P0, R10.reuse, R0.reuse, 0x2 ;  /* 0x000000000a0ca211 */ /* 0x0c0fe400078010ff */
[----:B------:R-:W-:Y:S01]  /*16030*/  ISETP.GE.AND P5, PT, R11, c[0x0][0x3c8], PT ;  /* 0x0000f2000b007a0c */ /* 0x000fe20003fa6270 */
[----:B------:R1:W-:Y:S01]  /*16040*/  @!P3 ST.E.64 [R14.64], R118 ;  /* 0x000000760e00b985 */ /* 0x0003e2000c101b06 */
[-C--:B------:R-:W-:Y:S02]  /*16050*/  @!P2 LEA.HI.X R13, R10, R5.reuse, R46, 0x2, P0 ;  /* 0x000000050a0da211 */ /* 0x080fe400000f142e */
[C---:B-----5:R-:W-:Y:S02]  /*16060*/  @!P1 LEA R2, P0, R7.reuse, R0, 0x2 ;  /* 0x0000000007029211 */ /* 0x060fe400078010ff */
[----:B------:R-:W-:Y:S01]  /*16070*/  ISETP.GE.AND P4, PT, R8, c[0x0][0x3c8], PT ;  /* 0x0000f20008007a0c */ /* 0x000fe20003f86270 */
[----:B------:R4:W-:Y:S01]  /*16080*/  @!P2 ST.E.64 [R12.64], R96 ;  /* 0x000000600c00a985 */ /* 0x0009e2000c101b06 */
[----:B------:R-:W-:-:S02]  /*16090*/  @!P1 LEA.HI.X R3, R7, R5, R47, 0x2, P0 ;  /* 0x0000000507039211 */ /* 0x000fc400000f142f */
[----:B------:R-:W-:Y:S02]  /*160a0*/  ISETP.GE.AND P3, PT, R29, c[0x0][0x3c8], PT ;  /* 0x0000f2001d007a0c */ /* 0x000fe40003f66270 */
[----:B------:R-:W-:Y:S01]  /*160b0*/  ISETP.GE.AND P2, PT, R28, c[0x0][0x3c8], PT ;  /* 0x0000f2001c007a0c */ /* 0x000fe20003f46270 */
[----:B------:R5:W-:Y:S01]  /*160c0*/  @!P1 ST.E.64 [R2.64], R88 ;  /* 0x0000005802009985 */ /* 0x000be2000c101b06 */
[----:B-1----:R-:W-:-:S04]  /*160d0*/  @!P6 LEA R14, P0, R6, R0, 0x2 ;  /* 0x00000000060ee211 */ /* 0x002fc800078010ff */
[-C--:B------:R-:W-:Y:S02]  /*160e0*/  @!P6 LEA.HI.X R15, R6, R5.reuse, R48, 0x2, P0 ;  /* 0x00000005060fe211 */ /* 0x080fe400000f1430 */
[CC--:B----4-:R-:W-:Y:S02]  /*160f0*/  @!P5 LEA R12, P1, R11.reuse, R0.reuse, 0x2 ;  /* 0x000000000b0cd211 */ /* 0x0d0fe400078210ff */
[CC--:B------:R-:W-:Y:S01]  /*16100*/  @!P4 LEA R10, P0, R8.reuse, R0.reuse, 0x2 ;  /* 0x00000000080ac211 */ /* 0x0c0fe200078010ff */
[----:B------:R1:W-:Y:S01]  /*16110*/  @!P6 ST.E.64 [R14.64], R172 ;  /* 0x000000ac0e00e985 */ /* 0x0003e2000c101b06 */
[-C--:B------:R-:W-:Y:S02]  /*16120*/  @!P5 LEA.HI.X R13, R11, R5.reuse, R49, 0x2, P1 ;  /* 0x000000050b0dd211 */ /* 0x080fe400008f1431 */
[----:B------:R-:W-:Y:S02]  /*16130*/  ISETP.GE.AND P1, PT, R27, c[0x0][0x3c8], PT ;  /* 0x0000f2001b007a0c */ /* 0x000fe40003f26270 */
[----:B------:R-:W-:Y:S01]  /*16140*/  @!P4 LEA.HI.X R11, R8, R5, R50, 0x2, P0 ;  /* 0x00000005080bc211 */ /* 0x000fe200000f1432 */
[----:B------:R4:W-:Y:S01]  /*16150*/  @!P5 ST.E.64 [R12.64], R166 ;  /* 0x000000a60c00d985 */ /* 0x0009e2000c101b06 */
[----:B------:R-:W-:-:S02]  /*16160*/  @!P3 LEA R8, P0, R29, R0, 0x2 ;  /* 0x000000001d08b211 */ /* 0x000fc400078010ff */
[----:B------:R-:W-:Y:S01]  /*16170*/  ISETP.GE.AND P6, PT, R26, c[0x0][0x3c8], PT ;  /* 0x0000f2001a007a0c */ /* 0x000fe20003fc6270 */
[----:B------:R2:W-:Y:S01]  /*16180*/  @!P4 ST.E.64 [R10.64], R130 ;  /* 0x000000820a00c985 */ /* 0x0005e2000c101b06 */
[-C--:B------:R-:W-:Y:S02]  /*16190*/  @!P3 LEA.HI.X R9, R29, R5.reuse, R51, 0x2, P0 ;  /* 0x000000051d09b211 */ /* 0x080fe400000f1433 */
[CC--:B------:R-:W-:Y:S02]  /*161a0*/  @!P2 LEA R6, P0, R28.reuse, R0.reuse, 0x2 ;  /* 0x000000001c06a211 */ /* 0x0c0fe400078010ff */
[----:B------:R-:W-:Y:S01]  /*161b0*/  ISETP.GE.AND P5, PT, R25, c[0x0][0x3c8], PT ;  /* 0x0000f20019007a0c */ /* 0x000fe20003fa6270 */
[----:B------:R3:W-:Y:S01]  /*161c0*/  @!P3 ST.E.64 [R8.64], R122 ;  /* 0x0000007a0800b985 */ /* 0x0007e2000c101b06 */
[----:B------:R-:W-:Y:S02]  /*161d0*/  @!P2 LEA.HI.X R7, R28, R5, R52, 0x2, P0 ;  /* 0x000000051c07a211 */ /* 0x000fe400000f1434 */
[----:B-----5:R-:W-:-:S02]  /*161e0*/  @!P1 LEA R2, P0, R27, R0, 0x2 ;  /* 0x000000001b029211 */ /* 0x020fc400078010ff */
[----:B------:R-:W-:Y:S01]  /*161f0*/  ISETP.GE.AND P4, PT, R24, c[0x0][0x3c8], PT ;  /* 0x0000f20018007a0c */ /* 0x000fe20003f86270 */
[----:B------:R5:W-:Y:S01]  /*16200*/  @!P2 ST.E.64 [R6.64], R110 ;  /* 0x0000006e0600a985 */ /* 0x000be2000c101b06 */
[----:B------:R-:W-:Y:S02]  /*16210*/  @!P1 LEA.HI.X R3, R27, R5, R53, 0x2, P0 ;  /* 0x000000051b039211 */ /* 0x000fe400000f1435 */
[----:B------:R-:W-:Y:S02]  /*16220*/  ISETP.GE.AND P3, PT, R23, c[0x0][0x3c8], PT ;  /* 0x0000f20017007a0c */ /* 0x000fe40003f66270 */
[----:B------:R-:W-:Y:S01]  /*16230*/  ISETP.GE.AND P2, PT, R22, c[0x0][0x3c8], PT ;  /* 0x0000f20016007a0c */ /* 0x000fe20003f46270 */
[----:B------:R5:W-:Y:S01]  /*16240*/  @!P1 ST.E.64 [R2.64], R66 ;  /* 0x0000004202009985 */ /* 0x000be2000c101b06 */
[----:B-1----:R-:W-:-:S04]  /*16250*/  @!P6 LEA R14, P0, R26, R0, 0x2 ;  /* 0x000000001a0ee211 */ /* 0x002fc800078010ff */
[----:B------:R-:W-:Y:S02]  /*16260*/  @!P6 LEA.HI.X R15, R26, R5, R54, 0x2, P0 ;  /* 0x000000051a0fe211 */ /* 0x000fe400000f1436 */
[----:B----4-:R-:W-:-:S03]  /*16270*/  @!P5 LEA R12, P1, R25, R0, 0x2 ;  /* 0x00000000190cd211 */ /* 0x010fc600078210ff */
[----:B------:R1:W-:Y:S01]  /*16280*/  @!P6 ST.E.64 [R14.64], R168 ;  /* 0x000000a80e00e985 */ /* 0x0003e2000c101b06 */
[CC--:B--2---:R-:W-:Y:S02]  /*16290*/  @!P4 LEA R10, P0, R24.reuse, R0.reuse, 0x2 ;  /* 0x00000000180ac211 */ /* 0x0c4fe400078010ff */
[-C--:B------:R-:W-:Y:S02]  /*162a0*/  @!P5 LEA.HI.X R13, R25, R5.reuse, R56, 0x2, P1 ;  /* 0x00000005190dd211 */ /* 0x080fe400008f1438 */
[----:B------:R-:W-:Y:S02]  /*162b0*/  ISETP.GE.AND P1, PT, R21, c[0x0][0x3c8], PT ;  /* 0x0000f20015007a0c */ /* 0x000fe40003f26270 */
[----:B------:R-:W-:Y:S01]  /*162c0*/  @!P4 LEA.HI.X R11, R24, R5, R55, 0x2, P0 ;  /* 0x00000005180bc211 */ /* 0x000fe200000f1437 */
[----:B------:R1:W-:Y:S01]  /*162d0*/  @!P5 ST.E.64 [R12.64], R138 ;  /* 0x0000008a0c00d985 */ /* 0x0003e2000c101b06 */
[----:B---3--:R-:W-:-:S03]  /*162e0*/  @!P3 LEA R8, P0, R23, R0, 0x2 ;  /* 0x000000001708b211 */ /* 0x008fc600078010ff */
[----:B------:R1:W-:Y:S01]  /*162f0*/  @!P4 ST.E.64 [R10.64], R82 ;  /* 0x000000520a00c985 */ /* 0x0003e2000c101b06 */
[----:B------:R-:W-:Y:S02]  /*16300*/  @!P3 LEA.HI.X R9, R23, R5, R57, 0x2, P0 ;  /* 0x000000051709b211 */ /* 0x000fe400000f1439 */
[----:B-----5:R-:W-:-:S03]  /*16310*/  @!P2 LEA R6, P0, R22, R0, 0x2 ;  /* 0x000000001606a211 */ /* 0x020fc600078010ff */
[----:B------:R1:W-:Y:S01]  /*16320*/  @!P3 ST.E.64 [R8.64], R78 ;  /* 0x0000004e0800b985 */ /* 0x0003e2000c101b06 */
[----:B------:R-:W-:Y:S02]  /*16330*/  @!P2 LEA.HI.X R7, R22, R5, R58, 0x2, P0 ;  /* 0x000000051607a211 */ /* 0x000fe400000f143a */
[----:B------:R-:W-:-:S03]  /*16340*/  @!P1 LEA R2, P0, R21, R0, 0x2 ;  /* 0x0000000015029211 */ /* 0x000fc600078010ff */
[----:B------:R1:W-:Y:S01]  /*16350*/  @!P2 ST.E.64 [R6.64], R74 ;  /* 0x0000004a0600a985 */ /* 0x0003e2000c101b06 */
[----:B------:R-:W-:Y:S02]  /*16360*/  @!P1 LEA.HI.X R3, R21, R5, R59, 0x2, P0 ;  /* 0x0000000515039211 */ /* 0x000fe400000f143b */
[----:B------:R-:W-:-:S03]  /*16370*/  ISETP.GE.AND P0, PT, R20, c[0x0][0x3c8], PT ;  /* 0x0000f20014007a0c */ /* 0x000fc60003f06270 */
[----:B------:R1:W-:Y:S10]  /*16380*/  @!P1 ST.E.64 [R2.64], R70 ;  /* 0x0000004602009985 */ /* 0x0003f4000c101b06 */
[----:B------:R-:W-:Y:S05]  /*16390*/  @P0 BRA `(.L_x_260) ;  /* 0x00000ce000000947 */ /* 0x000fea0003800000 */
[----:B-1----:R-:W-:-:S04]  /*163a0*/  LEA R2, P0, R20, R0, 0x2 ;  /* 0x0000000014027211 */ /* 0x002fc800078010ff */
[----:B------:R-:W-:-:S05]  /*163b0*/  LEA.HI.X R3, R20, R5, R60, 0x2, P0 ;  /* 0x0000000514037211 */ /* 0x000fca00000f143c */
[----:B------:R1:W-:Y:S01]  /*163c0*/  ST.E.64 [R2.64], R62 ;  /* 0x0000003e02007985 */ /* 0x0003e2000c101b06 */
[----:B------:R-:W-:Y:S05]  /*163d0*/  BRA `(.L_x_260) ;  /* 0x00000ca000007947 */ /* 0x000fea0003800000 */
.L_x_245:
[----:B------:R-:W-:Y:S01]  /*163e0*/  ISETP.NE.U32.AND P0, PT, RZ, c[0x0][0x508], PT ;  /* 0x00014200ff007a0c */ /* 0x000fe20003f05070 */
[----:B------:R-:W2:Y:S01]  /*163f0*/  LDL.LU R7, [R1+0x14] ;  /* 0x0000140001077983 */ /* 0x000ea20000300800 */
[----:B------:R-:W-:Y:S01]  /*16400*/  ISETP.NE.U32.AND P2, PT, RZ, c[0x0][0x500], PT ;  /* 0x00014000ff007a0c */ /* 0x000fe20003f45070 */
[----:B------:R-:W-:Y:S01]  /*16410*/  IMAD.MOV.U32 R4, RZ, RZ, 0x4 ;  /* 0x00000004ff047424 */ /* 0x000fe200078e00ff */
[----:B------:R-:W-:Y:S01]  /*16420*/  ISETP.NE.AND.EX P1, PT, RZ, c[0x0][0x50c], PT, P0 ;  /* 0x00014300ff007a0c */ /* 0x000fe20003f25300 */
[----:B------:R-:W-:Y:S01]  /*16430*/  IMAD.MOV.U32 R0, RZ, RZ, RZ ;  /* 0x000000ffff007224 */ /* 0x000fe200078e00ff */
[----:B------:R-:W-:Y:S01]  /*16440*/  ISETP.NE.AND.EX P2, PT, RZ, c[0x0][0x504], PT, P2 ;  /* 0x00014100ff007a0c */ /* 0x000fe20003f45320 */
[----:B------:R-:W-:Y:S01]  /*16450*/  IMAD.MOV.U32 R17, RZ, RZ, c[0x0][0x388] ;  /* 0x0000e200ff117624 */ /* 0x000fe200078e00ff */
[----:B------:R-:W-:Y:S01]  /*16460*/  SHF.R.S32.HI R6, RZ, 0x1f, R235 ;  /* 0x0000001fff067819 */ /* 0x000fe200000114eb */
[----:B------:R-:W-:-:S08]  /*16470*/  IMAD.WIDE R4, R235, R4, c[0x0][0x500] ;  /* 0x00014000eb047625 */ /* 0x000fd000078e0204 */
[C---:B------:R-:W-:Y:S02]  /*16480*/  @P1 LEA R2, P0, R235.reuse, c[0x0][0x508], 0x2 ;  /* 0x00014200eb021a11 */ /* 0x040fe400078010ff */
[----:B------:R3:W5:Y:S02]  /*16490*/  @P2 LDG.E R0, [R4.64] ;  /* 0x0000000604002981 */ /* 0x000764000c1e1900 */
[----:B------:R-:W-:-:S05]  /*164a0*/  @P1 LEA.HI.X R3, R235, c[0x0][0x50c], R6, 0x2, P0 ;  /* 0x00014300eb031a11 */ /* 0x000fca00000f1406 */
[----:B------:R3:W5:Y:S01]  /*164b0*/  @P1 LDG.E R17, [R2.64] ;  /* 0x0000000602111981 */ /* 0x000762000c1e1900 */
[----:B--2---:R-:W-:-:S04]  /*164c0*/  ISETP.NE.AND P0, PT, R7, RZ, PT ;  /* 0x000000ff0700720c */ /* 0x004fc80003f05270 */
[----:B------:R-:W-:Y:S01]  /*164d0*/  SEL R16, R7, c[0x0][0x3d4], P0 ;  /* 0x0000f50007107a07 */ /* 0x000fe20000000000 */
[----:B------:R-:W-:Y:S05]  /*164e0*/  @P1 BRA `(.L_x_266) ;  /* 0x0000004000001947 */ /* 0x000fea0003800000 */
[----:B---3--:R-:W-:Y:S05]  /*164f0*/  @!P2 BRA `(.L_x_266) ;  /* 0x000000300000a947 */ /* 0x008fea0003800000 */
[----:B------:R2:W3:Y:S04]  /*16500*/  LDG.E R2, [R4.64] ;  /* 0x0000000604027981 */ /* 0x0004e8000c1e1900 */
[----:B--2---:R-:W3:Y:S02]  /*16510*/  LDG.E R4, [R4.64+0x4] ;  /* 0x0000040604047981 */ /* 0x004ee4000c1e1900 */
[----:B---3-5:R-:W-:Y:S02]  /*16520*/  IADD3 R17, -R2, R4, RZ ;  /* 0x0000000402117210 */ /* 0x028fe40007ffe1ff */
.L_x_266:
[----:B---3--:R-:W2:Y:S01]  /*16530*/  S2R R4, SR_TID.X ;  /* 0x0000000000047919 */ /* 0x008ea20000002100 */
[----:B------:R-:W-:Y:S01]  /*16540*/  BSSY B0, `(.L_x_267) ;  /* 0x0000037000007945 */ /* 0x000fe20003800000 */
[----:B------:R-:W-:Y:S02]  /*16550*/  SEL R3, R235, RZ, !P2 ;  /* 0x000000ffeb037207 */ /* 0x000fe40005000000 */
[----:B------:R-:W-:-:S02]  /*16560*/  SEL R20, R6, RZ, !P2 ;  /* 0x000000ff06147207 */ /* 0x000fc40005000000 */
[----:B-----5:R-:W-:Y:S02]  /*16570*/  SHF.R.S32.HI R13, RZ, 0x1f, R0 ;  /* 0x0000001fff0d7819 */ /* 0x020fe40000011400 */
[----:B--2---:R-:W-:-:S13]  /*16580*/  ISETP.GT.AND P0, PT, R4, 0x7f, PT ;  /* 0x0000007f0400780c */ /* 0x004fda0003f04270 */
[----:B------:R-:W-:Y:S05]  /*16590*/  @P0 BRA `(.L_x_268) ;  /* 0x0000031000000947 */ /* 0x000fea0003800000 */
[----:B------:R-:W-:Y:S01]  /*165a0*/  IMAD R2, R17, c[0x0][0x4e8], RZ ;  /* 0x00013a0011027a24 */ /* 0x000fe200078e02ff */
[----:B------:R-:W-:-:S04]  /*165b0*/  LEA R12, R245, R4, 0x7 ;  /* 0x00000004f50c7211 */ /* 0x000fc800078e38ff */
[----:B------:R-:W-:-:S13]  /*165c0*/  ISETP.GE.AND P0, PT, R12, R2, PT ;  /* 0x000000020c00720c */ /* 0x000fda0003f06270 */
[----:B------:R-:W-:Y:S05]  /*165d0*/  @P0 BRA `(.L_x_268) ;  /* 0x000002d000000947 */ /* 0x000fea0003800000 */
[----:B------:R-:W2:Y:S04]  /*165e0*/  LDL R4, [R1] ;  /* 0x0000000001047983 */ /* 0x000ea80000100800 */
[----:B------:R-:W3:Y:S01]  /*165f0*/  LDL.LU R21, [R1+0x18] ;  /* 0x0000180001157983 */ /* 0x000ee20000300800 */
[----:B------:R-:W-:Y:S01]  /*16600*/  IMAD.MOV.U32 R2, RZ, RZ, 0x368 ;  /* 0x00000368ff027424 */ /* 0x000fe200078e00ff */
[----:B------:R-:W-:-:S04]  /*16610*/  ISETP.GT.AND P2, PT, R16, 0x1, PT ;  /* 0x000000011000780c */ /* 0x000fc80003f44270 */
[----:B------:R-:W-:-:S04]  /*16620*/  SEL R2, R2, 0x328, P2 ;  /* 0x0000032802027807 */ /* 0x000fc80001000000 */
[----:B------:R4:W5:Y:S08]  /*16630*/  LDC.64 R8, c[0x0][R2+0x170] ;  /* 0x00005c0002087b82 */ /* 0x0009700000000a00 */
[----:B------:R4:W2:Y:S08]  /*16640*/  LDC.64 R6, c[0x0][R2+0x168] ;  /* 0x00005a0002067b82 */ /* 0x0008b00000000a00 */
[----:B------:R4:W1:Y:S08]  /*16650*/  LDC.64 R14, c[0x0][R2+0x178] ;  /* 0x00005e00020e7b82 */ /* 0x0008700000000a00 */
[----:B------:R4:W1:Y:S02]  /*16660*/  LDC.64 R10, c[0x0][R2+0x160] ;  /* 0x00005800020a7b82 */ /* 0x0008640000000a00 */
[----:B----4-:R-:W-:-:S02]  /*16670*/  IMAD.MOV.U32 R2, RZ, RZ, c[0x0][0x4e8] ;  /* 0x00013a00ff027624 */ /* 0x010fc400078e00ff */
[----:B-----5:R-:W-:-:S03]  /*16680*/  IMAD R9, R9, R3, RZ ;  /* 0x0000000309097224 */ /* 0x020fc600078e02ff */
[----:B------:R-:W-:Y:S01]  /*16690*/  ISETP.NE.AND P0, PT, R2, 0x1, PT ;  /* 0x000000010200780c */ /* 0x000fe20003f05270 */
[----:B------:R-:W-:Y:S01]  /*166a0*/  IMAD R9, R8, R20, R9 ;  /* 0x0000001408097224 */ /* 0x000fe200078e0209 */
[----:B------:R-:W-:-:S11]  /*166b0*/  MOV R2, R12 ;  /* 0x0000000c00027202 */ /* 0x000fd60000000f00 */
[----:B------:R-:W-:-:S05]  /*166c0*/  @P0 IMAD.HI.U32 R19, R12, c[0x0][0x4ec], RZ ;  /* 0x00013b000c130a27 */ /* 0x000fca00078e00ff */
[----:B------:R-:W-:Y:S01]  /*166d0*/  @P0 SHF.R.U32.HI R2, RZ, c[0x0][0x4f0], R19 ;  /* 0x00013c00ff020a19 */ /* 0x000fe20000011613 */
[-C--:B--2---:R-:W-:Y:S02]  /*166e0*/  IMAD R18, R7, R4.reuse, RZ ;  /* 0x0000000407127224 */ /* 0x084fe400078e02ff */
[----:B------:R-:W-:-:S04]  /*166f0*/  IMAD.WIDE.U32 R6, R6, R4, RZ ;  /* 0x0000000406067225 */ /* 0x000fc800078e00ff */
[----:B------:R-:W-:Y:S01]  /*16700*/  IMAD.WIDE.U32 R4, R8, R3, RZ ;  /* 0x0000000308047225 */ /* 0x000fe200078e00ff */
[----:B---3--:R-:W-:-:S03]  /*16710*/  SEL R8, R21, RZ, P2 ;  /* 0x000000ff15087207 */ /* 0x008fc60001000000 */
[----:B------:R-:W-:Y:S01]  /*16720*/  IMAD.IADD R18, R7, 0x1, R18 ;  /* 0x0000000107127824 */ /* 0x000fe200078e0212 */
[----:B------:R-:W-:Y:S01]  /*16730*/  IADD3 R19, P1, P0, R4, R6, R0 ;  /* 0x0000000604137210 */ /* 0x000fe2000783e000 */
[----:B------:R-:W-:Y:S01]  /*16740*/  IMAD.MOV R4, RZ, RZ, -R2 ;  /* 0x000000ffff047224 */ /* 0x000fe200078e0a02 */
[----:B------:R-:W-:Y:S01]  /*16750*/  IADD3 R5, R5, R9, RZ ;  /* 0x0000000905057210 */ /* 0x000fe20007ffe0ff */
[-C--:B-1----:R-:W-:Y:S02]  /*16760*/  IMAD R9, R15, R8.reuse, RZ ;  /* 0x000000080f097224 */ /* 0x082fe400078e02ff */
[----:B------:R-:W-:-:S04]  /*16770*/  IMAD.WIDE.U32 R6, R14, R8, RZ ;  /* 0x000000080e067225 */ /* 0x000fc800078e00ff */
[----:B------:R-:W-:Y:S01]  /*16780*/  IMAD R4, R4, c[0x0][0x4e8], R12 ;  /* 0x00013a0004047a24 */ /* 0x000fe200078e020c */
[----:B------:R-:W-:Y:S02]  /*16790*/  IADD3.X R12, R5, R18, R13, P1, P0 ;  /* 0x00000012050c7210 */ /* 0x000fe40000fe040d */
[----:B------:R-:W-:Y:S01]  /*167a0*/  IADD3 R7, R7, R9, RZ ;  /* 0x0000000907077210 */ /* 0x000fe20007ffe0ff */
[----:B------:R-:W-:Y:S01]  /*167b0*/  IMAD.MOV.U32 R9, RZ, RZ, c[0x0][0x4a8] ;  /* 0x00012a00ff097624 */ /* 0x000fe200078e00ff */
[----:B------:R-:W-:Y:S02]  /*167c0*/  IADD3 R6, P1, P0, R2, R19, R6 ;  /* 0x0000001302067210 */ /* 0x000fe4000783e006 */
[----:B------:R-:W-:Y:S01]  /*167d0*/  SHF.R.S32.HI R5, RZ, 0x1f, R2 ;  /* 0x0000001fff057819 */ /* 0x000fe20000011402 */
[----:B------:R-:W-:Y:S01]  /*167e0*/  IMAD R2, R11, R4, RZ ;  /* 0x000000040b027224 */ /* 0x000fe200078e02ff */
[----:B------:R-:W-:Y:S02]  /*167f0*/  SHF.R.S32.HI R8, RZ, 0x1f, R4 ;  /* 0x0000001fff087819 */ /* 0x000fe40000011404 */
[----:B------:R-:W-:-:S03]  /*16800*/  IADD3.X R7, R5, R12, R7, P1, P0 ;  /* 0x0000000c05077210 */ /* 0x000fc60000fe0407 */
        /* <DEDUP_REMOVED lines=10> */
.L_x_268:
[----:B------:R-:W-:Y:S05]  /*168b0*/  BSYNC B0 ;  /* 0x0000000000007941 */ /* 0x000fea0003800000 */
.L_x_267:
[----:B------:R-:W-:-:S13]  /*168c0*/  ISETP.GT.AND P0, PT, R16, 0x1, PT ;  /* 0x000000011000780c */ /* 0x000fda0003f04270 */
[----:B------:R-:W-:Y:S05]  /*168d0*/  @P0 BRA `(.L_x_260) ;  /* 0x000007a000000947 */ /* 0x000fea0003800000 */
[----:B-1----:R-:W2:Y:S04]  /*168e0*/  LDL.LU R2, [R1] ;  /* 0x0000000001027983 */ /* 0x002ea80000300800 */
[----:B------:R-:W3:Y:S01]  /*168f0*/  LDL R6, [R1+0x3c] ;  /* 0x00003c0001067983 */ /* 0x000ee20000100800 */
[----:B------:R-:W-:-:S03]  /*16900*/  MOV R4, c[0x0][0x4e8] ;  /* 0x00013a0000047a02 */ /* 0x000fc60000000f00 */
[----:B------:R-:W1:Y:S01]  /*16910*/  S2R R11, SR_TID.X ;  /* 0x00000000000b7919 */ /* 0x000e620000002100 */
[----:B------:R-:W-:Y:S01]  /*16920*/  ISETP.NE.AND P0, PT, R4, 0x1, PT ;  /* 0x000000010400780c */ /* 0x000fe20003f05270 */
[----:B------:R-:W-:Y:S01]  /*16930*/  IMAD.WIDE.U32 R4, R0, c[0x0][0x3a0], RZ ;  /* 0x0000e80000047a25 */ /* 0x000fe200078e00ff */
[----:B-1----:R-:W-:-:S04]  /*16940*/  SHF.R.S32.HI R10, RZ, 0x1f, R11 ;  /* 0x0000001fff0a7819 */ /* 0x002fc8000001140b */
[----:B------:R-:W-:-:S04]  /*16950*/  LEA.HI R10, R10, R11, RZ, 0x3 ;  /* 0x0000000b0a0a7211 */ /* 0x000fc800078f18ff */
[----:B------:R-:W-:-:S04]  /*16960*/  SHF.R.S32.HI R10, RZ, 0x3, R10 ;  /* 0x00000003ff0a7819 */ /* 0x000fc8000001140a */
[----:B------:R-:W-:Y:S02]  /*16970*/  LEA R12, R245, R10, 0x7 ;  /* 0x0000000af50c7211 */ /* 0x000fe400078e38ff */
[----:B--2---:R-:W-:Y:S01]  /*16980*/  MOV R8, R2 ;  /* 0x0000000200087202 */ /* 0x004fe20000000f00 */
[----:B------:R-:W-:-:S04]  /*16990*/  IMAD R2, R13, c[0x0][0x3a0], RZ ;  /* 0x0000e8000d027a24 */ /* 0x000fc800078e02ff */
[----:B------:R-:W-:Y:S01]  /*169a0*/  IMAD R0, R0, c[0x0][0x3a4], R2 ;  /* 0x0000e90000007a24 */ /* 0x000fe200078e0202 */
[----:B---3--:R-:W-:Y:S01]  /*169b0*/  LEA R2, R245, R6, 0x7 ;  /* 0x00000006f5027211 */ /* 0x008fe200078e38ff */
[----:B------:R-:W-:-:S03]  /*169c0*/  IMAD R6, R20, c[0x0][0x3f0], RZ ;  /* 0x0000fc0014067a24 */ /* 0x000fc600078e02ff */
[----:B------:R-:W-:Y:S01]  /*169d0*/  IADD3 R5, R5, R0, RZ ;  /* 0x0000000005057210 */ /* 0x000fe20007ffe0ff */
[----:B------:R-:W-:-:S04]  /*169e0*/  @P0 IMAD.HI.U32 R7, R2, c[0x0][0x4ec], RZ ;  /* 0x00013b0002070a27 */ /* 0x000fc800078e00ff */
[----:B------:R-:W-:-:S04]  /*169f0*/  IMAD.WIDE.U32 R4, R8, c[0x0][0x3e8], R4 ;  /* 0x0000fa0008047a25 */ /* 0x000fc800078e0004 */
[----:B------:R-:W-:Y:S01]  /*16a00*/  IMAD.MOV.U32 R0, RZ, RZ, R2 ;  /* 0x000000ffff007224 */ /* 0x000fe200078e0002 */
[----:B------:R-:W-:Y:S01]  /*16a10*/  @P0 SHF.R.U32.HI R0, RZ, c[0x0][0x4f0], R7 ;  /* 0x00013c00ff000a19 */ /* 0x000fe20000011607 */
[----:B------:R-:W-:Y:S02]  /*16a20*/  IMAD R5, R8, c[0x0][0x3ec], R5 ;  /* 0x0000fb0008057a24 */ /* 0x000fe400078e0205 */
[C---:B------:R-:W-:Y:S01]  /*16a30*/  IMAD R9, R3.reuse, c[0x0][0x3f4], R6 ;  /* 0x0000fd0003097a24 */ /* 0x040fe200078e0206 */
[----:B------:R-:W-:Y:S01]  /*16a40*/  SHF.R.S32.HI R8, RZ, 0x1f, R0 ;  /* 0x0000001fff087819 */ /* 0x000fe20000011400 */
[----:B------:R-:W-:Y:S01]  /*16a50*/  IMAD.WIDE.U32 R6, R3, c[0x0][0x3f0], R4 ;  /* 0x0000fc0003067a25 */ /* 0x000fe200078e0004 */
[----:B------:R-:W-:-:S03]  /*16a60*/  IADD3 R4, -R0, RZ, RZ ;  /* 0x000000ff00047210 */ /* 0x000fc60007ffe1ff */
[----:B------:R-:W-:Y:S01]  /*16a70*/  IMAD R5, R8, c[0x0][0x3e0], RZ ;  /* 0x0000f80008057a24 */ /* 0x000fe200078e02ff */
[----:B------:R-:W-:Y:S01]  /*16a80*/  IADD3 R3, R7, R9, RZ ;  /* 0x0000000907037210 */ /* 0x000fe20007ffe0ff */
[----:B------:R-:W-:Y:S02]  /*16a90*/  IMAD R4, R4, c[0x0][0x4e8], R2 ;  /* 0x00013a0004047a24 */ /* 0x000fe400078e0202 */
[----:B------:R-:W-:Y:S02]  /*16aa0*/  IMAD.MOV.U32 R2, RZ, RZ, R6 ;  /* 0x000000ffff027224 */ /* 0x000fe400078e0006 */
        /* <DEDUP_REMOVED lines=12> */
.L_x_320:
[----:B------:R-:W-:Y:S05]  /*16b70*/  BRA.DIV ~URZ, `(.L_x_270) ;  /* 0x00001e127f007947 */ /* 0x000fea000b800000 */
[----:B------:R3:W4:Y:S02]  /*16b80*/  SHFL.IDX PT, R0, R13, RZ, 0x181f ;  /* 0x00181fff0d007589 */ /* 0x00072400000e0000 */
.L_x_321:
[----:B------:R-:W-:Y:S01]  /*16b90*/  IMAD R11, R17, c[0x0][0x4e8], RZ ;  /* 0x00013a00110b7a24 */ /* 0x000fe200078e02ff */
[----:B------:R-:W-:Y:S01]  /*16ba0*/  BSSY B0, `(.L_x_271) ;  /* 0x0000012000007945 */ /* 0x000fe20003800000 */
[----:B------:R-:W-:Y:S02]  /*16bb0*/  SHF.R.S32.HI R16, RZ, 0x1f, R232 ;  /* 0x0000001fff107819 */ /* 0x000fe400000114e8 */
[----:B------:R-:W-:Y:S02]  /*16bc0*/  SHF.R.S32.HI R15, RZ, 0x1f, R231 ;  /* 0x0000001fff0f7819 */ /* 0x000fe400000114e7 */
[----:B------:R-:W-:Y:S02]  /*16bd0*/  ISETP.GE.AND P0, PT, R12, R11, PT ;  /* 0x0000000b0c00720c */ /* 0x000fe40003f06270 */
[----:B------:R-:W-:-:S11]  /*16be0*/  SHF.R.S32.HI R14, RZ, 0x1f, R230 ;  /* 0x0000001fff0e7819 */ /* 0x000fd600000114e6 */
        /* <DEDUP_REMOVED lines=10> */
[----:B------:R2:W-:Y:S04]  /*16c90*/  @!P2 ST.E.128 [R6.64], RZ ;  /* 0x000000ff0600a985 */ /* 0x0005e8000c101d06 */
[----:B------:R2:W-:Y:S04]  /*16ca0*/  @!P1 ST.E.128 [R4.64], RZ ;  /* 0x000000ff04009985 */ /* 0x0005e8000c101d06 */
[----:B------:R2:W-:Y:S02]  /*16cb0*/  @!P0 ST.E.128 [R2.64], RZ ;  /* 0x000000ff02008985 */ /* 0x0005e4000c101d06 */
.L_x_272:
[----:B------:R-:W-:Y:S05]  /*16cc0*/  BSYNC B0 ;  /* 0x0000000000007941 */ /* 0x000fea0003800000 */
.L_x_271:
[----:B------:R-:W-:Y:S05]  /*16cd0*/  BRA.DIV ~URZ, `(.L_x_273) ;  /* 0x00001d127f007947 */ /* 0x000fea000b800000 */
[----:B--2---:R2:W1:Y:S04]  /*16ce0*/  SHFL.IDX PT, R8, R10, 0x1, 0x181f ;  /* 0x00381f000a087f89 */ /* 0x00446800000e0000 */
[----:B----4-:R2:W4:Y:S02]  /*16cf0*/  SHFL.IDX PT, R0, R13, 0x1, 0x181f ;  /* 0x00381f000d007f89 */ /* 0x01052400000e0000 */
.L_x_322:
        /* <DEDUP_REMOVED lines=13> */
[----:B------:R1:W-:Y:S04]  /*16dd0*/  @!P2 ST.E.128 [R6.64], RZ ;  /* 0x000000ff0600a985 */ /* 0x0003e8000c101d06 */
[----:B------:R1:W-:Y:S04]  /*16de0*/  @!P1 ST.E.128 [R4.64], RZ ;  /* 0x000000ff04009985 */ /* 0x0003e8000c101d06 */
[----:B------:R1:W-:Y:S02]  /*16df0*/  @!P0 ST.E.128 [R2.64], RZ ;  /* 0x000000ff02008985 */ /* 0x0003e4000c101d06 */
.L_x_275:
[----:B------:R-:W-:Y:S05]  /*16e00*/  BSYNC B0 ;  /* 0x0000000000007941 */ /* 0x000fea0003800000 */
.L_x_274:
[----:B------:R-:W-:Y:S05]  /*16e10*/  BRA.DIV ~URZ, `(.L_x_276) ;  /* 0x00001c927f007947 */ /* 0x000fea000b800000 */
[----:B-1----:R1:W2:Y:S02]  /*16e20*/  SHFL.IDX PT, R8, R10, 0x2, 0x181f ;  /* 0x00581f000a087f89 */ /* 0x0022a400000e0000 */
.L_x_323:
[----:B------:R-:W-:Y:S05]  /*16e30*/  BRA.DIV ~URZ, `(.L_x_277) ;  /* 0x00001ce27f007947 */ /* 0x000fea000b800000 */
[----:B----4-:R4:W1:Y:S02]  /*16e40*/  SHFL.IDX PT, R0, R13, 0x2, 0x181f ;  /* 0x00581f000d007f89 */ /* 0x01086400000e0000 */
.L_x_324:
        /* <DEDUP_REMOVED lines=16> */
.L_x_279:
[----:B------:R-:W-:Y:S05]  /*16f50*/  BSYNC B0 ;  /* 0x0000000000007941 */ /* 0x000fea0003800000 */
.L_x_278:
[----:B------:R-:W-:Y:S05]  /*16f60*/  BRA.DIV ~URZ, `(.L_x_280) ;  /* 0x00001c127f007947 */ /* 0x000fea000b800000 */
[----:B--2---:R2:W3:Y:S04]  /*16f70*/  SHFL.IDX PT, R8, R10, 0x3, 0x181f ;  /* 0x00781f000a087f89 */ /* 0x0044e800000e0000 */
[----:B-1----:R2:W1:Y:S02]  /*16f80*/  SHFL.IDX PT, R0, R13, 0x3, 0x181f ;  /* 0x00781f000d007f89 */ /* 0x00246400000e0000 */
.L_x_325:
[----:B------:R-:W-:-:S04]  /*16f90*/  IADD3 R12, R12, 0x60, RZ ;  /* 0x000000600c0c7810 */ /* 0x000fc80007ffe0ff */
        /* <DEDUP_REMOVED lines=8> */
[-C--:B---3--:R-:W-:Y:S02]  /*17020*/  @!P2 LEA.HI.X R7, R232, R8.reuse, R16, 0x1, P5 ;  /* 0x00000008e807a211 */ /* 0x088fe400028f0c10 */
[-C--:B------:R-:W-:Y:S02]  /*17030*/  @!P1 LEA.HI.X R5, R231, R8.reuse, R15, 0x1, P4 ;  /* 0x00000008e7059211 */ /* 0x080fe400020f0c0f */
[----:B------:R-:W-:Y:S01]  /*17040*/  @!P0 LEA.HI.X R3, R230, R8, R14, 0x1, P3 ;  /* 0x00000008e6038211 */ /* 0x000fe200018f0c0e */
[----:B------:R1:W-:Y:S04]  /*17050*/  @!P2 ST.E.128 [R6.64], RZ ;  /* 0x000000ff0600a985 */ /* 0x0003e8000c101d06 */
[----:B------:R1:W-:Y:S04]  /*17060*/  @!P1 ST.E.128 [R4.64], RZ ;  /* 0x000000ff04009985 */ /* 0x0003e8000c101d06 */
[----:B------:R1:W-:Y:S02]  /*17070*/  @!P0 ST.E.128 [R2.64], RZ ;  /* 0x000000ff02008985 */ /* 0x0003e4000c101d06 */
.L_x_260:
[----:B------:R-:W-:Y:S05]  /*17080*/  BSYNC B1 ;  /* 0x0000000000017941 */ /* 0x000fea0003800000 */
.L_x_244:
[----:B-1--4-:R-:W4:Y:S02]  /*17090*/  LDL R0, [R1+0x54] ;  /* 0x0000540001007983 */ /* 0x012f240000100800 */
[----:B----4-:R-:W-:-:S13]  /*170a0*/  ISETP.NE.AND P0, PT, R0, RZ, PT ;  /* 0x000000ff0000720c */ /* 0x010fda0003f05270 */
[----:B------:R-:W-:Y:S01]  /*170b0*/  @P0 WARPSYNC 0xffffffff ;  /* 0xffffffff00000948 */ /* 0x000fe20003800000 */
[----:B------:R-:W-:Y:S06]  /*170c0*/  @P0 BAR.SYNC.DEFER_BLOCKING 0x5, 0x100 ;  /* 0x0144000000000b1d */ /* 0x000fec0000010000 */
[----:B------:R-:W1:Y:S04]  /*170d0*/  @P0 LDS.128 R244, [0x18100] ;  /* 0x01810000fff40984 */ /* 0x000e680000000c00 */
[----:B------:R-:W-:Y:S06]  /*170e0*/  @P0 BAR.ARV 0x4, 0x100 ;  /* 0x0104000000000b1d */ /* 0x000fec0000002000 */
[----:B------:R-:W-:Y:S05]  /*170f0*/  @P0 BRA `(.L_x_281) ;  /* 0x00000ad000000947 */ /* 0x000fea0003800000 */
[----:B------:R-:W4:Y:S01]  /*17100*/  S2R R0, SR_TID.X ;  /* 0x0000000000007919 */ /* 0x000f220000002100 */
[----:B------:R-:W-:Y:S01]  /*17110*/  IMAD.MOV.U32 R7, RZ, RZ, RZ ;  /* 0x000000ffff077224 */ /* 0x000fe200078e00ff */
[----:B--234-:R-:W-:-:S04]  /*17120*/  LOP3.LUT R13, R0, 0x1f, RZ, 0xc0, !PT ;  /* 0x0000001f000d7812 */ /* 0x01cfc800078ec0ff */
[----:B------:R-:W-:Y:S01]  /*17130*/  ISETP.NE.AND P6, PT, R13, 0x1f, PT ;  /* 0x0000001f0d00780c */ /* 0x000fe20003fc5270 */
[----:B------:R-:W-:Y:S10]  /*17140*/  BRA.DIV ~URZ, `(.L_x_282) ;  /* 0x00001af27f007947 */ /* 0x000ff4000b800000 */
[----:B------:R2:W3:Y:S02]  /*17150*/  SHFL.IDX PT, R10, R86, RZ, 0x1f ;  /* 0x00001fff560a7589 */ /* 0x0004e400000e0000 */
.L_x_326:
[----:B------:R-:W-:Y:S05]  /*17160*/  BRA.DIV ~URZ, `(.L_x_283) ;  /* 0x00001b427f007947 */ /* 0x000fea000b800000 */
[----:B------:R4:W2:Y:S02]  /*17170*/  SHFL.IDX PT, R8, R86, 0x1, 0x1f ;  /* 0x00201f0056087f89 */ /* 0x0008a400000e0000 */
.L_x_327:
[----:B-1----:R-:W-:Y:S02]  /*17180*/  IMAD.IADD R0, R247, 0x1, R13 ;  /* 0x00000001f7007824 */ /* 0x002fe400078e020d */
[----:B------:R-:W-:-:S03]  /*17190*/  IMAD.MOV.U32 R6, RZ, RZ, RZ ;  /* 0x000000ffff067224 */ /* 0x000fc600078e00ff */
[----:B------:R-:W-:-:S13]  /*171a0*/  ISETP.GE.OR P0, PT, R0, c[0x0][0x53c], !P6 ;  /* 0x00014f0000007a0c */ /* 0x000fda0007706670 */
[----:B------:R-:W-:Y:S01]  /*171b0*/  @!P0 MOV R2, 0x4 ;  /* 0x0000000400028802 */ /* 0x000fe20000000f00 */
[----:B------:R-:W-:-:S04]  /*171c0*/  @!P0 IMAD.MOV.U32 R4, RZ, RZ, 0x4 ;  /* 0x00000004ff048424 */ /* 0x000fc800078e00ff */
        /* <DEDUP_REMOVED lines=13> */
.L_x_328:
        /* <DEDUP_REMOVED lines=16> */
.L_x_329:
[----:B----4-:R-:W-:Y:S01]  /*173a0*/  IMAD R0, R0, c[0x0][0x538], RZ ;  /* 0x00014e0000007a24 */ /* 0x010fe200078e02ff */
[----:B------:R-:W-:Y:S04]  /*173b0*/  BSSY B1, `(.L_x_286) ;  /* 0x000007c000017945 */ /* 0x000fe80003800000 */
[----:B--2---:R-:W-:-:S04]  /*173c0*/  IADD3 R8, R0, R8, RZ ;  /* 0x0000000800087210 */ /* 0x004fc80007ffe0ff */
[----:B---3--:R-:W-:-:S13]  /*173d0*/  ISETP.GT.AND P0, PT, R8, R10, PT ;  /* 0x0000000a0800720c */ /* 0x008fda0003f04270 */
[----:B------:R-:W-:Y:S05]  /*173e0*/  @P0 BRA `(.L_x_287) ;  /* 0x0000024000000947 */ /* 0x000fea0003800000 */
.L_x_291:
[----:B------:R-:W-:-:S04]  /*173f0*/  IADD3 R0, R247, 0x1f, RZ ;  /* 0x0000001ff7007810 */ /* 0x000fc80007ffe0ff */
[----:B------:R-:W-:-:S13]  /*17400*/  ISETP.GE.AND P0, PT, R0, c[0x0][0x53c], PT ;  /* 0x00014f0000007a0c */ /* 0x000fda0003f06270 */
[----:B------:R-:W-:Y:S05]  /*17410*/  @P0 BRA `(.L_x_288) ;  /* 0x0000071000000947 */ /* 0x000fea0003800000 */
[----:B------:R-:W-:Y:S01]  /*17420*/  MOV R247, R0 ;  /* 0x0000000000f77202 */ /* 0x000fe20000000f00 */
[----:B------:R-:W-:-:S03]  /*17430*/  CS2R R6, SRZ ;  /* 0x0000000000067805 */ /* 0x000fc6000001ff00 */
[----:B------:R-:W-:-:S04]  /*17440*/  IADD3 R0, R247, R13, RZ ;  /* 0x0000000df7007210 */ /* 0x000fc80007ffe0ff */
[----:B------:R-:W-:-:S13]  /*17450*/  ISETP.GE.OR P0, PT, R0, c[0x0][0x53c], !P6 ;  /* 0x00014f0000007a0c */ /* 0x000fda0007706670 */
[----:B-1----:R-:W-:Y:S02]  /*17460*/  @!P0 MOV R4, 0x4 ;  /* 0x0000000400048802 */ /* 0x002fe40000000f00 */
[----:B------:R-:W-:-:S03]  /*17470*/  @!P0 MOV R2, 0x4 ;  /* 0x0000000400028802 */ /* 0x000fc60000000f00 */
[----:B------:R-:W-:-:S04]  /*17480*/  @!P0 IMAD.WIDE R4, R0, R4, c[0x0][0x580] ;  /* 0x0001600000048625 */ /* 0x000fc800078e0204 */
[----:B------:R-:W-:Y:S01]  /*17490*/  @!P0 IMAD.WIDE R2, R0, R2, c[0x0][0x578] ;  /* 0x00015e0000028625 */ /* 0x000fe200078e0202 */
[----:B------:R-:W2:Y:S04]  /*174a0*/  @!P0 LDG.E R6, [R4.64] ;  /* 0x0000000604068981 */ /* 0x000ea8000c1e1900 */
[----:B------:R-:W2:Y:S02]  /*174b0*/  @!P0 LDG.E R7, [R2.64] ;  /* 0x0000000602078981 */ /* 0x000ea4000c1e1900 */
[----:B--2---:R-:W-:Y:S01]  /*174c0*/  IMAD R0, R7, R6, RZ ;  /* 0x0000000607007224 */ /* 0x004fe200078e02ff */
[----:B------:R-:W-:Y:S05]  /*174d0*/  BRA.DIV ~URZ, `(.L_x_289) ;  /* 0x00001a727f007947 */ /* 0x000fea000b800000 */
[----:B------:R1:W2:Y:S02]  /*174e0*/  SHFL.UP PT, R2, R0, 0x1, RZ ;  /* 0x0420000000027989 */ /* 0x0002a400000e00ff */
.L_x_330:
        /* <DEDUP_REMOVED lines=16> */
.L_x_331:
[----:B--2---:R-:W-:-:S05]  /*175f0*/  IMAD R0, R0, c[0x0][0x538], RZ ;  /* 0x00014e0000007a24 */ /* 0x004fca00078e02ff */
[----:B------:R-:W-:-:S04]  /*17600*/  IADD3 R8, R0, R8, RZ ;  /* 0x0000000800087210 */ /* 0x000fc80007ffe0ff */
[----:B------:R-:W-:-:S13]  /*17610*/  ISETP.GT.AND P0, PT, R8, R10, PT ;  /* 0x0000000a0800720c */ /* 0x000fda0003f04270 */
[----:B-1----:R-:W-:Y:S05]  /*17620*/  @!P0 BRA `(.L_x_291) ;  /* 0xfffffdc000008947 */ /* 0x002fea000383ffff */
.L_x_287:
[----:B------:R-:W-:-:S05]  /*17630*/  IADD3 R8, -R0, R8, RZ ;  /* 0x0000000800087210 */ /* 0x000fca0007ffe1ff */
[----:B------:R-:W-:-:S05]  /*17640*/  IMAD R0, R4, c[0x0][0x538], R8 ;  /* 0x00014e0004007a24 */ /* 0x000fca00078e0208 */
[----:B------:R-:W-:Y:S01]  /*17650*/  ISETP.GT.AND P0, PT, R0, R10, PT ;  /* 0x0000000a0000720c */ /* 0x000fe20003f04270 */
[----:B------:R-:W-:-:S12]  /*17660*/  BRA.DIV ~URZ, `(.L_x_292) ;  /* 0x00001af27f007947 */ /* 0x000fd8000b800000 */
[----:B------:R-:W-:-:S04]  /*17670*/  VOTE.ANY R5, PT, !P0 ;  /* 0x0000000000057806 */ /* 0x000fc800040e0100 */
.L_x_332:
[----:B------:R2:W3:Y:S01]  /*17680*/  POPC R11, R5 ;  /* 0x00000005000b7309 */ /* 0x0004e20000000000 */
[----:B------:R-:W-:Y:S05]  /*17690*/  BRA.DIV ~URZ, `(.L_x_293) ;  /* 0x00001b127f007947 */ /* 0x000fea000b800000 */
[----:B---3--:R3:W4:Y:S04]  /*176a0*/  SHFL.IDX PT, R6, R6, R11, 0x1f ;  /* 0x00001f0b06067589 */ /* 0x00872800000e0000 */
[----:B------:R3:W1:Y:S02]  /*176b0*/  SHFL.IDX PT, R7, R7, R11, 0x1f ;  /* 0x00001f0b07077589 */ /* 0x00066400000e0000 */
.L_x_333:
[----:B------:R-:W-:Y:S01]  /*176c0*/  ISETP.NE.AND P0, PT, R5, RZ, PT ;  /* 0x000000ff0500720c */ /* 0x000fe20003f05270 */
[----:B------:R-:W-:-:S12]  /*176d0*/  BSSY B0, `(.L_x_294) ;  /* 0x0000005000007945 */ /* 0x000fd80003800000 */
[----:B------:R-:W-:Y:S05]  /*176e0*/  @!P0 BRA `(.L_x_295) ;  /* 0x0000003000008947 */ /* 0x000fea0003800000 */
[----:B------:R-:W-:Y:S01]  /*176f0*/  IADD3 R3, R11, -0x1, RZ ;  /* 0xffffffff0b037810 */ /* 0x000fe20007ffe0ff */
[----:B------:R-:W-:Y:S05]  /*17700*/  BRA.DIV ~URZ, `(.L_x_296) ;  /* 0x00001b727f007947 */ /* 0x000fea000b800000 */
[----:B------:R2:W3:Y:S02]  /*17710*/  SHFL.IDX PT, R12, R4, R3, 0x1f ;  /* 0x00001f03040c7589 */ /* 0x0004e400000e0000 */
.L_x_295:
[----:B------:R-:W-:Y:S05]  /*17720*/  BSYNC B0 ;  /* 0x0000000000007941 */ /* 0x000fea0003800000 */
.L_x_294:
[----:B----4-:R-:W-:Y:S01]  /*17730*/  IABS R2, R6 ;  /* 0x0000000600027213 */ /* 0x010fe20000000000 */
[----:B---3--:R-:W-:Y:S01]  /*17740*/  IMAD R244, R12, c[0x0][0x538], R8 ;  /* 0x00014e000cf47a24 */ /* 0x008fe200078e0208 */
[----:B-12---:R-:W-:Y:S01]  /*17750*/  IABS R3, R7 ;  /* 0x0000000700037213 */ /* 0x006fe20000000000 */
[----:B------:R-:W-:Y:S01]  /*17760*/  IMAD.IADD R247, R11, 0x1, R247 ;  /* 0x000000010bf77824 */ /* 0x000fe200078e02f7 */
[----:B------:R-:W1:Y:S01]  /*17770*/  I2F.RP R4, R2 ;  /* 0x0000000200047306 */ /* 0x000e620000209400 */
[----:B------:R-:W-:-:S05]  /*17780*/  IMAD.IADD R8, R10, 0x1, -R244 ;  /* 0x000000010a087824 */ /* 0x000fca00078e0af4 */
        /* <DEDUP_REMOVED lines=8> */
[----:B------:R-:W-:Y:S01]  /*17810*/  IMAD R9, R4, R2, RZ ;  /* 0x0000000204097224 */ /* 0x000fe200078e02ff */
[----:B------:R-:W-:Y:S01]  /*17820*/  MOV R4, RZ ;  /* 0x000000ff00047202 */ /* 0x000fe20000000f00 */
[----:B------:R-:W-:-:S04]  /*17830*/  IMAD.MOV R0, RZ, RZ, -R0 ;  /* 0x000000ffff007224 */ /* 0x000fc800078e0a00 */
[----:B------:R-:W-:-:S04]  /*17840*/  IMAD.HI.U32 R9, R5, R9, R4 ;  /* 0x0000000905097227 */ /* 0x000fc800078e0004 */
[----:B------:R-:W-:Y:S02]  /*17850*/  IMAD.MOV.U32 R4, RZ, RZ, R10 ;  /* 0x000000ffff047224 */ /* 0x000fe400078e000a */
[----:B------:R-:W-:Y:S02]  /*17860*/  IMAD.MOV.U32 R5, RZ, RZ, R0 ;  /* 0x000000ffff057224 */ /* 0x000fe400078e0000 */
[----:B------:R-:W-:-:S04]  /*17870*/  IMAD.HI.U32 R0, R9, R4, RZ ;  /* 0x0000000409007227 */ /* 0x000fc800078e00ff */
[----:B------:R-:W-:Y:S02]  /*17880*/  IMAD R4, R0, R5, R4 ;  /* 0x0000000500047224 */ /* 0x000fe400078e0204 */
[----:B------:R-:W1:Y:S03]  /*17890*/  MUFU.RCP R5, R12 ;  /* 0x0000000c00057308 */ /* 0x000e660000001000 */
[----:B------:R-:W-:Y:S02]  /*178a0*/  ISETP.GT.U32.AND P0, PT, R2, R4, PT ;  /* 0x000000040200720c */ /* 0x000fe40003f04070 */
[----:B-1----:R-:W-:-:S11]  /*178b0*/  IADD3 R5, R5, 0xffffffe, RZ ;  /* 0x0ffffffe05057810 */ /* 0x002fd60007ffe0ff */
[-C--:B------:R-:W-:Y:S02]  /*178c0*/  @!P0 IADD3 R4, R4, -R2.reuse, RZ ;  /* 0x8000000204048210 */ /* 0x080fe40007ffe0ff */
[----:B------:R-:W-:Y:S01]  /*178d0*/  @!P0 IADD3 R0, R0, 0x1, RZ ;  /* 0x0000000100008810 */ /* 0x000fe20007ffe0ff */
[----:B------:R-:W1:Y:S01]  /*178e0*/  F2I.FTZ.U32.TRUNC.NTZ R5, R5 ;  /* 0x0000000500057305 */ /* 0x000e62000021f000 */
[----:B------:R-:W-:Y:S02]  /*178f0*/  ISETP.GE.U32.AND P2, PT, R4, R2, PT ;  /* 0x000000020400720c */ /* 0x000fe40003f46070 */
[----:B------:R-:W-:Y:S02]  /*17900*/  LOP3.LUT R2, R8, R6, RZ, 0x3c, !PT ;  /* 0x0000000608027212 */ /* 0x000fe400078e3cff */
[----:B------:R-:W-:Y:S02]  /*17910*/  ISETP.NE.AND P0, PT, R6, RZ, PT ;  /* 0x000000ff0600720c */ /* 0x000fe40003f05270 */
[----:B------:R-:W-:-:S07]  /*17920*/  ISETP.GE.AND P1, PT, R2, RZ, PT ;  /* 0x000000ff0200720c */ /* 0x000fce0003f26270 */
[----:B------:R-:W-:Y:S01]  /*17930*/  @P2 IADD3 R0, R0, 0x1, RZ ;  /* 0x0000000100002810 */ /* 0x000fe20007ffe0ff */
[----:B-1----:R-:W-:-:S04]  /*17940*/  IMAD.MOV R2, RZ, RZ, -R5 ;  /* 0x000000ffff027224 */ /* 0x002fc800078e0a05 */
[----:B------:R-:W-:Y:S01]  /*17950*/  IMAD.MOV.U32 R4, RZ, RZ, R2 ;  /* 0x000000ffff047224 */ /* 0x000fe200078e0002 */
[----:B------:R-:W-:Y:S01]  /*17960*/  IABS R2, R7 ;  /* 0x0000000700027213 */ /* 0x000fe20000000000 */
[----:B------:R-:W-:Y:S01]  /*17970*/  @!P1 IMAD.MOV R0, RZ, RZ, -R0 ;  /* 0x000000ffff009224 */ /* 0x000fe200078e0a00 */
[----:B------:R-:W-:Y:S01]  /*17980*/  @!P0 LOP3.LUT R0, RZ, R6, RZ, 0x33, !PT ;  /* 0x00000006ff008212 */ /* 0x000fe200078e33ff */
[----:B------:R-:W-:Y:S01]  /*17990*/  IMAD R9, R4, R3, RZ ;  /* 0x0000000304097224 */ /* 0x000fe200078e02ff */
[----:B------:R-:W-:Y:S01]  /*179a0*/  IADD3 R10, RZ, -R2, RZ ;  /* 0x80000002ff0a7210 */ /* 0x000fe20007ffe0ff */
[----:B------:R-:W-:Y:S01]  /*179b0*/  IMAD.MOV.U32 R4, RZ, RZ, RZ ;  /* 0x000000ffff047224 */ /* 0x000fe200078e00ff */
[----:B------:R-:W-:Y:S01]  /*179c0*/  IABS R12, R0 ;  /* 0x00000000000c7213 */ /* 0x000fe20000000000 */
[----:B------:R-:W-:Y:S02]  /*179d0*/  IMAD R6, R0, R6, RZ ;  /* 0x0000000600067224 */ /* 0x000fe400078e02ff */
[----:B------:R-:W-:Y:S01]  /*179e0*/  IMAD.HI.U32 R2, R5, R9, R4 ;  /* 0x0000000905027227 */ /* 0x000fe200078e0004 */
[----:B------:R-:W-:-:S02]  /*179f0*/  MOV R5, R10 ;  /* 0x0000000a00057202 */ /* 0x000fc40000000f00 */
[----:B------:R-:W-:Y:S01]  /*17a00*/  IADD3 R245, R8, -R6, RZ ;  /* 0x8000000608f57210 */ /* 0x000fe20007ffe0ff */
[----:B------:R-:W-:-:S04]  /*17a10*/  IMAD.MOV.U32 R4, RZ, RZ, R12 ;  /* 0x000000ffff047224 */ /* 0x000fc800078e000c */
        /* <DEDUP_REMOVED lines=17> */
.L_x_288:
[----:B------:R-:W-:Y:S01]  /*17b30*/  IMAD.MOV.U32 R244, RZ, RZ, R10 ;  /* 0x000000fffff47224 */ /* 0x000fe200078e000a */
[----:B------:R-:W-:Y:S01]  /*17b40*/  MOV R246, RZ ;  /* 0x000000ff00f67202 */ /* 0x000fe20000000f00 */
[----:B------:R-:W-:Y:S01]  /*17b50*/  IMAD.MOV.U32 R245, RZ, RZ, RZ ;  /* 0x000000fffff57224 */ /* 0x000fe200078e00ff */
[----:B------:R-:W-:Y:S02]  /*17b60*/  MOV R247, c[0x0][0x53c] ;  /* 0x00014f0000f77a02 */ /* 0x000fe40000000f00 */
.L_x_297:
[----:B------:R-:W-:Y:S05]  /*17b70*/  BSYNC B1 ;  /* 0x0000000000017941 */ /* 0x000fea0003800000 */
.L_x_286:
[----:B------:R-:W-:Y:S01]  /*17b80*/  WARPSYNC 0xffffffff ;  /* 0xffffffff00007948 */ /* 0x000fe20003800000 */
[----:B------:R-:W-:Y:S01]  /*17b90*/  BAR.SYNC.DEFER_BLOCKING 0x4, 0x100 ;  /* 0x0104000000007b1d */ /* 0x000fe20000010000 */
[----:B------:R-:W-:-:S13]  /*17ba0*/  ISETP.NE.AND P0, PT, R13, RZ, PT ;  /* 0x000000ff0d00720c */ /* 0x000fda0003f05270 */
[----:B------:R2:W-:Y:S04]  /*17bb0*/  @!P0 STS.128 [0x18100], R244 ;  /* 0x018100f4ff008388 */ /* 0x0005e80000000c00 */
[----:B------:R-:W-:Y:S06]  /*17bc0*/  BAR.ARV 0x5, 0x100 ;  /* 0x0144000000007b1d */ /* 0x000fec0000002000 */
.L_x_281:
[----:B-1----:R-:W-:-:S13]  /*17bd0*/  ISETP.GE.AND P0, PT, R247, c[0x0][0x53c], PT ;  /* 0x00014f00f7007a0c */ /* 0x002fda0003f06270 */
[----:B--23--:R-:W-:Y:S01]  /*17be0*/  @P0 CALL.REL.NOINC `(.L_x_298) ;  /* 0x0000001000000944 */ /* 0x00cfe20003c00000 */
[----:B------:R-:W-:Y:S05]  /*17bf0*/  BRA `(.L_x_299) ;  /* 0xfffe9af000007947 */ /* 0x000fea000383ffff */
.L_x_298:
[----:B------:R-:W-:Y:S05]  /*17c00*/  EXIT ;  /* 0x000000000000794d */ /* 0x000fea0003800000 */
.L_x_142:
[----:B------:R-:W-:Y:S01]  /*17c10*/  IMAD.MOV.U32 R0, RZ, RZ, R4 ;  /* 0x000000ffff007224 */ /* 0x000fe200078e0004 */
[----:B------:R-:W-:Y:S02]  /*17c20*/  MOV R2, 0x1 ;  /* 0x0000000100027802 */ /* 0x000fe40000000f00 */
[----:B------:R-:W-:Y:S02]  /*17c30*/  MOV R3, 0x17c50 ;  /* 0x00017c5000037802 */ /* 0x000fe40000000f00 */
[----:B--2---:R-:W-:Y:S05]  /*17c40*/  CALL.REL.NOINC `($__internal_6_$__cuda_sm70_shflsync_up_p) ;  /* 0x0000173000007944 */ /* 0x004fea0003c00000 */
[----:B------:R-:W-:Y:S01]  /*17c50*/  MOV R0, R5 ;  /* 0x0000000500007202 */ /* 0x000fe20000000f00 */
[----:B------:R-:W-:Y:S05]  /*17c60*/  BRA `(.L_x_300) ;  /* 0xfffe87f000007947 */ /* 0x000fea000383ffff */
.L_x_143:
[----:B------:R-:W-:Y:S01]  /*17c70*/  IMAD.MOV.U32 R0, RZ, RZ, R4 ;  /* 0x000000ffff007224 */ /* 0x000fe200078e0004 */
[----:B------:R-:W-:Y:S02]  /*17c80*/  MOV R2, 0x2 ;  /* 0x0000000200027802 */ /* 0x000fe40000000f00 */
[----:B------:R-:W-:Y:S02]  /*17c90*/  MOV R3, 0x17cb0 ;  /* 0x00017cb000037802 */ /* 0x000fe40000000f00 */
[----:B--2---:R-:W-:Y:S05]  /*17ca0*/  CALL.REL.NOINC `($__internal_6_$__cuda_sm70_shflsync_up_p) ;  /* 0x000016d000007944 */ /* 0x004fea0003c00000 */
[----:B------:R-:W-:Y:S02]  /*17cb0*/  SEL R5, R5, RZ, P4 ;  /* 0x000000ff05057207 */ /* 0x000fe40002000000 */
[----:B------:R-:W-:Y:S02]  /*17cc0*/  MOV R2, 0x4 ;  /* 0x0000000400027802 */ /* 0x000fe40000000f00 */
[----:B------:R-:W-:Y:S01]  /*17cd0*/  MOV R3, 0x17d10 ;  /* 0x00017d1000037802 */ /* 0x000fe20000000f00 */
[----:B------:R-:W-:-:S04]  /*17ce0*/  IMAD.IADD R4, R4, 0x1, R5 ;  /* 0x0000000104047824 */ /* 0x000fc800078e0205 */
[----:B------:R-:W-:Y:S02]  /*17cf0*/  IMAD.MOV.U32 R0, RZ, RZ, R4 ;  /* 0x000000ffff007224 */ /* 0x000fe400078e0004 */
[----:B------:R-:W-:Y:S05]  /*17d00*/  CALL.REL.NOINC `($__internal_6_$__cuda_sm70_shflsync_up_p) ;  /* 0x0000167000007944 */ /* 0x000fea0003c00000 */
        /* <DEDUP_REMOVED lines=12> */
[----:B------:R-:W-:Y:S01]  /*17dd0*/  SEL R5, R5, RZ, P1 ;  /* 0x000000ff05057207 */ /* 0x000fe20000800000 */
[----:B------:R-:W-:Y:S01]  /*17de0*/  IMAD.MOV.U32 R3, RZ, RZ, 0x1f ;  /* 0x0000001fff037424 */ /* 0x000fe200078e00ff */
[----:B------:R-:W-:Y:S02]  /*17df0*/  MOV R0, 0x1f ;  /* 0x0000001f00007802 */ /* 0x000fe40000000f00 */
[----:B------:R-:W-:Y:S01]  /*17e00*/  MOV R2, 0x17e40 ;  /* 0x00017e4000027802 */ /* 0x000fe20000000f00 */
[----:B------:R-:W-:-:S04]  /*17e10*/  IMAD.IADD R4, R4, 0x1, R5 ;  /* 0x0000000104047824 */ /* 0x000fc800078e0205 */
[----:B------:R-:W-:Y:S02]  /*17e20*/  IMAD.MOV.U32 R9, RZ, RZ, R4 ;  /* 0x000000ffff097224 */ /* 0x000fe400078e0004 */
[----:B------:R-:W-:Y:S05]  /*17e30*/  CALL.REL.NOINC `($__internal_5_$__cuda_sm70_shflsync_idx_p) ;  /* 0x000014f000007944 */ /* 0x000fea0003c00000 */
[----:B------:R-:W-:Y:S05]  /*17e40*/  BRA `(.L_x_301) ;  /* 0xfffe871000007947 */ /* 0x000fea000383ffff */
.L_x_145:
[----:B------:R-:W-:Y:S02]  /*17e50*/  SEL R0, RZ, 0x1, P0 ;  /* 0x00000001ff007807 */ /* 0x000fe40000000000 */
[----:B------:R-:W-:Y:S02]  /*17e60*/  MOV R2, 0x17e80 ;  /* 0x00017e8000027802 */ /* 0x000fe40000000f00 */
[----:B--2---:R-:W-:Y:S05]  /*17e70*/  CALL.REL.NOINC `($__internal_7_$__cuda_sm70_votesync_ballot) ;  /* 0x0000157000007944 */ /* 0x004fea0003c00000 */
[----:B------:R-:W-:Y:S01]  /*17e80*/  MOV R5, R0 ;  /* 0x0000000000057202 */ /* 0x000fe20000000f00 */
[----:B------:R-:W-:Y:S05]  /*17e90*/  BRA `(.L_x_302) ;  /* 0xfffe875000007947 */ /* 0x000fea000383ffff */
.L_x_146:
[----:B------:R-:W-:Y:S01]  /*17ea0*/  IMAD.MOV.U32 R9, RZ, RZ, R8 ;  /* 0x000000ffff097224 */ /* 0x000fe200078e0008 */
[----:B---3--:R-:W-:Y:S01]  /*17eb0*/  MOV R3, R14 ;  /* 0x0000000e00037202 */ /* 0x008fe20000000f00 */
[----:B------:R-:W-:Y:S01]  /*17ec0*/  IMAD.MOV.U32 R0, RZ, RZ, 0x1f ;  /* 0x0000001fff007424 */ /* 0x000fe200078e00ff */
[----:B------:R-:W-:Y:S02]  /*17ed0*/  MOV R2, 0x17ef0 ;  /* 0x00017ef000027802 */ /* 0x000fe40000000f00 */
[----:B-12---:R-:W-:Y:S05]  /*17ee0*/  CALL.REL.NOINC `($__internal_5_$__cuda_sm70_shflsync_idx_p) ;  /* 0x0000144000007944 */ /* 0x006fea0003c00000 */
[----:B------:R-:W-:Y:S01]  /*17ef0*/  IMAD.MOV.U32 R12, RZ, RZ, R0 ;  /* 0x000000ffff0c7224 */ /* 0x000fe200078e0000 */
[----:B------:R-:W-:Y:S01]  /*17f00*/  MOV R9, R7 ;  /* 0x0000000700097202 */ /* 0x000fe20000000f00 */
[----:B------:R-:W-:Y:S01]  /*17f10*/  IMAD.MOV.U32 R6, RZ, RZ, RZ ;  /* 0x000000ffff067224 */ /* 0x000fe200078e00ff */
[----:B------:R-:W-:Y:S01]  /*17f20*/  MOV R3, R14 ;  /* 0x0000000e00037202 */ /* 0x000fe20000000f00 */
[----:B------:R-:W-:Y:S01]  /*17f30*/  IMAD.MOV.U32 R0, RZ, RZ, 0x1f ;  /* 0x0000001fff007424 */ /* 0x000fe200078e00ff */
[----:B------:R-:W-:-:S02]  /*17f40*/  MOV R2, 0x17f60 ;  /* 0x00017f6000027802 */ /* 0x000fc40000000f00 */
[----:B------:R-:W-:Y:S05]  /*17f50*/  CALL.REL.NOINC `($__internal_5_$__cuda_sm70_shflsync_idx_p) ;  /* 0x000013d000007944 */ /* 0x000fea0003c00000 */
[----:B------:R-:W-:Y:S01]  /*17f60*/  MOV R11, R0 ;  /* 0x00000000000b7202 */ /* 0x000fe20000000f00 */
[----:B------:R-:W-:Y:S05]  /*17f70*/  BRA `(.L_x_303) ;  /* 0xfffe86c000007947 */ /* 0x000fea000383ffff */
.L_x_149:
[----:B------:R-:W-:Y:S01]  /*17f80*/  IMAD.MOV.U32 R9, RZ, RZ, R4 ;  /* 0x000000ffff097224 */ /* 0x000fe200078e0004 */
[----:B------:R-:W-:-:S02]  /*17f90*/  MOV R0, 0x1f ;  /* 0x0000001f00007802 */ /* 0x000fc40000000f00 */
[----:B------:R-:W-:Y:S02]  /*17fa0*/  MOV R2, 0x17fc0 ;  /* 0x00017fc000027802 */ /* 0x000fe40000000f00 */
[----:B-1234-:R-:W-:Y:S05]  /*17fb0*/  CALL.REL.NOINC `($__internal_5_$__cuda_sm70_shflsync_idx_p) ;  /* 0x0000137000007944 */ /* 0x01efea0003c00000 */
[----:B------:R-:W-:Y:S01]  /*17fc0*/  MOV R6, R0 ;  /* 0x0000000000067202 */ /* 0x000fe20000000f00 */
[----:B------:R-:W-:Y:S05]  /*17fd0*/  BRA `(.L_x_148) ;  /* 0xfffe86c000007947 */ /* 0x000fea000383ffff */
.L_x_185:
[----:B------:R-:W-:Y:S01]  /*17fe0*/  IMAD.MOV.U32 R9, RZ, RZ, R12 ;  /* 0x000000ffff097224 */ /* 0x000fe200078e000c */
[----:B------:R-:W-:Y:S01]  /*17ff0*/  MOV R3, RZ ;  /* 0x000000ff00037202 */ /* 0x000fe20000000f00 */
[----:B------:R-:W-:Y:S01]  /*18000*/  IMAD.MOV.U32 R0, RZ, RZ, 0x181f ;  /* 0x0000181fff007424 */ /* 0x000fe200078e00ff */
[----:B------:R-:W-:Y:S02]  /*18010*/  MOV R2, 0x18030 ;  /* 0x0001803000027802 */ /* 0x000fe40000000f00 */
[----:B-----5:R-:W-:Y:S05]  /*18020*/  CALL.REL.NOINC `($__internal_5_$__cuda_sm70_shflsync_idx_p) ;  /* 0x0000130000007944 */ /* 0x020fea0003c00000 */
[----:B------:R-:W-:Y:S01]  /*18030*/  MOV R10, R0 ;  /* 0x00000000000a7202 */ /* 0x000fe20000000f00 */
[----:B------:R-:W-:Y:S05]  /*18040*/  BRA `(.L_x_304) ;  /* 0xfffef9e000007947 */ /* 0x000fea000383ffff */
.L_x_186:
[----:B------:R-:W-:Y:S01]  /*18050*/  IMAD.MOV.U32 R9, RZ, RZ, R13 ;  /* 0x000000ffff097224 */ /* 0x000fe200078e000d */
[----:B------:R-:W-:Y:S01]  /*18060*/  MOV R3, RZ ;  /* 0x000000ff00037202 */ /* 0x000fe20000000f00 */
[----:B------:R-:W-:Y:S01]  /*18070*/  IMAD.MOV.U32 R0, RZ, RZ, 0x181f ;  /* 0x0000181fff007424 */ /* 0x000fe200078e00ff */
[----:B------:R-:W-:Y:S02]  /*18080*/  MOV R2, 0x180a0 ;  /* 0x000180a000027802 */ /* 0x000fe40000000f00 */
[----:B-12--5:R-:W-:Y:S05]  /*18090*/  CALL.REL.NOINC `($__internal_5_$__cuda_sm70_shflsync_idx_p) ;  /* 0x0000129000007944 */ /* 0x026fea0003c00000 */
[----:B------:R-:W-:Y:S05]  /*180a0*/  BRA `(.L_x_305) ;  /* 0xfffef9a000007947 */ /* 0x000fea000383ffff */
.L_x_189:
[----:B--2---:R-:W-:Y:S01]  /*180b0*/  IMAD.MOV.U32 R9, RZ, RZ, R12 ;  /* 0x000000ffff097224 */ /* 0x004fe200078e000c */
[----:B------:R-:W-:Y:S01]  /*180c0*/  MOV R3, 0x1 ;  /* 0x0000000100037802 */ /* 0x000fe20000000f00 */
[----:B----4-:R-:W-:Y:S01]  /*180d0*/  IMAD.MOV.U32 R0, RZ, RZ, 0x181f ;  /* 0x0000181fff007424 */ /* 0x010fe200078e00ff */
[----:B------:R-:W-:-:S02]  /*180e0*/  MOV R2, 0x18100 ;  /* 0x0001810000027802 */ /* 0x000fc40000000f00 */
[----:B-1-3-5:R-:W-:Y:S05]  /*180f0*/  CALL.REL.NOINC `($__internal_5_$__cuda_sm70_shflsync_idx_p) ;  /* 0x0000123000007944 */ /* 0x02afea0003c00000 */
[----:B------:R-:W-:Y:S01]  /*18100*/  IMAD.MOV.U32 R10, RZ, RZ, R0 ;  /* 0x000000ffff0a7224 */ /* 0x000fe200078e0000 */
[----:B------:R-:W-:Y:S01]  /*18110*/  MOV R3, 0x1 ;  /* 0x0000000100037802 */ /* 0x000fe20000000f00 */
[----:B------:R-:W-:Y:S01]  /*18120*/  IMAD.MOV.U32 R9, RZ, RZ, R13 ;  /* 0x000000ffff097224 */ /* 0x000fe200078e000d */
[----:B------:R-:W-:-:S02]  /*18130*/  MOV R0, 0x181f ;  /* 0x0000181f00007802 */ /* 0x000fc40000000f00 */
[----:B------:R-:W-:Y:S02]  /*18140*/  MOV R2, 0x18160 ;  /* 0x0001816000027802 */ /* 0x000fe40000000f00 */
[----:B------:R-:W-:Y:S05]  /*18150*/  CALL.REL.NOINC `($__internal_5_$__cuda_sm70_shflsync_idx_p) ;  /* 0x000011d000007944 */ /* 0x000fea0003c00000 */
[----:B------:R-:W-:Y:S05]  /*18160*/  BRA `(.L_x_306) ;  /* 0xfffefa4000007947 */ /* 0x000fea000383ffff */
.L_x_192:
[----:B-1----:R-:W-:Y:S01]  /*18170*/  IMAD.MOV.U32 R9, RZ, RZ, R12 ;  /* 0x000000ffff097224 */ /* 0x002fe200078e000c */
[----:B------:R-:W-:Y:S01]  /*18180*/  MOV R3, 0x2 ;  /* 0x0000000200037802 */ /* 0x000fe20000000f00 */
[----:B----4-:R-:W-:Y:S01]  /*18190*/  IMAD.MOV.U32 R0, RZ, RZ, 0x181f ;  /* 0x0000181fff007424 */ /* 0x010fe200078e00ff */
[----:B------:R-:W-:Y:S02]  /*181a0*/  MOV R2, 0x181c0 ;  /* 0x000181c000027802 */ /* 0x000fe40000000f00 */
[----:B--23-5:R-:W-:Y:S05]  /*181b0*/  CALL.REL.NOINC `($__internal_5_$__cuda_sm70_shflsync_idx_p) ;  /* 0x0000117000007944 */ /* 0x02cfea0003c00000 */
[----:B------:R-:W-:Y:S01]  /*181c0*/  MOV R10, R0 ;  /* 0x00000000000a7202 */ /* 0x000fe20000000f00 */
[----:B------:R-:W-:Y:S05]  /*181d0*/  BRA `(.L_x_307) ;  /* 0xfffefb0000007947 */ /* 0x000fea000383ffff */
.L_x_193:
[----:B------:R-:W-:Y:S01]  /*181e0*/  IMAD.MOV.U32 R9, RZ, RZ, R13 ;  /* 0x000000ffff097224 */ /* 0x000fe200078e000d */
[----:B------:R-:W-:Y:S01]  /*181f0*/  MOV R3, 0x2 ;  /* 0x0000000200037802 */ /* 0x000fe20000000f00 */
[----:B----4-:R-:W-:Y:S01]  /*18200*/  IMAD.MOV.U32 R0, RZ, RZ, 0x181f ;  /* 0x0000181fff007424 */ /* 0x010fe200078e00ff */
[----:B------:R-:W-:Y:S02]  /*18210*/  MOV R2, 0x18230 ;  /* 0x0001823000027802 */ /* 0x000fe40000000f00 */
[----:B-123-5:R-:W-:Y:S05]  /*18220*/  CALL.REL.NOINC `($__internal_5_$__cuda_sm70_shflsync_idx_p) ;  /* 0x0000110000007944 */ /* 0x02efea0003c00000 */
[----:B------:R-:W-:Y:S05]  /*18230*/  BRA `(.L_x_308) ;  /* 0xfffefac000007947 */ /* 0x000fea000383ffff */
.L_x_196:
[----:B-1----:R-:W-:Y:S01]  /*18240*/  IMAD.MOV.U32 R9, RZ, RZ, R12 ;  /* 0x000000ffff097224 */ /* 0x002fe200078e000c */
[----:B------:R-:W-:Y:S01]  /*18250*/  MOV R3, 0x3 ;  /* 0x0000000300037802 */ /* 0x000fe20000000f00 */
[----:B------:R-:W-:Y:S01]  /*18260*/  IMAD.MOV.U32 R0, RZ, RZ, 0x181f ;  /* 0x0000181fff007424 */ /* 0x000fe200078e00ff */
[----:B------:R-:W-:-:S02]  /*18270*/  MOV R2, 0x18290 ;  /* 0x0001829000027802 */ /* 0x000fc40000000f00 */
[----:B--2345:R-:W-:Y:S05]  /*18280*/  CALL.REL.NOINC `($__internal_5_$__cuda_sm70_shflsync_idx_p) ;  /* 0x000010a000007944 */ /* 0x03cfea0003c00000 */
[----:B------:R-:W-:Y:S01]  /*18290*/  IMAD.MOV.U32 R7, RZ, RZ, R0 ;  /* 0x000000ffff077224 */ /* 0x000fe200078e0000 */
[----:B------:R-:W-:Y:S01]  /*182a0*/  MOV R3, 0x3 ;  /* 0x0000000300037802 */ /* 0x000fe20000000f00 */
[----:B------:R-:W-:Y:S01]  /*182b0*/  IMAD.MOV.U32 R9, RZ, RZ, R13 ;  /* 0x000000ffff097224 */ /* 0x000fe200078e000d */
[----:B------:R-:W-:-:S02]  /*182c0*/  MOV R0, 0x181f ;  /* 0x0000181f00007802 */ /* 0x000fc40000000f00 */
[----:B------:R-:W-:Y:S02]  /*182d0*/  MOV R2, 0x182f0 ;  /* 0x000182f000027802 */ /* 0x000fe40000000f00 */
[----:B------:R-:W-:Y:S05]  /*182e0*/  CALL.REL.NOINC `($__internal_5_$__cuda_sm70_shflsync_idx_p) ;  /* 0x0000104000007944 */ /* 0x000fea0003c00000 */
[----:B------:R-:W-:Y:S05]  /*182f0*/  BRA `(.L_x_309) ;  /* 0xfffefb4000007947 */ /* 0x000fea000383ffff */
.L_x_241:
[----:B------:R-:W-:Y:S01]  /*18300*/  IMAD.MOV.U32 R2, RZ, RZ, R221 ;  /* 0x000000ffff027224 */ /* 0x000fe200078e00dd */
[----:B------:R-:W-:Y:S01]  /*18310*/  MOV R7, 0x1f ;  /* 0x0000001f00077802 */ /* 0x000fe20000000f00 */
[----:B------:R-:W-:Y:S01]  /*18320*/  IMAD.MOV.U32 R5, RZ, RZ, 0x2 ;  /* 0x00000002ff057424 */ /* 0x000fe200078e00ff */
[----:B------:R-:W-:Y:S02]  /*18330*/  MOV R6, 0xffffffff ;  /* 0xffffffff00067802 */ /* 0x000fe40000000f00 */
[----:B------:R-:W-:Y:S02]  /*18340*/  MOV R3, 0x18360 ;  /* 0x0001836000037802 */ /* 0x000fe40000000f00 */
[----:B------:R-:W-:Y:S05]  /*18350*/  CALL.REL.NOINC `($__internal_4_$__cuda_sm70_shflsync_bfly_p) ;  /* 0x00000f8000007944 */ /* 0x000fea0003c00000 */
[----:B------:R-:W-:Y:S01]  /*18360*/  FADD.FTZ R0, R221, R5 ;  /* 0x00000005dd007221 */ /* 0x000fe20000010000 */
[----:B------:R-:W-:Y:S02]  /*18370*/  MOV R5, 0x1 ;  /* 0x0000000100057802 */ /* 0x000fe40000000f00 */
[----:B------:R-:W-:Y:S02]  /*18380*/  MOV R3, 0x183b0 ;  /* 0x000183b000037802 */ /* 0x000fe40000000f00 */
[----:B------:R-:W-:-:S02]  /*18390*/  MOV R2, R0 ;  /* 0x0000000000027202 */ /* 0x000fc40000000f00 */
[----:B------:R-:W-:Y:S05]  /*183a0*/  CALL.REL.NOINC `($__internal_4_$__cuda_sm70_shflsync_bfly_p) ;  /* 0x00000f3000007944 */ /* 0x000fea0003c00000 */
[----:B------:R-:W-:Y:S01]  /*183b0*/  FADD.FTZ R0, R0, R5 ;  /* 0x0000000500007221 */ /* 0x000fe20000010000 */
[----:B------:R-:W-:-:S02]  /*183c0*/  MOV R2, R222 ;  /* 0x000000de00027202 */ /* 0x000fc40000000f00 */
[----:B------:R-:W-:Y:S02]  /*183d0*/  MOV R5, 0x2 ;  /* 0x0000000200057802 */ /* 0x000fe40000000f00 */
[----:B------:R-:W-:Y:S02]  /*183e0*/  MOV R3, 0x18400 ;  /* 0x0001840000037802 */ /* 0x000fe40000000f00 */
[----:B------:R-:W-:Y:S05]  /*183f0*/  CALL.REL.NOINC `($__internal_4_$__cuda_sm70_shflsync_bfly_p) ;  /* 0x00000ee000007944 */ /* 0x000fea0003c00000 */
[----:B------:R-:W-:Y:S01]  /*18400*/  FADD.FTZ R4, R222, R5 ;  /* 0x00000005de047221 */ /* 0x000fe20000010000 */
[----:B------:R-:W-:Y:S02]  /*18410*/  MOV R5, 0x1 ;  /* 0x0000000100057802 */ /* 0x000fe40000000f00 */
[----:B------:R-:W-:Y:S02]  /*18420*/  MOV R3, 0x18450 ;  /* 0x0001845000037802 */ /* 0x000fe40000000f00 */
[----:B------:R-:W-:Y:S02]  /*18430*/  MOV R2, R4 ;  /* 0x0000000400027202 */ /* 0x000fe40000000f00 */
[----:B------:R-:W-:Y:S05]  /*18440*/  CALL.REL.NOINC `($__internal_4_$__cuda_sm70_shflsync_bfly_p) ;  /* 0x00000e9000007944 */ /* 0x000fea0003c00000 */
[----:B------:R-:W-:Y:S01]  /*18450*/  MOV R3, R5 ;  /* 0x0000000500037202 */ /* 0x000fe20000000f00 */
[----:B------:R-:W-:Y:S05]  /*18460*/  BRA `(.L_x_310) ;  /* 0xffffae7000007947 */ /* 0x000fea000383ffff */
.L_x_248:
[----:B-1-34-:R-:W-:Y:S01]  /*18470*/  IMAD.MOV.U32 R9, RZ, RZ, R11 ;  /* 0x000000ffff097224 */ /* 0x01afe200078e000b */
[----:B------:R-:W-:Y:S01]  /*18480*/  MOV R3, RZ ;  /* 0x000000ff00037202 */ /* 0x000fe20000000f00 */
[----:B------:R-:W-:Y:S01]  /*18490*/  IMAD.MOV.U32 R0, RZ, RZ, 0x181f ;  /* 0x0000181fff007424 */ /* 0x000fe200078e00ff */
[----:B------:R-:W-:-:S02]  /*184a0*/  MOV R2, 0x184c0 ;  /* 0x000184c000027802 */ /* 0x000fc40000000f00 */
[----:B------:R-:W-:Y:S05]  /*184b0*/  CALL.REL.NOINC `($__internal_5_$__cuda_sm70_shflsync_idx_p) ;  /* 0x00000e7000007944 */ /* 0x000fea0003c00000 */
[----:B------:R-:W-:Y:S01]  /*184c0*/  MOV R5, R0 ;  /* 0x0000000000057202 */ /* 0x000fe20000000f00 */
[----:B------:R-:W-:Y:S05]  /*184d0*/  BRA `(.L_x_311) ;  /* 0xffffc76000007947 */ /* 0x000fea000383ffff */
.L_x_249:
[----:B------:R-:W-:Y:S01]  /*184e0*/  IMAD.MOV.U32 R9, RZ, RZ, R12 ;  /* 0x000000ffff097224 */ /* 0x000fe200078e000c */
[----:B------:R-:W-:Y:S01]  /*184f0*/  MOV R3, RZ ;  /* 0x000000ff00037202 */ /* 0x000fe20000000f00 */
[----:B------:R-:W-:Y:S01]  /*18500*/  IMAD.MOV.U32 R0, RZ, RZ, 0x181f ;  /* 0x0000181fff007424 */ /* 0x000fe200078e00ff */
[----:B------:R-:W-:-:S02]  /*18510*/  MOV R2, 0x18530 ;  /* 0x0001853000027802 */ /* 0x000fc40000000f00 */
[----:B-12---:R-:W-:Y:S05]  /*18520*/  CALL.REL.NOINC `($__internal_5_$__cuda_sm70_shflsync_idx_p) ;  /* 0x00000e0000007944 */ /* 0x006fea0003c00000 */
[----:B------:R-:W-:Y:S05]  /*18530*/  BRA `(.L_x_312) ;  /* 0xffffc72000007947 */ /* 0x000fea000383ffff */
.L_x_252:
[----:B--2---:R-:W-:Y:S01]  /*18540*/  IMAD.MOV.U32 R9, RZ, RZ, R11 ;  /* 0x000000ffff097224 */ /* 0x004fe200078e000b */
[----:B------:R-:W-:Y:S01]  /*18550*/  MOV R3, 0x1 ;  /* 0x0000000100037802 */ /* 0x000fe20000000f00 */
[----:B----4-:R-:W-:Y:S01]  /*18560*/  IMAD.MOV.U32 R0, RZ, RZ, 0x181f ;  /* 0x0000181fff007424 */ /* 0x010fe200078e00ff */
[----:B------:R-:W-:-:S02]  /*18570*/  MOV R2, 0x18590 ;  /* 0x0001859000027802 */ /* 0x000fc40000000f00 */
[----:B-1-3--:R-:W-:Y:S05]  /*18580*/  CALL.REL.NOINC `($__internal_5_$__cuda_sm70_shflsync_idx_p) ;  /* 0x00000da000007944 */ /* 0x00afea0003c00000 */
[----:B------:R-:W-:Y:S01]  /*18590*/  IMAD.MOV.U32 R5, RZ, RZ, R0 ;  /* 0x000000ffff057224 */ /* 0x000fe200078e0000 */
[----:B------:R-:W-:Y:S01]  /*185a0*/  MOV R3, 0x1 ;  /* 0x0000000100037802 */ /* 0x000fe20000000f00 */
[----:B------:R-:W-:Y:S01]  /*185b0*/  IMAD.MOV.U32 R9, RZ, RZ, R12 ;  /* 0x000000ffff097224 */ /* 0x000fe200078e000c */
[----:B------:R-:W-:-:S02]  /*185c0*/  MOV R0, 0x181f ;  /* 0x0000181f00007802 */ /* 0x000fc40000000f00 */
[----:B------:R-:W-:Y:S02]  /*185d0*/  MOV R2, 0x185f0 ;  /* 0x000185f000027802 */ /* 0x000fe40000000f00 */
[----:B------:R-:W-:Y:S05]  /*185e0*/  CALL.REL.NOINC `($__internal_5_$__cuda_sm70_shflsync_idx_p) ;  /* 0x00000d4000007944 */ /* 0x000fea0003c00000 */
[----:B------:R-:W-:Y:S05]  /*185f0*/  BRA `(.L_x_313) ;  /* 0xffffc7c000007947 */ /* 0x000fea000383ffff */
.L_x_255:
[----:B-1----:R-:W-:Y:S01]  /*18600*/  IMAD.MOV.U32 R9, RZ, RZ, R11 ;  /* 0x000000ffff097224 */ /* 0x002fe200078e000b */
[----:B------:R-:W-:Y:S01]  /*18610*/  MOV R3, 0x2 ;  /* 0x0000000200037802 */ /* 0x000fe20000000f00 */
[----:B----4-:R-:W-:Y:S01]  /*18620*/  IMAD.MOV.U32 R0, RZ, RZ, 0x181f ;  /* 0x0000181fff007424 */ /* 0x010fe200078e00ff */
[----:B------:R-:W-:Y:S02]  /*18630*/  MOV R2, 0x18650 ;  /* 0x0001865000027802 */ /* 0x000fe40000000f00 */
[----:B--23--:R-:W-:Y:S05]  /*18640*/  CALL.REL.NOINC `($__internal_5_$__cuda_sm70_shflsync_idx_p) ;  /* 0x00000ce000007944 */ /* 0x00cfea0003c00000 */
[----:B------:R-:W-:Y:S01]  /*18650*/  MOV R5, R0 ;  /* 0x0000000000057202 */ /* 0x000fe20000000f00 */
[----:B------:R-:W-:Y:S05]  /*18660*/  BRA `(.L_x_314) ;  /* 0xffffc88000007947 */ /* 0x000fea000383ffff */
.L_x_256:
[----:B------:R-:W-:Y:S01]  /*18670*/  IMAD.MOV.U32 R9, RZ, RZ, R12 ;  /* 0x000000ffff097224 */ /* 0x000fe200078e000c */
[----:B------:R-:W-:Y:S01]  /*18680*/  MOV R3, 0x2 ;  /* 0x0000000200037802 */ /* 0x000fe20000000f00 */
[----:B----4-:R-:W-:Y:S01]  /*18690*/  IMAD.MOV.U32 R0, RZ, RZ, 0x181f ;  /* 0x0000181fff007424 */ /* 0x010fe200078e00ff */
[----:B------:R-:W-:Y:S02]  /*186a0*/  MOV R2, 0x186c0 ;  /* 0x000186c000027802 */ /* 0x000fe40000000f00 */
[----:B-123--:R-:W-:Y:S05]  /*186b0*/  CALL.REL.NOINC `($__internal_5_$__cuda_sm70_shflsync_idx_p) ;  /* 0x00000c7000007944 */ /* 0x00efea0003c00000 */
[----:B------:R-:W-:Y:S05]  /*186c0*/  BRA `(.L_x_315) ;  /* 0xffffc84000007947 */ /* 0x000fea000383ffff */
.L_x_259:
[----:B-1----:R-:W-:Y:S01]  /*186d0*/  IMAD.MOV.U32 R9, RZ, RZ, R11 ;  /* 0x000000ffff097224 */ /* 0x002fe200078e000b */
[----:B------:R-:W-:Y:S01]  /*186e0*/  MOV R3, 0x3 ;  /* 0x0000000300037802 */ /* 0x000fe20000000f00 */
[----:B------:R-:W-:Y:S01]  /*186f0*/  IMAD.MOV.U32 R0, RZ, RZ, 0x181f ;  /* 0x0000181fff007424 */ /* 0x000fe200078e00ff */
[----:B------:R-:W-:-:S02]  /*18700*/  MOV R2, 0x18720 ;  /* 0x0001872000027802 */ /* 0x000fc40000000f00 */
[----:B--234-:R-:W-:Y:S05]  /*18710*/  CALL.REL.NOINC `($__internal_5_$__cuda_sm70_shflsync_idx_p) ;  /* 0x00000c1000007944 */ /* 0x01cfea0003c00000 */
[----:B------:R-:W-:Y:S01]  /*18720*/  IMAD.MOV.U32 R6, RZ, RZ, R0 ;  /* 0x000000ffff067224 */ /* 0x000fe200078e0000 */
[----:B------:R-:W-:Y:S01]  /*18730*/  MOV R3, 0x3 ;  /* 0x0000000300037802 */ /* 0x000fe20000000f00 */
[----:B------:R-:W-:Y:S01]  /*18740*/  IMAD.MOV.U32 R9, RZ, RZ, R12 ;  /* 0x000000ffff097224 */ /* 0x000fe200078e000c */
[----:B------:R-:W-:-:S02]  /*18750*/  MOV R0, 0x181f ;  /* 0x0000181f00007802 */ /* 0x000fc40000000f00 */
[----:B------:R-:W-:Y:S02]  /*18760*/  MOV R2, 0x18780 ;  /* 0x0001878000027802 */ /* 0x000fe40000000f00 */
[----:B------:R-:W-:Y:S05]  /*18770*/  CALL.REL.NOINC `($__internal_5_$__cuda_sm70_shflsync_idx_p) ;  /* 0x00000bb000007944 */ /* 0x000fea0003c00000 */
[----:B------:R-:W-:Y:S05]  /*18780*/  BRA `(.L_x_316) ;  /* 0xffffc8c000007947 */ /* 0x000fea000383ffff */
.L_x_261:
[----:B------:R-:W-:Y:S01]  /*18790*/  IMAD.MOV.U32 R9, RZ, RZ, R36 ;  /* 0x000000ffff097224 */ /* 0x000fe200078e0024 */
[----:B------:R-:W-:Y:S01]  /*187a0*/  MOV R3, RZ ;  /* 0x000000ff00037202 */ /* 0x000fe20000000f00 */
[----:B------:R-:W-:Y:S01]  /*187b0*/  IMAD.MOV.U32 R0, RZ, RZ, 0x1c1f ;  /* 0x00001c1fff007424 */ /* 0x000fe200078e00ff */
[----:B------:R-:W-:Y:S02]  /*187c0*/  MOV R2, 0x187e0 ;  /* 0x000187e000027802 */ /* 0x000fe40000000f00 */
[----:B------:R-:W-:Y:S05]  /*187d0*/  CALL.REL.NOINC `($__internal_5_$__cuda_sm70_shflsync_idx_p) ;  /* 0x00000b5000007944 */ /* 0x000fea0003c00000 */
[----:B------:R-:W-:Y:S01]  /*187e0*/  MOV R5, R0 ;  /* 0x0000000000057202 */ /* 0x000fe20000000f00 */
[----:B------:R-:W-:Y:S05]  /*187f0*/  BRA `(.L_x_317) ;  /* 0xffffcb8000007947 */ /* 0x000fea000383ffff */
.L_x_262:
[----:B------:R-:W-:Y:S01]  /*18800*/  IMAD.MOV.U32 R9, RZ, RZ, R39 ;  /* 0x000000ffff097224 */ /* 0x000fe200078e0027 */
[----:B------:R-:W-:Y:S01]  /*18810*/  MOV R3, RZ ;  /* 0x000000ff00037202 */ /* 0x000fe20000000f00 */
[----:B------:R-:W-:Y:S01]  /*18820*/  IMAD.MOV.U32 R0, RZ, RZ, 0x1c1f ;  /* 0x00001c1fff007424 */ /* 0x000fe200078e00ff */
[----:B------:R-:W-:Y:S02]  /*18830*/  MOV R2, 0x18850 ;  /* 0x0001885000027802 */ /* 0x000fe40000000f00 */
[----:B-12---:R-:W-:Y:S05]  /*18840*/  CALL.REL.NOINC `($__internal_5_$__cuda_sm70_shflsync_idx_p) ;  /* 0x00000ae000007944 */ /* 0x006fea0003c00000 */
[----:B------:R-:W-:Y:S05]  /*18850*/  BRA `(.L_x_318) ;  /* 0xffffcb4000007947 */ /* 0x000fea000383ffff */
.L_x_265:
[----:B------:R-:W-:Y:S01]  /*18860*/  IMAD.MOV.U32 R9, RZ, RZ, R36 ;  /* 0x000000ffff097224 */ /* 0x000fe200078e0024 */
[----:B----4-:R-:W-:Y:S01]  /*18870*/  MOV R3, 0x1 ;  /* 0x0000000100037802 */ /* 0x010fe20000000f00 */
[----:B------:R-:W-:Y:S01]  /*18880*/  IMAD.MOV.U32 R0, RZ, RZ, 0x1c1f ;  /* 0x00001c1fff007424 */ /* 0x000fe200078e00ff */
[----:B------:R-:W-:-:S02]  /*18890*/  MOV R2, 0x188b0 ;  /* 0x000188b000027802 */ /* 0x000fc40000000f00 */
[----:B-123--:R-:W-:Y:S05]  /*188a0*/  CALL.REL.NOINC `($__internal_5_$__cuda_sm70_shflsync_idx_p) ;  /* 0x00000a8000007944 */ /* 0x00efea0003c00000 */
[----:B------:R-:W-:Y:S01]  /*188b0*/  IMAD.MOV.U32 R5, RZ, RZ, R0 ;  /* 0x000000ffff057224 */ /* 0x000fe200078e0000 */
[----:B------:R-:W-:Y:S01]  /*188c0*/  MOV R3, 0x1 ;  /* 0x0000000100037802 */ /* 0x000fe20000000f00 */
[----:B------:R-:W-:Y:S01]  /*188d0*/  IMAD.MOV.U32 R9, RZ, RZ, R39 ;  /* 0x000000ffff097224 */ /* 0x000fe200078e0027 */
[----:B------:R-:W-:-:S02]  /*188e0*/  MOV R0, 0x1c1f ;  /* 0x00001c1f00007802 */ /* 0x000fc40000000f00 */
[----:B------:R-:W-:Y:S02]  /*188f0*/  MOV R2, 0x18910 ;  /* 0x0001891000027802 */ /* 0x000fe40000000f00 */
[----:B------:R-:W-:Y:S05]  /*18900*/  CALL.REL.NOINC `($__internal_5_$__cuda_sm70_shflsync_idx_p) ;  /* 0x00000a2000007944 */ /* 0x000fea0003c00000 */
[----:B------:R-:W-:Y:S05]  /*18910*/  BRA `(.L_x_319) ;  /* 0xffffd47000007947 */ /* 0x000fea000383ffff */
.L_x_269:
[----:B------:R-:W-:Y:S01]  /*18920*/  IMAD.MOV.U32 R9, RZ, RZ, R10 ;  /* 0x000000ffff097224 */ /* 0x000fe200078e000a */
[----:B------:R-:W-:Y:S01]  /*18930*/  MOV R3, RZ ;  /* 0x000000ff00037202 */ /* 0x000fe20000000f00 */
[----:B------:R-:W-:Y:S01]  /*18940*/  IMAD.MOV.U32 R0, RZ, RZ, 0x181f ;  /* 0x0000181fff007424 */ /* 0x000fe200078e00ff */
[----:B------:R-:W-:Y:S02]  /*18950*/  MOV R2, 0x18970 ;  /* 0x0001897000027802 */ /* 0x000fe40000000f00 */
[----:B------:R-:W-:Y:S05]  /*18960*/  CALL.REL.NOINC `($__internal_5_$__cuda_sm70_shflsync_idx_p) ;  /* 0x000009c000007944 */ /* 0x000fea0003c00000 */
[----:B------:R-:W-:Y:S01]  /*18970*/  MOV R8, R0 ;  /* 0x0000000000087202 */ /* 0x000fe20000000f00 */
[----:B------:R-:W-:Y:S05]  /*18980*/  BRA `(.L_x_320) ;  /* 0xffffe1e000007947 */ /* 0x000fea000383ffff */
.L_x_270:
[----:B------:R-:W-:Y:S01]  /*18990*/  IMAD.MOV.U32 R9, RZ, RZ, R13 ;  /* 0x000000ffff097224 */ /* 0x000fe200078e000d */
[----:B------:R-:W-:Y:S01]  /*189a0*/  MOV R3, RZ ;  /* 0x000000ff00037202 */ /* 0x000fe20000000f00 */
[----:B------:R-:W-:Y:S01]  /*189b0*/  IMAD.MOV.U32 R0, RZ, RZ, 0x181f ;  /* 0x0000181fff007424 */ /* 0x000fe200078e00ff */
[----:B------:R-:W-:Y:S02]  /*189c0*/  MOV R2, 0x189e0 ;  /* 0x000189e000027802 */ /* 0x000fe40000000f00 */
[----:B-12---:R-:W-:Y:S05]  /*189d0*/  CALL.REL.NOINC `($__internal_5_$__cuda_sm70_shflsync_idx_p) ;  /* 0x0000095000007944 */ /* 0x006fea0003c00000 */
[----:B------:R-:W-:Y:S05]  /*189e0*/  BRA `(.L_x_321) ;  /* 0xffffe1a000007947 */ /* 0x000fea000383ffff */
.L_x_273:
[----:B------:R-:W-:Y:S01]  /*189f0*/  IMAD.MOV.U32 R9, RZ, RZ, R10 ;  /* 0x000000ffff097224 */ /* 0x000fe200078e000a */
[----:B--2---:R-:W-:Y:S01]  /*18a00*/  MOV R3, 0x1 ;  /* 0x0000000100037802 */ /* 0x004fe20000000f00 */
        /* <DEDUP_REMOVED lines=10> */
.L_x_276:
[----:B------:R-:W-:Y:S01]  /*18ab0*/  IMAD.MOV.U32 R9, RZ, RZ, R10 ;  /* 0x000000ffff097224 */ /* 0x000fe200078e000a */
[----:B-1----:R-:W-:Y:S01]  /*18ac0*/  MOV R3, 0x2 ;  /* 0x0000000200037802 */ /* 0x002fe20000000f00 */
[----:B----4-:R-:W-:Y:S01]  /*18ad0*/  IMAD.MOV.U32 R0, RZ, RZ, 0x181f ;  /* 0x0000181fff007424 */ /* 0x010fe200078e00ff */
[----:B------:R-:W-:Y:S02]  /*18ae0*/  MOV R2, 0x18b00 ;  /* 0x00018b0000027802 */ /* 0x000fe40000000f00 */
[----:B--23--:R-:W-:Y:S05]  /*18af0*/  CALL.REL.NOINC `($__internal_5_$__cuda_sm70_shflsync_idx_p) ;  /* 0x0000083000007944 */ /* 0x00cfea0003c00000 */
[----:B------:R-:W-:Y:S01]  /*18b00*/  MOV R8, R0 ;  /* 0x0000000000087202 */ /* 0x000fe20000000f00 */
[----:B------:R-:W-:Y:S05]  /*18b10*/  BRA `(.L_x_323) ;  /* 0xffffe31000007947 */ /* 0x000fea000383ffff */
.L_x_277:
[----:B------:R-:W-:Y:S01]  /*18b20*/  IMAD.MOV.U32 R9, RZ, RZ, R13 ;  /* 0x000000ffff097224 */ /* 0x000fe200078e000d */
[----:B------:R-:W-:Y:S01]  /*18b30*/  MOV R3, 0x2 ;  /* 0x0000000200037802 */ /* 0x000fe20000000f00 */
[----:B----4-:R-:W-:Y:S01]  /*18b40*/  IMAD.MOV.U32 R0, RZ, RZ, 0x181f ;  /* 0x0000181fff007424 */ /* 0x010fe200078e00ff */
[----:B------:R-:W-:Y:S02]  /*18b50*/  MOV R2, 0x18b70 ;  /* 0x00018b7000027802 */ /* 0x000fe40000000f00 */
[----:B-123--:R-:W-:Y:S05]  /*18b60*/  CALL.REL.NOINC `($__internal_5_$__cuda_sm70_shflsync_idx_p) ;  /* 0x000007c000007944 */ /* 0x00efea0003c00000 */
[----:B------:R-:W-:Y:S05]  /*18b70*/  BRA `(.L_x_324) ;  /* 0xffffe2d000007947 */ /* 0x000fea000383ffff */
.L_x_280:
[----:B------:R-:W-:Y:S01]  /*18b80*/  IMAD.MOV.U32 R9, RZ, RZ, R10 ;  /* 0x000000ffff097224 */ /* 0x000fe200078e000a */
[----:B-1----:R-:W-:Y:S01]  /*18b90*/  MOV R3, 0x3 ;  /* 0x0000000300037802 */ /* 0x002fe20000000f00 */
        /* <DEDUP_REMOVED lines=10> */
.L_x_282:
[----:B------:R-:W-:Y:S01]  /*18c40*/  IMAD.MOV.U32 R9, RZ, RZ, R86 ;  /* 0x000000ffff097224 */ /* 0x000fe200078e0056 */
[----:B------:R-:W-:Y:S01]  /*18c50*/  MOV R3, RZ ;  /* 0x000000ff00037202 */ /* 0x000fe20000000f00 */
[----:B------:R-:W-:Y:S01]  /*18c60*/  IMAD.MOV.U32 R0, RZ, RZ, 0x1f ;  /* 0x0000001fff007424 */ /* 0x000fe200078e00ff */
[----:B------:R-:W-:Y:S02]  /*18c70*/  MOV R2, 0x18c90 ;  /* 0x00018c9000027802 */ /* 0x000fe40000000f00 */
[----:B-1----:R-:W-:Y:S05]  /*18c80*/  CALL.REL.NOINC `($__internal_5_$__cuda_sm70_shflsync_idx_p) ;  /* 0x000006a000007944 */ /* 0x002fea0003c00000 */
[----:B------:R-:W-:Y:S01]  /*18c90*/  MOV R10, R0 ;  /* 0x00000000000a7202 */ /* 0x000fe20000000f00 */
[----:B------:R-:W-:Y:S05]  /*18ca0*/  BRA `(.L_x_326) ;  /* 0xffffe4b000007947 */ /* 0x000fea000383ffff */
.L_x_283:
[----:B------:R-:W-:Y:S01]  /*18cb0*/  IMAD.MOV.U32 R9, RZ, RZ, R86 ;  /* 0x000000ffff097224 */ /* 0x000fe200078e0056 */
[----:B------:R-:W-:Y:S01]  /*18cc0*/  MOV R3, 0x1 ;  /* 0x0000000100037802 */ /* 0x000fe20000000f00 */
[----:B------:R-:W-:Y:S01]  /*18cd0*/  IMAD.MOV.U32 R0, RZ, RZ, 0x1f ;  /* 0x0000001fff007424 */ /* 0x000fe200078e00ff */
[----:B------:R-:W-:Y:S02]  /*18ce0*/  MOV R2, 0x18d00 ;  /* 0x00018d0000027802 */ /* 0x000fe40000000f00 */
[----:B-123--:R-:W-:Y:S05]  /*18cf0*/  CALL.REL.NOINC `($__internal_5_$__cuda_sm70_shflsync_idx_p) ;  /* 0x0000063000007944 */ /* 0x00efea0003c00000 */
[----:B------:R-:W-:Y:S01]  /*18d00*/  MOV R8, R0 ;  /* 0x0000000000087202 */ /* 0x000fe20000000f00 */
[----:B------:R-:W-:Y:S05]  /*18d10*/  BRA `(.L_x_327) ;  /* 0xffffe46000007947 */ /* 0x000fea000383ffff */
.L_x_284:
[----:B------:R-:W-:Y:S01]  /*18d20*/  IMAD.MOV.U32 R0, RZ, RZ, R4 ;  /* 0x000000ffff007224 */ /* 0x000fe200078e0004 */
[----:B------:R-:W-:Y:S02]  /*18d30*/  MOV R2, 0x1 ;  /* 0x0000000100027802 */ /* 0x000fe40000000f00 */
[----:B------:R-:W-:-:S02]  /*18d40*/  MOV R3, 0x18d60 ;  /* 0x00018d6000037802 */ /* 0x000fc40000000f00 */
[----:B--234-:R-:W-:Y:S05]  /*18d50*/  CALL.REL.NOINC `($__internal_6_$__cuda_sm70_shflsync_up_p) ;  /* 0x0000062000007944 */ /* 0x01cfea0003c00000 */
[----:B------:R-:W-:Y:S05]  /*18d60*/  BRA `(.L_x_328) ;  /* 0xffffe53000007947 */ /* 0x000fea000383ffff */
.L_x_285:
[----:B------:R-:W-:Y:S01]  /*18d70*/  IMAD.MOV.U32 R0, RZ, RZ, R4 ;  /* 0x000000ffff007224 */ /* 0x000fe200078e0004 */
[----:B------:R-:W-:-:S02]  /*18d80*/  MOV R2, 0x2 ;  /* 0x0000000200027802 */ /* 0x000fc40000000f00 */
[----:B------:R-:W-:Y:S02]  /*18d90*/  MOV R3, 0x18db0 ;  /* 0x00018db000037802 */ /* 0x000fe40000000f00 */
[----:B--23--:R-:W-:Y:S05]  /*18da0*/  CALL.REL.NOINC `($__internal_6_$__cuda_sm70_shflsync_up_p) ;  /* 0x000005d000007944 */ /* 0x00cfea0003c00000 */
        /* <DEDUP_REMOVED lines=26> */
.L_x_289:
[----:B------:R-:W-:Y:S02]  /*18f50*/  MOV R2, 0x1 ;  /* 0x0000000100027802 */ /* 0x000fe40000000f00 */
[----:B------:R-:W-:Y:S02]  /*18f60*/  MOV R3, 0x18f80 ;  /* 0x00018f8000037802 */ /* 0x000fe40000000f00 */
[----:B------:R-:W-:Y:S05]  /*18f70*/  CALL.REL.NOINC `($__internal_6_$__cuda_sm70_shflsync_up_p) ;  /* 0x0000040000007944 */ /* 0x000fea0003c00000 */
[----:B------:R-:W-:Y:S01]  /*18f80*/  MOV R2, R5 ;  /* 0x0000000500027202 */ /* 0x000fe20000000f00 */
[----:B------:R-:W-:Y:S05]  /*18f90*/  BRA `(.L_x_330) ;  /* 0xffffe55000007947 */ /* 0x000fea000383ffff */
.L_x_290:
[----:B------:R-:W-:Y:S02]  /*18fa0*/  MOV R2, 0x2 ;  /* 0x0000000200027802 */ /* 0x000fe40000000f00 */
[----:B------:R-:W-:Y:S02]  /*18fb0*/  MOV R3, 0x18fd0 ;  /* 0x00018fd000037802 */ /* 0x000fe40000000f00 */
[----:B------:R-:W-:Y:S05]  /*18fc0*/  CALL.REL.NOINC `($__internal_6_$__cuda_sm70_shflsync_up_p) ;  /* 0x000003b000007944 */ /* 0x000fea0003c00000 */
[----:B------:R-:W-:Y:S01]  /*18fd0*/  SEL R5, R5, RZ, P1 ;  /* 0x000000ff05057207 */ /* 0x000fe20000800000 */
[----:B------:R-:W-:Y:S01]  /*18fe0*/  IMAD.MOV.U32 R2, RZ, RZ, 0x4 ;  /* 0x00000004ff027424 */ /* 0x000fe200078e00ff */
[----:B------:R-:W-:-:S03]  /*18ff0*/  MOV R3, 0x19020 ;  /* 0x0001902000037802 */ /* 0x000fc60000000f00 */
[----:B------:R-:W-:Y:S02]  /*19000*/  IMAD.IADD R0, R0, 0x1, R5 ;  /* 0x0000000100007824 */ /* 0x000fe400078e0205 */
        /* <DEDUP_REMOVED lines=21> */
.L_x_292:
[----:B------:R-:W-:Y:S02]  /*19160*/  SEL R0, RZ, 0x1, P0 ;  /* 0x00000001ff007807 */ /* 0x000fe40000000000 */
[----:B------:R-:W-:Y:S02]  /*19170*/  MOV R2, 0x19190 ;  /* 0x0001919000027802 */ /* 0x000fe40000000f00 */
[----:B-1----:R-:W-:Y:S05]  /*19180*/  CALL.REL.NOINC `($__internal_7_$__cuda_sm70_votesync_ballot) ;  /* 0x0000026000007944 */ /* 0x002fea0003c00000 */
[----:B------:R-:W-:Y:S01]  /*19190*/  MOV R5, R0 ;  /* 0x0000000000057202 */ /* 0x000fe20000000f00 */
[----:B------:R-:W-:Y:S05]  /*191a0*/  BRA `(.L_x_332) ;  /* 0xffffe4d000007947 */ /* 0x000fea000383ffff */
.L_x_293:
[----:B------:R-:W-:Y:S01]  /*191b0*/  IMAD.MOV.U32 R9, RZ, RZ, R6 ;  /* 0x000000ffff097224 */ /* 0x000fe200078e0006 */
[----:B---3--:R-:W-:Y:S01]  /*191c0*/  MOV R3, R11 ;  /* 0x0000000b00037202 */ /* 0x008fe20000000f00 */
[----:B------:R-:W-:Y:S01]  /*191d0*/  IMAD.MOV.U32 R0, RZ, RZ, 0x1f ;  /* 0x0000001fff007424 */ /* 0x000fe200078e00ff */
[----:B------:R-:W-:Y:S02]  /*191e0*/  MOV R2, 0x19200 ;  /* 0x0001920000027802 */ /* 0x000fe40000000f00 */
[----:B-12---:R-:W-:Y:S05]  /*191f0*/  CALL.REL.NOINC `($__internal_5_$__cuda_sm70_shflsync_idx_p) ;  /* 0x0000013000007944 */ /* 0x006fea0003c00000 */
[----:B------:R-:W-:Y:S01]  /*19200*/  IMAD.MOV.U32 R6, RZ, RZ, R0 ;  /* 0x000000ffff067224 */ /* 0x000fe200078e0000 */
[----:B------:R-:W-:Y:S01]  /*19210*/  MOV R3, R11 ;  /* 0x0000000b00037202 */ /* 0x000fe20000000f00 */
[----:B------:R-:W-:Y:S01]  /*19220*/  IMAD.MOV.U32 R9, RZ, RZ, R7 ;  /* 0x000000ffff097224 */ /* 0x000fe200078e0007 */
[----:B------:R-:W-:Y:S02]  /*19230*/  MOV R0, 0x1f ;  /* 0x0000001f00007802 */ /* 0x000fe40000000f00 */
[----:B------:R-:W-:-:S02]  /*19240*/  MOV R2, 0x19260 ;  /* 0x0001926000027802 */ /* 0x000fc40000000f00 */
[----:B------:R-:W-:Y:S05]  /*19250*/  CALL.REL.NOINC `($__internal_5_$__cuda_sm70_shflsync_idx_p) ;  /* 0x000000d000007944 */ /* 0x000fea0003c00000 */
[----:B------:R-:W-:Y:S01]  /*19260*/  MOV R7, R0 ;  /* 0x0000000000077202 */ /* 0x000fe20000000f00 */
[----:B------:R-:W-:Y:S05]  /*19270*/  BRA `(.L_x_333) ;  /* 0xffffe44000007947 */ /* 0x000fea000383ffff */
.L_x_296:
[----:B------:R-:W-:Y:S01]  /*19280*/  IMAD.MOV.U32 R9, RZ, RZ, R4 ;  /* 0x000000ffff097224 */ /* 0x000fe200078e0004 */
[----:B------:R-:W-:-:S02]  /*19290*/  MOV R0, 0x1f ;  /* 0x0000001f00007802 */ /* 0x000fc40000000f00 */
[----:B------:R-:W-:Y:S02]  /*192a0*/  MOV R2, 0x192c0 ;  /* 0x000192c000027802 */ /* 0x000fe40000000f00 */
[----:B-1234-:R-:W-:Y:S05]  /*192b0*/  CALL.REL.NOINC `($__internal_5_$__cuda_sm70_shflsync_idx_p) ;  /* 0x0000007000007944 */ /* 0x01efea0003c00000 */
[----:B------:R-:W-:Y:S01]  /*192c0*/  MOV R12, R0 ;  /* 0x00000000000c7202 */ /* 0x000fe20000000f00 */
[----:B------:R-:W-:Y:S05]  /*192d0*/  BRA `(.L_x_295) ;  /* 0xffffe44000007947 */ /* 0x000fea000383ffff */
        .weak           $__internal_4_$__cuda_sm70_shflsync_bfly_p
        .type           $__internal_4_$__cuda_sm70_shflsync_bfly_p,@function
        .size           $__internal_4_$__cuda_sm70_shflsync_bfly_p,($__internal_5_$__cuda_sm70_shflsync_idx_p - $__internal_4_$__cuda_sm70_shflsync_bfly_p)
$__internal_4_$__cuda_sm70_shflsync_bfly_p:
[----:B------:R-:W-:Y:S04]  /*192e0*/  WARPSYNC R6 ;  /* 0x0000000600007348 */ /* 0x000fe80003800000 */
[----:B------:R1:W2:Y:S02]  /*192f0*/  SHFL.BFLY PT, R5, R2, R5, R7 ;  /* 0x0c00000502057389 */ /* 0x0002a400000e0007 */
[----:B-1----:R-:W-:Y:S02]  /*19300*/  MOV R2, R3 ;  /* 0x0000000300027202 */ /* 0x002fe40000000f00 */
[----:B------:R-:W-:-:S04]  /*19310*/  MOV R3, 0x0 ;  /* 0x0000000000037802 */ /* 0x000fc80000000f00 */
[----:B--2---:R-:W-:Y:S05]  /*19320*/  RET.REL.NODEC R2 `(_ZN7cutlass13device_kernelIN5flash19enable_sm80_to_sm89INS1_16FlashAttnFwdSm80INS1_25CollectiveMainloopFwdSm80ILi8ELi1ELb0EN4cute5tupleIJNS5_1CILi128EEENS7_ILi64EEENS7_ILi192EEEEEELi192ENS_10bfloat16_tEfNS_4arch4Sm80ELb0ELb0ELb1ELb1ELb0ELb1ELb1ELb1EEENS1_21CollectiveEpilogueFwdINS6_IJS8_SA_S9_EEENS6_IJNS7_ILi1EEESI_SI_EEESC_SE_Li256ELb1ELb1ELb1ELb0EEENS1_36VarlenDynamicPersistentTileSchedulerILi128ELi64ELi256ELi256ELb1ELb1ELb0ELb0ELb1ELb1EEEEEEEEEvNT_6ParamsE) ;  /* 0xfffe6cd002007950 */ /* 0x004fea0003c3ffff */
        .weak           $__internal_5_$__cuda_sm70_shflsync_idx_p
        .type           $__internal_5_$__cuda_sm70_shflsync_idx_p,@function
        .size           $__internal_5_$__cuda_sm70_shflsync_idx_p,($__internal_6_$__cuda_sm70_shflsync_up_p - $__internal_5_$__cuda_sm70_shflsync_idx_p)
$__internal_5_$__cuda_sm70_shflsync_idx_p:
[----:B------:R-:W-:-:S04]  /*19330*/  MOV R87, 0xffffffff ;  /* 0xffffffff00577802 */ /* 0x000fc80000000f00 */
[----:B------:R-:W-:Y:S04]  /*19340*/  WARPSYNC R87 ;  /* 0x0000005700007348 */ /* 0x000fe80003800000 */
[----:B------:R1:W2:Y:S02]  /*19350*/  SHFL.IDX PT, R0, R9, R3, R0 ;  /* 0x0000000309007389 */ /* 0x0002a400000e0000 */
[----:B-1----:R-:W-:-:S04]  /*19360*/  MOV R3, 0x0 ;  /* 0x0000000000037802 */ /* 0x002fc80000000f00 */
[----:B--2---:R-:W-:Y:S05]  /*19370*/  RET.REL.NODEC R2 `(_ZN7cutlass13device_kernelIN5flash19enable_sm80_to_sm89INS1_16FlashAttnFwdSm80INS1_25CollectiveMainloopFwdSm80ILi8ELi1ELb0EN4cute5tupleIJNS5_1CILi128EEENS7_ILi64EEENS7_ILi192EEEEEELi192ENS_10bfloat16_tEfNS_4arch4Sm80ELb0ELb0ELb1ELb1ELb0ELb1ELb1ELb1EEENS1_21CollectiveEpilogueFwdINS6_IJS8_SA_S9_EEENS6_IJNS7_ILi1EEESI_SI_EEESC_SE_Li256ELb1ELb1ELb1ELb0EEENS1_36VarlenDynamicPersistentTileSchedulerILi128ELi64ELi256ELi256ELb1ELb1ELb0ELb0ELb1ELb1EEEEEEEEEvNT_6ParamsE) ;  /* 0xfffe6c8002007950 */ /* 0x004fea0003c3ffff */
        .weak           $__internal_6_$__cuda_sm70_shflsync_up_p
        .type           $__internal_6_$__cuda_sm70_shflsync_up_p,@function
        .size           $__internal_6_$__cuda_sm70_shflsync_up_p,($__internal_7_$__cuda_sm70_votesync_ballot - $__internal_6_$__cuda_sm70_shflsync_up_p)
$__internal_6_$__cuda_sm70_shflsync_up_p:
[----:B------:R-:W-:Y:S02]  /*19380*/  IMAD.MOV.U32 R5, RZ, RZ, RZ ;  /* 0x000000ffff057224 */ /* 0x000fe400078e00ff */
[----:B------:R-:W-:-:S04]  /*19390*/  IMAD.MOV.U32 R9, RZ, RZ, -0x1 ;  /* 0xffffffffff097424 */ /* 0x000fc800078e00ff */
[----:B------:R-:W-:Y:S04]  /*193a0*/  WARPSYNC R9 ;  /* 0x0000000900007348 */ /* 0x000fe80003800000 */
[----:B------:R1:W2:Y:S02]  /*193b0*/  SHFL.UP PT, R5, R0, R2, R5 ;  /* 0x0400000200057389 */ /* 0x0002a400000e0005 */
[----:B-1----:R-:W-:Y:S02]  /*193c0*/  MOV R2, R3 ;  /* 0x0000000300027202 */ /* 0x002fe40000000f00 */
[----:B------:R-:W-:-:S04]  /*193d0*/  MOV R3, 0x0 ;  /* 0x0000000000037802 */ /* 0x000fc80000000f00 */
[----:B--2---:R-:W-:Y:S05]  /*193e0*/  RET.REL.NODEC R2 `(_ZN7cutlass13device_kernelIN5flash19enable_sm80_to_sm89INS1_16FlashAttnFwdSm80INS1_25CollectiveMainloopFwdSm80ILi8ELi1ELb0EN4cute5tupleIJNS5_1CILi128EEENS7_ILi64EEENS7_ILi192EEEEEELi192ENS_10bfloat16_tEfNS_4arch4Sm80ELb0ELb0ELb1ELb1ELb0ELb1ELb1ELb1EEENS1_21CollectiveEpilogueFwdINS6_IJS8_SA_S9_EEENS6_IJNS7_ILi1EEESI_SI_EEESC_SE_Li256ELb1ELb1ELb1ELb0EEENS1_36VarlenDynamicPersistentTileSchedulerILi128ELi64ELi256ELi256ELb1ELb1ELb0ELb0ELb1ELb1EEEEEEEEEvNT_6ParamsE) ;  /* 0xfffe6c1002007950 */ /* 0x004fea0003c3ffff */
        .weak           $__internal_7_$__cuda_sm70_votesync_ballot
        .type           $__internal_7_$__cuda_sm70_votesync_ballot,@function
        .size           $__internal_7_$__cuda_sm70_votesync_ballot,(.L_x_4925 - $__internal_7_$__cuda_sm70_votesync_ballot)
$__internal_7_$__cuda_sm70_votesync_ballot:
[----:B------:R-:W-:Y:S01]  /*193f0*/  ISETP.NE.U32.AND P0, PT, R0, 0x1, PT ;  /* 0x000000010000780c */ /* 0x000fe20003f05070 */
[----:B------:R-:W-:-:S04]  /*19400*/  IMAD.MOV.U32 R3, RZ, RZ, -0x1 ;  /* 0xffffffffff037424 */ /* 0x000fc800078e00ff */
[----:B------:R-:W-:Y:S08]  /*19410*/  WARPSYNC R3 ;  /* 0x0000000300007348 */ /* 0x000ff00003800000 */
[----:B------:R-:W-:-:S04]  /*19420*/  VOTE.ANY R0, PT, !P0 ;  /* 0x0000000000007806 */ /* 0x000fc800040e0100 */
[----:B------:R-:W-:Y:S01]  /*19430*/  LOP3.LUT R0, R0, R3, RZ, 0xc0, !PT ;  /* 0x0000000300007212 */ /* 0x000fe200078ec0ff */
[----:B------:R-:W-:-:S04]  /*19440*/  IMAD.MOV.U32 R3, RZ, RZ, 0x0 ;  /* 0x00000000ff037424 */ /* 0x000fc800078e00ff */
[----:B------:R-:W-:Y:S05]  /*19450*/  RET.REL.NODEC R2 `(_ZN7cutlass13device_kernelIN5flash19enable_sm80_to_sm89INS1_16FlashAttnFwdSm80INS1_25CollectiveMainloopFwdSm80ILi8ELi1ELb0EN4cute5tupleIJNS5_1CILi128EEENS7_ILi64EEENS7_ILi192EEEEEELi192ENS_10bfloat16_tEfNS_4arch4Sm80ELb0ELb0ELb1ELb1ELb0ELb1ELb1ELb1EEENS1_21CollectiveEpilogueFwdINS6_IJS8_SA_S9_EEENS6_IJNS7_ILi1EEESI_SI_EEESC_SE_Li256ELb1ELb1ELb1ELb0EEENS1_36VarlenDynamicPersistentTileSchedulerILi128ELi64ELi256ELi256ELb1ELb1ELb0ELb0ELb1ELb1EEEEEEEEEvNT_6ParamsE) ;  /* 0xfffe6ba002007950 */ /* 0x000fea0003c3ffff */
.L_x_334:
        /* <DEDUP_REMOVED lines=10> */
.L_x_4925:


//--------------------- .text._ZN7cutlass13device_kernelIN5flash19enable_sm80_to_sm89INS1_16FlashAttnFwdSm80INS1_25CollectiveMainloopFwdSm80ILi8ELi1ELb0EN4cute5tupleIJNS5_1CILi128EEENS7_ILi64EEENS7_ILi192EEEEEELi192ENS_10bfloat16_tEfNS_4arch4Sm80ELb0ELb1ELb1ELb0ELb0ELb0ELb1ELb1EEENS1_21CollectiveEpilogueFwdINS6_IJS8_SA_S9_EEENS6_IJNS7_ILi1EEESI_SI_EEESC_SE_Li256ELb0ELb1ELb1ELb0EEENS1_19SingleTileSchedulerILb0ELb1ELb1ELi128EEEEEEEEEvNT_6ParamsE --------------------------
	.section	.text._ZN7cutlass13device_kernelIN5flash19enable_sm80_to_sm89INS1_16FlashAttnFwdSm80INS1_25CollectiveMainloopFwdSm80ILi8ELi1ELb0EN4cute5tupleIJNS5_1CILi128EEENS7_ILi64EEENS7_ILi192EEEEEELi192ENS_10bfloat16_tEfNS_4arch4Sm80ELb0ELb1ELb1ELb0ELb0ELb0ELb1ELb1EEENS1_21CollectiveEpilogueFwdINS6_IJS8_SA_S9_EEENS6_IJNS7_ILi1EEESI_SI_EEESC_SE_Li256ELb0ELb1ELb1ELb0EEENS1_19SingleTileSchedulerILb0ELb1ELb1ELi128EEEEEEEEEvNT_6ParamsE,"ax",@progbits
	.sectioninfo	@"SHI_REGISTERS=255"
	.align	128
.text._ZN7cutlass13device_kernelIN5flash19enable_sm80_to_sm89INS1_16FlashAttnFwdSm80INS1_25CollectiveMainloopFwdSm80ILi8ELi1ELb0EN4cute5tupleIJNS5_1CILi128EEENS7_ILi64EEENS7_ILi192EEEEEELi192ENS_10bfloat16_tEfNS_4arch4Sm80ELb0ELb1ELb1ELb0ELb0ELb0ELb1ELb1EEENS1_21CollectiveEpilogueFwdINS6_IJS8_SA_S9_EEENS6_IJNS7_ILi1EEESI_SI_EEESC_SE_Li256ELb0ELb1ELb1ELb0EEENS1_19SingleTileSchedulerILb0ELb1ELb1ELi128EEEEEEEEEvNT_6ParamsE:
        .type           _ZN7cutlass13device_kernelIN5flash19enable_sm80_to_sm89INS1_16FlashAttnFwdSm80INS1_25CollectiveMainloopFwdSm80ILi8ELi1ELb0EN4cute5tupleIJNS5_1CILi128EEENS7_ILi64EEENS7_ILi192EEEEEELi192ENS_10bfloat16_tEfNS_4arch4Sm80ELb0ELb1ELb1ELb0ELb0ELb0ELb1ELb1EEENS1_21CollectiveEpilogueFwdINS6_IJS8_SA_S9_EEENS6_IJNS7_ILi1EEESI_SI_EEESC_SE_Li256ELb0ELb1ELb1ELb0EEENS1_19SingleTileSchedulerILb0ELb1ELb1ELi128EEEEEEEEEvNT_6ParamsE,@function
        .size           _ZN7cutlass13device_kernelIN5flash19enable_sm80_to_sm89INS1_16FlashAttnFwdSm80INS1_25CollectiveMainloopFwdSm80ILi8ELi1ELb0EN4cute5tupleIJNS5_1CILi128EEENS7_ILi64EEENS7_ILi192EEEEEELi192ENS_10bfloat16_tEfNS_4arch4Sm80ELb0ELb1ELb1ELb0ELb0ELb0ELb1ELb1EEENS1_21CollectiveEpilogueFwdINS6_IJS8_SA_S9_EEENS6_IJNS7_ILi1EEESI_SI_EEESC_SE_Li256ELb0ELb1ELb1ELb0EEENS1_19SingleTileSchedulerILb0ELb1ELb1ELi128EEEEEEEEEvNT_6ParamsE,(.L_x_4930 - _ZN7cutlass13device_kernelIN5flash19enable_sm80_to_sm89INS1_16FlashAttnFwdSm80INS1_25CollectiveMainloopFwdSm80ILi8ELi1ELb0EN4cute5tupleIJNS5_1CILi128EEENS7_ILi64EEENS7_ILi192EEEEEELi192ENS_10bfloat16_tEfNS_4arch4Sm80ELb0ELb1ELb1ELb0ELb0ELb0ELb1ELb1EEENS1_21CollectiveEpilogueFwdINS6_IJS8_SA_S9_EEENS6_IJNS7_ILi1EEESI_SI_EEESC_SE_Li256ELb0ELb1ELb1ELb0EEENS1_19SingleTileSchedulerILb0ELb1ELb1ELi128EEEEEEEEEvNT_6ParamsE)
        .other          _ZN7cutlass13device_kernelIN5flash19enable_sm80_to_sm89INS1_16FlashAttnFwdSm80INS1_25CollectiveMainloopFwdSm80ILi8ELi1ELb0EN4cute5tupleIJNS5_1CILi128EEENS7_ILi64EEENS7_ILi192EEEEEELi192ENS_10bfloat16_tEfNS_4arch4Sm80ELb0ELb1ELb1ELb0ELb0ELb0ELb1ELb1EEENS1_21CollectiveEpilogueFwdINS6_IJS8_SA_S9_EEENS6_IJNS7_ILi1EEESI_SI_EEESC_SE_Li256ELb0ELb1ELb1ELb0EEENS1_19SingleTileSchedulerILb0ELb1ELb1ELi128EEEEEEEEEvNT_6ParamsE,@"STO_CUDA_ENTRY STV_DEFAULT"
_ZN7cutlass13device_kernelIN5flash19enable_sm80_to_sm89INS1_16FlashAttnFwdSm80INS1_25CollectiveMainloopFwdSm80ILi8ELi1ELb0EN4cute5tupleIJNS5_1CILi128EEENS7_ILi64EEENS7_ILi192EEEEEELi192ENS_10bfloat16_tEfNS_4arch4Sm80ELb0ELb1ELb1ELb0ELb0ELb0ELb1ELb1EEENS1_21CollectiveEpilogueFwdINS6_IJS8_SA_S9_EEENS6_IJNS7_ILi1EEESI_SI_EEESC_SE_Li256ELb0ELb1ELb1ELb0EEENS1_19SingleTileSchedulerILb0ELb1ELb1ELi128EEEEEEEEEvNT_6ParamsE:
[----:B------:R-:W-:Y:S02]  /*0000*/  MOV R1, c[0x0][0x28] ;  /* 0x00000a0000017a02 */ /* 0x000fe40000000f00 */
[----:B------:R-:W1:Y:S01]  /*0010*/  S2R R84, SR_TID.X ;  /* 0x0000000000547919 */ /* 0x000e620000002100 */
[----:B------:R-:W2:Y:S03]  /*0020*/  S2UR UR6, SR_CTAID.Y ;  /* 0x00000000000679c3 */ /* 0x000ea60000002600 */
        /* <DEDUP_REMOVED lines=14> */
.L_x_335:
[----:B---3--:R-:W-:Y:S02]  /*0110*/  ULDC.64 UR4, c[0x0][0x550] ;  /* 0x0001540000047ab9 */ /* 0x008fe40000000a00 */
[----:B------:R-:W-:Y:S02]  /*0120*/  UISETP.NE.AND UP0, UPT, UR4, 0x1, UPT ;  /* 0x000000010400788c */ /* 0x000fe4000bf05270 */
[----:B------:R-:W-:-:S02]  /*0130*/  UIMAD.WIDE.U32 UR8, UR6, UR5, URZ ;  /* 0x00000005060872a5 */ /* 0x000fc4000f8e003f */
[----:B------:R-:W-:Y:S02]  /*0140*/  ULDC UR4, c[0x0][0x558] ;  /* 0x0001560000047ab9 */ /* 0x000fe40000000800 */
[----:B------:R-:W-:-:S05]  /*0150*/  UMOV UR15, UR6 ;  /* 0x00000006000f7c82 */ /* 0x000fca0008000000 */
[----:B------:R-:W-:-:S03]  /*0160*/  @UP0 USHF.R.U32.HI UR15, URZ, UR4, UR9 ;  /* 0x000000043f0f0299 */ /* 0x000fc60008011609 */
.L_x_336:
[----:B------:R-:W-:Y:S01]  /*0170*/  ISETP.GE.AND P0, PT, R0, RZ, PT ;  /* 0x000000ff0000720c */ /* 0x000fe20003f06270 */
[----:B------:R-:W-:Y:S02]  /*0180*/  UIADD3 UR4, -UR15, URZ, URZ ;  /* 0x0000003f0f047290 */ /* 0x000fe4000fffe13f */
[----:B------:R-:W-:Y:S02]  /*0190*/  ULDC UR9, c[0x0][0x550] ;  /* 0x0001540000097ab9 */ /* 0x000fe40000000800 */
[----:B------:R-:W-:-:S08]  /*01a0*/  UIMAD UR9, UR4, UR9, UR6 ;  /* 0x00000009040972a4 */ /* 0x000fd0000f8e0206 */
[----:B------:R-:W-:Y:S05]  /*01b0*/  @!P0 EXIT ;  /* 0x000000000000894d */ /* 0x000fea0003800000 */
[----:B------:R-:W1:Y:S01]  /*01c0*/  S2UR UR18, SR_CTAID.X ;  /* 0x00000000001279c3 */ /* 0x000e620000002500 */
[----:B------:R-:W-:Y:S02]  /*01d0*/  ULDC UR4, c[0x0][0x2c4] ;  /* 0x0000b10000047ab9 */ /* 0x000fe40000000800 */
[----:B------:R-:W-:Y:S02]  /*01e0*/  UISETP.NE.AND UP2, UPT, UR4, 0x1, UPT ;  /* 0x000000010400788c */ /* 0x000fe4000bf45270 */
[----:B------:R-:W-:Y:S02]  /*01f0*/  UMOV UR8, 0x1 ;  /* 0x0000000100087882 */ /* 0x000fe40000000000 */
[----:B------:R-:W-:Y:S02]  /*0200*/  ULDC.64 UR4, c[0x0][0x328] ;  /* 0x0000ca0000047ab9 */ /* 0x000fe40000000a00 */
[----:B------:R-:W-:Y:S02]  /*0210*/  UISETP.LE.AND UP1, UPT, UR8, UR5, UPT ;  /* 0x000000050800728c */ /* 0x000fe4000bf23270 */
[----:B------:R-:W-:-:S02]  /*0220*/  ULDC.64 UR10, c[0x0][0x2c8] ;  /* 0x0000b200000a7ab9 */ /* 0x000fc40000000a00 */
[----:B------:R-:W-:Y:S02]  /*0230*/  ULDC UR6, c[0x0][0x168] ;  /* 0x00005a0000067ab9 */ /* 0x000fe40000000800 */
[----:B------:R-:W-:Y:S01]  /*0240*/  PLOP3.LUT P0, PT, PT, PT, UP1, 0x40, 0x0 ;  /* 0x000000000000781c */ /* 0x000fe20003f0e818 */
[----:B------:R-:W-:Y:S02]  /*0250*/  UIADD3 UR6, UR8, -UR6, URZ ;  /* 0x8000000608067290 */ /* 0x000fe4000fffe03f */
[----:B------:R-:W-:Y:S02]  /*0260*/  ULDC UR5, c[0x0][0x1d0] ;  /* 0x0000740000057ab9 */ /* 0x000fe40000000800 */
[----:B-1----:R-:W-:-:S04]  /*0270*/  USHF.L.U32 UR7, UR18, 0x7, URZ ;  /* 0x0000000712077899 */ /* 0x002fc8000800063f */
[----:B------:R-:W-:-:S04]  /*0280*/  @UP2 UIADD3 UR12, UR7, 0x7f, URZ ;  /* 0x0000007f070c2890 */ /* 0x000fc8000fffe03f */
[----:B------:R-:W-:Y:S02]  /*0290*/  UIMAD.WIDE.U32 UR12, UR12, UR10, URZ ;  /* 0x0000000a0c0c72a5 */ /* 0x000fe4000f8e003f */
[----:B------:R-:W-:Y:S02]  /*02a0*/  UIADD3 UR10, UR7, 0x7f, URZ ;  /* 0x0000007f070a7890 */ /* 0x000fe4000fffe03f */
[----:B------:R-:W-:-:S04]  /*02b0*/  @UP2 USHF.R.U32.HI UR10, URZ, UR11, UR13 ;  /* 0x0000000b3f0a2299 */ /* 0x000fc8000801160d */
[----:B------:R-:W-:-:S04]  /*02c0*/  UIADD3 UR5, UR10, UR5, UR6 ;  /* 0x000000050a057290 */ /* 0x000fc8000fffe006 */
[----:B------:R-:W-:Y:S01]  /*02d0*/  UIADD3 UR6, UR5, UR4, URZ ;  /* 0x0000000405067290 */ /* 0x000fe2000fffe03f */
[----:B------:R-:W-:Y:S05]  /*02e0*/  @P0 BRA `(.L_x_337) ;  /* 0x0000014000000947 */ /* 0x000fea0003800000 */
[----:B------:R-:W-:Y:S01]  /*02f0*/  ISETP.LT.AND P0, PT, RZ, UR5, PT ;  /* 0x00000005ff007c0c */ /* 0x000fe2000bf01270 */
[----:B------:R-:W-:-:S12]  /*0300*/  UIADD3 UR10, UR5, -0x1, URZ ;  /* 0xffffffff050a7890 */ /* 0x000fd8000fffe03f */
[----:B------:R-:W-:Y:S05]  /*0310*/  @P0 BRA `(.L_x_338) ;  /* 0x0000008000000947 */ /* 0x000fea0003800000 */
[----:B------:R-:W-:Y:S02]  /*0320*/  ULDC UR4, c[0x0][0x32c] ;  /* 0x0000cb0000047ab9 */ /* 0x000fe40000000800 */
[----:B------:R-:W-:Y:S02]  /*0330*/  UISETP.NE.AND UP0, UPT, UR8, UR4, UPT ;  /* 0x000000040800728c */ /* 0x000fe4000bf05270 */
[----:B------:R-:W-:-:S03]  /*0340*/  UIADD3 UR10, -UR5, URZ, URZ ;  /* 0x0000003f050a7290 */ /* 0x000fc6000fffe13f */
[----:B------:R-:W-:Y:S02]  /*0350*/  ULDC.64 UR4, c[0x0][0x330] ;  /* 0x0000cc0000047ab9 */ /* 0x000fe40000000a00 */
[----:B------:R-:W-:-:S04]  /*0360*/  UIMAD.WIDE.U32 UR12, UR10, UR4, URZ ;  /* 0x000000040a0c72a5 */ /* 0x000fc8000f8e003f */
[----:B------:R-:W-:-:S04]  /*0370*/  @UP0 USHF.R.U32.HI UR10, URZ, UR5, UR13 ;  /* 0x000000053f0a0299 */ /* 0x000fc8000801160d */
[----:B------:R-:W-:Y:S01]  /*0380*/  ULOP3.LUT UR10, URZ, UR10, URZ, 0x33, !UPT ;  /* 0x0000000a3f0a7292 */ /* 0x000fe2000f8e333f */
[----:B------:R-:W-:Y:S05]  /*0390*/  BRA `(.L_x_339) ;  /* 0x0000005000007947 */ /* 0x000fea0003800000 */
.L_x_338:
[----:B------:R-:W-:Y:S02]  /*03a0*/  ULDC UR4, c[0x0][0x32c] ;  /* 0x0000cb0000047ab9 */ /* 0x000fe40000000800 */
[----:B------:R-:W-:-:S03]  /*03b0*/  UISETP.NE.AND UP0, UPT, UR8, UR4, UPT ;  /* 0x000000040800728c */ /* 0x000fc6000bf05270 */
[----:B------:R-:W-:Y:S02]  /*03c0*/  ULDC.64 UR4, c[0x0][0x330] ;  /* 0x0000cc0000047ab9 */ /* 0x000fe40000000a00 */
[----:B------:R-:W-:-:S06]  /*03d0*/  UIMAD.WIDE.U32 UR12, UR10, UR4, URZ ;  /* 0x000000040a0c72a5 */ /* 0x000fcc000f8e003f */
[----:B------:R-:W-:Y:S02]  /*03e0*/  @UP0 USHF.R.U32.HI UR10, URZ, UR5, UR13 ;  /* 0x000000053f0a0299 */ /* 0x000fe4000801160d */
.L_x_339:
[----:B------:R-:W-:Y:S02]  /*03f0*/  ULDC UR4, c[0x0][0x32c] ;  /* 0x0000cb0000047ab9 */ /* 0x000fe40000000800 */
[----:B------:R-:W-:-:S04]  /*0400*/  UIMAD UR4, UR10, UR4, UR4 ;  /* 0x000000040a0472a4 */ /* 0x000fc8000f8e0204 */
[----:B------:R-:W-:-:S04]  /*0410*/  UISETP.LT.AND UP0, UPT, UR6, UR4, UPT ;  /* 0x000000040600728c */ /* 0x000fc8000bf01270 */
[----:B------:R-:W-:-:S03]  /*0420*/  USEL UR6, UR6, UR4, UP0 ;  /* 0x0000000406067287 */ /* 0x000fc60008000000 */
.L_x_337:
[----:B------:R-:W-:Y:S01]  /*0430*/  ULDC.64 UR4, c[0x0][0x2c8] ;  /* 0x0000b20000047ab9 */ /* 0x000fe20000000a00 */
[----:B------:R-:W-:Y:S01]  /*0440*/  PLOP3.LUT P0, PT, PT, PT, UP1, 0x40, 0x0 ;  /* 0x000000000000781c */ /* 0x000fe20003f0e818 */
[----:B------:R-:W-:Y:S02]  /*0450*/  UIMAD.WIDE.U32 UR12, UR7, UR4, URZ ;  /* 0x00000004070c72a5 */ /* 0x000fe4000f8e003f */
[----:B------:R-:W-:Y:S02]  /*0460*/  UMOV UR8, 0x3f ;  /* 0x0000003f00087882 */ /* 0x000fe40000000000 */
[----:B------:R-:W-:Y:S02]  /*0470*/  ULDC UR4, c[0x0][0x1d0] ;  /* 0x0000740000047ab9 */ /* 0x000fe40000000800 */
[----:B------:R-:W-:Y:S02]  /*0480*/  UIADD3 UR6, UR6, 0x3f, URZ ;  /* 0x0000003f06067890 */ /* 0x000fe4000fffe03f */
[----:B------:R-:W-:-:S02]  /*0490*/  UIADD3 UR8, UR8, UR4, URZ ;  /* 0x0000000408087290 */ /* 0x000fc4000fffe03f */
[----:B------:R-:W-:Y:S02]  /*04a0*/  UMOV UR10, UR7 ;  /* 0x00000007000a7c82 */ /* 0x000fe40008000000 */
[----:B------:R-:W-:Y:S02]  /*04b0*/  @UP2 USHF.R.U32.HI UR10, URZ, UR5, UR13 ;  /* 0x000000053f0a2299 */ /* 0x000fe4000801160d */
[----:B------:R-:W-:Y:S02]  /*04c0*/  USHF.R.S32.HI UR12, URZ, 0x1f, UR6 ;  /* 0x0000001f3f0c7899 */ /* 0x000fe40008011406 */
[----:B------:R-:W-:Y:S02]  /*04d0*/  USHF.R.S32.HI UR13, URZ, 0x1f, UR8 ;  /* 0x0000001f3f0d7899 */ /* 0x000fe40008011408 */
[----:B------:R-:W-:Y:S02]  /*04e0*/  ULEA.HI UR12, UR12, UR6, URZ, 0x6 ;  /* 0x000000060c0c7291 */ /* 0x000fe4000f8f303f */
[----:B------:R-:W-:-:S02]  /*04f0*/  ULEA.HI UR13, UR13, UR8, URZ, 0x6 ;  /* 0x000000080d0d7291 */ /* 0x000fc4000f8f303f */
[----:B------:R-:W-:Y:S02]  /*0500*/  ULDC UR11, c[0x0][0x168] ;  /* 0x00005a00000b7ab9 */ /* 0x000fe40000000800 */
[----:B------:R-:W-:Y:S02]  /*0510*/  UIADD3 UR6, UR4, -UR11, URZ ;  /* 0x8000000b04067290 */ /* 0x000fe4000fffe03f */
[----:B------:R-:W-:Y:S02]  /*0520*/  USHF.R.S32.HI UR12, URZ, 0x6, UR12 ;  /* 0x000000063f0c7899 */ /* 0x000fe4000801140c */
[----:B------:R-:W-:Y:S02]  /*0530*/  USHF.R.S32.HI UR13, URZ, 0x6, UR13 ;  /* 0x000000063f0d7899 */ /* 0x000fe4000801140d */
[----:B------:R-:W-:Y:S02]  /*0540*/  UIADD3 UR4, UR6, UR10, URZ ;  /* 0x0000000a06047290 */ /* 0x000fe4000fffe03f */
[----:B------:R-:W-:-:S02]  /*0550*/  UISETP.LT.AND UP0, UPT, UR13, UR12, UPT ;  /* 0x0000000c0d00728c */ /* 0x000fc4000bf01270 */
[----:B------:R-:W-:Y:S02]  /*0560*/  ULDC UR5, c[0x0][0x324] ;  /* 0x0000c90000057ab9 */ /* 0x000fe40000000800 */
[----:B------:R-:W-:Y:S02]  /*0570*/  UIADD3 UR8, UR4, -UR5, URZ ;  /* 0x8000000504087290 */ /* 0x000fe4000fffe03f */
[----:B------:R-:W-:Y:S01]  /*0580*/  USEL UR13, UR13, UR12, UP0 ;  /* 0x0000000c0d0d7287 */ /* 0x000fe20008000000 */
[----:B------:R-:W-:Y:S05]  /*0590*/  @P0 BRA `(.L_x_340) ;  /* 0x0000015000000947 */ /* 0x000fea0003800000 */
[----:B------:R-:W-:Y:S02]  /*05a0*/  UMOV UR10, UR4 ;  /* 0x00000004000a7c82 */ /* 0x000fe40008000000 */
[----:B------:R-:W-:-:S06]  /*05b0*/  UISETP.GT.AND UP0, UPT, UR10, -0x1, UPT ;  /* 0xffffffff0a00788c */ /* 0x000fcc000bf04270 */
[----:B------:R-:W-:-:S13]  /*05c0*/  PLOP3.LUT P0, PT, PT, PT, UP0, 0x80, 0x0 ;  /* 0x000000000000781c */ /* 0x000fda0003f0f008 */
[----:B------:R-:W-:Y:S05]  /*05d0*/  @P0 BRA `(.L_x_341) ;  /* 0x0000008000000947 */ /* 0x000fea0003800000 */
[----:B------:R-:W-:Y:S02]  /*05e0*/  ULDC UR4, c[0x0][0x32c] ;  /* 0x0000cb0000047ab9 */ /* 0x000fe40000000800 */
[----:B------:R-:W-:Y:S02]  /*05f0*/  UISETP.NE.AND UP0, UPT, UR4, 0x1, UPT ;  /* 0x000000010400788c */ /* 0x000fe4000bf05270 */
[----:B------:R-:W-:Y:S02]  /*0600*/  ULOP3.LUT UR10, URZ, UR10, URZ, 0x33, !UPT ;  /* 0x0000000a3f0a7292 */ /* 0x000fe4000f8e333f */
[----:B------:R-:W-:Y:S02]  /*0610*/  ULDC.64 UR4, c[0x0][0x330] ;  /* 0x0000cc0000047ab9 */ /* 0x000fe40000000a00 */
[----:B------:R-:W-:-:S05]  /*0620*/  UIMAD.WIDE.U32 UR16, UR10, UR4, URZ ;  /* 0x000000040a1072a5 */ /* 0x000fca000f8e003f */
[----:B------:R-:W-:-:S04]  /*0630*/  @UP0 USHF.R.U32.HI UR10, URZ, UR5, UR17 ;  /* 0x000000053f0a0299 */ /* 0x000fc80008011611 */
[----:B------:R-:W-:Y:S01]  /*0640*/  ULOP3.LUT UR10, URZ, UR10, URZ, 0x33, !UPT ;  /* 0x0000000a3f0a7292 */ /* 0x000fe2000f8e333f */
[----:B------:R-:W-:Y:S05]  /*0650*/  BRA `(.L_x_342) ;  /* 0x0000005000007947 */ /* 0x000fea0003800000 */
.L_x_341:
[----:B------:R-:W-:Y:S02]  /*0660*/  ULDC UR4, c[0x0][0x32c] ;  /* 0x0000cb0000047ab9 */ /* 0x000fe40000000800 */
[----:B------:R-:W-:-:S03]  /*0670*/  UISETP.NE.AND UP0, UPT, UR4, 0x1, UPT ;  /* 0x000000010400788c */ /* 0x000fc6000bf05270 */
[----:B------:R-:W-:Y:S02]  /*0680*/  ULDC.64 UR4, c[0x0][0x330] ;  /* 0x0000cc0000047ab9 */ /* 0x000fe40000000a00 */
[----:B------:R-:W-:-:S06]  /*0690*/  UIMAD.WIDE.U32 UR16, UR10, UR4, URZ ;  /* 0x000000040a1072a5 */ /* 0x000fcc000f8e003f */
[----:B------:R-:W-:Y:S02]  /*06a0*/  @UP0 USHF.R.U32.HI UR10, URZ, UR5, UR17 ;  /* 0x000000053f0a0299 */ /* 0x000fe40008011611 */
.L_x_342:
[----:B------:R-:W-:Y:S02]  /*06b0*/  ULDC UR4, c[0x0][0x32c] ;  /* 0x0000cb0000047ab9 */ /* 0x000fe40000000800 */
[----:B------:R-:W-:-:S04]  /*06c0*/  UIMAD UR4, UR10, UR4, URZ ;  /* 0x000000040a0472a4 */ /* 0x000fc8000f8e023f */
[----:B------:R-:W-:-:S04]  /*06d0*/  UISETP.LT.AND UP0, UPT, UR8, UR4, UPT ;  /* 0x000000040800728c */ /* 0x000fc8000bf01270 */
[----:B------:R-:W-:-:S04]  /*06e0*/  USEL UR8, UR8, UR4, !UP0 ;  /* 0x0000000408087287 */ /* 0x000fc8000c000000 */
.L_x_340:
[----:B------:R-:W-:Y:S02]  /*06f0*/  USHF.R.S32.HI UR4, URZ, 0x1f, UR8 ;  /* 0x0000001f3f047899 */ /* 0x000fe40008011408 */
[----:B------:R-:W-:Y:S02]  /*0700*/  ULDC UR5, c[0x0][0x338] ;  /* 0x0000ce0000057ab9 */ /* 0x000fe40000000800 */
[----:B------:R-:W-:Y:S02]  /*0710*/  ULEA.HI UR8, UR4, UR8, URZ, 0x6 ;  /* 0x0000000804087291 */ /* 0x000fe4000f8f303f */
[----:B------:R-:W-:Y:S02]  /*0720*/  USHF.R.U32.HI UR4, URZ, 0x10, UR9 ;  /* 0x000000103f047899 */ /* 0x000fe40008011609 */
[----:B------:R-:W-:Y:S02]  /*0730*/  USHF.R.S32.HI UR8, URZ, 0x6, UR8 ;  /* 0x000000063f087899 */ /* 0x000fe40008011408 */
[----:B------:R-:W-:-:S02]  /*0740*/  UISETP.NE.AND UP3, UPT, UR4, URZ, UPT ;  /* 0x0000003f0400728c */ /* 0x000fc4000bf65270 */
[----:B------:R-:W-:Y:S02]  /*0750*/  UISETP.LT.AND UP0, UPT, URZ, UR8, UPT ;  /* 0x000000083f00728c */ /* 0x000fe4000bf01270 */
[----:B------:R-:W-:Y:S02]  /*0760*/  USEL UR5, UR4, UR5, UP3 ;  /* 0x0000000504057287 */ /* 0x000fe40009800000 */
[----:B------:R-:W-:Y:S02]  /*0770*/  USEL UR8, URZ, UR8, !UP0 ;  /* 0x000000083f087287 */ /* 0x000fe4000c000000 */
[----:B------:R-:W-:Y:S02]  /*0780*/  UMOV UR4, URZ ;  /* 0x0000003f00047c82 */ /* 0x000fe40008000000 */
[----:B------:R-:W-:-:S06]  /*0790*/  UISETP.GT.AND UP0, UPT, UR13, UR8, UPT ;  /* 0x000000080d00728c */ /* 0x000fcc000bf04270 */
[----:B------:R-:W-:-:S13]  /*07a0*/  PLOP3.LUT P0, PT, PT, PT, UP0, 0x80, 0x0 ;  /* 0x000000000000781c */ /* 0x000fda0003f0f008 */
[----:B------:R-:W-:Y:S05]  /*07b0*/  @!P0 BRA `(.L_x_343) ;  /* 0x0000021000008947 */ /* 0x000fea0003800000 */
[----:B------:R-:W-:Y:S01]  /*07c0*/  IMAD.U32 R2, RZ, RZ, UR5 ;  /* 0x00000005ff027e24 */ /* 0x000fe2000f8e00ff */
[----:B------:R-:W-:Y:S02]  /*07d0*/  UIADD3 UR14, UR5, -0x1, UR13 ;  /* 0xffffffff050e7890 */ /* 0x000fe4000fffe00d */
[----:B------:R-:W-:Y:S02]  /*07e0*/  UMOV UR16, URZ ;  /* 0x0000003f00107c82 */ /* 0x000fe40008000000 */
[-C--:B------:R-:W-:Y:S01]  /*07f0*/  IABS R3, R2.reuse ;  /* 0x0000000200037213 */ /* 0x080fe20000000000 */
[----:B------:R-:W-:Y:S01]  /*0800*/  UIADD3 UR14, -UR8, UR14, URZ ;  /* 0x0000000e080e7290 */ /* 0x000fe2000fffe13f */
[----:B------:R-:W-:Y:S02]  /*0810*/  IABS R2, R2 ;  /* 0x0000000200027213 */ /* 0x000fe40000000000 */
[----:B------:R1:W2:Y:S03]  /*0820*/  R2UR UR12, R3 ;  /* 0x00000000030c73c2 */ /* 0x0002a600000e0000 */
[----:B------:R-:W-:Y:S01]  /*0830*/  IMAD.U32 R5, RZ, RZ, UR14 ;  /* 0x0000000eff057e24 */ /* 0x000fe2000f8e00ff */
[----:B------:R-:W-:Y:S01]  /*0840*/  ULOP3.LUT UR14, UR14, UR5, URZ, 0x3c, !UPT ;  /* 0x000000050e0e7292 */ /* 0x000fe2000f8e3c3f */
[----:B------:R-:W-:-:S04]  /*0850*/  IMAD.MOV R2, RZ, RZ, -R2 ;  /* 0x000000ffff027224 */ /* 0x000fc800078e0a02 */
[----:B------:R-:W3:Y:S01]  /*0860*/  R2UR UR10, R2 ;  /* 0x00000000020a73c2 */ /* 0x000ee200000e0000 */
[----:B-1----:R-:W-:Y:S01]  /*0870*/  IABS R3, R5 ;  /* 0x0000000500037213 */ /* 0x002fe20000000000 */
[----:B--2---:R-:W1:Y:S06]  /*0880*/  I2F.RP R6, UR12 ;  /* 0x0000000c00067d06 */ /* 0x004e6c0008209400 */
[----:B------:R-:W2:Y:S02]  /*0890*/  R2UR UR11, R3 ;  /* 0x00000000030b73c2 */ /* 0x000ea400000e0000 */
[----:B-1----:R-:W1:Y:S02]  /*08a0*/  MUFU.RCP R4, R6 ;  /* 0x0000000600047308 */ /* 0x002e640000001000 */
[----:B-1----:R-:W-:-:S06]  /*08b0*/  IADD3 R4, R4, 0xffffffe, RZ ;  /* 0x0ffffffe04047810 */ /* 0x002fcc0007ffe0ff */
[----:B------:R-:W1:Y:S02]  /*08c0*/  F2I.FTZ.U32.TRUNC.NTZ R4, R4 ;  /* 0x0000000400047305 */ /* 0x000e64000021f000 */
[----:B-1----:R-:W1:Y:S02]  /*08d0*/  R2UR UR17, R4 ;  /* 0x00000000041173c2 */ /* 0x002e6400000e0000 */
[----:B-1----:R-:W-:-:S04]  /*08e0*/  UIADD3 UR4, URZ, -UR17, URZ ;  /* 0x800000113f047290 */ /* 0x002fc8000fffe03f */
[----:B------:R-:W-:-:S04]  /*08f0*/  UIMAD UR4, UR4, UR12, URZ ;  /* 0x0000000c040472a4 */ /* 0x000fc8000f8e023f */
[----:B------:R-:W-:-:S04]  /*0900*/  UIMAD.WIDE.U32 UR16, UR17, UR4, UR16 ;  /* 0x00000004111072a5 */ /* 0x000fc8000f8e0010 */
[----:B--2---:R-:W-:-:S04]  /*0910*/  UIMAD.WIDE.U32 UR16, UR17, UR11, URZ ;  /* 0x0000000b111072a5 */ /* 0x004fc8000f8e003f */
[----:B---3--:R-:W-:-:S04]  /*0920*/  UIMAD UR10, UR17, UR10, UR11 ;  /* 0x0000000a110a72a4 */ /* 0x008fc8000f8e020b */
[----:B------:R-:W-:-:S11]  /*0930*/  UISETP.GT.U32.AND UP0, UPT, UR12, UR10, UPT ;  /* 0x0000000a0c00728c */ /* 0x000fd6000bf04070 */
[----:B------:R-:W-:Y:S02]  /*0940*/  @!UP0 UIADD3 UR10, UR10, -UR12, URZ ;  /* 0x8000000c0a0a8290 */ /* 0x000fe4000fffe03f */
[----:B------:R-:W-:Y:S02]  /*0950*/  @!UP0 UIADD3 UR17, UR17, 0x1, URZ ;  /* 0x0000000111118890 */ /* 0x000fe4000fffe03f */
[----:B------:R-:W-:Y:S02]  /*0960*/  UISETP.GE.U32.AND UP3, UPT, UR10, UR12, UPT ;  /* 0x0000000c0a00728c */ /* 0x000fe4000bf66070 */
[----:B------:R-:W-:-:S09]  /*0970*/  UISETP.GE.AND UP0, UPT, UR14, URZ, UPT ;  /* 0x0000003f0e00728c */ /* 0x000fd2000bf06270 */
[----:B------:R-:W-:Y:S02]  /*0980*/  @UP3 UIADD3 UR17, UR17, 0x1, URZ ;  /* 0x0000000111113890 */ /* 0x000fe4000fffe03f */
[----:B------:R-:W-:-:S05]  /*0990*/  UISETP.NE.AND UP3, UPT, UR5, URZ, UPT ;  /* 0x0000003f0500728c */ /* 0x000fca000bf65270 */
[----:B------:R-:W-:Y:S02]  /*09a0*/  UMOV UR4, UR17 ;  /* 0x0000001100047c82 */ /* 0x000fe40008000000 */
[----:B------:R-:W-:-:S04]  /*09b0*/  @!UP0 UIADD3 UR4, -UR4, URZ, URZ ;  /* 0x0000003f04048290 */ /* 0x000fc8000fffe13f */
[----:B------:R-:W-:Y:S02]  /*09c0*/  @!UP3 ULOP3.LUT UR4, URZ, UR5, URZ, 0x33, !UPT ;  /* 0x000000053f04b292 */ /* 0x000fe4000f8e333f */
.L_x_343:
[----:B------:R-:W-:Y:S01]  /*09d0*/  ULOP3.LUT UR9, UR9, 0xffff, URZ, 0xc0, !UPT ;  /* 0x0000ffff09097892 */ /* 0x000fe2000f8ec03f */
[----:B------:R-:W-:Y:S01]  /*09e0*/  PLOP3.LUT P2, PT, PT, PT, PT, 0x80, 0x0 ;  /* 0x000000000000781c */ /* 0x000fe20003f4f070 */
[----:B------:R-:W-:Y:S01]  /*09f0*/  ULDC.64 UR16, c[0x0][0x118] ;  /* 0x0000460000107ab9 */ /* 0x000fe20000000a00 */
[----:B------:R-:W-:Y:S01]  /*0a00*/  IMAD.MOV.U32 R7, RZ, RZ, RZ ;  /* 0x000000ffff077224 */ /* 0x000fe200078e00ff */
[----:B------:R-:W-:Y:S01]  /*0a10*/  UIMAD UR8, UR9, UR4, UR8 ;  /* 0x00000004090872a4 */ /* 0x000fe2000f8e0208 */
[----:B------:R-:W-:Y:S01]  /*0a20*/  IMAD.MOV.U32 R5, RZ, RZ, RZ ;  /* 0x000000ffff057224 */ /* 0x000fe200078e00ff */
        /* <DEDUP_REMOVED lines=55> */
[----:B------:R-:W-:-:S02]  /*0da0*/  USHF.R.S32.HI UR9, URZ, 0x1f, UR15 ;  /* 0x0000001f3f097899 */ /* 0x000fc4000801140f */
[----:B------:R-:W-:Y:S01]  /*0db0*/  ULDC.64 UR4, c[0x0][0x1b8] ;  /* 0x00006e0000047ab9 */ /* 0x000fe20000000a00 */
[----:B------:R-:W-:-:S13]  /*0dc0*/  ISETP.NE.AND.EX P2, PT, RZ, c[0x0][0x344], PT, P2 ;  /* 0x0000d100ff007a0c */ /* 0x000fda0003f45320 */
[----:B------:R-:W-:-:S04]  /*0dd0*/  @P2 IMAD.MOV.U32 R3, RZ, RZ, 0x4 ;  /* 0x00000004ff032424 */ /* 0x000fc800078e00ff */
[----:B------:R-:W-:-:S06]  /*0de0*/  @P2 IMAD.WIDE R18, R0, R3, c[0x0][0x340] ;  /* 0x0000d00000122625 */ /* 0x000fcc00078e0203 */
[----:B------:R-:W2:Y:S01]  /*0df0*/  @P2 LDG.E R18, [R18.64] ;  /* 0x0000001012122981 */ /* 0x000ea2000c1e1900 */
[----:B------:R-:W-:Y:S01]  /*0e00*/  SHF.R.S32.HI R87, RZ, 0x1f, R84 ;  /* 0x0000001fff577819 */ /* 0x000fe20000011454 */
[----:B------:R-:W-:Y:S01]  /*0e10*/  UIMAD UR10, UR9, UR4, URZ ;  /* 0x00000004090a72a4 */ /* 0x000fe2000f8e023f */
[----:B------:R-:W-:Y:S01]  /*0e20*/  PLOP3.LUT P1, PT, PT, PT, UP2, 0x80, 0x0 ;  /* 0x000000000000781c */ /* 0x000fe20003f2f028 */
[----:B------:R-:W-:Y:S01]  /*0e30*/  UIMAD.WIDE.U32 UR20, UR15, UR4, URZ ;  /* 0x000000040f1472a5 */ /* 0x000fe2000f8e003f */
[CC--:B------:R-:W-:Y:S01]  /*0e40*/  LEA.HI R3, R87.reuse, R84.reuse, RZ, 0x3 ;  /* 0x0000005457037211 */ /* 0x0c0fe200078f18ff */
[----:B------:R-:W-:Y:S01]  /*0e50*/  UIMAD UR5, UR15, UR5, UR10 ;  /* 0x000000050f0572a4 */ /* 0x000fe2000f8e020a */
[----:B------:R-:W-:Y:S01]  /*0e60*/  LEA.HI R205, R87, R84, RZ, 0x4 ;  /* 0x0000005457cd7211 */ /* 0x000fe200078f20ff */
[----:B------:R-:W-:Y:S01]  /*0e70*/  IMAD.U32 R210, RZ, RZ, UR15 ;  /* 0x0000000fffd27e24 */ /* 0x000fe2000f8e00ff */
[----:B------:R-:W-:Y:S01]  /*0e80*/  SHF.R.S32.HI R13, RZ, 0x3, R3 ;  /* 0x00000003ff0d7819 */ /* 0x000fe20000011403 */
[----:B------:R-:W-:Y:S01]  /*0e90*/  UIADD3 UR5, UR21, UR5, URZ ;  /* 0x0000000515057290 */ /* 0x000fe2000fffe03f */
[----:B------:R-:W-:Y:S01]  /*0ea0*/  LOP3.LUT R3, R3, 0xfffffff8, RZ, 0xc0, !PT ;  /* 0xfffffff803037812 */ /* 0x000fe200078ec0ff */
[----:B------:R-:W-:Y:S01]  /*0eb0*/  IMAD.U32 R17, RZ, RZ, UR21 ;  /* 0x00000015ff117e24 */ /* 0x000fe2000f8e00ff */
[----:B------:R-:W-:Y:S01]  /*0ec0*/  SHF.R.S32.HI R2, RZ, 0x4, R205 ;  /* 0x00000004ff027819 */ /* 0x000fe200000114cd */
[----:B------:R-:W-:Y:S01]  /*0ed0*/  IMAD.SHL.U32 R207, R13, 0x40, RZ ;  /* 0x000000400dcf7824 */ /* 0x000fe200078e00ff */
[----:B------:R-:W-:Y:S01]  /*0ee0*/  PLOP3.LUT P0, PT, PT, PT, UP2, 0x80, 0x0 ;  /* 0x000000000000781c */ /* 0x000fe20003f0f028 */
[----:B------:R-:W-:Y:S01]  /*0ef0*/  IMAD.IADD R24, R84, 0x1, -R3 ;  /* 0x0000000154187824 */ /* 0x000fe200078e0a03 */
[----:B------:R-:W-:Y:S01]  /*0f00*/  LOP3.LUT R9, R205, 0xfffffff0, RZ, 0xc0, !PT ;  /* 0xfffffff0cd097812 */ /* 0x000fe200078ec0ff */
[----:B------:R-:W-:Y:S01]  /*0f10*/  IMAD.U32 R16, RZ, RZ, UR20 ;  /* 0x00000014ff107e24 */ /* 0x000fe2000f8e00ff */
[----:B------:R-:W-:Y:S01]  /*0f20*/  LOP3.LUT R207, R207, 0x1c0, RZ, 0xc0, !PT ;  /* 0x000001c0cfcf7812 */ /* 0x000fe200078ec0ff */
[C---:B------:R-:W-:Y:S01]  /*0f30*/  IMAD R6, R24.reuse, 0x20, R13 ;  /* 0x0000002018067824 */ /* 0x040fe200078e020d */
[----:B------:R-:W-:Y:S01]  /*0f40*/  LEA.HI R205, R205, R2, RZ, 0x1 ;  /* 0x00000002cdcd7211 */ /* 0x000fe200078f08ff */
[----:B------:R-:W-:Y:S01]  /*0f50*/  IMAD.SHL.U32 R14, R24, 0x8, RZ ;  /* 0x00000008180e7824 */ /* 0x000fe200078e00ff */
[----:B------:R-:W-:Y:S01]  /*0f60*/  SHF.R.S32.HI R3, RZ, 0x1f, R0 ;  /* 0x0000001fff037819 */ /* 0x000fe20000011400 */
[----:B------:R-:W-:Y:S01]  /*0f70*/  IMAD.IADD R9, R84, 0x1, -R9 ;  /* 0x0000000154097824 */ /* 0x000fe200078e0a09 */
[----:B------:R-:W-:Y:S01]  /*0f80*/  IADD3 R6, R6, UR7, RZ ;  /* 0x0000000706067c10 */ /* 0x000fe2000fffe0ff */
[----:B------:R-:W-:Y:S01]  /*0f90*/  IMAD.U32 R17, RZ, RZ, UR5 ;  /* 0x00000005ff117e24 */ /* 0x000fe2000f8e00ff */
[----:B------:R-:W-:Y:S01]  /*0fa0*/  LOP3.LUT R4, R207, 0x38, R14, 0xf8, !PT ;  /* 0x00000038cf047812 */ /* 0x000fe200078ef80e */
[----:B------:R-:W-:Y:S01]  /*0fb0*/  ULDC.64 UR4, c[0x0][0x1e8] ;  /* 0x00007a0000047ab9 */ /* 0x000fe20000000a00 */
[----:B------:R-:W-:Y:S01]  /*0fc0*/  LOP3.LUT R205, R205, 0xfffffffe, RZ, 0xc0, !PT ;  /* 0xfffffffecdcd7812 */ /* 0x000fe200078ec0ff */
[----:B------:R-:W-:Y:S01]  /*0fd0*/  @P1 IMAD.HI.U32 R5, R6, c[0x0][0x2c8], RZ ;  /* 0x0000b20006051a27 */ /* 0x000fe200078e00ff */
[----:B------:R-:W-:Y:S01]  /*0fe0*/  SHF.R.U32.HI R207, RZ, 0x3, R207 ;  /* 0x00000003ffcf7819 */ /* 0x000fe200000116cf */
[----:B------:R-:W-:Y:S01]  /*0ff0*/  UIMAD UR4, UR9, UR4, URZ ;  /* 0x00000004090472a4 */ /* 0x000fe2000f8e023f */
[----:B------:R-:W-:Y:S01]  /*1000*/  SHF.R.S32.HI R8, RZ, 0x1f, R13 ;  /* 0x0000001fff087819 */ /* 0x000fe2000001140d */
[----:B------:R-:W-:Y:S01]  /*1010*/  IMAD.IADD R205, R2, 0x1, -R205 ;  /* 0x0000000102cd7824 */ /* 0x000fe200078e0acd */
[----:B------:R-:W-:Y:S01]  /*1020*/  LOP3.LUT R207, R4, R207, RZ, 0x3c, !PT ;  /* 0x000000cf04cf7212 */ /* 0x000fe200078e3cff */
[----:B------:R-:W-:Y:S01]  /*1030*/  IMAD.MOV.U32 R4, RZ, RZ, R6 ;  /* 0x000000ffff047224 */ /* 0x000fe200078e0006 */
[----:B------:R-:W-:Y:S01]  /*1040*/  SHF.R.S32.HI R2, RZ, 0x1f, R9 ;  /* 0x0000001fff027819 */ /* 0x000fe20000011409 */
[----:B------:R-:W-:Y:S01]  /*1050*/  IMAD.WIDE.U32 R16, R0, c[0x0][0x1c0], R16 ;  /* 0x0000700000107a25 */ /* 0x000fe200078e0010 */
[----:B------:R-:W-:Y:S01]  /*1060*/  @P0 SHF.R.U32.HI R4, RZ, c[0x0][0x2cc], R5 ;  /* 0x0000b300ff040a19 */ /* 0x000fe20000011605 */
[----:B------:R-:W-:Y:S01]  /*1070*/  UIMAD UR10, UR15, UR5, UR4 ;  /* 0x000000050f0a72a4 */ /* 0x000fe2000f8e0204 */
[----:B------:R-:W-:Y:S01]  /*1080*/  LEA.HI R7, R2, R9, RZ, 0x3 ;  /* 0x0000000902077211 */ /* 0x000fe200078f18ff */
[----:B------:R-:W-:Y:S01]  /*1090*/  IMAD R5, R3, c[0x0][0x1c0], RZ ;  /* 0x0000700003057a24 */ /* 0x000fe200078e02ff */
[----:B------:R-:W-:Y:S01]  /*10a0*/  IADD3 R10, R14, 0x80, RZ ;  /* 0x000000800e0a7810 */ /* 0x000fe20007ffe0ff */
[----:B------:R-:W-:Y:S01]  /*10b0*/  IMAD R20, R8, c[0x0][0x1e0], RZ ;  /* 0x0000780008147a24 */ /* 0x000fe200078e02ff */
[----:B------:R-:W-:Y:S01]  /*10c0*/  LOP3.LUT R2, R7, 0xfffffff8, RZ, 0xc0, !PT ;  /* 0xfffffff807027812 */ /* 0x000fe200078ec0ff */
[----:B------:R-:W-:Y:S01]  /*10d0*/  IMAD R22, R0, c[0x0][0x1c4], R5 ;  /* 0x0000710000167a24 */ /* 0x000fe200078e0205 */
[----:B------:R-:W-:Y:S01]  /*10e0*/  SHF.R.S32.HI R5, RZ, 0x1f, R4 ;  /* 0x0000001fff057819 */ /* 0x000fe20000011404 */
[----:B------:R-:W-:Y:S01]  /*10f0*/  IMAD R8, R8, c[0x0][0x208], RZ ;  /* 0x0000820008087a24 */ /* 0x000fe200078e02ff */
[----:B------:R-:W-:Y:S01]  /*1100*/  IADD3 R2, R9, -R2, RZ ;  /* 0x8000000209027210 */ /* 0x000fe20007ffe0ff */
[----:B------:R-:W-:Y:S01]  /*1110*/  IMAD.IADD R23, R17, 0x1, R22 ;  /* 0x0000000111177824 */ /* 0x000fe200078e0216 */
[----:B------:R-:W-:Y:S01]  /*1120*/  SHF.R.S32.HI R15, RZ, 0x1f, R14 ;  /* 0x0000001fff0f7819 */ /* 0x000fe2000001140e */
[----:B------:R-:W-:Y:S01]  /*1130*/  IMAD.MOV R17, RZ, RZ, -R4 ;  /* 0x000000ffff117224 */ /* 0x000fe200078e0a04 */
[----:B------:R-:W-:Y:S01]  /*1140*/  ISETP.GE.AND P1, PT, R10, c[0x0][0x1d4], PT ;  /* 0x000075000a007a0c */ /* 0x000fe20003f26270 */
[----:B------:R-:W-:Y:S01]  /*1150*/  IMAD.MOV.U32 R22, RZ, RZ, R16 ;  /* 0x000000ffff167224 */ /* 0x000fe200078e0010 */
[----:B------:R-:W-:Y:S01]  /*1160*/  ULDC.64 UR4, c[0x0][0x210] ;  /* 0x0000840000047ab9 */ /* 0x000fe20000000a00 */
[----:B------:R-:W-:Y:S01]  /*1170*/  IMAD R5, R5, c[0x0][0x1b0], RZ ;  /* 0x00006c0005057a24 */ /* 0x000fe200078e02ff */
[----:B------:R-:W-:Y:S01]  /*1180*/  MOV R208, UR15 ;  /* 0x0000000f00d07c02 */ /* 0x000fe20008000f00 */
[----:B------:R-:W-:Y:S01]  /*1190*/  IMAD R9, R13, c[0x0][0x20c], R8 ;  /* 0x000083000d097a24 */ /* 0x000fe200078e0208 */
[----:B------:R-:W-:Y:S01]  /*11a0*/  UIMAD UR4, UR9, UR4, URZ ;  /* 0x00000004090472a4 */ /* 0x000fe2000f8e023f */
[----:B------:R-:W-:Y:S01]  /*11b0*/  IMAD R8, R17, c[0x0][0x2c4], R6 ;  /* 0x0000b10011087a24 */ /* 0x000fe200078e0206 */
[----:B------:R-:W-:Y:S01]  /*11c0*/  LOP3.LUT P4, RZ, R2, 0x4, RZ, 0xc0, !PT ;  /* 0x0000000402ff7812 */ /* 0x000fe2000788c0ff */
[----:B------:R-:W-:Y:S01]  /*11d0*/  IMAD.WIDE.U32 R16, R4, c[0x0][0x1b0], R22 ;  /* 0x00006c0004107a25 */ /* 0x000fe200078e0016 */
[----:B------:R-:W-:Y:S01]  /*11e0*/  UIMAD UR4, UR15, UR5, UR4 ;  /* 0x000000050f0472a4 */ /* 0x000fe2000f8e0204 */
[----:B------:R-:W-:Y:S01]  /*11f0*/  LOP3.LUT P5, RZ, R2, 0x2, RZ, 0xc0, !PT ;  /* 0x0000000202ff7812 */ /* 0x000fe200078ac0ff */
[----:B------:R-:W-:Y:S01]  /*1200*/  BSSY B0, `(.L_x_345) ;  /* 0x000004f000007945 */ /* 0x000fe20003800000 */
[----:B------:R-:W-:Y:S01]  /*1210*/  IMAD R5, R4, c[0x0][0x1b4], R5 ;  /* 0x00006d0004057a24 */ /* 0x000fe200078e0205 */
[----:B------:R-:W-:Y:S01]  /*1220*/  ULDC UR5, c[0x0][0x2c4] ;  /* 0x0000b10000057ab9 */ /* 0x000fe20000000800 */
[----:B------:R-:W-:Y:S01]  /*1230*/  IMAD.WIDE.U32 R10, R13, c[0x0][0x208], R14 ;  /* 0x000082000d0a7a25 */ /* 0x000fe200078e000e */
[----:B------:R-:W-:-:S03]  /*1240*/  ISETP.GE.AND P3, PT, R14, c[0x0][0x1d4], PT ;  /* 0x000075000e007a0c */ /* 0x000fc60003f66270 */
[----:B------:R-:W-:Y:S01]  /*1250*/  IMAD.IADD R17, R17, 0x1, R5 ;  /* 0x0000000111117824 */ /* 0x000fe200078e0205 */
[----:B------:R-:W-:Y:S01]  /*1260*/  SHF.R.S32.HI R5, RZ, 0x1f, R8 ;  /* 0x0000001fff057819 */ /* 0x000fe20000011408 */
[----:B------:R-:W-:Y:S02]  /*1270*/  IMAD.IADD R11, R11, 0x1, R9 ;  /* 0x000000010b0b7824 */ /* 0x000fe400078e0209 */
[----:B------:R-:W-:Y:S02]  /*1280*/  IMAD.SHL.U32 R4, R2, 0x40, RZ ;  /* 0x0000004002047824 */ /* 0x000fe400078e00ff */
[----:B------:R-:W-:Y:S02]  /*1290*/  IMAD R5, R5, c[0x0][0x1a8], RZ ;  /* 0x00006a0005057a24 */ /* 0x000fe400078e02ff */
[----:B------:R-:W-:Y:S01]  /*12a0*/  IMAD.WIDE.U32 R208, R208, c[0x0][0x210], R10 ;  /* 0x00008400d0d07a25 */ /* 0x000fe200078e000a */
[----:B------:R-:W-:Y:S02]  /*12b0*/  LOP3.LUT R4, R4, 0x1c0, RZ, 0xc0, !PT ;  /* 0x000001c004047812 */ /* 0x000fe400078ec0ff */
[----:B------:R-:W-:Y:S01]  /*12c0*/  IADD3 R10, R13, UR7, RZ ;  /* 0x000000070d0a7c10 */ /* 0x000fe2000fffe0ff */
[C---:B------:R-:W-:Y:S01]  /*12d0*/  IMAD R5, R8.reuse, c[0x0][0x1ac], R5 ;  /* 0x00006b0008057a24 */ /* 0x040fe200078e0205 */
[----:B------:R-:W-:Y:S01]  /*12e0*/  IADD3 R209, R209, UR4, RZ ;  /* 0x00000004d1d17c10 */ /* 0x000fe2000fffe0ff */
[----:B------:R-:W-:Y:S01]  /*12f0*/  IMAD.WIDE.U32 R8, R8, c[0x0][0x1a8], R16 ;  /* 0x00006a0008087a25 */ /* 0x000fe200078e0010 */
[----:B------:R-:W-:-:S02]  /*1300*/  ULDC UR4, c[0x0][0x168] ;  /* 0x00005a0000047ab9 */ /* 0x000fc40000000800 */
[----:B------:R-:W-:Y:S01]  /*1310*/  UIMAD UR4, UR5, UR4, URZ ;  /* 0x00000004050472a4 */ /* 0x000fe2000f8e023f */
[C---:B------:R-:W-:Y:S01]  /*1320*/  IMAD R20, R13.reuse, c[0x0][0x1e4], R20 ;  /* 0x000079000d147a24 */ /* 0x040fe200078e0214 */
[----:B------:R-:W-:Y:S01]  /*1330*/  LEA R6, P0, R8, c[0x0][0x160], 0x1 ;  /* 0x0000580008067a11 */ /* 0x000fe200078008ff */
[----:B------:R-:W-:-:S04]  /*1340*/  IMAD.WIDE.U32 R26, R13, c[0x0][0x1e0], R14 ;  /* 0x000078000d1a7a25 */ /* 0x000fc800078e000e */
[----:B------:R-:W-:Y:S01]  /*1350*/  IMAD.SHL.U32 R11, R205, 0x8, RZ ;  /* 0x00000008cd0b7824 */ /* 0x000fe200078e00ff */
[----:B------:R1:W3:Y:S01]  /*1360*/  SHFL.IDX PT, R16, R6, RZ, 0x181f ;  /* 0x00181fff06107589 */ /* 0x0002e200000e0000 */
[----:B------:R-:W-:Y:S02]  /*1370*/  IMAD.IADD R5, R9, 0x1, R5 ;  /* 0x0000000109057824 */ /* 0x000fe400078e0205 */
[----:B------:R-:W-:Y:S01]  /*1380*/  IMAD.IADD R21, R27, 0x1, R20 ;  /* 0x000000011b157824 */ /* 0x000fe200078e0214 */
[----:B------:R-:W-:Y:S01]  /*1390*/  LOP3.LUT R11, R4, 0x8, R11, 0xf8, !PT ;  /* 0x00000008040b7812 */ /* 0x000fe200078ef80b */
[----:B------:R-:W-:Y:S01]  /*13a0*/  IMAD.MOV.U32 R20, RZ, RZ, R26 ;  /* 0x000000ffff147224 */ /* 0x000fe200078e001a */
[----:B------:R-:W-:Y:S01]  /*13b0*/  SHF.R.U32.HI R4, RZ, 0x3, R4 ;  /* 0x00000003ff047819 */ /* 0x000fe20000011604 */
[----:B------:R-:W-:Y:S01]  /*13c0*/  IMAD.MOV.U32 R2, RZ, RZ, 0x10 ;  /* 0x00000010ff027424 */ /* 0x000fe200078e00ff */
[----:B------:R-:W-:Y:S01]  /*13d0*/  LEA.HI.X R5, R8, c[0x0][0x164], R5, 0x1, P0 ;  /* 0x0000590008057a11 */ /* 0x000fe200000f0c05 */
[----:B------:R-:W-:Y:S01]  /*13e0*/  IMAD.WIDE.U32 R210, R210, c[0x0][0x1e8], R20 ;  /* 0x00007a00d2d27a25 */ /* 0x000fe200078e0014 */
[----:B------:R-:W-:-:S02]  /*13f0*/  ISETP.GE.AND P0, PT, R10, UR4, PT ;  /* 0x000000040a007c0c */ /* 0x000fc4000bf06270 */
[----:B------:R-:W-:Y:S01]  /*1400*/  LOP3.LUT R4, R11, R4, RZ, 0x3c, !PT ;  /* 0x000000040b047212 */ /* 0x000fe200078e3cff */
[----:B------:R-:W-:Y:S01]  /*1410*/  IMAD.SHL.U32 R9, R24, 0x8, RZ ;  /* 0x0000000818097824 */ /* 0x000fe200078e00ff */
[----:B------:R-:W-:Y:S01]  /*1420*/  IADD3 R11, R14, 0x40, RZ ;  /* 0x000000400e0b7810 */ /* 0x000fe20007ffe0ff */
[----:B------:R-:W-:Y:S01]  /*1430*/  IMAD.SHL.U32 R7, R7, 0x40, RZ ;  /* 0x0000004007077824 */ /* 0x000fe200078e00ff */
[----:B------:R-:W-:Y:S01]  /*1440*/  LEA.HI R8, R87, R84, RZ, 0x6 ;  /* 0x0000005457087211 */ /* 0x000fe200078f30ff */
[----:B------:R1:W4:Y:S01]  /*1450*/  SHFL.IDX PT, R17, R5, RZ, 0x181f ;  /* 0x00181fff05117589 */ /* 0x00032200000e0000 */
[----:B------:R-:W-:Y:S02]  /*1460*/  IADD3 R211, R211, UR10, RZ ;  /* 0x0000000ad3d37c10 */ /* 0x000fe4000fffe0ff */
[----:B------:R-:W-:Y:S01]  /*1470*/  SEL R2, R2, 0xfffffff0, !P5 ;  /* 0xfffffff002027807 */ /* 0x000fe20006800000 */
[----:B------:R-:W-:Y:S01]  /*1480*/  IMAD.SHL.U32 R8, R8, 0x8, RZ ;  /* 0x0000000808087824 */ /* 0x000fe200078e00ff */
[----:B------:R-:W-:-:S02]  /*1490*/  ISETP.GE.AND P5, PT, R11, c[0x0][0x198], PT ;  /* 0x000066000b007a0c */ /* 0x000fc40003fa6270 */
[----:B------:R-:W-:Y:S02]  /*14a0*/  ISETP.GE.AND P6, PT, R9, c[0x0][0x198], PT ;  /* 0x0000660009007a0c */ /* 0x000fe40003fc6270 */
[----:B------:R-:W-:Y:S02]  /*14b0*/  P2R R12, PR, RZ, 0x20 ;  /* 0x00000020ff0c7803 */ /* 0x000fe40000000000 */
[----:B------:R-:W-:Y:S02]  /*14c0*/  LOP3.LUT R207, R207, 0xfffffe00, R8, 0xf8, !PT ;  /* 0xfffffe00cfcf7812 */ /* 0x000fe400078ef808 */
[----:B------:R-:W-:Y:S02]  /*14d0*/  LOP3.LUT R4, R4, 0xfffffe00, R7, 0xf8, !PT ;  /* 0xfffffe0004047812 */ /* 0x000fe400078ef807 */
[----:B--2---:R-:W-:Y:S01]  /*14e0*/  @P2 SHF.R.S32.HI R19, RZ, 0x1f, R18 ;  /* 0x0000001fff132819 */ /* 0x004fe20000011412 */
[----:B------:R-:W-:Y:S01]  /*14f0*/  @!P2 IMAD.MOV.U32 R19, RZ, RZ, R3 ;  /* 0x000000ffff13a224 */ /* 0x000fe200078e0003 */
[----:B------:R-:W-:Y:S01]  /*1500*/  MOV R3, 0x20 ;  /* 0x0000002000037802 */ /* 0x000fe20000000f00 */
[----:B------:R-:W-:Y:S01]  /*1510*/  @!P2 IMAD.MOV.U32 R18, RZ, RZ, R0 ;  /* 0x000000ffff12a224 */ /* 0x000fe200078e0000 */
[----:B------:R-:W-:Y:S01]  /*1520*/  IADD3 R0, R9, 0x80, RZ ;  /* 0x0000008009007810 */ /* 0x000fe20007ffe0ff */
[----:B------:R-:W-:Y:S01]  /*1530*/  IMAD R217, R19, c[0x0][0x1f0], RZ ;  /* 0x00007c0013d97a24 */ /* 0x000fe200078e02ff */
[----:B------:R-:W-:Y:S01]  /*1540*/  SEL R3, R3, 0xffffffe0, !P4 ;  /* 0xffffffe003037807 */ /* 0x000fe20006000000 */
[----:B------:R-:W-:Y:S01]  /*1550*/  IMAD R215, R19, c[0x0][0x218], RZ ;  /* 0x0000860013d77a24 */ /* 0x000fe200078e02ff */
[----:B------:R-:W-:Y:S01]  /*1560*/  ISETP.GE.AND P2, PT, R11, c[0x0][0x1d4], PT ;  /* 0x000075000b007a0c */ /* 0x000fe20003f46270 */
[----:B------:R-:W-:Y:S01]  /*1570*/  IMAD R217, R18, c[0x0][0x1f4], R217 ;  /* 0x00007d0012d97a24 */ /* 0x000fe200078e02d9 */
[----:B------:R-:W-:Y:S01]  /*1580*/  ISETP.NE.AND P4, PT, R12, RZ, PT ;  /* 0x000000ff0c00720c */ /* 0x000fe20003f85270 */
[----:B------:R-:W-:Y:S01]  /*1590*/  IMAD R215, R18, c[0x0][0x21c], R215 ;  /* 0x0000870012d77a24 */ /* 0x000fe200078e02d7 */
[----:B------:R-:W-:Y:S01]  /*15a0*/  ISETP.GE.AND P5, PT, R0, c[0x0][0x198], PT ;  /* 0x0000660000007a0c */ /* 0x000fe20003fa6270 */
[----:B------:R-:W-:-:S04]  /*15b0*/  IMAD.WIDE.U32 R210, R18, c[0x0][0x1f0], R210 ;  /* 0x00007c0012d27a25 */ /* 0x000fc800078e00d2 */
[----:B------:R-:W-:-:S04]  /*15c0*/  IMAD.WIDE.U32 R208, R18, c[0x0][0x218], R208 ;  /* 0x0000860012d07a25 */ /* 0x000fc800078e00d0 */
[----:B------:R-:W-:Y:S02]  /*15d0*/  IMAD.IADD R217, R211, 0x1, R217 ;  /* 0x00000001d3d97824 */ /* 0x000fe400078e02d9 */
[----:B------:R-:W-:Y:S01]  /*15e0*/  IMAD.IADD R215, R209, 0x1, R215 ;  /* 0x00000001d1d77824 */ /* 0x000fe200078e02d7 */
[----:B------:R-:W-:Y:S05]  /*15f0*/  @P0 BRA `(.L_x_346) ;  /* 0x000000f000000947 */ /* 0x000fea0003800000 */
[----:B-1-34-:R-:W-:Y:S02]  /*1600*/  SHF.R.S32.HI R8, RZ, 0x1f, R11 ;  /* 0x0000001fff087819 */ /* 0x01afe4000001140b */
[----:B------:R-:W-:Y:S02]  /*1610*/  SHF.R.S32.HI R7, RZ, 0x1f, R0 ;  /* 0x0000001fff077819 */ /* 0x000fe40000011400 */
[----:B------:R-:W-:Y:S02]  /*1620*/  LEA.HI R8, R8, R11, RZ, 0x3 ;  /* 0x0000000b08087211 */ /* 0x000fe400078f18ff */
[----:B------:R-:W-:Y:S01]  /*1630*/  LEA.HI R7, R7, R0, RZ, 0x3 ;  /* 0x0000000007077211 */ /* 0x000fe200078f18ff */
[----:B------:R-:W-:Y:S01]  /*1640*/  IMAD.SHL.U32 R0, R207, 0x2, RZ ;  /* 0x00000002cf007824 */ /* 0x000fe200078e00ff */
[----:B------:R-:W-:-:S02]  /*1650*/  LEA R18, P0, R9, R16, 0x1 ;  /* 0x0000001009127211 */ /* 0x000fc400078008ff */
[----:B------:R-:W-:Y:S02]  /*1660*/  LOP3.LUT R8, R8, 0xfffffff8, RZ, 0xc0, !PT ;  /* 0xfffffff808087812 */ /* 0x000fe400078ec0ff */
[----:B------:R-:W-:Y:S02]  /*1670*/  LOP3.LUT R7, R7, 0xfffffff8, RZ, 0xc0, !PT ;  /* 0xfffffff807077812 */ /* 0x000fe400078ec0ff */
[----:B------:R-:W-:Y:S01]  /*1680*/  LEA.HI.X R19, R9, R17, R15, 0x1, P0 ;  /* 0x0000001109137211 */ /* 0x000fe200000f0c0f */
[----:B------:R-:W-:-:S04]  /*1690*/  IMAD.WIDE R20, R8, 0x2, R16 ;  /* 0x0000000208147825 */ /* 0x000fc800078e0210 */
[----:B------:R-:W-:Y:S01]  /*16a0*/  IMAD.WIDE R16, R7, 0x2, R16 ;  /* 0x0000000207107825 */ /* 0x000fe200078e0210 */
[----:B------:R-:W-:Y:S01]  /*16b0*/  @!PT LDS RZ, [RZ] ;  /* 0x00000000fffff984 */ /* 0x000fe20000000800 */
[----:B------:R1:W-:Y:S04]  /*16c0*/  LDGSTS.E.BYPASS.LTC128B.128 [R0+0xc100], [R18.64], !P6 ;  /* 0x0c10000012007fae */ /* 0x0003e8000f101d50 */
[----:B------:R1:W-:Y:S04]  /*16d0*/  LDGSTS.E.BYPASS.LTC128B.128 [R0+0x10100], [R20.64], !P4 ;  /* 0x1010000014007fae */ /* 0x0003e8000e101d50 */
[----:B------:R1:W-:Y:S02]  /*16e0*/  LDGSTS.E.BYPASS.LTC128B.128 [R0+0x14100], [R16.64], !P5 ;  /* 0x1410000010007fae */ /* 0x0003e4000e901d50 */
.L_x_346:
[----:B-1-34-:R-:W-:Y:S05]  /*16f0*/  BSYNC B0 ;  /* 0x0000000000007941 */ /* 0x01afea0003800000 */
.L_x_345:
[----:B------:R-:W-:Y:S01]  /*1700*/  IADD3 R0, R10, 0x20, RZ ;  /* 0x000000200a007810 */ /* 0x000fe20007ffe0ff */
[----:B------:R1:W2:Y:S01]  /*1710*/  SHFL.IDX PT, R17, R5, 0x1, 0x181f ;  /* 0x00381f0005117f89 */ /* 0x0002a200000e0000 */
[----:B------:R-:W-:Y:S02]  /*1720*/  BSSY B0, `(.L_x_347) ;  /* 0x0000014000007945 */ /* 0x000fe40003800000 */
[----:B------:R-:W-:Y:S01]  /*1730*/  ISETP.GE.AND P0, PT, R0, UR4, PT ;  /* 0x0000000400007c0c */ /* 0x000fe2000bf06270 */
[----:B------:R1:W3:-:S12]  /*1740*/  SHFL.IDX PT, R16, R6, 0x1, 0x181f ;  /* 0x00381f0006107f89 */ /* 0x0002d800000e0000 */
[----:B------:R-:W-:Y:S05]  /*1750*/  @P0 BRA `(.L_x_348) ;  /* 0x0000010000000947 */ /* 0x000fea0003800000 */
[----:B------:R-:W-:Y:S02]  /*1760*/  IADD3 R7, R9, 0x80, RZ ;  /* 0x0000008009077810 */ /* 0x000fe40007ffe0ff */
[----:B------:R-:W-:Y:S02]  /*1770*/  SHF.R.S32.HI R8, RZ, 0x1f, R11 ;  /* 0x0000001fff087819 */ /* 0x000fe4000001140b */
[----:B------:R-:W-:Y:S02]  /*1780*/  SHF.R.S32.HI R0, RZ, 0x1f, R7 ;  /* 0x0000001fff007819 */ /* 0x000fe40000011407 */
[----:B------:R-:W-:Y:S02]  /*1790*/  LEA.HI R8, R8, R11, RZ, 0x3 ;  /* 0x0000000b08087211 */ /* 0x000fe400078f18ff */
[----:B------:R-:W-:Y:S01]  /*17a0*/  LEA.HI R0, R0, R7, RZ, 0x3 ;  /* 0x0000000700007211 */ /* 0x000fe200078f18ff */
[----:B------:R-:W-:Y:S01]  /*17b0*/  IMAD.SHL.U32 R7, R207, 0x2, RZ ;  /* 0x00000002cf077824 */ /* 0x000fe200078e00ff */
[----:B---3--:R-:W-:-:S02]  /*17c0*/  LEA R18, P0, R9, R16, 0x1 ;  /* 0x0000001009127211 */ /* 0x008fc400078008ff */
[----:B------:R-:W-:Y:S02]  /*17d0*/  LOP3.LUT R8, R8, 0xfffffff8, RZ, 0xc0, !PT ;  /* 0xfffffff808087812 */ /* 0x000fe400078ec0ff */
[----:B------:R-:W-:Y:S02]  /*17e0*/  LOP3.LUT R0, R0, 0xfffffff8, RZ, 0xc0, !PT ;  /* 0xfffffff800007812 */ /* 0x000fe400078ec0ff */
[----:B--2---:R-:W-:Y:S01]  /*17f0*/  LEA.HI.X R19, R9, R17, R15, 0x1, P0 ;  /* 0x0000001109137211 */ /* 0x004fe200000f0c0f */
[----:B------:R-:W-:-:S04]  /*1800*/  IMAD.WIDE R20, R8, 0x2, R16 ;  /* 0x0000000208147825 */ /* 0x000fc800078e0210 */
[----:B------:R-:W-:Y:S01]  /*1810*/  IMAD.WIDE R16, R0, 0x2, R16 ;  /* 0x0000000200107825 */ /* 0x000fe200078e0210 */
[----:B------:R-:W-:Y:S01]  /*1820*/  @!PT LDS RZ, [RZ] ;  /* 0x00000000fffff984 */ /* 0x000fe20000000800 */
[----:B------:R2:W-:Y:S04]  /*1830*/  LDGSTS.E.BYPASS.LTC128B.128 [R7+0xd100], [R18.64], !P6 ;  /* 0x0d10000012077fae */ /* 0x0005e8000f101d50 */
[----:B------:R2:W-:Y:S04]  /*1840*/  LDGSTS.E.BYPASS.LTC128B.128 [R7+0x11100], [R20.64], !P4 ;  /* 0x1110000014077fae */ /* 0x0005e8000e101d50 */
[----:B------:R2:W-:Y:S02]  /*1850*/  LDGSTS.E.BYPASS.LTC128B.128 [R7+0x15100], [R16.64], !P5 ;  /* 0x1510000010077fae */ /* 0x0005e4000e901d50 */
.L_x_348:
[----:B------:R-:W-:Y:S05]  /*1860*/  BSYNC B0 ;  /* 0x0000000000007941 */ /* 0x000fea0003800000 */
.L_x_347:
[----:B------:R-:W-:Y:S01]  /*1870*/  IADD3 R0, R10, 0x40, RZ ;  /* 0x000000400a007810 */ /* 0x000fe20007ffe0ff */
[----:B--2---:R2:W4:Y:S01]  /*1880*/  SHFL.IDX PT, R17, R5, 0x2, 0x181f ;  /* 0x00581f0005117f89 */ /* 0x00452200000e0000 */
[----:B------:R-:W-:Y:S02]  /*1890*/  BSSY B0, `(.L_x_349) ;  /* 0x0000014000007945 */ /* 0x000fe40003800000 */
[----:B------:R-:W-:Y:S01]  /*18a0*/  ISETP.GE.AND P0, PT, R0, UR4, PT ;  /* 0x0000000400007c0c */ /* 0x000fe2000bf06270 */
[----:B---3--:R2:W3:-:S12]  /*18b0*/  SHFL.IDX PT, R16, R6, 0x2, 0x181f ;  /* 0x00581f0006107f89 */ /* 0x0084d800000e0000 */
        /* <DEDUP_REMOVED lines=10> */
[----:B----4-:R-:W-:Y:S01]  /*1960*/  LEA.HI.X R19, R9, R17, R15, 0x1, P0 ;  /* 0x0000001109137211 */ /* 0x010fe200000f0c0f */
[----:B------:R-:W-:-:S04]  /*1970*/  IMAD.WIDE R20, R8, 0x2, R16 ;  /* 0x0000000208147825 */ /* 0x000fc800078e0210 */
[----:B------:R-:W-:Y:S01]  /*1980*/  IMAD.WIDE R16, R0, 0x2, R16 ;  /* 0x0000000200107825 */ /* 0x000fe200078e0210 */
[----:B------:R-:W-:Y:S01]  /*1990*/  @!PT LDS RZ, [RZ] ;  /* 0x00000000fffff984 */ /* 0x000fe20000000800 */
[----:B------:R3:W-:Y:S04]  /*19a0*/  LDGSTS.E.BYPASS.LTC128B.128 [R7+0xe100], [R18.64], !P6 ;  /* 0x0e10000012077fae */ /* 0x0007e8000f101d50 */
[----:B------:R3:W-:Y:S04]  /*19b0*/  LDGSTS.E.BYPASS.LTC128B.128 [R7+0x12100], [R20.64], !P4 ;  /* 0x1210000014077fae */ /* 0x0007e8000e101d50 */
[----:B------:R3:W-:Y:S02]  /*19c0*/  LDGSTS.E.BYPASS.LTC128B.128 [R7+0x16100], [R16.64], !P5 ;  /* 0x1610000010077fae */ /* 0x0007e4000e901d50 */
.L_x_350:
[----:B------:R-:W-:Y:S05]  /*19d0*/  BSYNC B0 ;  /* 0x0000000000007941 */ /* 0x000fea0003800000 */
.L_x_349:
[----:B---3--:R3:W5:Y:S01]  /*19e0*/  SHFL.IDX PT, R16, R6, 0x3, 0x181f ;  /* 0x00781f0006107f89 */ /* 0x00876200000e0000 */
[----:B------:R-:W-:Y:S01]  /*19f0*/  IADD3 R10, R10, 0x60, RZ ;  /* 0x000000600a0a7810 */ /* 0x000fe20007ffe0ff */
[----:B------:R-:W-:Y:S01]  /*1a00*/  UIADD3 UR19, UR13, -0x1, URZ ;  /* 0xffffffff0d137890 */ /* 0x000fe2000fffe03f */
[----:B------:R-:W-:Y:S01]  /*1a10*/  IMAD.SHL.U32 R207, R207, 0x2, RZ ;  /* 0x00000002cfcf7824 */ /* 0x000fe200078e00ff */
[----:B----4-:R4:W1:Y:S01]  /*1a20*/  SHFL.IDX PT, R17, R5, 0x3, 0x181f ;  /* 0x00781f0005117f89 */ /* 0x01086200000e0000 */
[----:B------:R-:W-:Y:S01]  /*1a30*/  ISETP.GE.AND P4, PT, R10, UR4, PT ;  /* 0x000000040a007c0c */ /* 0x000fe2000bf86270 */
[----:B------:R-:W-:Y:S01]  /*1a40*/  USHF.L.U32 UR14, UR19, 0x6, URZ ;  /* 0x00000006130e7899 */ /* 0x000fe2000800063f */
[----:B------:R-:W-:Y:S01]  /*1a50*/  IMAD.MOV.U32 R216, RZ, RZ, R210 ;  /* 0x000000ffffd87224 */ /* 0x000fe200078e00d2 */
[----:B------:R-:W-:Y:S01]  /*1a60*/  ULDC.64 UR10, c[0x0][0x1e0] ;  /* 0x00007800000a7ab9 */ /* 0x000fe20000000a00 */
[----:B------:R-:W-:Y:S01]  /*1a70*/  LEA.HI R85, R87, R84, RZ, 0x5 ;  /* 0x0000005457557211 */ /* 0x000fe200078f28ff */
[----:B------:R-:W-:Y:S01]  /*1a80*/  UMOV UR9, 0x6 ;  /* 0x0000000600097882 */ /* 0x000fe20000000000 */
[----:B------:R-:W-:Y:S01]  /*1a90*/  SEL R21, RZ, 0x2, P2 ;  /* 0x00000002ff157807 */ /* 0x000fe20001000000 */
[----:B------:R-:W-:-:S02]  /*1aa0*/  USHF.L.U32 UR21, UR10, 0x6, URZ ;  /* 0x000000060a157899 */ /* 0x000fc4000800063f */
[----:B------:R-:W-:Y:S02]  /*1ab0*/  USHF.L.U64.HI UR20, UR10, UR9, UR11 ;  /* 0x000000090a147299 */ /* 0x000fe4000801020b */
[----:B------:R-:W-:Y:S02]  /*1ac0*/  USHF.R.S32.HI UR22, URZ, 0x1f, UR19 ;  /* 0x0000001f3f167899 */ /* 0x000fe40008011413 */
[----:B------:R-:W-:Y:S01]  /*1ad0*/  @!P4 SHF.R.S32.HI R8, RZ, 0x1f, R11 ;  /* 0x0000001fff08c819 */ /* 0x000fe2000001140b */
[----:B------:R-:W-:Y:S02]  /*1ae0*/  UIMAD UR5, UR20, UR19, URZ ;  /* 0x00000013140572a4 */ /* 0x000fe4000f8e023f */
[----:B------:R-:W-:Y:S01]  /*1af0*/  USHF.L.U32 UR12, UR10, 0x5, URZ ;  /* 0x000000050a0c7899 */ /* 0x000fe2000800063f */
[----:B------:R-:W-:Y:S01]  /*1b00*/  @!P4 LEA.HI R11, R8, R11, RZ, 0x3 ;  /* 0x0000000b080bc211 */ /* 0x000fe200078f18ff */
[----:B-123--:R-:W-:Y:S01]  /*1b10*/  IMAD.U32 R6, RZ, RZ, UR14 ;  /* 0x0000000eff067e24 */ /* 0x00efe2000f8e00ff */
[----:B-----5:R-:W-:Y:S01]  /*1b20*/  @!P4 LEA R14, P0, R9, R16, 0x1 ;  /* 0x00000010090ec211 */ /* 0x020fe200078008ff */
[----:B------:R-:W-:Y:S01]  /*1b30*/  UIMAD UR5, UR22, UR21, UR5 ;  /* 0x00000015160572a4 */ /* 0x000fe2000f8e0205 */
[----:B----4-:R-:W-:Y:S01]  /*1b40*/  @!P4 LOP3.LUT R5, R11, 0xfffffff8, RZ, 0xc0, !PT ;  /* 0xfffffff80b05c812 */ /* 0x010fe200078ec0ff */
[----:B------:R-:W-:Y:S01]  /*1b50*/  UMOV UR4, 0x5 ;  /* 0x0000000500047882 */ /* 0x000fe20000000000 */
[C---:B------:R-:W-:Y:S01]  /*1b60*/  @!P4 LEA.HI.X R15, R9.reuse, R17, R15, 0x1, P0 ;  /* 0x00000011090fc211 */ /* 0x040fe200000f0c0f */
[----:B------:R-:W-:Y:S01]  /*1b70*/  USHF.L.U64.HI UR11, UR10, UR4, UR11 ;  /* 0x000000040a0b7299 */ /* 0x000fe2000801020b */
[----:B------:R-:W-:Y:S01]  /*1b80*/  @!P4 IADD3 R9, R9, 0x80, RZ ;  /* 0x000000800909c810 */ /* 0x000fe20007ffe0ff */
[----:B------:R-:W-:Y:S01]  /*1b90*/  @!P4 IMAD.WIDE R10, R5, 0x2, R16 ;  /* 0x00000002050ac825 */ /* 0x000fe200078e0210 */
[----:B------:R-:W-:Y:S01]  /*1ba0*/  ISETP.NE.AND P0, PT, R12, RZ, PT ;  /* 0x000000ff0c00720c */ /* 0x000fe20003f05270 */
[----:B------:R-:W-:Y:S01]  /*1bb0*/  @!PT LDS RZ, [RZ] ;  /* 0x00000000fffff984 */ /* 0x000fe20000000800 */
[----:B------:R1:W-:Y:S01]  /*1bc0*/  @!P4 LDGSTS.E.BYPASS.LTC128B.128 [R207+0xf100], [R14.64], !P6 ;  /* 0x0f1000000ecfcfae */ /* 0x0003e2000f101d50 */
[----:B------:R-:W-:Y:S01]  /*1bd0*/  @!P4 SHF.R.S32.HI R0, RZ, 0x1f, R9 ;  /* 0x0000001fff00c819 */ /* 0x000fe20000011409 */
[----:B------:R-:W-:Y:S01]  /*1be0*/  IMAD.U32 R5, RZ, RZ, UR21 ;  /* 0x00000015ff057e24 */ /* 0x000fe2000f8e00ff */
[----:B------:R-:W-:Y:S01]  /*1bf0*/  IADD3 R7, -R6, c[0x0][0x1d0], -R13 ;  /* 0x0000740006077a10 */ /* 0x000fe20007ffe90d */
[----:B------:R-:W-:Y:S01]  /*1c00*/  UISETP.GT.AND UP0, UPT, UR19, UR8, UPT ;  /* 0x000000081300728c */ /* 0x000fe2000bf04270 */
[----:B------:R-:W-:-:S02]  /*1c10*/  @!P4 LEA.HI R0, R0, R9, RZ, 0x3 ;  /* 0x000000090000c211 */ /* 0x000fc400078f18ff */
[C---:B------:R-:W-:Y:S02]  /*1c20*/  ISETP.GE.AND P6, PT, R7.reuse, 0x1, PT ;  /* 0x000000010700780c */ /* 0x040fe40003fc6270 */
[----:B------:R-:W-:Y:S02]  /*1c30*/  @!P4 LOP3.LUT R9, R0, 0xfffffff8, RZ, 0xc0, !PT ;  /* 0xfffffff80009c812 */ /* 0x000fe400078ec0ff */
[----:B------:R-:W-:Y:S01]  /*1c40*/  SEL R12, RZ, 0x1, P3 ;  /* 0x00000001ff0c7807 */ /* 0x000fe20001800000 */
[----:B------:R2:W-:Y:S01]  /*1c50*/  @!P4 LDGSTS.E.BYPASS.LTC128B.128 [R207+0x13100], [R10.64], !P0 ;  /* 0x131000000acfcfae */ /* 0x0005e2000c101d50 */
[----:B------:R-:W-:Y:S01]  /*1c60*/  ISETP.GE.AND P0, PT, R7, 0x21, PT ;  /* 0x000000210700780c */ /* 0x000fe20003f06270 */
[----:B------:R-:W-:-:S04]  /*1c70*/  @!P4 IMAD.WIDE R16, R9, 0x2, R16 ;  /* 0x000000020910c825 */ /* 0x000fc800078e0210 */
[----:B------:R-:W-:Y:S01]  /*1c80*/  IMAD.WIDE.U32 R8, R5, UR19, R216 ;  /* 0x0000001305087c25 */ /* 0x000fe2000f8e00d8 */
[----:B------:R3:W-:Y:S04]  /*1c90*/  @!P4 LDGSTS.E.BYPASS.LTC128B.128 [R207+0x17100], [R16.64], !P5 ;  /* 0x1710000010cfcfae */ /* 0x0007e8000e901d50 */
[----:B------:R-:W0:Y:S01]  /*1ca0*/  LDGDEPBAR ;  /* 0x00000000000079af */ /* 0x000e220000000000 */
[----:B------:R-:W-:Y:S01]  /*1cb0*/  IADD3 R0, R9, UR5, RZ ;  /* 0x0000000509007c10 */ /* 0x000fe2000fffe0ff */
[----:B------:R-:W-:Y:S02]  /*1cc0*/  IMAD.SHL.U32 R9, R24, 0x40, RZ ;  /* 0x0000004018097824 */ /* 0x000fe400078e00ff */
[----:B------:R-:W-:Y:S01]  /*1cd0*/  BAR.SYNC.DEFER_BLOCKING 0x0 ;  /* 0x0000000000007b1d */ /* 0x000fe20000010000 */
[----:B------:R-:W-:-:S02]  /*1ce0*/  @P0 IADD3 R7, P4, R8, UR12, RZ ;  /* 0x0000000c08070c10 */ /* 0x000fc4000ff9e0ff */
[----:B------:R-:W-:-:S03]  /*1cf0*/  LOP3.LUT R9, R9, 0x1c0, RZ, 0xc0, !PT ;  /* 0x000001c009097812 */ /* 0x000fc600078ec0ff */
[----:B------:R-:W-:Y:S02]  /*1d00*/  ULDC.64 UR4, c[0x0][0x208] ;  /* 0x0000820000047ab9 */ /* 0x000fe40000000a00 */
[----:B------:R-:W-:Y:S02]  /*1d10*/  UIMAD UR10, UR22, UR4, URZ ;  /* 0x00000004160a72a4 */ /* 0x000fe4000f8e023f */
[----:B------:R-:W-:Y:S01]  /*1d20*/  UIMAD.WIDE.U32 UR24, UR19, UR4, URZ ;  /* 0x00000004131872a5 */ /* 0x000fe2000f8e003f */
[C---:B--2---:R-:W-:Y:S01]  /*1d30*/  @P6 LEA R10, P5, R8.reuse, c[0x0][0x1c8], 0x1 ;  /* 0x00007200080a6a11 */ /* 0x044fe200078a08ff */
[----:B------:R-:W-:Y:S02]  /*1d40*/  UIMAD UR10, UR19, UR5, UR10 ;  /* 0x00000005130a72a4 */ /* 0x000fe4000f8e020a */
[----:B------:R-:W-:Y:S01]  /*1d50*/  USHF.L.U64.HI UR9, UR4, UR9, UR5 ;  /* 0x0000000904097299 */ /* 0x000fe20008010205 */
[----:B------:R-:W-:Y:S01]  /*1d60*/  @P6 LEA.HI.X R11, R8, c[0x0][0x1cc], R0, 0x1, P5 ;  /* 0x00007300080b6a11 */ /* 0x000fe200028f0c00 */
[----:B------:R-:W-:Y:S01]  /*1d70*/  IMAD.SHL.U32 R8, R13, 0x8, RZ ;  /* 0x000000080d087824 */ /* 0x000fe200078e00ff */
[----:B------:R-:W-:Y:S01]  /*1d80*/  @P0 IADD3.X R0, R0, UR11, RZ, P4, !PT ;  /* 0x0000000b00000c10 */ /* 0x000fe2000a7fe4ff */
[----:B------:R-:W-:Y:S01]  /*1d90*/  UIADD3 UR10, UR25, UR10, URZ ;  /* 0x0000000a190a7290 */ /* 0x000fe2000fffe03f */
[----:B-1----:R-:W-:Y:S01]  /*1da0*/  @P0 LEA R14, P4, R7, c[0x0][0x1c8], 0x1 ;  /* 0x00007200070e0a11 */ /* 0x002fe200078808ff */
[----:B------:R-:W-:Y:S01]  /*1db0*/  @UP0 UIADD3 UR5, UR13, -0x2, URZ ;  /* 0xfffffffe0d050890 */ /* 0x000fe2000fffe03f */
[----:B------:R-:W-:Y:S01]  /*1dc0*/  LOP3.LUT R8, R9, 0x8, R8, 0xf8, !PT ;  /* 0x0000000809087812 */ /* 0x000fe200078ef808 */
[----:B------:R-:W-:Y:S01]  /*1dd0*/  UMOV UR19, 0x1 ;  /* 0x0000000100137882 */ /* 0x000fe20000000000 */
[----:B------:R-:W-:Y:S01]  /*1de0*/  @P0 LEA.HI.X R15, R7, c[0x0][0x1cc], R0, 0x1, P4 ;  /* 0x00007300070f0a11 */ /* 0x000fe200020f0c00 */
[----:B------:R-:W-:Y:S01]  /*1df0*/  @!PT LDS RZ, [RZ] ;  /* 0x00000000fffff984 */ /* 0x000fe20000000800 */
[----:B------:R-:W-:Y:S01]  /*1e00*/  @!PT LDS RZ, [RZ] ;  /* 0x00000000fffff984 */ /* 0x000fe20000000800 */
[----:B------:R-:W-:Y:S01]  /*1e10*/  @!PT LDS RZ, [RZ] ;  /* 0x00000000fffff984 */ /* 0x000fe20000000800 */
[----:B------:R1:W-:Y:S01]  /*1e20*/  @P6 LDGSTS.E.BYPASS.LTC128B.128 [R207+0x6100], [R10.64], !P3 ;  /* 0x061000000acf6fae */ /* 0x0003e2000d901d50 */
[----:B------:R-:W-:Y:S01]  /*1e30*/  SHF.R.U32.HI R9, RZ, 0x3, R9 ;  /* 0x00000003ff097819 */ /* 0x000fe20000011609 */
[----:B------:R-:W-:Y:S01]  /*1e40*/  IMAD.U32 R23, RZ, RZ, UR10 ;  /* 0x0000000aff177e24 */ /* 0x000fe2000f8e00ff */
[----:B------:R-:W-:Y:S01]  /*1e50*/  SHF.R.S32.HI R7, RZ, 0x5, R85 ;  /* 0x00000005ff077819 */ /* 0x000fe20000011455 */
[----:B------:R1:W-:Y:S01]  /*1e60*/  @P6 LDGSTS.E.BYPASS.LTC128B.128 [R207+0x8100], [R10.64+0x80], !P2 ;  /* 0x081000800acf6fae */ /* 0x0003e2000d101d50 */
[----:B------:R-:W-:Y:S01]  /*1e70*/  LOP3.LUT R8, R8, R9, RZ, 0x3c, !PT ;  /* 0x0000000908087212 */ /* 0x000fe200078e3cff */
[----:B------:R-:W-:Y:S01]  /*1e80*/  USHF.L.U32 UR10, UR4, 0x6, URZ ;  /* 0x00000006040a7899 */ /* 0x000fe2000800063f */
[----:B------:R-:W-:Y:S01]  /*1e90*/  SEL R0, RZ, 0x4, P1 ;  /* 0x00000004ff007807 */ /* 0x000fe20000800000 */
[----:B------:R1:W-:Y:S01]  /*1ea0*/  @P6 LDGSTS.E.BYPASS.LTC128B.128 [R207+0xa100], [R10.64+0x100], !P1 ;  /* 0x0a1001000acf6fae */ /* 0x0003e2000c901d50 */
[----:B------:R-:W-:Y:S01]  /*1eb0*/  IMAD R206, R7, 0x400, R4 ;  /* 0x0000040007ce7824 */ /* 0x000fe200078e0204 */
[----:B------:R-:W-:Y:S01]  /*1ec0*/  LOP3.LUT P4, RZ, R24, 0x2, RZ, 0xc0, !PT ;  /* 0x0000000218ff7812 */ /* 0x000fe2000788c0ff */
[----:B------:R-:W-:Y:S01]  /*1ed0*/  IMAD R205, R205, 0x200, R8 ;  /* 0x00000200cdcd7824 */ /* 0x000fe200078e0208 */
[----:B------:R2:W-:Y:S01]  /*1ee0*/  @P0 LDGSTS.E.BYPASS.LTC128B.128 [R207+0x7100], [R14.64], !P3 ;  /* 0x071000000ecf0fae */ /* 0x0005e2000d901d50 */
[----:B------:R-:W-:Y:S01]  /*1ef0*/  IMAD.SHL.U32 R206, R206, 0x2, RZ ;  /* 0x00000002cece7824 */ /* 0x000fe200078e00ff */
[----:B------:R-:W-:Y:S01]  /*1f00*/  IADD3 R12, R0, R21, R12 ;  /* 0x00000015000c7210 */ /* 0x000fe20007ffe00c */
[----:B------:R-:W-:Y:S01]  /*1f10*/  IMAD.SHL.U32 R205, R205, 0x2, RZ ;  /* 0x00000002cdcd7824 */ /* 0x000fe200078e00ff */
[----:B------:R2:W-:Y:S01]  /*1f20*/  @P0 LDGSTS.E.BYPASS.LTC128B.128 [R207+0x9100], [R14.64+0x80], !P2 ;  /* 0x091000800ecf0fae */ /* 0x0005e2000d101d50 */
[----:B------:R-:W-:Y:S01]  /*1f30*/  IADD3 R0, -R13, c[0x0][0x1d0], -R6 ;  /* 0x000074000d007a10 */ /* 0x000fe20007ffe906 */
[--C-:B------:R-:W-:Y:S01]  /*1f40*/  IMAD R202, R2, 0x2, R206.reuse ;  /* 0x0000000202ca7824 */ /* 0x100fe200078e02ce */
[----:B------:R-:W-:Y:S01]  /*1f50*/  LOP3.LUT P5, RZ, R12, 0x2, RZ, 0xc0, !PT ;  /* 0x000000020cff7812 */ /* 0x000fe200078ac0ff */
[----:B------:R2:W-:Y:S01]  /*1f60*/  @P0 LDGSTS.E.BYPASS.LTC128B.128 [R207+0xb100], [R14.64+0x100], !P1 ;  /* 0x0b1001000ecf0fae */ /* 0x0005e2000c901d50 */
[----:B------:R-:W-:Y:S01]  /*1f70*/  ISETP.LT.OR P6, PT, R0, 0x1, P3 ;  /* 0x000000010000780c */ /* 0x000fe20001fc1670 */
[----:B------:R-:W-:Y:S01]  /*1f80*/  IMAD R201, R3, 0x2, R206 ;  /* 0x0000000203c97824 */ /* 0x000fe200078e02ce */
[C---:B------:R-:W-:Y:S01]  /*1f90*/  IADD3 R20, R205.reuse, 0x6100, RZ ;  /* 0x00006100cd147810 */ /* 0x040fe20007ffe0ff */
[----:B------:R-:W0:Y:S01]  /*1fa0*/  LDGDEPBAR ;  /* 0x00000000000079af */ /* 0x000e220000000000 */
[----:B------:R-:W-:Y:S01]  /*1fb0*/  IADD3 R204, R205, 0x6120, RZ ;  /* 0x00006120cdcc7810 */ /* 0x000fe20007ffe0ff */
[----:B------:R-:W-:Y:S01]  /*1fc0*/  IMAD R199, R3, 0x2, R202 ;  /* 0x0000000203c77824 */ /* 0x000fe200078e02ca */
[----:B------:R-:W-:Y:S01]  /*1fd0*/  @P4 IADD3 R204, R20, -0x20, RZ ;  /* 0xffffffe014cc4810 */ /* 0x000fe20007ffe0ff */
[----:B------:R-:W-:Y:S01]  /*1fe0*/  @UP0 USHF.R.S32.HI UR4, URZ, 0x1f, UR5 ;  /* 0x0000001f3f040899 */ /* 0x000fe20008011405 */
[----:B------:R-:W-:-:S02]  /*1ff0*/  LOP3.LUT P4, RZ, R12, 0x4, RZ, 0xc0, !PT ;  /* 0x000000040cff7812 */ /* 0x000fc4000788c0ff */
[----:B------:R-:W-:Y:S02]  /*2000*/  LOP3.LUT R85, R85, 0xffffffe0, RZ, 0xc0, !PT ;  /* 0xffffffe055557812 */ /* 0x000fe400078ec0ff */
[C---:B------:R-:W-:Y:S02]  /*2010*/  IADD3 R195, R204.reuse, 0x800, RZ ;  /* 0x00000800ccc37810 */ /* 0x040fe40007ffe0ff */
[C---:B------:R-:W-:Y:S02]  /*2020*/  IADD3 R194, R204.reuse, 0x1000, RZ ;  /* 0x00001000ccc27810 */ /* 0x040fe40007ffe0ff */
[C---:B------:R-:W-:Y:S02]  /*2030*/  IADD3 R193, R204.reuse, 0x1800, RZ ;  /* 0x00001800ccc17810 */ /* 0x040fe40007ffe0ff */
[C---:B------:R-:W-:Y:S02]  /*2040*/  IADD3 R191, R204.reuse, 0x2000, RZ ;  /* 0x00002000ccbf7810 */ /* 0x040fe40007ffe0ff */
[----:B------:R-:W-:-:S02]  /*2050*/  IADD3 R190, R204, 0x2800, RZ ;  /* 0x00002800ccbe7810 */ /* 0x000fc40007ffe0ff */
[C---:B------:R-:W-:Y:S02]  /*2060*/  IADD3 R189, R204.reuse, 0x3000, RZ ;  /* 0x00003000ccbd7810 */ /* 0x040fe40007ffe0ff */
[----:B------:R-:W-:Y:S01]  /*2070*/  IADD3 R188, R204, 0x3800, RZ ;  /* 0x00003800ccbc7810 */ /* 0x000fe20007ffe0ff */
[----:B--2---:R-:W-:Y:S01]  /*2080*/  IMAD.U32 R14, RZ, RZ, UR24 ;  /* 0x00000018ff0e7e24 */ /* 0x004fe2000f8e00ff */
[----:B------:R-:W-:-:S04]  /*2090*/  DEPBAR.LE SB0, 0x1 ;  /* 0x000080400000791a */ /* 0x000fc80000000000 */
[----:B------:R-:W-:-:S04]  /*20a0*/  DEPBAR.LE SB0, 0x0 ;  /* 0x000080000000791a */ /* 0x000fc80000000000 */
[----:B------:R-:W-:Y:S01]  /*20b0*/  BAR.SYNC.DEFER_BLOCKING 0x0 ;  /* 0x0000000000007b1d */ /* 0x000fe20000010000 */
[----:B------:R-:W-:Y:S01]  /*20c0*/  IMAD.U32 R15, RZ, RZ, UR25 ;  /* 0x00000019ff0f7e24 */ /* 0x000fe2000f8e00ff */
[----:B------:R-:W-:Y:S02]  /*20d0*/  LEA R15, P0, R14, R208, 0x6 ;  /* 0x000000d00e0f7211 */ /* 0x000fe400078030ff */
[----:B------:R-:W-:Y:S02]  /*20e0*/  IADD3 R187, R204, 0x4000, RZ ;  /* 0x00004000ccbb7810 */ /* 0x000fe40007ffe0ff */
[----:B------:R-:W-:Y:S02]  /*20f0*/  LEA.HI.X R14, R14, R215, R23, 0x6, P0 ;  /* 0x000000d70e0e7211 */ /* 0x000fe400000f3417 */
[----:B------:R-:W-:Y:S02]  /*2100*/  LEA R26, P0, R15, c[0x0][0x1f8], 0x1 ;  /* 0x00007e000f1a7a11 */ /* 0x000fe400078008ff */
[----:B------:R-:W-:-:S02]  /*2110*/  IADD3 R186, R204, 0x4800, RZ ;  /* 0x00004800ccba7810 */ /* 0x000fc40007ffe0ff */
[----:B------:R-:W-:Y:S02]  /*2120*/  LEA.HI.X R27, R15, c[0x0][0x1fc], R14, 0x1, P0 ;  /* 0x00007f000f1b7a11 */ /* 0x000fe400000f0c0e */
[----:B------:R-:W-:Y:S02]  /*2130*/  IADD3 R80, P0, R26, UR10, RZ ;  /* 0x0000000a1a507c10 */ /* 0x000fe4000ff1e0ff */
[----:B------:R-:W-:Y:S02]  /*2140*/  IADD3 R185, R204, 0x5000, RZ ;  /* 0x00005000ccb97810 */ /* 0x000fe40007ffe0ff */
[----:B------:R-:W-:Y:S02]  /*2150*/  IADD3.X R81, R27, UR9, RZ, P0, !PT ;  /* 0x000000091b517c10 */ /* 0x000fe400087fe4ff */
[C---:B------:R-:W-:Y:S02]  /*2160*/  ISETP.LT.OR P0, PT, R0.reuse, 0x1, !P5 ;  /* 0x000000010000780c */ /* 0x040fe40006f01670 */
[----:B------:R-:W-:Y:S01]  /*2170*/  ISETP.LT.OR P5, PT, R0, 0x21, !P5 ;  /* 0x000000210000780c */ /* 0x000fe20006fa1670 */
[----:B------:R-:W-:Y:S01]  /*2180*/  LDSM.16.M88.4 R40, [R206+0xc100] ;  /* 0x00c10000ce28783b */ /* 0x000fe20000000200 */
[----:B------:R-:W-:-:S03]  /*2190*/  IADD3 R184, R204, 0x5800, RZ ;  /* 0x00005800ccb87810 */ /* 0x000fc60007ffe0ff */
[----:B------:R-:W2:Y:S04]  /*21a0*/  LDSM.16.M88.4 R72, [R205+0x7100] ;  /* 0x00710000cd48783b */ /* 0x000ea80000000200 */
[----:B---3--:R-:W3:Y:S04]  /*21b0*/  LDSM.16.M88.4 R16, [R205+0x6100] ;  /* 0x00610000cd10783b */ /* 0x008ee80000000200 */
[----:B-1----:R-:W1:Y:S04]  /*21c0*/  LDSM.16.M88.4 R8, [R205+0x6900] ;  /* 0x00690000cd08783b */ /* 0x002e680000000200 */
[----:B------:R-:W4:Y:S04]  /*21d0*/  LDSM.16.M88.4 R68, [R205+0x7900] ;  /* 0x00790000cd44783b */ /* 0x000f280000000200 */
[----:B------:R-:W-:Y:S04]  /*21e0*/  LDSM.16.M88.4 R52, [R202+0xc100] ;  /* 0x00c10000ca34783b */ /* 0x000fe80000000200 */
[----:B------:R-:W5:Y:S04]  /*21f0*/  LDSM.16.M88.4 R64, [R204] ;  /* 0x00000000cc40783b */ /* 0x000f680000000200 */
[----:B------:R-:W-:Y:S04]  /*2200*/  LDSM.16.M88.4 R60, [R204+0x800] ;  /* 0x00080000cc3c783b */ /* 0x000fe80000000200 */
[----:B------:R-:W1:Y:S04]  /*2210*/  LDSM.16.M88.4 R56, [R204+0x1000] ;  /* 0x00100000cc38783b */ /* 0x000e680000000200 */
[----:B------:R-:W1:Y:S04]  /*2220*/  LDSM.16.M88.4 R48, [R204+0x1800] ;  /* 0x00180000cc30783b */ /* 0x000e680000000200 */
[----:B------:R-:W-:Y:S01]  /*2230*/  @!PT LDS RZ, [RZ] ;  /* 0x00000000fffff984 */ /* 0x000fe20000000800 */
[----:B------:R-:W-:Y:S01]  /*2240*/  @!PT LDS RZ, [RZ] ;  /* 0x00000000fffff984 */ /* 0x000fe20000000800 */
[----:B------:R-:W-:Y:S01]  /*2250*/  @!PT LDS RZ, [RZ] ;  /* 0x00000000fffff984 */ /* 0x000fe20000000800 */
[----:B------:R1:W-:Y:S01]  /*2260*/  LDGSTS.E.BYPASS.LTC128B.128 [R207+0x100], [R26.64], !P6 ;  /* 0x001000001acf7fae */ /* 0x0003e2000f101d50 */
[----:B------:R-:W-:-:S02]  /*2270*/  ISETP.LT.OR P6, PT, R0, 0x1, !P4 ;  /* 0x000000010000780c */ /* 0x000fc400067c1670 */
[----:B------:R-:W-:Y:S01]  /*2280*/  ISETP.LT.OR P4, PT, R0, 0x21, !P4 ;  /* 0x000000210000780c */ /* 0x000fe20006781670 */
[----:B------:R1:W-:Y:S01]  /*2290*/  LDGSTS.E.BYPASS.LTC128B.128 [R207+0x2100], [R26.64+0x80], !P0 ;  /* 0x021000801acf7fae */ /* 0x0003e2000c101d50 */
[----:B------:R-:W-:Y:S01]  /*22a0*/  LOP3.LUT P0, RZ, R24, 0x4, RZ, 0xc0, !PT ;  /* 0x0000000418ff7812 */ /* 0x000fe2000780c0ff */
[C---:B--2---:R-:W-:Y:S08]  /*22b0*/  HMMA.16816.F32.BF16 R76, R40.reuse, R72, RZ ;  /* 0x00000048284c723c */ /* 0x044ff000000418ff */
[----:B------:R2:W-:Y:S01]  /*22c0*/  LDGSTS.E.BYPASS.LTC128B.128 [R207+0x4100], [R26.64+0x100], !P6 ;  /* 0x041001001acf7fae */ /* 0x0005e2000f101d50 */
[----:B------:R-:W-:Y:S01]  /*22d0*/  ISETP.LT.OR P6, PT, R0, 0x21, P3 ;  /* 0x000000210000780c */ /* 0x000fe20001fc1670 */
[----:B------:R-:W-:Y:S01]  /*22e0*/  IMAD.MOV.U32 R0, RZ, RZ, 0x40 ;  /* 0x00000040ff007424 */ /* 0x000fe200078e00ff */
[----:B---3--:R-:W-:Y:S04]  /*22f0*/  HMMA.16816.F32.BF16 R20, R40, R16, RZ ;  /* 0x000000102814723c */ /* 0x008fe800000418ff */
[----:B------:R-:W-:-:S04]  /*2300*/  SEL R0, R0, 0xffffffc0, !P0 ;  /* 0xffffffc000007807 */ /* 0x000fc80004000000 */
[----:B------:R-:W-:Y:S01]  /*2310*/  HMMA.16816.F32.BF16 R72, R40, R74, RZ ;  /* 0x0000004a2848723c */ /* 0x000fe200000418ff */
[----:B------:R-:W-:Y:S02]  /*2320*/  IMAD.IADD R200, R205, 0x1, R0 ;  /* 0x00000001cdc87824 */ /* 0x000fe400078e0200 */
[----:B------:R3:W-:Y:S01]  /*2330*/  LDGSTS.E.BYPASS.LTC128B.128 [R207+0x1100], [R80.64], !P6 ;  /* 0x0110000050cf7fae */ /* 0x0007e2000f101d50 */
[----:B------:R-:W-:-:S03]  /*2340*/  IMAD.IADD R192, R0, 0x1, R204 ;  /* 0x0000000100c07824 */ /* 0x000fc600078e02cc */
[----:B------:R3:W-:Y:S01]  /*2350*/  LDGSTS.E.BYPASS.LTC128B.128 [R207+0x3100], [R80.64+0x80], !P5 ;  /* 0x0310008050cf7fae */ /* 0x0007e2000e901d50 */
[----:B------:R-:W-:Y:S01]  /*2360*/  HMMA.16816.F32.BF16 R16, R40, R18, RZ ;  /* 0x000000122810723c */ /* 0x000fe200000418ff */
[----:B------:R-:W-:Y:S02]  /*2370*/  PLOP3.LUT P5, PT, PT, PT, UP0, 0x80, 0x0 ;  /* 0x000000000000781c */ /* 0x000fe40003faf008 */
[----:B------:R3:W-:Y:S01]  /*2380*/  LDGSTS.E.BYPASS.LTC128B.128 [R207+0x5100], [R80.64+0x100], !P4 ;  /* 0x0510010050cf7fae */ /* 0x0007e2000e101d50 */
[----:B------:R-:W-:-:S03]  /*2390*/  PLOP3.LUT P4, PT, PT, PT, UP2, 0x80, 0x0 ;  /* 0x000000000000781c */ /* 0x000fc60003f8f028 */
[----:B------:R-:W-:Y:S01]  /*23a0*/  LDSM.16.M88.4 R36, [R201+0xc100] ;  /* 0x00c10000c924783b */ /* 0x000fe20000000200 */
[C---:B-1----:R-:W-:Y:S03]  /*23b0*/  HMMA.16816.F32.BF16 R12, R40.reuse, R8, RZ ;  /* 0x00000008280c723c */ /* 0x042fe600000418ff */
[----:B------:R-:W1:Y:S04]  /*23c0*/  LDSM.16.M88.4 R32, [R200+0x6100] ;  /* 0x00610000c820783b */ /* 0x000e680000000200 */
[----:B--2---:R-:W2:Y:S01]  /*23d0*/  LDSM.16.M88.4 R24, [R200+0x7100] ;  /* 0x00710000c818783b */ /* 0x004ea20000000200 */
[C---:B------:R-:W-:Y:S03]  /*23e0*/  HMMA.16816.F32.BF16 R8, R40.reuse, R10, RZ ;  /* 0x0000000a2808723c */ /* 0x040fe600000418ff */
[----:B------:R-:W1:Y:S04]  /*23f0*/  LDSM.16.M88.4 R28, [R200+0x6900] ;  /* 0x00690000c81c783b */ /* 0x000e680000000200 */
[----:B------:R-:W0:Y:S01]  /*2400*/  LDGDEPBAR ;  /* 0x00000000000079af */ /* 0x000e220000000000 */
[C---:B----4-:R-:W-:Y:S03]  /*2410*/  HMMA.16816.F32.BF16 R44, R40.reuse, R68, RZ ;  /* 0x00000044282c723c */ /* 0x050fe600000418ff */
[----:B---3--:R-:W3:Y:S05]  /*2420*/  LDSM.16.M88.4 R80, [R200+0x7900] ;  /* 0x00790000c850783b */ /* 0x008eea0000000200 */
[----:B------:R-:W-:Y:S01]  /*2430*/  HMMA.16816.F32.BF16 R40, R40, R70, RZ ;  /* 0x000000462828723c */ /* 0x000fe200000418ff */
[----:B------:R-:W-:Y:S07]  /*2440*/  LDSM.16.M88.4 R68, [R199+0xc100] ;  /* 0x00c10000c744783b */ /* 0x000fee0000000200 */
[C---:B-----5:R-:W-:Y:S08]  /*2450*/  HMMA.16816.F32.BF16 R20, R52.reuse, R64, R20 ;  /* 0x000000403414723c */ /* 0x060ff00000041814 */
[C---:B------:R-:W-:Y:S08]  /*2460*/  HMMA.16816.F32.BF16 R76, R52.reuse, R56, R76 ;  /* 0x00000038344c723c */ /* 0x040ff0000004184c */
[C---:B------:R-:W-:Y:S01]  /*2470*/  HMMA.16816.F32.BF16 R72, R52.reuse, R58, R72 ;  /* 0x0000003a3448723c */ /* 0x040fe20000041848 */
[----:B------:R-:W-:Y:S07]  /*2480*/  LDSM.16.M88.4 R56, [R192+0x1000] ;  /* 0x00100000c038783b */ /* 0x000fee0000000200 */
[C---:B------:R-:W-:Y:S01]  /*2490*/  HMMA.16816.F32.BF16 R16, R52.reuse, R66, R16 ;  /* 0x000000423410723c */ /* 0x040fe20000041810 */
[----:B------:R-:W4:Y:S07]  /*24a0*/  LDSM.16.M88.4 R64, [R192] ;  /* 0x00000000c040783b */ /* 0x000f2e0000000200 */
[C---:B------:R-:W-:Y:S08]  /*24b0*/  HMMA.16816.F32.BF16 R12, R52.reuse, R60, R12 ;  /* 0x0000003c340c723c */ /* 0x040ff0000004180c */
[C---:B------:R-:W-:Y:S01]  /*24c0*/  HMMA.16816.F32.BF16 R8, R52.reuse, R62, R8 ;  /* 0x0000003e3408723c */ /* 0x040fe20000041808 */
[----:B------:R-:W5:Y:S07]  /*24d0*/  LDSM.16.M88.4 R60, [R192+0x800] ;  /* 0x00080000c03c783b */ /* 0x000f6e0000000200 */
[C---:B------:R-:W-:Y:S08]  /*24e0*/  HMMA.16816.F32.BF16 R44, R52.reuse, R48, R44 ;  /* 0x00000030342c723c */ /* 0x040ff0000004182c */
[----:B------:R-:W-:Y:S01]  /*24f0*/  HMMA.16816.F32.BF16 R40, R52, R50, R40 ;  /* 0x000000323428723c */ /* 0x000fe20000041828 */
[----:B------:R-:W3:Y:S04]  /*2500*/  LDSM.16.M88.4 R52, [R192+0x1800] ;  /* 0x00180000c034783b */ /* 0x000ee80000000200 */
[----:B------:R-:W-:Y:S03]  /*2510*/  LDSM.16.M88.4 R48, [R206+0x10100] ;  /* 0x01010000ce30783b */ /* 0x000fe60000000200 */
[C---:B-1----:R-:W-:Y:S08]  /*2520*/  HMMA.16816.F32.BF16 R20, R36.reuse, R32, R20 ;  /* 0x000000202414723c */ /* 0x042ff00000041814 */
[C---:B--2---:R-:W-:Y:S08]  /*2530*/  HMMA.16816.F32.BF16 R76, R36.reuse, R24, R76 ;  /* 0x00000018244c723c */ /* 0x044ff0000004184c */
[C---:B------:R-:W-:Y:S01]  /*2540*/  HMMA.16816.F32.BF16 R72, R36.reuse, R26, R72 ;  /* 0x0000001a2448723c */ /* 0x040fe20000041848 */
[----:B------:R-:W-:Y:S07]  /*2550*/  LDSM.16.M88.4 R24, [R205+0x9100] ;  /* 0x00910000cd18783b */ /* 0x000fee0000000200 */
[C---:B------:R-:W-:Y:S01]  /*2560*/  HMMA.16816.F32.BF16 R16, R36.reuse, R34, R16 ;  /* 0x000000222410723c */ /* 0x040fe20000041810 */
[----:B------:R-:W1:Y:S07]  /*2570*/  LDSM.16.M88.4 R32, [R205+0x8100] ;  /* 0x00810000cd20783b */ /* 0x000e6e0000000200 */
[C---:B------:R-:W-:Y:S08]  /*2580*/  HMMA.16816.F32.BF16 R12, R36.reuse, R28, R12 ;  /* 0x0000001c240c723c */ /* 0x040ff0000004180c */
[C---:B------:R-:W-:Y:S01]  /*2590*/  HMMA.16816.F32.BF16 R8, R36.reuse, R30, R8 ;  /* 0x0000001e2408723c */ /* 0x040fe20000041808 */
[----:B------:R-:W2:Y:S07]  /*25a0*/  LDSM.16.M88.4 R28, [R205+0x8900] ;  /* 0x00890000cd1c783b */ /* 0x000eae0000000200 */
[C---:B---3--:R-:W-:Y:S08]  /*25b0*/  HMMA.16816.F32.BF16 R44, R36.reuse, R80, R44 ;  /* 0x00000050242c723c */ /* 0x048ff0000004182c */
[----:B------:R-:W-:Y:S01]  /*25c0*/  HMMA.16816.F32.BF16 R40, R36, R82, R40 ;  /* 0x000000522428723c */ /* 0x000fe20000041828 */
[----:B------:R-:W3:Y:S04]  /*25d0*/  LDSM.16.M88.4 R80, [R205+0x9900] ;  /* 0x00990000cd50783b */ /* 0x000ee80000000200 */
[----:B------:R-:W-:Y:S03]  /*25e0*/  LDSM.16.M88.4 R36, [R204+0x2800] ;  /* 0x00280000cc24783b */ /* 0x000fe60000000200 */
[C---:B----4-:R-:W-:Y:S08]  /*25f0*/  HMMA.16816.F32.BF16 R20, R68.reuse, R64, R20 ;  /* 0x000000404414723c */ /* 0x050ff00000041814 */
[C---:B------:R-:W-:Y:S08]  /*2600*/  HMMA.16816.F32.BF16 R76, R68.reuse, R56, R76 ;  /* 0x00000038444c723c */ /* 0x040ff0000004184c */
[C---:B------:R-:W-:Y:S01]  /*2610*/  HMMA.16816.F32.BF16 R72, R68.reuse, R58, R72 ;  /* 0x0000003a4448723c */ /* 0x040fe20000041848 */
[----:B------:R-:W-:Y:S07]  /*2620*/  LDSM.16.M88.4 R56, [R204+0x3000] ;  /* 0x00300000cc38783b */ /* 0x000fee0000000200 */
[C---:B------:R-:W-:Y:S01]  /*2630*/  HMMA.16816.F32.BF16 R16, R68.reuse, R66, R16 ;  /* 0x000000424410723c */ /* 0x040fe20000041810 */
[----:B------:R-:W-:Y:S07]  /*2640*/  LDSM.16.M88.4 R64, [R202+0x10100] ;  /* 0x01010000ca40783b */ /* 0x000fee0000000200 */
[C---:B-----5:R-:W-:Y:S08]  /*2650*/  HMMA.16816.F32.BF16 R12, R68.reuse, R60, R12 ;  /* 0x0000003c440c723c */ /* 0x060ff0000004180c */
[C---:B------:R-:W-:Y:S01]  /*2660*/  HMMA.16816.F32.BF16 R8, R68.reuse, R62, R8 ;  /* 0x0000003e4408723c */ /* 0x040fe20000041808 */
[----:B------:R-:W4:Y:S07]  /*2670*/  LDSM.16.M88.4 R60, [R204+0x2000] ;  /* 0x00200000cc3c783b */ /* 0x000f2e0000000200 */
[C---:B------:R-:W-:Y:S08]  /*2680*/  HMMA.16816.F32.BF16 R44, R68.reuse, R52, R44 ;  /* 0x00000034442c723c */ /* 0x040ff0000004182c */
[----:B------:R-:W-:Y:S01]  /*2690*/  HMMA.16816.F32.BF16 R40, R68, R54, R40 ;  /* 0x000000364428723c */ /* 0x000fe20000041828 */
[----:B------:R-:W5:Y:S04]  /*26a0*/  LDSM.16.M88.4 R68, [R204+0x3800] ;  /* 0x00380000cc44783b */ /* 0x000f680000000200 */
[----:B------:R-:W-:Y:S03]  /*26b0*/  LDSM.16.M88.4 R52, [R201+0x10100] ;  /* 0x01010000c934783b */ /* 0x000fe60000000200 */
[C---:B-1----:R-:W-:Y:S08]  /*26c0*/  HMMA.16816.F32.BF16 R20, R48.reuse, R32, R20 ;  /* 0x000000203014723c */ /* 0x042ff00000041814 */
[C---:B------:R-:W-:Y:S08]  /*26d0*/  HMMA.16816.F32.BF16 R76, R48.reuse, R24, R76 ;  /* 0x00000018304c723c */ /* 0x040ff0000004184c */
[C---:B------:R-:W-:Y:S01]  /*26e0*/  HMMA.16816.F32.BF16 R72, R48.reuse, R26, R72 ;  /* 0x0000001a3048723c */ /* 0x040fe20000041848 */
[----:B------:R-:W-:Y:S07]  /*26f0*/  LDSM.16.M88.4 R24, [R200+0x9100] ;  /* 0x00910000c818783b */ /* 0x000fee0000000200 */
[C---:B------:R-:W-:Y:S01]  /*2700*/  HMMA.16816.F32.BF16 R16, R48.reuse, R34, R16 ;  /* 0x000000223010723c */ /* 0x040fe20000041810 */
[----:B------:R-:W1:Y:S07]  /*2710*/  LDSM.16.M88.4 R32, [R200+0x8100] ;  /* 0x00810000c820783b */ /* 0x000e6e0000000200 */
[C---:B--2---:R-:W-:Y:S08]  /*2720*/  HMMA.16816.F32.BF16 R12, R48.reuse, R28, R12 ;  /* 0x0000001c300c723c */ /* 0x044ff0000004180c */
        /* <DEDUP_REMOVED lines=11> */
[----:B------:R-:W4:Y:S07]  /*27e0*/  LDSM.16.M88.4 R60, [R199+0x10100] ;  /* 0x01010000c73c783b */ /* 0x000f2e0000000200 */
[C---:B------:R-:W-:Y:S08]  /*27f0*/  HMMA.16816.F32.BF16 R12, R64.reuse, R36, R12 ;  /* 0x00000024400c723c */ /* 0x040ff0000004180c */
[C---:B------:R-:W-:Y:S01]  /*2800*/  HMMA.16816.F32.BF16 R8, R64.reuse, R38, R8 ;  /* 0x000000264008723c */ /* 0x040fe20000041808 */
[----:B------:R-:W2:Y:S07]  /*2810*/  LDSM.16.M88.4 R36, [R192+0x2800] ;  /* 0x00280000c024783b */ /* 0x000eae0000000200 */
[C---:B-----5:R-:W-:Y:S08]  /*2820*/  HMMA.16816.F32.BF16 R44, R64.reuse, R68, R44 ;  /* 0x00000044402c723c */ /* 0x060ff0000004182c */
        /* <DEDUP_REMOVED lines=27> */
[----:B------:R-:W-:Y:S07]  /*29e0*/  LDSM.16.M88.4 R60, [R200+0xa900] ;  /* 0x00a90000c83c783b */ /* 0x000fee0000000200 */
[C---:B-1----:R-:W-:Y:S08]  /*29f0*/  HMMA.16816.F32.BF16 R20, R64.reuse, R32, R20 ;  /* 0x000000204014723c */ /* 0x042ff00000041814 */
[C---:B------:R-:W-:Y:S08]  /*2a00*/  HMMA.16816.F32.BF16 R76, R64.reuse, R24, R76 ;  /* 0x00000018404c723c */ /* 0x040ff0000004184c */
[C---:B------:R-:W-:Y:S01]  /*2a10*/  HMMA.16816.F32.BF16 R72, R64.reuse, R26, R72 ;  /* 0x0000001a4048723c */ /* 0x040fe20000041848 */
[----:B------:R-:W1:Y:S07]  /*2a20*/  LDSM.16.M88.4 R24, [R204+0x5800] ;  /* 0x00580000cc18783b */ /* 0x000e6e0000000200 */
[C---:B------:R-:W-:Y:S01]  /*2a30*/  HMMA.16816.F32.BF16 R16, R64.reuse, R34, R16 ;  /* 0x000000224010723c */ /* 0x040fe20000041810 */
[----:B------:R-:W-:Y:S07]  /*2a40*/  LDSM.16.M88.4 R32, [R201+0x14100] ;  /* 0x01410000c920783b */ /* 0x000fee0000000200 */
[C---:B--2---:R-:W-:Y:S08]  /*2a50*/  HMMA.16816.F32.BF16 R12, R64.reuse, R28, R12 ;  /* 0x0000001c400c723c */ /* 0x044ff0000004180c */
[C---:B------:R-:W-:Y:S01]  /*2a60*/  HMMA.16816.F32.BF16 R8, R64.reuse, R30, R8 ;  /* 0x0000001e4008723c */ /* 0x040fe20000041808 */
[----:B------:R-:W2:Y:S07]  /*2a70*/  LDSM.16.M88.4 R28, [R200+0xa100] ;  /* 0x00a10000c81c783b */ /* 0x000eae0000000200 */
[C---:B---3--:R-:W-:Y:S08]  /*2a80*/  HMMA.16816.F32.BF16 R44, R64.reuse, R80, R44 ;  /* 0x00000050402c723c */ /* 0x048ff0000004182c */
[----:B------:R-:W-:Y:S01]  /*2a90*/  HMMA.16816.F32.BF16 R40, R64, R82, R40 ;  /* 0x000000524028723c */ /* 0x000fe20000041828 */
[----:B------:R-:W-:Y:S07]  /*2aa0*/  LDSM.16.M88.4 R64, [R200+0xb900] ;  /* 0x00b90000c840783b */ /* 0x000fee0000000200 */
[C---:B----4-:R-:W-:Y:S08]  /*2ab0*/  HMMA.16816.F32.BF16 R20, R52.reuse, R48, R20 ;  /* 0x000000303414723c */ /* 0x050ff00000041814 */
[C---:B------:R-:W-:Y:S01]  /*2ac0*/  HMMA.16816.F32.BF16 R16, R52.reuse, R50, R16 ;  /* 0x000000323410723c */ /* 0x040fe20000041810 */
[----:B------:R-:W-:Y:S07]  /*2ad0*/  LDSM.16.M88.4 R48, [R192+0x4000] ;  /* 0x00400000c030783b */ /* 0x000fee0000000200 */
[C---:B------:R-:W-:Y:S08]  /*2ae0*/  HMMA.16816.F32.BF16 R76, R52.reuse, R56, R76 ;  /* 0x00000038344c723c */ /* 0x040ff0000004184c */
[C---:B------:R-:W-:Y:S01]  /*2af0*/  HMMA.16816.F32.BF16 R72, R52.reuse, R58, R72 ;  /* 0x0000003a3448723c */ /* 0x040fe20000041848 */
[----:B------:R-:W3:Y:S07]  /*2b00*/  LDSM.16.M88.4 R56, [R200+0xb100] ;  /* 0x00b10000c838783b */ /* 0x000eee0000000200 */
[C---:B------:R-:W-:Y:S08]  /*2b10*/  HMMA.16816.F32.BF16 R12, R52.reuse, R36, R12 ;  /* 0x00000024340c723c */ /* 0x040ff0000004180c */
[C---:B------:R-:W-:Y:S01]  /*2b20*/  HMMA.16816.F32.BF16 R8, R52.reuse, R38, R8 ;  /* 0x000000263408723c */ /* 0x040fe20000041808 */
[----:B------:R-:W4:Y:S07]  /*2b30*/  LDSM.16.M88.4 R36, [R199+0x14100] ;  /* 0x01410000c724783b */ /* 0x000f2e0000000200 */
[C---:B-1----:R-:W-:Y:S08]  /*2b40*/  HMMA.16816.F32.BF16 R44, R52.reuse, R24, R44 ;  /* 0x00000018342c723c */ /* 0x042ff0000004182c */
[----:B------:R-:W-:Y:S01]  /*2b50*/  HMMA.16816.F32.BF16 R40, R52, R26, R40 ;  /* 0x0000001a3428723c */ /* 0x000fe20000041828 */
[----:B------:R-:W1:Y:S07]  /*2b60*/  LDSM.16.M88.4 R24, [R192+0x4800] ;  /* 0x00480000c018783b */ /* 0x000e6e0000000200 */
[C---:B--2---:R-:W-:Y:S08]  /*2b70*/  HMMA.16816.F32.BF16 R20, R32.reuse, R28, R20 ;  /* 0x0000001c2014723c */ /* 0x044ff00000041814 */
[C---:B------:R-:W-:Y:S01]  /*2b80*/  HMMA.16816.F32.BF16 R16, R32.reuse, R30, R16 ;  /* 0x0000001e2010723c */ /* 0x040fe20000041810 */
[----:B------:R-:W2:Y:S07]  /*2b90*/  LDSM.16.M88.4 R28, [R192+0x5000] ;  /* 0x00500000c01c783b */ /* 0x000eae0000000200 */
[C---:B------:R-:W-:Y:S08]  /*2ba0*/  HMMA.16816.F32.BF16 R12, R32.reuse, R60, R12 ;  /* 0x0000003c200c723c */ /* 0x040ff0000004180c */
[C---:B------:R-:W-:Y:S08]  /*2bb0*/  HMMA.16816.F32.BF16 R8, R32.reuse, R62, R8 ;  /* 0x0000003e2008723c */ /* 0x040ff00000041808 */
[----:B---3--:R-:W-:Y:S08]  /*2bc0*/  HMMA.16816.F32.BF16 R76, R32, R56, R76 ;  /* 0x00000038204c723c */ /* 0x008ff0000004184c */
[----:B----4-:R-:W-:Y:S08]  /*2bd0*/  HMMA.16816.F32.BF16 R20, R36, R48, R20 ;  /* 0x000000302414723c */ /* 0x010ff00000041814 */
[----:B------:R-:W-:Y:S08]  /*2be0*/  HMMA.16816.F32.BF16 R72, R32, R58, R72 ;  /* 0x0000003a2048723c */ /* 0x000ff00000041848 */
[C---:B-1----:R-:W-:Y:S08]  /*2bf0*/  HMMA.16816.F32.BF16 R12, R36.reuse, R24, R12 ;  /* 0x00000018240c723c */ /* 0x042ff0000004180c */
[----:B------:R-:W-:Y:S01]  /*2c00*/  HMMA.16816.F32.BF16 R8, R36, R26, R8 ;  /* 0x0000001a2408723c */ /* 0x000fe20000041808 */
[----:B------:R-:W1:Y:S01]  /*2c10*/  LDSM.16.M88.4 R24, [R192+0x5800] ;  /* 0x00580000c018783b */ /* 0x000e620000000200 */
[----:B------:R-:W-:Y:S01]  /*2c20*/  FMUL.FTZ R0, R20, c[0x0][0x320] ;  /* 0x0000c80014007a20 */ /* 0x000fe20000410000 */
[----:B------:R-:W-:-:S04]  /*2c30*/  DEPBAR.LE SB0, 0x0 ;  /* 0x000080000000791a */ /* 0x000fc80000000000 */
[----:B------:R-:W-:Y:S01]  /*2c40*/  FMUL.FTZ R20, R22, c[0x0][0x320] ;  /* 0x0000c80016147a20 */ /* 0x000fe20000410000 */
[----:B--2---:R-:W-:Y:S01]  /*2c50*/  HMMA.16816.F32.BF16 R76, R36, R28, R76 ;  /* 0x0000001c244c723c */ /* 0x004fe2000004184c */
[----:B------:R-:W-:Y:S01]  /*2c60*/  IMAD.IADD R22, R84, 0x1, -R85 ;  /* 0x0000000154167824 */ /* 0x000fe200078e0a55 */
[----:B------:R-:W2:Y:S01]  /*2c70*/  MUFU.TANH R0, R0 ;  /* 0x0000000000007308 */ /* 0x000ea20000002400 */
[----:B------:R-:W-:-:S04]  /*2c80*/  FMUL.FTZ R21, R21, c[0x0][0x320] ;  /* 0x0000c80015157a20 */ /* 0x000fc80000410000 */
[----:B------:R-:W-:Y:S01]  /*2c90*/  SHF.R.S32.HI R28, RZ, 0x1f, R7 ;  /* 0x0000001fff1c7819 */ /* 0x000fe20000011407 */
[C---:B------:R-:W-:Y:S01]  /*2ca0*/  HMMA.16816.F32.BF16 R44, R32.reuse, R64, R44 ;  /* 0x00000040202c723c */ /* 0x040fe2000004182c */
[----:B------:R-:W-:Y:S01]  /*2cb0*/  LEA.HI R29, R87, R84, RZ, 0x2 ;  /* 0x00000054571d7211 */ /* 0x000fe200078f10ff */
[----:B------:R-:W-:Y:S01]  /*2cc0*/  FMUL.FTZ R12, R12, c[0x0][0x320] ;  /* 0x0000c8000c0c7a20 */ /* 0x000fe20000410000 */
[----:B------:R-:W-:Y:S01]  /*2cd0*/  LEA.HI R28, R28, R7, RZ, 0x3 ;  /* 0x000000071c1c7211 */ /* 0x000fe200078f18ff */
[----:B------:R-:W-:Y:S01]  /*2ce0*/  FMUL.FTZ R13, R13, c[0x0][0x320] ;  /* 0x0000c8000d0d7a20 */ /* 0x000fe20000410000 */
[----:B------:R-:W-:Y:S01]  /*2cf0*/  LOP3.LUT R29, R29, 0xfffffffc, RZ, 0xc0, !PT ;  /* 0xfffffffc1d1d7812 */ /* 0x000fe200078ec0ff */
[----:B------:R-:W3:Y:S01]  /*2d00*/  MUFU.TANH R21, R21 ;  /* 0x0000001500157308 */ /* 0x000ee20000002400 */
[----:B------:R-:W-:Y:S01]  /*2d10*/  LOP3.LUT R28, R28, 0xffffff8, RZ, 0xc0, !PT ;  /* 0x0ffffff81c1c7812 */ /* 0x000fe200078ec0ff */
[----:B------:R-:W-:Y:S01]  /*2d20*/  HMMA.16816.F32.BF16 R40, R32, R66, R40 ;  /* 0x000000422028723c */ /* 0x000fe20000041828 */
[----:B------:R-:W-:-:S02]  /*2d30*/  FMUL.FTZ R9, R9, c[0x0][0x320] ;  /* 0x0000c80009097a20 */ /* 0x000fc40000410000 */
[----:B------:R-:W-:Y:S01]  /*2d40*/  IMAD.IADD R84, R84, 0x1, -R29 ;  /* 0x0000000154547824 */ /* 0x000fe200078e0a1d */
[----:B------:R-:W-:Y:S02]  /*2d50*/  SHF.R.S32.HI R29, RZ, 0x1f, R22 ;  /* 0x0000001fff1d7819 */ /* 0x000fe40000011416 */
[----:B------:R-:W4:Y:S01]  /*2d60*/  MUFU.TANH R20, R20 ;  /* 0x0000001400147308 */ /* 0x000f220000002400 */
[----:B------:R-:W-:Y:S01]  /*2d70*/  @P5 IMAD.WIDE.U32 R32, R5, UR5, R216 ;  /* 0x0000000505205c25 */ /* 0x000fe2000f8e00d8 */
[----:B------:R-:W-:Y:S01]  /*2d80*/  @UP0 UIMAD UR5, UR20, UR5, URZ ;  /* 0x00000005140502a4 */ /* 0x000fe2000f8e023f */
[C---:B------:R-:W-:Y:S02]  /*2d90*/  HMMA.16816.F32.BF16 R72, R36.reuse, R30, R72 ;  /* 0x0000001e2448723c */ /* 0x040fe40000041848 */
[----:B------:R-:W-:Y:S01]  /*2da0*/  IMAD.IADD R5, R7, 0x1, -R28 ;  /* 0x0000000107057824 */ /* 0x000fe200078e0a1c */
[----:B------:R-:W-:Y:S01]  /*2db0*/  @UP0 UIMAD UR4, UR4, UR21, UR5 ;  /* 0x00000015040402a4 */ /* 0x000fe2000f8e0205 */
[----:B------:R-:W-:Y:S01]  /*2dc0*/  FMUL.FTZ R7, R8, c[0x0][0x320] ;  /* 0x0000c80008077a20 */ /* 0x000fe20000410000 */
[----:B------:R-:W-:Y:S01]  /*2dd0*/  LEA.HI R8, R29, R22, RZ, 0x2 ;  /* 0x000000161d087211 */ /* 0x000fe200078f10ff */
[----:B------:R-:W-:Y:S01]  /*2de0*/  FMUL.FTZ R76, R76, c[0x0][0x320] ;  /* 0x0000c8004c4c7a20 */ /* 0x000fe20000410000 */
[----:B------:R-:W-:Y:S01]  /*2df0*/  LEA.HI R31, R84, R84, RZ, 0x1 ;  /* 0x00000054541f7211 */ /* 0x000fe200078f08ff */
[----:B------:R-:W-:Y:S01]  /*2e00*/  HMMA.16816.F32.BF16 R16, R36, R50, R16 ;  /* 0x000000322410723c */ /* 0x000fe20000041810 */
[----:B------:R-:W-:Y:S01]  /*2e10*/  @P5 LEA R28, P0, R32, c[0x0][0x1c8], 0x1 ;  /* 0x00007200201c5a11 */ /* 0x000fe200078008ff */
[----:B------:R-:W-:Y:S01]  /*2e20*/  FMUL.FTZ R77, R77, c[0x0][0x320] ;  /* 0x0000c8004d4d7a20 */ /* 0x000fe20000410000 */
[----:B------:R-:W-:Y:S01]  /*2e30*/  LOP3.LUT R31, R31, 0x1ffffffe, RZ, 0xc0, !PT ;  /* 0x1ffffffe1f1f7812 */ /* 0x000fe200078ec0ff */
[----:B------:R-:W2:Y:S01]  /*2e40*/  MUFU.TANH R12, R12 ;  /* 0x0000000c000c7308 */ /* 0x000ea20000002400 */
[----:B------:R-:W-:-:S02]  /*2e50*/  LEA.HI.SX32 R30, R8, UR7, 0x1e ;  /* 0x00000007081e7c11 */ /* 0x000fc4000f8ff2ff */
[----:B------:R-:W-:Y:S01]  /*2e60*/  @P5 IADD3 R29, R33, UR4, RZ ;  /* 0x00000004211d5c10 */ /* 0x000fe2000fffe0ff */
[----:B------:R-:W-:Y:S01]  /*2e70*/  IMAD.IADD R31, R84, 0x1, -R31 ;  /* 0x00000001541f7824 */ /* 0x000fe200078e0a1f */
[C---:B-1----:R-:W-:Y:S01]  /*2e80*/  HMMA.16816.F32.BF16 R44, R36.reuse, R24, R44 ;  /* 0x00000018242c723c */ /* 0x042fe2000004182c */
[----:B------:R-:W-:Y:S01]  /*2e90*/  IMAD R30, R5, 0x10, R30 ;  /* 0x00000010051e7824 */ /* 0x000fe200078e021e */
[----:B------:R-:W-:Y:S01]  /*2ea0*/  @P5 LEA.HI.X R29, R32, c[0x0][0x1cc], R29, 0x1, P0 ;  /* 0x00007300201d5a11 */ /* 0x000fe200000f0c1d */
[----:B------:R1:W1:Y:S01]  /*2eb0*/  MUFU.TANH R5, R9 ;  /* 0x0000000900057308 */ /* 0x0002620000002400 */
[----:B------:R-:W-:Y:S01]  /*2ec0*/  PLOP3.LUT P0, PT, PT, PT, UP2, 0x80, 0x0 ;  /* 0x000000000000781c */ /* 0x000fe20003f0f028 */
[----:B------:R-:W-:Y:S01]  /*2ed0*/  IMAD R212, R31, 0x8, R30 ;  /* 0x000000081fd47824 */ /* 0x000fe200078e021e */
[----:B------:R-:W-:Y:S01]  /*2ee0*/  LOP3.LUT R213, R8, 0x7ffffffc, RZ, 0xc0, !PT ;  /* 0x7ffffffc08d57812 */ /* 0x000fe200078ec0ff */
[----:B------:R-:W-:Y:S01]  /*2ef0*/  BAR.SYNC.DEFER_BLOCKING 0x0 ;  /* 0x0000000000007b1d */ /* 0x000fe20000010000 */
[----:B------:R-:W-:Y:S01]  /*2f00*/  HMMA.16816.F32.BF16 R40, R36, R26, R40 ;  /* 0x0000001a2428723c */ /* 0x000fe20000041828 */
[----:B------:R-:W-:-:S02]  /*2f10*/  IMAD.MOV.U32 R8, RZ, RZ, R212 ;  /* 0x000000ffff087224 */ /* 0x000fc400078e00d4 */
[----:B------:R-:W-:Y:S02]  /*2f20*/  IMAD.IADD R213, R22, 0x1, -R213 ;  /* 0x0000000116d57824 */ /* 0x000fe400078e0ad5 */
[----:B------:R-:W-:Y:S01]  /*2f30*/  ULDC UR4, c[0x0][0x1d0] ;  /* 0x0000740000047ab9 */ /* 0x000fe20000000800 */
[----:B------:R-:W-:Y:S01]  /*2f40*/  IMAD.U32 R31, RZ, RZ, UR12 ;  /* 0x0000000cff1f7e24 */ /* 0x000fe2000f8e00ff */
[----:B------:R-:W-:Y:S01]  /*2f50*/  UIADD3 UR4, -UR14, UR4, UR19 ;  /* 0x000000040e047290 */ /* 0x000fe2000fffe113 */
[----:B------:R-:W-:Y:S01]  /*2f60*/  IMAD.SHL.U32 R213, R213, 0x2, RZ ;  /* 0x00000002d5d57824 */ /* 0x000fe200078e00ff */
[----:B------:R-:W2:Y:S01]  /*2f70*/  MUFU.TANH R13, R13 ;  /* 0x0000000d000d7308 */ /* 0x000ea20000002400 */
[----:B------:R-:W-:Y:S01]  /*2f80*/  FMUL.FTZ R17, R17, c[0x0][0x320] ;  /* 0x0000c80011117a20 */ /* 0x000fe20000410000 */
[----:B------:R-:W-:Y:S01]  /*2f90*/  @P5 LEA R24, P6, R31, R28, 0x1 ;  /* 0x0000001c1f185211 */ /* 0x000fe200078c08ff */
[----:B-1----:R-:W-:Y:S01]  /*2fa0*/  @P4 IMAD.HI.U32 R9, R212, c[0x0][0x2c8], RZ ;  /* 0x0000b200d4094a27 */ /* 0x002fe200078e00ff */
[----:B------:R-:W-:-:S02]  /*2fb0*/  ULDC UR14, c[0x0][0x324] ;  /* 0x0000c900000e7ab9 */ /* 0x000fc40000000800 */
[----:B------:R-:W-:Y:S01]  /*2fc0*/  ULOP3.LUT UR14, URZ, UR14, URZ, 0x33, !UPT ;  /* 0x0000000e3f0e7292 */ /* 0x000fe2000f8e333f */
[----:B------:R-:W-:Y:S01]  /*2fd0*/  IMAD.U32 R26, RZ, RZ, UR4 ;  /* 0x00000004ff1a7e24 */ /* 0x000fe2000f8e00ff */
[----:B------:R-:W-:Y:S01]  /*2fe0*/  @P0 SHF.R.U32.HI R8, RZ, c[0x0][0x2cc], R9 ;  /* 0x0000b300ff080a19 */ /* 0x000fe20000011609 */
[----:B------:R-:W-:Y:S01]  /*2ff0*/  FMUL.FTZ R16, R16, c[0x0][0x320] ;  /* 0x0000c80010107a20 */ /* 0x000fe20000410000 */
[----:B------:R-:W-:Y:S01]  /*3000*/  PLOP3.LUT P0, PT, PT, PT, UP1, 0x40, 0x0 ;  /* 0x000000000000781c */ /* 0x000fe20003f0e818 */
[----:B------:R-:W-:Y:S01]  /*3010*/  IMAD.U32 R30, RZ, RZ, UR12 ;  /* 0x0000000cff1e7e24 */ /* 0x000fe2000f8e00ff */
[----:B------:R-:W-:Y:S01]  /*3020*/  IADD3 R26, R26, -c[0x0][0x168], -R213 ;  /* 0x80005a001a1a7a10 */ /* 0x000fe20007ffe8d5 */
[----:B------:R-:W1:Y:S01]  /*3030*/  SHFL.IDX PT, R9, R8, RZ, 0x1c1f ;  /* 0x001c1fff08097589 */ /* 0x000e6200000e0000 */
[----:B------:R-:W-:Y:S01]  /*3040*/  IMAD.U32 R25, RZ, RZ, UR11 ;  /* 0x0000000bff197e24 */ /* 0x000fe2000f8e00ff */
[----:B------:R-:W1:Y:S01]  /*3050*/  MUFU.TANH R17, R17 ;  /* 0x0000001100117308 */ /* 0x000e620000002400 */
[----:B------:R-:W-:Y:S01]  /*3060*/  FMUL.FTZ R72, R72, c[0x0][0x320] ;  /* 0x0000c80048487a20 */ /* 0x000fe20000410000 */
[----:B------:R-:W-:Y:S01]  /*3070*/  @!PT LDS RZ, [RZ] ;  /* 0x00000000fffff984 */ /* 0x000fe20000000800 */
[----:B------:R-:W-:Y:S01]  /*3080*/  @!PT LDS RZ, [RZ] ;  /* 0x00000000fffff984 */ /* 0x000fe20000000800 */
[----:B------:R5:W-:Y:S01]  /*3090*/  @P5 LDGSTS.E.BYPASS.LTC128B.128 [R207+0x6100], [R28.64], !P3 ;  /* 0x061000001ccf5fae */ /* 0x000be2000d901d50 */
[----:B------:R-:W-:Y:S01]  /*30a0*/  FMUL.FTZ R73, R73, c[0x0][0x320] ;  /* 0x0000c80049497a20 */ /* 0x000fe20000410000 */
[----:B------:R-:W-:Y:S01]  /*30b0*/  @P5 LEA.HI.X R25, R30, R29, R25, 0x1, P6 ;  /* 0x0000001d1e195211 */ /* 0x000fe200030f0c19 */
[----:B------:R-:W-:Y:S01]  /*30c0*/  FMUL.FTZ R44, R44, c[0x0][0x320] ;  /* 0x0000c8002c2c7a20 */ /* 0x000fe20000410000 */
[----:B------:R-:W-:Y:S01]  /*30d0*/  IADD3 R27, R26, c[0x0][0x328], RZ ;  /* 0x0000ca001a1b7a10 */ /* 0x000fe20007ffe0ff */
[----:B------:R-:W-:Y:S01]  /*30e0*/  FMUL.FTZ R45, R45, c[0x0][0x320] ;  /* 0x0000c8002d2d7a20 */ /* 0x000fe20000410000 */
[----:B------:R-:W2:Y:S01]  /*30f0*/  MUFU.TANH R16, R16 ;  /* 0x0000001000107308 */ /* 0x000ea20000002400 */
[----:B------:R-:W-:Y:S01]  /*3100*/  FMUL.FTZ R40, R40, c[0x0][0x320] ;  /* 0x0000c80028287a20 */ /* 0x000fe20000410000 */
[----:B------:R5:W-:Y:S01]  /*3110*/  @P5 LDGSTS.E.BYPASS.LTC128B.128 [R207+0x8100], [R28.64+0x80], !P2 ;  /* 0x081000801ccf5fae */ /* 0x000be2000d101d50 */
[----:B------:R-:W-:Y:S01]  /*3120*/  FMUL.FTZ R41, R41, c[0x0][0x320] ;  /* 0x0000c80029297a20 */ /* 0x000fe20000410000 */
[----:B------:R-:W-:-:S02]  /*3130*/  IADD3 R26, R26, UR14, RZ ;  /* 0x0000000e1a1a7c10 */ /* 0x000fc4000fffe0ff */
[----:B------:R5:W-:Y:S02]  /*3140*/  @P5 LDGSTS.E.BYPASS.LTC128B.128 [R207+0xa100], [R28.64+0x100], !P1 ;  /* 0x0a1001001ccf5fae */ /* 0x000be4000c901d50 */
[----:B------:R-:W2:Y:S02]  /*3150*/  MUFU.TANH R7, R7 ;  /* 0x0000000700077308 */ /* 0x000ea40000002400 */
[----:B------:R2:W-:Y:S04]  /*3160*/  @P5 LDGSTS.E.BYPASS.LTC128B.128 [R207+0x7100], [R24.64], !P3 ;  /* 0x0710000018cf5fae */ /* 0x0005e8000d901d50 */
[----:B------:R2:W-:Y:S01]  /*3170*/  @P5 LDGSTS.E.BYPASS.LTC128B.128 [R207+0x9100], [R24.64+0x80], !P2 ;  /* 0x0910008018cf5fae */ /* 0x0005e2000d101d50 */
[--C-:B-1----:R-:W-:Y:S01]  /*3180*/  IMAD.IADD R22, R27, 0x1, R9.reuse ;  /* 0x000000011b167824 */ /* 0x102fe200078e0209 */
[----:B------:R1:W1:Y:S02]  /*3190*/  MUFU.TANH R155, R76 ;  /* 0x0000004c009b7308 */ /* 0x0002640000002400 */
[----:B------:R2:W-:Y:S04]  /*31a0*/  @P5 LDGSTS.E.BYPASS.LTC128B.128 [R207+0xb100], [R24.64+0x100], !P1 ;  /* 0x0b10010018cf5fae */ /* 0x0005e8000c901d50 */
[----:B------:R-:W0:Y:S02]  /*31b0*/  LDGDEPBAR ;  /* 0x00000000000079af */ /* 0x000e240000000000 */
[----:B------:R1:W1:Y:S08]  /*31c0*/  MUFU.TANH R163, R77 ;  /* 0x0000004d00a37308 */ /* 0x0002700000002400 */
[----:B------:R1:W1:Y:S01]  /*31d0*/  MUFU.TANH R161, R72 ;  /* 0x0000004800a17308 */ /* 0x0002620000002400 */
[----:B-----5:R-:W-:-:S07]  /*31e0*/  IMAD.IADD R28, R26, 0x1, R9 ;  /* 0x000000011a1c7824 */ /* 0x020fce00078e0209 */
[----:B------:R1:W1:Y:S01]  /*31f0*/  MUFU.TANH R157, R73 ;  /* 0x00000049009d7308 */ /* 0x0002620000002400 */
[----:B--2---:R-:W-:-:S07]  /*3200*/  IADD3 R25, -R213, c[0x0][0x1d0], -R6 ;  /* 0x00007400d5197a10 */ /* 0x004fce0007ffe906 */
[----:B------:R2:W1:Y:S01]  /*3210*/  MUFU.TANH R167, R44 ;  /* 0x0000002c00a77308 */ /* 0x0004620000002400 */
[----:B------:R-:W-:-:S07]  /*3220*/  IMNMX R29, R22, R25, PT ;  /* 0x00000019161d7217 */ /* 0x000fce0003800200 */
[----:B------:R2:W1:Y:S08]  /*3230*/  MUFU.TANH R165, R45 ;  /* 0x0000002d00a57308 */ /* 0x0004700000002400 */
[----:B------:R2:W1:Y:S08]  /*3240*/  MUFU.TANH R143, R40 ;  /* 0x00000028008f7308 */ /* 0x0004700000002400 */
[----:B------:R2:W1:Y:S01]  /*3250*/  MUFU.TANH R141, R41 ;  /* 0x00000029008d7308 */ /* 0x0004620000002400 */
[----:B------:R-:W-:Y:S05]  /*3260*/  @P0 BRA `(.L_x_351) ;  /* 0x0000018000000947 */ /* 0x000fea0003800000 */
[----:B---34-:R-:W-:Y:S01]  /*3270*/  IADD3 R9, R9, c[0x0][0x1d0], RZ ;  /* 0x0000740009097a10 */ /* 0x018fe20007ffe0ff */
[----:B------:R-:W-:Y:S03]  /*3280*/  BSSY B0, `(.L_x_352) ;  /* 0x0000011000007945 */ /* 0x000fe60003800000 */
[----:B------:R-:W-:-:S04]  /*3290*/  IADD3 R31, R9, -c[0x0][0x168], RZ ;  /* 0x80005a00091f7a10 */ /* 0x000fc80007ffe0ff */
[----:B------:R-:W-:-:S13]  /*32a0*/  ISETP.GT.AND P0, PT, R31, -0x1, PT ;  /* 0xffffffff1f00780c */ /* 0x000fda0003f04270 */
[----:B------:R-:W-:Y:S05]  /*32b0*/  @P0 BRA `(.L_x_353) ;  /* 0x0000008000000947 */ /* 0x000fea0003800000 */
[----:B------:R-:W-:Y:S01]  /*32c0*/  ULDC UR4, c[0x0][0x32c] ;  /* 0x0000cb0000047ab9 */ /* 0x000fe20000000800 */
[----:B------:R-:W-:Y:S01]  /*32d0*/  LOP3.LUT R22, RZ, R31, RZ, 0x33, !PT ;  /* 0x0000001fff167212 */ /* 0x000fe200078e33ff */
[----:B------:R-:W-:-:S06]  /*32e0*/  UISETP.NE.AND UP0, UPT, UR19, UR4, UPT ;  /* 0x000000041300728c */ /* 0x000fcc000bf05270 */
[----:B------:R-:W-:-:S13]  /*32f0*/  PLOP3.LUT P0, PT, PT, PT, UP0, 0x80, 0x0 ;  /* 0x000000000000781c */ /* 0x000fda0003f0f008 */
[----:B------:R-:W-:-:S05]  /*3300*/  @P0 IMAD.HI.U32 R9, R22, c[0x0][0x330], RZ ;  /* 0x0000cc0016090a27 */ /* 0x000fca00078e00ff */
[----:B------:R-:W-:-:S04]  /*3310*/  @P0 SHF.R.U32.HI R22, RZ, c[0x0][0x334], R9 ;  /* 0x0000cd00ff160a19 */ /* 0x000fc80000011609 */
[----:B------:R-:W-:Y:S01]  /*3320*/  LOP3.LUT R31, RZ, R22, RZ, 0x33, !PT ;  /* 0x00000016ff1f7212 */ /* 0x000fe200078e33ff */
[----:B------:R-:W-:Y:S05]  /*3330*/  BRA `(.L_x_354) ;  /* 0x0000005000007947 */ /* 0x000fea0003800000 */
.L_x_353:
[----:B------:R-:W-:Y:S02]  /*3340*/  ULDC UR4, c[0x0][0x32c] ;  /* 0x0000cb0000047ab9 */ /* 0x000fe40000000800 */
[----:B------:R-:W-:-:S06]  /*3350*/  UISETP.NE.AND UP0, UPT, UR19, UR4, UPT ;  /* 0x000000041300728c */ /* 0x000fcc000bf05270 */
[----:B------:R-:W-:-:S13]  /*3360*/  PLOP3.LUT P0, PT, PT, PT, UP0, 0x80, 0x0 ;  /* 0x000000000000781c */ /* 0x000fda0003f0f008 */
[----:B------:R-:W-:-:S05]  /*3370*/  @P0 IMAD.HI.U32 R9, R31, c[0x0][0x330], RZ ;  /* 0x0000cc001f090a27 */ /* 0x000fca00078e00ff */
[----:B------:R-:W-:Y:S02]  /*3380*/  @P0 SHF.R.U32.HI R31, RZ, c[0x0][0x334], R9 ;  /* 0x0000cd00ff1f0a19 */ /* 0x000fe40000011609 */
.L_x_354:
[----:B------:R-:W-:Y:S05]  /*3390*/  BSYNC B0 ;  /* 0x0000000000007941 */ /* 0x000fea0003800000 */
.L_x_352:
[----:B------:R-:W-:-:S04]  /*33a0*/  IMAD R22, R31, c[0x0][0x32c], -R6 ;  /* 0x0000cb001f167a24 */ /* 0x000fc800078e0a06 */
[----:B------:R-:W-:-:S05]  /*33b0*/  IMAD.IADD R9, R22, 0x1, -R213 ;  /* 0x0000000116097824 */ /* 0x000fca00078e0ad5 */
[----:B------:R-:W-:Y:S02]  /*33c0*/  IADD3 R22, R9, c[0x0][0x32c], RZ ;  /* 0x0000cb0009167a10 */ /* 0x000fe40007ffe0ff */
[----:B------:R-:W-:Y:S02]  /*33d0*/  IMNMX R28, R28, R9, !PT ;  /* 0x000000091c1c7217 */ /* 0x000fe40007800200 */
[----:B------:R-:W-:Y:S02]  /*33e0*/  IMNMX R29, R29, R22, PT ;  /* 0x000000161d1d7217 */ /* 0x000fe40003800200 */
.L_x_351:
[----:B---34-:R-:W-:Y:S01]  /*33f0*/  ISETP.LT.AND P0, PT, RZ, UR13, PT ;  /* 0x0000000dff007c0c */ /* 0x018fe2000bf01270 */
[----:B------:R-:W-:Y:S01]  /*3400*/  FMUL.FTZ R18, R18, c[0x0][0x320] ;  /* 0x0000c80012127a20 */ /* 0x000fe20000410000 */
[----:B------:R-:W3:Y:S01]  /*3410*/  SHFL.IDX PT, R8, R8, 0x1, 0x1c1f ;  /* 0x003c1f0008087f89 */ /* 0x000ee200000e0000 */
[----:B------:R-:W-:Y:S01]  /*3420*/  FMUL.FTZ R11, R11, c[0x0][0x320] ;  /* 0x0000c8000b0b7a20 */ /* 0x000fe20000410000 */
[C---:B------:R-:W-:Y:S01]  /*3430*/  ISETP.GT.AND P4, PT, R28.reuse, 0x1, P0 ;  /* 0x000000011c00780c */ /* 0x040fe20000784270 */
[----:B------:R4:W2:Y:S01]  /*3440*/  MUFU.TANH R24, R18 ;  /* 0x0000001200187308 */ /* 0x0008a20000002400 */
[C---:B------:R-:W-:Y:S01]  /*3450*/  ISETP.GT.AND P5, PT, R28.reuse, RZ, P0 ;  /* 0x000000ff1c00720c */ /* 0x040fe200007a4270 */
[----:B------:R-:W-:Y:S01]  /*3460*/  FMUL.FTZ R22, R19, c[0x0][0x320] ;  /* 0x0000c80013167a20 */ /* 0x000fe20000410000 */
[----:B------:R-:W-:Y:S01]  /*3470*/  ISETP.LT.OR P4, PT, R29, 0x2, P4 ;  /* 0x000000021d00780c */ /* 0x000fe20002781670 */
[----:B------:R-:W-:Y:S01]  /*3480*/  FMUL.FTZ R15, R15, c[0x0][0x320] ;  /* 0x0000c8000f0f7a20 */ /* 0x000fe20000410000 */
[----:B------:R-:W-:Y:S01]  /*3490*/  ISETP.LT.OR P5, PT, R29, 0x1, P5 ;  /* 0x000000011d00780c */ /* 0x000fe20002fa1670 */
[----:B------:R-:W-:Y:S01]  /*34a0*/  FMUL.FTZ R30, R23, c[0x0][0x320] ;  /* 0x0000c800171e7a20 */ /* 0x000fe20000410000 */
[----:B------:R-:W-:Y:S01]  /*34b0*/  FSEL R21, R21, -INF , !P4 ;  /* 0xff80000015157808 */ /* 0x000fe20006000000 */
[----:B------:R5:W1:Y:S01]  /*34c0*/  MUFU.TANH R19, R11 ;  /* 0x0000000b00137308 */ /* 0x000a620000002400 */
[----:B------:R-:W-:Y:S01]  /*34d0*/  ISETP.GT.AND P4, PT, R28, 0x10, P0 ;  /* 0x000000101c00780c */ /* 0x000fe20000784270 */
[----:B------:R-:W-:Y:S01]  /*34e0*/  FMUL.FTZ R10, R10, c[0x0][0x320] ;  /* 0x0000c8000a0a7a20 */ /* 0x000fe20000410000 */
[----:B------:R-:W-:Y:S01]  /*34f0*/  ISETP.GT.AND P6, PT, R28, 0x8, P0 ;  /* 0x000000081c00780c */ /* 0x000fe200007c4270 */
[----:B------:R-:W-:Y:S01]  /*3500*/  FMUL.FTZ R14, R14, c[0x0][0x320] ;  /* 0x0000c8000e0e7a20 */ /* 0x000fe20000410000 */
[C---:B------:R-:W-:Y:S01]  /*3510*/  ISETP.LT.OR P4, PT, R29.reuse, 0x11, P4 ;  /* 0x000000111d00780c */ /* 0x040fe20002781670 */
[----:B------:R-:W-:Y:S01]  /*3520*/  FMUL.FTZ R74, R74, c[0x0][0x320] ;  /* 0x0000c8004a4a7a20 */ /* 0x000fe20000410000 */
[----:B------:R-:W-:Y:S01]  /*3530*/  ISETP.LT.OR P6, PT, R29, 0x9, P6 ;  /* 0x000000091d00780c */ /* 0x000fe200037c1670 */
[----:B------:R1:W1:Y:S01]  /*3540*/  MUFU.TANH R23, R15 ;  /* 0x0000000f00177308 */ /* 0x0002620000002400 */
[----:B----4-:R-:W-:Y:S01]  /*3550*/  FSEL R18, R0, -INF , !P5 ;  /* 0xff80000000127808 */ /* 0x010fe20006800000 */
[----:B------:R-:W-:Y:S01]  /*3560*/  FMUL.FTZ R75, R75, c[0x0][0x320] ;  /* 0x0000c8004b4b7a20 */ /* 0x000fe20000410000 */
[----:B------:R-:W-:Y:S01]  /*3570*/  ISETP.GT.AND P5, PT, R28, 0x9, P0 ;  /* 0x000000091c00780c */ /* 0x000fe200007a4270 */
[----:B------:R-:W-:-:S02]  /*3580*/  FMUL.FTZ R46, R46, c[0x0][0x320] ;  /* 0x0000c8002e2e7a20 */ /* 0x000fc40000410000 */
[----:B------:R-:W-:Y:S01]  /*3590*/  FMUL.FTZ R47, R47, c[0x0][0x320] ;  /* 0x0000c8002f2f7a20 */ /* 0x000fe20000410000 */
[----:B------:R-:W-:Y:S01]  /*35a0*/  ISETP.LT.OR P5, PT, R29, 0xa, P5 ;  /* 0x0000000a1d00780c */ /* 0x000fe20002fa1670 */
[----:B------:R-:W-:Y:S01]  /*35b0*/  FMUL.FTZ R42, R42, c[0x0][0x320] ;  /* 0x0000c8002a2a7a20 */ /* 0x000fe20000410000 */
[----:B-----5:R-:W-:Y:S01]  /*35c0*/  FSEL R11, R12, -INF , !P4 ;  /* 0xff8000000c0b7808 */ /* 0x020fe20006000000 */
[----:B------:R-:W-:Y:S01]  /*35d0*/  FMUL.FTZ R43, R43, c[0x0][0x320] ;  /* 0x0000c8002b2b7a20 */ /* 0x000fe20000410000 */
[----:B------:R-:W-:Y:S01]  /*35e0*/  ISETP.GT.AND P4, PT, R28, 0x19, P0 ;  /* 0x000000191c00780c */ /* 0x000fe20000784270 */
[----:B------:R-:W-:Y:S01]  /*35f0*/  FMUL.FTZ R78, R78, c[0x0][0x320] ;  /* 0x0000c8004e4e7a20 */ /* 0x000fe20000410000 */
[----:B------:R-:W-:Y:S01]  /*3600*/  FSEL R17, R17, -INF , !P5 ;  /* 0xff80000011117808 */ /* 0x000fe20006800000 */
[----:B------:R-:W-:Y:S01]  /*3610*/  FMUL.FTZ R79, R79, c[0x0][0x320] ;  /* 0x0000c8004f4f7a20 */ /* 0x000fe20000410000 */
[----:B------:R-:W-:Y:S01]  /*3620*/  ISETP.LT.OR P4, PT, R29, 0x1a, P4 ;  /* 0x0000001a1d00780c */ /* 0x000fe20002781670 */
[----:B------:R-:W4:Y:S01]  /*3630*/  MUFU.TANH R22, R22 ;  /* 0x0000001600167308 */ /* 0x000f220000002400 */
[----:B-1----:R-:W-:Y:S01]  /*3640*/  FSEL R15, R16, -INF , !P6 ;  /* 0xff800000100f7808 */ /* 0x002fe20007000000 */
[----:B---3--:R-:W-:Y:S01]  /*3650*/  IMAD.IADD R0, R27, 0x1, R8 ;  /* 0x000000011b007824 */ /* 0x008fe200078e0208 */
[----:B------:R-:W-:-:S02]  /*3660*/  ISETP.GT.AND P6, PT, R28, 0x11, P0 ;  /* 0x000000111c00780c */ /* 0x000fc400007c4270 */
[C---:B------:R-:W-:Y:S02]  /*3670*/  ISETP.GT.AND P5, PT, R28.reuse, 0x18, P0 ;  /* 0x000000181c00780c */ /* 0x040fe400007a4270 */
[----:B------:R-:W-:Y:S01]  /*3680*/  FSEL R5, R5, -INF , !P4 ;  /* 0xff80000005057808 */ /* 0x000fe20006000000 */
[----:B------:R1:W3:Y:S01]  /*3690*/  MUFU.TANH R170, R74 ;  /* 0x0000004a00aa7308 */ /* 0x0002e20000002400 */
[----:B------:R-:W-:Y:S02]  /*36a0*/  ISETP.GT.AND P4, PT, R28, 0x28, P0 ;  /* 0x000000281c00780c */ /* 0x000fe40000784270 */
[C---:B------:R-:W-:Y:S02]  /*36b0*/  ISETP.LT.OR P6, PT, R29.reuse, 0x12, P6 ;  /* 0x000000121d00780c */ /* 0x040fe400037c1670 */
[C---:B------:R-:W-:Y:S02]  /*36c0*/  ISETP.LT.OR P5, PT, R29.reuse, 0x19, P5 ;  /* 0x000000191d00780c */ /* 0x040fe40002fa1670 */
[----:B------:R-:W-:Y:S01]  /*36d0*/  ISETP.LT.OR P4, PT, R29, 0x29, P4 ;  /* 0x000000291d00780c */ /* 0x000fe20002781670 */
[----:B------:R1:W1:Y:S01]  /*36e0*/  MUFU.TANH R164, R75 ;  /* 0x0000004b00a47308 */ /* 0x0002620000002400 */
[----:B------:R-:W-:-:S02]  /*36f0*/  FSEL R9, R13, -INF , !P6 ;  /* 0xff8000000d097808 */ /* 0x000fc40007000000 */
[----:B------:R-:W-:Y:S02]  /*3700*/  FSEL R7, R7, -INF , !P5 ;  /* 0xff80000007077808 */ /* 0x000fe40006800000 */
[C---:B------:R-:W-:Y:S02]  /*3710*/  ISETP.GT.AND P6, PT, R28.reuse, 0x20, P0 ;  /* 0x000000201c00780c */ /* 0x040fe400007c4270 */
[C---:B------:R-:W-:Y:S01]  /*3720*/  ISETP.GT.AND P5, PT, R28.reuse, 0x21, P0 ;  /* 0x000000211c00780c */ /* 0x040fe200007a4270 */
[----:B------:R-:W1:Y:S01]  /*3730*/  MUFU.TANH R10, R10 ;  /* 0x0000000a000a7308 */ /* 0x000e620000002400 */
[----:B------:R-:W-:Y:S02]  /*3740*/  FSEL R161, R161, -INF , !P4 ;  /* 0xff800000a1a17808 */ /* 0x000fe40006000000 */
[----:B------:R-:W-:Y:S02]  /*3750*/  ISETP.GT.AND P4, PT, R28, 0x31, P0 ;  /* 0x000000311c00780c */ /* 0x000fe40000784270 */
[----:B------:R-:W-:-:S02]  /*3760*/  ISETP.LT.OR P6, PT, R29, 0x21, P6 ;  /* 0x000000211d00780c */ /* 0x000fc400037c1670 */
[C---:B------:R-:W-:Y:S01]  /*3770*/  ISETP.LT.OR P5, PT, R29.reuse, 0x22, P5 ;  /* 0x000000221d00780c */ /* 0x040fe20002fa1670 */
[----:B------:R1:W1:Y:S01]  /*3780*/  MUFU.TANH R166, R46 ;  /* 0x0000002e00a67308 */ /* 0x0002620000002400 */
[----:B------:R-:W-:Y:S02]  /*3790*/  ISETP.LT.OR P4, PT, R29, 0x32, P4 ;  /* 0x000000321d00780c */ /* 0x000fe40002781670 */
[----:B------:R-:W-:Y:S02]  /*37a0*/  FSEL R155, R155, -INF , !P6 ;  /* 0xff8000009b9b7808 */ /* 0x000fe40007000000 */
[----:B------:R-:W-:Y:S02]  /*37b0*/  FSEL R163, R163, -INF , !P5 ;  /* 0xff800000a3a37808 */ /* 0x000fe40006800000 */
[C---:B------:R-:W-:Y:S01]  /*37c0*/  ISETP.GT.AND P6, PT, R28.reuse, 0x29, P0 ;  /* 0x000000291c00780c */ /* 0x040fe200007c4270 */
[----:B------:R1:W1:Y:S01]  /*37d0*/  MUFU.TANH R142, R47 ;  /* 0x0000002f008e7308 */ /* 0x0002620000002400 */
[----:B------:R-:W-:-:S02]  /*37e0*/  ISETP.GT.AND P5, PT, R28, 0x30, P0 ;  /* 0x000000301c00780c */ /* 0x000fc400007a4270 */
[----:B------:R-:W-:Y:S02]  /*37f0*/  FSEL R165, R165, -INF , !P4 ;  /* 0xff800000a5a57808 */ /* 0x000fe40006000000 */
[----:B------:R-:W-:Y:S02]  /*3800*/  PLOP3.LUT P4, PT, PT, PT, UP1, 0x40, 0x0 ;  /* 0x000000000000781c */ /* 0x000fe40003f8e818 */
[C---:B------:R-:W-:Y:S01]  /*3810*/  ISETP.LT.OR P6, PT, R29.reuse, 0x2a, P6 ;  /* 0x0000002a1d00780c */ /* 0x040fe200037c1670 */
[----:B------:R-:W1:Y:S01]  /*3820*/  MUFU.TANH R14, R14 ;  /* 0x0000000e000e7308 */ /* 0x000e620000002400 */
[----:B------:R-:W-:Y:S02]  /*3830*/  ISETP.LT.OR P5, PT, R29, 0x31, P5 ;  /* 0x000000311d00780c */ /* 0x000fe40002fa1670 */
[----:B------:R-:W-:Y:S02]  /*3840*/  FSEL R157, R157, -INF , !P6 ;  /* 0xff8000009d9d7808 */ /* 0x000fe40007000000 */
[----:B------:R-:W-:-:S02]  /*3850*/  FSEL R167, R167, -INF , !P5 ;  /* 0xff800000a7a77808 */ /* 0x000fc40006800000 */
[C---:B------:R-:W-:Y:S01]  /*3860*/  ISETP.GT.AND P6, PT, R28.reuse, 0x38, P0 ;  /* 0x000000381c00780c */ /* 0x040fe200007c4270 */
[----:B------:R1:W1:Y:S01]  /*3870*/  MUFU.TANH R140, R42 ;  /* 0x0000002a008c7308 */ /* 0x0002620000002400 */
[----:B------:R-:W-:Y:S02]  /*3880*/  ISETP.GT.AND P5, PT, R28, 0x39, P0 ;  /* 0x000000391c00780c */ /* 0x000fe400007a4270 */
[C---:B------:R-:W-:Y:S02]  /*3890*/  ISETP.LT.OR P6, PT, R29.reuse, 0x39, P6 ;  /* 0x000000391d00780c */ /* 0x040fe400037c1670 */
[----:B------:R-:W-:Y:S02]  /*38a0*/  ISETP.LT.OR P5, PT, R29, 0x3a, P5 ;  /* 0x0000003a1d00780c */ /* 0x000fe40002fa1670 */
[----:B------:R-:W-:Y:S01]  /*38b0*/  IMNMX R25, R0, R25, PT ;  /* 0x0000001900197217 */ /* 0x000fe20003800200 */
[----:B------:R1:W1:Y:S01]  /*38c0*/  MUFU.TANH R160, R43 ;  /* 0x0000002b00a07308 */ /* 0x0002620000002400 */
[----:B------:R-:W-:Y:S01]  /*38d0*/  IMAD.IADD R0, R26, 0x1, R8 ;  /* 0x000000011a007824 */ /* 0x000fe200078e0208 */
[----:B------:R-:W-:-:S02]  /*38e0*/  FSEL R143, R143, -INF , !P6 ;  /* 0xff8000008f8f7808 */ /* 0x000fc40007000000 */
[----:B------:R-:W-:-:S04]  /*38f0*/  FSEL R141, R141, -INF , !P5 ;  /* 0xff8000008d8d7808 */ /* 0x000fc80006800000 */
[----:B------:R1:W1:Y:S08]  /*3900*/  MUFU.TANH R172, R78 ;  /* 0x0000004e00ac7308 */ /* 0x0002700000002400 */
[----:B------:R-:W1:Y:S08]  /*3910*/  MUFU.TANH R30, R30 ;  /* 0x0000001e001e7308 */ /* 0x000e700000002400 */
[----:B------:R1:W1:Y:S01]  /*3920*/  MUFU.TANH R162, R79 ;  /* 0x0000004f00a27308 */ /* 0x0002620000002400 */
[----:B------:R-:W-:Y:S05]  /*3930*/  @P4 BRA `(.L_x_355) ;  /* 0x0000018000004947 */ /* 0x000fea0003800000 */
[----:B--234-:R-:W-:Y:S01]  /*3940*/  IADD3 R8, R8, c[0x0][0x1d0], RZ ;  /* 0x0000740008087a10 */ /* 0x01cfe20007ffe0ff */
        /* <DEDUP_REMOVED lines=12> */
.L_x_357:
[----:B------:R-:W-:Y:S02]  /*3a10*/  ULDC UR4, c[0x0][0x32c] ;  /* 0x0000cb0000047ab9 */ /* 0x000fe40000000800 */
[----:B------:R-:W-:-:S06]  /*3a20*/  UISETP.NE.AND UP0, UPT, UR19, UR4, UPT ;  /* 0x000000041300728c */ /* 0x000fcc000bf05270 */
[----:B------:R-:W-:-:S13]  /*3a30*/  PLOP3.LUT P4, PT, PT, PT, UP0, 0x80, 0x0 ;  /* 0x000000000000781c */ /* 0x000fda0003f8f008 */
[----:B------:R-:W-:-:S05]  /*3a40*/  @P4 IMAD.HI.U32 R8, R13, c[0x0][0x330], RZ ;  /* 0x0000cc000d084a27 */ /* 0x000fca00078e00ff */
[----:B------:R-:W-:Y:S02]  /*3a50*/  @P4 SHF.R.U32.HI R13, RZ, c[0x0][0x334], R8 ;  /* 0x0000cd00ff0d4a19 */ /* 0x000fe40000011608 */
.L_x_358:
[----:B------:R-:W-:Y:S05]  /*3a60*/  BSYNC B0 ;  /* 0x0000000000007941 */ /* 0x000fea0003800000 */
.L_x_356:
[----:B------:R-:W-:-:S04]  /*3a70*/  IMAD R6, R13, c[0x0][0x32c], -R6 ;  /* 0x0000cb000d067a24 */ /* 0x000fc800078e0a06 */
[----:B------:R-:W-:-:S05]  /*3a80*/  IMAD.IADD R13, R6, 0x1, -R213 ;  /* 0x00000001060d7824 */ /* 0x000fca00078e0ad5 */
[----:B------:R-:W-:Y:S02]  /*3a90*/  IADD3 R6, R13, c[0x0][0x32c], RZ ;  /* 0x0000cb000d067a10 */ /* 0x000fe40007ffe0ff */
[----:B------:R-:W-:Y:S02]  /*3aa0*/  IMNMX R0, R0, R13, !PT ;  /* 0x0000000d00007217 */ /* 0x000fe40007800200 */
[----:B------:R-:W-:Y:S02]  /*3ab0*/  IMNMX R25, R25, R6, PT ;  /* 0x0000000619197217 */ /* 0x000fe40003800200 */
.L_x_355:
[----:B--234-:R-:W-:Y:S01]  /*3ac0*/  FMNMX.FTZ R8, R18, R21, !PT ;  /* 0x0000001512087209 */ /* 0x01cfe20007810000 */
[----:B------:R-:W-:Y:S01]  /*3ad0*/  IMAD.SHL.U32 R203, R4, 0x2, RZ ;  /* 0x0000000204cb7824 */ /* 0x000fe200078e00ff */
[----:B------:R-:W-:Y:S01]  /*3ae0*/  ISETP.GT.AND P5, PT, R0, 0x9, P0 ;  /* 0x000000090000780c */ /* 0x000fe200007a4270 */
[----:B------:R-:W-:Y:S01]  /*3af0*/  @UP2 USHF.L.U32 UR18, UR18, 0x7, URZ ;  /* 0x0000000712122899 */ /* 0x000fe2000800063f */
[----:B------:R-:W-:Y:S01]  /*3b00*/  FMNMX.FTZ R8, R15, R8, !PT ;  /* 0x000000080f087209 */ /* 0x000fe20007810000 */
[--C-:B------:R-:W-:Y:S01]  /*3b10*/  IMAD R197, R3, 0x2, R203.reuse ;  /* 0x0000000203c57824 */ /* 0x100fe200078e02cb */
[----:B------:R-:W-:Y:S01]  /*3b20*/  ISETP.LT.OR P5, PT, R25, 0xa, P5 ;  /* 0x0000000a1900780c */ /* 0x000fe20002fa1670 */
[----:B-1----:R-:W-:Y:S01]  /*3b30*/  LDSM.16.MT88.4 R40, [R203+0x2100] ;  /* 0x00210000cb28783b */ /* 0x002fe20000004200 */
[----:B------:R-:W-:Y:S01]  /*3b40*/  FMNMX.FTZ R8, R17, R8, !PT ;  /* 0x0000000811087209 */ /* 0x000fe20007810000 */
[----:B------:R-:W-:Y:S01]  /*3b50*/  IMAD R198, R2, 0x2, R203 ;  /* 0x0000000202c67824 */ /* 0x000fe200078e02cb */
[----:B------:R-:W-:Y:S01]  /*3b60*/  FSEL R6, R22, -INF , !P5 ;  /* 0xff80000016067808 */ /* 0x000fe20006800000 */
[----:B------:R-:W-:Y:S01]  /*3b70*/  LDSM.16.MT88.4 R56, [R197+0x2100] ;  /* 0x00210000c538783b */ /* 0x000fe20000004200 */
[----:B------:R-:W-:Y:S01]  /*3b80*/  FMNMX.FTZ R8, R11, R8, !PT ;  /* 0x000000080b087209 */ /* 0x000fe20007810000 */
[----:B------:R-:W-:Y:S01]  /*3b90*/  IMAD R196, R3, 0x2, R198 ;  /* 0x0000000203c47824 */ /* 0x000fe200078e02c6 */
[C---:B------:R-:W-:Y:S01]  /*3ba0*/  ISETP.GT.AND P6, PT, R0.reuse, 0x1, P0 ;  /* 0x000000010000780c */ /* 0x040fe200007c4270 */
[----:B------:R-:W-:Y:S01]  /*3bb0*/  LDSM.16.MT88.4 R124, [R203+0x100] ;  /* 0x00010000cb7c783b */ /* 0x000fe20000004200 */
[C---:B------:R-:W-:Y:S01]  /*3bc0*/  ISETP.GT.AND P5, PT, R0.reuse, RZ, P0 ;  /* 0x000000ff0000720c */ /* 0x040fe200007a4270 */
[----:B------:R-:W-:Y:S01]  /*3bd0*/  ULDC.64 UR4, c[0x0][0x2c8] ;  /* 0x0000b20000047ab9 */ /* 0x000fe20000000a00 */
[----:B------:R-:W-:Y:S01]  /*3be0*/  FMNMX.FTZ R8, R9, R8, !PT ;  /* 0x0000000809087209 */ /* 0x000fe20007810000 */
[----:B------:R-:W-:Y:S01]  /*3bf0*/  LDSM.16.MT88.4 R116, [R198+0x100] ;  /* 0x00010000c674783b */ /* 0x000fe20000004200 */
[----:B------:R-:W-:Y:S01]  /*3c00*/  ISETP.GT.AND P4, PT, R0, 0x8, P0 ;  /* 0x000000080000780c */ /* 0x000fe20000784270 */
[----:B------:R-:W-:Y:S01]  /*3c10*/  UIMAD.WIDE.U32 UR20, UR18, UR4, URZ ;  /* 0x00000004121472a5 */ /* 0x000fe2000f8e003f */
[C---:B------:R-:W-:Y:S01]  /*3c20*/  ISETP.LT.OR P6, PT, R25.reuse, 0x2, P6 ;  /* 0x000000021900780c */ /* 0x040fe200037c1670 */
[----:B------:R-:W-:Y:S01]  /*3c30*/  LDSM.16.MT88.4 R108, [R197+0x100] ;  /* 0x00010000c56c783b */ /* 0x000fe20000004200 */
[----:B------:R-:W-:Y:S01]  /*3c40*/  ISETP.LT.OR P5, PT, R25, 0x1, P5 ;  /* 0x000000011900780c */ /* 0x000fe20002fa1670 */
[----:B------:R-:W-:Y:S01]  /*3c50*/  @UP2 USHF.R.U32.HI UR7, URZ, UR5, UR21 ;  /* 0x000000053f072299 */ /* 0x000fe20008011615 */
[----:B------:R-:W-:Y:S01]  /*3c60*/  FMNMX.FTZ R8, R7, R8, !PT ;  /* 0x0000000807087209 */ /* 0x000fe20007810000 */
[----:B------:R-:W-:Y:S01]  /*3c70*/  LDSM.16.MT88.4 R100, [R196+0x100] ;  /* 0x00010000c464783b */ /* 0x000fe20000004200 */
[----:B------:R-:W-:Y:S01]  /*3c80*/  ISETP.LT.OR P4, PT, R25, 0x9, P4 ;  /* 0x000000091900780c */ /* 0x000fe20002781670 */
[----:B------:R-:W-:Y:S01]  /*3c90*/  UIADD3 UR4, UR6, UR7, URZ ;  /* 0x0000000706047290 */ /* 0x000fe2000fffe03f */
[----:B------:R-:W-:Y:S01]  /*3ca0*/  FSEL R26, R30, -INF , !P6 ;  /* 0xff8000001e1a7808 */ /* 0x000fe20007000000 */
[----:B------:R-:W-:Y:S01]  /*3cb0*/  LDSM.16.MT88.4 R48, [R198+0x2100] ;  /* 0x00210000c630783b */ /* 0x000fe20000004200 */
[----:B------:R-:W-:Y:S01]  /*3cc0*/  FSEL R20, R20, -INF , !P5 ;  /* 0xff80000014147808 */ /* 0x000fe20006800000 */
[----:B------:R-:W-:Y:S01]  /*3cd0*/  ULDC UR6, c[0x0][0x328] ;  /* 0x0000ca0000067ab9 */ /* 0x000fe20000000800 */
[----:B------:R-:W-:Y:S01]  /*3ce0*/  ISETP.GT.AND P6, PT, R0, 0x10, P0 ;  /* 0x000000100000780c */ /* 0x000fe200007c4270 */
[----:B------:R-:W-:Y:S01]  /*3cf0*/  LDSM.16.MT88.4 R64, [R196+0x2100] ;  /* 0x00210000c440783b */ /* 0x000fe20000004200 */
[----:B------:R-:W-:Y:S01]  /*3d00*/  FMNMX.FTZ R22, R5, R8, !PT ;  /* 0x0000000805167209 */ /* 0x000fe20007810000 */
[----:B------:R-:W-:Y:S01]  /*3d10*/  UIADD3 UR13, UR13, -0x2, URZ ;  /* 0xfffffffe0d0d7890 */ /* 0x000fe2000fffe03f */
[----:B------:R-:W-:Y:S01]  /*3d20*/  FSEL R16, R24, -INF , !P4 ;  /* 0xff80000018107808 */ /* 0x000fe20006000000 */
[----:B------:R-:W-:Y:S01]  /*3d30*/  LDSM.16.MT88.4 R72, [R203+0x4100] ;  /* 0x00410000cb48783b */ /* 0x000fe20000004200 */
[----:B------:R-:W-:Y:S01]  /*3d40*/  FMNMX.FTZ R13, R20, R26, !PT ;  /* 0x0000001a140d7209 */ /* 0x000fe20007810000 */
[----:B------:R-:W-:Y:S01]  /*3d50*/  UIADD3 UR6, UR4, UR6, URZ ;  /* 0x0000000604067290 */ /* 0x000fe2000fffe03f */
[----:B------:R-:W-:Y:S01]  /*3d60*/  ISETP.LT.OR P6, PT, R25, 0x11, P6 ;  /* 0x000000111900780c */ /* 0x000fe200037c1670 */
[----:B------:R-:W-:Y:S01]  /*3d70*/  LDSM.16.MT88.4 R80, [R198+0x4100] ;  /* 0x00410000c650783b */ /* 0x000fe20000004200 */
[----:B------:R-:W-:-:S02]  /*3d80*/  FMNMX.FTZ R22, R155, R22, !PT ;  /* 0x000000169b167209 */ /* 0x000fc40007810000 */
[----:B------:R-:W-:Y:S01]  /*3d90*/  ISETP.GT.AND P4, PT, R0, 0x11, P0 ;  /* 0x000000110000780c */ /* 0x000fe20000784270 */
[----:B------:R-:W-:Y:S01]  /*3da0*/  LDSM.16.MT88.4 R88, [R197+0x4100] ;  /* 0x00410000c558783b */ /* 0x000fe20000004200 */
[----:B------:R-:W-:Y:S02]  /*3db0*/  FMNMX.FTZ R13, R16, R13, !PT ;  /* 0x0000000d100d7209 */ /* 0x000fe40007810000 */
[----:B------:R-:W-:Y:S01]  /*3dc0*/  FSEL R14, R14, -INF , !P6 ;  /* 0xff8000000e0e7808 */ /* 0x000fe20007000000 */
[----:B------:R-:W-:Y:S01]  /*3dd0*/  LDSM.16.MT88.4 R136, [R198+0x900] ;  /* 0x00090000c688783b */ /* 0x000fe20000004200 */
[----:B------:R-:W-:Y:S02]  /*3de0*/  FMNMX.FTZ R22, R163, R22, !PT ;  /* 0x00000016a3167209 */ /* 0x000fe40007810000 */
[----:B------:R-:W-:Y:S01]  /*3df0*/  ISETP.LT.OR P4, PT, R25, 0x12, P4 ;  /* 0x000000121900780c */ /* 0x000fe20002781670 */
[----:B------:R-:W-:Y:S01]  /*3e00*/  LDSM.16.MT88.4 R32, [R197+0x900] ;  /* 0x00090000c520783b */ /* 0x000fe20000004200 */
[----:B------:R-:W-:-:S02]  /*3e10*/  ISETP.GT.AND P6, PT, R0, 0x18, P0 ;  /* 0x000000180000780c */ /* 0x000fc400007c4270 */
[----:B------:R-:W-:Y:S01]  /*3e20*/  FMNMX.FTZ R13, R6, R13, !PT ;  /* 0x0000000d060d7209 */ /* 0x000fe20007810000 */
[----:B------:R-:W-:Y:S01]  /*3e30*/  LDSM.16.MT88.4 R28, [R196+0x900] ;  /* 0x00090000c41c783b */ /* 0x000fe20000004200 */
[----:B------:R-:W-:Y:S02]  /*3e40*/  FMNMX.FTZ R22, R161, R22, !PT ;  /* 0x00000016a1167209 */ /* 0x000fe40007810000 */
[----:B------:R-:W-:Y:S02]  /*3e50*/  FSEL R12, R23, -INF , !P4 ;  /* 0xff800000170c7808 */ /* 0x000fe40006000000 */
[----:B------:R-:W-:Y:S02]  /*3e60*/  ISETP.GT.AND P5, PT, R0, 0x19, P0 ;  /* 0x000000190000780c */ /* 0x000fe400007a4270 */
[----:B------:R-:W-:Y:S02]  /*3e70*/  ISETP.LT.OR P6, PT, R25, 0x19, P6 ;  /* 0x000000191900780c */ /* 0x000fe400037c1670 */
[----:B------:R-:W-:-:S02]  /*3e80*/  FMNMX.FTZ R13, R14, R13, !PT ;  /* 0x0000000d0e0d7209 */ /* 0x000fc40007810000 */
[----:B------:R-:W-:Y:S02]  /*3e90*/  FMNMX.FTZ R22, R157, R22, !PT ;  /* 0x000000169d167209 */ /* 0x000fe40007810000 */
[----:B------:R-:W-:Y:S02]  /*3ea0*/  ISETP.GT.AND P4, PT, R0, 0x20, P0 ;  /* 0x000000200000780c */ /* 0x000fe40000784270 */
[----:B------:R-:W-:Y:S02]  /*3eb0*/  ISETP.LT.OR P5, PT, R25, 0x1a, P5 ;  /* 0x0000001a1900780c */ /* 0x000fe40002fa1670 */
[----:B------:R-:W-:Y:S02]  /*3ec0*/  FSEL R10, R10, -INF , !P6 ;  /* 0xff8000000a0a7808 */ /* 0x000fe40007000000 */
[----:B------:R-:W-:Y:S02]  /*3ed0*/  FMNMX.FTZ R13, R12, R13, !PT ;  /* 0x0000000d0c0d7209 */ /* 0x000fe40007810000 */
[----:B------:R-:W-:-:S02]  /*3ee0*/  FMNMX.FTZ R22, R167, R22, !PT ;  /* 0x00000016a7167209 */ /* 0x000fc40007810000 */
[----:B------:R-:W-:Y:S02]  /*3ef0*/  ISETP.GT.AND P6, PT, R0, 0x21, P0 ;  /* 0x000000210000780c */ /* 0x000fe400007c4270 */
[----:B------:R-:W-:Y:S02]  /*3f00*/  FSEL R8, R19, -INF , !P5 ;  /* 0xff80000013087808 */ /* 0x000fe40006800000 */
[----:B------:R-:W-:Y:S02]  /*3f10*/  ISETP.LT.OR P4, PT, R25, 0x21, P4 ;  /* 0x000000211900780c */ /* 0x000fe40002781670 */
[----:B------:R-:W-:Y:S02]  /*3f20*/  FMNMX.FTZ R13, R10, R13, !PT ;  /* 0x0000000d0a0d7209 */ /* 0x000fe40007810000 */
[----:B------:R-:W-:Y:S02]  /*3f30*/  FMNMX.FTZ R22, R165, R22, !PT ;  /* 0x00000016a5167209 */ /* 0x000fe40007810000 */
[----:B------:R-:W-:-:S02]  /*3f40*/  ISETP.GT.AND P5, PT, R0, 0x28, P0 ;  /* 0x000000280000780c */ /* 0x000fc400007a4270 */
[----:B------:R-:W-:Y:S02]  /*3f50*/  ISETP.LT.OR P6, PT, R25, 0x22, P6 ;  /* 0x000000221900780c */ /* 0x000fe400037c1670 */
[----:B------:R-:W-:Y:S02]  /*3f60*/  FSEL R172, R172, -INF , !P4 ;  /* 0xff800000acac7808 */ /* 0x000fe40006000000 */
[----:B------:R-:W-:Y:S02]  /*3f70*/  FMNMX.FTZ R13, R8, R13, !PT ;  /* 0x0000000d080d7209 */ /* 0x000fe40007810000 */
[----:B------:R-:W-:Y:S02]  /*3f80*/  FMNMX.FTZ R22, R143, R22, !PT ;  /* 0x000000168f167209 */ /* 0x000fe40007810000 */
[----:B------:R-:W-:Y:S02]  /*3f90*/  ISETP.GT.AND P4, PT, R0, 0x29, P0 ;  /* 0x000000290000780c */ /* 0x000fe40000784270 */
[----:B------:R-:W-:-:S02]  /*3fa0*/  FSEL R162, R162, -INF , !P6 ;  /* 0xff800000a2a27808 */ /* 0x000fc40007000000 */
[----:B------:R-:W-:Y:S02]  /*3fb0*/  ISETP.LT.OR P5, PT, R25, 0x29, P5 ;  /* 0x000000291900780c */ /* 0x000fe40002fa1670 */
[----:B------:R-:W-:Y:S02]  /*3fc0*/  FMNMX.FTZ R19, R172, R13, !PT ;  /* 0x0000000dac137209 */ /* 0x000fe40007810000 */
[----:B------:R-:W-:Y:S02]  /*3fd0*/  FMNMX.FTZ R13, R141, R22, !PT ;  /* 0x000000168d0d7209 */ /* 0x000fe40007810000 */
[----:B------:R-:W-:Y:S02]  /*3fe0*/  ISETP.GT.AND P6, PT, R0, 0x30, P0 ;  /* 0x000000300000780c */ /* 0x000fe400007c4270 */
[----:B------:R-:W-:Y:S01]  /*3ff0*/  ISETP.LT.OR P4, PT, R25, 0x2a, P4 ;  /* 0x0000002a1900780c */ /* 0x000fe20002781670 */
[----:B------:R-:W1:Y:S01]  /*4000*/  SHFL.BFLY PT, R22, R13, 0x2, 0x1f ;  /* 0x0c401f000d167f89 */ /* 0x000e6200000e0000 */
[----:B------:R-:W-:-:S02]  /*4010*/  FSEL R170, R170, -INF , !P5 ;  /* 0xff800000aaaa7808 */ /* 0x000fc40006800000 */
[----:B------:R-:W-:Y:S02]  /*4020*/  FMNMX.FTZ R19, R162, R19, !PT ;  /* 0x00000013a2137209 */ /* 0x000fe40007810000 */
[----:B------:R-:W-:Y:S02]  /*4030*/  ISETP.GT.AND P5, PT, R0, 0x31, P0 ;  /* 0x000000310000780c */ /* 0x000fe400007a4270 */
[----:B------:R-:W-:Y:S02]  /*4040*/  ISETP.LT.OR P6, PT, R25, 0x31, P6 ;  /* 0x000000311900780c */ /* 0x000fe400037c1670 */
[----:B------:R-:W-:Y:S02]  /*4050*/  FSEL R164, R164, -INF , !P4 ;  /* 0xff800000a4a47808 */ /* 0x000fe40006000000 */
[----:B------:R-:W-:Y:S02]  /*4060*/  FMNMX.FTZ R19, R170, R19, !PT ;  /* 0x00000013aa137209 */ /* 0x000fe40007810000 */
[----:B------:R-:W-:-:S02]  /*4070*/  ISETP.GT.AND P4, PT, R0, 0x38, P0 ;  /* 0x000000380000780c */ /* 0x000fc40000784270 */
[C---:B------:R-:W-:Y:S02]  /*4080*/  ISETP.LT.OR P5, PT, R25.reuse, 0x32, P5 ;  /* 0x000000321900780c */ /* 0x040fe40002fa1670 */
[----:B------:R-:W-:Y:S02]  /*4090*/  FSEL R166, R166, -INF , !P6 ;  /* 0xff800000a6a67808 */ /* 0x000fe40007000000 */
[----:B------:R-:W-:Y:S02]  /*40a0*/  FMNMX.FTZ R19, R164, R19, !PT ;  /* 0x00000013a4137209 */ /* 0x000fe40007810000 */
[----:B------:R-:W-:Y:S02]  /*40b0*/  ISETP.GT.AND P0, PT, R0, 0x39, P0 ;  /* 0x000000390000780c */ /* 0x000fe40000704270 */
[----:B------:R-:W-:Y:S02]  /*40c0*/  ISETP.LT.OR P4, PT, R25, 0x39, P4 ;  /* 0x000000391900780c */ /* 0x000fe40002781670 */
[----:B------:R-:W-:-:S02]  /*40d0*/  FSEL R142, R142, -INF , !P5 ;  /* 0xff8000008e8e7808 */ /* 0x000fc40006800000 */
[----:B------:R-:W-:Y:S02]  /*40e0*/  FMNMX.FTZ R19, R166, R19, !PT ;  /* 0x00000013a6137209 */ /* 0x000fe40007810000 */
[----:B------:R-:W-:Y:S02]  /*40f0*/  ISETP.LT.OR P0, PT, R25, 0x3a, P0 ;  /* 0x0000003a1900780c */ /* 0x000fe40000701670 */
[----:B------:R-:W-:Y:S02]  /*4100*/  FSEL R140, R140, -INF , !P4 ;  /* 0xff8000008c8c7808 */ /* 0x000fe40006000000 */
[----:B------:R-:W-:Y:S02]  /*4110*/  FMNMX.FTZ R19, R142, R19, !PT ;  /* 0x000000138e137209 */ /* 0x000fe40007810000 */
[----:B------:R-:W-:Y:S02]  /*4120*/  FSEL R160, R160, -INF , !P0 ;  /* 0xff800000a0a07808 */ /* 0x000fe40004000000 */
[----:B------:R-:W-:-:S02]  /*4130*/  FMNMX.FTZ R19, R140, R19, !PT ;  /* 0x000000138c137209 */ /* 0x000fc40007810000 */
        /* <DEDUP_REMOVED lines=10> */
[--C-:B------:R-:W-:Y:S02]  /*41e0*/  FFMA.FTZ R154, R18, c[0x0][0x2d0], -R168.reuse ;  /* 0x0000b400129a7a23 */ /* 0x100fe400000108a8 */
[--C-:B------:R-:W-:Y:S02]  /*41f0*/  FFMA.FTZ R153, R21, c[0x0][0x2d0], -R168.reuse ;  /* 0x0000b40015997a23 */ /* 0x100fe400000108a8 */
[--C-:B------:R-:W-:Y:S02]  /*4200*/  FFMA.FTZ R152, R15, c[0x0][0x2d0], -R168.reuse ;  /* 0x0000b4000f987a23 */ /* 0x100fe400000108a8 */
[--C-:B------:R-:W-:Y:S01]  /*4210*/  FFMA.FTZ R147, R17, c[0x0][0x2d0], -R168.reuse ;  /* 0x0000b40011937a23 */ /* 0x100fe200000108a8 */
[----:B------:R-:W-:Y:S01]  /*4220*/  MUFU.EX2 R154, R154 ;  /* 0x0000009a009a7308 */ /* 0x000fe20000000800 */
[--C-:B------:R-:W-:Y:S02]  /*4230*/  FFMA.FTZ R145, R7, c[0x0][0x2d0], -R168.reuse ;  /* 0x0000b40007917a23 */ /* 0x100fe400000108a8 */
[----:B------:R-:W-:-:S02]  /*4240*/  FFMA.FTZ R134, R5, c[0x0][0x2d0], -R168 ;  /* 0x0000b40005867a23 */ /* 0x000fc400000108a8 */
[--C-:B------:R-:W-:Y:S02]  /*4250*/  FFMA.FTZ R151, R11, c[0x0][0x2d0], -R168.reuse ;  /* 0x0000b4000b977a23 */ /* 0x100fe400000108a8 */
[--C-:B------:R-:W-:Y:S01]  /*4260*/  FFMA.FTZ R146, R9, c[0x0][0x2d0], -R168.reuse ;  /* 0x0000b40009927a23 */ /* 0x100fe200000108a8 */
[----:B------:R-:W2:Y:S01]  /*4270*/  MUFU.EX2 R153, R153 ;  /* 0x0000009900997308 */ /* 0x000ea20000000800 */
[--C-:B------:R-:W-:Y:S01]  /*4280*/  FFMA.FTZ R158, R163, c[0x0][0x2d0], -R168.reuse ;  /* 0x0000b400a39e7a23 */ /* 0x100fe200000108a8 */
[----:B-1----:R-:W-:Y:S01]  /*4290*/  FMNMX.FTZ R132, R13, R132, !PT ;  /* 0x000000840d847209 */ /* 0x002fe20007810000 */
[--C-:B------:R-:W-:Y:S02]  /*42a0*/  FFMA.FTZ R156, R161, c[0x0][0x2d0], -R168.reuse ;  /* 0x0000b400a19c7a23 */ /* 0x100fe400000108a8 */
[--C-:B------:R-:W-:Y:S01]  /*42b0*/  FFMA.FTZ R155, R155, c[0x0][0x2d0], -R168.reuse ;  /* 0x0000b4009b9b7a23 */ /* 0x100fe200000108a8 */
[C---:B------:R-:W-:Y:S01]  /*42c0*/  FSETP.NEU.FTZ.AND P0, PT, R132.reuse, -INF , PT ;  /* 0xff8000008400780b */ /* 0x040fe20003f1d000 */
[----:B------:R-:W-:Y:S01]  /*42d0*/  FMUL.FTZ R159, R132, c[0x0][0x2d0] ;  /* 0x0000b400849f7a20 */ /* 0x000fe20000410000 */
[----:B------:R-:W-:Y:S01]  /*42e0*/  MUFU.EX2 R152, R152 ;  /* 0x0000009800987308 */ /* 0x000fe20000000800 */
[----:B------:R-:W-:-:S02]  /*42f0*/  FFMA.FTZ R157, R157, c[0x0][0x2d0], -R168 ;  /* 0x0000b4009d9d7a23 */ /* 0x000fc400000108a8 */
[--C-:B------:R-:W-:Y:S01]  /*4300*/  FFMA.FTZ R167, R167, c[0x0][0x2d0], -R168.reuse ;  /* 0x0000b400a7a77a23 */ /* 0x100fe200000108a8 */
[----:B------:R-:W-:Y:S01]  /*4310*/  FSEL R159, R159, RZ, P0 ;  /* 0x000000ff9f9f7208 */ /* 0x000fe20000000000 */
[----:B------:R-:W-:Y:S01]  /*4320*/  FFMA.FTZ R218, R141, c[0x0][0x2d0], -R168 ;  /* 0x0000b4008dda7a23 */ /* 0x000fe200000108a8 */
[----:B------:R-:W-:Y:S02]  /*4330*/  PLOP3.LUT P0, PT, PT, PT, UP1, 0x40, 0x0 ;  /* 0x000000000000781c */ /* 0x000fe40003f0e818 */
[----:B------:R-:W1:Y:S01]  /*4340*/  MUFU.EX2 R147, R147 ;  /* 0x0000009300937308 */ /* 0x000e620000000800 */
[--C-:B------:R-:W-:Y:S01]  /*4350*/  FFMA.FTZ R148, R20, c[0x0][0x2d0], -R159.reuse ;  /* 0x0000b40014947a23 */ /* 0x100fe2000001089f */
[----:B--2---:R-:W-:Y:S01]  /*4360*/  F2FP.BF16.PACK_AB R96, R153, R154 ;  /* 0x0000009a9960723e */ /* 0x004fe200000010ff */
[--C-:B------:R-:W-:Y:S01]  /*4370*/  FFMA.FTZ R149, R26, c[0x0][0x2d0], -R159.reuse ;  /* 0x0000b4001a957a23 */ /* 0x100fe2000001089f */
[----:B------:R-:W-:Y:S01]  /*4380*/  LDSM.16.MT88.4 R20, [R203+0x900] ;  /* 0x00090000cb14783b */ /* 0x000fe20000004200 */
[----:B------:R-:W-:-:S02]  /*4390*/  FFMA.FTZ R150, R16, c[0x0][0x2d0], -R159 ;  /* 0x0000b40010967a23 */ /* 0x000fc4000001089f */
[--C-:B------:R-:W-:Y:S01]  /*43a0*/  FFMA.FTZ R135, R6, c[0x0][0x2d0], -R159.reuse ;  /* 0x0000b40006877a23 */ /* 0x100fe2000001089f */
[----:B------:R-:W-:Y:S01]  /*43b0*/  MUFU.EX2 R148, R148 ;  /* 0x0000009400947308 */ /* 0x000fe20000000800 */
[----:B------:R-:W2:Y:S01]  /*43c0*/  LDSM.16.MT88.4 R4, [R196+0x4100] ;  /* 0x00410000c404783b */ /* 0x000ea20000004200 */
[--C-:B------:R-:W-:Y:S02]  /*43d0*/  FFMA.FTZ R3, R10, c[0x0][0x2d0], -R159.reuse ;  /* 0x0000b4000a037a23 */ /* 0x100fe4000001089f */
[--C-:B------:R-:W-:Y:S01]  /*43e0*/  FFMA.FTZ R2, R8, c[0x0][0x2d0], -R159.reuse ;  /* 0x0000b40008027a23 */ /* 0x100fe2000001089f */
[----:B------:R-:W-:Y:S01]  /*43f0*/  LDSM.16.MT88.4 R16, [R197+0x2900] ;  /* 0x00290000c510783b */ /* 0x000fe20000004200 */
[--C-:B------:R-:W-:Y:S02]  /*4400*/  FFMA.FTZ R144, R14, c[0x0][0x2d0], -R159.reuse ;  /* 0x0000b4000e907a23 */ /* 0x100fe4000001089f */
[----:B------:R-:W3:Y:S01]  /*4410*/  MUFU.EX2 R149, R149 ;  /* 0x0000009500957308 */ /* 0x000ee20000000800 */
[----:B------:R-:W4:Y:S01]  /*4420*/  LDSM.16.MT88.4 R8, [R203+0x2900] ;  /* 0x00290000cb08783b */ /* 0x000f220000004200 */
[----:B-1----:R-:W-:Y:S01]  /*4430*/  F2FP.BF16.PACK_AB R98, R147, R152 ;  /* 0x000000989362723e */ /* 0x002fe200000010ff */
[----:B------:R-:W-:-:S02]  /*4440*/  FFMA.FTZ R133, R12, c[0x0][0x2d0], -R159 ;  /* 0x0000b4000c857a23 */ /* 0x000fc4000001089f */
[----:B------:R-:W1:Y:S01]  /*4450*/  LDSM.16.MT88.4 R12, [R196+0x2900] ;  /* 0x00290000c40c783b */ /* 0x000e620000004200 */
[--C-:B------:R-:W-:Y:S02]  /*4460*/  FFMA.FTZ R161, R172, c[0x0][0x2d0], -R159.reuse ;  /* 0x0000b400aca17a23 */ /* 0x100fe4000001089f */
[----:B------:R-:W-:Y:S01]  /*4470*/  MUFU.EX2 R150, R150 ;  /* 0x0000009600967308 */ /* 0x000fe20000000800 */
[----:B------:R-:W-:Y:S01]  /*4480*/  LDSM.16.MT88.4 R24, [R198+0x2900] ;  /* 0x00290000c618783b */ /* 0x000fe20000004200 */
[--C-:B------:R-:W-:Y:S02]  /*4490*/  FFMA.FTZ R162, R162, c[0x0][0x2d0], -R159.reuse ;  /* 0x0000b400a2a27a23 */ /* 0x100fe4000001089f */
[--C-:B------:R-:W-:Y:S02]  /*44a0*/  FFMA.FTZ R163, R170, c[0x0][0x2d0], -R159.reuse ;  /* 0x0000b400aaa37a23 */ /* 0x100fe4000001089f */
[----:B------:R-:W-:Y:S02]  /*44b0*/  FFMA.FTZ R164, R164, c[0x0][0x2d0], -R159 ;  /* 0x0000b400a4a47a23 */ /* 0x000fe4000001089f */
[----:B------:R-:W5:Y:S01]  /*44c0*/  MUFU.EX2 R135, R135 ;  /* 0x0000008700877308 */ /* 0x000f620000000800 */
[----:B---3--:R-:W-:Y:S01]  /*44d0*/  F2FP.BF16.PACK_AB R97, R149, R148 ;  /* 0x000000949561723e */ /* 0x008fe200000010ff */
[----:B------:R-:W-:-:S02]  /*44e0*/  FFMA.FTZ R170, R165, c[0x0][0x2d0], -R168 ;  /* 0x0000b400a5aa7a23 */ /* 0x000fc400000108a8 */
[----:B------:R-:W-:Y:S02]  /*44f0*/  FFMA.FTZ R165, R143, c[0x0][0x2d0], -R168 ;  /* 0x0000b4008fa57a23 */ /* 0x000fe400000108a8 */
[--C-:B------:R-:W-:Y:S02]  /*4500*/  FFMA.FTZ R166, R166, c[0x0][0x2d0], -R159.reuse ;  /* 0x0000b400a6a67a23 */ /* 0x100fe4000001089f */
[----:B------:R-:W-:Y:S01]  /*4510*/  MUFU.EX2 R151, R151 ;  /* 0x0000009700977308 */ /* 0x000fe20000000800 */
[--C-:B------:R-:W-:Y:S02]  /*4520*/  FFMA.FTZ R169, R142, c[0x0][0x2d0], -R159.reuse ;  /* 0x0000b4008ea97a23 */ /* 0x100fe4000001089f */
[--C-:B------:R-:W-:Y:S02]  /*4530*/  FFMA.FTZ R168, R140, c[0x0][0x2d0], -R159.reuse ;  /* 0x0000b4008ca87a23 */ /* 0x100fe4000001089f */
[----:B------:R-:W-:Y:S01]  /*4540*/  FFMA.FTZ R219, R160, c[0x0][0x2d0], -R159 ;  /* 0x0000b400a0db7a23 */ /* 0x000fe2000001089f */
[----:B------:R-:W-:Y:S01]  /*4550*/  LDSM.16.MT88.4 R140, [R198+0x1900] ;  /* 0x00190000c68c783b */ /* 0x000fe20000004200 */
[----:B------:R-:W-:Y:S01]  /*4560*/  FADD.FTZ R153, R154, R153 ;  /* 0x000000999a997221 */ /* 0x000fe20000010000 */
[----:B-----5:R-:W-:Y:S01]  /*4570*/  F2FP.BF16.PACK_AB R99, R135, R150 ;  /* 0x000000968763723e */ /* 0x020fe200000010ff */
[----:B------:R-:W3:Y:S01]  /*4580*/  MUFU.EX2 R146, R146 ;  /* 0x0000009200927308 */ /* 0x000ee20000000800 */
[----:B------:R-:W-:-:S02]  /*4590*/  FADD.FTZ R149, R148, R149 ;  /* 0x0000009594957221 */ /* 0x000fc40000010000 */
[----:B------:R-:W-:Y:S02]  /*45a0*/  FADD.FTZ R152, R152, R153 ;  /* 0x0000009998987221 */ /* 0x000fe40000010000 */
[----:B------:R-:W-:Y:S01]  /*45b0*/  FADD.FTZ R150, R150, R149 ;  /* 0x0000009596967221 */ /* 0x000fe20000010000 */
[----:B------:R-:W-:Y:S01]  /*45c0*/  HMMA.16816.F32.BF16 R36, R96, R40, RZ ;  /* 0x000000286024723c */ /* 0x000fe200000418ff */
[----:B------:R-:W-:Y:S01]  /*45d0*/  FADD.FTZ R152, R147, R152 ;  /* 0x0000009893987221 */ /* 0x000fe20000010000 */
[----:B------:R-:W-:Y:S01]  /*45e0*/  MUFU.EX2 R145, R145 ;  /* 0x0000009100917308 */ /* 0x000fe20000000800 */
[----:B------:R-:W-:-:S05]  /*45f0*/  FADD.FTZ R135, R135, R150 ;  /* 0x0000009687877221 */ /* 0x000fca0000010000 */
[C---:B------:R-:W-:Y:S02]  /*4600*/  HMMA.16816.F32.BF16 R52, R96.reuse, R56, RZ ;  /* 0x000000386034723c */ /* 0x040fe400000418ff */
[----:B------:R-:W-:Y:S06]  /*4610*/  MUFU.EX2 R134, R134 ;  /* 0x0000008600867308 */ /* 0x000fec0000000800 */
[C---:B------:R-:W-:Y:S02]  /*4620*/  HMMA.16816.F32.BF16 R40, R96.reuse, R42, RZ ;  /* 0x0000002a6028723c */ /* 0x040fe400000418ff */
[----:B------:R-:W-:Y:S06]  /*4630*/  MUFU.EX2 R144, R144 ;  /* 0x0000009000907308 */ /* 0x000fec0000000800 */
[C---:B------:R-:W-:Y:S02]  /*4640*/  HMMA.16816.F32.BF16 R56, R96.reuse, R58, RZ ;  /* 0x0000003a6038723c */ /* 0x040fe400000418ff */
[----:B------:R-:W5:Y:S06]  /*4650*/  MUFU.EX2 R133, R133 ;  /* 0x0000008500857308 */ /* 0x000f6c0000000800 */
[C---:B------:R-:W-:Y:S02]  /*4660*/  HMMA.16816.F32.BF16 R128, R96.reuse, R124, RZ ;  /* 0x0000007c6080723c */ /* 0x040fe400000418ff */
[----:B------:R-:W-:Y:S06]  /*4670*/  MUFU.EX2 R3, R3 ;  /* 0x0000000300037308 */ /* 0x000fec0000000800 */
[C---:B------:R-:W-:Y:S02]  /*4680*/  HMMA.16816.F32.BF16 R120, R96.reuse, R116, RZ ;  /* 0x000000746078723c */ /* 0x040fe400000418ff */
[----:B------:R-:W1:Y:S06]  /*4690*/  MUFU.EX2 R2, R2 ;  /* 0x0000000200027308 */ /* 0x000e6c0000000800 */
        /* <DEDUP_REMOVED lines=32> */
[C---:B--2---:R-:W-:Y:S07]  /*48a0*/  HMMA.16816.F32.BF16 R92, R96.reuse, R4, RZ ;  /* 0x00000004605c723c */ /* 0x044fee00000418ff */
[----:B---3--:R-:W-:Y:S01]  /*48b0*/  F2FP.BF16.PACK_AB R4, R146, R151 ;  /* 0x000000979204723e */ /* 0x008fe200000010ff */
[----:B------:R-:W-:Y:S01]  /*48c0*/  HMMA.16816.F32.BF16 R96, R96, R6, RZ ;  /* 0x000000066060723c */ /* 0x000fe200000418ff */
[----:B-----5:R-:W-:Y:S01]  /*48d0*/  F2FP.BF16.PACK_AB R5, R133, R144 ;  /* 0x000000908505723e */ /* 0x020fe200000010ff */
[----:B------:R-:W-:-:S02]  /*48e0*/  FADD.FTZ R151, R151, R152 ;  /* 0x0000009897977221 */ /* 0x000fc40000010000 */
[----:B------:R-:W-:Y:S02]  /*48f0*/  FADD.FTZ R144, R144, R135 ;  /* 0x0000008790907221 */ /* 0x000fe40000010000 */
[----:B------:R-:W-:Y:S01]  /*4900*/  FADD.FTZ R146, R146, R151 ;  /* 0x0000009792927221 */ /* 0x000fe20000010000 */
[----:B------:R-:W-:Y:S01]  /*4910*/  F2FP.BF16.PACK_AB R6, R134, R145 ;  /* 0x000000918606723e */ /* 0x000fe200000010ff */
[----:B------:R-:W-:Y:S01]  /*4920*/  FADD.FTZ R144, R133, R144 ;  /* 0x0000009085907221 */ /* 0x000fe20000010000 */
[----:B-1----:R-:W-:Y:S01]  /*4930*/  F2FP.BF16.PACK_AB R7, R2, R3 ;  /* 0x000000030207723e */ /* 0x002fe200000010ff */
[----:B------:R-:W-:Y:S02]  /*4940*/  FADD.FTZ R145, R145, R146 ;  /* 0x0000009291917221 */ /* 0x000fe40000010000 */
[----:B------:R-:W-:Y:S02]  /*4950*/  FADD.FTZ R3, R3, R144 ;  /* 0x0000009003037221 */ /* 0x000fe40000010000 */
[----:B------:R-:W-:-:S02]  /*4960*/  FADD.FTZ R134, R134, R145 ;  /* 0x0000009186867221 */ /* 0x000fc40000010000 */
[----:B----4-:R-:W-:Y:S01]  /*4970*/  HMMA.16816.F32.BF16 R36, R4, R8, R36 ;  /* 0x000000080424723c */ /* 0x010fe20000041824 */
[----:B------:R-:W-:-:S07]  /*4980*/  FADD.FTZ R2, R2, R3 ;  /* 0x0000000302027221 */ /* 0x000fce0000010000 */
[C---:B------:R-:W-:Y:S01]  /*4990*/  HMMA.16816.F32.BF16 R40, R4.reuse, R10, R40 ;  /* 0x0000000a0428723c */ /* 0x040fe20000041828 */
[----:B------:R-:W1:Y:S07]  /*49a0*/  LDSM.16.MT88.4 R8, [R198+0x4900] ;  /* 0x00490000c608783b */ /* 0x000e6e0000004200 */
[C---:B------:R-:W-:Y:S08]  /*49b0*/  HMMA.16816.F32.BF16 R52, R4.reuse, R16, R52 ;  /* 0x000000100434723c */ /* 0x040ff00000041834 */
[C---:B------:R-:W-:Y:S01]  /*49c0*/  HMMA.16816.F32.BF16 R56, R4.reuse, R18, R56 ;  /* 0x000000120438723c */ /* 0x040fe20000041838 */
[----:B------:R-:W2:Y:S07]  /*49d0*/  LDSM.16.MT88.4 R16, [R197+0x4900] ;  /* 0x00490000c510783b */ /* 0x000eae0000004200 */
[C---:B------:R-:W-:Y:S08]  /*49e0*/  HMMA.16816.F32.BF16 R128, R4.reuse, R20, R128 ;  /* 0x000000140480723c */ /* 0x040ff00000041880 */
[C---:B------:R-:W-:Y:S01]  /*49f0*/  HMMA.16816.F32.BF16 R124, R4.reuse, R22, R124 ;  /* 0x00000016047c723c */ /* 0x040fe2000004187c */
[----:B------:R-:W3:Y:S07]  /*4a00*/  LDSM.16.MT88.4 R20, [R203+0x4900] ;  /* 0x00490000cb14783b */ /* 0x000eee0000004200 */
[C---:B------:R-:W-:Y:S08]  /*4a10*/  HMMA.16816.F32.BF16 R60, R4.reuse, R12, R60 ;  /* 0x0000000c043c723c */ /* 0x040ff0000004183c */
[C---:B------:R-:W-:Y:S01]  /*4a20*/  HMMA.16816.F32.BF16 R64, R4.reuse, R14, R64 ;  /* 0x0000000e0440723c */ /* 0x040fe20000041840 */
[----:B------:R-:W4:Y:S07]  /*4a30*/  LDSM.16.MT88.4 R12, [R196+0x4900] ;  /* 0x00490000c40c783b */ /* 0x000f2e0000004200 */
        /* <DEDUP_REMOVED lines=8> */
[----:B------:R-:W-:Y:S07]  /*4ac0*/  LDSM.16.MT88.4 R136, [R197+0x1900] ;  /* 0x00190000c588783b */ /* 0x000fee0000004200 */
        /* <DEDUP_REMOVED lines=9> */
[C---:B---3--:R-:W-:Y:S08]  /*4b60*/  HMMA.16816.F32.BF16 R68, R4.reuse, R20, R68 ;  /* 0x000000140444723c */ /* 0x048ff00000041844 */
[C---:B------:R-:W-:Y:S01]  /*4b70*/  HMMA.16816.F32.BF16 R72, R4.reuse, R22, R72 ;  /* 0x000000160448723c */ /* 0x040fe20000041848 */
[----:B------:R-:W-:Y:S07]  /*4b80*/  LDSM.16.MT88.4 R20, [R203+0x5100] ;  /* 0x00510000cb14783b */ /* 0x000fee0000004200 */
[C---:B----4-:R-:W-:Y:S08]  /*4b90*/  HMMA.16816.F32.BF16 R92, R4.reuse, R12, R92 ;  /* 0x0000000c045c723c */ /* 0x050ff0000004185c */
[----:B------:R-:W-:Y:S01]  /*4ba0*/  HMMA.16816.F32.BF16 R96, R4, R14, R96 ;  /* 0x0000000e0460723c */ /* 0x000fe20000041860 */
[----:B------:R-:W3:Y:S06]  /*4bb0*/  LDSM.16.MT88.4 R12, [R203+0x3100] ;  /* 0x00310000cb0c783b */ /* 0x000eec0000004200 */
[----:B------:R-:W-:Y:S01]  /*4bc0*/  F2FP.BF16.PACK_AB R4, R158, R155 ;  /* 0x0000009b9e04723e */ /* 0x000fe200000010ff */
[----:B------:R-:W-:Y:S01]  /*4bd0*/  FADD.FTZ R155, R155, R134 ;  /* 0x000000869b9b7221 */ /* 0x000fe20000010000 */
[----:B------:R-:W-:-:S02]  /*4be0*/  F2FP.BF16.PACK_AB R6, R157, R156 ;  /* 0x0000009c9d06723e */ /* 0x000fc400000010ff */
[----:B------:R-:W-:Y:S01]  /*4bf0*/  F2FP.BF16.PACK_AB R5, R162, R161 ;  /* 0x000000a1a205723e */ /* 0x000fe200000010ff */
[----:B------:R-:W-:Y:S01]  /*4c00*/  FADD.FTZ R161, R161, R2 ;  /* 0x00000002a1a17221 */ /* 0x000fe20000010000 */
[----:B------:R-:W-:Y:S01]  /*4c10*/  F2FP.BF16.PACK_AB R7, R164, R163 ;  /* 0x000000a3a407723e */ /* 0x000fe200000010ff */
[----:B------:R-:W-:Y:S02]  /*4c20*/  FADD.FTZ R155, R158, R155 ;  /* 0x0000009b9e9b7221 */ /* 0x000fe40000010000 */
[----:B------:R-:W-:Y:S02]  /*4c30*/  FADD.FTZ R162, R162, R161 ;  /* 0x000000a1a2a27221 */ /* 0x000fe40000010000 */
[----:B------:R-:W-:Y:S02]  /*4c40*/  FADD.FTZ R156, R156, R155 ;  /* 0x0000009b9c9c7221 */ /* 0x000fe40000010000 */
[----:B-1----:R-:W-:Y:S01]  /*4c50*/  HMMA.16816.F32.BF16 R128, R4, R8, R128 ;  /* 0x000000080480723c */ /* 0x002fe20000041880 */
[----:B------:R-:W-:-:S02]  /*4c60*/  FADD.FTZ R163, R163, R162 ;  /* 0x000000a2a3a37221 */ /* 0x000fc40000010000 */
[----:B------:R-:W-:Y:S02]  /*4c70*/  FADD.FTZ R156, R157, R156 ;  /* 0x0000009c9d9c7221 */ /* 0x000fe40000010000 */
[----:B------:R-:W-:-:S03]  /*4c80*/  FADD.FTZ R163, R164, R163 ;  /* 0x000000a3a4a37221 */ /* 0x000fc60000010000 */
        /* <DEDUP_REMOVED lines=8> */
[C---:B------:R-:W-:Y:S08]  /*4d10*/  HMMA.16816.F32.BF16 R68, R4.reuse, R20, R68 ;  /* 0x000000140444723c */ /* 0x040ff00000041844 */
        /* <DEDUP_REMOVED lines=9> */
[C---:B------:R-:W-:Y:S01]  /*4db0*/  HMMA.16816.F32.BF16 R72, R4.reuse, R22, R72 ;  /* 0x000000160448723c */ /* 0x040fe20000041848 */
[----:B------:R-:W-:Y:S07]  /*4dc0*/  LDSM.16.MT88.4 R20, [R196+0x3900] ;  /* 0x00390000c414783b */ /* 0x000fee0000004200 */
        /* <DEDUP_REMOVED lines=8> */
[----:B------:R-:W4:Y:S07]  /*4e50*/  LDSM.16.MT88.4 R32, [R196+0x1900] ;  /* 0x00190000c420783b */ /* 0x000f2e0000004200 */
[C---:B------:R-:W-:Y:S08]  /*4e60*/  HMMA.16816.F32.BF16 R104, R4.reuse, R28, R104 ;  /* 0x0000001c0468723c */ /* 0x040ff00000041868 */
[C---:B------:R-:W-:Y:S01]  /*4e70*/  HMMA.16816.F32.BF16 R100, R4.reuse, R30, R100 ;  /* 0x0000001e0464723c */ /* 0x040fe20000041864 */
[----:B------:R-:W5:Y:S07]  /*4e80*/  LDSM.16.MT88.4 R28, [R198+0x3900] ;  /* 0x00390000c61c783b */ /* 0x000f6e0000004200 */
[C---:B------:R-:W-:Y:S08]  /*4e90*/  HMMA.16816.F32.BF16 R44, R4.reuse, R24, R44 ;  /* 0x00000018042c723c */ /* 0x040ff0000004182c */
[----:B------:R-:W-:Y:S01]  /*4ea0*/  HMMA.16816.F32.BF16 R48, R4, R26, R48 ;  /* 0x0000001a0430723c */ /* 0x000fe20000041830 */
[----:B------:R-:W2:Y:S06]  /*4eb0*/  LDSM.16.MT88.4 R24, [R197+0x3900] ;  /* 0x00390000c518783b */ /* 0x000eac0000004200 */
        /* <DEDUP_REMOVED lines=9> */
[----:B---3--:R-:W-:Y:S01]  /*4f50*/  HMMA.16816.F32.BF16 R128, R4, R12, R128 ;  /* 0x0000000c0480723c */ /* 0x008fe20000041880 */
[----:B------:R-:W-:-:S02]  /*4f60*/  FADD.FTZ R168, R168, R169 ;  /* 0x000000a9a8a87221 */ /* 0x000fc40000010000 */
[----:B------:R-:W-:Y:S02]  /*4f70*/  FADD.FTZ R218, R218, R165 ;  /* 0x000000a5dada7221 */ /* 0x000fe40000010000 */
[----:B------:R-:W-:-:S03]  /*4f80*/  FADD.FTZ R219, R219, R168 ;  /* 0x000000a8dbdb7221 */ /* 0x000fc60000010000 */
[C---:B------:R-:W-:Y:S01]  /*4f90*/  HMMA.16816.F32.BF16 R124, R4.reuse, R14, R124 ;  /* 0x0000000e047c723c */ /* 0x040fe2000004187c */
[----:B------:R-:W3:Y:S07]  /*4fa0*/  LDSM.16.MT88.4 R12, [R198+0x5900] ;  /* 0x00590000c60c783b */ /* 0x000eee0000004200 */
[C---:B-1----:R-:W-:Y:S08]  /*4fb0*/  HMMA.16816.F32.BF16 R36, R4.reuse, R8, R36 ;  /* 0x000000080424723c */ /* 0x042ff00000041824 */
[C---:B------:R-:W-:Y:S01]  /*4fc0*/  HMMA.16816.F32.BF16 R40, R4.reuse, R10, R40 ;  /* 0x0000000a0428723c */ /* 0x040fe20000041828 */
[----:B------:R-:W1:Y:S07]  /*4fd0*/  LDSM.16.MT88.4 R8, [R197+0x5900] ;  /* 0x00590000c508783b */ /* 0x000e6e0000004200 */
[C---:B--2---:R-:W-:Y:S08]  /*4fe0*/  HMMA.16816.F32.BF16 R68, R4.reuse, R16, R68 ;  /* 0x000000100444723c */ /* 0x044ff00000041844 */
[C---:B------:R-:W-:Y:S01]  /*4ff0*/  HMMA.16816.F32.BF16 R72, R4.reuse, R18, R72 ;  /* 0x000000120448723c */ /* 0x040fe20000041848 */
[----:B------:R-:W2:Y:S07]  /*5000*/  LDSM.16.MT88.4 R16, [R196+0x5900] ;  /* 0x00590000c410783b */ /* 0x000eae0000004200 */
[C---:B------:R-:W-:Y:S08]  /*5010*/  HMMA.16816.F32.BF16 R120, R4.reuse, R140, R120 ;  /* 0x0000008c0478723c */ /* 0x040ff00000041878 */
[C---:B------:R-:W-:Y:S08]  /*5020*/  HMMA.16816.F32.BF16 R116, R4.reuse, R142, R116 ;  /* 0x0000008e0474723c */ /* 0x040ff00000041874 */
[C---:B------:R-:W-:Y:S08]  /*5030*/  HMMA.16816.F32.BF16 R112, R4.reuse, R136, R112 ;  /* 0x000000880470723c */ /* 0x040ff00000041870 */
[C---:B------:R-:W-:Y:S08]  /*5040*/  HMMA.16816.F32.BF16 R108, R4.reuse, R138, R108 ;  /* 0x0000008a046c723c */ /* 0x040ff0000004186c */
[C---:B----4-:R-:W-:Y:S08]  /*5050*/  HMMA.16816.F32.BF16 R104, R4.reuse, R32, R104 ;  /* 0x000000200468723c */ /* 0x050ff00000041868 */
[C---:B------:R-:W-:Y:S08]  /*5060*/  HMMA.16816.F32.BF16 R100, R4.reuse, R34, R100 ;  /* 0x000000220464723c */ /* 0x040ff00000041864 */
[C---:B-----5:R-:W-:Y:S08]  /*5070*/  HMMA.16816.F32.BF16 R44, R4.reuse, R28, R44 ;  /* 0x0000001c042c723c */ /* 0x060ff0000004182c */
[C---:B------:R-:W-:Y:S08]  /*5080*/  HMMA.16816.F32.BF16 R48, R4.reuse, R30, R48 ;  /* 0x0000001e0430723c */ /* 0x040ff00000041830 */
[C---:B------:R-:W-:Y:S08]  /*5090*/  HMMA.16816.F32.BF16 R52, R4.reuse, R24, R52 ;  /* 0x000000180434723c */ /* 0x040ff00000041834 */
[C---:B------:R-:W-:Y:S08]  /*50a0*/  HMMA.16816.F32.BF16 R56, R4.reuse, R26, R56 ;  /* 0x0000001a0438723c */ /* 0x040ff00000041838 */
[C---:B------:R-:W-:Y:S08]  /*50b0*/  HMMA.16816.F32.BF16 R60, R4.reuse, R20, R60 ;  /* 0x00000014043c723c */ /* 0x040ff0000004183c */
[C---:B------:R-:W-:Y:S08]  /*50c0*/  HMMA.16816.F32.BF16 R64, R4.reuse, R22, R64 ;  /* 0x000000160440723c */ /* 0x040ff00000041840 */
[C---:B---3--:R-:W-:Y:S08]  /*50d0*/  HMMA.16816.F32.BF16 R76, R4.reuse, R12, R76 ;  /* 0x0000000c044c723c */ /* 0x048ff0000004184c */
[C---:B------:R-:W-:Y:S08]  /*50e0*/  HMMA.16816.F32.BF16 R80, R4.reuse, R14, R80 ;  /* 0x0000000e0450723c */ /* 0x040ff00000041850 */
[C---:B-1----:R-:W-:Y:S08]  /*50f0*/  HMMA.16816.F32.BF16 R84, R4.reuse, R8, R84 ;  /* 0x000000080454723c */ /* 0x042ff00000041854 */
[C---:B------:R-:W-:Y:S08]  /*5100*/  HMMA.16816.F32.BF16 R88, R4.reuse, R10, R88 ;  /* 0x0000000a0458723c */ /* 0x040ff00000041858 */
[C---:B--2---:R-:W-:Y:S08]  /*5110*/  HMMA.16816.F32.BF16 R92, R4.reuse, R16, R92 ;  /* 0x00000010045c723c */ /* 0x044ff0000004185c */
[----:B------:R-:W-:Y:S01]  /*5120*/  HMMA.16816.F32.BF16 R96, R4, R18, R96 ;  /* 0x000000120460723c */ /* 0x000fe20000041860 */
[----:B------:R-:W-:Y:S07]  /*5130*/  @P0 BRA `(.L_x_359) ;  /* 0x0000014000000947 */ /* 0x000fee0003800000 */
        /* <DEDUP_REMOVED lines=11> */
.L_x_360:
[----:B------:R-:W-:Y:S02]  /*51f0*/  ULDC UR4, c[0x0][0x32c] ;  /* 0x0000cb0000047ab9 */ /* 0x000fe40000000800 */
[----:B------:R-:W-:-:S03]  /*5200*/  UISETP.NE.AND UP0, UPT, UR19, UR4, UPT ;  /* 0x000000041300728c */ /* 0x000fc6000bf05270 */
[----:B------:R-:W-:Y:S02]  /*5210*/  ULDC.64 UR4, c[0x0][0x330] ;  /* 0x0000cc0000047ab9 */ /* 0x000fe40000000a00 */
[----:B------:R-:W-:-:S06]  /*5220*/  UIMAD.WIDE.U32 UR18, UR7, UR4, URZ ;  /* 0x00000004071272a5 */ /* 0x000fcc000f8e003f */
[----:B------:R-:W-:Y:S02]  /*5230*/  @UP0 USHF.R.U32.HI UR7, URZ, UR5, UR19 ;  /* 0x000000053f070299 */ /* 0x000fe40008011613 */
.L_x_361:
[----:B------:R-:W-:Y:S02]  /*5240*/  ULDC UR4, c[0x0][0x32c] ;  /* 0x0000cb0000047ab9 */ /* 0x000fe40000000800 */
[----:B------:R-:W-:-:S04]  /*5250*/  UIMAD UR4, UR7, UR4, UR4 ;  /* 0x00000004070472a4 */ /* 0x000fc8000f8e0204 */
[----:B------:R-:W-:-:S04]  /*5260*/  UISETP.LT.AND UP0, UPT, UR6, UR4, UPT ;  /* 0x000000040600728c */ /* 0x000fc8000bf01270 */
[----:B------:R-:W-:-:S04]  /*5270*/  USEL UR6, UR6, UR4, UP0 ;  /* 0x0000000406067287 */ /* 0x000fc80008000000 */
.L_x_359:
[----:B------:R-:W-:-:S04]  /*5280*/  USHF.R.S32.HI UR4, URZ, 0x1f, UR6 ;  /* 0x0000001f3f047899 */ /* 0x000fc80008011406 */
[----:B------:R-:W-:-:S04]  /*5290*/  ULEA.HI UR4, UR4, UR6, URZ, 0x6 ;  /* 0x0000000604047291 */ /* 0x000fc8000f8f303f */
[----:B------:R-:W-:-:S04]  /*52a0*/  USHF.R.S32.HI UR18, URZ, 0x6, UR4 ;  /* 0x000000063f127899 */ /* 0x000fc80008011404 */
[----:B------:R-:W-:-:S04]  /*52b0*/  UISETP.LT.AND UP0, UPT, UR8, UR18, UPT ;  /* 0x000000120800728c */ /* 0x000fc8000bf01270 */
[----:B------:R-:W-:-:S04]  /*52c0*/  USEL UR18, UR8, UR18, !UP0 ;  /* 0x0000001208127287 */ /* 0x000fc8000c000000 */
[----:B------:R-:W-:-:S06]  /*52d0*/  UISETP.GE.AND UP0, UPT, UR13, UR18, UPT ;  /* 0x000000120d00728c */ /* 0x000fcc000bf06270 */
[----:B------:R-:W-:-:S13]  /*52e0*/  PLOP3.LUT P0, PT, PT, PT, UP0, 0x80, 0x0 ;  /* 0x000000000000781c */ /* 0x000fda0003f0f008 */
[----:B------:R-:W-:Y:S05]  /*52f0*/  @!P0 BRA `(.L_x_362) ;  /* 0x0000391000008947 */ /* 0x000fea0003800000 */
[----:B------:R-:W-:Y:S01]  /*5300*/  PLOP3.LUT P4, PT, PT, PT, UP2, 0x80, 0x0 ;  /* 0x000000000000781c */ /* 0x000fe20003f8f028 */
[----:B------:R-:W-:Y:S01]  /*5310*/  IMAD.MOV.U32 R2, RZ, RZ, R132 ;  /* 0x000000ffff027224 */ /* 0x000fe200078e0084 */
[----:B------:R-:W-:Y:S01]  /*5320*/  PLOP3.LUT P0, PT, PT, PT, UP2, 0x80, 0x0 ;  /* 0x000000000000781c */ /* 0x000fe20003f0f028 */
[----:B------:R-:W-:Y:S01]  /*5330*/  IMAD.MOV.U32 R3, RZ, RZ, R0 ;  /* 0x000000ffff037224 */ /* 0x000fe200078e0000 */
[C---:B------:R-:W-:Y:S01]  /*5340*/  IADD3 R224, P6, R208.reuse, 0x40, RZ ;  /* 0x00000040d0e07810 */ /* 0x040fe20007fde0ff */
[----:B------:R-:W-:Y:S01]  /*5350*/  ULDC.64 UR6, c[0x0][0x208] ;  /* 0x0000820000067ab9 */ /* 0x000fe20000000a00 */
[----:B------:R-:W-:Y:S01]  /*5360*/  IADD3 R222, P5, R208, 0x80, RZ ;  /* 0x00000080d0de7810 */ /* 0x000fe20007fbe0ff */
[----:B------:R-:W-:Y:S02]  /*5370*/  ULDC.64 UR4, c[0x0][0x1e0] ;  /* 0x0000780000047ab9 */ /* 0x000fe40000000a00 */
[--C-:B------:R-:W-:Y:S01]  /*5380*/  IMAD.X R223, RZ, RZ, R215.reuse, P6 ;  /* 0x000000ffffdf7224 */ /* 0x100fe200030e06d7 */
[----:B------:R-:W-:Y:S01]  /*5390*/  IADD3 R182, P6, R210, 0x80, RZ ;  /* 0x00000080d2b67810 */ /* 0x000fe20007fde0ff */
[----:B------:R-:W-:-:S02]  /*53a0*/  IMAD.X R221, RZ, RZ, R215, P5 ;  /* 0x000000ffffdd7224 */ /* 0x000fc400028e06d7 */
[----:B------:R-:W-:Y:S01]  /*53b0*/  @P4 IMAD.HI.U32 R180, R212, c[0x0][0x2c8], RZ ;  /* 0x0000b200d4b44a27 */ /* 0x000fe200078e00ff */
[----:B------:R-:W-:-:S03]  /*53c0*/  IADD3 R220, P4, R210, 0x40, RZ ;  /* 0x00000040d2dc7810 */ /* 0x000fc60007f9e0ff */
[--C-:B------:R-:W-:Y:S01]  /*53d0*/  IMAD.X R181, RZ, RZ, R217.reuse, P6 ;  /* 0x000000ffffb57224 */ /* 0x100fe200030e06d9 */
[----:B------:R-:W-:Y:S01]  /*53e0*/  @P0 SHF.R.U32.HI R180, RZ, c[0x0][0x2cc], R180 ;  /* 0x0000b300ffb40a19 */ /* 0x000fe200000116b4 */
[----:B------:R-:W-:Y:S02]  /*53f0*/  IMAD.X R183, RZ, RZ, R217, P4 ;  /* 0x000000ffffb77224 */ /* 0x000fe400020e06d9 */
.L_x_371:
[----:B------:R-:W-:Y:S04]  /*5400*/  DEPBAR.LE SB0, 0x0 ;  /* 0x000080000000791a */ /* 0x000fe80000000000 */
[----:B------:R-:W-:Y:S01]  /*5410*/  BAR.SYNC.DEFER_BLOCKING 0x0 ;  /* 0x0000000000007b1d */ /* 0x000fe20000010000 */
[----:B------:R-:W-:Y:S06]  /*5420*/  UISETP.GT.AND UP3, UPT, UR8, UR13, UPT ;  /* 0x0000000d0800728c */ /* 0x000fec000bf64270 */
[----:B------:R-:W-:Y:S05]  /*5430*/  PLOP3.LUT P0, PT, PT, PT, UP3, 0x80, 0x0 ;  /* 0x000000000000781c */ /* 0x000fea0003f0f038 */
[----:B------:R-:W-:Y:S02]  /*5440*/  @!UP3 USHF.R.S32.HI UR19, URZ, 0x1f, UR13 ;  /* 0x0000001f3f13b899 */ /* 0x000fe4000801140d */
[----:B------:R-:W-:Y:S02]  /*5450*/  @!UP3 UIMAD.WIDE.U32 UR22, UR13, UR6, URZ ;  /* 0x000000060d16b2a5 */ /* 0x000fe4000f8e003f */
[----:B------:R-:W-:Y:S02]  /*5460*/  @!UP3 UIMAD UR19, UR19, UR6, URZ ;  /* 0x000000061313b2a4 */ /* 0x000fe4000f8e023f */
[----:B------:R-:W-:Y:S02]  /*5470*/  @!UP3 USHF.L.U32 UR20, UR22, 0x6, URZ ;  /* 0x000000061614b899 */ /* 0x000fe4000800063f */
[----:B------:R-:W-:Y:S01]  /*5480*/  @!UP3 UIMAD UR19, UR13, UR7, UR19 ;  /* 0x000000070d13b2a4 */ /* 0x000fe2000f8e0213 */
[----:B------:R-:W-:Y:S03]  /*5490*/  LDSM.16.M88.4 R132, [R206+0xc100] ;  /* 0x00c10000ce84783b */ /* 0x000fe60000000200 */
[----:B------:R-:W-:Y:S01]  /*54a0*/  @!UP3 UIADD3 UR19, UR23, UR19, URZ ;  /* 0x000000131713b290 */ /* 0x000fe2000fffe03f */
[----:B------:R-:W-:Y:S02]  /*54b0*/  @!P0 IADD3 R225, P6, R208, UR20, RZ ;  /* 0x00000014d0e18c10 */ /* 0x000fe4000ffde0ff */
[----:B------:R-:W-:Y:S01]  /*54c0*/  @!P0 IADD3 R227, P5, R224, UR20, RZ ;  /* 0x00000014e0e38c10 */ /* 0x000fe2000ffbe0ff */
[----:B------:R-:W-:Y:S01]  /*54d0*/  @!UP3 USHF.L.U64.HI UR19, UR22, 0x6, UR19 ;  /* 0x000000061613b899 */ /* 0x000fe20008010213 */
[----:B------:R-:W-:Y:S01]  /*54e0*/  @!P0 IADD3 R229, P4, R222, UR20, RZ ;  /* 0x00000014dee58c10 */ /* 0x000fe2000ff9e0ff */
[----:B------:R-:W1:Y:S01]  /*54f0*/  LDSM.16.M88.4 R136, [R205+0x6100] ;  /* 0x00610000cd88783b */ /* 0x000e620000000200 */
[----:B------:R-:W-:Y:S03]  /*5500*/  @!UP3 ULEA UR20, UP0, UR6, UR20, 0x5 ;  /* 0x000000140614b291 */ /* 0x000fe6000f80283f */
[----:B------:R-:W-:Y:S02]  /*5510*/  @!P0 IADD3.X R0, R215, UR19, RZ, P6, !PT ;  /* 0x00000013d7008c10 */ /* 0x000fe4000b7fe4ff */
[----:B------:R-:W-:Y:S01]  /*5520*/  @!P0 LEA R236, P6, R225, c[0x0][0x1f8], 0x1 ;  /* 0x00007e00e1ec8a11 */ /* 0x000fe200078c08ff */
[----:B------:R-:W2:Y:S01]  /*5530*/  LDSM.16.M88.4 R140, [R205+0x6900] ;  /* 0x00690000cd8c783b */ /* 0x000ea20000000200 */
[----:B------:R-:W-:Y:S02]  /*5540*/  @!P0 IADD3.X R226, R223, UR19, RZ, P5, !PT ;  /* 0x00000013dfe28c10 */ /* 0x000fe4000affe4ff */
[----:B------:R-:W-:Y:S02]  /*5550*/  @!P0 LEA.HI.X R237, R225, c[0x0][0x1fc], R0, 0x1, P6 ;  /* 0x00007f00e1ed8a11 */ /* 0x000fe400030f0c00 */
[----:B------:R-:W-:Y:S02]  /*5560*/  @!P0 LEA R234, P5, R227, c[0x0][0x1f8], 0x1 ;  /* 0x00007e00e3ea8a11 */ /* 0x000fe400078a08ff */
[----:B------:R-:W3:Y:S01]  /*5570*/  LDSM.16.M88.4 R144, [R205+0x7100] ;  /* 0x00710000cd90783b */ /* 0x000ee20000000200 */
[----:B------:R-:W-:Y:S01]  /*5580*/  @!P0 IADD3.X R228, R221, UR19, RZ, P4, !PT ;  /* 0x00000013dde48c10 */ /* 0x000fe2000a7fe4ff */
[----:B------:R-:W-:Y:S01]  /*5590*/  @!UP3 ULEA.HI.X UR19, UR6, UR19, UR7, 0x5, UP0 ;  /* 0x000000130613b291 */ /* 0x000fe200080f2c07 */
[----:B------:R-:W-:Y:S01]  /*55a0*/  @!P0 LEA.HI.X R235, R227, c[0x0][0x1fc], R226, 0x1, P5 ;  /* 0x00007f00e3eb8a11 */ /* 0x000fe200028f0ce2 */
[----:B------:R-:W-:Y:S01]  /*55b0*/  UISETP.GT.AND UP3, UPT, UR13, UR8, UPT ;  /* 0x000000080d00728c */ /* 0x000fe2000bf64270 */
[C---:B------:R-:W-:Y:S02]  /*55c0*/  @!P0 LEA R232, P4, R229.reuse, c[0x0][0x1f8], 0x1 ;  /* 0x00007e00e5e88a11 */ /* 0x040fe400078808ff */
[----:B------:R-:W4:Y:S01]  /*55d0*/  LDSM.16.M88.4 R148, [R205+0x7900] ;  /* 0x00790000cd94783b */ /* 0x000f220000000200 */
[----:B------:R-:W-:Y:S02]  /*55e0*/  @!P0 IADD3 R225, P6, R208, UR20, RZ ;  /* 0x00000014d0e18c10 */ /* 0x000fe4000ffde0ff */
[----:B------:R-:W-:Y:S02]  /*55f0*/  @!P0 LEA.HI.X R233, R229, c[0x0][0x1fc], R228, 0x1, P4 ;  /* 0x00007f00e5e98a11 */ /* 0x000fe400020f0ce4 */
[----:B------:R-:W-:Y:S02]  /*5600*/  @!P0 IADD3.X R0, R215, UR19, RZ, P6, !PT ;  /* 0x00000013d7008c10 */ /* 0x000fe4000b7fe4ff */
[----:B------:R-:W-:Y:S01]  /*5610*/  LDSM.16.M88.4 R152, [R202+0xc100] ;  /* 0x00c10000ca98783b */ /* 0x000fe20000000200 */
[C---:B------:R-:W-:Y:S02]  /*5620*/  @!P0 LEA R230, P6, R225.reuse, c[0x0][0x1f8], 0x1 ;  /* 0x00007e00e1e68a11 */ /* 0x040fe400078c08ff */
[----:B------:R-:W-:Y:S02]  /*5630*/  @!P0 IADD3 R238, P5, R224, UR20, RZ ;  /* 0x00000014e0ee8c10 */ /* 0x000fe4000ffbe0ff */
[----:B------:R-:W-:Y:S02]  /*5640*/  @!P0 LEA.HI.X R231, R225, c[0x0][0x1fc], R0, 0x1, P6 ;  /* 0x00007f00e1e78a11 */ /* 0x000fe400030f0c00 */
[----:B------:R-:W5:Y:S01]  /*5650*/  LDSM.16.M88.4 R156, [R204] ;  /* 0x00000000cc9c783b */ /* 0x000f620000000200 */
[----:B------:R-:W-:Y:S02]  /*5660*/  @!P0 IADD3.X R227, R223, UR19, RZ, P5, !PT ;  /* 0x00000013dfe38c10 */ /* 0x000fe4000affe4ff */
[C---:B------:R-:W-:Y:S01]  /*5670*/  @!P0 LEA R228, P5, R238.reuse, c[0x0][0x1f8], 0x1 ;  /* 0x00007e00eee48a11 */ /* 0x040fe200078a08ff */
[C---:B-1----:R-:W-:Y:S03]  /*5680*/  HMMA.16816.F32.BF16 R4, R132.reuse, R136, RZ ;  /* 0x000000888404723c */ /* 0x042fe600000418ff */
[----:B------:R-:W1:Y:S01]  /*5690*/  LDSM.16.M88.4 R160, [R195] ;  /* 0x00000000c3a0783b */ /* 0x000e620000000200 */
[----:B------:R-:W-:Y:S02]  /*56a0*/  @!P0 LEA.HI.X R229, R238, c[0x0][0x1fc], R227, 0x1, P5 ;  /* 0x00007f00eee58a11 */ /* 0x000fe400028f0ce3 */
[----:B------:R-:W-:Y:S01]  /*56b0*/  @!P0 IADD3 R240, P4, R222, UR20, RZ ;  /* 0x00000014def08c10 */ /* 0x000fe2000ff9e0ff */
[----:B------:R-:W-:Y:S01]  /*56c0*/  @UP3 UIADD3 UR20, UR13, -0x1, URZ ;  /* 0xffffffff0d143890 */ /* 0x000fe2000fffe03f */
[C---:B------:R-:W-:Y:S02]  /*56d0*/  HMMA.16816.F32.BF16 R8, R132.reuse, R138, RZ ;  /* 0x0000008a8408723c */ /* 0x040fe400000418ff */
[----:B------:R-:W1:Y:S01]  /*56e0*/  LDSM.16.M88.4 R164, [R194] ;  /* 0x00000000c2a4783b */ /* 0x000e620000000200 */
[----:B------:R-:W-:Y:S01]  /*56f0*/  @UP3 UIMAD.WIDE.U32 UR22, UR20, UR4, URZ ;  /* 0x00000004141632a5 */ /* 0x000fe2000f8e003f */
[----:B------:R-:W-:Y:S01]  /*5700*/  @!P0 IADD3.X R239, R221, UR19, RZ, P4, !PT ;  /* 0x00000013ddef8c10 */ /* 0x000fe2000a7fe4ff */
[----:B------:R-:W-:Y:S01]  /*5710*/  @UP3 USHF.R.S32.HI UR19, URZ, 0x1f, UR20 ;  /* 0x0000001f3f133899 */ /* 0x000fe20008011414 */
[C---:B------:R-:W-:Y:S02]  /*5720*/  @!P0 LEA R226, P4, R240.reuse, c[0x0][0x1f8], 0x1 ;  /* 0x00007e00f0e28a11 */ /* 0x040fe400078808ff */
[C---:B--2---:R-:W-:Y:S01]  /*5730*/  HMMA.16816.F32.BF16 R12, R132.reuse, R140, RZ ;  /* 0x0000008c840c723c */ /* 0x044fe200000418ff */
[----:B------:R-:W2:Y:S01]  /*5740*/  LDSM.16.M88.4 R168, [R193] ;  /* 0x00000000c1a8783b */ /* 0x000ea20000000200 */
[----:B------:R-:W-:Y:S02]  /*5750*/  @UP3 UIMAD UR19, UR19, UR4, URZ ;  /* 0x00000004131332a4 */ /* 0x000fe4000f8e023f */
[----:B------:R-:W-:Y:S02]  /*5760*/  @!P0 LEA.HI.X R227, R240, c[0x0][0x1fc], R239, 0x1, P4 ;  /* 0x00007f00f0e38a11 */ /* 0x000fe400020f0cef */
[----:B------:R-:W-:Y:S02]  /*5770*/  @UP3 UIMAD UR19, UR20, UR5, UR19 ;  /* 0x00000005141332a4 */ /* 0x000fe4000f8e0213 */
[C---:B------:R-:W-:Y:S01]  /*5780*/  HMMA.16816.F32.BF16 R16, R132.reuse, R142, RZ ;  /* 0x0000008e8410723c */ /* 0x040fe200000418ff */
[----:B------:R-:W-:Y:S01]  /*5790*/  @!PT LDS RZ, [RZ] ;  /* 0x00000000fffff984 */ /* 0x000fe20000000800 */
[----:B------:R-:W-:Y:S01]  /*57a0*/  @!PT LDS RZ, [RZ] ;  /* 0x00000000fffff984 */ /* 0x000fe20000000800 */
[----:B------:R-:W-:Y:S01]  /*57b0*/  @!PT LDS RZ, [RZ] ;  /* 0x00000000fffff984 */ /* 0x000fe20000000800 */
[----:B------:R1:W-:Y:S01]  /*57c0*/  @!P0 LDGSTS.E.BYPASS.LTC128B.128 [R207+0x100], [R236.64], !P3 ;  /* 0x00100000eccf8fae */ /* 0x0003e2000d901d50 */
[----:B------:R-:W-:Y:S02]  /*57d0*/  @UP3 USHF.L.U32 UR20, UR22, 0x6, URZ ;  /* 0x0000000616143899 */ /* 0x000fe4000800063f */
[----:B------:R-:W-:Y:S04]  /*57e0*/  @UP3 UIADD3 UR19, UR23, UR19, URZ ;  /* 0x0000001317133290 */ /* 0x000fe8000fffe03f */
[C---:B---3--:R-:W-:Y:S01]  /*57f0*/  HMMA.16816.F32.BF16 R20, R132.reuse, R144, RZ ;  /* 0x000000908414723c */ /* 0x048fe200000418ff */
[----:B------:R3:W-:Y:S01]  /*5800*/  @!P0 LDGSTS.E.BYPASS.LTC128B.128 [R207+0x2100], [R234.64], !P2 ;  /* 0x02100000eacf8fae */ /* 0x0007e2000d101d50 */
[----:B------:R-:W-:Y:S06]  /*5810*/  @UP3 USHF.L.U64.HI UR19, UR22, 0x6, UR19 ;  /* 0x0000000616133899 */ /* 0x000fec0008010213 */
[C---:B------:R-:W-:Y:S01]  /*5820*/  HMMA.16816.F32.BF16 R24, R132.reuse, R146, RZ ;  /* 0x000000928418723c */ /* 0x040fe200000418ff */
[----:B------:R1:W-:Y:S07]  /*5830*/  @!P0 LDGSTS.E.BYPASS.LTC128B.128 [R207+0x4100], [R232.64], !P1 ;  /* 0x04100000e8cf8fae */ /* 0x0003ee000c901d50 */
[C---:B----4-:R-:W-:Y:S01]  /*5840*/  HMMA.16816.F32.BF16 R28, R132.reuse, R148, RZ ;  /* 0x00000094841c723c */ /* 0x050fe200000418ff */
[----:B------:R4:W-:Y:S07]  /*5850*/  @!P0 LDGSTS.E.BYPASS.LTC128B.128 [R207+0x1100], [R230.64], !P3 ;  /* 0x01100000e6cf8fae */ /* 0x0009ee000d901d50 */
[----:B------:R-:W-:Y:S01]  /*5860*/  HMMA.16816.F32.BF16 R32, R132, R150, RZ ;  /* 0x000000968420723c */ /* 0x000fe200000418ff */
[----:B------:R2:W-:Y:S07]  /*5870*/  @!P0 LDGSTS.E.BYPASS.LTC128B.128 [R207+0x3100], [R228.64], !P2 ;  /* 0x03100000e4cf8fae */ /* 0x0005ee000d101d50 */
[C---:B-----5:R-:W-:Y:S01]  /*5880*/  HMMA.16816.F32.BF16 R4, R152.reuse, R156, R4 ;  /* 0x0000009c9804723c */ /* 0x060fe20000041804 */
[----:B------:R5:W-:Y:S01]  /*5890*/  @!P0 LDGSTS.E.BYPASS.LTC128B.128 [R207+0x5100], [R226.64], !P1 ;  /* 0x05100000e2cf8fae */ /* 0x000be2000c901d50 */
[----:B------:R-:W-:Y:S06]  /*58a0*/  PLOP3.LUT P0, PT, PT, PT, UP3, 0x80, 0x0 ;  /* 0x000000000000781c */ /* 0x000fec0003f0f038 */
[C---:B------:R-:W-:Y:S01]  /*58b0*/  HMMA.16816.F32.BF16 R8, R152.reuse, R158, R8 ;  /* 0x0000009e9808723c */ /* 0x040fe20000041808 */
[----:B------:R-:W-:Y:S06]  /*58c0*/  LDSM.16.M88.4 R172, [R201+0xc100] ;  /* 0x00c10000c9ac783b */ /* 0x000fec0000000200 */
[----:B------:R-:W-:Y:S01]  /*58d0*/  @P0 IADD3 R248, P4, R210, UR20, RZ ;  /* 0x00000014d2f80c10 */ /* 0x000fe2000ff9e0ff */
[C---:B-1----:R-:W-:Y:S01]  /*58e0*/  HMMA.16816.F32.BF16 R12, R152.reuse, R160, R12 ;  /* 0x000000a0980c723c */ /* 0x042fe2000004180c */
[----:B------:R-:W0:Y:S03]  /*58f0*/  LDGDEPBAR ;  /* 0x00000000000079af */ /* 0x000e260000000000 */
[----:B------:R-:W-:Y:S02]  /*5900*/  @P0 IADD3 R249, P5, R220, UR20, RZ ;  /* 0x00000014dcf90c10 */ /* 0x000fe4000ffbe0ff */
[----:B------:R-:W-:Y:S02]  /*5910*/  @P0 IADD3.X R251, R217, UR19, RZ, P4, !PT ;  /* 0x00000013d9fb0c10 */ /* 0x000fe4000a7fe4ff */
[C---:B------:R-:W-:Y:S01]  /*5920*/  HMMA.16816.F32.BF16 R16, R152.reuse, R162, R16 ;  /* 0x000000a29810723c */ /* 0x040fe20000041810 */
[----:B------:R-:W1:Y:S03]  /*5930*/  LDSM.16.M88.4 R176, [R200+0x6100] ;  /* 0x00610000c8b0783b */ /* 0x000e660000000200 */
[----:B------:R-:W-:Y:S04]  /*5940*/  @P0 IADD3.X R250, R183, UR19, RZ, P5, !PT ;  /* 0x00000013b7fa0c10 */ /* 0x000fe8000affe4ff */
[C---:B------:R-:W-:Y:S01]  /*5950*/  HMMA.16816.F32.BF16 R20, R152.reuse, R164, R20 ;  /* 0x000000a49814723c */ /* 0x040fe20000041814 */
[----:B------:R-:W3:Y:S07]  /*5960*/  LDSM.16.M88.4 R132, [R200+0x6900] ;  /* 0x00690000c884783b */ /* 0x000eee0000000200 */
[C---:B------:R-:W-:Y:S01]  /*5970*/  HMMA.16816.F32.BF16 R24, R152.reuse, R166, R24 ;  /* 0x000000a69818723c */ /* 0x040fe20000041818 */
[----:B------:R-:W3:Y:S07]  /*5980*/  LDSM.16.M88.4 R136, [R200+0x7100] ;  /* 0x00710000c888783b */ /* 0x000eee0000000200 */
[C---:B--2---:R-:W-:Y:S01]  /*5990*/  HMMA.16816.F32.BF16 R28, R152.reuse, R168, R28 ;  /* 0x000000a8981c723c */ /* 0x044fe2000004181c */
[----:B------:R-:W2:Y:S07]  /*59a0*/  LDSM.16.M88.4 R140, [R200+0x7900] ;  /* 0x00790000c88c783b */ /* 0x000eae0000000200 */
[----:B------:R-:W-:Y:S01]  /*59b0*/  HMMA.16816.F32.BF16 R32, R152, R170, R32 ;  /* 0x000000aa9820723c */ /* 0x000fe20000041820 */
[----:B------:R-:W-:Y:S07]  /*59c0*/  LDSM.16.M88.4 R144, [R199+0xc100] ;  /* 0x00c10000c790783b */ /* 0x000fee0000000200 */
[----:B------:R-:W2:Y:S01]  /*59d0*/  LDSM.16.M88.4 R148, [R192] ;  /* 0x00000000c094783b */ /* 0x000ea20000000200 */
[C---:B-1----:R-:W-:Y:S06]  /*59e0*/  HMMA.16816.F32.BF16 R4, R172.reuse, R176, R4 ;  /* 0x000000b0ac04723c */ /* 0x042fec0000041804 */
[----:B------:R-:W1:Y:S02]  /*59f0*/  LDSM.16.M88.4 R152, [R192+0x800] ;  /* 0x00080000c098783b */ /* 0x000e640000000200 */
[C---:B------:R-:W-:Y:S05]  /*5a00*/  HMMA.16816.F32.BF16 R8, R172.reuse, R178, R8 ;  /* 0x000000b2ac08723c */ /* 0x040fea0000041808 */
[----:B------:R-:W1:Y:S03]  /*5a10*/  LDSM.16.M88.4 R156, [R192+0x1000] ;  /* 0x00100000c09c783b */ /* 0x000e660000000200 */
[C---:B---3--:R-:W-:Y:S04]  /*5a20*/  HMMA.16816.F32.BF16 R12, R172.reuse, R132, R12 ;  /* 0x00000084ac0c723c */ /* 0x048fe8000004180c */
[----:B------:R-:W3:Y:S04]  /*5a30*/  LDSM.16.M88.4 R160, [R192+0x1800] ;  /* 0x00180000c0a0783b */ /* 0x000ee80000000200 */
[C---:B------:R-:W-:Y:S03]  /*5a40*/  HMMA.16816.F32.BF16 R16, R172.reuse, R134, R16 ;  /* 0x00000086ac10723c */ /* 0x040fe60000041810 */
[----:B------:R-:W-:Y:S05]  /*5a50*/  LDSM.16.M88.4 R164, [R206+0x10100] ;  /* 0x01010000cea4783b */ /* 0x000fea0000000200 */
[C---:B------:R-:W-:Y:S02]  /*5a60*/  HMMA.16816.F32.BF16 R20, R172.reuse, R136, R20 ;  /* 0x00000088ac14723c */ /* 0x040fe40000041814 */
[----:B------:R-:W1:Y:S06]  /*5a70*/  LDSM.16.M88.4 R168, [R205+0x8100] ;  /* 0x00810000cda8783b */ /* 0x000e6c0000000200 */
[C---:B------:R-:W-:Y:S01]  /*5a80*/  HMMA.16816.F32.BF16 R24, R172.reuse, R138, R24 ;  /* 0x0000008aac18723c */ /* 0x040fe20000041818 */
[----:B------:R-:W3:Y:S07]  /*5a90*/  LDSM.16.M88.4 R132, [R205+0x8900] ;  /* 0x00890000cd84783b */ /* 0x000eee0000000200 */
[C---:B--2---:R-:W-:Y:S01]  /*5aa0*/  HMMA.16816.F32.BF16 R28, R172.reuse, R140, R28 ;  /* 0x0000008cac1c723c */ /* 0x044fe2000004181c */
[----:B------:R-:W2:Y:S07]  /*5ab0*/  LDSM.16.M88.4 R136, [R205+0x9100] ;  /* 0x00910000cd88783b */ /* 0x000eae0000000200 */
[----:B------:R-:W-:Y:S01]  /*5ac0*/  HMMA.16816.F32.BF16 R32, R172, R142, R32 ;  /* 0x0000008eac20723c */ /* 0x000fe20000041820 */
[----:B------:R-:W2:Y:S07]  /*5ad0*/  LDSM.16.M88.4 R140, [R205+0x9900] ;  /* 0x00990000cd8c783b */ /* 0x000eae0000000200 */
[C---:B------:R-:W-:Y:S01]  /*5ae0*/  HMMA.16816.F32.BF16 R4, R144.reuse, R148, R4 ;  /* 0x000000949004723c */ /* 0x040fe20000041804 */
[----:B------:R-:W-:Y:S07]  /*5af0*/  LDSM.16.M88.4 R172, [R202+0x10100] ;  /* 0x01010000caac783b */ /* 0x000fee0000000200 */
[C---:B------:R-:W-:Y:S01]  /*5b00*/  HMMA.16816.F32.BF16 R8, R144.reuse, R150, R8 ;  /* 0x000000969008723c */ /* 0x040fe20000041808 */
[----:B------:R-:W2:Y:S07]  /*5b10*/  LDSM.16.M88.4 R176, [R191] ;  /* 0x00000000bfb0783b */ /* 0x000eae0000000200 */
[C---:B-1----:R-:W-:Y:S01]  /*5b20*/  HMMA.16816.F32.BF16 R12, R144.reuse, R152, R12 ;  /* 0x00000098900c723c */ /* 0x042fe2000004180c */
[----:B------:R-:W-:Y:S07]  /*5b30*/  LDSM.16.M88.4 R148, [R189] ;  /* 0x00000000bd94783b */ /* 0x000fee0000000200 */
[C---:B------:R-:W-:Y:S01]  /*5b40*/  HMMA.16816.F32.BF16 R16, R144.reuse, R154, R16 ;  /* 0x0000009a9010723c */ /* 0x040fe20000041810 */
[----:B------:R-:W-:Y:S07]  /*5b50*/  LDSM.16.M88.4 R152, [R188] ;  /* 0x00000000bc98783b */ /* 0x000fee0000000200 */
[C---:B------:R-:W-:Y:S08]  /*5b60*/  HMMA.16816.F32.BF16 R20, R144.reuse, R156, R20 ;  /* 0x0000009c9014723c */ /* 0x040ff00000041814 */
[C---:B------:R-:W-:Y:S01]  /*5b70*/  HMMA.16816.F32.BF16 R24, R144.reuse, R158, R24 ;  /* 0x0000009e9018723c */ /* 0x040fe20000041818 */
[----:B------:R-:W-:Y:S07]  /*5b80*/  LDSM.16.M88.4 R156, [R201+0x10100] ;  /* 0x01010000c99c783b */ /* 0x000fee0000000200 */
[C---:B---3--:R-:W-:Y:S08]  /*5b90*/  HMMA.16816.F32.BF16 R28, R144.reuse, R160, R28 ;  /* 0x000000a0901c723c */ /* 0x048ff0000004181c */
[----:B------:R-:W-:Y:S01]  /*5ba0*/  HMMA.16816.F32.BF16 R32, R144, R162, R32 ;  /* 0x000000a29020723c */ /* 0x000fe20000041820 */
[----:B------:R-:W1:Y:S07]  /*5bb0*/  LDSM.16.M88.4 R144, [R190] ;  /* 0x00000000be90783b */ /* 0x000e6e0000000200 */
[C---:B------:R-:W-:Y:S01]  /*5bc0*/  HMMA.16816.F32.BF16 R4, R164.reuse, R168, R4 ;  /* 0x000000a8a404723c */ /* 0x040fe20000041804 */
[----:B------:R-:W3:Y:S07]  /*5bd0*/  LDSM.16.M88.4 R160, [R200+0x8100] ;  /* 0x00810000c8a0783b */ /* 0x000eee0000000200 */
[C---:B------:R-:W-:Y:S01]  /*5be0*/  HMMA.16816.F32.BF16 R8, R164.reuse, R170, R8 ;  /* 0x000000aaa408723c */ /* 0x040fe20000041808 */
[----:B------:R-:W-:Y:S07]  /*5bf0*/  LDSM.16.M88.4 R168, [R192+0x2000] ;  /* 0x00200000c0a8783b */ /* 0x000fee0000000200 */
[C---:B------:R-:W-:Y:S08]  /*5c00*/  HMMA.16816.F32.BF16 R12, R164.reuse, R132, R12 ;  /* 0x00000084a40c723c */ /* 0x040ff0000004180c */
[C---:B------:R-:W-:Y:S01]  /*5c10*/  HMMA.16816.F32.BF16 R16, R164.reuse, R134, R16 ;  /* 0x00000086a410723c */ /* 0x040fe20000041810 */
[----:B------:R-:W1:Y:S07]  /*5c20*/  LDSM.16.M88.4 R132, [R200+0x8900] ;  /* 0x00890000c884783b */ /* 0x000e6e0000000200 */
[C---:B--2---:R-:W-:Y:S08]  /*5c30*/  HMMA.16816.F32.BF16 R20, R164.reuse, R136, R20 ;  /* 0x00000088a414723c */ /* 0x044ff00000041814 */
[C---:B------:R-:W-:Y:S01]  /*5c40*/  HMMA.16816.F32.BF16 R24, R164.reuse, R138, R24 ;  /* 0x0000008aa418723c */ /* 0x040fe20000041818 */
[----:B------:R-:W2:Y:S07]  /*5c50*/  LDSM.16.M88.4 R136, [R200+0x9100] ;  /* 0x00910000c888783b */ /* 0x000eae0000000200 */
[C---:B------:R-:W-:Y:S08]  /*5c60*/  HMMA.16816.F32.BF16 R28, R164.reuse, R140, R28 ;  /* 0x0000008ca41c723c */ /* 0x040ff0000004181c */
[----:B------:R-:W-:Y:S01]  /*5c70*/  HMMA.16816.F32.BF16 R32, R164, R142, R32 ;  /* 0x0000008ea420723c */ /* 0x000fe20000041820 */
[----:B------:R-:W2:Y:S07]  /*5c80*/  LDSM.16.M88.4 R140, [R200+0x9900] ;  /* 0x00990000c88c783b */ /* 0x000eae0000000200 */
[C---:B------:R-:W-:Y:S01]  /*5c90*/  HMMA.16816.F32.BF16 R4, R172.reuse, R176, R4 ;  /* 0x000000b0ac04723c */ /* 0x040fe20000041804 */
[----:B------:R-:W2:Y:S07]  /*5ca0*/  LDSM.16.M88.4 R164, [R199+0x10100] ;  /* 0x01010000c7a4783b */ /* 0x000eae0000000200 */
[C---:B------:R-:W-:Y:S01]  /*5cb0*/  HMMA.16816.F32.BF16 R8, R172.reuse, R178, R8 ;  /* 0x000000b2ac08723c */ /* 0x040fe20000041808 */
[----:B------:R-:W-:Y:S07]  /*5cc0*/  LDSM.16.M88.4 R176, [R205+0xa100] ;  /* 0x00a10000cdb0783b */ /* 0x000fee0000000200 */
[C---:B-1----:R-:W-:Y:S08]  /*5cd0*/  HMMA.16816.F32.BF16 R12, R172.reuse, R144, R12 ;  /* 0x00000090ac0c723c */ /* 0x042ff0000004180c */
[C---:B------:R-:W-:Y:S01]  /*5ce0*/  HMMA.16816.F32.BF16 R16, R172.reuse, R146, R16 ;  /* 0x00000092ac10723c */ /* 0x040fe20000041810 */
[----:B------:R-:W1:Y:S07]  /*5cf0*/  LDSM.16.M88.4 R144, [R192+0x2800] ;  /* 0x00280000c090783b */ /* 0x000e6e0000000200 */
[C---:B------:R-:W-:Y:S08]  /*5d00*/  HMMA.16816.F32.BF16 R20, R172.reuse, R148, R20 ;  /* 0x00000094ac14723c */ /* 0x040ff00000041814 */
[C---:B------:R-:W-:Y:S01]  /*5d10*/  HMMA.16816.F32.BF16 R24, R172.reuse, R150, R24 ;  /* 0x00000096ac18723c */ /* 0x040fe20000041818 */
[----:B------:R-:W1:Y:S07]  /*5d20*/  LDSM.16.M88.4 R148, [R192+0x3000] ;  /* 0x00300000c094783b */ /* 0x000e6e0000000200 */
[C---:B------:R-:W-:Y:S08]  /*5d30*/  HMMA.16816.F32.BF16 R28, R172.reuse, R152, R28 ;  /* 0x00000098ac1c723c */ /* 0x040ff0000004181c */
[----:B------:R-:W-:Y:S01]  /*5d40*/  HMMA.16816.F32.BF16 R32, R172, R154, R32 ;  /* 0x0000009aac20723c */ /* 0x000fe20000041820 */
[----:B------:R-:W1:Y:S07]  /*5d50*/  LDSM.16.M88.4 R152, [R192+0x3800] ;  /* 0x00380000c098783b */ /* 0x000e6e0000000200 */
[C---:B---3--:R-:W-:Y:S01]  /*5d60*/  HMMA.16816.F32.BF16 R4, R156.reuse, R160, R4 ;  /* 0x000000a09c04723c */ /* 0x048fe20000041804 */
[----:B------:R-:W3:Y:S07]  /*5d70*/  LDSM.16.M88.4 R172, [R206+0x14100] ;  /* 0x01410000ceac783b */ /* 0x000eee0000000200 */
[C---:B------:R-:W-:Y:S01]  /*5d80*/  HMMA.16816.F32.BF16 R8, R156.reuse, R162, R8 ;  /* 0x000000a29c08723c */ /* 0x040fe20000041808 */
[----:B------:R-:W-:Y:S07]  /*5d90*/  LDSM.16.M88.4 R160, [R187] ;  /* 0x00000000bba0783b */ /* 0x000fee0000000200 */
        /* <DEDUP_REMOVED lines=15> */
[----:B------:R-:W1:Y:S07]  /*5e90*/  LDSM.16.M88.4 R144, [R186] ;  /* 0x00000000ba90783b */ /* 0x000e6e0000000200 */
[C---:B------:R-:W-:Y:S08]  /*5ea0*/  HMMA.16816.F32.BF16 R20, R164.reuse, R148, R20 ;  /* 0x00000094a414723c */ /* 0x040ff00000041814 */
[C---:B------:R-:W-:Y:S01]  /*5eb0*/  HMMA.16816.F32.BF16 R24, R164.reuse, R150, R24 ;  /* 0x00000096a418723c */ /* 0x040fe20000041818 */
[----:B------:R-:W1:Y:S07]  /*5ec0*/  LDSM.16.M88.4 R148, [R185] ;  /* 0x00000000b994783b */ /* 0x000e6e0000000200 */
[C---:B------:R-:W-:Y:S08]  /*5ed0*/  HMMA.16816.F32.BF16 R28, R164.reuse, R152, R28 ;  /* 0x00000098a41c723c */ /* 0x040ff0000004181c */
[----:B------:R-:W-:Y:S01]  /*5ee0*/  HMMA.16816.F32.BF16 R32, R164, R154, R32 ;  /* 0x0000009aa420723c */ /* 0x000fe20000041820 */
[----:B------:R-:W1:Y:S07]  /*5ef0*/  LDSM.16.M88.4 R152, [R184] ;  /* 0x00000000b898783b */ /* 0x000e6e0000000200 */
[C---:B---3--:R-:W-:Y:S01]  /*5f00*/  HMMA.16816.F32.BF16 R4, R172.reuse, R176, R4 ;  /* 0x000000b0ac04723c */ /* 0x048fe20000041804 */
        /* <DEDUP_REMOVED lines=12> */
[----:B------:R-:W2:Y:S01]  /*5fd0*/  LDSM.16.M88.4 R172, [R199+0x14100] ;  /* 0x01410000c7ac783b */ /* 0x000ea20000000200 */
[C---:B------:R-:W-:Y:S08]  /*5fe0*/  HMMA.16816.F32.BF16 R4, R156.reuse, R160, R4 ;  /* 0x000000a09c04723c */ /* 0x040ff00000041804 */
[C---:B------:R-:W-:Y:S08]  /*5ff0*/  HMMA.16816.F32.BF16 R8, R156.reuse, R162, R8 ;  /* 0x000000a29c08723c */ /* 0x040ff00000041808 */
[C---:B-1----:R-:W-:Y:S08]  /*6000*/  HMMA.16816.F32.BF16 R12, R156.reuse, R144, R12 ;  /* 0x000000909c0c723c */ /* 0x042ff0000004180c */
[C---:B------:R-:W-:Y:S08]  /*6010*/  HMMA.16816.F32.BF16 R16, R156.reuse, R146, R16 ;  /* 0x000000929c10723c */ /* 0x040ff00000041810 */
[C---:B------:R-:W-:Y:S08]  /*6020*/  HMMA.16816.F32.BF16 R20, R156.reuse, R148, R20 ;  /* 0x000000949c14723c */ /* 0x040ff00000041814 */
[C---:B------:R-:W-:Y:S08]  /*6030*/  HMMA.16816.F32.BF16 R24, R156.reuse, R150, R24 ;  /* 0x000000969c18723c */ /* 0x040ff00000041818 */
[C---:B------:R-:W-:Y:S08]  /*6040*/  HMMA.16816.F32.BF16 R28, R156.reuse, R152, R28 ;  /* 0x000000989c1c723c */ /* 0x040ff0000004181c */
[----:B------:R-:W-:Y:S08]  /*6050*/  HMMA.16816.F32.BF16 R32, R156, R154, R32 ;  /* 0x0000009a9c20723c */ /* 0x000ff00000041820 */
[C---:B---3--:R-:W-:Y:S08]  /*6060*/  HMMA.16816.F32.BF16 R4, R164.reuse, R168, R4 ;  /* 0x000000a8a404723c */ /* 0x048ff00000041804 */
[C---:B------:R-:W-:Y:S08]  /*6070*/  HMMA.16816.F32.BF16 R8, R164.reuse, R170, R8 ;  /* 0x000000aaa408723c */ /* 0x040ff00000041808 */
[C---:B------:R-:W-:Y:S08]  /*6080*/  HMMA.16816.F32.BF16 R12, R164.reuse, R132, R12 ;  /* 0x00000084a40c723c */ /* 0x040ff0000004180c */
[C---:B------:R-:W-:Y:S01]  /*6090*/  HMMA.16816.F32.BF16 R16, R164.reuse, R134, R16 ;  /* 0x00000086a410723c */ /* 0x040fe20000041810 */
[----:B------:R-:W1:Y:S07]  /*60a0*/  LDSM.16.M88.4 R132, [R192+0x4800] ;  /* 0x00480000c084783b */ /* 0x000e6e0000000200 */
[C---:B--2---:R-:W-:Y:S08]  /*60b0*/  HMMA.16816.F32.BF16 R20, R164.reuse, R136, R20 ;  /* 0x00000088a414723c */ /* 0x044ff00000041814 */
[C---:B------:R-:W-:Y:S01]  /*60c0*/  HMMA.16816.F32.BF16 R24, R164.reuse, R138, R24 ;  /* 0x0000008aa418723c */ /* 0x040fe20000041818 */
[----:B------:R-:W2:Y:S07]  /*60d0*/  LDSM.16.M88.4 R136, [R192+0x5000] ;  /* 0x00500000c088783b */ /* 0x000eae0000000200 */
[C---:B------:R-:W-:Y:S08]  /*60e0*/  HMMA.16816.F32.BF16 R28, R164.reuse, R140, R28 ;  /* 0x0000008ca41c723c */ /* 0x040ff0000004181c */
[----:B------:R-:W-:Y:S08]  /*60f0*/  HMMA.16816.F32.BF16 R32, R164, R142, R32 ;  /* 0x0000008ea420723c */ /* 0x000ff00000041820 */
[C---:B------:R-:W-:Y:S08]  /*6100*/  HMMA.16816.F32.BF16 R4, R172.reuse, R176, R4 ;  /* 0x000000b0ac04723c */ /* 0x040ff00000041804 */
[C---:B------:R-:W-:Y:S08]  /*6110*/  HMMA.16816.F32.BF16 R8, R172.reuse, R178, R8 ;  /* 0x000000b2ac08723c */ /* 0x040ff00000041808 */
[C---:B-1----:R-:W-:Y:S08]  /*6120*/  HMMA.16816.F32.BF16 R12, R172.reuse, R132, R12 ;  /* 0x00000084ac0c723c */ /* 0x042ff0000004180c */
[C---:B------:R-:W-:Y:S01]  /*6130*/  HMMA.16816.F32.BF16 R16, R172.reuse, R134, R16 ;  /* 0x00000086ac10723c */ /* 0x040fe20000041810 */
[----:B------:R-:W1:Y:S01]  /*6140*/  LDSM.16.M88.4 R132, [R192+0x5800] ;  /* 0x00580000c084783b */ /* 0x000e620000000200 */
[----:B------:R-:W-:Y:S04]  /*6150*/  DEPBAR.LE SB0, 0x0 ;  /* 0x000080000000791a */ /* 0x000fe80000000000 */
[----:B-----5:R-:W-:Y:S02]  /*6160*/  FMUL.FTZ R227, R4, c[0x0][0x320] ;  /* 0x0000c80004e37a20 */ /* 0x020fe40000410000 */
[C---:B--2---:R-:W-:Y:S04]  /*6170*/  HMMA.16816.F32.BF16 R20, R172.reuse, R136, R20 ;  /* 0x00000088ac14723c */ /* 0x044fe80000041814 */
[----:B------:R-:W2:Y:S01]  /*6180*/  MUFU.TANH R227, R227 ;  /* 0x000000e300e37308 */ /* 0x000ea20000002400 */
[----:B------:R-:W-:Y:S01]  /*6190*/  BAR.SYNC.DEFER_BLOCKING 0x0 ;  /* 0x0000000000007b1d */ /* 0x000fe20000010000 */
[----:B------:R-:W-:Y:S02]  /*61a0*/  FMUL.FTZ R228, R11, c[0x0][0x320] ;  /* 0x0000c8000be47a20 */ /* 0x000fe40000410000 */
[C---:B------:R-:W-:Y:S04]  /*61b0*/  HMMA.16816.F32.BF16 R24, R172.reuse, R138, R24 ;  /* 0x0000008aac18723c */ /* 0x040fe80000041818 */
[----:B------:R-:W-:Y:S01]  /*61c0*/  FMUL.FTZ R232, R14, c[0x0][0x320] ;  /* 0x0000c8000ee87a20 */ /* 0x000fe20000410000 */
[----:B------:R-:W-:Y:S01]  /*61d0*/  @P0 LEA R14, P4, R249, c[0x0][0x1c8], 0x1 ;  /* 0x00007200f90e0a11 */ /* 0x000fe200078808ff */
[----:B------:R-:W3:Y:S01]  /*61e0*/  MUFU.TANH R228, R228 ;  /* 0x000000e400e47308 */ /* 0x000ee20000002400 */
[----:B----4-:R-:W-:Y:S02]  /*61f0*/  FMUL.FTZ R231, R15, c[0x0][0x320] ;  /* 0x0000c8000fe77a20 */ /* 0x010fe40000410000 */
[----:B------:R-:W-:Y:S03]  /*6200*/  @P0 LEA.HI.X R15, R249, c[0x0][0x1cc], R250, 0x1, P4 ;  /* 0x00007300f90f0a11 */ /* 0x000fe600020f0cfa */
[----:B------:R-:W-:Y:S02]  /*6210*/  FMUL.FTZ R235, R18, c[0x0][0x320] ;  /* 0x0000c80012eb7a20 */ /* 0x000fe40000410000 */
[----:B------:R-:W-:Y:S02]  /*6220*/  FMUL.FTZ R236, R13, c[0x0][0x320] ;  /* 0x0000c8000dec7a20 */ /* 0x000fe40000410000 */
[----:B------:R-:W4:Y:S01]  /*6230*/  MUFU.TANH R232, R232 ;  /* 0x000000e800e87308 */ /* 0x000f220000002400 */
[----:B------:R-:W-:Y:S01]  /*6240*/  FMUL.FTZ R240, R22, c[0x0][0x320] ;  /* 0x0000c80016f07a20 */ /* 0x000fe20000410000 */
[----:B------:R-:W-:Y:S01]  /*6250*/  @P0 LEA R22, P6, R248, c[0x0][0x1c8], 0x1 ;  /* 0x00007200f8160a11 */ /* 0x000fe200078c08ff */
[----:B------:R-:W-:Y:S02]  /*6260*/  FMUL.FTZ R239, R23, c[0x0][0x320] ;  /* 0x0000c80017ef7a20 */ /* 0x000fe40000410000 */
[----:B------:R-:W-:Y:S01]  /*6270*/  FMUL.FTZ R226, R10, c[0x0][0x320] ;  /* 0x0000c8000ae27a20 */ /* 0x000fe20000410000 */
[----:B------:R-:W-:Y:S01]  /*6280*/  @P0 LEA.HI.X R23, R248, c[0x0][0x1cc], R251, 0x1, P6 ;  /* 0x00007300f8170a11 */ /* 0x000fe200030f0cfb */
[----:B------:R-:W-:Y:S01]  /*6290*/  FMUL.FTZ R234, R19, c[0x0][0x320] ;  /* 0x0000c80013ea7a20 */ /* 0x000fe20000410000 */
[----:B------:R-:W-:Y:S01]  /*62a0*/  @P0 IADD3 R248, P5, R182, UR20, RZ ;  /* 0x00000014b6f80c10 */ /* 0x000fe2000ffbe0ff */
[C---:B-1----:R-:W-:Y:S01]  /*62b0*/  HMMA.16816.F32.BF16 R28, R172.reuse, R132, R28 ;  /* 0x00000084ac1c723c */ /* 0x042fe2000004181c */
[----:B------:R-:W1:Y:S01]  /*62c0*/  MUFU.TANH R236, R236 ;  /* 0x000000ec00ec7308 */ /* 0x000e620000002400 */
[----:B------:R-:W-:Y:S01]  /*62d0*/  @!PT LDS RZ, [RZ] ;  /* 0x00000000fffff984 */ /* 0x000fe20000000800 */
[----:B------:R-:W-:Y:S01]  /*62e0*/  @!PT LDS RZ, [RZ] ;  /* 0x00000000fffff984 */ /* 0x000fe20000000800 */
[----:B------:R-:W-:Y:S01]  /*62f0*/  @!PT LDS RZ, [RZ] ;  /* 0x00000000fffff984 */ /* 0x000fe20000000800 */
[----:B------:R1:W-:Y:S01]  /*6300*/  @P0 LDGSTS.E.BYPASS.LTC128B.128 [R207+0x6100], [R22.64], !P3 ;  /* 0x0610000016cf0fae */ /* 0x0003e2000d901d50 */
[----:B------:R-:W-:Y:S01]  /*6310*/  @P0 LEA R158, P4, R248, c[0x0][0x1c8], 0x1 ;  /* 0x00007200f89e0a11 */ /* 0x000fe200078808ff */
[----:B------:R-:W-:Y:S01]  /*6320*/  FMUL.FTZ R243, R26, c[0x0][0x320] ;  /* 0x0000c8001af37a20 */ /* 0x000fe20000410000 */
[----:B------:R-:W-:Y:S01]  /*6330*/  @P0 IADD3.X R251, R181, UR19, RZ, P5, !PT ;  /* 0x00000013b5fb0c10 */ /* 0x000fe2000affe4ff */
[----:B------:R-:W-:Y:S01]  /*6340*/  FMUL.FTZ R242, R27, c[0x0][0x320] ;  /* 0x0000c8001bf27a20 */ /* 0x000fe20000410000 */
[----:B------:R-:W-:Y:S01]  /*6350*/  @UP3 UIADD3 UR20, UP0, UR12, UR20, URZ ;  /* 0x000000140c143290 */ /* 0x000fe2000ff1e03f */
[----:B------:R-:W-:Y:S01]  /*6360*/  HMMA.16816.F32.BF16 R32, R172, R134, R32 ;  /* 0x00000086ac20723c */ /* 0x000fe20000041820 */
[----:B------:R5:W-:Y:S02]  /*6370*/  @P0 LDGSTS.E.BYPASS.LTC128B.128 [R207+0x8100], [R14.64], !P2 ;  /* 0x081000000ecf0fae */ /* 0x000be4000d101d50 */
[----:B------:R-:W1:Y:S01]  /*6380*/  MUFU.TANH R226, R226 ;  /* 0x000000e200e27308 */ /* 0x000e620000002400 */
[----:B------:R-:W-:Y:S01]  /*6390*/  @P0 LEA.HI.X R159, R248, c[0x0][0x1cc], R251, 0x1, P4 ;  /* 0x00007300f89f0a11 */ /* 0x000fe200020f0cfb */
[----:B------:R-:W-:Y:S01]  /*63a0*/  @UP3 UIADD3.X UR19, UR11, UR19, URZ, UP0, !UPT ;  /* 0x000000130b133290 */ /* 0x000fe200087fe43f */
[----:B------:R-:W-:Y:S01]  /*63b0*/  @P0 IADD3 R250, P6, R210, UR20, RZ ;  /* 0x00000014d2fa0c10 */ /* 0x000fe2000ffde0ff */
[----:B------:R-:W-:Y:S01]  /*63c0*/  IMAD.MOV.U32 R19, RZ, RZ, R212 ;  /* 0x000000ffff137224 */ /* 0x000fe200078e00d4 */
[----:B------:R-:W-:Y:S01]  /*63d0*/  @P0 IADD3 R18, P4, R182, UR20, RZ ;  /* 0x00000014b6120c10 */ /* 0x000fe2000ff9e0ff */
[----:B------:R1:W-:Y:S03]  /*63e0*/  @P0 LDGSTS.E.BYPASS.LTC128B.128 [R207+0xa100], [R158.64], !P1 ;  /* 0x0a1000009ecf0fae */ /* 0x0003e6000c901d50 */
[----:B------:R-:W-:Y:S01]  /*63f0*/  @P0 IADD3.X R251, R217, UR19, RZ, P6, !PT ;  /* 0x00000013d9fb0c10 */ /* 0x000fe2000b7fe4ff */
[----:B------:R-:W1:Y:S01]  /*6400*/  MUFU.TANH R231, R231 ;  /* 0x000000e700e77308 */ /* 0x000e620000002400 */
[----:B------:R-:W-:Y:S01]  /*6410*/  @P0 LEA R162, P6, R250, c[0x0][0x1c8], 0x1 ;  /* 0x00007200faa20a11 */ /* 0x000fe200078c08ff */
[----:B------:R-:W-:Y:S01]  /*6420*/  FMUL.FTZ R229, R5, c[0x0][0x320] ;  /* 0x0000c80005e57a20 */ /* 0x000fe20000410000 */
[----:B------:R-:W-:Y:S01]  /*6430*/  @P0 IADD3.X R13, R181, UR19, RZ, P4, !PT ;  /* 0x00000013b50d0c10 */ /* 0x000fe2000a7fe4ff */
[----:B------:R-:W-:Y:S01]  /*6440*/  FMUL.FTZ R249, R30, c[0x0][0x320] ;  /* 0x0000c8001ef97a20 */ /* 0x000fe20000410000 */
[----:B------:R-:W-:Y:S01]  /*6450*/  @P0 LEA R26, P4, R18, c[0x0][0x1c8], 0x1 ;  /* 0x00007200121a0a11 */ /* 0x000fe200078808ff */
[----:B------:R-:W-:Y:S01]  /*6460*/  FMUL.FTZ R248, R31, c[0x0][0x320] ;  /* 0x0000c8001ff87a20 */ /* 0x000fe20000410000 */
[----:B------:R-:W-:Y:S01]  /*6470*/  @P0 LEA.HI.X R163, R250, c[0x0][0x1cc], R251, 0x1, P6 ;  /* 0x00007300faa30a11 */ /* 0x000fe200030f0cfb */
[----:B------:R-:W-:Y:S01]  /*6480*/  FMUL.FTZ R0, R6, c[0x0][0x320] ;  /* 0x0000c80006007a20 */ /* 0x000fe20000410000 */
[----:B------:R-:W-:Y:S01]  /*6490*/  @P0 LEA.HI.X R27, R18, c[0x0][0x1cc], R13, 0x1, P4 ;  /* 0x00007300121b0a11 */ /* 0x000fe200020f0c0d */
[----:B------:R-:W1:Y:S01]  /*64a0*/  MUFU.TANH R229, R229 ;  /* 0x000000e500e57308 */ /* 0x000e620000002400 */
[----:B------:R-:W-:Y:S01]  /*64b0*/  @P0 IADD3 R11, P5, R220, UR20, RZ ;  /* 0x00000014dc0b0c10 */ /* 0x000fe2000ffbe0ff */
[----:B------:R1:W-:Y:S01]  /*64c0*/  @P0 LDGSTS.E.BYPASS.LTC128B.128 [R207+0x7100], [R162.64], !P3 ;  /* 0x07100000a2cf0fae */ /* 0x0003e2000d901d50 */
[----:B------:R-:W-:Y:S01]  /*64d0*/  FMUL.FTZ R250, R32, c[0x0][0x320] ;  /* 0x0000c80020fa7a20 */ /* 0x000fe20000410000 */
[----:B------:R-:W-:Y:S01]  /*64e0*/  PLOP3.LUT P4, PT, PT, PT, UP2, 0x80, 0x0 ;  /* 0x000000000000781c */ /* 0x000fe20003f8f028 */
[----:B------:R-:W-:Y:S01]  /*64f0*/  FMUL.FTZ R225, R7, c[0x0][0x320] ;  /* 0x0000c80007e17a20 */ /* 0x000fe20000410000 */
[----:B------:R-:W-:Y:S01]  /*6500*/  @P0 IADD3.X R10, R183, UR19, RZ, P5, !PT ;  /* 0x00000013b70a0c10 */ /* 0x000fe2000affe4ff */
[----:B------:R-:W-:Y:S01]  /*6510*/  USHF.L.U32 UR19, UR13, 0x6, URZ ;  /* 0x000000060d137899 */ /* 0x000fe2000800063f */
[----:B------:R-:W-:Y:S01]  /*6520*/  @P0 LEA R30, P5, R11, c[0x0][0x1c8], 0x1 ;  /* 0x000072000b1e0a11 */ /* 0x000fe200078a08ff */
[----:B------:R-:W-:Y:S01]  /*6530*/  FMUL.FTZ R230, R8, c[0x0][0x320] ;  /* 0x0000c80008e67a20 */ /* 0x000fe20000410000 */
[----:B------:R1:W1:Y:S01]  /*6540*/  MUFU.TANH R13, R250 ;  /* 0x000000fa000d7308 */ /* 0x0002620000002400 */
[----:B------:R-:W-:Y:S01]  /*6550*/  FMUL.FTZ R233, R9, c[0x0][0x320] ;  /* 0x0000c80009e97a20 */ /* 0x000fe20000410000 */
[----:B------:R-:W-:Y:S01]  /*6560*/  @P0 LEA.HI.X R31, R11, c[0x0][0x1cc], R10, 0x1, P5 ;  /* 0x000073000b1f0a11 */ /* 0x000fe200028f0c0a */
[----:B------:R-:W-:Y:S02]  /*6570*/  FMUL.FTZ R237, R12, c[0x0][0x320] ;  /* 0x0000c8000ced7a20 */ /* 0x000fe40000410000 */
[----:B------:R-:W-:Y:S02]  /*6580*/  FMUL.FTZ R238, R16, c[0x0][0x320] ;  /* 0x0000c80010ee7a20 */ /* 0x000fe40000410000 */
[----:B------:R2:W-:Y:S01]  /*6590*/  @P0 LDGSTS.E.BYPASS.LTC128B.128 [R207+0x9100], [R30.64], !P2 ;  /* 0x091000001ecf0fae */ /* 0x0005e2000d101d50 */
[----:B------:R-:W-:Y:S02]  /*65a0*/  @P4 IMAD.MOV.U32 R19, RZ, RZ, R180 ;  /* 0x000000ffff134224 */ /* 0x000fe400078e00b4 */
[----:B------:R-:W2:Y:S01]  /*65b0*/  MUFU.TANH R0, R0 ;  /* 0x0000000000007308 */ /* 0x000ea20000002400 */
[----:B------:R-:W-:Y:S02]  /*65c0*/  FMUL.FTZ R241, R17, c[0x0][0x320] ;  /* 0x0000c80011f17a20 */ /* 0x000fe40000410000 */
[----:B------:R-:W-:Y:S01]  /*65d0*/  FMUL.FTZ R245, R20, c[0x0][0x320] ;  /* 0x0000c80014f57a20 */ /* 0x000fe20000410000 */
[----:B------:R2:W-:Y:S01]  /*65e0*/  @P0 LDGSTS.E.BYPASS.LTC128B.128 [R207+0xb100], [R26.64], !P1 ;  /* 0x0b1000001acf0fae */ /* 0x0005e2000c901d50 */
[----:B------:R-:W-:Y:S01]  /*65f0*/  FMUL.FTZ R244, R21, c[0x0][0x320] ;  /* 0x0000c80015f47a20 */ /* 0x000fe20000410000 */
[----:B------:R-:W-:Y:S01]  /*6600*/  PLOP3.LUT P0, PT, PT, PT, UP1, 0x40, 0x0 ;  /* 0x000000000000781c */ /* 0x000fe20003f0e818 */
[----:B------:R-:W-:Y:S02]  /*6610*/  FMUL.FTZ R247, R24, c[0x0][0x320] ;  /* 0x0000c80018f77a20 */ /* 0x000fe40000410000 */
[----:B------:R-:W-:Y:S01]  /*6620*/  FMUL.FTZ R246, R25, c[0x0][0x320] ;  /* 0x0000c80019f67a20 */ /* 0x000fe20000410000 */
[----:B------:R-:W2:Y:S01]  /*6630*/  MUFU.TANH R225, R225 ;  /* 0x000000e100e17308 */ /* 0x000ea20000002400 */
[----:B------:R-:W0:Y:S01]  /*6640*/  LDGDEPBAR ;  /* 0x00000000000079af */ /* 0x000e220000000000 */
[----:B------:R-:W-:Y:S02]  /*6650*/  FMUL.FTZ R9, R28, c[0x0][0x320] ;  /* 0x0000c8001c097a20 */ /* 0x000fe40000410000 */
[----:B-1----:R-:W-:Y:S02]  /*6660*/  IMAD.U32 R250, RZ, RZ, UR19 ;  /* 0x00000013fffa7e24 */ /* 0x002fe4000f8e00ff */
[----:B------:R-:W-:Y:S02]  /*6670*/  FMUL.FTZ R252, R29, c[0x0][0x320] ;  /* 0x0000c8001dfc7a20 */ /* 0x000fe40000410000 */
[----:B------:R-:W-:Y:S01]  /*6680*/  FMUL.FTZ R11, R33, c[0x0][0x320] ;  /* 0x0000c800210b7a20 */ /* 0x000fe20000410000 */
[----:B------:R-:W1:Y:S01]  /*6690*/  SHFL.IDX PT, R10, R19, RZ, 0x1c1f ;  /* 0x001c1fff130a7589 */ /* 0x000e6200000e0000 */
[----:B------:R-:W2:Y:S01]  /*66a0*/  MUFU.TANH R230, R230 ;  /* 0x000000e600e67308 */ /* 0x000ea20000002400 */
[----:B------:R-:W-:Y:S01]  /*66b0*/  FMUL.FTZ R251, R34, c[0x0][0x320] ;  /* 0x0000c80022fb7a20 */ /* 0x000fe20000410000 */
[----:B-----5:R-:W-:Y:S01]  /*66c0*/  IADD3 R14, -R213, 0x1, -R250 ;  /* 0x00000001d50e7810 */ /* 0x020fe20007ffe9fa */
[----:B------:R-:W-:Y:S03]  /*66d0*/  FMUL.FTZ R35, R35, c[0x0][0x320] ;  /* 0x0000c80023237a20 */ /* 0x000fe60000410000 */
[----:B------:R-:W-:Y:S04]  /*66e0*/  IADD3 R14, R14, c[0x0][0x1d0], RZ ;  /* 0x000074000e0e7a10 */ /* 0x000fe80007ffe0ff */
[----:B------:R-:W2:Y:S01]  /*66f0*/  MUFU.TANH R233, R233 ;  /* 0x000000e900e97308 */ /* 0x000ea20000002400 */
[----:B------:R-:W-:Y:S04]  /*6700*/  IADD3 R14, R14, -c[0x0][0x168], RZ ;  /* 0x80005a000e0e7a10 */ /* 0x000fe80007ffe0ff */
[C---:B------:R-:W-:Y:S02]  /*6710*/  IADD3 R15, R14.reuse, c[0x0][0x328], RZ ;  /* 0x0000ca000e0f7a10 */ /* 0x040fe40007ffe0ff */
[----:B------:R-:W-:Y:S03]  /*6720*/  IADD3 R14, R14, UR14, RZ ;  /* 0x0000000e0e0e7c10 */ /* 0x000fe6000fffe0ff */
[----:B------:R-:W2:Y:S01]  /*6730*/  MUFU.TANH R237, R237 ;  /* 0x000000ed00ed7308 */ /* 0x000ea20000002400 */
[--C-:B-1----:R-:W-:Y:S02]  /*6740*/  IMAD.IADD R18, R15, 0x1, R10.reuse ;  /* 0x000000010f127824 */ /* 0x102fe400078e020a */
[----:B------:R-:W-:Y:S07]  /*6750*/  IMAD.IADD R17, R14, 0x1, R10 ;  /* 0x000000010e117824 */ /* 0x000fee00078e020a */
[----:B------:R-:W1:Y:S10]  /*6760*/  MUFU.TANH R238, R238 ;  /* 0x000000ee00ee7308 */ /* 0x000e740000002400 */
        /* <DEDUP_REMOVED lines=17> */
[----:B------:R1:W1:Y:S01]  /*6880*/  MUFU.TANH R250, R35 ;  /* 0x0000002300fa7308 */ /* 0x0002620000002400 */
[----:B------:R-:W-:-:S05]  /*6890*/  @P0 BRA `(.L_x_363) ;  /* 0x000001a000000947 */ /* 0x000fca0003800000 */
[----:B--234-:R-:W-:Y:S01]  /*68a0*/  IADD3 R5, R10, c[0x0][0x1d0], RZ ;  /* 0x000074000a057a10 */ /* 0x01cfe20007ffe0ff */
[----:B------:R-:W-:Y:S03]  /*68b0*/  BSSY B0, `(.L_x_364) ;  /* 0x0000012000007945 */ /* 0x000fe60003800000 */
[----:B------:R-:W-:Y:S04]  /*68c0*/  IADD3 R5, R5, -c[0x0][0x168], RZ ;  /* 0x80005a0005057a10 */ /* 0x000fe80007ffe0ff */
[----:B------:R-:W-:Y:S11]  /*68d0*/  ISETP.GT.AND P0, PT, R5, -0x1, PT ;  /* 0xffffffff0500780c */ /* 0x000ff60003f04270 */
[----:B------:R-:W-:Y:S02]  /*68e0*/  @!UPT UIADD3 URZ, URZ, URZ, URZ ;  /* 0x0000003f3f3ff290 */ /* 0x000fe4000fffe03f */
[----:B------:R-:W-:-:S05]  /*68f0*/  @P0 BRA `(.L_x_365) ;  /* 0x0000008000000947 */ /* 0x000fca0003800000 */
[----:B------:R-:W-:Y:S01]  /*6900*/  LOP3.LUT R5, RZ, R5, RZ, 0x33, !PT ;  /* 0x00000005ff057212 */ /* 0x000fe200078e33ff */
[----:B------:R-:W-:Y:S05]  /*6910*/  IMAD.MOV.U32 R4, RZ, RZ, c[0x0][0x32c] ;  /* 0x0000cb00ff047624 */ /* 0x000fea00078e00ff */
[----:B------:R-:W-:Y:S11]  /*6920*/  ISETP.NE.AND P0, PT, R4, 0x1, PT ;  /* 0x000000010400780c */ /* 0x000ff60003f05270 */
[----:B------:R-:W-:Y:S02]  /*6930*/  @!UPT UIADD3 URZ, URZ, URZ, URZ ;  /* 0x0000003f3f3ff290 */ /* 0x000fe4000fffe03f */
[----:B------:R-:W-:Y:S05]  /*6940*/  @P0 IMAD.HI.U32 R4, R5, c[0x0][0x330], RZ ;  /* 0x0000cc0005040a27 */ /* 0x000fea00078e00ff */
[----:B------:R-:W-:Y:S04]  /*6950*/  @P0 SHF.R.U32.HI R5, RZ, c[0x0][0x334], R4 ;  /* 0x0000cd00ff050a19 */ /* 0x000fe80000011604 */
[----:B------:R-:W-:Y:S01]  /*6960*/  LOP3.LUT R5, RZ, R5, RZ, 0x33, !PT ;  /* 0x00000005ff057212 */ /* 0x000fe200078e33ff */
[----:B------:R-:W-:-:S05]  /*6970*/  BRA `(.L_x_366) ;  /* 0x0000005000007947 */ /* 0x000fca0003800000 */
.L_x_365:
[----:B------:R-:W-:Y:S04]  /*6980*/  MOV R4, c[0x0][0x32c] ;  /* 0x0000cb0000047a02 */ /* 0x000fe80000000f00 */
[----:B------:R-:W-:Y:S11]  /*6990*/  ISETP.NE.AND P0, PT, R4, 0x1, PT ;  /* 0x000000010400780c */ /* 0x000ff60003f05270 */
[----:B------:R-:W-:Y:S02]  /*69a0*/  @!UPT UIADD3 URZ, URZ, URZ, URZ ;  /* 0x0000003f3f3ff290 */ /* 0x000fe4000fffe03f */
[----:B------:R-:W-:Y:S05]  /*69b0*/  @P0 IMAD.HI.U32 R4, R5, c[0x0][0x330], RZ ;  /* 0x0000cc0005040a27 */ /* 0x000fea00078e00ff */
[----:B------:R-:W-:Y:S02]  /*69c0*/  @P0 SHF.R.U32.HI R5, RZ, c[0x0][0x334], R4 ;  /* 0x0000cd00ff050a19 */ /* 0x000fe40000011604 */
.L_x_366:
[----:B------:R-:W-:Y:S05]  /*69d0*/  BSYNC B0 ;  /* 0x0000000000007941 */ /* 0x000fea0003800000 */
.L_x_364:
[----:B------:R-:W-:Y:S04]  /*69e0*/  IMAD.MOV.U32 R4, RZ, RZ, c[0x0][0x32c] ;  /* 0x0000cb00ff047624 */ /* 0x000fe800078e00ff */
[----:B------:R-:W-:Y:S04]  /*69f0*/  IMAD R4, R5, R4, -UR19 ;  /* 0x8000001305047e24 */ /* 0x000fe8000f8e0204 */
[----:B------:R-:W-:Y:S05]  /*6a00*/  IMAD.IADD R4, R4, 0x1, -R213 ;  /* 0x0000000104047824 */ /* 0x000fea00078e0ad5 */
[----:B------:R-:W-:Y:S02]  /*6a10*/  IADD3 R5, R4, c[0x0][0x32c], RZ ;  /* 0x0000cb0004057a10 */ /* 0x000fe40007ffe0ff */
[----:B------:R-:W-:Y:S02]  /*6a20*/  IMNMX R17, R17, R4, !PT ;  /* 0x0000000411117217 */ /* 0x000fe40007800200 */
[----:B------:R-:W-:Y:S02]  /*6a30*/  IMNMX R18, R18, R5, PT ;  /* 0x0000000512127217 */ /* 0x000fe40003800200 */
.L_x_363:
[----:B--234-:R-:W-:Y:S01]  /*6a40*/  UISETP.GT.AND UP0, UPT, UR13, -0x1, UPT ;  /* 0xffffffff0d00788c */ /* 0x01cfe2000bf04270 */
[----:B------:R-:W2:Y:S05]  /*6a50*/  SHFL.IDX PT, R7, R19, 0x1, 0x1c1f ;  /* 0x003c1f0013077f89 */ /* 0x000eaa00000e0000 */
[----:B------:R-:W-:Y:S04]  /*6a60*/  PLOP3.LUT P0, PT, PT, PT, UP0, 0x80, 0x0 ;  /* 0x000000000000781c */ /* 0x000fe80003f0f008 */
[C---:B------:R-:W-:Y:S02]  /*6a70*/  ISETP.GT.AND P4, PT, R17.reuse, 0x1, P0 ;  /* 0x000000011100780c */ /* 0x040fe40000784270 */
[----:B------:R-:W-:Y:S02]  /*6a80*/  ISETP.GT.AND P5, PT, R17, RZ, P0 ;  /* 0x000000ff1100720c */ /* 0x000fe400007a4270 */
[C---:B------:R-:W-:Y:S02]  /*6a90*/  ISETP.LT.OR P4, PT, R18.reuse, 0x2, P4 ;  /* 0x000000021200780c */ /* 0x040fe40002781670 */
[C---:B------:R-:W-:Y:S02]  /*6aa0*/  ISETP.LT.OR P5, PT, R18.reuse, 0x1, P5 ;  /* 0x000000011200780c */ /* 0x040fe40002fa1670 */
[----:B------:R-:W-:Y:S02]  /*6ab0*/  FSEL R8, R229, -INF , !P4 ;  /* 0xff800000e5087808 */ /* 0x000fe40006000000 */
[C---:B------:R-:W-:Y:S02]  /*6ac0*/  ISETP.GT.AND P4, PT, R17.reuse, 0x10, P0 ;  /* 0x000000101100780c */ /* 0x040fe40000784270 */
[----:B------:R-:W-:Y:S02]  /*6ad0*/  ISETP.GT.AND P6, PT, R17, 0x8, P0 ;  /* 0x000000081100780c */ /* 0x000fe400007c4270 */
[----:B------:R-:W-:Y:S01]  /*6ae0*/  ISETP.LT.OR P4, PT, R18, 0x11, P4 ;  /* 0x000000111200780c */ /* 0x000fe20002781670 */
[--C-:B--2---:R-:W-:Y:S01]  /*6af0*/  IMAD.IADD R4, R15, 0x1, R7.reuse ;  /* 0x000000010f047824 */ /* 0x104fe200078e0207 */
[----:B------:R-:W-:Y:S01]  /*6b00*/  FSEL R10, R227, -INF , !P5 ;  /* 0xff800000e30a7808 */ /* 0x000fe20006800000 */
[----:B------:R-:W-:Y:S01]  /*6b10*/  IMAD.IADD R5, R14, 0x1, R7 ;  /* 0x000000010e057824 */ /* 0x000fe200078e0207 */
[----:B------:R-:W-:Y:S02]  /*6b20*/  ISETP.GT.AND P5, PT, R17, 0x9, P0 ;  /* 0x000000091100780c */ /* 0x000fe400007a4270 */
[----:B------:R-:W-:Y:S02]  /*6b30*/  FSEL R164, R237, -INF , !P4 ;  /* 0xff800000eda47808 */ /* 0x000fe40006000000 */
[C---:B------:R-:W-:Y:S02]  /*6b40*/  ISETP.GT.AND P4, PT, R17.reuse, 0x19, P0 ;  /* 0x000000191100780c */ /* 0x040fe40000784270 */
[C---:B------:R-:W-:Y:S02]  /*6b50*/  ISETP.LT.OR P6, PT, R18.reuse, 0x9, P6 ;  /* 0x000000091200780c */ /* 0x040fe400037c1670 */
[C---:B------:R-:W-:Y:S02]  /*6b60*/  ISETP.LT.OR P5, PT, R18.reuse, 0xa, P5 ;  /* 0x0000000a1200780c */ /* 0x040fe40002fa1670 */
[----:B------:R-:W-:Y:S02]  /*6b70*/  ISETP.LT.OR P4, PT, R18, 0x1a, P4 ;  /* 0x0000001a1200780c */ /* 0x000fe40002781670 */
[----:B------:R-:W-:Y:S02]  /*6b80*/  FSEL R230, R230, -INF , !P6 ;  /* 0xff800000e6e67808 */ /* 0x000fe40007000000 */
[----:B------:R-:W-:Y:S02]  /*6b90*/  ISETP.GT.AND P6, PT, R17, 0x11, P0 ;  /* 0x000000111100780c */ /* 0x000fe400007c4270 */
[----:B------:R-:W-:Y:S02]  /*6ba0*/  FSEL R6, R233, -INF , !P5 ;  /* 0xff800000e9067808 */ /* 0x000fe40006800000 */
[----:B------:R-:W-:Y:S02]  /*6bb0*/  ISETP.GT.AND P5, PT, R17, 0x18, P0 ;  /* 0x000000181100780c */ /* 0x000fe400007a4270 */
[----:B-1----:R-:W-:Y:S02]  /*6bc0*/  FSEL R140, R241, -INF , !P4 ;  /* 0xff800000f18c7808 */ /* 0x002fe40006000000 */
[C---:B------:R-:W-:Y:S02]  /*6bd0*/  ISETP.GT.AND P4, PT, R17.reuse, 0x28, P0 ;  /* 0x000000281100780c */ /* 0x040fe40000784270 */
[C---:B------:R-:W-:Y:S02]  /*6be0*/  ISETP.LT.OR P6, PT, R18.reuse, 0x12, P6 ;  /* 0x000000121200780c */ /* 0x040fe400037c1670 */
[C---:B------:R-:W-:Y:S02]  /*6bf0*/  ISETP.LT.OR P5, PT, R18.reuse, 0x19, P5 ;  /* 0x000000191200780c */ /* 0x040fe40002fa1670 */
[----:B------:R-:W-:Y:S02]  /*6c00*/  ISETP.LT.OR P4, PT, R18, 0x29, P4 ;  /* 0x000000291200780c */ /* 0x000fe40002781670 */
[----:B------:R-:W-:Y:S02]  /*6c10*/  FSEL R162, R236, -INF , !P6 ;  /* 0xff800000eca27808 */ /* 0x000fe40007000000 */
[C---:B------:R-:W-:Y:S02]  /*6c20*/  ISETP.GT.AND P6, PT, R17.reuse, 0x20, P0 ;  /* 0x000000201100780c */ /* 0x040fe400007c4270 */
[----:B------:R-:W-:Y:S02]  /*6c30*/  FSEL R142, R238, -INF , !P5 ;  /* 0xff800000ee8e7808 */ /* 0x000fe40006800000 */
[----:B------:R-:W-:Y:S02]  /*6c40*/  ISETP.GT.AND P5, PT, R17, 0x21, P0 ;  /* 0x000000211100780c */ /* 0x000fe400007a4270 */
[----:B------:R-:W-:Y:S02]  /*6c50*/  FSEL R156, R247, -INF , !P4 ;  /* 0xff800000f79c7808 */ /* 0x000fe40006000000 */
[----:B------:R-:W-:Y:S02]  /*6c60*/  ISETP.GT.AND P4, PT, R17, 0x31, P0 ;  /* 0x000000311100780c */ /* 0x000fe40000784270 */
[C---:B------:R-:W-:Y:S02]  /*6c70*/  ISETP.LT.OR P6, PT, R18.reuse, 0x21, P6 ;  /* 0x000000211200780c */ /* 0x040fe400037c1670 */
[C---:B------:R-:W-:Y:S02]  /*6c80*/  ISETP.LT.OR P5, PT, R18.reuse, 0x22, P5 ;  /* 0x000000221200780c */ /* 0x040fe40002fa1670 */
[----:B------:R-:W-:Y:S02]  /*6c90*/  ISETP.LT.OR P4, PT, R18, 0x32, P4 ;  /* 0x000000321200780c */ /* 0x000fe40002781670 */
[----:B------:R-:W-:Y:S02]  /*6ca0*/  FSEL R160, R245, -INF , !P6 ;  /* 0xff800000f5a07808 */ /* 0x000fe40007000000 */
[C---:B------:R-:W-:Y:S02]  /*6cb0*/  ISETP.GT.AND P6, PT, R17.reuse, 0x29, P0 ;  /* 0x000000291100780c */ /* 0x040fe400007c4270 */
[----:B------:R-:W-:Y:S02]  /*6cc0*/  FSEL R158, R244, -INF , !P5 ;  /* 0xff800000f49e7808 */ /* 0x000fe40006800000 */
[C---:B------:R-:W-:Y:S02]  /*6cd0*/  ISETP.GT.AND P5, PT, R17.reuse, 0x30, P0 ;  /* 0x000000301100780c */ /* 0x040fe400007a4270 */
[----:B------:R-:W-:Y:S02]  /*6ce0*/  FSEL R150, R252, -INF , !P4 ;  /* 0xff800000fc967808 */ /* 0x000fe40006000000 */
[----:B------:R-:W-:Y:S02]  /*6cf0*/  PLOP3.LUT P4, PT, PT, PT, UP1, 0x40, 0x0 ;  /* 0x000000000000781c */ /* 0x000fe40003f8e818 */
[C---:B------:R-:W-:Y:S02]  /*6d00*/  ISETP.LT.OR P6, PT, R18.reuse, 0x2a, P6 ;  /* 0x0000002a1200780c */ /* 0x040fe400037c1670 */
[----:B------:R-:W-:Y:S02]  /*6d10*/  ISETP.LT.OR P5, PT, R18, 0x31, P5 ;  /* 0x000000311200780c */ /* 0x000fe40002fa1670 */
[----:B------:R-:W-:Y:S02]  /*6d20*/  FSEL R154, R246, -INF , !P6 ;  /* 0xff800000f69a7808 */ /* 0x000fe40007000000 */
[----:B------:R-:W-:Y:S02]  /*6d30*/  ISETP.GT.AND P6, PT, R17, 0x38, P0 ;  /* 0x000000381100780c */ /* 0x000fe400007c4270 */
[----:B------:R-:W-:Y:S02]  /*6d40*/  FSEL R152, R9, -INF , !P5 ;  /* 0xff80000009987808 */ /* 0x000fe40006800000 */
[----:B------:R-:W-:Y:S02]  /*6d50*/  ISETP.GT.AND P5, PT, R17, 0x39, P0 ;  /* 0x000000391100780c */ /* 0x000fe400007a4270 */
[C---:B------:R-:W-:Y:S02]  /*6d60*/  ISETP.LT.OR P6, PT, R18.reuse, 0x39, P6 ;  /* 0x000000391200780c */ /* 0x040fe400037c1670 */
[----:B------:R-:W-:Y:S02]  /*6d70*/  ISETP.LT.OR P5, PT, R18, 0x3a, P5 ;  /* 0x0000003a1200780c */ /* 0x000fe40002fa1670 */
[----:B------:R-:W-:Y:S02]  /*6d80*/  FSEL R148, R13, -INF , !P6 ;  /* 0xff8000000d947808 */ /* 0x000fe40007000000 */
[----:B------:R-:W-:Y:S01]  /*6d90*/  FSEL R146, R11, -INF , !P5 ;  /* 0xff8000000b927808 */ /* 0x000fe20006800000 */
[----:B------:R-:W-:-:S05]  /*6da0*/  @P4 BRA `(.L_x_367) ;  /* 0x000001a000004947 */ /* 0x000fca0003800000 */
[----:B------:R-:W-:Y:S01]  /*6db0*/  IADD3 R7, R7, c[0x0][0x1d0], RZ ;  /* 0x0000740007077a10 */ /* 0x000fe20007ffe0ff */
        /* <DEDUP_REMOVED lines=13> */
.L_x_369:
[----:B------:R-:W-:Y:S04]  /*6e90*/  MOV R7, c[0x0][0x32c] ;  /* 0x0000cb0000077a02 */ /* 0x000fe80000000f00 */
[----:B------:R-:W-:Y:S11]  /*6ea0*/  ISETP.NE.AND P4, PT, R7, 0x1, PT ;  /* 0x000000010700780c */ /* 0x000ff60003f85270 */
[----:B------:R-:W-:Y:S02]  /*6eb0*/  @!UPT UIADD3 URZ, URZ, URZ, URZ ;  /* 0x0000003f3f3ff290 */ /* 0x000fe4000fffe03f */
[----:B------:R-:W-:Y:S05]  /*6ec0*/  @P4 IMAD.HI.U32 R7, R12, c[0x0][0x330], RZ ;  /* 0x0000cc000c074a27 */ /* 0x000fea00078e00ff */
[----:B------:R-:W-:Y:S02]  /*6ed0*/  @P4 SHF.R.U32.HI R12, RZ, c[0x0][0x334], R7 ;  /* 0x0000cd00ff0c4a19 */ /* 0x000fe40000011607 */
.L_x_370:
[----:B------:R-:W-:Y:S05]  /*6ee0*/  BSYNC B0 ;  /* 0x0000000000007941 */ /* 0x000fea0003800000 */
.L_x_368:
[----:B------:R-:W-:Y:S04]  /*6ef0*/  IMAD.MOV.U32 R7, RZ, RZ, c[0x0][0x32c] ;  /* 0x0000cb00ff077624 */ /* 0x000fe800078e00ff */
[----:B------:R-:W-:Y:S04]  /*6f00*/  IMAD R12, R12, R7, -UR19 ;  /* 0x800000130c0c7e24 */ /* 0x000fe8000f8e0207 */
[----:B------:R-:W-:Y:S05]  /*6f10*/  IMAD.IADD R12, R12, 0x1, -R213 ;  /* 0x000000010c0c7824 */ /* 0x000fea00078e0ad5 */
[----:B------:R-:W-:Y:S02]  /*6f20*/  IADD3 R7, R12, c[0x0][0x32c], RZ ;  /* 0x0000cb000c077a10 */ /* 0x000fe40007ffe0ff */
[----:B------:R-:W-:Y:S02]  /*6f30*/  IMNMX R5, R5, R12, !PT ;  /* 0x0000000c05057217 */ /* 0x000fe40007800200 */
[----:B------:R-:W-:Y:S02]  /*6f40*/  IMNMX R4, R4, R7, PT ;  /* 0x0000000704047217 */ /* 0x000fe40003800200 */
.L_x_367:
[----:B------:R-:W-:Y:S01]  /*6f50*/  FMNMX.FTZ R7, R10, R3, !PT ;  /* 0x000000030a077209 */ /* 0x000fe20007810000 */
[----:B------:R-:W-:Y:S01]  /*6f60*/  LDSM.16.MT88.4 R20, [R198+0x100] ;  /* 0x00010000c614783b */ /* 0x000fe20000004200 */
[C---:B------:R-:W-:Y:S01]  /*6f70*/  ISETP.GT.AND P6, PT, R5.reuse, RZ, P0 ;  /* 0x000000ff0500720c */ /* 0x040fe200007c4270 */
[----:B------:R-:W-:Y:S01]  /*6f80*/  UISETP.GT.AND UP0, UPT, UR13, UR18, UPT ;  /* 0x000000120d00728c */ /* 0x000fe2000bf04270 */
[----:B------:R-:W-:Y:S01]  /*6f90*/  FMNMX.FTZ R7, R8, R7, !PT ;  /* 0x0000000708077209 */ /* 0x000fe20007810000 */
[----:B------:R-:W-:Y:S01]  /*6fa0*/  UIADD3 UR13, UR13, -0x1, URZ ;  /* 0xffffffff0d0d7890 */ /* 0x000fe2000fffe03f */
[----:B------:R-:W-:Y:S02]  /*6fb0*/  ISETP.LT.OR P6, PT, R4, 0x1, P6 ;  /* 0x000000010400780c */ /* 0x000fe400037c1670 */
[----:B------:R-:W-:Y:S01]  /*6fc0*/  FMNMX.FTZ R7, R230, R7, !PT ;  /* 0x00000007e6077209 */ /* 0x000fe20007810000 */
[----:B------:R-:W-:Y:S01]  /*6fd0*/  LDSM.16.MT88.4 R28, [R197+0x100] ;  /* 0x00010000c51c783b */ /* 0x000fe20000004200 */
[C---:B------:R-:W-:Y:S02]  /*6fe0*/  ISETP.GT.AND P5, PT, R5.reuse, 0x1, P0 ;  /* 0x000000010500780c */ /* 0x040fe400007a4270 */
[----:B------:R-:W-:Y:S02]  /*6ff0*/  FMNMX.FTZ R7, R6, R7, !PT ;  /* 0x0000000706077209 */ /* 0x000fe40007810000 */
[----:B------:R-:W-:Y:S02]  /*7000*/  FSEL R13, R0, -INF , !P6 ;  /* 0xff800000000d7808 */ /* 0x000fe40007000000 */
[----:B------:R-:W-:Y:S02]  /*7010*/  FMNMX.FTZ R7, R164, R7, !PT ;  /* 0x00000007a4077209 */ /* 0x000fe40007810000 */
[----:B------:R-:W-:Y:S02]  /*7020*/  ISETP.GT.AND P4, PT, R5, 0x8, P0 ;  /* 0x000000080500780c */ /* 0x000fe40000784270 */
[----:B------:R-:W-:Y:S02]  /*7030*/  FMNMX.FTZ R7, R162, R7, !PT ;  /* 0x00000007a2077209 */ /* 0x000fe40007810000 */
[----:B------:R-:W-:Y:S02]  /*7040*/  ISETP.LT.OR P5, PT, R4, 0x2, P5 ;  /* 0x000000020400780c */ /* 0x000fe40002fa1670 */
[----:B------:R-:W-:Y:S02]  /*7050*/  FMNMX.FTZ R7, R142, R7, !PT ;  /* 0x000000078e077209 */ /* 0x000fe40007810000 */
[----:B------:R-:W-:Y:S02]  /*7060*/  FMNMX.FTZ R0, R13, R2, !PT ;  /* 0x000000020d007209 */ /* 0x000fe40007810000 */
[----:B------:R-:W-:Y:S02]  /*7070*/  FMNMX.FTZ R7, R140, R7, !PT ;  /* 0x000000078c077209 */ /* 0x000fe40007810000 */
[----:B------:R-:W-:Y:S02]  /*7080*/  FSEL R225, R225, -INF , !P5 ;  /* 0xff800000e1e17808 */ /* 0x000fe40006800000 */
[----:B------:R-:W-:Y:S02]  /*7090*/  FMNMX.FTZ R7, R160, R7, !PT ;  /* 0x00000007a0077209 */ /* 0x000fe40007810000 */
[----:B------:R-:W-:Y:S02]  /*70a0*/  ISETP.GT.AND P6, PT, R5, 0x9, P0 ;  /* 0x000000090500780c */ /* 0x000fe400007c4270 */
[----:B------:R-:W-:Y:S02]  /*70b0*/  FMNMX.FTZ R7, R158, R7, !PT ;  /* 0x000000079e077209 */ /* 0x000fe40007810000 */
[----:B------:R-:W-:Y:S02]  /*70c0*/  ISETP.LT.OR P4, PT, R4, 0x9, P4 ;  /* 0x000000090400780c */ /* 0x000fe40002781670 */
[----:B------:R-:W-:Y:S02]  /*70d0*/  FMNMX.FTZ R7, R156, R7, !PT ;  /* 0x000000079c077209 */ /* 0x000fe40007810000 */
[----:B------:R-:W-:Y:S02]  /*70e0*/  FSEL R11, R226, -INF , !P4 ;  /* 0xff800000e20b7808 */ /* 0x000fe40006000000 */
[----:B------:R-:W-:Y:S02]  /*70f0*/  FMNMX.FTZ R0, R225, R0, !PT ;  /* 0x00000000e1007209 */ /* 0x000fe40007810000 */
[----:B------:R-:W-:Y:S02]  /*7100*/  ISETP.GT.AND P5, PT, R5, 0x10, P0 ;  /* 0x000000100500780c */ /* 0x000fe400007a4270 */
[----:B------:R-:W-:Y:S02]  /*7110*/  ISETP.LT.OR P6, PT, R4, 0xa, P6 ;  /* 0x0000000a0400780c */ /* 0x000fe400037c1670 */
[----:B------:R-:W-:Y:S02]  /*7120*/  FMNMX.FTZ R7, R154, R7, !PT ;  /* 0x000000079a077209 */ /* 0x000fe40007810000 */
[----:B------:R-:W-:Y:S02]  /*7130*/  FSEL R9, R228, -INF , !P6 ;  /* 0xff800000e4097808 */ /* 0x000fe40007000000 */
[----:B------:R-:W-:Y:S02]  /*7140*/  ISETP.LT.OR P5, PT, R4, 0x11, P5 ;  /* 0x000000110400780c */ /* 0x000fe40002fa1670 */
[----:B------:R-:W-:Y:S02]  /*7150*/  FMNMX.FTZ R0, R11, R0, !PT ;  /* 0x000000000b007209 */ /* 0x000fe40007810000 */
[----:B------:R-:W-:Y:S02]  /*7160*/  ISETP.GT.AND P4, PT, R5, 0x11, P0 ;  /* 0x000000110500780c */ /* 0x000fe40000784270 */
[----:B------:R-:W-:Y:S02]  /*7170*/  FMNMX.FTZ R7, R152, R7, !PT ;  /* 0x0000000798077209 */ /* 0x000fe40007810000 */
[----:B------:R-:W-:Y:S02]  /*7180*/  FSEL R163, R232, -INF , !P5 ;  /* 0xff800000e8a37808 */ /* 0x000fe40006800000 */
[----:B------:R-:W-:Y:S02]  /*7190*/  ISETP.LT.OR P4, PT, R4, 0x12, P4 ;  /* 0x000000120400780c */ /* 0x000fe40002781670 */
[----:B------:R-:W-:Y:S02]  /*71a0*/  FMNMX.FTZ R0, R9, R0, !PT ;  /* 0x0000000009007209 */ /* 0x000fe40007810000 */
[----:B------:R-:W-:Y:S02]  /*71b0*/  ISETP.GT.AND P6, PT, R5, 0x18, P0 ;  /* 0x000000180500780c */ /* 0x000fe400007c4270 */
[----:B------:R-:W-:Y:S02]  /*71c0*/  FMNMX.FTZ R15, R150, R7, !PT ;  /* 0x00000007960f7209 */ /* 0x000fe40007810000 */
[----:B------:R-:W-:Y:S02]  /*71d0*/  FSEL R161, R231, -INF , !P4 ;  /* 0xff800000e7a17808 */ /* 0x000fe40006000000 */
[----:B------:R-:W-:Y:S02]  /*71e0*/  FMNMX.FTZ R0, R163, R0, !PT ;  /* 0x00000000a3007209 */ /* 0x000fe40007810000 */
[----:B------:R-:W-:Y:S02]  /*71f0*/  ISETP.LT.OR P6, PT, R4, 0x19, P6 ;  /* 0x000000190400780c */ /* 0x000fe400037c1670 */
        /* <DEDUP_REMOVED lines=9> */
[----:B------:R-:W-:Y:S01]  /*7290*/  ISETP.LT.OR P4, PT, R4, 0x21, P4 ;  /* 0x000000210400780c */ /* 0x000fe20002781670 */
[----:B------:R-:W1:Y:S01]  /*72a0*/  SHFL.BFLY PT, R0, R7, 0x2, 0x1f ;  /* 0x0c401f0007007f89 */ /* 0x000e6200000e0000 */
[----:B------:R-:W-:Y:S02]  /*72b0*/  ISETP.GT.AND P6, PT, R5, 0x21, P0 ;  /* 0x000000210500780c */ /* 0x000fe400007c4270 */
[----:B------:R-:W-:Y:S02]  /*72c0*/  FSEL R159, R240, -INF , !P4 ;  /* 0xff800000f09f7808 */ /* 0x000fe40006000000 */
[----:B------:R-:W-:Y:S02]  /*72d0*/  FMNMX.FTZ R14, R141, R14, !PT ;  /* 0x0000000e8d0e7209 */ /* 0x000fe40007810000 */
[C---:B------:R-:W-:Y:S02]  /*72e0*/  ISETP.LT.OR P6, PT, R4.reuse, 0x22, P6 ;  /* 0x000000220400780c */ /* 0x040fe400037c1670 */
[----:B------:R-:W-:Y:S02]  /*72f0*/  ISETP.GT.AND P5, PT, R5, 0x28, P0 ;  /* 0x000000280500780c */ /* 0x000fe400007a4270 */
[----:B------:R-:W-:Y:S02]  /*7300*/  FSEL R157, R239, -INF , !P6 ;  /* 0xff800000ef9d7808 */ /* 0x000fe40007000000 */
[----:B------:R-:W-:Y:S02]  /*7310*/  FMNMX.FTZ R14, R159, R14, !PT ;  /* 0x0000000e9f0e7209 */ /* 0x000fe40007810000 */
[C---:B------:R-:W-:Y:S02]  /*7320*/  ISETP.LT.OR P5, PT, R4.reuse, 0x29, P5 ;  /* 0x000000290400780c */ /* 0x040fe40002fa1670 */
[----:B------:R-:W-:Y:S02]  /*7330*/  ISETP.GT.AND P4, PT, R5, 0x29, P0 ;  /* 0x000000290500780c */ /* 0x000fe40000784270 */
[----:B------:R-:W-:Y:S02]  /*7340*/  FSEL R155, R243, -INF , !P5 ;  /* 0xff800000f39b7808 */ /* 0x000fe40006800000 */
[----:B------:R-:W-:Y:S02]  /*7350*/  FMNMX.FTZ R14, R157, R14, !PT ;  /* 0x0000000e9d0e7209 */ /* 0x000fe40007810000 */
[----:B------:R-:W-:Y:S02]  /*7360*/  ISETP.LT.OR P4, PT, R4, 0x2a, P4 ;  /* 0x0000002a0400780c */ /* 0x000fe40002781670 */
        /* <DEDUP_REMOVED lines=13> */
[----:B-1----:R-:W-:Y:S02]  /*7440*/  FMNMX.FTZ R12, R7, R0, !PT ;  /* 0x00000000070c7209 */ /* 0x002fe40007810000 */
[----:B------:R-:W-:Y:S02]  /*7450*/  FSEL R145, R251, -INF , !P4 ;  /* 0xff800000fb917808 */ /* 0x000fe40006000000 */
[----:B------:R-:W-:Y:S01]  /*7460*/  FMNMX.FTZ R0, R147, R14, !PT ;  /* 0x0000000e93007209 */ /* 0x000fe20007810000 */
[----:B------:R-:W1:Y:S01]  /*7470*/  SHFL.BFLY PT, R15, R12, 0x1, 0x1f ;  /* 0x0c201f000c0f7f89 */ /* 0x000e6200000e0000 */
[----:B------:R-:W-:Y:S02]  /*7480*/  ISETP.LT.OR P0, PT, R4, 0x3a, P0 ;  /* 0x0000003a0400780c */ /* 0x000fe40000701670 */
[----:B------:R-:W-:Y:S02]  /*7490*/  FMNMX.FTZ R0, R145, R0, !PT ;  /* 0x0000000091007209 */ /* 0x000fe40007810000 */
[----:B------:R-:W-:Y:S04]  /*74a0*/  FSEL R133, R250, -INF , !P0 ;  /* 0xff800000fa857808 */ /* 0x000fe80004000000 */
[----:B------:R-:W-:Y:S05]  /*74b0*/  FMNMX.FTZ R7, R133, R0, !PT ;  /* 0x0000000085077209 */ /* 0x000fea0007810000 */
[----:B------:R-:W2:Y:S01]  /*74c0*/  SHFL.BFLY PT, R4, R7, 0x2, 0x1f ;  /* 0x0c401f0007047f89 */ /* 0x000ea200000e0000 */
[----:B-1----:R-:W-:Y:S04]  /*74d0*/  FMNMX.FTZ R0, R12, R15, !PT ;  /* 0x0000000f0c007209 */ /* 0x002fe80007810000 */
[C---:B------:R-:W-:Y:S01]  /*74e0*/  FSETP.NEU.FTZ.AND P0, PT, R0.reuse, -INF , PT ;  /* 0xff8000000000780b */ /* 0x040fe20003f1d000 */
[----:B------:R-:W-:Y:S05]  /*74f0*/  FMUL.FTZ R151, R0, c[0x0][0x2d0] ;  /* 0x0000b40000977a20 */ /* 0x000fea0000410000 */
[----:B------:R-:W-:Y:S02]  /*7500*/  FSEL R151, R151, RZ, P0 ;  /* 0x000000ff97977208 */ /* 0x000fe40000000000 */
[----:B--2---:R-:W-:Y:S03]  /*7510*/  FMNMX.FTZ R5, R7, R4, !PT ;  /* 0x0000000407057209 */ /* 0x004fe60007810000 */
[--C-:B------:R-:W-:Y:S01]  /*7520*/  FFMA.FTZ R168, R10, c[0x0][0x2d0], -R151.reuse ;  /* 0x0000b4000aa87a23 */ /* 0x100fe20000010897 */
[----:B------:R-:W-:Y:S01]  /*7530*/  FSEL R4, R0, RZ, P0 ;  /* 0x000000ff00047208 */ /* 0x000fe20000000000 */
[--C-:B------:R-:W-:Y:S01]  /*7540*/  FFMA.FTZ R135, R8, c[0x0][0x2d0], -R151.reuse ;  /* 0x0000b40008877a23 */ /* 0x100fe20000010897 */
[----:B------:R-:W1:Y:S01]  /*7550*/  SHFL.BFLY PT, R132, R5, 0x1, 0x1f ;  /* 0x0c201f0005847f89 */ /* 0x000e6200000e0000 */
[----:B------:R-:W-:Y:S02]  /*7560*/  FFMA.FTZ R134, R230, c[0x0][0x2d0], -R151 ;  /* 0x0000b400e6867a23 */ /* 0x000fe40000010897 */
[----:B------:R-:W-:Y:S01]  /*7570*/  MUFU.EX2 R168, R168 ;  /* 0x000000a800a87308 */ /* 0x000fe20000000800 */
[----:B------:R-:W-:Y:S02]  /*7580*/  FADD.FTZ R3, -R4, R3 ;  /* 0x0000000304037221 */ /* 0x000fe40000010100 */
[--C-:B------:R-:W-:Y:S02]  /*7590*/  FFMA.FTZ R169, R6, c[0x0][0x2d0], -R151.reuse ;  /* 0x0000b40006a97a23 */ /* 0x100fe40000010897 */
[----:B------:R-:W-:Y:S02]  /*75a0*/  FMUL.FTZ R6, R3, c[0x0][0x2d0] ;  /* 0x0000b40003067a20 */ /* 0x000fe40000410000 */
[--C-:B------:R-:W-:Y:S02]  /*75b0*/  FFMA.FTZ R174, R164, c[0x0][0x2d0], -R151.reuse ;  /* 0x0000b400a4ae7a23 */ /* 0x100fe40000010897 */
[----:B------:R-:W-:Y:S01]  /*75c0*/  LDSM.16.MT88.4 R164, [R203+0x5900] ;  /* 0x00590000cba4783b */ /* 0x000fe20000004200 */
[----:B------:R-:W2:Y:S01]  /*75d0*/  MUFU.EX2 R135, R135 ;  /* 0x0000008700877308 */ /* 0x000ea20000000800 */
[--C-:B------:R-:W-:Y:S02]  /*75e0*/  FFMA.FTZ R175, R162, c[0x0][0x2d0], -R151.reuse ;  /* 0x0000b400a2af7a23 */ /* 0x100fe40000010897 */
[--C-:B------:R-:W-:Y:S02]  /*75f0*/  FFMA.FTZ R176, R142, c[0x0][0x2d0], -R151.reuse ;  /* 0x0000b4008eb07a23 */ /* 0x100fe40000010897 */
[--C-:B------:R-:W-:Y:S02]  /*7600*/  FFMA.FTZ R177, R140, c[0x0][0x2d0], -R151.reuse ;  /* 0x0000b4008cb17a23 */ /* 0x100fe40000010897 */
[--C-:B------:R-:W-:Y:S02]  /*7610*/  FFMA.FTZ R227, R160, c[0x0][0x2d0], -R151.reuse ;  /* 0x0000b400a0e37a23 */ /* 0x100fe40000010897 */
[--C-:B------:R-:W-:Y:S01]  /*7620*/  FFMA.FTZ R228, R158, c[0x0][0x2d0], -R151.reuse ;  /* 0x0000b4009ee47a23 */ /* 0x100fe20000010897 */
[----:B------:R-:W-:Y:S01]  /*7630*/  MUFU.EX2 R134, R134 ;  /* 0x0000008600867308 */ /* 0x000fe20000000800 */
[--C-:B------:R-:W-:Y:S01]  /*7640*/  FFMA.FTZ R229, R156, c[0x0][0x2d0], -R151.reuse ;  /* 0x0000b4009ce57a23 */ /* 0x100fe20000010897 */
[----:B-1----:R-:W-:Y:S01]  /*7650*/  FMNMX.FTZ R132, R5, R132, !PT ;  /* 0x0000008405847209 */ /* 0x002fe20007810000 */
[--C-:B------:R-:W-:Y:S02]  /*7660*/  FFMA.FTZ R230, R154, c[0x0][0x2d0], -R151.reuse ;  /* 0x0000b4009ae67a23 */ /* 0x100fe40000010897 */
[--C-:B------:R-:W-:Y:S01]  /*7670*/  FFMA.FTZ R235, R152, c[0x0][0x2d0], -R151.reuse ;  /* 0x0000b40098eb7a23 */ /* 0x100fe20000010897 */
[C---:B------:R-:W-:Y:S01]  /*7680*/  FSETP.NEU.FTZ.AND P0, PT, R132.reuse, -INF , PT ;  /* 0xff8000008400780b */ /* 0x040fe20003f1d000 */
[----:B------:R-:W-:Y:S02]  /*7690*/  FMUL.FTZ R144, R132, c[0x0][0x2d0] ;  /* 0x0000b40084907a20 */ /* 0x000fe40000410000 */
[--C-:B------:R-:W-:Y:S01]  /*76a0*/  FFMA.FTZ R236, R150, c[0x0][0x2d0], -R151.reuse ;  /* 0x0000b40096ec7a23 */ /* 0x100fe20000010897 */
[----:B------:R-:W-:Y:S01]  /*76b0*/  FSEL R5, R132, RZ, P0 ;  /* 0x000000ff84057208 */ /* 0x000fe20000000000 */
[----:B------:R-:W1:Y:S01]  /*76c0*/  MUFU.EX2 R169, R169 ;  /* 0x000000a900a97308 */ /* 0x000e620000000800 */
[----:B------:R-:W-:Y:S01]  /*76d0*/  FSEL R144, R144, RZ, P0 ;  /* 0x000000ff90907208 */ /* 0x000fe20000000000 */
[--C-:B------:R-:W-:Y:S01]  /*76e0*/  FFMA.FTZ R237, R148, c[0x0][0x2d0], -R151.reuse ;  /* 0x0000b40094ed7a23 */ /* 0x100fe20000010897 */
[----:B--2---:R-:W-:Y:S01]  /*76f0*/  F2FP.BF16.PACK_AB R136, R135, R168 ;  /* 0x000000a88788723e */ /* 0x004fe200000010ff */
[----:B------:R-:W-:Y:S01]  /*7700*/  FADD.FTZ R5, -R5, R2 ;  /* 0x0000000205057221 */ /* 0x000fe20000010100 */
[----:B------:R-:W-:Y:S01]  /*7710*/  PLOP3.LUT P0, PT, PT, PT, UP0, 0x80, 0x0 ;  /* 0x000000000000781c */ /* 0x000fe20003f0f008 */
[--C-:B------:R-:W-:Y:S02]  /*7720*/  FFMA.FTZ R173, R13, c[0x0][0x2d0], -R144.reuse ;  /* 0x0000b4000dad7a23 */ /* 0x100fe40000010890 */
[----:B------:R-:W2:Y:S01]  /*7730*/  LDSM.16.MT88.4 R12, [R203+0x100] ;  /* 0x00010000cb0c783b */ /* 0x000ea20000004200 */
[--C-:B------:R-:W-:Y:S01]  /*7740*/  FFMA.FTZ R172, R225, c[0x0][0x2d0], -R144.reuse ;  /* 0x0000b400e1ac7a23 */ /* 0x100fe20000010890 */
[----:B------:R-:W3:Y:S01]  /*7750*/  MUFU.EX2 R3, R6 ;  /* 0x0000000600037308 */ /* 0x000ee20000000800 */
[--C-:B------:R-:W-:Y:S02]  /*7760*/  FFMA.FTZ R171, R11, c[0x0][0x2d0], -R144.reuse ;  /* 0x0000b4000bab7a23 */ /* 0x100fe40000010890 */
[--C-:B------:R-:W-:Y:S02]  /*7770*/  FFMA.FTZ R170, R9, c[0x0][0x2d0], -R144.reuse ;  /* 0x0000b40009aa7a23 */ /* 0x100fe40000010890 */
[----:B------:R-:W-:Y:S02]  /*7780*/  FMUL.FTZ R2, R5, c[0x0][0x2d0] ;  /* 0x0000b40005027a20 */ /* 0x000fe40000410000 */
[--C-:B------:R-:W-:Y:S02]  /*7790*/  FFMA.FTZ R178, R163, c[0x0][0x2d0], -R144.reuse ;  /* 0x0000b400a3b27a23 */ /* 0x100fe40000010890 */
[--C-:B------:R-:W-:Y:S01]  /*77a0*/  FFMA.FTZ R179, R161, c[0x0][0x2d0], -R144.reuse ;  /* 0x0000b400a1b37a23 */ /* 0x100fe20000010890 */
[----:B------:R-:W-:Y:S01]  /*77b0*/  MUFU.EX2 R173, R173 ;  /* 0x000000ad00ad7308 */ /* 0x000fe20000000800 */
[----:B------:R-:W-:Y:S01]  /*77c0*/  LDSM.16.MT88.4 R160, [R196+0x3900] ;  /* 0x00390000c4a0783b */ /* 0x000fe20000004200 */
[--C-:B------:R-:W-:Y:S01]  /*77d0*/  FFMA.FTZ R225, R143, c[0x0][0x2d0], -R144.reuse ;  /* 0x0000b4008fe17a23 */ /* 0x100fe20000010890 */
[----:B-1----:R-:W-:Y:S01]  /*77e0*/  F2FP.BF16.PACK_AB R138, R169, R134 ;  /* 0x00000086a98a723e */ /* 0x002fe200000010ff */
[--C-:B------:R-:W-:Y:S02]  /*77f0*/  FFMA.FTZ R226, R141, c[0x0][0x2d0], -R144.reuse ;  /* 0x0000b4008de27a23 */ /* 0x100fe40000010890 */
[--C-:B------:R-:W-:Y:S03]  /*7800*/  FFMA.FTZ R231, R159, c[0x0][0x2d0], -R144.reuse ;  /* 0x0000b4009fe77a23 */ /* 0x100fe60000010890 */
[----:B------:R-:W-:Y:S01]  /*7810*/  LDSM.16.MT88.4 R140, [R197+0x2900] ;  /* 0x00290000c58c783b */ /* 0x000fe20000004200 */
[----:B------:R-:W1:Y:S01]  /*7820*/  MUFU.EX2 R172, R172 ;  /* 0x000000ac00ac7308 */ /* 0x000e620000000800 */
[--C-:B------:R-:W-:Y:S02]  /*7830*/  FFMA.FTZ R232, R157, c[0x0][0x2d0], -R144.reuse ;  /* 0x0000b4009de87a23 */ /* 0x100fe40000010890 */
[--C-:B------:R-:W-:Y:S02]  /*7840*/  FFMA.FTZ R233, R155, c[0x0][0x2d0], -R144.reuse ;  /* 0x0000b4009be97a23 */ /* 0x100fe40000010890 */
[C---:B---3--:R-:W-:Y:S02]  /*7850*/  FMUL.FTZ R4, R3.reuse, R128 ;  /* 0x0000008003047220 */ /* 0x048fe40000410000 */
[C---:B------:R-:W-:Y:S01]  /*7860*/  FMUL.FTZ R5, R3.reuse, R129 ;  /* 0x0000008103057220 */ /* 0x040fe20000410000 */
[----:B------:R-:W-:Y:S01]  /*7870*/  LDSM.16.MT88.4 R156, [R197+0x3900] ;  /* 0x00390000c59c783b */ /* 0x000fe20000004200 */
[C---:B------:R-:W-:Y:S01]  /*7880*/  FMUL.FTZ R8, R3.reuse, R124 ;  /* 0x0000007c03087220 */ /* 0x040fe20000410000 */
[----:B------:R-:W-:Y:S01]  /*7890*/  MUFU.EX2 R171, R171 ;  /* 0x000000ab00ab7308 */ /* 0x000fe20000000800 */
[C---:B------:R-:W-:Y:S02]  /*78a0*/  FMUL.FTZ R9, R3.reuse, R125 ;  /* 0x0000007d03097220 */ /* 0x040fe40000410000 */
[C---:B------:R-:W-:Y:S02]  /*78b0*/  FMUL.FTZ R16, R3.reuse, R116 ;  /* 0x0000007403107220 */ /* 0x040fe40000410000 */
[C---:B------:R-:W-:Y:S02]  /*78c0*/  FMUL.FTZ R17, R3.reuse, R117 ;  /* 0x0000007503117220 */ /* 0x040fe40000410000 */
[C---:B------:R-:W-:Y:S02]  /*78d0*/  FMUL.FTZ R24, R3.reuse, R108 ;  /* 0x0000006c03187220 */ /* 0x040fe40000410000 */
[C---:B------:R-:W-:Y:S01]  /*78e0*/  FMUL.FTZ R25, R3.reuse, R109 ;  /* 0x0000006d03197220 */ /* 0x040fe20000410000 */
[----:B------:R-:W3:Y:S01]  /*78f0*/  MUFU.EX2 R170, R170 ;  /* 0x000000aa00aa7308 */ /* 0x000ee20000000800 */
[C---:B------:R-:W-:Y:S02]  /*7900*/  FMUL.FTZ R32, R3.reuse, R100 ;  /* 0x0000006403207220 */ /* 0x040fe40000410000 */
[----:B------:R-:W-:Y:S01]  /*7910*/  FMUL.FTZ R33, R3, R101 ;  /* 0x0000006503217220 */ /* 0x000fe20000410000 */
[----:B-1----:R-:W-:Y:S01]  /*7920*/  F2FP.BF16.PACK_AB R137, R172, R173 ;  /* 0x000000adac89723e */ /* 0x002fe200000010ff */
[--C-:B------:R-:W-:Y:S02]  /*7930*/  FFMA.FTZ R234, R153, c[0x0][0x2d0], -R144.reuse ;  /* 0x0000b40099ea7a23 */ /* 0x100fe40000010890 */
[----:B------:R-:W-:Y:S01]  /*7940*/  LDSM.16.MT88.4 R152, [R198+0x3900] ;  /* 0x00390000c698783b */ /* 0x000fe20000004200 */
[--C-:B------:R-:W-:Y:S02]  /*7950*/  FFMA.FTZ R239, R149, c[0x0][0x2d0], -R144.reuse ;  /* 0x0000b40095ef7a23 */ /* 0x100fe40000010890 */
[----:B------:R-:W1:Y:S01]  /*7960*/  MUFU.EX2 R2, R2 ;  /* 0x0000000200027308 */ /* 0x000e620000000800 */
[--C-:B------:R-:W-:Y:S02]  /*7970*/  FFMA.FTZ R240, R147, c[0x0][0x2d0], -R144.reuse ;  /* 0x0000b40093f07a23 */ /* 0x100fe40000010890 */
[--C-:B------:R-:W-:Y:S02]  /*7980*/  FFMA.FTZ R241, R145, c[0x0][0x2d0], -R144.reuse ;  /* 0x0000b40091f17a23 */ /* 0x100fe40000010890 */
[----:B------:R-:W-:Y:S02]  /*7990*/  FFMA.FTZ R151, R146, c[0x0][0x2d0], -R151 ;  /* 0x0000b40092977a23 */ /* 0x000fe40000010897 */
[----:B------:R-:W-:Y:S02]  /*79a0*/  FFMA.FTZ R144, R133, c[0x0][0x2d0], -R144 ;  /* 0x0000b40085907a23 */ /* 0x000fe40000010890 */
[C---:B------:R-:W-:Y:S01]  /*79b0*/  FMUL.FTZ R36, R3.reuse, R36 ;  /* 0x0000002403247220 */ /* 0x040fe20000410000 */
[----:B------:R-:W-:Y:S01]  /*79c0*/  MUFU.EX2 R238, R151 ;  /* 0x0000009700ee7308 */ /* 0x000fe20000000800 */
[C---:B------:R-:W-:Y:S02]  /*79d0*/  FMUL.FTZ R37, R3.reuse, R37 ;  /* 0x0000002503257220 */ /* 0x040fe40000410000 */
[C---:B------:R-:W-:Y:S01]  /*79e0*/  FMUL.FTZ R40, R3.reuse, R40 ;  /* 0x0000002803287220 */ /* 0x040fe20000410000 */
[----:B---3--:R-:W-:Y:S01]  /*79f0*/  F2FP.BF16.PACK_AB R139, R170, R171 ;  /* 0x000000abaa8b723e */ /* 0x008fe200000010ff */
[C---:B------:R-:W-:Y:S02]  /*7a00*/  FMUL.FTZ R41, R3.reuse, R41 ;  /* 0x0000002903297220 */ /* 0x040fe40000410000 */
[C---:B------:R-:W-:Y:S02]  /*7a10*/  FMUL.FTZ R44, R3.reuse, R44 ;  /* 0x0000002c032c7220 */ /* 0x040fe40000410000 */
[C---:B------:R-:W-:Y:S01]  /*7a20*/  FMUL.FTZ R45, R3.reuse, R45 ;  /* 0x0000002d032d7220 */ /* 0x040fe20000410000 */
[----:B------:R3:W-:Y:S01]  /*7a30*/  MUFU.EX2 R242, R144 ;  /* 0x0000009000f27308 */ /* 0x0007e20000000800 */
[C---:B------:R-:W-:Y:S02]  /*7a40*/  FMUL.FTZ R48, R3.reuse, R48 ;  /* 0x0000003003307220 */ /* 0x040fe40000410000 */
[C---:B------:R-:W-:Y:S02]  /*7a50*/  FMUL.FTZ R49, R3.reuse, R49 ;  /* 0x0000003103317220 */ /* 0x040fe40000410000 */
[C---:B-1----:R-:W-:Y:S02]  /*7a60*/  FMUL.FTZ R6, R2.reuse, R130 ;  /* 0x0000008202067220 */ /* 0x042fe40000410000 */
[C---:B------:R-:W-:Y:S02]  /*7a70*/  FMUL.FTZ R7, R2.reuse, R131 ;  /* 0x0000008302077220 */ /* 0x040fe40000410000 */
[----:B------:R-:W-:Y:S01]  /*7a80*/  LDSM.16.MT88.4 R128, [R198+0x2900] ;  /* 0x00290000c680783b */ /* 0x000fe20000004200 */
[C---:B------:R-:W-:Y:S01]  /*7a90*/  FMUL.FTZ R10, R2.reuse, R126 ;  /* 0x0000007e020a7220 */ /* 0x040fe20000410000 */
[----:B------:R-:W-:Y:S01]  /*7aa0*/  MUFU.EX2 R174, R174 ;  /* 0x000000ae00ae7308 */ /* 0x000fe20000000800 */
[C---:B------:R-:W-:Y:S02]  /*7ab0*/  FMUL.FTZ R11, R2.reuse, R127 ;  /* 0x0000007f020b7220 */ /* 0x040fe40000410000 */
[C---:B--2---:R-:W-:Y:S03]  /*7ac0*/  HMMA.16816.F32.BF16 R4, R136.reuse, R12, R4 ;  /* 0x0000000c8804723c */ /* 0x044fe60000041804 */
[----:B------:R-:W-:Y:S02]  /*7ad0*/  LDSM.16.MT88.4 R124, [R203+0x2900] ;  /* 0x00290000cb7c783b */ /* 0x000fe40000004200 */
[C---:B------:R-:W-:Y:S02]  /*7ae0*/  FMUL.FTZ R18, R2.reuse, R118 ;  /* 0x0000007602127220 */ /* 0x040fe40000410000 */
[C---:B------:R-:W-:Y:S01]  /*7af0*/  FMUL.FTZ R12, R3.reuse, R120 ;  /* 0x00000078030c7220 */ /* 0x040fe20000410000 */
[C---:B------:R-:W-:Y:S01]  /*7b00*/  HMMA.16816.F32.BF16 R8, R136.reuse, R14, R8 ;  /* 0x0000000e8808723c */ /* 0x040fe20000041808 */
[----:B------:R-:W1:Y:S02]  /*7b10*/  MUFU.EX2 R175, R175 ;  /* 0x000000af00af7308 */ /* 0x000e640000000800 */
[----:B---3--:R-:W-:Y:S01]  /*7b20*/  LDSM.16.MT88.4 R144, [R196+0x1900] ;  /* 0x00190000c490783b */ /* 0x008fe20000004200 */
[C---:B------:R-:W-:Y:S02]  /*7b30*/  FMUL.FTZ R13, R3.reuse, R121 ;  /* 0x00000079030d7220 */ /* 0x040fe40000410000 */
[C---:B------:R-:W-:Y:S02]  /*7b40*/  FMUL.FTZ R19, R2.reuse, R119 ;  /* 0x0000007702137220 */ /* 0x040fe40000410000 */
[C---:B------:R-:W-:Y:S03]  /*7b50*/  FMUL.FTZ R14, R2.reuse, R122 ;  /* 0x0000007a020e7220 */ /* 0x040fe60000410000 */
[----:B------:R-:W-:Y:S01]  /*7b60*/  LDSM.16.MT88.4 R116, [R198+0x900] ;  /* 0x00090000c674783b */ /* 0x000fe20000004200 */
[C---:B------:R-:W-:Y:S01]  /*7b70*/  FMUL.FTZ R15, R2.reuse, R123 ;  /* 0x0000007b020f7220 */ /* 0x040fe20000410000 */
[----:B------:R-:W-:Y:S01]  /*7b80*/  MUFU.EX2 R176, R176 ;  /* 0x000000b000b07308 */ /* 0x000fe20000000800 */
[C---:B------:R-:W-:Y:S02]  /*7b90*/  FMUL.FTZ R26, R2.reuse, R110 ;  /* 0x0000006e021a7220 */ /* 0x040fe40000410000 */
[C---:B------:R-:W-:Y:S02]  /*7ba0*/  FMUL.FTZ R27, R2.reuse, R111 ;  /* 0x0000006f021b7220 */ /* 0x040fe40000410000 */
[C---:B------:R-:W-:Y:S01]  /*7bb0*/  FMUL.FTZ R34, R2.reuse, R102 ;  /* 0x0000006602227220 */ /* 0x040fe20000410000 */
[C---:B------:R-:W-:Y:S01]  /*7bc0*/  HMMA.16816.F32.BF16 R12, R136.reuse, R20, R12 ;  /* 0x00000014880c723c */ /* 0x040fe2000004180c */
[----:B------:R-:W2:Y:S02]  /*7bd0*/  LDSM.16.MT88.4 R120, [R196+0x100] ;  /* 0x00010000c478783b */ /* 0x000ea40000004200 */
[C---:B------:R-:W-:Y:S01]  /*7be0*/  FMUL.FTZ R35, R2.reuse, R103 ;  /* 0x0000006702237220 */ /* 0x040fe20000410000 */
[----:B------:R-:W-:Y:S01]  /*7bf0*/  MUFU.EX2 R177, R177 ;  /* 0x000000b100b17308 */ /* 0x000fe20000000800 */
[C---:B------:R-:W-:Y:S02]  /*7c00*/  FMUL.FTZ R38, R2.reuse, R38 ;  /* 0x0000002602267220 */ /* 0x040fe40000410000 */
[C---:B------:R-:W-:Y:S01]  /*7c10*/  FMUL.FTZ R20, R3.reuse, R112 ;  /* 0x0000007003147220 */ /* 0x040fe20000410000 */
[C---:B------:R-:W-:Y:S01]  /*7c20*/  HMMA.16816.F32.BF16 R16, R136.reuse, R22, R16 ;  /* 0x000000168810723c */ /* 0x040fe20000041810 */
[----:B------:R-:W-:Y:S03]  /*7c30*/  LDSM.16.MT88.4 R100, [R197+0x2100] ;  /* 0x00210000c564783b */ /* 0x000fe60000004200 */
[C---:B------:R-:W-:Y:S02]  /*7c40*/  FMUL.FTZ R21, R3.reuse, R113 ;  /* 0x0000007103157220 */ /* 0x040fe40000410000 */
[C---:B------:R-:W-:Y:S01]  /*7c50*/  FMUL.FTZ R39, R2.reuse, R39 ;  /* 0x0000002702277220 */ /* 0x040fe20000410000 */
[----:B------:R-:W-:Y:S01]  /*7c60*/  MUFU.EX2 R178, R178 ;  /* 0x000000b200b27308 */ /* 0x000fe20000000800 */
[C---:B------:R-:W-:Y:S01]  /*7c70*/  FMUL.FTZ R22, R2.reuse, R114 ;  /* 0x0000007202167220 */ /* 0x040fe20000410000 */
[----:B------:R-:W-:Y:S03]  /*7c80*/  LDSM.16.MT88.4 R108, [R196+0x2100] ;  /* 0x00210000c46c783b */ /* 0x000fe60000004200 */
[C---:B------:R-:W-:Y:S02]  /*7c90*/  FMUL.FTZ R23, R2.reuse, R115 ;  /* 0x0000007302177220 */ /* 0x040fe40000410000 */
[C---:B------:R-:W-:Y:S02]  /*7ca0*/  FMUL.FTZ R42, R2.reuse, R42 ;  /* 0x0000002a022a7220 */ /* 0x040fe40000410000 */
[C---:B------:R-:W-:Y:S01]  /*7cb0*/  FMUL.FTZ R43, R2.reuse, R43 ;  /* 0x0000002b022b7220 */ /* 0x040fe20000410000 */
[----:B------:R-:W3:Y:S01]  /*7cc0*/  LDSM.16.MT88.4 R112, [R203+0x2100] ;  /* 0x00210000cb70783b */ /* 0x000ee20000004200 */
[C---:B------:R-:W-:Y:S01]  /*7cd0*/  FMUL.FTZ R46, R2.reuse, R46 ;  /* 0x0000002e022e7220 */ /* 0x040fe20000410000 */
[C---:B------:R-:W-:Y:S01]  /*7ce0*/  HMMA.16816.F32.BF16 R20, R136.reuse, R28, R20 ;  /* 0x0000001c8814723c */ /* 0x040fe20000041814 */
[----:B------:R-:W4:Y:S02]  /*7cf0*/  MUFU.EX2 R179, R179 ;  /* 0x000000b300b37308 */ /* 0x000f240000000800 */
[C---:B------:R-:W-:Y:S02]  /*7d00*/  FMUL.FTZ R47, R2.reuse, R47 ;  /* 0x0000002f022f7220 */ /* 0x040fe40000410000 */
[C---:B------:R-:W-:Y:S01]  /*7d10*/  FMUL.FTZ R50, R2.reuse, R50 ;  /* 0x0000003202327220 */ /* 0x040fe20000410000 */
[----:B------:R-:W-:Y:S01]  /*7d20*/  LDSM.16.MT88.4 R148, [R203+0x3900] ;  /* 0x00390000cb94783b */ /* 0x000fe20000004200 */
[C---:B------:R-:W-:Y:S01]  /*7d30*/  FMUL.FTZ R28, R3.reuse, R104 ;  /* 0x00000068031c7220 */ /* 0x040fe20000410000 */
[C---:B------:R-:W-:Y:S03]  /*7d40*/  HMMA.16816.F32.BF16 R24, R136.reuse, R30, R24 ;  /* 0x0000001e8818723c */ /* 0x040fe60000041818 */
[----:B------:R-:W-:Y:S01]  /*7d50*/  MUFU.EX2 R225, R225 ;  /* 0x000000e100e17308 */ /* 0x000fe20000000800 */
[C---:B------:R-:W-:Y:S02]  /*7d60*/  FMUL.FTZ R29, R3.reuse, R105 ;  /* 0x00000069031d7220 */ /* 0x040fe40000410000 */
[C---:B------:R-:W-:Y:S02]  /*7d70*/  FMUL.FTZ R51, R2.reuse, R51 ;  /* 0x0000003302337220 */ /* 0x040fe40000410000 */
[C---:B------:R-:W-:Y:S04]  /*7d80*/  FMUL.FTZ R30, R2.reuse, R106 ;  /* 0x0000006a021e7220 */ /* 0x040fe80000410000 */
[C---:B------:R-:W-:Y:S01]  /*7d90*/  FMUL.FTZ R31, R2.reuse, R107 ;  /* 0x0000006b021f7220 */ /* 0x040fe20000410000 */
[----:B------:R-:W5:Y:S01]  /*7da0*/  MUFU.EX2 R226, R226 ;  /* 0x000000e200e27308 */ /* 0x000f620000000800 */
[----:B------:R-:W1:Y:S01]  /*7db0*/  LDSM.16.MT88.4 R104, [R198+0x2100] ;  /* 0x00210000c668783b */ /* 0x000e620000004200 */
[C---:B------:R-:W-:Y:S02]  /*7dc0*/  FMUL.FTZ R52, R3.reuse, R52 ;  /* 0x0000003403347220 */ /* 0x040fe40000410000 */
[C---:B------:R-:W-:Y:S02]  /*7dd0*/  FMUL.FTZ R53, R3.reuse, R53 ;  /* 0x0000003503357220 */ /* 0x040fe40000410000 */
[C---:B--2---:R-:W-:Y:S03]  /*7de0*/  HMMA.16816.F32.BF16 R28, R136.reuse, R120, R28 ;  /* 0x00000078881c723c */ /* 0x044fe6000004181c */
        /* <DEDUP_REMOVED lines=8> */
[----:B------:R-:W2:Y:S01]  /*7e70*/  MUFU.EX2 R228, R228 ;  /* 0x000000e400e47308 */ /* 0x000ea20000000800 */
[C---:B---3--:R-:W-:Y:S04]  /*7e80*/  HMMA.16816.F32.BF16 R36, R136.reuse, R112, R36 ;  /* 0x000000708824723c */ /* 0x048fe80000041824 */
[C---:B------:R-:W-:Y:S02]  /*7e90*/  FMUL.FTZ R59, R2.reuse, R59 ;  /* 0x0000003b023b7220 */ /* 0x040fe40000410000 */
[C---:B------:R-:W-:Y:S02]  /*7ea0*/  FMUL.FTZ R60, R3.reuse, R60 ;  /* 0x0000003c033c7220 */ /* 0x040fe40000410000 */
[C---:B------:R-:W-:Y:S01]  /*7eb0*/  HMMA.16816.F32.BF16 R40, R136.reuse, R114, R40 ;  /* 0x000000728828723c */ /* 0x040fe20000041828 */
[----:B------:R-:W-:Y:S01]  /*7ec0*/  LDSM.16.MT88.4 R112, [R203+0x900] ;  /* 0x00090000cb70783b */ /* 0x000fe20000004200 */
[----:B------:R-:W-:Y:S02]  /*7ed0*/  MUFU.EX2 R229, R229 ;  /* 0x000000e500e57308 */ /* 0x000fe40000000800 */
[C---:B------:R-:W-:Y:S02]  /*7ee0*/  FMUL.FTZ R61, R3.reuse, R61 ;  /* 0x0000003d033d7220 */ /* 0x040fe40000410000 */
[C---:B------:R-:W-:Y:S02]  /*7ef0*/  FMUL.FTZ R62, R2.reuse, R62 ;  /* 0x0000003e023e7220 */ /* 0x040fe40000410000 */
[C---:B------:R-:W-:Y:S01]  /*7f00*/  FMUL.FTZ R63, R2.reuse, R63 ;  /* 0x0000003f023f7220 */ /* 0x040fe20000410000 */
[C---:B-1----:R-:W-:Y:S03]  /*7f10*/  HMMA.16816.F32.BF16 R44, R136.reuse, R104, R44 ;  /* 0x00000068882c723c */ /* 0x042fe6000004182c */
[----:B------:R-:W1:Y:S01]  /*7f20*/  MUFU.EX2 R230, R230 ;  /* 0x000000e600e67308 */ /* 0x000e620000000800 */
[C---:B------:R-:W-:Y:S02]  /*7f30*/  FMUL.FTZ R64, R3.reuse, R64 ;  /* 0x0000004003407220 */ /* 0x040fe40000410000 */
[C---:B------:R-:W-:Y:S02]  /*7f40*/  FMUL.FTZ R65, R3.reuse, R65 ;  /* 0x0000004103417220 */ /* 0x040fe40000410000 */
[C---:B------:R-:W-:Y:S01]  /*7f50*/  FMUL.FTZ R66, R2.reuse, R66 ;  /* 0x0000004202427220 */ /* 0x040fe20000410000 */
[C---:B------:R-:W-:Y:S01]  /*7f60*/  HMMA.16816.F32.BF16 R48, R136.reuse, R106, R48 ;  /* 0x0000006a8830723c */ /* 0x040fe20000041830 */
[----:B------:R-:W3:Y:S03]  /*7f70*/  LDSM.16.MT88.4 R104, [R203+0x4100] ;  /* 0x00410000cb68783b */ /* 0x000ee60000004200 */
[----:B------:R-:W-:Y:S01]  /*7f80*/  MUFU.EX2 R231, R231 ;  /* 0x000000e700e77308 */ /* 0x000fe20000000800 */
[C---:B------:R-:W-:Y:S02]  /*7f90*/  FMUL.FTZ R67, R2.reuse, R67 ;  /* 0x0000004302437220 */ /* 0x040fe40000410000 */
[C---:B------:R-:W-:Y:S01]  /*7fa0*/  FMUL.FTZ R68, R3.reuse, R68 ;  /* 0x0000004403447220 */ /* 0x040fe20000410000 */
[C---:B------:R-:W-:Y:S04]  /*7fb0*/  HMMA.16816.F32.BF16 R52, R136.reuse, R100, R52 ;  /* 0x000000648834723c */ /* 0x040fe80000041834 */
[C---:B------:R-:W-:Y:S02]  /*7fc0*/  FMUL.FTZ R69, R3.reuse, R69 ;  /* 0x0000004503457220 */ /* 0x040fe40000410000 */
[----:B------:R-:W1:Y:S01]  /*7fd0*/  MUFU.EX2 R232, R232 ;  /* 0x000000e800e87308 */ /* 0x000e620000000800 */
[C---:B------:R-:W-:Y:S01]  /*7fe0*/  FMUL.FTZ R70, R2.reuse, R70 ;  /* 0x0000004602467220 */ /* 0x040fe20000410000 */
[C---:B------:R-:W-:Y:S01]  /*7ff0*/  HMMA.16816.F32.BF16 R56, R136.reuse, R102, R56 ;  /* 0x000000668838723c */ /* 0x040fe20000041838 */
[----:B------:R-:W1:Y:S03]  /*8000*/  LDSM.16.MT88.4 R100, [R198+0x4100] ;  /* 0x00410000c664783b */ /* 0x000e660000004200 */
[C---:B------:R-:W-:Y:S02]  /*8010*/  FMUL.FTZ R71, R2.reuse, R71 ;  /* 0x0000004702477220 */ /* 0x040fe40000410000 */
[C---:B------:R-:W-:Y:S02]  /*8020*/  FMUL.FTZ R72, R3.reuse, R72 ;  /* 0x0000004803487220 */ /* 0x040fe40000410000 */
[----:B------:R-:W-:Y:S01]  /*8030*/  MUFU.EX2 R233, R233 ;  /* 0x000000e900e97308 */ /* 0x000fe20000000800 */
[C---:B------:R-:W-:Y:S03]  /*8040*/  HMMA.16816.F32.BF16 R60, R136.reuse, R108, R60 ;  /* 0x0000006c883c723c */ /* 0x040fe6000004183c */
[C---:B------:R-:W-:Y:S02]  /*8050*/  FMUL.FTZ R73, R3.reuse, R73 ;  /* 0x0000004903497220 */ /* 0x040fe40000410000 */
[C---:B------:R-:W-:Y:S03]  /*8060*/  FMUL.FTZ R74, R2.reuse, R74 ;  /* 0x0000004a024a7220 */ /* 0x040fe60000410000 */
[C---:B------:R-:W-:Y:S01]  /*8070*/  HMMA.16816.F32.BF16 R64, R136.reuse, R110, R64 ;  /* 0x0000006e8840723c */ /* 0x040fe20000041840 */
[----:B------:R-:W2:Y:S01]  /*8080*/  LDSM.16.MT88.4 R108, [R197+0x4100] ;  /* 0x00410000c56c783b */ /* 0x000ea20000004200 */
[----:B------:R-:W2:Y:S02]  /*8090*/  MUFU.EX2 R234, R234 ;  /* 0x000000ea00ea7308 */ /* 0x000ea40000000800 */
[C---:B------:R-:W-:Y:S02]  /*80a0*/  FMUL.FTZ R75, R2.reuse, R75 ;  /* 0x0000004b024b7220 */ /* 0x040fe40000410000 */
[C---:B------:R-:W-:Y:S02]  /*80b0*/  FMUL.FTZ R76, R3.reuse, R76 ;  /* 0x0000004c034c7220 */ /* 0x040fe40000410000 */
[C---:B------:R-:W-:Y:S01]  /*80c0*/  FMUL.FTZ R77, R3.reuse, R77 ;  /* 0x0000004d034d7220 */ /* 0x040fe20000410000 */
[C---:B---3--:R-:W-:Y:S03]  /*80d0*/  HMMA.16816.F32.BF16 R68, R136.reuse, R104, R68 ;  /* 0x000000688844723c */ /* 0x048fe60000041844 */
[C---:B------:R-:W-:Y:S01]  /*80e0*/  FMUL.FTZ R78, R2.reuse, R78 ;  /* 0x0000004e024e7220 */ /* 0x040fe20000410000 */
[----:B------:R-:W-:Y:S01]  /*80f0*/  MUFU.EX2 R235, R235 ;  /* 0x000000eb00eb7308 */ /* 0x000fe20000000800 */
[C---:B------:R-:W-:Y:S02]  /*8100*/  FMUL.FTZ R79, R2.reuse, R79 ;  /* 0x0000004f024f7220 */ /* 0x040fe40000410000 */
[C---:B------:R-:W-:Y:S01]  /*8110*/  FMUL.FTZ R80, R3.reuse, R80 ;  /* 0x0000005003507220 */ /* 0x040fe20000410000 */
[C---:B------:R-:W-:Y:S01]  /*8120*/  HMMA.16816.F32.BF16 R72, R136.reuse, R106, R72 ;  /* 0x0000006a8848723c */ /* 0x040fe20000041848 */
[----:B------:R-:W3:Y:S03]  /*8130*/  LDSM.16.MT88.4 R104, [R196+0x4100] ;  /* 0x00410000c468783b */ /* 0x000ee60000004200 */
[C---:B------:R-:W-:Y:S02]  /*8140*/  FMUL.FTZ R81, R3.reuse, R81 ;  /* 0x0000005103517220 */ /* 0x040fe40000410000 */
[C---:B------:R-:W-:Y:S01]  /*8150*/  FMUL.FTZ R82, R2.reuse, R82 ;  /* 0x0000005202527220 */ /* 0x040fe20000410000 */
[----:B------:R-:W2:Y:S01]  /*8160*/  MUFU.EX2 R236, R236 ;  /* 0x000000ec00ec7308 */ /* 0x000ea20000000800 */
[C---:B-1----:R-:W-:Y:S04]  /*8170*/  HMMA.16816.F32.BF16 R76, R136.reuse, R100, R76 ;  /* 0x00000064884c723c */ /* 0x042fe8000004184c */
[C---:B------:R-:W-:Y:S02]  /*8180*/  FMUL.FTZ R83, R2.reuse, R83 ;  /* 0x0000005302537220 */ /* 0x040fe40000410000 */
[----:B------:R-:W-:Y:S01]  /*8190*/  FMUL.FTZ R84, R3, R84 ;  /* 0x0000005403547220 */ /* 0x000fe20000410000 */
[----:B------:R-:W-:Y:S01]  /*81a0*/  F2FP.BF16.PACK_AB R100, R175, R174 ;  /* 0x000000aeaf64723e */ /* 0x000fe200000010ff */
[----:B------:R-:W-:Y:S01]  /*81b0*/  FMUL.FTZ R85, R3, R85 ;  /* 0x0000005503557220 */ /* 0x000fe20000410000 */
[----:B----4-:R-:W-:Y:S01]  /*81c0*/  F2FP.BF16.PACK_AB R101, R179, R178 ;  /* 0x000000b2b365723e */ /* 0x010fe200000010ff */
[----:B------:R-:W-:Y:S01]  /*81d0*/  MUFU.EX2 R237, R237 ;  /* 0x000000ed00ed7308 */ /* 0x000fe20000000800 */
[C---:B------:R-:W-:Y:S03]  /*81e0*/  HMMA.16816.F32.BF16 R80, R136.reuse, R102, R80 ;  /* 0x000000668850723c */ /* 0x040fe60000041850 */
[C---:B------:R-:W-:Y:S02]  /*81f0*/  FMUL.FTZ R86, R2.reuse, R86 ;  /* 0x0000005602567220 */ /* 0x040fe40000410000 */
[C---:B------:R-:W-:Y:S02]  /*8200*/  FMUL.FTZ R87, R2.reuse, R87 ;  /* 0x0000005702577220 */ /* 0x040fe40000410000 */
[----:B------:R-:W-:Y:S01]  /*8210*/  FMUL.FTZ R88, R3, R88 ;  /* 0x0000005803587220 */ /* 0x000fe20000410000 */
[----:B------:R-:W-:Y:S01]  /*8220*/  F2FP.BF16.PACK_AB R102, R177, R176 ;  /* 0x000000b0b166723e */ /* 0x000fe200000010ff */
[C---:B------:R-:W-:Y:S01]  /*8230*/  FMUL.FTZ R89, R3.reuse, R89 ;  /* 0x0000005903597220 */ /* 0x040fe20000410000 */
[----:B------:R-:W-:Y:S02]  /*8240*/  MUFU.EX2 R239, R239 ;  /* 0x000000ef00ef7308 */ /* 0x000fe40000000800 */
[C---:B--2---:R-:W-:Y:S03]  /*8250*/  HMMA.16816.F32.BF16 R84, R136.reuse, R108, R84 ;  /* 0x0000006c8854723c */ /* 0x044fe60000041854 */
[----:B------:R-:W-:Y:S01]  /*8260*/  FMUL.FTZ R90, R2, R90 ;  /* 0x0000005a025a7220 */ /* 0x000fe20000410000 */
[----:B-----5:R-:W-:Y:S01]  /*8270*/  F2FP.BF16.PACK_AB R103, R226, R225 ;  /* 0x000000e1e267723e */ /* 0x020fe200000010ff */
[C---:B------:R-:W-:Y:S02]  /*8280*/  FMUL.FTZ R91, R2.reuse, R91 ;  /* 0x0000005b025b7220 */ /* 0x040fe40000410000 */
[C---:B------:R-:W-:Y:S01]  /*8290*/  FMUL.FTZ R92, R3.reuse, R92 ;  /* 0x0000005c035c7220 */ /* 0x040fe20000410000 */
[----:B------:R-:W1:Y:S01]  /*82a0*/  MUFU.EX2 R240, R240 ;  /* 0x000000f000f07308 */ /* 0x000e620000000800 */
[C---:B------:R-:W-:Y:S03]  /*82b0*/  FMUL.FTZ R93, R3.reuse, R93 ;  /* 0x0000005d035d7220 */ /* 0x040fe60000410000 */
[C---:B------:R-:W-:Y:S01]  /*82c0*/  HMMA.16816.F32.BF16 R88, R136.reuse, R110, R88 ;  /* 0x0000006e8858723c */ /* 0x040fe20000041858 */
[----:B------:R-:W2:Y:S02]  /*82d0*/  LDSM.16.MT88.4 R108, [R197+0x900] ;  /* 0x00090000c56c783b */ /* 0x000ea40000004200 */
[C---:B------:R-:W-:Y:S02]  /*82e0*/  FMUL.FTZ R94, R2.reuse, R94 ;  /* 0x0000005e025e7220 */ /* 0x040fe40000410000 */
[C---:B------:R-:W-:Y:S01]  /*82f0*/  FMUL.FTZ R95, R2.reuse, R95 ;  /* 0x0000005f025f7220 */ /* 0x040fe20000410000 */
[----:B------:R-:W4:Y:S01]  /*8300*/  MUFU.EX2 R241, R241 ;  /* 0x000000f100f17308 */ /* 0x000f220000000800 */
[C---:B------:R-:W-:Y:S02]  /*8310*/  FMUL.FTZ R96, R3.reuse, R96 ;  /* 0x0000006003607220 */ /* 0x040fe40000410000 */
[C---:B------:R-:W-:Y:S03]  /*8320*/  FMUL.FTZ R97, R3.reuse, R97 ;  /* 0x0000006103617220 */ /* 0x040fe60000410000 */
[C---:B---3--:R-:W-:Y:S03]  /*8330*/  HMMA.16816.F32.BF16 R92, R136.reuse, R104, R92 ;  /* 0x00000068885c723c */ /* 0x048fe6000004185c */
[C---:B------:R-:W-:Y:S02]  /*8340*/  FMUL.FTZ R98, R2.reuse, R98 ;  /* 0x0000006202627220 */ /* 0x040fe40000410000 */
[C---:B------:R-:W-:Y:S02]  /*8350*/  FMUL.FTZ R99, R2.reuse, R99 ;  /* 0x0000006302637220 */ /* 0x040fe40000410000 */
[----:B------:R-:W-:Y:S01]  /*8360*/  FFMA.FTZ R168, R3, R218, R168 ;  /* 0x000000da03a87223 */ /* 0x000fe200000100a8 */
[----:B------:R-:W-:Y:S01]  /*8370*/  MOV R3, R0 ;  /* 0x0000000000037202 */ /* 0x000fe20000000f00 */
[----:B------:R-:W-:Y:S03]  /*8380*/  FFMA.FTZ R173, R2, R219, R173 ;  /* 0x000000db02ad7223 */ /* 0x000fe600000100ad */
[----:B------:R-:W-:Y:S01]  /*8390*/  HMMA.16816.F32.BF16 R96, R136, R106, R96 ;  /* 0x0000006a8860723c */ /* 0x000fe20000041860 */
[----:B------:R-:W3:Y:S02]  /*83a0*/  LDSM.16.MT88.4 R104, [R196+0x2900] ;  /* 0x00290000c468783b */ /* 0x000ee40000004200 */
[----:B------:R-:W-:Y:S02]  /*83b0*/  FADD.FTZ R135, R135, R168 ;  /* 0x000000a887877221 */ /* 0x000fe40000010000 */
[----:B------:R-:W-:Y:S02]  /*83c0*/  FADD.FTZ R172, R172, R173 ;  /* 0x000000adacac7221 */ /* 0x000fe40000010000 */
[----:B------:R-:W-:Y:S01]  /*83d0*/  FADD.FTZ R134, R134, R135 ;  /* 0x0000008786867221 */ /* 0x000fe20000010000 */
[C---:B------:R-:W-:Y:S01]  /*83e0*/  HMMA.16816.F32.BF16 R4, R100.reuse, R112, R4 ;  /* 0x000000706404723c */ /* 0x040fe20000041804 */
[----:B------:R-:W-:Y:S04]  /*83f0*/  LDSM.16.MT88.4 R136, [R197+0x3100] ;  /* 0x00310000c588783b */ /* 0x000fe80000004200 */
[----:B------:R-:W-:Y:S03]  /*8400*/  FADD.FTZ R169, R169, R134 ;  /* 0x00000086a9a97221 */ /* 0x000fe60000010000 */
[C---:B------:R-:W-:Y:S01]  /*8410*/  HMMA.16816.F32.BF16 R8, R100.reuse, R114, R8 ;  /* 0x000000726408723c */ /* 0x040fe20000041808 */
[----:B------:R-:W-:Y:S03]  /*8420*/  LDSM.16.MT88.4 R112, [R198+0x4900] ;  /* 0x00490000c670783b */ /* 0x000fe60000004200 */
[----:B------:R-:W-:Y:S04]  /*8430*/  FADD.FTZ R174, R174, R169 ;  /* 0x000000a9aeae7221 */ /* 0x000fe80000010000 */
[C---:B------:R-:W-:Y:S04]  /*8440*/  HMMA.16816.F32.BF16 R12, R100.reuse, R116, R12 ;  /* 0x00000074640c723c */ /* 0x040fe8000004180c */
[----:B------:R-:W-:Y:S04]  /*8450*/  FADD.FTZ R175, R175, R174 ;  /* 0x000000aeafaf7221 */ /* 0x000fe80000010000 */
[C---:B------:R-:W-:Y:S01]  /*8460*/  HMMA.16816.F32.BF16 R16, R100.reuse, R118, R16 ;  /* 0x000000766410723c */ /* 0x040fe20000041810 */
[----:B------:R-:W-:Y:S03]  /*8470*/  LDSM.16.MT88.4 R116, [R197+0x4900] ;  /* 0x00490000c574783b */ /* 0x000fe60000004200 */
[----:B------:R-:W-:Y:S04]  /*8480*/  FADD.FTZ R176, R176, R175 ;  /* 0x000000afb0b07221 */ /* 0x000fe80000010000 */
[C---:B--2---:R-:W-:Y:S04]  /*8490*/  HMMA.16816.F32.BF16 R20, R100.reuse, R108, R20 ;  /* 0x0000006c6414723c */ /* 0x044fe80000041814 */
[----:B------:R-:W-:Y:S04]  /*84a0*/  FADD.FTZ R176, R177, R176 ;  /* 0x000000b0b1b07221 */ /* 0x000fe80000010000 */
        /* <DEDUP_REMOVED lines=16> */
[----:B------:R-:W3:Y:S07]  /*85b0*/  LDSM.16.MT88.4 R104, [R196+0x4900] ;  /* 0x00490000c468783b */ /* 0x000eee0000004200 */
[C---:B--2---:R-:W-:Y:S08]  /*85c0*/  HMMA.16816.F32.BF16 R68, R100.reuse, R108, R68 ;  /* 0x0000006c6444723c */ /* 0x044ff00000041844 */
[C---:B------:R-:W-:Y:S01]  /*85d0*/  HMMA.16816.F32.BF16 R72, R100.reuse, R110, R72 ;  /* 0x0000006e6448723c */ /* 0x040fe20000041848 */
[----:B------:R-:W2:Y:S07]  /*85e0*/  LDSM.16.MT88.4 R108, [R203+0x1100] ;  /* 0x00110000cb6c783b */ /* 0x000eae0000004200 */
[C---:B------:R-:W-:Y:S08]  /*85f0*/  HMMA.16816.F32.BF16 R76, R100.reuse, R112, R76 ;  /* 0x00000070644c723c */ /* 0x040ff0000004184c */
[C---:B------:R-:W-:Y:S01]  /*8600*/  HMMA.16816.F32.BF16 R80, R100.reuse, R114, R80 ;  /* 0x000000726450723c */ /* 0x040fe20000041850 */
[----:B------:R-:W5:Y:S07]  /*8610*/  LDSM.16.MT88.4 R112, [R197+0x1100] ;  /* 0x00110000c570783b */ /* 0x000f6e0000004200 */
[C---:B------:R-:W-:Y:S08]  /*8620*/  HMMA.16816.F32.BF16 R84, R100.reuse, R116, R84 ;  /* 0x000000746454723c */ /* 0x040ff00000041854 */
[C---:B------:R-:W-:Y:S01]  /*8630*/  HMMA.16816.F32.BF16 R88, R100.reuse, R118, R88 ;  /* 0x000000766458723c */ /* 0x040fe20000041858 */
[----:B------:R-:W1:Y:S07]  /*8640*/  LDSM.16.MT88.4 R116, [R203+0x3100] ;  /* 0x00310000cb74783b */ /* 0x000e6e0000004200 */
[C---:B---3--:R-:W-:Y:S08]  /*8650*/  HMMA.16816.F32.BF16 R92, R100.reuse, R104, R92 ;  /* 0x00000068645c723c */ /* 0x048ff0000004185c */
[----:B------:R-:W-:Y:S01]  /*8660*/  HMMA.16816.F32.BF16 R96, R100, R106, R96 ;  /* 0x0000006a6460723c */ /* 0x000fe20000041860 */
[----:B------:R-:W3:Y:S06]  /*8670*/  LDSM.16.MT88.4 R104, [R196+0x3100] ;  /* 0x00310000c468783b */ /* 0x000eec0000004200 */
[----:B------:R-:W-:Y:S01]  /*8680*/  F2FP.BF16.PACK_AB R100, R228, R227 ;  /* 0x000000e3e464723e */ /* 0x000fe200000010ff */
[----:B------:R-:W-:Y:S01]  /*8690*/  FADD.FTZ R227, R227, R176 ;  /* 0x000000b0e3e37221 */ /* 0x000fe20000010000 */
[----:B------:R-:W-:Y:S03]  /*86a0*/  F2FP.BF16.PACK_AB R102, R230, R229 ;  /* 0x000000e5e666723e */ /* 0x000fe600000010ff */
[----:B------:R-:W-:Y:S01]  /*86b0*/  F2FP.BF16.PACK_AB R101, R232, R231 ;  /* 0x000000e7e865723e */ /* 0x000fe200000010ff */
[----:B------:R-:W-:Y:S01]  /*86c0*/  FADD.FTZ R228, R228, R227 ;  /* 0x000000e3e4e47221 */ /* 0x000fe20000010000 */
[----:B------:R-:W-:Y:S03]  /*86d0*/  F2FP.BF16.PACK_AB R103, R234, R233 ;  /* 0x000000e9ea67723e */ /* 0x000fe600000010ff */
[----:B------:R-:W-:Y:S04]  /*86e0*/  FADD.FTZ R229, R229, R228 ;  /* 0x000000e4e5e57221 */ /* 0x000fe80000010000 */
[C---:B--2---:R-:W-:Y:S03]  /*86f0*/  HMMA.16816.F32.BF16 R4, R100.reuse, R108, R4 ;  /* 0x0000006c6404723c */ /* 0x044fe60000041804 */
[----:B------:R-:W-:Y:S05]  /*8700*/  FADD.FTZ R230, R230, R229 ;  /* 0x000000e5e6e67221 */ /* 0x000fea0000010000 */
[C---:B------:R-:W-:Y:S01]  /*8710*/  HMMA.16816.F32.BF16 R8, R100.reuse, R110, R8 ;  /* 0x0000006e6408723c */ /* 0x040fe20000041808 */
[----:B------:R-:W2:Y:S07]  /*8720*/  LDSM.16.MT88.4 R108, [R203+0x5100] ;  /* 0x00510000cb6c783b */ /* 0x000eae0000004200 */
[C---:B------:R-:W-:Y:S08]  /*8730*/  HMMA.16816.F32.BF16 R12, R100.reuse, R120, R12 ;  /* 0x00000078640c723c */ /* 0x040ff0000004180c */
[C---:B------:R-:W-:Y:S08]  /*8740*/  HMMA.16816.F32.BF16 R16, R100.reuse, R122, R16 ;  /* 0x0000007a6410723c */ /* 0x040ff00000041810 */
[C---:B-----5:R-:W-:Y:S08]  /*8750*/  HMMA.16816.F32.BF16 R20, R100.reuse, R112, R20 ;  /* 0x000000706414723c */ /* 0x060ff00000041814 */
[C---:B------:R-:W-:Y:S01]  /*8760*/  HMMA.16816.F32.BF16 R24, R100.reuse, R114, R24 ;  /* 0x000000726418723c */ /* 0x040fe20000041818 */
[----:B------:R-:W5:Y:S07]  /*8770*/  LDSM.16.MT88.4 R112, [R198+0x5100] ;  /* 0x00510000c670783b */ /* 0x000f6e0000004200 */
[C---:B------:R-:W-:Y:S08]  /*8780*/  HMMA.16816.F32.BF16 R28, R100.reuse, R124, R28 ;  /* 0x0000007c641c723c */ /* 0x040ff0000004181c */
[C---:B------:R-:W-:Y:S01]  /*8790*/  HMMA.16816.F32.BF16 R32, R100.reuse, R126, R32 ;  /* 0x0000007e6420723c */ /* 0x040fe20000041820 */
[----:B------:R-:W-:Y:S07]  /*87a0*/  LDSM.16.MT88.4 R124, [R203+0x1900] ;  /* 0x00190000cb7c783b */ /* 0x000fee0000004200 */
[C---:B-1----:R-:W-:Y:S08]  /*87b0*/  HMMA.16816.F32.BF16 R36, R100.reuse, R116, R36 ;  /* 0x000000746424723c */ /* 0x042ff00000041824 */
[C---:B------:R-:W-:Y:S01]  /*87c0*/  HMMA.16816.F32.BF16 R40, R100.reuse, R118, R40 ;  /* 0x000000766428723c */ /* 0x040fe20000041828 */
[----:B------:R-:W1:Y:S07]  /*87d0*/  LDSM.16.MT88.4 R116, [R197+0x5100] ;  /* 0x00510000c574783b */ /* 0x000e6e0000004200 */
[C---:B------:R-:W-:Y:S08]  /*87e0*/  HMMA.16816.F32.BF16 R44, R100.reuse, R128, R44 ;  /* 0x00000080642c723c */ /* 0x040ff0000004182c */
[C---:B------:R-:W-:Y:S08]  /*87f0*/  HMMA.16816.F32.BF16 R48, R100.reuse, R130, R48 ;  /* 0x000000826430723c */ /* 0x040ff00000041830 */
[C---:B------:R-:W-:Y:S07]  /*8800*/  HMMA.16816.F32.BF16 R52, R100.reuse, R136, R52 ;  /* 0x000000886434723c */ /* 0x040fee0000041834 */
[----:B------:R-:W-:Y:S01]  /*8810*/  F2FP.BF16.PACK_AB R136, R236, R235 ;  /* 0x000000ebec88723e */ /* 0x000fe200000010ff */
[C---:B------:R-:W-:Y:S04]  /*8820*/  HMMA.16816.F32.BF16 R56, R100.reuse, R138, R56 ;  /* 0x0000008a6438723c */ /* 0x040fe80000041838 */
[----:B------:R-:W-:Y:S01]  /*8830*/  F2FP.BF16.PACK_AB R137, R240, R239 ;  /* 0x000000eff089723e */ /* 0x000fe200000010ff */
[----:B------:R-:W-:Y:S02]  /*8840*/  FADD.FTZ R235, R235, R230 ;  /* 0x000000e6ebeb7221 */ /* 0x000fe40000010000 */
[----:B------:R-:W-:Y:S01]  /*8850*/  F2FP.BF16.PACK_AB R138, R238, R237 ;  /* 0x000000edee8a723e */ /* 0x000fe200000010ff */
[C---:B---3--:R-:W-:Y:S04]  /*8860*/  HMMA.16816.F32.BF16 R60, R100.reuse, R104, R60 ;  /* 0x00000068643c723c */ /* 0x048fe8000004183c */
[----:B----4-:R-:W-:Y:S01]  /*8870*/  F2FP.BF16.PACK_AB R139, R242, R241 ;  /* 0x000000f1f28b723e */ /* 0x010fe200000010ff */
[----:B------:R-:W-:Y:S03]  /*8880*/  FADD.FTZ R236, R236, R235 ;  /* 0x000000ebecec7221 */ /* 0x000fe60000010000 */
[C---:B------:R-:W-:Y:S01]  /*8890*/  HMMA.16816.F32.BF16 R64, R100.reuse, R106, R64 ;  /* 0x0000006a6440723c */ /* 0x040fe20000041840 */
[----:B------:R-:W3:Y:S03]  /*88a0*/  LDSM.16.MT88.4 R104, [R196+0x5100] ;  /* 0x00510000c468783b */ /* 0x000ee60000004200 */
[----:B------:R-:W-:Y:S04]  /*88b0*/  FADD.FTZ R237, R237, R236 ;  /* 0x000000eceded7221 */ /* 0x000fe80000010000 */
[C---:B--2---:R-:W-:Y:S04]  /*88c0*/  HMMA.16816.F32.BF16 R68, R100.reuse, R108, R68 ;  /* 0x0000006c6444723c */ /* 0x044fe80000041844 */
[----:B------:R-:W-:Y:S04]  /*88d0*/  FADD.FTZ R218, R238, R237 ;  /* 0x000000edeeda7221 */ /* 0x000fe80000010000 */
[C---:B------:R-:W-:Y:S01]  /*88e0*/  HMMA.16816.F32.BF16 R72, R100.reuse, R110, R72 ;  /* 0x0000006e6448723c */ /* 0x040fe20000041848 */
[----:B------:R-:W2:Y:S07]  /*88f0*/  LDSM.16.MT88.4 R108, [R198+0x1900] ;  /* 0x00190000c66c783b */ /* 0x000eae0000004200 */
[C---:B-----5:R-:W-:Y:S08]  /*8900*/  HMMA.16816.F32.BF16 R76, R100.reuse, R112, R76 ;  /* 0x00000070644c723c */ /* 0x060ff0000004184c */
[C---:B------:R-:W-:Y:S08]  /*8910*/  HMMA.16816.F32.BF16 R80, R100.reuse, R114, R80 ;  /* 0x000000726450723c */ /* 0x040ff00000041850 */
[C---:B-1----:R-:W-:Y:S08]  /*8920*/  HMMA.16816.F32.BF16 R84, R100.reuse, R116, R84 ;  /* 0x000000746454723c */ /* 0x042ff00000041854 */
[C---:B------:R-:W-:Y:S08]  /*8930*/  HMMA.16816.F32.BF16 R88, R100.reuse, R118, R88 ;  /* 0x000000766458723c */ /* 0x040ff00000041858 */
[C---:B---3--:R-:W-:Y:S08]  /*8940*/  HMMA.16816.F32.BF16 R92, R100.reuse, R104, R92 ;  /* 0x00000068645c723c */ /* 0x048ff0000004185c */
[----:B------:R-:W-:Y:S08]  /*8950*/  HMMA.16816.F32.BF16 R96, R100, R106, R96 ;  /* 0x0000006a6460723c */ /* 0x000ff00000041860 */
[C---:B------:R-:W-:Y:S01]  /*8960*/  HMMA.16816.F32.BF16 R128, R136.reuse, R124, R4 ;  /* 0x0000007c8880723c */ /* 0x040fe20000041804 */
[----:B------:R-:W1:Y:S07]  /*8970*/  LDSM.16.MT88.4 R4, [R198+0x5900] ;  /* 0x00590000c604783b */ /* 0x000e6e0000004200 */
[C---:B------:R-:W-:Y:S01]  /*8980*/  HMMA.16816.F32.BF16 R124, R136.reuse, R126, R8 ;  /* 0x0000007e887c723c */ /* 0x040fe20000041808 */
[----:B------:R-:W3:Y:S07]  /*8990*/  LDSM.16.MT88.4 R8, [R197+0x5900] ;  /* 0x00590000c508783b */ /* 0x000eee0000004200 */
[C---:B--2---:R-:W-:Y:S01]  /*89a0*/  HMMA.16816.F32.BF16 R120, R136.reuse, R108, R12 ;  /* 0x0000006c8878723c */ /* 0x044fe2000004180c */
[----:B------:R-:W2:Y:S07]  /*89b0*/  LDSM.16.MT88.4 R12, [R196+0x5900] ;  /* 0x00590000c40c783b */ /* 0x000eae0000004200 */
        /* <DEDUP_REMOVED lines=15> */
[C---:B-1----:R-:W-:Y:S07]  /*8ab0*/  HMMA.16816.F32.BF16 R76, R136.reuse, R4, R76 ;  /* 0x00000004884c723c */ /* 0x042fee000004184c */
[----:B------:R-:W-:Y:S01]  /*8ac0*/  FADD.FTZ R5, R171, R172 ;  /* 0x000000acab057221 */ /* 0x000fe20000010000 */
[C---:B------:R-:W-:Y:S04]  /*8ad0*/  HMMA.16816.F32.BF16 R80, R136.reuse, R6, R80 ;  /* 0x000000068850723c */ /* 0x040fe80000041850 */
[----:B------:R-:W-:Y:S04]  /*8ae0*/  FADD.FTZ R5, R170, R5 ;  /* 0x00000005aa057221 */ /* 0x000fe80000010000 */
[C---:B---3--:R-:W-:Y:S04]  /*8af0*/  HMMA.16816.F32.BF16 R84, R136.reuse, R8, R84 ;  /* 0x000000088854723c */ /* 0x048fe80000041854 */
[----:B------:R-:W-:Y:S04]  /*8b00*/  FADD.FTZ R2, R178, R5 ;  /* 0x00000005b2027221 */ /* 0x000fe80000010000 */
[C---:B------:R-:W-:Y:S04]  /*8b10*/  HMMA.16816.F32.BF16 R88, R136.reuse, R10, R88 ;  /* 0x0000000a8858723c */ /* 0x040fe80000041858 */
[----:B------:R-:W-:Y:S04]  /*8b20*/  FADD.FTZ R2, R179, R2 ;  /* 0x00000002b3027221 */ /* 0x000fe80000010000 */
[----:B------:R-:W-:Y:S01]  /*8b30*/  FADD.FTZ R225, R225, R2 ;  /* 0x00000002e1e17221 */ /* 0x000fe20000010000 */
[----:B------:R-:W-:Y:S01]  /*8b40*/  MOV R2, R132 ;  /* 0x0000008400027202 */ /* 0x000fe20000000f00 */
[C---:B--2---:R-:W-:Y:S03]  /*8b50*/  HMMA.16816.F32.BF16 R92, R136.reuse, R12, R92 ;  /* 0x0000000c885c723c */ /* 0x044fe6000004185c */
[----:B------:R-:W-:Y:S04]  /*8b60*/  FADD.FTZ R226, R226, R225 ;  /* 0x000000e1e2e27221 */ /* 0x000fe80000010000 */
[----:B------:R-:W-:Y:S01]  /*8b70*/  FADD.FTZ R231, R231, R226 ;  /* 0x000000e2e7e77221 */ /* 0x000fe20000010000 */
[----:B------:R-:W-:Y:S04]  /*8b80*/  HMMA.16816.F32.BF16 R96, R136, R14, R96 ;  /* 0x0000000e8860723c */ /* 0x000fe80000041860 */
[----:B------:R-:W-:Y:S04]  /*8b90*/  FADD.FTZ R232, R232, R231 ;  /* 0x000000e7e8e87221 */ /* 0x000fe80000010000 */
[----:B------:R-:W-:Y:S04]  /*8ba0*/  FADD.FTZ R233, R233, R232 ;  /* 0x000000e8e9e97221 */ /* 0x000fe80000010000 */
[----:B------:R-:W-:Y:S04]  /*8bb0*/  FADD.FTZ R234, R234, R233 ;  /* 0x000000e9eaea7221 */ /* 0x000fe80000010000 */
[----:B------:R-:W-:Y:S04]  /*8bc0*/  FADD.FTZ R239, R239, R234 ;  /* 0x000000eaefef7221 */ /* 0x000fe80000010000 */
[----:B------:R-:W-:Y:S04]  /*8bd0*/  FADD.FTZ R240, R240, R239 ;  /* 0x000000eff0f07221 */ /* 0x000fe80000010000 */
[----:B------:R-:W-:Y:S04]  /*8be0*/  FADD.FTZ R219, R241, R240 ;  /* 0x000000f0f1db7221 */ /* 0x000fe80000010000 */
[----:B------:R-:W-:Y:S01]  /*8bf0*/  FADD.FTZ R219, R242, R219 ;  /* 0x000000dbf2db7221 */ /* 0x000fe20000010000 */
[----:B------:R-:W-:-:S05]  /*8c00*/  @P0 BRA `(.L_x_371) ;  /* 0xffffc7f000000947 */ /* 0x000fca000383ffff */
.L_x_362:
[----:B------:R-:W1:Y:S01]  /*8c10*/  S2UR UR7, SR_CTAID.X ;  /* 0x00000000000779c3 */ /* 0x000e620000002500 */
[----:B------:R-:W-:Y:S01]  /*8c20*/  ULDC.64 UR4, c[0x0][0x2c8] ;  /* 0x0000b20000047ab9 */ /* 0x000fe20000000a00 */
[----:B------:R-:W-:Y:S01]  /*8c30*/  PLOP3.LUT P0, PT, PT, PT, UP1, 0x40, 0x0 ;  /* 0x000000000000781c */ /* 0x000fe20003f0e818 */
[----:B------:R-:W-:-:S02]  /*8c40*/  UMOV UR6, 0x1 ;  /* 0x0000000100067882 */ /* 0x000fc40000000000 */
[----:B-1----:R-:W-:-:S04]  /*8c50*/  ULEA UR7, UR7, 0x7f, 0x7 ;  /* 0x0000007f07077891 */ /* 0x002fc8000f8e383f */
[----:B------:R-:W-:-:S03]  /*8c60*/  UIMAD.WIDE.U32 UR18, UR7, UR4, URZ ;  /* 0x00000004071272a5 */ /* 0x000fc6000f8e003f */
[----:B------:R-:W-:Y:S02]  /*8c70*/  ULDC UR4, c[0x0][0x168] ;  /* 0x00005a0000047ab9 */ /* 0x000fe40000000800 */
[----:B------:R-:W-:Y:S02]  /*8c80*/  UIADD3 UR4, UR6, -UR4, URZ ;  /* 0x8000000406047290 */ /* 0x000fe4000fffe03f */
[----:B------:R-:W-:Y:S02]  /*8c90*/  @UP2 USHF.R.U32.HI UR7, URZ, UR5, UR19 ;  /* 0x000000053f072299 */ /* 0x000fe40008011613 */
[----:B------:R-:W-:Y:S02]  /*8ca0*/  ULDC UR6, c[0x0][0x324] ;  /* 0x0000c90000067ab9 */ /* 0x000fe40000000800 */
[----:B------:R-:W-:Y:S02]  /*8cb0*/  ULDC UR5, c[0x0][0x1d0] ;  /* 0x0000740000057ab9 */ /* 0x000fe40000000800 */
[----:B------:R-:W-:-:S04]  /*8cc0*/  UIADD3 UR7, UR7, UR5, UR4 ;  /* 0x0000000507077290 */ /* 0x000fc8000fffe004 */
[----:B------:R-:W-:Y:S01]  /*8cd0*/  UIADD3 UR6, UR7, -UR6, URZ ;  /* 0x8000000607067290 */ /* 0x000fe2000fffe03f */
[----:B------:R-:W-:Y:S05]  /*8ce0*/  @P0 BRA `(.L_x_372) ;  /* 0x0000014000000947 */ /* 0x000fea0003800000 */
        /* <DEDUP_REMOVED lines=11> */
.L_x_373:
[----:B------:R-:W-:Y:S02]  /*8da0*/  ULDC UR4, c[0x0][0x32c] ;  /* 0x0000cb0000047ab9 */ /* 0x000fe40000000800 */
[----:B------:R-:W-:-:S03]  /*8db0*/  UISETP.NE.AND UP0, UPT, UR4, 0x1, UPT ;  /* 0x000000010400788c */ /* 0x000fc6000bf05270 */
[----:B------:R-:W-:Y:S02]  /*8dc0*/  ULDC.64 UR4, c[0x0][0x330] ;  /* 0x0000cc0000047ab9 */ /* 0x000fe40000000a00 */
[----:B------:R-:W-:-:S06]  /*8dd0*/  UIMAD.WIDE.U32 UR18, UR7, UR4, URZ ;  /* 0x00000004071272a5 */ /* 0x000fcc000f8e003f */
[----:B------:R-:W-:Y:S02]  /*8de0*/  @UP0 USHF.R.U32.HI UR7, URZ, UR5, UR19 ;  /* 0x000000053f070299 */ /* 0x000fe40008011613 */
.L_x_374:
[----:B------:R-:W-:Y:S02]  /*8df0*/  ULDC UR4, c[0x0][0x32c] ;  /* 0x0000cb0000047ab9 */ /* 0x000fe40000000800 */
[----:B------:R-:W-:-:S04]  /*8e00*/  UIMAD UR4, UR7, UR4, URZ ;  /* 0x00000004070472a4 */ /* 0x000fc8000f8e023f */
[----:B------:R-:W-:-:S04]  /*8e10*/  UISETP.LT.AND UP0, UPT, UR6, UR4, UPT ;  /* 0x000000040600728c */ /* 0x000fc8000bf01270 */
[----:B------:R-:W-:-:S04]  /*8e20*/  USEL UR6, UR6, UR4, !UP0 ;  /* 0x0000000406067287 */ /* 0x000fc8000c000000 */
.L_x_372:
[----:B------:R-:W-:-:S04]  /*8e30*/  UIADD3 UR6, UR6, 0x3f, URZ ;  /* 0x0000003f06067890 */ /* 0x000fc8000fffe03f */
        /* <DEDUP_REMOVED lines=8> */
[----:B------:R-:W-:Y:S01]  /*8ec0*/  IADD3 R227, P6, R208, 0x40, RZ ;  /* 0x00000040d0e37810 */ /* 0x000fe20007fde0ff */
[----:B------:R-:W-:Y:S01]  /*8ed0*/  IMAD.MOV.U32 R135, RZ, RZ, R132 ;  /* 0x000000ffff877224 */ /* 0x000fe200078e0084 */
[----:B------:R-:W-:Y:S01]  /*8ee0*/  IADD3 R223, P4, R210, 0x40, RZ ;  /* 0x00000040d2df7810 */ /* 0x000fe20007f9e0ff */
[----:B------:R-:W-:Y:S01]  /*8ef0*/  IMAD.MOV.U32 R3, RZ, RZ, R0 ;  /* 0x000000ffff037224 */ /* 0x000fe200078e0000 */
[----:B------:R-:W-:Y:S01]  /*8f00*/  IADD3 R225, P5, R208, 0x80, RZ ;  /* 0x00000080d0e17810 */ /* 0x000fe20007fbe0ff */
[----:B------:R-:W-:Y:S01]  /*8f10*/  IMAD.X R226, RZ, RZ, R215, P6 ;  /* 0x000000ffffe27224 */ /* 0x000fe200030e06d7 */
[----:B------:R-:W-:Y:S01]  /*8f20*/  IADD3 R221, P0, R210, 0x80, RZ ;  /* 0x00000080d2dd7810 */ /* 0x000fe20007f1e0ff */
[----:B------:R-:W-:Y:S01]  /*8f30*/  IMAD.X R222, RZ, RZ, R217, P4 ;  /* 0x000000ffffde7224 */ /* 0x000fe200020e06d9 */
[----:B------:R-:W-:Y:S01]  /*8f40*/  IADD3.X R224, RZ, R215, RZ, P5, !PT ;  /* 0x000000d7ffe07210 */ /* 0x000fe20002ffe4ff */
[----:B------:R-:W-:Y:S01]  /*8f50*/  UMOV UR19, UR13 ;  /* 0x0000000d00137c82 */ /* 0x000fe20008000000 */
[----:B------:R-:W-:Y:S01]  /*8f60*/  IADD3.X R220, RZ, R217, RZ, P0, !PT ;  /* 0x000000d9ffdc7210 */ /* 0x000fe200007fe4ff */
[----:B------:R-:W-:-:S02]  /*8f70*/  ULDC.64 UR6, c[0x0][0x208] ;  /* 0x0000820000067ab9 */ /* 0x000fc40000000a00 */
[----:B------:R-:W-:Y:S02]  /*8f80*/  ULDC.64 UR4, c[0x0][0x1e0] ;  /* 0x0000780000047ab9 */ /* 0x000fe40000000a00 */
.L_x_376:
        /* <DEDUP_REMOVED lines=15> */
[----:B------:R-:W-:Y:S01]  /*9080*/  @!UP3 ULEA UR20, UP0, UR6, UR20, 0x5 ;  /* 0x000000140614b291 */ /* 0x000fe2000f80283f */
[----:B------:R-:W1:Y:S03]  /*9090*/  LDSM.16.M88.4 R8, [R205+0x6100] ;  /* 0x00610000cd08783b */ /* 0x000e660000000200 */
[----:B------:R-:W-:Y:S02]  /*90a0*/  @!P0 IADD3.X R0, R215, UR13, RZ, P6, !PT ;  /* 0x0000000dd7008c10 */ /* 0x000fe4000b7fe4ff */
[----:B------:R-:W-:Y:S02]  /*90b0*/  @!P0 LEA R22, P6, R5, c[0x0][0x1f8], 0x1 ;  /* 0x00007e0005168a11 */ /* 0x000fe400078c08ff */
[----:B------:R-:W-:Y:S01]  /*90c0*/  @!P0 IADD3.X R2, R226, UR13, RZ, P5, !PT ;  /* 0x0000000de2028c10 */ /* 0x000fe2000affe4ff */
[----:B------:R-:W2:Y:S01]  /*90d0*/  LDSM.16.M88.4 R16, [R205+0x6900] ;  /* 0x00690000cd10783b */ /* 0x000ea20000000200 */
[----:B------:R-:W-:Y:S02]  /*90e0*/  @!P0 LEA R20, P5, R7, c[0x0][0x1f8], 0x1 ;  /* 0x00007e0007148a11 */ /* 0x000fe400078a08ff */
[----:B------:R-:W-:Y:S01]  /*90f0*/  @!P0 IADD3.X R4, R224, UR13, RZ, P4, !PT ;  /* 0x0000000de0048c10 */ /* 0x000fe2000a7fe4ff */
[----:B------:R-:W-:Y:S01]  /*9100*/  @!UP3 ULEA.HI.X UR13, UR6, UR13, UR7, 0x5, UP0 ;  /* 0x0000000d060db291 */ /* 0x000fe200080f2c07 */
[----:B------:R-:W-:Y:S01]  /*9110*/  @!P0 LEA R28, P4, R13, c[0x0][0x1f8], 0x1 ;  /* 0x00007e000d1c8a11 */ /* 0x000fe200078808ff */
[----:B------:R-:W-:Y:S01]  /*9120*/  UISETP.GT.AND UP3, UPT, UR19, UR8, UPT ;  /* 0x000000081300728c */ /* 0x000fe2000bf64270 */
[----:B------:R-:W-:Y:S01]  /*9130*/  @!P0 LEA.HI.X R23, R5, c[0x0][0x1fc], R0, 0x1, P6 ;  /* 0x00007f0005178a11 */ /* 0x000fe200030f0c00 */
[----:B------:R-:W3:Y:S01]  /*9140*/  LDSM.16.M88.4 R24, [R205+0x7100] ;  /* 0x00710000cd18783b */ /* 0x000ee20000000200 */
[----:B------:R-:W-:Y:S02]  /*9150*/  @!P0 LEA.HI.X R21, R7, c[0x0][0x1fc], R2, 0x1, P5 ;  /* 0x00007f0007158a11 */ /* 0x000fe400028f0c02 */
[----:B------:R-:W-:Y:S02]  /*9160*/  @!P0 LEA.HI.X R29, R13, c[0x0][0x1fc], R4, 0x1, P4 ;  /* 0x00007f000d1d8a11 */ /* 0x000fe400020f0c04 */
[----:B------:R-:W-:Y:S02]  /*9170*/  @!P0 IADD3 R5, P6, R208, UR20, RZ ;  /* 0x00000014d0058c10 */ /* 0x000fe4000ffde0ff */
[----:B------:R-:W-:Y:S01]  /*9180*/  @!P0 IADD3 R7, P5, R227, UR20, RZ ;  /* 0x00000014e3078c10 */ /* 0x000fe2000ffbe0ff */
[----:B------:R-:W4:Y:S01]  /*9190*/  LDSM.16.M88.4 R136, [R205+0x7900] ;  /* 0x00790000cd88783b */ /* 0x000f220000000200 */
[----:B------:R-:W-:Y:S02]  /*91a0*/  @!P0 IADD3 R13, P4, R225, UR20, RZ ;  /* 0x00000014e10d8c10 */ /* 0x000fe4000ff9e0ff */
[----:B------:R-:W-:Y:S02]  /*91b0*/  @!P0 IADD3.X R0, R215, UR13, RZ, P6, !PT ;  /* 0x0000000dd7008c10 */ /* 0x000fe4000b7fe4ff */
[----:B------:R-:W-:Y:S02]  /*91c0*/  @!P0 LEA R170, P6, R5, c[0x0][0x1f8], 0x1 ;  /* 0x00007e0005aa8a11 */ /* 0x000fe400078c08ff */
[----:B------:R-:W-:Y:S01]  /*91d0*/  @!P0 IADD3.X R2, R226, UR13, RZ, P5, !PT ;  /* 0x0000000de2028c10 */ /* 0x000fe2000affe4ff */
[----:B------:R-:W-:Y:S01]  /*91e0*/  LDSM.16.M88.4 R140, [R202+0xc100] ;  /* 0x00c10000ca8c783b */ /* 0x000fe20000000200 */
[----:B------:R-:W-:Y:S02]  /*91f0*/  @!P0 LEA R168, P5, R7, c[0x0][0x1f8], 0x1 ;  /* 0x00007e0007a88a11 */ /* 0x000fe400078a08ff */
[----:B------:R-:W-:Y:S01]  /*9200*/  @!P0 IADD3.X R4, R224, UR13, RZ, P4, !PT ;  /* 0x0000000de0048c10 */ /* 0x000fe2000a7fe4ff */
[----:B------:R-:W-:Y:S01]  /*9210*/  UIADD3 UR13, UR19, -0x1, URZ ;  /* 0xffffffff130d7890 */ /* 0x000fe2000fffe03f */
[----:B------:R-:W-:Y:S02]  /*9220*/  @!P0 LEA R132, P4, R13, c[0x0][0x1f8], 0x1 ;  /* 0x00007e000d848a11 */ /* 0x000fe400078808ff */
[----:B------:R-:W-:Y:S01]  /*9230*/  @!P0 LEA.HI.X R171, R5, c[0x0][0x1fc], R0, 0x1, P6 ;  /* 0x00007f0005ab8a11 */ /* 0x000fe200030f0c00 */
[----:B------:R-:W5:Y:S01]  /*9240*/  LDSM.16.M88.4 R144, [R204] ;  /* 0x00000000cc90783b */ /* 0x000f620000000200 */
[----:B------:R-:W-:Y:S01]  /*9250*/  @!P0 LEA.HI.X R169, R7, c[0x0][0x1fc], R2, 0x1, P5 ;  /* 0x00007f0007a98a11 */ /* 0x000fe200028f0c02 */
[----:B------:R-:W-:Y:S01]  /*9260*/  @UP3 UIMAD.WIDE.U32 UR22, UR13, UR4, URZ ;  /* 0x000000040d1632a5 */ /* 0x000fe2000f8e003f */
[----:B------:R-:W-:Y:S01]  /*9270*/  @!P0 LEA.HI.X R133, R13, c[0x0][0x1fc], R4, 0x1, P4 ;  /* 0x00007f000d858a11 */ /* 0x000fe200020f0c04 */
[----:B------:R-:W-:Y:S01]  /*9280*/  @UP3 USHF.R.S32.HI UR20, URZ, 0x1f, UR13 ;  /* 0x0000001f3f143899 */ /* 0x000fe2000801140d */
[C---:B-1----:R-:W-:Y:S01]  /*9290*/  HMMA.16816.F32.BF16 R4, R32.reuse, R8, RZ ;  /* 0x000000082004723c */ /* 0x042fe200000418ff */
[----:B------:R-:W-:Y:S02]  /*92a0*/  @UP3 USHF.L.U32 UR21, UR22, 0x6, URZ ;  /* 0x0000000616153899 */ /* 0x000fe4000800063f */
[----:B------:R-:W1:Y:S01]  /*92b0*/  LDSM.16.M88.4 R148, [R195] ;  /* 0x00000000c394783b */ /* 0x000e620000000200 */
[----:B------:R-:W-:Y:S04]  /*92c0*/  @UP3 UIMAD UR20, UR20, UR4, URZ ;  /* 0x00000004141432a4 */ /* 0x000fe8000f8e023f */
[C---:B------:R-:W-:Y:S01]  /*92d0*/  HMMA.16816.F32.BF16 R8, R32.reuse, R10, RZ ;  /* 0x0000000a2008723c */ /* 0x040fe200000418ff */
[----:B------:R-:W-:Y:S02]  /*92e0*/  @UP3 UIMAD UR20, UR13, UR5, UR20 ;  /* 0x000000050d1432a4 */ /* 0x000fe4000f8e0214 */
[----:B------:R-:W1:Y:S02]  /*92f0*/  LDSM.16.M88.4 R152, [R194] ;  /* 0x00000000c298783b */ /* 0x000e640000000200 */
[----:B------:R-:W-:Y:S03]  /*9300*/  @UP3 UIADD3 UR20, UR23, UR20, URZ ;  /* 0x0000001417143290 */ /* 0x000fe6000fffe03f */
[C---:B--2---:R-:W-:Y:S01]  /*9310*/  HMMA.16816.F32.BF16 R12, R32.reuse, R16, RZ ;  /* 0x00000010200c723c */ /* 0x044fe200000418ff */
[----:B------:R-:W-:Y:S02]  /*9320*/  @UP3 USHF.L.U64.HI UR20, UR22, 0x6, UR20 ;  /* 0x0000000616143899 */ /* 0x000fe40008010214 */
[----:B------:R-:W2:Y:S05]  /*9330*/  LDSM.16.M88.4 R156, [R193] ;  /* 0x00000000c19c783b */ /* 0x000eaa0000000200 */
[C---:B------:R-:W-:Y:S03]  /*9340*/  HMMA.16816.F32.BF16 R16, R32.reuse, R18, RZ ;  /* 0x000000122010723c */ /* 0x040fe600000418ff */
[----:B------:R-:W-:Y:S01]  /*9350*/  @!PT LDS RZ, [RZ] ;  /* 0x00000000fffff984 */ /* 0x000fe20000000800 */
[----:B------:R-:W-:Y:S01]  /*9360*/  @!PT LDS RZ, [RZ] ;  /* 0x00000000fffff984 */ /* 0x000fe20000000800 */
[----:B------:R-:W-:Y:S01]  /*9370*/  @!PT LDS RZ, [RZ] ;  /* 0x00000000fffff984 */ /* 0x000fe20000000800 */
[----:B------:R3:W-:Y:S08]  /*9380*/  @!P0 LDGSTS.E.BYPASS.LTC128B.128 [R207+0x100], [R22.64], !P3 ;  /* 0x0010000016cf8fae */ /* 0x0007f0000d901d50 */
[----:B------:R3:W-:Y:S08]  /*9390*/  @!P0 LDGSTS.E.BYPASS.LTC128B.128 [R207+0x2100], [R20.64], !P2 ;  /* 0x0210000014cf8fae */ /* 0x0007f0000d101d50 */
[----:B------:R4:W-:Y:S08]  /*93a0*/  @!P0 LDGSTS.E.BYPASS.LTC128B.128 [R207+0x4100], [R28.64], !P1 ;  /* 0x041000001ccf8fae */ /* 0x0009f0000c901d50 */
[----:B------:R1:W-:Y:S08]  /*93b0*/  @!P0 LDGSTS.E.BYPASS.LTC128B.128 [R207+0x1100], [R170.64], !P3 ;  /* 0x01100000aacf8fae */ /* 0x0003f0000d901d50 */
[----:B------:R1:W-:Y:S01]  /*93c0*/  @!P0 LDGSTS.E.BYPASS.LTC128B.128 [R207+0x3100], [R168.64], !P2 ;  /* 0x03100000a8cf8fae */ /* 0x0003e2000d101d50 */
[C---:B---3--:R-:W-:Y:S07]  /*93d0*/  HMMA.16816.F32.BF16 R20, R32.reuse, R24, RZ ;  /* 0x000000182014723c */ /* 0x048fee00000418ff */
[----:B------:R3:W-:Y:S01]  /*93e0*/  @!P0 LDGSTS.E.BYPASS.LTC128B.128 [R207+0x5100], [R132.64], !P1 ;  /* 0x0510000084cf8fae */ /* 0x0007e2000c901d50 */
[----:B------:R-:W-:Y:S01]  /*93f0*/  PLOP3.LUT P0, PT, PT, PT, UP3, 0x80, 0x0 ;  /* 0x000000000000781c */ /* 0x000fe20003f0f038 */
[C---:B------:R-:W-:Y:S06]  /*9400*/  HMMA.16816.F32.BF16 R24, R32.reuse, R26, RZ ;  /* 0x0000001a2018723c */ /* 0x040fec00000418ff */
[----:B------:R-:W-:Y:S02]  /*9410*/  LDSM.16.M88.4 R160, [R201+0xc100] ;  /* 0x00c10000c9a0783b */ /* 0x000fe40000000200 */
[C---:B----4-:R-:W-:Y:S06]  /*9420*/  HMMA.16816.F32.BF16 R28, R32.reuse, R136, RZ ;  /* 0x00000088201c723c */ /* 0x050fec00000418ff */
[----:B------:R-:W0:Y:S02]  /*9430*/  LDGDEPBAR ;  /* 0x00000000000079af */ /* 0x000e240000000000 */
[----:B------:R-:W-:Y:S06]  /*9440*/  HMMA.16816.F32.BF16 R32, R32, R138, RZ ;  /* 0x0000008a2020723c */ /* 0x000fec00000418ff */
[----:B------:R-:W4:Y:S02]  /*9450*/  LDSM.16.M88.4 R164, [R200+0x6100] ;  /* 0x00610000c8a4783b */ /* 0x000f240000000200 */
[C---:B-----5:R-:W-:Y:S06]  /*9460*/  HMMA.16816.F32.BF16 R4, R140.reuse, R144, R4 ;  /* 0x000000908c04723c */ /* 0x060fec0000041804 */
[----:B------:R-:W5:Y:S02]  /*9470*/  LDSM.16.M88.4 R136, [R200+0x6900] ;  /* 0x00690000c888783b */ /* 0x000f640000000200 */
[C---:B------:R-:W-:Y:S06]  /*9480*/  HMMA.16816.F32.BF16 R8, R140.reuse, R146, R8 ;  /* 0x000000928c08723c */ /* 0x040fec0000041808 */
[----:B-1----:R-:W1:Y:S02]  /*9490*/  LDSM.16.M88.4 R168, [R200+0x7100] ;  /* 0x00710000c8a8783b */ /* 0x002e640000000200 */
[C---:B------:R-:W-:Y:S06]  /*94a0*/  HMMA.16816.F32.BF16 R12, R140.reuse, R148, R12 ;  /* 0x000000948c0c723c */ /* 0x040fec000004180c */
[----:B------:R-:W1:Y:S02]  /*94b0*/  LDSM.16.M88.4 R172, [R200+0x7900] ;  /* 0x00790000c8ac783b */ /* 0x000e640000000200 */
[C---:B------:R-:W-:Y:S06]  /*94c0*/  HMMA.16816.F32.BF16 R16, R140.reuse, R150, R16 ;  /* 0x000000968c10723c */ /* 0x040fec0000041810 */
[----:B------:R-:W-:Y:S02]  /*94d0*/  LDSM.16.M88.4 R176, [R199+0xc100] ;  /* 0x00c10000c7b0783b */ /* 0x000fe40000000200 */
[C---:B------:R-:W-:Y:S06]  /*94e0*/  HMMA.16816.F32.BF16 R20, R140.reuse, R152, R20 ;  /* 0x000000988c14723c */ /* 0x040fec0000041814 */
[----:B------:R-:W1:Y:S02]  /*94f0*/  LDSM.16.M88.4 R180, [R192] ;  /* 0x00000000c0b4783b */ /* 0x000e640000000200 */
[C---:B------:R-:W-:Y:S06]  /*9500*/  HMMA.16816.F32.BF16 R24, R140.reuse, R154, R24 ;  /* 0x0000009a8c18723c */ /* 0x040fec0000041818 */
[----:B------:R-:W-:Y:S02]  /*9510*/  LDSM.16.M88.4 R144, [R192+0x1000] ;  /* 0x00100000c090783b */ /* 0x000fe40000000200 */
[C---:B--2---:R-:W-:Y:S06]  /*9520*/  HMMA.16816.F32.BF16 R28, R140.reuse, R156, R28 ;  /* 0x0000009c8c1c723c */ /* 0x044fec000004181c */
[----:B------:R-:W-:Y:S02]  /*9530*/  LDSM.16.M88.4 R148, [R192+0x1800] ;  /* 0x00180000c094783b */ /* 0x000fe40000000200 */
[----:B------:R-:W-:Y:S06]  /*9540*/  HMMA.16816.F32.BF16 R32, R140, R158, R32 ;  /* 0x0000009e8c20723c */ /* 0x000fec0000041820 */
[----:B------:R-:W2:Y:S02]  /*9550*/  LDSM.16.M88.4 R140, [R192+0x800] ;  /* 0x00080000c08c783b */ /* 0x000ea40000000200 */
[C---:B----4-:R-:W-:Y:S06]  /*9560*/  HMMA.16816.F32.BF16 R4, R160.reuse, R164, R4 ;  /* 0x000000a4a004723c */ /* 0x050fec0000041804 */
[----:B------:R-:W-:Y:S02]  /*9570*/  LDSM.16.M88.4 R152, [R206+0x10100] ;  /* 0x01010000ce98783b */ /* 0x000fe40000000200 */
[C---:B------:R-:W-:Y:S06]  /*9580*/  HMMA.16816.F32.BF16 R8, R160.reuse, R166, R8 ;  /* 0x000000a6a008723c */ /* 0x040fec0000041808 */
[----:B------:R-:W4:Y:S02]  /*9590*/  LDSM.16.M88.4 R156, [R205+0x8100] ;  /* 0x00810000cd9c783b */ /* 0x000f240000000200 */
[C---:B-----5:R-:W-:Y:S06]  /*95a0*/  HMMA.16816.F32.BF16 R12, R160.reuse, R136, R12 ;  /* 0x00000088a00c723c */ /* 0x060fec000004180c */
[----:B------:R-:W-:Y:S02]  /*95b0*/  LDSM.16.M88.4 R164, [R205+0x9900] ;  /* 0x00990000cda4783b */ /* 0x000fe40000000200 */
[C---:B------:R-:W-:Y:S06]  /*95c0*/  HMMA.16816.F32.BF16 R16, R160.reuse, R138, R16 ;  /* 0x0000008aa010723c */ /* 0x040fec0000041810 */
[----:B------:R-:W5:Y:S02]  /*95d0*/  LDSM.16.M88.4 R136, [R205+0x8900] ;  /* 0x00890000cd88783b */ /* 0x000f640000000200 */
[C---:B-1----:R-:W-:Y:S08]  /*95e0*/  HMMA.16816.F32.BF16 R20, R160.reuse, R168, R20 ;  /* 0x000000a8a014723c */ /* 0x042ff00000041814 */
[C---:B------:R-:W-:Y:S01]  /*95f0*/  HMMA.16816.F32.BF16 R24, R160.reuse, R170, R24 ;  /* 0x000000aaa018723c */ /* 0x040fe20000041818 */
[----:B------:R-:W-:Y:S07]  /*9600*/  LDSM.16.M88.4 R168, [R202+0x10100] ;  /* 0x01010000caa8783b */ /* 0x000fee0000000200 */
[C---:B------:R-:W-:Y:S08]  /*9610*/  HMMA.16816.F32.BF16 R28, R160.reuse, R172, R28 ;  /* 0x000000aca01c723c */ /* 0x040ff0000004181c */
[----:B------:R-:W-:Y:S01]  /*9620*/  HMMA.16816.F32.BF16 R32, R160, R174, R32 ;  /* 0x000000aea020723c */ /* 0x000fe20000041820 */
[----:B------:R-:W1:Y:S07]  /*9630*/  LDSM.16.M88.4 R160, [R205+0x9100] ;  /* 0x00910000cda0783b */ /* 0x000e6e0000000200 */
[C---:B------:R-:W-:Y:S01]  /*9640*/  HMMA.16816.F32.BF16 R4, R176.reuse, R180, R4 ;  /* 0x000000b4b004723c */ /* 0x040fe20000041804 */
[----:B------:R-:W1:Y:S07]  /*9650*/  LDSM.16.M88.4 R172, [R191] ;  /* 0x00000000bfac783b */ /* 0x000e6e0000000200 */
[C---:B------:R-:W-:Y:S01]  /*9660*/  HMMA.16816.F32.BF16 R8, R176.reuse, R182, R8 ;  /* 0x000000b6b008723c */ /* 0x040fe20000041808 */
[----:B------:R-:W-:Y:S07]  /*9670*/  LDSM.16.M88.4 R180, [R200+0x8100] ;  /* 0x00810000c8b4783b */ /* 0x000fee0000000200 */
[C---:B--2---:R-:W-:Y:S08]  /*9680*/  HMMA.16816.F32.BF16 R12, R176.reuse, R140, R12 ;  /* 0x0000008cb00c723c */ /* 0x044ff0000004180c */
[C---:B------:R-:W-:Y:S01]  /*9690*/  HMMA.16816.F32.BF16 R16, R176.reuse, R142, R16 ;  /* 0x0000008eb010723c */ /* 0x040fe20000041810 */
[----:B------:R-:W2:Y:S07]  /*96a0*/  LDSM.16.M88.4 R140, [R190] ;  /* 0x00000000be8c783b */ /* 0x000eae0000000200 */
[C---:B------:R-:W-:Y:S08]  /*96b0*/  HMMA.16816.F32.BF16 R20, R176.reuse, R144, R20 ;  /* 0x00000090b014723c */ /* 0x040ff00000041814 */
[C---:B------:R-:W-:Y:S01]  /*96c0*/  HMMA.16816.F32.BF16 R24, R176.reuse, R146, R24 ;  /* 0x00000092b018723c */ /* 0x040fe20000041818 */
[----:B------:R-:W1:Y:S07]  /*96d0*/  LDSM.16.M88.4 R144, [R189] ;  /* 0x00000000bd90783b */ /* 0x000e6e0000000200 */
[C---:B------:R-:W-:Y:S08]  /*96e0*/  HMMA.16816.F32.BF16 R28, R176.reuse, R148, R28 ;  /* 0x00000094b01c723c */ /* 0x040ff0000004181c */
[----:B------:R-:W-:Y:S01]  /*96f0*/  HMMA.16816.F32.BF16 R32, R176, R150, R32 ;  /* 0x00000096b020723c */ /* 0x000fe20000041820 */
[----:B------:R-:W2:Y:S07]  /*9700*/  LDSM.16.M88.4 R148, [R188] ;  /* 0x00000000bc94783b */ /* 0x000eae0000000200 */
[C---:B----4-:R-:W-:Y:S01]  /*9710*/  HMMA.16816.F32.BF16 R4, R152.reuse, R156, R4 ;  /* 0x0000009c9804723c */ /* 0x050fe20000041804 */
[----:B------:R-:W4:Y:S07]  /*9720*/  LDSM.16.M88.4 R176, [R201+0x10100] ;  /* 0x01010000c9b0783b */ /* 0x000f2e0000000200 */
[C---:B------:R-:W-:Y:S01]  /*9730*/  HMMA.16816.F32.BF16 R8, R152.reuse, R158, R8 ;  /* 0x0000009e9808723c */ /* 0x040fe20000041808 */
[----:B------:R-:W-:Y:S07]  /*9740*/  LDSM.16.M88.4 R156, [R200+0x9900] ;  /* 0x00990000c89c783b */ /* 0x000fee0000000200 */
[C---:B-----5:R-:W-:Y:S08]  /*9750*/  HMMA.16816.F32.BF16 R12, R152.reuse, R136, R12 ;  /* 0x00000088980c723c */ /* 0x060ff0000004180c */
[C---:B------:R-:W-:Y:S01]  /*9760*/  HMMA.16816.F32.BF16 R16, R152.reuse, R138, R16 ;  /* 0x0000008a9810723c */ /* 0x040fe20000041810 */
[----:B------:R-:W5:Y:S07]  /*9770*/  LDSM.16.M88.4 R136, [R200+0x8900] ;  /* 0x00890000c888783b */ /* 0x000f6e0000000200 */
[C---:B-1----:R-:W-:Y:S08]  /*9780*/  HMMA.16816.F32.BF16 R20, R152.reuse, R160, R20 ;  /* 0x000000a09814723c */ /* 0x042ff00000041814 */
[C---:B------:R-:W-:Y:S01]  /*9790*/  HMMA.16816.F32.BF16 R24, R152.reuse, R162, R24 ;  /* 0x000000a29818723c */ /* 0x040fe20000041818 */
[----:B------:R-:W-:Y:S07]  /*97a0*/  LDSM.16.M88.4 R160, [R199+0x10100] ;  /* 0x01010000c7a0783b */ /* 0x000fee0000000200 */
[C---:B------:R-:W-:Y:S08]  /*97b0*/  HMMA.16816.F32.BF16 R28, R152.reuse, R164, R28 ;  /* 0x000000a4981c723c */ /* 0x040ff0000004181c */
[----:B------:R-:W-:Y:S01]  /*97c0*/  HMMA.16816.F32.BF16 R32, R152, R166, R32 ;  /* 0x000000a69820723c */ /* 0x000fe20000041820 */
[----:B------:R-:W1:Y:S07]  /*97d0*/  LDSM.16.M88.4 R152, [R200+0x9100] ;  /* 0x00910000c898783b */ /* 0x000e6e0000000200 */
[C---:B------:R-:W-:Y:S01]  /*97e0*/  HMMA.16816.F32.BF16 R4, R168.reuse, R172, R4 ;  /* 0x000000aca804723c */ /* 0x040fe20000041804 */
[----:B------:R-:W1:Y:S07]  /*97f0*/  LDSM.16.M88.4 R164, [R192+0x2000] ;  /* 0x00200000c0a4783b */ /* 0x000e6e0000000200 */
[C---:B------:R-:W-:Y:S01]  /*9800*/  HMMA.16816.F32.BF16 R8, R168.reuse, R174, R8 ;  /* 0x000000aea808723c */ /* 0x040fe20000041808 */
[----:B------:R-:W-:Y:S07]  /*9810*/  LDSM.16.M88.4 R172, [R205+0xa100] ;  /* 0x00a10000cdac783b */ /* 0x000fee0000000200 */
[C---:B--2---:R-:W-:Y:S08]  /*9820*/  HMMA.16816.F32.BF16 R12, R168.reuse, R140, R12 ;  /* 0x0000008ca80c723c */ /* 0x044ff0000004180c */
[C---:B------:R-:W-:Y:S01]  /*9830*/  HMMA.16816.F32.BF16 R16, R168.reuse, R142, R16 ;  /* 0x0000008ea810723c */ /* 0x040fe20000041810 */
[----:B------:R-:W2:Y:S07]  /*9840*/  LDSM.16.M88.4 R140, [R192+0x2800] ;  /* 0x00280000c08c783b */ /* 0x000eae0000000200 */
[C---:B------:R-:W-:Y:S08]  /*9850*/  HMMA.16816.F32.BF16 R20, R168.reuse, R144, R20 ;  /* 0x00000090a814723c */ /* 0x040ff00000041814 */
[C---:B------:R-:W-:Y:S01]  /*9860*/  HMMA.16816.F32.BF16 R24, R168.reuse, R146, R24 ;  /* 0x00000092a818723c */ /* 0x040fe20000041818 */
[----:B------:R-:W1:Y:S07]  /*9870*/  LDSM.16.M88.4 R144, [R192+0x3000] ;  /* 0x00300000c090783b */ /* 0x000e6e0000000200 */
[C---:B------:R-:W-:Y:S08]  /*9880*/  HMMA.16816.F32.BF16 R28, R168.reuse, R148, R28 ;  /* 0x00000094a81c723c */ /* 0x040ff0000004181c */
[----:B------:R-:W-:Y:S01]  /*9890*/  HMMA.16816.F32.BF16 R32, R168, R150, R32 ;  /* 0x00000096a820723c */ /* 0x000fe20000041820 */
[----:B------:R-:W2:Y:S07]  /*98a0*/  LDSM.16.M88.4 R148, [R192+0x3800] ;  /* 0x00380000c094783b */ /* 0x000eae0000000200 */
[C---:B----4-:R-:W-:Y:S01]  /*98b0*/  HMMA.16816.F32.BF16 R4, R176.reuse, R180, R4 ;  /* 0x000000b4b004723c */ /* 0x050fe20000041804 */
[----:B------:R-:W4:Y:S07]  /*98c0*/  LDSM.16.M88.4 R168, [R206+0x14100] ;  /* 0x01410000cea8783b */ /* 0x000f2e0000000200 */
[C---:B------:R-:W-:Y:S01]  /*98d0*/  HMMA.16816.F32.BF16 R8, R176.reuse, R182, R8 ;  /* 0x000000b6b008723c */ /* 0x040fe20000041808 */
[----:B------:R-:W-:Y:S07]  /*98e0*/  LDSM.16.M88.4 R180, [R187] ;  /* 0x00000000bbb4783b */ /* 0x000fee0000000200 */
[C---:B-----5:R-:W-:Y:S08]  /*98f0*/  HMMA.16816.F32.BF16 R12, R176.reuse, R136, R12 ;  /* 0x00000088b00c723c */ /* 0x060ff0000004180c */
[C---:B------:R-:W-:Y:S01]  /*9900*/  HMMA.16816.F32.BF16 R16, R176.reuse, R138, R16 ;  /* 0x0000008ab010723c */ /* 0x040fe20000041810 */
[----:B------:R-:W5:Y:S07]  /*9910*/  LDSM.16.M88.4 R136, [R205+0xa900] ;  /* 0x00a90000cd88783b */ /* 0x000f6e0000000200 */
[C---:B-1----:R-:W-:Y:S08]  /*9920*/  HMMA.16816.F32.BF16 R20, R176.reuse, R152, R20 ;  /* 0x00000098b014723c */ /* 0x042ff00000041814 */
[C---:B------:R-:W-:Y:S01]  /*9930*/  HMMA.16816.F32.BF16 R24, R176.reuse, R154, R24 ;  /* 0x0000009ab018723c */ /* 0x040fe20000041818 */
[----:B------:R-:W1:Y:S07]  /*9940*/  LDSM.16.M88.4 R152, [R205+0xb100] ;  /* 0x00b10000cd98783b */ /* 0x000e6e0000000200 */
        /* <DEDUP_REMOVED lines=31> */
[C---:B------:R-:W-:Y:S08]  /*9b40*/  HMMA.16816.F32.BF16 R8, R176.reuse, R182, R8 ;  /* 0x000000b6b008723c */ /* 0x040ff00000041808 */
[C---:B--2---:R-:W-:Y:S08]  /*9b50*/  HMMA.16816.F32.BF16 R12, R176.reuse, R140, R12 ;  /* 0x0000008cb00c723c */ /* 0x044ff0000004180c */
[C---:B------:R-:W-:Y:S08]  /*9b60*/  HMMA.16816.F32.BF16 R16, R176.reuse, R142, R16 ;  /* 0x0000008eb010723c */ /* 0x040ff00000041810 */
[C---:B------:R-:W-:Y:S08]  /*9b70*/  HMMA.16816.F32.BF16 R20, R176.reuse, R144, R20 ;  /* 0x00000090b014723c */ /* 0x040ff00000041814 */
[C---:B------:R-:W-:Y:S08]  /*9b80*/  HMMA.16816.F32.BF16 R24, R176.reuse, R146, R24 ;  /* 0x00000092b018723c */ /* 0x040ff00000041818 */
[C---:B------:R-:W-:Y:S08]  /*9b90*/  HMMA.16816.F32.BF16 R28, R176.reuse, R148, R28 ;  /* 0x00000094b01c723c */ /* 0x040ff0000004181c */
[----:B------:R-:W-:Y:S08]  /*9ba0*/  HMMA.16816.F32.BF16 R32, R176, R150, R32 ;  /* 0x00000096b020723c */ /* 0x000ff00000041820 */
[C---:B----4-:R-:W-:Y:S08]  /*9bb0*/  HMMA.16816.F32.BF16 R4, R160.reuse, R164, R4 ;  /* 0x000000a4a004723c */ /* 0x050ff00000041804 */
[C---:B------:R-:W-:Y:S08]  /*9bc0*/  HMMA.16816.F32.BF16 R8, R160.reuse, R166, R8 ;  /* 0x000000a6a008723c */ /* 0x040ff00000041808 */
[C---:B-----5:R-:W-:Y:S08]  /*9bd0*/  HMMA.16816.F32.BF16 R12, R160.reuse, R136, R12 ;  /* 0x00000088a00c723c */ /* 0x060ff0000004180c */
[C---:B------:R-:W-:Y:S01]  /*9be0*/  HMMA.16816.F32.BF16 R16, R160.reuse, R138, R16 ;  /* 0x0000008aa010723c */ /* 0x040fe20000041810 */
[----:B------:R-:W2:Y:S07]  /*9bf0*/  LDSM.16.M88.4 R136, [R192+0x4800] ;  /* 0x00480000c088783b */ /* 0x000eae0000000200 */
[C---:B-1----:R-:W-:Y:S08]  /*9c00*/  HMMA.16816.F32.BF16 R20, R160.reuse, R152, R20 ;  /* 0x00000098a014723c */ /* 0x042ff00000041814 */
[C---:B------:R-:W-:Y:S08]  /*9c10*/  HMMA.16816.F32.BF16 R24, R160.reuse, R154, R24 ;  /* 0x0000009aa018723c */ /* 0x040ff00000041818 */
[C---:B------:R-:W-:Y:S08]  /*9c20*/  HMMA.16816.F32.BF16 R28, R160.reuse, R156, R28 ;  /* 0x0000009ca01c723c */ /* 0x040ff0000004181c */
[----:B------:R-:W-:Y:S08]  /*9c30*/  HMMA.16816.F32.BF16 R32, R160, R158, R32 ;  /* 0x0000009ea020723c */ /* 0x000ff00000041820 */
[C---:B------:R-:W-:Y:S08]  /*9c40*/  HMMA.16816.F32.BF16 R4, R168.reuse, R172, R4 ;  /* 0x000000aca804723c */ /* 0x040ff00000041804 */
[C---:B------:R-:W-:Y:S08]  /*9c50*/  HMMA.16816.F32.BF16 R8, R168.reuse, R174, R8 ;  /* 0x000000aea808723c */ /* 0x040ff00000041808 */
[C---:B--2---:R-:W-:Y:S08]  /*9c60*/  HMMA.16816.F32.BF16 R12, R168.reuse, R136, R12 ;  /* 0x00000088a80c723c */ /* 0x044ff0000004180c */
[C---:B------:R-:W-:Y:S04]  /*9c70*/  HMMA.16816.F32.BF16 R16, R168.reuse, R138, R16 ;  /* 0x0000008aa810723c */ /* 0x040fe80000041810 */
[----:B------:R-:W-:Y:S02]  /*9c80*/  FMUL.FTZ R230, R4, c[0x0][0x320] ;  /* 0x0000c80004e67a20 */ /* 0x000fe40000410000 */
[----:B------:R-:W-:Y:S02]  /*9c90*/  FMUL.FTZ R172, R5, c[0x0][0x320] ;  /* 0x0000c80005ac7a20 */ /* 0x000fe40000410000 */
[----:B------:R-:W-:Y:S02]  /*9ca0*/  FMUL.FTZ R9, R9, c[0x0][0x320] ;  /* 0x0000c80009097a20 */ /* 0x000fe40000410000 */
[----:B------:R-:W1:Y:S02]  /*9cb0*/  MUFU.TANH R230, R230 ;  /* 0x000000e600e67308 */ /* 0x000e640000002400 */
[----:B------:R-:W-:Y:S02]  /*9cc0*/  FMUL.FTZ R10, R10, c[0x0][0x320] ;  /* 0x0000c8000a0a7a20 */ /* 0x000fe40000410000 */
[----:B------:R-:W-:Y:S02]  /*9cd0*/  FMUL.FTZ R11, R11, c[0x0][0x320] ;  /* 0x0000c8000b0b7a20 */ /* 0x000fe40000410000 */
[----:B------:R-:W-:Y:S02]  /*9ce0*/  FMUL.FTZ R174, R6, c[0x0][0x320] ;  /* 0x0000c80006ae7a20 */ /* 0x000fe40000410000 */
[----:B------:R-:W-:Y:S02]  /*9cf0*/  FMUL.FTZ R228, R7, c[0x0][0x320] ;  /* 0x0000c80007e47a20 */ /* 0x000fe40000410000 */
[----:B------:R-:W-:Y:S01]  /*9d00*/  MUFU.TANH R238, R9 ;  /* 0x0000000900ee7308 */ /* 0x000fe20000002400 */
[----:B------:R-:W2:Y:S01]  /*9d10*/  LDSM.16.M88.4 R4, [R192+0x5000] ;  /* 0x00500000c004783b */ /* 0x000ea20000000200 */
[----:B------:R-:W-:Y:S02]  /*9d20*/  FMUL.FTZ R234, R8, c[0x0][0x320] ;  /* 0x0000c80008ea7a20 */ /* 0x000fe40000410000 */
[----:B------:R-:W-:Y:S02]  /*9d30*/  FMUL.FTZ R182, R12, c[0x0][0x320] ;  /* 0x0000c8000cb67a20 */ /* 0x000fe40000410000 */
[----:B------:R-:W-:Y:S02]  /*9d40*/  FMUL.FTZ R13, R13, c[0x0][0x320] ;  /* 0x0000c8000d0d7a20 */ /* 0x000fe40000410000 */
[----:B------:R-:W-:Y:S02]  /*9d50*/  FMUL.FTZ R14, R14, c[0x0][0x320] ;  /* 0x0000c8000e0e7a20 */ /* 0x000fe40000410000 */
[----:B------:R-:W-:Y:S01]  /*9d60*/  MUFU.TANH R236, R10 ;  /* 0x0000000a00ec7308 */ /* 0x000fe20000002400 */
[----:B------:R-:W-:Y:S02]  /*9d70*/  FMUL.FTZ R15, R15, c[0x0][0x320] ;  /* 0x0000c8000f0f7a20 */ /* 0x000fe40000410000 */
[----:B------:R-:W-:Y:S02]  /*9d80*/  FMUL.FTZ R16, R16, c[0x0][0x320] ;  /* 0x0000c80010107a20 */ /* 0x000fe40000410000 */
[----:B------:R-:W-:Y:S02]  /*9d90*/  FMUL.FTZ R17, R17, c[0x0][0x320] ;  /* 0x0000c80011117a20 */ /* 0x000fe40000410000 */
[----:B------:R-:W-:Y:S02]  /*9da0*/  FMUL.FTZ R18, R18, c[0x0][0x320] ;  /* 0x0000c80012127a20 */ /* 0x000fe40000410000 */
[----:B------:R-:W-:Y:S01]  /*9db0*/  FMUL.FTZ R19, R19, c[0x0][0x320] ;  /* 0x0000c80013137a20 */ /* 0x000fe20000410000 */
[----:B------:R4:W-:Y:S10]  /*9dc0*/  MUFU.TANH R232, R11 ;  /* 0x0000000b00e87308 */ /* 0x0009f40000002400 */
[----:B------:R-:W-:Y:S10]  /*9dd0*/  MUFU.TANH R176, R13 ;  /* 0x0000000d00b07308 */ /* 0x000ff40000002400 */
[----:B------:R-:W-:Y:S01]  /*9de0*/  MUFU.TANH R142, R14 ;  /* 0x0000000e008e7308 */ /* 0x000fe20000002400 */
[C---:B--2---:R-:W-:Y:S01]  /*9df0*/  HMMA.16816.F32.BF16 R20, R168.reuse, R4, R20 ;  /* 0x00000004a814723c */ /* 0x044fe20000041814 */
[----:B----4-:R-:W2:Y:S01]  /*9e00*/  LDSM.16.M88.4 R8, [R192+0x5800] ;  /* 0x00580000c008783b */ /* 0x010ea20000000200 */
[----:B------:R-:W-:Y:S06]  /*9e10*/  DEPBAR.LE SB0, 0x0 ;  /* 0x000080000000791a */ /* 0x000fec0000000000 */
[C---:B------:R-:W-:Y:S01]  /*9e20*/  HMMA.16816.F32.BF16 R24, R168.reuse, R6, R24 ;  /* 0x00000006a818723c */ /* 0x040fe20000041818 */
[----:B------:R-:W4:Y:S01]  /*9e30*/  MUFU.TANH R172, R172 ;  /* 0x000000ac00ac7308 */ /* 0x000f220000002400 */
[----:B------:R-:W-:Y:S03]  /*9e40*/  BAR.SYNC.DEFER_BLOCKING 0x0 ;  /* 0x0000000000007b1d */ /* 0x000fe60000010000 */
[----:B-1----:R-:W-:Y:S11]  /*9e50*/  FMNMX.FTZ R5, R230, R3, !PT ;  /* 0x00000003e6057209 */ /* 0x002ff60007810000 */
[----:B------:R-:W-:Y:S02]  /*9e60*/  FMUL.FTZ R20, R20, c[0x0][0x320] ;  /* 0x0000c80014147a20 */ /* 0x000fe40000410000 */
[----:B------:R-:W-:Y:S02]  /*9e70*/  FMUL.FTZ R21, R21, c[0x0][0x320] ;  /* 0x0000c80015157a20 */ /* 0x000fe40000410000 */
[----:B------:R-:W-:Y:S02]  /*9e80*/  FMUL.FTZ R22, R22, c[0x0][0x320] ;  /* 0x0000c80016167a20 */ /* 0x000fe40000410000 */
[----:B------:R-:W-:Y:S02]  /*9e90*/  FMUL.FTZ R23, R23, c[0x0][0x320] ;  /* 0x0000c80017177a20 */ /* 0x000fe40000410000 */
[----:B------:R-:W-:Y:S01]  /*9ea0*/  FMUL.FTZ R24, R24, c[0x0][0x320] ;  /* 0x0000c80018187a20 */ /* 0x000fe20000410000 */
[----:B----4-:R-:W-:Y:S01]  /*9eb0*/  FMNMX.FTZ R5, R172, R5, !PT ;  /* 0x00000005ac057209 */ /* 0x010fe20007810000 */
[----:B------:R-:W-:Y:S01]  /*9ec0*/  FMUL.FTZ R25, R25, c[0x0][0x320] ;  /* 0x0000c80019197a20 */ /* 0x000fe20000410000 */
[----:B------:R-:W1:Y:S01]  /*9ed0*/  MUFU.TANH R174, R174 ;  /* 0x000000ae00ae7308 */ /* 0x000e620000002400 */
[----:B------:R-:W-:Y:S02]  /*9ee0*/  FMUL.FTZ R26, R26, c[0x0][0x320] ;  /* 0x0000c8001a1a7a20 */ /* 0x000fe40000410000 */
[----:B------:R-:W-:Y:S01]  /*9ef0*/  FMUL.FTZ R27, R27, c[0x0][0x320] ;  /* 0x0000c8001b1b7a20 */ /* 0x000fe20000410000 */
[C---:B--2---:R-:W-:Y:S06]  /*9f00*/  HMMA.16816.F32.BF16 R28, R168.reuse, R8, R28 ;  /* 0x00000008a81c723c */ /* 0x044fec000004181c */
[----:B------:R-:W2:Y:S02]  /*9f10*/  MUFU.TANH R228, R228 ;  /* 0x000000e400e47308 */ /* 0x000ea40000002400 */
[----:B------:R-:W-:Y:S08]  /*9f20*/  HMMA.16816.F32.BF16 R32, R168, R10, R32 ;  /* 0x0000000aa820723c */ /* 0x000ff00000041820 */
[----:B------:R-:W4:Y:S01]  /*9f30*/  MUFU.TANH R234, R234 ;  /* 0x000000ea00ea7308 */ /* 0x000f220000002400 */
[----:B-1----:R-:W-:Y:S09]  /*9f40*/  FMNMX.FTZ R9, R174, R135, !PT ;  /* 0x00000087ae097209 */ /* 0x002ff20007810000 */
[----:B------:R-:W1:Y:S01]  /*9f50*/  MUFU.TANH R182, R182 ;  /* 0x000000b600b67308 */ /* 0x000e620000002400 */
[----:B------:R-:W-:Y:S01]  /*9f60*/  FMUL.FTZ R28, R28, c[0x0][0x320] ;  /* 0x0000c8001c1c7a20 */ /* 0x000fe20000410000 */
[----:B--2---:R-:W-:Y:S01]  /*9f70*/  FMNMX.FTZ R9, R228, R9, !PT ;  /* 0x00000009e4097209 */ /* 0x004fe20007810000 */
[----:B------:R-:W-:Y:S02]  /*9f80*/  FMUL.FTZ R30, R30, c[0x0][0x320] ;  /* 0x0000c8001e1e7a20 */ /* 0x000fe40000410000 */
[----:B------:R-:W-:Y:S01]  /*9f90*/  FMUL.FTZ R29, R29, c[0x0][0x320] ;  /* 0x0000c8001d1d7a20 */ /* 0x000fe20000410000 */
[----:B------:R-:W-:Y:S01]  /*9fa0*/  FMNMX.FTZ R9, R236, R9, !PT ;  /* 0x00000009ec097209 */ /* 0x000fe20007810000 */
[----:B------:R-:W-:Y:S03]  /*9fb0*/  FMUL.FTZ R31, R31, c[0x0][0x320] ;  /* 0x0000c8001f1f7a20 */ /* 0x000fe60000410000 */
[----:B------:R-:W2:Y:S01]  /*9fc0*/  MUFU.TANH R140, R15 ;  /* 0x0000000f008c7308 */ /* 0x000ea20000002400 */
[----:B------:R-:W-:Y:S01]  /*9fd0*/  FMUL.FTZ R32, R32, c[0x0][0x320] ;  /* 0x0000c80020207a20 */ /* 0x000fe20000410000 */
[----:B------:R-:W-:Y:S01]  /*9fe0*/  FMNMX.FTZ R9, R232, R9, !PT ;  /* 0x00000009e8097209 */ /* 0x000fe20007810000 */
[----:B------:R-:W-:Y:S01]  /*9ff0*/  FMUL.FTZ R33, R33, c[0x0][0x320] ;  /* 0x0000c80021217a20 */ /* 0x000fe20000410000 */
[----:B----4-:R-:W-:Y:S01]  /*a000*/  FMNMX.FTZ R5, R234, R5, !PT ;  /* 0x00000005ea057209 */ /* 0x010fe20007810000 */
[----:B------:R-:W-:Y:S01]  /*a010*/  FMUL.FTZ R34, R34, c[0x0][0x320] ;  /* 0x0000c80022227a20 */ /* 0x000fe20000410000 */
[----:B------:R-:W-:Y:S01]  /*a020*/  FMNMX.FTZ R9, R142, R9, !PT ;  /* 0x000000098e097209 */ /* 0x000fe20007810000 */
[----:B------:R-:W-:Y:S01]  /*a030*/  FMUL.FTZ R35, R35, c[0x0][0x320] ;  /* 0x0000c80023237a20 */ /* 0x000fe20000410000 */
[----:B------:R-:W-:Y:S02]  /*a040*/  FMNMX.FTZ R5, R238, R5, !PT ;  /* 0x00000005ee057209 */ /* 0x000fe40007810000 */
[----:B------:R-:W4:Y:S02]  /*a050*/  MUFU.TANH R180, R16 ;  /* 0x0000001000b47308 */ /* 0x000f240000002400 */
[----:B-1----:R-:W-:Y:S04]  /*a060*/  FMNMX.FTZ R5, R182, R5, !PT ;  /* 0x00000005b6057209 */ /* 0x002fe80007810000 */
[----:B------:R-:W-:Y:S04]  /*a070*/  FMNMX.FTZ R5, R176, R5, !PT ;  /* 0x00000005b0057209 */ /* 0x000fe80007810000 */
[----:B------:R-:W1:Y:S01]  /*a080*/  MUFU.TANH R138, R18 ;  /* 0x00000012008a7308 */ /* 0x000e620000002400 */
[----:B--2---:R-:W-:Y:S09]  /*a090*/  FMNMX.FTZ R9, R140, R9, !PT ;  /* 0x000000098c097209 */ /* 0x004ff20007810000 */
[----:B------:R-:W2:Y:S01]  /*a0a0*/  MUFU.TANH R178, R17 ;  /* 0x0000001100b27308 */ /* 0x000ea20000002400 */
[----:B----4-:R-:W-:Y:S09]  /*a0b0*/  FMNMX.FTZ R5, R180, R5, !PT ;  /* 0x00000005b4057209 */ /* 0x010ff20007810000 */
[----:B------:R-:W4:Y:S01]  /*a0c0*/  MUFU.TANH R136, R19 ;  /* 0x0000001300887308 */ /* 0x000f220000002400 */
[----:B-1----:R-:W-:Y:S09]  /*a0d0*/  FMNMX.FTZ R9, R138, R9, !PT ;  /* 0x000000098a097209 */ /* 0x002ff20007810000 */
        /* <DEDUP_REMOVED lines=30> */
[----:B---3--:R-:W1:Y:S01]  /*a2c0*/  MUFU.TANH R133, R35 ;  /* 0x0000002300857308 */ /* 0x008e620000002400 */
[----:B--2---:R-:W-:Y:S02]  /*a2d0*/  FMNMX.FTZ R4, R147, R0, !PT ;  /* 0x0000000093047209 */ /* 0x004fe40007810000 */
[----:B----4-:R-:W-:Y:S03]  /*a2e0*/  FMNMX.FTZ R0, R134, R9, !PT ;  /* 0x0000000986007209 */ /* 0x010fe60007810000 */
[----:B------:R-:W2:Y:S01]  /*a2f0*/  SHFL.BFLY PT, R9, R4, 0x2, 0x1f ;  /* 0x0c401f0004097f89 */ /* 0x000ea200000e0000 */
[----:B-1----:R-:W-:Y:S07]  /*a300*/  FMNMX.FTZ R7, R133, R0, !PT ;  /* 0x0000000085077209 */ /* 0x002fee0007810000 */
[----:B------:R-:W1:Y:S01]  /*a310*/  SHFL.BFLY PT, R0, R7, 0x2, 0x1f ;  /* 0x0c401f0007007f89 */ /* 0x000e6200000e0000 */
[----:B--2---:R-:W-:Y:S07]  /*a320*/  FMNMX.FTZ R11, R4, R9, !PT ;  /* 0x00000009040b7209 */ /* 0x004fee0007810000 */
[----:B------:R-:W2:Y:S01]  /*a330*/  SHFL.BFLY PT, R2, R11, 0x1, 0x1f ;  /* 0x0c201f000b027f89 */ /* 0x000ea200000e0000 */
[----:B-1----:R-:W-:Y:S07]  /*a340*/  FMNMX.FTZ R5, R7, R0, !PT ;  /* 0x0000000007057209 */ /* 0x002fee0007810000 */
[----:B------:R-:W1:Y:S01]  /*a350*/  SHFL.BFLY PT, R132, R5, 0x1, 0x1f ;  /* 0x0c201f0005847f89 */ /* 0x000e6200000e0000 */
[----:B--2---:R-:W-:Y:S05]  /*a360*/  FMNMX.FTZ R0, R11, R2, !PT ;  /* 0x000000020b007209 */ /* 0x004fea0007810000 */
[C---:B------:R-:W-:Y:S02]  /*a370*/  FADD.FTZ R2, -R0.reuse, R3 ;  /* 0x0000000300027221 */ /* 0x040fe40000010100 */
[----:B------:R-:W-:Y:S02]  /*a380*/  FMUL.FTZ R151, R0, c[0x0][0x2d0] ;  /* 0x0000b40000977a20 */ /* 0x000fe40000410000 */
[----:B------:R-:W-:Y:S02]  /*a390*/  FMUL.FTZ R3, R2, c[0x0][0x2d0] ;  /* 0x0000b40002037a20 */ /* 0x000fe40000410000 */
[--C-:B------:R-:W-:Y:S01]  /*a3a0*/  FFMA.FTZ R173, R230, c[0x0][0x2d0], -R151.reuse ;  /* 0x0000b400e6ad7a23 */ /* 0x100fe20000010897 */
[----:B-1----:R-:W-:Y:S01]  /*a3b0*/  FMNMX.FTZ R132, R5, R132, !PT ;  /* 0x0000008405847209 */ /* 0x002fe20007810000 */
[--C-:B------:R-:W-:Y:S01]  /*a3c0*/  FFMA.FTZ R172, R172, c[0x0][0x2d0], -R151.reuse ;  /* 0x0000b400acac7a23 */ /* 0x100fe20000010897 */
[----:B------:R-:W-:Y:S01]  /*a3d0*/  @P0 IADD3 R5, P5, R223, UR21, RZ ;  /* 0x00000015df050c10 */ /* 0x000fe2000ffbe0ff */
[----:B------:R-:W-:Y:S01]  /*a3e0*/  FFMA.FTZ R171, R234, c[0x0][0x2d0], -R151 ;  /* 0x0000b400eaab7a23 */ /* 0x000fe20000010897 */
[----:B------:R-:W1:Y:S01]  /*a3f0*/  MUFU.EX2 R3, R3 ;  /* 0x0000000300037308 */ /* 0x000e620000000800 */
[----:B------:R-:W-:Y:S01]  /*a400*/  FADD.FTZ R4, -R132, R135 ;  /* 0x0000008784047221 */ /* 0x000fe20000010100 */
[----:B------:R-:W-:Y:S01]  /*a410*/  @P0 IADD3.X R6, R222, UR20, RZ, P5, !PT ;  /* 0x00000014de060c10 */ /* 0x000fe2000affe4ff */
[----:B------:R-:W-:Y:S02]  /*a420*/  FMUL.FTZ R145, R132, c[0x0][0x2d0] ;  /* 0x0000b40084917a20 */ /* 0x000fe40000410000 */
[----:B------:R-:W-:Y:S01]  /*a430*/  FMUL.FTZ R2, R4, c[0x0][0x2d0] ;  /* 0x0000b40004027a20 */ /* 0x000fe20000410000 */
[----:B------:R-:W-:Y:S01]  /*a440*/  @P0 IADD3 R4, P4, R210, UR21, RZ ;  /* 0x00000015d2040c10 */ /* 0x000fe2000ff9e0ff */
[----:B------:R-:W-:Y:S02]  /*a450*/  FFMA.FTZ R170, R238, c[0x0][0x2d0], -R151 ;  /* 0x0000b400eeaa7a23 */ /* 0x000fe40000010897 */
[--C-:B------:R-:W-:Y:S01]  /*a460*/  FFMA.FTZ R174, R174, c[0x0][0x2d0], -R145.reuse ;  /* 0x0000b400aeae7a23 */ /* 0x100fe20000010891 */
[----:B------:R-:W-:Y:S01]  /*a470*/  @P0 LEA R10, P6, R4, c[0x0][0x1c8], 0x1 ;  /* 0x00007200040a0a11 */ /* 0x000fe200078c08ff */
[--C-:B------:R-:W-:Y:S01]  /*a480*/  FFMA.FTZ R169, R228, c[0x0][0x2d0], -R145.reuse ;  /* 0x0000b400e4a97a23 */ /* 0x100fe20000010891 */
[----:B------:R-:W-:Y:S01]  /*a490*/  @P0 IADD3.X R7, R217, UR20, RZ, P4, !PT ;  /* 0x00000014d9070c10 */ /* 0x000fe2000a7fe4ff */
[--C-:B------:R-:W-:Y:S01]  /*a4a0*/  FFMA.FTZ R168, R236, c[0x0][0x2d0], -R145.reuse ;  /* 0x0000b400eca87a23 */ /* 0x100fe20000010891 */
[C---:B------:R-:W-:Y:S01]  /*a4b0*/  @P0 LEA R18, P4, R5.reuse, c[0x0][0x1c8], 0x1 ;  /* 0x0000720005120a11 */ /* 0x040fe200078808ff */
[----:B------:R-:W-:Y:S01]  /*a4c0*/  FFMA.FTZ R135, R232, c[0x0][0x2d0], -R145 ;  /* 0x0000b400e8877a23 */ /* 0x000fe20000010891 */
[----:B------:R-:W-:Y:S01]  /*a4d0*/  @P0 LEA.HI.X R11, R4, c[0x0][0x1cc], R7, 0x1, P6 ;  /* 0x00007300040b0a11 */ /* 0x000fe200030f0c07 */
[----:B------:R-:W2:Y:S01]  /*a4e0*/  MUFU.EX2 R2, R2 ;  /* 0x0000000200027308 */ /* 0x000ea20000000800 */
[----:B------:R-:W-:Y:S01]  /*a4f0*/  @P0 LEA.HI.X R19, R5, c[0x0][0x1cc], R6, 0x1, P4 ;  /* 0x0000730005130a11 */ /* 0x000fe200020f0c06 */
[--C-:B------:R-:W-:Y:S01]  /*a500*/  FFMA.FTZ R179, R142, c[0x0][0x2d0], -R145.reuse ;  /* 0x0000b4008eb37a23 */ /* 0x100fe20000010891 */
[----:B------:R-:W-:Y:S01]  /*a510*/  @P0 IADD3 R4, P5, R221, UR21, RZ ;  /* 0x00000015dd040c10 */ /* 0x000fe2000ffbe0ff */
[----:B------:R3:W-:Y:S01]  /*a520*/  @P0 LDGSTS.E.BYPASS.LTC128B.128 [R207+0x6100], [R10.64], !P3 ;  /* 0x061000000acf0fae */ /* 0x0007e2000d901d50 */
[----:B------:R-:W-:Y:S01]  /*a530*/  @UP3 UIADD3 UR21, UP0, UR12, UR21, URZ ;  /* 0x000000150c153290 */ /* 0x000fe2000ff1e03f */
[----:B------:R-:W-:Y:S01]  /*a540*/  FFMA.FTZ R181, R138, c[0x0][0x2d0], -R145 ;  /* 0x0000b4008ab57a23 */ /* 0x000fe20000010891 */
[----:B------:R-:W-:Y:S01]  /*a550*/  @P0 LEA R16, P4, R4, c[0x0][0x1c8], 0x1 ;  /* 0x0000720004100a11 */ /* 0x000fe200078808ff */
[C---:B-1----:R-:W-:Y:S01]  /*a560*/  FMUL.FTZ R32, R3.reuse, R100 ;  /* 0x0000006403207220 */ /* 0x042fe20000410000 */
[----:B------:R-:W-:Y:S01]  /*a570*/  @P0 IADD3.X R5, R220, UR20, RZ, P5, !PT ;  /* 0x00000014dc050c10 */ /* 0x000fe2000affe4ff */
[----:B------:R-:W-:Y:S01]  /*a580*/  @UP3 UIADD3.X UR20, UR11, UR20, URZ, UP0, !UPT ;  /* 0x000000140b143290 */ /* 0x000fe200087fe43f */
[----:B------:R-:W-:Y:S01]  /*a590*/  MUFU.EX2 R173, R173 ;  /* 0x000000ad00ad7308 */ /* 0x000fe20000000800 */
[----:B------:R1:W-:Y:S01]  /*a5a0*/  @P0 LDGSTS.E.BYPASS.LTC128B.128 [R207+0x8100], [R18.64], !P2 ;  /* 0x0810000012cf0fae */ /* 0x0003e2000d101d50 */
[----:B------:R-:W-:Y:S01]  /*a5b0*/  @P0 LEA.HI.X R17, R4, c[0x0][0x1cc], R5, 0x1, P4 ;  /* 0x0000730004110a11 */ /* 0x000fe200020f0c05 */
[----:B------:R-:W-:Y:S01]  /*a5c0*/  FMUL.FTZ R33, R3, R101 ;  /* 0x0000006503217220 */ /* 0x000fe20000410000 */
[----:B------:R-:W-:Y:S01]  /*a5d0*/  @P0 IADD3 R4, P6, R210, UR21, RZ ;  /* 0x00000015d2040c10 */ /* 0x000fe2000ffde0ff */
[--C-:B------:R-:W-:Y:S01]  /*a5e0*/  FFMA.FTZ R183, R166, c[0x0][0x2d0], -R151.reuse ;  /* 0x0000b400a6b77a23 */ /* 0x100fe20000010897 */
[----:B------:R-:W-:Y:S01]  /*a5f0*/  @P0 IADD3 R5, P5, R223, UR21, RZ ;  /* 0x00000015df050c10 */ /* 0x000fe2000ffbe0ff */
[----:B------:R-:W-:Y:S01]  /*a600*/  FFMA.FTZ R228, R162, c[0x0][0x2d0], -R151 ;  /* 0x0000b400a2e47a23 */ /* 0x000fe20000010897 */
[----:B------:R-:W-:Y:S01]  /*a610*/  @P0 IADD3.X R7, R217, UR20, RZ, P6, !PT ;  /* 0x00000014d9070c10 */ /* 0x000fe2000b7fe4ff */
[----:B------:R4:W-:Y:S01]  /*a620*/  @P0 LDGSTS.E.BYPASS.LTC128B.128 [R207+0xa100], [R16.64], !P1 ;  /* 0x0a10000010cf0fae */ /* 0x0009e2000c901d50 */
[----:B------:R-:W-:Y:S01]  /*a630*/  @P0 LEA R28, P6, R4, c[0x0][0x1c8], 0x1 ;  /* 0x00007200041c0a11 */ /* 0x000fe200078c08ff */
[----:B------:R-:W5:Y:S01]  /*a640*/  MUFU.EX2 R172, R172 ;  /* 0x000000ac00ac7308 */ /* 0x000f620000000800 */
[----:B------:R-:W-:Y:S01]  /*a650*/  @P0 IADD3.X R8, R222, UR20, RZ, P5, !PT ;  /* 0x00000014de080c10 */ /* 0x000fe2000affe4ff */
[----:B--2---:R-:W-:Y:S01]  /*a660*/  FMUL.FTZ R34, R2, R102 ;  /* 0x0000006602227220 */ /* 0x004fe20000410000 */
[----:B------:R-:W-:Y:S01]  /*a670*/  @P0 LEA.HI.X R29, R4, c[0x0][0x1cc], R7, 0x1, P6 ;  /* 0x00007300041d0a11 */ /* 0x000fe200030f0c07 */
[----:B------:R-:W-:Y:S01]  /*a680*/  FMUL.FTZ R4, R3, R128 ;  /* 0x0000008003047220 */ /* 0x000fe20000410000 */
[----:B------:R-:W-:Y:S01]  /*a690*/  @P0 LEA R26, P5, R5, c[0x0][0x1c8], 0x1 ;  /* 0x00007200051a0a11 */ /* 0x000fe200078a08ff */
[----:B------:R-:W-:Y:S01]  /*a6a0*/  FMUL.FTZ R7, R2, R131 ;  /* 0x0000008302077220 */ /* 0x000fe20000410000 */
[----:B------:R-:W-:Y:S01]  /*a6b0*/  @P0 IADD3 R6, P4, R221, UR21, RZ ;  /* 0x00000015dd060c10 */ /* 0x000fe2000ff9e0ff */
[----:B------:R2:W-:Y:S01]  /*a6c0*/  @P0 LDGSTS.E.BYPASS.LTC128B.128 [R207+0x7100], [R28.64], !P3 ;  /* 0x071000001ccf0fae */ /* 0x0005e2000d901d50 */
[----:B------:R-:W-:Y:S01]  /*a6d0*/  @P0 LEA.HI.X R27, R5, c[0x0][0x1cc], R8, 0x1, P5 ;  /* 0x00007300051b0a11 */ /* 0x000fe200028f0c08 */
[----:B------:R-:W-:Y:S01]  /*a6e0*/  MUFU.EX2 R171, R171 ;  /* 0x000000ab00ab7308 */ /* 0x000fe20000000800 */
[----:B------:R-:W-:Y:S01]  /*a6f0*/  @P0 IADD3.X R9, R220, UR20, RZ, P4, !PT ;  /* 0x00000014dc090c10 */ /* 0x000fe2000a7fe4ff */
[C---:B------:R-:W-:Y:S01]  /*a700*/  FMUL.FTZ R5, R3.reuse, R129 ;  /* 0x0000008103057220 */ /* 0x040fe20000410000 */
[C---:B------:R-:W-:Y:S01]  /*a710*/  @P0 LEA R24, P4, R6.reuse, c[0x0][0x1c8], 0x1 ;  /* 0x0000720006180a11 */ /* 0x040fe200078808ff */
[C---:B------:R-:W-:Y:S01]  /*a720*/  FMUL.FTZ R8, R3.reuse, R124 ;  /* 0x0000007c03087220 */ /* 0x040fe20000410000 */
[----:B------:R-:W-:Y:S01]  /*a730*/  UISETP.GT.AND UP0, UPT, UR19, UR18, UPT ;  /* 0x000000121300728c */ /* 0x000fe2000bf04270 */
[----:B------:R2:W-:Y:S01]  /*a740*/  @P0 LDGSTS.E.BYPASS.LTC128B.128 [R207+0x9100], [R26.64], !P2 ;  /* 0x091000001acf0fae */ /* 0x0005e2000d101d50 */
[----:B------:R-:W-:Y:S01]  /*a750*/  @P0 LEA.HI.X R25, R6, c[0x0][0x1cc], R9, 0x1, P4 ;  /* 0x0000730006190a11 */ /* 0x000fe200020f0c09 */
[C---:B------:R-:W-:Y:S01]  /*a760*/  FMUL.FTZ R6, R2.reuse, R130 ;  /* 0x0000008202067220 */ /* 0x040fe20000410000 */
[----:B------:R-:W-:Y:S01]  /*a770*/  UMOV UR19, UR13 ;  /* 0x0000000d00137c82 */ /* 0x000fe20008000000 */
[----:B------:R-:W2:Y:S01]  /*a780*/  MUFU.EX2 R170, R170 ;  /* 0x000000aa00aa7308 */ /* 0x000ea20000000800 */
[C---:B------:R-:W-:Y:S02]  /*a790*/  FMUL.FTZ R9, R3.reuse, R125 ;  /* 0x0000007d03097220 */ /* 0x040fe40000410000 */
[----:B---3--:R-:W-:Y:S01]  /*a7a0*/  FMUL.FTZ R10, R2, R126 ;  /* 0x0000007e020a7220 */ /* 0x008fe20000410000 */
[----:B------:R3:W-:Y:S01]  /*a7b0*/  @P0 LDGSTS.E.BYPASS.LTC128B.128 [R207+0xb100], [R24.64], !P1 ;  /* 0x0b10000018cf0fae */ /* 0x0007e2000c901d50 */
[----:B-----5:R-:W-:Y:S01]  /*a7c0*/  F2FP.BF16.PACK_AB R128, R172, R173 ;  /* 0x000000adac80723e */ /* 0x020fe200000010ff */
[C---:B------:R-:W-:Y:S01]  /*a7d0*/  FMUL.FTZ R11, R2.reuse, R127 ;  /* 0x0000007f020b7220 */ /* 0x040fe20000410000 */
[----:B------:R-:W-:Y:S01]  /*a7e0*/  PLOP3.LUT P0, PT, PT, PT, UP0, 0x80, 0x0 ;  /* 0x000000000000781c */ /* 0x000fe20003f0f008 */
[C---:B----4-:R-:W-:Y:S02]  /*a7f0*/  FMUL.FTZ R16, R3.reuse, R116 ;  /* 0x0000007403107220 */ /* 0x050fe40000410000 */
[----:B------:R-:W-:Y:S01]  /*a800*/  MUFU.EX2 R174, R174 ;  /* 0x000000ae00ae7308 */ /* 0x000fe20000000800 */
[C---:B------:R-:W-:Y:S01]  /*a810*/  FMUL.FTZ R17, R3.reuse, R117 ;  /* 0x0000007503117220 */ /* 0x040fe20000410000 */
[----:B------:R-:W4:Y:S01]  /*a820*/  LDSM.16.MT88.4 R12, [R203+0x100] ;  /* 0x00010000cb0c783b */ /* 0x000f220000004200 */
[C---:B-1----:R-:W-:Y:S02]  /*a830*/  FMUL.FTZ R18, R2.reuse, R118 ;  /* 0x0000007602127220 */ /* 0x042fe40000410000 */
[C---:B------:R-:W-:Y:S02]  /*a840*/  FMUL.FTZ R19, R2.reuse, R119 ;  /* 0x0000007702137220 */ /* 0x040fe40000410000 */
[----:B------:R-:W-:Y:S02]  /*a850*/  FMUL.FTZ R35, R2, R103 ;  /* 0x0000006702237220 */ /* 0x000fe40000410000 */
[--C-:B------:R-:W-:Y:S01]  /*a860*/  FFMA.FTZ R229, R164, c[0x0][0x2d0], -R151.reuse ;  /* 0x0000b400a4e57a23 */ /* 0x100fe20000010897 */
[----:B------:R-:W1:Y:S01]  /*a870*/  MUFU.EX2 R169, R169 ;  /* 0x000000a900a97308 */ /* 0x000e620000000800 */
[----:B------:R-:W5:Y:S01]  /*a880*/  LDSM.16.MT88.4 R20, [R198+0x100] ;  /* 0x00010000c614783b */ /* 0x000f620000004200 */
[----:B------:R-:W-:Y:S01]  /*a890*/  FFMA.FTZ R230, R160, c[0x0][0x2d0], -R151 ;  /* 0x0000b400a0e67a23 */ /* 0x000fe20000010897 */
[----:B--2---:R-:W-:Y:S01]  /*a8a0*/  F2FP.BF16.PACK_AB R130, R170, R171 ;  /* 0x000000abaa82723e */ /* 0x004fe200000010ff */
[C---:B------:R-:W-:Y:S02]  /*a8b0*/  FMUL.FTZ R26, R2.reuse, R110 ;  /* 0x0000006e021a7220 */ /* 0x040fe40000410000 */
[----:B------:R-:W-:Y:S03]  /*a8c0*/  FMUL.FTZ R27, R2, R111 ;  /* 0x0000006f021b7220 */ /* 0x000fe60000410000 */
[----:B------:R-:W2:Y:S01]  /*a8d0*/  LDSM.16.MT88.4 R28, [R197+0x100] ;  /* 0x00010000c51c783b */ /* 0x000ea20000004200 */
[----:B------:R-:W-:Y:S01]  /*a8e0*/  MUFU.EX2 R168, R168 ;  /* 0x000000a800a87308 */ /* 0x000fe20000000800 */
[C---:B---3--:R-:W-:Y:S02]  /*a8f0*/  FMUL.FTZ R24, R3.reuse, R108 ;  /* 0x0000006c03187220 */ /* 0x048fe40000410000 */
[----:B------:R-:W-:Y:S02]  /*a900*/  FMUL.FTZ R25, R3, R109 ;  /* 0x0000006d03197220 */ /* 0x000fe40000410000 */
[--C-:B------:R-:W-:Y:S02]  /*a910*/  FFMA.FTZ R231, R156, c[0x0][0x2d0], -R145.reuse ;  /* 0x0000b4009ce77a23 */ /* 0x100fe40000010891 */
[----:B------:R-:W-:Y:S01]  /*a920*/  LDSM.16.MT88.4 R100, [R197+0x2100] ;  /* 0x00210000c564783b */ /* 0x000fe20000004200 */
[--C-:B------:R-:W-:Y:S02]  /*a930*/  FFMA.FTZ R232, R154, c[0x0][0x2d0], -R145.reuse ;  /* 0x0000b4009ae87a23 */ /* 0x100fe40000010891 */
[----:B------:R-:W3:Y:S01]  /*a940*/  MUFU.EX2 R135, R135 ;  /* 0x0000008700877308 */ /* 0x000ee20000000800 */
[--C-:B------:R-:W-:Y:S02]  /*a950*/  FFMA.FTZ R233, R158, c[0x0][0x2d0], -R145.reuse ;  /* 0x0000b4009ee97a23 */ /* 0x100fe40000010891 */
[----:B------:R-:W-:Y:S01]  /*a960*/  FFMA.FTZ R234, R152, c[0x0][0x2d0], -R145 ;  /* 0x0000b40098ea7a23 */ /* 0x000fe20000010891 */
[----:B-1----:R-:W-:Y:S01]  /*a970*/  F2FP.BF16.PACK_AB R129, R169, R174 ;  /* 0x000000aea981723e */ /* 0x002fe200000010ff */
[----:B------:R-:W-:Y:S01]  /*a980*/  LDSM.16.MT88.4 R108, [R196+0x2100] ;  /* 0x00210000c46c783b */ /* 0x000fe20000004200 */
[--C-:B------:R-:W-:Y:S02]  /*a990*/  FFMA.FTZ R235, R150, c[0x0][0x2d0], -R151.reuse ;  /* 0x0000b40096eb7a23 */ /* 0x100fe40000010897 */
[--C-:B------:R-:W-:Y:S02]  /*a9a0*/  FFMA.FTZ R236, R149, c[0x0][0x2d0], -R151.reuse ;  /* 0x0000b40095ec7a23 */ /* 0x100fe40000010897 */
[----:B------:R-:W-:Y:S01]  /*a9b0*/  FFMA.FTZ R237, R148, c[0x0][0x2d0], -R151 ;  /* 0x0000b40094ed7a23 */ /* 0x000fe20000010897 */
[----:B------:R-:W-:Y:S01]  /*a9c0*/  MUFU.EX2 R179, R179 ;  /* 0x000000b300b37308 */ /* 0x000fe20000000800 */
[--C-:B------:R-:W-:Y:S01]  /*a9d0*/  FFMA.FTZ R239, R146, c[0x0][0x2d0], -R145.reuse ;  /* 0x0000b40092ef7a23 */ /* 0x100fe20000010891 */
[----:B------:R-:W-:Y:S01]  /*a9e0*/  LDSM.16.MT88.4 R116, [R198+0x900] ;  /* 0x00090000c674783b */ /* 0x000fe20000004200 */
[----:B------:R-:W-:Y:S02]  /*a9f0*/  FFMA.FTZ R240, R144, c[0x0][0x2d0], -R145 ;  /* 0x0000b40090f07a23 */ /* 0x000fe40000010891 */
[C---:B------:R-:W-:Y:S02]  /*aa00*/  FMUL.FTZ R36, R3.reuse, R36 ;  /* 0x0000002403247220 */ /* 0x040fe40000410000 */
[----:B------:R-:W-:Y:S02]  /*aa10*/  FMUL.FTZ R37, R3, R37 ;  /* 0x0000002503257220 */ /* 0x000fe40000410000 */
[C---:B------:R-:W-:Y:S01]  /*aa20*/  FMUL.FTZ R38, R2.reuse, R38 ;  /* 0x0000002602267220 */ /* 0x040fe20000410000 */
[----:B------:R-:W-:Y:S01]  /*aa30*/  LDSM.16.MT88.4 R124, [R203+0x2900] ;  /* 0x00290000cb7c783b */ /* 0x000fe20000004200 */
[C---:B------:R-:W-:Y:S01]  /*aa40*/  FMUL.FTZ R39, R2.reuse, R39 ;  /* 0x0000002702277220 */ /* 0x040fe20000410000 */
[----:B------:R-:W-:Y:S01]  /*aa50*/  MUFU.EX2 R181, R181 ;  /* 0x000000b500b57308 */ /* 0x000fe20000000800 */
[----:B---3--:R-:W-:Y:S01]  /*aa60*/  F2FP.BF16.PACK_AB R131, R135, R168 ;  /* 0x000000a88783723e */ /* 0x008fe200000010ff */
[C---:B------:R-:W-:Y:S02]  /*aa70*/  FMUL.FTZ R40, R3.reuse, R40 ;  /* 0x0000002803287220 */ /* 0x040fe40000410000 */
[C---:B------:R-:W-:Y:S02]  /*aa80*/  FMUL.FTZ R41, R3.reuse, R41 ;  /* 0x0000002903297220 */ /* 0x040fe40000410000 */
[----:B------:R-:W-:Y:S01]  /*aa90*/  LDSM.16.MT88.4 R152, [R198+0x3900] ;  /* 0x00390000c698783b */ /* 0x000fe20000004200 */
[C---:B------:R-:W-:Y:S01]  /*aaa0*/  FMUL.FTZ R42, R2.reuse, R42 ;  /* 0x0000002a022a7220 */ /* 0x040fe20000410000 */
[C---:B----4-:R-:W-:Y:S02]  /*aab0*/  HMMA.16816.F32.BF16 R4, R128.reuse, R12, R4 ;  /* 0x0000000c8004723c */ /* 0x050fe40000041804 */
[----:B------:R-:W-:Y:S03]  /*aac0*/  MUFU.EX2 R183, R183 ;  /* 0x000000b700b77308 */ /* 0x000fe60000000800 */
[C---:B------:R-:W-:Y:S01]  /*aad0*/  FMUL.FTZ R43, R2.reuse, R43 ;  /* 0x0000002b022b7220 */ /* 0x040fe20000410000 */
[----:B------:R-:W-:Y:S01]  /*aae0*/  LDSM.16.MT88.4 R156, [R197+0x3900] ;  /* 0x00390000c59c783b */ /* 0x000fe20000004200 */
[C---:B------:R-:W-:Y:S01]  /*aaf0*/  FMUL.FTZ R12, R3.reuse, R120 ;  /* 0x00000078030c7220 */ /* 0x040fe20000410000 */
[C---:B------:R-:W-:Y:S04]  /*ab00*/  HMMA.16816.F32.BF16 R8, R128.reuse, R14, R8 ;  /* 0x0000000e8008723c */ /* 0x040fe80000041808 */
[C---:B------:R-:W-:Y:S01]  /*ab10*/  FMUL.FTZ R13, R3.reuse, R121 ;  /* 0x00000079030d7220 */ /* 0x040fe20000410000 */
[----:B------:R-:W-:Y:S01]  /*ab20*/  MUFU.EX2 R228, R228 ;  /* 0x000000e400e47308 */ /* 0x000fe20000000800 */
[----:B------:R-:W-:Y:S01]  /*ab30*/  LDSM.16.MT88.4 R160, [R196+0x3900] ;  /* 0x00390000c4a0783b */ /* 0x000fe20000004200 */
[C---:B------:R-:W-:Y:S02]  /*ab40*/  FMUL.FTZ R14, R2.reuse, R122 ;  /* 0x0000007a020e7220 */ /* 0x040fe40000410000 */
[C---:B------:R-:W-:Y:S03]  /*ab50*/  FMUL.FTZ R15, R2.reuse, R123 ;  /* 0x0000007b020f7220 */ /* 0x040fe60000410000 */
[C---:B------:R-:W-:Y:S02]  /*ab60*/  FMUL.FTZ R44, R3.reuse, R44 ;  /* 0x0000002c032c7220 */ /* 0x040fe40000410000 */
[----:B------:R-:W1:Y:S01]  /*ab70*/  LDSM.16.MT88.4 R120, [R196+0x100] ;  /* 0x00010000c478783b */ /* 0x000e620000004200 */
[C---:B------:R-:W-:Y:S01]  /*ab80*/  FMUL.FTZ R45, R3.reuse, R45 ;  /* 0x0000002d032d7220 */ /* 0x040fe20000410000 */
[C---:B-----5:R-:W-:Y:S01]  /*ab90*/  HMMA.16816.F32.BF16 R12, R128.reuse, R20, R12 ;  /* 0x00000014800c723c */ /* 0x060fe2000004180c */
[----:B------:R-:W-:Y:S02]  /*aba0*/  MUFU.EX2 R229, R229 ;  /* 0x000000e500e57308 */ /* 0x000fe40000000800 */
[C---:B------:R-:W-:Y:S02]  /*abb0*/  FMUL.FTZ R46, R2.reuse, R46 ;  /* 0x0000002e022e7220 */ /* 0x040fe40000410000 */
[C---:B------:R-:W-:Y:S01]  /*abc0*/  FMUL.FTZ R47, R2.reuse, R47 ;  /* 0x0000002f022f7220 */ /* 0x040fe20000410000 */
[----:B------:R-:W-:Y:S01]  /*abd0*/  LDSM.16.MT88.4 R164, [R203+0x5900] ;  /* 0x00590000cba4783b */ /* 0x000fe20000004200 */
[C---:B------:R-:W-:Y:S01]  /*abe0*/  FMUL.FTZ R20, R3.reuse, R112 ;  /* 0x0000007003147220 */ /* 0x040fe20000410000 */
[C---:B------:R-:W-:Y:S03]  /*abf0*/  HMMA.16816.F32.BF16 R16, R128.reuse, R22, R16 ;  /* 0x000000168010723c */ /* 0x040fe60000041810 */
[----:B------:R-:W-:Y:S01]  /*ac00*/  MUFU.EX2 R230, R230 ;  /* 0x000000e600e67308 */ /* 0x000fe20000000800 */
[C---:B------:R-:W-:Y:S02]  /*ac10*/  FMUL.FTZ R21, R3.reuse, R113 ;  /* 0x0000007103157220 */ /* 0x040fe40000410000 */
[----:B------:R-:W0:Y:S01]  /*ac20*/  LDGDEPBAR ;  /* 0x00000000000079af */ /* 0x000e220000000000 */
[C---:B------:R-:W-:Y:S02]  /*ac30*/  FMUL.FTZ R22, R2.reuse, R114 ;  /* 0x0000007202167220 */ /* 0x040fe40000410000 */
[C---:B------:R-:W-:Y:S03]  /*ac40*/  FMUL.FTZ R23, R2.reuse, R115 ;  /* 0x0000007302177220 */ /* 0x040fe60000410000 */
[C---:B------:R-:W-:Y:S01]  /*ac50*/  FMUL.FTZ R48, R3.reuse, R48 ;  /* 0x0000003003307220 */ /* 0x040fe20000410000 */
[----:B------:R-:W-:Y:S01]  /*ac60*/  MUFU.EX2 R231, R231 ;  /* 0x000000e700e77308 */ /* 0x000fe20000000800 */
[----:B------:R-:W3:Y:S01]  /*ac70*/  LDSM.16.MT88.4 R112, [R203+0x2100] ;  /* 0x00210000cb70783b */ /* 0x000ee20000004200 */
[C---:B------:R-:W-:Y:S01]  /*ac80*/  FMUL.FTZ R49, R3.reuse, R49 ;  /* 0x0000003103317220 */ /* 0x040fe20000410000 */
[C---:B--2---:R-:W-:Y:S03]  /*ac90*/  HMMA.16816.F32.BF16 R20, R128.reuse, R28, R20 ;  /* 0x0000001c8014723c */ /* 0x044fe60000041814 */
[C---:B------:R-:W-:Y:S02]  /*aca0*/  FMUL.FTZ R50, R2.reuse, R50 ;  /* 0x0000003202327220 */ /* 0x040fe40000410000 */
[C---:B------:R-:W-:Y:S02]  /*acb0*/  FMUL.FTZ R51, R2.reuse, R51 ;  /* 0x0000003302337220 */ /* 0x040fe40000410000 */
[C---:B------:R-:W-:Y:S01]  /*acc0*/  FMUL.FTZ R28, R3.reuse, R104 ;  /* 0x00000068031c7220 */ /* 0x040fe20000410000 */
[C---:B------:R-:W-:Y:S01]  /*acd0*/  HMMA.16816.F32.BF16 R24, R128.reuse, R30, R24 ;  /* 0x0000001e8018723c */ /* 0x040fe20000041818 */
[----:B------:R-:W-:Y:S03]  /*ace0*/  MUFU.EX2 R232, R232 ;  /* 0x000000e800e87308 */ /* 0x000fe60000000800 */
[C---:B------:R-:W-:Y:S02]  /*acf0*/  FMUL.FTZ R29, R3.reuse, R105 ;  /* 0x00000069031d7220 */ /* 0x040fe40000410000 */
[C---:B------:R-:W-:Y:S02]  /*ad00*/  FMUL.FTZ R52, R3.reuse, R52 ;  /* 0x0000003403347220 */ /* 0x040fe40000410000 */
[C---:B------:R-:W-:Y:S03]  /*ad10*/  FMUL.FTZ R30, R2.reuse, R106 ;  /* 0x0000006a021e7220 */ /* 0x040fe60000410000 */
[----:B------:R-:W-:Y:S01]  /*ad20*/  MUFU.EX2 R233, R233 ;  /* 0x000000e900e97308 */ /* 0x000fe20000000800 */
[C---:B------:R-:W-:Y:S02]  /*ad30*/  FMUL.FTZ R31, R2.reuse, R107 ;  /* 0x0000006b021f7220 */ /* 0x040fe40000410000 */
[----:B------:R-:W2:Y:S01]  /*ad40*/  LDSM.16.MT88.4 R104, [R198+0x2100] ;  /* 0x00210000c668783b */ /* 0x000ea20000004200 */
[C---:B------:R-:W-:Y:S02]  /*ad50*/  FMUL.FTZ R53, R3.reuse, R53 ;  /* 0x0000003503357220 */ /* 0x040fe40000410000 */
[C---:B------:R-:W-:Y:S02]  /*ad60*/  FMUL.FTZ R54, R2.reuse, R54 ;  /* 0x0000003602367220 */ /* 0x040fe40000410000 */
[C---:B-1----:R-:W-:Y:S02]  /*ad70*/  HMMA.16816.F32.BF16 R28, R128.reuse, R120, R28 ;  /* 0x00000078801c723c */ /* 0x042fe4000004181c */
[----:B------:R-:W-:Y:S01]  /*ad80*/  MUFU.EX2 R234, R234 ;  /* 0x000000ea00ea7308 */ /* 0x000fe20000000800 */
[C---:B------:R-:W-:Y:S02]  /*ad90*/  FMUL.FTZ R55, R2.reuse, R55 ;  /* 0x0000003702377220 */ /* 0x040fe40000410000 */
[C---:B------:R-:W-:Y:S02]  /*ada0*/  FMUL.FTZ R56, R3.reuse, R56 ;  /* 0x0000003803387220 */ /* 0x040fe40000410000 */
[C---:B------:R-:W-:Y:S01]  /*adb0*/  FMUL.FTZ R57, R3.reuse, R57 ;  /* 0x0000003903397220 */ /* 0x040fe20000410000 */
[C---:B------:R-:W-:Y:S01]  /*adc0*/  HMMA.16816.F32.BF16 R32, R128.reuse, R122, R32 ;  /* 0x0000007a8020723c */ /* 0x040fe20000041820 */
[----:B------:R-:W-:Y:S03]  /*add0*/  LDSM.16.MT88.4 R120, [R196+0x900] ;  /* 0x00090000c478783b */ /* 0x000fe60000004200 */
[C---:B------:R-:W-:Y:S01]  /*ade0*/  FMUL.FTZ R58, R2.reuse, R58 ;  /* 0x0000003a023a7220 */ /* 0x040fe20000410000 */
[----:B------:R-:W-:Y:S01]  /*adf0*/  MUFU.EX2 R235, R235 ;  /* 0x000000eb00eb7308 */ /* 0x000fe20000000800 */
[C---:B------:R-:W-:Y:S02]  /*ae00*/  FMUL.FTZ R59, R2.reuse, R59 ;  /* 0x0000003b023b7220 */ /* 0x040fe40000410000 */
[C---:B---3--:R-:W-:Y:S04]  /*ae10*/  HMMA.16816.F32.BF16 R36, R128.reuse, R112, R36 ;  /* 0x000000708024723c */ /* 0x048fe80000041824 */
[C---:B------:R-:W-:Y:S02]  /*ae20*/  FMUL.FTZ R60, R3.reuse, R60 ;  /* 0x0000003c033c7220 */ /* 0x040fe40000410000 */
[C---:B------:R-:W-:Y:S01]  /*ae30*/  FMUL.FTZ R61, R3.reuse, R61 ;  /* 0x0000003d033d7220 */ /* 0x040fe20000410000 */
[----:B------:R-:W-:Y:S01]  /*ae40*/  MUFU.EX2 R236, R236 ;  /* 0x000000ec00ec7308 */ /* 0x000fe20000000800 */
[C---:B------:R-:W-:Y:S01]  /*ae50*/  HMMA.16816.F32.BF16 R40, R128.reuse, R114, R40 ;  /* 0x000000728028723c */ /* 0x040fe20000041828 */
[----:B------:R-:W-:Y:S03]  /*ae60*/  LDSM.16.MT88.4 R112, [R203+0x900] ;  /* 0x00090000cb70783b */ /* 0x000fe60000004200 */
[C---:B------:R-:W-:Y:S02]  /*ae70*/  FMUL.FTZ R62, R2.reuse, R62 ;  /* 0x0000003e023e7220 */ /* 0x040fe40000410000 */
[C---:B------:R-:W-:Y:S02]  /*ae80*/  FMUL.FTZ R63, R2.reuse, R63 ;  /* 0x0000003f023f7220 */ /* 0x040fe40000410000 */
[C---:B------:R-:W-:Y:S01]  /*ae90*/  FMUL.FTZ R64, R3.reuse, R64 ;  /* 0x0000004003407220 */ /* 0x040fe20000410000 */
[----:B------:R-:W-:Y:S01]  /*aea0*/  MUFU.EX2 R237, R237 ;  /* 0x000000ed00ed7308 */ /* 0x000fe20000000800 */
[C---:B--2---:R-:W-:Y:S03]  /*aeb0*/  HMMA.16816.F32.BF16 R44, R128.reuse, R104, R44 ;  /* 0x00000068802c723c */ /* 0x044fe6000004182c */
[C---:B------:R-:W-:Y:S02]  /*aec0*/  FMUL.FTZ R65, R3.reuse, R65 ;  /* 0x0000004103417220 */ /* 0x040fe40000410000 */
[C---:B------:R-:W-:Y:S02]  /*aed0*/  FMUL.FTZ R66, R2.reuse, R66 ;  /* 0x0000004202427220 */ /* 0x040fe40000410000 */
[C---:B------:R-:W-:Y:S01]  /*aee0*/  FMUL.FTZ R67, R2.reuse, R67 ;  /* 0x0000004302437220 */ /* 0x040fe20000410000 */
[C---:B------:R-:W-:Y:S01]  /*aef0*/  HMMA.16816.F32.BF16 R48, R128.reuse, R106, R48 ;  /* 0x0000006a8030723c */ /* 0x040fe20000041830 */
[----:B------:R-:W1:Y:S01]  /*af00*/  LDSM.16.MT88.4 R104, [R203+0x4100] ;  /* 0x00410000cb68783b */ /* 0x000e620000004200 */
[----:B------:R-:W-:Y:S02]  /*af10*/  MUFU.EX2 R239, R239 ;  /* 0x000000ef00ef7308 */ /* 0x000fe40000000800 */
[C---:B------:R-:W-:Y:S02]  /*af20*/  FMUL.FTZ R68, R3.reuse, R68 ;  /* 0x0000004403447220 */ /* 0x040fe40000410000 */
[C---:B------:R-:W-:Y:S02]  /*af30*/  FMUL.FTZ R69, R3.reuse, R69 ;  /* 0x0000004503457220 */ /* 0x040fe40000410000 */
[C---:B------:R-:W-:Y:S04]  /*af40*/  HMMA.16816.F32.BF16 R52, R128.reuse, R100, R52 ;  /* 0x000000648034723c */ /* 0x040fe80000041834 */
[C---:B------:R-:W-:Y:S01]  /*af50*/  FMUL.FTZ R70, R2.reuse, R70 ;  /* 0x0000004602467220 */ /* 0x040fe20000410000 */
[----:B------:R-:W-:Y:S01]  /*af60*/  MUFU.EX2 R240, R240 ;  /* 0x000000f000f07308 */ /* 0x000fe20000000800 */
[C---:B------:R-:W-:Y:S02]  /*af70*/  FMUL.FTZ R71, R2.reuse, R71 ;  /* 0x0000004702477220 */ /* 0x040fe40000410000 */
[C---:B------:R-:W-:Y:S01]  /*af80*/  HMMA.16816.F32.BF16 R56, R128.reuse, R102, R56 ;  /* 0x000000668038723c */ /* 0x040fe20000041838 */
[----:B------:R-:W2:Y:S03]  /*af90*/  LDSM.16.MT88.4 R100, [R198+0x4100] ;  /* 0x00410000c664783b */ /* 0x000ea60000004200 */
[C---:B------:R-:W-:Y:S02]  /*afa0*/  FMUL.FTZ R72, R3.reuse, R72 ;  /* 0x0000004803487220 */ /* 0x040fe40000410000 */
[C---:B------:R-:W-:Y:S02]  /*afb0*/  FMUL.FTZ R73, R3.reuse, R73 ;  /* 0x0000004903497220 */ /* 0x040fe40000410000 */
[C---:B------:R-:W-:Y:S04]  /*afc0*/  HMMA.16816.F32.BF16 R60, R128.reuse, R108, R60 ;  /* 0x0000006c803c723c */ /* 0x040fe8000004183c */
[C---:B------:R-:W-:Y:S02]  /*afd0*/  FMUL.FTZ R74, R2.reuse, R74 ;  /* 0x0000004a024a7220 */ /* 0x040fe40000410000 */
[C---:B------:R-:W-:Y:S02]  /*afe0*/  FMUL.FTZ R75, R2.reuse, R75 ;  /* 0x0000004b024b7220 */ /* 0x040fe40000410000 */
[C---:B------:R-:W-:Y:S01]  /*aff0*/  HMMA.16816.F32.BF16 R64, R128.reuse, R110, R64 ;  /* 0x0000006e8040723c */ /* 0x040fe20000041840 */
[----:B------:R-:W3:Y:S03]  /*b000*/  LDSM.16.MT88.4 R108, [R197+0x4100] ;  /* 0x00410000c56c783b */ /* 0x000ee60000004200 */
[C---:B------:R-:W-:Y:S02]  /*b010*/  FMUL.FTZ R76, R3.reuse, R76 ;  /* 0x0000004c034c7220 */ /* 0x040fe40000410000 */
[C---:B------:R-:W-:Y:S02]  /*b020*/  FMUL.FTZ R77, R3.reuse, R77 ;  /* 0x0000004d034d7220 */ /* 0x040fe40000410000 */
[C---:B------:R-:W-:Y:S01]  /*b030*/  FMUL.FTZ R78, R2.reuse, R78 ;  /* 0x0000004e024e7220 */ /* 0x040fe20000410000 */
[C---:B-1----:R-:W-:Y:S03]  /*b040*/  HMMA.16816.F32.BF16 R68, R128.reuse, R104, R68 ;  /* 0x000000688044723c */ /* 0x042fe60000041844 */
[C---:B------:R-:W-:Y:S02]  /*b050*/  FMUL.FTZ R79, R2.reuse, R79 ;  /* 0x0000004f024f7220 */ /* 0x040fe40000410000 */
[C---:B------:R-:W-:Y:S02]  /*b060*/  FMUL.FTZ R80, R3.reuse, R80 ;  /* 0x0000005003507220 */ /* 0x040fe40000410000 */
[C---:B------:R-:W-:Y:S01]  /*b070*/  FMUL.FTZ R81, R3.reuse, R81 ;  /* 0x0000005103517220 */ /* 0x040fe20000410000 */
[C---:B------:R-:W-:Y:S01]  /*b080*/  HMMA.16816.F32.BF16 R72, R128.reuse, R106, R72 ;  /* 0x0000006a8048723c */ /* 0x040fe20000041848 */
[----:B------:R-:W1:Y:S03]  /*b090*/  LDSM.16.MT88.4 R104, [R196+0x4100] ;  /* 0x00410000c468783b */ /* 0x000e660000004200 */
[C---:B------:R-:W-:Y:S02]  /*b0a0*/  FMUL.FTZ R82, R2.reuse, R82 ;  /* 0x0000005202527220 */ /* 0x040fe40000410000 */
[C---:B------:R-:W-:Y:S02]  /*b0b0*/  FMUL.FTZ R83, R2.reuse, R83 ;  /* 0x0000005302537220 */ /* 0x040fe40000410000 */
[C---:B--2---:R-:W-:Y:S04]  /*b0c0*/  HMMA.16816.F32.BF16 R76, R128.reuse, R100, R76 ;  /* 0x00000064804c723c */ /* 0x044fe8000004184c */
[C---:B------:R-:W-:Y:S02]  /*b0d0*/  FMUL.FTZ R84, R3.reuse, R84 ;  /* 0x0000005403547220 */ /* 0x040fe40000410000 */
[C---:B------:R-:W-:Y:S02]  /*b0e0*/  FMUL.FTZ R85, R3.reuse, R85 ;  /* 0x0000005503557220 */ /* 0x040fe40000410000 */
[C---:B------:R-:W-:Y:S04]  /*b0f0*/  HMMA.16816.F32.BF16 R80, R128.reuse, R102, R80 ;  /* 0x000000668050723c */ /* 0x040fe80000041850 */
[C---:B------:R-:W-:Y:S02]  /*b100*/  FMUL.FTZ R86, R2.reuse, R86 ;  /* 0x0000005602567220 */ /* 0x040fe40000410000 */
[----:B------:R-:W-:Y:S02]  /*b110*/  FMUL.FTZ R87, R2, R87 ;  /* 0x0000005702577220 */ /* 0x000fe40000410000 */
[----:B------:R-:W-:Y:S04]  /*b120*/  FFMA.FTZ R175, R182, c[0x0][0x2d0], -R151 ;  /* 0x0000b400b6af7a23 */ /* 0x000fe80000010897 */
[----:B------:R-:W-:Y:S01]  /*b130*/  FFMA.FTZ R182, R136, c[0x0][0x2d0], -R145 ;  /* 0x0000b40088b67a23 */ /* 0x000fe20000010891 */
[C---:B---3--:R-:W-:Y:S01]  /*b140*/  HMMA.16816.F32.BF16 R84, R128.reuse, R108, R84 ;  /* 0x0000006c8054723c */ /* 0x048fe20000041854 */
[----:B------:R-:W-:Y:S01]  /*b150*/  MUFU.EX2 R175, R175 ;  /* 0x000000af00af7308 */ /* 0x000fe20000000800 */
[----:B------:R-:W-:Y:S01]  /*b160*/  LDSM.16.MT88.4 R136, [R198+0x2900] ;  /* 0x00290000c688783b */ /* 0x000fe20000004200 */
[--C-:B------:R-:W-:Y:S02]  /*b170*/  FFMA.FTZ R176, R176, c[0x0][0x2d0], -R151.reuse ;  /* 0x0000b400b0b07a23 */ /* 0x100fe40000010897 */
[----:B------:R-:W-:Y:S02]  /*b180*/  FFMA.FTZ R177, R180, c[0x0][0x2d0], -R151 ;  /* 0x0000b400b4b17a23 */ /* 0x000fe40000010897 */
[----:B------:R-:W-:Y:S02]  /*b190*/  FFMA.FTZ R180, R140, c[0x0][0x2d0], -R145 ;  /* 0x0000b4008cb47a23 */ /* 0x000fe40000010891 */
[--C-:B------:R-:W-:Y:S01]  /*b1a0*/  FFMA.FTZ R178, R178, c[0x0][0x2d0], -R151.reuse ;  /* 0x0000b400b2b27a23 */ /* 0x100fe20000010897 */
[----:B------:R-:W-:Y:S01]  /*b1b0*/  LDSM.16.MT88.4 R140, [R197+0x2900] ;  /* 0x00290000c58c783b */ /* 0x000fe20000004200 */
[----:B------:R-:W2:Y:S01]  /*b1c0*/  MUFU.EX2 R176, R176 ;  /* 0x000000b000b07308 */ /* 0x000ea20000000800 */
[C---:B------:R-:W-:Y:S02]  /*b1d0*/  FMUL.FTZ R88, R3.reuse, R88 ;  /* 0x0000005803587220 */ /* 0x040fe40000410000 */
[----:B------:R-:W-:Y:S02]  /*b1e0*/  FMUL.FTZ R89, R3, R89 ;  /* 0x0000005903597220 */ /* 0x000fe40000410000 */
[C---:B------:R-:W-:Y:S02]  /*b1f0*/  FMUL.FTZ R90, R2.reuse, R90 ;  /* 0x0000005a025a7220 */ /* 0x040fe40000410000 */
[C---:B------:R-:W-:Y:S02]  /*b200*/  FMUL.FTZ R91, R2.reuse, R91 ;  /* 0x0000005b025b7220 */ /* 0x040fe40000410000 */
[----:B------:R-:W-:Y:S01]  /*b210*/  FFMA.FTZ R151, R147, c[0x0][0x2d0], -R151 ;  /* 0x0000b40093977a23 */ /* 0x000fe20000010897 */
[----:B------:R-:W-:Y:S01]  /*b220*/  MUFU.EX2 R177, R177 ;  /* 0x000000b100b17308 */ /* 0x000fe20000000800 */
[C---:B------:R-:W-:Y:S02]  /*b230*/  FMUL.FTZ R92, R3.reuse, R92 ;  /* 0x0000005c035c7220 */ /* 0x040fe40000410000 */
[C---:B------:R-:W-:Y:S01]  /*b240*/  FMUL.FTZ R93, R3.reuse, R93 ;  /* 0x0000005d035d7220 */ /* 0x040fe20000410000 */
[C---:B------:R-:W-:Y:S01]  /*b250*/  HMMA.16816.F32.BF16 R88, R128.reuse, R110, R88 ;  /* 0x0000006e8058723c */ /* 0x040fe20000041858 */
[----:B------:R-:W3:Y:S02]  /*b260*/  LDSM.16.MT88.4 R108, [R197+0x900] ;  /* 0x00090000c56c783b */ /* 0x000ee40000004200 */
[C---:B------:R-:W-:Y:S02]  /*b270*/  FMUL.FTZ R94, R2.reuse, R94 ;  /* 0x0000005e025e7220 */ /* 0x040fe40000410000 */
[C---:B------:R-:W-:Y:S01]  /*b280*/  FMUL.FTZ R95, R2.reuse, R95 ;  /* 0x0000005f025f7220 */ /* 0x040fe20000410000 */
[----:B------:R-:W4:Y:S01]  /*b290*/  MUFU.EX2 R178, R178 ;  /* 0x000000b200b27308 */ /* 0x000f220000000800 */
[C---:B------:R-:W-:Y:S02]  /*b2a0*/  FMUL.FTZ R96, R3.reuse, R96 ;  /* 0x0000006003607220 */ /* 0x040fe40000410000 */
[----:B------:R-:W-:Y:S03]  /*b2b0*/  FMUL.FTZ R97, R3, R97 ;  /* 0x0000006103617220 */ /* 0x000fe60000410000 */
[C---:B-1----:R-:W-:Y:S03]  /*b2c0*/  HMMA.16816.F32.BF16 R92, R128.reuse, R104, R92 ;  /* 0x00000068805c723c */ /* 0x042fe6000004185c */
[C---:B------:R-:W-:Y:S01]  /*b2d0*/  FMUL.FTZ R98, R2.reuse, R98 ;  /* 0x0000006202627220 */ /* 0x040fe20000410000 */
[----:B------:R-:W1:Y:S01]  /*b2e0*/  MUFU.EX2 R180, R180 ;  /* 0x000000b400b47308 */ /* 0x000e620000000800 */
[----:B------:R-:W-:Y:S01]  /*b2f0*/  FMUL.FTZ R99, R2, R99 ;  /* 0x0000006302637220 */ /* 0x000fe20000410000 */
[----:B--2---:R-:W-:Y:S01]  /*b300*/  F2FP.BF16.PACK_AB R100, R176, R175 ;  /* 0x000000afb064723e */ /* 0x004fe200000010ff */
[--C-:B------:R-:W-:Y:S02]  /*b310*/  FFMA.FTZ R134, R134, c[0x0][0x2d0], -R145.reuse ;  /* 0x0000b40086867a23 */ /* 0x100fe40000010891 */
[----:B------:R-:W-:Y:S03]  /*b320*/  FFMA.FTZ R145, R133, c[0x0][0x2d0], -R145 ;  /* 0x0000b40085917a23 */ /* 0x000fe60000010891 */
[----:B------:R-:W-:Y:S01]  /*b330*/  HMMA.16816.F32.BF16 R96, R128, R106, R96 ;  /* 0x0000006a8060723c */ /* 0x000fe20000041860 */
[----:B------:R-:W2:Y:S01]  /*b340*/  LDSM.16.MT88.4 R104, [R196+0x2900] ;  /* 0x00290000c468783b */ /* 0x000ea20000004200 */
[----:B------:R-:W5:Y:S01]  /*b350*/  MUFU.EX2 R182, R182 ;  /* 0x000000b600b67308 */ /* 0x000f620000000800 */
[----:B------:R-:W-:Y:S01]  /*b360*/  FFMA.FTZ R173, R3, R218, R173 ;  /* 0x000000da03ad7223 */ /* 0x000fe200000100ad */
[----:B------:R-:W-:Y:S01]  /*b370*/  MOV R3, R0 ;  /* 0x0000000000037202 */ /* 0x000fe20000000f00 */
[----:B------:R-:W-:Y:S01]  /*b380*/  FFMA.FTZ R174, R2, R219, R174 ;  /* 0x000000db02ae7223 */ /* 0x000fe200000100ae */
[----:B----4-:R-:W-:Y:S01]  /*b390*/  F2FP.BF16.PACK_AB R102, R178, R177 ;  /* 0x000000b1b266723e */ /* 0x010fe200000010ff */
[----:B------:R-:W-:Y:S02]  /*b3a0*/  FADD.FTZ R172, R172, R173 ;  /* 0x000000adacac7221 */ /* 0x000fe40000010000 */
[----:B------:R-:W-:Y:S03]  /*b3b0*/  LDSM.16.MT88.4 R128, [R198+0x3100] ;  /* 0x00310000c680783b */ /* 0x000fe60000004200 */
[----:B------:R4:W2:Y:S01]  /*b3c0*/  MUFU.EX2 R238, R151 ;  /* 0x0000009700ee7308 */ /* 0x0008a20000000800 */
[----:B------:R-:W-:Y:S02]  /*b3d0*/  FADD.FTZ R169, R169, R174 ;  /* 0x000000aea9a97221 */ /* 0x000fe40000010000 */
[----:B------:R-:W-:Y:S01]  /*b3e0*/  FADD.FTZ R171, R171, R172 ;  /* 0x000000acabab7221 */ /* 0x000fe20000010000 */
[----:B-1----:R-:W-:Y:S01]  /*b3f0*/  F2FP.BF16.PACK_AB R101, R180, R179 ;  /* 0x000000b3b465723e */ /* 0x002fe200000010ff */
[----:B------:R-:W-:Y:S02]  /*b400*/  FADD.FTZ R168, R168, R169 ;  /* 0x000000a9a8a87221 */ /* 0x000fe40000010000 */
[----:B------:R-:W-:Y:S02]  /*b410*/  FADD.FTZ R170, R170, R171 ;  /* 0x000000abaaaa7221 */ /* 0x000fe40000010000 */
[----:B------:R-:W-:Y:S01]  /*b420*/  FADD.FTZ R168, R135, R168 ;  /* 0x000000a887a87221 */ /* 0x000fe20000010000 */
[----:B------:R1:W-:Y:S01]  /*b430*/  MUFU.EX2 R133, R145 ;  /* 0x0000009100857308 */ /* 0x0003e20000000800 */
[----:B------:R-:W-:Y:S01]  /*b440*/  MOV R135, R132 ;  /* 0x0000008400877202 */ /* 0x000fe20000000f00 */
[----:B------:R-:W-:Y:S01]  /*b450*/  FADD.FTZ R175, R175, R170 ;  /* 0x000000aaafaf7221 */ /* 0x000fe20000010000 */
[----:B-----5:R-:W-:Y:S01]  /*b460*/  F2FP.BF16.PACK_AB R103, R182, R181 ;  /* 0x000000b5b667723e */ /* 0x020fe200000010ff */
[----:B------:R-:W-:Y:S02]  /*b470*/  FADD.FTZ R179, R179, R168 ;  /* 0x000000a8b3b37221 */ /* 0x000fe40000010000 */
[----:B------:R-:W-:Y:S02]  /*b480*/  FADD.FTZ R176, R176, R175 ;  /* 0x000000afb0b07221 */ /* 0x000fe40000010000 */
[----:B------:R-:W-:Y:S02]  /*b490*/  FADD.FTZ R180, R180, R179 ;  /* 0x000000b3b4b47221 */ /* 0x000fe40000010000 */
[----:B------:R-:W5:Y:S01]  /*b4a0*/  MUFU.EX2 R134, R134 ;  /* 0x0000008600867308 */ /* 0x000f620000000800 */
[C---:B------:R-:W-:Y:S01]  /*b4b0*/  HMMA.16816.F32.BF16 R4, R100.reuse, R112, R4 ;  /* 0x000000706404723c */ /* 0x040fe20000041804 */
[----:B----4-:R-:W-:Y:S04]  /*b4c0*/  LDSM.16.MT88.4 R148, [R203+0x3900] ;  /* 0x00390000cb94783b */ /* 0x010fe80000004200 */
[----:B------:R-:W-:Y:S02]  /*b4d0*/  FADD.FTZ R177, R177, R176 ;  /* 0x000000b0b1b17221 */ /* 0x000fe40000010000 */
[----:B------:R-:W-:Y:S01]  /*b4e0*/  FADD.FTZ R181, R181, R180 ;  /* 0x000000b4b5b57221 */ /* 0x000fe20000010000 */
[C---:B------:R-:W-:Y:S01]  /*b4f0*/  HMMA.16816.F32.BF16 R8, R100.reuse, R114, R8 ;  /* 0x000000726408723c */ /* 0x040fe20000041808 */
[----:B------:R-:W-:Y:S03]  /*b500*/  LDSM.16.MT88.4 R112, [R198+0x4900] ;  /* 0x00490000c670783b */ /* 0x000fe60000004200 */
[----:B------:R-:W-:Y:S02]  /*b510*/  FADD.FTZ R178, R178, R177 ;  /* 0x000000b1b2b27221 */ /* 0x000fe40000010000 */
[----:B------:R-:W-:Y:S02]  /*b520*/  FADD.FTZ R182, R182, R181 ;  /* 0x000000b5b6b67221 */ /* 0x000fe40000010000 */
[C---:B------:R-:W-:Y:S01]  /*b530*/  HMMA.16816.F32.BF16 R12, R100.reuse, R116, R12 ;  /* 0x00000074640c723c */ /* 0x040fe2000004180c */
[----:B-1----:R-:W-:Y:S07]  /*b540*/  LDSM.16.MT88.4 R144, [R196+0x1900] ;  /* 0x00190000c490783b */ /* 0x002fee0000004200 */
[C---:B------:R-:W-:Y:S01]  /*b550*/  HMMA.16816.F32.BF16 R16, R100.reuse, R118, R16 ;  /* 0x000000766410723c */ /* 0x040fe20000041810 */
[----:B------:R-:W-:Y:S07]  /*b560*/  LDSM.16.MT88.4 R116, [R197+0x4900] ;  /* 0x00490000c574783b */ /* 0x000fee0000004200 */
[C---:B---3--:R-:W-:Y:S08]  /*b570*/  HMMA.16816.F32.BF16 R20, R100.reuse, R108, R20 ;  /* 0x0000006c6414723c */ /* 0x048ff00000041814 */
[C---:B------:R-:W-:Y:S01]  /*b580*/  HMMA.16816.F32.BF16 R24, R100.reuse, R110, R24 ;  /* 0x0000006e6418723c */ /* 0x040fe20000041818 */
[----:B------:R-:W1:Y:S07]  /*b590*/  LDSM.16.MT88.4 R108, [R203+0x4900] ;  /* 0x00490000cb6c783b */ /* 0x000e6e0000004200 */
        /* <DEDUP_REMOVED lines=12> */
[C---:B--2---:R-:W-:Y:S08]  /*b660*/  HMMA.16816.F32.BF16 R60, R100.reuse, R104, R60 ;  /* 0x00000068643c723c */ /* 0x044ff0000004183c */
[C---:B------:R-:W-:Y:S01]  /*b670*/  HMMA.16816.F32.BF16 R64, R100.reuse, R106, R64 ;  /* 0x0000006a6440723c */ /* 0x040fe20000041840 */
[----:B------:R-:W2:Y:S07]  /*b680*/  LDSM.16.MT88.4 R104, [R196+0x4900] ;  /* 0x00490000c468783b */ /* 0x000eae0000004200 */
[C---:B-1----:R-:W-:Y:S08]  /*b690*/  HMMA.16816.F32.BF16 R68, R100.reuse, R108, R68 ;  /* 0x0000006c6444723c */ /* 0x042ff00000041844 */
[C---:B------:R-:W-:Y:S01]  /*b6a0*/  HMMA.16816.F32.BF16 R72, R100.reuse, R110, R72 ;  /* 0x0000006e6448723c */ /* 0x040fe20000041848 */
[----:B------:R-:W1:Y:S07]  /*b6b0*/  LDSM.16.MT88.4 R108, [R203+0x1100] ;  /* 0x00110000cb6c783b */ /* 0x000e6e0000004200 */
[C---:B------:R-:W-:Y:S08]  /*b6c0*/  HMMA.16816.F32.BF16 R76, R100.reuse, R112, R76 ;  /* 0x00000070644c723c */ /* 0x040ff0000004184c */
[C---:B------:R-:W-:Y:S01]  /*b6d0*/  HMMA.16816.F32.BF16 R80, R100.reuse, R114, R80 ;  /* 0x000000726450723c */ /* 0x040fe20000041850 */
[----:B------:R-:W3:Y:S07]  /*b6e0*/  LDSM.16.MT88.4 R112, [R197+0x1100] ;  /* 0x00110000c570783b */ /* 0x000eee0000004200 */
[C---:B------:R-:W-:Y:S08]  /*b6f0*/  HMMA.16816.F32.BF16 R84, R100.reuse, R116, R84 ;  /* 0x000000746454723c */ /* 0x040ff00000041854 */
[C---:B------:R-:W-:Y:S01]  /*b700*/  HMMA.16816.F32.BF16 R88, R100.reuse, R118, R88 ;  /* 0x000000766458723c */ /* 0x040fe20000041858 */
[----:B------:R-:W4:Y:S07]  /*b710*/  LDSM.16.MT88.4 R116, [R203+0x3100] ;  /* 0x00310000cb74783b */ /* 0x000f2e0000004200 */
[C---:B--2---:R-:W-:Y:S08]  /*b720*/  HMMA.16816.F32.BF16 R92, R100.reuse, R104, R92 ;  /* 0x00000068645c723c */ /* 0x044ff0000004185c */
[----:B------:R-:W-:Y:S01]  /*b730*/  HMMA.16816.F32.BF16 R96, R100, R106, R96 ;  /* 0x0000006a6460723c */ /* 0x000fe20000041860 */
[----:B------:R-:W2:Y:S06]  /*b740*/  LDSM.16.MT88.4 R104, [R196+0x3100] ;  /* 0x00310000c468783b */ /* 0x000eac0000004200 */
[----:B------:R-:W-:Y:S01]  /*b750*/  F2FP.BF16.PACK_AB R100, R228, R183 ;  /* 0x000000b7e464723e */ /* 0x000fe200000010ff */
[----:B------:R-:W-:Y:S01]  /*b760*/  FADD.FTZ R183, R183, R178 ;  /* 0x000000b2b7b77221 */ /* 0x000fe20000010000 */
[----:B------:R-:W-:Y:S03]  /*b770*/  F2FP.BF16.PACK_AB R102, R230, R229 ;  /* 0x000000e5e666723e */ /* 0x000fe600000010ff */
[----:B------:R-:W-:Y:S01]  /*b780*/  F2FP.BF16.PACK_AB R101, R232, R231 ;  /* 0x000000e7e865723e */ /* 0x000fe200000010ff */
[----:B------:R-:W-:Y:S01]  /*b790*/  FADD.FTZ R231, R231, R182 ;  /* 0x000000b6e7e77221 */ /* 0x000fe20000010000 */
[----:B------:R-:W-:Y:S01]  /*b7a0*/  F2FP.BF16.PACK_AB R103, R234, R233 ;  /* 0x000000e9ea67723e */ /* 0x000fe200000010ff */
[----:B------:R-:W-:Y:S02]  /*b7b0*/  FADD.FTZ R228, R228, R183 ;  /* 0x000000b7e4e47221 */ /* 0x000fe40000010000 */
[----:B------:R-:W-:Y:S02]  /*b7c0*/  FADD.FTZ R232, R232, R231 ;  /* 0x000000e7e8e87221 */ /* 0x000fe40000010000 */
[----:B------:R-:W-:Y:S02]  /*b7d0*/  FADD.FTZ R229, R229, R228 ;  /* 0x000000e4e5e57221 */ /* 0x000fe40000010000 */
[C---:B-1----:R-:W-:Y:S03]  /*b7e0*/  HMMA.16816.F32.BF16 R4, R100.reuse, R108, R4 ;  /* 0x0000006c6404723c */ /* 0x042fe60000041804 */
[----:B------:R-:W-:Y:S02]  /*b7f0*/  FADD.FTZ R233, R233, R232 ;  /* 0x000000e8e9e97221 */ /* 0x000fe40000010000 */
[----:B------:R-:W-:Y:S02]  /*b800*/  FADD.FTZ R230, R230, R229 ;  /* 0x000000e5e6e67221 */ /* 0x000fe40000010000 */
[----:B------:R-:W-:Y:S01]  /*b810*/  FADD.FTZ R234, R234, R233 ;  /* 0x000000e9eaea7221 */ /* 0x000fe20000010000 */
[C---:B------:R-:W-:Y:S01]  /*b820*/  HMMA.16816.F32.BF16 R8, R100.reuse, R110, R8 ;  /* 0x0000006e6408723c */ /* 0x040fe20000041808 */
[----:B------:R-:W1:Y:S07]  /*b830*/  LDSM.16.MT88.4 R108, [R203+0x5100] ;  /* 0x00510000cb6c783b */ /* 0x000e6e0000004200 */
[C---:B------:R-:W-:Y:S08]  /*b840*/  HMMA.16816.F32.BF16 R12, R100.reuse, R120, R12 ;  /* 0x00000078640c723c */ /* 0x040ff0000004180c */
[C---:B------:R-:W-:Y:S08]  /*b850*/  HMMA.16816.F32.BF16 R16, R100.reuse, R122, R16 ;  /* 0x0000007a6410723c */ /* 0x040ff00000041810 */
[C---:B---3--:R-:W-:Y:S08]  /*b860*/  HMMA.16816.F32.BF16 R20, R100.reuse, R112, R20 ;  /* 0x000000706414723c */ /* 0x048ff00000041814 */
[C---:B------:R-:W-:Y:S01]  /*b870*/  HMMA.16816.F32.BF16 R24, R100.reuse, R114, R24 ;  /* 0x000000726418723c */ /* 0x040fe20000041818 */
[----:B------:R-:W3:Y:S07]  /*b880*/  LDSM.16.MT88.4 R112, [R198+0x5100] ;  /* 0x00510000c670783b */ /* 0x000eee0000004200 */
[C---:B------:R-:W-:Y:S08]  /*b890*/  HMMA.16816.F32.BF16 R28, R100.reuse, R124, R28 ;  /* 0x0000007c641c723c */ /* 0x040ff0000004181c */
[C---:B------:R-:W-:Y:S01]  /*b8a0*/  HMMA.16816.F32.BF16 R32, R100.reuse, R126, R32 ;  /* 0x0000007e6420723c */ /* 0x040fe20000041820 */
[----:B------:R-:W-:Y:S07]  /*b8b0*/  LDSM.16.MT88.4 R124, [R203+0x1900] ;  /* 0x00190000cb7c783b */ /* 0x000fee0000004200 */
[C---:B----4-:R-:W-:Y:S08]  /*b8c0*/  HMMA.16816.F32.BF16 R36, R100.reuse, R116, R36 ;  /* 0x000000746424723c */ /* 0x050ff00000041824 */
[C---:B------:R-:W-:Y:S01]  /*b8d0*/  HMMA.16816.F32.BF16 R40, R100.reuse, R118, R40 ;  /* 0x000000766428723c */ /* 0x040fe20000041828 */
[----:B------:R-:W4:Y:S07]  /*b8e0*/  LDSM.16.MT88.4 R116, [R197+0x5100] ;  /* 0x00510000c574783b */ /* 0x000f2e0000004200 */
        /* <DEDUP_REMOVED lines=8> */
[C---:B--2---:R-:W-:Y:S04]  /*b970*/  HMMA.16816.F32.BF16 R60, R100.reuse, R104, R60 ;  /* 0x00000068643c723c */ /* 0x044fe8000004183c */
[----:B-----5:R-:W-:Y:S01]  /*b980*/  F2FP.BF16.PACK_AB R139, R133, R134 ;  /* 0x00000086858b723e */ /* 0x020fe200000010ff */
[----:B------:R-:W-:Y:S02]  /*b990*/  FADD.FTZ R239, R239, R234 ;  /* 0x000000eaefef7221 */ /* 0x000fe40000010000 */
[----:B------:R-:W-:Y:S01]  /*b9a0*/  FADD.FTZ R236, R236, R235 ;  /* 0x000000ebecec7221 */ /* 0x000fe20000010000 */
[C---:B------:R-:W-:Y:S01]  /*b9b0*/  HMMA.16816.F32.BF16 R64, R100.reuse, R106, R64 ;  /* 0x0000006a6440723c */ /* 0x040fe20000041840 */
[----:B------:R-:W2:Y:S03]  /*b9c0*/  LDSM.16.MT88.4 R104, [R196+0x5100] ;  /* 0x00510000c468783b */ /* 0x000ea60000004200 */
[----:B------:R-:W-:Y:S02]  /*b9d0*/  FADD.FTZ R239, R240, R239 ;  /* 0x000000eff0ef7221 */ /* 0x000fe40000010000 */
[----:B------:R-:W-:Y:S02]  /*b9e0*/  FADD.FTZ R237, R237, R236 ;  /* 0x000000eceded7221 */ /* 0x000fe40000010000 */
[C---:B-1----:R-:W-:Y:S04]  /*b9f0*/  HMMA.16816.F32.BF16 R68, R100.reuse, R108, R68 ;  /* 0x0000006c6444723c */ /* 0x042fe80000041844 */
[----:B------:R-:W-:Y:S02]  /*ba00*/  FADD.FTZ R134, R134, R239 ;  /* 0x000000ef86867221 */ /* 0x000fe40000010000 */
[----:B------:R-:W-:Y:S02]  /*ba10*/  FADD.FTZ R218, R238, R237 ;  /* 0x000000edeeda7221 */ /* 0x000fe40000010000 */
[C---:B------:R-:W-:Y:S01]  /*ba20*/  HMMA.16816.F32.BF16 R72, R100.reuse, R110, R72 ;  /* 0x0000006e6448723c */ /* 0x040fe20000041848 */
[----:B------:R-:W1:Y:S03]  /*ba30*/  LDSM.16.MT88.4 R108, [R198+0x1900] ;  /* 0x00190000c66c783b */ /* 0x000e660000004200 */
[----:B------:R-:W-:Y:S04]  /*ba40*/  FADD.FTZ R219, R133, R134 ;  /* 0x0000008685db7221 */ /* 0x000fe80000010000 */
[C---:B---3--:R-:W-:Y:S08]  /*ba50*/  HMMA.16816.F32.BF16 R76, R100.reuse, R112, R76 ;  /* 0x00000070644c723c */ /* 0x048ff0000004184c */
[C---:B------:R-:W-:Y:S08]  /*ba60*/  HMMA.16816.F32.BF16 R80, R100.reuse, R114, R80 ;  /* 0x000000726450723c */ /* 0x040ff00000041850 */
[C---:B----4-:R-:W-:Y:S08]  /*ba70*/  HMMA.16816.F32.BF16 R84, R100.reuse, R116, R84 ;  /* 0x000000746454723c */ /* 0x050ff00000041854 */
[C---:B------:R-:W-:Y:S08]  /*ba80*/  HMMA.16816.F32.BF16 R88, R100.reuse, R118, R88 ;  /* 0x000000766458723c */ /* 0x040ff00000041858 */
[C---:B--2---:R-:W-:Y:S08]  /*ba90*/  HMMA.16816.F32.BF16 R92, R100.reuse, R104, R92 ;  /* 0x00000068645c723c */ /* 0x044ff0000004185c */
[----:B------:R-:W-:Y:S08]  /*baa0*/  HMMA.16816.F32.BF16 R96, R100, R106, R96 ;  /* 0x0000006a6460723c */ /* 0x000ff00000041860 */
[C---:B------:R-:W-:Y:S01]  /*bab0*/  HMMA.16816.F32.BF16 R128, R136.reuse, R124, R4 ;  /* 0x0000007c8880723c */ /* 0x040fe20000041804 */
[----:B------:R-:W2:Y:S07]  /*bac0*/  LDSM.16.MT88.4 R4, [R198+0x5900] ;  /* 0x00590000c604783b */ /* 0x000eae0000004200 */
[C---:B------:R-:W-:Y:S01]  /*bad0*/  HMMA.16816.F32.BF16 R124, R136.reuse, R126, R8 ;  /* 0x0000007e887c723c */ /* 0x040fe20000041808 */
[----:B------:R-:W3:Y:S07]  /*bae0*/  LDSM.16.MT88.4 R8, [R197+0x5900] ;  /* 0x00590000c508783b */ /* 0x000eee0000004200 */
[C---:B-1----:R-:W-:Y:S01]  /*baf0*/  HMMA.16816.F32.BF16 R120, R136.reuse, R108, R12 ;  /* 0x0000006c8878723c */ /* 0x042fe2000004180c */
[----:B------:R-:W1:Y:S07]  /*bb00*/  LDSM.16.MT88.4 R12, [R196+0x5900] ;  /* 0x00590000c40c783b */ /* 0x000e6e0000004200 */
        /* <DEDUP_REMOVED lines=15> */
[C---:B--2---:R-:W-:Y:S08]  /*bc00*/  HMMA.16816.F32.BF16 R76, R136.reuse, R4, R76 ;  /* 0x00000004884c723c */ /* 0x044ff0000004184c */
[C---:B------:R-:W-:Y:S08]  /*bc10*/  HMMA.16816.F32.BF16 R80, R136.reuse, R6, R80 ;  /* 0x000000068850723c */ /* 0x040ff00000041850 */
[C---:B---3--:R-:W-:Y:S08]  /*bc20*/  HMMA.16816.F32.BF16 R84, R136.reuse, R8, R84 ;  /* 0x000000088854723c */ /* 0x048ff00000041854 */
[C---:B------:R-:W-:Y:S08]  /*bc30*/  HMMA.16816.F32.BF16 R88, R136.reuse, R10, R88 ;  /* 0x0000000a8858723c */ /* 0x040ff00000041858 */
[C---:B-1----:R-:W-:Y:S08]  /*bc40*/  HMMA.16816.F32.BF16 R92, R136.reuse, R12, R92 ;  /* 0x0000000c885c723c */ /* 0x042ff0000004185c */
[----:B------:R-:W-:Y:S01]  /*bc50*/  HMMA.16816.F32.BF16 R96, R136, R14, R96 ;  /* 0x0000000e8860723c */ /* 0x000fe20000041860 */
[----:B------:R-:W-:-:S07]  /*bc60*/  @P0 BRA `(.L_x_376) ;  /* 0xffffd32000000947 */ /* 0x000fce000383ffff */
.L_x_375:
[----:B------:R-:W-:-:S06]  /*bc70*/  UISETP.GE.AND UP0, UPT, UR13, UR8, UPT ;  /* 0x000000080d00728c */ /* 0x000fcc000bf06270 */
[----:B------:R-:W-:-:S13]  /*bc80*/  PLOP3.LUT P0, PT, PT, PT, UP0, 0x80, 0x0 ;  /* 0x000000000000781c */ /* 0x000fda0003f0f008 */
[----:B------:R-:W-:Y:S05]  /*bc90*/  @!P0 BRA `(.L_x_377) ;  /* 0x000038f000008947 */ /* 0x000fea0003800000 */
[----:B------:R-:W-:Y:S01]  /*bca0*/  IADD3 R220, P5, R208, 0x80, RZ ;  /* 0x00000080d0dc7810 */ /* 0x000fe20007fbe0ff */
[----:B------:R-:W-:Y:S01]  /*bcb0*/  ULDC.64 UR4, c[0x0][0x208] ;  /* 0x0000820000047ab9 */ /* 0x000fe20000000a00 */
[----:B------:R-:W-:Y:S01]  /*bcc0*/  IADD3 R181, P0, R210, 0x80, RZ ;  /* 0x00000080d2b57810 */ /* 0x000fe20007f1e0ff */
[----:B------:R-:W-:Y:S01]  /*bcd0*/  IMAD.MOV.U32 R2, RZ, RZ, R132 ;  /* 0x000000ffff027224 */ /* 0x000fe200078e0084 */
[----:B------:R-:W-:Y:S01]  /*bce0*/  IADD3 R222, P6, R208, 0x40, RZ ;  /* 0x00000040d0de7810 */ /* 0x000fe20007fde0ff */
[----:B------:R-:W-:Y:S01]  /*bcf0*/  IMAD.MOV.U32 R3, RZ, RZ, R0 ;  /* 0x000000ffff037224 */ /* 0x000fe200078e0000 */
[----:B------:R-:W-:Y:S01]  /*bd00*/  IADD3 R183, P4, R210, 0x40, RZ ;  /* 0x00000040d2b77810 */ /* 0x000fe20007f9e0ff */
[----:B------:R-:W-:Y:S01]  /*bd10*/  IMAD.X R221, RZ, RZ, R215, P5 ;  /* 0x000000ffffdd7224 */ /* 0x000fe200028e06d7 */
[----:B------:R-:W-:Y:S01]  /*bd20*/  IADD3.X R223, RZ, R215, RZ, P6, !PT ;  /* 0x000000d7ffdf7210 */ /* 0x000fe200037fe4ff */
[----:B------:R-:W-:Y:S01]  /*bd30*/  IMAD.X R180, RZ, RZ, R217, P0 ;  /* 0x000000ffffb47224 */ /* 0x000fe200000e06d9 */
[----:B------:R-:W-:Y:S01]  /*bd40*/  IADD3.X R182, RZ, R217, RZ, P4, !PT ;  /* 0x000000d9ffb67210 */ /* 0x000fe200027fe4ff */
[----:B------:R-:W-:Y:S01]  /*bd50*/  USHF.L.U64.HI UR19, UR4, 0x5, UR5 ;  /* 0x0000000504137899 */ /* 0x000fe20008010205 */
[----:B------:R-:W-:Y:S01]  /*bd60*/  MOV R214, R208 ;  /* 0x000000d000d67202 */ /* 0x000fe20000000f00 */
[----:B------:R-:W-:-:S03]  /*bd70*/  USHF.L.U32 UR18, UR4, 0x5, URZ ;  /* 0x0000000504127899 */ /* 0x000fc6000800063f */
[----:B------:R-:W-:Y:S02]  /*bd80*/  ULDC.64 UR4, c[0x0][0x1e0] ;  /* 0x0000780000047ab9 */ /* 0x000fe40000000a00 */
.L_x_386:
[----:B------:R-:W-:Y:S04]  /*bd90*/  DEPBAR.LE SB0, 0x0 ;  /* 0x000080000000791a */ /* 0x000fe80000000000 */
[----:B------:R-:W-:Y:S01]  /*bda0*/  BAR.SYNC.DEFER_BLOCKING 0x0 ;  /* 0x0000000000007b1d */ /* 0x000fe20000010000 */
[----:B------:R-:W-:Y:S01]  /*bdb0*/  USHF.R.S32.HI UR7, URZ, 0x1f, UR13 ;  /* 0x0000001f3f077899 */ /* 0x000fe2000801140d */
[----:B------:R-:W-:Y:S01]  /*bdc0*/  IMAD.U32 R13, RZ, RZ, UR13 ;  /* 0x0000000dff0d7e24 */ /* 0x000fe2000f8e00ff */
[----:B------:R-:W-:Y:S01]  /*bdd0*/  UIMAD UR6, UR9, UR13, URZ ;  /* 0x0000000d090672a4 */ /* 0x000fe2000f8e023f */
[----:B------:R-:W-:Y:S01]  /*bde0*/  IMAD.U32 R7, RZ, RZ, UR13 ;  /* 0x0000000dff077e24 */ /* 0x000fe2000f8e00ff */
[----:B------:R-:W-:Y:S01]  /*bdf0*/  UIMAD.WIDE.U32 UR20, UR13, UR10, UR18 ;  /* 0x0000000a0d1472a5 */ /* 0x000fe2000f8e0012 */
[----:B------:R-:W-:Y:S01]  /*be00*/  IMAD.WIDE.U32 R12, R13, UR10, R214 ;  /* 0x0000000a0d0c7c25 */ /* 0x000fe2000f8e00d6 */
[----:B------:R-:W-:Y:S02]  /*be10*/  UIMAD UR6, UR7, UR10, UR6 ;  /* 0x0000000a070672a4 */ /* 0x000fe4000f8e0206 */
[----:B------:R-:W-:Y:S01]  /*be20*/  UISETP.GT.AND UP3, UPT, UR13, UR8, UPT ;  /* 0x000000080d00728c */ /* 0x000fe2000bf64270 */
[----:B------:R-:W-:Y:S01]  /*be30*/  IMAD.WIDE.U32 R6, R7, UR10, R222 ;  /* 0x0000000a07067c25 */ /* 0x000fe2000f8e00de */
[----:B------:R-:W-:Y:S01]  /*be40*/  LEA R22, P4, R12, c[0x0][0x1f8], 0x1 ;  /* 0x00007e000c167a11 */ /* 0x000fe200078808ff */
[----:B------:R-:W-:Y:S01]  /*be50*/  UIADD3 UR7, UR6, UR21, URZ ;  /* 0x0000001506077290 */ /* 0x000fe2000fffe03f */
[----:B------:R-:W-:Y:S01]  /*be60*/  IADD3 R0, R13, UR6, RZ ;  /* 0x000000060d007c10 */ /* 0x000fe2000fffe0ff */
[----:B------:R-:W-:Y:S01]  /*be70*/  IMAD.U32 R15, RZ, RZ, UR13 ;  /* 0x0000000dff0f7e24 */ /* 0x000fe2000f8e00ff */
[----:B------:R-:W-:Y:S02]  /*be80*/  LEA R20, P0, R6, c[0x0][0x1f8], 0x1 ;  /* 0x00007e0006147a11 */ /* 0x000fe400078008ff */
[----:B------:R-:W-:Y:S01]  /*be90*/  LEA.HI.X R23, R12, c[0x0][0x1fc], R0, 0x1, P4 ;  /* 0x00007f000c177a11 */ /* 0x000fe200020f0c00 */
[----:B------:R-:W-:Y:S01]  /*bea0*/  IMAD.WIDE.U32 R14, R15, UR10, R220 ;  /* 0x0000000a0f0e7c25 */ /* 0x000fe2000f8e00dc */
[----:B------:R-:W-:Y:S02]  /*beb0*/  IADD3 R4, R7, UR6, RZ ;  /* 0x0000000607047c10 */ /* 0x000fe4000fffe0ff */
[----:B------:R-:W-:Y:S02]  /*bec0*/  IADD3 R5, P5, R208, UR20, RZ ;  /* 0x00000014d0057c10 */ /* 0x000fe4000ffbe0ff */
[----:B------:R-:W-:Y:S01]  /*bed0*/  IADD3 R7, P4, R222, UR20, RZ ;  /* 0x00000014de077c10 */ /* 0x000fe2000ff9e0ff */
[----:B------:R-:W-:Y:S01]  /*bee0*/  LDSM.16.M88.4 R32, [R206+0xc100] ;  /* 0x00c10000ce20783b */ /* 0x000fe20000000200 */
[----:B------:R-:W-:Y:S02]  /*bef0*/  LEA.HI.X R21, R6, c[0x0][0x1fc], R4, 0x1, P0 ;  /* 0x00007f0006157a11 */ /* 0x000fe400000f0c04 */
[----:B------:R-:W-:Y:S02]  /*bf00*/  IADD3.X R4, R215, UR7, RZ, P5, !PT ;  /* 0x00000007d7047c10 */ /* 0x000fe4000affe4ff */
[----:B------:R-:W-:Y:S02]  /*bf10*/  LEA R168, P5, R5, c[0x0][0x1f8], 0x1 ;  /* 0x00007e0005a87a11 */ /* 0x000fe400078a08ff */
[----:B------:R-:W1:Y:S01]  /*bf20*/  LDSM.16.M88.4 R8, [R205+0x6100] ;  /* 0x00610000cd08783b */ /* 0x000e620000000200 */
[----:B------:R-:W-:Y:S02]  /*bf30*/  IADD3.X R6, R223, UR7, RZ, P4, !PT ;  /* 0x00000007df067c10 */ /* 0x000fe4000a7fe4ff */
[----:B------:R-:W-:Y:S02]  /*bf40*/  LEA R166, P4, R7, c[0x0][0x1f8], 0x1 ;  /* 0x00007e0007a67a11 */ /* 0x000fe400078808ff */
[----:B------:R-:W-:Y:S02]  /*bf50*/  LEA.HI.X R169, R5, c[0x0][0x1fc], R4, 0x1, P5 ;  /* 0x00007f0005a97a11 */ /* 0x000fe400028f0c04 */
[----:B------:R-:W2:Y:S01]  /*bf60*/  LDSM.16.M88.4 R16, [R205+0x6900] ;  /* 0x00690000cd10783b */ /* 0x000ea20000000200 */
[----:B------:R-:W-:Y:S02]  /*bf70*/  LEA.HI.X R167, R7, c[0x0][0x1fc], R6, 0x1, P4 ;  /* 0x00007f0007a77a11 */ /* 0x000fe400020f0c06 */
[----:B------:R-:W-:Y:S02]  /*bf80*/  LEA R28, P6, R14, c[0x0][0x1f8], 0x1 ;  /* 0x00007e000e1c7a11 */ /* 0x000fe400078c08ff */
[----:B------:R-:W-:Y:S02]  /*bf90*/  IADD3 R13, P0, R220, UR20, RZ ;  /* 0x00000014dc0d7c10 */ /* 0x000fe4000ff1e0ff */
[----:B------:R-:W3:Y:S01]  /*bfa0*/  LDSM.16.M88.4 R24, [R205+0x7100] ;  /* 0x00710000cd18783b */ /* 0x000ee20000000200 */
[----:B------:R-:W-:Y:S02]  /*bfb0*/  IADD3 R0, R15, UR6, RZ ;  /* 0x000000060f007c10 */ /* 0x000fe4000fffe0ff */
[----:B------:R-:W-:Y:S01]  /*bfc0*/  IADD3.X R12, R221, UR7, RZ, P0, !PT ;  /* 0x00000007dd0c7c10 */ /* 0x000fe200087fe4ff */
[----:B------:R-:W-:Y:S01]  /*bfd0*/  @UP3 UIADD3 UR7, UR13, -0x1, URZ ;  /* 0xffffffff0d073890 */ /* 0x000fe2000fffe03f */
[C---:B------:R-:W-:Y:S02]  /*bfe0*/  LEA R164, P0, R13.reuse, c[0x0][0x1f8], 0x1 ;  /* 0x00007e000da47a11 */ /* 0x040fe400078008ff */
[----:B------:R-:W4:Y:S01]  /*bff0*/  LDSM.16.M88.4 R132, [R205+0x7900] ;  /* 0x00790000cd84783b */ /* 0x000f220000000200 */
[----:B------:R-:W-:Y:S01]  /*c000*/  LEA.HI.X R29, R14, c[0x0][0x1fc], R0, 0x1, P6 ;  /* 0x00007f000e1d7a11 */ /* 0x000fe200030f0c00 */
[----:B------:R-:W-:Y:S01]  /*c010*/  @UP3 USHF.R.S32.HI UR6, URZ, 0x1f, UR7 ;  /* 0x0000001f3f063899 */ /* 0x000fe20008011407 */
[----:B------:R-:W-:Y:S01]  /*c020*/  LEA.HI.X R165, R13, c[0x0][0x1fc], R12, 0x1, P0 ;  /* 0x00007f000da57a11 */ /* 0x000fe200000f0c0c */
[----:B------:R-:W-:Y:S01]  /*c030*/  @UP3 UIMAD.WIDE.U32 UR20, UR7, UR4, URZ ;  /* 0x00000004071432a5 */ /* 0x000fe2000f8e003f */
[----:B------:R-:W-:Y:S01]  /*c040*/  PLOP3.LUT P0, PT, PT, PT, UP3, 0x80, 0x0 ;  /* 0x000000000000781c */ /* 0x000fe20003f0f038 */
[----:B------:R-:W-:Y:S01]  /*c050*/  @UP3 UIMAD UR6, UR6, UR4, URZ ;  /* 0x00000004060632a4 */ /* 0x000fe2000f8e023f */
[----:B------:R-:W-:Y:S01]  /*c060*/  LDSM.16.M88.4 R136, [R202+0xc100] ;  /* 0x00c10000ca88783b */ /* 0x000fe20000000200 */
[----:B------:R-:W-:Y:S02]  /*c070*/  PLOP3.LUT P5, PT, PT, PT, UP2, 0x80, 0x0 ;  /* 0x000000000000781c */ /* 0x000fe40003faf028 */
[----:B------:R-:W-:Y:S01]  /*c080*/  PLOP3.LUT P4, PT, PT, PT, UP2, 0x80, 0x0 ;  /* 0x000000000000781c */ /* 0x000fe20003f8f028 */
[----:B------:R-:W-:Y:S02]  /*c090*/  @UP3 UIMAD UR6, UR7, UR5, UR6 ;  /* 0x00000005070632a4 */ /* 0x000fe4000f8e0206 */
[----:B------:R-:W-:Y:S01]  /*c0a0*/  @UP3 USHF.L.U32 UR7, UR20, 0x6, URZ ;  /* 0x0000000614073899 */ /* 0x000fe2000800063f */
[----:B------:R-:W5:Y:S01]  /*c0b0*/  LDSM.16.M88.4 R140, [R204] ;  /* 0x00000000cc8c783b */ /* 0x000f620000000200 */
[----:B------:R-:W-:Y:S01]  /*c0c0*/  @UP3 UIADD3 UR6, UR21, UR6, URZ ;  /* 0x0000000615063290 */ /* 0x000fe2000fffe03f */
[C---:B-1----:R-:W-:Y:S03]  /*c0d0*/  HMMA.16816.F32.BF16 R4, R32.reuse, R8, RZ ;  /* 0x000000082004723c */ /* 0x042fe600000418ff */
[----:B------:R-:W-:Y:S02]  /*c0e0*/  @UP3 USHF.L.U64.HI UR6, UR20, 0x6, UR6 ;  /* 0x0000000614063899 */ /* 0x000fe40008010206 */
[----:B------:R-:W1:Y:S03]  /*c0f0*/  LDSM.16.M88.4 R144, [R195] ;  /* 0x00000000c390783b */ /* 0x000e660000000200 */
[C---:B------:R-:W-:Y:S04]  /*c100*/  HMMA.16816.F32.BF16 R8, R32.reuse, R10, RZ ;  /* 0x0000000a2008723c */ /* 0x040fe800000418ff */
[----:B------:R-:W1:Y:S04]  /*c110*/  LDSM.16.M88.4 R148, [R194] ;  /* 0x00000000c294783b */ /* 0x000e680000000200 */
[C---:B--2---:R-:W-:Y:S03]  /*c120*/  HMMA.16816.F32.BF16 R12, R32.reuse, R16, RZ ;  /* 0x00000010200c723c */ /* 0x044fe600000418ff */
[----:B------:R-:W2:Y:S05]  /*c130*/  LDSM.16.M88.4 R152, [R193] ;  /* 0x00000000c198783b */ /* 0x000eaa0000000200 */
[C---:B------:R-:W-:Y:S02]  /*c140*/  HMMA.16816.F32.BF16 R16, R32.reuse, R18, RZ ;  /* 0x000000122010723c */ /* 0x040fe400000418ff */
[----:B------:R-:W-:Y:S01]  /*c150*/  @!PT LDS RZ, [RZ] ;  /* 0x00000000fffff984 */ /* 0x000fe20000000800 */
[----:B------:R-:W-:Y:S01]  /*c160*/  @!PT LDS RZ, [RZ] ;  /* 0x00000000fffff984 */ /* 0x000fe20000000800 */
[----:B------:R-:W-:Y:S01]  /*c170*/  @!PT LDS RZ, [RZ] ;  /* 0x00000000fffff984 */ /* 0x000fe20000000800 */
[----:B------:R3:W-:Y:S07]  /*c180*/  LDGSTS.E.BYPASS.LTC128B.128 [R207+0x100], [R22.64], !P3 ;  /* 0x0010000016cf7fae */ /* 0x0007ee000d901d50 */
[----:B------:R3:W-:Y:S07]  /*c190*/  LDGSTS.E.BYPASS.LTC128B.128 [R207+0x2100], [R20.64], !P2 ;  /* 0x0210000014cf7fae */ /* 0x0007ee000d101d50 */
[----:B------:R4:W-:Y:S07]  /*c1a0*/  LDGSTS.E.BYPASS.LTC128B.128 [R207+0x4100], [R28.64], !P1 ;  /* 0x041000001ccf7fae */ /* 0x0009ee000c901d50 */
[----:B------:R1:W-:Y:S07]  /*c1b0*/  LDGSTS.E.BYPASS.LTC128B.128 [R207+0x1100], [R168.64], !P3 ;  /* 0x01100000a8cf7fae */ /* 0x0003ee000d901d50 */
[----:B------:R1:W-:Y:S01]  /*c1c0*/  LDGSTS.E.BYPASS.LTC128B.128 [R207+0x3100], [R166.64], !P2 ;  /* 0x03100000a6cf7fae */ /* 0x0003e2000d101d50 */
[C---:B---3--:R-:W-:Y:S06]  /*c1d0*/  HMMA.16816.F32.BF16 R20, R32.reuse, R24, RZ ;  /* 0x000000182014723c */ /* 0x048fec00000418ff */
[----:B------:R1:W-:Y:S02]  /*c1e0*/  LDGSTS.E.BYPASS.LTC128B.128 [R207+0x5100], [R164.64], !P1 ;  /* 0x05100000a4cf7fae */ /* 0x0003e4000c901d50 */
[C---:B------:R-:W-:Y:S05]  /*c1f0*/  HMMA.16816.F32.BF16 R24, R32.reuse, R26, RZ ;  /* 0x0000001a2018723c */ /* 0x040fea00000418ff */
[----:B------:R-:W-:Y:S03]  /*c200*/  LDSM.16.M88.4 R156, [R201+0xc100] ;  /* 0x00c10000c99c783b */ /* 0x000fe60000000200 */
[C---:B----4-:R-:W-:Y:S04]  /*c210*/  HMMA.16816.F32.BF16 R28, R32.reuse, R132, RZ ;  /* 0x00000084201c723c */ /* 0x050fe800000418ff */
[----:B------:R-:W0:Y:S04]  /*c220*/  LDGDEPBAR ;  /* 0x00000000000079af */ /* 0x000e280000000000 */
[----:B------:R-:W-:Y:S03]  /*c230*/  HMMA.16816.F32.BF16 R32, R32, R134, RZ ;  /* 0x000000862020723c */ /* 0x000fe600000418ff */
[----:B------:R-:W3:Y:S05]  /*c240*/  LDSM.16.M88.4 R160, [R200+0x6100] ;  /* 0x00610000c8a0783b */ /* 0x000eea0000000200 */
[C---:B-----5:R-:W-:Y:S02]  /*c250*/  HMMA.16816.F32.BF16 R4, R136.reuse, R140, R4 ;  /* 0x0000008c8804723c */ /* 0x060fe40000041804 */
[----:B------:R-:W4:Y:S06]  /*c260*/  LDSM.16.M88.4 R132, [R200+0x6900] ;  /* 0x00690000c884783b */ /* 0x000f2c0000000200 */
[C---:B------:R-:W-:Y:S01]  /*c270*/  HMMA.16816.F32.BF16 R8, R136.reuse, R142, R8 ;  /* 0x0000008e8808723c */ /* 0x040fe20000041808 */
[----:B-1----:R-:W1:Y:S07]  /*c280*/  LDSM.16.M88.4 R164, [R200+0x7100] ;  /* 0x00710000c8a4783b */ /* 0x002e6e0000000200 */
[C---:B------:R-:W-:Y:S01]  /*c290*/  HMMA.16816.F32.BF16 R12, R136.reuse, R144, R12 ;  /* 0x00000090880c723c */ /* 0x040fe2000004180c */
[----:B------:R-:W5:Y:S07]  /*c2a0*/  LDSM.16.M88.4 R168, [R200+0x7900] ;  /* 0x00790000c8a8783b */ /* 0x000f6e0000000200 */
[C---:B------:R-:W-:Y:S01]  /*c2b0*/  HMMA.16816.F32.BF16 R16, R136.reuse, R146, R16 ;  /* 0x000000928810723c */ /* 0x040fe20000041810 */
[----:B------:R-:W-:Y:S07]  /*c2c0*/  LDSM.16.M88.4 R172, [R199+0xc100] ;  /* 0x00c10000c7ac783b */ /* 0x000fee0000000200 */
[C---:B------:R-:W-:Y:S01]  /*c2d0*/  HMMA.16816.F32.BF16 R20, R136.reuse, R148, R20 ;  /* 0x000000948814723c */ /* 0x040fe20000041814 */
[----:B------:R-:W1:Y:S07]  /*c2e0*/  LDSM.16.M88.4 R176, [R192] ;  /* 0x00000000c0b0783b */ /* 0x000e6e0000000200 */
[C---:B------:R-:W-:Y:S01]  /*c2f0*/  HMMA.16816.F32.BF16 R24, R136.reuse, R150, R24 ;  /* 0x000000968818723c */ /* 0x040fe20000041818 */
[----:B------:R-:W-:Y:S07]  /*c300*/  LDSM.16.M88.4 R140, [R192+0x1000] ;  /* 0x00100000c08c783b */ /* 0x000fee0000000200 */
[C---:B--2---:R-:W-:Y:S01]  /*c310*/  HMMA.16816.F32.BF16 R28, R136.reuse, R152, R28 ;  /* 0x00000098881c723c */ /* 0x044fe2000004181c */
[----:B------:R-:W-:Y:S07]  /*c320*/  LDSM.16.M88.4 R144, [R192+0x1800] ;  /* 0x00180000c090783b */ /* 0x000fee0000000200 */
[----:B------:R-:W-:Y:S01]  /*c330*/  HMMA.16816.F32.BF16 R32, R136, R154, R32 ;  /* 0x0000009a8820723c */ /* 0x000fe20000041820 */
[----:B------:R-:W2:Y:S07]  /*c340*/  LDSM.16.M88.4 R136, [R192+0x800] ;  /* 0x00080000c088783b */ /* 0x000eae0000000200 */
[C---:B---3--:R-:W-:Y:S01]  /*c350*/  HMMA.16816.F32.BF16 R4, R156.reuse, R160, R4 ;  /* 0x000000a09c04723c */ /* 0x048fe20000041804 */
[----:B------:R-:W-:Y:S07]  /*c360*/  LDSM.16.M88.4 R148, [R206+0x10100] ;  /* 0x01010000ce94783b */ /* 0x000fee0000000200 */
[C---:B------:R-:W-:Y:S01]  /*c370*/  HMMA.16816.F32.BF16 R8, R156.reuse, R162, R8 ;  /* 0x000000a29c08723c */ /* 0x040fe20000041808 */
[----:B------:R-:W3:Y:S07]  /*c380*/  LDSM.16.M88.4 R152, [R205+0x8100] ;  /* 0x00810000cd98783b */ /* 0x000eee0000000200 */
[C---:B----4-:R-:W-:Y:S01]  /*c390*/  HMMA.16816.F32.BF16 R12, R156.reuse, R132, R12 ;  /* 0x000000849c0c723c */ /* 0x050fe2000004180c */
[----:B------:R-:W-:Y:S07]  /*c3a0*/  LDSM.16.M88.4 R160, [R205+0x9900] ;  /* 0x00990000cda0783b */ /* 0x000fee0000000200 */
[C---:B------:R-:W-:Y:S01]  /*c3b0*/  HMMA.16816.F32.BF16 R16, R156.reuse, R134, R16 ;  /* 0x000000869c10723c */ /* 0x040fe20000041810 */
[----:B------:R-:W4:Y:S07]  /*c3c0*/  LDSM.16.M88.4 R132, [R205+0x8900] ;  /* 0x00890000cd84783b */ /* 0x000f2e0000000200 */
[C---:B-1----:R-:W-:Y:S08]  /*c3d0*/  HMMA.16816.F32.BF16 R20, R156.reuse, R164, R20 ;  /* 0x000000a49c14723c */ /* 0x042ff00000041814 */
[C---:B------:R-:W-:Y:S01]  /*c3e0*/  HMMA.16816.F32.BF16 R24, R156.reuse, R166, R24 ;  /* 0x000000a69c18723c */ /* 0x040fe20000041818 */
[----:B------:R-:W-:Y:S07]  /*c3f0*/  LDSM.16.M88.4 R164, [R202+0x10100] ;  /* 0x01010000caa4783b */ /* 0x000fee0000000200 */
[C---:B-----5:R-:W-:Y:S08]  /*c400*/  HMMA.16816.F32.BF16 R28, R156.reuse, R168, R28 ;  /* 0x000000a89c1c723c */ /* 0x060ff0000004181c */
[----:B------:R-:W-:Y:S01]  /*c410*/  HMMA.16816.F32.BF16 R32, R156, R170, R32 ;  /* 0x000000aa9c20723c */ /* 0x000fe20000041820 */
[----:B------:R-:W1:Y:S07]  /*c420*/  LDSM.16.M88.4 R156, [R205+0x9100] ;  /* 0x00910000cd9c783b */ /* 0x000e6e0000000200 */
[C---:B------:R-:W-:Y:S01]  /*c430*/  HMMA.16816.F32.BF16 R4, R172.reuse, R176, R4 ;  /* 0x000000b0ac04723c */ /* 0x040fe20000041804 */
[----:B------:R-:W5:Y:S07]  /*c440*/  LDSM.16.M88.4 R168, [R191] ;  /* 0x00000000bfa8783b */ /* 0x000f6e0000000200 */
        /* <DEDUP_REMOVED lines=11> */
[C---:B---3--:R-:W-:Y:S01]  /*c500*/  HMMA.16816.F32.BF16 R4, R148.reuse, R152, R4 ;  /* 0x000000989404723c */ /* 0x048fe20000041804 */
[----:B------:R-:W3:Y:S07]  /*c510*/  LDSM.16.M88.4 R172, [R201+0x10100] ;  /* 0x01010000c9ac783b */ /* 0x000eee0000000200 */
[C---:B------:R-:W-:Y:S01]  /*c520*/  HMMA.16816.F32.BF16 R8, R148.reuse, R154, R8 ;  /* 0x0000009a9408723c */ /* 0x040fe20000041808 */
[----:B------:R-:W-:Y:S07]  /*c530*/  LDSM.16.M88.4 R152, [R200+0x9900] ;  /* 0x00990000c898783b */ /* 0x000fee0000000200 */
[C---:B----4-:R-:W-:Y:S08]  /*c540*/  HMMA.16816.F32.BF16 R12, R148.reuse, R132, R12 ;  /* 0x00000084940c723c */ /* 0x050ff0000004180c */
[C---:B------:R-:W-:Y:S01]  /*c550*/  HMMA.16816.F32.BF16 R16, R148.reuse, R134, R16 ;  /* 0x000000869410723c */ /* 0x040fe20000041810 */
[----:B------:R-:W4:Y:S07]  /*c560*/  LDSM.16.M88.4 R132, [R200+0x8900] ;  /* 0x00890000c884783b */ /* 0x000f2e0000000200 */
[C---:B-1----:R-:W-:Y:S08]  /*c570*/  HMMA.16816.F32.BF16 R20, R148.reuse, R156, R20 ;  /* 0x0000009c9414723c */ /* 0x042ff00000041814 */
[C---:B------:R-:W-:Y:S01]  /*c580*/  HMMA.16816.F32.BF16 R24, R148.reuse, R158, R24 ;  /* 0x0000009e9418723c */ /* 0x040fe20000041818 */
[----:B------:R-:W-:Y:S07]  /*c590*/  LDSM.16.M88.4 R156, [R199+0x10100] ;  /* 0x01010000c79c783b */ /* 0x000fee0000000200 */
[C---:B------:R-:W-:Y:S08]  /*c5a0*/  HMMA.16816.F32.BF16 R28, R148.reuse, R160, R28 ;  /* 0x000000a0941c723c */ /* 0x040ff0000004181c */
[----:B------:R-:W-:Y:S01]  /*c5b0*/  HMMA.16816.F32.BF16 R32, R148, R162, R32 ;  /* 0x000000a29420723c */ /* 0x000fe20000041820 */
[----:B------:R-:W1:Y:S07]  /*c5c0*/  LDSM.16.M88.4 R148, [R200+0x9100] ;  /* 0x00910000c894783b */ /* 0x000e6e0000000200 */
[C---:B-----5:R-:W-:Y:S01]  /*c5d0*/  HMMA.16816.F32.BF16 R4, R164.reuse, R168, R4 ;  /* 0x000000a8a404723c */ /* 0x060fe20000041804 */
[----:B------:R-:W5:Y:S07]  /*c5e0*/  LDSM.16.M88.4 R160, [R192+0x2000] ;  /* 0x00200000c0a0783b */ /* 0x000f6e0000000200 */
        /* <DEDUP_REMOVED lines=11> */
[C---:B---3--:R-:W-:Y:S01]  /*c6a0*/  HMMA.16816.F32.BF16 R4, R172.reuse, R176, R4 ;  /* 0x000000b0ac04723c */ /* 0x048fe20000041804 */
[----:B------:R-:W3:Y:S07]  /*c6b0*/  LDSM.16.M88.4 R164, [R206+0x14100] ;  /* 0x01410000cea4783b */ /* 0x000eee0000000200 */
[C---:B------:R-:W-:Y:S01]  /*c6c0*/  HMMA.16816.F32.BF16 R8, R172.reuse, R178, R8 ;  /* 0x000000b2ac08723c */ /* 0x040fe20000041808 */
[----:B------:R-:W-:Y:S07]  /*c6d0*/  LDSM.16.M88.4 R176, [R187] ;  /* 0x00000000bbb0783b */ /* 0x000fee0000000200 */
[C---:B----4-:R-:W-:Y:S08]  /*c6e0*/  HMMA.16816.F32.BF16 R12, R172.reuse, R132, R12 ;  /* 0x00000084ac0c723c */ /* 0x050ff0000004180c */
[C---:B------:R-:W-:Y:S01]  /*c6f0*/  HMMA.16816.F32.BF16 R16, R172.reuse, R134, R16 ;  /* 0x00000086ac10723c */ /* 0x040fe20000041810 */
[----:B------:R-:W4:Y:S07]  /*c700*/  LDSM.16.M88.4 R132, [R205+0xa900] ;  /* 0x00a90000cd84783b */ /* 0x000f2e0000000200 */
[C---:B-1----:R-:W-:Y:S08]  /*c710*/  HMMA.16816.F32.BF16 R20, R172.reuse, R148, R20 ;  /* 0x00000094ac14723c */ /* 0x042ff00000041814 */
[C---:B------:R-:W-:Y:S01]  /*c720*/  HMMA.16816.F32.BF16 R24, R172.reuse, R150, R24 ;  /* 0x00000096ac18723c */ /* 0x040fe20000041818 */
[----:B------:R-:W1:Y:S07]  /*c730*/  LDSM.16.M88.4 R148, [R205+0xb100] ;  /* 0x00b10000cd94783b */ /* 0x000e6e0000000200 */
        /* <DEDUP_REMOVED lines=29> */
[----:B------:R-:W1:Y:S01]  /*c910*/  LDSM.16.M88.4 R164, [R199+0x14100] ;  /* 0x01410000c7a4783b */ /* 0x000e620000000200 */
[C---:B-----5:R-:W-:Y:S08]  /*c920*/  HMMA.16816.F32.BF16 R4, R172.reuse, R176, R4 ;  /* 0x000000b0ac04723c */ /* 0x060ff00000041804 */
[C---:B------:R-:W-:Y:S08]  /*c930*/  HMMA.16816.F32.BF16 R8, R172.reuse, R178, R8 ;  /* 0x000000b2ac08723c */ /* 0x040ff00000041808 */
[C---:B--2---:R-:W-:Y:S08]  /*c940*/  HMMA.16816.F32.BF16 R12, R172.reuse, R136, R12 ;  /* 0x00000088ac0c723c */ /* 0x044ff0000004180c */
[C---:B------:R-:W-:Y:S08]  /*c950*/  HMMA.16816.F32.BF16 R16, R172.reuse, R138, R16 ;  /* 0x0000008aac10723c */ /* 0x040ff00000041810 */
[C---:B------:R-:W-:Y:S08]  /*c960*/  HMMA.16816.F32.BF16 R20, R172.reuse, R140, R20 ;  /* 0x0000008cac14723c */ /* 0x040ff00000041814 */
[C---:B------:R-:W-:Y:S08]  /*c970*/  HMMA.16816.F32.BF16 R24, R172.reuse, R142, R24 ;  /* 0x0000008eac18723c */ /* 0x040ff00000041818 */
[C---:B------:R-:W-:Y:S08]  /*c980*/  HMMA.16816.F32.BF16 R28, R172.reuse, R144, R28 ;  /* 0x00000090ac1c723c */ /* 0x040ff0000004181c */
[----:B------:R-:W-:Y:S08]  /*c990*/  HMMA.16816.F32.BF16 R32, R172, R146, R32 ;  /* 0x00000092ac20723c */ /* 0x000ff00000041820 */
[C---:B---3--:R-:W-:Y:S08]  /*c9a0*/  HMMA.16816.F32.BF16 R4, R156.reuse, R160, R4 ;  /* 0x000000a09c04723c */ /* 0x048ff00000041804 */
[C---:B------:R-:W-:Y:S08]  /*c9b0*/  HMMA.16816.F32.BF16 R8, R156.reuse, R162, R8 ;  /* 0x000000a29c08723c */ /* 0x040ff00000041808 */
[C---:B----4-:R-:W-:Y:S08]  /*c9c0*/  HMMA.16816.F32.BF16 R12, R156.reuse, R132, R12 ;  /* 0x000000849c0c723c */ /* 0x050ff0000004180c */
        /* <DEDUP_REMOVED lines=9> */
[----:B------:R-:W-:Y:S01]  /*ca60*/  FMUL.FTZ R137, R4, c[0x0][0x320] ;  /* 0x0000c80004897a20 */ /* 0x000fe20000410000 */
[C---:B------:R-:W-:Y:S03]  /*ca70*/  HMMA.16816.F32.BF16 R16, R164.reuse, R134, R16 ;  /* 0x00000086a410723c */ /* 0x040fe60000041810 */
[----:B------:R-:W-:Y:S02]  /*ca80*/  FMUL.FTZ R138, R5, c[0x0][0x320] ;  /* 0x0000c800058a7a20 */ /* 0x000fe40000410000 */
[----:B------:R-:W1:Y:S01]  /*ca90*/  MUFU.TANH R137, R137 ;  /* 0x0000008900897308 */ /* 0x000e620000002400 */
[----:B------:R-:W-:Y:S02]  /*caa0*/  FMUL.FTZ R0, R6, c[0x0][0x320] ;  /* 0x0000c80006007a20 */ /* 0x000fe40000410000 */
[----:B------:R-:W-:Y:S02]  /*cab0*/  FMUL.FTZ R136, R7, c[0x0][0x320] ;  /* 0x0000c80007887a20 */ /* 0x000fe40000410000 */
[----:B------:R-:W2:Y:S02]  /*cac0*/  LDSM.16.M88.4 R4, [R192+0x5000] ;  /* 0x00500000c004783b */ /* 0x000ea40000000200 */
[----:B------:R-:W-:Y:S02]  /*cad0*/  FMUL.FTZ R9, R9, c[0x0][0x320] ;  /* 0x0000c80009097a20 */ /* 0x000fe40000410000 */
[----:B------:R-:W-:Y:S01]  /*cae0*/  FMUL.FTZ R10, R10, c[0x0][0x320] ;  /* 0x0000c8000a0a7a20 */ /* 0x000fe20000410000 */
[----:B------:R-:W3:Y:S01]  /*caf0*/  MUFU.TANH R138, R138 ;  /* 0x0000008a008a7308 */ /* 0x000ee20000002400 */
[----:B------:R-:W-:Y:S02]  /*cb00*/  FMUL.FTZ R11, R11, c[0x0][0x320] ;  /* 0x0000c8000b0b7a20 */ /* 0x000fe40000410000 */
[----:B------:R-:W-:Y:S02]  /*cb10*/  FMUL.FTZ R139, R8, c[0x0][0x320] ;  /* 0x0000c800088b7a20 */ /* 0x000fe40000410000 */
[----:B------:R-:W-:Y:S02]  /*cb20*/  FMUL.FTZ R8, R12, c[0x0][0x320] ;  /* 0x0000c8000c087a20 */ /* 0x000fe40000410000 */
[----:B------:R-:W-:Y:S02]  /*cb30*/  FMUL.FTZ R14, R14, c[0x0][0x320] ;  /* 0x0000c8000e0e7a20 */ /* 0x000fe40000410000 */
[----:B------:R-:W-:Y:S01]  /*cb40*/  FMUL.FTZ R15, R15, c[0x0][0x320] ;  /* 0x0000c8000f0f7a20 */ /* 0x000fe20000410000 */
[----:B------:R-:W4:Y:S01]  /*cb50*/  MUFU.TANH R140, R9 ;  /* 0x00000009008c7308 */ /* 0x000f220000002400 */
[----:B------:R-:W-:Y:S02]  /*cb60*/  FMUL.FTZ R142, R16, c[0x0][0x320] ;  /* 0x0000c800108e7a20 */ /* 0x000fe40000410000 */
[----:B------:R-:W-:Y:S02]  /*cb70*/  FMUL.FTZ R18, R18, c[0x0][0x320] ;  /* 0x0000c80012127a20 */ /* 0x000fe40000410000 */
[----:B------:R-:W-:Y:S02]  /*cb80*/  FMUL.FTZ R19, R19, c[0x0][0x320] ;  /* 0x0000c80013137a20 */ /* 0x000fe40000410000 */
[----:B------:R-:W-:Y:S02]  /*cb90*/  FMUL.FTZ R162, R13, c[0x0][0x320] ;  /* 0x0000c8000da27a20 */ /* 0x000fe40000410000 */
[----:B------:R-:W-:Y:S01]  /*cba0*/  FMUL.FTZ R13, R17, c[0x0][0x320] ;  /* 0x0000c800110d7a20 */ /* 0x000fe20000410000 */
[----:B------:R-:W1:Y:S10]  /*cbb0*/  MUFU.TANH R132, R10 ;  /* 0x0000000a00847308 */ /* 0x000e740000002400 */
[----:B------:R-:W1:Y:S01]  /*cbc0*/  MUFU.TANH R133, R11 ;  /* 0x0000000b00857308 */ /* 0x000e620000002400 */
[C---:B--2---:R-:W-:Y:S09]  /*cbd0*/  HMMA.16816.F32.BF16 R20, R164.reuse, R4, R20 ;  /* 0x00000004a414723c */ /* 0x044ff20000041814 */
[----:B------:R2:W1:Y:S03]  /*cbe0*/  MUFU.TANH R12, R8 ;  /* 0x00000008000c7308 */ /* 0x0004660000002400 */
[----:B------:R-:W-:Y:S01]  /*cbf0*/  @P5 IMAD.HI.U32 R4, R212, c[0x0][0x2c8], RZ ;  /* 0x0000b200d4045a27 */ /* 0x000fe200078e00ff */
[C---:B------:R-:W-:Y:S03]  /*cc00*/  HMMA.16816.F32.BF16 R24, R164.reuse, R6, R24 ;  /* 0x00000006a418723c */ /* 0x040fe60000041818 */
[----:B------:R-:W-:Y:S01]  /*cc10*/  IMAD.MOV.U32 R5, RZ, RZ, R212 ;  /* 0x000000ffff057224 */ /* 0x000fe200078e00d4 */
[----:B------:R-:W-:Y:S02]  /*cc20*/  @P4 SHF.R.U32.HI R5, RZ, c[0x0][0x2cc], R4 ;  /* 0x0000b300ff054a19 */ /* 0x000fe40000011604 */
[----:B------:R5:W1:Y:S01]  /*cc30*/  MUFU.TANH R163, R14 ;  /* 0x0000000e00a37308 */ /* 0x000a620000002400 */
[----:B------:R-:W-:Y:S05]  /*cc40*/  @P0 IADD3 R4, P4, R210, UR7, RZ ;  /* 0x00000007d2040c10 */ /* 0x000fea000ff9e0ff */
[----:B------:R-:W-:Y:S02]  /*cc50*/  @P0 LEA R16, P6, R4, c[0x0][0x1c8], 0x1 ;  /* 0x0000720004100a11 */ /* 0x000fe400078c08ff */
[----:B------:R-:W-:Y:S01]  /*cc60*/  @P0 IADD3 R6, P5, R183, UR7, RZ ;  /* 0x00000007b7060c10 */ /* 0x000fe2000ffbe0ff */
[----:B------:R-:W-:Y:S01]  /*cc70*/  FMUL.FTZ R22, R22, c[0x0][0x320] ;  /* 0x0000c80016167a20 */ /* 0x000fe20000410000 */
[----:B------:R1:W1:Y:S01]  /*cc80*/  MUFU.TANH R161, R15 ;  /* 0x0000000f00a17308 */ /* 0x0002620000002400 */
[----:B------:R-:W-:Y:S01]  /*cc90*/  FMUL.FTZ R23, R23, c[0x0][0x320] ;  /* 0x0000c80017177a20 */ /* 0x000fe20000410000 */
[----:B------:R-:W-:Y:S01]  /*cca0*/  @P0 IADD3.X R7, R182, UR6, RZ, P5, !PT ;  /* 0x00000006b6070c10 */ /* 0x000fe2000affe4ff */
[----:B------:R-:W-:Y:S01]  /*ccb0*/  FMUL.FTZ R160, R20, c[0x0][0x320] ;  /* 0x0000c80014a07a20 */ /* 0x000fe20000410000 */
[----:B--2---:R-:W2:Y:S01]  /*ccc0*/  LDSM.16.M88.4 R8, [R192+0x5800] ;  /* 0x00580000c008783b */ /* 0x004ea20000000200 */
[----:B------:R-:W-:Y:S04]  /*ccd0*/  DEPBAR.LE SB0, 0x0 ;  /* 0x000080000000791a */ /* 0x000fe80000000000 */
[----:B------:R-:W-:Y:S01]  /*cce0*/  FMUL.FTZ R25, R25, c[0x0][0x320] ;  /* 0x0000c80019197a20 */ /* 0x000fe20000410000 */
[----:B------:R1:W1:Y:S01]  /*ccf0*/  MUFU.TANH R159, R22 ;  /* 0x00000016009f7308 */ /* 0x0002620000002400 */
[----:B------:R-:W-:Y:S01]  /*cd00*/  BAR.SYNC.DEFER_BLOCKING 0x0 ;  /* 0x0000000000007b1d */ /* 0x000fe20000010000 */
[----:B------:R-:W-:Y:S02]  /*cd10*/  FMUL.FTZ R156, R24, c[0x0][0x320] ;  /* 0x0000c800189c7a20 */ /* 0x000fe40000410000 */
[----:B------:R-:W-:Y:S02]  /*cd20*/  FMUL.FTZ R158, R21, c[0x0][0x320] ;  /* 0x0000c800159e7a20 */ /* 0x000fe40000410000 */
[----:B------:R-:W-:Y:S02]  /*cd30*/  FMUL.FTZ R26, R26, c[0x0][0x320] ;  /* 0x0000c8001a1a7a20 */ /* 0x000fe40000410000 */
[----:B------:R-:W-:Y:S02]  /*cd40*/  FMUL.FTZ R27, R27, c[0x0][0x320] ;  /* 0x0000c8001b1b7a20 */ /* 0x000fe40000410000 */
[----:B------:R1:W1:Y:S10]  /*cd50*/  MUFU.TANH R157, R23 ;  /* 0x00000017009d7308 */ /* 0x0002740000002400 */
[----:B------:R1:W1:Y:S10]  /*cd60*/  MUFU.TANH R154, R25 ;  /* 0x00000019009a7308 */ /* 0x0002740000002400 */
[----:B------:R1:W1:Y:S01]  /*cd70*/  MUFU.TANH R143, R18 ;  /* 0x00000012008f7308 */ /* 0x0002620000002400 */
[C---:B--2---:R-:W-:Y:S09]  /*cd80*/  HMMA.16816.F32.BF16 R28, R164.reuse, R8, R28 ;  /* 0x00000008a41c723c */ /* 0x044ff2000004181c */
[----:B------:R2:W2:Y:S03]  /*cd90*/  MUFU.TANH R141, R19 ;  /* 0x00000013008d7308 */ /* 0x0004a60000002400 */
[----:B------:R-:W-:Y:S01]  /*cda0*/  @P0 IADD3.X R9, R217, UR6, RZ, P4, !PT ;  /* 0x00000006d9090c10 */ /* 0x000fe2000a7fe4ff */
[----:B------:R-:W-:Y:S03]  /*cdb0*/  HMMA.16816.F32.BF16 R32, R164, R10, R32 ;  /* 0x0000000aa420723c */ /* 0x000fe60000041820 */
[----:B------:R-:W-:Y:S02]  /*cdc0*/  @P0 LEA.HI.X R17, R4, c[0x0][0x1cc], R9, 0x1, P6 ;  /* 0x0000730004110a11 */ /* 0x000fe400030f0c09 */
[C---:B-----5:R-:W-:Y:S01]  /*cdd0*/  @P0 LEA R14, P4, R6.reuse, c[0x0][0x1c8], 0x1 ;  /* 0x00007200060e0a11 */ /* 0x060fe200078808ff */
[----:B------:R-:W2:Y:S02]  /*cde0*/  MUFU.TANH R0, R0 ;  /* 0x0000000000007308 */ /* 0x000ea40000002400 */
[----:B------:R-:W-:Y:S01]  /*cdf0*/  @!PT LDS RZ, [RZ] ;  /* 0x00000000fffff984 */ /* 0x000fe20000000800 */
[----:B------:R-:W-:Y:S01]  /*ce00*/  @!PT LDS RZ, [RZ] ;  /* 0x00000000fffff984 */ /* 0x000fe20000000800 */
[----:B------:R-:W-:Y:S01]  /*ce10*/  @!PT LDS RZ, [RZ] ;  /* 0x00000000fffff984 */ /* 0x000fe20000000800 */
[----:B------:R2:W-:Y:S01]  /*ce20*/  @P0 LDGSTS.E.BYPASS.LTC128B.128 [R207+0x6100], [R16.64], !P3 ;  /* 0x0610000010cf0fae */ /* 0x0005e2000d901d50 */
[----:B-1----:R-:W-:Y:S03]  /*ce30*/  @P0 LEA.HI.X R15, R6, c[0x0][0x1cc], R7, 0x1, P4 ;  /* 0x00007300060f0a11 */ /* 0x002fe600020f0c07 */
[----:B------:R-:W-:Y:S01]  /*ce40*/  @P0 IADD3 R4, P5, R181, UR7, RZ ;  /* 0x00000007b5040c10 */ /* 0x000fe2000ffbe0ff */
[----:B------:R-:W-:Y:S01]  /*ce50*/  @UP3 UIADD3 UR7, UP0, UR12, UR7, URZ ;  /* 0x000000070c073290 */ /* 0x000fe2000ff1e03f */
[----:B------:R-:W-:Y:S01]  /*ce60*/  FMUL.FTZ R28, R28, c[0x0][0x320] ;  /* 0x0000c8001c1c7a20 */ /* 0x000fe20000410000 */
[----:B------:R1:W-:Y:S01]  /*ce70*/  @P0 LDGSTS.E.BYPASS.LTC128B.128 [R207+0x8100], [R14.64], !P2 ;  /* 0x081000000ecf0fae */ /* 0x0003e2000d101d50 */
[----:B------:R-:W1:Y:S01]  /*ce80*/  MUFU.TANH R136, R136 ;  /* 0x0000008800887308 */ /* 0x000e620000002400 */
[----:B------:R-:W-:Y:S01]  /*ce90*/  @P0 LEA R22, P4, R4, c[0x0][0x1c8], 0x1 ;  /* 0x0000720004160a11 */ /* 0x000fe200078808ff */
[----:B------:R-:W-:Y:S01]  /*cea0*/  FMUL.FTZ R29, R29, c[0x0][0x320] ;  /* 0x0000c8001d1d7a20 */ /* 0x000fe20000410000 */
[----:B------:R-:W-:Y:S01]  /*ceb0*/  @P0 IADD3.X R7, R180, UR6, RZ, P5, !PT ;  /* 0x00000006b4070c10 */ /* 0x000fe2000affe4ff */
[----:B------:R-:W-:Y:S01]  /*cec0*/  @UP3 UIADD3.X UR6, UR11, UR6, URZ, UP0, !UPT ;  /* 0x000000060b063290 */ /* 0x000fe200087fe43f */
[----:B------:R-:W-:Y:S01]  /*ced0*/  @P0 IADD3 R9, P6, R210, UR7, RZ ;  /* 0x00000007d2090c10 */ /* 0x000fe2000ffde0ff */
[----:B------:R-:W-:Y:S01]  /*cee0*/  FMUL.FTZ R30, R30, c[0x0][0x320] ;  /* 0x0000c8001e1e7a20 */ /* 0x000fe20000410000 */
[----:B------:R-:W-:Y:S01]  /*cef0*/  @P0 LEA.HI.X R23, R4, c[0x0][0x1cc], R7, 0x1, P4 ;  /* 0x0000730004170a11 */ /* 0x000fe200020f0c07 */
[----:B------:R-:W-:Y:S01]  /*cf00*/  FMUL.FTZ R31, R31, c[0x0][0x320] ;  /* 0x0000c8001f1f7a20 */ /* 0x000fe20000410000 */
[----:B------:R-:W-:Y:S01]  /*cf10*/  @P0 IADD3 R7, P5, R183, UR7, RZ ;  /* 0x00000007b7070c10 */ /* 0x000fe2000ffbe0ff */
[----:B------:R-:W1:Y:S01]  /*cf20*/  MUFU.TANH R139, R139 ;  /* 0x0000008b008b7308 */ /* 0x000e620000002400 */
[----:B------:R-:W-:Y:S01]  /*cf30*/  @P0 IADD3.X R8, R217, UR6, RZ, P6, !PT ;  /* 0x00000006d9080c10 */ /* 0x000fe2000b7fe4ff */
[----:B------:R1:W-:Y:S01]  /*cf40*/  @P0 LDGSTS.E.BYPASS.LTC128B.128 [R207+0xa100], [R22.64], !P1 ;  /* 0x0a10000016cf0fae */ /* 0x0003e2000c901d50 */
[----:B------:R-:W-:Y:S01]  /*cf50*/  @P0 LEA R24, P6, R9, c[0x0][0x1c8], 0x1 ;  /* 0x0000720009180a11 */ /* 0x000fe200078c08ff */
[----:B------:R-:W-:Y:S01]  /*cf60*/  FMUL.FTZ R32, R32, c[0x0][0x320] ;  /* 0x0000c80020207a20 */ /* 0x000fe20000410000 */
[----:B------:R-:W-:Y:S01]  /*cf70*/  @P0 IADD3.X R4, R182, UR6, RZ, P5, !PT ;  /* 0x00000006b6040c10 */ /* 0x000fe2000affe4ff */
[----:B------:R-:W-:Y:S01]  /*cf80*/  FMUL.FTZ R33, R33, c[0x0][0x320] ;  /* 0x0000c80021217a20 */ /* 0x000fe20000410000 */
[----:B------:R-:W-:Y:S01]  /*cf90*/  @P0 LEA.HI.X R25, R9, c[0x0][0x1cc], R8, 0x1, P6 ;  /* 0x0000730009190a11 */ /* 0x000fe200030f0c08 */
[----:B------:R-:W-:Y:S01]  /*cfa0*/  FMUL.FTZ R34, R34, c[0x0][0x320] ;  /* 0x0000c80022227a20 */ /* 0x000fe20000410000 */
[----:B------:R-:W-:Y:S01]  /*cfb0*/  @P0 LEA R18, P5, R7, c[0x0][0x1c8], 0x1 ;  /* 0x0000720007120a11 */ /* 0x000fe200078a08ff */
[----:B------:R-:W1:Y:S01]  /*cfc0*/  MUFU.TANH R162, R162 ;  /* 0x000000a200a27308 */ /* 0x000e620000002400 */
[----:B------:R-:W-:Y:S01]  /*cfd0*/  @P0 IADD3 R6, P4, R181, UR7, RZ ;  /* 0x00000007b5060c10 */ /* 0x000fe2000ff9e0ff */
[----:B------:R1:W-:Y:S01]  /*cfe0*/  @P0 LDGSTS.E.BYPASS.LTC128B.128 [R207+0x7100], [R24.64], !P3 ;  /* 0x0710000018cf0fae */ /* 0x0003e2000d901d50 */
[----:B--2---:R-:W-:Y:S01]  /*cff0*/  @P0 LEA.HI.X R19, R7, c[0x0][0x1cc], R4, 0x1, P5 ;  /* 0x0000730007130a11 */ /* 0x004fe200028f0c04 */
[----:B------:R-:W-:Y:S01]  /*d000*/  FMUL.FTZ R35, R35, c[0x0][0x320] ;  /* 0x0000c80023237a20 */ /* 0x000fe20000410000 */
[----:B------:R-:W-:Y:S01]  /*d010*/  @P0 IADD3.X R11, R180, UR6, RZ, P4, !PT ;  /* 0x00000006b40b0c10 */ /* 0x000fe2000a7fe4ff */
[----:B------:R-:W-:Y:S01]  /*d020*/  USHF.L.U32 UR6, UR13, 0x6, URZ ;  /* 0x000000060d067899 */ /* 0x000fe2000800063f */
[C---:B------:R-:W-:Y:S02]  /*d030*/  @P0 LEA R20, P4, R6.reuse, c[0x0][0x1c8], 0x1 ;  /* 0x0000720006140a11 */ /* 0x040fe400078808ff */
[----:B------:R2:W-:Y:S01]  /*d040*/  @P0 LDGSTS.E.BYPASS.LTC128B.128 [R207+0x9100], [R18.64], !P2 ;  /* 0x0910000012cf0fae */ /* 0x0005e2000d101d50 */
[----:B------:R-:W1:Y:S01]  /*d050*/  MUFU.TANH R142, R142 ;  /* 0x0000008e008e7308 */ /* 0x000e620000002400 */
[----:B------:R-:W-:Y:S01]  /*d060*/  @P0 LEA.HI.X R21, R6, c[0x0][0x1cc], R11, 0x1, P4 ;  /* 0x0000730006150a11 */ /* 0x000fe200020f0c0b */
[----:B------:R-:W-:Y:S04]  /*d070*/  IMAD.U32 R4, RZ, RZ, UR6 ;  /* 0x00000006ff047e24 */ /* 0x000fe8000f8e00ff */
[----:B------:R2:W-:Y:S01]  /*d080*/  @P0 LDGSTS.E.BYPASS.LTC128B.128 [R207+0xb100], [R20.64], !P1 ;  /* 0x0b10000014cf0fae */ /* 0x0005e2000c901d50 */
[----:B------:R-:W-:Y:S02]  /*d090*/  IADD3 R7, -R213, 0x1, -R4 ;  /* 0x00000001d5077810 */ /* 0x000fe40007ffe904 */
[----:B------:R-:W-:Y:S01]  /*d0a0*/  PLOP3.LUT P0, PT, PT, PT, UP1, 0x40, 0x0 ;  /* 0x000000000000781c */ /* 0x000fe20003f0e818 */
[----:B------:R-:W1:Y:S01]  /*d0b0*/  MUFU.TANH R13, R13 ;  /* 0x0000000d000d7308 */ /* 0x000e620000002400 */
[----:B------:R-:W-:Y:S02]  /*d0c0*/  IADD3 R7, R7, c[0x0][0x1d0], RZ ;  /* 0x0000740007077a10 */ /* 0x000fe40007ffe0ff */
[----:B------:R-:W0:Y:S02]  /*d0d0*/  LDGDEPBAR ;  /* 0x00000000000079af */ /* 0x000e240000000000 */
[----:B------:R-:W-:Y:S04]  /*d0e0*/  IADD3 R7, R7, -c[0x0][0x168], RZ ;  /* 0x80005a0007077a10 */ /* 0x000fe80007ffe0ff */
[C---:B------:R-:W-:Y:S01]  /*d0f0*/  IADD3 R9, R7.reuse, c[0x0][0x328], RZ ;  /* 0x0000ca0007097a10 */ /* 0x040fe20007ffe0ff */
[----:B------:R-:W1:Y:S01]  /*d100*/  MUFU.TANH R160, R160 ;  /* 0x000000a000a07308 */ /* 0x000e620000002400 */
[----:B------:R-:W1:Y:S01]  /*d110*/  SHFL.IDX PT, R6, R5, RZ, 0x1c1f ;  /* 0x001c1fff05067589 */ /* 0x000e6200000e0000 */
[----:B------:R-:W-:Y:S08]  /*d120*/  IADD3 R7, R7, UR14, RZ ;  /* 0x0000000e07077c10 */ /* 0x000ff0000fffe0ff */
[----:B------:R-:W2:Y:S10]  /*d130*/  MUFU.TANH R158, R158 ;  /* 0x0000009e009e7308 */ /* 0x000eb40000002400 */
[----:B------:R-:W2:Y:S01]  /*d140*/  MUFU.TANH R156, R156 ;  /* 0x0000009c009c7308 */ /* 0x000ea20000002400 */
[--C-:B-1----:R-:W-:Y:S02]  /*d150*/  IMAD.IADD R14, R9, 0x1, R6.reuse ;  /* 0x00000001090e7824 */ /* 0x102fe400078e0206 */
[----:B------:R-:W-:Y:S07]  /*d160*/  IMAD.IADD R11, R7, 0x1, R6 ;  /* 0x00000001070b7824 */ /* 0x000fee00078e0206 */
[----:B------:R1:W1:Y:S10]  /*d170*/  MUFU.TANH R155, R26 ;  /* 0x0000001a009b7308 */ /* 0x0002740000002400 */
        /* <DEDUP_REMOVED lines=24> */
.L_x_380:
[----:B------:R-:W-:Y:S04]  /*d300*/  MOV R6, c[0x0][0x32c] ;  /* 0x0000cb0000067a02 */ /* 0x000fe80000000f00 */
[----:B------:R-:W-:Y:S11]  /*d310*/  ISETP.NE.AND P0, PT, R6, 0x1, PT ;  /* 0x000000010600780c */ /* 0x000ff60003f05270 */
[----:B------:R-:W-:Y:S02]  /*d320*/  @!UPT UIADD3 URZ, URZ, URZ, URZ ;  /* 0x0000003f3f3ff290 */ /* 0x000fe4000fffe03f */
[----:B------:R-:W-:Y:S05]  /*d330*/  @P0 IMAD.HI.U32 R6, R15, c[0x0][0x330], RZ ;  /* 0x0000cc000f060a27 */ /* 0x000fea00078e00ff */
[----:B------:R-:W-:Y:S02]  /*d340*/  @P0 SHF.R.U32.HI R15, RZ, c[0x0][0x334], R6 ;  /* 0x0000cd00ff0f0a19 */ /* 0x000fe40000011606 */
.L_x_381:
[----:B------:R-:W-:Y:S05]  /*d350*/  BSYNC B0 ;  /* 0x0000000000007941 */ /* 0x000fea0003800000 */
.L_x_379:
[----:B------:R-:W-:Y:S04]  /*d360*/  IMAD.MOV.U32 R6, RZ, RZ, c[0x0][0x32c] ;  /* 0x0000cb00ff067624 */ /* 0x000fe800078e00ff */
[----:B------:R-:W-:Y:S04]  /*d370*/  IMAD R6, R15, R6, -UR6 ;  /* 0x800000060f067e24 */ /* 0x000fe8000f8e0206 */
[----:B------:R-:W-:Y:S05]  /*d380*/  IMAD.IADD R6, R6, 0x1, -R213 ;  /* 0x0000000106067824 */ /* 0x000fea00078e0ad5 */
[----:B------:R-:W-:Y:S02]  /*d390*/  IADD3 R15, R6, c[0x0][0x32c], RZ ;  /* 0x0000cb00060f7a10 */ /* 0x000fe40007ffe0ff */
[----:B------:R-:W-:Y:S02]  /*d3a0*/  IMNMX R11, R11, R6, !PT ;  /* 0x000000060b0b7217 */ /* 0x000fe40007800200 */
[----:B------:R-:W-:Y:S02]  /*d3b0*/  IMNMX R14, R14, R15, PT ;  /* 0x0000000f0e0e7217 */ /* 0x000fe40003800200 */
.L_x_378:
[----:B--234-:R-:W-:Y:S06]  /*d3c0*/  UISETP.GT.AND UP0, UPT, UR13, -0x1, UPT ;  /* 0xffffffff0d00788c */ /* 0x01cfec000bf04270 */
[----:B------:R-:W-:Y:S04]  /*d3d0*/  PLOP3.LUT P0, PT, PT, PT, UP0, 0x80, 0x0 ;  /* 0x000000000000781c */ /* 0x000fe80003f0f008 */
[C---:B------:R-:W-:Y:S02]  /*d3e0*/  ISETP.GT.AND P4, PT, R11.reuse, 0x1, P0 ;  /* 0x000000010b00780c */ /* 0x040fe40000784270 */
[C---:B------:R-:W-:Y:S02]  /*d3f0*/  ISETP.GT.AND P5, PT, R11.reuse, RZ, P0 ;  /* 0x000000ff0b00720c */ /* 0x040fe400007a4270 */
[C---:B------:R-:W-:Y:S02]  /*d400*/  ISETP.LT.OR P4, PT, R14.reuse, 0x2, P4 ;  /* 0x000000020e00780c */ /* 0x040fe40002781670 */
[----:B------:R-:W-:Y:S02]  /*d410*/  ISETP.LT.OR P5, PT, R14, 0x1, P5 ;  /* 0x000000010e00780c */ /* 0x000fe40002fa1670 */
[----:B------:R-:W-:Y:S02]  /*d420*/  FSEL R138, R138, -INF , !P4 ;  /* 0xff8000008a8a7808 */ /* 0x000fe40006000000 */
[C---:B------:R-:W-:Y:S02]  /*d430*/  ISETP.GT.AND P4, PT, R11.reuse, 0x10, P0 ;  /* 0x000000100b00780c */ /* 0x040fe40000784270 */
[----:B------:R-:W-:Y:S02]  /*d440*/  ISETP.GT.AND P6, PT, R11, 0x8, P0 ;  /* 0x000000080b00780c */ /* 0x000fe400007c4270 */
[----:B------:R-:W-:Y:S02]  /*d450*/  ISETP.LT.OR P4, PT, R14, 0x11, P4 ;  /* 0x000000110e00780c */ /* 0x000fe40002781670 */
[----:B------:R-:W-:Y:S02]  /*d460*/  FSEL R10, R137, -INF , !P5 ;  /* 0xff800000890a7808 */ /* 0x000fe40006800000 */
[C---:B------:R-:W-:Y:S02]  /*d470*/  ISETP.GT.AND P5, PT, R11.reuse, 0x9, P0 ;  /* 0x000000090b00780c */ /* 0x040fe400007a4270 */
[----:B------:R-:W-:Y:S02]  /*d480*/  FSEL R164, R12, -INF , !P4 ;  /* 0xff8000000ca47808 */ /* 0x000fe40006000000 */
[----:B------:R-:W-:Y:S01]  /*d490*/  ISETP.GT.AND P4, PT, R11, 0x19, P0 ;  /* 0x000000190b00780c */ /* 0x000fe20000784270 */
[----:B------:R-:W2:Y:S01]  /*d4a0*/  SHFL.IDX PT, R12, R5, 0x1, 0x1c1f ;  /* 0x003c1f00050c7f89 */ /* 0x000ea200000e0000 */
        /* <DEDUP_REMOVED lines=11> */
[----:B------:R-:W-:Y:S01]  /*d560*/  ISETP.LT.OR P4, PT, R14, 0x29, P4 ;  /* 0x000000290e00780c */ /* 0x000fe20002781670 */
[--C-:B--2---:R-:W-:Y:S01]  /*d570*/  IMAD.IADD R5, R9, 0x1, R12.reuse ;  /* 0x0000000109057824 */ /* 0x104fe200078e020c */
[----:B------:R-:W-:Y:S01]  /*d580*/  FSEL R162, R162, -INF , !P6 ;  /* 0xff800000a2a27808 */ /* 0x000fe20007000000 */
[----:B------:R-:W-:Y:S01]  /*d590*/  IMAD.IADD R7, R7, 0x1, R12 ;  /* 0x0000000107077824 */ /* 0x000fe200078e020c */
[C---:B------:R-:W-:Y:S02]  /*d5a0*/  ISETP.GT.AND P6, PT, R11.reuse, 0x20, P0 ;  /* 0x000000200b00780c */ /* 0x040fe400007c4270 */
[----:B------:R-:W-:Y:S02]  /*d5b0*/  FSEL R142, R142, -INF , !P5 ;  /* 0xff8000008e8e7808 */ /* 0x000fe40006800000 */
[C---:B------:R-:W-:Y:S02]  /*d5c0*/  ISETP.GT.AND P5, PT, R11.reuse, 0x21, P0 ;  /* 0x000000210b00780c */ /* 0x040fe400007a4270 */
[----:B------:R-:W-:Y:S02]  /*d5d0*/  FSEL R156, R156, -INF , !P4 ;  /* 0xff8000009c9c7808 */ /* 0x000fe40006000000 */
[C---:B------:R-:W-:Y:S02]  /*d5e0*/  ISETP.GT.AND P4, PT, R11.reuse, 0x31, P0 ;  /* 0x000000310b00780c */ /* 0x040fe40000784270 */
[C---:B------:R-:W-:Y:S02]  /*d5f0*/  ISETP.LT.OR P6, PT, R14.reuse, 0x21, P6 ;  /* 0x000000210e00780c */ /* 0x040fe400037c1670 */
[C---:B------:R-:W-:Y:S02]  /*d600*/  ISETP.LT.OR P5, PT, R14.reuse, 0x22, P5 ;  /* 0x000000220e00780c */ /* 0x040fe40002fa1670 */
[----:B------:R-:W-:Y:S02]  /*d610*/  ISETP.LT.OR P4, PT, R14, 0x32, P4 ;  /* 0x000000320e00780c */ /* 0x000fe40002781670 */
[----:B------:R-:W-:Y:S02]  /*d620*/  FSEL R160, R160, -INF , !P6 ;  /* 0xff800000a0a07808 */ /* 0x000fe40007000000 */
[C---:B------:R-:W-:Y:S02]  /*d630*/  ISETP.GT.AND P6, PT, R11.reuse, 0x29, P0 ;  /* 0x000000290b00780c */ /* 0x040fe400007c4270 */
[----:B------:R-:W-:Y:S02]  /*d640*/  FSEL R158, R158, -INF , !P5 ;  /* 0xff8000009e9e7808 */ /* 0x000fe40006800000 */
[C---:B------:R-:W-:Y:S02]  /*d650*/  ISETP.GT.AND P5, PT, R11.reuse, 0x30, P0 ;  /* 0x000000300b00780c */ /* 0x040fe400007a4270 */
[----:B-1----:R-:W-:Y:S02]  /*d660*/  FSEL R150, R150, -INF , !P4 ;  /* 0xff80000096967808 */ /* 0x002fe40006000000 */
[----:B------:R-:W-:Y:S02]  /*d670*/  PLOP3.LUT P4, PT, PT, PT, UP1, 0x40, 0x0 ;  /* 0x000000000000781c */ /* 0x000fe40003f8e818 */
[C---:B------:R-:W-:Y:S02]  /*d680*/  ISETP.LT.OR P6, PT, R14.reuse, 0x2a, P6 ;  /* 0x0000002a0e00780c */ /* 0x040fe400037c1670 */
[----:B------:R-:W-:Y:S02]  /*d690*/  ISETP.LT.OR P5, PT, R14, 0x31, P5 ;  /* 0x000000310e00780c */ /* 0x000fe40002fa1670 */
[----:B------:R-:W-:Y:S02]  /*d6a0*/  FSEL R154, R154, -INF , !P6 ;  /* 0xff8000009a9a7808 */ /* 0x000fe40007000000 */
[C---:B------:R-:W-:Y:S02]  /*d6b0*/  ISETP.GT.AND P6, PT, R11.reuse, 0x38, P0 ;  /* 0x000000380b00780c */ /* 0x040fe400007c4270 */
        /* <DEDUP_REMOVED lines=21> */
.L_x_384:
[----:B------:R-:W-:Y:S04]  /*d810*/  MOV R9, c[0x0][0x32c] ;  /* 0x0000cb0000097a02 */ /* 0x000fe80000000f00 */
[----:B------:R-:W-:Y:S11]  /*d820*/  ISETP.NE.AND P4, PT, R9, 0x1, PT ;  /* 0x000000010900780c */ /* 0x000ff60003f85270 */
[----:B------:R-:W-:Y:S02]  /*d830*/  @!UPT UIADD3 URZ, URZ, URZ, URZ ;  /* 0x0000003f3f3ff290 */ /* 0x000fe4000fffe03f */
[----:B------:R-:W-:Y:S05]  /*d840*/  @P4 IMAD.HI.U32 R9, R12, c[0x0][0x330], RZ ;  /* 0x0000cc000c094a27 */ /* 0x000fea00078e00ff */
[----:B------:R-:W-:Y:S02]  /*d850*/  @P4 SHF.R.U32.HI R12, RZ, c[0x0][0x334], R9 ;  /* 0x0000cd00ff0c4a19 */ /* 0x000fe40000011609 */
.L_x_385:
[----:B------:R-:W-:Y:S05]  /*d860*/  BSYNC B0 ;  /* 0x0000000000007941 */ /* 0x000fea0003800000 */
.L_x_383:
[----:B------:R-:W-:Y:S04]  /*d870*/  IMAD.MOV.U32 R9, RZ, RZ, c[0x0][0x32c] ;  /* 0x0000cb00ff097624 */ /* 0x000fe800078e00ff */
[----:B------:R-:W-:Y:S04]  /*d880*/  IMAD R14, R12, R9, -UR6 ;  /* 0x800000060c0e7e24 */ /* 0x000fe8000f8e0209 */
[----:B------:R-:W-:Y:S05]  /*d890*/  IMAD.IADD R14, R14, 0x1, -R213 ;  /* 0x000000010e0e7824 */ /* 0x000fea00078e0ad5 */
[----:B------:R-:W-:Y:S02]  /*d8a0*/  IADD3 R12, R14, c[0x0][0x32c], RZ ;  /* 0x0000cb000e0c7a10 */ /* 0x000fe40007ffe0ff */
[----:B------:R-:W-:Y:S02]  /*d8b0*/  IMNMX R7, R7, R14, !PT ;  /* 0x0000000e07077217 */ /* 0x000fe40007800200 */
[----:B------:R-:W-:Y:S02]  /*d8c0*/  IMNMX R5, R5, R12, PT ;  /* 0x0000000c05057217 */ /* 0x000fe40003800200 */
.L_x_382:
[----:B------:R-:W-:Y:S01]  /*d8d0*/  FMNMX.FTZ R17, R10, R3, !PT ;  /* 0x000000030a117209 */ /* 0x000fe20007810000 */
[----:B------:R-:W-:Y:S01]  /*d8e0*/  LDSM.16.MT88.4 R20, [R198+0x100] ;  /* 0x00010000c614783b */ /* 0x000fe20000004200 */
[----:B------:R-:W-:Y:S01]  /*d8f0*/  ISETP.GT.AND P6, PT, R7, RZ, P0 ;  /* 0x000000ff0700720c */ /* 0x000fe200007c4270 */
[----:B------:R-:W-:Y:S01]  /*d900*/  UISETP.GT.AND UP0, UPT, UR13, UR8, UPT ;  /* 0x000000080d00728c */ /* 0x000fe2000bf04270 */
[----:B------:R-:W-:Y:S01]  /*d910*/  FMNMX.FTZ R17, R138, R17, !PT ;  /* 0x000000118a117209 */ /* 0x000fe20007810000 */
[----:B------:R-:W-:Y:S01]  /*d920*/  UIADD3 UR13, UR13, -0x1, URZ ;  /* 0xffffffff0d0d7890 */ /* 0x000fe2000fffe03f */
[----:B------:R-:W-:Y:S02]  /*d930*/  ISETP.LT.OR P6, PT, R5, 0x1, P6 ;  /* 0x000000010500780c */ /* 0x000fe400037c1670 */
[----:B------:R-:W-:Y:S01]  /*d940*/  FMNMX.FTZ R17, R8, R17, !PT ;  /* 0x0000001108117209 */ /* 0x000fe20007810000 */
[----:B------:R-:W-:Y:S01]  /*d950*/  LDSM.16.MT88.4 R28, [R197+0x100] ;  /* 0x00010000c51c783b */ /* 0x000fe20000004200 */
[----:B------:R-:W-:Y:S02]  /*d960*/  ISETP.GT.AND P5, PT, R7, 0x1, P0 ;  /* 0x000000010700780c */ /* 0x000fe400007a4270 */
[----:B------:R-:W-:Y:S02]  /*d970*/  FMNMX.FTZ R17, R6, R17, !PT ;  /* 0x0000001106117209 */ /* 0x000fe40007810000 */
[----:B------:R-:W-:Y:S02]  /*d980*/  FSEL R15, R0, -INF , !P6 ;  /* 0xff800000000f7808 */ /* 0x000fe40007000000 */
[----:B------:R-:W-:Y:S02]  /*d990*/  FMNMX.FTZ R17, R164, R17, !PT ;  /* 0x00000011a4117209 */ /* 0x000fe40007810000 */
[----:B------:R-:W-:Y:S02]  /*d9a0*/  ISETP.LT.OR P5, PT, R5, 0x2, P5 ;  /* 0x000000020500780c */ /* 0x000fe40002fa1670 */
[----:B------:R-:W-:Y:S02]  /*d9b0*/  FMNMX.FTZ R17, R162, R17, !PT ;  /* 0x00000011a2117209 */ /* 0x000fe40007810000 */
[----:B------:R-:W-:Y:S02]  /*d9c0*/  ISETP.GT.AND P4, PT, R7, 0x8, P0 ;  /* 0x000000080700780c */ /* 0x000fe40000784270 */
[----:B------:R-:W-:Y:S02]  /*d9d0*/  FMNMX.FTZ R17, R142, R17, !PT ;  /* 0x000000118e117209 */ /* 0x000fe40007810000 */
[----:B------:R-:W-:Y:S02]  /*d9e0*/  FSEL R13, R136, -INF , !P5 ;  /* 0xff800000880d7808 */ /* 0x000fe40006800000 */
[----:B------:R-:W-:Y:S02]  /*d9f0*/  FMNMX.FTZ R17, R140, R17, !PT ;  /* 0x000000118c117209 */ /* 0x000fe40007810000 */
[----:B------:R-:W-:Y:S02]  /*da00*/  FMNMX.FTZ R0, R15, R2, !PT ;  /* 0x000000020f007209 */ /* 0x000fe40007810000 */
[----:B------:R-:W-:Y:S02]  /*da10*/  FMNMX.FTZ R17, R160, R17, !PT ;  /* 0x00000011a0117209 */ /* 0x000fe40007810000 */
[----:B------:R-:W-:Y:S02]  /*da20*/  ISETP.GT.AND P6, PT, R7, 0x9, P0 ;  /* 0x000000090700780c */ /* 0x000fe400007c4270 */
[----:B------:R-:W-:Y:S02]  /*da30*/  FMNMX.FTZ R17, R158, R17, !PT ;  /* 0x000000119e117209 */ /* 0x000fe40007810000 */
[----:B------:R-:W-:Y:S02]  /*da40*/  ISETP.LT.OR P4, PT, R5, 0x9, P4 ;  /* 0x000000090500780c */ /* 0x000fe40002781670 */
[----:B------:R-:W-:Y:S02]  /*da50*/  FMNMX.FTZ R17, R156, R17, !PT ;  /* 0x000000119c117209 */ /* 0x000fe40007810000 */
[----:B------:R-:W-:Y:S02]  /*da60*/  FMNMX.FTZ R0, R13, R0, !PT ;  /* 0x000000000d007209 */ /* 0x000fe40007810000 */
[----:B------:R-:W-:Y:S02]  /*da70*/  FSEL R11, R132, -INF , !P4 ;  /* 0xff800000840b7808 */ /* 0x000fe40006000000 */
        /* <DEDUP_REMOVED lines=30> */
[----:B------:R-:W-:Y:S02]  /*dc60*/  ISETP.LT.OR P6, PT, R5, 0x22, P6 ;  /* 0x000000220500780c */ /* 0x000fe400037c1670 */
        /* <DEDUP_REMOVED lines=22> */
[----:B-1----:R-:W-:Y:S02]  /*ddd0*/  FMNMX.FTZ R17, R17, R0, !PT ;  /* 0x0000000011117209 */ /* 0x002fe40007810000 */
[----:B------:R-:W-:Y:S02]  /*dde0*/  FMNMX.FTZ R0, R147, R12, !PT ;  /* 0x0000000c93007209 */ /* 0x000fe40007810000 */
[----:B------:R-:W-:Y:S01]  /*ddf0*/  ISETP.LT.OR P0, PT, R5, 0x3a, P0 ;  /* 0x0000003a0500780c */ /* 0x000fe20000701670 */
[----:B------:R-:W1:Y:S01]  /*de00*/  SHFL.BFLY PT, R12, R17, 0x1, 0x1f ;  /* 0x0c201f00110c7f89 */ /* 0x000e6200000e0000 */
[----:B------:R-:W-:Y:S02]  /*de10*/  FMNMX.FTZ R0, R145, R0, !PT ;  /* 0x0000000091007209 */ /* 0x000fe40007810000 */
[----:B------:R-:W-:Y:S04]  /*de20*/  FSEL R133, R4, -INF , !P0 ;  /* 0xff80000004857808 */ /* 0x000fe80004000000 */
[----:B------:R-:W-:Y:S05]  /*de30*/  FMNMX.FTZ R7, R133, R0, !PT ;  /* 0x0000000085077209 */ /* 0x000fea0007810000 */
[----:B------:R-:W2:Y:S01]  /*de40*/  SHFL.BFLY PT, R4, R7, 0x2, 0x1f ;  /* 0x0c401f0007047f89 */ /* 0x000ea200000e0000 */
[----:B-1----:R-:W-:Y:S04]  /*de50*/  FMNMX.FTZ R0, R17, R12, !PT ;  /* 0x0000000c11007209 */ /* 0x002fe80007810000 */
[C---:B------:R-:W-:Y:S01]  /*de60*/  FSETP.NEU.FTZ.AND P0, PT, R0.reuse, -INF , PT ;  /* 0xff8000000000780b */ /* 0x040fe20003f1d000 */
[C---:B------:R-:W-:Y:S05]  /*de70*/  FMUL.FTZ R151, R0.reuse, c[0x0][0x2d0] ;  /* 0x0000b40000977a20 */ /* 0x040fea0000410000 */
[----:B------:R-:W-:Y:S02]  /*de80*/  FSEL R151, R151, RZ, P0 ;  /* 0x000000ff97977208 */ /* 0x000fe40000000000 */
[----:B--2---:R-:W-:Y:S02]  /*de90*/  FMNMX.FTZ R5, R7, R4, !PT ;  /* 0x0000000407057209 */ /* 0x004fe40007810000 */
[----:B------:R-:W-:Y:S01]  /*dea0*/  FSEL R4, R0, RZ, P0 ;  /* 0x000000ff00047208 */ /* 0x000fe20000000000 */
[--C-:B------:R-:W-:Y:S02]  /*deb0*/  FFMA.FTZ R168, R10, c[0x0][0x2d0], -R151.reuse ;  /* 0x0000b4000aa87a23 */ /* 0x100fe40000010897 */
[----:B------:R-:W1:Y:S01]  /*dec0*/  SHFL.BFLY PT, R132, R5, 0x1, 0x1f ;  /* 0x0c201f0005847f89 */ /* 0x000e6200000e0000 */
[----:B------:R-:W-:Y:S02]  /*ded0*/  FFMA.FTZ R135, R138, c[0x0][0x2d0], -R151 ;  /* 0x0000b4008a877a23 */ /* 0x000fe40000010897 */
[----:B------:R-:W-:Y:S01]  /*dee0*/  FADD.FTZ R3, -R4, R3 ;  /* 0x0000000304037221 */ /* 0x000fe20000010100 */
[----:B------:R-:W-:Y:S01]  /*def0*/  MUFU.EX2 R168, R168 ;  /* 0x000000a800a87308 */ /* 0x000fe20000000800 */
[--C-:B------:R-:W-:Y:S02]  /*df00*/  FFMA.FTZ R134, R8, c[0x0][0x2d0], -R151.reuse ;  /* 0x0000b40008867a23 */ /* 0x100fe40000010897 */
        /* <DEDUP_REMOVED lines=10> */
[----:B-1----:R-:W-:Y:S01]  /*dfb0*/  FMNMX.FTZ R132, R5, R132, !PT ;  /* 0x0000008405847209 */ /* 0x002fe20007810000 */
[----:B------:R-:W-:Y:S01]  /*dfc0*/  MUFU.EX2 R134, R134 ;  /* 0x0000008600867308 */ /* 0x000fe20000000800 */
[--C-:B------:R-:W-:Y:S02]  /*dfd0*/  FFMA.FTZ R228, R156, c[0x0][0x2d0], -R151.reuse ;  /* 0x0000b4009ce47a23 */ /* 0x100fe40000010897 */
[C---:B------:R-:W-:Y:S01]  /*dfe0*/  FSETP.NEU.FTZ.AND P0, PT, R132.reuse, -INF , PT ;  /* 0xff8000008400780b */ /* 0x040fe20003f1d000 */
[----:B------:R-:W-:Y:S02]  /*dff0*/  FMUL.FTZ R144, R132, c[0x0][0x2d0] ;  /* 0x0000b40084907a20 */ /* 0x000fe40000410000 */
[--C-:B------:R-:W-:Y:S01]  /*e000*/  FFMA.FTZ R229, R154, c[0x0][0x2d0], -R151.reuse ;  /* 0x0000b4009ae57a23 */ /* 0x100fe20000010897 */
[----:B------:R-:W-:Y:S01]  /*e010*/  FSEL R5, R132, RZ, P0 ;  /* 0x000000ff84057208 */ /* 0x000fe20000000000 */
[--C-:B------:R-:W-:Y:S01]  /*e020*/  FFMA.FTZ R234, R152, c[0x0][0x2d0], -R151.reuse ;  /* 0x0000b40098ea7a23 */ /* 0x100fe20000010897 */
[----:B------:R-:W-:Y:S01]  /*e030*/  FSEL R144, R144, RZ, P0 ;  /* 0x000000ff90907208 */ /* 0x000fe20000000000 */
[----:B------:R-:W1:Y:S01]  /*e040*/  MUFU.EX2 R169, R169 ;  /* 0x000000a900a97308 */ /* 0x000e620000000800 */
[--C-:B------:R-:W-:Y:S01]  /*e050*/  FFMA.FTZ R235, R150, c[0x0][0x2d0], -R151.reuse ;  /* 0x0000b40096eb7a23 */ /* 0x100fe20000010897 */
[----:B------:R-:W-:Y:S01]  /*e060*/  PLOP3.LUT P0, PT, PT, PT, UP0, 0x80, 0x0 ;  /* 0x000000000000781c */ /* 0x000fe20003f0f008 */
[----:B------:R-:W-:Y:S01]  /*e070*/  FADD.FTZ R5, -R5, R2 ;  /* 0x0000000205057221 */ /* 0x000fe20000010100 */
[----:B--2---:R-:W-:Y:S01]  /*e080*/  F2FP.BF16.PACK_AB R136, R135, R168 ;  /* 0x000000a88788723e */ /* 0x004fe200000010ff */
[--C-:B------:R-:W-:Y:S02]  /*e090*/  FFMA.FTZ R173, R15, c[0x0][0x2d0], -R144.reuse ;  /* 0x0000b4000fad7a23 */ /* 0x100fe40000010890 */
[--C-:B------:R-:W-:Y:S02]  /*e0a0*/  FFMA.FTZ R172, R13, c[0x0][0x2d0], -R144.reuse ;  /* 0x0000b4000dac7a23 */ /* 0x100fe40000010890 */
[----:B------:R-:W2:Y:S01]  /*e0b0*/  LDSM.16.MT88.4 R12, [R203+0x100] ;  /* 0x00010000cb0c783b */ /* 0x000ea20000004200 */
[--C-:B------:R-:W-:Y:S01]  /*e0c0*/  FFMA.FTZ R171, R11, c[0x0][0x2d0], -R144.reuse ;  /* 0x0000b4000bab7a23 */ /* 0x100fe20000010890 */
[----:B------:R-:W3:Y:S01]  /*e0d0*/  MUFU.EX2 R3, R6 ;  /* 0x0000000600037308 */ /* 0x000ee20000000800 */
[--C-:B------:R-:W-:Y:S02]  /*e0e0*/  FFMA.FTZ R170, R9, c[0x0][0x2d0], -R144.reuse ;  /* 0x0000b40009aa7a23 */ /* 0x100fe40000010890 */
[----:B------:R-:W-:Y:S02]  /*e0f0*/  FMUL.FTZ R2, R5, c[0x0][0x2d0] ;  /* 0x0000b40005027a20 */ /* 0x000fe40000410000 */
[--C-:B------:R-:W-:Y:S02]  /*e100*/  FFMA.FTZ R178, R163, c[0x0][0x2d0], -R144.reuse ;  /* 0x0000b400a3b27a23 */ /* 0x100fe40000010890 */
[--C-:B------:R-:W-:Y:S02]  /*e110*/  FFMA.FTZ R179, R161, c[0x0][0x2d0], -R144.reuse ;  /* 0x0000b400a1b37a23 */ /* 0x100fe40000010890 */
[----:B------:R-:W-:Y:S01]  /*e120*/  LDSM.16.MT88.4 R160, [R196+0x3900] ;  /* 0x00390000c4a0783b */ /* 0x000fe20000004200 */
[----:B------:R-:W-:Y:S01]  /*e130*/  MUFU.EX2 R173, R173 ;  /* 0x000000ad00ad7308 */ /* 0x000fe20000000800 */
[--C-:B------:R-:W-:Y:S01]  /*e140*/  FFMA.FTZ R224, R143, c[0x0][0x2d0], -R144.reuse ;  /* 0x0000b4008fe07a23 */ /* 0x100fe20000010890 */
[----:B-1----:R-:W-:Y:S01]  /*e150*/  F2FP.BF16.PACK_AB R138, R169, R134 ;  /* 0x00000086a98a723e */ /* 0x002fe200000010ff */
[--C-:B------:R-:W-:Y:S02]  /*e160*/  FFMA.FTZ R225, R141, c[0x0][0x2d0], -R144.reuse ;  /* 0x0000b4008de17a23 */ /* 0x100fe40000010890 */
[--C-:B------:R-:W-:Y:S02]  /*e170*/  FFMA.FTZ R230, R159, c[0x0][0x2d0], -R144.reuse ;  /* 0x0000b4009fe67a23 */ /* 0x100fe40000010890 */
[----:B------:R-:W-:Y:S01]  /*e180*/  LDSM.16.MT88.4 R140, [R197+0x2900] ;  /* 0x00290000c58c783b */ /* 0x000fe20000004200 */
[--C-:B------:R-:W-:Y:S02]  /*e190*/  FFMA.FTZ R231, R157, c[0x0][0x2d0], -R144.reuse ;  /* 0x0000b4009de77a23 */ /* 0x100fe40000010890 */
[----:B------:R-:W1:Y:S01]  /*e1a0*/  MUFU.EX2 R172, R172 ;  /* 0x000000ac00ac7308 */ /* 0x000e620000000800 */
[--C-:B------:R-:W-:Y:S02]  /*e1b0*/  FFMA.FTZ R232, R155, c[0x0][0x2d0], -R144.reuse ;  /* 0x0000b4009be87a23 */ /* 0x100fe40000010890 */
[--C-:B------:R-:W-:Y:S02]  /*e1c0*/  FFMA.FTZ R233, R153, c[0x0][0x2d0], -R144.reuse ;  /* 0x0000b40099e97a23 */ /* 0x100fe40000010890 */
[C---:B---3--:R-:W-:Y:S01]  /*e1d0*/  FMUL.FTZ R4, R3.reuse, R128 ;  /* 0x0000008003047220 */ /* 0x048fe20000410000 */
[----:B------:R-:W-:Y:S01]  /*e1e0*/  LDSM.16.MT88.4 R152, [R198+0x3900] ;  /* 0x00390000c698783b */ /* 0x000fe20000004200 */
[C---:B------:R-:W-:Y:S02]  /*e1f0*/  FMUL.FTZ R5, R3.reuse, R129 ;  /* 0x0000008103057220 */ /* 0x040fe40000410000 */
[C---:B------:R-:W-:Y:S01]  /*e200*/  FMUL.FTZ R8, R3.reuse, R124 ;  /* 0x0000007c03087220 */ /* 0x040fe20000410000 */
[----:B------:R-:W-:Y:S01]  /*e210*/  MUFU.EX2 R171, R171 ;  /* 0x000000ab00ab7308 */ /* 0x000fe20000000800 */
[C---:B------:R-:W-:Y:S02]  /*e220*/  FMUL.FTZ R9, R3.reuse, R125 ;  /* 0x0000007d03097220 */ /* 0x040fe40000410000 */
[C---:B------:R-:W-:Y:S01]  /*e230*/  FMUL.FTZ R16, R3.reuse, R116 ;  /* 0x0000007403107220 */ /* 0x040fe20000410000 */
[----:B------:R-:W-:Y:S01]  /*e240*/  LDSM.16.MT88.4 R156, [R197+0x3900] ;  /* 0x00390000c59c783b */ /* 0x000fe20000004200 */
        /* <DEDUP_REMOVED lines=8> */
[--C-:B------:R-:W-:Y:S02]  /*e2d0*/  FFMA.FTZ R238, R149, c[0x0][0x2d0], -R144.reuse ;  /* 0x0000b40095ee7a23 */ /* 0x100fe40000010890 */
[--C-:B------:R-:W-:Y:S01]  /*e2e0*/  FFMA.FTZ R239, R147, c[0x0][0x2d0], -R144.reuse ;  /* 0x0000b40093ef7a23 */ /* 0x100fe20000010890 */
[----:B------:R-:W1:Y:S01]  /*e2f0*/  MUFU.EX2 R2, R2 ;  /* 0x0000000200027308 */ /* 0x000e620000000800 */
[--C-:B------:R-:W-:Y:S02]  /*e300*/  FFMA.FTZ R240, R145, c[0x0][0x2d0], -R144.reuse ;  /* 0x0000b40091f07a23 */ /* 0x100fe40000010890 */
[----:B------:R-:W-:Y:S02]  /*e310*/  FFMA.FTZ R151, R146, c[0x0][0x2d0], -R151 ;  /* 0x0000b40092977a23 */ /* 0x000fe40000010897 */
[----:B------:R-:W-:Y:S02]  /*e320*/  FFMA.FTZ R144, R133, c[0x0][0x2d0], -R144 ;  /* 0x0000b40085907a23 */ /* 0x000fe40000010890 */
[C---:B------:R-:W-:Y:S02]  /*e330*/  FMUL.FTZ R36, R3.reuse, R36 ;  /* 0x0000002403247220 */ /* 0x040fe40000410000 */
        /* <DEDUP_REMOVED lines=123> */
[----:B------:R-:W3:Y:S01]  /*eaf0*/  MUFU.EX2 R235, R235 ;  /* 0x000000eb00eb7308 */ /* 0x000ee20000000800 */
[C---:B-1----:R-:W-:Y:S04]  /*eb00*/  HMMA.16816.F32.BF16 R76, R136.reuse, R100, R76 ;  /* 0x00000064884c723c */ /* 0x042fe8000004184c */
[C---:B------:R-:W-:Y:S02]  /*eb10*/  FMUL.FTZ R84, R3.reuse, R84 ;  /* 0x0000005403547220 */ /* 0x040fe40000410000 */
[----:B------:R-:W-:Y:S01]  /*eb20*/  FMUL.FTZ R85, R3, R85 ;  /* 0x0000005503557220 */ /* 0x000fe20000410000 */
[----:B------:R-:W-:Y:S01]  /*eb30*/  F2FP.BF16.PACK_AB R100, R175, R174 ;  /* 0x000000aeaf64723e */ /* 0x000fe200000010ff */
[C---:B------:R-:W-:Y:S01]  /*eb40*/  HMMA.16816.F32.BF16 R80, R136.reuse, R102, R80 ;  /* 0x000000668850723c */ /* 0x040fe20000041850 */
[----:B------:R-:W-:Y:S03]  /*eb50*/  MUFU.EX2 R236, R236 ;  /* 0x000000ec00ec7308 */ /* 0x000fe60000000800 */
[C---:B------:R-:W-:Y:S01]  /*eb60*/  FMUL.FTZ R86, R2.reuse, R86 ;  /* 0x0000005602567220 */ /* 0x040fe20000410000 */
[----:B----4-:R-:W-:Y:S01]  /*eb70*/  F2FP.BF16.PACK_AB R101, R179, R178 ;  /* 0x000000b2b365723e */ /* 0x010fe200000010ff */
[C---:B------:R-:W-:Y:S01]  /*eb80*/  FMUL.FTZ R87, R2.reuse, R87 ;  /* 0x0000005702577220 */ /* 0x040fe20000410000 */
[----:B------:R-:W-:Y:S01]  /*eb90*/  F2FP.BF16.PACK_AB R102, R177, R176 ;  /* 0x000000b0b166723e */ /* 0x000fe200000010ff */
[----:B------:R-:W-:Y:S01]  /*eba0*/  FMUL.FTZ R88, R3, R88 ;  /* 0x0000005803587220 */ /* 0x000fe20000410000 */
[----:B-----5:R-:W-:Y:S02]  /*ebb0*/  F2FP.BF16.PACK_AB R103, R225, R224 ;  /* 0x000000e0e167723e */ /* 0x020fe400000010ff */
[----:B------:R-:W-:Y:S01]  /*ebc0*/  MUFU.EX2 R238, R238 ;  /* 0x000000ee00ee7308 */ /* 0x000fe20000000800 */
[C---:B------:R-:W-:Y:S01]  /*ebd0*/  FMUL.FTZ R89, R3.reuse, R89 ;  /* 0x0000005903597220 */ /* 0x040fe20000410000 */
[C---:B--2---:R-:W-:Y:S03]  /*ebe0*/  HMMA.16816.F32.BF16 R84, R136.reuse, R108, R84 ;  /* 0x0000006c8854723c */ /* 0x044fe60000041854 */
[C---:B------:R-:W-:Y:S02]  /*ebf0*/  FMUL.FTZ R90, R2.reuse, R90 ;  /* 0x0000005a025a7220 */ /* 0x040fe40000410000 */
        /* <DEDUP_REMOVED lines=19> */
[----:B------:R-:W-:Y:S01]  /*ed30*/  FADD.FTZ R135, R135, R168 ;  /* 0x000000a887877221 */ /* 0x000fe20000010000 */
[----:B------:R-:W-:Y:S01]  /*ed40*/  MOV R2, R132 ;  /* 0x0000008400027202 */ /* 0x000fe20000000f00 */
        /* <DEDUP_REMOVED lines=132> */
.L_x_377:
[----:B------:R-:W1:Y:S01]  /*f590*/  SHFL.BFLY PT, R3, R218, 0x2, 0x1f ;  /* 0x0c401f00da037f89 */ /* 0x000e6200000e0000 */
[----:B------:R-:W-:-:S02]  /*f5a0*/  MOV R7, RZ ;  /* 0x000000ff00077202 */ /* 0x000fc40000000f00 */
[----:B------:R-:W-:Y:S01]  /*f5b0*/  MOV R4, RZ ;  /* 0x000000ff00047202 */ /* 0x000fe20000000f00 */
[----:B------:R-:W2:Y:S01]  /*f5c0*/  SHFL.BFLY PT, R2, R219, 0x2, 0x1f ;  /* 0x0c401f00db027f89 */ /* 0x000ea200000e0000 */
[----:B------:R-:W-:Y:S01]  /*f5d0*/  PLOP3.LUT P2, PT, PT, PT, PT, 0x8, 0x0 ;  /* 0x000000000000781c */ /* 0x000fe20003f4e170 */
[----:B-1----:R-:W-:Y:S02]  /*f5e0*/  FADD.FTZ R3, R3, R218 ;  /* 0x000000da03037221 */ /* 0x002fe40000010000 */
[----:B--2---:R-:W-:-:S03]  /*f5f0*/  FADD.FTZ R2, R2, R219 ;  /* 0x000000db02027221 */ /* 0x004fc60000010000 */
[----:B------:R-:W1:Y:S04]  /*f600*/  SHFL.BFLY PT, R6, R3, 0x1, 0x1f ;  /* 0x0c201f0003067f89 */ /* 0x000e6800000e0000 */
[----:B------:R-:W2:Y:S01]  /*f610*/  SHFL.BFLY PT, R5, R2, 0x1, 0x1f ;  /* 0x0c201f0002057f89 */ /* 0x000ea200000e0000 */
[----:B-1----:R-:W-:Y:S02]  /*f620*/  FADD.FTZ R6, R3, R6 ;  /* 0x0000000603067221 */ /* 0x002fe40000010000 */
[----:B--2---:R-:W-:-:S03]  /*f630*/  FADD.FTZ R5, R5, R2 ;  /* 0x0000000205057221 */ /* 0x004fc60000010000 */
[----:B------:R-:W-:Y:S02]  /*f640*/  FSETP.NE.FTZ.AND P1, PT, R6, RZ, PT ;  /* 0x000000ff0600720b */ /* 0x000fe40003f35000 */
[----:B------:R-:W-:-:S11]  /*f650*/  FSETP.NE.FTZ.AND P0, PT, R5, RZ, PT ;  /* 0x000000ff0500720b */ /* 0x000fd60003f15000 */
[----:B------:R-:W1:Y:S01]  /*f660*/  @P1 MUFU.RCP R7, R6 ;  /* 0x0000000600071308 */ /* 0x000e620000001000 */
[----:B------:R-:W-:Y:S02]  /*f670*/  @P1 MOV R10, 0x3f317218 ;  /* 0x3f317218000a1802 */ /* 0x000fe40000000f00 */
[----:B------:R-:W-:-:S05]  /*f680*/  @P0 MOV R11, 0x3f317218 ;  /* 0x3f317218000b0802 */ /* 0x000fca0000000f00 */
[----:B------:R-:W2:Y:S01]  /*f690*/  @P1 MUFU.LG2 R6, R6 ;  /* 0x0000000600061308 */ /* 0x000ea20000000c00 */
[----:B------:R-:W-:-:S07]  /*f6a0*/  @P0 FMUL.FTZ R11, R11, c[0x0][0x2d0] ;  /* 0x0000b4000b0b0a20 */ /* 0x000fce0000410000 */
[----:B------:R-:W3:Y:S01]  /*f6b0*/  @P0 MUFU.LG2 R8, R5 ;  /* 0x0000000500080308 */ /* 0x000ee20000000c00 */
[C---:B-1----:R-:W-:Y:S02]  /*f6c0*/  FMUL.FTZ R128, R7.reuse, R128 ;  /* 0x0000008007807220 */ /* 0x042fe40000410000 */
[C---:B------:R-:W-:Y:S02]  /*f6d0*/  FMUL.FTZ R129, R7.reuse, R129 ;  /* 0x0000008107817220 */ /* 0x040fe40000410000 */
[C---:B------:R-:W-:Y:S02]  /*f6e0*/  FMUL.FTZ R124, R7.reuse, R124 ;  /* 0x0000007c077c7220 */ /* 0x040fe40000410000 */
[----:B------:R-:W-:Y:S01]  /*f6f0*/  FMUL.FTZ R125, R7, R125 ;  /* 0x0000007d077d7220 */ /* 0x000fe20000410000 */
[----:B------:R1:W4:Y:S01]  /*f700*/  @P0 MUFU.RCP R4, R5 ;  /* 0x0000000500040308 */ /* 0x0003220000001000 */
[----:B--2---:R-:W-:Y:S02]  /*f710*/  @P1 FMUL.FTZ R9, R6, 0.69314718246459960938 ;  /* 0x3f31721806091820 */ /* 0x004fe40000410000 */
[----:B------:R-:W-:-:S02]  /*f720*/  @P1 FMUL.FTZ R6, R10, c[0x0][0x2d0] ;  /* 0x0000b4000a061a20 */ /* 0x000fc40000410000 */
[C---:B------:R-:W-:Y:S02]  /*f730*/  FMUL.FTZ R120, R7.reuse, R120 ;  /* 0x0000007807787220 */ /* 0x040fe40000410000 */
[C---:B------:R-:W-:Y:S02]  /*f740*/  FMUL.FTZ R121, R7.reuse, R121 ;  /* 0x0000007907797220 */ /* 0x040fe40000410000 */
[----:B---3--:R-:W-:Y:S02]  /*f750*/  @P0 FMUL.FTZ R8, R8, 0.69314718246459960938 ;  /* 0x3f31721808080820 */ /* 0x008fe40000410000 */
[C---:B------:R-:W-:Y:S02]  /*f760*/  FMUL.FTZ R116, R7.reuse, R116 ;  /* 0x0000007407747220 */ /* 0x040fe40000410000 */
[C---:B------:R-:W-:Y:S02]  /*f770*/  FMUL.FTZ R117, R7.reuse, R117 ;  /* 0x0000007507757220 */ /* 0x040fe40000410000 */
[C---:B------:R-:W-:Y:S01]  /*f780*/  FMUL.FTZ R112, R7.reuse, R112 ;  /* 0x0000007007707220 */ /* 0x040fe20000410000 */
[----:B-1----:R-:W-:Y:S01]  /*f790*/  MOV R5, 0xff800000 ;  /* 0xff80000000057802 */ /* 0x002fe20000000f00 */
        /* <DEDUP_REMOVED lines=38> */
[----:B------:R-:W-:Y:S01]  /*fa00*/  FMUL.FTZ R97, R7, R97 ;  /* 0x0000006107617220 */ /* 0x000fe20000410000 */
[----:B------:R-:W-:Y:S01]  /*fa10*/  MOV R7, 0xff800000 ;  /* 0xff80000000077802 */ /* 0x000fe20000000f00 */
[C---:B----4-:R-:W-:Y:S02]  /*fa20*/  FMUL.FTZ R130, R4.reuse, R130 ;  /* 0x0000008204827220 */ /* 0x050fe40000410000 */
        /* <DEDUP_REMOVED lines=49> */
.L_x_344:
[----:B------:R-:W-:Y:S05]  /*fd40*/  @P2 BRA `(.L_x_387) ;  /* 0x0000197000002947 */ /* 0x000fea0003800000 */
[----:B------:R-:W1:Y:S01]  /*fd50*/  S2R R9, SR_CTAID.Y ;  /* 0x0000000000097919 */ /* 0x000e620000002600 */
[----:B------:R-:W-:Y:S01]  /*fd60*/  IMAD R8, RZ, RZ, -UR15 ;  /* 0x8000000fff087e24 */ /* 0x000fe2000f8e02ff */
[----:B------:R-:W-:Y:S01]  /*fd70*/  USHF.R.S32.HI UR6, URZ, 0x1f, UR15 ;  /* 0x0000001f3f067899 */ /* 0x000fe2000801140f */
[----:B------:R-:W-:Y:S01]  /*fd80*/  BSSY B0, `(.L_x_388) ;  /* 0x0000101000007945 */ /* 0x000fe20003800000 */
[----:B------:R-:W2:Y:S01]  /*fd90*/  S2R R4, SR_TID.X ;  /* 0x0000000000047919 */ /* 0x000ea20000002100 */
[----:B------:R-:W-:-:S02]  /*fda0*/  ULDC.64 UR4, c[0x0][0x4d0] ;  /* 0x0001340000047ab9 */ /* 0x000fc40000000a00 */
[----:B------:R-:W-:Y:S01]  /*fdb0*/  UIMAD UR7, UR6, UR4, URZ ;  /* 0x00000004060772a4 */ /* 0x000fe2000f8e023f */
[----:B------:R-:W3:Y:S01]  /*fdc0*/  S2R R11, SR_CTAID.Z ;  /* 0x00000000000b7919 */ /* 0x000ee20000002700 */
[----:B------:R-:W-:Y:S02]  /*fdd0*/  UIMAD.WIDE.U32 UR8, UR15, UR4, URZ ;  /* 0x000000040f0872a5 */ /* 0x000fe4000f8e003f */
[----:B------:R-:W-:Y:S01]  /*fde0*/  UIMAD UR7, UR15, UR5, UR7 ;  /* 0x000000050f0772a4 */ /* 0x000fe2000f8e0207 */
[----:B------:R-:W4:Y:S02]  /*fdf0*/  S2R R12, SR_CTAID.X ;  /* 0x00000000000c7919 */ /* 0x000f240000002500 */
[----:B------:R-:W-:Y:S01]  /*fe00*/  ULDC.64 UR4, c[0x0][0x438] ;  /* 0x00010e0000047ab9 */ /* 0x000fe20000000a00 */
[----:B------:R-:W-:Y:S01]  /*fe10*/  MOV R19, UR9 ;  /* 0x0000000900137c02 */ /* 0x000fe20008000f00 */
[----:B------:R-:W-:Y:S01]  /*fe20*/  UIMAD.WIDE.U32 UR10, UR15, UR4, URZ ;  /* 0x000000040f0a72a5 */ /* 0x000fe2000f8e003f */
[----:B------:R-:W-:Y:S01]  /*fe30*/  IMAD.U32 R18, RZ, RZ, UR8 ;  /* 0x00000008ff127e24 */ /* 0x000fe2000f8e00ff */
[----:B------:R-:W-:-:S02]  /*fe40*/  UIMAD UR4, UR6, UR4, URZ ;  /* 0x00000004060472a4 */ /* 0x000fc4000f8e023f */
[----:B------:R-:W-:Y:S02]  /*fe50*/  UIADD3 UR7, UR9, UR7, URZ ;  /* 0x0000000709077290 */ /* 0x000fe4000fffe03f */
[----:B------:R-:W-:Y:S01]  /*fe60*/  UIMAD UR4, UR15, UR5, UR4 ;  /* 0x000000050f0472a4 */ /* 0x000fe2000f8e0204 */
[----:B------:R-:W-:Y:S01]  /*fe70*/  MOV R16, UR10 ;  /* 0x0000000a00107c02 */ /* 0x000fe20008000f00 */
[----:B-1----:R-:W-:Y:S02]  /*fe80*/  IMAD R8, R8, c[0x0][0x550], R9 ;  /* 0x0001540008087a24 */ /* 0x002fe400078e0209 */
[----:B------:R-:W-:Y:S01]  /*fe90*/  UIADD3 UR4, UR11, UR4, URZ ;  /* 0x000000040b047290 */ /* 0x000fe2000fffe03f */
[----:B------:R-:W-:Y:S01]  /*fea0*/  IMAD.U32 R17, RZ, RZ, UR11 ;  /* 0x0000000bff117e24 */ /* 0x000fe2000f8e00ff */
[----:B--2---:R-:W-:Y:S01]  /*feb0*/  SHF.R.S32.HI R9, RZ, 0x1f, R4 ;  /* 0x0000001fff097819 */ /* 0x004fe20000011404 */
[----:B------:R-:W-:-:S03]  /*fec0*/  IMAD.U32 R19, RZ, RZ, UR7 ;  /* 0x00000007ff137e24 */ /* 0x000fc6000f8e00ff */
[CC--:B------:R-:W-:Y:S01]  /*fed0*/  LEA.HI R0, R9.reuse, R4.reuse, RZ, 0x5 ;  /* 0x0000000409007211 */ /* 0x0c0fe200078f28ff */
[----:B------:R-:W-:Y:S01]  /*fee0*/  IMAD.U32 R17, RZ, RZ, UR4 ;  /* 0x00000004ff117e24 */ /* 0x000fe2000f8e00ff */
[-C--:B------:R-:W-:Y:S01]  /*fef0*/  LEA.HI R9, R9, R4.reuse, RZ, 0x2 ;  /* 0x0000000409097211 */ /* 0x080fe200078f10ff */
[C---:B---3--:R-:W-:Y:S01]  /*ff00*/  IMAD.WIDE.U32 R18, R11.reuse, c[0x0][0x4d8], R18 ;  /* 0x000136000b127a25 */ /* 0x048fe200078e0012 */
[----:B------:R-:W-:Y:S02]  /*ff10*/  LOP3.LUT R13, R0, 0xffffffe0, RZ, 0xc0, !PT ;  /* 0xffffffe0000d7812 */ /* 0x000fe400078ec0ff */
[----:B------:R-:W-:Y:S01]  /*ff20*/  SHF.R.S32.HI R15, RZ, 0x5, R0 ;  /* 0x00000005ff0f7819 */ /* 0x000fe20000011400 */
[----:B------:R-:W-:Y:S01]  /*ff30*/  IMAD.WIDE.U32 R16, R11, c[0x0][0x440], R16 ;  /* 0x000110000b107a25 */ /* 0x000fe200078e0010 */
[----:B------:R-:W-:Y:S02]  /*ff40*/  SHF.R.S32.HI R0, RZ, 0x1f, R0 ;  /* 0x0000001fff007819 */ /* 0x000fe40000011400 */
[----:B------:R-:W-:Y:S01]  /*ff50*/  LOP3.LUT R9, R9, 0xfffffffc, RZ, 0xc0, !PT ;  /* 0xfffffffc09097812 */ /* 0x000fe200078ec0ff */
[----:B------:R-:W-:Y:S01]  /*ff60*/  IMAD.IADD R6, R4, 0x1, -R13 ;  /* 0x0000000104067824 */ /* 0x000fe200078e0a0d */
[----:B------:R-:W-:Y:S01]  /*ff70*/  LEA.HI R0, R0, R15, RZ, 0x3 ;  /* 0x0000000f00007211 */ /* 0x000fe200078f18ff */
[----:B------:R-:W-:Y:S01]  /*ff80*/  IMAD.MOV.U32 R20, RZ, RZ, R18 ;  /* 0x000000ffff147224 */ /* 0x000fe200078e0012 */
[----:B------:R-:W-:-:S02]  /*ff90*/  IADD3 R9, -R9, R4, RZ ;  /* 0x0000000409097210 */ /* 0x000fc40007ffe1ff */
[----:B------:R-:W-:Y:S02]  /*ffa0*/  LOP3.LUT R0, R0, 0xffffff8, RZ, 0xc0, !PT ;  /* 0x0ffffff800007812 */ /* 0x000fe400078ec0ff */
[----:B------:R-:W-:Y:S02]  /*ffb0*/  SHF.R.S32.HI R13, RZ, 0x1f, R6 ;  /* 0x0000001fff0d7819 */ /* 0x000fe40000011406 */
[----:B------:R-:W-:Y:S01]  /*ffc0*/  SHF.R.S32.HI R10, RZ, 0x1f, R11 ;  /* 0x0000001fff0a7819 */ /* 0x000fe2000001140b */
[----:B------:R-:W-:Y:S01]  /*ffd0*/  IMAD.IADD R15, R15, 0x1, -R0 ;  /* 0x000000010f0f7824 */ /* 0x000fe200078e0a00 */
[----:B------:R-:W-:Y:S02]  /*ffe0*/  LEA.HI R0, R9, R9, RZ, 0x1 ;  /* 0x0000000909007211 */ /* 0x000fe400078f08ff */
[----:B------:R-:W-:Y:S01]  /*fff0*/  LEA.HI R4, R13, R6, RZ, 0x2 ;  /* 0x000000060d047211 */ /* 0x000fe200078f10ff */
[----:B------:R-:W-:Y:S01]  /*10000*/  IMAD.MOV.U32 R13, RZ, RZ, c[0x0][0x4e8] ;  /* 0x00013a00ff0d7624 */ /* 0x000fe200078e00ff */
[----:B------:R-:W-:-:S02]  /*10010*/  LOP3.LUT R0, R0, 0x1ffffffe, RZ, 0xc0, !PT ;  /* 0x1ffffffe00007812 */ /* 0x000fc400078ec0ff */
[----:B------:R-:W-:Y:S02]  /*10020*/  SHF.R.S32.HI R14, RZ, 0x2, R4 ;  /* 0x00000002ff0e7819 */ /* 0x000fe40000011404 */
[----:B------:R-:W-:Y:S01]  /*10030*/  IADD3 R0, R9, -R0, RZ ;  /* 0x8000000009007210 */ /* 0x000fe20007ffe0ff */
[----:B------:R-:W-:Y:S01]  /*10040*/  BAR.SYNC.DEFER_BLOCKING 0x1, 0x100 ;  /* 0x0044000000007b1d */ /* 0x000fe20000010000 */
[----:B------:R-:W-:Y:S01]  /*10050*/  ISETP.NE.AND P1, PT, R13, 0x1, PT ;  /* 0x000000010d00780c */ /* 0x000fe20003f25270 */
[----:B------:R-:W-:Y:S01]  /*10060*/  IMAD R15, R15, 0x10, R14 ;  /* 0x000000100f0f7824 */ /* 0x000fe200078e020e */
[----:B------:R-:W-:Y:S01]  /*10070*/  MOV R22, R16 ;  /* 0x0000001000167202 */ /* 0x000fe20000000f00 */
[----:B------:R-:W-:Y:S02]  /*10080*/  IMAD R14, R10, c[0x0][0x4d8], RZ ;  /* 0x000136000a0e7a24 */ /* 0x000fe400078e02ff */
[----:B------:R-:W-:Y:S01]  /*10090*/  IMAD R9, R0, 0x8, R15 ;  /* 0x0000000800097824 */ /* 0x000fe200078e020f */
[----:B------:R-:W-:Y:S01]  /*100a0*/  SHF.R.S32.HI R0, RZ, 0x1f, R8 ;  /* 0x0000001fff007819 */ /* 0x000fe20000011408 */
[----:B------:R-:W-:-:S02]  /*100b0*/  IMAD R10, R10, c[0x0][0x440], RZ ;  /* 0x000110000a0a7a24 */ /* 0x000fc400078e02ff */
[C---:B------:R-:W-:Y:S01]  /*100c0*/  IMAD R14, R11.reuse, c[0x0][0x4dc], R14 ;  /* 0x000137000b0e7a24 */ /* 0x040fe200078e020e */
[C---:B----4-:R-:W-:Y:S01]  /*100d0*/  LEA R9, R12.reuse, R9, 0x7 ;  /* 0x000000090c097211 */ /* 0x050fe200078e38ff */
[----:B------:R-:W-:Y:S01]  /*100e0*/  IMAD R10, R11, c[0x0][0x444], R10 ;  /* 0x000111000b0a7a24 */ /* 0x000fe200078e020a */
[----:B------:R-:W-:Y:S01]  /*100f0*/  LEA R12, R12, R15, 0x7 ;  /* 0x0000000f0c0c7211 */ /* 0x000fe200078e38ff */
[----:B------:R-:W-:Y:S01]  /*10100*/  IMAD.IADD R21, R19, 0x1, R14 ;  /* 0x0000000113157824 */ /* 0x000fe200078e020e */
[----:B------:R-:W-:Y:S01]  /*10110*/  MOV R11, R9 ;  /* 0x00000009000b7202 */ /* 0x000fe20000000f00 */
[----:B------:R-:W-:Y:S02]  /*10120*/  IMAD.IADD R23, R17, 0x1, R10 ;  /* 0x0000000111177824 */ /* 0x000fe400078e020a */
[----:B------:R-:W-:-:S04]  /*10130*/  @P1 IMAD.HI.U32 R10, R9, c[0x0][0x4ec], RZ ;  /* 0x00013b00090a1a27 */ /* 0x000fc800078e00ff */
[C---:B------:R-:W-:Y:S01]  /*10140*/  IMAD R17, R0.reuse, c[0x0][0x4e0], RZ ;  /* 0x0001380000117a24 */ /* 0x040fe200078e02ff */
[----:B------:R-:W-:Y:S01]  /*10150*/  @P1 SHF.R.U32.HI R11, RZ, c[0x0][0x4f0], R10 ;  /* 0x00013c00ff0b1a19 */ /* 0x000fe2000001160a */
[----:B------:R-:W-:Y:S01]  /*10160*/  IMAD R19, R0, c[0x0][0x448], RZ ;  /* 0x0001120000137a24 */ /* 0x000fe200078e02ff */
[----:B------:R-:W-:Y:S01]  /*10170*/  MOV R10, R9 ;  /* 0x00000009000a7202 */ /* 0x000fe20000000f00 */
[C---:B------:R-:W-:Y:S01]  /*10180*/  IMAD R17, R8.reuse, c[0x0][0x4e4], R17 ;  /* 0x0001390008117a24 */ /* 0x040fe200078e0211 */
[--C-:B------:R-:W-:Y:S01]  /*10190*/  SHF.R.S32.HI R14, RZ, 0x1f, R11.reuse ;  /* 0x0000001fff0e7819 */ /* 0x100fe2000001140b */
[----:B------:R-:W-:Y:S02]  /*101a0*/  IMAD.MOV R0, RZ, RZ, -R11 ;  /* 0x000000ffff007224 */ /* 0x000fe400078e0a0b */
[C---:B------:R-:W-:Y:S02]  /*101b0*/  IMAD R19, R8.reuse, c[0x0][0x44c], R19 ;  /* 0x0001130008137a24 */ /* 0x040fe400078e0213 */
[----:B------:R-:W-:-:S04]  /*101c0*/  IMAD.WIDE.U32 R22, R8, c[0x0][0x448], R22 ;  /* 0x0001120008167a25 */ /* 0x000fc800078e0016 */
[----:B------:R-:W-:-:S04]  /*101d0*/  IMAD.WIDE.U32 R20, R8, c[0x0][0x4e0], R20 ;  /* 0x0001380008147a25 */ /* 0x000fc800078e0014 */
[----:B------:R-:W-:Y:S01]  /*101e0*/  @P1 IMAD.HI.U32 R8, R9, c[0x0][0x4ec], RZ ;  /* 0x00013b0009081a27 */ /* 0x000fe200078e00ff */
[----:B------:R-:W-:-:S03]  /*101f0*/  IADD3 R16, P0, R11, R20, RZ ;  /* 0x000000140b107210 */ /* 0x000fc60007f1e0ff */
[----:B------:R-:W-:Y:S01]  /*10200*/  IMAD R0, R0, c[0x0][0x4e8], R9 ;  /* 0x00013a0000007a24 */ /* 0x000fe200078e0209 */
[----:B------:R-:W-:Y:S01]  /*10210*/  @P1 SHF.R.U32.HI R10, RZ, c[0x0][0x4f0], R8 ;  /* 0x00013c00ff0a1a19 */ /* 0x000fe20000011608 */
[----:B------:R-:W-:Y:S01]  /*10220*/  IMAD.IADD R23, R23, 0x1, R19 ;  /* 0x0000000117177824 */ /* 0x000fe200078e0213 */
[----:B------:R-:W-:Y:S01]  /*10230*/  IADD3.X R17, R14, R21, R17, P0, !PT ;  /* 0x000000150e117210 */ /* 0x000fe200007fe411 */
[----:B------:R-:W-:Y:S01]  /*10240*/  IMAD R13, R13, c[0x0][0x388], RZ ;  /* 0x0000e2000d0d7a24 */ /* 0x000fe200078e02ff */
[----:B------:R-:W-:Y:S01]  /*10250*/  SHF.R.S32.HI R8, RZ, 0x1f, R0 ;  /* 0x0000001fff087819 */ /* 0x000fe20000011400 */
[C---:B------:R-:W-:Y:S01]  /*10260*/  IMAD.WIDE.U32 R22, R10.reuse, c[0x0][0x430], R22 ;  /* 0x00010c000a167a25 */ /* 0x040fe200078e0016 */
[----:B------:R-:W-:Y:S02]  /*10270*/  IADD3 R14, -R10, RZ, RZ ;  /* 0x000000ff0a0e7210 */ /* 0x000fe40007ffe1ff */
[----:B------:R-:W-:Y:S01]  /*10280*/  LOP3.LUT P1, RZ, R6, 0x3, RZ, 0xc0, !PT ;  /* 0x0000000306ff7812 */ /* 0x000fe2000782c0ff */
[----:B------:R-:W-:Y:S01]  /*10290*/  IMAD R11, R8, c[0x0][0x4c8], RZ ;  /* 0x00013200080b7a24 */ /* 0x000fe200078e02ff */
[----:B------:R-:W-:Y:S01]  /*102a0*/  SHF.R.S32.HI R8, RZ, 0x1f, R10 ;  /* 0x0000001fff087819 */ /* 0x000fe2000001140a */
[----:B------:R-:W-:Y:S01]  /*102b0*/  IMAD.WIDE.U32 R16, R0, c[0x0][0x4c8], R16 ;  /* 0x0001320000107a25 */ /* 0x000fe200078e0010 */
[----:B------:R-:W-:-:S03]  /*102c0*/  ISETP.GE.OR P2, PT, R12, R13, P1 ;  /* 0x0000000d0c00720c */ /* 0x000fc60000f46670 */
[----:B------:R-:W-:Y:S01]  /*102d0*/  IMAD R11, R0, c[0x0][0x4cc], R11 ;  /* 0x00013300000b7a24 */ /* 0x000fe200078e020b */
[----:B------:R-:W-:Y:S01]  /*102e0*/  LEA R0, P0, R16, c[0x0][0x4a8], 0x2 ;  /* 0x00012a0010007a11 */ /* 0x000fe200078010ff */
[----:B------:R-:W-:Y:S02]  /*102f0*/  IMAD R14, R14, c[0x0][0x4e8], R9 ;  /* 0x00013a000e0e7a24 */ /* 0x000fe400078e0209 */
[----:B------:R-:W-:Y:S02]  /*10300*/  IMAD.IADD R11, R17, 0x1, R11 ;  /* 0x00000001110b7824 */ /* 0x000fe400078e020b */
[----:B------:R-:W-:Y:S01]  /*10310*/  IMAD R9, R8, c[0x0][0x430], RZ ;  /* 0x00010c0008097a24 */ /* 0x000fe200078e02ff */
[----:B------:R-:W-:Y:S01]  /*10320*/  SHFL.IDX PT, R18, R0, 0x1, 0x1c1f ;  /* 0x003c1f0000127f89 */ /* 0x000fe200000e0000 */
[----:B------:R-:W-:Y:S02]  /*10330*/  SHF.R.S32.HI R8, RZ, 0x1f, R14 ;  /* 0x0000001fff087819 */ /* 0x000fe4000001140e */
[----:B------:R-:W-:Y:S01]  /*10340*/  LEA.HI.X R11, R16, c[0x0][0x4ac], R11, 0x2, P0 ;  /* 0x00012b00100b7a11 */ /* 0x000fe200000f140b */
[----:B------:R-:W-:Y:S01]  /*10350*/  IMAD R9, R10, c[0x0][0x434], R9 ;  /* 0x00010d000a097a24 */ /* 0x000fe200078e0209 */
[----:B------:R-:W-:Y:S03]  /*10360*/  SHFL.IDX PT, R16, R0, RZ, 0x1c1f ;  /* 0x001c1fff00107589 */ /* 0x000fe600000e0000 */
[----:B------:R-:W-:Y:S01]  /*10370*/  IMAD.IADD R23, R23, 0x1, R9 ;  /* 0x0000000117177824 */ /* 0x000fe200078e0209 */
[----:B------:R-:W1:Y:S01]  /*10380*/  SHFL.IDX PT, R17, R11, RZ, 0x1c1f ;  /* 0x001c1fff0b117589 */ /* 0x000e6200000e0000 */
[----:B------:R-:W-:Y:S01]  /*10390*/  IMAD R9, R8, c[0x0][0x428], RZ ;  /* 0x00010a0008097a24 */ /* 0x000fe200078e02ff */
[----:B------:R-:W-:-:S02]  /*103a0*/  IADD3 R8, R12, 0x8, RZ ;  /* 0x000000080c087810 */ /* 0x000fc40007ffe0ff */
[----:B------:R2:W3:Y:S01]  /*103b0*/  SHFL.IDX PT, R19, R11, 0x1, 0x1c1f ;  /* 0x003c1f000b137f89 */ /* 0x0004e200000e0000 */
[----:B------:R-:W-:Y:S01]  /*103c0*/  IMAD R9, R14, c[0x0][0x42c], R9 ;  /* 0x00010b000e097a24 */ /* 0x000fe200078e0209 */
[----:B------:R-:W-:Y:S01]  /*103d0*/  ISETP.GE.OR P1, PT, R8, R13, P1 ;  /* 0x0000000d0800720c */ /* 0x000fe20000f26670 */
[----:B------:R-:W-:-:S05]  /*103e0*/  IMAD.WIDE.U32 R14, R14, c[0x0][0x428], R22 ;  /* 0x00010a000e0e7a25 */ /* 0x000fca00078e0016 */
[----:B------:R-:W-:Y:S02]  /*103f0*/  IADD3 R10, R15, R9, RZ ;  /* 0x000000090f0a7210 */ /* 0x000fe40007ffe0ff */
[----:B------:R-:W-:-:S04]  /*10400*/  LEA R9, P0, R14, c[0x0][0x400], 0x2 ;  /* 0x000100000e097a11 */ /* 0x000fc800078010ff */
[----:B------:R-:W-:Y:S02]  /*10410*/  LEA.HI.X R10, R14, c[0x0][0x404], R10, 0x2, P0 ;  /* 0x000101000e0a7a11 */ /* 0x000fe400000f140a */
[----:B------:R4:W4:Y:S01]  /*10420*/  SHFL.IDX PT, R14, R9, RZ, 0x1c1f ;  /* 0x001c1fff090e7589 */ /* 0x00092200000e0000 */
[----:B------:R-:W-:-:S03]  /*10430*/  ISETP.GE.AND P0, PT, R8, R13, PT ;  /* 0x0000000d0800720c */ /* 0x000fc60003f06270 */
[----:B-1----:R1:W-:Y:S01]  /*10440*/  @!P2 ST.E [R16.64], R5 ;  /* 0x000000051000a985 */ /* 0x0023e2000c101910 */
[----:B--2---:R-:W-:-:S03]  /*10450*/  LOP3.LUT R11, R4, 0x7ffffffc, RZ, 0xc0, !PT ;  /* 0x7ffffffc040b7812 */ /* 0x004fc600078ec0ff */
[----:B---3--:R1:W-:Y:S01]  /*10460*/  @!P1 ST.E [R18.64], R7 ;  /* 0x0000000712009985 */ /* 0x0083e2000c101910 */
[----:B------:R-:W-:Y:S01]  /*10470*/  ISETP.GE.AND P1, PT, R12, R13, PT ;  /* 0x0000000d0c00720c */ /* 0x000fe20003f26270 */
[----:B------:R-:W-:Y:S02]  /*10480*/  IMAD.IADD R11, R6, 0x1, -R11 ;  /* 0x00000001060b7824 */ /* 0x000fe400078e0a0b */
[----:B------:R1:W2:Y:S03]  /*10490*/  SHFL.IDX PT, R15, R10, RZ, 0x1c1f ;  /* 0x001c1fff0a0f7589 */ /* 0x0002a600000e0000 */
[----:B------:R-:W-:-:S07]  /*104a0*/  SHF.L.U32 R11, R11, 0x1, RZ ;  /* 0x000000010b0b7819 */ /* 0x000fce00000006ff */
[----:B------:R-:W-:Y:S05]  /*104b0*/  @P1 BRA `(.L_x_389) ;  /* 0x000008d000001947 */ /* 0x000fea0003800000 */
[C---:B------:R-:W-:Y:S02]  /*104c0*/  ISETP.GE.AND P1, PT, R11.reuse, c[0x0][0x3c8], PT ;  /* 0x0000f2000b007a0c */ /* 0x040fe40003f26270 */
[C---:B-1----:R-:W-:Y:S02]  /*104d0*/  IADD3 R7, R11.reuse, 0x8, RZ ;  /* 0x000000080b077810 */ /* 0x042fe40007ffe0ff */
[C---:B------:R-:W-:Y:S02]  /*104e0*/  IADD3 R6, R11.reuse, 0x10, RZ ;  /* 0x000000100b067810 */ /* 0x040fe40007ffe0ff */
[----:B------:R-:W-:Y:S02]  /*104f0*/  IADD3 R5, R11, 0x18, RZ ;  /* 0x000000180b057810 */ /* 0x000fe40007ffe0ff */
[----:B------:R-:W-:Y:S02]  /*10500*/  ISETP.GE.AND P5, PT, R7, c[0x0][0x3c8], PT ;  /* 0x0000f20007007a0c */ /* 0x000fe40003fa6270 */
[----:B------:R-:W-:-:S02]  /*10510*/  ISETP.GE.AND P4, PT, R6, c[0x0][0x3c8], PT ;  /* 0x0000f20006007a0c */ /* 0x000fc40003f86270 */
[C---:B------:R-:W-:Y:S01]  /*10520*/  IADD3 R4, R11.reuse, 0x20, RZ ;  /* 0x000000200b047810 */ /* 0x040fe20007ffe0ff */
[----:B--2-4-:R-:W-:Y:S01]  /*10530*/  @!P1 IMAD.WIDE R12, R11, 0x4, R14 ;  /* 0x000000040b0c9825 */ /* 0x014fe200078e020e */
[----:B------:R-:W-:Y:S02]  /*10540*/  ISETP.GE.AND P3, PT, R5, c[0x0][0x3c8], PT ;  /* 0x0000f20005007a0c */ /* 0x000fe40003f66270 */
[----:B------:R-:W-:Y:S02]  /*10550*/  ISETP.GE.AND P2, PT, R4, c[0x0][0x3c8], PT ;  /* 0x0000f20004007a0c */ /* 0x000fe40003f46270 */
[C---:B------:R-:W-:Y:S01]  /*10560*/  IADD3 R0, R11.reuse, 0x28, RZ ;  /* 0x000000280b007810 */ /* 0x040fe20007ffe0ff */
[----:B------:R1:W-:Y:S01]  /*10570*/  @!P1 ST.E.64 [R12.64], R128 ;  /* 0x000000800c009985 */ /* 0x0003e2000c101b10 */
[----:B------:R-:W-:Y:S02]  /*10580*/  IADD3 R8, R11, 0x30, RZ ;  /* 0x000000300b087810 */ /* 0x000fe40007ffe0ff */
[----:B------:R-:W-:-:S02]  /*10590*/  ISETP.GE.AND P6, PT, R0, c[0x0][0x3c8], PT ;  /* 0x0000f20000007a0c */ /* 0x000fc40003fc6270 */
[----:B------:R-:W-:Y:S02]  /*105a0*/  @!P5 LEA.HI R7, R7, R7, RZ, 0x1 ;  /* 0x000000070707d211 */ /* 0x000fe400078f08ff */
[----:B------:R-:W-:Y:S02]  /*105b0*/  ISETP.GE.AND P1, PT, R8, c[0x0][0x3c8], PT ;  /* 0x0000f20008007a0c */ /* 0x000fe40003f26270 */
[----:B------:R-:W-:Y:S02]  /*105c0*/  @!P4 LEA.HI R6, R6, R6, RZ, 0x1 ;  /* 0x000000060606c211 */ /* 0x000fe400078f08ff */
[----:B------:R-:W-:Y:S02]  /*105d0*/  @!P3 LEA.HI R5, R5, R5, RZ, 0x1 ;  /* 0x000000050505b211 */ /* 0x000fe400078f08ff */
[----:B------:R-:W-:Y:S02]  /*105e0*/  @!P5 LOP3.LUT R7, R7, 0xfffffffe, RZ, 0xc0, !PT ;  /* 0xfffffffe0707d812 */ /* 0x000fe400078ec0ff */
[----:B------:R-:W-:-:S02]  /*105f0*/  @!P4 LOP3.LUT R17, R6, 0xfffffffe, RZ, 0xc0, !PT ;  /* 0xfffffffe0611c812 */ /* 0x000fc400078ec0ff */
[----:B------:R-:W-:Y:S01]  /*10600*/  @!P2 LEA.HI R4, R4, R4, RZ, 0x1 ;  /* 0x000000040404a211 */ /* 0x000fe200078f08ff */
[--C-:B------:R-:W-:Y:S01]  /*10610*/  @!P5 IMAD.WIDE R6, R7, 0x4, R14.reuse ;  /* 0x000000040706d825 */ /* 0x100fe200078e020e */
[----:B------:R-:W-:Y:S02]  /*10620*/  @!P3 LOP3.LUT R5, R5, 0xfffffffe, RZ, 0xc0, !PT ;  /* 0xfffffffe0505b812 */ /* 0x000fe400078ec0ff */
[----:B------:R-:W-:Y:S02]  /*10630*/  @!P2 LOP3.LUT R19, R4, 0xfffffffe, RZ, 0xc0, !PT ;  /* 0xfffffffe0413a812 */ /* 0x000fe400078ec0ff */
[----:B------:R-:W-:Y:S01]  /*10640*/  @!P6 LEA.HI R0, R0, R0, RZ, 0x1 ;  /* 0x000000000000e211 */ /* 0x000fe200078f08ff */
[--C-:B------:R-:W-:Y:S01]  /*10650*/  @!P3 IMAD.WIDE R4, R5, 0x4, R14.reuse ;  /* 0x000000040504b825 */ /* 0x100fe200078e020e */
[----:B------:R-:W-:Y:S01]  /*10660*/  @!P1 LEA.HI R8, R8, R8, RZ, 0x1 ;  /* 0x0000000808089211 */ /* 0x000fe200078f08ff */
[----:B------:R2:W-:Y:S01]  /*10670*/  @!P5 ST.E.64 [R6.64], R124 ;  /* 0x0000007c0600d985 */ /* 0x0005e2000c101b10 */
[----:B------:R-:W-:Y:S01]  /*10680*/  IADD3 R21, R11, 0x38, RZ ;  /* 0x000000380b157810 */ /* 0x000fe20007ffe0ff */
[----:B-1----:R-:W-:Y:S01]  /*10690*/  @!P4 IMAD.WIDE R12, R17, 0x4, R14 ;  /* 0x00000004110cc825 */ /* 0x002fe200078e020e */
[----:B------:R-:W-:-:S02]  /*106a0*/  IADD3 R20, R11, 0x40, RZ ;  /* 0x000000400b147810 */ /* 0x000fc40007ffe0ff */
[----:B------:R-:W-:Y:S01]  /*106b0*/  ISETP.GE.AND P5, PT, R21, c[0x0][0x3c8], PT ;  /* 0x0000f20015007a0c */ /* 0x000fe20003fa6270 */
[----:B------:R-:W-:Y:S01]  /*106c0*/  @!P2 IMAD.WIDE R16, R19, 0x4, R14 ;  /* 0x000000041310a825 */ /* 0x000fe200078e020e */
[----:B------:R1:W-:Y:S01]  /*106d0*/  @!P4 ST.E.64 [R12.64], R120 ;  /* 0x000000780c00c985 */ /* 0x0003e2000c101b10 */
[C---:B------:R-:W-:Y:S02]  /*106e0*/  IADD3 R19, R11.reuse, 0x48, RZ ;  /* 0x000000480b137810 */ /* 0x040fe40007ffe0ff */
[----:B------:R-:W-:Y:S01]  /*106f0*/  IADD3 R18, R11, 0x50, RZ ;  /* 0x000000500b127810 */ /* 0x000fe20007ffe0ff */
[----:B------:R3:W-:Y:S01]  /*10700*/  @!P3 ST.E.64 [R4.64], R116 ;  /* 0x000000740400b985 */ /* 0x0007e2000c101b10 */
[----:B------:R-:W-:Y:S02]  /*10710*/  ISETP.GE.AND P4, PT, R20, c[0x0][0x3c8], PT ;  /* 0x0000f20014007a0c */ /* 0x000fe40003f86270 */
[----:B------:R-:W-:Y:S01]  /*10720*/  ISETP.GE.AND P3, PT, R19, c[0x0][0x3c8], PT ;  /* 0x0000f20013007a0c */ /* 0x000fe20003f66270 */
[----:B------:R4:W-:Y:S01]  /*10730*/  @!P2 ST.E.64 [R16.64], R112 ;  /* 0x000000701000a985 */ /* 0x0009e2000c101b10 */
[----:B------:R-:W-:-:S02]  /*10740*/  ISETP.GE.AND P2, PT, R18, c[0x0][0x3c8], PT ;  /* 0x0000f20012007a0c */ /* 0x000fc40003f46270 */
[----:B------:R-:W-:-:S04]  /*10750*/  @!P5 LEA.HI R21, R21, R21, RZ, 0x1 ;  /* 0x000000151515d211 */ /* 0x000fc800078f08ff */
[----:B------:R-:W-:-:S03]  /*10760*/  @!P5 LOP3.LUT R21, R21, 0xfffffffe, RZ, 0xc0, !PT ;  /* 0xfffffffe1515d812 */ /* 0x000fc600078ec0ff */
[----:B------:R-:W-:Y:S02]  /*10770*/  @!P4 LEA.HI R20, R20, R20, RZ, 0x1 ;  /* 0x000000141414c211 */ /* 0x000fe400078f08ff */
[----:B------:R-:W-:Y:S02]  /*10780*/  @!P3 LEA.HI R19, R19, R19, RZ, 0x1 ;  /* 0x000000131313b211 */ /* 0x000fe400078f08ff */
[----:B--2---:R-:W-:Y:S02]  /*10790*/  @!P6 LOP3.LUT R7, R0, 0xfffffffe, RZ, 0xc0, !PT ;  /* 0xfffffffe0007e812 */ /* 0x004fe400078ec0ff */
[----:B------:R-:W-:Y:S02]  /*107a0*/  IADD3 R0, R11, 0x58, RZ ;  /* 0x000000580b007810 */ /* 0x000fe40007ffe0ff */
[----:B------:R-:W-:Y:S01]  /*107b0*/  @!P2 LEA.HI R18, R18, R18, RZ, 0x1 ;  /* 0x000000121212a211 */ /* 0x000fe200078f08ff */
[----:B------:R-:W-:Y:S01]  /*107c0*/  @!P6 IMAD.WIDE R6, R7, 0x4, R14 ;  /* 0x000000040706e825 */ /* 0x000fe200078e020e */
[----:B------:R-:W-:-:S02]  /*107d0*/  @!P3 LOP3.LUT R19, R19, 0xfffffffe, RZ, 0xc0, !PT ;  /* 0xfffffffe1313b812 */ /* 0x000fc400078ec0ff */
[----:B-1----:R-:W-:Y:S02]  /*107e0*/  @!P4 LOP3.LUT R13, R20, 0xfffffffe, RZ, 0xc0, !PT ;  /* 0xfffffffe140dc812 */ /* 0x002fe400078ec0ff */
[----:B------:R1:W-:Y:S01]  /*107f0*/  @!P6 ST.E.64 [R6.64], R108 ;  /* 0x0000006c0600e985 */ /* 0x0003e2000c101b10 */
[----:B---3--:R-:W-:Y:S02]  /*10800*/  @!P1 LOP3.LUT R5, R8, 0xfffffffe, RZ, 0xc0, !PT ;  /* 0xfffffffe08059812 */ /* 0x008fe400078ec0ff */
[----:B------:R-:W-:Y:S01]  /*10810*/  IADD3 R8, R11, 0x60, RZ ;  /* 0x000000600b087810 */ /* 0x000fe20007ffe0ff */
[--C-:B------:R-:W-:Y:S01]  /*10820*/  @!P4 IMAD.WIDE R12, R13, 0x4, R14.reuse ;  /* 0x000000040d0cc825 */ /* 0x100fe200078e020e */
[----:B------:R-:W-:Y:S02]  /*10830*/  IADD3 R20, R11, 0x68, RZ ;  /* 0x000000680b147810 */ /* 0x000fe40007ffe0ff */
[----:B------:R-:W-:Y:S01]  /*10840*/  ISETP.GE.AND P6, PT, R8, c[0x0][0x3c8], PT ;  /* 0x0000f20008007a0c */ /* 0x000fe20003fc6270 */
[----:B------:R-:W-:-:S04]  /*10850*/  @!P1 IMAD.WIDE R4, R5, 0x4, R14 ;  /* 0x0000000405049825 */ /* 0x000fc800078e020e */
[----:B----4-:R-:W-:Y:S01]  /*10860*/  @!P3 IMAD.WIDE R16, R19, 0x4, R14 ;  /* 0x000000041310b825 */ /* 0x010fe200078e020e */
[----:B------:R2:W-:Y:S01]  /*10870*/  @!P1 ST.E.64 [R4.64], R104 ;  /* 0x0000006804009985 */ /* 0x0005e2000c101b10 */
[----:B------:R-:W-:Y:S02]  /*10880*/  ISETP.GE.AND P1, PT, R0, c[0x0][0x3c8], PT ;  /* 0x0000f20000007a0c */ /* 0x000fe40003f26270 */
[----:B------:R-:W-:-:S04]  /*10890*/  IADD3 R19, R11, 0x70, RZ ;  /* 0x000000700b137810 */ /* 0x000fc80007ffe0ff */
[----:B------:R-:W-:-:S07]  /*108a0*/  @!P6 LEA.HI R8, R8, R8, RZ, 0x1 ;  /* 0x000000080808e211 */ /* 0x000fce00078f08ff */
[----:B------:R-:W-:Y:S02]  /*108b0*/  @!P1 LEA.HI R0, R0, R0, RZ, 0x1 ;  /* 0x0000000000009211 */ /* 0x000fe400078f08ff */
[----:B-1----:R-:W-:Y:S02]  /*108c0*/  @!P2 LOP3.LUT R7, R18, 0xfffffffe, RZ, 0xc0, !PT ;  /* 0xfffffffe1207a812 */ /* 0x002fe400078ec0ff */
[----:B------:R-:W-:Y:S02]  /*108d0*/  @!P1 LOP3.LUT R23, R0, 0xfffffffe, RZ, 0xc0, !PT ;  /* 0xfffffffe00179812 */ /* 0x000fe400078ec0ff */
[----:B------:R-:W-:Y:S01]  /*108e0*/  IADD3 R18, R11, 0x78, RZ ;  /* 0x000000780b127810 */ /* 0x000fe20007ffe0ff */
[----:B------:R-:W-:Y:S01]  /*108f0*/  @!P2 IMAD.WIDE R6, R7, 0x4, R14 ;  /* 0x000000040706a825 */ /* 0x000fe200078e020e */
[----:B------:R-:W-:-:S03]  /*10900*/  IADD3 R0, R11, 0x88, RZ ;  /* 0x000000880b007810 */ /* 0x000fc60007ffe0ff */
[----:B--2---:R-:W-:Y:S01]  /*10910*/  @!P5 IMAD.WIDE R4, R21, 0x4, R14 ;  /* 0x000000041504d825 */ /* 0x004fe200078e020e */
[----:B------:R-:W-:-:S04]  /*10920*/  IADD3 R21, R11, 0x80, RZ ;  /* 0x000000800b157810 */ /* 0x000fc80007ffe0ff */
[----:B------:R1:W-:Y:S01]  /*10930*/  @!P5 ST.E.64 [R4.64], R100 ;  /* 0x000000640400d985 */ /* 0x0003e2000c101b10 */
[----:B------:R-:W-:-:S03]  /*10940*/  ISETP.GE.AND P5, PT, R20, c[0x0][0x3c8], PT ;  /* 0x0000f20014007a0c */ /* 0x000fc60003fa6270 */
[----:B------:R2:W-:Y:S01]  /*10950*/  @!P4 ST.E.64 [R12.64], R36 ;  /* 0x000000240c00c985 */ /* 0x0005e2000c101b10 */
[----:B------:R-:W-:-:S03]  /*10960*/  ISETP.GE.AND P4, PT, R19, c[0x0][0x3c8], PT ;  /* 0x0000f20013007a0c */ /* 0x000fc60003f86270 */
[----:B------:R-:W-:Y:S01]  /*10970*/  @!P3 ST.E.64 [R16.64], R40 ;  /* 0x000000281000b985 */ /* 0x000fe2000c101b10 */
[----:B------:R-:W-:-:S03]  /*10980*/  ISETP.GE.AND P3, PT, R18, c[0x0][0x3c8], PT ;  /* 0x0000f20012007a0c */ /* 0x000fc60003f66270 */
[----:B------:R3:W-:Y:S01]  /*10990*/  @!P2 ST.E.64 [R6.64], R44 ;  /* 0x0000002c0600a985 */ /* 0x0007e2000c101b10 */
[----:B------:R-:W-:Y:S02]  /*109a0*/  ISETP.GE.AND P2, PT, R21, c[0x0][0x3c8], PT ;  /* 0x0000f20015007a0c */ /* 0x000fe40003f46270 */
[----:B------:R-:W-:-:S03]  /*109b0*/  @!P5 LEA.HI R20, R20, R20, RZ, 0x1 ;  /* 0x000000141414d211 */ /* 0x000fc600078f08ff */
[----:B------:R-:W-:-:S04]  /*109c0*/  @!P4 LEA.HI R19, R19, R19, RZ, 0x1 ;  /* 0x000000131313c211 */ /* 0x000fc800078f08ff */
[----:B------:R-:W-:Y:S02]  /*109d0*/  @!P3 LEA.HI R18, R18, R18, RZ, 0x1 ;  /* 0x000000121212b211 */ /* 0x000fe400078f08ff */
[----:B------:R-:W-:Y:S02]  /*109e0*/  @!P4 LOP3.LUT R19, R19, 0xfffffffe, RZ, 0xc0, !PT ;  /* 0xfffffffe1313c812 */ /* 0x000fe400078ec0ff */
[----:B------:R-:W-:Y:S02]  /*109f0*/  @!P2 LEA.HI R21, R21, R21, RZ, 0x1 ;  /* 0x000000151515a211 */ /* 0x000fe400078f08ff */
[----:B-1----:R-:W-:Y:S02]  /*10a00*/  @!P6 LOP3.LUT R5, R8, 0xfffffffe, RZ, 0xc0, !PT ;  /* 0xfffffffe0805e812 */ /* 0x002fe400078ec0ff */
[----:B------:R-:W-:Y:S01]  /*10a10*/  @!P2 LOP3.LUT R21, R21, 0xfffffffe, RZ, 0xc0, !PT ;  /* 0xfffffffe1515a812 */ /* 0x000fe200078ec0ff */
[----:B--2---:R-:W-:Y:S01]  /*10a20*/  @!P1 IMAD.WIDE R12, R23, 0x4, R14 ;  /* 0x00000004170c9825 */ /* 0x004fe200078e020e */
[----:B------:R-:W-:-:S03]  /*10a30*/  IADD3 R8, R11, 0x98, RZ ;  /* 0x000000980b087810 */ /* 0x000fc60007ffe0ff */
[--C-:B------:R-:W-:Y:S01]  /*10a40*/  @!P6 IMAD.WIDE R4, R5, 0x4, R14.reuse ;  /* 0x000000040504e825 */ /* 0x100fe200078e020e */
[----:B------:R1:W-:Y:S01]  /*10a50*/  @!P1 ST.E.64 [R12.64], R48 ;  /* 0x000000300c009985 */ /* 0x0003e2000c101b10 */
[----:B------:R-:W-:Y:S02]  /*10a60*/  ISETP.GE.AND P1, PT, R0, c[0x0][0x3c8], PT ;  /* 0x0000f20000007a0c */ /* 0x000fe40003f26270 */
[----:B---3--:R-:W-:Y:S01]  /*10a70*/  @!P5 LOP3.LUT R7, R20, 0xfffffffe, RZ, 0xc0, !PT ;  /* 0xfffffffe1407d812 */ /* 0x008fe200078ec0ff */
[----:B------:R2:W-:Y:S01]  /*10a80*/  @!P6 ST.E.64 [R4.64], R52 ;  /* 0x000000340400e985 */ /* 0x0005e2000c101b10 */
[----:B------:R-:W-:Y:S01]  /*10a90*/  @!P4 IMAD.WIDE R16, R19, 0x4, R14 ;  /* 0x000000041310c825 */ /* 0x000fe200078e020e */
[----:B------:R-:W-:-:S03]  /*10aa0*/  IADD3 R20, R11, 0xa8, RZ ;  /* 0x000000a80b147810 */ /* 0x000fc60007ffe0ff */
[----:B------:R-:W-:-:S05]  /*10ab0*/  @!P5 IMAD.WIDE R6, R7, 0x4, R14 ;  /* 0x000000040706d825 */ /* 0x000fca00078e020e */
[----:B------:R-:W-:Y:S01]  /*10ac0*/  @!P1 LEA.HI R0, R0, R0, RZ, 0x1 ;  /* 0x0000000000009211 */ /* 0x000fe200078f08ff */
[----:B------:R3:W-:Y:S01]  /*10ad0*/  @!P5 ST.E.64 [R6.64], R56 ;  /* 0x000000380600d985 */ /* 0x0007e2000c101b10 */
[----:B------:R-:W-:-:S03]  /*10ae0*/  ISETP.GE.AND P5, PT, R8, c[0x0][0x3c8], PT ;  /* 0x0000f20008007a0c */ /* 0x000fc60003fa6270 */
[----:B------:R4:W-:Y:S01]  /*10af0*/  @!P4 ST.E.64 [R16.64], R60 ;  /* 0x0000003c1000c985 */ /* 0x0009e2000c101b10 */
[----:B-1----:R-:W-:Y:S01]  /*10b00*/  @!P3 LOP3.LUT R13, R18, 0xfffffffe, RZ, 0xc0, !PT ;  /* 0xfffffffe120db812 */ /* 0x002fe200078ec0ff */
[--C-:B------:R-:W-:Y:S01]  /*10b10*/  @!P2 IMAD.WIDE R18, R21, 0x4, R14.reuse ;  /* 0x000000041512a825 */ /* 0x100fe200078e020e */
[----:B------:R-:W-:Y:S02]  /*10b20*/  IADD3 R21, R11, 0xa0, RZ ;  /* 0x000000a00b157810 */ /* 0x000fe40007ffe0ff */
[----:B--2---:R-:W-:Y:S01]  /*10b30*/  @!P1 LOP3.LUT R5, R0, 0xfffffffe, RZ, 0xc0, !PT ;  /* 0xfffffffe00059812 */ /* 0x004fe200078ec0ff */
[--C-:B------:R-:W-:Y:S01]  /*10b40*/  @!P3 IMAD.WIDE R12, R13, 0x4, R14.reuse ;  /* 0x000000040d0cb825 */ /* 0x100fe200078e020e */
[----:B------:R-:W-:Y:S02]  /*10b50*/  IADD3 R0, R11, 0x90, RZ ;  /* 0x000000900b007810 */ /* 0x000fe40007ffe0ff */
[----:B------:R-:W-:Y:S01]  /*10b60*/  ISETP.GE.AND P4, PT, R21, c[0x0][0x3c8], PT ;  /* 0x0000f20015007a0c */ /* 0x000fe20003f86270 */
[----:B------:R-:W-:Y:S01]  /*10b70*/  @!P1 IMAD.WIDE R4, R5, 0x4, R14 ;  /* 0x0000000405049825 */ /* 0x000fe200078e020e */
[----:B------:R-:W-:Y:S01]  /*10b80*/  ISETP.GE.AND P6, PT, R0, c[0x0][0x3c8], PT ;  /* 0x0000f20000007a0c */ /* 0x000fe20003fc6270 */
[----:B------:R1:W-:Y:S01]  /*10b90*/  @!P3 ST.E.64 [R12.64], R64 ;  /* 0x000000400c00b985 */ /* 0x0003e2000c101b10 */
[----:B------:R-:W-:-:S02]  /*10ba0*/  ISETP.GE.AND P3, PT, R20, c[0x0][0x3c8], PT ;  /* 0x0000f20014007a0c */ /* 0x000fc40003f66270 */
[----:B------:R-:W-:Y:S01]  /*10bb0*/  @!P5 LEA.HI R8, R8, R8, RZ, 0x1 ;  /* 0x000000080808d211 */ /* 0x000fe200078f08ff */
[----:B------:R2:W-:Y:S01]  /*10bc0*/  @!P2 ST.E.64 [R18.64], R68 ;  /* 0x000000441200a985 */ /* 0x0005e2000c101b10 */
[C---:B---3--:R-:W-:Y:S02]  /*10bd0*/  IADD3 R7, R11.reuse, 0xb0, RZ ;  /* 0x000000b00b077810 */ /* 0x048fe40007ffe0ff */
[----:B------:R-:W-:Y:S01]  /*10be0*/  IADD3 R6, R11, 0xb8, RZ ;  /* 0x000000b80b067810 */ /* 0x000fe20007ffe0ff */
[----:B------:R3:W-:Y:S01]  /*10bf0*/  @!P1 ST.E.64 [R4.64], R72 ;  /* 0x0000004804009985 */ /* 0x0007e2000c101b10 */
[----:B------:R-:W-:Y:S02]  /*10c00*/  ISETP.GE.AND P2, PT, R7, c[0x0][0x3c8], PT ;  /* 0x0000f20007007a0c */ /* 0x000fe40003f46270 */
[----:B------:R-:W-:Y:S02]  /*10c10*/  ISETP.GE.AND P1, PT, R6, c[0x0][0x3c8], PT ;  /* 0x0000f20006007a0c */ /* 0x000fe40003f26270 */
[----:B------:R-:W-:-:S02]  /*10c20*/  @!P6 LEA.HI R0, R0, R0, RZ, 0x1 ;  /* 0x000000000000e211 */ /* 0x000fc400078f08ff */
[----:B------:R-:W-:Y:S02]  /*10c30*/  @!P4 LEA.HI R21, R21, R21, RZ, 0x1 ;  /* 0x000000151515c211 */ /* 0x000fe400078f08ff */
[----:B------:R-:W-:Y:S02]  /*10c40*/  @!P3 LEA.HI R20, R20, R20, RZ, 0x1 ;  /* 0x000000141414b211 */ /* 0x000fe400078f08ff */
[----:B------:R-:W-:Y:S02]  /*10c50*/  @!P4 LOP3.LUT R21, R21, 0xfffffffe, RZ, 0xc0, !PT ;  /* 0xfffffffe1515c812 */ /* 0x000fe400078ec0ff */
[----:B----4-:R-:W-:Y:S02]  /*10c60*/  @!P3 LOP3.LUT R17, R20, 0xfffffffe, RZ, 0xc0, !PT ;  /* 0xfffffffe1411b812 */ /* 0x010fe400078ec0ff */
[----:B------:R-:W-:Y:S01]  /*10c70*/  @!P2 LEA.HI R7, R7, R7, RZ, 0x1 ;  /* 0x000000070707a211 */ /* 0x000fe200078f08ff */
[----:B------:R-:W-:Y:S01]  /*10c80*/  @!P4 IMAD.WIDE R20, R21, 0x4, R14 ;  /* 0x000000041514c825 */ /* 0x000fe200078e020e */
[----:B------:R-:W-:-:S02]  /*10c90*/  @!P1 LEA.HI R6, R6, R6, RZ, 0x1 ;  /* 0x0000000606069211 */ /* 0x000fc400078f08ff */
[----:B------:R-:W-:Y:S01]  /*10ca0*/  @!P2 LOP3.LUT R7, R7, 0xfffffffe, RZ, 0xc0, !PT ;  /* 0xfffffffe0707a812 */ /* 0x000fe200078ec0ff */
[----:B------:R-:W-:Y:S01]  /*10cb0*/  @!P3 IMAD.WIDE R16, R17, 0x4, R14 ;  /* 0x000000041110b825 */ /* 0x000fe200078e020e */
[----:B-1----:R-:W-:Y:S02]  /*10cc0*/  @!P5 LOP3.LUT R13, R8, 0xfffffffe, RZ, 0xc0, !PT ;  /* 0xfffffffe080dd812 */ /* 0x002fe400078ec0ff */
[----:B--2---:R-:W-:-:S03]  /*10cd0*/  @!P1 LOP3.LUT R19, R6, 0xfffffffe, RZ, 0xc0, !PT ;  /* 0xfffffffe06139812 */ /* 0x004fc600078ec0ff */
[----:B------:R-:W-:Y:S01]  /*10ce0*/  @!P5 IMAD.WIDE R12, R13, 0x4, R14 ;  /* 0x000000040d0cd825 */ /* 0x000fe200078e020e */
[----:B---3--:R-:W-:-:S03]  /*10cf0*/  @!P6 LOP3.LUT R5, R0, 0xfffffffe, RZ, 0xc0, !PT ;  /* 0xfffffffe0005e812 */ /* 0x008fc600078ec0ff */
[----:B------:R-:W-:-:S04]  /*10d00*/  @!P2 IMAD.WIDE R6, R7, 0x4, R14 ;  /* 0x000000040706a825 */ /* 0x000fc800078e020e */
[----:B------:R-:W-:-:S04]  /*10d10*/  @!P6 IMAD.WIDE R4, R5, 0x4, R14 ;  /* 0x000000040504e825 */ /* 0x000fc800078e020e */
[----:B------:R-:W-:Y:S01]  /*10d20*/  @!P1 IMAD.WIDE R14, R19, 0x4, R14 ;  /* 0x00000004130e9825 */ /* 0x000fe200078e020e */
[----:B------:R1:W-:Y:S04]  /*10d30*/  @!P6 ST.E.64 [R4.64], R76 ;  /* 0x0000004c0400e985 */ /* 0x0003e8000c101b10 */
[----:B------:R1:W-:Y:S04]  /*10d40*/  @!P5 ST.E.64 [R12.64], R80 ;  /* 0x000000500c00d985 */ /* 0x0003e8000c101b10 */
[----:B------:R1:W-:Y:S04]  /*10d50*/  @!P4 ST.E.64 [R20.64], R2 ;  /* 0x000000021400c985 */ /* 0x0003e8000c101b10 */
[----:B------:R1:W-:Y:S04]  /*10d60*/  @!P3 ST.E.64 [R16.64], R88 ;  /* 0x000000581000b985 */ /* 0x0003e8000c101b10 */
[----:B------:R1:W-:Y:S04]  /*10d70*/  @!P2 ST.E.64 [R6.64], R92 ;  /* 0x0000005c0600a985 */ /* 0x0003e8000c101b10 */
[----:B------:R1:W-:Y:S02]  /*10d80*/  @!P1 ST.E.64 [R14.64], R96 ;  /* 0x000000600e009985 */ /* 0x0003e4000c101b10 */
.L_x_389:
[----:B------:R-:W-:Y:S05]  /*10d90*/  BSYNC B0 ;  /* 0x0000000000007941 */ /* 0x000fea0003800000 */
.L_x_388:
[----:B-1----:R1:W3:Y:S04]  /*10da0*/  SHFL.IDX PT, R5, R10, 0x1, 0x1c1f ;  /* 0x003c1f000a057f89 */ /* 0x0022e800000e0000 */
[----:B------:R1:W4:Y:S01]  /*10db0*/  SHFL.IDX PT, R4, R9, 0x1, 0x1c1f ;  /* 0x003c1f0009047f89 */ /* 0x00032200000e0000 */
[----:B------:R-:W-:Y:S05]  /*10dc0*/  @P0 EXIT ;  /* 0x000000000000094d */ /* 0x000fea0003800000 */
[C---:B------:R-:W-:Y:S02]  /*10dd0*/  IADD3 R3, R11.reuse, 0x8, RZ ;  /* 0x000000080b037810 */ /* 0x040fe40007ffe0ff */
[----:B------:R-:W-:-:S02]  /*10de0*/  ISETP.GE.AND P1, PT, R11, c[0x0][0x3c8], PT ;  /* 0x0000f2000b007a0c */ /* 0x000fc40003f26270 */
[----:B------:R-:W-:Y:S02]  /*10df0*/  ISETP.GE.AND P0, PT, R3, c[0x0][0x3c8], PT ;  /* 0x0000f20003007a0c */ /* 0x000fe40003f06270 */
[C---:B------:R-:W-:Y:S02]  /*10e00*/  IADD3 R2, R11.reuse, 0x10, RZ ;  /* 0x000000100b027810 */ /* 0x040fe40007ffe0ff */
[C---:B------:R-:W-:Y:S02]  /*10e10*/  IADD3 R0, R11.reuse, 0x18, RZ ;  /* 0x000000180b007810 */ /* 0x040fe40007ffe0ff */
[----:B------:R-:W-:Y:S02]  /*10e20*/  ISETP.GE.AND P6, PT, R2, c[0x0][0x3c8], PT ;  /* 0x0000f20002007a0c */ /* 0x000fe40003fc6270 */
[----:B------:R-:W-:Y:S02]  /*10e30*/  ISETP.GE.AND P5, PT, R0, c[0x0][0x3c8], PT ;  /* 0x0000f20000007a0c */ /* 0x000fe40003fa6270 */
[C---:B-1--4-:R-:W-:Y:S01]  /*10e40*/  IADD3 R9, R11.reuse, 0x20, RZ ;  /* 0x000000200b097810 */ /* 0x052fe20007ffe0ff */
[C---:B---3--:R-:W-:Y:S01]  /*10e50*/  @!P1 IMAD.WIDE R12, R11.reuse, 0x4, R4 ;  /* 0x000000040b0c9825 */ /* 0x048fe200078e0204 */
[----:B------:R-:W-:-:S02]  /*10e60*/  IADD3 R8, R11, 0x28, RZ ;  /* 0x000000280b087810 */ /* 0x000fc40007ffe0ff */
[----:B------:R-:W-:Y:S02]  /*10e70*/  @!P0 LEA.HI R3, R3, R3, RZ, 0x1 ;  /* 0x0000000303038211 */ /* 0x000fe400078f08ff */
[----:B------:R-:W-:Y:S01]  /*10e80*/  IADD3 R7, R11, 0x30, RZ ;  /* 0x000000300b077810 */ /* 0x000fe20007ffe0ff */
[----:B------:R1:W-:Y:S01]  /*10e90*/  @!P1 ST.E.64 [R12.64], R130 ;  /* 0x000000820c009985 */ /* 0x0003e2000c101b10 */
[----:B------:R-:W-:Y:S02]  /*10ea0*/  @!P0 LOP3.LUT R3, R3, 0xfffffffe, RZ, 0xc0, !PT ;  /* 0xfffffffe03038812 */ /* 0x000fe400078ec0ff */
[----:B------:R-:W-:Y:S02]  /*10eb0*/  IADD3 R6, R11, 0x38, RZ ;  /* 0x000000380b067810 */ /* 0x000fe40007ffe0ff */
[----:B------:R-:W-:Y:S01]  /*10ec0*/  ISETP.GE.AND P4, PT, R9, c[0x0][0x3c8], PT ;  /* 0x0000f20009007a0c */ /* 0x000fe20003f86270 */
[----:B--2---:R-:W-:Y:S01]  /*10ed0*/  @!P0 IMAD.WIDE R14, R3, 0x4, R4 ;  /* 0x00000004030e8825 */ /* 0x004fe200078e0204 */
[----:B------:R-:W-:-:S02]  /*10ee0*/  IADD3 R3, R11, 0x40, RZ ;  /* 0x000000400b037810 */ /* 0x000fc40007ffe0ff */
[----:B------:R-:W-:Y:S02]  /*10ef0*/  ISETP.GE.AND P3, PT, R8, c[0x0][0x3c8], PT ;  /* 0x0000f20008007a0c */ /* 0x000fe40003f66270 */
[----:B------:R-:W-:Y:S01]  /*10f00*/  ISETP.GE.AND P2, PT, R7, c[0x0][0x3c8], PT ;  /* 0x0000f20007007a0c */ /* 0x000fe20003f46270 */
[----:B------:R2:W-:Y:S01]  /*10f10*/  @!P0 ST.E.64 [R14.64], R126 ;  /* 0x0000007e0e008985 */ /* 0x0005e2000c101b10 */
[----:B------:R-:W-:Y:S02]  /*10f20*/  ISETP.GE.AND P1, PT, R6, c[0x0][0x3c8], PT ;  /* 0x0000f20006007a0c */ /* 0x000fe40003f26270 */
[----:B------:R-:W-:Y:S02]  /*10f30*/  @!P6 LEA.HI R2, R2, R2, RZ, 0x1 ;  /* 0x000000020202e211 */ /* 0x000fe400078f08ff */
[----:B------:R-:W-:Y:S02]  /*10f40*/  ISETP.GE.AND P0, PT, R3, c[0x0][0x3c8], PT ;  /* 0x0000f20003007a0c */ /* 0x000fe40003f06270 */
[----:B------:R-:W-:-:S02]  /*10f50*/  @!P5 LEA.HI R0, R0, R0, RZ, 0x1 ;  /* 0x000000000000d211 */ /* 0x000fc400078f08ff */
[----:B------:R-:W-:Y:S02]  /*10f60*/  @!P4 LEA.HI R9, R9, R9, RZ, 0x1 ;  /* 0x000000090909c211 */ /* 0x000fe400078f08ff */
[----:B------:R-:W-:Y:S02]  /*10f70*/  @!P3 LEA.HI R8, R8, R8, RZ, 0x1 ;  /* 0x000000080808b211 */ /* 0x000fe400078f08ff */
[----:B------:R-:W-:Y:S02]  /*10f80*/  @!P2 LEA.HI R7, R7, R7, RZ, 0x1 ;  /* 0x000000070707a211 */ /* 0x000fe400078f08ff */
[----:B------:R-:W-:Y:S02]  /*10f90*/  @!P1 LEA.HI R6, R6, R6, RZ, 0x1 ;  /* 0x0000000606069211 */ /* 0x000fe400078f08ff */
[----:B-1----:R-:W-:Y:S02]  /*10fa0*/  @!P6 LOP3.LUT R13, R2, 0xfffffffe, RZ, 0xc0, !PT ;  /* 0xfffffffe020de812 */ /* 0x002fe400078ec0ff */
[----:B------:R-:W-:-:S02]  /*10fb0*/  IADD3 R2, R11, 0x48, RZ ;  /* 0x000000480b027810 */ /* 0x000fc40007ffe0ff */
[----:B------:R-:W-:Y:S01]  /*10fc0*/  @!P0 LEA.HI R3, R3, R3, RZ, 0x1 ;  /* 0x0000000303038211 */ /* 0x000fe200078f08ff */
[--C-:B------:R-:W-:Y:S01]  /*10fd0*/  @!P6 IMAD.WIDE R12, R13, 0x4, R4.reuse ;  /* 0x000000040d0ce825 */ /* 0x100fe200078e0204 */
[----:B------:R-:W-:Y:S02]  /*10fe0*/  @!P4 LOP3.LUT R9, R9, 0xfffffffe, RZ, 0xc0, !PT ;  /* 0xfffffffe0909c812 */ /* 0x000fe400078ec0ff */
[----:B------:R-:W-:Y:S02]  /*10ff0*/  @!P3 LOP3.LUT R17, R8, 0xfffffffe, RZ, 0xc0, !PT ;  /* 0xfffffffe0811b812 */ /* 0x000fe400078ec0ff */
[----:B------:R1:W-:Y:S01]  /*11000*/  @!P6 ST.E.64 [R12.64], R122 ;  /* 0x0000007a0c00e985 */ /* 0x0003e2000c101b10 */
[----:B------:R-:W-:Y:S01]  /*11010*/  ISETP.GE.AND P6, PT, R2, c[0x0][0x3c8], PT ;  /* 0x0000f20002007a0c */ /* 0x000fe20003fc6270 */
[----:B------:R-:W-:Y:S01]  /*11020*/  @!P4 IMAD.WIDE R8, R9, 0x4, R4 ;  /* 0x000000040908c825 */ /* 0x000fe200078e0204 */
[----:B--2---:R-:W-:Y:S02]  /*11030*/  @!P5 LOP3.LUT R15, R0, 0xfffffffe, RZ, 0xc0, !PT ;  /* 0xfffffffe000fd812 */ /* 0x004fe400078ec0ff */
[----:B------:R-:W-:-:S02]  /*11040*/  IADD3 R0, R11, 0x50, RZ ;  /* 0x000000500b007810 */ /* 0x000fc40007ffe0ff */
[----:B------:R-:W-:Y:S01]  /*11050*/  @!P2 LOP3.LUT R7, R7, 0xfffffffe, RZ, 0xc0, !PT ;  /* 0xfffffffe0707a812 */ /* 0x000fe200078ec0ff */
[----:B------:R-:W-:Y:S01]  /*11060*/  @!P5 IMAD.WIDE R14, R15, 0x4, R4 ;  /* 0x000000040f0ed825 */ /* 0x000fe200078e0204 */
[----:B------:R-:W-:Y:S02]  /*11070*/  @!P0 LOP3.LUT R3, R3, 0xfffffffe, RZ, 0xc0, !PT ;  /* 0xfffffffe03038812 */ /* 0x000fe400078ec0ff */
[C---:B------:R-:W-:Y:S02]  /*11080*/  IADD3 R20, R11.reuse, 0x58, RZ ;  /* 0x000000580b147810 */ /* 0x040fe40007ffe0ff */
[----:B------:R2:W-:Y:S01]  /*11090*/  @!P5 ST.E.64 [R14.64], R118 ;  /* 0x000000760e00d985 */ /* 0x0005e2000c101b10 */
[----:B------:R-:W-:Y:S02]  /*110a0*/  ISETP.GE.AND P5, PT, R0, c[0x0][0x3c8], PT ;  /* 0x0000f20000007a0c */ /* 0x000fe40003fa6270 */
[C---:B------:R-:W-:Y:S01]  /*110b0*/  IADD3 R19, R11.reuse, 0x60, RZ ;  /* 0x000000600b137810 */ /* 0x040fe20007ffe0ff */
[----:B------:R3:W-:Y:S01]  /*110c0*/  @!P4 ST.E.64 [R8.64], R114 ;  /* 0x000000720800c985 */ /* 0x0007e2000c101b10 */
[----:B------:R-:W-:-:S02]  /*110d0*/  IADD3 R18, R11, 0x68, RZ ;  /* 0x000000680b127810 */ /* 0x000fc40007ffe0ff */
[----:B------:R-:W-:Y:S02]  /*110e0*/  IADD3 R10, R11, 0x70, RZ ;  /* 0x000000700b0a7810 */ /* 0x000fe40007ffe0ff */
[----:B------:R-:W-:Y:S02]  /*110f0*/  ISETP.GE.AND P4, PT, R20, c[0x0][0x3c8], PT ;  /* 0x0000f20014007a0c */ /* 0x000fe40003f86270 */
[----:B------:R-:W-:-:S03]  /*11100*/  @!P6 LEA.HI R2, R2, R2, RZ, 0x1 ;  /* 0x000000020202e211 */ /* 0x000fc600078f08ff */
[----:B------:R-:W-:Y:S02]  /*11110*/  @!P5 LEA.HI R0, R0, R0, RZ, 0x1 ;  /* 0x000000000000d211 */ /* 0x000fe400078f08ff */
[----:B-1----:R-:W-:Y:S01]  /*11120*/  @!P1 LOP3.LUT R13, R6, 0xfffffffe, RZ, 0xc0, !PT ;  /* 0xfffffffe060d9812 */ /* 0x002fe200078ec0ff */
[----:B------:R-:W-:-:S04]  /*11130*/  @!P2 IMAD.WIDE R6, R7, 0x4, R4 ;  /* 0x000000040706a825 */ /* 0x000fc800078e0204 */
[----:B------:R-:W-:Y:S01]  /*11140*/  @!P1 IMAD.WIDE R12, R13, 0x4, R4 ;  /* 0x000000040d0c9825 */ /* 0x000fe200078e0204 */
[----:B------:R-:W-:-:S03]  /*11150*/  @!P4 LEA.HI R20, R20, R20, RZ, 0x1 ;  /* 0x000000141414c211 */ /* 0x000fc600078f08ff */
[----:B--2---:R-:W-:-:S04]  /*11160*/  @!P3 IMAD.WIDE R14, R17, 0x4, R4 ;  /* 0x00000004110eb825 */ /* 0x004fc800078e0204 */
[----:B------:R-:W-:Y:S01]  /*11170*/  @!P0 IMAD.WIDE R16, R3, 0x4, R4 ;  /* 0x0000000403108825 */ /* 0x000fe200078e0204 */
[----:B------:R1:W-:Y:S01]  /*11180*/  @!P3 ST.E.64 [R14.64], R110 ;  /* 0x0000006e0e00b985 */ /* 0x0003e2000c101b10 */
[----:B------:R-:W-:Y:S02]  /*11190*/  IADD3 R3, R11, 0x78, RZ ;  /* 0x000000780b037810 */ /* 0x000fe40007ffe0ff */
[----:B------:R-:W-:Y:S01]  /*111a0*/  ISETP.GE.AND P3, PT, R19, c[0x0][0x3c8], PT ;  /* 0x0000f20013007a0c */ /* 0x000fe20003f66270 */
[----:B------:R2:W-:Y:S01]  /*111b0*/  @!P2 ST.E.64 [R6.64], R106 ;  /* 0x0000006a0600a985 */ /* 0x0005e2000c101b10 */
[----:B------:R-:W-:Y:S02]  /*111c0*/  ISETP.GE.AND P2, PT, R18, c[0x0][0x3c8], PT ;  /* 0x0000f20012007a0c */ /* 0x000fe40003f46270 */
[----:B---3--:R-:W-:Y:S01]  /*111d0*/  @!P5 LOP3.LUT R9, R0, 0xfffffffe, RZ, 0xc0, !PT ;  /* 0xfffffffe0009d812 */ /* 0x008fe200078ec0ff */
[----:B------:R3:W-:Y:S01]  /*111e0*/  @!P1 ST.E.64 [R12.64], R102 ;  /* 0x000000660c009985 */ /* 0x0007e2000c101b10 */
[----:B------:R-:W-:-:S02]  /*111f0*/  ISETP.GE.AND P1, PT, R10, c[0x0][0x3c8], PT ;  /* 0x0000f2000a007a0c */ /* 0x000fc40003f26270 */
[----:B------:R-:W-:Y:S01]  /*11200*/  IADD3 R0, R11, 0x88, RZ ;  /* 0x000000880b007810 */ /* 0x000fe20007ffe0ff */
[----:B------:R4:W-:Y:S01]  /*11210*/  @!P0 ST.E.64 [R16.64], R38 ;  /* 0x0000002610008985 */ /* 0x0009e2000c101b10 */
[----:B------:R-:W-:Y:S01]  /*11220*/  ISETP.GE.AND P0, PT, R3, c[0x0][0x3c8], PT ;  /* 0x0000f20003007a0c */ /* 0x000fe20003f06270 */
[----:B------:R-:W-:Y:S02]  /*11230*/  @!P5 IMAD.WIDE R8, R9, 0x4, R4 ;  /* 0x000000040908d825 */ /* 0x000fe400078e0204 */
[----:B------:R-:W-:Y:S02]  /*11240*/  @!P3 LEA.HI R19, R19, R19, RZ, 0x1 ;  /* 0x000000131313b211 */ /* 0x000fe400078f08ff */
[----:B------:R-:W-:Y:S02]  /*11250*/  @!P2 LEA.HI R18, R18, R18, RZ, 0x1 ;  /* 0x000000121212a211 */ /* 0x000fe400078f08ff */
[----:B------:R-:W-:Y:S02]  /*11260*/  @!P3 LOP3.LUT R19, R19, 0xfffffffe, RZ, 0xc0, !PT ;  /* 0xfffffffe1313b812 */ /* 0x000fe400078ec0ff */
[----:B------:R-:W-:-:S04]  /*11270*/  @!P1 LEA.HI R10, R10, R10, RZ, 0x1 ;  /* 0x0000000a0a0a9211 */ /* 0x000fc800078f08ff */
[----:B------:R-:W-:Y:S01]  /*11280*/  @!P0 LEA.HI R3, R3, R3, RZ, 0x1 ;  /* 0x0000000303038211 */ /* 0x000fe200078f08ff */
[----:B-1----:R-:W-:-:S03]  /*11290*/  @!P3 IMAD.WIDE R14, R19, 0x4, R4 ;  /* 0x00000004130eb825 */ /* 0x002fc600078e0204 */
[----:B------:R-:W-:Y:S02]  /*112a0*/  @!P0 LOP3.LUT R3, R3, 0xfffffffe, RZ, 0xc0, !PT ;  /* 0xfffffffe03038812 */ /* 0x000fe400078ec0ff */
[C---:B------:R-:W-:Y:S02]  /*112b0*/  IADD3 R19, R11.reuse, 0x98, RZ ;  /* 0x000000980b137810 */ /* 0x040fe40007ffe0ff */
[----:B--2---:R-:W-:Y:S02]  /*112c0*/  @!P6 LOP3.LUT R7, R2, 0xfffffffe, RZ, 0xc0, !PT ;  /* 0xfffffffe0207e812 */ /* 0x004fe400078ec0ff */
[----:B------:R-:W-:Y:S02]  /*112d0*/  IADD3 R2, R11, 0x80, RZ ;  /* 0x000000800b027810 */ /* 0x000fe40007ffe0ff */
[----:B---3--:R-:W-:Y:S01]  /*112e0*/  @!P4 LOP3.LUT R13, R20, 0xfffffffe, RZ, 0xc0, !PT ;  /* 0xfffffffe140dc812 */ /* 0x008fe200078ec0ff */
[----:B------:R-:W-:Y:S01]  /*112f0*/  @!P6 IMAD.WIDE R6, R7, 0x4, R4 ;  /* 0x000000040706e825 */ /* 0x000fe200078e0204 */
[----:B------:R-:W-:-:S03]  /*11300*/  IADD3 R20, R11, 0x90, RZ ;  /* 0x000000900b147810 */ /* 0x000fc60007ffe0ff */
[--C-:B------:R-:W-:Y:S01]  /*11310*/  @!P4 IMAD.WIDE R12, R13, 0x4, R4.reuse ;  /* 0x000000040d0cc825 */ /* 0x100fe200078e0204 */
[----:B------:R1:W-:Y:S01]  /*11320*/  @!P6 ST.E.64 [R6.64], R42 ;  /* 0x0000002a0600e985 */ /* 0x0003e2000c101b10 */
[----:B------:R-:W-:Y:S02]  /*11330*/  ISETP.GE.AND P6, PT, R2, c[0x0][0x3c8], PT ;  /* 0x0000f20002007a0c */ /* 0x000fe40003fc6270 */
[----:B----4-:R-:W-:Y:S01]  /*11340*/  @!P0 IMAD.WIDE R16, R3, 0x4, R4 ;  /* 0x0000000403108825 */ /* 0x010fe200078e0204 */
[----:B------:R2:W-:Y:S01]  /*11350*/  @!P5 ST.E.64 [R8.64], R46 ;  /* 0x0000002e0800d985 */ /* 0x0005e2000c101b10 */
[----:B------:R-:W-:Y:S02]  /*11360*/  ISETP.GE.AND P5, PT, R0, c[0x0][0x3c8], PT ;  /* 0x0000f20000007a0c */ /* 0x000fe40003fa6270 */
[----:B------:R-:W-:Y:S01]  /*11370*/  IADD3 R3, R11, 0xb0, RZ ;  /* 0x000000b00b037810 */ /* 0x000fe20007ffe0ff */
[----:B------:R3:W-:Y:S01]  /*11380*/  @!P4 ST.E.64 [R12.64], R50 ;  /* 0x000000320c00c985 */ /* 0x0007e2000c101b10 */
[----:B------:R-:W-:-:S03]  /*11390*/  ISETP.GE.AND P4, PT, R20, c[0x0][0x3c8], PT ;  /* 0x0000f20014007a0c */ /* 0x000fc60003f86270 */
[----:B------:R4:W-:Y:S01]  /*113a0*/  @!P3 ST.E.64 [R14.64], R54 ;  /* 0x000000360e00b985 */ /* 0x0009e2000c101b10 */
[----:B------:R-:W-:Y:S02]  /*113b0*/  ISETP.GE.AND P3, PT, R19, c[0x0][0x3c8], PT ;  /* 0x0000f20013007a0c */ /* 0x000fe40003f66270 */
[----:B------:R-:W-:-:S03]  /*113c0*/  @!P6 LEA.HI R2, R2, R2, RZ, 0x1 ;  /* 0x000000020202e211 */ /* 0x000fc600078f08ff */
[----:B------:R-:W-:-:S04]  /*113d0*/  @!P5 LEA.HI R0, R0, R0, RZ, 0x1 ;  /* 0x000000000000d211 */ /* 0x000fc800078f08ff */
[----:B------:R-:W-:-:S04]  /*113e0*/  @!P4 LEA.HI R20, R20, R20, RZ, 0x1 ;  /* 0x000000141414c211 */ /* 0x000fc800078f08ff */
[----:B------:R-:W-:Y:S02]  /*113f0*/  @!P3 LEA.HI R19, R19, R19, RZ, 0x1 ;  /* 0x000000131313b211 */ /* 0x000fe400078f08ff */
[----:B-1----:R-:W-:Y:S02]  /*11400*/  @!P2 LOP3.LUT R7, R18, 0xfffffffe, RZ, 0xc0, !PT ;  /* 0xfffffffe1207a812 */ /* 0x002fe400078ec0ff */
[----:B------:R-:W-:Y:S02]  /*11410*/  IADD3 R18, R11, 0xa0, RZ ;  /* 0x000000a00b127810 */ /* 0x000fe40007ffe0ff */
[----:B--2---:R-:W-:Y:S01]  /*11420*/  @!P1 LOP3.LUT R9, R10, 0xfffffffe, RZ, 0xc0, !PT ;  /* 0xfffffffe0a099812 */ /* 0x004fe200078ec0ff */
[--C-:B------:R-:W-:Y:S01]  /*11430*/  @!P2 IMAD.WIDE R6, R7, 0x4, R4.reuse ;  /* 0x000000040706a825 */ /* 0x100fe200078e0204 */
[----:B------:R-:W-:Y:S02]  /*11440*/  IADD3 R10, R11, 0xa8, RZ ;  /* 0x000000a80b0a7810 */ /* 0x000fe40007ffe0ff */
[----:B---3--:R-:W-:Y:S01]  /*11450*/  @!P4 LOP3.LUT R13, R20, 0xfffffffe, RZ, 0xc0, !PT ;  /* 0xfffffffe140dc812 */ /* 0x008fe200078ec0ff */
[----:B------:R-:W-:Y:S01]  /*11460*/  @!P1 IMAD.WIDE R8, R9, 0x4, R4 ;  /* 0x0000000409089825 */ /* 0x000fe200078e0204 */
[----:B------:R1:W-:Y:S01]  /*11470*/  @!P2 ST.E.64 [R6.64], R58 ;  /* 0x0000003a0600a985 */ /* 0x0003e2000c101b10 */
[----:B------:R-:W-:-:S02]  /*11480*/  ISETP.GE.AND P2, PT, R18, c[0x0][0x3c8], PT ;  /* 0x0000f20012007a0c */ /* 0x000fc40003f46270 */
[----:B------:R-:W-:Y:S01]  /*11490*/  @!P3 LOP3.LUT R19, R19, 0xfffffffe, RZ, 0xc0, !PT ;  /* 0xfffffffe1313b812 */ /* 0x000fe200078ec0ff */
[----:B------:R2:W-:Y:S01]  /*114a0*/  @!P1 ST.E.64 [R8.64], R62 ;  /* 0x0000003e08009985 */ /* 0x0005e2000c101b10 */
[----:B------:R-:W-:Y:S02]  /*114b0*/  ISETP.GE.AND P1, PT, R10, c[0x0][0x3c8], PT ;  /* 0x0000f2000a007a0c */ /* 0x000fe40003f26270 */
[----:B------:R-:W-:Y:S01]  /*114c0*/  IADD3 R11, R11, 0xb8, RZ ;  /* 0x000000b80b0b7810 */ /* 0x000fe20007ffe0ff */
[----:B------:R3:W-:Y:S01]  /*114d0*/  @!P0 ST.E.64 [R16.64], R66 ;  /* 0x0000004210008985 */ /* 0x0007e2000c101b10 */
[----:B------:R-:W-:-:S05]  /*114e0*/  ISETP.GE.AND P0, PT, R3, c[0x0][0x3c8], PT ;  /* 0x0000f20003007a0c */ /* 0x000fca0003f06270 */
[----:B------:R-:W-:-:S04]  /*114f0*/  @!P2 LEA.HI R18, R18, R18, RZ, 0x1 ;  /* 0x000000121212a211 */ /* 0x000fc800078f08ff */
[----:B------:R-:W-:Y:S02]  /*11500*/  @!P1 LEA.HI R10, R10, R10, RZ, 0x1 ;  /* 0x0000000a0a0a9211 */ /* 0x000fe400078f08ff */
[----:B----4-:R-:W-:Y:S02]  /*11510*/  @!P2 LOP3.LUT R15, R18, 0xfffffffe, RZ, 0xc0, !PT ;  /* 0xfffffffe120fa812 */ /* 0x010fe400078ec0ff */
[----:B------:R-:W-:-:S04]  /*11520*/  @!P0 LEA.HI R3, R3, R3, RZ, 0x1 ;  /* 0x0000000303038211 */ /* 0x000fc800078f08ff */
[----:B------:R-:W-:Y:S02]  /*11530*/  @!P0 LOP3.LUT R3, R3, 0xfffffffe, RZ, 0xc0, !PT ;  /* 0xfffffffe03038812 */ /* 0x000fe400078ec0ff */
[----:B-1----:R-:W-:-:S03]  /*11540*/  @!P6 LOP3.LUT R7, R2, 0xfffffffe, RZ, 0xc0, !PT ;  /* 0xfffffffe0207e812 */ /* 0x002fc600078ec0ff */
[----:B------:R-:W-:Y:S01]  /*11550*/  @!P0 IMAD.WIDE R2, R3, 0x4, R4 ;  /* 0x0000000403028825 */ /* 0x000fe200078e0204 */
[----:B--2---:R-:W-:-:S03]  /*11560*/  @!P5 LOP3.LUT R9, R0, 0xfffffffe, RZ, 0xc0, !PT ;  /* 0xfffffffe0009d812 */ /* 0x004fc600078ec0ff */
[----:B------:R-:W-:Y:S01]  /*11570*/  @!P6 IMAD.WIDE R6, R7, 0x4, R4 ;  /* 0x000000040706e825 */ /* 0x000fe200078e0204 */
[----:B---3--:R-:W-:-:S03]  /*11580*/  @!P1 LOP3.LUT R17, R10, 0xfffffffe, RZ, 0xc0, !PT ;  /* 0xfffffffe0a119812 */ /* 0x008fc600078ec0ff */
[--C-:B------:R-:W-:Y:S01]  /*11590*/  @!P5 IMAD.WIDE R8, R9, 0x4, R4.reuse ;  /* 0x000000040908d825 */ /* 0x100fe200078e0204 */
[----:B------:R1:W-:Y:S04]  /*115a0*/  @!P6 ST.E.64 [R6.64], R70 ;  /* 0x000000460600e985 */ /* 0x0003e8000c101b10 */
[----:B------:R2:W-:Y:S01]  /*115b0*/  @!P5 ST.E.64 [R8.64], R74 ;  /* 0x0000004a0800d985 */ /* 0x0005e2000c101b10 */
[----:B-1----:R-:W-:-:S04]  /*115c0*/  @!P4 IMAD.WIDE R6, R13, 0x4, R4 ;  /* 0x000000040d06c825 */ /* 0x002fc800078e0204 */
[--C-:B--2---:R-:W-:Y:S01]  /*115d0*/  @!P3 IMAD.WIDE R8, R19, 0x4, R4.reuse ;  /* 0x000000041308b825 */ /* 0x104fe200078e0204 */
[----:B------:R1:W-:Y:S03]  /*115e0*/  @!P4 ST.E.64 [R6.64], R78 ;  /* 0x0000004e0600c985 */ /* 0x0003e6000c101b10 */
[--C-:B------:R-:W-:Y:S01]  /*115f0*/  @!P2 IMAD.WIDE R12, R15, 0x4, R4.reuse ;  /* 0x000000040f0ca825 */ /* 0x100fe200078e0204 */
[----:B------:R1:W-:Y:S03]  /*11600*/  @!P3 ST.E.64 [R8.64], R82 ;  /* 0x000000520800b985 */ /* 0x0003e6000c101b10 */
[----:B------:R-:W-:Y:S01]  /*11610*/  @!P1 IMAD.WIDE R14, R17, 0x4, R4 ;  /* 0x00000004110e9825 */ /* 0x000fe200078e0204 */
[----:B------:R1:W-:Y:S04]  /*11620*/  @!P2 ST.E.64 [R12.64], R86 ;  /* 0x000000560c00a985 */ /* 0x0003e8000c101b10 */
[----:B------:R1:W-:Y:S04]  /*11630*/  @!P1 ST.E.64 [R14.64], R90 ;  /* 0x0000005a0e009985 */ /* 0x0003e8000c101b10 */
[----:B------:R1:W-:Y:S01]  /*11640*/  @!P0 ST.E.64 [R2.64], R94 ;  /* 0x0000005e02008985 */ /* 0x0003e2000c101b10 */
[----:B------:R-:W-:-:S13]  /*11650*/  ISETP.GE.AND P0, PT, R11, c[0x0][0x3c8], PT ;  /* 0x0000f2000b007a0c */ /* 0x000fda0003f06270 */
[----:B------:R-:W-:Y:S05]  /*11660*/  @P0 EXIT ;  /* 0x000000000000094d */ /* 0x000fea0003800000 */
[----:B-1----:R-:W-:-:S04]  /*11670*/  LEA.HI R3, R11, R11, RZ, 0x1 ;  /* 0x0000000b0b037211 */ /* 0x002fc800078f08ff */
[----:B------:R-:W-:-:S05]  /*11680*/  LOP3.LUT R3, R3, 0xfffffffe, RZ, 0xc0, !PT ;  /* 0xfffffffe03037812 */ /* 0x000fca00078ec0ff */
[----:B------:R-:W-:-:S05]  /*11690*/  IMAD.WIDE R4, R3, 0x4, R4 ;  /* 0x0000000403047825 */ /* 0x000fca00078e0204 */
[----:B------:R-:W-:Y:S01]  /*116a0*/  ST.E.64 [R4.64], R98 ;  /* 0x0000006204007985 */ /* 0x000fe2000c101b10 */
[----:B------:R-:W-:Y:S05]  /*116b0*/  EXIT ;  /* 0x000000000000794d */ /* 0x000fea0003800000 */
.L_x_387:
        /* <DEDUP_REMOVED lines=26> */
[----:B------:R-:W-:Y:S01]  /*11860*/  IMAD.WIDE.U32 R8, R5, c[0x0][0x4d8], R8 ;  /* 0x0001360005087a25 */ /* 0x000fe200078e0008 */
[----:B------:R-:W-:-:S03]  /*11870*/  IADD3 R4, -R6, RZ, RZ ;  /* 0x000000ff06047210 */ /* 0x000fc60007ffe1ff */
[----:B------:R-:W-:Y:S02]  /*11880*/  IMAD R0, R0, c[0x0][0x4d8], RZ ;  /* 0x0001360000007a24 */ /* 0x000fe400078e02ff */
[----:B--2---:R-:W-:Y:S02]  /*11890*/  IMAD R2, R2, c[0x0][0x550], R3 ;  /* 0x0001540002027a24 */ /* 0x004fe400078e0203 */
[----:B------:R-:W-:Y:S02]  /*118a0*/  IMAD R0, R5, c[0x0][0x4dc], R0 ;  /* 0x0001370005007a24 */ /* 0x000fe400078e0200 */
[----:B------:R-:W-:Y:S01]  /*118b0*/  IMAD R4, R4, c[0x0][0x4e8], R7 ;  /* 0x00013a0004047a24 */ /* 0x000fe200078e0207 */
[----:B------:R-:W-:Y:S01]  /*118c0*/  SHF.R.S32.HI R3, RZ, 0x1f, R2 ;  /* 0x0000001fff037819 */ /* 0x000fe20000011402 */
[----:B------:R-:W-:Y:S01]  /*118d0*/  IMAD.IADD R9, R0, 0x1, R9 ;  /* 0x0000000100097824 */ /* 0x000fe200078e0209 */
[----:B------:R-:W-:-:S03]  /*118e0*/  SHF.R.S32.HI R0, RZ, 0x1f, R6 ;  /* 0x0000001fff007819 */ /* 0x000fc60000011406 */
[----:B------:R-:W-:Y:S02]  /*118f0*/  IMAD R3, R3, c[0x0][0x4e0], RZ ;  /* 0x0001380003037a24 */ /* 0x000fe400078e02ff */
        /* <DEDUP_REMOVED lines=14> */
.L_x_390:
        /* <DEDUP_REMOVED lines=10> */
.L_x_4930:


//--------------------- .text._ZN7cutlass13device_kernelIN5flash19enable_sm80_to_sm89INS1_16FlashAttnFwdSm80INS1_25CollectiveMainloopFwdSm80ILi8ELi1ELb0EN4cute5tupleIJNS5_1CILi128EEENS7_ILi64EEENS7_ILi192EEEEEELi192ENS_10bfloat16_tEfNS_4arch4Sm80ELb0ELb1ELb1ELb1ELb0ELb0ELb1ELb1EEENS1_21CollectiveEpilogueFwdINS6_IJS8_SA_S9_EEENS6_IJNS7_ILi1EEESI_SI_EEESC_SE_Li256ELb1ELb1ELb1ELb0EEENS1_36VarlenDynamicPersistentTileSchedulerILi128ELi64ELi256ELi256ELb1ELb1ELb0ELb1ELb0ELb1EEEEEEEEEvNT_6ParamsE --------------------------
	.section	.text._ZN7cutlass13device_kernelIN5flash19enable_sm80_to_sm89INS1_16FlashAttnFwdSm80INS1_25CollectiveMainloopFwdSm80ILi8ELi1ELb0EN4cute5tupleIJNS5_1CILi128EEENS7_ILi64EEENS7_ILi192EEEEEELi192ENS_10bfloat16_tEfNS_4arch4Sm80ELb0ELb1ELb1ELb1ELb0ELb0ELb1ELb1EEENS1_21CollectiveEpilogueFwdINS6_IJS8_SA_S9_EEENS6_IJNS7_ILi1EEESI_SI_EEESC_SE_Li256ELb1ELb1ELb1ELb0EEENS1_36VarlenDynamicPersistentTileSchedulerILi128ELi64ELi256ELi256ELb1ELb1ELb0ELb1ELb0ELb1EEEEEEEEEvNT_6ParamsE,"ax",@progbits
	.sectioninfo	@"SHI_REGISTERS=255"
	.align	128
.text._ZN7cutlass13device_kernelIN5flash19enable_sm80_to_sm89INS1_16FlashAttnFwdSm80INS1_25CollectiveMainloopFwdSm80ILi8ELi1ELb0EN4cute5tupleIJNS5_1CILi128EEENS7_ILi64EEENS7_ILi192EEEEEELi192ENS_10bfloat16_tEfNS_4arch4Sm80ELb0ELb1ELb1ELb1ELb0ELb0ELb1ELb1EEENS1_21CollectiveEpilogueFwdINS6_IJS8_SA_S9_EEENS6_IJNS7_ILi1EEESI_SI_EEESC_SE_Li256ELb1ELb1ELb1ELb0EEENS1_36VarlenDynamicPersistentTileSchedulerILi128ELi64ELi256ELi256ELb1ELb1ELb0ELb1ELb0ELb1EEEEEEEEEvNT_6ParamsE:
        .type           _ZN7cutlass13device_kernelIN5flash19enable_sm80_to_sm89INS1_16FlashAttnFwdSm80INS1_25CollectiveMainloopFwdSm80ILi8ELi1ELb0EN4cute5tupleIJNS5_1CILi128EEENS7_ILi64EEENS7_ILi192EEEEEELi192ENS_10bfloat16_tEfNS_4arch4Sm80ELb0ELb1ELb1ELb1ELb0ELb0ELb1ELb1EEENS1_21CollectiveEpilogueFwdINS6_IJS8_SA_S9_EEENS6_IJNS7_ILi1EEESI_SI_EEESC_SE_Li256ELb1ELb1ELb1ELb0EEENS1_36VarlenDynamicPersistentTileSchedulerILi128ELi64ELi256ELi256ELb1ELb1ELb0ELb1ELb0ELb1EEEEEEEEEvNT_6ParamsE,@function
        .size           _ZN7cutlass13device_kernelIN5flash19enable_sm80_to_sm89INS1_16FlashAttnFwdSm80INS1_25CollectiveMainloopFwdSm80ILi8ELi1ELb0EN4cute5tupleIJNS5_1CILi128EEENS7_ILi64EEENS7_ILi192EEEEEELi192ENS_10bfloat16_tEfNS_4arch4Sm80ELb0ELb1ELb1ELb1ELb0ELb0ELb1ELb1EEENS1_21CollectiveEpilogueFwdINS6_IJS8_SA_S9_EEENS6_IJNS7_ILi1EEESI_SI_EEESC_SE_Li256ELb1ELb1ELb1ELb0EEENS1_36VarlenDynamicPersistentTileSchedulerILi128ELi64ELi256ELi256ELb1ELb1ELb0ELb1ELb0ELb1EEEEEEEEEvNT_6ParamsE,(.L_x_4931 - _ZN7cutlass13device_kernelIN5flash19enable_sm80_to_sm89INS1_16FlashAttnFwdSm80INS1_25CollectiveMainloopFwdSm80ILi8ELi1ELb0EN4cute5tupleIJNS5_1CILi128EEENS7_ILi64EEENS7_ILi192EEEEEELi192ENS_10bfloat16_tEfNS_4arch4Sm80ELb0ELb1ELb1ELb1ELb0ELb0ELb1ELb1EEENS1_21CollectiveEpilogueFwdINS6_IJS8_SA_S9_EEENS6_IJNS7_ILi1EEESI_SI_EEESC_SE_Li256ELb1ELb1ELb1ELb0EEENS1_36VarlenDynamicPersistentTileSchedulerILi128ELi64ELi256ELi256ELb1ELb1ELb0ELb1ELb0ELb1EEEEEEEEEvNT_6ParamsE)
        .other          _ZN7cutlass13device_kernelIN5flash19enable_sm80_to_sm89INS1_16FlashAttnFwdSm80INS1_25CollectiveMainloopFwdSm80ILi8ELi1ELb0EN4cute5tupleIJNS5_1CILi128EEENS7_ILi64EEENS7_ILi192EEEEEELi192ENS_10bfloat16_tEfNS_4arch4Sm80ELb0ELb1ELb1ELb1ELb0ELb0ELb1ELb1EEENS1_21CollectiveEpilogueFwdINS6_IJS8_SA_S9_EEENS6_IJNS7_ILi1EEESI_SI_EEESC_SE_Li256ELb1ELb1ELb1ELb0EEENS1_36VarlenDynamicPersistentTileSchedulerILi128ELi64ELi256ELi256ELb1ELb1ELb0ELb1ELb0ELb1EEEEEEEEEvNT_6ParamsE,@"STO_CUDA_ENTRY STV_DEFAULT"
_ZN7cutlass13device_kernelIN5flash19enable_sm80_to_sm89INS1_16FlashAttnFwdSm80INS1_25CollectiveMainloopFwdSm80ILi8ELi1ELb0EN4cute5tupleIJNS5_1CILi128EEENS7_ILi64EEENS7_ILi192EEEEEELi192ENS_10bfloat16_tEfNS_4arch4Sm80ELb0ELb1ELb1ELb1ELb0ELb0ELb1ELb1EEENS1_21CollectiveEpilogueFwdINS6_IJS8_SA_S9_EEENS6_IJNS7_ILi1EEESI_SI_EEESC_SE_Li256ELb1ELb1ELb1ELb0EEENS1_36VarlenDynamicPersistentTileSchedulerILi128ELi64ELi256ELi256ELb1ELb1ELb0ELb1ELb0ELb1EEEEEEEEEvNT_6ParamsE:
        /* <DEDUP_REMOVED lines=13> */
[----:B------:R-:W-:-:S03]  /*00d0*/  CS2R R8, SRZ ;  /* 0x0000000000087805 */ /* 0x000fc6000001ff00 */
        /* <DEDUP_REMOVED lines=10> */
[C---:B------:R-:W-:Y:S01]  /*0180*/  ISETP.GE.U32.AND P4, PT, R12.reuse, 0x2, PT ;  /* 0x000000020c00780c */ /* 0x040fe20003f86070 */
[----:B------:R-:W-:Y:S01]  /*0190*/  IMAD.MOV.U32 R6, RZ, RZ, RZ ;  /* 0x000000ffff067224 */ /* 0x000fe200078e00ff */
        /* <DEDUP_REMOVED lines=26> */
.L_x_396:
        /* <DEDUP_REMOVED lines=9> */
[----:B------:R-:W-:-:S04]  /*03d0*/  @!P0 IMAD.WIDE R4, R0, R2, c[0x0][0x580] ;  /* 0x0001600000048625 */ /* 0x000fc800078e0202 */
[----:B------:R-:W-:Y:S01]  /*03e0*/  @!P0 IMAD.WIDE R2, R0, R3, c[0x0][0x578] ;  /* 0x00015e0000028625 */ /* 0x000fe200078e0203 */
[----:B------:R-:W3:Y:S04]  /*03f0*/  @!P0 LDG.E R9, [R4.64] ;  /* 0x0000000604098981 */ /* 0x000ee8000c1e1900 */
[----:B------:R-:W3:Y:S02]  /*0400*/  @!P0 LDG.E R8, [R2.64] ;  /* 0x0000000602088981 */ /* 0x000ee4000c1e1900 */
[----:B---3--:R-:W-:Y:S01]  /*0410*/  IMAD R5, R9, R8, RZ ;  /* 0x0000000809057224 */ /* 0x008fe200078e02ff */
[----:B------:R-:W-:Y:S05]  /*0420*/  BRA.DIV ~URZ, `(.L_x_394) ;  /* 0x00014f827f007947 */ /* 0x000fea000b800000 */
[----:B------:R1:W3:Y:S02]  /*0430*/  SHFL.UP PT, R0, R5, 0x1, RZ ;  /* 0x0420000005007989 */ /* 0x0002e400000e00ff */
.L_x_535:
        /* <DEDUP_REMOVED lines=16> */
.L_x_536:
[----:B---3--:R-:W-:-:S05]  /*0540*/  IMAD R0, R0, c[0x0][0x538], RZ ;  /* 0x00014e0000007a24 */ /* 0x008fca00078e02ff */
[----:B------:R-:W-:-:S04]  /*0550*/  IADD3 R7, R0, R7, RZ ;  /* 0x0000000700077210 */ /* 0x000fc80007ffe0ff */
[----:B------:R-:W-:-:S13]  /*0560*/  ISETP.GT.AND P0, PT, R7, UR4, PT ;  /* 0x0000000407007c0c */ /* 0x000fda000bf04270 */
[----:B-12---:R-:W-:Y:S05]  /*0570*/  @!P0 BRA `(.L_x_396) ;  /* 0xfffffdc000008947 */ /* 0x006fea000383ffff */
.L_x_392:
[----:B------:R-:W-:-:S05]  /*0580*/  IADD3 R11, -R0, R7, RZ ;  /* 0x00000007000b7210 */ /* 0x000fca0007ffe1ff */
[----:B------:R-:W-:-:S05]  /*0590*/  IMAD R0, R4, c[0x0][0x538], R11 ;  /* 0x00014e0004007a24 */ /* 0x000fca00078e020b */
[----:B------:R-:W-:Y:S01]  /*05a0*/  ISETP.GT.AND P0, PT, R0, UR4, PT ;  /* 0x0000000400007c0c */ /* 0x000fe2000bf04270 */
[----:B------:R-:W-:-:S12]  /*05b0*/  BRA.DIV ~URZ, `(.L_x_397) ;  /* 0x000150027f007947 */ /* 0x000fd8000b800000 */
[----:B------:R-:W-:-:S04]  /*05c0*/  VOTE.ANY R10, PT, !P0 ;  /* 0x00000000000a7806 */ /* 0x000fc800040e0100 */
.L_x_537:
[----:B------:R-:W1:Y:S02]  /*05d0*/  POPC R7, R10 ;  /* 0x0000000a00077309 */ /* 0x000e640000000000 */
[----:B-12---:R-:W-:Y:S01]  /*05e0*/  IADD3 R235, R7, R6, RZ ;  /* 0x0000000607eb7210 */ /* 0x006fe20007ffe0ff */
[----:B------:R-:W-:Y:S05]  /*05f0*/  BRA.DIV ~URZ, `(.L_x_398) ;  /* 0x000150127f007947 */ /* 0x000fea000b800000 */
[----:B------:R1:W2:Y:S01]  /*0600*/  SHFL.IDX PT, R233, R9, R7, 0x1f ;  /* 0x00001f0709e97589 */ /* 0x0002a200000e0000 */
[----:B------:R-:W-:-:S03]  /*0610*/  MOV R6, RZ ;  /* 0x000000ff00067202 */ /* 0x000fc60000000f00 */
[----:B------:R1:W3:Y:S04]  /*0620*/  SHFL.IDX PT, R9, R8, R7, 0x1f ;  /* 0x00001f0708097589 */ /* 0x0002e800000e0000 */
.L_x_538:
[----:B------:R-:W-:Y:S01]  /*0630*/  ISETP.NE.AND P0, PT, R10, RZ, PT ;  /* 0x000000ff0a00720c */ /* 0x000fe20003f05270 */
[----:B------:R-:W-:-:S12]  /*0640*/  BSSY B0, `(.L_x_399) ;  /* 0x0000005000007945 */ /* 0x000fd80003800000 */
[----:B------:R-:W-:Y:S05]  /*0650*/  @!P0 BRA `(.L_x_400) ;  /* 0x0000003000008947 */ /* 0x000fea0003800000 */
[----:B------:R-:W-:Y:S01]  /*0660*/  IADD3 R3, R7, -0x1, RZ ;  /* 0xffffffff07037810 */ /* 0x000fe20007ffe0ff */
[----:B------:R-:W-:Y:S05]  /*0670*/  BRA.DIV ~URZ, `(.L_x_401) ;  /* 0x000150727f007947 */ /* 0x000fea000b800000 */
[----:B------:R4:W1:Y:S02]  /*0680*/  SHFL.IDX PT, R6, R4, R3, 0x1f ;  /* 0x00001f0304067589 */ /* 0x00086400000e0000 */
.L_x_400:
[----:B------:R-:W-:Y:S05]  /*0690*/  BSYNC B0 ;  /* 0x0000000000007941 */ /* 0x000fea0003800000 */
.L_x_399:
[----:B---3--:R-:W-:Y:S01]  /*06a0*/  ISETP.NE.AND P0, PT, R9, 0x1, PT ;  /* 0x000000010900780c */ /* 0x008fe20003f05270 */
[----:B-1----:R-:W-:Y:S01]  /*06b0*/  IMAD R232, R6, c[0x0][0x538], R11 ;  /* 0x00014e0006e87a24 */ /* 0x002fe200078e020b */
[----:B------:R-:W-:Y:S04]  /*06c0*/  BSSY B0, `(.L_x_402) ;  /* 0x0000085000007945 */ /* 0x000fe80003800000 */
[----:B------:R-:W-:-:S07]  /*06d0*/  IADD3 R11, -R232, UR4, RZ ;  /* 0x00000004e80b7c10 */ /* 0x000fce000fffe1ff */
[----:B------:R-:W-:Y:S05]  /*06e0*/  @!P0 BRA `(.L_x_403) ;  /* 0x000003e000008947 */ /* 0x000fea0003800000 */
[-C--:B--2---:R-:W-:Y:S02]  /*06f0*/  IABS R0, R233.reuse ;  /* 0x000000e900007213 */ /* 0x084fe40000000000 */
[----:B------:R-:W-:-:S03]  /*0700*/  IABS R6, R233 ;  /* 0x000000e900067213 */ /* 0x000fc60000000000 */
[----:B------:R-:W-:Y:S01]  /*0710*/  IMAD.MOV.U32 R5, RZ, RZ, R0 ;  /* 0x000000ffff057224 */ /* 0x000fe200078e0000 */
[----:B------:R-:W-:-:S03]  /*0720*/  IABS R0, R9 ;  /* 0x0000000900007213 */ /* 0x000fc60000000000 */
[----:B------:R-:W1:Y:S02]  /*0730*/  I2F.RP R2, R5 ;  /* 0x0000000500027306 */ /* 0x000e640000209400 */
[----:B------:R-:W-:Y:S01]  /*0740*/  IMAD.MOV.U32 R8, RZ, RZ, R0 ;  /* 0x000000ffff087224 */ /* 0x000fe200078e0000 */
[----:B------:R-:W-:-:S05]  /*0750*/  IABS R0, R11 ;  /* 0x0000000b00007213 */ /* 0x000fca0000000000 */
[----:B------:R-:W-:Y:S08]  /*0760*/  I2F.RP R7, R8 ;  /* 0x0000000800077306 */ /* 0x000ff00000209400 */
[----:B-1----:R-:W1:Y:S02]  /*0770*/  MUFU.RCP R2, R2 ;  /* 0x0000000200027308 */ /* 0x002e640000001000 */
[----:B-1----:R-:W-:-:S06]  /*0780*/  IADD3 R2, R2, 0xffffffe, RZ ;  /* 0x0ffffffe02027810 */ /* 0x002fcc0007ffe0ff */
[----:B----4-:R-:W1:Y:S02]  /*0790*/  F2I.FTZ.U32.TRUNC.NTZ R3, R2 ;  /* 0x0000000200037305 */ /* 0x010e64000021f000 */
[----:B-1----:R-:W-:-:S04]  /*07a0*/  IMAD.MOV R2, RZ, RZ, -R3 ;  /* 0x000000ffff027224 */ /* 0x002fc800078e0a03 */
[----:B------:R-:W-:Y:S02]  /*07b0*/  IMAD R4, R2, R5, RZ ;  /* 0x0000000502047224 */ /* 0x000fe400078e02ff */
[----:B------:R-:W-:-:S04]  /*07c0*/  IMAD.MOV.U32 R2, RZ, RZ, RZ ;  /* 0x000000ffff027224 */ /* 0x000fc800078e00ff */
[----:B------:R-:W-:Y:S01]  /*07d0*/  IMAD.HI.U32 R2, R3, R4, R2 ;  /* 0x0000000403027227 */ /* 0x000fe200078e0002 */
[----:B------:R-:W-:-:S03]  /*07e0*/  MOV R3, R0 ;  /* 0x0000000000037202 */ /* 0x000fc60000000f00 */
[----:B------:R-:W-:Y:S02]  /*07f0*/  IMAD.MOV R0, RZ, RZ, -R6 ;  /* 0x000000ffff007224 */ /* 0x000fe400078e0a06 */
        /* <DEDUP_REMOVED lines=28> */
[----:B------:R-:W-:-:S03]  /*09c0*/  IMAD.MOV R5, RZ, RZ, -R4 ;  /* 0x000000ffff057224 */ /* 0x000fc600078e0a04 */
        /* <DEDUP_REMOVED lines=10> */
[----:B------:R-:W-:-:S04]  /*0a70*/  IMAD.MOV R2, RZ, RZ, -R0 ;  /* 0x000000ffff027224 */ /* 0x000fc800078e0a00 */
[C---:B------:R-:W-:Y:S01]  /*0a80*/  IMAD R3, R9.reuse, R2, R4 ;  /* 0x0000000209037224 */ /* 0x040fe200078e0204 */
[----:B------:R-:W-:Y:S01]  /*0a90*/  LEA R2, R9, R0, 0x18 ;  /* 0x0000000009027211 */ /* 0x000fe200078ec0ff */
[----:B------:R-:W-:-:S04]  /*0aa0*/  IMAD R0, R233, R5, R11 ;  /* 0x00000005e9007224 */ /* 0x000fc800078e020b */
[----:B------:R-:W-:Y:S01]  /*0ab0*/  IMAD R234, R3, 0x10000, R2 ;  /* 0x0001000003ea7824 */ /* 0x000fe200078e0202 */
[----:B------:R-:W-:Y:S05]  /*0ac0*/  BRA `(.L_x_404) ;  /* 0x0000044000007947 */ /* 0x000fea0003800000 */
.L_x_403:
[----:B------:R-:W-:-:S04]  /*0ad0*/  IMAD.MOV.U32 R2, RZ, RZ, 0x4 ;  /* 0x00000004ff027424 */ /* 0x000fc800078e00ff */
[----:B----4-:R-:W-:-:S05]  /*0ae0*/  IMAD.WIDE R2, R235, R2, c[0x0][0x590] ;  /* 0x00016400eb027625 */ /* 0x010fca00078e0202 */
[----:B------:R-:W3:Y:S02]  /*0af0*/  LDG.E R7, [R2.64] ;  /* 0x0000000602077981 */ /* 0x000ee4000c1e1900 */
[----:B--23--:R-:W-:-:S05]  /*0b00*/  IMAD R9, R7, R233, RZ ;  /* 0x000000e907097224 */ /* 0x00cfca00078e02ff */
[-C--:B------:R-:W-:Y:S02]  /*0b10*/  IABS R0, R9.reuse ;  /* 0x0000000900007213 */ /* 0x080fe40000000000 */
[----:B------:R-:W-:-:S03]  /*0b20*/  IABS R8, R9 ;  /* 0x0000000900087213 */ /* 0x000fc60000000000 */
[----:B------:R-:W-:-:S04]  /*0b30*/  IMAD.MOV.U32 R6, RZ, RZ, R0 ;  /* 0x000000ffff067224 */ /* 0x000fc800078e0000 */
[----:B------:R-:W1:Y:S08]  /*0b40*/  I2F.RP R2, R6 ;  /* 0x0000000600027306 */ /* 0x000e700000209400 */
[----:B-1----:R-:W1:Y:S02]  /*0b50*/  MUFU.RCP R2, R2 ;  /* 0x0000000200027308 */ /* 0x002e640000001000 */
[----:B-1----:R-:W-:-:S06]  /*0b60*/  IADD3 R2, R2, 0xffffffe, RZ ;  /* 0x0ffffffe02027810 */ /* 0x002fcc0007ffe0ff */
[----:B------:R-:W1:Y:S02]  /*0b70*/  F2I.FTZ.U32.TRUNC.NTZ R3, R2 ;  /* 0x0000000200037305 */ /* 0x000e64000021f000 */
[----:B-1----:R-:W-:-:S04]  /*0b80*/  IMAD.MOV R0, RZ, RZ, -R3 ;  /* 0x000000ffff007224 */ /* 0x002fc800078e0a03 */
[----:B------:R-:W-:Y:S01]  /*0b90*/  IMAD.MOV.U32 R2, RZ, RZ, R0 ;  /* 0x000000ffff027224 */ /* 0x000fe200078e0000 */
[----:B------:R-:W-:-:S03]  /*0ba0*/  IABS R0, R11 ;  /* 0x0000000b00007213 */ /* 0x000fc60000000000 */
[----:B------:R-:W-:Y:S01]  /*0bb0*/  IMAD R4, R2, R6, RZ ;  /* 0x0000000602047224 */ /* 0x000fe200078e02ff */
[----:B------:R-:W-:Y:S01]  /*0bc0*/  MOV R5, R0 ;  /* 0x0000000000057202 */ /* 0x000fe20000000f00 */
[----:B------:R-:W-:-:S04]  /*0bd0*/  IMAD.MOV.U32 R2, RZ, RZ, RZ ;  /* 0x000000ffff027224 */ /* 0x000fc800078e00ff */
[----:B------:R-:W-:-:S04]  /*0be0*/  IMAD.HI.U32 R0, R3, R4, R2 ;  /* 0x0000000403007227 */ /* 0x000fc800078e0002 */
[----:B------:R-:W-:Y:S02]  /*0bf0*/  IMAD.MOV R2, RZ, RZ, -R8 ;  /* 0x000000ffff027224 */ /* 0x000fe400078e0a08 */
        /* <DEDUP_REMOVED lines=9> */
[----:B------:R-:W-:-:S04]  /*0c90*/  @P2 IADD3 R0, R0, 0x1, RZ ;  /* 0x0000000100002810 */ /* 0x000fc80007ffe0ff */
[----:B------:R-:W-:-:S05]  /*0ca0*/  MOV R4, R0 ;  /* 0x0000000000047202 */ /* 0x000fca0000000f00 */
[----:B------:R-:W-:Y:S01]  /*0cb0*/  @!P0 IMAD.MOV R4, RZ, RZ, -R4 ;  /* 0x000000ffff048224 */ /* 0x000fe200078e0a04 */
[----:B------:R-:W-:-:S05]  /*0cc0*/  @!P1 LOP3.LUT R4, RZ, R9, RZ, 0x33, !PT ;  /* 0x00000009ff049212 */ /* 0x000fca00078e33ff */
[----:B------:R-:W-:-:S05]  /*0cd0*/  IMAD R10, R7, R4, RZ ;  /* 0x00000004070a7224 */ /* 0x000fca00078e02ff */
[----:B------:R-:W-:-:S04]  /*0ce0*/  IADD3 R0, -R10, c[0x0][0x538], RZ ;  /* 0x00014e000a007a10 */ /* 0x000fc80007ffe1ff */
[----:B------:R-:W-:-:S04]  /*0cf0*/  IMNMX R6, R7, R0, PT ;  /* 0x0000000007067217 */ /* 0x000fc80003800200 */
[----:B------:R-:W-:-:S05]  /*0d00*/  IABS R0, R6 ;  /* 0x0000000600007213 */ /* 0x000fca0000000000 */
[----:B------:R-:W-:-:S04]  /*0d10*/  IMAD.MOV.U32 R5, RZ, RZ, R0 ;  /* 0x000000ffff057224 */ /* 0x000fc800078e0000 */
[----:B------:R-:W1:Y:S08]  /*0d20*/  I2F.RP R2, R5 ;  /* 0x0000000500027306 */ /* 0x000e700000209400 */
[----:B-1----:R-:W1:Y:S02]  /*0d30*/  MUFU.RCP R2, R2 ;  /* 0x0000000200027308 */ /* 0x002e640000001000 */
[----:B-1----:R-:W-:-:S06]  /*0d40*/  IADD3 R2, R2, 0xffffffe, RZ ;  /* 0x0ffffffe02027810 */ /* 0x002fcc0007ffe0ff */
[----:B------:R1:W2:Y:S02]  /*0d50*/  F2I.FTZ.U32.TRUNC.NTZ R3, R2 ;  /* 0x0000000200037305 */ /* 0x0002a4000021f000 */
[----:B-1----:R-:W-:Y:S01]  /*0d60*/  IMAD.MOV R2, RZ, RZ, -R4 ;  /* 0x000000ffff027224 */ /* 0x002fe200078e0a04 */
[----:B--2---:R-:W-:-:S03]  /*0d70*/  IADD3 R0, RZ, -R3, RZ ;  /* 0x80000003ff007210 */ /* 0x004fc60007ffe0ff */
[----:B------:R-:W-:Y:S01]  /*0d80*/  IMAD R8, R9, R2, R11 ;  /* 0x0000000209087224 */ /* 0x000fe200078e020b */
[----:B------:R-:W-:Y:S01]  /*0d90*/  IABS R9, R6 ;  /* 0x0000000600097213 */ /* 0x000fe20000000000 */
[----:B------:R-:W-:-:S03]  /*0da0*/  IMAD.MOV.U32 R2, RZ, RZ, R0 ;  /* 0x000000ffff027224 */ /* 0x000fc600078e0000 */
[----:B------:R-:W-:Y:S01]  /*0db0*/  IABS R0, R8 ;  /* 0x0000000800007213 */ /* 0x000fe20000000000 */
[----:B------:R-:W-:Y:S02]  /*0dc0*/  IMAD R7, R2, R5, RZ ;  /* 0x0000000502077224 */ /* 0x000fe400078e02ff */
[----:B------:R-:W-:Y:S02]  /*0dd0*/  IMAD.MOV.U32 R2, RZ, RZ, RZ ;  /* 0x000000ffff027224 */ /* 0x000fe400078e00ff */
[----:B------:R-:W-:Y:S01]  /*0de0*/  IMAD.MOV.U32 R4, RZ, RZ, R0 ;  /* 0x000000ffff047224 */ /* 0x000fe200078e0000 */
[----:B------:R-:W-:Y:S01]  /*0df0*/  IADD3 R0, RZ, -R9, RZ ;  /* 0x80000009ff007210 */ /* 0x000fe20007ffe0ff */
[----:B------:R-:W-:-:S04]  /*0e00*/  IMAD.HI.U32 R3, R3, R7, R2 ;  /* 0x0000000703037227 */ /* 0x000fc800078e0002 */
[----:B------:R-:W-:Y:S02]  /*0e10*/  IMAD.MOV.U32 R2, RZ, RZ, R0 ;  /* 0x000000ffff027224 */ /* 0x000fe400078e0000 */
[----:B------:R-:W-:Y:S01]  /*0e20*/  IMAD.HI.U32 R0, R3, R4, RZ ;  /* 0x0000000403007227 */ /* 0x000fe200078e00ff */
[----:B------:R-:W-:-:S03]  /*0e30*/  IADD3 R3, R10, 0x1000000, R8 ;  /* 0x010000000a037810 */ /* 0x000fc60007ffe008 */
[----:B------:R-:W-:-:S05]  /*0e40*/  IMAD R2, R0, R2, R4 ;  /* 0x0000000200027224 */ /* 0x000fca00078e0204 */
[----:B------:R-:W-:-:S13]  /*0e50*/  ISETP.GT.U32.AND P1, PT, R5, R2, PT ;  /* 0x000000020500720c */ /* 0x000fda0003f24070 */
[----:B------:R-:W-:Y:S01]  /*0e60*/  @!P1 IMAD.IADD R2, R2, 0x1, -R5 ;  /* 0x0000000102029824 */ /* 0x000fe200078e0a05 */
[----:B------:R-:W-:Y:S02]  /*0e70*/  @!P1 IADD3 R0, R0, 0x1, RZ ;  /* 0x0000000100009810 */ /* 0x000fe40007ffe0ff */
[----:B------:R-:W-:Y:S02]  /*0e80*/  ISETP.NE.AND P1, PT, R6, RZ, PT ;  /* 0x000000ff0600720c */ /* 0x000fe40003f25270 */
[----:B------:R-:W-:Y:S02]  /*0e90*/  ISETP.GE.U32.AND P2, PT, R2, R5, PT ;  /* 0x000000050200720c */ /* 0x000fe40003f46070 */
[----:B------:R-:W-:-:S04]  /*0ea0*/  LOP3.LUT R2, R8, R6, RZ, 0x3c, !PT ;  /* 0x0000000608027212 */ /* 0x000fc800078e3cff */
[----:B------:R-:W-:Y:S01]  /*0eb0*/  ISETP.GE.AND P0, PT, R2, RZ, PT ;  /* 0x000000ff0200720c */ /* 0x000fe20003f06270 */
[----:B------:R-:W-:-:S06]  /*0ec0*/  IMAD.MOV R2, RZ, RZ, -R6 ;  /* 0x000000ffff027224 */ /* 0x000fcc00078e0a06 */
[----:B------:R-:W-:-:S06]  /*0ed0*/  @P2 IADD3 R0, R0, 0x1, RZ ;  /* 0x0000000100002810 */ /* 0x000fcc0007ffe0ff */
[----:B------:R-:W-:Y:S02]  /*0ee0*/  @!P0 IADD3 R0, -R0, RZ, RZ ;  /* 0x000000ff00008210 */ /* 0x000fe40007ffe1ff */
[----:B------:R-:W-:-:S05]  /*0ef0*/  @!P1 LOP3.LUT R0, RZ, R6, RZ, 0x33, !PT ;  /* 0x00000006ff009212 */ /* 0x000fca00078e33ff */
[----:B------:R-:W-:Y:S02]  /*0f00*/  IMAD R234, R0, R2, R3 ;  /* 0x0000000200ea7224 */ /* 0x000fe400078e0203 */
.L_x_404:
[----:B------:R-:W-:Y:S05]  /*0f10*/  BSYNC B0 ;  /* 0x0000000000007941 */ /* 0x000fea0003800000 */
.L_x_402:
[----:B------:R-:W-:-:S04]  /*0f20*/  LOP3.LUT R0, RZ, R0, RZ, 0x33, !PT ;  /* 0x00000000ff007212 */ /* 0x000fc800078e33ff */
[----:B------:R-:W-:Y:S01]  /*0f30*/  IADD3 R233, R0, R233, RZ ;  /* 0x000000e900e97210 */ /* 0x000fe20007ffe0ff */
[----:B------:R-:W-:Y:S05]  /*0f40*/  BRA `(.L_x_405) ;  /* 0x0000004000007947 */ /* 0x000fea0003800000 */
.L_x_393:
[----:B--2---:R-:W-:Y:S01]  /*0f50*/  IMAD.MOV.U32 R233, RZ, RZ, RZ ;  /* 0x000000ffffe97224 */ /* 0x004fe200078e00ff */
[----:B------:R-:W-:Y:S01]  /*0f60*/  MOV R234, RZ ;  /* 0x000000ff00ea7202 */ /* 0x000fe20000000f00 */
[----:B------:R-:W-:Y:S01]  /*0f70*/  IMAD.U32 R232, RZ, RZ, UR4 ;  /* 0x00000004ffe87e24 */ /* 0x000fe2000f8e00ff */
[----:B------:R-:W-:Y:S02]  /*0f80*/  MOV R235, c[0x0][0x53c] ;  /* 0x00014f0000eb7a02 */ /* 0x000fe40000000f00 */
.L_x_405:
[----:B------:R-:W-:Y:S01]  /*0f90*/  ISETP.NE.AND P0, PT, R12, RZ, PT ;  /* 0x000000ff0c00720c */ /* 0x000fe20003f05270 */
[----:B------:R-:W-:-:S12]  /*0fa0*/  WARPSYNC 0xffffffff ;  /* 0xffffffff00007948 */ /* 0x000fd80003800000 */
[----:B------:R1:W-:Y:S04]  /*0fb0*/  @!P0 STS.128 [0x18100], R232 ;  /* 0x018100e8ff008388 */ /* 0x0003e80000000c00 */
[----:B------:R-:W-:Y:S06]  /*0fc0*/  BAR.ARV 0x5, 0x100 ;  /* 0x0144000000007b1d */ /* 0x000fec0000002000 */
.L_x_391:
        /* <DEDUP_REMOVED lines=33> */
[----:B------:R-:W-:Y:S02]  /*11e0*/  LOP3.LUT R4, R13, 0xfffffff8, RZ, 0xc0, !PT ;  /* 0xfffffff80d047812 */ /* 0x000fe400078ec0ff */
[----:B------:R-:W-:-:S02]  /*11f0*/  LEA.HI R6, R8, R16, RZ, 0x5 ;  /* 0x0000001008067211 */ /* 0x000fc400078f28ff */
[----:B------:R-:W-:Y:S01]  /*1200*/  LOP3.LUT R15, R3, R0, RZ, 0x3c, !PT ;  /* 0x00000000030f7212 */ /* 0x000fe200078e3cff */
[----:B------:R-:W-:Y:S01]  /*1210*/  IMAD.IADD R11, R2, 0x1, -R4 ;  /* 0x00000001020b7824 */ /* 0x000fe200078e0a04 */
[----:B------:R-:W-:Y:S02]  /*1220*/  LEA.HI R7, R8, R16, RZ, 0x6 ;  /* 0x0000001008077211 */ /* 0x000fe400078f30ff */
[----:B------:R-:W-:Y:S02]  /*1230*/  LOP3.LUT R0, R6, 0xffffffe0, RZ, 0xc0, !PT ;  /* 0xffffffe006007812 */ /* 0x000fe400078ec0ff */
[--C-:B------:R-:W-:Y:S01]  /*1240*/  SHF.R.S32.HI R8, RZ, 0x5, R6.reuse ;  /* 0x00000005ff087819 */ /* 0x100fe20000011406 */
[----:B------:R-:W-:Y:S01]  /*1250*/  IMAD.SHL.U32 R4, R7, 0x8, RZ ;  /* 0x0000000807047824 */ /* 0x000fe200078e00ff */
[----:B------:R-:W-:Y:S01]  /*1260*/  SHF.R.S32.HI R2, RZ, 0x1f, R6 ;  /* 0x0000001fff027819 */ /* 0x000fe20000011406 */
[----:B------:R-:W-:Y:S01]  /*1270*/  IMAD.IADD R17, R16, 0x1, -R0 ;  /* 0x0000000110117824 */ /* 0x000fe200078e0a00 */
[----:B------:R-:W-:-:S02]  /*1280*/  LOP3.LUT R3, R12, 0xfffffffc, RZ, 0xc0, !PT ;  /* 0xfffffffc0c037812 */ /* 0x000fc400078ec0ff */
[----:B------:R-:W-:Y:S01]  /*1290*/  LEA.HI R0, R2, R8, RZ, 0x3 ;  /* 0x0000000802007211 */ /* 0x000fe200078f18ff */
[----:B------:R-:W-:Y:S01]  /*12a0*/  IMAD.SHL.U32 R2, R11, 0x40, RZ ;  /* 0x000000400b027824 */ /* 0x000fe200078e00ff */
[----:B------:R-:W-:Y:S01]  /*12b0*/  LOP3.LUT R209, R5, 0x7ffffe00, R4, 0xf8, !PT ;  /* 0x7ffffe0005d17812 */ /* 0x000fe200078ef804 */
[----:B------:R-:W-:Y:S01]  /*12c0*/  IMAD.SHL.U32 R5, R14, 0x8, RZ ;  /* 0x000000080e057824 */ /* 0x000fe200078e00ff */
[----:B------:R-:W-:Y:S01]  /*12d0*/  SHF.R.S32.HI R12, RZ, 0x1f, R17 ;  /* 0x0000001fff0c7819 */ /* 0x000fe20000011411 */
[----:B------:R-:W-:Y:S01]  /*12e0*/  IMAD.IADD R7, R16, 0x1, -R3 ;  /* 0x0000000110077824 */ /* 0x000fe200078e0a03 */
[----:B------:R-:W-:Y:S01]  /*12f0*/  LOP3.LUT R2, R2, 0x1c0, RZ, 0xc0, !PT ;  /* 0x000001c002027812 */ /* 0x000fe200078ec0ff */
[----:B------:R-:W-:Y:S01]  /*1300*/  IMAD.SHL.U32 R209, R209, 0x2, RZ ;  /* 0x00000002d1d17824 */ /* 0x000fe200078e00ff */
[----:B------:R-:W-:Y:S02]  /*1310*/  LOP3.LUT R0, R0, 0xffffff8, RZ, 0xc0, !PT ;  /* 0x0ffffff800007812 */ /* 0x000fe400078ec0ff */
[----:B------:R-:W-:-:S02]  /*1320*/  LOP3.LUT R5, R2, 0x8, R5, 0xf8, !PT ;  /* 0x0000000802057812 */ /* 0x000fc400078ef805 */
[----:B------:R-:W-:Y:S01]  /*1330*/  SHF.R.U32.HI R2, RZ, 0x3, R2 ;  /* 0x00000003ff027819 */ /* 0x000fe20000011602 */
[----:B------:R-:W-:Y:S01]  /*1340*/  IMAD.IADD R3, R8, 0x1, -R0 ;  /* 0x0000000108037824 */ /* 0x000fe200078e0a00 */
[----:B------:R-:W-:Y:S02]  /*1350*/  LEA.HI R12, R12, R17, RZ, 0x2 ;  /* 0x000000110c0c7211 */ /* 0x000fe400078f10ff */
[----:B------:R-:W-:Y:S01]  /*1360*/  LOP3.LUT R6, R5, R2, RZ, 0x3c, !PT ;  /* 0x0000000205067212 */ /* 0x000fe200078e3cff */
[C---:B------:R-:W-:Y:S01]  /*1370*/  IMAD.SHL.U32 R2, R9.reuse, 0x40, RZ ;  /* 0x0000004009027824 */ /* 0x040fe200078e00ff */
[----:B------:R-:W-:Y:S02]  /*1380*/  SHF.R.S32.HI R0, RZ, 0x2, R12 ;  /* 0x00000002ff007819 */ /* 0x000fe4000001140c */
[----:B------:R-:W-:Y:S02]  /*1390*/  LOP3.LUT R4, R9, 0x1, RZ, 0xc0, !PT ;  /* 0x0000000109047812 */ /* 0x000fe400078ec0ff */
[----:B------:R-:W-:Y:S01]  /*13a0*/  LOP3.LUT R2, R2, 0x1c0, RZ, 0xc0, !PT ;  /* 0x000001c002027812 */ /* 0x000fe200078ec0ff */
[----:B------:R-:W-:Y:S01]  /*13b0*/  IMAD R16, R3, 0x10, R0 ;  /* 0x0000001003107824 */ /* 0x000fe200078e0200 */
[----:B------:R-:W-:Y:S01]  /*13c0*/  ISETP.NE.U32.AND P0, PT, R4, 0x1, PT ;  /* 0x000000010400780c */ /* 0x000fe20003f05070 */
[----:B------:R-:W-:Y:S01]  /*13d0*/  IMAD.SHL.U32 R4, R8, 0x400, RZ ;  /* 0x0000040008047824 */ /* 0x000fe200078e00ff */
[----:B------:R-:W-:Y:S01]  /*13e0*/  LEA.HI R2, R2, R2, RZ, 0x1d ;  /* 0x0000000202027211 */ /* 0x000fe200078fe8ff */
[----:B------:R-:W-:Y:S01]  /*13f0*/  IMAD.SHL.U32 R3, R13, 0x40, RZ ;  /* 0x000000400d037824 */ /* 0x000fe200078e00ff */
[C---:B------:R-:W-:Y:S01]  /*1400*/  LEA.HI R0, R7.reuse, R7, RZ, 0x1 ;  /* 0x0000000707007211 */ /* 0x040fe200078f08ff */
[----:B------:R-:W-:Y:S01]  /*1410*/  IMAD R5, R7, 0x2, R4 ;  /* 0x0000000207057824 */ /* 0x000fe200078e0204 */
[----:B------:R-:W-:Y:S01]  /*1420*/  STL [R1+0x3c], R16 ;  /* 0x00003c1001007387 */ /* 0x000fe20000100800 */
[----:B------:R-:W-:-:S02]  /*1430*/  IADD3 R238, R236, 0x40, RZ ;  /* 0x00000040ecee7810 */ /* 0x000fc40007ffe0ff */
[----:B------:R-:W-:Y:S01]  /*1440*/  LOP3.LUT R3, R3, 0xfffffe00, RZ, 0xc0, !PT ;  /* 0xfffffe0003037812 */ /* 0x000fe200078ec0ff */
[----:B------:R-:W-:Y:S01]  /*1450*/  IMAD.IADD R8, R5, 0x1, R2 ;  /* 0x0000000105087824 */ /* 0x000fe200078e0202 */
[----:B------:R-:W-:Y:S02]  /*1460*/  LOP3.LUT R0, R0, 0x1ffffffe, RZ, 0xc0, !PT ;  /* 0x1ffffffe00007812 */ /* 0x000fe400078ec0ff */
[CC--:B------:R-:W-:Y:S02]  /*1470*/  IADD3 R4, R6.reuse, R3.reuse, R4 ;  /* 0x0000000306047210 */ /* 0x0c0fe40007ffe004 */
[----:B------:R-:W-:Y:S01]  /*1480*/  LOP3.LUT R5, R6, R3, RZ, 0xfc, !PT ;  /* 0x0000000306057212 */ /* 0x000fe200078efcff */
[----:B------:R-:W-:Y:S01]  /*1490*/  IMAD R3, R10, 0x20, R18 ;  /* 0x000000200a037824 */ /* 0x000fe200078e0212 */
[----:B------:R-:W-:Y:S01]  /*14a0*/  R2P PR, R9, 0x6 ;  /* 0x0000000609007804 */ /* 0x000fe20000000000 */
[----:B------:R-:W-:Y:S01]  /*14b0*/  IMAD.IADD R240, R7, 0x1, -R0 ;  /* 0x0000000107f07824 */ /* 0x000fe200078e0a00 */
[----:B------:R-:W-:Y:S01]  /*14c0*/  IADD3 R239, R236, 0x80, RZ ;  /* 0x00000080ecef7810 */ /* 0x000fe20007ffe0ff */
[----:B------:R-:W-:Y:S01]  /*14d0*/  IMAD R0, R14, 0x200, R15 ;  /* 0x000002000e007824 */ /* 0x000fe200078e020f */
[----:B------:R1:W-:Y:S01]  /*14e0*/  STL [R1+0x34], R3 ;  /* 0x0000340301007387 */ /* 0x0003e20000100800 */
[----:B------:R-:W-:Y:S01]  /*14f0*/  LOP3.LUT P4, RZ, R10, 0x2, RZ, 0xc0, !PT ;  /* 0x000000020aff7812 */ /* 0x000fe2000788c0ff */
[----:B------:R-:W-:Y:S01]  /*1500*/  IMAD.MOV.U32 R9, RZ, RZ, 0x40 ;  /* 0x00000040ff097424 */ /* 0x000fe200078e00ff */
[----:B------:R-:W-:Y:S01]  /*1510*/  SHF.R.S32.HI R7, RZ, 0x1f, R238 ;  /* 0x0000001fff077819 */ /* 0x000fe200000114ee */
[----:B------:R-:W-:Y:S01]  /*1520*/  IMAD R240, R240, 0x8, R16 ;  /* 0x00000008f0f07824 */ /* 0x000fe200078e0210 */
[----:B------:R-:W-:-:S02]  /*1530*/  SHF.R.S32.HI R6, RZ, 0x1f, R239 ;  /* 0x0000001fff067819 */ /* 0x000fc400000114ef */
[C---:B------:R-:W-:Y:S01]  /*1540*/  LOP3.LUT P6, RZ, R11.reuse, 0x2, RZ, 0xc0, !PT ;  /* 0x000000020bff7812 */ /* 0x040fe200078cc0ff */
[----:B------:R2:W-:Y:S01]  /*1550*/  STL [R1+0x4], R7 ;  /* 0x0000040701007387 */ /* 0x0005e20000100800 */
[----:B------:R-:W-:Y:S01]  /*1560*/  LOP3.LUT P5, RZ, R11, 0x4, RZ, 0xc0, !PT ;  /* 0x000000040bff7812 */ /* 0x000fe200078ac0ff */
[----:B------:R-:W-:Y:S01]  /*1570*/  IMAD.MOV.U32 R11, RZ, RZ, 0x20 ;  /* 0x00000020ff0b7424 */ /* 0x000fe200078e00ff */
[----:B------:R-:W-:Y:S01]  /*1580*/  LOP3.LUT P3, RZ, R10, 0x4, RZ, 0xc0, !PT ;  /* 0x000000040aff7812 */ /* 0x000fe2000786c0ff */
[----:B------:R3:W-:Y:S01]  /*1590*/  STL [R1], R6 ;  /* 0x0000000601007387 */ /* 0x0007e20000100800 */
[----:B------:R-:W-:Y:S02]  /*15a0*/  LEA R184, R0, 0x6100, 0x1 ;  /* 0x0000610000b87811 */ /* 0x000fe400078e08ff */
[C---:B------:R-:W-:Y:S02]  /*15b0*/  SEL R2, R9.reuse, 0xffffffc0, !P3 ;  /* 0xffffffc009027807 */ /* 0x040fe40005800000 */
[----:B------:R-:W-:-:S02]  /*15c0*/  SEL R0, R9, 0xffffffc0, !P5 ;  /* 0xffffffc009007807 */ /* 0x000fc40006800000 */
[C---:B------:R-:W-:Y:S01]  /*15d0*/  IADD3 R195, R184.reuse, 0x20, RZ ;  /* 0x00000020b8c37810 */ /* 0x040fe20007ffe0ff */
[C---:B------:R-:W-:Y:S01]  /*15e0*/  IMAD.IADD R190, R184.reuse, 0x1, R2 ;  /* 0x00000001b8be7824 */ /* 0x040fe200078e0202 */
[----:B------:R-:W-:Y:S02]  /*15f0*/  @P4 IADD3 R195, R184, -0x20, RZ ;  /* 0xffffffe0b8c34810 */ /* 0x000fe40007ffe0ff */
[----:B------:R-:W-:Y:S02]  /*1600*/  LEA R191, R4, 0xc100, 0x1 ;  /* 0x0000c10004bf7811 */ /* 0x000fe400078e08ff */
[----:B-1----:R-:W-:Y:S01]  /*1610*/  LOP3.LUT R3, R12, 0x7ffffffc, RZ, 0xc0, !PT ;  /* 0x7ffffffc0c037812 */ /* 0x002fe200078ec0ff */
[----:B------:R-:W-:Y:S01]  /*1620*/  IMAD.IADD R187, R2, 0x1, R195 ;  /* 0x0000000102bb7824 */ /* 0x000fe200078e02c3 */
[----:B------:R-:W-:Y:S01]  /*1630*/  LEA R185, R5, 0x100, 0x1 ;  /* 0x0000010005b97811 */ /* 0x000fe200078e08ff */
[----:B------:R-:W-:Y:S01]  /*1640*/  IMAD.IADD R194, R191, 0x1, R0 ;  /* 0x00000001bfc27824 */ /* 0x000fe200078e0200 */
[----:B------:R-:W-:Y:S01]  /*1650*/  SHF.R.S32.HI R237, RZ, 0x1f, R236 ;  /* 0x0000001fffed7819 */ /* 0x000fe200000114ec */
[----:B------:R-:W-:Y:S01]  /*1660*/  IMAD.IADD R3, R17, 0x1, -R3 ;  /* 0x0000000111037824 */ /* 0x000fe200078e0a03 */
[----:B------:R-:W-:Y:S01]  /*1670*/  IADD3 R206, R195, 0x800, RZ ;  /* 0x00000800c3ce7810 */ /* 0x000fe20007ffe0ff */
[----:B------:R-:W-:Y:S01]  /*1680*/  IMAD.IADD R189, R0, 0x1, R185 ;  /* 0x0000000100bd7824 */ /* 0x000fe200078e02b9 */
[----:B--2---:R-:W-:Y:S01]  /*1690*/  SEL R7, R11, 0xffffffe0, !P1 ;  /* 0xffffffe00b077807 */ /* 0x004fe20004800000 */
[----:B------:R-:W-:Y:S01]  /*16a0*/  IMAD.SHL.U32 R227, R3, 0x2, RZ ;  /* 0x0000000203e37824 */ /* 0x000fe200078e00ff */
[----:B------:R-:W-:-:S02]  /*16b0*/  SEL R3, R11, 0xffffffe0, !P6 ;  /* 0xffffffe00b037807 */ /* 0x000fc40007000000 */
[----:B---3--:R-:W-:Y:S02]  /*16c0*/  SEL R6, R9, 0xffffffc0, !P2 ;  /* 0xffffffc009067807 */ /* 0x008fe40005000000 */
[----:B------:R-:W-:Y:S01]  /*16d0*/  IADD3 R10, R227, 0xa8, RZ ;  /* 0x000000a8e30a7810 */ /* 0x000fe20007ffe0ff */
[----:B------:R-:W-:Y:S01]  /*16e0*/  IMAD.IADD R192, R191, 0x1, R3 ;  /* 0x00000001bfc07824 */ /* 0x000fe200078e0203 */
[----:B------:R-:W-:Y:S01]  /*16f0*/  IADD3 R9, R227, 0xb8, RZ ;  /* 0x000000b8e3097810 */ /* 0x000fe20007ffe0ff */
[----:B------:R-:W-:Y:S01]  /*1700*/  IMAD.IADD R186, R3, 0x1, R185 ;  /* 0x0000000103ba7824 */ /* 0x000fe200078e02b9 */
[----:B------:R-:W-:Y:S01]  /*1710*/  LEA R10, R8, 0x80, 0x1 ;  /* 0x00000080080a7811 */ /* 0x000fe200078e08ff */
[----:B------:R-:W-:Y:S01]  /*1720*/  IMAD.IADD R193, R192, 0x1, R0 ;  /* 0x00000001c0c17824 */ /* 0x000fe200078e0200 */
[----:B------:R-:W-:Y:S01]  /*1730*/  IADD3 R11, R227, 0xb0, RZ ;  /* 0x000000b0e30b7810 */ /* 0x000fe20007ffe0ff */
[----:B------:R-:W-:Y:S01]  /*1740*/  IMAD.IADD R188, R0, 0x1, R186 ;  /* 0x0000000100bc7824 */ /* 0x000fe200078e02ba */
[----:B------:R-:W-:Y:S01]  /*1750*/  SHF.R.S32.HI R9, RZ, 0x1f, R9 ;  /* 0x0000001fff097819 */ /* 0x000fe20000011409 */
[C---:B------:R-:W-:Y:S01]  /*1760*/  IMAD.IADD R9, R10.reuse, 0x1, R7 ;  /* 0x000000010a097824 */ /* 0x040fe200078e0207 */
[----:B------:R-:W-:Y:S01]  /*1770*/  SHF.R.S32.HI R8, RZ, 0x1f, R11 ;  /* 0x0000001fff087819 */ /* 0x000fe2000001140b */
[C-C-:B------:R-:W-:Y:S01]  /*1780*/  IMAD.IADD R11, R10.reuse, 0x1, R6.reuse ;  /* 0x000000010a0b7824 */ /* 0x140fe200078e0206 */
[C---:B------:R-:W-:Y:S01]  /*1790*/  IADD3 R8, R10.reuse, -0x10, RZ ;  /* 0xfffffff00a087810 */ /* 0x040fe20007ffe0ff */
[----:B------:R-:W-:Y:S01]  /*17a0*/  IMAD.IADD R2, R9, 0x1, R6 ;  /* 0x0000000109027824 */ /* 0x000fe200078e0206 */
[----:B------:R-:W-:Y:S01]  /*17b0*/  @P0 IADD3 R8, R10, 0x10, RZ ;  /* 0x000000100a080810 */ /* 0x000fe20007ffe0ff */
[----:B------:R-:W-:Y:S01]  /*17c0*/  STL [R1+0x14], R10 ;  /* 0x0000140a01007387 */ /* 0x000fe20000100800 */
[----:B------:R-:W-:-:S02]  /*17d0*/  IADD3 R205, R195, 0x1000, RZ ;  /* 0x00001000c3cd7810 */ /* 0x000fc40007ffe0ff */
[C---:B------:R-:W-:Y:S01]  /*17e0*/  IADD3 R204, R195.reuse, 0x1800, RZ ;  /* 0x00001800c3cc7810 */ /* 0x040fe20007ffe0ff */
[----:B------:R-:W-:Y:S01]  /*17f0*/  STL [R1+0x30], R11 ;  /* 0x0000300b01007387 */ /* 0x000fe20000100800 */
[----:B------:R-:W-:Y:S01]  /*1800*/  IMAD.IADD R4, R6, 0x1, R8 ;  /* 0x0000000106047824 */ /* 0x000fe200078e0208 */
[C---:B------:R-:W-:Y:S02]  /*1810*/  IADD3 R203, R195.reuse, 0x2000, RZ ;  /* 0x00002000c3cb7810 */ /* 0x040fe40007ffe0ff */
[----:B------:R-:W-:Y:S01]  /*1820*/  STL [R1+0x20], R9 ;  /* 0x0000200901007387 */ /* 0x000fe20000100800 */
[C---:B------:R-:W-:Y:S02]  /*1830*/  IADD3 R202, R195.reuse, 0x2800, RZ ;  /* 0x00002800c3ca7810 */ /* 0x040fe40007ffe0ff */
[C---:B------:R-:W-:Y:S01]  /*1840*/  IADD3 R201, R195.reuse, 0x3000, RZ ;  /* 0x00003000c3c97810 */ /* 0x040fe20007ffe0ff */
[----:B------:R1:W-:Y:S01]  /*1850*/  STL [R1+0x2c], R2 ;  /* 0x00002c0201007387 */ /* 0x0003e20000100800 */
[----:B------:R-:W-:-:S02]  /*1860*/  IADD3 R200, R195, 0x3800, RZ ;  /* 0x00003800c3c87810 */ /* 0x000fc40007ffe0ff */
[C---:B------:R-:W-:Y:S01]  /*1870*/  IADD3 R199, R195.reuse, 0x4000, RZ ;  /* 0x00004000c3c77810 */ /* 0x040fe20007ffe0ff */
[----:B------:R-:W-:Y:S01]  /*1880*/  STL [R1+0x18], R8 ;  /* 0x0000180801007387 */ /* 0x000fe20000100800 */
[C---:B------:R-:W-:Y:S02]  /*1890*/  IADD3 R198, R195.reuse, 0x4800, RZ ;  /* 0x00004800c3c67810 */ /* 0x040fe40007ffe0ff */
[C---:B------:R-:W-:Y:S01]  /*18a0*/  IADD3 R197, R195.reuse, 0x5000, RZ ;  /* 0x00005000c3c57810 */ /* 0x040fe20007ffe0ff */
[----:B------:R-:W-:Y:S01]  /*18b0*/  STL [R1+0x28], R4 ;  /* 0x0000280401007387 */ /* 0x000fe20000100800 */
[----:B------:R-:W-:Y:S01]  /*18c0*/  IADD3 R196, R195, 0x5800, RZ ;  /* 0x00005800c3c47810 */ /* 0x000fe20007ffe0ff */
[----:B-1----:R-:W-:-:S05]  /*18d0*/  IMAD.IADD R2, R7, 0x1, R8 ;  /* 0x0000000107027824 */ /* 0x002fca00078e0208 */
[----:B------:R1:W-:Y:S02]  /*18e0*/  STL [R1+0x1c], R2 ;  /* 0x00001c0201007387 */ /* 0x0003e40000100800 */
[----:B-1----:R-:W-:-:S05]  /*18f0*/  IMAD.IADD R2, R2, 0x1, R6 ;  /* 0x0000000102027824 */ /* 0x002fca00078e0206 */
[----:B------:R1:W-:Y:S02]  /*1900*/  STL [R1+0x24], R2 ;  /* 0x0000240201007387 */ /* 0x0003e40000100800 */
.L_x_534:
[----:B------:R-:W-:Y:S01]  /*1910*/  ISETP.NE.U32.AND P2, PT, RZ, c[0x0][0x370], PT ;  /* 0x0000dc00ff007a0c */ /* 0x000fe20003f45070 */
[----:B------:R-:W-:Y:S01]  /*1920*/  IMAD.MOV.U32 R14, RZ, RZ, 0x4 ;  /* 0x00000004ff0e7424 */ /* 0x000fe200078e00ff */
[----:B------:R-:W-:Y:S01]  /*1930*/  ISETP.NE.U32.AND P1, PT, RZ, c[0x0][0x360], PT ;  /* 0x0000d800ff007a0c */ /* 0x000fe20003f25070 */
[----:B------:R-:W-:Y:S01]  /*1940*/  CS2R R4, SRZ ;  /* 0x0000000000047805 */ /* 0x000fe2000001ff00 */
[----:B------:R-:W-:Y:S01]  /*1950*/  ISETP.NE.AND.EX P2, PT, RZ, c[0x0][0x374], PT, P2 ;  /* 0x0000dd00ff007a0c */ /* 0x000fe20003f45320 */
[----:B------:R-:W-:Y:S01]  /*1960*/  IMAD.MOV.U32 R12, RZ, RZ, RZ ;  /* 0x000000ffff0c7224 */ /* 0x000fe200078e00ff */
[----:B------:R-:W-:Y:S01]  /*1970*/  ISETP.NE.AND.EX P1, PT, RZ, c[0x0][0x364], PT, P1 ;  /* 0x0000d900ff007a0c */ /* 0x000fe20003f25310 */
[CC--:B------:R-:W-:Y:S01]  /*1980*/  IMAD.WIDE R6, R235.reuse, R14.reuse, c[0x0][0x348] ;  /* 0x0000d200eb067625 */ /* 0x0c0fe200078e020e */
[----:B------:R-:W-:Y:S02]  /*1990*/  ISETP.NE.U32.AND P4, PT, RZ, c[0x0][0x348], PT ;  /* 0x0000d200ff007a0c */ /* 0x000fe40003f85070 */
[----:B------:R-:W-:Y:S01]  /*19a0*/  ISETP.NE.U32.AND P0, PT, RZ, c[0x0][0x350], PT ;  /* 0x0000d400ff007a0c */ /* 0x000fe20003f05070 */
[----:B-1----:R-:W-:Y:S01]  /*19b0*/  IMAD.WIDE R2, R235, R14, c[0x0][0x350] ;  /* 0x0000d400eb027625 */ /* 0x002fe200078e020e */
[----:B------:R-:W-:-:S02]  /*19c0*/  ISETP.NE.AND.EX P4, PT, RZ, c[0x0][0x34c], PT, P4 ;  /* 0x0000d300ff007a0c */ /* 0x000fc40003f85340 */
[----:B------:R-:W-:-:S03]  /*19d0*/  ISETP.NE.AND.EX P0, PT, RZ, c[0x0][0x354], PT, P0 ;  /* 0x0000d500ff007a0c */ /* 0x000fc60003f05300 */
[----:B------:R-:W-:-:S04]  /*19e0*/  @P2 IMAD.WIDE R10, R235, R14, c[0x0][0x370] ;  /* 0x0000dc00eb0a2625 */ /* 0x000fc800078e020e */
[----:B------:R-:W-:Y:S01]  /*19f0*/  @P1 IMAD.WIDE R8, R235, R14, c[0x0][0x360] ;  /* 0x0000d800eb081625 */ /* 0x000fe200078e020e */
[----:B------:R1:W5:Y:S04]  /*1a00*/  @P2 LDG.E R4, [R10.64] ;  /* 0x000000060a042981 */ /* 0x000368000c1e1900 */
[----:B------:R1:W5:Y:S04]  /*1a10*/  @P1 LDG.E R229, [R8.64] ;  /* 0x0000000608e51981 */ /* 0x000368000c1e1900 */
[----:B------:R1:W5:Y:S04]  /*1a20*/  @P4 LDG.E R12, [R6.64] ;  /* 0x00000006060c4981 */ /* 0x000368000c1e1900 */
[----:B------:R1:W5:Y:S01]  /*1a30*/  @P0 LDG.E R5, [R2.64] ;  /* 0x0000000602050981 */ /* 0x000362000c1e1900 */
[----:B------:R-:W-:Y:S01]  /*1a40*/  YIELD ;  /* 0x0000000000007946 */ /* 0x000fe20003800000 */
[----:B------:R-:W-:Y:S01]  /*1a50*/  LOP3.LUT R242, R234, 0xffff, RZ, 0xc0, !PT ;  /* 0x0000ffffeaf27812 */ /* 0x000fe200078ec0ff */
[----:B------:R-:W-:Y:S05]  /*1a60*/  @P1 BRA `(.L_x_406) ;  /* 0x0000005000001947 */ /* 0x000fea0003800000 */
[----:B-----5:R-:W-:Y:S01]  /*1a70*/  MOV R229, c[0x0][0x168] ;  /* 0x00005a0000e57a02 */ /* 0x020fe20000000f00 */
[----:B------:R-:W-:Y:S05]  /*1a80*/  @!P4 BRA `(.L_x_406) ;  /* 0x000000300000c947 */ /* 0x000fea0003800000 */
[----:B-1----:R-:W2:Y:S04]  /*1a90*/  LDG.E R8, [R6.64] ;  /* 0x0000000606087981 */ /* 0x002ea8000c1e1900 */
[----:B------:R-:W2:Y:S02]  /*1aa0*/  LDG.E R0, [R6.64+0x4] ;  /* 0x0000040606007981 */ /* 0x000ea4000c1e1900 */
[----:B--2---:R-:W-:-:S02]  /*1ab0*/  IADD3 R229, -R8, R0, RZ ;  /* 0x0000000008e57210 */ /* 0x004fc40007ffe1ff */
.L_x_406:
[----:B------:R-:W-:-:S04]  /*1ac0*/  ISETP.NE.U32.AND P1, PT, RZ, c[0x0][0x368], PT ;  /* 0x0000da00ff007a0c */ /* 0x000fc80003f25070 */
[----:B------:R-:W-:-:S13]  /*1ad0*/  ISETP.NE.AND.EX P1, PT, RZ, c[0x0][0x36c], PT, P1 ;  /* 0x0000db00ff007a0c */ /* 0x000fda0003f25310 */
[----:B------:R-:W-:Y:S05]  /*1ae0*/  @!P1 BRA `(.L_x_407) ;  /* 0x0000003000009947 */ /* 0x000fea0003800000 */
[----:B-1----:R-:W-:-:S05]  /*1af0*/  IMAD.WIDE R2, R235, R14, c[0x0][0x368] ;  /* 0x0000da00eb027625 */ /* 0x002fca00078e020e */
[----:B------:R1:W5:Y:S01]  /*1b00*/  LDG.E R0, [R2.64] ;  /* 0x0000000602007981 */ /* 0x000362000c1e1900 */
[----:B------:R-:W-:Y:S05]  /*1b10*/  BRA `(.L_x_408) ;  /* 0x0000005000007947 */ /* 0x000fea0003800000 */
.L_x_407:
[----:B------:R-:W-:Y:S01]  /*1b20*/  MOV R0, c[0x0][0x1d0] ;  /* 0x0000740000007a02 */ /* 0x000fe20000000f00 */
[----:B------:R-:W-:Y:S05]  /*1b30*/  @!P0 BRA `(.L_x_408) ;  /* 0x0000003000008947 */ /* 0x000fea0003800000 */
[----:B-1----:R-:W2:Y:S04]  /*1b40*/  LDG.E R6, [R2.64] ;  /* 0x0000000602067981 */ /* 0x002ea8000c1e1900 */
[----:B------:R-:W2:Y:S02]  /*1b50*/  LDG.E R0, [R2.64+0x4] ;  /* 0x0000040602007981 */ /* 0x000ea4000c1e1900 */
[----:B--2---:R-:W-:Y:S02]  /*1b60*/  IADD3 R0, -R6, R0, RZ ;  /* 0x0000000006007210 */ /* 0x004fe40007ffe1ff */
.L_x_408:
[----:B-1----:R-:W-:Y:S01]  /*1b70*/  IMAD.MOV.U32 R2, RZ, RZ, c[0x0][0x2c4] ;  /* 0x0000b100ff027624 */ /* 0x002fe200078e00ff */
[----:B-----5:R-:W-:Y:S01]  /*1b80*/  IADD3 R13, R5, R4, RZ ;  /* 0x00000004050d7210 */ /* 0x020fe20007ffe0ff */
[----:B------:R-:W-:-:S02]  /*1b90*/  IMAD.SHL.U32 R231, R233, 0x80, RZ ;  /* 0x00000080e9e77824 */ /* 0x000fc400078e00ff */
[----:B------:R-:W-:Y:S01]  /*1ba0*/  IMAD.MOV.U32 R8, RZ, RZ, c[0x0][0x32c] ;  /* 0x0000cb00ff087624 */ /* 0x000fe200078e00ff */
[----:B------:R-:W-:Y:S01]  /*1bb0*/  ISETP.NE.AND P2, PT, R2, 0x1, PT ;  /* 0x000000010200780c */ /* 0x000fe20003f45270 */
[----:B------:R-:W-:Y:S01]  /*1bc0*/  IMAD.IADD R228, R0, 0x1, -R4 ;  /* 0x0000000100e47824 */ /* 0x000fe200078e0a04 */
[----:B------:R-:W-:Y:S02]  /*1bd0*/  IADD3 R2, R231, 0x7f, RZ ;  /* 0x0000007fe7027810 */ /* 0x000fe40007ffe0ff */
[----:B------:R-:W-:Y:S02]  /*1be0*/  ISETP.GE.AND P1, PT, R8, 0x1, PT ;  /* 0x000000010800780c */ /* 0x000fe40003f26270 */
[----:B------:R-:W-:-:S07]  /*1bf0*/  MOV R0, R2 ;  /* 0x0000000200007202 */ /* 0x000fce0000000f00 */
[----:B------:R-:W-:Y:S01]  /*1c00*/  @P2 IMAD.HI.U32 R3, R2, c[0x0][0x2c8], RZ ;  /* 0x0000b20002032a27 */ /* 0x000fe200078e00ff */
[----:B------:R-:W-:-:S04]  /*1c10*/  IADD3 R2, R228, 0x1, -R229 ;  /* 0x00000001e4027810 */ /* 0x000fc80007ffe8e5 */
[----:B------:R-:W-:-:S05]  /*1c20*/  @P2 SHF.R.U32.HI R0, RZ, c[0x0][0x2cc], R3 ;  /* 0x0000b300ff002a19 */ /* 0x000fca0000011603 */
[----:B------:R-:W-:-:S05]  /*1c30*/  IMAD.IADD R0, R2, 0x1, R0 ;  /* 0x0000000102007824 */ /* 0x000fca00078e0200 */
[----:B------:R-:W-:Y:S01]  /*1c40*/  IADD3 R3, R0, c[0x0][0x328], RZ ;  /* 0x0000ca0000037a10 */ /* 0x000fe20007ffe0ff */
[----:B------:R-:W-:Y:S05]  /*1c50*/  @!P1 BRA `(.L_x_409) ;  /* 0x0000010000009947 */ /* 0x000fea0003800000 */
[C---:B------:R-:W-:Y:S01]  /*1c60*/  ISETP.GT.AND P3, PT, R0.reuse, RZ, PT ;  /* 0x000000ff0000720c */ /* 0x040fe20003f64270 */
[----:B------:R-:W-:Y:S01]  /*1c70*/  BSSY B0, `(.L_x_410) ;  /* 0x000000c000007945 */ /* 0x000fe20003800000 */
[----:B------:R-:W-:-:S11]  /*1c80*/  IADD3 R2, R0, -0x1, RZ ;  /* 0xffffffff00027810 */ /* 0x000fd60007ffe0ff */
[----:B------:R-:W-:Y:S05]  /*1c90*/  @P3 BRA `(.L_x_411) ;  /* 0x0000006000003947 */ /* 0x000fea0003800000 */
[----:B------:R-:W-:Y:S01]  /*1ca0*/  ISETP.NE.AND P3, PT, R8, 0x1, PT ;  /* 0x000000010800780c */ /* 0x000fe20003f65270 */
[----:B------:R-:W-:-:S12]  /*1cb0*/  IMAD.MOV R0, RZ, RZ, -R0 ;  /* 0x000000ffff007224 */ /* 0x000fd800078e0a00 */
[----:B------:R-:W-:-:S05]  /*1cc0*/  @P3 IMAD.HI.U32 R2, R0, c[0x0][0x330], RZ ;  /* 0x0000cc0000023a27 */ /* 0x000fca00078e00ff */
[----:B------:R-:W-:-:S04]  /*1cd0*/  @P3 SHF.R.U32.HI R0, RZ, c[0x0][0x334], R2 ;  /* 0x0000cd00ff003a19 */ /* 0x000fc80000011602 */
[----:B------:R-:W-:Y:S01]  /*1ce0*/  LOP3.LUT R2, RZ, R0, RZ, 0x33, !PT ;  /* 0x00000000ff027212 */ /* 0x000fe200078e33ff */
[----:B------:R-:W-:Y:S05]  /*1cf0*/  BRA `(.L_x_412) ;  /* 0x0000003000007947 */ /* 0x000fea0003800000 */
.L_x_411:
[----:B------:R-:W-:-:S13]  /*1d00*/  ISETP.NE.AND P3, PT, R8, 0x1, PT ;  /* 0x000000010800780c */ /* 0x000fda0003f65270 */
[----:B------:R-:W-:-:S05]  /*1d10*/  @P3 IMAD.HI.U32 R0, R2, c[0x0][0x330], RZ ;  /* 0x0000cc0002003a27 */ /* 0x000fca00078e00ff */
[----:B------:R-:W-:Y:S02]  /*1d20*/  @P3 SHF.R.U32.HI R2, RZ, c[0x0][0x334], R0 ;  /* 0x0000cd00ff023a19 */ /* 0x000fe40000011600 */
.L_x_412:
[----:B------:R-:W-:Y:S05]  /*1d30*/  BSYNC B0 ;  /* 0x0000000000007941 */ /* 0x000fea0003800000 */
.L_x_410:
[----:B------:R-:W-:-:S05]  /*1d40*/  IMAD R2, R2, R8, c[0x0][0x32c] ;  /* 0x0000cb0002027624 */ /* 0x000fca00078e0208 */
[----:B------:R-:W-:-:S04]  /*1d50*/  IMNMX R3, R3, R2, PT ;  /* 0x0000000203037217 */ /* 0x000fc80003800200 */
.L_x_409:
[----:B------:R-:W-:Y:S01]  /*1d60*/  IADD3 R3, R3, 0x3f, RZ ;  /* 0x0000003f03037810 */ /* 0x000fe20007ffe0ff */
[----:B------:R-:W-:Y:S01]  /*1d70*/  @P2 IMAD.HI.U32 R4, R231, c[0x0][0x2c8], RZ ;  /* 0x0000b200e7042a27 */ /* 0x000fe200078e00ff */
[C---:B------:R-:W-:Y:S02]  /*1d80*/  IADD3 R2, R228.reuse, 0x3f, RZ ;  /* 0x0000003fe4027810 */ /* 0x040fe40007ffe0ff */
[----:B------:R-:W-:Y:S01]  /*1d90*/  SHF.R.S32.HI R5, RZ, 0x1f, R3 ;  /* 0x0000001fff057819 */ /* 0x000fe20000011403 */
[----:B------:R-:W-:Y:S01]  /*1da0*/  IMAD.MOV.U32 R0, RZ, RZ, R231 ;  /* 0x000000ffff007224 */ /* 0x000fe200078e00e7 */
[----:B------:R-:W-:Y:S01]  /*1db0*/  SHF.R.S32.HI R6, RZ, 0x1f, R2 ;  /* 0x0000001fff067819 */ /* 0x000fe20000011402 */
[----:B------:R-:W-:Y:S01]  /*1dc0*/  IMAD.IADD R7, R228, 0x1, -R229 ;  /* 0x00000001e4077824 */ /* 0x000fe200078e0ae5 */
[----:B------:R-:W-:Y:S02]  /*1dd0*/  @P2 SHF.R.U32.HI R0, RZ, c[0x0][0x2cc], R4 ;  /* 0x0000b300ff002a19 */ /* 0x000fe40000011604 */
[----:B------:R-:W-:-:S02]  /*1de0*/  LEA.HI R3, R5, R3, RZ, 0x6 ;  /* 0x0000000305037211 */ /* 0x000fc400078f30ff */
[----:B------:R-:W-:Y:S01]  /*1df0*/  LEA.HI R2, R6, R2, RZ, 0x6 ;  /* 0x0000000206027211 */ /* 0x000fe200078f30ff */
[----:B------:R1:W-:Y:S01]  /*1e00*/  STL [R1+0x8], R7 ;  /* 0x0000080701007387 */ /* 0x0003e20000100800 */
[----:B------:R-:W-:Y:S01]  /*1e10*/  IMAD.IADD R0, R7, 0x1, R0 ;  /* 0x0000000107007824 */ /* 0x000fe200078e0200 */
[----:B------:R-:W-:Y:S02]  /*1e20*/  SHF.R.S32.HI R3, RZ, 0x6, R3 ;  /* 0x00000006ff037819 */ /* 0x000fe40000011403 */
[----:B-1----:R-:W-:Y:S02]  /*1e30*/  SHF.R.S32.HI R7, RZ, 0x6, R2 ;  /* 0x00000006ff077819 */ /* 0x002fe40000011402 */
[----:B------:R-:W-:Y:S02]  /*1e40*/  IADD3 R2, R0, -c[0x0][0x324], RZ ;  /* 0x8000c90000027a10 */ /* 0x000fe40007ffe0ff */
[----:B------:R-:W-:Y:S01]  /*1e50*/  IMNMX R7, R7, R3, PT ;  /* 0x0000000307077217 */ /* 0x000fe20003800200 */
[----:B------:R-:W-:Y:S05]  /*1e60*/  @!P1 BRA `(.L_x_413) ;  /* 0x000000f000009947 */ /* 0x000fea0003800000 */
[----:B------:R-:W-:Y:S01]  /*1e70*/  ISETP.GT.AND P3, PT, R0, -0x1, PT ;  /* 0xffffffff0000780c */ /* 0x000fe20003f64270 */
[----:B------:R-:W-:-:S12]  /*1e80*/  BSSY B0, `(.L_x_414) ;  /* 0x000000b000007945 */ /* 0x000fd80003800000 */
[----:B------:R-:W-:Y:S05]  /*1e90*/  @P3 BRA `(.L_x_415) ;  /* 0x0000006000003947 */ /* 0x000fea0003800000 */
[----:B------:R-:W-:Y:S02]  /*1ea0*/  ISETP.NE.AND P3, PT, R8, 0x1, PT ;  /* 0x000000010800780c */ /* 0x000fe40003f65270 */
[----:B------:R-:W-:-:S11]  /*1eb0*/  LOP3.LUT R0, RZ, R0, RZ, 0x33, !PT ;  /* 0x00000000ff007212 */ /* 0x000fd600078e33ff */
[----:B------:R-:W-:-:S05]  /*1ec0*/  @P3 IMAD.HI.U32 R3, R0, c[0x0][0x330], RZ ;  /* 0x0000cc0000033a27 */ /* 0x000fca00078e00ff */
[----:B------:R-:W-:-:S04]  /*1ed0*/  @P3 SHF.R.U32.HI R0, RZ, c[0x0][0x334], R3 ;  /* 0x0000cd00ff003a19 */ /* 0x000fc80000011603 */
[----:B------:R-:W-:Y:S01]  /*1ee0*/  LOP3.LUT R0, RZ, R0, RZ, 0x33, !PT ;  /* 0x00000000ff007212 */ /* 0x000fe200078e33ff */
[----:B------:R-:W-:Y:S05]  /*1ef0*/  BRA `(.L_x_416) ;  /* 0x0000003000007947 */ /* 0x000fea0003800000 */
.L_x_415:
[----:B------:R-:W-:-:S13]  /*1f00*/  ISETP.NE.AND P3, PT, R8, 0x1, PT ;  /* 0x000000010800780c */ /* 0x000fda0003f65270 */
[----:B------:R-:W-:-:S05]  /*1f10*/  @P3 IMAD.HI.U32 R3, R0, c[0x0][0x330], RZ ;  /* 0x0000cc0000033a27 */ /* 0x000fca00078e00ff */
[----:B------:R-:W-:Y:S02]  /*1f20*/  @P3 SHF.R.U32.HI R0, RZ, c[0x0][0x334], R3 ;  /* 0x0000cd00ff003a19 */ /* 0x000fe40000011603 */
.L_x_416:
[----:B------:R-:W-:Y:S05]  /*1f30*/  BSYNC B0 ;  /* 0x0000000000007941 */ /* 0x000fea0003800000 */
.L_x_414:
[----:B------:R-:W-:-:S05]  /*1f40*/  IMAD R0, R0, c[0x0][0x32c], RZ ;  /* 0x0000cb0000007a24 */ /* 0x000fca00078e02ff */
[----:B------:R-:W-:-:S04]  /*1f50*/  IMNMX R2, R2, R0, !PT ;  /* 0x0000000002027217 */ /* 0x000fc80007800200 */
.L_x_413:
[----:B------:R-:W-:Y:S01]  /*1f60*/  SHF.R.S32.HI R0, RZ, 0x1f, R2 ;  /* 0x0000001fff007819 */ /* 0x000fe20000011402 */
[----:B------:R-:W-:Y:S01]  /*1f70*/  BSSY B0, `(.L_x_417) ;  /* 0x000002e000007945 */ /* 0x000fe20003800000 */
[----:B------:R-:W-:Y:S02]  /*1f80*/  LOP3.LUT R3, R234, 0xff000000, RZ, 0xc0, !PT ;  /* 0xff000000ea037812 */ /* 0x000fe400078ec0ff */
[----:B------:R-:W-:Y:S02]  /*1f90*/  LEA.HI R0, R0, R2, RZ, 0x6 ;  /* 0x0000000200007211 */ /* 0x000fe400078f30ff */
[----:B------:R-:W-:Y:S02]  /*1fa0*/  LOP3.LUT R2, R234, 0xff0000, RZ, 0xc0, !PT ;  /* 0x00ff0000ea027812 */ /* 0x000fe400078ec0ff */
[----:B------:R-:W-:-:S04]  /*1fb0*/  SHF.R.S32.HI R0, RZ, 0x6, R0 ;  /* 0x00000006ff007819 */ /* 0x000fc80000011400 */
[----:B------:R-:W-:Y:S02]  /*1fc0*/  IMNMX R6, RZ, R0, !PT ;  /* 0x00000000ff067217 */ /* 0x000fe40007800200 */
[----:B------:R-:W-:Y:S02]  /*1fd0*/  SHF.R.U32.HI R0, RZ, 0x8, R3 ;  /* 0x00000008ff007819 */ /* 0x000fe40000011603 */
[----:B------:R-:W-:Y:S02]  /*1fe0*/  ISETP.GT.AND P3, PT, R7, R6, PT ;  /* 0x000000060700720c */ /* 0x000fe40003f64270 */
[----:B------:R-:W-:Y:S01]  /*1ff0*/  LEA.HI R0, R2, R0, RZ, 0x10 ;  /* 0x0000000002007211 */ /* 0x000fe200078f80ff */
[----:B------:R-:W-:-:S03]  /*2000*/  IMAD.MOV.U32 R2, RZ, RZ, RZ ;  /* 0x000000ffff027224 */ /* 0x000fc600078e00ff */
[----:B------:R-:W-:Y:S02]  /*2010*/  LOP3.LUT R15, R0, 0xff, RZ, 0xc0, !PT ;  /* 0x000000ff000f7812 */ /* 0x000fe400078ec0ff */
[----:B------:R-:W-:-:S03]  /*2020*/  SHF.R.U32.HI R5, RZ, 0x10, R0 ;  /* 0x00000010ff057819 */ /* 0x000fc60000011600 */
[----:B------:R1:W-:Y:S04]  /*2030*/  STL [R1+0x10], R15 ;  /* 0x0000100f01007387 */ /* 0x0003e80000100800 */
[----:B------:R1:W-:Y:S01]  /*2040*/  STL [R1+0xc], R5 ;  /* 0x00000c0501007387 */ /* 0x0003e20000100800 */
[----:B------:R-:W-:Y:S05]  /*2050*/  @!P3 BRA `(.L_x_418) ;  /* 0x000001f00000b947 */ /* 0x000fea0003800000 */
[----:B------:R-:W-:-:S04]  /*2060*/  ISETP.NE.AND P3, PT, R5, RZ, PT ;  /* 0x000000ff0500720c */ /* 0x000fc80003f65270 */
[----:B------:R-:W-:-:S04]  /*2070*/  SEL R0, R5, c[0x0][0x338], P3 ;  /* 0x0000ce0005007a07 */ /* 0x000fc80001800000 */
[----:B------:R-:W-:Y:S02]  /*2080*/  IABS R3, R0 ;  /* 0x0000000000037213 */ /* 0x000fe40000000000 */
[----:B------:R-:W-:Y:S02]  /*2090*/  IADD3 R4, R0, -0x1, R7 ;  /* 0xffffffff00047810 */ /* 0x000fe40007ffe007 */
[----:B------:R-:W2:Y:S03]  /*20a0*/  I2F.RP R2, R3 ;  /* 0x0000000300027306 */ /* 0x000ea60000209400 */
[----:B------:R-:W-:Y:S02]  /*20b0*/  IMAD.IADD R8, R4, 0x1, -R6 ;  /* 0x0000000104087824 */ /* 0x000fe400078e0a06 */
[----:B------:R-:W-:-:S03]  /*20c0*/  IMAD.MOV.U32 R4, RZ, RZ, RZ ;  /* 0x000000ffff047224 */ /* 0x000fc600078e00ff */
[----:B------:R-:W-:Y:S01]  /*20d0*/  IABS R11, R8 ;  /* 0x00000008000b7213 */ /* 0x000fe20000000000 */
[----:B--2---:R-:W2:Y:S02]  /*20e0*/  MUFU.RCP R2, R2 ;  /* 0x0000000200027308 */ /* 0x004ea40000001000 */
[----:B--2---:R-:W-:-:S06]  /*20f0*/  IADD3 R2, R2, 0xffffffe, RZ ;  /* 0x0ffffffe02027810 */ /* 0x004fcc0007ffe0ff */
[----:B-1----:R-:W1:Y:S02]  /*2100*/  F2I.FTZ.U32.TRUNC.NTZ R5, R2 ;  /* 0x0000000200057305 */ /* 0x002e64000021f000 */
        /* <DEDUP_REMOVED lines=20> */
.L_x_418:
[----:B------:R-:W-:Y:S05]  /*2250*/  BSYNC B0 ;  /* 0x0000000000007941 */ /* 0x000fea0003800000 */
.L_x_417:
[----:B------:R-:W-:Y:S01]  /*2260*/  IMAD R211, R15, R2, R6 ;  /* 0x000000020fd37224 */ /* 0x000fe200078e0206 */
        /* <DEDUP_REMOVED lines=54> */
[----:B------:R-:W2:Y:S01]  /*25d0*/  LDL R8, [R1+0x34] ;  /* 0x0000340001087983 */ /* 0x000ea20000100800 */
[----:B------:R-:W-:-:S04]  /*25e0*/  ISETP.NE.U32.AND P3, PT, RZ, c[0x0][0x340], PT ;  /* 0x0000d000ff007a0c */ /* 0x000fc80003f65070 */
[----:B------:R-:W-:-:S13]  /*25f0*/  ISETP.NE.AND.EX P3, PT, RZ, c[0x0][0x344], PT, P3 ;  /* 0x0000d100ff007a0c */ /* 0x000fda0003f65330 */
[----:B------:R-:W-:-:S05]  /*2600*/  @P3 IMAD.WIDE R2, R235, R14, c[0x0][0x340] ;  /* 0x0000d000eb023625 */ /* 0x000fca00078e020e */
[----:B-1----:R1:W3:Y:S01]  /*2610*/  @P3 LDG.E R15, [R2.64] ;  /* 0x00000006020f3981 */ /* 0x0022e2000c1e1900 */
[----:B------:R-:W-:Y:S02]  /*2620*/  SHF.R.S32.HI R0, RZ, 0x1f, R12 ;  /* 0x0000001fff007819 */ /* 0x000fe4000001140c */
[----:B------:R-:W-:Y:S01]  /*2630*/  SHF.R.S32.HI R14, RZ, 0x1f, R235 ;  /* 0x0000001fff0e7819 */ /* 0x000fe200000114eb */
[----:B------:R-:W4:Y:S01]  /*2640*/  S2R R9, SR_TID.X ;  /* 0x0000000000097919 */ /* 0x000f220000002100 */
[----:B------:R-:W-:Y:S01]  /*2650*/  SHF.R.S32.HI R10, RZ, 0x1f, R13 ;  /* 0x0000001fff0a7819 */ /* 0x000fe2000001140d */
[----:B------:R-:W-:Y:S01]  /*2660*/  IMAD R0, R0, c[0x0][0x178], RZ ;  /* 0x00005e0000007a24 */ /* 0x000fe200078e02ff */
[----:B------:R-:W-:Y:S02]  /*2670*/  SEL R7, R14, RZ, !P4 ;  /* 0x000000ff0e077207 */ /* 0x000fe40006000000 */
[----:B------:R-:W-:Y:S01]  /*2680*/  ISETP.GE.AND P6, PT, R236, c[0x0][0x198], PT ;  /* 0x00006600ec007a0c */ /* 0x000fe20003fc6270 */
[----:B------:R-:W-:Y:S01]  /*2690*/  IMAD R0, R12, c[0x0][0x17c], R0 ;  /* 0x00005f000c007a24 */ /* 0x000fe200078e0200 */
[----:B------:R-:W-:Y:S01]  /*26a0*/  LOP3.LUT R241, R241, 0xfffffffb, RZ, 0xc0, !PT ;  /* 0xfffffffbf1f17812 */ /* 0x000fe200078ec0ff */
[----:B------:R-:W-:Y:S01]  /*26b0*/  IMAD R7, R7, c[0x0][0x1c0], RZ ;  /* 0x0000700007077a24 */ /* 0x000fe200078e02ff */
[----:B------:R-:W-:-:S09]  /*26c0*/  IADD3 R88, R234, -0x1, RZ ;  /* 0xffffffffea587810 */ /* 0x000fd20007ffe0ff */
[----:B------:R-:W-:Y:S01]  /*26d0*/  @P6 LOP3.LUT R241, R241, 0x4, RZ, 0xfc, !PT ;  /* 0x00000004f1f16812 */ /* 0x000fe200078efcff */
[----:B-1----:R-:W-:-:S03]  /*26e0*/  IMAD.WIDE.U32 R2, R12, c[0x0][0x178], RZ ;  /* 0x00005e000c027a25 */ /* 0x002fc600078e00ff */
[----:B------:R-:W-:Y:S02]  /*26f0*/  LOP3.LUT R241, R241, 0xfffffffd, RZ, 0xc0, !PT ;  /* 0xfffffffdf1f17812 */ /* 0x000fe400078ec0ff */
[----:B----4-:R-:W-:Y:S01]  /*2700*/  SHF.R.S32.HI R18, RZ, 0x1f, R9 ;  /* 0x0000001fff127819 */ /* 0x010fe20000011409 */
[----:B------:R-:W-:Y:S01]  /*2710*/  IMAD.IADD R5, R3, 0x1, R0 ;  /* 0x0000000103057824 */ /* 0x000fe200078e0200 */
[----:B------:R-:W-:Y:S01]  /*2720*/  SEL R3, R235, RZ, !P4 ;  /* 0x000000ffeb037207 */ /* 0x000fe20006000000 */
[----:B------:R-:W-:Y:S01]  /*2730*/  IMAD.MOV.U32 R4, RZ, RZ, R2 ;  /* 0x000000ffff047224 */ /* 0x000fe200078e0002 */
[----:B------:R-:W-:Y:S02]  /*2740*/  LEA.HI R18, R18, R9, RZ, 0x3 ;  /* 0x0000000912127211 */ /* 0x000fe400078f18ff */
[----:B------:R-:W-:Y:S01]  /*2750*/  ISETP.GE.AND P4, PT, R238, c[0x0][0x1d4], PT ;  /* 0x00007500ee007a0c */ /* 0x000fe20003f86270 */
[----:B------:R-:W-:Y:S01]  /*2760*/  IMAD.WIDE.U32 R4, R242, c[0x0][0x1b8], R4 ;  /* 0x00006e00f2047a25 */ /* 0x000fe200078e0004 */
[----:B------:R-:W-:-:S03]  /*2770*/  SHF.R.S32.HI R18, RZ, 0x3, R18 ;  /* 0x00000003ff127819 */ /* 0x000fc60000011412 */
[----:B------:R-:W-:Y:S01]  /*2780*/  IMAD R5, R242, c[0x0][0x1bc], R5 ;  /* 0x00006f00f2057a24 */ /* 0x000fe200078e0205 */
[C---:B------:R-:W-:Y:S01]  /*2790*/  IADD3 R2, P5, R18.reuse, R13, RZ ;  /* 0x0000000d12027210 */ /* 0x040fe20007fbe0ff */
[C---:B------:R-:W-:Y:S02]  /*27a0*/  IMAD R11, R3.reuse, c[0x0][0x1c4], R7 ;  /* 0x00007100030b7a24 */ /* 0x040fe400078e0207 */
[----:B------:R-:W-:Y:S01]  /*27b0*/  IMAD.WIDE.U32 R4, R3, c[0x0][0x1c0], R4 ;  /* 0x0000700003047a25 */ /* 0x000fe200078e0004 */
[----:B------:R-:W-:Y:S02]  /*27c0*/  LEA.HI.X.SX32 R10, R18, R10, 0x1, P5 ;  /* 0x0000000a120a7211 */ /* 0x000fe400028f0eff */
[----:B------:R-:W-:Y:S01]  /*27d0*/  ISETP.GE.AND P5, PT, R236, c[0x0][0x1d4], PT ;  /* 0x00007500ec007a0c */ /* 0x000fe20003fa6270 */
[----:B------:R-:W-:-:S04]  /*27e0*/  IMAD.WIDE.U32 R12, R2, c[0x0][0x208], R236 ;  /* 0x00008200020c7a25 */ /* 0x000fc800078e00ec */
[C---:B------:R-:W-:Y:S02]  /*27f0*/  IMAD R7, R10.reuse, c[0x0][0x1e0], RZ ;  /* 0x000078000a077a24 */ /* 0x040fe400078e02ff */
[----:B------:R-:W-:Y:S02]  /*2800*/  IMAD R3, R10, c[0x0][0x208], RZ ;  /* 0x000082000a037a24 */ /* 0x000fe400078e02ff */
[C---:B------:R-:W-:Y:S02]  /*2810*/  IMAD R16, R2.reuse, c[0x0][0x1e4], R7 ;  /* 0x0000790002107a24 */ /* 0x040fe400078e0207 */
[----:B------:R-:W-:Y:S01]  /*2820*/  IMAD R17, R2, c[0x0][0x20c], R3 ;  /* 0x0000830002117a24 */ /* 0x000fe200078e0203 */
[----:B------:R-:W-:Y:S02]  /*2830*/  IADD3 R3, R5, R11, RZ ;  /* 0x0000000b05037210 */ /* 0x000fe40007ffe0ff */
[----:B--2---:R-:W-:-:S05]  /*2840*/  IADD3 R6, R8, R231, RZ ;  /* 0x000000e708067210 */ /* 0x004fca0007ffe0ff */
[----:B------:R-:W-:-:S04]  /*2850*/  @P2 IMAD.HI.U32 R8, R6, c[0x0][0x2c8], RZ ;  /* 0x0000b20006082a27 */ /* 0x000fc800078e00ff */
[----:B------:R-:W-:Y:S01]  /*2860*/  IMAD.MOV.U32 R0, RZ, RZ, R6 ;  /* 0x000000ffff007224 */ /* 0x000fe200078e0006 */
[----:B------:R-:W-:Y:S01]  /*2870*/  @P2 SHF.R.U32.HI R0, RZ, c[0x0][0x2cc], R8 ;  /* 0x0000b300ff002a19 */ /* 0x000fe20000011608 */
[----:B------:R-:W-:-:S03]  /*2880*/  IMAD.WIDE.U32 R8, R2, c[0x0][0x1e0], R236 ;  /* 0x0000780002087a25 */ /* 0x000fc600078e00ec */
[--C-:B------:R-:W-:Y:S01]  /*2890*/  SHF.R.S32.HI R2, RZ, 0x1f, R0.reuse ;  /* 0x0000001fff027819 */ /* 0x100fe20000011400 */
[----:B------:R-:W-:Y:S01]  /*28a0*/  IMAD.MOV R7, RZ, RZ, -R0 ;  /* 0x000000ffff077224 */ /* 0x000fe200078e0a00 */
[----:B------:R-:W-:-:S03]  /*28b0*/  IADD3 R9, R9, R16, RZ ;  /* 0x0000001009097210 */ /* 0x000fc60007ffe0ff */
[----:B------:R-:W-:Y:S01]  /*28c0*/  IMAD R10, R7, c[0x0][0x2c4], R6 ;  /* 0x0000b100070a7a24 */ /* 0x000fe200078e0206 */
[----:B------:R-:W-:Y:S01]  /*28d0*/  SEL R6, RZ, 0xffffffff, P4 ;  /* 0xffffffffff067807 */ /* 0x000fe20002000000 */
[----:B------:R-:W-:Y:S02]  /*28e0*/  IMAD R5, R2, c[0x0][0x1b0], RZ ;  /* 0x00006c0002057a24 */ /* 0x000fe400078e02ff */
[----:B------:R-:W-:Y:S01]  /*28f0*/  IMAD.MOV.U32 R2, RZ, RZ, R4 ;  /* 0x000000ffff027224 */ /* 0x000fe200078e0004 */
[----:B------:R-:W-:Y:S01]  /*2900*/  SEL R4, RZ, 0x1, P5 ;  /* 0x00000001ff047807 */ /* 0x000fe20002800000 */
[----:B------:R-:W-:Y:S02]  /*2910*/  IMAD.SHL.U32 R6, R6, 0x2, RZ ;  /* 0x0000000206067824 */ /* 0x000fe400078e00ff */
[C---:B------:R-:W-:Y:S02]  /*2920*/  IMAD R5, R0.reuse, c[0x0][0x1b4], R5 ;  /* 0x00006d0000057a24 */ /* 0x040fe400078e0205 */
[----:B------:R-:W-:Y:S01]  /*2930*/  IMAD.WIDE.U32 R2, R0, c[0x0][0x1b0], R2 ;  /* 0x00006c0000027a25 */ /* 0x000fe200078e0002 */
[----:B------:R-:W-:-:S02]  /*2940*/  SHF.R.S32.HI R0, RZ, 0x1f, R10 ;  /* 0x0000001fff007819 */ /* 0x000fc4000001140a */
[----:B------:R-:W-:Y:S01]  /*2950*/  LOP3.LUT R16, R6, 0x2, R4, 0xe2, !PT ;  /* 0x0000000206107812 */ /* 0x000fe200078ee204 */
[----:B------:R-:W-:Y:S01]  /*2960*/  IMAD.IADD R7, R13, 0x1, R17 ;  /* 0x000000010d077824 */ /* 0x000fe200078e0211 */
[----:B------:R-:W-:Y:S01]  /*2970*/  IADD3 R5, R3, R5, RZ ;  /* 0x0000000503057210 */ /* 0x000fe20007ffe0ff */
[----:B------:R-:W-:Y:S01]  /*2980*/  IMAD R0, R0, c[0x0][0x1a8], RZ ;  /* 0x00006a0000007a24 */ /* 0x000fe200078e02ff */
[----:B------:R-:W-:Y:S01]  /*2990*/  MOV R4, R2 ;  /* 0x0000000200047202 */ /* 0x000fe20000000f00 */
[----:B------:R-:W-:Y:S01]  /*29a0*/  IMAD.MOV.U32 R6, RZ, RZ, R12 ;  /* 0x000000ffff067224 */ /* 0x000fe200078e000c */
[----:B---3--:R-:W-:Y:S01]  /*29b0*/  @P3 SHF.R.S32.HI R3, RZ, 0x1f, R15 ;  /* 0x0000001fff033819 */ /* 0x008fe2000001140f */
[----:B------:R-:W-:Y:S02]  /*29c0*/  @!P3 IMAD.MOV.U32 R3, RZ, RZ, R14 ;  /* 0x000000ffff03b224 */ /* 0x000fe400078e000e */
[C---:B------:R-:W-:Y:S02]  /*29d0*/  IMAD R12, R10.reuse, c[0x0][0x1ac], R0 ;  /* 0x00006b000a0c7a24 */ /* 0x040fe400078e0200 */
[----:B------:R-:W-:Y:S01]  /*29e0*/  IMAD.WIDE.U32 R10, R10, c[0x0][0x1a8], R4 ;  /* 0x00006a000a0a7a25 */ /* 0x000fe200078e0004 */
[----:B------:R-:W-:-:S03]  /*29f0*/  SEL R0, R3, RZ, !P0 ;  /* 0x000000ff03007207 */ /* 0x000fc60004000000 */
[----:B------:R-:W-:Y:S01]  /*2a00*/  @P3 IMAD.MOV.U32 R2, RZ, RZ, R15 ;  /* 0x000000ffff023224 */ /* 0x000fe200078e000f */
[----:B------:R-:W-:Y:S01]  /*2a10*/  @!P3 MOV R2, R235 ;  /* 0x000000eb0002b202 */ /* 0x000fe20000000f00 */
[----:B------:R-:W-:Y:S01]  /*2a20*/  IMAD.WIDE.U32 R6, R242, c[0x0][0x210], R6 ;  /* 0x00008400f2067a25 */ /* 0x000fe200078e0006 */
[----:B------:R-:W-:-:S03]  /*2a30*/  ISETP.GE.AND P3, PT, R239, c[0x0][0x1d4], PT ;  /* 0x00007500ef007a0c */ /* 0x000fc60003f66270 */
[----:B------:R-:W-:Y:S01]  /*2a40*/  IMAD.WIDE.U32 R4, R242, c[0x0][0x1e8], R8 ;  /* 0x00007a00f2047a25 */ /* 0x000fe200078e0008 */
[----:B------:R-:W-:Y:S02]  /*2a50*/  SEL R8, R2, RZ, !P0 ;  /* 0x000000ff02087207 */ /* 0x000fe40004000000 */
[----:B------:R-:W-:Y:S01]  /*2a60*/  SEL R2, RZ, 0x4, P3 ;  /* 0x00000004ff027807 */ /* 0x000fe20001800000 */
[C---:B------:R-:W-:Y:S01]  /*2a70*/  IMAD R3, R242.reuse, c[0x0][0x214], R7 ;  /* 0x00008500f2037a24 */ /* 0x040fe200078e0207 */
[----:B------:R-:W-:Y:S01]  /*2a80*/  IADD3 R7, R11, R12, RZ ;  /* 0x0000000c0b077210 */ /* 0x000fe20007ffe0ff */
[----:B------:R-:W-:Y:S01]  /*2a90*/  IMAD R5, R242, c[0x0][0x1ec], R5 ;  /* 0x00007b00f2057a24 */ /* 0x000fe200078e0205 */
[----:B------:R-:W-:Y:S02]  /*2aa0*/  LEA R12, P0, R10, c[0x0][0x160], 0x1 ;  /* 0x000058000a0c7a11 */ /* 0x000fe400078008ff */
[----:B------:R-:W-:Y:S01]  /*2ab0*/  LOP3.LUT R14, R16, R2, RZ, 0xfc, !PT ;  /* 0x00000002100e7212 */ /* 0x000fe200078efcff */
[----:B------:R-:W-:Y:S01]  /*2ac0*/  IMAD.MOV.U32 R2, RZ, RZ, R6 ;  /* 0x000000ffff027224 */ /* 0x000fe200078e0006 */
[----:B------:R-:W-:Y:S01]  /*2ad0*/  LEA.HI.X R11, R10, c[0x0][0x164], R7, 0x1, P0 ;  /* 0x000059000a0b7a11 */ /* 0x000fe200000f0c07 */
[----:B------:R-:W-:Y:S01]  /*2ae0*/  IMAD R6, R0, c[0x0][0x1f0], RZ ;  /* 0x00007c0000067a24 */ /* 0x000fe200078e02ff */
[----:B------:R-:W-:Y:S01]  /*2af0*/  ISETP.GE.AND P0, PT, R238, c[0x0][0x198], PT ;  /* 0x00006600ee007a0c */ /* 0x000fe20003f06270 */
[----:B------:R-:W-:Y:S01]  /*2b00*/  IMAD R0, R0, c[0x0][0x218], RZ ;  /* 0x0000860000007a24 */ /* 0x000fe200078e02ff */
[----:B------:R-:W-:Y:S01]  /*2b10*/  IADD3 R9, R18, R231, RZ ;  /* 0x000000e712097210 */ /* 0x000fe20007ffe0ff */
[----:B------:R-:W-:-:S04]  /*2b20*/  IMAD.WIDE.U32 R214, R8, c[0x0][0x218], R2 ;  /* 0x0000860008d67a25 */ /* 0x000fc800078e0002 */
[C---:B------:R-:W-:Y:S02]  /*2b30*/  IMAD R0, R8.reuse, c[0x0][0x21c], R0 ;  /* 0x0000870008007a24 */ /* 0x040fe400078e0200 */
[----:B------:R-:W-:-:S03]  /*2b40*/  IMAD.WIDE.U32 R212, R8, c[0x0][0x1f0], R4 ;  /* 0x00007c0008d47a25 */ /* 0x000fc600078e0004 */
[----:B------:R-:W-:Y:S01]  /*2b50*/  IADD3 R217, R215, R0, RZ ;  /* 0x00000000d7d97210 */ /* 0x000fe20007ffe0ff */
[----:B------:R-:W-:Y:S01]  /*2b60*/  IMAD R2, R8, c[0x0][0x1f4], R6 ;  /* 0x00007d0008027a24 */ /* 0x000fe200078e0206 */
[----:B------:R-:W-:Y:S02]  /*2b70*/  @P0 LOP3.LUT R241, R241, 0x2, RZ, 0xfc, !PT ;  /* 0x00000002f1f10812 */ /* 0x000fe400078efcff */
[----:B------:R-:W-:Y:S01]  /*2b80*/  ISETP.GE.AND P0, PT, R239, c[0x0][0x198], PT ;  /* 0x00006600ef007a0c */ /* 0x000fe20003f06270 */
[----:B------:R-:W-:Y:S01]  /*2b90*/  IMAD.IADD R216, R213, 0x1, R2 ;  /* 0x00000001d5d87824 */ /* 0x000fe200078e0202 */
[----:B------:R-:W-:-:S11]  /*2ba0*/  LOP3.LUT R241, R241, 0xfffffffe, RZ, 0xc0, !PT ;  /* 0xfffffffef1f17812 */ /* 0x000fd600078ec0ff */
[----:B------:R-:W-:Y:S01]  /*2bb0*/  @P0 LOP3.LUT R241, R241, 0x1, RZ, 0xfc, !PT ;  /* 0x00000001f1f10812 */ /* 0x000fe200078efcff */
[----:B------:R-:W-:Y:S05]  /*2bc0*/  BRA.DIV ~URZ, `(.L_x_420) ;  /* 0x00012b827f007947 */ /* 0x000fea000b800000 */
[----:B------:R1:W2:Y:S02]  /*2bd0*/  SHFL.IDX PT, R8, R11, RZ, 0x181f ;  /* 0x00181fff0b087589 */ /* 0x0002a400000e0000 */
.L_x_539:
[----:B------:R-:W-:Y:S05]  /*2be0*/  BRA.DIV ~URZ, `(.L_x_421) ;  /* 0x00012bd27f007947 */ /* 0x000fea000b800000 */
[----:B------:R3:W4:Y:S02]  /*2bf0*/  SHFL.IDX PT, R0, R12, RZ, 0x181f ;  /* 0x00181fff0c007589 */ /* 0x00072400000e0000 */
.L_x_540:
[----:B------:R-:W-:Y:S01]  /*2c00*/  IMAD R10, R229, c[0x0][0x2c4], RZ ;  /* 0x0000b100e50a7a24 */ /* 0x000fe200078e02ff */
[----:B------:R-:W-:Y:S04]  /*2c10*/  BSSY B0, `(.L_x_422) ;  /* 0x0000016000007945 */ /* 0x000fe80003800000 */
[----:B------:R-:W-:-:S13]  /*2c20*/  ISETP.GE.AND P0, PT, R9, R10, PT ;  /* 0x0000000a0900720c */ /* 0x000fda0003f06270 */
[----:B------:R-:W-:Y:S05]  /*2c30*/  @P0 BRA `(.L_x_423) ;  /* 0x0000013000000947 */ /* 0x000fea0003800000 */
[----:B------:R-:W5:Y:S04]  /*2c40*/  LDL R2, [R1+0x4] ;  /* 0x0000040001027983 */ /* 0x000f680000100800 */
[----:B---3--:R-:W3:Y:S01]  /*2c50*/  LDL R15, [R1] ;  /* 0x00000000010f7983 */ /* 0x008ee20000100800 */
[C---:B----4-:R-:W-:Y:S02]  /*2c60*/  LEA R6, P0, R236.reuse, R0, 0x1 ;  /* 0x00000000ec067211 */ /* 0x050fe400078008ff */
[----:B------:R-:W-:Y:S02]  /*2c70*/  P2R R13, PR, RZ, 0x2 ;  /* 0x00000002ff0d7803 */ /* 0x000fe40000000000 */
[----:B--2---:R-:W-:Y:S02]  /*2c80*/  LEA.HI.X R7, R236, R8, R237, 0x1, P0 ;  /* 0x00000008ec077211 */ /* 0x004fe400000f0ced */
[----:B------:R-:W-:-:S02]  /*2c90*/  LEA R4, P0, R238, R0, 0x1 ;  /* 0x00000000ee047211 */ /* 0x000fc400078008ff */
[C---:B------:R-:W-:Y:S02]  /*2ca0*/  LOP3.LUT P1, RZ, R241.reuse, 0x4, RZ, 0xc0, !PT ;  /* 0x00000004f1ff7812 */ /* 0x040fe4000782c0ff */
[----:B------:R-:W-:-:S11]  /*2cb0*/  LOP3.LUT P6, RZ, R241, 0x1, RZ, 0xc0, !PT ;  /* 0x00000001f1ff7812 */ /* 0x000fd600078cc0ff */
[----:B------:R-:W-:Y:S01]  /*2cc0*/  @!PT LDS RZ, [RZ] ;  /* 0x00000000fffff984 */ /* 0x000fe20000000800 */
[----:B------:R-:W-:Y:S01]  /*2cd0*/  @!PT LDS RZ, [RZ] ;  /* 0x00000000fffff984 */ /* 0x000fe20000000800 */
[----:B------:R-:W-:Y:S01]  /*2ce0*/  @!PT LDS RZ, [RZ] ;  /* 0x00000000fffff984 */ /* 0x000fe20000000800 */
[----:B------:R2:W-:Y:S01]  /*2cf0*/  LDGSTS.E.BYPASS.LTC128B.128 [R209+0xc100], [R6.64], !P1 ;  /* 0x0c10000006d17fae */ /* 0x0005e2000c901d46 */
[----:B------:R-:W-:Y:S02]  /*2d00*/  ISETP.NE.AND P1, PT, R13, RZ, PT ;  /* 0x000000ff0d00720c */ /* 0x000fe40003f25270 */
[----:B-----5:R-:W-:Y:S02]  /*2d10*/  LEA.HI.X R5, R238, R8, R2, 0x1, P0 ;  /* 0x00000008ee057211 */ /* 0x020fe400000f0c02 */
[----:B------:R-:W-:-:S04]  /*2d20*/  LEA R2, P0, R239, R0, 0x1 ;  /* 0x00000000ef027211 */ /* 0x000fc800078008ff */
[----:B---3--:R-:W-:Y:S02]  /*2d30*/  LEA.HI.X R3, R239, R8, R15, 0x1, P0 ;  /* 0x00000008ef037211 */ /* 0x008fe400000f0c0f */
[----:B------:R-:W-:-:S13]  /*2d40*/  LOP3.LUT P0, RZ, R241, 0x2, RZ, 0xc0, !PT ;  /* 0x00000002f1ff7812 */ /* 0x000fda000780c0ff */
[----:B------:R2:W-:Y:S04]  /*2d50*/  LDGSTS.E.BYPASS.LTC128B.128 [R209+0x10100], [R4.64], !P0 ;  /* 0x1010000004d17fae */ /* 0x0005e8000c101d46 */
[----:B------:R2:W-:Y:S02]  /*2d60*/  LDGSTS.E.BYPASS.LTC128B.128 [R209+0x14100], [R2.64], !P6 ;  /* 0x1410000002d17fae */ /* 0x0005e4000f101d46 */
.L_x_423:
[----:B------:R-:W-:Y:S05]  /*2d70*/  BSYNC B0 ;  /* 0x0000000000007941 */ /* 0x000fea0003800000 */
.L_x_422:
[----:B------:R-:W-:Y:S05]  /*2d80*/  BRA.DIV ~URZ, `(.L_x_424) ;  /* 0x00012a927f007947 */ /* 0x000fea000b800000 */
[----:B--2---:R2:W1:Y:S04]  /*2d90*/  SHFL.IDX PT, R8, R11, 0x1, 0x181f ;  /* 0x00381f000b087f89 */ /* 0x00446800000e0000 */
[----:B----4-:R2:W4:Y:S02]  /*2da0*/  SHFL.IDX PT, R0, R12, 0x1, 0x181f ;  /* 0x00381f000c007f89 */ /* 0x01052400000e0000 */
.L_x_541:
[----:B------:R-:W-:Y:S01]  /*2db0*/  IADD3 R2, R9, 0x20, RZ ;  /* 0x0000002009027810 */ /* 0x000fe20007ffe0ff */
[----:B------:R-:W-:Y:S03]  /*2dc0*/  BSSY B0, `(.L_x_425) ;  /* 0x0000016000007945 */ /* 0x000fe60003800000 */
[----:B------:R-:W-:-:S13]  /*2dd0*/  ISETP.GE.AND P0, PT, R2, R10, PT ;  /* 0x0000000a0200720c */ /* 0x000fda0003f06270 */
[----:B------:R-:W-:Y:S05]  /*2de0*/  @P0 BRA `(.L_x_426) ;  /* 0x0000013000000947 */ /* 0x000fea0003800000 */
[----:B------:R-:W5:Y:S04]  /*2df0*/  LDL R3, [R1+0x4] ;  /* 0x0000040001037983 */ /* 0x000f680000100800 */
[----:B--2---:R-:W2:Y:S01]  /*2e00*/  LDL R15, [R1] ;  /* 0x00000000010f7983 */ /* 0x004ea20000100800 */
[C---:B----4-:R-:W-:Y:S02]  /*2e10*/  LEA R6, P0, R236.reuse, R0, 0x1 ;  /* 0x00000000ec067211 */ /* 0x050fe400078008ff */
[----:B------:R-:W-:Y:S02]  /*2e20*/  P2R R13, PR, RZ, 0x2 ;  /* 0x00000002ff0d7803 */ /* 0x000fe40000000000 */
[----:B-1----:R-:W-:Y:S02]  /*2e30*/  LEA.HI.X R7, R236, R8, R237, 0x1, P0 ;  /* 0x00000008ec077211 */ /* 0x002fe400000f0ced */
        /* <DEDUP_REMOVED lines=10> */
[----:B--2---:R-:W-:Y:S02]  /*2ee0*/  LEA.HI.X R3, R239, R8, R15, 0x1, P0 ;  /* 0x00000008ef037211 */ /* 0x004fe400000f0c0f */
[----:B------:R-:W-:-:S13]  /*2ef0*/  LOP3.LUT P0, RZ, R241, 0x2, RZ, 0xc0, !PT ;  /* 0x00000002f1ff7812 */ /* 0x000fda000780c0ff */
[----:B------:R1:W-:Y:S04]  /*2f00*/  LDGSTS.E.BYPASS.LTC128B.128 [R209+0x11100], [R4.64], !P0 ;  /* 0x1110000004d17fae */ /* 0x0003e8000c101d46 */
[----:B------:R1:W-:Y:S02]  /*2f10*/  LDGSTS.E.BYPASS.LTC128B.128 [R209+0x15100], [R2.64], !P6 ;  /* 0x1510000002d17fae */ /* 0x0003e4000f101d46 */
.L_x_426:
[----:B------:R-:W-:Y:S05]  /*2f20*/  BSYNC B0 ;  /* 0x0000000000007941 */ /* 0x000fea0003800000 */
.L_x_425:
[----:B------:R-:W-:Y:S05]  /*2f30*/  BRA.DIV ~URZ, `(.L_x_427) ;  /* 0x000129a27f007947 */ /* 0x000fea000b800000 */
[----:B-1----:R1:W2:Y:S02]  /*2f40*/  SHFL.IDX PT, R8, R11, 0x2, 0x181f ;  /* 0x00581f000b087f89 */ /* 0x0022a400000e0000 */
.L_x_542:
[----:B------:R-:W-:Y:S05]  /*2f50*/  BRA.DIV ~URZ, `(.L_x_428) ;  /* 0x000129f27f007947 */ /* 0x000fea000b800000 */
[----:B----4-:R4:W1:Y:S02]  /*2f60*/  SHFL.IDX PT, R0, R12, 0x2, 0x181f ;  /* 0x00581f000c007f89 */ /* 0x01086400000e0000 */
.L_x_543:
[----:B------:R-:W-:Y:S01]  /*2f70*/  IADD3 R2, R9, 0x40, RZ ;  /* 0x0000004009027810 */ /* 0x000fe20007ffe0ff */
[----:B------:R-:W-:Y:S03]  /*2f80*/  BSSY B0, `(.L_x_429) ;  /* 0x0000016000007945 */ /* 0x000fe60003800000 */
[----:B------:R-:W-:-:S13]  /*2f90*/  ISETP.GE.AND P0, PT, R2, R10, PT ;  /* 0x0000000a0200720c */ /* 0x000fda0003f06270 */
[----:B------:R-:W-:Y:S05]  /*2fa0*/  @P0 BRA `(.L_x_430) ;  /* 0x0000013000000947 */ /* 0x000fea0003800000 */
[----:B------:R-:W5:Y:S04]  /*2fb0*/  LDL R3, [R1+0x4] ;  /* 0x0000040001037983 */ /* 0x000f680000100800 */
[----:B---3--:R-:W3:Y:S01]  /*2fc0*/  LDL R15, [R1] ;  /* 0x00000000010f7983 */ /* 0x008ee20000100800 */
[C---:B-1----:R-:W-:Y:S02]  /*2fd0*/  LEA R6, P0, R236.reuse, R0, 0x1 ;  /* 0x00000000ec067211 */ /* 0x042fe400078008ff */
        /* <DEDUP_REMOVED lines=16> */
.L_x_430:
[----:B------:R-:W-:Y:S05]  /*30e0*/  BSYNC B0 ;  /* 0x0000000000007941 */ /* 0x000fea0003800000 */
.L_x_429:
[----:B------:R-:W-:Y:S05]  /*30f0*/  BRA.DIV ~URZ, `(.L_x_431) ;  /* 0x000128b27f007947 */ /* 0x000fea000b800000 */
[----:B--2---:R2:W3:Y:S04]  /*3100*/  SHFL.IDX PT, R8, R11, 0x3, 0x181f ;  /* 0x00781f000b087f89 */ /* 0x0044e800000e0000 */
[----:B-1----:R2:W1:Y:S02]  /*3110*/  SHFL.IDX PT, R0, R12, 0x3, 0x181f ;  /* 0x00781f000c007f89 */ /* 0x00246400000e0000 */
.L_x_544:
[----:B------:R-:W5:Y:S04]  /*3120*/  LDL R3, [R1+0x4] ;  /* 0x0000040001037983 */ /* 0x000f680000100800 */
[----:B--2---:R-:W2:Y:S01]  /*3130*/  LDL R11, [R1] ;  /* 0x00000000010b7983 */ /* 0x004ea20000100800 */
[----:B------:R-:W-:Y:S01]  /*3140*/  IADD3 R2, R9, 0x60, RZ ;  /* 0x0000006009027810 */ /* 0x000fe20007ffe0ff */
[----:B------:R-:W-:Y:S01]  /*3150*/  IMAD.SHL.U32 R89, R88, 0x40, RZ ;  /* 0x0000004058597824 */ /* 0x000fe200078e00ff */
[----:B------:R-:W-:Y:S01]  /*3160*/  P2R R15, PR, RZ, 0x2 ;  /* 0x00000002ff0f7803 */ /* 0x000fe20000000000 */
[----:B---34-:R-:W3:Y:S01]  /*3170*/  S2R R12, SR_TID.X ;  /* 0x00000000000c7919 */ /* 0x018ee20000002100 */
[----:B------:R-:W-:Y:S01]  /*3180*/  ISETP.GE.AND P6, PT, R2, R10, PT ;  /* 0x0000000a0200720c */ /* 0x000fe20003fc6270 */
[----:B------:R-:W-:Y:S01]  /*3190*/  IMAD.IADD R90, R228, 0x1, -R89 ;  /* 0x00000001e45a7824 */ /* 0x000fe200078e0a59 */
[----:B------:R-:W-:-:S02]  /*31a0*/  LOP3.LUT P1, RZ, R241, 0x2, RZ, 0xc0, !PT ;  /* 0x00000002f1ff7812 */ /* 0x000fc4000782c0ff */
[----:B------:R-:W-:Y:S02]  /*31b0*/  P2R R28, PR, RZ, 0x4 ;  /* 0x00000004ff1c7803 */ /* 0x000fe40000000000 */
[----:B------:R-:W-:-:S07]  /*31c0*/  LOP3.LUT P2, RZ, R241, 0x1, RZ, 0xc0, !PT ;  /* 0x00000001f1ff7812 */ /* 0x000fce000784c0ff */
[----:B-1----:R-:W-:-:S04]  /*31d0*/  @!P6 LEA R6, P0, R236, R0, 0x1 ;  /* 0x00000000ec06e211 */ /* 0x002fc800078008ff */
[----:B------:R-:W-:Y:S02]  /*31e0*/  @!P6 LEA.HI.X R7, R236, R8, R237, 0x1, P0 ;  /* 0x00000008ec07e211 */ /* 0x000fe400000f0ced */
[----:B------:R-:W-:-:S04]  /*31f0*/  @!P6 LEA R4, P0, R238, R0, 0x1 ;  /* 0x00000000ee04e211 */ /* 0x000fc800078008ff */
[----:B-----5:R-:W-:Y:S02]  /*3200*/  @!P6 LEA.HI.X R5, R238, R8, R3, 0x1, P0 ;  /* 0x00000008ee05e211 */ /* 0x020fe400000f0c03 */
[----:B------:R-:W-:-:S04]  /*3210*/  @!P6 LEA R2, P0, R239, R0, 0x1 ;  /* 0x00000000ef02e211 */ /* 0x000fc800078008ff */
[----:B--2---:R-:W-:Y:S02]  /*3220*/  @!P6 LEA.HI.X R3, R239, R8, R11, 0x1, P0 ;  /* 0x00000008ef03e211 */ /* 0x004fe400000f0c0b */
[----:B------:R-:W-:Y:S02]  /*3230*/  LOP3.LUT P0, RZ, R241, 0x4, RZ, 0xc0, !PT ;  /* 0x00000004f1ff7812 */ /* 0x000fe4000780c0ff */
[----:B---3--:R-:W-:-:S04]  /*3240*/  SHF.R.S32.HI R11, RZ, 0x1f, R12 ;  /* 0x0000001fff0b7819 */ /* 0x008fc8000001140c */
[----:B------:R-:W-:-:S04]  /*3250*/  LEA.HI R11, R11, R12, RZ, 0x3 ;  /* 0x0000000c0b0b7211 */ /* 0x000fc800078f18ff */
[----:B------:R-:W-:-:S03]  /*3260*/  SHF.R.S32.HI R11, RZ, 0x3, R11 ;  /* 0x00000003ff0b7819 */ /* 0x000fc6000001140b */
[----:B------:R-:W-:Y:S01]  /*3270*/  @!PT LDS RZ, [RZ] ;  /* 0x00000000fffff984 */ /* 0x000fe20000000800 */
[----:B------:R-:W-:Y:S01]  /*3280*/  @!PT LDS RZ, [RZ] ;  /* 0x00000000fffff984 */ /* 0x000fe20000000800 */
[----:B------:R-:W-:Y:S01]  /*3290*/  @!PT LDS RZ, [RZ] ;  /* 0x00000000fffff984 */ /* 0x000fe20000000800 */
[----:B------:R1:W-:Y:S04]  /*32a0*/  @!P6 LDGSTS.E.BYPASS.LTC128B.128 [R209+0xf100], [R6.64], !P0 ;  /* 0x0f10000006d1efae */ /* 0x0003e8000c101d46 */
[----:B------:R2:W-:Y:S04]  /*32b0*/  @!P6 LDGSTS.E.BYPASS.LTC128B.128 [R209+0x13100], [R4.64], !P1 ;  /* 0x1310000004d1efae */ /* 0x0005e8000c901d46 */
[----:B------:R3:W-:Y:S04]  /*32c0*/  @!P6 LDGSTS.E.BYPASS.LTC128B.128 [R209+0x17100], [R2.64], !P2 ;  /* 0x1710000002d1efae */ /* 0x0007e8000d101d46 */
[----:B------:R-:W0:Y:S01]  /*32d0*/  LDGDEPBAR ;  /* 0x00000000000079af */ /* 0x000e220000000000 */
[----:B------:R-:W-:Y:S01]  /*32e0*/  WARPSYNC 0xffffffff ;  /* 0xffffffff00007948 */ /* 0x000fe20003800000 */
[----:B------:R-:W-:Y:S02]  /*32f0*/  BSSY B0, `(.L_x_432) ;  /* 0x000013c000007945 */ /* 0x000fe40003800000 */
[----:B------:R-:W-:Y:S01]  /*3300*/  BAR.SYNC.DEFER_BLOCKING 0x0 ;  /* 0x0000000000007b1d */ /* 0x000fe20000010000 */
[----:B-1----:R-:W-:Y:S01]  /*3310*/  SHF.R.S32.HI R6, RZ, 0x1f, R88 ;  /* 0x0000001fff067819 */ /* 0x002fe20000011458 */
[----:B------:R-:W-:Y:S01]  /*3320*/  IMAD.MOV.U32 R7, RZ, RZ, 0x20 ;  /* 0x00000020ff077424 */ /* 0x000fe200078e00ff */
[----:B--2---:R-:W-:-:S03]  /*3330*/  IADD3 R5, -R89, R228, -R11 ;  /* 0x000000e459057210 */ /* 0x004fc60007ffe90b */
[----:B------:R-:W-:Y:S02]  /*3340*/  IMAD R0, R6, c[0x0][0x1e0], RZ ;  /* 0x0000780006007a24 */ /* 0x000fe400078e02ff */
[----:B------:R-:W-:Y:S01]  /*3350*/  IMAD.WIDE.U32 R8, R7, c[0x0][0x1e0], RZ ;  /* 0x0000780007087a25 */ /* 0x000fe200078e00ff */
[----:B------:R-:W-:-:S03]  /*3360*/  ISETP.GE.AND P0, PT, R5, 0x1, PT ;  /* 0x000000010500780c */ /* 0x000fc60003f06270 */
[----:B---3--:R-:W-:-:S04]  /*3370*/  IMAD.WIDE.U32 R2, R88, c[0x0][0x1e0], RZ ;  /* 0x0000780058027a25 */ /* 0x008fc800078e00ff */
[----:B------:R-:W-:Y:S01]  /*3380*/  IMAD R4, R88, c[0x0][0x1e4], R0 ;  /* 0x0000790058047a24 */ /* 0x000fe200078e0200 */
[----:B------:R-:W-:Y:S01]  /*3390*/  LEA R0, P6, R2, R212, 0x6 ;  /* 0x000000d402007211 */ /* 0x000fe200078c30ff */
[----:B------:R-:W-:Y:S02]  /*33a0*/  IMAD R6, R6, c[0x0][0x208], RZ ;  /* 0x0000820006067a24 */ /* 0x000fe400078e02ff */
[----:B------:R-:W-:Y:S02]  /*33b0*/  IMAD.IADD R3, R3, 0x1, R4 ;  /* 0x0000000103037824 */ /* 0x000fe400078e0204 */
[----:B------:R-:W-:-:S03]  /*33c0*/  IMAD R6, R88, c[0x0][0x20c], R6 ;  /* 0x0000830058067a24 */ /* 0x000fc600078e0206 */
[----:B------:R-:W-:Y:S02]  /*33d0*/  LEA.HI.X R4, R2, R216, R3, 0x6, P6 ;  /* 0x000000d802047211 */ /* 0x000fe400030f3403 */
[----:B------:R-:W-:-:S04]  /*33e0*/  @P0 LEA R2, P6, R0, c[0x0][0x1c8], 0x1 ;  /* 0x0000720000020a11 */ /* 0x000fc800078c08ff */
[----:B------:R-:W-:Y:S02]  /*33f0*/  @P0 LEA.HI.X R3, R0, c[0x0][0x1cc], R4, 0x1, P6 ;  /* 0x0000730000030a11 */ /* 0x000fe400030f0c04 */
[----:B------:R-:W-:-:S03]  /*3400*/  ISETP.GE.AND P6, PT, R5, 0x21, PT ;  /* 0x000000210500780c */ /* 0x000fc60003fc6270 */
[----:B------:R-:W-:Y:S01]  /*3410*/  @!PT LDS RZ, [RZ] ;  /* 0x00000000fffff984 */ /* 0x000fe20000000800 */
[----:B------:R-:W-:Y:S01]  /*3420*/  @!PT LDS RZ, [RZ] ;  /* 0x00000000fffff984 */ /* 0x000fe20000000800 */
[----:B------:R-:W-:Y:S01]  /*3430*/  @!PT LDS RZ, [RZ] ;  /* 0x00000000fffff984 */ /* 0x000fe20000000800 */
[----:B------:R1:W-:Y:S04]  /*3440*/  @P0 LDGSTS.E.BYPASS.LTC128B.128 [R209+0x6100], [R2.64], !P5 ;  /* 0x0610000002d10fae */ /* 0x0003e8000e901d46 */
[----:B------:R1:W-:Y:S04]  /*3450*/  @P0 LDGSTS.E.BYPASS.LTC128B.128 [R209+0x8100], [R2.64+0x80], !P4 ;  /* 0x0810008002d10fae */ /* 0x0003e8000e101d46 */
[----:B------:R1:W-:Y:S02]  /*3460*/  @P0 LDGSTS.E.BYPASS.LTC128B.128 [R209+0xa100], [R2.64+0x100], !P3 ;  /* 0x0a10010002d10fae */ /* 0x0003e4000d901d46 */
[----:B------:R-:W-:Y:S01]  /*3470*/  @P6 IADD3 R0, P0, R0, R8, RZ ;  /* 0x0000000800006210 */ /* 0x000fe20007f1e0ff */
[----:B-1----:R-:W-:-:S05]  /*3480*/  IMAD R3, R7, c[0x0][0x1e4], RZ ;  /* 0x0000790007037a24 */ /* 0x002fca00078e02ff */
[----:B------:R-:W-:Y:S01]  /*3490*/  @P6 IADD3.X R3, R4, R9, R3, P0, !PT ;  /* 0x0000000904036210 */ /* 0x000fe200007fe403 */
[----:B------:R-:W-:Y:S01]  /*34a0*/  IMAD.WIDE.U32 R4, R88, c[0x0][0x208], RZ ;  /* 0x0000820058047a25 */ /* 0x000fe200078e00ff */
[----:B------:R-:W-:-:S04]  /*34b0*/  @P6 LEA R2, P0, R0, c[0x0][0x1c8], 0x1 ;  /* 0x0000720000026a11 */ /* 0x000fc800078008ff */
[----:B------:R-:W-:Y:S02]  /*34c0*/  @P6 LEA.HI.X R3, R0, c[0x0][0x1cc], R3, 0x1, P0 ;  /* 0x0000730000036a11 */ /* 0x000fe400000f0c03 */
[----:B------:R-:W-:-:S03]  /*34d0*/  LEA R0, P0, R4, R214, 0x6 ;  /* 0x000000d604007211 */ /* 0x000fc600078030ff */
[----:B------:R1:W-:Y:S04]  /*34e0*/  @P6 LDGSTS.E.BYPASS.LTC128B.128 [R209+0x7100], [R2.64], !P5 ;  /* 0x0710000002d16fae */ /* 0x0003e8000e901d46 */
[----:B------:R1:W-:Y:S04]  /*34f0*/  @P6 LDGSTS.E.BYPASS.LTC128B.128 [R209+0x9100], [R2.64+0x80], !P4 ;  /* 0x0910008002d16fae */ /* 0x0003e8000e101d46 */
[----:B------:R1:W-:Y:S01]  /*3500*/  @P6 LDGSTS.E.BYPASS.LTC128B.128 [R209+0xb100], [R2.64+0x100], !P3 ;  /* 0x0b10010002d16fae */ /* 0x0003e2000d901d46 */
[----:B------:R-:W-:-:S03]  /*3510*/  LOP3.LUT P6, RZ, R14, 0x2, RZ, 0xc0, !PT ;  /* 0x000000020eff7812 */ /* 0x000fc600078cc0ff */
[----:B------:R-:W0:Y:S01]  /*3520*/  LDGDEPBAR ;  /* 0x00000000000079af */ /* 0x000e220000000000 */
[----:B-1----:R-:W-:Y:S01]  /*3530*/  IMAD.IADD R3, R5, 0x1, R6 ;  /* 0x0000000105037824 */ /* 0x002fe200078e0206 */
[----:B------:R-:W-:-:S04]  /*3540*/  DEPBAR.LE SB0, 0x1 ;  /* 0x000080400000791a */ /* 0x000fc80000000000 */
[----:B------:R-:W-:-:S04]  /*3550*/  DEPBAR.LE SB0, 0x0 ;  /* 0x000080000000791a */ /* 0x000fc80000000000 */
[----:B------:R-:W-:Y:S01]  /*3560*/  BAR.SYNC.DEFER_BLOCKING 0x0 ;  /* 0x0000000000007b1d */ /* 0x000fe20000010000 */
[----:B------:R-:W-:Y:S02]  /*3570*/  LOP3.LUT R5, R14, 0x1, RZ, 0xc0, !PT ;  /* 0x000000010e057812 */ /* 0x000fe400078ec0ff */
[----:B------:R-:W-:Y:S02]  /*3580*/  LEA.HI.X R3, R4, R217, R3, 0x6, P0 ;  /* 0x000000d904037211 */ /* 0x000fe400000f3403 */
[C---:B------:R-:W-:Y:S02]  /*3590*/  LEA R2, P0, R0.reuse, c[0x0][0x1f8], 0x1 ;  /* 0x00007e0000027a11 */ /* 0x040fe400078008ff */
[----:B------:R-:W-:Y:S02]  /*35a0*/  MOV R4, c[0x0][0x208] ;  /* 0x0000820000047a02 */ /* 0x000fe40000000f00 */
[----:B------:R-:W-:Y:S01]  /*35b0*/  ISETP.NE.U32.AND P1, PT, R5, 0x1, PT ;  /* 0x000000010500780c */ /* 0x000fe20003f25070 */
[----:B------:R-:W-:Y:S01]  /*35c0*/  IMAD.MOV.U32 R5, RZ, RZ, c[0x0][0x20c] ;  /* 0x00008300ff057624 */ /* 0x000fe200078e00ff */
[----:B------:R-:W-:-:S02]  /*35d0*/  LEA.HI.X R3, R0, c[0x0][0x1fc], R3, 0x1, P0 ;  /* 0x00007f0000037a11 */ /* 0x000fc400000f0c03 */
[C---:B------:R-:W-:Y:S02]  /*35e0*/  LEA R12, P0, R4.reuse, R2, 0x6 ;  /* 0x00000002040c7211 */ /* 0x040fe400078030ff */
[----:B------:R-:W-:Y:S02]  /*35f0*/  IADD3 R0, -R11, R90, RZ ;  /* 0x0000005a0b007210 */ /* 0x000fe40007ffe1ff */
[----:B------:R-:W-:Y:S02]  /*3600*/  LEA.HI.X R13, R4, R3, R5, 0x6, P0 ;  /* 0x00000003040d7211 */ /* 0x000fe400000f3405 */
[C---:B------:R-:W-:Y:S02]  /*3610*/  ISETP.LT.OR P0, PT, R0.reuse, 0x1, P1 ;  /* 0x000000010000780c */ /* 0x040fe40000f01670 */
[C---:B------:R-:W-:Y:S01]  /*3620*/  ISETP.LT.OR P1, PT, R0.reuse, 0x21, P1 ;  /* 0x000000210000780c */ /* 0x040fe20000f21670 */
[----:B------:R-:W-:Y:S04]  /*3630*/  LDSM.16.M88.4 R8, [R191] ;  /* 0x00000000bf08783b */ /* 0x000fe80000000200 */
[----:B------:R-:W1:Y:S04]  /*3640*/  LDSM.16.M88.4 R20, [R184] ;  /* 0x00000000b814783b */ /* 0x000e680000000200 */
[----:B------:R-:W2:Y:S04]  /*3650*/  LDSM.16.M88.4 R16, [R184+0x800] ;  /* 0x00080000b810783b */ /* 0x000ea80000000200 */
[----:B------:R-:W3:Y:S04]  /*3660*/  LDSM.16.M88.4 R24, [R184+0x1000] ;  /* 0x00100000b818783b */ /* 0x000ee80000000200 */
[----:B------:R-:W4:Y:S04]  /*3670*/  LDSM.16.M88.4 R32, [R184+0x1800] ;  /* 0x00180000b820783b */ /* 0x000f280000000200 */
[----:B------:R-:W-:Y:S04]  /*3680*/  LDSM.16.M88.4 R4, [R192] ;  /* 0x00000000c004783b */ /* 0x000fe80000000200 */
[----:B------:R-:W5:Y:S04]  /*3690*/  LDSM.16.M88.4 R48, [R195] ;  /* 0x00000000c330783b */ /* 0x000f680000000200 */
[----:B------:R-:W3:Y:S04]  /*36a0*/  LDSM.16.M88.4 R56, [R206] ;  /* 0x00000000ce38783b */ /* 0x000ee80000000200 */
[----:B------:R-:W4:Y:S04]  /*36b0*/  LDSM.16.M88.4 R60, [R205] ;  /* 0x00000000cd3c783b */ /* 0x000f280000000200 */
[----:B------:R-:W4:Y:S04]  /*36c0*/  LDSM.16.M88.4 R72, [R204] ;  /* 0x00000000cc48783b */ /* 0x000f280000000200 */
[----:B------:R-:W-:Y:S01]  /*36d0*/  @!PT LDS RZ, [RZ] ;  /* 0x00000000fffff984 */ /* 0x000fe20000000800 */
[----:B------:R-:W-:Y:S01]  /*36e0*/  @!PT LDS RZ, [RZ] ;  /* 0x00000000fffff984 */ /* 0x000fe20000000800 */
[----:B------:R-:W-:Y:S01]  /*36f0*/  @!PT LDS RZ, [RZ] ;  /* 0x00000000fffff984 */ /* 0x000fe20000000800 */
[----:B------:R3:W-:Y:S01]  /*3700*/  LDGSTS.E.BYPASS.LTC128B.128 [R209+0x100], [R2.64], !P0 ;  /* 0x0010000002d17fae */ /* 0x0007e2000c101d46 */
[----:B------:R-:W-:-:S02]  /*3710*/  ISETP.LT.OR P0, PT, R0, 0x1, !P6 ;  /* 0x000000010000780c */ /* 0x000fc40007701670 */
[----:B------:R-:W-:Y:S01]  /*3720*/  ISETP.LT.OR P6, PT, R0, 0x21, !P6 ;  /* 0x000000210000780c */ /* 0x000fe200077c1670 */
[C---:B-1----:R-:W-:Y:S08]  /*3730*/  HMMA.16816.F32.BF16 R36, R8.reuse, R22, RZ ;  /* 0x000000160824723c */ /* 0x042ff000000418ff */
[----:B--2---:R-:W-:Y:S02]  /*3740*/  HMMA.16816.F32.BF16 R40, R8, R16, RZ ;  /* 0x000000100828723c */ /* 0x004fe400000418ff */
[----:B------:R1:W-:Y:S01]  /*3750*/  LDGSTS.E.BYPASS.LTC128B.128 [R209+0x2100], [R2.64+0x80], !P0 ;  /* 0x0210008002d17fae */ /* 0x0003e2000c101d46 */
[----:B------:R-:W-:-:S04]  /*3760*/  LOP3.LUT P0, RZ, R14, 0x4, RZ, 0xc0, !PT ;  /* 0x000000040eff7812 */ /* 0x000fc8000780c0ff */
[C---:B------:R-:W-:Y:S01]  /*3770*/  ISETP.LT.OR P2, PT, R0.reuse, 0x1, !P0 ;  /* 0x000000010000780c */ /* 0x040fe20004741670 */
[----:B------:R-:W-:Y:S01]  /*3780*/  HMMA.16816.F32.BF16 R16, R8, R18, RZ ;  /* 0x000000120810723c */ /* 0x000fe200000418ff */
[----:B------:R-:W-:-:S07]  /*3790*/  ISETP.LT.OR P0, PT, R0, 0x21, !P0 ;  /* 0x000000210000780c */ /* 0x000fce0004701670 */
[----:B---3--:R-:W-:Y:S04]  /*37a0*/  HMMA.16816.F32.BF16 R44, R8, R24, RZ ;  /* 0x00000018082c723c */ /* 0x008fe800000418ff */
[----:B------:R1:W-:Y:S01]  /*37b0*/  LDGSTS.E.BYPASS.LTC128B.128 [R209+0x4100], [R2.64+0x100], !P2 ;  /* 0x0410010002d17fae */ /* 0x0003e2000d101d46 */
[----:B------:R-:W-:-:S03]  /*37c0*/  ISETP.NE.AND P2, PT, R28, RZ, PT ;  /* 0x000000ff1c00720c */ /* 0x000fc60003f45270 */
[----:B------:R-:W-:Y:S01]  /*37d0*/  HMMA.16816.F32.BF16 R28, R8, R20, RZ ;  /* 0x00000014081c723c */ /* 0x000fe200000418ff */
[----:B------:R2:W-:Y:S01]  /*37e0*/  LDGSTS.E.BYPASS.LTC128B.128 [R209+0x1100], [R12.64], !P1 ;  /* 0x011000000cd17fae */ /* 0x0005e2000c901d46 */
[----:B------:R-:W-:-:S03]  /*37f0*/  ISETP.NE.AND P1, PT, R15, RZ, PT ;  /* 0x000000ff0f00720c */ /* 0x000fc60003f25270 */
[----:B------:R2:W-:Y:S03]  /*3800*/  LDGSTS.E.BYPASS.LTC128B.128 [R209+0x3100], [R12.64+0x80], !P6 ;  /* 0x031000800cd17fae */ /* 0x0005e6000f101d46 */
[----:B------:R-:W-:Y:S01]  /*3810*/  HMMA.16816.F32.BF16 R24, R8, R26, RZ ;  /* 0x0000001a0818723c */ /* 0x000fe200000418ff */
[----:B------:R2:W-:Y:S01]  /*3820*/  LDGSTS.E.BYPASS.LTC128B.128 [R209+0x5100], [R12.64+0x100], !P0 ;  /* 0x051001000cd17fae */ /* 0x0005e2000c101d46 */
[----:B------:R-:W-:-:S03]  /*3830*/  ISETP.GT.AND P0, PT, R88, R211, PT ;  /* 0x000000d35800720c */ /* 0x000fc60003f04270 */
[----:B------:R-:W-:Y:S03]  /*3840*/  LDSM.16.M88.4 R20, [R194] ;  /* 0x00000000c214783b */ /* 0x000fe60000000200 */
[C---:B----4-:R-:W-:Y:S01]  /*3850*/  HMMA.16816.F32.BF16 R52, R8.reuse, R32, RZ ;  /* 0x000000200834723c */ /* 0x050fe200000418ff */
[----:B------:R-:W3:Y:S04]  /*3860*/  LDSM.16.M88.4 R64, [R190] ;  /* 0x00000000be40783b */ /* 0x000ee80000000200 */
[----:B------:R-:W4:Y:S04]  /*3870*/  LDSM.16.M88.4 R68, [R190+0x800] ;  /* 0x00080000be44783b */ /* 0x000f280000000200 */
[----:B------:R-:W1:Y:S04]  /*3880*/  LDSM.16.M88.4 R80, [R190+0x1000] ;  /* 0x00100000be50783b */ /* 0x000e680000000200 */
[----:B------:R-:W-:Y:S04]  /*3890*/  LDSM.16.M88.4 R76, [R187+0x800] ;  /* 0x00080000bb4c783b */ /* 0x000fe80000000200 */
[----:B------:R-:W-:Y:S01]  /*38a0*/  LDSM.16.M88.4 R92, [R187+0x1000] ;  /* 0x00100000bb5c783b */ /* 0x000fe20000000200 */
[----:B--2---:R-:W-:Y:S03]  /*38b0*/  HMMA.16816.F32.BF16 R12, R8, R34, RZ ;  /* 0x00000022080c723c */ /* 0x004fe600000418ff */
[----:B------:R-:W-:Y:S04]  /*38c0*/  LDSM.16.M88.4 R84, [R184+0x3000] ;  /* 0x00300000b854783b */ /* 0x000fe80000000200 */
[----:B------:R-:W0:Y:S01]  /*38d0*/  LDGDEPBAR ;  /* 0x00000000000079af */ /* 0x000e220000000000 */
[C---:B-----5:R-:W-:Y:S08]  /*38e0*/  HMMA.16816.F32.BF16 R8, R4.reuse, R48, R28 ;  /* 0x000000300408723c */ /* 0x060ff0000004181c */
[C---:B------:R-:W-:Y:S01]  /*38f0*/  HMMA.16816.F32.BF16 R28, R4.reuse, R50, R36 ;  /* 0x00000032041c723c */ /* 0x040fe20000041824 */
[----:B------:R-:W2:Y:S07]  /*3900*/  LDSM.16.M88.4 R48, [R190+0x1800] ;  /* 0x00180000be30783b */ /* 0x000eae0000000200 */
[C---:B------:R-:W-:Y:S08]  /*3910*/  HMMA.16816.F32.BF16 R32, R4.reuse, R56, R40 ;  /* 0x000000380420723c */ /* 0x040ff00000041828 */
[C---:B------:R-:W-:Y:S01]  /*3920*/  HMMA.16816.F32.BF16 R36, R4.reuse, R58, R16 ;  /* 0x0000003a0424723c */ /* 0x040fe20000041810 */
[----:B------:R-:W-:Y:S04]  /*3930*/  LDSM.16.M88.4 R16, [R193] ;  /* 0x00000000c110783b */ /* 0x000fe80000000200 */
[----:B------:R-:W5:Y:S03]  /*3940*/  LDSM.16.M88.4 R56, [R187] ;  /* 0x00000000bb38783b */ /* 0x000f660000000200 */
[C---:B------:R-:W-:Y:S08]  /*3950*/  HMMA.16816.F32.BF16 R40, R4.reuse, R60, R44 ;  /* 0x0000003c0428723c */ /* 0x040ff0000004182c */
[C---:B------:R-:W-:Y:S01]  /*3960*/  HMMA.16816.F32.BF16 R44, R4.reuse, R62, R24 ;  /* 0x0000003e042c723c */ /* 0x040fe20000041818 */
[----:B------:R-:W1:Y:S07]  /*3970*/  LDSM.16.M88.4 R60, [R187+0x1800] ;  /* 0x00180000bb3c783b */ /* 0x000e6e0000000200 */
[C---:B------:R-:W-:Y:S08]  /*3980*/  HMMA.16816.F32.BF16 R52, R4.reuse, R72, R52 ;  /* 0x000000480434723c */ /* 0x040ff00000041834 */
[----:B------:R-:W-:Y:S01]  /*3990*/  HMMA.16816.F32.BF16 R24, R4, R74, R12 ;  /* 0x0000004a0418723c */ /* 0x000fe2000004180c */
[----:B------:R-:W-:Y:S04]  /*39a0*/  LDSM.16.M88.4 R12, [R191+0x4000] ;  /* 0x00400000bf0c783b */ /* 0x000fe80000000200 */
[----:B------:R-:W-:Y:S03]  /*39b0*/  LDSM.16.M88.4 R72, [R184+0x2800] ;  /* 0x00280000b848783b */ /* 0x000fe60000000200 */
[C---:B---3--:R-:W-:Y:S08]  /*39c0*/  HMMA.16816.F32.BF16 R8, R20.reuse, R64, R8 ;  /* 0x000000401408723c */ /* 0x048ff00000041808 */
[C---:B------:R-:W-:Y:S01]  /*39d0*/  HMMA.16816.F32.BF16 R4, R20.reuse, R66, R28 ;  /* 0x000000421404723c */ /* 0x040fe2000004181c */
[----:B------:R-:W-:Y:S07]  /*39e0*/  LDSM.16.M88.4 R64, [R203] ;  /* 0x00000000cb40783b */ /* 0x000fee0000000200 */
[C---:B----4-:R-:W-:Y:S08]  /*39f0*/  HMMA.16816.F32.BF16 R32, R20.reuse, R68, R32 ;  /* 0x000000441420723c */ /* 0x050ff00000041820 */
[C---:B------:R-:W-:Y:S01]  /*3a00*/  HMMA.16816.F32.BF16 R36, R20.reuse, R70, R36 ;  /* 0x000000461424723c */ /* 0x040fe20000041824 */
[----:B------:R-:W3:Y:S07]  /*3a10*/  LDSM.16.M88.4 R68, [R184+0x2000] ;  /* 0x00200000b844783b */ /* 0x000eee0000000200 */
[C---:B-1----:R-:W-:Y:S08]  /*3a20*/  HMMA.16816.F32.BF16 R40, R20.reuse, R80, R40 ;  /* 0x000000501428723c */ /* 0x042ff00000041828 */
[C---:B------:R-:W-:Y:S01]  /*3a30*/  HMMA.16816.F32.BF16 R44, R20.reuse, R82, R44 ;  /* 0x00000052142c723c */ /* 0x040fe2000004182c */
[----:B------:R-:W-:Y:S07]  /*3a40*/  LDSM.16.M88.4 R80, [R190+0x2800] ;  /* 0x00280000be50783b */ /* 0x000fee0000000200 */
[C---:B--2---:R-:W-:Y:S08]  /*3a50*/  HMMA.16816.F32.BF16 R52, R20.reuse, R48, R52 ;  /* 0x000000301434723c */ /* 0x044ff00000041834 */
[----:B------:R-:W-:Y:S08]  /*3a60*/  HMMA.16816.F32.BF16 R28, R20, R50, R24 ;  /* 0x00000032141c723c */ /* 0x000ff00000041818 */
[C---:B-----5:R-:W-:Y:S01]  /*3a70*/  HMMA.16816.F32.BF16 R24, R16.reuse, R56, R8 ;  /* 0x000000381018723c */ /* 0x060fe20000041808 */
        /* <DEDUP_REMOVED lines=8> */
[----:B------:R-:W4:Y:S07]  /*3b00*/  LDSM.16.M88.4 R92, [R201] ;  /* 0x00000000c95c783b */ /* 0x000f2e0000000200 */
[C---:B------:R-:W-:Y:S08]  /*3b10*/  HMMA.16816.F32.BF16 R52, R16.reuse, R60, R52 ;  /* 0x0000003c1034723c */ /* 0x040ff00000041834 */
[----:B------:R-:W-:Y:S01]  /*3b20*/  HMMA.16816.F32.BF16 R32, R16, R62, R28 ;  /* 0x0000003e1020723c */ /* 0x000fe2000004181c */
[----:B------:R-:W5:Y:S07]  /*3b30*/  LDSM.16.M88.4 R60, [R200] ;  /* 0x00000000c83c783b */ /* 0x000f6e0000000200 */
[C---:B---3--:R-:W-:Y:S08]  /*3b40*/  HMMA.16816.F32.BF16 R28, R12.reuse, R68, R24 ;  /* 0x000000440c1c723c */ /* 0x048ff00000041818 */
[C---:B------:R-:W-:Y:S01]  /*3b50*/  HMMA.16816.F32.BF16 R24, R12.reuse, R70, R20 ;  /* 0x000000460c18723c */ /* 0x040fe20000041814 */
[----:B------:R-:W-:Y:S07]  /*3b60*/  LDSM.16.M88.4 R68, [R187+0x2000] ;  /* 0x00200000bb44783b */ /* 0x000fee0000000200 */
[C---:B------:R-:W-:Y:S01]  /*3b70*/  HMMA.16816.F32.BF16 R20, R12.reuse, R72, R4 ;  /* 0x000000480c14723c */ /* 0x040fe20000041804 */
[----:B------:R-:W-:Y:S07]  /*3b80*/  LDSM.16.M88.4 R4, [R194+0x4000] ;  /* 0x00400000c204783b */ /* 0x000fee0000000200 */
[C---:B------:R-:W-:Y:S01]  /*3b90*/  HMMA.16816.F32.BF16 R16, R12.reuse, R74, R36 ;  /* 0x0000004a0c10723c */ /* 0x040fe20000041824 */
[----:B------:R-:W3:Y:S07]  /*3ba0*/  LDSM.16.M88.4 R72, [R190+0x2000] ;  /* 0x00200000be48783b */ /* 0x000eee0000000200 */
        /* <DEDUP_REMOVED lines=12> */
[C---:B----4-:R-:W-:Y:S01]  /*3c70*/  HMMA.16816.F32.BF16 R12, R8.reuse, R92, R40 ;  /* 0x0000005c080c723c */ /* 0x050fe20000041828 */
[----:B------:R-:W-:Y:S07]  /*3c80*/  LDSM.16.M88.4 R40, [R187+0x3000] ;  /* 0x00300000bb28783b */ /* 0x000fee0000000200 */
[C---:B------:R-:W-:Y:S08]  /*3c90*/  HMMA.16816.F32.BF16 R56, R8.reuse, R94, R48 ;  /* 0x0000005e0838723c */ /* 0x040ff00000041830 */
[C---:B-----5:R-:W-:Y:S08]  /*3ca0*/  HMMA.16816.F32.BF16 R48, R8.reuse, R60, R44 ;  /* 0x0000003c0830723c */ /* 0x060ff0000004182c */
[----:B------:R-:W-:Y:S01]  /*3cb0*/  HMMA.16816.F32.BF16 R44, R8, R62, R36 ;  /* 0x0000003e082c723c */ /* 0x000fe20000041824 */
[----:B------:R-:W-:Y:S07]  /*3cc0*/  LDSM.16.M88.4 R60, [R184+0x4000] ;  /* 0x00400000b83c783b */ /* 0x000fee0000000200 */
[C---:B---3--:R-:W-:Y:S08]  /*3cd0*/  HMMA.16816.F32.BF16 R36, R4.reuse, R72, R32 ;  /* 0x000000480424723c */ /* 0x048ff00000041820 */
        /* <DEDUP_REMOVED lines=41> */
[----:B------:R-:W-:Y:S01]  /*3f70*/  HMMA.16816.F32.BF16 R32, R12, R66, R40 ;  /* 0x000000420c20723c */ /* 0x000fe20000041828 */
[----:B------:R-:W-:-:S07]  /*3f80*/  FMUL.FTZ R0, R48, c[0x0][0x320] ;  /* 0x0000c80030007a20 */ /* 0x000fce0000410000 */
[----:B------:R-:W-:Y:S01]  /*3f90*/  HMMA.16816.F32.BF16 R28, R4, R58, R28 ;  /* 0x0000003a041c723c */ /* 0x000fe2000004181c */
[----:B------:R-:W1:Y:S07]  /*3fa0*/  LDSM.16.M88.4 R56, [R190+0x5000] ;  /* 0x00500000be38783b */ /* 0x000e6e0000000200 */
[----:B------:R-:W-:Y:S08]  /*3fb0*/  HMMA.16816.F32.BF16 R36, R8, R60, R36 ;  /* 0x0000003c0824723c */ /* 0x000ff00000041824 */
[----:B------:R-:W-:Y:S01]  /*3fc0*/  HMMA.16816.F32.BF16 R44, R16, R46, R76 ;  /* 0x0000002e102c723c */ /* 0x000fe2000004184c */
[----:B------:R4:W1:Y:S07]  /*3fd0*/  MUFU.TANH R76, R0 ;  /* 0x00000000004c7308 */ /* 0x00086e0000002400 */
[----:B--2---:R-:W-:Y:S08]  /*3fe0*/  HMMA.16816.F32.BF16 R24, R12, R68, R20 ;  /* 0x000000440c18723c */ /* 0x004ff00000041814 */
[----:B------:R-:W-:Y:S01]  /*3ff0*/  HMMA.16816.F32.BF16 R20, R8, R62, R32 ;  /* 0x0000003e0814723c */ /* 0x000fe20000041820 */
[----:B----4-:R-:W-:Y:S01]  /*4000*/  FMUL.FTZ R0, R49, c[0x0][0x320] ;  /* 0x0000c80031007a20 */ /* 0x010fe20000410000 */
[----:B------:R-:W2:Y:S06]  /*4010*/  LDSM.16.M88.4 R60, [R196] ;  /* 0x00000000c43c783b */ /* 0x000eac0000000200 */
[----:B------:R-:W-:Y:S01]  /*4020*/  HMMA.16816.F32.BF16 R64, R16, R72, R92 ;  /* 0x000000481040723c */ /* 0x000fe2000004185c */
[----:B------:R4:W1:Y:S07]  /*4030*/  MUFU.TANH R72, R0 ;  /* 0x0000000000487308 */ /* 0x00086e0000002400 */
[----:B---3--:R-:W-:Y:S08]  /*4040*/  HMMA.16816.F32.BF16 R36, R4, R52, R36 ;  /* 0x000000340424723c */ /* 0x008ff00000041824 */
[----:B------:R-:W-:Y:S01]  /*4050*/  HMMA.16816.F32.BF16 R40, R12, R70, R44 ;  /* 0x000000460c28723c */ /* 0x000fe2000004182c */
[----:B----4-:R-:W-:Y:S01]  /*4060*/  FMUL.FTZ R0, R50, c[0x0][0x320] ;  /* 0x0000c80032007a20 */ /* 0x010fe20000410000 */
[----:B------:R-:W3:Y:S03]  /*4070*/  LDSM.16.M88.4 R44, [R190+0x5800] ;  /* 0x00580000be2c783b */ /* 0x000ee60000000200 */
[----:B------:R4:W2:Y:S03]  /*4080*/  MUFU.TANH R77, R0 ;  /* 0x00000000004d7308 */ /* 0x0008a60000002400 */
[----:B-1----:R-:W-:Y:S08]  /*4090*/  HMMA.16816.F32.BF16 R32, R8, R56, R24 ;  /* 0x000000380820723c */ /* 0x002ff00000041818 */
[----:B------:R-:W-:Y:S01]  /*40a0*/  HMMA.16816.F32.BF16 R24, R4, R54, R20 ;  /* 0x000000360418723c */ /* 0x000fe20000041814 */
[----:B----4-:R-:W-:-:S02]  /*40b0*/  FMUL.FTZ R0, R51, c[0x0][0x320] ;  /* 0x0000c80033007a20 */ /* 0x010fc40000410000 */
[----:B------:R-:W1:Y:S05]  /*40c0*/  LDSM.16.M88.4 R48, [R187+0x5000] ;  /* 0x00500000bb30783b */ /* 0x000e6a0000000200 */
[----:B------:R-:W-:Y:S01]  /*40d0*/  HMMA.16816.F32.BF16 R16, R16, R74, R84 ;  /* 0x0000004a1010723c */ /* 0x000fe20000041854 */
[----:B------:R4:W1:Y:S07]  /*40e0*/  MUFU.TANH R73, R0 ;  /* 0x0000000000497308 */ /* 0x00086e0000002400 */
[----:B--2---:R-:W-:Y:S01]  /*40f0*/  HMMA.16816.F32.BF16 R20, R12, R60, R64 ;  /* 0x0000003c0c14723c */ /* 0x004fe20000041840 */
[----:B----4-:R-:W-:-:S04]  /*4100*/  FMUL.FTZ R0, R28, c[0x0][0x320] ;  /* 0x0000c8001c007a20 */ /* 0x010fc80000410000 */
[----:B------:R2:W4:Y:S11]  /*4110*/  MUFU.TANH R69, R0 ;  /* 0x0000000000457308 */ /* 0x0005360000002400 */
[----:B------:R-:W-:Y:S08]  /*4120*/  HMMA.16816.F32.BF16 R12, R12, R62, R16 ;  /* 0x0000003e0c0c723c */ /* 0x000ff00000041810 */
[----:B---3--:R-:W-:Y:S01]  /*4130*/  HMMA.16816.F32.BF16 R16, R8, R44, R20 ;  /* 0x0000002c0810723c */ /* 0x008fe20000041814 */
[----:B--2---:R-:W-:-:S07]  /*4140*/  FMUL.FTZ R0, R29, c[0x0][0x320] ;  /* 0x0000c8001d007a20 */ /* 0x004fce0000410000 */
[----:B-1----:R-:W-:Y:S01]  /*4150*/  HMMA.16816.F32.BF16 R32, R4, R48, R32 ;  /* 0x000000300420723c */ /* 0x002fe20000041820 */
[----:B------:R1:W2:Y:S02]  /*4160*/  MUFU.TANH R68, R0 ;  /* 0x0000000000447308 */ /* 0x0002a40000002400 */
[----:B-1----:R-:W-:-:S06]  /*4170*/  FMUL.FTZ R0, R30, c[0x0][0x320] ;  /* 0x0000c8001e007a20 */ /* 0x002fcc0000410000 */
[----:B------:R1:W3:Y:S02]  /*4180*/  MUFU.TANH R70, R0 ;  /* 0x0000000000467308 */ /* 0x0002e40000002400 */
[----:B-1----:R-:W-:Y:S02]  /*4190*/  FMUL.FTZ R0, R31, c[0x0][0x320] ;  /* 0x0000c8001f007a20 */ /* 0x002fe40000410000 */
[C---:B------:R-:W-:Y:S04]  /*41a0*/  HMMA.16816.F32.BF16 R28, R8.reuse, R58, R40 ;  /* 0x0000003a081c723c */ /* 0x040fe80000041828 */
[----:B------:R1:W1:Y:S04]  /*41b0*/  MUFU.TANH R56, R0 ;  /* 0x0000000000387308 */ /* 0x0002680000002400 */
[----:B------:R-:W-:Y:S01]  /*41c0*/  HMMA.16816.F32.BF16 R8, R8, R46, R12 ;  /* 0x0000002e0808723c */ /* 0x000fe2000004180c */
[----:B-1----:R-:W-:-:S04]  /*41d0*/  FMUL.FTZ R0, R36, c[0x0][0x320] ;  /* 0x0000c80024007a20 */ /* 0x002fc80000410000 */
[----:B------:R1:W1:Y:S11]  /*41e0*/  MUFU.TANH R55, R0 ;  /* 0x0000000000377308 */ /* 0x0002760000002400 */
[----:B------:R-:W-:Y:S01]  /*41f0*/  HMMA.16816.F32.BF16 R20, R4, R50, R28 ;  /* 0x000000320414723c */ /* 0x000fe2000004181c */
[----:B-1----:R-:W-:-:S04]  /*4200*/  FMUL.FTZ R0, R37, c[0x0][0x320] ;  /* 0x0000c80025007a20 */ /* 0x002fc80000410000 */
[----:B------:R1:W1:Y:S02]  /*4210*/  MUFU.TANH R52, R0 ;  /* 0x0000000000347308 */ /* 0x0002640000002400 */
[----:B-1----:R-:W-:-:S06]  /*4220*/  FMUL.FTZ R0, R38, c[0x0][0x320] ;  /* 0x0000c80026007a20 */ /* 0x002fcc0000410000 */
[----:B------:R1:W1:Y:S02]  /*4230*/  MUFU.TANH R54, R0 ;  /* 0x0000000000367308 */ /* 0x0002640000002400 */
[----:B-1----:R-:W-:Y:S02]  /*4240*/  FMUL.FTZ R0, R39, c[0x0][0x320] ;  /* 0x0000c80027007a20 */ /* 0x002fe40000410000 */
[----:B------:R-:W1:Y:S01]  /*4250*/  LDSM.16.M88.4 R36, [R187+0x5800] ;  /* 0x00580000bb24783b */ /* 0x000e620000000200 */
[----:B------:R-:W-:-:S04]  /*4260*/  DEPBAR.LE SB0, 0x0 ;  /* 0x000080000000791a */ /* 0x000fc80000000000 */
[----:B------:R5:W1:Y:S02]  /*4270*/  MUFU.TANH R53, R0 ;  /* 0x0000000000357308 */ /* 0x000a640000002400 */
[----:B-----5:R-:W-:-:S06]  /*4280*/  FMUL.FTZ R0, R24, c[0x0][0x320] ;  /* 0x0000c80018007a20 */ /* 0x020fcc0000410000 */
[----:B------:R5:W2:Y:S01]  /*4290*/  MUFU.TANH R41, R0 ;  /* 0x0000000000297308 */ /* 0x000aa20000002400 */
[----:B-1----:R-:W-:Y:S01]  /*42a0*/  HMMA.16816.F32.BF16 R12, R4, R36, R16 ;  /* 0x00000024040c723c */ /* 0x002fe20000041810 */
[----:B-----5:R-:W-:-:S06]  /*42b0*/  FMUL.FTZ R0, R25, c[0x0][0x320] ;  /* 0x0000c80019007a20 */ /* 0x020fcc0000410000 */
        /* <DEDUP_REMOVED lines=38> */
[----:B------:R-:W-:Y:S06]  /*4520*/  BAR.SYNC.DEFER_BLOCKING 0x0 ;  /* 0x0000000000007b1d */ /* 0x000fec0000010000 */
[----:B------:R-:W-:Y:S05]  /*4530*/  @!P0 BRA `(.L_x_433) ;  /* 0x0000017000008947 */ /* 0x000fea0003800000 */
[----:B-1234-:R-:W-:Y:S01]  /*4540*/  IADD3 R0, R234, -0x2, RZ ;  /* 0xfffffffeea007810 */ /* 0x01efe20007ffe0ff */
        /* <DEDUP_REMOVED lines=22> */
.L_x_433:
[----:B--234-:R-:W-:Y:S05]  /*46b0*/  BSYNC B0 ;  /* 0x0000000000007941 */ /* 0x01cfea0003800000 */
.L_x_432:
[----:B-1----:R-:W-:Y:S01]  /*46c0*/  IMAD.IADD R0, R240, 0x1, R231 ;  /* 0x00000001f0007824 */ /* 0x002fe200078e02e7 */
[----:B------:R-:W-:Y:S01]  /*46d0*/  ULDC UR4, c[0x0][0x324] ;  /* 0x0000c90000047ab9 */ /* 0x000fe20000000800 */
[----:B------:R-:W-:Y:S01]  /*46e0*/  IMAD.IADD R7, R90, 0x1, -R227 ;  /* 0x000000015a077824 */ /* 0x000fe200078e0ae3 */
[----:B------:R-:W-:Y:S01]  /*46f0*/  ULOP3.LUT UR4, URZ, UR4, URZ, 0x33, !UPT ;  /* 0x000000043f047292 */ /* 0x000fe2000f8e333f */
[----:B------:R-:W-:Y:S01]  /*4700*/  @P2 IMAD.HI.U32 R2, R0, c[0x0][0x2c8], RZ ;  /* 0x0000b20000022a27 */ /* 0x000fe200078e00ff */
[----:B------:R-:W0:Y:S03]  /*4710*/  LDGDEPBAR ;  /* 0x00000000000079af */ /* 0x000e260000000000 */
[----:B------:R-:W-:Y:S01]  /*4720*/  IMAD.MOV.U32 R4, RZ, RZ, R0 ;  /* 0x000000ffff047224 */ /* 0x000fe200078e0000 */
[----:B------:R-:W-:-:S02]  /*4730*/  @P2 SHF.R.U32.HI R4, RZ, c[0x0][0x2cc], R2 ;  /* 0x0000b300ff042a19 */ /* 0x000fc40000011602 */
[----:B------:R-:W-:-:S03]  /*4740*/  IADD3 R0, R228, 0x1, -R89 ;  /* 0x00000001e4007810 */ /* 0x000fc60007ffe859 */
[----:B------:R-:W1:Y:S01]  /*4750*/  SHFL.IDX PT, R3, R4, RZ, 0x1c1f ;  /* 0x001c1fff04037589 */ /* 0x000e6200000e0000 */
[----:B------:R-:W-:-:S04]  /*4760*/  IADD3 R0, -R229, R0, -R227 ;  /* 0x00000000e5007210 */ /* 0x000fc80007ffe9e3 */
[C---:B------:R-:W-:Y:S02]  /*4770*/  IADD3 R5, R0.reuse, c[0x0][0x328], RZ ;  /* 0x0000ca0000057a10 */ /* 0x040fe40007ffe0ff */
[----:B------:R-:W-:-:S03]  /*4780*/  IADD3 R6, R0, UR4, RZ ;  /* 0x0000000400067c10 */ /* 0x000fc6000fffe0ff */
[--C-:B-1----:R-:W-:Y:S02]  /*4790*/  IMAD.IADD R2, R5, 0x1, R3.reuse ;  /* 0x0000000105027824 */ /* 0x102fe400078e0203 */
[----:B------:R-:W-:-:S03]  /*47a0*/  IMAD.IADD R0, R6, 0x1, R3 ;  /* 0x0000000106007824 */ /* 0x000fc600078e0203 */
[----:B------:R-:W-:Y:S01]  /*47b0*/  IMNMX R2, R7, R2, PT ;  /* 0x0000000207027217 */ /* 0x000fe20003800200 */
[----:B------:R-:W-:Y:S05]  /*47c0*/  @!P1 BRA `(.L_x_434) ;  /* 0x0000015000009947 */ /* 0x000fea0003800000 */
[----:B------:R-:W-:Y:S01]  /*47d0*/  IADD3 R3, -R229, R228, R3 ;  /* 0x000000e4e5037210 */ /* 0x000fe20007ffe103 */
[----:B------:R-:W-:Y:S03]  /*47e0*/  BSSY B0, `(.L_x_435) ;  /* 0x000000e000007945 */ /* 0x000fe60003800000 */
[----:B------:R-:W-:-:S13]  /*47f0*/  ISETP.GT.AND P0, PT, R3, -0x1, PT ;  /* 0xffffffff0300780c */ /* 0x000fda0003f04270 */
[----:B------:R-:W-:Y:S05]  /*4800*/  @P0 BRA `(.L_x_436) ;  /* 0x0000007000000947 */ /* 0x000fea0003800000 */
[----:B------:R-:W-:Y:S01]  /*4810*/  IMAD.MOV.U32 R8, RZ, RZ, c[0x0][0x32c] ;  /* 0x0000cb00ff087624 */ /* 0x000fe200078e00ff */
[----:B------:R-:W-:-:S04]  /*4820*/  LOP3.LUT R3, RZ, R3, RZ, 0x33, !PT ;  /* 0x00000003ff037212 */ /* 0x000fc800078e33ff */
[----:B------:R-:W-:-:S13]  /*4830*/  ISETP.NE.AND P0, PT, R8, 0x1, PT ;  /* 0x000000010800780c */ /* 0x000fda0003f05270 */
[----:B------:R-:W-:-:S05]  /*4840*/  @P0 IMAD.HI.U32 R8, R3, c[0x0][0x330], RZ ;  /* 0x0000cc0003080a27 */ /* 0x000fca00078e00ff */
[----:B------:R-:W-:-:S04]  /*4850*/  @P0 SHF.R.U32.HI R3, RZ, c[0x0][0x334], R8 ;  /* 0x0000cd00ff030a19 */ /* 0x000fc80000011608 */
[----:B------:R-:W-:Y:S01]  /*4860*/  LOP3.LUT R3, RZ, R3, RZ, 0x33, !PT ;  /* 0x00000003ff037212 */ /* 0x000fe200078e33ff */
[----:B------:R-:W-:Y:S05]  /*4870*/  BRA `(.L_x_437) ;  /* 0x0000004000007947 */ /* 0x000fea0003800000 */
.L_x_436:
[----:B------:R-:W-:-:S04]  /*4880*/  MOV R8, c[0x0][0x32c] ;  /* 0x0000cb0000087a02 */ /* 0x000fc80000000f00 */
[----:B------:R-:W-:-:S13]  /*4890*/  ISETP.NE.AND P0, PT, R8, 0x1, PT ;  /* 0x000000010800780c */ /* 0x000fda0003f05270 */
[----:B------:R-:W-:-:S05]  /*48a0*/  @P0 IMAD.HI.U32 R8, R3, c[0x0][0x330], RZ ;  /* 0x0000cc0003080a27 */ /* 0x000fca00078e00ff */
[----:B------:R-:W-:Y:S02]  /*48b0*/  @P0 SHF.R.U32.HI R3, RZ, c[0x0][0x334], R8 ;  /* 0x0000cd00ff030a19 */ /* 0x000fe40000011608 */
.L_x_437:
[----:B------:R-:W-:Y:S05]  /*48c0*/  BSYNC B0 ;  /* 0x0000000000007941 */ /* 0x000fea0003800000 */
.L_x_435:
[----:B------:R-:W-:-:S04]  /*48d0*/  IMAD R3, R3, c[0x0][0x32c], -R89 ;  /* 0x0000cb0003037a24 */ /* 0x000fc800078e0a59 */
[----:B------:R-:W-:-:S05]  /*48e0*/  IMAD.IADD R3, R3, 0x1, -R227 ;  /* 0x0000000103037824 */ /* 0x000fca00078e0ae3 */
[----:B------:R-:W-:Y:S02]  /*48f0*/  IADD3 R8, R3, c[0x0][0x32c], RZ ;  /* 0x0000cb0003087a10 */ /* 0x000fe40007ffe0ff */
[----:B------:R-:W-:Y:S02]  /*4900*/  IMNMX R0, R0, R3, !PT ;  /* 0x0000000300007217 */ /* 0x000fe40007800200 */
[----:B------:R-:W-:Y:S02]  /*4910*/  IMNMX R2, R2, R8, PT ;  /* 0x0000000802027217 */ /* 0x000fe40003800200 */
.L_x_434:
[----:B------:R-:W-:Y:S01]  /*4920*/  ISETP.GT.AND P6, PT, R234, RZ, PT ;  /* 0x000000ffea00720c */ /* 0x000fe20003fc4270 */
[----:B------:R-:W1:Y:S03]  /*4930*/  SHFL.IDX PT, R3, R4, 0x1, 0x1c1f ;  /* 0x003c1f0004037f89 */ /* 0x000e6600000e0000 */
[----:B------:R-:W-:-:S04]  /*4940*/  ISETP.GT.AND P0, PT, R0, RZ, P6 ;  /* 0x000000ff0000720c */ /* 0x000fc80003704270 */
[----:B------:R-:W-:-:S04]  /*4950*/  ISETP.LT.OR P0, PT, R2, 0x1, P0 ;  /* 0x000000010200780c */ /* 0x000fc80000701670 */
[----:B------:R-:W-:Y:S02]  /*4960*/  FSEL R8, R76, -INF , !P0 ;  /* 0xff8000004c087808 */ /* 0x000fe40004000000 */
[----:B------:R-:W-:-:S04]  /*4970*/  ISETP.GT.AND P0, PT, R0, 0x1, P6 ;  /* 0x000000010000780c */ /* 0x000fc80003704270 */
        /* <DEDUP_REMOVED lines=41> */
[----:B------:R-:W-:Y:S01]  /*4c10*/  ISETP.GT.AND P0, PT, R0, 0x39, P6 ;  /* 0x000000390000780c */ /* 0x000fe20003704270 */
[----:B-1----:R-:W-:-:S03]  /*4c20*/  IMAD.IADD R0, R6, 0x1, R3 ;  /* 0x0000000106007824 */ /* 0x002fc600078e0203 */
[----:B------:R-:W-:Y:S01]  /*4c30*/  ISETP.LT.OR P0, PT, R2, 0x3a, P0 ;  /* 0x0000003a0200780c */ /* 0x000fe20000701670 */
[----:B------:R-:W-:-:S03]  /*4c40*/  IMAD.IADD R2, R5, 0x1, R3 ;  /* 0x0000000105027824 */ /* 0x000fc600078e0203 */
[----:B------:R-:W-:Y:S02]  /*4c50*/  FSEL R220, R13, -INF , !P0 ;  /* 0xff8000000ddc7808 */ /* 0x000fe40004000000 */
        /* <DEDUP_REMOVED lines=13> */
.L_x_440:
[----:B------:R-:W-:-:S04]  /*4d30*/  MOV R4, c[0x0][0x32c] ;  /* 0x0000cb0000047a02 */ /* 0x000fc80000000f00 */
[----:B------:R-:W-:-:S13]  /*4d40*/  ISETP.NE.AND P0, PT, R4, 0x1, PT ;  /* 0x000000010400780c */ /* 0x000fda0003f05270 */
[----:B------:R-:W-:-:S05]  /*4d50*/  @P0 IMAD.HI.U32 R4, R3, c[0x0][0x330], RZ ;  /* 0x0000cc0003040a27 */ /* 0x000fca00078e00ff */
[----:B------:R-:W-:Y:S02]  /*4d60*/  @P0 SHF.R.U32.HI R3, RZ, c[0x0][0x334], R4 ;  /* 0x0000cd00ff030a19 */ /* 0x000fe40000011604 */
.L_x_441:
[----:B------:R-:W-:Y:S05]  /*4d70*/  BSYNC B0 ;  /* 0x0000000000007941 */ /* 0x000fea0003800000 */
.L_x_439:
[----:B------:R-:W-:-:S04]  /*4d80*/  IMAD R3, R3, c[0x0][0x32c], -R89 ;  /* 0x0000cb0003037a24 */ /* 0x000fc800078e0a59 */
[----:B------:R-:W-:-:S05]  /*4d90*/  IMAD.IADD R3, R3, 0x1, -R227 ;  /* 0x0000000103037824 */ /* 0x000fca00078e0ae3 */
[----:B------:R-:W-:Y:S02]  /*4da0*/  IADD3 R4, R3, c[0x0][0x32c], RZ ;  /* 0x0000cb0003047a10 */ /* 0x000fe40007ffe0ff */
[----:B------:R-:W-:Y:S02]  /*4db0*/  IMNMX R0, R0, R3, !PT ;  /* 0x0000000300007217 */ /* 0x000fe40007800200 */
[----:B------:R-:W-:Y:S02]  /*4dc0*/  IMNMX R2, R2, R4, PT ;  /* 0x0000000402027217 */ /* 0x000fe40003800200 */
.L_x_438:
[----:B------:R-:W-:Y:S01]  /*4dd0*/  ISETP.GT.AND P0, PT, R0, 0x1, P6 ;  /* 0x000000010000780c */ /* 0x000fe20003704270 */
[----:B------:R-:W-:Y:S01]  /*4de0*/  LDSM.16.MT88.4 R32, [R185] ;  /* 0x00000000b920783b */ /* 0x000fe20000004200 */
[----:B------:R-:W-:Y:S02]  /*4df0*/  FMNMX.FTZ R3, R8, R10, !PT ;  /* 0x0000000a08037209 */ /* 0x000fe40007810000 */
[----:B------:R-:W-:Y:S01]  /*4e00*/  ISETP.LT.OR P0, PT, R2, 0x2, P0 ;  /* 0x000000020200780c */ /* 0x000fe20000701670 */
[----:B------:R-:W-:Y:S01]  /*4e10*/  LDSM.16.MT88.4 R28, [R186] ;  /* 0x00000000ba1c783b */ /* 0x000fe20000004200 */
[----:B------:R-:W-:-:S02]  /*4e20*/  FMNMX.FTZ R3, R11, R3, !PT ;  /* 0x000000030b037209 */ /* 0x000fc40007810000 */
[----:B------:R-:W-:Y:S01]  /*4e30*/  FSEL R7, R73, -INF , !P0 ;  /* 0xff80000049077808 */ /* 0x000fe20004000000 */
[----:B------:R-:W-:Y:S01]  /*4e40*/  LDSM.16.MT88.4 R36, [R189+0x2000] ;  /* 0x00200000bd24783b */ /* 0x000fe20000004200 */
[----:B------:R-:W-:Y:S02]  /*4e50*/  ISETP.GT.AND P0, PT, R0, 0x8, P6 ;  /* 0x000000080000780c */ /* 0x000fe40003704270 */
[----:B------:R-:W-:Y:S02]  /*4e60*/  FMNMX.FTZ R3, R12, R3, !PT ;  /* 0x000000030c037209 */ /* 0x000fe40007810000 */
[----:B------:R-:W-:Y:S02]  /*4e70*/  ISETP.LT.OR P0, PT, R2, 0x9, P0 ;  /* 0x000000090200780c */ /* 0x000fe40000701670 */
[----:B------:R-:W-:Y:S02]  /*4e80*/  FMNMX.FTZ R3, R42, R3, !PT ;  /* 0x000000032a037209 */ /* 0x000fe40007810000 */
[----:B------:R-:W-:-:S02]  /*4e90*/  FSEL R9, R70, -INF , !P0 ;  /* 0xff80000046097808 */ /* 0x000fc40004000000 */
[----:B------:R-:W-:Y:S02]  /*4ea0*/  ISETP.GT.AND P0, PT, R0, 0x9, P6 ;  /* 0x000000090000780c */ /* 0x000fe40003704270 */
[----:B------:R-:W-:Y:S02]  /*4eb0*/  FMNMX.FTZ R3, R43, R3, !PT ;  /* 0x000000032b037209 */ /* 0x000fe40007810000 */
[----:B------:R-:W-:Y:S02]  /*4ec0*/  ISETP.LT.OR P0, PT, R2, 0xa, P0 ;  /* 0x0000000a0200780c */ /* 0x000fe40000701670 */
[----:B------:R-:W-:Y:S02]  /*4ed0*/  FMNMX.FTZ R3, R46, R3, !PT ;  /* 0x000000032e037209 */ /* 0x000fe40007810000 */
[----:B------:R-:W-:Y:S02]  /*4ee0*/  FSEL R13, R56, -INF , !P0 ;  /* 0xff800000380d7808 */ /* 0x000fe40004000000 */
[----:B------:R-:W-:-:S02]  /*4ef0*/  ISETP.GT.AND P0, PT, R0, 0x10, P6 ;  /* 0x000000100000780c */ /* 0x000fc40003704270 */
[----:B------:R-:W-:Y:S02]  /*4f00*/  FMNMX.FTZ R3, R47, R3, !PT ;  /* 0x000000032f037209 */ /* 0x000fe40007810000 */
[----:B------:R-:W-:Y:S02]  /*4f10*/  ISETP.LT.OR P0, PT, R2, 0x11, P0 ;  /* 0x000000110200780c */ /* 0x000fe40000701670 */
[----:B------:R-:W-:Y:S02]  /*4f20*/  FMNMX.FTZ R3, R103, R3, !PT ;  /* 0x0000000367037209 */ /* 0x000fe40007810000 */
[----:B------:R-:W-:Y:S02]  /*4f30*/  FSEL R40, R54, -INF , !P0 ;  /* 0xff80000036287808 */ /* 0x000fe40004000000 */
[----:B------:R-:W-:Y:S02]  /*4f40*/  ISETP.GT.AND P0, PT, R0, 0x11, P6 ;  /* 0x000000110000780c */ /* 0x000fe40003704270 */
[----:B------:R-:W-:-:S02]  /*4f50*/  FMNMX.FTZ R3, R130, R3, !PT ;  /* 0x0000000382037209 */ /* 0x000fc40007810000 */
[----:B------:R-:W-:Y:S02]  /*4f60*/  ISETP.LT.OR P0, PT, R2, 0x12, P0 ;  /* 0x000000120200780c */ /* 0x000fe40000701670 */
[----:B------:R-:W-:Y:S02]  /*4f70*/  FMNMX.FTZ R3, R131, R3, !PT ;  /* 0x0000000383037209 */ /* 0x000fe40007810000 */
[----:B------:R-:W-:Y:S02]  /*4f80*/  FSEL R41, R53, -INF , !P0 ;  /* 0xff80000035297808 */ /* 0x000fe40004000000 */
[----:B------:R-:W-:Y:S02]  /*4f90*/  ISETP.GT.AND P0, PT, R0, 0x18, P6 ;  /* 0x000000180000780c */ /* 0x000fe40003704270 */
[----:B------:R-:W-:Y:S02]  /*4fa0*/  FMNMX.FTZ R3, R136, R3, !PT ;  /* 0x0000000388037209 */ /* 0x000fe40007810000 */
[----:B------:R-:W-:-:S02]  /*4fb0*/  ISETP.LT.OR P0, PT, R2, 0x19, P0 ;  /* 0x000000190200780c */ /* 0x000fc40000701670 */
[----:B------:R-:W-:Y:S02]  /*4fc0*/  FMNMX.FTZ R3, R210, R3, !PT ;  /* 0x00000003d2037209 */ /* 0x000fe40007810000 */
[----:B------:R-:W-:Y:S02]  /*4fd0*/  FSEL R44, R48, -INF , !P0 ;  /* 0xff800000302c7808 */ /* 0x000fe40004000000 */
[----:B------:R-:W-:Y:S02]  /*4fe0*/  ISETP.GT.AND P0, PT, R0, 0x19, P6 ;  /* 0x000000190000780c */ /* 0x000fe40003704270 */
[----:B------:R-:W-:Y:S02]  /*4ff0*/  FMNMX.FTZ R3, R219, R3, !PT ;  /* 0x00000003db037209 */ /* 0x000fe40007810000 */
[----:B------:R-:W-:Y:S02]  /*5000*/  ISETP.LT.OR P0, PT, R2, 0x1a, P0 ;  /* 0x0000001a0200780c */ /* 0x000fe40000701670 */
[----:B------:R-:W-:-:S02]  /*5010*/  FMNMX.FTZ R3, R218, R3, !PT ;  /* 0x00000003da037209 */ /* 0x000fc40007810000 */
[----:B------:R-:W-:Y:S02]  /*5020*/  FSEL R45, R45, -INF , !P0 ;  /* 0xff8000002d2d7808 */ /* 0x000fe40004000000 */
[----:B------:R-:W-:Y:S02]  /*5030*/  ISETP.GT.AND P0, PT, R0, 0x20, P6 ;  /* 0x000000200000780c */ /* 0x000fe40003704270 */
[----:B------:R-:W-:Y:S02]  /*5040*/  FMNMX.FTZ R3, R220, R3, !PT ;  /* 0x00000003dc037209 */ /* 0x000fe40007810000 */
[----:B------:R-:W-:-:S03]  /*5050*/  ISETP.LT.OR P0, PT, R2, 0x21, P0 ;  /* 0x000000210200780c */ /* 0x000fc60000701670 */
[----:B------:R-:W1:Y:S01]  /*5060*/  SHFL.BFLY PT, R5, R3, 0x2, 0x1f ;  /* 0x0c401f0003057f89 */ /* 0x000e6200000e0000 */
[----:B------:R-:W-:Y:S02]  /*5070*/  FSEL R101, R27, -INF , !P0 ;  /* 0xff8000001b657808 */ /* 0x000fe40004000000 */
[----:B------:R-:W-:-:S04]  /*5080*/  ISETP.GT.AND P0, PT, R0, 0x21, P6 ;  /* 0x000000210000780c */ /* 0x000fc80003704270 */
[----:B------:R-:W-:-:S04]  /*5090*/  ISETP.LT.OR P0, PT, R2, 0x22, P0 ;  /* 0x000000220200780c */ /* 0x000fc80000701670 */
[----:B------:R-:W-:Y:S02]  /*50a0*/  FSEL R129, R26, -INF , !P0 ;  /* 0xff8000001a817808 */ /* 0x000fe40004000000 */
[----:B------:R-:W-:Y:S01]  /*50b0*/  ISETP.GT.AND P0, PT, R0, RZ, P6 ;  /* 0x000000ff0000720c */ /* 0x000fe20003704270 */
[----:B------:R-:W-:Y:S03]  /*50c0*/  LDSM.16.MT88.4 R24, [R189] ;  /* 0x00000000bd18783b */ /* 0x000fe60000004200 */
[----:B------:R-:W-:-:S04]  /*50d0*/  ISETP.LT.OR P0, PT, R2, 0x1, P0 ;  /* 0x000000010200780c */ /* 0x000fc80000701670 */
[----:B------:R-:W-:Y:S02]  /*50e0*/  FSEL R6, R77, -INF , !P0 ;  /* 0xff8000004d067808 */ /* 0x000fe40004000000 */
[----:B------:R-:W-:Y:S02]  /*50f0*/  ISETP.GT.AND P0, PT, R0, 0x28, P6 ;  /* 0x000000280000780c */ /* 0x000fe40003704270 */
[----:B------:R-:W-:Y:S02]  /*5100*/  FMNMX.FTZ R4, R6, R7, !PT ;  /* 0x0000000706047209 */ /* 0x000fe40007810000 */
[----:B------:R-:W-:Y:S02]  /*5110*/  ISETP.LT.OR P0, PT, R2, 0x29, P0 ;  /* 0x000000290200780c */ /* 0x000fe40000701670 */
[----:B------:R-:W-:Y:S02]  /*5120*/  FMNMX.FTZ R4, R9, R4, !PT ;  /* 0x0000000409047209 */ /* 0x000fe40007810000 */
[----:B------:R-:W-:-:S02]  /*5130*/  FSEL R128, R22, -INF , !P0 ;  /* 0xff80000016807808 */ /* 0x000fc40004000000 */
[----:B------:R-:W-:Y:S02]  /*5140*/  FMNMX.FTZ R4, R13, R4, !PT ;  /* 0x000000040d047209 */ /* 0x000fe40007810000 */
        /* <DEDUP_REMOVED lines=16> */
[----:B------:R-:W-:Y:S01]  /*5250*/  ISETP.GT.AND P0, PT, R0, 0x38, P6 ;  /* 0x000000380000780c */ /* 0x000fe20003704270 */
[----:B------:R-:W-:Y:S01]  /*5260*/  LDSM.16.MT88.4 R20, [R188] ;  /* 0x00000000bc14783b */ /* 0x000fe20000004200 */
[----:B------:R-:W-:-:S02]  /*5270*/  FMNMX.FTZ R4, R102, R4, !PT ;  /* 0x0000000466047209 */ /* 0x000fc40007810000 */
[----:B------:R-:W-:Y:S02]  /*5280*/  ISETP.GT.AND P6, PT, R0, 0x39, P6 ;  /* 0x000000390000780c */ /* 0x000fe400037c4270 */
[----:B------:R-:W-:Y:S02]  /*5290*/  ISETP.LT.OR P0, PT, R2, 0x39, P0 ;  /* 0x000000390200780c */ /* 0x000fe40000701670 */
[----:B------:R-:W-:Y:S02]  /*52a0*/  FMNMX.FTZ R0, R158, R4, !PT ;  /* 0x000000049e007209 */ /* 0x000fe40007810000 */
[----:B------:R-:W-:Y:S02]  /*52b0*/  ISETP.LT.OR P6, PT, R2, 0x3a, P6 ;  /* 0x0000003a0200780c */ /* 0x000fe400037c1670 */
[----:B------:R-:W-:Y:S02]  /*52c0*/  FSEL R159, R15, -INF , !P0 ;  /* 0xff8000000f9f7808 */ /* 0x000fe40004000000 */
[----:B------:R-:W-:-:S02]  /*52d0*/  FMNMX.FTZ R2, R207, R0, !PT ;  /* 0x00000000cf027209 */ /* 0x000fc40007810000 */
[----:B------:R-:W-:Y:S02]  /*52e0*/  FSEL R208, R14, -INF , !P6 ;  /* 0xff8000000ed07808 */ /* 0x000fe40007000000 */
        /* <DEDUP_REMOVED lines=12> */
[----:B------:R2:W3:Y:S01]  /*53b0*/  MUFU.EX2 R16, R0 ;  /* 0x0000000000107308 */ /* 0x0004e20000000800 */
[----:B-1----:R-:W-:Y:S01]  /*53c0*/  FMNMX.FTZ R8, R3, R4, !PT ;  /* 0x0000000403087209 */ /* 0x002fe20007810000 */
[--C-:B------:R-:W-:Y:S02]  /*53d0*/  FFMA.FTZ R3, R12, c[0x0][0x2d0], -R2.reuse ;  /* 0x0000b4000c037a23 */ /* 0x100fe40000010802 */
[----:B--2---:R-:W-:Y:S01]  /*53e0*/  FFMA.FTZ R0, R10, c[0x0][0x2d0], -R2 ;  /* 0x0000b4000a007a23 */ /* 0x004fe20000010802 */
[----:B------:R-:W-:-:S03]  /*53f0*/  FSETP.NEU.FTZ.AND P0, PT, R8, -INF , PT ;  /* 0xff8000000800780b */ /* 0x000fc60003f1d000 */
[----:B------:R-:W-:Y:S01]  /*5400*/  MUFU.EX2 R252, R3 ;  /* 0x0000000300fc7308 */ /* 0x000fe20000000800 */
[----:B---3--:R-:W-:Y:S02]  /*5410*/  IMAD.MOV.U32 R10, RZ, RZ, R16 ;  /* 0x000000ffff0a7224 */ /* 0x008fe400078e0010 */
[----:B------:R-:W-:Y:S05]  /*5420*/  LDSM.16.MT88.4 R16, [R185+0x2000] ;  /* 0x00200000b910783b */ /* 0x000fea0000004200 */
[----:B------:R1:W2:Y:S02]  /*5430*/  MUFU.EX2 R251, R0 ;  /* 0x0000000000fb7308 */ /* 0x0002a40000000800 */
[----:B-1----:R-:W-:Y:S01]  /*5440*/  FFMA.FTZ R0, R11, c[0x0][0x2d0], -R2 ;  /* 0x0000b4000b007a23 */ /* 0x002fe20000010802 */
[----:B--2---:R-:W-:-:S05]  /*5450*/  F2FP.BF16.PACK_AB R4, R251, R10 ;  /* 0x0000000afb04723e */ /* 0x004fca00000010ff */
[----:B------:R1:W2:Y:S02]  /*5460*/  MUFU.EX2 R137, R0 ;  /* 0x0000000000897308 */ /* 0x0002a40000000800 */
[----:B-1----:R-:W-:-:S05]  /*5470*/  FMUL.FTZ R0, R8, c[0x0][0x2d0] ;  /* 0x0000b40008007a20 */ /* 0x002fca0000410000 */
[----:B------:R-:W-:-:S05]  /*5480*/  FSEL R0, R0, RZ, P0 ;  /* 0x000000ff00007208 */ /* 0x000fca0000000000 */
[----:B------:R-:W-:Y:S01]  /*5490*/  FFMA.FTZ R3, R6, c[0x0][0x2d0], -R0 ;  /* 0x0000b40006037a23 */ /* 0x000fe20000010800 */
[----:B--2---:R-:W-:-:S03]  /*54a0*/  F2FP.BF16.PACK_AB R6, R252, R137 ;  /* 0x00000089fc06723e */ /* 0x004fc600000010ff */
        /* <DEDUP_REMOVED lines=16> */
[C---:B------:R-:W-:Y:S01]  /*55b0*/  HMMA.16816.F32.BF16 R108, R4.reuse, R24, RZ ;  /* 0x00000018046c723c */ /* 0x040fe200000418ff */
[----:B------:R2:W4:Y:S07]  /*55c0*/  MUFU.EX2 R248, R3 ;  /* 0x0000000300f87308 */ /* 0x00052e0000000800 */
[C---:B------:R-:W-:Y:S01]  /*55d0*/  HMMA.16816.F32.BF16 R116, R4.reuse, R26, RZ ;  /* 0x0000001a0474723c */ /* 0x040fe200000418ff */
[----:B------:R-:W5:Y:S07]  /*55e0*/  LDSM.16.MT88.4 R24, [R185+0x4000] ;  /* 0x00400000b918783b */ /* 0x000f6e0000004200 */
[----:B------:R-:W-:Y:S01]  /*55f0*/  HMMA.16816.F32.BF16 R104, R4, R20, RZ ;  /* 0x000000140468723c */ /* 0x000fe200000418ff */
[----:B--2---:R-:W-:-:S04]  /*5600*/  FFMA.FTZ R3, R46, c[0x0][0x2d0], -R2 ;  /* 0x0000b4002e037a23 */ /* 0x004fc80000010802 */
[----:B------:R2:W-:Y:S03]  /*5610*/  MUFU.EX2 R249, R3 ;  /* 0x0000000300f97308 */ /* 0x0005e60000000800 */
[C---:B------:R-:W-:Y:S01]  /*5620*/  HMMA.16816.F32.BF16 R96, R4.reuse, R22, RZ ;  /* 0x000000160460723c */ /* 0x040fe200000418ff */
[----:B------:R-:W4:Y:S07]  /*5630*/  LDSM.16.MT88.4 R20, [R186+0x4000] ;  /* 0x00400000ba14783b */ /* 0x000f2e0000004200 */
[----:B-1----:R-:W-:Y:S01]  /*5640*/  HMMA.16816.F32.BF16 R80, R4, R12, RZ ;  /* 0x0000000c0450723c */ /* 0x002fe200000418ff */
[----:B--2---:R-:W-:-:S07]  /*5650*/  FFMA.FTZ R3, R47, c[0x0][0x2d0], -R2 ;  /* 0x0000b4002f037a23 */ /* 0x004fce0000010802 */
[C---:B------:R-:W-:Y:S01]  /*5660*/  HMMA.16816.F32.BF16 R72, R4.reuse, R14, RZ ;  /* 0x0000000e0448723c */ /* 0x040fe200000418ff */
[----:B------:R-:W1:Y:S01]  /*5670*/  LDSM.16.MT88.4 R12, [R188+0x4000] ;  /* 0x00400000bc0c783b */ /* 0x000e620000004200 */
[----:B------:R2:W1:Y:S06]  /*5680*/  MUFU.EX2 R247, R3 ;  /* 0x0000000300f77308 */ /* 0x00046c0000000800 */
[C---:B------:R-:W-:Y:S08]  /*5690*/  HMMA.16816.F32.BF16 R84, R4.reuse, R16, RZ ;  /* 0x000000100454723c */ /* 0x040ff000000418ff */
[----:B------:R-:W-:Y:S01]  /*56a0*/  HMMA.16816.F32.BF16 R92, R4, R18, RZ ;  /* 0x00000012045c723c */ /* 0x000fe200000418ff */
[----:B------:R-:W1:Y:S01]  /*56b0*/  LDSM.16.MT88.4 R16, [R189+0x4000] ;  /* 0x00400000bd10783b */ /* 0x000e620000004200 */
[----:B--2---:R-:W-:-:S04]  /*56c0*/  FFMA.FTZ R3, R40, c[0x0][0x2d0], -R0 ;  /* 0x0000b40028037a23 */ /* 0x004fc80000010800 */
[----:B------:R2:W-:Y:S02]  /*56d0*/  MUFU.EX2 R224, R3 ;  /* 0x0000000300e07308 */ /* 0x0005e40000000800 */
[C---:B---3--:R-:W-:Y:S08]  /*56e0*/  HMMA.16816.F32.BF16 R56, R4.reuse, R32, RZ ;  /* 0x000000200438723c */ /* 0x048ff000000418ff */
[----:B------:R-:W-:Y:S01]  /*56f0*/  HMMA.16816.F32.BF16 R60, R4, R34, RZ ;  /* 0x00000022043c723c */ /* 0x000fe200000418ff */
[----:B------:R-:W3:Y:S01]  /*5700*/  LDSM.16.MT88.4 R32, [R186+0x800] ;  /* 0x00080000ba20783b */ /* 0x000ee20000004200 */
[----:B--2---:R-:W-:-:S06]  /*5710*/  FFMA.FTZ R3, R41, c[0x0][0x2d0], -R0 ;  /* 0x0000b40029037a23 */ /* 0x004fcc0000010800 */
[C---:B------:R-:W-:Y:S01]  /*5720*/  HMMA.16816.F32.BF16 R112, R4.reuse, R28, RZ ;  /* 0x0000001c0470723c */ /* 0x040fe200000418ff */
[----:B------:R2:W1:Y:S07]  /*5730*/  MUFU.EX2 R222, R3 ;  /* 0x0000000300de7308 */ /* 0x00046e0000000800 */
[C---:B------:R-:W-:Y:S01]  /*5740*/  HMMA.16816.F32.BF16 R120, R4.reuse, R30, RZ ;  /* 0x0000001e0478723c */ /* 0x040fe200000418ff */
[----:B------:R-:W3:Y:S07]  /*5750*/  LDSM.16.MT88.4 R28, [R185+0x800] ;  /* 0x00080000b91c783b */ /* 0x000eee0000004200 */
[----:B-----5:R-:W-:Y:S01]  /*5760*/  HMMA.16816.F32.BF16 R52, R4, R24, RZ ;  /* 0x000000180434723c */ /* 0x020fe200000418ff */
[----:B--2---:R-:W-:-:S04]  /*5770*/  FFMA.FTZ R3, R44, c[0x0][0x2d0], -R0 ;  /* 0x0000b4002c037a23 */ /* 0x004fc80000010800 */
[----:B------:R2:W-:Y:S03]  /*5780*/  MUFU.EX2 R223, R3 ;  /* 0x0000000300df7308 */ /* 0x0005e60000000800 */
[C---:B------:R-:W-:Y:S01]  /*5790*/  HMMA.16816.F32.BF16 R48, R4.reuse, R26, RZ ;  /* 0x0000001a0430723c */ /* 0x040fe200000418ff */
[----:B------:R-:W5:Y:S07]  /*57a0*/  LDSM.16.MT88.4 R24, [R188+0x800] ;  /* 0x00080000bc18783b */ /* 0x000f6e0000004200 */
[----:B----4-:R-:W-:Y:S01]  /*57b0*/  HMMA.16816.F32.BF16 R40, R4, R20, RZ ;  /* 0x000000140428723c */ /* 0x010fe200000418ff */
[----:B--2---:R-:W-:-:S07]  /*57c0*/  FFMA.FTZ R3, R45, c[0x0][0x2d0], -R0 ;  /* 0x0000b4002d037a23 */ /* 0x004fce0000010800 */
[C---:B------:R-:W-:Y:S01]  /*57d0*/  HMMA.16816.F32.BF16 R124, R4.reuse, R22, RZ ;  /* 0x00000016047c723c */ /* 0x040fe200000418ff */
[----:B------:R-:W2:Y:S01]  /*57e0*/  LDSM.16.MT88.4 R20, [R185+0x2800] ;  /* 0x00280000b914783b */ /* 0x000ea20000004200 */
[----:B------:R4:W2:Y:S06]  /*57f0*/  MUFU.EX2 R221, R3 ;  /* 0x0000000300dd7308 */ /* 0x0008ac0000000800 */
[C---:B-1----:R-:W-:Y:S08]  /*5800*/  HMMA.16816.F32.BF16 R148, R4.reuse, R12, RZ ;  /* 0x0000000c0494723c */ /* 0x042ff000000418ff */
[----:B------:R-:W-:Y:S01]  /*5810*/  HMMA.16816.F32.BF16 R144, R4, R14, RZ ;  /* 0x0000000e0490723c */ /* 0x000fe200000418ff */
[----:B------:R-:W1:Y:S01]  /*5820*/  LDSM.16.MT88.4 R12, [R189+0x2800] ;  /* 0x00280000bd0c783b */ /* 0x000e620000004200 */
[----:B----4-:R-:W-:-:S04]  /*5830*/  FFMA.FTZ R3, R103, c[0x0][0x2d0], -R2 ;  /* 0x0000b40067037a23 */ /* 0x010fc80000010802 */
[----:B------:R4:W-:Y:S02]  /*5840*/  MUFU.EX2 R246, R3 ;  /* 0x0000000300f67308 */ /* 0x0009e40000000800 */
[C---:B------:R-:W-:Y:S08]  /*5850*/  HMMA.16816.F32.BF16 R68, R4.reuse, R36, RZ ;  /* 0x000000240444723c */ /* 0x040ff000000418ff */
[----:B------:R-:W-:Y:S01]  /*5860*/  HMMA.16816.F32.BF16 R64, R4, R38, RZ ;  /* 0x000000260440723c */ /* 0x000fe200000418ff */
[----:B------:R-:W1:Y:S01]  /*5870*/  LDSM.16.MT88.4 R36, [R189+0x800] ;  /* 0x00080000bd24783b */ /* 0x000e620000004200 */
[----:B----4-:R-:W-:-:S06]  /*5880*/  FFMA.FTZ R3, R130, c[0x0][0x2d0], -R2 ;  /* 0x0000b40082037a23 */ /* 0x010fcc0000010802 */
[C---:B------:R-:W-:Y:S01]  /*5890*/  HMMA.16816.F32.BF16 R132, R4.reuse, R16, RZ ;  /* 0x000000100484723c */ /* 0x040fe200000418ff */
[----:B------:R4:W1:Y:S07]  /*58a0*/  MUFU.EX2 R245, R3 ;  /* 0x0000000300f57308 */ /* 0x00086e0000000800 */
[----:B------:R-:W-:Y:S01]  /*58b0*/  HMMA.16816.F32.BF16 R140, R4, R18, RZ ;  /* 0x00000012048c723c */ /* 0x000fe200000418ff */
[----:B------:R-:W1:Y:S06]  /*58c0*/  LDSM.16.MT88.4 R16, [R186+0x2800] ;  /* 0x00280000ba10783b */ /* 0x000e6c0000004200 */
[----:B------:R-:W-:-:S02]  /*58d0*/  F2FP.BF16.PACK_AB R4, R248, R250 ;  /* 0x000000faf804723e */ /* 0x000fc400000010ff */
[----:B------:R-:W-:Y:S01]  /*58e0*/  F2FP.BF16.PACK_AB R6, R247, R249 ;  /* 0x000000f9f706723e */ /* 0x000fe200000010ff */
[--C-:B----4-:R-:W-:Y:S01]  /*58f0*/  FFMA.FTZ R3, R131, c[0x0][0x2d0], -R2.reuse ;  /* 0x0000b40083037a23 */ /* 0x110fe20000010802 */
[----:B------:R-:W-:Y:S02]  /*5900*/  F2FP.BF16.PACK_AB R5, R222, R224 ;  /* 0x000000e0de05723e */ /* 0x000fe400000010ff */
[----:B--2---:R-:W-:Y:S01]  /*5910*/  F2FP.BF16.PACK_AB R7, R221, R223 ;  /* 0x000000dfdd07723e */ /* 0x004fe200000010ff */
[----:B------:R2:W-:Y:S06]  /*5920*/  MUFU.EX2 R244, R3 ;  /* 0x0000000300f47308 */ /* 0x0005ec0000000800 */
[C---:B---3--:R-:W-:Y:S08]  /*5930*/  HMMA.16816.F32.BF16 R112, R4.reuse, R32, R112 ;  /* 0x000000200470723c */ /* 0x048ff00000041870 */
[----:B------:R-:W-:Y:S01]  /*5940*/  HMMA.16816.F32.BF16 R176, R4, R34, R120 ;  /* 0x0000002204b0723c */ /* 0x000fe20000041878 */
[----:B------:R-:W3:Y:S01]  /*5950*/  LDSM.16.MT88.4 R32, [R185+0x4800] ;  /* 0x00480000b920783b */ /* 0x000ee20000004200 */
[----:B--2---:R-:W-:-:S04]  /*5960*/  FFMA.FTZ R3, R136, c[0x0][0x2d0], -R2 ;  /* 0x0000b40088037a23 */ /* 0x004fc80000010802 */
[----:B------:R2:W4:Y:S02]  /*5970*/  MUFU.EX2 R243, R3 ;  /* 0x0000000300f37308 */ /* 0x0005240000000800 */
[C---:B------:R-:W-:Y:S08]  /*5980*/  HMMA.16816.F32.BF16 R168, R4.reuse, R28, R88 ;  /* 0x0000001c04a8723c */ /* 0x040ff00000041858 */
[----:B------:R-:W-:Y:S01]  /*5990*/  HMMA.16816.F32.BF16 R164, R4, R30, R76 ;  /* 0x0000001e04a4723c */ /* 0x000fe2000004184c */
[----:B------:R-:W3:Y:S01]  /*59a0*/  LDSM.16.MT88.4 R28, [R188+0x2800] ;  /* 0x00280000bc1c783b */ /* 0x000ee20000004200 */
[----:B--2---:R-:W-:-:S06]  /*59b0*/  FFMA.FTZ R3, R101, c[0x0][0x2d0], -R0 ;  /* 0x0000b40065037a23 */ /* 0x004fcc0000010800 */
[C---:B-----5:R-:W-:Y:S01]  /*59c0*/  HMMA.16816.F32.BF16 R160, R4.reuse, R24, R104 ;  /* 0x0000001804a0723c */ /* 0x060fe20000041868 */
[----:B------:R2:W-:Y:S07]  /*59d0*/  MUFU.EX2 R157, R3 ;  /* 0x00000003009d7308 */ /* 0x0005ee0000000800 */
[C---:B------:R-:W-:Y:S01]  /*59e0*/  HMMA.16816.F32.BF16 R152, R4.reuse, R26, R96 ;  /* 0x0000001a0498723c */ /* 0x040fe20000041860 */
[----:B------:R-:W5:Y:S07]  /*59f0*/  LDSM.16.MT88.4 R24, [R186+0x4800] ;  /* 0x00480000ba18783b */ /* 0x000f6e0000004200 */
[----:B------:R-:W-:Y:S01]  /*5a00*/  HMMA.16816.F32.BF16 R120, R4, R20, R84 ;  /* 0x000000140478723c */ /* 0x000fe20000041854 */
[----:B--2---:R-:W-:-:S04]  /*5a10*/  FFMA.FTZ R3, R129, c[0x0][0x2d0], -R0 ;  /* 0x0000b40081037a23 */ /* 0x004fc80000010800 */
[----:B------:R2:W2:Y:S03]  /*5a20*/  MUFU.EX2 R156, R3 ;  /* 0x00000003009c7308 */ /* 0x0004a60000000800 */
[C---:B-1----:R-:W-:Y:S08]  /*5a30*/  HMMA.16816.F32.BF16 R88, R4.reuse, R12, R68 ;  /* 0x0000000c0458723c */ /* 0x042ff00000041844 */
[----:B------:R-:W-:Y:S01]  /*5a40*/  HMMA.16816.F32.BF16 R84, R4, R14, R64 ;  /* 0x0000000e0454723c */ /* 0x000fe20000041840 */
[----:B------:R-:W1:Y:S01]  /*5a50*/  LDSM.16.MT88.4 R12, [R188+0x4800] ;  /* 0x00480000bc0c783b */ /* 0x000e620000004200 */
[----:B--2---:R-:W-:-:S06]  /*5a60*/  FFMA.FTZ R3, R128, c[0x0][0x2d0], -R0 ;  /* 0x0000b40080037a23 */ /* 0x004fcc0000010800 */
[C---:B------:R-:W-:Y:S01]  /*5a70*/  HMMA.16816.F32.BF16 R180, R4.reuse, R36, R108 ;  /* 0x0000002404b4723c */ /* 0x040fe2000004186c */
[----:B------:R2:W-:Y:S07]  /*5a80*/  MUFU.EX2 R103, R3 ;  /* 0x0000000300677308 */ /* 0x0005ee0000000800 */
[C---:B------:R-:W-:Y:S08]  /*5a90*/  HMMA.16816.F32.BF16 R108, R4.reuse, R16, R80 ;  /* 0x00000010046c723c */ /* 0x040ff00000041850 */
[----:B------:R-:W-:Y:S01]  /*5aa0*/  HMMA.16816.F32.BF16 R96, R4, R18, R72 ;  /* 0x000000120460723c */ /* 0x000fe20000041848 */
[----:B------:R-:W1:Y:S01]  /*5ab0*/  LDSM.16.MT88.4 R16, [R189+0x4800] ;  /* 0x00480000bd10783b */ /* 0x000e620000004200 */
[----:B--2---:R-:W-:-:S04]  /*5ac0*/  FFMA.FTZ R3, R102, c[0x0][0x2d0], -R0 ;  /* 0x0000b40066037a23 */ /* 0x004fc80000010800 */
[----:B------:R2:W1:Y:S02]  /*5ad0*/  MUFU.EX2 R101, R3 ;  /* 0x0000000300657308 */ /* 0x0004640000000800 */
[C---:B------:R-:W-:Y:S01]  /*5ae0*/  HMMA.16816.F32.BF16 R172, R4.reuse, R38, R116 ;  /* 0x0000002604ac723c */ /* 0x040fe20000041874 */
[----:B------:R-:W-:Y:S07]  /*5af0*/  LDSM.16.MT88.4 R36, [R186+0x1000] ;  /* 0x00100000ba24783b */ /* 0x000fee0000004200 */
[----:B------:R-:W-:Y:S01]  /*5b00*/  HMMA.16816.F32.BF16 R116, R4, R22, R92 ;  /* 0x000000160474723c */ /* 0x000fe2000004185c */
[----:B------:R-:W4:Y:S01]  /*5b10*/  LDSM.16.MT88.4 R20, [R185+0x1000] ;  /* 0x00100000b914783b */ /* 0x000f220000004200 */
[----:B--2---:R-:W-:-:S06]  /*5b20*/  FFMA.FTZ R3, R210, c[0x0][0x2d0], -R2 ;  /* 0x0000b400d2037a23 */ /* 0x004fcc0000010802 */
[----:B---3--:R-:W-:Y:S01]  /*5b30*/  HMMA.16816.F32.BF16 R68, R4, R32, R52 ;  /* 0x000000200444723c */ /* 0x008fe20000041834 */
[----:B------:R-:W-:-:S07]  /*5b40*/  IMAD.MOV.U32 R210, RZ, RZ, R10 ;  /* 0x000000ffffd27224 */ /* 0x000fce00078e000a */
[C---:B------:R-:W-:Y:S01]  /*5b50*/  HMMA.16816.F32.BF16 R48, R4.reuse, R34, R48 ;  /* 0x000000220430723c */ /* 0x040fe20000041830 */
[----:B------:R-:W2:Y:S07]  /*5b60*/  LDSM.16.MT88.4 R32, [R189+0x1000] ;  /* 0x00100000bd20783b */ /* 0x000eae0000004200 */
[C---:B------:R-:W-:Y:S08]  /*5b70*/  HMMA.16816.F32.BF16 R76, R4.reuse, R28, R56 ;  /* 0x0000001c044c723c */ /* 0x040ff00000041838 */
[C---:B-----5:R-:W-:Y:S08]  /*5b80*/  HMMA.16816.F32.BF16 R56, R4.reuse, R24, R40 ;  /* 0x000000180438723c */ /* 0x060ff00000041828 */
[C---:B-1----:R-:W-:Y:S08]  /*5b90*/  HMMA.16816.F32.BF16 R52, R4.reuse, R12, R148 ;  /* 0x0000000c0434723c */ /* 0x042ff00000041894 */
[C---:B------:R-:W-:Y:S01]  /*5ba0*/  HMMA.16816.F32.BF16 R40, R4.reuse, R14, R144 ;  /* 0x0000000e0428723c */ /* 0x040fe20000041890 */
[----:B------:R-:W1:Y:S07]  /*5bb0*/  LDSM.16.MT88.4 R12, [R188+0x3000] ;  /* 0x00300000bc0c783b */ /* 0x000e6e0000004200 */
[C---:B------:R-:W-:Y:S01]  /*5bc0*/  HMMA.16816.F32.BF16 R72, R4.reuse, R30, R60 ;  /* 0x0000001e0448723c */ /* 0x040fe2000004183c */
[----:B------:R-:W3:Y:S07]  /*5bd0*/  LDSM.16.MT88.4 R28, [R188+0x1000] ;  /* 0x00100000bc1c783b */ /* 0x000eee0000004200 */
[C---:B------:R-:W-:Y:S01]  /*5be0*/  HMMA.16816.F32.BF16 R44, R4.reuse, R26, R124 ;  /* 0x0000001a042c723c */ /* 0x040fe2000004187c */
[----:B------:R-:W-:Y:S04]  /*5bf0*/  LDSM.16.MT88.4 R24, [R185+0x3000] ;  /* 0x00300000b918783b */ /* 0x000fe80000004200 */
[----:B------:R-:W-:Y:S03]  /*5c00*/  LDSM.16.MT88.4 R124, [R189+0x1800] ;  /* 0x00180000bd7c783b */ /* 0x000fe60000004200 */
[C---:B------:R-:W-:Y:S01]  /*5c10*/  HMMA.16816.F32.BF16 R60, R4.reuse, R16, R132 ;  /* 0x00000010043c723c */ /* 0x040fe20000041884 */
[----:B------:R-:W-:Y:S07]  /*5c20*/  LDSM.16.MT88.4 R132, [R188+0x1800] ;  /* 0x00180000bc84783b */ /* 0x000fee0000004200 */
[----:B------:R-:W-:Y:S01]  /*5c30*/  HMMA.16816.F32.BF16 R64, R4, R18, R140 ;  /* 0x000000120440723c */ /* 0x000fe2000004188c */
[----:B------:R-:W-:Y:S06]  /*5c40*/  LDSM.16.MT88.4 R16, [R189+0x3000] ;  /* 0x00300000bd10783b */ /* 0x000fec0000004200 */
[----:B------:R-:W-:-:S02]  /*5c50*/  F2FP.BF16.PACK_AB R4, R245, R246 ;  /* 0x000000f6f504723e */ /* 0x000fc400000010ff */
[----:B----4-:R-:W-:Y:S02]  /*5c60*/  F2FP.BF16.PACK_AB R6, R243, R244 ;  /* 0x000000f4f306723e */ /* 0x010fe400000010ff */
[----:B------:R-:W-:Y:S02]  /*5c70*/  F2FP.BF16.PACK_AB R5, R156, R157 ;  /* 0x0000009d9c05723e */ /* 0x000fe400000010ff */
[----:B------:R-:W-:-:S07]  /*5c80*/  F2FP.BF16.PACK_AB R7, R101, R103 ;  /* 0x000000676507723e */ /* 0x000fce00000010ff */
[C---:B------:R-:W-:Y:S08]  /*5c90*/  HMMA.16816.F32.BF16 R104, R4.reuse, R20, R168 ;  /* 0x000000140468723c */ /* 0x040ff000000418a8 */
[C---:B------:R-:W-:Y:S01]  /*5ca0*/  HMMA.16816.F32.BF16 R80, R4.reuse, R22, R164 ;  /* 0x000000160450723c */ /* 0x040fe200000418a4 */
[----:B------:R-:W4:Y:S07]  /*5cb0*/  LDSM.16.MT88.4 R20, [R186+0x3000] ;  /* 0x00300000ba14783b */ /* 0x000f2e0000004200 */
[C---:B------:R-:W-:Y:S08]  /*5cc0*/  HMMA.16816.F32.BF16 R112, R4.reuse, R36, R112 ;  /* 0x000000240470723c */ /* 0x040ff00000041870 */
[C---:B------:R-:W-:Y:S01]  /*5cd0*/  HMMA.16816.F32.BF16 R92, R4.reuse, R38, R176 ;  /* 0x00000026045c723c */ /* 0x040fe200000418b0 */
[----:B------:R-:W5:Y:S07]  /*5ce0*/  LDSM.16.MT88.4 R36, [R185+0x5000] ;  /* 0x00500000b924783b */ /* 0x000f6e0000004200 */
[C---:B--2---:R-:W-:Y:S01]  /*5cf0*/  HMMA.16816.F32.BF16 R176, R4.reuse, R32, R180 ;  /* 0x0000002004b0723c */ /* 0x044fe200000418b4 */
[----:B------:R2:W-:Y:S06]  /*5d00*/  MUFU.EX2 R182, R3 ;  /* 0x0000000300b67308 */ /* 0x0005ec0000000800 */
[----:B------:R-:W-:Y:S01]  /*5d10*/  IMAD.MOV.U32 R183, RZ, RZ, R137 ;  /* 0x000000ffffb77224 */ /* 0x000fe200078e0089 */
[C---:B------:R-:W-:Y:S08]  /*5d20*/  HMMA.16816.F32.BF16 R172, R4.reuse, R34, R172 ;  /* 0x0000002204ac723c */ /* 0x040ff000000418ac */
[C---:B-1----:R-:W-:Y:S01]  /*5d30*/  HMMA.16816.F32.BF16 R32, R4.reuse, R14, R72 ;  /* 0x0000000e0420723c */ /* 0x042fe20000041848 */
[--C-:B--2---:R-:W-:Y:S01]  /*5d40*/  FFMA.FTZ R3, R219, c[0x0][0x2d0], -R2.reuse ;  /* 0x0000b400db037a23 */ /* 0x104fe20000010802 */
[----:B------:R-:W-:Y:S03]  /*5d50*/  LDSM.16.MT88.4 R72, [R185+0x5800] ;  /* 0x00580000b948783b */ /* 0x000fe60000004200 */
[----:B------:R1:W2:Y:S03]  /*5d60*/  MUFU.EX2 R181, R3 ;  /* 0x0000000300b57308 */ /* 0x0002a60000000800 */
[C---:B---3--:R-:W-:Y:S08]  /*5d70*/  HMMA.16816.F32.BF16 R128, R4.reuse, R28, R160 ;  /* 0x0000001c0480723c */ /* 0x048ff000000418a0 */
[----:B----4-:R-:W-:Y:S01]  /*5d80*/  HMMA.16816.F32.BF16 R160, R4, R20, R108 ;  /* 0x0000001404a0723c */ /* 0x010fe2000004186c */
[----:B------:R-:W-:Y:S01]  /*5d90*/  LDSM.16.MT88.4 R108, [R185+0x1800] ;  /* 0x00180000b96c783b */ /* 0x000fe20000004200 */
[----:B-1----:R-:W-:-:S02]  /*5da0*/  FFMA.FTZ R3, R218, c[0x0][0x2d0], -R2 ;  /* 0x0000b400da037a23 */ /* 0x002fc40000010802 */
[----:B------:R-:W-:-:S04]  /*5db0*/  FFMA.FTZ R2, R220, c[0x0][0x2d0], -R2 ;  /* 0x0000b400dc027a23 */ /* 0x000fc80000010802 */
[C---:B------:R-:W-:Y:S01]  /*5dc0*/  HMMA.16816.F32.BF16 R148, R4.reuse, R22, R96 ;  /* 0x000000160494723c */ /* 0x040fe20000041860 */
[----:B------:R-:W-:Y:S06]  /*5dd0*/  MUFU.EX2 R180, R3 ;  /* 0x0000000300b47308 */ /* 0x000fec0000000800 */
[----:B--2---:R-:W-:Y:S01]  /*5de0*/  F2FP.BF16.PACK_AB R96, R181, R182 ;  /* 0x000000b6b560723e */ /* 0x004fe200000010ff */
[C---:B-----5:R-:W-:Y:S01]  /*5df0*/  HMMA.16816.F32.BF16 R68, R4.reuse, R36, R68 ;  /* 0x000000240444723c */ /* 0x060fe20000041844 */
[----:B------:R1:W2:Y:S07]  /*5e00*/  MUFU.EX2 R102, R2 ;  /* 0x0000000200667308 */ /* 0x0002ae0000000800 */
[C---:B------:R-:W-:Y:S01]  /*5e10*/  HMMA.16816.F32.BF16 R20, R4.reuse, R38, R48 ;  /* 0x000000260414723c */ /* 0x040fe20000041830 */
[----:B------:R-:W-:Y:S07]  /*5e20*/  LDSM.16.MT88.4 R48, [R186+0x3800] ;  /* 0x00380000ba30783b */ /* 0x000fee0000004200 */
[C---:B------:R-:W-:Y:S01]  /*5e30*/  HMMA.16816.F32.BF16 R168, R4.reuse, R30, R152 ;  /* 0x0000001e04a8723c */ /* 0x040fe20000041898 */
[--C-:B-1----:R-:W-:Y:S01]  /*5e40*/  FFMA.FTZ R2, R158, c[0x0][0x2d0], -R0.reuse ;  /* 0x0000b4009e027a23 */ /* 0x102fe20000010800 */
[----:B--2---:R-:W-:Y:S01]  /*5e50*/  F2FP.BF16.PACK_AB R98, R102, R180 ;  /* 0x000000b46662723e */ /* 0x004fe200000010ff */
[----:B------:R-:W1:Y:S02]  /*5e60*/  LDSM.16.MT88.4 R28, [R186+0x5000] ;  /* 0x00500000ba1c783b */ /* 0x000e640000004200 */
[----:B------:R2:W-:Y:S03]  /*5e70*/  MUFU.EX2 R3, R2 ;  /* 0x0000000200037308 */ /* 0x0005e60000000800 */
[C---:B------:R-:W-:Y:S01]  /*5e80*/  HMMA.16816.F32.BF16 R144, R4.reuse, R16, R88 ;  /* 0x000000100490723c */ /* 0x040fe20000041858 */
[----:B------:R-:W-:Y:S07]  /*5e90*/  LDSM.16.MT88.4 R88, [R189+0x5800] ;  /* 0x00580000bd58783b */ /* 0x000fee0000004200 */
[----:B------:R-:W-:Y:S01]  /*5ea0*/  HMMA.16816.F32.BF16 R140, R4, R18, R84 ;  /* 0x00000012048c723c */ /* 0x000fe20000041854 */
[----:B------:R-:W3:Y:S01]  /*5eb0*/  LDSM.16.MT88.4 R16, [R189+0x5000] ;  /* 0x00500000bd10783b */ /* 0x000ee20000004200 */
[----:B--2---:R-:W-:-:S06]  /*5ec0*/  FFMA.FTZ R2, R207, c[0x0][0x2d0], -R0 ;  /* 0x0000b400cf027a23 */ /* 0x004fcc0000010800 */
[C---:B------:R-:W-:Y:S01]  /*5ed0*/  HMMA.16816.F32.BF16 R136, R4.reuse, R12, R76 ;  /* 0x0000000c0488723c */ /* 0x040fe2000004184c */
[----:B------:R2:W4:Y:S01]  /*5ee0*/  MUFU.EX2 R11, R2 ;  /* 0x00000002000b7308 */ /* 0x0005220000000800 */
[----:B------:R-:W5:Y:S06]  /*5ef0*/  LDSM.16.MT88.4 R12, [R188+0x5000] ;  /* 0x00500000bc0c783b */ /* 0x000f6c0000004200 */
[C---:B------:R-:W-:Y:S08]  /*5f00*/  HMMA.16816.F32.BF16 R164, R4.reuse, R24, R120 ;  /* 0x0000001804a4723c */ /* 0x040ff00000041878 */
[C---:B------:R-:W-:Y:S01]  /*5f10*/  HMMA.16816.F32.BF16 R152, R4.reuse, R26, R116 ;  /* 0x0000001a0498723c */ /* 0x040fe20000041874 */
[--C-:B--2---:R-:W-:Y:S01]  /*5f20*/  FFMA.FTZ R2, R159, c[0x0][0x2d0], -R0.reuse ;  /* 0x0000b4009f027a23 */ /* 0x104fe20000010800 */
[----:B----4-:R-:W-:Y:S01]  /*5f30*/  F2FP.BF16.PACK_AB R97, R11, R3 ;  /* 0x000000030b61723e */ /* 0x010fe200000010ff */
[----:B------:R-:W-:Y:S01]  /*5f40*/  FFMA.FTZ R0, R208, c[0x0][0x2d0], -R0 ;  /* 0x0000b400d0007a23 */ /* 0x000fe20000010800 */
[----:B------:R-:W2:Y:S01]  /*5f50*/  LDSM.16.MT88.4 R116, [R186+0x1800] ;  /* 0x00180000ba74783b */ /* 0x000ea20000004200 */
[----:B------:R4:W-:Y:S03]  /*5f60*/  MUFU.EX2 R10, R2 ;  /* 0x00000002000a7308 */ /* 0x0009e60000000800 */
[C---:B-1----:R-:W-:Y:S01]  /*5f70*/  HMMA.16816.F32.BF16 R76, R4.reuse, R28, R56 ;  /* 0x0000001c044c723c */ /* 0x042fe20000041838 */
[----:B------:R-:W-:Y:S04]  /*5f80*/  LDSM.16.MT88.4 R56, [R189+0x3800] ;  /* 0x00380000bd38783b */ /* 0x000fe80000004200 */
[----:B------:R-:W1:Y:S03]  /*5f90*/  MUFU.EX2 R9, R0 ;  /* 0x0000000000097308 */ /* 0x000e660000000800 */
[----:B------:R-:W-:Y:S01]  /*5fa0*/  HMMA.16816.F32.BF16 R28, R4, R30, R44 ;  /* 0x0000001e041c723c */ /* 0x000fe2000004182c */
[----:B----4-:R-:W-:-:S07]  /*5fb0*/  FADD.FTZ R2, R210, R251 ;  /* 0x000000fbd2027221 */ /* 0x010fce0000010000 */
[----:B---3--:R-:W-:Y:S01]  /*5fc0*/  HMMA.16816.F32.BF16 R84, R4, R16, R60 ;  /* 0x000000100454723c */ /* 0x008fe2000004183c */
[----:B------:R-:W-:Y:S01]  /*5fd0*/  FADD.FTZ R2, R183, R2 ;  /* 0x00000002b7027221 */ /* 0x000fe20000010000 */
[----:B-1----:R-:W-:Y:S01]  /*5fe0*/  F2FP.BF16.PACK_AB R99, R9, R10 ;  /* 0x0000000a0963723e */ /* 0x002fe200000010ff */
[----:B------:R-:W-:-:S05]  /*5ff0*/  FADD.FTZ R0, R226, R225 ;  /* 0x000000e1e2007221 */ /* 0x000fca0000010000 */
[----:B-----5:R-:W-:Y:S08]  /*6000*/  HMMA.16816.F32.BF16 R24, R4, R12, R52 ;  /* 0x0000000c0418723c */ /* 0x020ff00000041834 */
[C---:B------:R-:W-:Y:S08]  /*6010*/  HMMA.16816.F32.BF16 R68, R96.reuse, R72, R68 ;  /* 0x000000486044723c */ /* 0x040ff00000041844 */
[----:B------:R-:W-:Y:S01]  /*6020*/  HMMA.16816.F32.BF16 R72, R96, R74, R20 ;  /* 0x0000004a6048723c */ /* 0x000fe20000041814 */
[----:B------:R-:W3:Y:S01]  /*6030*/  LDL.LU R20, [R1+0x8] ;  /* 0x0000080001147983 */ /* 0x000ee20000300800 */
[----:B------:R-:W-:-:S06]  /*6040*/  FADD.FTZ R0, R233, R0 ;  /* 0x00000000e9007221 */ /* 0x000fcc0000010000 */
[C---:B------:R-:W-:Y:S01]  /*6050*/  HMMA.16816.F32.BF16 R16, R4.reuse, R18, R64 ;  /* 0x000000120410723c */ /* 0x040fe20000041840 */
[----:B------:R-:W-:Y:S01]  /*6060*/  FADD.FTZ R2, R252, R2 ;  /* 0x00000002fc027221 */ /* 0x000fe20000010000 */
[----:B------:R-:W-:Y:S06]  /*6070*/  LDSM.16.MT88.4 R64, [R188+0x3800] ;  /* 0x00380000bc40783b */ /* 0x000fec0000004200 */
[----:B------:R-:W-:Y:S01]  /*6080*/  HMMA.16816.F32.BF16 R12, R4, R14, R40 ;  /* 0x0000000e040c723c */ /* 0x000fe20000041828 */
[----:B------:R-:W1:Y:S01]  /*6090*/  LDSM.16.MT88.4 R4, [R188+0x5800] ;  /* 0x00580000bc04783b */ /* 0x000e620000004200 */
[----:B------:R-:W-:-:S02]  /*60a0*/  FADD.FTZ R0, R230, R0 ;  /* 0x00000000e6007221 */ /* 0x000fc40000010000 */
[----:B------:R-:W-:Y:S01]  /*60b0*/  FADD.FTZ R2, R250, R2 ;  /* 0x00000002fa027221 */ /* 0x000fe20000010000 */
[----:B------:R-:W4:Y:S01]  /*60c0*/  LDSM.16.MT88.4 R40, [R185+0x3800] ;  /* 0x00380000b928783b */ /* 0x000f220000004200 */
[----:B------:R-:W-:Y:S02]  /*60d0*/  FADD.FTZ R0, R224, R0 ;  /* 0x00000000e0007221 */ /* 0x000fe40000010000 */
[----:B------:R-:W-:Y:S01]  /*60e0*/  HMMA.16816.F32.BF16 R104, R96, R108, R104 ;  /* 0x0000006c6068723c */ /* 0x000fe20000041868 */
[----:B------:R-:W-:Y:S02]  /*60f0*/  FADD.FTZ R2, R248, R2 ;  /* 0x00000002f8027221 */ /* 0x000fe40000010000 */
[----:B------:R-:W-:-:S05]  /*6100*/  FADD.FTZ R0, R222, R0 ;  /* 0x00000000de007221 */ /* 0x000fca0000010000 */
[C---:B------:R-:W-:Y:S01]  /*6110*/  HMMA.16816.F32.BF16 R108, R96.reuse, R110, R80 ;  /* 0x0000006e606c723c */ /* 0x040fe20000041850 */
[----:B------:R-:W5:Y:S01]  /*6120*/  LDSM.16.MT88.4 R80, [R186+0x5800] ;  /* 0x00580000ba50783b */ /* 0x000f620000004200 */
[----:B------:R-:W-:Y:S02]  /*6130*/  FADD.FTZ R2, R249, R2 ;  /* 0x00000002f9027221 */ /* 0x000fe40000010000 */
        /* <DEDUP_REMOVED lines=13> */
[----:B-1----:R-:W-:Y:S01]  /*6210*/  HMMA.16816.F32.BF16 R92, R96, R4, R24 ;  /* 0x00000004605c723c */ /* 0x002fe20000041818 */
[----:B------:R-:W-:-:S06]  /*6220*/  FADD.FTZ R2, R182, R2 ;  /* 0x00000002b6027221 */ /* 0x000fcc0000010000 */
[----:B------:R-:W-:Y:S01]  /*6230*/  @P2 IMAD.HI.U32 R5, R231, c[0x0][0x2c8], RZ ;  /* 0x0000b200e7052a27 */ /* 0x000fe200078e00ff */
[C---:B------:R-:W-:Y:S03]  /*6240*/  HMMA.16816.F32.BF16 R120, R96.reuse, R124, R176 ;  /* 0x0000007c6078723c */ /* 0x040fe600000418b0 */
[----:B------:R-:W-:Y:S02]  /*6250*/  FADD.FTZ R4, R3, R0 ;  /* 0x0000000003047221 */ /* 0x000fe40000010000 */
[----:B------:R-:W-:Y:S01]  /*6260*/  IMAD.MOV.U32 R0, RZ, RZ, R231 ;  /* 0x000000ffff007224 */ /* 0x000fe200078e00e7 */
[----:B------:R-:W-:Y:S01]  /*6270*/  @P2 SHF.R.U32.HI R0, RZ, c[0x0][0x2cc], R5 ;  /* 0x0000b300ff002a19 */ /* 0x000fe20000011605 */
[----:B------:R-:W-:Y:S01]  /*6280*/  FADD.FTZ R3, R181, R2 ;  /* 0x00000002b5037221 */ /* 0x000fe20000010000 */
[----:B------:R-:W-:Y:S01]  /*6290*/  HMMA.16816.F32.BF16 R128, R96, R132, R128 ;  /* 0x000000846080723c */ /* 0x000fe20000041880 */
[----:B------:R-:W-:-:S02]  /*62a0*/  FADD.FTZ R2, R11, R4 ;  /* 0x000000040b027221 */ /* 0x000fc40000010000 */
[----:B------:R-:W-:Y:S02]  /*62b0*/  FADD.FTZ R4, R180, R3 ;  /* 0x00000003b4047221 */ /* 0x000fe40000010000 */
[----:B------:R-:W-:-:S03]  /*62c0*/  FADD.FTZ R3, R10, R2 ;  /* 0x000000020a037221 */ /* 0x000fc60000010000 */
[----:B----4-:R-:W-:Y:S01]  /*62d0*/  HMMA.16816.F32.BF16 R36, R96, R40, R164 ;  /* 0x000000286024723c */ /* 0x010fe200000418a4 */
[----:B------:R-:W-:Y:S01]  /*62e0*/  FADD.FTZ R225, R102, R4 ;  /* 0x0000000466e17221 */ /* 0x000fe20000010000 */
[----:B------:R-:W-:Y:S01]  /*62f0*/  IADD3 R207, R234, -0x2, RZ ;  /* 0xfffffffeeacf7810 */ /* 0x000fe20007ffe0ff */
[----:B------:R-:W-:-:S05]  /*6300*/  FADD.FTZ R226, R9, R3 ;  /* 0x0000000309e27221 */ /* 0x000fca0000010000 */
[C---:B------:R-:W-:Y:S08]  /*6310*/  HMMA.16816.F32.BF16 R44, R96.reuse, R48, R160 ;  /* 0x00000030602c723c */ /* 0x040ff000000418a0 */
[C---:B------:R-:W-:Y:S08]  /*6320*/  HMMA.16816.F32.BF16 R52, R96.reuse, R56, R144 ;  /* 0x000000386034723c */ /* 0x040ff00000041890 */
[C---:B------:R-:W-:Y:S08]  /*6330*/  HMMA.16816.F32.BF16 R60, R96.reuse, R64, R136 ;  /* 0x00000040603c723c */ /* 0x040ff00000041888 */
[C---:B-----5:R-:W-:Y:S08]  /*6340*/  HMMA.16816.F32.BF16 R76, R96.reuse, R80, R76 ;  /* 0x00000050604c723c */ /* 0x060ff0000004184c */
        /* <DEDUP_REMOVED lines=10> */
[----:B---3--:R-:W-:-:S05]  /*63f0*/  IMAD.IADD R2, R20, 0x1, R0 ;  /* 0x0000000114027824 */ /* 0x008fca00078e0200 */
[----:B------:R-:W-:Y:S01]  /*6400*/  IADD3 R0, R2, c[0x0][0x328], RZ ;  /* 0x0000ca0002007a10 */ /* 0x000fe20007ffe0ff */
[----:B------:R-:W-:Y:S05]  /*6410*/  @!P1 BRA `(.L_x_442) ;  /* 0x0000011000009947 */ /* 0x000fea0003800000 */
[C---:B------:R-:W-:Y:S01]  /*6420*/  ISETP.GT.AND P0, PT, R2.reuse, RZ, PT ;  /* 0x000000ff0200720c */ /* 0x040fe20003f04270 */
[----:B------:R-:W-:Y:S01]  /*6430*/  BSSY B0, `(.L_x_443) ;  /* 0x000000d000007945 */ /* 0x000fe20003800000 */
[----:B------:R-:W-:Y:S01]  /*6440*/  IADD3 R3, R2, -0x1, RZ ;  /* 0xffffffff02037810 */ /* 0x000fe20007ffe0ff */
[----:B------:R-:W-:-:S10]  /*6450*/  IMAD.MOV.U32 R4, RZ, RZ, c[0x0][0x32c] ;  /* 0x0000cb00ff047624 */ /* 0x000fd400078e00ff */
[----:B------:R-:W-:Y:S05]  /*6460*/  @P0 BRA `(.L_x_444) ;  /* 0x0000006000000947 */ /* 0x000fea0003800000 */
[----:B------:R-:W-:Y:S01]  /*6470*/  ISETP.NE.AND P0, PT, R4, 0x1, PT ;  /* 0x000000010400780c */ /* 0x000fe20003f05270 */
[----:B------:R-:W-:-:S12]  /*6480*/  IMAD.MOV R2, RZ, RZ, -R2 ;  /* 0x000000ffff027224 */ /* 0x000fd800078e0a02 */
[----:B------:R-:W-:-:S05]  /*6490*/  @P0 IMAD.HI.U32 R3, R2, c[0x0][0x330], RZ ;  /* 0x0000cc0002030a27 */ /* 0x000fca00078e00ff */
[----:B------:R-:W-:-:S04]  /*64a0*/  @P0 SHF.R.U32.HI R2, RZ, c[0x0][0x334], R3 ;  /* 0x0000cd00ff020a19 */ /* 0x000fc80000011603 */
[----:B------:R-:W-:Y:S01]  /*64b0*/  LOP3.LUT R3, RZ, R2, RZ, 0x33, !PT ;  /* 0x00000002ff037212 */ /* 0x000fe200078e33ff */
[----:B------:R-:W-:Y:S05]  /*64c0*/  BRA `(.L_x_445) ;  /* 0x0000003000007947 */ /* 0x000fea0003800000 */
.L_x_444:
[----:B------:R-:W-:-:S13]  /*64d0*/  ISETP.NE.AND P0, PT, R4, 0x1, PT ;  /* 0x000000010400780c */ /* 0x000fda0003f05270 */
[----:B------:R-:W-:-:S05]  /*64e0*/  @P0 IMAD.HI.U32 R2, R3, c[0x0][0x330], RZ ;  /* 0x0000cc0003020a27 */ /* 0x000fca00078e00ff */
[----:B------:R-:W-:Y:S02]  /*64f0*/  @P0 SHF.R.U32.HI R3, RZ, c[0x0][0x334], R2 ;  /* 0x0000cd00ff030a19 */ /* 0x000fe40000011602 */
.L_x_445:
[----:B------:R-:W-:Y:S05]  /*6500*/  BSYNC B0 ;  /* 0x0000000000007941 */ /* 0x000fea0003800000 */
.L_x_443:
[----:B------:R-:W-:-:S05]  /*6510*/  IMAD R3, R3, R4, c[0x0][0x32c] ;  /* 0x0000cb0003037624 */ /* 0x000fca00078e0204 */
[----:B------:R-:W-:-:S04]  /*6520*/  IMNMX R0, R0, R3, PT ;  /* 0x0000000300007217 */ /* 0x000fc80003800200 */
.L_x_442:
[----:B------:R-:W-:-:S04]  /*6530*/  SHF.R.S32.HI R2, RZ, 0x1f, R0 ;  /* 0x0000001fff027819 */ /* 0x000fc80000011400 */
[----:B------:R-:W-:-:S04]  /*6540*/  LEA.HI R0, R2, R0, RZ, 0x6 ;  /* 0x0000000002007211 */ /* 0x000fc800078f30ff */
[----:B------:R-:W-:-:S04]  /*6550*/  SHF.R.S32.HI R0, RZ, 0x6, R0 ;  /* 0x00000006ff007819 */ /* 0x000fc80000011400 */
[----:B------:R-:W-:-:S04]  /*6560*/  IMNMX R222, R211, R0, !PT ;  /* 0x00000000d3de7217 */ /* 0x000fc80007800200 */
[----:B------:R-:W-:-:S13]  /*6570*/  ISETP.GE.AND P0, PT, R207, R222, PT ;  /* 0x000000decf00720c */ /* 0x000fda0003f06270 */
[----:B------:R-:W-:Y:S05]  /*6580*/  @!P0 BRA `(.L_x_446) ;  /* 0x0000389000008947 */ /* 0x000fea0003800000 */
[----:B------:R-:W-:Y:S02]  /*6590*/  MOV R102, R8 ;  /* 0x0000000800667202 */ /* 0x000fe40000000f00 */
[----:B------:R-:W-:Y:S02]  /*65a0*/  MOV R101, R100 ;  /* 0x0000006400657202 */ /* 0x000fe40000000f00 */
[----:B------:R-:W-:-:S04]  /*65b0*/  MOV R180, R207 ;  /* 0x000000cf00b47202 */ /* 0x000fc80000000f00 */
.L_x_455:
[----:B------:R-:W-:Y:S01]  /*65c0*/  ISETP.GT.AND P6, PT, R211, R180, PT ;  /* 0x000000b4d300720c */ /* 0x000fe20003fc4270 */
[----:B------:R-:W-:Y:S04]  /*65d0*/  DEPBAR.LE SB0, 0x0 ;  /* 0x000080000000791a */ /* 0x000fe80000000000 */
[----:B------:R-:W-:Y:S01]  /*65e0*/  WARPSYNC 0xffffffff ;  /* 0xffffffff00007948 */ /* 0x000fe20003800000 */
[----:B------:R-:W-:Y:S07]  /*65f0*/  BAR.SYNC.DEFER_BLOCKING 0x0 ;  /* 0x0000000000007b1d */ /* 0x000fee0000010000 */
[----:B------:R-:W-:Y:S01]  /*6600*/  @!P6 SHF.R.S32.HI R0, RZ, 0x1f, R180 ;  /* 0x0000001fff00e819 */ /* 0x000fe200000114b4 */
[----:B------:R-:W-:Y:S01]  /*6610*/  @!P6 IMAD.WIDE.U32 R2, R180, c[0x0][0x208], RZ ;  /* 0x00008200b402ea25 */ /* 0x000fe200078e00ff */
[----:B------:R-:W-:Y:S03]  /*6620*/  @!P6 IADD3 R12, P0, R214, 0x40, RZ ;  /* 0x00000040d60ce810 */ /* 0x000fe60007f1e0ff */
[----:B------:R-:W-:Y:S01]  /*6630*/  @!P6 IMAD R0, R0, c[0x0][0x208], RZ ;  /* 0x000082000000ea24 */ /* 0x000fe200078e02ff */
[----:B------:R-:W-:Y:S01]  /*6640*/  @!P6 IADD3.X R7, RZ, R217, RZ, P0, !PT ;  /* 0x000000d9ff07e210 */ /* 0x000fe200007fe4ff */
[----:B------:R-:W-:Y:S02]  /*6650*/  @!P6 IMAD.MOV.U32 R5, RZ, RZ, c[0x0][0x208] ;  /* 0x00008200ff05e624 */ /* 0x000fe400078e00ff */
[----:B------:R-:W-:Y:S04]  /*6660*/  @!P6 IMAD R0, R180, c[0x0][0x20c], R0 ;  /* 0x00008300b400ea24 */ /* 0x000fe800078e0200 */
[----:B------:R-:W-:Y:S02]  /*6670*/  @!P6 IMAD.IADD R3, R3, 0x1, R0 ;  /* 0x000000010303e824 */ /* 0x000fe400078e0200 */
[C---:B------:R-:W-:Y:S01]  /*6680*/  @!P6 IMAD.SHL.U32 R0, R2.reuse, 0x40, RZ ;  /* 0x000000400200e824 */ /* 0x040fe200078e00ff */
[----:B------:R-:W-:Y:S02]  /*6690*/  LDSM.16.M88.4 R32, [R191] ;  /* 0x00000000bf20783b */ /* 0x000fe40000000200 */
[----:B------:R-:W-:Y:S01]  /*66a0*/  @!P6 SHF.L.U64.HI R2, R2, 0x6, R3 ;  /* 0x000000060202e819 */ /* 0x000fe20000010203 */
[----:B------:R-:W-:Y:S01]  /*66b0*/  @!P6 IMAD.MOV.U32 R3, RZ, RZ, c[0x0][0x20c] ;  /* 0x00008300ff03e624 */ /* 0x000fe200078e00ff */
[C---:B------:R-:W-:Y:S01]  /*66c0*/  @!P6 LEA R4, P0, R5.reuse, R0, 0x5 ;  /* 0x000000000504e211 */ /* 0x040fe200078028ff */
[----:B------:R-:W-:Y:S02]  /*66d0*/  ULDC UR4, c[0x0][0x324] ;  /* 0x0000c90000047ab9 */ /* 0x000fe40000000800 */
[----:B------:R-:W-:Y:S01]  /*66e0*/  ULOP3.LUT UR4, URZ, UR4, URZ, 0x33, !UPT ;  /* 0x000000043f047292 */ /* 0x000fe2000f8e333f */
[----:B------:R-:W-:Y:S01]  /*66f0*/  @!P6 LEA.HI.X R3, R5, R2, R3, 0x5, P0 ;  /* 0x000000020503e211 */ /* 0x000fe200000f2c03 */
[----:B------:R-:W-:Y:S01]  /*6700*/  LDSM.16.M88.4 R16, [R184+0x800] ;  /* 0x00080000b810783b */ /* 0x000fe20000000200 */
[----:B------:R-:W-:Y:S05]  /*6710*/  @!P6 IADD3 R5, P0, R0, R214, RZ ;  /* 0x000000d60005e210 */ /* 0x000fea0007f1e0ff */
[----:B------:R-:W-:Y:S01]  /*6720*/  @!P6 IMAD.X R8, R2, 0x1, R217, P0 ;  /* 0x000000010208e824 */ /* 0x000fe200000e06d9 */
[----:B------:R-:W-:Y:S01]  /*6730*/  @!P6 IADD3 R6, P0, R0, R12, RZ ;  /* 0x0000000c0006e210 */ /* 0x000fe20007f1e0ff */
[----:B------:R-:W-:Y:S04]  /*6740*/  LDSM.16.M88.4 R24, [R184+0x1000] ;  /* 0x00100000b818783b */ /* 0x000fe80000000200 */
[----:B------:R-:W-:Y:S01]  /*6750*/  @!P6 IMAD.X R9, R2, 0x1, R7, P0 ;  /* 0x000000010209e824 */ /* 0x000fe200000e0607 */
[C---:B------:R-:W-:Y:S02]  /*6760*/  @!P6 LEA R28, P0, R5.reuse, c[0x0][0x1f8], 0x1 ;  /* 0x00007e00051cea11 */ /* 0x040fe400078008ff */
[----:B------:R-:W-:Y:S02]  /*6770*/  LDSM.16.M88.4 R136, [R184+0x1800] ;  /* 0x00180000b888783b */ /* 0x000fe40000000200 */
[----:B------:R-:W-:Y:S02]  /*6780*/  @!P6 LEA.HI.X R29, R5, c[0x0][0x1fc], R8, 0x1, P0 ;  /* 0x00007f00051dea11 */ /* 0x000fe400000f0c08 */
[C---:B------:R-:W-:Y:S03]  /*6790*/  @!P6 LEA R22, P0, R6.reuse, c[0x0][0x1f8], 0x1 ;  /* 0x00007e000616ea11 */ /* 0x040fe600078008ff */
[----:B------:R-:W-:Y:S01]  /*67a0*/  LDSM.16.M88.4 R140, [R192] ;  /* 0x00000000c08c783b */ /* 0x000fe20000000200 */
[----:B------:R-:W-:Y:S02]  /*67b0*/  @!P6 LEA.HI.X R23, R6, c[0x0][0x1fc], R9, 0x1, P0 ;  /* 0x00007f000617ea11 */ /* 0x000fe400000f0c09 */
[----:B------:R-:W-:Y:S04]  /*67c0*/  @!P6 IADD3 R6, P0, R214, 0x80, RZ ;  /* 0x00000080d606e810 */ /* 0x000fe80007f1e0ff */
[----:B------:R-:W1:Y:S01]  /*67d0*/  LDSM.16.M88.4 R8, [R184] ;  /* 0x00000000b808783b */ /* 0x000e620000000200 */
[----:B------:R-:W-:Y:S01]  /*67e0*/  @!P6 IMAD.X R5, RZ, RZ, R217, P0 ;  /* 0x000000ffff05e224 */ /* 0x000fe200000e06d9 */
[----:B------:R-:W-:Y:S04]  /*67f0*/  @!P6 IADD3 R0, P0, R0, R6, RZ ;  /* 0x000000060000e210 */ /* 0x000fe80007f1e0ff */
[----:B------:R-:W-:Y:S01]  /*6800*/  @!P6 IADD3.X R2, R2, R5, RZ, P0, !PT ;  /* 0x000000050202e210 */ /* 0x000fe200007fe4ff */
[----:B------:R-:W2:Y:S01]  /*6810*/  LDSM.16.M88.4 R144, [R195] ;  /* 0x00000000c390783b */ /* 0x000ea20000000200 */
[C---:B------:R-:W-:Y:S04]  /*6820*/  @!P6 LEA R20, P0, R0.reuse, c[0x0][0x1f8], 0x1 ;  /* 0x00007e000014ea11 */ /* 0x040fe800078008ff */
[----:B------:R-:W-:Y:S02]  /*6830*/  @!P6 LEA.HI.X R21, R0, c[0x0][0x1fc], R2, 0x1, P0 ;  /* 0x00007f000015ea11 */ /* 0x000fe400000f0c02 */
[----:B------:R-:W3:Y:S01]  /*6840*/  LDSM.16.M88.4 R148, [R206] ;  /* 0x00000000ce94783b */ /* 0x000ee20000000200 */
[C---:B------:R-:W-:Y:S05]  /*6850*/  @!P6 IADD3 R2, P0, R4.reuse, R12, RZ ;  /* 0x0000000c0402e210 */ /* 0x040fea0007f1e0ff */
[C---:B------:R-:W-:Y:S01]  /*6860*/  @!P6 IMAD.X R7, R3.reuse, 0x1, R7, P0 ;  /* 0x000000010307e824 */ /* 0x040fe200000e0607 */
[----:B------:R-:W4:Y:S01]  /*6870*/  LDSM.16.M88.4 R152, [R205] ;  /* 0x00000000cd98783b */ /* 0x000f220000000200 */
[C---:B------:R-:W-:Y:S05]  /*6880*/  @!P6 IADD3 R6, P0, R4.reuse, R6, RZ ;  /* 0x000000060406e210 */ /* 0x040fea0007f1e0ff */
[C---:B------:R-:W-:Y:S01]  /*6890*/  @!P6 IMAD.X R5, R3.reuse, 0x1, R5, P0 ;  /* 0x000000010305e824 */ /* 0x040fe200000e0605 */
[----:B------:R-:W5:Y:S01]  /*68a0*/  LDSM.16.M88.4 R156, [R204] ;  /* 0x00000000cc9c783b */ /* 0x000f620000000200 */
[----:B------:R-:W-:Y:S05]  /*68b0*/  @!P6 IADD3 R0, P0, R4, R214, RZ ;  /* 0x000000d60400e210 */ /* 0x000fea0007f1e0ff */
[----:B------:R-:W-:Y:S01]  /*68c0*/  @!P6 IMAD.X R3, R3, 0x1, R217, P0 ;  /* 0x000000010303e824 */ /* 0x000fe200000e06d9 */
[----:B------:R-:W-:Y:S01]  /*68d0*/  @!PT LDS RZ, [RZ] ;  /* 0x00000000fffff984 */ /* 0x000fe20000000800 */
[----:B------:R-:W-:Y:S01]  /*68e0*/  @!PT LDS RZ, [RZ] ;  /* 0x00000000fffff984 */ /* 0x000fe20000000800 */
[----:B------:R-:W-:Y:S01]  /*68f0*/  @!PT LDS RZ, [RZ] ;  /* 0x00000000fffff984 */ /* 0x000fe20000000800 */
[----:B------:R2:W-:Y:S01]  /*6900*/  @!P6 LDGSTS.E.BYPASS.LTC128B.128 [R209+0x100], [R28.64], !P5 ;  /* 0x001000001cd1efae */ /* 0x0005e2000e901d46 */
[C---:B------:R-:W-:Y:S04]  /*6910*/  @!P6 LEA R12, P0, R0.reuse, c[0x0][0x1f8], 0x1 ;  /* 0x00007e00000cea11 */ /* 0x040fe800078008ff */
[----:B------:R-:W-:Y:S02]  /*6920*/  @!P6 LEA.HI.X R13, R0, c[0x0][0x1fc], R3, 0x1, P0 ;  /* 0x00007f00000dea11 */ /* 0x000fe400000f0c03 */
[----:B------:R2:W-:Y:S01]  /*6930*/  @!P6 LDGSTS.E.BYPASS.LTC128B.128 [R209+0x2100], [R22.64], !P4 ;  /* 0x0210000016d1efae */ /* 0x0005e2000e101d46 */
[C---:B------:R-:W-:Y:S04]  /*6940*/  @!P6 LEA R14, P0, R2.reuse, c[0x0][0x1f8], 0x1 ;  /* 0x00007e00020eea11 */ /* 0x040fe800078008ff */
[----:B------:R-:W-:Y:S02]  /*6950*/  @!P6 LEA.HI.X R15, R2, c[0x0][0x1fc], R7, 0x1, P0 ;  /* 0x00007f00020fea11 */ /* 0x000fe400000f0c07 */
[----:B------:R2:W-:Y:S01]  /*6960*/  @!P6 LDGSTS.E.BYPASS.LTC128B.128 [R209+0x4100], [R20.64], !P3 ;  /* 0x0410000014d1efae */ /* 0x0005e2000d901d46 */
[C---:B------:R-:W-:Y:S04]  /*6970*/  @!P6 LEA R2, P0, R6.reuse, c[0x0][0x1f8], 0x1 ;  /* 0x00007e000602ea11 */ /* 0x040fe800078008ff */
[----:B------:R-:W-:Y:S02]  /*6980*/  @!P6 LEA.HI.X R3, R6, c[0x0][0x1fc], R5, 0x1, P0 ;  /* 0x00007f000603ea11 */ /* 0x000fe400000f0c05 */
[C---:B-1----:R-:W-:Y:S01]  /*6990*/  HMMA.16816.F32.BF16 R4, R32.reuse, R8, RZ ;  /* 0x000000082004723c */ /* 0x042fe200000418ff */
[----:B------:R1:W-:Y:S07]  /*69a0*/  @!P6 LDGSTS.E.BYPASS.LTC128B.128 [R209+0x1100], [R12.64], !P5 ;  /* 0x011000000cd1efae */ /* 0x0003ee000e901d46 */
[C---:B------:R-:W-:Y:S01]  /*69b0*/  HMMA.16816.F32.BF16 R8, R32.reuse, R10, RZ ;  /* 0x0000000a2008723c */ /* 0x040fe200000418ff */
[----:B------:R1:W-:Y:S07]  /*69c0*/  @!P6 LDGSTS.E.BYPASS.LTC128B.128 [R209+0x3100], [R14.64], !P4 ;  /* 0x031000000ed1efae */ /* 0x0003ee000e101d46 */
[----:B------:R2:W-:Y:S01]  /*69d0*/  @!P6 LDGSTS.E.BYPASS.LTC128B.128 [R209+0x5100], [R2.64], !P3 ;  /* 0x0510000002d1efae */ /* 0x0005e2000d901d46 */
[----:B------:R-:W-:Y:S06]  /*69e0*/  ISETP.GT.AND P6, PT, R180, R211, PT ;  /* 0x000000d3b400720c */ /* 0x000fec0003fc4270 */
[----:B------:R-:W-:Y:S07]  /*69f0*/  LDSM.16.M88.4 R160, [R194] ;  /* 0x00000000c2a0783b */ /* 0x000fee0000000200 */
[----:B------:R-:W0:Y:S01]  /*6a00*/  LDGDEPBAR ;  /* 0x00000000000079af */ /* 0x000e220000000000 */
[C---:B-1----:R-:W-:Y:S06]  /*6a10*/  HMMA.16816.F32.BF16 R12, R32.reuse, R16, RZ ;  /* 0x00000010200c723c */ /* 0x042fec00000418ff */
[----:B------:R-:W1:Y:S02]  /*6a20*/  LDSM.16.M88.4 R164, [R190] ;  /* 0x00000000bea4783b */ /* 0x000e640000000200 */
[C---:B------:R-:W-:Y:S05]  /*6a30*/  HMMA.16816.F32.BF16 R16, R32.reuse, R18, RZ ;  /* 0x000000122010723c */ /* 0x040fea00000418ff */
[----:B------:R-:W-:Y:S03]  /*6a40*/  LDSM.16.M88.4 R168, [R190+0x1000] ;  /* 0x00100000bea8783b */ /* 0x000fe60000000200 */
[C---:B--2---:R-:W-:Y:S04]  /*6a50*/  HMMA.16816.F32.BF16 R20, R32.reuse, R24, RZ ;  /* 0x000000182014723c */ /* 0x044fe800000418ff */
[----:B------:R-:W-:Y:S04]  /*6a60*/  LDSM.16.M88.4 R172, [R193] ;  /* 0x00000000c1ac783b */ /* 0x000fe80000000200 */
[C---:B------:R-:W-:Y:S03]  /*6a70*/  HMMA.16816.F32.BF16 R24, R32.reuse, R26, RZ ;  /* 0x0000001a2018723c */ /* 0x040fe600000418ff */
[----:B------:R-:W-:Y:S05]  /*6a80*/  LDSM.16.M88.4 R176, [R187] ;  /* 0x00000000bbb0783b */ /* 0x000fea0000000200 */
[C---:B------:R-:W-:Y:S08]  /*6a90*/  HMMA.16816.F32.BF16 R28, R32.reuse, R136, RZ ;  /* 0x00000088201c723c */ /* 0x040ff000000418ff */
[----:B------:R-:W-:Y:S01]  /*6aa0*/  HMMA.16816.F32.BF16 R32, R32, R138, RZ ;  /* 0x0000008a2020723c */ /* 0x000fe200000418ff */
[----:B------:R-:W2:Y:S07]  /*6ab0*/  LDSM.16.M88.4 R136, [R190+0x800] ;  /* 0x00080000be88783b */ /* 0x000eae0000000200 */
[C---:B------:R-:W-:Y:S08]  /*6ac0*/  HMMA.16816.F32.BF16 R4, R140.reuse, R144, R4 ;  /* 0x000000908c04723c */ /* 0x040ff00000041804 */
[C---:B------:R-:W-:Y:S01]  /*6ad0*/  HMMA.16816.F32.BF16 R8, R140.reuse, R146, R8 ;  /* 0x000000928c08723c */ /* 0x040fe20000041808 */
[----:B------:R-:W1:Y:S07]  /*6ae0*/  LDSM.16.M88.4 R144, [R190+0x1800] ;  /* 0x00180000be90783b */ /* 0x000e6e0000000200 */
[C---:B---3--:R-:W-:Y:S08]  /*6af0*/  HMMA.16816.F32.BF16 R12, R140.reuse, R148, R12 ;  /* 0x000000948c0c723c */ /* 0x048ff0000004180c */
[C---:B------:R-:W-:Y:S01]  /*6b00*/  HMMA.16816.F32.BF16 R16, R140.reuse, R150, R16 ;  /* 0x000000968c10723c */ /* 0x040fe20000041810 */
[----:B------:R-:W-:Y:S07]  /*6b10*/  LDSM.16.M88.4 R148, [R187+0x1000] ;  /* 0x00100000bb94783b */ /* 0x000fee0000000200 */
[C---:B----4-:R-:W-:Y:S08]  /*6b20*/  HMMA.16816.F32.BF16 R20, R140.reuse, R152, R20 ;  /* 0x000000988c14723c */ /* 0x050ff00000041814 */
[C---:B------:R-:W-:Y:S01]  /*6b30*/  HMMA.16816.F32.BF16 R24, R140.reuse, R154, R24 ;  /* 0x0000009a8c18723c */ /* 0x040fe20000041818 */
[----:B------:R-:W-:Y:S07]  /*6b40*/  LDSM.16.M88.4 R152, [R187+0x1800] ;  /* 0x00180000bb98783b */ /* 0x000fee0000000200 */
[C---:B-----5:R-:W-:Y:S08]  /*6b50*/  HMMA.16816.F32.BF16 R28, R140.reuse, R156, R28 ;  /* 0x0000009c8c1c723c */ /* 0x060ff0000004181c */
[----:B------:R-:W-:Y:S01]  /*6b60*/  HMMA.16816.F32.BF16 R32, R140, R158, R32 ;  /* 0x0000009e8c20723c */ /* 0x000fe20000041820 */
[----:B------:R-:W3:Y:S07]  /*6b70*/  LDSM.16.M88.4 R140, [R187+0x800] ;  /* 0x00080000bb8c783b */ /* 0x000eee0000000200 */
        /* <DEDUP_REMOVED lines=9> */
[----:B------:R-:W-:Y:S07]  /*6c10*/  LDSM.16.M88.4 R168, [R192+0x4000] ;  /* 0x00400000c0a8783b */ /* 0x000fee0000000200 */
[C---:B------:R-:W-:Y:S08]  /*6c20*/  HMMA.16816.F32.BF16 R28, R160.reuse, R144, R28 ;  /* 0x00000090a01c723c */ /* 0x040ff0000004181c */
[----:B------:R-:W-:Y:S01]  /*6c30*/  HMMA.16816.F32.BF16 R32, R160, R146, R32 ;  /* 0x00000092a020723c */ /* 0x000fe20000041820 */
[----:B------:R-:W4:Y:S07]  /*6c40*/  LDSM.16.M88.4 R144, [R184+0x3000] ;  /* 0x00300000b890783b */ /* 0x000f2e0000000200 */
[C---:B------:R-:W-:Y:S01]  /*6c50*/  HMMA.16816.F32.BF16 R4, R172.reuse, R176, R4 ;  /* 0x000000b0ac04723c */ /* 0x040fe20000041804 */
[----:B------:R-:W5:Y:S07]  /*6c60*/  LDSM.16.M88.4 R160, [R184+0x3800] ;  /* 0x00380000b8a0783b */ /* 0x000f6e0000000200 */
[C---:B------:R-:W-:Y:S01]  /*6c70*/  HMMA.16816.F32.BF16 R8, R172.reuse, R178, R8 ;  /* 0x000000b2ac08723c */ /* 0x040fe20000041808 */
[----:B------:R-:W1:Y:S07]  /*6c80*/  LDSM.16.M88.4 R176, [R203] ;  /* 0x00000000cbb0783b */ /* 0x000e6e0000000200 */
[C---:B---3--:R-:W-:Y:S08]  /*6c90*/  HMMA.16816.F32.BF16 R12, R172.reuse, R140, R12 ;  /* 0x0000008cac0c723c */ /* 0x048ff0000004180c */
[C---:B------:R-:W-:Y:S01]  /*6ca0*/  HMMA.16816.F32.BF16 R16, R172.reuse, R142, R16 ;  /* 0x0000008eac10723c */ /* 0x040fe20000041810 */
[----:B------:R-:W3:Y:S07]  /*6cb0*/  LDSM.16.M88.4 R140, [R202] ;  /* 0x00000000ca8c783b */ /* 0x000eee0000000200 */
[C---:B------:R-:W-:Y:S08]  /*6cc0*/  HMMA.16816.F32.BF16 R20, R172.reuse, R148, R20 ;  /* 0x00000094ac14723c */ /* 0x040ff00000041814 */
[C---:B------:R-:W-:Y:S01]  /*6cd0*/  HMMA.16816.F32.BF16 R24, R172.reuse, R150, R24 ;  /* 0x00000096ac18723c */ /* 0x040fe20000041818 */
[----:B------:R-:W3:Y:S07]  /*6ce0*/  LDSM.16.M88.4 R148, [R201] ;  /* 0x00000000c994783b */ /* 0x000eee0000000200 */
[C---:B------:R-:W-:Y:S08]  /*6cf0*/  HMMA.16816.F32.BF16 R28, R172.reuse, R152, R28 ;  /* 0x00000098ac1c723c */ /* 0x040ff0000004181c */
[----:B------:R-:W-:Y:S01]  /*6d00*/  HMMA.16816.F32.BF16 R32, R172, R154, R32 ;  /* 0x0000009aac20723c */ /* 0x000fe20000041820 */
[----:B------:R-:W3:Y:S07]  /*6d10*/  LDSM.16.M88.4 R152, [R200] ;  /* 0x00000000c898783b */ /* 0x000eee0000000200 */
[C---:B-1----:R-:W-:Y:S01]  /*6d20*/  HMMA.16816.F32.BF16 R4, R156.reuse, R164, R4 ;  /* 0x000000a49c04723c */ /* 0x042fe20000041804 */
[----:B------:R-:W-:Y:S07]  /*6d30*/  LDSM.16.M88.4 R172, [R190+0x2000] ;  /* 0x00200000beac783b */ /* 0x000fee0000000200 */
[C---:B------:R-:W-:Y:S01]  /*6d40*/  HMMA.16816.F32.BF16 R8, R156.reuse, R166, R8 ;  /* 0x000000a69c08723c */ /* 0x040fe20000041808 */
[----:B------:R-:W1:Y:S07]  /*6d50*/  LDSM.16.M88.4 R164, [R194+0x4000] ;  /* 0x00400000c2a4783b */ /* 0x000e6e0000000200 */
[C---:B--2---:R-:W-:Y:S08]  /*6d60*/  HMMA.16816.F32.BF16 R12, R156.reuse, R136, R12 ;  /* 0x000000889c0c723c */ /* 0x044ff0000004180c */
[C---:B------:R-:W-:Y:S01]  /*6d70*/  HMMA.16816.F32.BF16 R16, R156.reuse, R138, R16 ;  /* 0x0000008a9c10723c */ /* 0x040fe20000041810 */
[----:B------:R-:W2:Y:S07]  /*6d80*/  LDSM.16.M88.4 R136, [R190+0x2800] ;  /* 0x00280000be88783b */ /* 0x000eae0000000200 */
[C---:B----4-:R-:W-:Y:S08]  /*6d90*/  HMMA.16816.F32.BF16 R20, R156.reuse, R144, R20 ;  /* 0x000000909c14723c */ /* 0x050ff00000041814 */
[C---:B------:R-:W-:Y:S01]  /*6da0*/  HMMA.16816.F32.BF16 R24, R156.reuse, R146, R24 ;  /* 0x000000929c18723c */ /* 0x040fe20000041818 */
[----:B------:R-:W4:Y:S07]  /*6db0*/  LDSM.16.M88.4 R144, [R190+0x3000] ;  /* 0x00300000be90783b */ /* 0x000f2e0000000200 */
[C---:B-----5:R-:W-:Y:S08]  /*6dc0*/  HMMA.16816.F32.BF16 R28, R156.reuse, R160, R28 ;  /* 0x000000a09c1c723c */ /* 0x060ff0000004181c */
[----:B------:R-:W-:Y:S01]  /*6dd0*/  HMMA.16816.F32.BF16 R32, R156, R162, R32 ;  /* 0x000000a29c20723c */ /* 0x000fe20000041820 */
[----:B------:R-:W5:Y:S07]  /*6de0*/  LDSM.16.M88.4 R156, [R190+0x3800] ;  /* 0x00380000be9c783b */ /* 0x000f6e0000000200 */
[C---:B------:R-:W-:Y:S01]  /*6df0*/  HMMA.16816.F32.BF16 R4, R168.reuse, R176, R4 ;  /* 0x000000b0a804723c */ /* 0x040fe20000041804 */
[----:B------:R-:W-:Y:S07]  /*6e00*/  LDSM.16.M88.4 R160, [R193+0x4000] ;  /* 0x00400000c1a0783b */ /* 0x000fee0000000200 */
[C---:B------:R-:W-:Y:S01]  /*6e10*/  HMMA.16816.F32.BF16 R8, R168.reuse, R178, R8 ;  /* 0x000000b2a808723c */ /* 0x040fe20000041808 */
[----:B------:R-:W1:Y:S07]  /*6e20*/  LDSM.16.M88.4 R176, [R187+0x2000] ;  /* 0x00200000bbb0783b */ /* 0x000e6e0000000200 */
[C---:B---3--:R-:W-:Y:S08]  /*6e30*/  HMMA.16816.F32.BF16 R12, R168.reuse, R140, R12 ;  /* 0x0000008ca80c723c */ /* 0x048ff0000004180c */
[C---:B------:R-:W-:Y:S01]  /*6e40*/  HMMA.16816.F32.BF16 R16, R168.reuse, R142, R16 ;  /* 0x0000008ea810723c */ /* 0x040fe20000041810 */
[----:B------:R-:W3:Y:S07]  /*6e50*/  LDSM.16.M88.4 R140, [R187+0x2800] ;  /* 0x00280000bb8c783b */ /* 0x000eee0000000200 */
[C---:B------:R-:W-:Y:S08]  /*6e60*/  HMMA.16816.F32.BF16 R20, R168.reuse, R148, R20 ;  /* 0x00000094a814723c */ /* 0x040ff00000041814 */
[C---:B------:R-:W-:Y:S01]  /*6e70*/  HMMA.16816.F32.BF16 R24, R168.reuse, R150, R24 ;  /* 0x00000096a818723c */ /* 0x040fe20000041818 */
[----:B------:R-:W3:Y:S07]  /*6e80*/  LDSM.16.M88.4 R148, [R187+0x3000] ;  /* 0x00300000bb94783b */ /* 0x000eee0000000200 */
[C---:B------:R-:W-:Y:S08]  /*6e90*/  HMMA.16816.F32.BF16 R28, R168.reuse, R152, R28 ;  /* 0x00000098a81c723c */ /* 0x040ff0000004181c */
        /* <DEDUP_REMOVED lines=46> */
[C---:B------:R-:W-:Y:S08]  /*7180*/  HMMA.16816.F32.BF16 R16, R164.reuse, R142, R16 ;  /* 0x0000008ea410723c */ /* 0x040ff00000041810 */
[C---:B------:R-:W-:Y:S08]  /*7190*/  HMMA.16816.F32.BF16 R20, R164.reuse, R148, R20 ;  /* 0x00000094a414723c */ /* 0x040ff00000041814 */
[C---:B------:R-:W-:Y:S08]  /*71a0*/  HMMA.16816.F32.BF16 R24, R164.reuse, R150, R24 ;  /* 0x00000096a418723c */ /* 0x040ff00000041818 */
[C---:B------:R-:W-:Y:S08]  /*71b0*/  HMMA.16816.F32.BF16 R28, R164.reuse, R152, R28 ;  /* 0x00000098a41c723c */ /* 0x040ff0000004181c */
[----:B------:R-:W-:Y:S08]  /*71c0*/  HMMA.16816.F32.BF16 R32, R164, R154, R32 ;  /* 0x0000009aa420723c */ /* 0x000ff00000041820 */
[C---:B-1----:R-:W-:Y:S08]  /*71d0*/  HMMA.16816.F32.BF16 R4, R160.reuse, R172, R4 ;  /* 0x000000aca004723c */ /* 0x042ff00000041804 */
[C---:B------:R-:W-:Y:S08]  /*71e0*/  HMMA.16816.F32.BF16 R8, R160.reuse, R174, R8 ;  /* 0x000000aea008723c */ /* 0x040ff00000041808 */
[C---:B--2---:R-:W-:Y:S08]  /*71f0*/  HMMA.16816.F32.BF16 R12, R160.reuse, R136, R12 ;  /* 0x00000088a00c723c */ /* 0x044ff0000004180c */
[C---:B------:R-:W-:Y:S01]  /*7200*/  HMMA.16816.F32.BF16 R16, R160.reuse, R138, R16 ;  /* 0x0000008aa010723c */ /* 0x040fe20000041810 */
[----:B------:R-:W1:Y:S07]  /*7210*/  LDSM.16.M88.4 R136, [R187+0x4800] ;  /* 0x00480000bb88783b */ /* 0x000e6e0000000200 */
[C---:B----4-:R-:W-:Y:S08]  /*7220*/  HMMA.16816.F32.BF16 R20, R160.reuse, R144, R20 ;  /* 0x00000090a014723c */ /* 0x050ff00000041814 */
[C---:B------:R-:W-:Y:S08]  /*7230*/  HMMA.16816.F32.BF16 R24, R160.reuse, R146, R24 ;  /* 0x00000092a018723c */ /* 0x040ff00000041818 */
[C---:B-----5:R-:W-:Y:S08]  /*7240*/  HMMA.16816.F32.BF16 R28, R160.reuse, R156, R28 ;  /* 0x0000009ca01c723c */ /* 0x060ff0000004181c */
[----:B------:R-:W-:Y:S08]  /*7250*/  HMMA.16816.F32.BF16 R32, R160, R158, R32 ;  /* 0x0000009ea020723c */ /* 0x000ff00000041820 */
[C---:B------:R-:W-:Y:S08]  /*7260*/  HMMA.16816.F32.BF16 R4, R168.reuse, R176, R4 ;  /* 0x000000b0a804723c */ /* 0x040ff00000041804 */
[C---:B------:R-:W-:Y:S08]  /*7270*/  HMMA.16816.F32.BF16 R8, R168.reuse, R178, R8 ;  /* 0x000000b2a808723c */ /* 0x040ff00000041808 */
[C---:B-1----:R-:W-:Y:S08]  /*7280*/  HMMA.16816.F32.BF16 R12, R168.reuse, R136, R12 ;  /* 0x00000088a80c723c */ /* 0x042ff0000004180c */
[----:B------:R-:W-:Y:S01]  /*7290*/  FMUL.FTZ R0, R4, c[0x0][0x320] ;  /* 0x0000c80004007a20 */ /* 0x000fe20000410000 */
[C---:B------:R-:W-:Y:S03]  /*72a0*/  HMMA.16816.F32.BF16 R16, R168.reuse, R138, R16 ;  /* 0x0000008aa810723c */ /* 0x040fe60000041810 */
[----:B------:R1:W2:Y:S04]  /*72b0*/  MUFU.TANH R149, R0 ;  /* 0x0000000000957308 */ /* 0x0002a80000002400 */
[----:B------:R-:W-:Y:S06]  /*72c0*/  FMUL.FTZ R2, R8, c[0x0][0x320] ;  /* 0x0000c80008027a20 */ /* 0x000fec0000410000 */
[----:B------:R-:W3:Y:S01]  /*72d0*/  MUFU.TANH R143, R2 ;  /* 0x00000002008f7308 */ /* 0x000ee20000002400 */
[----:B-1----:R-:W-:Y:S09]  /*72e0*/  FMUL.FTZ R0, R5, c[0x0][0x320] ;  /* 0x0000c80005007a20 */ /* 0x002ff20000410000 */
[----:B------:R1:W4:Y:S02]  /*72f0*/  MUFU.TANH R147, R0 ;  /* 0x0000000000937308 */ /* 0x0003240000002400 */
[----:B-1----:R-:W-:Y:S08]  /*7300*/  FMUL.FTZ R0, R6, c[0x0][0x320] ;  /* 0x0000c80006007a20 */ /* 0x002ff00000410000 */
[----:B------:R1:W1:Y:S02]  /*7310*/  MUFU.TANH R153, R0 ;  /* 0x0000000000997308 */ /* 0x0002640000002400 */
[----:B-1----:R-:W-:Y:S02]  /*7320*/  FMUL.FTZ R0, R7, c[0x0][0x320] ;  /* 0x0000c80007007a20 */ /* 0x002fe40000410000 */
[----:B------:R-:W1:Y:S06]  /*7330*/  LDSM.16.M88.4 R4, [R187+0x5000] ;  /* 0x00500000bb04783b */ /* 0x000e6c0000000200 */
[----:B------:R5:W1:Y:S02]  /*7340*/  MUFU.TANH R152, R0 ;  /* 0x0000000000987308 */ /* 0x000a640000002400 */
[----:B-----5:R-:W-:Y:S08]  /*7350*/  FMUL.FTZ R0, R9, c[0x0][0x320] ;  /* 0x0000c80009007a20 */ /* 0x020ff00000410000 */
[----:B------:R5:W2:Y:S01]  /*7360*/  MUFU.TANH R142, R0 ;  /* 0x00000000008e7308 */ /* 0x000aa20000002400 */
[C---:B-1----:R-:W-:Y:S08]  /*7370*/  HMMA.16816.F32.BF16 R20, R168.reuse, R4, R20 ;  /* 0x00000004a814723c */ /* 0x042ff00000041814 */
[C---:B------:R-:W-:Y:S04]  /*7380*/  HMMA.16816.F32.BF16 R24, R168.reuse, R6, R24 ;  /* 0x00000006a818723c */ /* 0x040fe80000041818 */
[----:B-----5:R-:W-:Y:S04]  /*7390*/  FMUL.FTZ R0, R10, c[0x0][0x320] ;  /* 0x0000c8000a007a20 */ /* 0x020fe80000410000 */
[----:B------:R1:W1:Y:S08]  /*73a0*/  MUFU.TANH R151, R0 ;  /* 0x0000000000977308 */ /* 0x0002700000002400 */
[----:B------:R-:W-:Y:S02]  /*73b0*/  FMUL.FTZ R6, R22, c[0x0][0x320] ;  /* 0x0000c80016067a20 */ /* 0x000fe40000410000 */
[----:B------:R-:W-:Y:S02]  /*73c0*/  FMUL.FTZ R2, R20, c[0x0][0x320] ;  /* 0x0000c80014027a20 */ /* 0x000fe40000410000 */
[----:B------:R5:W2:Y:S01]  /*73d0*/  MUFU.TANH R139, R6 ;  /* 0x00000006008b7308 */ /* 0x000aa20000002400 */
[----:B------:R-:W-:Y:S03]  /*73e0*/  FMUL.FTZ R3, R21, c[0x0][0x320] ;  /* 0x0000c80015037a20 */ /* 0x000fe60000410000 */
[----:B------:R-:W-:Y:S06]  /*73f0*/  FMUL.FTZ R7, R24, c[0x0][0x320] ;  /* 0x0000c80018077a20 */ /* 0x000fec0000410000 */
[----:B------:R-:W2:Y:S01]  /*7400*/  MUFU.TANH R103, R2 ;  /* 0x0000000200677308 */ /* 0x000ea20000002400 */
[----:B-1----:R-:W-:Y:S02]  /*7410*/  FMUL.FTZ R0, R11, c[0x0][0x320] ;  /* 0x0000c8000b007a20 */ /* 0x002fe40000410000 */
[----:B------:R-:W1:Y:S01]  /*7420*/  LDSM.16.M88.4 R8, [R187+0x5800] ;  /* 0x00580000bb08783b */ /* 0x000e620000000200 */
[----:B------:R-:W-:Y:S06]  /*7430*/  DEPBAR.LE SB0, 0x0 ;  /* 0x000080000000791a */ /* 0x000fec0000000000 */
[----:B------:R2:W1:Y:S01]  /*7440*/  MUFU.TANH R150, R0 ;  /* 0x0000000000967308 */ /* 0x0004620000002400 */
[----:B------:R-:W-:Y:S01]  /*7450*/  BAR.SYNC.DEFER_BLOCKING 0x0 ;  /* 0x0000000000007b1d */ /* 0x000fe20000010000 */
[----:B-----5:R-:W-:Y:S08]  /*7460*/  FMUL.FTZ R6, R23, c[0x0][0x320] ;  /* 0x0000c80017067a20 */ /* 0x020ff00000410000 */
[----:B------:R5:W1:Y:S10]  /*7470*/  MUFU.TANH R100, R3 ;  /* 0x0000000300647308 */ /* 0x000a740000002400 */
[----:B------:R-:W3:Y:S01]  /*7480*/  MUFU.TANH R138, R6 ;  /* 0x00000006008a7308 */ /* 0x000ee20000002400 */
[----:B--2---:R-:W-:Y:S09]  /*7490*/  FMUL.FTZ R0, R12, c[0x0][0x320] ;  /* 0x0000c8000c007a20 */ /* 0x004ff20000410000 */
[----:B------:R2:W2:Y:S01]  /*74a0*/  MUFU.TANH R140, R0 ;  /* 0x00000000008c7308 */ /* 0x0004a20000002400 */
[----:B-----5:R-:W-:Y:S01]  /*74b0*/  @P6 MOV R3, c[0x0][0x1e0] ;  /* 0x0000780000036a02 */ /* 0x020fe20000000f00 */
[C---:B-1----:R-:W-:Y:S08]  /*74c0*/  HMMA.16816.F32.BF16 R28, R168.reuse, R8, R28 ;  /* 0x00000008a81c723c */ /* 0x042ff0000004181c */
[----:B------:R-:W1:Y:S01]  /*74d0*/  MUFU.TANH R23, R7 ;  /* 0x0000000700177308 */ /* 0x000e620000002400 */
[----:B------:R-:W-:Y:S01]  /*74e0*/  FMUL.FTZ R9, R26, c[0x0][0x320] ;  /* 0x0000c8001a097a20 */ /* 0x000fe20000410000 */
[----:B------:R-:W-:Y:S08]  /*74f0*/  HMMA.16816.F32.BF16 R32, R168, R10, R32 ;  /* 0x0000000aa820723c */ /* 0x000ff00000041820 */
[----:B------:R5:W1:Y:S01]  /*7500*/  MUFU.TANH R26, R9 ;  /* 0x00000009001a7308 */ /* 0x000a620000002400 */
[----:B--2---:R-:W-:Y:S09]  /*7510*/  FMUL.FTZ R0, R13, c[0x0][0x320] ;  /* 0x0000c8000d007a20 */ /* 0x004ff20000410000 */
[----:B------:R2:W1:Y:S01]  /*7520*/  MUFU.TANH R141, R0 ;  /* 0x00000000008d7308 */ /* 0x0004620000002400 */
[----:B-----5:R-:W-:Y:S09]  /*7530*/  FMUL.FTZ R9, R27, c[0x0][0x320] ;  /* 0x0000c8001b097a20 */ /* 0x020ff20000410000 */
[----:B------:R5:W1:Y:S01]  /*7540*/  MUFU.TANH R27, R9 ;  /* 0x00000009001b7308 */ /* 0x000a620000002400 */
[----:B--2---:R-:W-:Y:S09]  /*7550*/  FMUL.FTZ R0, R14, c[0x0][0x320] ;  /* 0x0000c8000e007a20 */ /* 0x004ff20000410000 */
[----:B------:R2:W1:Y:S01]  /*7560*/  MUFU.TANH R146, R0 ;  /* 0x0000000000927308 */ /* 0x0004620000002400 */
[----:B-----5:R-:W-:Y:S09]  /*7570*/  FMUL.FTZ R9, R28, c[0x0][0x320] ;  /* 0x0000c8001c097a20 */ /* 0x020ff20000410000 */
[----:B------:R-:W1:Y:S01]  /*7580*/  MUFU.TANH R21, R9 ;  /* 0x0000000900157308 */ /* 0x000e620000002400 */
[----:B--2---:R-:W-:Y:S09]  /*7590*/  FMUL.FTZ R0, R15, c[0x0][0x320] ;  /* 0x0000c8000f007a20 */ /* 0x004ff20000410000 */
[----:B------:R2:W1:Y:S02]  /*75a0*/  MUFU.TANH R148, R0 ;  /* 0x0000000000947308 */ /* 0x0004640000002400 */
[----:B--2---:R-:W-:Y:S08]  /*75b0*/  FMUL.FTZ R0, R16, c[0x0][0x320] ;  /* 0x0000c80010007a20 */ /* 0x004ff00000410000 */
[----:B------:R2:W1:Y:S02]  /*75c0*/  MUFU.TANH R137, R0 ;  /* 0x0000000000897308 */ /* 0x0004640000002400 */
[----:B--2---:R-:W-:Y:S08]  /*75d0*/  FMUL.FTZ R0, R17, c[0x0][0x320] ;  /* 0x0000c80011007a20 */ /* 0x004ff00000410000 */
[----:B------:R2:W1:Y:S02]  /*75e0*/  MUFU.TANH R136, R0 ;  /* 0x0000000000887308 */ /* 0x0004640000002400 */
[----:B--2---:R-:W-:Y:S08]  /*75f0*/  FMUL.FTZ R0, R18, c[0x0][0x320] ;  /* 0x0000c80012007a20 */ /* 0x004ff00000410000 */
[----:B------:R2:W1:Y:S02]  /*7600*/  MUFU.TANH R145, R0 ;  /* 0x0000000000917308 */ /* 0x0004640000002400 */
[----:B--2---:R-:W-:Y:S08]  /*7610*/  FMUL.FTZ R0, R19, c[0x0][0x320] ;  /* 0x0000c80013007a20 */ /* 0x004ff00000410000 */
[----:B------:R2:W1:Y:S02]  /*7620*/  MUFU.TANH R144, R0 ;  /* 0x0000000000907308 */ /* 0x0004640000002400 */
[----:B--2---:R-:W-:Y:S04]  /*7630*/  @P6 IADD3 R0, R180, -0x1, RZ ;  /* 0xffffffffb4006810 */ /* 0x004fe80007ffe0ff */
[----:B------:R-:W-:Y:S01]  /*7640*/  @P6 SHF.R.S32.HI R2, RZ, 0x1f, R0 ;  /* 0x0000001fff026819 */ /* 0x000fe20000011400 */
[----:B------:R-:W-:Y:S04]  /*7650*/  @P6 IMAD.WIDE.U32 R4, R0, c[0x0][0x1e0], RZ ;  /* 0x0000780000046a25 */ /* 0x000fe800078e00ff */
[----:B------:R-:W-:Y:S04]  /*7660*/  @P6 IMAD R2, R2, c[0x0][0x1e0], RZ ;  /* 0x0000780002026a24 */ /* 0x000fe800078e02ff */
[----:B------:R-:W-:Y:S04]  /*7670*/  @P6 IMAD R2, R0, c[0x0][0x1e4], R2 ;  /* 0x0000790000026a24 */ /* 0x000fe800078e0202 */
[----:B------:R-:W-:Y:S02]  /*7680*/  @P6 IMAD.IADD R0, R5, 0x1, R2 ;  /* 0x0000000105006824 */ /* 0x000fe400078e0202 */
[C---:B------:R-:W-:Y:S02]  /*7690*/  @P6 IMAD.SHL.U32 R2, R4.reuse, 0x40, RZ ;  /* 0x0000004004026824 */ /* 0x040fe400078e00ff */
[----:B------:R-:W-:Y:S01]  /*76a0*/  @P6 IMAD.MOV.U32 R5, RZ, RZ, c[0x0][0x1e4] ;  /* 0x00007900ff056624 */ /* 0x000fe200078e00ff */
[----:B------:R-:W-:Y:S02]  /*76b0*/  @P6 SHF.L.U64.HI R0, R4, 0x6, R0 ;  /* 0x0000000604006819 */ /* 0x000fe40000010200 */
[C---:B------:R-:W-:Y:S04]  /*76c0*/  @P6 LEA R4, P0, R3.reuse, R2, 0x5 ;  /* 0x0000000203046211 */ /* 0x040fe800078028ff */
[----:B------:R-:W-:Y:S02]  /*76d0*/  @P6 LEA.HI.X R3, R3, R0, R5, 0x5, P0 ;  /* 0x0000000003036211 */ /* 0x000fe400000f2c05 */
[----:B------:R-:W-:Y:S04]  /*76e0*/  @P6 IADD3 R5, P0, R2, R212, RZ ;  /* 0x000000d402056210 */ /* 0x000fe80007f1e0ff */
[----:B------:R-:W-:Y:S02]  /*76f0*/  @P6 IADD3.X R6, R0, R216, RZ, P0, !PT ;  /* 0x000000d800066210 */ /* 0x000fe400007fe4ff */
[C---:B------:R-:W-:Y:S04]  /*7700*/  @P6 LEA R16, P0, R5.reuse, c[0x0][0x1c8], 0x1 ;  /* 0x0000720005106a11 */ /* 0x040fe800078008ff */
[----:B------:R-:W-:Y:S01]  /*7710*/  @P6 LEA.HI.X R17, R5, c[0x0][0x1cc], R6, 0x1, P0 ;  /* 0x0000730005116a11 */ /* 0x000fe200000f0c06 */
[----:B------:R-:W-:Y:S01]  /*7720*/  FMUL.FTZ R5, R25, c[0x0][0x320] ;  /* 0x0000c80019057a20 */ /* 0x000fe20000410000 */
[----:B------:R-:W-:Y:S03]  /*7730*/  @P6 IADD3 R6, P0, R212, 0x40, RZ ;  /* 0x00000040d4066810 */ /* 0x000fe60007f1e0ff */
[----:B------:R2:W1:Y:S01]  /*7740*/  MUFU.TANH R22, R5 ;  /* 0x0000000500167308 */ /* 0x0004620000002400 */
[----:B------:R-:W-:Y:S01]  /*7750*/  @!PT LDS RZ, [RZ] ;  /* 0x00000000fffff984 */ /* 0x000fe20000000800 */
[----:B------:R-:W-:Y:S01]  /*7760*/  @!PT LDS RZ, [RZ] ;  /* 0x00000000fffff984 */ /* 0x000fe20000000800 */
[----:B------:R-:W-:Y:S01]  /*7770*/  @!PT LDS RZ, [RZ] ;  /* 0x00000000fffff984 */ /* 0x000fe20000000800 */
[----:B------:R1:W-:Y:S01]  /*7780*/  @P6 LDGSTS.E.BYPASS.LTC128B.128 [R209+0x6100], [R16.64], !P5 ;  /* 0x0610000010d16fae */ /* 0x0003e2000e901d46 */
[----:B------:R-:W-:Y:S01]  /*7790*/  @P6 IMAD.X R8, RZ, RZ, R216, P0 ;  /* 0x000000ffff086224 */ /* 0x000fe200000e06d8 */
[-C--:B--2---:R-:W-:Y:S05]  /*77a0*/  @P6 IADD3 R5, P0, R2, R6.reuse, RZ ;  /* 0x0000000602056210 */ /* 0x084fea0007f1e0ff */
[----:B------:R-:W-:Y:S01]  /*77b0*/  @P6 IMAD.X R7, R0, 0x1, R8, P0 ;  /* 0x0000000100076824 */ /* 0x000fe200000e0608 */
[C---:B------:R-:W-:Y:S04]  /*77c0*/  @P6 LEA R14, P0, R5.reuse, c[0x0][0x1c8], 0x1 ;  /* 0x00007200050e6a11 */ /* 0x040fe800078008ff */
[----:B------:R-:W-:Y:S02]  /*77d0*/  @P6 LEA.HI.X R15, R5, c[0x0][0x1cc], R7, 0x1, P0 ;  /* 0x00007300050f6a11 */ /* 0x000fe400000f0c07 */
[----:B------:R-:W-:Y:S03]  /*77e0*/  @P6 IADD3 R7, P0, R212, 0x80, RZ ;  /* 0x00000080d4076810 */ /* 0x000fe60007f1e0ff */
[----:B------:R2:W-:Y:S02]  /*77f0*/  @P6 LDGSTS.E.BYPASS.LTC128B.128 [R209+0x8100], [R14.64], !P4 ;  /* 0x081000000ed16fae */ /* 0x0005e4000e101d46 */
[----:B------:R-:W-:Y:S01]  /*7800*/  @P6 IMAD.X R5, RZ, RZ, R216, P0 ;  /* 0x000000ffff056224 */ /* 0x000fe200000e06d8 */
[----:B------:R-:W-:Y:S04]  /*7810*/  @P6 IADD3 R2, P0, R2, R7, RZ ;  /* 0x0000000702026210 */ /* 0x000fe80007f1e0ff */
[----:B------:R-:W-:Y:S02]  /*7820*/  @P6 IADD3.X R0, R0, R5, RZ, P0, !PT ;  /* 0x0000000500006210 */ /* 0x000fe400007fe4ff */
[C---:B------:R-:W-:Y:S04]  /*7830*/  @P6 LEA R12, P0, R2.reuse, c[0x0][0x1c8], 0x1 ;  /* 0x00007200020c6a11 */ /* 0x040fe800078008ff */
[----:B------:R-:W-:Y:S01]  /*7840*/  @P6 LEA.HI.X R13, R2, c[0x0][0x1cc], R0, 0x1, P0 ;  /* 0x00007300020d6a11 */ /* 0x000fe200000f0c00 */
[----:B------:R-:W-:Y:S01]  /*7850*/  FMUL.FTZ R0, R29, c[0x0][0x320] ;  /* 0x0000c8001d007a20 */ /* 0x000fe20000410000 */
[C---:B------:R-:W-:Y:S03]  /*7860*/  @P6 IADD3 R6, P0, R4.reuse, R6, RZ ;  /* 0x0000000604066210 */ /* 0x040fe60007f1e0ff */
[----:B------:R5:W1:Y:S01]  /*7870*/  MUFU.TANH R20, R0 ;  /* 0x0000000000147308 */ /* 0x000a620000002400 */
[----:B------:R1:W-:Y:S01]  /*7880*/  @P6 LDGSTS.E.BYPASS.LTC128B.128 [R209+0xa100], [R12.64], !P3 ;  /* 0x0a1000000cd16fae */ /* 0x0003e2000d901d46 */
[C---:B------:R-:W-:Y:S01]  /*7890*/  @P6 IMAD.X R9, R3.reuse, 0x1, R8, P0 ;  /* 0x0000000103096824 */ /* 0x040fe200000e0608 */
[----:B------:R-:W-:Y:S05]  /*78a0*/  @P6 IADD3 R7, P0, R4, R7, RZ ;  /* 0x0000000704076210 */ /* 0x000fea0007f1e0ff */
[----:B------:R-:W-:Y:S02]  /*78b0*/  @P6 IMAD.X R10, R3, 0x1, R5, P0 ;  /* 0x00000001030a6824 */ /* 0x000fe400000e0605 */
[----:B------:R-:W-:Y:S02]  /*78c0*/  IMAD.IADD R5, R240, 0x1, R231 ;  /* 0x00000001f0057824 */ /* 0x000fe400078e02e7 */
[----:B-----5:R-:W-:Y:S04]  /*78d0*/  FMUL.FTZ R0, R30, c[0x0][0x320] ;  /* 0x0000c8001e007a20 */ /* 0x020fe80000410000 */
[----:B------:R5:W1:Y:S02]  /*78e0*/  MUFU.TANH R25, R0 ;  /* 0x0000000000197308 */ /* 0x000a640000002400 */
[----:B-----5:R-:W-:Y:S01]  /*78f0*/  @P6 IADD3 R0, P0, R4, R212, RZ ;  /* 0x000000d404006210 */ /* 0x020fe20007f1e0ff */
[----:B------:R-:W-:Y:S03]  /*7900*/  FMUL.FTZ R4, R31, c[0x0][0x320] ;  /* 0x0000c8001f047a20 */ /* 0x000fe60000410000 */
[----:B------:R-:W-:Y:S04]  /*7910*/  @P6 IADD3.X R3, R3, R216, RZ, P0, !PT ;  /* 0x000000d803036210 */ /* 0x000fe800007fe4ff */
[----:B------:R5:W1:Y:S01]  /*7920*/  MUFU.TANH R24, R4 ;  /* 0x0000000400187308 */ /* 0x000a620000002400 */
[C---:B------:R-:W-:Y:S04]  /*7930*/  @P6 LEA R2, P0, R0.reuse, c[0x0][0x1c8], 0x1 ;  /* 0x0000720000026a11 */ /* 0x040fe800078008ff */
[----:B------:R-:W-:Y:S01]  /*7940*/  @P6 LEA.HI.X R3, R0, c[0x0][0x1cc], R3, 0x1, P0 ;  /* 0x0000730000036a11 */ /* 0x000fe200000f0c03 */
[----:B------:R-:W-:Y:S01]  /*7950*/  FMUL.FTZ R0, R32, c[0x0][0x320] ;  /* 0x0000c80020007a20 */ /* 0x000fe20000410000 */
[C---:B------:R-:W-:Y:S03]  /*7960*/  @P6 LEA R8, P0, R6.reuse, c[0x0][0x1c8], 0x1 ;  /* 0x0000720006086a11 */ /* 0x040fe600078008ff */
[----:B------:R1:W1:Y:S01]  /*7970*/  MUFU.TANH R19, R0 ;  /* 0x0000000000137308 */ /* 0x0002620000002400 */
[----:B------:R2:W-:Y:S01]  /*7980*/  @P6 LDGSTS.E.BYPASS.LTC128B.128 [R209+0x7100], [R2.64], !P5 ;  /* 0x0710000002d16fae */ /* 0x0005e2000e901d46 */
[----:B------:R-:W-:Y:S02]  /*7990*/  @P6 LEA.HI.X R9, R6, c[0x0][0x1cc], R9, 0x1, P0 ;  /* 0x0000730006096a11 */ /* 0x000fe400000f0c09 */
[C---:B------:R-:W-:Y:S04]  /*79a0*/  @P6 LEA R6, P0, R7.reuse, c[0x0][0x1c8], 0x1 ;  /* 0x0000720007066a11 */ /* 0x040fe800078008ff */
[----:B------:R3:W-:Y:S01]  /*79b0*/  @P6 LDGSTS.E.BYPASS.LTC128B.128 [R209+0x9100], [R8.64], !P4 ;  /* 0x0910000008d16fae */ /* 0x0007e2000e101d46 */
[----:B------:R-:W-:Y:S01]  /*79c0*/  @P6 LEA.HI.X R7, R7, c[0x0][0x1cc], R10, 0x1, P0 ;  /* 0x0000730007076a11 */ /* 0x000fe200000f0c0a */
[----:B-----5:R-:W-:Y:S05]  /*79d0*/  FMUL.FTZ R4, R33, c[0x0][0x320] ;  /* 0x0000c80021047a20 */ /* 0x020fea0000410000 */
[----:B------:R5:W-:Y:S01]  /*79e0*/  @P6 LDGSTS.E.BYPASS.LTC128B.128 [R209+0xb100], [R6.64], !P3 ;  /* 0x0b10000006d16fae */ /* 0x000be2000d901d46 */
[----:B------:R3:W3:Y:S06]  /*79f0*/  MUFU.TANH R18, R4 ;  /* 0x0000000400127308 */ /* 0x0006ec0000002400 */
[----:B------:R-:W0:Y:S01]  /*7a00*/  LDGDEPBAR ;  /* 0x00000000000079af */ /* 0x000e220000000000 */
[----:B-1----:R-:W-:Y:S05]  /*7a10*/  @P2 IMAD.HI.U32 R0, R5, c[0x0][0x2c8], RZ ;  /* 0x0000b20005002a27 */ /* 0x002fea00078e00ff */
[----:B------:R-:W-:Y:S01]  /*7a20*/  @P2 SHF.R.U32.HI R5, RZ, c[0x0][0x2cc], R0 ;  /* 0x0000b300ff052a19 */ /* 0x000fe20000011600 */
[----:B------:R-:W-:Y:S04]  /*7a30*/  FMUL.FTZ R0, R34, c[0x0][0x320] ;  /* 0x0000c80022007a20 */ /* 0x000fe80000410000 */
[----:B--2---:R1:W2:Y:S01]  /*7a40*/  MUFU.TANH R15, R0 ;  /* 0x00000000000f7308 */ /* 0x0042a20000002400 */
[----:B------:R-:W2:Y:S01]  /*7a50*/  SHFL.IDX PT, R3, R5, RZ, 0x1c1f ;  /* 0x001c1fff05037589 */ /* 0x000ea200000e0000 */
[----:B---3--:R-:W-:Y:S02]  /*7a60*/  IMAD.SHL.U32 R4, R180, 0x40, RZ ;  /* 0x00000040b4047824 */ /* 0x008fe400078e00ff */
[----:B-1----:R-:W-:Y:S06]  /*7a70*/  FMUL.FTZ R0, R35, c[0x0][0x320] ;  /* 0x0000c80023007a20 */ /* 0x002fec0000410000 */
[----:B------:R1:W3:Y:S02]  /*7a80*/  MUFU.TANH R14, R0 ;  /* 0x00000000000e7308 */ /* 0x0002e40000002400 */
[----:B-1----:R-:W-:Y:S04]  /*7a90*/  IADD3 R0, -R227, 0x1, -R4 ;  /* 0x00000001e3007810 */ /* 0x002fe80007ffe904 */
[----:B------:R-:W-:Y:S04]  /*7aa0*/  IADD3 R0, -R229, R0, R228 ;  /* 0x00000000e5007210 */ /* 0x000fe80007ffe1e4 */
[C---:B-----5:R-:W-:Y:S02]  /*7ab0*/  IADD3 R6, R0.reuse, UR4, RZ ;  /* 0x0000000400067c10 */ /* 0x060fe4000fffe0ff */
[----:B------:R-:W-:Y:S03]  /*7ac0*/  IADD3 R7, R0, c[0x0][0x328], RZ ;  /* 0x0000ca0000077a10 */ /* 0x000fe60007ffe0ff */
[----:B--2---:R-:W-:Y:S01]  /*7ad0*/  IMAD.IADD R0, R6, 0x1, R3 ;  /* 0x0000000106007824 */ /* 0x004fe200078e0203 */
[----:B------:R-:W-:Y:S01]  /*7ae0*/  IADD3 R2, R7, R3, RZ ;  /* 0x0000000307027210 */ /* 0x000fe20007ffe0ff */
[----:B------:R-:W-:-:S05]  /*7af0*/  @!P1 BRA `(.L_x_447) ;  /* 0x0000018000009947 */ /* 0x000fca0003800000 */
[----:B---34-:R-:W-:Y:S01]  /*7b00*/  IADD3 R3, -R229, R228, R3 ;  /* 0x000000e4e5037210 */ /* 0x018fe20007ffe103 */
[----:B------:R-:W-:Y:S03]  /*7b10*/  BSSY B0, `(.L_x_448) ;  /* 0x0000011000007945 */ /* 0x000fe60003800000 */
        /* <DEDUP_REMOVED lines=11> */
.L_x_449:
[----:B------:R-:W-:Y:S04]  /*7bd0*/  MOV R8, c[0x0][0x32c] ;  /* 0x0000cb0000087a02 */ /* 0x000fe80000000f00 */
[----:B------:R-:W-:Y:S11]  /*7be0*/  ISETP.NE.AND P0, PT, R8, 0x1, PT ;  /* 0x000000010800780c */ /* 0x000ff60003f05270 */
[----:B------:R-:W-:Y:S02]  /*7bf0*/  @!UPT UIADD3 URZ, URZ, URZ, URZ ;  /* 0x0000003f3f3ff290 */ /* 0x000fe4000fffe03f */
[----:B------:R-:W-:Y:S05]  /*7c00*/  @P0 IMAD.HI.U32 R8, R3, c[0x0][0x330], RZ ;  /* 0x0000cc0003080a27 */ /* 0x000fea00078e00ff */
[----:B------:R-:W-:Y:S02]  /*7c10*/  @P0 SHF.R.U32.HI R3, RZ, c[0x0][0x334], R8 ;  /* 0x0000cd00ff030a19 */ /* 0x000fe40000011608 */
.L_x_450:
[----:B------:R-:W-:Y:S05]  /*7c20*/  BSYNC B0 ;  /* 0x0000000000007941 */ /* 0x000fea0003800000 */
.L_x_448:
[----:B------:R-:W-:Y:S04]  /*7c30*/  IMAD R3, R3, c[0x0][0x32c], -R4 ;  /* 0x0000cb0003037a24 */ /* 0x000fe800078e0a04 */
[----:B------:R-:W-:Y:S05]  /*7c40*/  IMAD.IADD R3, R3, 0x1, -R227 ;  /* 0x0000000103037824 */ /* 0x000fea00078e0ae3 */
[----:B------:R-:W-:Y:S02]  /*7c50*/  IADD3 R8, R3, c[0x0][0x32c], RZ ;  /* 0x0000cb0003087a10 */ /* 0x000fe40007ffe0ff */
[----:B------:R-:W-:Y:S02]  /*7c60*/  IMNMX R0, R0, R3, !PT ;  /* 0x0000000300007217 */ /* 0x000fe40007800200 */
[----:B------:R-:W-:Y:S02]  /*7c70*/  IMNMX R2, R2, R8, PT ;  /* 0x0000000802027217 */ /* 0x000fe40003800200 */
.L_x_447:
[----:B---34-:R-:W-:Y:S01]  /*7c80*/  ISETP.GT.AND P6, PT, R180, -0x1, PT ;  /* 0xffffffffb400780c */ /* 0x018fe20003fc4270 */
[----:B------:R-:W1:Y:S03]  /*7c90*/  SHFL.IDX PT, R3, R5, 0x1, 0x1c1f ;  /* 0x003c1f0005037f89 */ /* 0x000e6600000e0000 */
[----:B------:R-:W-:Y:S04]  /*7ca0*/  ISETP.GT.AND P0, PT, R0, RZ, P6 ;  /* 0x000000ff0000720c */ /* 0x000fe80003704270 */
[----:B------:R-:W-:Y:S04]  /*7cb0*/  ISETP.LT.OR P0, PT, R2, 0x1, P0 ;  /* 0x000000010200780c */ /* 0x000fe80000701670 */
[----:B------:R-:W-:Y:S02]  /*7cc0*/  FSEL R8, R149, -INF , !P0 ;  /* 0xff80000095087808 */ /* 0x000fe40004000000 */
[----:B------:R-:W-:Y:S04]  /*7cd0*/  ISETP.GT.AND P0, PT, R0, 0x1, P6 ;  /* 0x000000010000780c */ /* 0x000fe80003704270 */
        /* <DEDUP_REMOVED lines=41> */
[----:B------:R-:W-:Y:S01]  /*7f70*/  ISETP.GT.AND P0, PT, R0, 0x39, P6 ;  /* 0x000000390000780c */ /* 0x000fe20003704270 */
[--C-:B-1----:R-:W-:Y:S03]  /*7f80*/  IMAD.IADD R0, R6, 0x1, R3.reuse ;  /* 0x0000000106007824 */ /* 0x102fe600078e0203 */
[----:B------:R-:W-:Y:S01]  /*7f90*/  ISETP.LT.OR P0, PT, R2, 0x3a, P0 ;  /* 0x0000003a0200780c */ /* 0x000fe20000701670 */
[----:B------:R-:W-:Y:S03]  /*7fa0*/  IMAD.IADD R2, R7, 0x1, R3 ;  /* 0x0000000107027824 */ /* 0x000fe600078e0203 */
[----:B------:R-:W-:Y:S01]  /*7fb0*/  FSEL R170, R18, -INF , !P0 ;  /* 0xff80000012aa7808 */ /* 0x000fe20004000000 */
[----:B------:R-:W-:-:S05]  /*7fc0*/  @!P1 BRA `(.L_x_451) ;  /* 0x0000018000009947 */ /* 0x000fca0003800000 */
[----:B------:R-:W-:Y:S01]  /*7fd0*/  IADD3 R3, -R229, R228, R3 ;  /* 0x000000e4e5037210 */ /* 0x000fe20007ffe103 */
        /* <DEDUP_REMOVED lines=12> */
.L_x_453:
[----:B------:R-:W-:Y:S04]  /*80a0*/  MOV R5, c[0x0][0x32c] ;  /* 0x0000cb0000057a02 */ /* 0x000fe80000000f00 */
[----:B------:R-:W-:Y:S11]  /*80b0*/  ISETP.NE.AND P0, PT, R5, 0x1, PT ;  /* 0x000000010500780c */ /* 0x000ff60003f05270 */
[----:B------:R-:W-:Y:S02]  /*80c0*/  @!UPT UIADD3 URZ, URZ, URZ, URZ ;  /* 0x0000003f3f3ff290 */ /* 0x000fe4000fffe03f */
[----:B------:R-:W-:Y:S05]  /*80d0*/  @P0 IMAD.HI.U32 R5, R3, c[0x0][0x330], RZ ;  /* 0x0000cc0003050a27 */ /* 0x000fea00078e00ff */
[----:B------:R-:W-:Y:S02]  /*80e0*/  @P0 SHF.R.U32.HI R3, RZ, c[0x0][0x334], R5 ;  /* 0x0000cd00ff030a19 */ /* 0x000fe40000011605 */
.L_x_454:
[----:B------:R-:W-:Y:S05]  /*80f0*/  BSYNC B0 ;  /* 0x0000000000007941 */ /* 0x000fea0003800000 */
.L_x_452:
[----:B------:R-:W-:Y:S04]  /*8100*/  IMAD R4, R3, c[0x0][0x32c], -R4 ;  /* 0x0000cb0003047a24 */ /* 0x000fe800078e0a04 */
[----:B------:R-:W-:Y:S05]  /*8110*/  IMAD.IADD R3, R4, 0x1, -R227 ;  /* 0x0000000104037824 */ /* 0x000fea00078e0ae3 */
[----:B------:R-:W-:Y:S02]  /*8120*/  IADD3 R4, R3, c[0x0][0x32c], RZ ;  /* 0x0000cb0003047a10 */ /* 0x000fe40007ffe0ff */
[----:B------:R-:W-:Y:S02]  /*8130*/  IMNMX R0, R0, R3, !PT ;  /* 0x0000000300007217 */ /* 0x000fe40007800200 */
[----:B------:R-:W-:Y:S02]  /*8140*/  IMNMX R2, R2, R4, PT ;  /* 0x0000000402027217 */ /* 0x000fe40003800200 */
.L_x_451:
[----:B------:R-:W-:Y:S01]  /*8150*/  ISETP.GT.AND P0, PT, R0, RZ, P6 ;  /* 0x000000ff0000720c */ /* 0x000fe20003704270 */
[----:B------:R-:W-:Y:S01]  /*8160*/  LDSM.16.MT88.4 R20, [R186] ;  /* 0x00000000ba14783b */ /* 0x000fe20000004200 */
[----:B------:R-:W-:Y:S02]  /*8170*/  FMNMX.FTZ R3, R8, R101, !PT ;  /* 0x0000006508037209 */ /* 0x000fe40007810000 */
[----:B------:R-:W-:Y:S02]  /*8180*/  ISETP.LT.OR P0, PT, R2, 0x1, P0 ;  /* 0x000000010200780c */ /* 0x000fe40000701670 */
[----:B------:R-:W-:Y:S02]  /*8190*/  FMNMX.FTZ R3, R10, R3, !PT ;  /* 0x000000030a037209 */ /* 0x000fe40007810000 */
[----:B------:R-:W-:Y:S01]  /*81a0*/  FSEL R4, R153, -INF , !P0 ;  /* 0xff80000099047808 */ /* 0x000fe20004000000 */
[----:B------:R-:W-:Y:S01]  /*81b0*/  LDSM.16.MT88.4 R28, [R189] ;  /* 0x00000000bd1c783b */ /* 0x000fe20000004200 */
[----:B------:R-:W-:Y:S02]  /*81c0*/  ISETP.GT.AND P0, PT, R0, 0x1, P6 ;  /* 0x000000010000780c */ /* 0x000fe40003704270 */
[----:B------:R-:W-:Y:S02]  /*81d0*/  FMNMX.FTZ R3, R9, R3, !PT ;  /* 0x0000000309037209 */ /* 0x000fe40007810000 */
[----:B------:R-:W-:Y:S02]  /*81e0*/  ISETP.LT.OR P0, PT, R2, 0x2, P0 ;  /* 0x000000020200780c */ /* 0x000fe40000701670 */
[----:B------:R-:W-:Y:S02]  /*81f0*/  FMNMX.FTZ R3, R11, R3, !PT ;  /* 0x000000030b037209 */ /* 0x000fe40007810000 */
[----:B------:R-:W-:Y:S02]  /*8200*/  FSEL R6, R152, -INF , !P0 ;  /* 0xff80000098067808 */ /* 0x000fe40004000000 */
        /* <DEDUP_REMOVED lines=43> */
[----:B------:R-:W-:Y:S01]  /*84c0*/  FMNMX.FTZ R12, R146, R12, !PT ;  /* 0x0000000c920c7209 */ /* 0x000fe20007810000 */
[----:B------:R-:W1:Y:S01]  /*84d0*/  SHFL.BFLY PT, R13, R3, 0x2, 0x1f ;  /* 0x0c401f00030d7f89 */ /* 0x000e6200000e0000 */
        /* <DEDUP_REMOVED lines=16> */
[C---:B------:R-:W-:Y:S02]  /*85e0*/  ISETP.GT.AND P0, PT, R0.reuse, 0x38, P6 ;  /* 0x000000380000780c */ /* 0x040fe40003704270 */
[----:B-1----:R-:W-:Y:S02]  /*85f0*/  FMNMX.FTZ R3, R3, R13, !PT ;  /* 0x0000000d03037209 */ /* 0x002fe40007810000 */
[----:B------:R-:W-:Y:S02]  /*8600*/  ISETP.GT.AND P6, PT, R0, 0x39, P6 ;  /* 0x000000390000780c */ /* 0x000fe400037c4270 */
[----:B------:R-:W-:Y:S02]  /*8610*/  FMNMX.FTZ R0, R153, R12, !PT ;  /* 0x0000000c99007209 */ /* 0x000fe40007810000 */
[C---:B------:R-:W-:Y:S01]  /*8620*/  ISETP.LT.OR P0, PT, R2.reuse, 0x39, P0 ;  /* 0x000000390200780c */ /* 0x040fe20000701670 */
[----:B------:R-:W1:Y:S01]  /*8630*/  SHFL.BFLY PT, R12, R3, 0x1, 0x1f ;  /* 0x0c201f00030c7f89 */ /* 0x000e6200000e0000 */
[----:B------:R-:W-:Y:S02]  /*8640*/  FMNMX.FTZ R0, R159, R0, !PT ;  /* 0x000000009f007209 */ /* 0x000fe40007810000 */
[----:B------:R-:W-:Y:S02]  /*8650*/  FSEL R158, R15, -INF , !P0 ;  /* 0xff8000000f9e7808 */ /* 0x000fe40004000000 */
[----:B------:R-:W-:Y:S02]  /*8660*/  ISETP.LT.OR P6, PT, R2, 0x3a, P6 ;  /* 0x0000003a0200780c */ /* 0x000fe400037c1670 */
[----:B------:R-:W-:Y:S02]  /*8670*/  FMNMX.FTZ R0, R158, R0, !PT ;  /* 0x000000009e007209 */ /* 0x000fe40007810000 */
[----:B------:R-:W-:Y:S04]  /*8680*/  FSEL R103, R14, -INF , !P6 ;  /* 0xff8000000e677808 */ /* 0x000fe80007000000 */
[----:B------:R-:W-:Y:S05]  /*8690*/  FMNMX.FTZ R0, R103, R0, !PT ;  /* 0x0000000067007209 */ /* 0x000fea0007810000 */
[----:B------:R-:W2:Y:S01]  /*86a0*/  SHFL.BFLY PT, R2, R0, 0x2, 0x1f ;  /* 0x0c401f0000027f89 */ /* 0x000ea200000e0000 */
[----:B-1----:R-:W-:Y:S07]  /*86b0*/  FMNMX.FTZ R100, R3, R12, !PT ;  /* 0x0000000c03647209 */ /* 0x002fee0007810000 */
[----:B------:R-:W-:Y:S01]  /*86c0*/  LDSM.16.MT88.4 R12, [R185] ;  /* 0x00000000b90c783b */ /* 0x000fe20000004200 */
[C---:B------:R-:W-:Y:S01]  /*86d0*/  FSETP.NEU.FTZ.AND P0, PT, R100.reuse, -INF , PT ;  /* 0xff8000006400780b */ /* 0x040fe20003f1d000 */
[----:B------:R-:W-:Y:S05]  /*86e0*/  FMUL.FTZ R3, R100, c[0x0][0x2d0] ;  /* 0x0000b40064037a20 */ /* 0x000fea0000410000 */
[----:B------:R-:W-:Y:S05]  /*86f0*/  FSEL R144, R3, RZ, P0 ;  /* 0x000000ff03907208 */ /* 0x000fea0000000000 */
[--C-:B------:R-:W-:Y:S01]  /*8700*/  FFMA.FTZ R11, R11, c[0x0][0x2d0], -R144.reuse ;  /* 0x0000b4000b0b7a23 */ /* 0x100fe20000010890 */
[----:B--2---:R-:W-:Y:S01]  /*8710*/  FMNMX.FTZ R2, R0, R2, !PT ;  /* 0x0000000200027209 */ /* 0x004fe20007810000 */
[--C-:B------:R-:W-:Y:S02]  /*8720*/  FFMA.FTZ R0, R8, c[0x0][0x2d0], -R144.reuse ;  /* 0x0000b40008007a23 */ /* 0x100fe40000010890 */
[----:B------:R-:W-:Y:S02]  /*8730*/  MUFU.EX2 R219, R11 ;  /* 0x0000000b00db7308 */ /* 0x000fe40000000800 */
[----:B------:R-:W1:Y:S08]  /*8740*/  SHFL.BFLY PT, R3, R2, 0x1, 0x1f ;  /* 0x0c201f0002037f89 */ /* 0x000e7000000e0000 */
[----:B------:R2:W-:Y:S01]  /*8750*/  MUFU.EX2 R218, R0 ;  /* 0x0000000000da7308 */ /* 0x0005e20000000800 */
[----:B-1----:R-:W-:Y:S05]  /*8760*/  FMNMX.FTZ R3, R2, R3, !PT ;  /* 0x0000000302037209 */ /* 0x002fea0007810000 */
[----:B------:R-:W-:Y:S02]  /*8770*/  FMUL.FTZ R8, R3, c[0x0][0x2d0] ;  /* 0x0000b40003087a20 */ /* 0x000fe40000410000 */
[--C-:B--2---:R-:W-:Y:S04]  /*8780*/  FFMA.FTZ R0, R10, c[0x0][0x2d0], -R144.reuse ;  /* 0x0000b4000a007a23 */ /* 0x104fe80000010890 */
[----:B------:R1:W2:Y:S02]  /*8790*/  MUFU.EX2 R221, R0 ;  /* 0x0000000000dd7308 */ /* 0x0002a40000000800 */
[----:B-1----:R-:W-:Y:S01]  /*87a0*/  FFMA.FTZ R0, R9, c[0x0][0x2d0], -R144 ;  /* 0x0000b40009007a23 */ /* 0x002fe20000010890 */
[----:B--2---:R-:W-:Y:S07]  /*87b0*/  F2FP.BF16.PACK_AB R136, R221, R218 ;  /* 0x000000dadd88723e */ /* 0x004fee00000010ff */
[----:B------:R1:W2:Y:S02]  /*87c0*/  MUFU.EX2 R220, R0 ;  /* 0x0000000000dc7308 */ /* 0x0002a40000000800 */
[----:B-1----:R-:W-:Y:S02]  /*87d0*/  FSEL R0, R100, RZ, P0 ;  /* 0x000000ff64007208 */ /* 0x002fe40000000000 */
[----:B------:R-:W-:Y:S02]  /*87e0*/  FSETP.NEU.FTZ.AND P0, PT, R3, -INF , PT ;  /* 0xff8000000300780b */ /* 0x000fe40003f1d000 */
[----:B--2---:R-:W-:Y:S01]  /*87f0*/  F2FP.BF16.PACK_AB R138, R219, R220 ;  /* 0x000000dcdb8a723e */ /* 0x004fe200000010ff */
[----:B------:R-:W-:Y:S01]  /*8800*/  FADD.FTZ R0, -R0, R101 ;  /* 0x0000006500007221 */ /* 0x000fe20000010100 */
[----:B------:R-:W-:Y:S03]  /*8810*/  FSEL R101, R8, RZ, P0 ;  /* 0x000000ff08657208 */ /* 0x000fe60000000000 */
[----:B------:R-:W-:Y:S02]  /*8820*/  FMUL.FTZ R0, R0, c[0x0][0x2d0] ;  /* 0x0000b40000007a20 */ /* 0x000fe40000410000 */
[--C-:B------:R-:W-:Y:S02]  /*8830*/  FFMA.FTZ R4, R4, c[0x0][0x2d0], -R101.reuse ;  /* 0x0000b40004047a23 */ /* 0x100fe40000010865 */
[----:B------:R1:W2:Y:S01]  /*8840*/  MUFU.EX2 R2, R0 ;  /* 0x0000000000027308 */ /* 0x0002a20000000800 */
[--C-:B------:R-:W-:Y:S09]  /*8850*/  FFMA.FTZ R7, R7, c[0x0][0x2d0], -R101.reuse ;  /* 0x0000b40007077a23 */ /* 0x100ff20000010865 */
[----:B------:R3:W-:Y:S10]  /*8860*/  MUFU.EX2 R175, R4 ;  /* 0x0000000400af7308 */ /* 0x0007f40000000800 */
[----:B------:R-:W-:Y:S01]  /*8870*/  MUFU.EX2 R172, R7 ;  /* 0x0000000700ac7308 */ /* 0x000fe20000000800 */
[--C-:B-1----:R-:W-:Y:S02]  /*8880*/  FFMA.FTZ R0, R6, c[0x0][0x2d0], -R101.reuse ;  /* 0x0000b40006007a23 */ /* 0x102fe40000010865 */
[C---:B--2---:R-:W-:Y:S02]  /*8890*/  FMUL.FTZ R8, R2.reuse, R108 ;  /* 0x0000006c02087220 */ /* 0x044fe40000410000 */
[C---:B------:R-:W-:Y:S05]  /*88a0*/  FMUL.FTZ R9, R2.reuse, R109 ;  /* 0x0000006d02097220 */ /* 0x040fea0000410000 */
[----:B------:R-:W1:Y:S01]  /*88b0*/  MUFU.EX2 R174, R0 ;  /* 0x0000000000ae7308 */ /* 0x000e620000000800 */
[C---:B------:R-:W-:Y:S02]  /*88c0*/  FMUL.FTZ R16, R2.reuse, R116 ;  /* 0x0000007402107220 */ /* 0x040fe40000410000 */
[C---:B------:R-:W-:Y:S02]  /*88d0*/  FMUL.FTZ R17, R2.reuse, R117 ;  /* 0x0000007502117220 */ /* 0x040fe40000410000 */
[C---:B---3--:R-:W-:Y:S02]  /*88e0*/  FMUL.FTZ R4, R2.reuse, R104 ;  /* 0x0000006802047220 */ /* 0x048fe40000410000 */
[C---:B------:R-:W-:Y:S02]  /*88f0*/  FMUL.FTZ R24, R2.reuse, R124 ;  /* 0x0000007c02187220 */ /* 0x040fe40000410000 */
[C---:B------:R-:W-:Y:S02]  /*8900*/  FMUL.FTZ R25, R2.reuse, R125 ;  /* 0x0000007d02197220 */ /* 0x040fe40000410000 */
[C---:B------:R-:W-:Y:S02]  /*8910*/  FMUL.FTZ R32, R2.reuse, R132 ;  /* 0x0000008402207220 */ /* 0x040fe40000410000 */
[C---:B------:R-:W-:Y:S02]  /*8920*/  FMUL.FTZ R33, R2.reuse, R133 ;  /* 0x0000008502217220 */ /* 0x040fe40000410000 */
[C---:B------:R-:W-:Y:S02]  /*8930*/  FMUL.FTZ R36, R2.reuse, R36 ;  /* 0x0000002402247220 */ /* 0x040fe40000410000 */
[C---:B------:R-:W-:Y:S02]  /*8940*/  FMUL.FTZ R37, R2.reuse, R37 ;  /* 0x0000002502257220 */ /* 0x040fe40000410000 */
[C---:B------:R-:W-:Y:S02]  /*8950*/  FMUL.FTZ R40, R2.reuse, R40 ;  /* 0x0000002802287220 */ /* 0x040fe40000410000 */
[C---:B------:R-:W-:Y:S02]  /*8960*/  FMUL.FTZ R41, R2.reuse, R41 ;  /* 0x0000002902297220 */ /* 0x040fe40000410000 */
[----:B------:R-:W-:Y:S01]  /*8970*/  FMUL.FTZ R44, R2, R44 ;  /* 0x0000002c022c7220 */ /* 0x000fe20000410000 */
[----:B-1----:R-:W-:Y:S01]  /*8980*/  F2FP.BF16.PACK_AB R137, R174, R175 ;  /* 0x000000afae89723e */ /* 0x002fe200000010ff */
[--C-:B------:R-:W-:Y:S02]  /*8990*/  FFMA.FTZ R0, R5, c[0x0][0x2d0], -R101.reuse ;  /* 0x0000b40005007a23 */ /* 0x100fe40000010865 */
[C---:B------:R-:W-:Y:S02]  /*89a0*/  FMUL.FTZ R5, R2.reuse, R105 ;  /* 0x0000006902057220 */ /* 0x040fe40000410000 */
[----:B------:R1:W2:Y:S01]  /*89b0*/  MUFU.EX2 R173, R0 ;  /* 0x0000000000ad7308 */ /* 0x0002a20000000800 */
        /* <DEDUP_REMOVED lines=11> */
[C---:B------:R-:W-:Y:S01]  /*8a70*/  FMUL.FTZ R68, R2.reuse, R68 ;  /* 0x0000004402447220 */ /* 0x040fe20000410000 */
[----:B-1----:R-:W-:Y:S01]  /*8a80*/  FSEL R0, R3, RZ, P0 ;  /* 0x000000ff03007208 */ /* 0x002fe20000000000 */
[----:B------:R-:W-:Y:S01]  /*8a90*/  FMUL.FTZ R69, R2, R69 ;  /* 0x0000004502457220 */ /* 0x000fe20000410000 */
[----:B--2---:R-:W-:Y:S01]  /*8aa0*/  F2FP.BF16.PACK_AB R139, R172, R173 ;  /* 0x000000adac8b723e */ /* 0x004fe200000010ff */
[----:B------:R-:W-:Y:S01]  /*8ab0*/  FMUL.FTZ R72, R2, R72 ;  /* 0x0000004802487220 */ /* 0x000fe20000410000 */
[----:B------:R-:W-:Y:S01]  /*8ac0*/  ISETP.GT.AND P0, PT, R180, R222, PT ;  /* 0x000000deb400720c */ /* 0x000fe20003f04270 */
[----:B------:R-:W-:Y:S02]  /*8ad0*/  FADD.FTZ R0, -R0, R102 ;  /* 0x0000006600007221 */ /* 0x000fe40000010100 */
[--C-:B------:R-:W-:Y:S02]  /*8ae0*/  FFMA.FTZ R102, R140, c[0x0][0x2d0], -R144.reuse ;  /* 0x0000b4008c667a23 */ /* 0x100fe40000010890 */
[----:B------:R-:W-:Y:S02]  /*8af0*/  FMUL.FTZ R0, R0, c[0x0][0x2d0] ;  /* 0x0000b40000007a20 */ /* 0x000fe40000410000 */
[----:B------:R1:W-:Y:S01]  /*8b00*/  MUFU.EX2 R210, R102 ;  /* 0x0000006600d27308 */ /* 0x0003e20000000800 */
[C---:B------:R-:W-:Y:S02]  /*8b10*/  FMUL.FTZ R73, R2.reuse, R73 ;  /* 0x0000004902497220 */ /* 0x040fe40000410000 */
[C---:B------:R-:W-:Y:S02]  /*8b20*/  FMUL.FTZ R76, R2.reuse, R76 ;  /* 0x0000004c024c7220 */ /* 0x040fe40000410000 */
[C---:B------:R-:W-:Y:S02]  /*8b30*/  FMUL.FTZ R77, R2.reuse, R77 ;  /* 0x0000004d024d7220 */ /* 0x040fe40000410000 */
[C---:B------:R-:W-:Y:S02]  /*8b40*/  FMUL.FTZ R80, R2.reuse, R80 ;  /* 0x0000005002507220 */ /* 0x040fe40000410000 */
[C---:B------:R-:W-:Y:S01]  /*8b50*/  FMUL.FTZ R81, R2.reuse, R81 ;  /* 0x0000005102517220 */ /* 0x040fe20000410000 */
[----:B------:R-:W2:Y:S01]  /*8b60*/  MUFU.EX2 R0, R0 ;  /* 0x0000000000007308 */ /* 0x000ea20000000800 */
[C---:B------:R-:W-:Y:S02]  /*8b70*/  FMUL.FTZ R84, R2.reuse, R84 ;  /* 0x0000005402547220 */ /* 0x040fe40000410000 */
[C---:B------:R-:W-:Y:S02]  /*8b80*/  FMUL.FTZ R85, R2.reuse, R85 ;  /* 0x0000005502557220 */ /* 0x040fe40000410000 */
[C---:B------:R-:W-:Y:S02]  /*8b90*/  FMUL.FTZ R88, R2.reuse, R88 ;  /* 0x0000005802587220 */ /* 0x040fe40000410000 */
[C---:B------:R-:W-:Y:S02]  /*8ba0*/  FMUL.FTZ R89, R2.reuse, R89 ;  /* 0x0000005902597220 */ /* 0x040fe40000410000 */
[C---:B------:R-:W-:Y:S02]  /*8bb0*/  FMUL.FTZ R92, R2.reuse, R92 ;  /* 0x0000005c025c7220 */ /* 0x040fe40000410000 */
[C---:B------:R-:W-:Y:S02]  /*8bc0*/  FMUL.FTZ R93, R2.reuse, R93 ;  /* 0x0000005d025d7220 */ /* 0x040fe40000410000 */
[C---:B------:R-:W-:Y:S02]  /*8bd0*/  FMUL.FTZ R96, R2.reuse, R96 ;  /* 0x0000006002607220 */ /* 0x040fe40000410000 */
[--C-:B-1----:R-:W-:Y:S02]  /*8be0*/  FFMA.FTZ R102, R141, c[0x0][0x2d0], -R144.reuse ;  /* 0x0000b4008d667a23 */ /* 0x102fe40000010890 */
[----:B------:R-:W-:Y:S02]  /*8bf0*/  FMUL.FTZ R97, R2, R97 ;  /* 0x0000006102617220 */ /* 0x000fe40000410000 */
[----:B------:R1:W3:Y:S01]  /*8c00*/  MUFU.EX2 R208, R102 ;  /* 0x0000006600d07308 */ /* 0x0002e20000000800 */
[C---:B--2---:R-:W-:Y:S02]  /*8c10*/  FMUL.FTZ R6, R0.reuse, R106 ;  /* 0x0000006a00067220 */ /* 0x044fe40000410000 */
[C---:B------:R-:W-:Y:S02]  /*8c20*/  FMUL.FTZ R7, R0.reuse, R107 ;  /* 0x0000006b00077220 */ /* 0x040fe40000410000 */
[----:B------:R-:W2:Y:S01]  /*8c30*/  LDSM.16.MT88.4 R104, [R188] ;  /* 0x00000000bc68783b */ /* 0x000ea20000004200 */
[C---:B------:R-:W-:Y:S02]  /*8c40*/  FMUL.FTZ R10, R0.reuse, R110 ;  /* 0x0000006e000a7220 */ /* 0x040fe40000410000 */
[C---:B------:R-:W-:Y:S02]  /*8c50*/  FMUL.FTZ R11, R0.reuse, R111 ;  /* 0x0000006f000b7220 */ /* 0x040fe40000410000 */
[C---:B------:R-:W-:Y:S03]  /*8c60*/  HMMA.16816.F32.BF16 R4, R136.reuse, R12, R4 ;  /* 0x0000000c8804723c */ /* 0x040fe60000041804 */
[----:B------:R-:W4:Y:S02]  /*8c70*/  LDSM.16.MT88.4 R108, [R185+0x2000] ;  /* 0x00200000b96c783b */ /* 0x000f240000004200 */
[----:B------:R-:W-:Y:S02]  /*8c80*/  FMUL.FTZ R18, R0, R118 ;  /* 0x0000007600127220 */ /* 0x000fe40000410000 */
[C---:B------:R-:W-:Y:S01]  /*8c90*/  FMUL.FTZ R12, R2.reuse, R112 ;  /* 0x00000070020c7220 */ /* 0x040fe20000410000 */
[C---:B------:R-:W-:Y:S04]  /*8ca0*/  HMMA.16816.F32.BF16 R8, R136.reuse, R14, R8 ;  /* 0x0000000e8808723c */ /* 0x040fe80000041808 */
[--C-:B-1----:R-:W-:Y:S02]  /*8cb0*/  FFMA.FTZ R102, R143, c[0x0][0x2d0], -R144.reuse ;  /* 0x0000b4008f667a23 */ /* 0x102fe40000010890 */
[----:B------:R-:W-:Y:S02]  /*8cc0*/  FMUL.FTZ R13, R2, R113 ;  /* 0x00000071020d7220 */ /* 0x000fe40000410000 */
[----:B------:R1:W-:Y:S01]  /*8cd0*/  MUFU.EX2 R207, R102 ;  /* 0x0000006600cf7308 */ /* 0x0003e20000000800 */
[C---:B------:R-:W-:Y:S03]  /*8ce0*/  FMUL.FTZ R14, R0.reuse, R114 ;  /* 0x00000072000e7220 */ /* 0x040fe60000410000 */
[C---:B------:R-:W-:Y:S02]  /*8cf0*/  FMUL.FTZ R15, R0.reuse, R115 ;  /* 0x00000073000f7220 */ /* 0x040fe40000410000 */
[----:B------:R-:W5:Y:S01]  /*8d00*/  LDSM.16.MT88.4 R112, [R186+0x2000] ;  /* 0x00200000ba70783b */ /* 0x000f620000004200 */
[C---:B------:R-:W-:Y:S02]  /*8d10*/  FMUL.FTZ R19, R0.reuse, R119 ;  /* 0x0000007700137220 */ /* 0x040fe40000410000 */
[C---:B------:R-:W-:Y:S02]  /*8d20*/  FMUL.FTZ R26, R0.reuse, R126 ;  /* 0x0000007e001a7220 */ /* 0x040fe40000410000 */
[C---:B------:R-:W-:Y:S03]  /*8d30*/  HMMA.16816.F32.BF16 R12, R136.reuse, R20, R12 ;  /* 0x00000014880c723c */ /* 0x040fe6000004180c */
[----:B------:R-:W-:Y:S01]  /*8d40*/  LDSM.16.MT88.4 R116, [R185+0x800] ;  /* 0x00080000b974783b */ /* 0x000fe20000004200 */
[C---:B------:R-:W-:Y:S02]  /*8d50*/  FMUL.FTZ R27, R0.reuse, R127 ;  /* 0x0000007f001b7220 */ /* 0x040fe40000410000 */
[----:B------:R-:W-:Y:S02]  /*8d60*/  FMUL.FTZ R34, R0, R134 ;  /* 0x0000008600227220 */ /* 0x000fe40000410000 */
[C---:B------:R-:W-:Y:S03]  /*8d70*/  HMMA.16816.F32.BF16 R16, R136.reuse, R22, R16 ;  /* 0x000000168810723c */ /* 0x040fe60000041810 */
[----:B------:R-:W-:Y:S01]  /*8d80*/  LDSM.16.MT88.4 R124, [R188+0x800] ;  /* 0x00080000bc7c783b */ /* 0x000fe20000004200 */
[C---:B------:R-:W-:Y:S02]  /*8d90*/  FMUL.FTZ R20, R2.reuse, R120 ;  /* 0x0000007802147220 */ /* 0x040fe40000410000 */
[----:B------:R-:W-:Y:S02]  /*8da0*/  FMUL.FTZ R21, R2, R121 ;  /* 0x0000007902157220 */ /* 0x000fe40000410000 */
[C---:B------:R-:W-:Y:S04]  /*8db0*/  FMUL.FTZ R22, R0.reuse, R122 ;  /* 0x0000007a00167220 */ /* 0x040fe80000410000 */
[C---:B------:R-:W-:Y:S02]  /*8dc0*/  FMUL.FTZ R23, R0.reuse, R123 ;  /* 0x0000007b00177220 */ /* 0x040fe40000410000 */
[--C-:B-1----:R-:W-:Y:S01]  /*8dd0*/  FFMA.FTZ R102, R147, c[0x0][0x2d0], -R144.reuse ;  /* 0x0000b40093667a23 */ /* 0x102fe20000010890 */
[----:B------:R-:W-:Y:S01]  /*8de0*/  LDSM.16.MT88.4 R120, [R186+0x800] ;  /* 0x00080000ba78783b */ /* 0x000fe20000004200 */
[C---:B------:R-:W-:Y:S02]  /*8df0*/  FMUL.FTZ R35, R0.reuse, R135 ;  /* 0x0000008700237220 */ /* 0x040fe40000410000 */
[----:B------:R1:W-:Y:S01]  /*8e00*/  MUFU.EX2 R183, R102 ;  /* 0x0000006600b77308 */ /* 0x0003e20000000800 */
[C---:B------:R-:W-:Y:S03]  /*8e10*/  HMMA.16816.F32.BF16 R20, R136.reuse, R28, R20 ;  /* 0x0000001c8814723c */ /* 0x040fe60000041814 */
[C---:B------:R-:W-:Y:S01]  /*8e20*/  FMUL.FTZ R38, R0.reuse, R38 ;  /* 0x0000002600267220 */ /* 0x040fe20000410000 */
[----:B------:R-:W-:Y:S01]  /*8e30*/  LDSM.16.MT88.4 R132, [R186+0x2800] ;  /* 0x00280000ba84783b */ /* 0x000fe20000004200 */
[----:B------:R-:W-:Y:S02]  /*8e40*/  FMUL.FTZ R39, R0, R39 ;  /* 0x0000002700277220 */ /* 0x000fe40000410000 */
[C---:B------:R-:W-:Y:S01]  /*8e50*/  FMUL.FTZ R28, R2.reuse, R128 ;  /* 0x00000080021c7220 */ /* 0x040fe20000410000 */
[C---:B------:R-:W-:Y:S04]  /*8e60*/  HMMA.16816.F32.BF16 R24, R136.reuse, R30, R24 ;  /* 0x0000001e8818723c */ /* 0x040fe80000041818 */
[----:B------:R-:W-:Y:S02]  /*8e70*/  FMUL.FTZ R29, R2, R129 ;  /* 0x00000081021d7220 */ /* 0x000fe40000410000 */
[C---:B------:R-:W-:Y:S02]  /*8e80*/  FMUL.FTZ R42, R0.reuse, R42 ;  /* 0x0000002a002a7220 */ /* 0x040fe40000410000 */
[C---:B------:R-:W-:Y:S04]  /*8e90*/  FMUL.FTZ R30, R0.reuse, R130 ;  /* 0x00000082001e7220 */ /* 0x040fe80000410000 */
[----:B------:R-:W-:Y:S02]  /*8ea0*/  FMUL.FTZ R31, R0, R131 ;  /* 0x00000083001f7220 */ /* 0x000fe40000410000 */
[----:B------:R-:W-:Y:S01]  /*8eb0*/  LDSM.16.MT88.4 R128, [R185+0x2800] ;  /* 0x00280000b980783b */ /* 0x000fe20000004200 */
[--C-:B-1----:R-:W-:Y:S02]  /*8ec0*/  FFMA.FTZ R102, R142, c[0x0][0x2d0], -R101.reuse ;  /* 0x0000b4008e667a23 */ /* 0x102fe40000010865 */
[C---:B------:R-:W-:Y:S02]  /*8ed0*/  FMUL.FTZ R43, R0.reuse, R43 ;  /* 0x0000002b002b7220 */ /* 0x040fe40000410000 */
[C---:B--2---:R-:W-:Y:S01]  /*8ee0*/  HMMA.16816.F32.BF16 R28, R136.reuse, R104, R28 ;  /* 0x00000068881c723c */ /* 0x044fe2000004181c */
[----:B------:R1:W-:Y:S02]  /*8ef0*/  MUFU.EX2 R169, R102 ;  /* 0x0000006600a97308 */ /* 0x0003e40000000800 */
[----:B------:R-:W-:Y:S01]  /*8f00*/  LDSM.16.MT88.4 R140, [R189+0x2800] ;  /* 0x00280000bd8c783b */ /* 0x000fe20000004200 */
[C---:B------:R-:W-:Y:S02]  /*8f10*/  FMUL.FTZ R46, R0.reuse, R46 ;  /* 0x0000002e002e7220 */ /* 0x040fe40000410000 */
[C---:B------:R-:W-:Y:S02]  /*8f20*/  FMUL.FTZ R47, R0.reuse, R47 ;  /* 0x0000002f002f7220 */ /* 0x040fe40000410000 */
[C---:B------:R-:W-:Y:S03]  /*8f30*/  HMMA.16816.F32.BF16 R32, R136.reuse, R106, R32 ;  /* 0x0000006a8820723c */ /* 0x040fe60000041820 */
[----:B------:R-:W2:Y:S01]  /*8f40*/  LDSM.16.MT88.4 R104, [R189+0x2000] ;  /* 0x00200000bd68783b */ /* 0x000ea20000004200 */
[C---:B------:R-:W-:Y:S02]  /*8f50*/  FMUL.FTZ R50, R0.reuse, R50 ;  /* 0x0000003200327220 */ /* 0x040fe40000410000 */
[C---:B------:R-:W-:Y:S02]  /*8f60*/  FMUL.FTZ R51, R0.reuse, R51 ;  /* 0x0000003300337220 */ /* 0x040fe40000410000 */
[C---:B----4-:R-:W-:Y:S04]  /*8f70*/  HMMA.16816.F32.BF16 R36, R136.reuse, R108, R36 ;  /* 0x0000006c8824723c */ /* 0x050fe80000041824 */
[C---:B------:R-:W-:Y:S02]  /*8f80*/  FMUL.FTZ R54, R0.reuse, R54 ;  /* 0x0000003600367220 */ /* 0x040fe40000410000 */
[----:B------:R-:W-:Y:S02]  /*8f90*/  FMUL.FTZ R55, R0, R55 ;  /* 0x0000003700377220 */ /* 0x000fe40000410000 */
[C---:B------:R-:W-:Y:S01]  /*8fa0*/  HMMA.16816.F32.BF16 R40, R136.reuse, R110, R40 ;  /* 0x0000006e8828723c */ /* 0x040fe20000041828 */
[----:B------:R-:W4:Y:S03]  /*8fb0*/  LDSM.16.MT88.4 R108, [R188+0x2000] ;  /* 0x00200000bc6c783b */ /* 0x000f260000004200 */
[--C-:B-1----:R-:W-:Y:S02]  /*8fc0*/  FFMA.FTZ R102, R146, c[0x0][0x2d0], -R101.reuse ;  /* 0x0000b40092667a23 */ /* 0x102fe40000010865 */
[C---:B------:R-:W-:Y:S02]  /*8fd0*/  FMUL.FTZ R58, R0.reuse, R58 ;  /* 0x0000003a003a7220 */ /* 0x040fe40000410000 */
[C---:B-----5:R-:W-:Y:S01]  /*8fe0*/  HMMA.16816.F32.BF16 R44, R136.reuse, R112, R44 ;  /* 0x00000070882c723c */ /* 0x060fe2000004182c */
[----:B------:R1:W5:Y:S03]  /*8ff0*/  MUFU.EX2 R168, R102 ;  /* 0x0000006600a87308 */ /* 0x0003660000000800 */
[C---:B------:R-:W-:Y:S02]  /*9000*/  FMUL.FTZ R59, R0.reuse, R59 ;  /* 0x0000003b003b7220 */ /* 0x040fe40000410000 */
[C---:B------:R-:W-:Y:S02]  /*9010*/  FMUL.FTZ R62, R0.reuse, R62 ;  /* 0x0000003e003e7220 */ /* 0x040fe40000410000 */
[C---:B------:R-:W-:Y:S01]  /*9020*/  HMMA.16816.F32.BF16 R48, R136.reuse, R114, R48 ;  /* 0x000000728830723c */ /* 0x040fe20000041830 */
[----:B------:R-:W3:Y:S03]  /*9030*/  LDSM.16.MT88.4 R112, [R185+0x4000] ;  /* 0x00400000b970783b */ /* 0x000ee60000004200 */
[C---:B------:R-:W-:Y:S02]  /*9040*/  FMUL.FTZ R63, R0.reuse, R63 ;  /* 0x0000003f003f7220 */ /* 0x040fe40000410000 */
[C---:B------:R-:W-:Y:S02]  /*9050*/  FMUL.FTZ R66, R0.reuse, R66 ;  /* 0x0000004200427220 */ /* 0x040fe40000410000 */
[C---:B------:R-:W-:Y:S01]  /*9060*/  FMUL.FTZ R67, R0.reuse, R67 ;  /* 0x0000004300437220 */ /* 0x040fe20000410000 */
[C---:B--2---:R-:W-:Y:S03]  /*9070*/  HMMA.16816.F32.BF16 R52, R136.reuse, R104, R52 ;  /* 0x000000688834723c */ /* 0x044fe60000041834 */
[C---:B------:R-:W-:Y:S02]  /*9080*/  FMUL.FTZ R70, R0.reuse, R70 ;  /* 0x0000004600467220 */ /* 0x040fe40000410000 */
[C---:B------:R-:W-:Y:S02]  /*9090*/  FMUL.FTZ R71, R0.reuse, R71 ;  /* 0x0000004700477220 */ /* 0x040fe40000410000 */
[--C-:B-1----:R-:W-:Y:S01]  /*90a0*/  FFMA.FTZ R102, R145, c[0x0][0x2d0], -R101.reuse ;  /* 0x0000b40091667a23 */ /* 0x102fe20000010865 */
[C---:B------:R-:W-:Y:S01]  /*90b0*/  HMMA.16816.F32.BF16 R56, R136.reuse, R106, R56 ;  /* 0x0000006a8838723c */ /* 0x040fe20000041838 */
[----:B------:R-:W1:Y:S02]  /*90c0*/  LDSM.16.MT88.4 R104, [R186+0x4000] ;  /* 0x00400000ba68783b */ /* 0x000e640000004200 */
[----:B------:R2:W-:Y:S01]  /*90d0*/  MUFU.EX2 R167, R102 ;  /* 0x0000006600a77308 */ /* 0x0005e20000000800 */
[C---:B------:R-:W-:Y:S02]  /*90e0*/  FMUL.FTZ R74, R0.reuse, R74 ;  /* 0x0000004a004a7220 */ /* 0x040fe40000410000 */
[C---:B------:R-:W-:Y:S02]  /*90f0*/  FMUL.FTZ R75, R0.reuse, R75 ;  /* 0x0000004b004b7220 */ /* 0x040fe40000410000 */
[C---:B----4-:R-:W-:Y:S04]  /*9100*/  HMMA.16816.F32.BF16 R60, R136.reuse, R108, R60 ;  /* 0x0000006c883c723c */ /* 0x050fe8000004183c */
[C---:B------:R-:W-:Y:S02]  /*9110*/  FMUL.FTZ R78, R0.reuse, R78 ;  /* 0x0000004e004e7220 */ /* 0x040fe40000410000 */
[C---:B------:R-:W-:Y:S02]  /*9120*/  FMUL.FTZ R79, R0.reuse, R79 ;  /* 0x0000004f004f7220 */ /* 0x040fe40000410000 */
[C---:B------:R-:W-:Y:S01]  /*9130*/  HMMA.16816.F32.BF16 R64, R136.reuse, R110, R64 ;  /* 0x0000006e8840723c */ /* 0x040fe20000041840 */
[----:B------:R-:W4:Y:S03]  /*9140*/  LDSM.16.MT88.4 R108, [R189+0x4000] ;  /* 0x00400000bd6c783b */ /* 0x000f260000004200 */
[C---:B------:R-:W-:Y:S02]  /*9150*/  FMUL.FTZ R82, R0.reuse, R82 ;  /* 0x0000005200527220 */ /* 0x040fe40000410000 */
[----:B------:R-:W-:Y:S02]  /*9160*/  FMUL.FTZ R83, R0, R83 ;  /* 0x0000005300537220 */ /* 0x000fe40000410000 */
[C---:B---3--:R-:W-:Y:S04]  /*9170*/  HMMA.16816.F32.BF16 R68, R136.reuse, R112, R68 ;  /* 0x000000708844723c */ /* 0x048fe80000041844 */
[--C-:B--2---:R-:W-:Y:S02]  /*9180*/  FFMA.FTZ R102, R148, c[0x0][0x2d0], -R101.reuse ;  /* 0x0000b40094667a23 */ /* 0x104fe40000010865 */
[C---:B------:R-:W-:Y:S02]  /*9190*/  FMUL.FTZ R86, R0.reuse, R86 ;  /* 0x0000005600567220 */ /* 0x040fe40000410000 */
[C---:B------:R-:W-:Y:S01]  /*91a0*/  HMMA.16816.F32.BF16 R72, R136.reuse, R114, R72 ;  /* 0x000000728848723c */ /* 0x040fe20000041848 */
[----:B------:R2:W3:Y:S01]  /*91b0*/  MUFU.EX2 R166, R102 ;  /* 0x0000006600a67308 */ /* 0x0004e20000000800 */
[----:B------:R-:W3:Y:S02]  /*91c0*/  LDSM.16.MT88.4 R112, [R188+0x4000] ;  /* 0x00400000bc70783b */ /* 0x000ee40000004200 */
[C---:B------:R-:W-:Y:S02]  /*91d0*/  FMUL.FTZ R87, R0.reuse, R87 ;  /* 0x0000005700577220 */ /* 0x040fe40000410000 */
[C---:B------:R-:W-:Y:S02]  /*91e0*/  FMUL.FTZ R90, R0.reuse, R90 ;  /* 0x0000005a005a7220 */ /* 0x040fe40000410000 */
[C---:B------:R-:W-:Y:S01]  /*91f0*/  FMUL.FTZ R91, R0.reuse, R91 ;  /* 0x0000005b005b7220 */ /* 0x040fe20000410000 */
[C---:B-1----:R-:W-:Y:S03]  /*9200*/  HMMA.16816.F32.BF16 R76, R136.reuse, R104, R76 ;  /* 0x00000068884c723c */ /* 0x042fe6000004184c */
[C---:B------:R-:W-:Y:S02]  /*9210*/  FMUL.FTZ R94, R0.reuse, R94 ;  /* 0x0000005e005e7220 */ /* 0x040fe40000410000 */
[----:B------:R-:W-:Y:S02]  /*9220*/  FMUL.FTZ R95, R0, R95 ;  /* 0x0000005f005f7220 */ /* 0x000fe40000410000 */
[----:B------:R-:W-:Y:S01]  /*9230*/  F2FP.BF16.PACK_AB R104, R208, R210 ;  /* 0x000000d2d068723e */ /* 0x000fe200000010ff */
[C---:B------:R-:W-:Y:S04]  /*9240*/  HMMA.16816.F32.BF16 R80, R136.reuse, R106, R80 ;  /* 0x0000006a8850723c */ /* 0x040fe80000041850 */
[----:B------:R-:W-:Y:S01]  /*9250*/  FMUL.FTZ R98, R0, R98 ;  /* 0x0000006200627220 */ /* 0x000fe20000410000 */
[----:B-----5:R-:W-:Y:S01]  /*9260*/  F2FP.BF16.PACK_AB R105, R168, R169 ;  /* 0x000000a9a869723e */ /* 0x020fe200000010ff */
[----:B------:R-:W-:Y:S01]  /*9270*/  FMUL.FTZ R99, R0, R99 ;  /* 0x0000006300637220 */ /* 0x000fe20000410000 */
[----:B------:R-:W-:Y:S01]  /*9280*/  F2FP.BF16.PACK_AB R106, R183, R207 ;  /* 0x000000cfb76a723e */ /* 0x000fe200000010ff */
[C---:B----4-:R-:W-:Y:S04]  /*9290*/  HMMA.16816.F32.BF16 R84, R136.reuse, R108, R84 ;  /* 0x0000006c8854723c */ /* 0x050fe80000041854 */
[--C-:B--2---:R-:W-:Y:S01]  /*92a0*/  FFMA.FTZ R102, R154, c[0x0][0x2d0], -R144.reuse ;  /* 0x0000b4009a667a23 */ /* 0x104fe20000010890 */
[----:B---3--:R-:W-:Y:S03]  /*92b0*/  F2FP.BF16.PACK_AB R107, R166, R167 ;  /* 0x000000a7a66b723e */ /* 0x008fe600000010ff */
[C---:B------:R-:W-:Y:S01]  /*92c0*/  HMMA.16816.F32.BF16 R88, R136.reuse, R110, R88 ;  /* 0x0000006e8858723c */ /* 0x040fe20000041858 */
[----:B------:R1:W-:Y:S01]  /*92d0*/  MUFU.EX2 R182, R102 ;  /* 0x0000006600b67308 */ /* 0x0003e20000000800 */
[----:B------:R-:W2:Y:S06]  /*92e0*/  LDSM.16.MT88.4 R108, [R189+0x800] ;  /* 0x00080000bd6c783b */ /* 0x000eac0000004200 */
[C---:B------:R-:W-:Y:S08]  /*92f0*/  HMMA.16816.F32.BF16 R92, R136.reuse, R112, R92 ;  /* 0x00000070885c723c */ /* 0x040ff0000004185c */
[----:B------:R-:W-:Y:S01]  /*9300*/  HMMA.16816.F32.BF16 R96, R136, R114, R96 ;  /* 0x000000728860723c */ /* 0x000fe20000041860 */
[----:B------:R-:W3:Y:S07]  /*9310*/  LDSM.16.MT88.4 R112, [R188+0x2800] ;  /* 0x00280000bc70783b */ /* 0x000eee0000004200 */
[C---:B------:R-:W-:Y:S01]  /*9320*/  HMMA.16816.F32.BF16 R4, R104.reuse, R116, R4 ;  /* 0x000000746804723c */ /* 0x040fe20000041804 */
[----:B------:R-:W-:Y:S04]  /*9330*/  LDSM.16.MT88.4 R136, [R189+0x3000] ;  /* 0x00300000bd88783b */ /* 0x000fe80000004200 */
[--C-:B-1----:R-:W-:Y:S03]  /*9340*/  FFMA.FTZ R102, R155, c[0x0][0x2d0], -R144.reuse ;  /* 0x0000b4009b667a23 */ /* 0x102fe60000010890 */
[C---:B------:R-:W-:Y:S01]  /*9350*/  HMMA.16816.F32.BF16 R8, R104.reuse, R118, R8 ;  /* 0x000000766808723c */ /* 0x040fe20000041808 */
[----:B------:R1:W4:Y:S01]  /*9360*/  MUFU.EX2 R181, R102 ;  /* 0x0000006600b57308 */ /* 0x0003220000000800 */
[----:B------:R-:W-:Y:S06]  /*9370*/  LDSM.16.MT88.4 R116, [R186+0x4800] ;  /* 0x00480000ba74783b */ /* 0x000fec0000004200 */
[C---:B------:R-:W-:Y:S08]  /*9380*/  HMMA.16816.F32.BF16 R12, R104.reuse, R120, R12 ;  /* 0x00000078680c723c */ /* 0x040ff0000004180c */
[C---:B------:R-:W-:Y:S01]  /*9390*/  HMMA.16816.F32.BF16 R16, R104.reuse, R122, R16 ;  /* 0x0000007a6810723c */ /* 0x040fe20000041810 */
[----:B------:R-:W-:Y:S07]  /*93a0*/  LDSM.16.MT88.4 R120, [R189+0x4800] ;  /* 0x00480000bd78783b */ /* 0x000fee0000004200 */
[C---:B--2---:R-:W-:Y:S04]  /*93b0*/  HMMA.16816.F32.BF16 R20, R104.reuse, R108, R20 ;  /* 0x0000006c6814723c */ /* 0x044fe80000041814 */
[--C-:B-1----:R-:W-:Y:S04]  /*93c0*/  FFMA.FTZ R102, R156, c[0x0][0x2d0], -R144.reuse ;  /* 0x0000b4009c667a23 */ /* 0x102fe80000010890 */
[C---:B------:R-:W-:Y:S01]  /*93d0*/  HMMA.16816.F32.BF16 R24, R104.reuse, R110, R24 ;  /* 0x0000006e6818723c */ /* 0x040fe20000041818 */
[----:B------:R1:W-:Y:S01]  /*93e0*/  MUFU.EX2 R179, R102 ;  /* 0x0000006600b37308 */ /* 0x0003e20000000800 */
[----:B------:R-:W2:Y:S06]  /*93f0*/  LDSM.16.MT88.4 R108, [R185+0x4800] ;  /* 0x00480000b96c783b */ /* 0x000eac0000004200 */
[C---:B------:R-:W-:Y:S08]  /*9400*/  HMMA.16816.F32.BF16 R28, R104.reuse, R124, R28 ;  /* 0x0000007c681c723c */ /* 0x040ff0000004181c */
[C---:B------:R-:W-:Y:S01]  /*9410*/  HMMA.16816.F32.BF16 R32, R104.reuse, R126, R32 ;  /* 0x0000007e6820723c */ /* 0x040fe20000041820 */
[----:B------:R-:W-:Y:S07]  /*9420*/  LDSM.16.MT88.4 R124, [R186+0x1000] ;  /* 0x00100000ba7c783b */ /* 0x000fee0000004200 */
        /* <DEDUP_REMOVED lines=13> */
[C---:B---3--:R-:W-:Y:S08]  /*9500*/  HMMA.16816.F32.BF16 R60, R104.reuse, R112, R60 ;  /* 0x00000070683c723c */ /* 0x048ff0000004183c */
[C---:B------:R-:W-:Y:S01]  /*9510*/  HMMA.16816.F32.BF16 R64, R104.reuse, R114, R64 ;  /* 0x000000726840723c */ /* 0x040fe20000041840 */
[----:B------:R-:W3:Y:S07]  /*9520*/  LDSM.16.MT88.4 R112, [R188+0x4800] ;  /* 0x00480000bc70783b */ /* 0x000eee0000004200 */
[C---:B--2---:R-:W-:Y:S04]  /*9530*/  HMMA.16816.F32.BF16 R68, R104.reuse, R108, R68 ;  /* 0x0000006c6844723c */ /* 0x044fe80000041844 */
[--C-:B-1----:R-:W-:Y:S04]  /*9540*/  FFMA.FTZ R102, R151, c[0x0][0x2d0], -R101.reuse ;  /* 0x0000b40097667a23 */ /* 0x102fe80000010865 */
[C---:B------:R-:W-:Y:S01]  /*9550*/  HMMA.16816.F32.BF16 R72, R104.reuse, R110, R72 ;  /* 0x0000006e6848723c */ /* 0x040fe20000041848 */
[----:B------:R1:W2:Y:S01]  /*9560*/  MUFU.EX2 R164, R102 ;  /* 0x0000006600a47308 */ /* 0x0002a20000000800 */
[----:B------:R-:W2:Y:S06]  /*9570*/  LDSM.16.MT88.4 R108, [R185+0x1000] ;  /* 0x00100000b96c783b */ /* 0x000eac0000004200 */
[C---:B------:R-:W-:Y:S08]  /*9580*/  HMMA.16816.F32.BF16 R76, R104.reuse, R116, R76 ;  /* 0x00000074684c723c */ /* 0x040ff0000004184c */
[C---:B------:R-:W-:Y:S01]  /*9590*/  HMMA.16816.F32.BF16 R80, R104.reuse, R118, R80 ;  /* 0x000000766850723c */ /* 0x040fe20000041850 */
[----:B------:R-:W2:Y:S07]  /*95a0*/  LDSM.16.MT88.4 R116, [R189+0x1000] ;  /* 0x00100000bd74783b */ /* 0x000eae0000004200 */
[C---:B------:R-:W-:Y:S04]  /*95b0*/  HMMA.16816.F32.BF16 R84, R104.reuse, R120, R84 ;  /* 0x000000786854723c */ /* 0x040fe80000041854 */
[--C-:B-1----:R-:W-:Y:S02]  /*95c0*/  FFMA.FTZ R102, R150, c[0x0][0x2d0], -R101.reuse ;  /* 0x0000b40096667a23 */ /* 0x102fe40000010865 */
[----:B------:R-:W-:Y:S02]  /*95d0*/  LDSM.16.MT88.4 R148, [R189+0x3800] ;  /* 0x00380000bd94783b */ /* 0x000fe40000004200 */
[C---:B------:R-:W-:Y:S01]  /*95e0*/  HMMA.16816.F32.BF16 R88, R104.reuse, R122, R88 ;  /* 0x0000007a6858723c */ /* 0x040fe20000041858 */
[----:B------:R1:W-:Y:S05]  /*95f0*/  MUFU.EX2 R163, R102 ;  /* 0x0000006600a37308 */ /* 0x0003ea0000000800 */
[----:B------:R-:W2:Y:S02]  /*9600*/  LDSM.16.MT88.4 R120, [R185+0x3000] ;  /* 0x00300000b978783b */ /* 0x000ea40000004200 */
[C---:B---3--:R-:W-:Y:S08]  /*9610*/  HMMA.16816.F32.BF16 R92, R104.reuse, R112, R92 ;  /* 0x00000070685c723c */ /* 0x048ff0000004185c */
[----:B------:R-:W-:Y:S01]  /*9620*/  HMMA.16816.F32.BF16 R96, R104, R114, R96 ;  /* 0x000000726860723c */ /* 0x000fe20000041860 */
[----:B------:R-:W-:Y:S06]  /*9630*/  LDSM.16.MT88.4 R112, [R185+0x5000] ;  /* 0x00500000b970783b */ /* 0x000fec0000004200 */
[----:B----4-:R-:W-:Y:S01]  /*9640*/  F2FP.BF16.PACK_AB R104, R181, R182 ;  /* 0x000000b6b568723e */ /* 0x010fe200000010ff */
[--C-:B-1----:R-:W-:Y:S01]  /*9650*/  FFMA.FTZ R102, R152, c[0x0][0x2d0], -R101.reuse ;  /* 0x0000b40098667a23 */ /* 0x102fe20000010865 */
[----:B-----5:R-:W-:Y:S03]  /*9660*/  F2FP.BF16.PACK_AB R106, R178, R179 ;  /* 0x000000b3b26a723e */ /* 0x020fe600000010ff */
[----:B------:R-:W1:Y:S01]  /*9670*/  MUFU.EX2 R162, R102 ;  /* 0x0000006600a27308 */ /* 0x000e620000000800 */
[----:B--2---:R-:W-:Y:S02]  /*9680*/  F2FP.BF16.PACK_AB R105, R164, R165 ;  /* 0x000000a5a469723e */ /* 0x004fe400000010ff */
[----:B-1----:R-:W-:Y:S01]  /*9690*/  F2FP.BF16.PACK_AB R107, R162, R163 ;  /* 0x000000a3a26b723e */ /* 0x002fe200000010ff */
[--C-:B------:R-:W-:Y:S06]  /*96a0*/  FFMA.FTZ R102, R160, c[0x0][0x2d0], -R144.reuse ;  /* 0x0000b400a0667a23 */ /* 0x100fec0000010890 */
[----:B------:R1:W-:Y:S01]  /*96b0*/  MUFU.EX2 R177, R102 ;  /* 0x0000006600b17308 */ /* 0x0003e20000000800 */
[C---:B------:R-:W-:Y:S08]  /*96c0*/  HMMA.16816.F32.BF16 R4, R104.reuse, R108, R4 ;  /* 0x0000006c6804723c */ /* 0x040ff00000041804 */
[C---:B------:R-:W-:Y:S01]  /*96d0*/  HMMA.16816.F32.BF16 R8, R104.reuse, R110, R8 ;  /* 0x0000006e6808723c */ /* 0x040fe20000041808 */
[----:B------:R-:W2:Y:S07]  /*96e0*/  LDSM.16.MT88.4 R108, [R188+0x3000] ;  /* 0x00300000bc6c783b */ /* 0x000eae0000004200 */
[C---:B------:R-:W-:Y:S04]  /*96f0*/  HMMA.16816.F32.BF16 R12, R104.reuse, R124, R12 ;  /* 0x0000007c680c723c */ /* 0x040fe8000004180c */
[--C-:B-1----:R-:W-:Y:S04]  /*9700*/  FFMA.FTZ R102, R161, c[0x0][0x2d0], -R144.reuse ;  /* 0x0000b400a1667a23 */ /* 0x102fe80000010890 */
[C---:B------:R-:W-:Y:S01]  /*9710*/  HMMA.16816.F32.BF16 R16, R104.reuse, R126, R16 ;  /* 0x0000007e6810723c */ /* 0x040fe20000041810 */
[----:B------:R-:W-:Y:S01]  /*9720*/  LDSM.16.MT88.4 R124, [R189+0x1800] ;  /* 0x00180000bd7c783b */ /* 0x000fe20000004200 */
[----:B------:R1:W3:Y:S06]  /*9730*/  MUFU.EX2 R176, R102 ;  /* 0x0000006600b07308 */ /* 0x0002ec0000000800 */
[C---:B------:R-:W-:Y:S08]  /*9740*/  HMMA.16816.F32.BF16 R20, R104.reuse, R116, R20 ;  /* 0x000000746814723c */ /* 0x040ff00000041814 */
[C---:B------:R-:W-:Y:S01]  /*9750*/  HMMA.16816.F32.BF16 R24, R104.reuse, R118, R24 ;  /* 0x000000766818723c */ /* 0x040fe20000041818 */
[----:B------:R-:W4:Y:S07]  /*9760*/  LDSM.16.MT88.4 R116, [R186+0x5000] ;  /* 0x00500000ba74783b */ /* 0x000f2e0000004200 */
[C---:B------:R-:W-:Y:S04]  /*9770*/  HMMA.16816.F32.BF16 R28, R104.reuse, R128, R28 ;  /* 0x00000080681c723c */ /* 0x040fe8000004181c */
[--C-:B-1----:R-:W-:Y:S02]  /*9780*/  FFMA.FTZ R102, R171, c[0x0][0x2d0], -R144.reuse ;  /* 0x0000b400ab667a23 */ /* 0x102fe40000010890 */
[----:B------:R-:W-:Y:S02]  /*9790*/  FFMA.FTZ R144, R170, c[0x0][0x2d0], -R144 ;  /* 0x0000b400aa907a23 */ /* 0x000fe40000010890 */
[C---:B------:R-:W-:Y:S01]  /*97a0*/  HMMA.16816.F32.BF16 R32, R104.reuse, R130, R32 ;  /* 0x000000826820723c */ /* 0x040fe20000041820 */
[----:B------:R1:W-:Y:S07]  /*97b0*/  MUFU.EX2 R171, R102 ;  /* 0x0000006600ab7308 */ /* 0x0003ee0000000800 */
[C---:B------:R-:W-:Y:S03]  /*97c0*/  HMMA.16816.F32.BF16 R36, R104.reuse, R120, R36 ;  /* 0x000000786824723c */ /* 0x040fe60000041824 */
[----:B------:R5:W2:Y:S05]  /*97d0*/  MUFU.EX2 R170, R144 ;  /* 0x0000009000aa7308 */ /* 0x000aaa0000000800 */
[C---:B------:R-:W-:Y:S01]  /*97e0*/  HMMA.16816.F32.BF16 R40, R104.reuse, R122, R40 ;  /* 0x0000007a6828723c */ /* 0x040fe20000041828 */
[----:B------:R-:W4:Y:S07]  /*97f0*/  LDSM.16.MT88.4 R120, [R189+0x5000] ;  /* 0x00500000bd78783b */ /* 0x000f2e0000004200 */
[C---:B------:R-:W-:Y:S04]  /*9800*/  HMMA.16816.F32.BF16 R44, R104.reuse, R132, R44 ;  /* 0x00000084682c723c */ /* 0x040fe8000004182c */
[--C-:B-1----:R-:W-:Y:S02]  /*9810*/  FFMA.FTZ R102, R153, c[0x0][0x2d0], -R101.reuse ;  /* 0x0000b40099667a23 */ /* 0x102fe40000010865 */
[----:B------:R-:W-:Y:S02]  /*9820*/  LDSM.16.MT88.4 R152, [R188+0x3800] ;  /* 0x00380000bc98783b */ /* 0x000fe40000004200 */
[C---:B------:R-:W-:Y:S01]  /*9830*/  HMMA.16816.F32.BF16 R48, R104.reuse, R134, R48 ;  /* 0x000000866830723c */ /* 0x040fe20000041830 */
[----:B------:R1:W-:Y:S05]  /*9840*/  MUFU.EX2 R161, R102 ;  /* 0x0000006600a17308 */ /* 0x0003ea0000000800 */
[----:B------:R-:W-:Y:S02]  /*9850*/  LDSM.16.MT88.4 R132, [R188+0x1800] ;  /* 0x00180000bc84783b */ /* 0x000fe40000004200 */
[C---:B------:R-:W-:Y:S06]  /*9860*/  HMMA.16816.F32.BF16 R52, R104.reuse, R136, R52 ;  /* 0x000000886834723c */ /* 0x040fec0000041834 */
[----:B-----5:R-:W-:Y:S01]  /*9870*/  LDSM.16.MT88.4 R144, [R186+0x3800] ;  /* 0x00380000ba90783b */ /* 0x020fe20000004200 */
[----:B---3--:R-:W-:Y:S01]  /*9880*/  F2FP.BF16.PACK_AB R136, R176, R177 ;  /* 0x000000b1b088723e */ /* 0x008fe200000010ff */
[C---:B------:R-:W-:Y:S07]  /*9890*/  HMMA.16816.F32.BF16 R56, R104.reuse, R138, R56 ;  /* 0x0000008a6838723c */ /* 0x040fee0000041838 */
[----:B--2---:R-:W-:Y:S01]  /*98a0*/  F2FP.BF16.PACK_AB R138, R170, R171 ;  /* 0x000000abaa8a723e */ /* 0x004fe200000010ff */
[C---:B------:R-:W-:Y:S04]  /*98b0*/  HMMA.16816.F32.BF16 R60, R104.reuse, R108, R60 ;  /* 0x0000006c683c723c */ /* 0x040fe8000004183c */
[--C-:B-1----:R-:W-:Y:S04]  /*98c0*/  FFMA.FTZ R102, R159, c[0x0][0x2d0], -R101.reuse ;  /* 0x0000b4009f667a23 */ /* 0x102fe80000010865 */
[C---:B------:R-:W-:Y:S01]  /*98d0*/  HMMA.16816.F32.BF16 R64, R104.reuse, R110, R64 ;  /* 0x0000006e6840723c */ /* 0x040fe20000041840 */
[----:B------:R-:W1:Y:S01]  /*98e0*/  LDSM.16.MT88.4 R108, [R188+0x5000] ;  /* 0x00500000bc6c783b */ /* 0x000e620000004200 */
[----:B------:R2:W3:Y:S06]  /*98f0*/  MUFU.EX2 R160, R102 ;  /* 0x0000006600a07308 */ /* 0x0004ec0000000800 */
[C---:B------:R-:W-:Y:S08]  /*9900*/  HMMA.16816.F32.BF16 R68, R104.reuse, R112, R68 ;  /* 0x000000706844723c */ /* 0x040ff00000041844 */
[C---:B------:R-:W-:Y:S01]  /*9910*/  HMMA.16816.F32.BF16 R72, R104.reuse, R114, R72 ;  /* 0x000000726848723c */ /* 0x040fe20000041848 */
[----:B------:R-:W5:Y:S07]  /*9920*/  LDSM.16.MT88.4 R112, [R185+0x1800] ;  /* 0x00180000b970783b */ /* 0x000f6e0000004200 */
[C---:B----4-:R-:W-:Y:S04]  /*9930*/  HMMA.16816.F32.BF16 R76, R104.reuse, R116, R76 ;  /* 0x00000074684c723c */ /* 0x050fe8000004184c */
[--C-:B--2---:R-:W-:Y:S01]  /*9940*/  FFMA.FTZ R102, R158, c[0x0][0x2d0], -R101.reuse ;  /* 0x0000b4009e667a23 */ /* 0x104fe20000010865 */
[----:B---3--:R-:W-:Y:S01]  /*9950*/  F2FP.BF16.PACK_AB R137, R160, R161 ;  /* 0x000000a1a089723e */ /* 0x008fe200000010ff */
[----:B------:R-:W-:Y:S01]  /*9960*/  LDSM.16.MT88.4 R156, [R185+0x5800] ;  /* 0x00580000b99c783b */ /* 0x000fe20000004200 */
[----:B------:R-:W-:Y:S01]  /*9970*/  FFMA.FTZ R101, R103, c[0x0][0x2d0], -R101 ;  /* 0x0000b40067657a23 */ /* 0x000fe20000010865 */
[C---:B------:R-:W-:Y:S02]  /*9980*/  HMMA.16816.F32.BF16 R80, R104.reuse, R118, R80 ;  /* 0x000000766850723c */ /* 0x040fe40000041850 */
[----:B------:R-:W-:Y:S04]  /*9990*/  MUFU.EX2 R102, R102 ;  /* 0x0000006600667308 */ /* 0x000fe80000000800 */
[----:B------:R-:W2:Y:S02]  /*99a0*/  LDSM.16.MT88.4 R116, [R186+0x1800] ;  /* 0x00180000ba74783b */ /* 0x000ea40000004200 */
[C---:B------:R-:W-:Y:S04]  /*99b0*/  HMMA.16816.F32.BF16 R84, R104.reuse, R120, R84 ;  /* 0x000000786854723c */ /* 0x040fe80000041854 */
[----:B------:R-:W3:Y:S04]  /*99c0*/  MUFU.EX2 R101, R101 ;  /* 0x0000006500657308 */ /* 0x000ee80000000800 */
[C---:B------:R-:W-:Y:S08]  /*99d0*/  HMMA.16816.F32.BF16 R88, R104.reuse, R122, R88 ;  /* 0x0000007a6858723c */ /* 0x040ff00000041858 */
[C---:B-1----:R-:W-:Y:S08]  /*99e0*/  HMMA.16816.F32.BF16 R92, R104.reuse, R108, R92 ;  /* 0x0000006c685c723c */ /* 0x042ff0000004185c */
[----:B------:R-:W-:Y:S04]  /*99f0*/  HMMA.16816.F32.BF16 R96, R104, R110, R96 ;  /* 0x0000006e6860723c */ /* 0x000fe80000041860 */
[----:B---3--:R-:W-:Y:S07]  /*9a00*/  F2FP.BF16.PACK_AB R139, R101, R102 ;  /* 0x00000066658b723e */ /* 0x008fee00000010ff */
[C---:B-----5:R-:W-:Y:S01]  /*9a10*/  HMMA.16816.F32.BF16 R104, R136.reuse, R112, R4 ;  /* 0x000000708868723c */ /* 0x060fe20000041804 */
[----:B------:R-:W1:Y:S07]  /*9a20*/  LDSM.16.MT88.4 R4, [R186+0x5800] ;  /* 0x00580000ba04783b */ /* 0x000e6e0000004200 */
[C---:B------:R-:W-:Y:S01]  /*9a30*/  HMMA.16816.F32.BF16 R108, R136.reuse, R114, R8 ;  /* 0x00000072886c723c */ /* 0x040fe20000041808 */
[----:B------:R-:W3:Y:S07]  /*9a40*/  LDSM.16.MT88.4 R8, [R189+0x5800] ;  /* 0x00580000bd08783b */ /* 0x000eee0000004200 */
[C---:B--2---:R-:W-:Y:S01]  /*9a50*/  HMMA.16816.F32.BF16 R112, R136.reuse, R116, R12 ;  /* 0x000000748870723c */ /* 0x044fe2000004180c */
[----:B------:R-:W2:Y:S07]  /*9a60*/  LDSM.16.MT88.4 R12, [R188+0x5800] ;  /* 0x00580000bc0c783b */ /* 0x000eae0000004200 */
[C---:B------:R-:W-:Y:S07]  /*9a70*/  HMMA.16816.F32.BF16 R116, R136.reuse, R118, R16 ;  /* 0x000000768874723c */ /* 0x040fee0000041810 */
[----:B------:R-:W-:Y:S01]  /*9a80*/  FFMA.FTZ R16, R2, R225, R218 ;  /* 0x000000e102107223 */ /* 0x000fe200000100da */
[C---:B------:R-:W-:Y:S04]  /*9a90*/  HMMA.16816.F32.BF16 R120, R136.reuse, R124, R20 ;  /* 0x0000007c8878723c */ /* 0x040fe80000041814 */
[----:B------:R-:W-:Y:S02]  /*9aa0*/  FFMA.FTZ R2, R0, R226, R175 ;  /* 0x000000e200027223 */ /* 0x000fe400000100af */
        /* <DEDUP_REMOVED lines=15> */
[----:B------:R-:W-:Y:S01]  /*9ba0*/  FADD.FTZ R0, R207, R0 ;  /* 0x00000000cf007221 */ /* 0x000fe20000010000 */
[----:B------:R-:W-:Y:S01]  /*9bb0*/  IADD3 R207, R180, -0x1, RZ ;  /* 0xffffffffb4cf7810 */ /* 0x000fe20007ffe0ff */
[C---:B------:R-:W-:Y:S04]  /*9bc0*/  HMMA.16816.F32.BF16 R44, R136.reuse, R144, R44 ;  /* 0x00000090882c723c */ /* 0x040fe8000004182c */
[----:B------:R-:W-:Y:S01]  /*9bd0*/  FADD.FTZ R2, R167, R2 ;  /* 0x00000002a7027221 */ /* 0x000fe20000010000 */
[----:B------:R-:W-:Y:S01]  /*9be0*/  MOV R180, R207 ;  /* 0x000000cf00b47202 */ /* 0x000fe20000000f00 */
        /* <DEDUP_REMOVED lines=13> */
[C---:B------:R-:W-:Y:S08]  /*9cc0*/  HMMA.16816.F32.BF16 R64, R136.reuse, R154, R64 ;  /* 0x0000009a8840723c */ /* 0x040ff00000041840 */
[C---:B------:R-:W-:Y:S08]  /*9cd0*/  HMMA.16816.F32.BF16 R68, R136.reuse, R156, R68 ;  /* 0x0000009c8844723c */ /* 0x040ff00000041844 */
        /* <DEDUP_REMOVED lines=10> */
[C---:B------:R-:W-:Y:S04]  /*9d80*/  HMMA.16816.F32.BF16 R88, R136.reuse, R10, R88 ;  /* 0x0000000a8858723c */ /* 0x040fe80000041858 */
[----:B------:R-:W-:Y:S02]  /*9d90*/  FADD.FTZ R2, R171, R2 ;  /* 0x00000002ab027221 */ /* 0x000fe40000010000 */
[----:B------:R-:W-:Y:S01]  /*9da0*/  FADD.FTZ R0, R102, R0 ;  /* 0x0000000066007221 */ /* 0x000fe20000010000 */
[----:B------:R-:W-:Y:S01]  /*9db0*/  MOV R102, R3 ;  /* 0x0000000300667202 */ /* 0x000fe20000000f00 */
[C---:B--2---:R-:W-:Y:S04]  /*9dc0*/  HMMA.16816.F32.BF16 R92, R136.reuse, R12, R92 ;  /* 0x0000000c885c723c */ /* 0x044fe8000004185c */
[----:B------:R-:W-:Y:S02]  /*9dd0*/  FADD.FTZ R225, R170, R2 ;  /* 0x00000002aae17221 */ /* 0x000fe40000010000 */
[----:B------:R-:W-:Y:S01]  /*9de0*/  FADD.FTZ R226, R101, R0 ;  /* 0x0000000065e27221 */ /* 0x000fe20000010000 */
[----:B------:R-:W-:Y:S01]  /*9df0*/  MOV R101, R100 ;  /* 0x0000006400657202 */ /* 0x000fe20000000f00 */
[----:B------:R-:W-:Y:S01]  /*9e00*/  HMMA.16816.F32.BF16 R96, R136, R14, R96 ;  /* 0x0000000e8860723c */ /* 0x000fe20000041860 */
[----:B------:R-:W-:-:S07]  /*9e10*/  @P0 BRA `(.L_x_455) ;  /* 0xffffc7a000000947 */ /* 0x000fce000383ffff */
.L_x_446:
[----:B------:R-:W-:Y:S02]  /*9e20*/  IADD3 R0, R231, 0x7f, RZ ;  /* 0x0000007fe7007810 */ /* 0x000fe40007ffe0ff */
[----:B------:R-:W-:-:S03]  /*9e30*/  IADD3 R2, R228, 0x1, -R229 ;  /* 0x00000001e4027810 */ /* 0x000fc60007ffe8e5 */
[----:B------:R-:W-:-:S05]  /*9e40*/  @P2 IMAD.HI.U32 R3, R0, c[0x0][0x2c8], RZ ;  /* 0x0000b20000032a27 */ /* 0x000fca00078e00ff */
[----:B------:R-:W-:-:S05]  /*9e50*/  @P2 SHF.R.U32.HI R0, RZ, c[0x0][0x2cc], R3 ;  /* 0x0000b300ff002a19 */ /* 0x000fca0000011603 */
[----:B------:R-:W-:-:S05]  /*9e60*/  IMAD.IADD R0, R2, 0x1, R0 ;  /* 0x0000000102007824 */ /* 0x000fca00078e0200 */
[----:B------:R-:W-:Y:S01]  /*9e70*/  IADD3 R2, R0, -c[0x0][0x324], RZ ;  /* 0x8000c90000027a10 */ /* 0x000fe20007ffe0ff */
[----:B------:R-:W-:Y:S05]  /*9e80*/  @!P1 BRA `(.L_x_456) ;  /* 0x0000011000009947 */ /* 0x000fea0003800000 */
[----:B------:R-:W-:Y:S01]  /*9e90*/  ISETP.GT.AND P0, PT, R0, -0x1, PT ;  /* 0xffffffff0000780c */ /* 0x000fe20003f04270 */
[----:B------:R-:W-:-:S12]  /*9ea0*/  BSSY B0, `(.L_x_457) ;  /* 0x000000d000007945 */ /* 0x000fd80003800000 */
        /* <DEDUP_REMOVED lines=8> */
.L_x_458:
[----:B------:R-:W-:-:S04]  /*9f30*/  MOV R3, c[0x0][0x32c] ;  /* 0x0000cb0000037a02 */ /* 0x000fc80000000f00 */
[----:B------:R-:W-:-:S13]  /*9f40*/  ISETP.NE.AND P0, PT, R3, 0x1, PT ;  /* 0x000000010300780c */ /* 0x000fda0003f05270 */
[----:B------:R-:W-:-:S05]  /*9f50*/  @P0 IMAD.HI.U32 R3, R0, c[0x0][0x330], RZ ;  /* 0x0000cc0000030a27 */ /* 0x000fca00078e00ff */
[----:B------:R-:W-:Y:S02]  /*9f60*/  @P0 SHF.R.U32.HI R0, RZ, c[0x0][0x334], R3 ;  /* 0x0000cd00ff000a19 */ /* 0x000fe40000011603 */
.L_x_459:
[----:B------:R-:W-:Y:S05]  /*9f70*/  BSYNC B0 ;  /* 0x0000000000007941 */ /* 0x000fea0003800000 */
.L_x_457:
[----:B------:R-:W-:-:S05]  /*9f80*/  IMAD R0, R0, c[0x0][0x32c], RZ ;  /* 0x0000cb0000007a24 */ /* 0x000fca00078e02ff */
[----:B------:R-:W-:-:S04]  /*9f90*/  IMNMX R2, R2, R0, !PT ;  /* 0x0000000002027217 */ /* 0x000fc80007800200 */
.L_x_456:
[----:B------:R-:W-:-:S04]  /*9fa0*/  IADD3 R2, R2, 0x3f, RZ ;  /* 0x0000003f02027810 */ /* 0x000fc80007ffe0ff */
        /* <DEDUP_REMOVED lines=9> */
.L_x_461:
[----:B------:R-:W-:Y:S01]  /*a040*/  ISETP.GT.AND P6, PT, R211, R180, PT ;  /* 0x000000b4d300720c */ /* 0x000fe20003fc4270 */
[----:B------:R-:W-:Y:S04]  /*a050*/  DEPBAR.LE SB0, 0x0 ;  /* 0x000080000000791a */ /* 0x000fe80000000000 */
[----:B------:R-:W-:Y:S01]  /*a060*/  WARPSYNC 0xffffffff ;  /* 0xffffffff00007948 */ /* 0x000fe20003800000 */
[----:B------:R-:W-:Y:S01]  /*a070*/  BAR.SYNC.DEFER_BLOCKING 0x0 ;  /* 0x0000000000007b1d */ /* 0x000fe20000010000 */
[C---:B------:R-:W-:Y:S06]  /*a080*/  IADD3 R207, R180.reuse, -0x1, RZ ;  /* 0xffffffffb4cf7810 */ /* 0x040fec0007ffe0ff */
[----:B------:R-:W-:Y:S01]  /*a090*/  @!P6 SHF.R.S32.HI R0, RZ, 0x1f, R180 ;  /* 0x0000001fff00e819 */ /* 0x000fe200000114b4 */
[----:B------:R-:W-:Y:S01]  /*a0a0*/  @!P6 IMAD.WIDE.U32 R2, R180, c[0x0][0x208], RZ ;  /* 0x00008200b402ea25 */ /* 0x000fe200078e00ff */
[----:B------:R-:W-:Y:S02]  /*a0b0*/  @!P6 IADD3 R12, P0, R214, 0x40, RZ ;  /* 0x00000040d60ce810 */ /* 0x000fe40007f1e0ff */
[----:B------:R-:W-:Y:S01]  /*a0c0*/  @!P6 MOV R5, c[0x0][0x208] ;  /* 0x000082000005ea02 */ /* 0x000fe20000000f00 */
[----:B------:R-:W-:Y:S01]  /*a0d0*/  @!P6 IMAD R0, R0, c[0x0][0x208], RZ ;  /* 0x000082000000ea24 */ /* 0x000fe200078e02ff */
[-C--:B------:R-:W-:Y:S03]  /*a0e0*/  @!P6 IADD3.X R7, RZ, R217.reuse, RZ, P0, !PT ;  /* 0x000000d9ff07e210 */ /* 0x080fe600007fe4ff */
[----:B------:R-:W-:Y:S05]  /*a0f0*/  @!P6 IMAD R0, R180, c[0x0][0x20c], R0 ;  /* 0x00008300b400ea24 */ /* 0x000fea00078e0200 */
[----:B------:R-:W-:Y:S02]  /*a100*/  @!P6 IADD3 R3, R3, R0, RZ ;  /* 0x000000000303e210 */ /* 0x000fe40007ffe0ff */
[C---:B------:R-:W-:Y:S01]  /*a110*/  @!P6 SHF.L.U32 R0, R2.reuse, 0x6, RZ ;  /* 0x000000060200e819 */ /* 0x040fe200000006ff */
[----:B------:R-:W-:Y:S01]  /*a120*/  LDSM.16.M88.4 R32, [R191] ;  /* 0x00000000bf20783b */ /* 0x000fe20000000200 */
[----:B------:R-:W-:Y:S02]  /*a130*/  @!P6 SHF.L.U64.HI R2, R2, 0x6, R3 ;  /* 0x000000060202e819 */ /* 0x000fe40000010203 */
[----:B------:R-:W-:Y:S02]  /*a140*/  @!P6 MOV R3, c[0x0][0x20c] ;  /* 0x000083000003ea02 */ /* 0x000fe40000000f00 */
[C---:B------:R-:W-:Y:S03]  /*a150*/  @!P6 LEA R4, P0, R5.reuse, R0, 0x5 ;  /* 0x000000000504e211 */ /* 0x040fe600078028ff */
[----:B------:R-:W-:Y:S01]  /*a160*/  LDSM.16.M88.4 R16, [R184+0x800] ;  /* 0x00080000b810783b */ /* 0x000fe20000000200 */
[----:B------:R-:W-:Y:S02]  /*a170*/  @!P6 LEA.HI.X R3, R5, R2, R3, 0x5, P0 ;  /* 0x000000020503e211 */ /* 0x000fe400000f2c03 */
[----:B------:R-:W-:Y:S04]  /*a180*/  @!P6 IADD3 R5, P0, R0, R214, RZ ;  /* 0x000000d60005e210 */ /* 0x000fe80007f1e0ff */
[----:B------:R-:W-:Y:S01]  /*a190*/  @!P6 IADD3.X R8, R2, R217, RZ, P0, !PT ;  /* 0x000000d90208e210 */ /* 0x000fe200007fe4ff */
[----:B------:R-:W-:Y:S01]  /*a1a0*/  LDSM.16.M88.4 R24, [R184+0x1000] ;  /* 0x00100000b818783b */ /* 0x000fe20000000200 */
[----:B------:R-:W-:Y:S04]  /*a1b0*/  @!P6 IADD3 R6, P0, R0, R12, RZ ;  /* 0x0000000c0006e210 */ /* 0x000fe80007f1e0ff */
[----:B------:R-:W-:Y:S02]  /*a1c0*/  @!P6 IADD3.X R9, R2, R7, RZ, P0, !PT ;  /* 0x000000070209e210 */ /* 0x000fe400007fe4ff */
[C---:B------:R-:W-:Y:S01]  /*a1d0*/  @!P6 LEA R28, P0, R5.reuse, c[0x0][0x1f8], 0x1 ;  /* 0x00007e00051cea11 */ /* 0x040fe200078008ff */
[----:B------:R-:W-:Y:S03]  /*a1e0*/  LDSM.16.M88.4 R136, [R184+0x1800] ;  /* 0x00180000b888783b */ /* 0x000fe60000000200 */
[----:B------:R-:W-:Y:S02]  /*a1f0*/  @!P6 LEA.HI.X R29, R5, c[0x0][0x1fc], R8, 0x1, P0 ;  /* 0x00007f00051dea11 */ /* 0x000fe400000f0c08 */
[C---:B------:R-:W-:Y:S03]  /*a200*/  @!P6 LEA R22, P0, R6.reuse, c[0x0][0x1f8], 0x1 ;  /* 0x00007e000616ea11 */ /* 0x040fe600078008ff */
[----:B------:R-:W-:Y:S01]  /*a210*/  LDSM.16.M88.4 R140, [R192] ;  /* 0x00000000c08c783b */ /* 0x000fe20000000200 */
[----:B------:R-:W-:Y:S02]  /*a220*/  @!P6 LEA.HI.X R23, R6, c[0x0][0x1fc], R9, 0x1, P0 ;  /* 0x00007f000617ea11 */ /* 0x000fe400000f0c09 */
[----:B------:R-:W-:Y:S04]  /*a230*/  @!P6 IADD3 R6, P0, R214, 0x80, RZ ;  /* 0x00000080d606e810 */ /* 0x000fe80007f1e0ff */
[----:B------:R-:W-:Y:S01]  /*a240*/  @!P6 IADD3.X R5, RZ, R217, RZ, P0, !PT ;  /* 0x000000d9ff05e210 */ /* 0x000fe200007fe4ff */
[----:B------:R-:W1:Y:S01]  /*a250*/  LDSM.16.M88.4 R8, [R184] ;  /* 0x00000000b808783b */ /* 0x000e620000000200 */
[----:B------:R-:W-:Y:S04]  /*a260*/  @!P6 IADD3 R0, P0, R0, R6, RZ ;  /* 0x000000060000e210 */ /* 0x000fe80007f1e0ff */
[----:B------:R-:W-:Y:S02]  /*a270*/  @!P6 IADD3.X R2, R2, R5, RZ, P0, !PT ;  /* 0x000000050202e210 */ /* 0x000fe400007fe4ff */
[C---:B------:R-:W-:Y:S01]  /*a280*/  @!P6 LEA R20, P0, R0.reuse, c[0x0][0x1f8], 0x1 ;  /* 0x00007e000014ea11 */ /* 0x040fe200078008ff */
[----:B------:R-:W2:Y:S03]  /*a290*/  LDSM.16.M88.4 R144, [R195] ;  /* 0x00000000c390783b */ /* 0x000ea60000000200 */
[----:B------:R-:W-:Y:S02]  /*a2a0*/  @!P6 LEA.HI.X R21, R0, c[0x0][0x1fc], R2, 0x1, P0 ;  /* 0x00007f000015ea11 */ /* 0x000fe400000f0c02 */
[C---:B------:R-:W-:Y:S03]  /*a2b0*/  @!P6 IADD3 R2, P0, R4.reuse, R12, RZ ;  /* 0x0000000c0402e210 */ /* 0x040fe60007f1e0ff */
[----:B------:R-:W3:Y:S01]  /*a2c0*/  LDSM.16.M88.4 R148, [R206] ;  /* 0x00000000ce94783b */ /* 0x000ee20000000200 */
[C---:B------:R-:W-:Y:S02]  /*a2d0*/  @!P6 IADD3.X R7, R3.reuse, R7, RZ, P0, !PT ;  /* 0x000000070307e210 */ /* 0x040fe400007fe4ff */
[C---:B------:R-:W-:Y:S04]  /*a2e0*/  @!P6 IADD3 R6, P0, R4.reuse, R6, RZ ;  /* 0x000000060406e210 */ /* 0x040fe80007f1e0ff */
[C---:B------:R-:W-:Y:S01]  /*a2f0*/  @!P6 IADD3.X R5, R3.reuse, R5, RZ, P0, !PT ;  /* 0x000000050305e210 */ /* 0x040fe200007fe4ff */
[----:B------:R-:W4:Y:S01]  /*a300*/  LDSM.16.M88.4 R152, [R205] ;  /* 0x00000000cd98783b */ /* 0x000f220000000200 */
[----:B------:R-:W-:Y:S04]  /*a310*/  @!P6 IADD3 R0, P0, R4, R214, RZ ;  /* 0x000000d60400e210 */ /* 0x000fe80007f1e0ff */
[----:B------:R-:W-:Y:S02]  /*a320*/  @!P6 IADD3.X R3, R3, R217, RZ, P0, !PT ;  /* 0x000000d90303e210 */ /* 0x000fe400007fe4ff */
[C---:B------:R-:W-:Y:S01]  /*a330*/  @!P6 LEA R12, P0, R0.reuse, c[0x0][0x1f8], 0x1 ;  /* 0x00007e00000cea11 */ /* 0x040fe200078008ff */
[----:B------:R-:W5:Y:S03]  /*a340*/  LDSM.16.M88.4 R156, [R204] ;  /* 0x00000000cc9c783b */ /* 0x000f660000000200 */
[----:B------:R-:W-:Y:S02]  /*a350*/  @!P6 LEA.HI.X R13, R0, c[0x0][0x1fc], R3, 0x1, P0 ;  /* 0x00007f00000dea11 */ /* 0x000fe400000f0c03 */
[C---:B------:R-:W-:Y:S03]  /*a360*/  @!P6 LEA R14, P0, R2.reuse, c[0x0][0x1f8], 0x1 ;  /* 0x00007e00020eea11 */ /* 0x040fe600078008ff */
[----:B------:R-:W-:Y:S01]  /*a370*/  @!PT LDS RZ, [RZ] ;  /* 0x00000000fffff984 */ /* 0x000fe20000000800 */
[----:B------:R-:W-:Y:S01]  /*a380*/  @!PT LDS RZ, [RZ] ;  /* 0x00000000fffff984 */ /* 0x000fe20000000800 */
[----:B------:R-:W-:Y:S01]  /*a390*/  @!PT LDS RZ, [RZ] ;  /* 0x00000000fffff984 */ /* 0x000fe20000000800 */
[----:B------:R2:W-:Y:S01]  /*a3a0*/  @!P6 LDGSTS.E.BYPASS.LTC128B.128 [R209+0x100], [R28.64], !P5 ;  /* 0x001000001cd1efae */ /* 0x0005e2000e901d46 */
[----:B------:R-:W-:Y:S02]  /*a3b0*/  @!P6 LEA.HI.X R15, R2, c[0x0][0x1fc], R7, 0x1, P0 ;  /* 0x00007f00020fea11 */ /* 0x000fe400000f0c07 */
[C---:B------:R-:W-:Y:S04]  /*a3c0*/  @!P6 LEA R2, P0, R6.reuse, c[0x0][0x1f8], 0x1 ;  /* 0x00007e000602ea11 */ /* 0x040fe800078008ff */
[----:B------:R-:W-:Y:S01]  /*a3d0*/  @!P6 LEA.HI.X R3, R6, c[0x0][0x1fc], R5, 0x1, P0 ;  /* 0x00007f000603ea11 */ /* 0x000fe200000f0c05 */
[----:B------:R2:W-:Y:S01]  /*a3e0*/  @!P6 LDGSTS.E.BYPASS.LTC128B.128 [R209+0x2100], [R22.64], !P4 ;  /* 0x0210000016d1efae */ /* 0x0005e2000e101d46 */
[C---:B-1----:R-:W-:Y:S07]  /*a3f0*/  HMMA.16816.F32.BF16 R4, R32.reuse, R8, RZ ;  /* 0x000000082004723c */ /* 0x042fee00000418ff */
[----:B------:R2:W-:Y:S01]  /*a400*/  @!P6 LDGSTS.E.BYPASS.LTC128B.128 [R209+0x4100], [R20.64], !P3 ;  /* 0x0410000014d1efae */ /* 0x0005e2000d901d46 */
[C---:B------:R-:W-:Y:S07]  /*a410*/  HMMA.16816.F32.BF16 R8, R32.reuse, R10, RZ ;  /* 0x0000000a2008723c */ /* 0x040fee00000418ff */
[----:B------:R1:W-:Y:S08]  /*a420*/  @!P6 LDGSTS.E.BYPASS.LTC128B.128 [R209+0x1100], [R12.64], !P5 ;  /* 0x011000000cd1efae */ /* 0x0003f0000e901d46 */
[----:B------:R1:W-:Y:S08]  /*a430*/  @!P6 LDGSTS.E.BYPASS.LTC128B.128 [R209+0x3100], [R14.64], !P4 ;  /* 0x031000000ed1efae */ /* 0x0003f0000e101d46 */
[----:B------:R2:W-:Y:S01]  /*a440*/  @!P6 LDGSTS.E.BYPASS.LTC128B.128 [R209+0x5100], [R2.64], !P3 ;  /* 0x0510000002d1efae */ /* 0x0005e2000d901d46 */
[----:B------:R-:W-:Y:S07]  /*a450*/  ISETP.GT.AND P6, PT, R180, R211, PT ;  /* 0x000000d3b400720c */ /* 0x000fee0003fc4270 */
[----:B------:R-:W-:Y:S08]  /*a460*/  LDSM.16.M88.4 R160, [R194] ;  /* 0x00000000c2a0783b */ /* 0x000ff00000000200 */
[----:B------:R-:W0:Y:S01]  /*a470*/  LDGDEPBAR ;  /* 0x00000000000079af */ /* 0x000e220000000000 */
[C---:B-1----:R-:W-:Y:S07]  /*a480*/  HMMA.16816.F32.BF16 R12, R32.reuse, R16, RZ ;  /* 0x00000010200c723c */ /* 0x042fee00000418ff */
[----:B------:R-:W1:Y:S01]  /*a490*/  LDSM.16.M88.4 R164, [R190] ;  /* 0x00000000bea4783b */ /* 0x000e620000000200 */
[C---:B------:R-:W-:Y:S07]  /*a4a0*/  HMMA.16816.F32.BF16 R16, R32.reuse, R18, RZ ;  /* 0x000000122010723c */ /* 0x040fee00000418ff */
[----:B------:R-:W-:Y:S01]  /*a4b0*/  LDSM.16.M88.4 R168, [R190+0x1000] ;  /* 0x00100000bea8783b */ /* 0x000fe20000000200 */
[C---:B--2---:R-:W-:Y:S07]  /*a4c0*/  HMMA.16816.F32.BF16 R20, R32.reuse, R24, RZ ;  /* 0x000000182014723c */ /* 0x044fee00000418ff */
[----:B------:R-:W-:Y:S01]  /*a4d0*/  LDSM.16.M88.4 R172, [R193] ;  /* 0x00000000c1ac783b */ /* 0x000fe20000000200 */
[C---:B------:R-:W-:Y:S07]  /*a4e0*/  HMMA.16816.F32.BF16 R24, R32.reuse, R26, RZ ;  /* 0x0000001a2018723c */ /* 0x040fee00000418ff */
[----:B------:R-:W-:Y:S01]  /*a4f0*/  LDSM.16.M88.4 R176, [R187] ;  /* 0x00000000bbb0783b */ /* 0x000fe20000000200 */
        /* <DEDUP_REMOVED lines=149> */
[----:B------:R-:W-:Y:S02]  /*ae50*/  @P6 IMAD R6, R6, c[0x0][0x1e0], RZ ;  /* 0x0000780006066a24 */ /* 0x000fe400078e02ff */
[----:B-1----:R-:W-:Y:S02]  /*ae60*/  FMUL.FTZ R0, R10, c[0x0][0x320] ;  /* 0x0000c8000a007a20 */ /* 0x002fe40000410000 */
[----:B------:R-:W1:Y:S01]  /*ae70*/  LDSM.16.M88.4 R8, [R187+0x5800] ;  /* 0x00580000bb08783b */ /* 0x000e620000000200 */
[----:B------:R-:W-:Y:S04]  /*ae80*/  DEPBAR.LE SB0, 0x0 ;  /* 0x000080000000791a */ /* 0x000fe80000000000 */
[----:B------:R3:W5:Y:S03]  /*ae90*/  MUFU.TANH R143, R0 ;  /* 0x00000000008f7308 */ /* 0x0007660000002400 */
[----:B------:R-:W-:Y:S01]  /*aea0*/  BAR.SYNC.DEFER_BLOCKING 0x0 ;  /* 0x0000000000007b1d */ /* 0x000fe20000010000 */
[----:B---3--:R-:W-:Y:S06]  /*aeb0*/  FMUL.FTZ R0, R12, c[0x0][0x320] ;  /* 0x0000c8000c007a20 */ /* 0x008fec0000410000 */
[----:B------:R3:W-:Y:S01]  /*aec0*/  MUFU.TANH R139, R0 ;  /* 0x00000000008b7308 */ /* 0x0007e20000002400 */
[C---:B-1----:R-:W-:Y:S08]  /*aed0*/  HMMA.16816.F32.BF16 R28, R168.reuse, R8, R28 ;  /* 0x00000008a81c723c */ /* 0x042ff0000004181c */
        /* <DEDUP_REMOVED lines=79> */
[----:B--2---:R-:W-:Y:S01]  /*b3d0*/  FMNMX.FTZ R8, R3, R4, !PT ;  /* 0x0000000403087209 */ /* 0x004fe20007810000 */
[C---:B------:R-:W-:Y:S06]  /*b3e0*/  @P6 IMAD.WIDE.U32 R4, R207.reuse, c[0x0][0x1e0], RZ ;  /* 0x00007800cf046a25 */ /* 0x040fec00078e00ff */
[----:B------:R-:W2:Y:S01]  /*b3f0*/  SHFL.BFLY PT, R10, R8, 0x1, 0x1f ;  /* 0x0c201f00080a7f89 */ /* 0x000ea200000e0000 */
[----:B------:R-:W-:Y:S01]  /*b400*/  @P6 IMAD R3, R207, c[0x0][0x1e4], R6 ;  /* 0x00007900cf036a24 */ /* 0x000fe200078e0206 */
[----:B------:R-:W-:Y:S02]  /*b410*/  @P6 MOV R6, c[0x0][0x1e0] ;  /* 0x0000780000066a02 */ /* 0x000fe40000000f00 */
[----:B-1----:R-:W-:Y:S02]  /*b420*/  FMNMX.FTZ R0, R0, R2, !PT ;  /* 0x0000000200007209 */ /* 0x002fe40007810000 */
[----:B------:R-:W-:Y:S02]  /*b430*/  @P6 IADD3 R2, R5, R3, RZ ;  /* 0x0000000305026210 */ /* 0x000fe40007ffe0ff */
[C---:B------:R-:W-:Y:S01]  /*b440*/  @P6 SHF.L.U32 R5, R4.reuse, 0x6, RZ ;  /* 0x0000000604056819 */ /* 0x040fe200000006ff */
[----:B------:R-:W1:Y:S01]  /*b450*/  SHFL.BFLY PT, R3, R0, 0x1, 0x1f ;  /* 0x0c201f0000037f89 */ /* 0x000e6200000e0000 */
[----:B------:R-:W-:Y:S02]  /*b460*/  @P6 SHF.L.U64.HI R4, R4, 0x6, R2 ;  /* 0x0000000604046819 */ /* 0x000fe40000010202 */
[----:B------:R-:W-:Y:S02]  /*b470*/  @P6 MOV R2, c[0x0][0x1e4] ;  /* 0x0000790000026a02 */ /* 0x000fe40000000f00 */
[C---:B------:R-:W-:Y:S04]  /*b480*/  @P6 LEA R7, P0, R6.reuse, R5, 0x5 ;  /* 0x0000000506076211 */ /* 0x040fe800078028ff */
[----:B------:R-:W-:Y:S02]  /*b490*/  @P6 LEA.HI.X R6, R6, R4, R2, 0x5, P0 ;  /* 0x0000000406066211 */ /* 0x000fe400000f2c02 */
[----:B------:R-:W-:Y:S02]  /*b4a0*/  @P6 IADD3 R2, P0, R5, R212, RZ ;  /* 0x000000d405026210 */ /* 0x000fe40007f1e0ff */
[----:B--2---:R-:W-:Y:S02]  /*b4b0*/  FMNMX.FTZ R100, R8, R10, !PT ;  /* 0x0000000a08647209 */ /* 0x004fe40007810000 */
[-C--:B------:R-:W-:Y:S02]  /*b4c0*/  @P6 IADD3.X R9, R4, R216.reuse, RZ, P0, !PT ;  /* 0x000000d804096210 */ /* 0x080fe400007fe4ff */
[----:B------:R-:W-:Y:S01]  /*b4d0*/  @P6 LEA R16, P0, R2, c[0x0][0x1c8], 0x1 ;  /* 0x0000720002106a11 */ /* 0x000fe200078008ff */
[----:B------:R-:W-:Y:S03]  /*b4e0*/  FMUL.FTZ R138, R100, c[0x0][0x2d0] ;  /* 0x0000b400648a7a20 */ /* 0x000fe60000410000 */
[----:B------:R-:W-:Y:S01]  /*b4f0*/  @P6 LEA.HI.X R17, R2, c[0x0][0x1cc], R9, 0x1, P0 ;  /* 0x0000730002116a11 */ /* 0x000fe200000f0c09 */
[--C-:B------:R-:W-:Y:S01]  /*b500*/  FFMA.FTZ R11, R141, c[0x0][0x2d0], -R138.reuse ;  /* 0x0000b4008d0b7a23 */ /* 0x100fe2000001088a */
[----:B------:R-:W-:Y:S01]  /*b510*/  @P6 IADD3 R13, P0, R212, 0x40, RZ ;  /* 0x00000040d40d6810 */ /* 0x000fe20007f1e0ff */
[----:B------:R-:W-:Y:S01]  /*b520*/  FADD.FTZ R2, -R100, R101 ;  /* 0x0000006564027221 */ /* 0x000fe20000010100 */
[----:B-1----:R-:W-:Y:S01]  /*b530*/  FMNMX.FTZ R3, R0, R3, !PT ;  /* 0x0000000300037209 */ /* 0x002fe20007810000 */
[----:B------:R1:W-:Y:S01]  /*b540*/  MUFU.EX2 R221, R11 ;  /* 0x0000000b00dd7308 */ /* 0x0003e20000000800 */
[----:B------:R-:W-:Y:S01]  /*b550*/  @P6 IADD3.X R12, RZ, R216, RZ, P0, !PT ;  /* 0x000000d8ff0c6210 */ /* 0x000fe200007fe4ff */
[----:B------:R2:W-:Y:S01]  /*b560*/  @P6 LDGSTS.E.BYPASS.LTC128B.128 [R209+0x6100], [R16.64], !P5 ;  /* 0x0610000010d16fae */ /* 0x0005e2000e901d46 */
[----:B------:R-:W-:Y:S01]  /*b570*/  @P6 IADD3 R8, P0, R5, R13, RZ ;  /* 0x0000000d05086210 */ /* 0x000fe20007f1e0ff */
[----:B------:R-:W-:Y:S02]  /*b580*/  FMUL.FTZ R101, R3, c[0x0][0x2d0] ;  /* 0x0000b40003657a20 */ /* 0x000fe40000410000 */
[----:B------:R-:W-:Y:S01]  /*b590*/  FMUL.FTZ R0, R2, c[0x0][0x2d0] ;  /* 0x0000b40002007a20 */ /* 0x000fe20000410000 */
[----:B------:R-:W-:Y:S01]  /*b5a0*/  @P6 IADD3.X R9, R4, R12, RZ, P0, !PT ;  /* 0x0000000c04096210 */ /* 0x000fe200007fe4ff */
[----:B------:R-:W-:Y:S01]  /*b5b0*/  FFMA.FTZ R18, R137, c[0x0][0x2d0], -R138 ;  /* 0x0000b40089127a23 */ /* 0x000fe2000001088a */
[C---:B------:R-:W-:Y:S01]  /*b5c0*/  @P6 LEA R14, P0, R8.reuse, c[0x0][0x1c8], 0x1 ;  /* 0x00007200080e6a11 */ /* 0x040fe200078008ff */
[----:B------:R3:W2:Y:S01]  /*b5d0*/  MUFU.EX2 R2, R0 ;  /* 0x0000000000027308 */ /* 0x0006a20000000800 */
[----:B------:R-:W-:Y:S02]  /*b5e0*/  FFMA.FTZ R103, R103, c[0x0][0x2d0], -R101 ;  /* 0x0000b40067677a23 */ /* 0x000fe40000010865 */
[----:B------:R-:W-:Y:S02]  /*b5f0*/  @P6 LEA.HI.X R15, R8, c[0x0][0x1cc], R9, 0x1, P0 ;  /* 0x00007300080f6a11 */ /* 0x000fe400000f0c09 */
[----:B------:R-:W-:Y:S03]  /*b600*/  @P6 IADD3 R9, P0, R212, 0x80, RZ ;  /* 0x00000080d4096810 */ /* 0x000fe60007f1e0ff */
[----:B------:R4:W-:Y:S01]  /*b610*/  @P6 LDGSTS.E.BYPASS.LTC128B.128 [R209+0x8100], [R14.64], !P4 ;  /* 0x081000000ed16fae */ /* 0x0009e2000e101d46 */
[----:B------:R-:W-:Y:S01]  /*b620*/  @P6 IADD3.X R8, RZ, R216, RZ, P0, !PT ;  /* 0x000000d8ff086210 */ /* 0x000fe200007fe4ff */
[----:B------:R-:W-:Y:S01]  /*b630*/  MUFU.EX2 R218, R18 ;  /* 0x0000001200da7308 */ /* 0x000fe20000000800 */
[----:B------:R-:W-:Y:S04]  /*b640*/  @P6 IADD3 R5, P0, R5, R9, RZ ;  /* 0x0000000905056210 */ /* 0x000fe80007f1e0ff */
[----:B------:R-:W-:Y:S02]  /*b650*/  @P6 IADD3.X R4, R4, R8, RZ, P0, !PT ;  /* 0x0000000804046210 */ /* 0x000fe400007fe4ff */
[C---:B------:R-:W-:Y:S03]  /*b660*/  @P6 LEA R10, P0, R5.reuse, c[0x0][0x1c8], 0x1 ;  /* 0x00007200050a6a11 */ /* 0x040fe600078008ff */
[----:B------:R-:W-:Y:S01]  /*b670*/  MUFU.EX2 R103, R103 ;  /* 0x0000006700677308 */ /* 0x000fe20000000800 */
[----:B-1----:R-:W-:Y:S01]  /*b680*/  @P6 LEA.HI.X R11, R5, c[0x0][0x1cc], R4, 0x1, P0 ;  /* 0x00007300050b6a11 */ /* 0x002fe200000f0c04 */
[----:B------:R-:W-:Y:S01]  /*b690*/  FFMA.FTZ R5, R142, c[0x0][0x2d0], -R138 ;  /* 0x0000b4008e057a23 */ /* 0x000fe2000001088a */
[----:B------:R-:W-:Y:S01]  /*b6a0*/  @P6 IADD3 R4, P0, R7, R13, RZ ;  /* 0x0000000d07046210 */ /* 0x000fe20007f1e0ff */
[----:B---3--:R-:W-:Y:S02]  /*b6b0*/  FADD.FTZ R0, -R3, R102 ;  /* 0x0000006603007221 */ /* 0x008fe40000010100 */
[----:B------:R1:W-:Y:S01]  /*b6c0*/  @P6 LDGSTS.E.BYPASS.LTC128B.128 [R209+0xa100], [R10.64], !P3 ;  /* 0x0a1000000ad16fae */ /* 0x0003e2000d901d46 */
[----:B------:R-:W-:Y:S01]  /*b6d0*/  @P6 IADD3.X R12, R6, R12, RZ, P0, !PT ;  /* 0x0000000c060c6210 */ /* 0x000fe200007fe4ff */
[--C-:B------:R-:W-:Y:S02]  /*b6e0*/  FFMA.FTZ R102, R139, c[0x0][0x2d0], -R138.reuse ;  /* 0x0000b4008b667a23 */ /* 0x100fe4000001088a */
[----:B------:R3:W-:Y:S01]  /*b6f0*/  MUFU.EX2 R220, R5 ;  /* 0x0000000500dc7308 */ /* 0x0007e20000000800 */
[----:B------:R-:W-:Y:S02]  /*b700*/  FMUL.FTZ R0, R0, c[0x0][0x2d0] ;  /* 0x0000b40000007a20 */ /* 0x000fe40000410000 */
[C---:B--2---:R-:W-:Y:S02]  /*b710*/  FMUL.FTZ R16, R2.reuse, R116 ;  /* 0x0000007402107220 */ /* 0x044fe40000410000 */
[C---:B------:R-:W-:Y:S02]  /*b720*/  FMUL.FTZ R17, R2.reuse, R117 ;  /* 0x0000007502117220 */ /* 0x040fe40000410000 */
[C---:B------:R-:W-:Y:S02]  /*b730*/  FMUL.FTZ R24, R2.reuse, R124 ;  /* 0x0000007c02187220 */ /* 0x040fe40000410000 */
[C---:B------:R-:W-:Y:S01]  /*b740*/  FMUL.FTZ R25, R2.reuse, R125 ;  /* 0x0000007d02197220 */ /* 0x040fe20000410000 */
[----:B------:R2:W-:Y:S01]  /*b750*/  MUFU.EX2 R210, R102 ;  /* 0x0000006600d27308 */ /* 0x0005e20000000800 */
[C---:B------:R-:W-:Y:S02]  /*b760*/  FMUL.FTZ R32, R2.reuse, R132 ;  /* 0x0000008402207220 */ /* 0x040fe40000410000 */
[C---:B------:R-:W-:Y:S02]  /*b770*/  FMUL.FTZ R33, R2.reuse, R133 ;  /* 0x0000008502217220 */ /* 0x040fe40000410000 */
[C---:B------:R-:W-:Y:S02]  /*b780*/  FMUL.FTZ R36, R2.reuse, R36 ;  /* 0x0000002402247220 */ /* 0x040fe40000410000 */
[C---:B------:R-:W-:Y:S02]  /*b790*/  FMUL.FTZ R37, R2.reuse, R37 ;  /* 0x0000002502257220 */ /* 0x040fe40000410000 */
[C---:B------:R-:W-:Y:S01]  /*b7a0*/  FMUL.FTZ R40, R2.reuse, R40 ;  /* 0x0000002802287220 */ /* 0x040fe20000410000 */
[----:B------:R-:W1:Y:S01]  /*b7b0*/  MUFU.EX2 R0, R0 ;  /* 0x0000000000007308 */ /* 0x000e620000000800 */
[C---:B------:R-:W-:Y:S02]  /*b7c0*/  FMUL.FTZ R41, R2.reuse, R41 ;  /* 0x0000002902297220 */ /* 0x040fe40000410000 */
[C---:B------:R-:W-:Y:S01]  /*b7d0*/  FMUL.FTZ R44, R2.reuse, R44 ;  /* 0x0000002c022c7220 */ /* 0x040fe20000410000 */
[C---:B---3--:R-:W-:Y:S01]  /*b7e0*/  @P6 IADD3 R5, P0, R7.reuse, R9, RZ ;  /* 0x0000000907056210 */ /* 0x048fe20007f1e0ff */
[C---:B------:R-:W-:Y:S02]  /*b7f0*/  FMUL.FTZ R45, R2.reuse, R45 ;  /* 0x0000002d022d7220 */ /* 0x040fe40000410000 */
[----:B------:R-:W-:Y:S01]  /*b800*/  FMUL.FTZ R48, R2, R48 ;  /* 0x0000003002307220 */ /* 0x000fe20000410000 */
[----:B------:R-:W-:Y:S01]  /*b810*/  @P6 IADD3.X R13, R6, R8, RZ, P0, !PT ;  /* 0x00000008060d6210 */ /* 0x000fe200007fe4ff */
[--C-:B------:R-:W-:Y:S01]  /*b820*/  FFMA.FTZ R8, R140, c[0x0][0x2d0], -R138.reuse ;  /* 0x0000b4008c087a23 */ /* 0x100fe2000001088a */
[----:B------:R-:W-:Y:S01]  /*b830*/  @P6 IADD3 R7, P0, R7, R212, RZ ;  /* 0x000000d407076210 */ /* 0x000fe20007f1e0ff */
[----:B------:R-:W-:Y:S02]  /*b840*/  FMUL.FTZ R49, R2, R49 ;  /* 0x0000003102317220 */ /* 0x000fe40000410000 */
[----:B------:R3:W5:Y:S01]  /*b850*/  MUFU.EX2 R219, R8 ;  /* 0x0000000800db7308 */ /* 0x0007620000000800 */
[----:B------:R-:W-:Y:S01]  /*b860*/  @P6 IADD3.X R6, R6, R216, RZ, P0, !PT ;  /* 0x000000d806066210 */ /* 0x000fe200007fe4ff */
[----:B--2---:R-:W-:Y:S02]  /*b870*/  FFMA.FTZ R102, R148, c[0x0][0x2d0], -R138 ;  /* 0x0000b40094667a23 */ /* 0x004fe4000001088a */
[C---:B------:R-:W-:Y:S02]  /*b880*/  FMUL.FTZ R52, R2.reuse, R52 ;  /* 0x0000003402347220 */ /* 0x040fe40000410000 */
[C---:B------:R-:W-:Y:S02]  /*b890*/  FMUL.FTZ R53, R2.reuse, R53 ;  /* 0x0000003502357220 */ /* 0x040fe40000410000 */
[----:B------:R-:W-:Y:S02]  /*b8a0*/  FMUL.FTZ R56, R2, R56 ;  /* 0x0000003802387220 */ /* 0x000fe40000410000 */
[----:B------:R2:W-:Y:S01]  /*b8b0*/  MUFU.EX2 R208, R102 ;  /* 0x0000006600d07308 */ /* 0x0005e20000000800 */
[C---:B-1----:R-:W-:Y:S02]  /*b8c0*/  FMUL.FTZ R10, R0.reuse, R110 ;  /* 0x0000006e000a7220 */ /* 0x042fe40000410000 */
[C---:B------:R-:W-:Y:S02]  /*b8d0*/  FMUL.FTZ R11, R0.reuse, R111 ;  /* 0x0000006f000b7220 */ /* 0x040fe40000410000 */
[C---:B------:R-:W-:Y:S02]  /*b8e0*/  FMUL.FTZ R18, R0.reuse, R118 ;  /* 0x0000007600127220 */ /* 0x040fe40000410000 */
[C---:B------:R-:W-:Y:S02]  /*b8f0*/  FMUL.FTZ R19, R0.reuse, R119 ;  /* 0x0000007700137220 */ /* 0x040fe40000410000 */
[C---:B------:R-:W-:Y:S02]  /*b900*/  FMUL.FTZ R26, R0.reuse, R126 ;  /* 0x0000007e001a7220 */ /* 0x040fe40000410000 */
[C---:B------:R-:W-:Y:S02]  /*b910*/  FMUL.FTZ R27, R0.reuse, R127 ;  /* 0x0000007f001b7220 */ /* 0x040fe40000410000 */
[C---:B------:R-:W-:Y:S01]  /*b920*/  FMUL.FTZ R34, R0.reuse, R134 ;  /* 0x0000008600227220 */ /* 0x040fe20000410000 */
[C---:B---3--:R-:W-:Y:S01]  /*b930*/  @P6 LEA R8, P0, R7.reuse, c[0x0][0x1c8], 0x1 ;  /* 0x0000720007086a11 */ /* 0x048fe200078008ff */
[C---:B------:R-:W-:Y:S02]  /*b940*/  FMUL.FTZ R35, R0.reuse, R135 ;  /* 0x0000008700237220 */ /* 0x040fe40000410000 */
[C---:B------:R-:W-:Y:S01]  /*b950*/  FMUL.FTZ R38, R0.reuse, R38 ;  /* 0x0000002600267220 */ /* 0x040fe20000410000 */
[----:B------:R-:W-:Y:S01]  /*b960*/  @P6 LEA.HI.X R9, R7, c[0x0][0x1cc], R6, 0x1, P0 ;  /* 0x0000730007096a11 */ /* 0x000fe200000f0c06 */
[----:B------:R-:W-:Y:S01]  /*b970*/  FMUL.FTZ R39, R0, R39 ;  /* 0x0000002700277220 */ /* 0x000fe20000410000 */
[----:B------:R-:W-:Y:S01]  /*b980*/  @P6 LEA R6, P0, R4, c[0x0][0x1c8], 0x1 ;  /* 0x0000720004066a11 */ /* 0x000fe200078008ff */
[----:B------:R-:W-:Y:S02]  /*b990*/  FMUL.FTZ R42, R0, R42 ;  /* 0x0000002a002a7220 */ /* 0x000fe40000410000 */
[----:B------:R1:W-:Y:S01]  /*b9a0*/  @P6 LDGSTS.E.BYPASS.LTC128B.128 [R209+0x7100], [R8.64], !P5 ;  /* 0x0710000008d16fae */ /* 0x0003e2000e901d46 */
[----:B------:R-:W-:Y:S01]  /*b9b0*/  @P6 LEA.HI.X R7, R4, c[0x0][0x1cc], R12, 0x1, P0 ;  /* 0x0000730004076a11 */ /* 0x000fe200000f0c0c */
[----:B------:R-:W-:Y:S01]  /*b9c0*/  FFMA.FTZ R12, R146, c[0x0][0x2d0], -R101 ;  /* 0x0000b400920c7a23 */ /* 0x000fe20000010865 */
[----:B------:R-:W-:Y:S01]  /*b9d0*/  @P6 LEA R4, P0, R5, c[0x0][0x1c8], 0x1 ;  /* 0x0000720005046a11 */ /* 0x000fe200078008ff */
[--C-:B--2---:R-:W-:Y:S02]  /*b9e0*/  FFMA.FTZ R102, R147, c[0x0][0x2d0], -R138.reuse ;  /* 0x0000b40093667a23 */ /* 0x104fe4000001088a */
[----:B------:R2:W-:Y:S01]  /*b9f0*/  MUFU.EX2 R176, R12 ;  /* 0x0000000c00b07308 */ /* 0x0005e20000000800 */
[----:B------:R-:W-:Y:S01]  /*ba00*/  @P6 LEA.HI.X R5, R5, c[0x0][0x1cc], R13, 0x1, P0 ;  /* 0x0000730005056a11 */ /* 0x000fe200000f0c0d */
[----:B------:R3:W-:Y:S01]  /*ba10*/  @P6 LDGSTS.E.BYPASS.LTC128B.128 [R209+0x9100], [R6.64], !P4 ;  /* 0x0910000006d16fae */ /* 0x0007e2000e101d46 */
[----:B------:R-:W-:Y:S01]  /*ba20*/  FMUL.FTZ R43, R0, R43 ;  /* 0x0000002b002b7220 */ /* 0x000fe20000410000 */
[----:B------:R-:W-:Y:S01]  /*ba30*/  ISETP.GT.AND P0, PT, R180, R230, PT ;  /* 0x000000e6b400720c */ /* 0x000fe20003f04270 */
[C---:B------:R-:W-:Y:S01]  /*ba40*/  FMUL.FTZ R46, R0.reuse, R46 ;  /* 0x0000002e002e7220 */ /* 0x040fe20000410000 */
[----:B------:R-:W-:Y:S01]  /*ba50*/  MOV R180, R207 ;  /* 0x000000cf00b47202 */ /* 0x000fe20000000f00 */
[C---:B------:R-:W-:Y:S02]  /*ba60*/  FMUL.FTZ R47, R0.reuse, R47 ;  /* 0x0000002f002f7220 */ /* 0x040fe40000410000 */
[C---:B------:R-:W-:Y:S01]  /*ba70*/  FMUL.FTZ R50, R0.reuse, R50 ;  /* 0x0000003200327220 */ /* 0x040fe20000410000 */
[----:B------:R4:W-:Y:S01]  /*ba80*/  @P6 LDGSTS.E.BYPASS.LTC128B.128 [R209+0xb100], [R4.64], !P3 ;  /* 0x0b10000004d16fae */ /* 0x0009e2000d901d46 */
[----:B------:R4:W-:Y:S01]  /*ba90*/  MUFU.EX2 R183, R102 ;  /* 0x0000006600b77308 */ /* 0x0009e20000000800 */
[C---:B------:R-:W-:Y:S02]  /*baa0*/  FMUL.FTZ R51, R0.reuse, R51 ;  /* 0x0000003300337220 */ /* 0x040fe40000410000 */
[C---:B------:R-:W-:Y:S02]  /*bab0*/  FMUL.FTZ R54, R0.reuse, R54 ;  /* 0x0000003600367220 */ /* 0x040fe40000410000 */
[----:B------:R-:W-:Y:S02]  /*bac0*/  FMUL.FTZ R55, R0, R55 ;  /* 0x0000003700377220 */ /* 0x000fe40000410000 */
[----:B------:R-:W-:Y:S01]  /*bad0*/  LDSM.16.MT88.4 R20, [R186] ;  /* 0x00000000ba14783b */ /* 0x000fe20000004200 */
[C---:B------:R-:W-:Y:S02]  /*bae0*/  FMUL.FTZ R57, R2.reuse, R57 ;  /* 0x0000003902397220 */ /* 0x040fe40000410000 */
[--C-:B-1----:R-:W-:Y:S02]  /*baf0*/  FFMA.FTZ R8, R143, c[0x0][0x2d0], -R101.reuse ;  /* 0x0000b4008f087a23 */ /* 0x102fe40000010865 */
[----:B------:R-:W-:Y:S02]  /*bb00*/  FMUL.FTZ R9, R2, R109 ;  /* 0x0000006d02097220 */ /* 0x000fe40000410000 */
[--C-:B--2---:R-:W-:Y:S01]  /*bb10*/  FFMA.FTZ R12, R145, c[0x0][0x2d0], -R101.reuse ;  /* 0x0000b400910c7a23 */ /* 0x104fe20000010865 */
[----:B------:R1:W-:Y:S01]  /*bb20*/  MUFU.EX2 R174, R8 ;  /* 0x0000000800ae7308 */ /* 0x0003e20000000800 */
[----:B------:R-:W-:Y:S01]  /*bb30*/  LDSM.16.MT88.4 R28, [R189] ;  /* 0x00000000bd1c783b */ /* 0x000fe20000004200 */
[C---:B------:R-:W-:Y:S02]  /*bb40*/  FMUL.FTZ R58, R0.reuse, R58 ;  /* 0x0000003a003a7220 */ /* 0x040fe40000410000 */
[----:B---3--:R-:W-:Y:S01]  /*bb50*/  FMUL.FTZ R6, R0, R106 ;  /* 0x0000006a00067220 */ /* 0x008fe20000410000 */
[----:B-----5:R-:W-:Y:S01]  /*bb60*/  F2FP.BF16.PACK_AB R106, R218, R219 ;  /* 0x000000dbda6a723e */ /* 0x020fe200000010ff */
[C---:B------:R-:W-:Y:S02]  /*bb70*/  FMUL.FTZ R7, R0.reuse, R107 ;  /* 0x0000006b00077220 */ /* 0x040fe40000410000 */
[----:B------:R-:W-:Y:S01]  /*bb80*/  FMUL.FTZ R59, R0, R59 ;  /* 0x0000003b003b7220 */ /* 0x000fe20000410000 */
[----:B------:R-:W-:Y:S01]  /*bb90*/  LDSM.16.MT88.4 R116, [R186+0x2000] ;  /* 0x00200000ba74783b */ /* 0x000fe20000004200 */
[----:B------:R2:W3:Y:S01]  /*bba0*/  MUFU.EX2 R175, R12 ;  /* 0x0000000c00af7308 */ /* 0x0004e20000000800 */
[--C-:B----4-:R-:W-:Y:S02]  /*bbb0*/  FFMA.FTZ R4, R144, c[0x0][0x2d0], -R101.reuse ;  /* 0x0000b40090047a23 */ /* 0x110fe40000010865 */
[C---:B------:R-:W-:Y:S02]  /*bbc0*/  FMUL.FTZ R5, R2.reuse, R105 ;  /* 0x0000006902057220 */ /* 0x040fe40000410000 */
[--C-:B------:R-:W-:Y:S02]  /*bbd0*/  FFMA.FTZ R102, R149, c[0x0][0x2d0], -R138.reuse ;  /* 0x0000b40095667a23 */ /* 0x100fe4000001088a */
[----:B------:R-:W-:Y:S01]  /*bbe0*/  LDSM.16.MT88.4 R124, [R188+0x800] ;  /* 0x00080000bc7c783b */ /* 0x000fe20000004200 */
[C---:B------:R-:W-:Y:S02]  /*bbf0*/  FMUL.FTZ R60, R2.reuse, R60 ;  /* 0x0000003c023c7220 */ /* 0x040fe40000410000 */
[----:B------:R-:W4:Y:S01]  /*bc00*/  MUFU.EX2 R173, R4 ;  /* 0x0000000400ad7308 */ /* 0x000f220000000800 */
[----:B------:R-:W-:Y:S02]  /*bc10*/  FMUL.FTZ R61, R2, R61 ;  /* 0x0000003d023d7220 */ /* 0x000fe40000410000 */
[----:B------:R-:W-:Y:S02]  /*bc20*/  FMUL.FTZ R62, R0, R62 ;  /* 0x0000003e003e7220 */ /* 0x000fe40000410000 */
[----:B-1----:R-:W-:Y:S01]  /*bc30*/  FMUL.FTZ R8, R2, R108 ;  /* 0x0000006c02087220 */ /* 0x002fe20000410000 */
[----:B------:R-:W-:Y:S01]  /*bc40*/  LDSM.16.MT88.4 R132, [R186+0x2800] ;  /* 0x00280000ba84783b */ /* 0x000fe20000004200 */
[----:B------:R-:W-:Y:S02]  /*bc50*/  FMUL.FTZ R63, R0, R63 ;  /* 0x0000003f003f7220 */ /* 0x000fe40000410000 */
[C---:B------:R-:W-:Y:S01]  /*bc60*/  FMUL.FTZ R64, R2.reuse, R64 ;  /* 0x0000004002407220 */ /* 0x040fe20000410000 */
[----:B------:R1:W-:Y:S01]  /*bc70*/  MUFU.EX2 R182, R102 ;  /* 0x0000006600b67308 */ /* 0x0003e20000000800 */
[----:B------:R-:W-:Y:S02]  /*bc80*/  FMUL.FTZ R65, R2, R65 ;  /* 0x0000004102417220 */ /* 0x000fe40000410000 */
[C---:B------:R-:W-:Y:S01]  /*bc90*/  FMUL.FTZ R66, R0.reuse, R66 ;  /* 0x0000004200427220 */ /* 0x040fe20000410000 */
[----:B--2---:R-:W2:Y:S01]  /*bca0*/  LDSM.16.MT88.4 R12, [R185] ;  /* 0x00000000b90c783b */ /* 0x004ea20000004200 */
[----:B---3--:R-:W-:Y:S01]  /*bcb0*/  F2FP.BF16.PACK_AB R105, R175, R176 ;  /* 0x000000b0af69723e */ /* 0x008fe200000010ff */
[----:B------:R-:W-:Y:S02]  /*bcc0*/  FMUL.FTZ R67, R0, R67 ;  /* 0x0000004300437220 */ /* 0x000fe40000410000 */
[C---:B------:R-:W-:Y:S02]  /*bcd0*/  FMUL.FTZ R68, R2.reuse, R68 ;  /* 0x0000004402447220 */ /* 0x040fe40000410000 */
[----:B------:R-:W-:Y:S02]  /*bce0*/  FMUL.FTZ R69, R2, R69 ;  /* 0x0000004502457220 */ /* 0x000fe40000410000 */
[----:B------:R-:W3:Y:S01]  /*bcf0*/  LDSM.16.MT88.4 R108, [R188] ;  /* 0x00000000bc6c783b */ /* 0x000ee20000004200 */
[----:B------:R-:W-:Y:S01]  /*bd00*/  FMUL.FTZ R70, R0, R70 ;  /* 0x0000004600467220 */ /* 0x000fe20000410000 */
[----:B----4-:R-:W-:Y:S01]  /*bd10*/  F2FP.BF16.PACK_AB R107, R173, R174 ;  /* 0x000000aead6b723e */ /* 0x010fe200000010ff */
[----:B------:R-:W-:Y:S01]  /*bd20*/  FMUL.FTZ R4, R2, R104 ;  /* 0x0000006802047220 */ /* 0x000fe20000410000 */
[----:B------:R-:W-:Y:S01]  /*bd30*/  F2FP.BF16.PACK_AB R104, R220, R221 ;  /* 0x000000dddc68723e */ /* 0x000fe200000010ff */
[----:B------:R-:W-:Y:S02]  /*bd40*/  FMUL.FTZ R71, R0, R71 ;  /* 0x0000004700477220 */ /* 0x000fe40000410000 */
[C---:B------:R-:W-:Y:S01]  /*bd50*/  FMUL.FTZ R72, R2.reuse, R72 ;  /* 0x0000004802487220 */ /* 0x040fe20000410000 */
[----:B------:R-:W-:Y:S01]  /*bd60*/  LDSM.16.MT88.4 R140, [R189+0x2800] ;  /* 0x00280000bd8c783b */ /* 0x000fe20000004200 */
[----:B------:R-:W-:Y:S02]  /*bd70*/  FMUL.FTZ R73, R2, R73 ;  /* 0x0000004902497220 */ /* 0x000fe40000410000 */
[----:B------:R-:W-:Y:S02]  /*bd80*/  FMUL.FTZ R74, R0, R74 ;  /* 0x0000004a004a7220 */ /* 0x000fe40000410000 */
[--C-:B-1----:R-:W-:Y:S02]  /*bd90*/  FFMA.FTZ R102, R150, c[0x0][0x2d0], -R101.reuse ;  /* 0x0000b40096667a23 */ /* 0x102fe40000010865 */
[----:B------:R-:W-:Y:S01]  /*bda0*/  FMUL.FTZ R75, R0, R75 ;  /* 0x0000004b004b7220 */ /* 0x000fe20000410000 */
[----:B------:R-:W-:Y:S01]  /*bdb0*/  LDSM.16.MT88.4 R144, [R186+0x3800] ;  /* 0x00380000ba90783b */ /* 0x000fe20000004200 */
[----:B------:R1:W4:Y:S01]  /*bdc0*/  MUFU.EX2 R172, R102 ;  /* 0x0000006600ac7308 */ /* 0x0003220000000800 */
[C---:B------:R-:W-:Y:S02]  /*bdd0*/  FMUL.FTZ R76, R2.reuse, R76 ;  /* 0x0000004c024c7220 */ /* 0x040fe40000410000 */
[----:B------:R-:W-:Y:S02]  /*bde0*/  FMUL.FTZ R77, R2, R77 ;  /* 0x0000004d024d7220 */ /* 0x000fe40000410000 */
[C---:B------:R-:W-:Y:S02]  /*bdf0*/  FMUL.FTZ R78, R0.reuse, R78 ;  /* 0x0000004e004e7220 */ /* 0x040fe40000410000 */
[----:B------:R-:W0:Y:S01]  /*be00*/  LDGDEPBAR ;  /* 0x00000000000079af */ /* 0x000e220000000000 */
[----:B------:R-:W-:Y:S02]  /*be10*/  FMUL.FTZ R79, R0, R79 ;  /* 0x0000004f004f7220 */ /* 0x000fe40000410000 */
[C---:B------:R-:W-:Y:S02]  /*be20*/  FMUL.FTZ R80, R2.reuse, R80 ;  /* 0x0000005002507220 */ /* 0x040fe40000410000 */
[----:B------:R-:W-:Y:S02]  /*be30*/  FMUL.FTZ R81, R2, R81 ;  /* 0x0000005102517220 */ /* 0x000fe40000410000 */
[C---:B------:R-:W-:Y:S01]  /*be40*/  FMUL.FTZ R82, R0.reuse, R82 ;  /* 0x0000005200527220 */ /* 0x040fe20000410000 */
[C---:B--2---:R-:W-:Y:S05]  /*be50*/  HMMA.16816.F32.BF16 R4, R104.reuse, R12, R4 ;  /* 0x0000000c6804723c */ /* 0x044fea0000041804 */
[----:B------:R-:W-:Y:S02]  /*be60*/  FMUL.FTZ R83, R0, R83 ;  /* 0x0000005300537220 */ /* 0x000fe40000410000 */
[C---:B------:R-:W-:Y:S01]  /*be70*/  FMUL.FTZ R12, R2.reuse, R112 ;  /* 0x00000070020c7220 */ /* 0x040fe20000410000 */
[C---:B------:R-:W-:Y:S04]  /*be80*/  HMMA.16816.F32.BF16 R8, R104.reuse, R14, R8 ;  /* 0x0000000e6808723c */ /* 0x040fe80000041808 */
[----:B------:R-:W-:Y:S02]  /*be90*/  FMUL.FTZ R13, R2, R113 ;  /* 0x00000071020d7220 */ /* 0x000fe40000410000 */
[--C-:B-1----:R-:W-:Y:S02]  /*bea0*/  FFMA.FTZ R102, R152, c[0x0][0x2d0], -R101.reuse ;  /* 0x0000b40098667a23 */ /* 0x102fe40000010865 */
[C---:B------:R-:W-:Y:S02]  /*beb0*/  FMUL.FTZ R14, R0.reuse, R114 ;  /* 0x00000072000e7220 */ /* 0x040fe40000410000 */
[----:B------:R1:W2:Y:S02]  /*bec0*/  MUFU.EX2 R171, R102 ;  /* 0x0000006600ab7308 */ /* 0x0002a40000000800 */
[----:B------:R-:W-:Y:S02]  /*bed0*/  FMUL.FTZ R15, R0, R115 ;  /* 0x00000073000f7220 */ /* 0x000fe40000410000 */
[----:B------:R-:W5:Y:S01]  /*bee0*/  LDSM.16.MT88.4 R112, [R185+0x2000] ;  /* 0x00200000b970783b */ /* 0x000f620000004200 */
[C---:B------:R-:W-:Y:S02]  /*bef0*/  FMUL.FTZ R84, R2.reuse, R84 ;  /* 0x0000005402547220 */ /* 0x040fe40000410000 */
[----:B------:R-:W-:Y:S02]  /*bf00*/  FMUL.FTZ R85, R2, R85 ;  /* 0x0000005502557220 */ /* 0x000fe40000410000 */
[C---:B------:R-:W-:Y:S03]  /*bf10*/  HMMA.16816.F32.BF16 R12, R104.reuse, R20, R12 ;  /* 0x00000014680c723c */ /* 0x040fe6000004180c */
[C---:B------:R-:W-:Y:S02]  /*bf20*/  FMUL.FTZ R86, R0.reuse, R86 ;  /* 0x0000005600567220 */ /* 0x040fe40000410000 */
[----:B------:R-:W-:Y:S02]  /*bf30*/  FMUL.FTZ R87, R0, R87 ;  /* 0x0000005700577220 */ /* 0x000fe40000410000 */
[C---:B------:R-:W-:Y:S01]  /*bf40*/  FMUL.FTZ R20, R2.reuse, R120 ;  /* 0x0000007802147220 */ /* 0x040fe20000410000 */
[C---:B------:R-:W-:Y:S04]  /*bf50*/  HMMA.16816.F32.BF16 R16, R104.reuse, R22, R16 ;  /* 0x000000166810723c */ /* 0x040fe80000041810 */
[C---:B------:R-:W-:Y:S02]  /*bf60*/  FMUL.FTZ R21, R2.reuse, R121 ;  /* 0x0000007902157220 */ /* 0x040fe40000410000 */
[----:B------:R-:W-:Y:S02]  /*bf70*/  FMUL.FTZ R88, R2, R88 ;  /* 0x0000005802587220 */ /* 0x000fe40000410000 */
[C---:B------:R-:W-:Y:S04]  /*bf80*/  FMUL.FTZ R22, R0.reuse, R122 ;  /* 0x0000007a00167220 */ /* 0x040fe80000410000 */
[----:B------:R-:W-:Y:S02]  /*bf90*/  FMUL.FTZ R23, R0, R123 ;  /* 0x0000007b00177220 */ /* 0x000fe40000410000 */
[----:B------:R-:W-:Y:S01]  /*bfa0*/  LDSM.16.MT88.4 R120, [R186+0x800] ;  /* 0x00080000ba78783b */ /* 0x000fe20000004200 */
[--C-:B-1----:R-:W-:Y:S02]  /*bfb0*/  FFMA.FTZ R102, R151, c[0x0][0x2d0], -R101.reuse ;  /* 0x0000b40097667a23 */ /* 0x102fe40000010865 */
[----:B------:R-:W-:Y:S02]  /*bfc0*/  FMUL.FTZ R89, R2, R89 ;  /* 0x0000005902597220 */ /* 0x000fe40000410000 */
[C---:B------:R-:W-:Y:S01]  /*bfd0*/  HMMA.16816.F32.BF16 R20, R104.reuse, R28, R20 ;  /* 0x0000001c6814723c */ /* 0x040fe20000041814 */
[----:B------:R1:W1:Y:S02]  /*bfe0*/  MUFU.EX2 R170, R102 ;  /* 0x0000006600aa7308 */ /* 0x0002640000000800 */
[----:B------:R-:W-:Y:S01]  /*bff0*/  LDSM.16.MT88.4 R148, [R189+0x3800] ;  /* 0x00380000bd94783b */ /* 0x000fe20000004200 */
[C---:B------:R-:W-:Y:S02]  /*c000*/  FMUL.FTZ R90, R0.reuse, R90 ;  /* 0x0000005a005a7220 */ /* 0x040fe40000410000 */
[----:B------:R-:W-:Y:S02]  /*c010*/  FMUL.FTZ R91, R0, R91 ;  /* 0x0000005b005b7220 */ /* 0x000fe40000410000 */
[C---:B------:R-:W-:Y:S04]  /*c020*/  HMMA.16816.F32.BF16 R24, R104.reuse, R30, R24 ;  /* 0x0000001e6818723c */ /* 0x040fe80000041818 */
[C---:B------:R-:W-:Y:S02]  /*c030*/  FMUL.FTZ R28, R2.reuse, R128 ;  /* 0x00000080021c7220 */ /* 0x040fe40000410000 */
[----:B------:R-:W-:Y:S02]  /*c040*/  FMUL.FTZ R29, R2, R129 ;  /* 0x00000081021d7220 */ /* 0x000fe40000410000 */
[C---:B------:R-:W-:Y:S04]  /*c050*/  FMUL.FTZ R30, R0.reuse, R130 ;  /* 0x00000082001e7220 */ /* 0x040fe80000410000 */
[----:B------:R-:W-:Y:S02]  /*c060*/  FMUL.FTZ R31, R0, R131 ;  /* 0x00000083001f7220 */ /* 0x000fe40000410000 */
[----:B------:R-:W-:Y:S01]  /*c070*/  LDSM.16.MT88.4 R128, [R185+0x2800] ;  /* 0x00280000b980783b */ /* 0x000fe20000004200 */
[C---:B------:R-:W-:Y:S02]  /*c080*/  FMUL.FTZ R92, R2.reuse, R92 ;  /* 0x0000005c025c7220 */ /* 0x040fe40000410000 */
[----:B-1----:R-:W-:Y:S02]  /*c090*/  FFMA.FTZ R102, R153, c[0x0][0x2d0], -R101 ;  /* 0x0000b40099667a23 */ /* 0x002fe40000010865 */
[C---:B---3--:R-:W-:Y:S02]  /*c0a0*/  HMMA.16816.F32.BF16 R28, R104.reuse, R108, R28 ;  /* 0x0000006c681c723c */ /* 0x048fe4000004181c */
[----:B------:R1:W3:Y:S01]  /*c0b0*/  MUFU.EX2 R169, R102 ;  /* 0x0000006600a97308 */ /* 0x0002e20000000800 */
[----:B------:R-:W-:Y:S02]  /*c0c0*/  FMUL.FTZ R93, R2, R93 ;  /* 0x0000005d025d7220 */ /* 0x000fe40000410000 */
[C---:B------:R-:W-:Y:S02]  /*c0d0*/  FMUL.FTZ R94, R0.reuse, R94 ;  /* 0x0000005e005e7220 */ /* 0x040fe40000410000 */
[----:B------:R-:W-:Y:S01]  /*c0e0*/  FMUL.FTZ R95, R0, R95 ;  /* 0x0000005f005f7220 */ /* 0x000fe20000410000 */
[C---:B------:R-:W-:Y:S01]  /*c0f0*/  HMMA.16816.F32.BF16 R32, R104.reuse, R110, R32 ;  /* 0x0000006e6820723c */ /* 0x040fe20000041820 */
[----:B------:R-:W2:Y:S03]  /*c100*/  LDSM.16.MT88.4 R108, [R189+0x2000] ;  /* 0x00200000bd6c783b */ /* 0x000ea60000004200 */
[C---:B------:R-:W-:Y:S02]  /*c110*/  FMUL.FTZ R96, R2.reuse, R96 ;  /* 0x0000006002607220 */ /* 0x040fe40000410000 */
[----:B------:R-:W-:Y:S02]  /*c120*/  FMUL.FTZ R97, R2, R97 ;  /* 0x0000006102617220 */ /* 0x000fe40000410000 */
[C---:B-----5:R-:W-:Y:S04]  /*c130*/  HMMA.16816.F32.BF16 R36, R104.reuse, R112, R36 ;  /* 0x000000706824723c */ /* 0x060fe80000041824 */
[C---:B------:R-:W-:Y:S02]  /*c140*/  FMUL.FTZ R98, R0.reuse, R98 ;  /* 0x0000006200627220 */ /* 0x040fe40000410000 */
[----:B------:R-:W-:Y:S02]  /*c150*/  FMUL.FTZ R99, R0, R99 ;  /* 0x0000006300637220 */ /* 0x000fe40000410000 */
[C---:B------:R-:W-:Y:S01]  /*c160*/  HMMA.16816.F32.BF16 R40, R104.reuse, R114, R40 ;  /* 0x000000726828723c */ /* 0x040fe20000041828 */
[----:B------:R-:W5:Y:S03]  /*c170*/  LDSM.16.MT88.4 R112, [R188+0x2000] ;  /* 0x00200000bc70783b */ /* 0x000f660000004200 */
[----:B-1----:R-:W-:Y:S02]  /*c180*/  FFMA.FTZ R102, R154, c[0x0][0x2d0], -R138 ;  /* 0x0000b4009a667a23 */ /* 0x002fe4000001088a */
[----:B------:R-:W-:Y:S02]  /*c190*/  FFMA.FTZ R2, R2, R225, R221 ;  /* 0x000000e102027223 */ /* 0x000fe400000100dd */
[C---:B------:R-:W-:Y:S01]  /*c1a0*/  HMMA.16816.F32.BF16 R44, R104.reuse, R116, R44 ;  /* 0x00000074682c723c */ /* 0x040fe2000004182c */
[----:B------:R1:W1:Y:S03]  /*c1b0*/  MUFU.EX2 R181, R102 ;  /* 0x0000006600b57308 */ /* 0x0002660000000800 */
[----:B------:R-:W-:Y:S02]  /*c1c0*/  FFMA.FTZ R0, R0, R226, R176 ;  /* 0x000000e200007223 */ /* 0x000fe400000100b0 */
[----:B------:R-:W-:Y:S02]  /*c1d0*/  FADD.FTZ R2, R220, R2 ;  /* 0x00000002dc027221 */ /* 0x000fe40000010000 */
[C---:B------:R-:W-:Y:S01]  /*c1e0*/  HMMA.16816.F32.BF16 R48, R104.reuse, R118, R48 ;  /* 0x000000766830723c */ /* 0x040fe20000041830 */
[----:B------:R-:W3:Y:S03]  /*c1f0*/  LDSM.16.MT88.4 R116, [R185+0x4000] ;  /* 0x00400000b974783b */ /* 0x000ee60000004200 */
[----:B------:R-:W-:Y:S02]  /*c200*/  FADD.FTZ R0, R175, R0 ;  /* 0x00000000af007221 */ /* 0x000fe40000010000 */
[----:B------:R-:W-:Y:S02]  /*c210*/  FADD.FTZ R2, R219, R2 ;  /* 0x00000002db027221 */ /* 0x000fe40000010000 */
[----:B------:R-:W-:Y:S01]  /*c220*/  FADD.FTZ R0, R174, R0 ;  /* 0x00000000ae007221 */ /* 0x000fe20000010000 */
[C---:B--2---:R-:W-:Y:S03]  /*c230*/  HMMA.16816.F32.BF16 R52, R104.reuse, R108, R52 ;  /* 0x0000006c6834723c */ /* 0x044fe60000041834 */
[----:B------:R-:W-:Y:S02]  /*c240*/  FADD.FTZ R2, R218, R2 ;  /* 0x00000002da027221 */ /* 0x000fe40000010000 */
[----:B------:R-:W-:Y:S02]  /*c250*/  FADD.FTZ R0, R173, R0 ;  /* 0x00000000ad007221 */ /* 0x000fe40000010000 */
[----:B------:R-:W-:Y:S01]  /*c260*/  FADD.FTZ R2, R210, R2 ;  /* 0x00000002d2027221 */ /* 0x000fe20000010000 */
[C---:B------:R-:W-:Y:S01]  /*c270*/  HMMA.16816.F32.BF16 R56, R104.reuse, R110, R56 ;  /* 0x0000006e6838723c */ /* 0x040fe20000041838 */
[----:B------:R-:W2:Y:S03]  /*c280*/  LDSM.16.MT88.4 R108, [R186+0x4000] ;  /* 0x00400000ba6c783b */ /* 0x000ea60000004200 */
[----:B-1----:R-:W-:Y:S02]  /*c290*/  FFMA.FTZ R102, R156, c[0x0][0x2d0], -R138 ;  /* 0x0000b4009c667a23 */ /* 0x002fe4000001088a */
[----:B----4-:R-:W-:Y:S02]  /*c2a0*/  FADD.FTZ R0, R172, R0 ;  /* 0x00000000ac007221 */ /* 0x010fe40000010000 */
[C---:B-----5:R-:W-:Y:S01]  /*c2b0*/  HMMA.16816.F32.BF16 R60, R104.reuse, R112, R60 ;  /* 0x00000070683c723c */ /* 0x060fe2000004183c */
[----:B------:R1:W4:Y:S03]  /*c2c0*/  MUFU.EX2 R179, R102 ;  /* 0x0000006600b37308 */ /* 0x0003260000000800 */
[----:B------:R-:W-:Y:S02]  /*c2d0*/  FADD.FTZ R2, R208, R2 ;  /* 0x00000002d0027221 */ /* 0x000fe40000010000 */
[----:B------:R-:W-:Y:S02]  /*c2e0*/  FADD.FTZ R0, R171, R0 ;  /* 0x00000000ab007221 */ /* 0x000fe40000010000 */
        /* <DEDUP_REMOVED lines=9> */
[----:B-1----:R-:W-:Y:S02]  /*c380*/  FFMA.FTZ R102, R155, c[0x0][0x2d0], -R138 ;  /* 0x0000b4009b667a23 */ /* 0x002fe4000001088a */
[----:B------:R-:W-:Y:S02]  /*c390*/  FADD.FTZ R2, R181, R2 ;  /* 0x00000002b5027221 */ /* 0x000fe40000010000 */
[----:B------:R1:W1:Y:S01]  /*c3a0*/  MUFU.EX2 R178, R102 ;  /* 0x0000006600b27308 */ /* 0x0002620000000800 */
[C---:B--2---:R-:W-:Y:S01]  /*c3b0*/  HMMA.16816.F32.BF16 R76, R104.reuse, R108, R76 ;  /* 0x0000006c684c723c */ /* 0x044fe2000004184c */
[----:B------:R-:W-:Y:S02]  /*c3c0*/  LDSM.16.MT88.4 R152, [R188+0x3800] ;  /* 0x00380000bc98783b */ /* 0x000fe40000004200 */
[----:B----4-:R-:W-:Y:S05]  /*c3d0*/  FADD.FTZ R2, R179, R2 ;  /* 0x00000002b3027221 */ /* 0x010fea0000010000 */
[C---:B------:R-:W-:Y:S01]  /*c3e0*/  HMMA.16816.F32.BF16 R80, R104.reuse, R110, R80 ;  /* 0x0000006e6850723c */ /* 0x040fe20000041850 */
[----:B------:R-:W2:Y:S07]  /*c3f0*/  LDSM.16.MT88.4 R108, [R185+0x800] ;  /* 0x00080000b96c783b */ /* 0x000eae0000004200 */
[C---:B-----5:R-:W-:Y:S04]  /*c400*/  HMMA.16816.F32.BF16 R84, R104.reuse, R112, R84 ;  /* 0x000000706854723c */ /* 0x060fe80000041854 */
[----:B-1----:R-:W-:Y:S04]  /*c410*/  FFMA.FTZ R102, R157, c[0x0][0x2d0], -R138 ;  /* 0x0000b4009d667a23 */ /* 0x002fe8000001088a */
[C---:B------:R-:W-:Y:S01]  /*c420*/  HMMA.16816.F32.BF16 R88, R104.reuse, R114, R88 ;  /* 0x000000726858723c */ /* 0x040fe20000041858 */
[----:B------:R-:W1:Y:S01]  /*c430*/  LDSM.16.MT88.4 R112, [R189+0x800] ;  /* 0x00080000bd70783b */ /* 0x000e620000004200 */
[----:B------:R4:W5:Y:S02]  /*c440*/  MUFU.EX2 R177, R102 ;  /* 0x0000006600b17308 */ /* 0x0009640000000800 */
[----:B------:R-:W-:Y:S04]  /*c450*/  FADD.FTZ R2, R178, R2 ;  /* 0x00000002b2027221 */ /* 0x000fe80000010000 */
[C---:B---3--:R-:W-:Y:S08]  /*c460*/  HMMA.16816.F32.BF16 R92, R104.reuse, R116, R92 ;  /* 0x00000074685c723c */ /* 0x048ff0000004185c */
[----:B------:R-:W-:Y:S01]  /*c470*/  HMMA.16816.F32.BF16 R96, R104, R118, R96 ;  /* 0x000000766860723c */ /* 0x000fe20000041860 */
[----:B------:R-:W-:Y:S06]  /*c480*/  LDSM.16.MT88.4 R116, [R186+0x4800] ;  /* 0x00480000ba74783b */ /* 0x000fec0000004200 */
[----:B------:R-:W-:Y:S02]  /*c490*/  F2FP.BF16.PACK_AB R104, R208, R210 ;  /* 0x000000d2d068723e */ /* 0x000fe400000010ff */
[----:B------:R-:W-:Y:S03]  /*c4a0*/  F2FP.BF16.PACK_AB R106, R182, R183 ;  /* 0x000000b7b66a723e */ /* 0x000fe600000010ff */
[----:B------:R-:W-:Y:S01]  /*c4b0*/  F2FP.BF16.PACK_AB R105, R171, R172 ;  /* 0x000000acab69723e */ /* 0x000fe200000010ff */
[--C-:B----4-:R-:W-:Y:S01]  /*c4c0*/  FFMA.FTZ R102, R159, c[0x0][0x2d0], -R101.reuse ;  /* 0x0000b4009f667a23 */ /* 0x110fe20000010865 */
[----:B------:R-:W-:Y:S01]  /*c4d0*/  F2FP.BF16.PACK_AB R107, R169, R170 ;  /* 0x000000aaa96b723e */ /* 0x000fe200000010ff */
[----:B-----5:R-:W-:Y:S02]  /*c4e0*/  FADD.FTZ R2, R177, R2 ;  /* 0x00000002b1027221 */ /* 0x020fe40000010000 */
[----:B------:R3:W4:Y:S04]  /*c4f0*/  MUFU.EX2 R164, R102 ;  /* 0x0000006600a47308 */ /* 0x0007280000000800 */
[C---:B--2---:R-:W-:Y:S08]  /*c500*/  HMMA.16816.F32.BF16 R4, R104.reuse, R108, R4 ;  /* 0x0000006c6804723c */ /* 0x044ff00000041804 */
[C---:B------:R-:W-:Y:S01]  /*c510*/  HMMA.16816.F32.BF16 R8, R104.reuse, R110, R8 ;  /* 0x0000006e6808723c */ /* 0x040fe20000041808 */
[----:B------:R-:W2:Y:S07]  /*c520*/  LDSM.16.MT88.4 R108, [R188+0x2800] ;  /* 0x00280000bc6c783b */ /* 0x000eae0000004200 */
[C---:B------:R-:W-:Y:S04]  /*c530*/  HMMA.16816.F32.BF16 R12, R104.reuse, R120, R12 ;  /* 0x00000078680c723c */ /* 0x040fe8000004180c */
[--C-:B---3--:R-:W-:Y:S02]  /*c540*/  FFMA.FTZ R102, R160, c[0x0][0x2d0], -R101.reuse ;  /* 0x0000b400a0667a23 */ /* 0x108fe40000010865 */
[----:B----4-:R-:W-:Y:S02]  /*c550*/  FADD.FTZ R0, R164, R0 ;  /* 0x00000000a4007221 */ /* 0x010fe40000010000 */
[C---:B------:R-:W-:Y:S01]  /*c560*/  HMMA.16816.F32.BF16 R16, R104.reuse, R122, R16 ;  /* 0x0000007a6810723c */ /* 0x040fe20000041810 */
[----:B------:R-:W-:Y:S01]  /*c570*/  LDSM.16.MT88.4 R120, [R189+0x4800] ;  /* 0x00480000bd78783b */ /* 0x000fe20000004200 */
[----:B------:R3:W4:Y:S06]  /*c580*/  MUFU.EX2 R163, R102 ;  /* 0x0000006600a37308 */ /* 0x00072c0000000800 */
[C---:B-1----:R-:W-:Y:S08]  /*c590*/  HMMA.16816.F32.BF16 R20, R104.reuse, R112, R20 ;  /* 0x000000706814723c */ /* 0x042ff00000041814 */
[C---:B------:R-:W-:Y:S01]  /*c5a0*/  HMMA.16816.F32.BF16 R24, R104.reuse, R114, R24 ;  /* 0x000000726818723c */ /* 0x040fe20000041818 */
[----:B------:R-:W1:Y:S07]  /*c5b0*/  LDSM.16.MT88.4 R112, [R185+0x4800] ;  /* 0x00480000b970783b */ /* 0x000e6e0000004200 */
[C---:B------:R-:W-:Y:S04]  /*c5c0*/  HMMA.16816.F32.BF16 R28, R104.reuse, R124, R28 ;  /* 0x0000007c681c723c */ /* 0x040fe8000004181c */
[--C-:B---3--:R-:W-:Y:S02]  /*c5d0*/  FFMA.FTZ R102, R158, c[0x0][0x2d0], -R101.reuse ;  /* 0x0000b4009e667a23 */ /* 0x108fe40000010865 */
[----:B------:R-:W-:Y:S01]  /*c5e0*/  LDSM.16.MT88.4 R156, [R185+0x5800] ;  /* 0x00580000b99c783b */ /* 0x000fe20000004200 */
[----:B----4-:R-:W-:Y:S01]  /*c5f0*/  FADD.FTZ R0, R163, R0 ;  /* 0x00000000a3007221 */ /* 0x010fe20000010000 */
[C---:B------:R-:W-:Y:S01]  /*c600*/  HMMA.16816.F32.BF16 R32, R104.reuse, R126, R32 ;  /* 0x0000007e6820723c */ /* 0x040fe20000041820 */
[----:B------:R3:W4:Y:S05]  /*c610*/  MUFU.EX2 R162, R102 ;  /* 0x0000006600a27308 */ /* 0x00072a0000000800 */
[----:B------:R-:W-:Y:S02]  /*c620*/  LDSM.16.MT88.4 R124, [R186+0x1000] ;  /* 0x00100000ba7c783b */ /* 0x000fe40000004200 */
[C---:B------:R-:W-:Y:S08]  /*c630*/  HMMA.16816.F32.BF16 R36, R104.reuse, R128, R36 ;  /* 0x000000806824723c */ /* 0x040ff00000041824 */
[C---:B------:R-:W-:Y:S01]  /*c640*/  HMMA.16816.F32.BF16 R40, R104.reuse, R130, R40 ;  /* 0x000000826828723c */ /* 0x040fe20000041828 */
[----:B------:R-:W-:Y:S07]  /*c650*/  LDSM.16.MT88.4 R128, [R188+0x1000] ;  /* 0x00100000bc80783b */ /* 0x000fee0000004200 */
[C---:B------:R-:W-:Y:S04]  /*c660*/  HMMA.16816.F32.BF16 R44, R104.reuse, R132, R44 ;  /* 0x00000084682c723c */ /* 0x040fe8000004182c */
[--C-:B---3--:R-:W-:Y:S02]  /*c670*/  FFMA.FTZ R102, R161, c[0x0][0x2d0], -R101.reuse ;  /* 0x0000b400a1667a23 */ /* 0x108fe40000010865 */
[----:B----4-:R-:W-:Y:S02]  /*c680*/  FADD.FTZ R0, R162, R0 ;  /* 0x00000000a2007221 */ /* 0x010fe40000010000 */
[C---:B------:R-:W-:Y:S01]  /*c690*/  HMMA.16816.F32.BF16 R48, R104.reuse, R134, R48 ;  /* 0x000000866830723c */ /* 0x040fe20000041830 */
[----:B------:R-:W-:Y:S01]  /*c6a0*/  LDSM.16.MT88.4 R132, [R186+0x3000] ;  /* 0x00300000ba84783b */ /* 0x000fe20000004200 */
[----:B------:R3:W4:Y:S06]  /*c6b0*/  MUFU.EX2 R161, R102 ;  /* 0x0000006600a17308 */ /* 0x00072c0000000800 */
[C---:B------:R-:W-:Y:S08]  /*c6c0*/  HMMA.16816.F32.BF16 R52, R104.reuse, R140, R52 ;  /* 0x0000008c6834723c */ /* 0x040ff00000041834 */
[C---:B------:R-:W-:Y:S01]  /*c6d0*/  HMMA.16816.F32.BF16 R56, R104.reuse, R142, R56 ;  /* 0x0000008e6838723c */ /* 0x040fe20000041838 */
[----:B------:R-:W-:Y:S07]  /*c6e0*/  LDSM.16.MT88.4 R140, [R189+0x3000] ;  /* 0x00300000bd8c783b */ /* 0x000fee0000004200 */
[C---:B--2---:R-:W-:Y:S04]  /*c6f0*/  HMMA.16816.F32.BF16 R60, R104.reuse, R108, R60 ;  /* 0x0000006c683c723c */ /* 0x044fe8000004183c */
[----:B---3--:R-:W-:Y:S02]  /*c700*/  FFMA.FTZ R102, R166, c[0x0][0x2d0], -R138 ;  /* 0x0000b400a6667a23 */ /* 0x008fe4000001088a */
[----:B----4-:R-:W-:Y:S02]  /*c710*/  FADD.FTZ R0, R161, R0 ;  /* 0x00000000a1007221 */ /* 0x010fe40000010000 */
[C---:B------:R-:W-:Y:S01]  /*c720*/  HMMA.16816.F32.BF16 R64, R104.reuse, R110, R64 ;  /* 0x0000006e6840723c */ /* 0x040fe20000041840 */
[----:B------:R-:W2:Y:S01]  /*c730*/  LDSM.16.MT88.4 R108, [R188+0x4800] ;  /* 0x00480000bc6c783b */ /* 0x000ea20000004200 */
[----:B------:R3:W-:Y:S06]  /*c740*/  MUFU.EX2 R168, R102 ;  /* 0x0000006600a87308 */ /* 0x0007ec0000000800 */
[C---:B-1----:R-:W-:Y:S08]  /*c750*/  HMMA.16816.F32.BF16 R68, R104.reuse, R112, R68 ;  /* 0x000000706844723c */ /* 0x042ff00000041844 */
[C---:B------:R-:W-:Y:S01]  /*c760*/  HMMA.16816.F32.BF16 R72, R104.reuse, R114, R72 ;  /* 0x000000726848723c */ /* 0x040fe20000041848 */
[----:B------:R-:W1:Y:S07]  /*c770*/  LDSM.16.MT88.4 R112, [R185+0x1000] ;  /* 0x00100000b970783b */ /* 0x000e6e0000004200 */
[C---:B------:R-:W-:Y:S04]  /*c780*/  HMMA.16816.F32.BF16 R76, R104.reuse, R116, R76 ;  /* 0x00000074684c723c */ /* 0x040fe8000004184c */
[--C-:B---3--:R-:W-:Y:S04]  /*c790*/  FFMA.FTZ R102, R167, c[0x0][0x2d0], -R138.reuse ;  /* 0x0000b400a7667a23 */ /* 0x108fe8000001088a */
[C---:B------:R-:W-:Y:S01]  /*c7a0*/  HMMA.16816.F32.BF16 R80, R104.reuse, R118, R80 ;  /* 0x000000766850723c */ /* 0x040fe20000041850 */
[----:B------:R-:W3:Y:S01]  /*c7b0*/  LDSM.16.MT88.4 R116, [R189+0x1000] ;  /* 0x00100000bd74783b */ /* 0x000ee20000004200 */
[----:B------:R4:W-:Y:S06]  /*c7c0*/  MUFU.EX2 R167, R102 ;  /* 0x0000006600a77308 */ /* 0x0009ec0000000800 */
[C---:B------:R-:W-:Y:S08]  /*c7d0*/  HMMA.16816.F32.BF16 R84, R104.reuse, R120, R84 ;  /* 0x000000786854723c */ /* 0x040ff00000041854 */
[C---:B------:R-:W-:Y:S01]  /*c7e0*/  HMMA.16816.F32.BF16 R88, R104.reuse, R122, R88 ;  /* 0x0000007a6858723c */ /* 0x040fe20000041858 */
[----:B------:R-:W5:Y:S07]  /*c7f0*/  LDSM.16.MT88.4 R120, [R185+0x3000] ;  /* 0x00300000b978783b */ /* 0x000f6e0000004200 */
[C---:B--2---:R-:W-:Y:S04]  /*c800*/  HMMA.16816.F32.BF16 R92, R104.reuse, R108, R92 ;  /* 0x0000006c685c723c */ /* 0x044fe8000004185c */
[--C-:B----4-:R-:W-:Y:S04]  /*c810*/  FFMA.FTZ R102, R222, c[0x0][0x2d0], -R138.reuse ;  /* 0x0000b400de667a23 */ /* 0x110fe8000001088a */
[----:B------:R-:W-:Y:S01]  /*c820*/  HMMA.16816.F32.BF16 R96, R104, R110, R96 ;  /* 0x0000006e6860723c */ /* 0x000fe20000041860 */
[----:B------:R-:W2:Y:S01]  /*c830*/  LDSM.16.MT88.4 R108, [R188+0x3000] ;  /* 0x00300000bc6c783b */ /* 0x000ea20000004200 */
[----:B------:R4:W-:Y:S05]  /*c840*/  MUFU.EX2 R166, R102 ;  /* 0x0000006600a67308 */ /* 0x0009ea0000000800 */
[----:B------:R-:W-:Y:S02]  /*c850*/  F2FP.BF16.PACK_AB R104, R179, R181 ;  /* 0x000000b5b368723e */ /* 0x000fe400000010ff */
[----:B------:R-:W-:Y:S03]  /*c860*/  F2FP.BF16.PACK_AB R106, R177, R178 ;  /* 0x000000b2b16a723e */ /* 0x000fe600000010ff */
[----:B------:R-:W-:Y:S02]  /*c870*/  F2FP.BF16.PACK_AB R105, R163, R164 ;  /* 0x000000a4a369723e */ /* 0x000fe400000010ff */
[----:B------:R-:W-:Y:S07]  /*c880*/  F2FP.BF16.PACK_AB R107, R161, R162 ;  /* 0x000000a2a16b723e */ /* 0x000fee00000010ff */
[C---:B-1----:R-:W-:Y:S03]  /*c890*/  HMMA.16816.F32.BF16 R4, R104.reuse, R112, R4 ;  /* 0x000000706804723c */ /* 0x042fe60000041804 */
[----:B----4-:R-:W-:Y:S05]  /*c8a0*/  FFMA.FTZ R102, R165, c[0x0][0x2d0], -R138 ;  /* 0x0000b400a5667a23 */ /* 0x010fea000001088a */
[C---:B------:R-:W-:Y:S01]  /*c8b0*/  HMMA.16816.F32.BF16 R8, R104.reuse, R114, R8 ;  /* 0x000000726808723c */ /* 0x040fe20000041808 */
[----:B------:R-:W1:Y:S01]  /*c8c0*/  LDSM.16.MT88.4 R112, [R185+0x5000] ;  /* 0x00500000b970783b */ /* 0x000e620000004200 */
[----:B------:R-:W4:Y:S06]  /*c8d0*/  MUFU.EX2 R165, R102 ;  /* 0x0000006600a57308 */ /* 0x000f2c0000000800 */
[C---:B------:R-:W-:Y:S08]  /*c8e0*/  HMMA.16816.F32.BF16 R12, R104.reuse, R124, R12 ;  /* 0x0000007c680c723c */ /* 0x040ff0000004180c */
[C---:B------:R-:W-:Y:S01]  /*c8f0*/  HMMA.16816.F32.BF16 R16, R104.reuse, R126, R16 ;  /* 0x0000007e6810723c */ /* 0x040fe20000041810 */
[----:B------:R-:W-:Y:S07]  /*c900*/  LDSM.16.MT88.4 R124, [R189+0x1800] ;  /* 0x00180000bd7c783b */ /* 0x000fee0000004200 */
[C---:B---3--:R-:W-:Y:S04]  /*c910*/  HMMA.16816.F32.BF16 R20, R104.reuse, R116, R20 ;  /* 0x000000746814723c */ /* 0x048fe80000041814 */
[----:B----4-:R-:W-:Y:S01]  /*c920*/  F2FP.BF16.PACK_AB R138, R165, R166 ;  /* 0x000000a6a58a723e */ /* 0x010fe200000010ff */
[--C-:B------:R-:W-:Y:S03]  /*c930*/  FFMA.FTZ R102, R223, c[0x0][0x2d0], -R101.reuse ;  /* 0x0000b400df667a23 */ /* 0x100fe60000010865 */
[C---:B------:R-:W-:Y:S01]  /*c940*/  HMMA.16816.F32.BF16 R24, R104.reuse, R118, R24 ;  /* 0x000000766818723c */ /* 0x040fe20000041818 */
[----:B------:R-:W3:Y:S01]  /*c950*/  LDSM.16.MT88.4 R116, [R186+0x5000] ;  /* 0x00500000ba74783b */ /* 0x000ee20000004200 */
[----:B------:R4:W-:Y:S06]  /*c960*/  MUFU.EX2 R160, R102 ;  /* 0x0000006600a07308 */ /* 0x0009ec0000000800 */
[C---:B------:R-:W-:Y:S08]  /*c970*/  HMMA.16816.F32.BF16 R28, R104.reuse, R128, R28 ;  /* 0x00000080681c723c */ /* 0x040ff0000004181c */
[C---:B------:R-:W-:Y:S08]  /*c980*/  HMMA.16816.F32.BF16 R32, R104.reuse, R130, R32 ;  /* 0x000000826820723c */ /* 0x040ff00000041820 */
[C---:B-----5:R-:W-:Y:S04]  /*c990*/  HMMA.16816.F32.BF16 R36, R104.reuse, R120, R36 ;  /* 0x000000786824723c */ /* 0x060fe80000041824 */
[--C-:B----4-:R-:W-:Y:S02]  /*c9a0*/  FFMA.FTZ R102, R224, c[0x0][0x2d0], -R101.reuse ;  /* 0x0000b400e0667a23 */ /* 0x110fe40000010865 */
[----:B------:R-:W-:Y:S01]  /*c9b0*/  FFMA.FTZ R101, R136, c[0x0][0x2d0], -R101 ;  /* 0x0000b40088657a23 */ /* 0x000fe20000010865 */
[----:B------:R-:W-:Y:S01]  /*c9c0*/  F2FP.BF16.PACK_AB R136, R167, R168 ;  /* 0x000000a8a788723e */ /* 0x000fe200000010ff */
[C---:B------:R-:W-:Y:S01]  /*c9d0*/  HMMA.16816.F32.BF16 R40, R104.reuse, R122, R40 ;  /* 0x0000007a6828723c */ /* 0x040fe20000041828 */
[----:B------:R-:W4:Y:S01]  /*c9e0*/  LDSM.16.MT88.4 R120, [R189+0x5000] ;  /* 0x00500000bd78783b */ /* 0x000f220000004200 */
[----:B------:R-:W5:Y:S06]  /*c9f0*/  MUFU.EX2 R102, R102 ;  /* 0x0000006600667308 */ /* 0x000f6c0000000800 */
[C---:B------:R-:W-:Y:S04]  /*ca00*/  HMMA.16816.F32.BF16 R44, R104.reuse, R132, R44 ;  /* 0x00000084682c723c */ /* 0x040fe8000004182c */
[----:B------:R-:W1:Y:S04]  /*ca10*/  MUFU.EX2 R101, R101 ;  /* 0x0000006500657308 */ /* 0x000e680000000800 */
[C---:B------:R-:W-:Y:S01]  /*ca20*/  HMMA.16816.F32.BF16 R48, R104.reuse, R134, R48 ;  /* 0x000000866830723c */ /* 0x040fe20000041830 */
[----:B------:R-:W-:Y:S07]  /*ca30*/  LDSM.16.MT88.4 R132, [R188+0x1800] ;  /* 0x00180000bc84783b */ /* 0x000fee0000004200 */
[C---:B------:R-:W-:Y:S04]  /*ca40*/  HMMA.16816.F32.BF16 R52, R104.reuse, R140, R52 ;  /* 0x0000008c6834723c */ /* 0x040fe80000041834 */
[----:B-----5:R-:W-:Y:S04]  /*ca50*/  F2FP.BF16.PACK_AB R137, R102, R160 ;  /* 0x000000a06689723e */ /* 0x020fe800000010ff */
[C---:B------:R-:W-:Y:S01]  /*ca60*/  HMMA.16816.F32.BF16 R56, R104.reuse, R142, R56 ;  /* 0x0000008e6838723c */ /* 0x040fe20000041838 */
[----:B------:R-:W-:Y:S03]  /*ca70*/  LDSM.16.MT88.4 R140, [R185+0x3800] ;  /* 0x00380000b98c783b */ /* 0x000fe60000004200 */
[----:B-1----:R-:W-:Y:S04]  /*ca80*/  F2FP.BF16.PACK_AB R139, R101, R103 ;  /* 0x00000067658b723e */ /* 0x002fe800000010ff */
[C---:B--2---:R-:W-:Y:S08]  /*ca90*/  HMMA.16816.F32.BF16 R60, R104.reuse, R108, R60 ;  /* 0x0000006c683c723c */ /* 0x044ff0000004183c */
[C---:B------:R-:W-:Y:S01]  /*caa0*/  HMMA.16816.F32.BF16 R64, R104.reuse, R110, R64 ;  /* 0x0000006e6840723c */ /* 0x040fe20000041840 */
[----:B------:R-:W1:Y:S07]  /*cab0*/  LDSM.16.MT88.4 R108, [R188+0x5000] ;  /* 0x00500000bc6c783b */ /* 0x000e6e0000004200 */
[C---:B------:R-:W-:Y:S08]  /*cac0*/  HMMA.16816.F32.BF16 R68, R104.reuse, R112, R68 ;  /* 0x000000706844723c */ /* 0x040ff00000041844 */
[C---:B------:R-:W-:Y:S01]  /*cad0*/  HMMA.16816.F32.BF16 R72, R104.reuse, R114, R72 ;  /* 0x000000726848723c */ /* 0x040fe20000041848 */
[----:B------:R-:W2:Y:S07]  /*cae0*/  LDSM.16.MT88.4 R112, [R185+0x1800] ;  /* 0x00180000b970783b */ /* 0x000eae0000004200 */
[C---:B---3--:R-:W-:Y:S08]  /*caf0*/  HMMA.16816.F32.BF16 R76, R104.reuse, R116, R76 ;  /* 0x00000074684c723c */ /* 0x048ff0000004184c */
[C---:B------:R-:W-:Y:S01]  /*cb00*/  HMMA.16816.F32.BF16 R80, R104.reuse, R118, R80 ;  /* 0x000000766850723c */ /* 0x040fe20000041850 */
[----:B------:R-:W3:Y:S07]  /*cb10*/  LDSM.16.MT88.4 R116, [R186+0x1800] ;  /* 0x00180000ba74783b */ /* 0x000eee0000004200 */
[C---:B----4-:R-:W-:Y:S08]  /*cb20*/  HMMA.16816.F32.BF16 R84, R104.reuse, R120, R84 ;  /* 0x000000786854723c */ /* 0x050ff00000041854 */
[C---:B------:R-:W-:Y:S08]  /*cb30*/  HMMA.16816.F32.BF16 R88, R104.reuse, R122, R88 ;  /* 0x0000007a6858723c */ /* 0x040ff00000041858 */
[C---:B-1----:R-:W-:Y:S08]  /*cb40*/  HMMA.16816.F32.BF16 R92, R104.reuse, R108, R92 ;  /* 0x0000006c685c723c */ /* 0x042ff0000004185c */
[----:B------:R-:W-:Y:S08]  /*cb50*/  HMMA.16816.F32.BF16 R96, R104, R110, R96 ;  /* 0x0000006e6860723c */ /* 0x000ff00000041860 */
[C---:B--2---:R-:W-:Y:S01]  /*cb60*/  HMMA.16816.F32.BF16 R104, R136.reuse, R112, R4 ;  /* 0x000000708868723c */ /* 0x044fe20000041804 */
[----:B------:R-:W1:Y:S07]  /*cb70*/  LDSM.16.MT88.4 R4, [R186+0x5800] ;  /* 0x00580000ba04783b */ /* 0x000e6e0000004200 */
[C---:B------:R-:W-:Y:S01]  /*cb80*/  HMMA.16816.F32.BF16 R108, R136.reuse, R114, R8 ;  /* 0x00000072886c723c */ /* 0x040fe20000041808 */
[----:B------:R-:W2:Y:S07]  /*cb90*/  LDSM.16.MT88.4 R8, [R189+0x5800] ;  /* 0x00580000bd08783b */ /* 0x000eae0000004200 */
[C---:B---3--:R-:W-:Y:S01]  /*cba0*/  HMMA.16816.F32.BF16 R112, R136.reuse, R116, R12 ;  /* 0x000000748870723c */ /* 0x048fe2000004180c */
[----:B------:R-:W3:Y:S07]  /*cbb0*/  LDSM.16.MT88.4 R12, [R188+0x5800] ;  /* 0x00580000bc0c783b */ /* 0x000eee0000004200 */
        /* <DEDUP_REMOVED lines=20> */
[C---:B--2---:R-:W-:Y:S04]  /*cd00*/  HMMA.16816.F32.BF16 R84, R136.reuse, R8, R84 ;  /* 0x000000088854723c */ /* 0x044fe80000041854 */
[----:B------:R-:W-:Y:S01]  /*cd10*/  FADD.FTZ R4, R102, R2 ;  /* 0x0000000266047221 */ /* 0x000fe20000010000 */
[-C--:B------:R-:W-:Y:S01]  /*cd20*/  MOV R102, R3.reuse ;  /* 0x0000000300667202 */ /* 0x080fe20000000f00 */
[----:B------:R-:W-:Y:S01]  /*cd30*/  FADD.FTZ R2, R166, R0 ;  /* 0x00000000a6027221 */ /* 0x000fe20000010000 */
[----:B------:R-:W-:Y:S01]  /*cd40*/  MOV R8, R3 ;  /* 0x0000000300087202 */ /* 0x000fe20000000f00 */
[C---:B------:R-:W-:Y:S04]  /*cd50*/  HMMA.16816.F32.BF16 R88, R136.reuse, R10, R88 ;  /* 0x0000000a8858723c */ /* 0x040fe80000041858 */
[----:B------:R-:W-:Y:S02]  /*cd60*/  FADD.FTZ R0, R103, R4 ;  /* 0x0000000467007221 */ /* 0x000fe40000010000 */
[----:B------:R-:W-:Y:S02]  /*cd70*/  FADD.FTZ R225, R165, R2 ;  /* 0x00000002a5e17221 */ /* 0x000fe40000010000 */
[C---:B---3--:R-:W-:Y:S04]  /*cd80*/  HMMA.16816.F32.BF16 R92, R136.reuse, R12, R92 ;  /* 0x0000000c885c723c */ /* 0x048fe8000004185c */
[----:B------:R-:W-:Y:S01]  /*cd90*/  FADD.FTZ R226, R101, R0 ;  /* 0x0000000065e27221 */ /* 0x000fe20000010000 */
[----:B------:R-:W-:Y:S03]  /*cda0*/  MOV R101, R100 ;  /* 0x0000006400657202 */ /* 0x000fe60000000f00 */
[----:B------:R-:W-:Y:S01]  /*cdb0*/  HMMA.16816.F32.BF16 R96, R136, R14, R96 ;  /* 0x0000000e8860723c */ /* 0x000fe20000041860 */
[----:B------:R-:W-:-:S07]  /*cdc0*/  @P0 BRA `(.L_x_461) ;  /* 0xffffd27000000947 */ /* 0x000fce000383ffff */
.L_x_460:
[----:B------:R-:W-:-:S13]  /*cdd0*/  ISETP.GE.AND P0, PT, R207, R211, PT ;  /* 0x000000d3cf00720c */ /* 0x000fda0003f06270 */
[----:B------:R-:W-:Y:S05]  /*cde0*/  @!P0 BRA `(.L_x_462) ;  /* 0x0000387000008947 */ /* 0x000fea0003800000 */
[----:B------:R-:W-:Y:S02]  /*cdf0*/  MOV R102, R8 ;  /* 0x0000000800667202 */ /* 0x000fe40000000f00 */
[----:B------:R-:W-:Y:S02]  /*ce00*/  MOV R101, R100 ;  /* 0x0000006400657202 */ /* 0x000fe40000000f00 */
.L_x_471:
[----:B------:R-:W-:Y:S01]  /*ce10*/  SHF.R.S32.HI R0, RZ, 0x1f, R207 ;  /* 0x0000001fff007819 */ /* 0x000fe200000114cf */
[----:B------:R-:W-:Y:S04]  /*ce20*/  DEPBAR.LE SB0, 0x0 ;  /* 0x000080000000791a */ /* 0x000fe80000000000 */
[----:B------:R-:W-:Y:S01]  /*ce30*/  IMAD R0, R0, c[0x0][0x208], RZ ;  /* 0x0000820000007a24 */ /* 0x000fe200078e02ff */
[----:B------:R-:W-:Y:S01]  /*ce40*/  WARPSYNC 0xffffffff ;  /* 0xffffffff00007948 */ /* 0x000fe20003800000 */
[----:B------:R-:W-:Y:S01]  /*ce50*/  BAR.SYNC.DEFER_BLOCKING 0x0 ;  /* 0x0000000000007b1d */ /* 0x000fe20000010000 */
[C---:B------:R-:W-:Y:S04]  /*ce60*/  IMAD.WIDE.U32 R2, R207.reuse, c[0x0][0x208], RZ ;  /* 0x00008200cf027a25 */ /* 0x040fe800078e00ff */
[----:B------:R-:W-:Y:S02]  /*ce70*/  IMAD R0, R207, c[0x0][0x20c], R0 ;  /* 0x00008300cf007a24 */ /* 0x000fe400078e0200 */
[----:B------:R-:W-:Y:S02]  /*ce80*/  IMAD.SHL.U32 R4, R2, 0x40, RZ ;  /* 0x0000004002047824 */ /* 0x000fe400078e00ff */
[----:B------:R-:W-:Y:S02]  /*ce90*/  IMAD.IADD R0, R3, 0x1, R0 ;  /* 0x0000000103007824 */ /* 0x000fe400078e0200 */
[----:B------:R-:W-:Y:S01]  /*cea0*/  IMAD.MOV.U32 R7, RZ, RZ, c[0x0][0x208] ;  /* 0x00008200ff077624 */ /* 0x000fe200078e00ff */
[----:B------:R-:W-:Y:S02]  /*ceb0*/  IADD3 R5, P6, R4, R214, RZ ;  /* 0x000000d604057210 */ /* 0x000fe40007fde0ff */
[----:B------:R-:W-:Y:S01]  /*cec0*/  SHF.L.U64.HI R0, R2, 0x6, R0 ;  /* 0x0000000602007819 */ /* 0x000fe20000010200 */
[----:B------:R-:W-:Y:S01]  /*ced0*/  IMAD.MOV.U32 R2, RZ, RZ, c[0x0][0x20c] ;  /* 0x00008300ff027624 */ /* 0x000fe200078e00ff */
[C---:B------:R-:W-:Y:S02]  /*cee0*/  LEA R3, P0, R7.reuse, R4, 0x5 ;  /* 0x0000000407037211 */ /* 0x040fe400078028ff */
[----:B------:R-:W-:Y:S02]  /*cef0*/  IADD3.X R6, R0, R217, RZ, P6, !PT ;  /* 0x000000d900067210 */ /* 0x000fe400037fe4ff */
[----:B------:R-:W-:Y:S02]  /*cf00*/  LEA.HI.X R2, R7, R0, R2, 0x5, P0 ;  /* 0x0000000007027211 */ /* 0x000fe400000f2c02 */
[C---:B------:R-:W-:Y:S02]  /*cf10*/  IADD3 R13, P0, R214.reuse, 0x40, RZ ;  /* 0x00000040d60d7810 */ /* 0x040fe40007f1e0ff */
[C---:B------:R-:W-:Y:S01]  /*cf20*/  LEA R22, P6, R5.reuse, c[0x0][0x1f8], 0x1 ;  /* 0x00007e0005167a11 */ /* 0x040fe200078c08ff */
[----:B------:R-:W-:Y:S01]  /*cf30*/  LDSM.16.M88.4 R32, [R191] ;  /* 0x00000000bf20783b */ /* 0x000fe20000000200 */
[----:B------:R-:W-:Y:S02]  /*cf40*/  ULDC UR4, c[0x0][0x324] ;  /* 0x0000c90000047ab9 */ /* 0x000fe40000000800 */
[----:B------:R-:W-:Y:S01]  /*cf50*/  LEA.HI.X R23, R5, c[0x0][0x1fc], R6, 0x1, P6 ;  /* 0x00007f0005177a11 */ /* 0x000fe200030f0c06 */
[--C-:B------:R-:W-:Y:S01]  /*cf60*/  IMAD.X R5, RZ, RZ, R217.reuse, P0 ;  /* 0x000000ffff057224 */ /* 0x100fe200000e06d9 */
[----:B------:R-:W-:Y:S01]  /*cf70*/  IADD3 R7, P6, R214, 0x80, RZ ;  /* 0x00000080d6077810 */ /* 0x000fe20007fde0ff */
[----:B------:R-:W-:Y:S01]  /*cf80*/  ULOP3.LUT UR4, URZ, UR4, URZ, 0x33, !UPT ;  /* 0x000000043f047292 */ /* 0x000fe2000f8e333f */
[C---:B------:R-:W-:Y:S01]  /*cf90*/  IADD3 R12, P0, R4.reuse, R13, RZ ;  /* 0x0000000d040c7210 */ /* 0x040fe20007f1e0ff */
[----:B------:R-:W1:Y:S02]  /*cfa0*/  LDSM.16.M88.4 R8, [R184] ;  /* 0x00000000b808783b */ /* 0x000e640000000200 */
[----:B------:R-:W-:Y:S01]  /*cfb0*/  IMAD.X R6, RZ, RZ, R217, P6 ;  /* 0x000000ffff067224 */ /* 0x000fe200030e06d9 */
[----:B------:R-:W-:Y:S01]  /*cfc0*/  IADD3 R4, P6, R4, R7, RZ ;  /* 0x0000000704047210 */ /* 0x000fe20007fde0ff */
[--C-:B------:R-:W-:Y:S01]  /*cfd0*/  IMAD.X R14, R0, 0x1, R5.reuse, P0 ;  /* 0x00000001000e7824 */ /* 0x100fe200000e0605 */
[C---:B------:R-:W-:Y:S02]  /*cfe0*/  LEA R20, P0, R12.reuse, c[0x0][0x1f8], 0x1 ;  /* 0x00007e000c147a11 */ /* 0x040fe400078008ff */
[----:B------:R-:W2:Y:S02]  /*cff0*/  LDSM.16.M88.4 R16, [R184+0x800] ;  /* 0x00080000b810783b */ /* 0x000ea40000000200 */
[----:B------:R-:W-:Y:S02]  /*d000*/  LEA.HI.X R21, R12, c[0x0][0x1fc], R14, 0x1, P0 ;  /* 0x00007f000c157a11 */ /* 0x000fe400000f0c0e */
[C---:B------:R-:W-:Y:S02]  /*d010*/  IADD3 R13, P0, R3.reuse, R13, RZ ;  /* 0x0000000d030d7210 */ /* 0x040fe40007f1e0ff */
[----:B------:R-:W-:Y:S01]  /*d020*/  IADD3.X R12, R0, R6, RZ, P6, !PT ;  /* 0x00000006000c7210 */ /* 0x000fe200037fe4ff */
[----:B------:R-:W3:Y:S01]  /*d030*/  LDSM.16.M88.4 R24, [R184+0x1000] ;  /* 0x00100000b818783b */ /* 0x000ee20000000200 */
[C---:B------:R-:W-:Y:S01]  /*d040*/  IADD3 R0, P6, R3.reuse, R7, RZ ;  /* 0x0000000703007210 */ /* 0x040fe20007fde0ff */
[C---:B------:R-:W-:Y:S01]  /*d050*/  IMAD.X R28, R2.reuse, 0x1, R5, P0 ;  /* 0x00000001021c7824 */ /* 0x040fe200000e0605 */
[----:B------:R-:W-:Y:S03]  /*d060*/  IADD3 R3, P0, R3, R214, RZ ;  /* 0x000000d603037210 */ /* 0x000fe60007f1e0ff */
[----:B------:R-:W-:Y:S01]  /*d070*/  IMAD.X R5, R2, 0x1, R6, P6 ;  /* 0x0000000102057824 */ /* 0x000fe200030e0606 */
[----:B------:R-:W4:Y:S01]  /*d080*/  LDSM.16.M88.4 R136, [R184+0x1800] ;  /* 0x00180000b888783b */ /* 0x000f220000000200 */
[----:B------:R-:W-:Y:S01]  /*d090*/  LEA R6, P6, R4, c[0x0][0x1f8], 0x1 ;  /* 0x00007e0004067a11 */ /* 0x000fe200078c08ff */
[----:B------:R-:W-:Y:S01]  /*d0a0*/  IMAD.X R2, R2, 0x1, R217, P0 ;  /* 0x0000000102027824 */ /* 0x000fe200000e06d9 */
[C---:B------:R-:W-:Y:S02]  /*d0b0*/  LEA R14, P0, R3.reuse, c[0x0][0x1f8], 0x1 ;  /* 0x00007e00030e7a11 */ /* 0x040fe400078008ff */
[----:B------:R-:W-:Y:S02]  /*d0c0*/  LEA.HI.X R7, R4, c[0x0][0x1fc], R12, 0x1, P6 ;  /* 0x00007f0004077a11 */ /* 0x000fe400030f0c0c */
[----:B------:R-:W-:Y:S01]  /*d0d0*/  LDSM.16.M88.4 R140, [R192] ;  /* 0x00000000c08c783b */ /* 0x000fe20000000200 */
[----:B------:R-:W-:Y:S02]  /*d0e0*/  LEA.HI.X R15, R3, c[0x0][0x1fc], R2, 0x1, P0 ;  /* 0x00007f00030f7a11 */ /* 0x000fe400000f0c02 */
[C---:B------:R-:W-:Y:S02]  /*d0f0*/  LEA R12, P6, R13.reuse, c[0x0][0x1f8], 0x1 ;  /* 0x00007e000d0c7a11 */ /* 0x040fe400078c08ff */
[C---:B------:R-:W-:Y:S02]  /*d100*/  LEA R2, P0, R0.reuse, c[0x0][0x1f8], 0x1 ;  /* 0x00007e0000027a11 */ /* 0x040fe400078008ff */
[----:B------:R-:W5:Y:S01]  /*d110*/  LDSM.16.M88.4 R144, [R195] ;  /* 0x00000000c390783b */ /* 0x000f620000000200 */
[----:B------:R-:W-:Y:S02]  /*d120*/  LEA.HI.X R13, R13, c[0x0][0x1fc], R28, 0x1, P6 ;  /* 0x00007f000d0d7a11 */ /* 0x000fe400030f0c1c */
[----:B------:R-:W-:Y:S02]  /*d130*/  LEA.HI.X R3, R0, c[0x0][0x1fc], R5, 0x1, P0 ;  /* 0x00007f0000037a11 */ /* 0x000fe400000f0c05 */
[----:B------:R-:W-:Y:S02]  /*d140*/  ISETP.GT.AND P6, PT, R207, R211, PT ;  /* 0x000000d3cf00720c */ /* 0x000fe40003fc4270 */
[----:B------:R-:W1:Y:S07]  /*d150*/  LDSM.16.M88.4 R148, [R206] ;  /* 0x00000000ce94783b */ /* 0x000e6e0000000200 */
[----:B------:R-:W1:Y:S07]  /*d160*/  LDSM.16.M88.4 R152, [R205] ;  /* 0x00000000cd98783b */ /* 0x000e6e0000000200 */
[----:B------:R-:W1:Y:S07]  /*d170*/  LDSM.16.M88.4 R156, [R204] ;  /* 0x00000000cc9c783b */ /* 0x000e6e0000000200 */
[----:B------:R-:W-:Y:S01]  /*d180*/  @!PT LDS RZ, [RZ] ;  /* 0x00000000fffff984 */ /* 0x000fe20000000800 */
[----:B------:R-:W-:Y:S01]  /*d190*/  @!PT LDS RZ, [RZ] ;  /* 0x00000000fffff984 */ /* 0x000fe20000000800 */
[----:B------:R-:W-:Y:S01]  /*d1a0*/  @!PT LDS RZ, [RZ] ;  /* 0x00000000fffff984 */ /* 0x000fe20000000800 */
[----:B------:R3:W-:Y:S07]  /*d1b0*/  LDGSTS.E.BYPASS.LTC128B.128 [R209+0x100], [R22.64], !P5 ;  /* 0x0010000016d17fae */ /* 0x0007ee000e901d46 */
[----:B------:R3:W-:Y:S07]  /*d1c0*/  LDGSTS.E.BYPASS.LTC128B.128 [R209+0x2100], [R20.64], !P4 ;  /* 0x0210000014d17fae */ /* 0x0007ee000e101d46 */
[----:B------:R1:W-:Y:S07]  /*d1d0*/  LDGSTS.E.BYPASS.LTC128B.128 [R209+0x4100], [R6.64], !P3 ;  /* 0x0410000006d17fae */ /* 0x0003ee000d901d46 */
[----:B------:R2:W-:Y:S07]  /*d1e0*/  LDGSTS.E.BYPASS.LTC128B.128 [R209+0x1100], [R14.64], !P5 ;  /* 0x011000000ed17fae */ /* 0x0005ee000e901d46 */
[----:B------:R2:W-:Y:S07]  /*d1f0*/  LDGSTS.E.BYPASS.LTC128B.128 [R209+0x3100], [R12.64], !P4 ;  /* 0x031000000cd17fae */ /* 0x0005ee000e101d46 */
[----:B------:R3:W-:Y:S01]  /*d200*/  LDGSTS.E.BYPASS.LTC128B.128 [R209+0x5100], [R2.64], !P3 ;  /* 0x0510000002d17fae */ /* 0x0007e2000d901d46 */
[C---:B-1----:R-:W-:Y:S06]  /*d210*/  HMMA.16816.F32.BF16 R4, R32.reuse, R8, RZ ;  /* 0x000000082004723c */ /* 0x042fec00000418ff */
[----:B------:R-:W-:Y:S02]  /*d220*/  LDSM.16.M88.4 R160, [R194] ;  /* 0x00000000c2a0783b */ /* 0x000fe40000000200 */
[C---:B------:R-:W-:Y:S05]  /*d230*/  HMMA.16816.F32.BF16 R8, R32.reuse, R10, RZ ;  /* 0x0000000a2008723c */ /* 0x040fea00000418ff */
[----:B------:R-:W0:Y:S03]  /*d240*/  LDGDEPBAR ;  /* 0x00000000000079af */ /* 0x000e260000000000 */
[C---:B--2---:R-:W-:Y:S04]  /*d250*/  HMMA.16816.F32.BF16 R12, R32.reuse, R16, RZ ;  /* 0x00000010200c723c */ /* 0x044fe800000418ff */
[----:B------:R-:W1:Y:S04]  /*d260*/  LDSM.16.M88.4 R164, [R190] ;  /* 0x00000000bea4783b */ /* 0x000e680000000200 */
[C---:B------:R-:W-:Y:S03]  /*d270*/  HMMA.16816.F32.BF16 R16, R32.reuse, R18, RZ ;  /* 0x000000122010723c */ /* 0x040fe600000418ff */
[----:B------:R-:W-:Y:S05]  /*d280*/  LDSM.16.M88.4 R168, [R190+0x1000] ;  /* 0x00100000bea8783b */ /* 0x000fea0000000200 */
[C---:B---3--:R-:W-:Y:S02]  /*d290*/  HMMA.16816.F32.BF16 R20, R32.reuse, R24, RZ ;  /* 0x000000182014723c */ /* 0x048fe400000418ff */
[----:B------:R-:W-:Y:S06]  /*d2a0*/  LDSM.16.M88.4 R172, [R190+0x1800] ;  /* 0x00180000beac783b */ /* 0x000fec0000000200 */
[C---:B------:R-:W-:Y:S01]  /*d2b0*/  HMMA.16816.F32.BF16 R24, R32.reuse, R26, RZ ;  /* 0x0000001a2018723c */ /* 0x040fe200000418ff */
[----:B------:R-:W-:Y:S07]  /*d2c0*/  LDSM.16.M88.4 R176, [R193] ;  /* 0x00000000c1b0783b */ /* 0x000fee0000000200 */
[C---:B----4-:R-:W-:Y:S01]  /*d2d0*/  HMMA.16816.F32.BF16 R28, R32.reuse, R136, RZ ;  /* 0x00000088201c723c */ /* 0x050fe200000418ff */
[----:B------:R-:W-:Y:S07]  /*d2e0*/  LDSM.16.M88.4 R180, [R187] ;  /* 0x00000000bbb4783b */ /* 0x000fee0000000200 */
[----:B------:R-:W-:Y:S01]  /*d2f0*/  HMMA.16816.F32.BF16 R32, R32, R138, RZ ;  /* 0x0000008a2020723c */ /* 0x000fe200000418ff */
[----:B------:R-:W2:Y:S07]  /*d300*/  LDSM.16.M88.4 R136, [R190+0x800] ;  /* 0x00080000be88783b */ /* 0x000eae0000000200 */
[C---:B-----5:R-:W-:Y:S08]  /*d310*/  HMMA.16816.F32.BF16 R4, R140.reuse, R144, R4 ;  /* 0x000000908c04723c */ /* 0x060ff00000041804 */
[C---:B------:R-:W-:Y:S01]  /*d320*/  HMMA.16816.F32.BF16 R8, R140.reuse, R146, R8 ;  /* 0x000000928c08723c */ /* 0x040fe20000041808 */
[----:B------:R-:W-:Y:S07]  /*d330*/  LDSM.16.M88.4 R144, [R187+0x1000] ;  /* 0x00100000bb90783b */ /* 0x000fee0000000200 */
[C---:B------:R-:W-:Y:S08]  /*d340*/  HMMA.16816.F32.BF16 R12, R140.reuse, R148, R12 ;  /* 0x000000948c0c723c */ /* 0x040ff0000004180c */
[C---:B------:R-:W-:Y:S01]  /*d350*/  HMMA.16816.F32.BF16 R16, R140.reuse, R150, R16 ;  /* 0x000000968c10723c */ /* 0x040fe20000041810 */
[----:B------:R-:W-:Y:S07]  /*d360*/  LDSM.16.M88.4 R148, [R187+0x1800] ;  /* 0x00180000bb94783b */ /* 0x000fee0000000200 */
[C---:B------:R-:W-:Y:S08]  /*d370*/  HMMA.16816.F32.BF16 R20, R140.reuse, R152, R20 ;  /* 0x000000988c14723c */ /* 0x040ff00000041814 */
[C---:B------:R-:W-:Y:S01]  /*d380*/  HMMA.16816.F32.BF16 R24, R140.reuse, R154, R24 ;  /* 0x0000009a8c18723c */ /* 0x040fe20000041818 */
[----:B------:R-:W-:Y:S07]  /*d390*/  LDSM.16.M88.4 R152, [R191+0x4000] ;  /* 0x00400000bf98783b */ /* 0x000fee0000000200 */
[C---:B------:R-:W-:Y:S08]  /*d3a0*/  HMMA.16816.F32.BF16 R28, R140.reuse, R156, R28 ;  /* 0x0000009c8c1c723c */ /* 0x040ff0000004181c */
[----:B------:R-:W-:Y:S01]  /*d3b0*/  HMMA.16816.F32.BF16 R32, R140, R158, R32 ;  /* 0x0000009e8c20723c */ /* 0x000fe20000041820 */
[----:B------:R-:W3:Y:S07]  /*d3c0*/  LDSM.16.M88.4 R140, [R187+0x800] ;  /* 0x00080000bb8c783b */ /* 0x000eee0000000200 */
[C---:B-1----:R-:W-:Y:S01]  /*d3d0*/  HMMA.16816.F32.BF16 R4, R160.reuse, R164, R4 ;  /* 0x000000a4a004723c */ /* 0x042fe20000041804 */
        /* <DEDUP_REMOVED lines=13> */
[----:B------:R-:W5:Y:S07]  /*d4b0*/  LDSM.16.M88.4 R172, [R203] ;  /* 0x00000000cbac783b */ /* 0x000f6e0000000200 */
[C---:B------:R-:W-:Y:S01]  /*d4c0*/  HMMA.16816.F32.BF16 R8, R176.reuse, R182, R8 ;  /* 0x000000b6b008723c */ /* 0x040fe20000041808 */
[----:B------:R-:W-:Y:S07]  /*d4d0*/  LDSM.16.M88.4 R180, [R190+0x2000] ;  /* 0x00200000beb4783b */ /* 0x000fee0000000200 */
        /* <DEDUP_REMOVED lines=10> */
[----:B------:R-:W1:Y:S07]  /*d580*/  LDSM.16.M88.4 R176, [R194+0x4000] ;  /* 0x00400000c2b0783b */ /* 0x000e6e0000000200 */
[C---:B------:R-:W-:Y:S01]  /*d590*/  HMMA.16816.F32.BF16 R8, R152.reuse, R158, R8 ;  /* 0x0000009e9808723c */ /* 0x040fe20000041808 */
[----:B------:R-:W-:Y:S07]  /*d5a0*/  LDSM.16.M88.4 R156, [R190+0x3800] ;  /* 0x00380000be9c783b */ /* 0x000fee0000000200 */
[C---:B--2---:R-:W-:Y:S08]  /*d5b0*/  HMMA.16816.F32.BF16 R12, R152.reuse, R136, R12 ;  /* 0x00000088980c723c */ /* 0x044ff0000004180c */
[C---:B------:R-:W-:Y:S01]  /*d5c0*/  HMMA.16816.F32.BF16 R16, R152.reuse, R138, R16 ;  /* 0x0000008a9810723c */ /* 0x040fe20000041810 */
[----:B------:R-:W2:Y:S07]  /*d5d0*/  LDSM.16.M88.4 R136, [R190+0x2800] ;  /* 0x00280000be88783b */ /* 0x000eae0000000200 */
[C---:B----4-:R-:W-:Y:S08]  /*d5e0*/  HMMA.16816.F32.BF16 R20, R152.reuse, R160, R20 ;  /* 0x000000a09814723c */ /* 0x050ff00000041814 */
[C---:B------:R-:W-:Y:S01]  /*d5f0*/  HMMA.16816.F32.BF16 R24, R152.reuse, R162, R24 ;  /* 0x000000a29818723c */ /* 0x040fe20000041818 */
[----:B------:R-:W-:Y:S07]  /*d600*/  LDSM.16.M88.4 R160, [R193+0x4000] ;  /* 0x00400000c1a0783b */ /* 0x000fee0000000200 */
[C---:B------:R-:W-:Y:S08]  /*d610*/  HMMA.16816.F32.BF16 R28, R152.reuse, R164, R28 ;  /* 0x000000a4981c723c */ /* 0x040ff0000004181c */
[----:B------:R-:W-:Y:S01]  /*d620*/  HMMA.16816.F32.BF16 R32, R152, R166, R32 ;  /* 0x000000a69820723c */ /* 0x000fe20000041820 */
[----:B------:R-:W4:Y:S07]  /*d630*/  LDSM.16.M88.4 R152, [R190+0x3000] ;  /* 0x00300000be98783b */ /* 0x000f2e0000000200 */
[C---:B-----5:R-:W-:Y:S01]  /*d640*/  HMMA.16816.F32.BF16 R4, R168.reuse, R172, R4 ;  /* 0x000000aca804723c */ /* 0x060fe20000041804 */
[----:B------:R-:W5:Y:S07]  /*d650*/  LDSM.16.M88.4 R164, [R187+0x2000] ;  /* 0x00200000bba4783b */ /* 0x000f6e0000000200 */
[C---:B------:R-:W-:Y:S01]  /*d660*/  HMMA.16816.F32.BF16 R8, R168.reuse, R174, R8 ;  /* 0x000000aea808723c */ /* 0x040fe20000041808 */
[----:B------:R-:W-:Y:S07]  /*d670*/  LDSM.16.M88.4 R172, [R184+0x4000] ;  /* 0x00400000b8ac783b */ /* 0x000fee0000000200 */
        /* <DEDUP_REMOVED lines=10> */
[----:B------:R-:W1:Y:S07]  /*d720*/  LDSM.16.M88.4 R168, [R191+0x8000] ;  /* 0x00800000bfa8783b */ /* 0x000e6e0000000200 */
[C---:B------:R-:W-:Y:S01]  /*d730*/  HMMA.16816.F32.BF16 R8, R176.reuse, R182, R8 ;  /* 0x000000b6b008723c */ /* 0x040fe20000041808 */
[----:B------:R-:W-:Y:S07]  /*d740*/  LDSM.16.M88.4 R180, [R199] ;  /* 0x00000000c7b4783b */ /* 0x000fee0000000200 */
[C---:B--2---:R-:W-:Y:S08]  /*d750*/  HMMA.16816.F32.BF16 R12, R176.reuse, R136, R12 ;  /* 0x00000088b00c723c */ /* 0x044ff0000004180c */
[C---:B------:R-:W-:Y:S01]  /*d760*/  HMMA.16816.F32.BF16 R16, R176.reuse, R138, R16 ;  /* 0x0000008ab010723c */ /* 0x040fe20000041810 */
[----:B------:R-:W2:Y:S07]  /*d770*/  LDSM.16.M88.4 R136, [R184+0x4800] ;  /* 0x00480000b888783b */ /* 0x000eae0000000200 */
[C---:B----4-:R-:W-:Y:S08]  /*d780*/  HMMA.16816.F32.BF16 R20, R176.reuse, R152, R20 ;  /* 0x00000098b014723c */ /* 0x050ff00000041814 */
[C---:B------:R-:W-:Y:S01]  /*d790*/  HMMA.16816.F32.BF16 R24, R176.reuse, R154, R24 ;  /* 0x0000009ab018723c */ /* 0x040fe20000041818 */
[----:B------:R-:W4:Y:S07]  /*d7a0*/  LDSM.16.M88.4 R152, [R184+0x5000] ;  /* 0x00500000b898783b */ /* 0x000f2e0000000200 */
[C---:B------:R-:W-:Y:S08]  /*d7b0*/  HMMA.16816.F32.BF16 R28, R176.reuse, R156, R28 ;  /* 0x0000009cb01c723c */ /* 0x040ff0000004181c */
[----:B------:R-:W-:Y:S01]  /*d7c0*/  HMMA.16816.F32.BF16 R32, R176, R158, R32 ;  /* 0x0000009eb020723c */ /* 0x000fe20000041820 */
[----:B------:R-:W1:Y:S07]  /*d7d0*/  LDSM.16.M88.4 R156, [R184+0x5800] ;  /* 0x00580000b89c783b */ /* 0x000e6e0000000200 */
[C---:B-----5:R-:W-:Y:S01]  /*d7e0*/  HMMA.16816.F32.BF16 R4, R160.reuse, R164, R4 ;  /* 0x000000a4a004723c */ /* 0x060fe20000041804 */
[----:B------:R-:W5:Y:S07]  /*d7f0*/  LDSM.16.M88.4 R176, [R192+0x8000] ;  /* 0x00800000c0b0783b */ /* 0x000f6e0000000200 */
        /* <DEDUP_REMOVED lines=26> */
[C---:B------:R-:W-:Y:S08]  /*d9a0*/  HMMA.16816.F32.BF16 R8, R176.reuse, R182, R8 ;  /* 0x000000b6b008723c */ /* 0x040ff00000041808 */
        /* <DEDUP_REMOVED lines=13> */
[C---:B------:R-:W-:Y:S08]  /*da80*/  HMMA.16816.F32.BF16 R28, R160.reuse, R156, R28 ;  /* 0x0000009ca01c723c */ /* 0x040ff0000004181c */
[----:B------:R-:W-:Y:S08]  /*da90*/  HMMA.16816.F32.BF16 R32, R160, R158, R32 ;  /* 0x0000009ea020723c */ /* 0x000ff00000041820 */
[C---:B-----5:R-:W-:Y:S08]  /*daa0*/  HMMA.16816.F32.BF16 R4, R168.reuse, R172, R4 ;  /* 0x000000aca804723c */ /* 0x060ff00000041804 */
        /* <DEDUP_REMOVED lines=150> */
.L_x_465:
[----:B------:R-:W-:Y:S04]  /*e410*/  MOV R8, c[0x0][0x32c] ;  /* 0x0000cb0000087a02 */ /* 0x000fe80000000f00 */
[----:B------:R-:W-:Y:S11]  /*e420*/  ISETP.NE.AND P0, PT, R8, 0x1, PT ;  /* 0x000000010800780c */ /* 0x000ff60003f05270 */
[----:B------:R-:W-:Y:S02]  /*e430*/  @!UPT UIADD3 URZ, URZ, URZ, URZ ;  /* 0x0000003f3f3ff290 */ /* 0x000fe4000fffe03f */
[----:B------:R-:W-:Y:S05]  /*e440*/  @P0 IMAD.HI.U32 R8, R3, c[0x0][0x330], RZ ;  /* 0x0000cc0003080a27 */ /* 0x000fea00078e00ff */
[----:B------:R-:W-:Y:S02]  /*e450*/  @P0 SHF.R.U32.HI R3, RZ, c[0x0][0x334], R8 ;  /* 0x0000cd00ff030a19 */ /* 0x000fe40000011608 */
.L_x_466:
[----:B------:R-:W-:Y:S05]  /*e460*/  BSYNC B0 ;  /* 0x0000000000007941 */ /* 0x000fea0003800000 */
.L_x_464:
[----:B------:R-:W-:Y:S04]  /*e470*/  IMAD R3, R3, c[0x0][0x32c], -R4 ;  /* 0x0000cb0003037a24 */ /* 0x000fe800078e0a04 */
[----:B------:R-:W-:Y:S05]  /*e480*/  IMAD.IADD R3, R3, 0x1, -R227 ;  /* 0x0000000103037824 */ /* 0x000fea00078e0ae3 */
[----:B------:R-:W-:Y:S02]  /*e490*/  IADD3 R8, R3, c[0x0][0x32c], RZ ;  /* 0x0000cb0003087a10 */ /* 0x000fe40007ffe0ff */
[----:B------:R-:W-:Y:S02]  /*e4a0*/  IMNMX R0, R0, R3, !PT ;  /* 0x0000000300007217 */ /* 0x000fe40007800200 */
[----:B------:R-:W-:Y:S02]  /*e4b0*/  IMNMX R2, R2, R8, PT ;  /* 0x0000000802027217 */ /* 0x000fe40003800200 */
.L_x_463:
        /* <DEDUP_REMOVED lines=66> */
.L_x_469:
[----:B------:R-:W-:Y:S04]  /*e8e0*/  MOV R5, c[0x0][0x32c] ;  /* 0x0000cb0000057a02 */ /* 0x000fe80000000f00 */
[----:B------:R-:W-:Y:S11]  /*e8f0*/  ISETP.NE.AND P0, PT, R5, 0x1, PT ;  /* 0x000000010500780c */ /* 0x000ff60003f05270 */
[----:B------:R-:W-:Y:S02]  /*e900*/  @!UPT UIADD3 URZ, URZ, URZ, URZ ;  /* 0x0000003f3f3ff290 */ /* 0x000fe4000fffe03f */
[----:B------:R-:W-:Y:S05]  /*e910*/  @P0 IMAD.HI.U32 R5, R3, c[0x0][0x330], RZ ;  /* 0x0000cc0003050a27 */ /* 0x000fea00078e00ff */
[----:B------:R-:W-:Y:S02]  /*e920*/  @P0 SHF.R.U32.HI R3, RZ, c[0x0][0x334], R5 ;  /* 0x0000cd00ff030a19 */ /* 0x000fe40000011605 */
.L_x_470:
[----:B------:R-:W-:Y:S05]  /*e930*/  BSYNC B0 ;  /* 0x0000000000007941 */ /* 0x000fea0003800000 */
.L_x_468:
[----:B------:R-:W-:Y:S04]  /*e940*/  IMAD R4, R3, c[0x0][0x32c], -R4 ;  /* 0x0000cb0003047a24 */ /* 0x000fe800078e0a04 */
[----:B------:R-:W-:Y:S05]  /*e950*/  IMAD.IADD R3, R4, 0x1, -R227 ;  /* 0x0000000104037824 */ /* 0x000fea00078e0ae3 */
[----:B------:R-:W-:Y:S02]  /*e960*/  IADD3 R4, R3, c[0x0][0x32c], RZ ;  /* 0x0000cb0003047a10 */ /* 0x000fe40007ffe0ff */
[----:B------:R-:W-:Y:S02]  /*e970*/  IMNMX R0, R0, R3, !PT ;  /* 0x0000000300007217 */ /* 0x000fe40007800200 */
[----:B------:R-:W-:Y:S02]  /*e980*/  IMNMX R2, R2, R4, PT ;  /* 0x0000000402027217 */ /* 0x000fe40003800200 */
.L_x_467:
        /* <DEDUP_REMOVED lines=452> */
[----:B------:R-:W-:Y:S01]  /*105d0*/  IADD3 R0, R207, -0x1, RZ ;  /* 0xffffffffcf007810 */ /* 0x000fe20007ffe0ff */
[C---:B--2---:R-:W-:Y:S04]  /*105e0*/  HMMA.16816.F32.BF16 R92, R136.reuse, R12, R92 ;  /* 0x0000000c885c723c */ /* 0x044fe8000004185c */
[----:B------:R-:W-:Y:S01]  /*105f0*/  FADD.FTZ R225, R170, R4 ;  /* 0x00000004aae17221 */ /* 0x000fe20000010000 */
[----:B------:R-:W-:Y:S01]  /*10600*/  MOV R207, R0 ;  /* 0x0000000000cf7202 */ /* 0x000fe20000000f00 */
[----:B------:R-:W-:Y:S01]  /*10610*/  FADD.FTZ R226, R101, R2 ;  /* 0x0000000265e27221 */ /* 0x000fe20000010000 */
[----:B------:R-:W-:Y:S01]  /*10620*/  MOV R101, R100 ;  /* 0x0000006400657202 */ /* 0x000fe20000000f00 */
[----:B------:R-:W-:Y:S04]  /*10630*/  HMMA.16816.F32.BF16 R96, R136, R14, R96 ;  /* 0x0000000e8860723c */ /* 0x000fe80000041860 */
[----:B------:R-:W-:Y:S04]  /*10640*/  MOV R102, R3 ;  /* 0x0000000300667202 */ /* 0x000fe80000000f00 */
[----:B------:R-:W-:-:S05]  /*10650*/  @P0 BRA `(.L_x_471) ;  /* 0xffffc7b000000947 */ /* 0x000fca000383ffff */
.L_x_462:
[----:B------:R-:W-:Y:S02]  /*10660*/  @!UPT UIADD3 URZ, URZ, URZ, URZ ;  /* 0x0000003f3f3ff290 */ /* 0x000fe4000fffe03f */
[----:B------:R-:W-:Y:S02]  /*10670*/  MOV R7, 0x1f ;  /* 0x0000001f00077802 */ /* 0x000fe40000000f00 */
[----:B------:R-:W-:Y:S01]  /*10680*/  MOV R6, 0xffffffff ;  /* 0xffffffff00067802 */ /* 0x000fe20000000f00 */
[----:B------:R-:W-:Y:S06]  /*10690*/  BRA.DIV ~URZ, `(.L_x_472) ;  /* 0x000053d27f007947 */ /* 0x000fec000b800000 */
[----:B------:R1:W2:Y:S02]  /*106a0*/  SHFL.BFLY PT, R0, R225, 0x2, 0x1f ;  /* 0x0c401f00e1007f89 */ /* 0x0002a400000e0000 */
.L_x_545:
[----:B--2---:R-:W-:Y:S01]  /*106b0*/  FADD.FTZ R0, R0, R225 ;  /* 0x000000e100007221 */ /* 0x004fe20000010000 */
[----:B------:R-:W-:Y:S05]  /*106c0*/  BRA.DIV ~URZ, `(.L_x_473) ;  /* 0x000054027f007947 */ /* 0x000fea000b800000 */
[----:B------:R-:W2:Y:S04]  /*106d0*/  SHFL.BFLY PT, R2, R226, 0x2, 0x1f ;  /* 0x0c401f00e2027f89 */ /* 0x000ea800000e0000 */
[----:B------:R-:W3:Y:S01]  /*106e0*/  SHFL.BFLY PT, R5, R0, 0x1, 0x1f ;  /* 0x0c201f0000057f89 */ /* 0x000ee200000e0000 */
[----:B--2---:R-:W-:-:S02]  /*106f0*/  FADD.FTZ R4, R2, R226 ;  /* 0x000000e202047221 */ /* 0x004fc40000010000 */
[----:B---3--:R-:W-:-:S03]  /*10700*/  FADD.FTZ R0, R0, R5 ;  /* 0x0000000500007221 */ /* 0x008fc60000010000 */
[----:B------:R2:W3:Y:S04]  /*10710*/  SHFL.BFLY PT, R3, R4, 0x1, 0x1f ;  /* 0x0c201f0004037f89 */ /* 0x0004e800000e0000 */
.L_x_546:
[----:B------:R-:W-:Y:S01]  /*10720*/  FSETP.NE.FTZ.AND P1, PT, R0, RZ, PT ;  /* 0x000000ff0000720b */ /* 0x000fe20003f35000 */
[----:B---3--:R-:W-:Y:S01]  /*10730*/  FADD.FTZ R3, R3, R4 ;  /* 0x0000000403037221 */ /* 0x008fe20000010000 */
[----:B------:R-:W-:Y:S02]  /*10740*/  MOV R2, RZ ;  /* 0x000000ff00027202 */ /* 0x000fe40000000f00 */
[----:B------:R-:W-:Y:S02]  /*10750*/  MOV R21, 0xff800000 ;  /* 0xff80000000157802 */ /* 0x000fe40000000f00 */
[----:B------:R-:W-:Y:S02]  /*10760*/  FSETP.NE.FTZ.AND P0, PT, R3, RZ, PT ;  /* 0x000000ff0300720b */ /* 0x000fe40003f15000 */
[----:B------:R-:W-:-:S05]  /*10770*/  MOV R20, 0xff800000 ;  /* 0xff80000000147802 */ /* 0x000fca0000000f00 */
[----:B------:R-:W3:Y:S01]  /*10780*/  @P1 MUFU.LG2 R5, R0 ;  /* 0x0000000000051308 */ /* 0x000ee20000000c00 */
[----:B--2---:R-:W-:-:S05]  /*10790*/  @P1 MOV R4, 0x3f317218 ;  /* 0x3f31721800041802 */ /* 0x004fca0000000f00 */
[----:B------:R-:W-:Y:S02]  /*107a0*/  @P1 FMUL.FTZ R4, R4, c[0x0][0x2d0] ;  /* 0x0000b40004041a20 */ /* 0x000fe40000410000 */
[----:B------:R2:W4:Y:S01]  /*107b0*/  @P1 MUFU.RCP R2, R0 ;  /* 0x0000000000021308 */ /* 0x0005220000001000 */
[----:B---3--:R-:W-:-:S04]  /*107c0*/  @P1 FMUL.FTZ R5, R5, 0.69314718246459960938 ;  /* 0x3f31721805051820 */ /* 0x008fc80000410000 */
[----:B------:R-:W-:Y:S01]  /*107d0*/  @P1 FFMA.FTZ R21, R4, R100, R5 ;  /* 0x0000006404151223 */ /* 0x000fe20000010005 */
[----:B------:R-:W-:Y:S02]  /*107e0*/  MOV R4, 0x1 ;  /* 0x0000000100047802 */ /* 0x000fe40000000f00 */
[----:B--2---:R-:W-:Y:S01]  /*107f0*/  MOV R0, RZ ;  /* 0x000000ff00007202 */ /* 0x004fe20000000f00 */
[C---:B----4-:R-:W-:Y:S02]  /*10800*/  FMUL.FTZ R148, R2.reuse, R68 ;  /* 0x0000004402947220 */ /* 0x050fe40000410000 */
[C---:B------:R-:W-:Y:S02]  /*10810*/  FMUL.FTZ R149, R2.reuse, R69 ;  /* 0x0000004502957220 */ /* 0x040fe40000410000 */
[C---:B------:R-:W-:Y:S01]  /*10820*/  FMUL.FTZ R146, R2.reuse, R104 ;  /* 0x0000006802927220 */ /* 0x040fe20000410000 */
[----:B------:R-:W2:Y:S01]  /*10830*/  @P0 MUFU.RCP R0, R3 ;  /* 0x0000000300000308 */ /* 0x000ea20000001000 */
        /* <DEDUP_REMOVED lines=45> */
[----:B------:R3:W4:Y:S01]  /*10b10*/  @P0 MUFU.LG2 R2, R3 ;  /* 0x0000000300020308 */ /* 0x0007220000000c00 */
[C---:B--2---:R-:W-:Y:S02]  /*10b20*/  FMUL.FTZ R92, R0.reuse, R118 ;  /* 0x00000076005c7220 */ /* 0x044fe40000410000 */
[C---:B------:R-:W-:Y:S02]  /*10b30*/  FMUL.FTZ R93, R0.reuse, R119 ;  /* 0x00000077005d7220 */ /* 0x040fe40000410000 */
[C---:B------:R-:W-:Y:S02]  /*10b40*/  FMUL.FTZ R152, R0.reuse, R114 ;  /* 0x0000007200987220 */ /* 0x040fe40000410000 */
[----:B------:R-:W-:-:S02]  /*10b50*/  FMUL.FTZ R153, R0, R115 ;  /* 0x0000007300997220 */ /* 0x000fc40000410000 */
[C---:B------:R-:W-:Y:S02]  /*10b60*/  FMUL.FTZ R118, R0.reuse, R130 ;  /* 0x0000008200767220 */ /* 0x040fe40000410000 */
[C---:B------:R-:W-:Y:S02]  /*10b70*/  FMUL.FTZ R119, R0.reuse, R131 ;  /* 0x0000008300777220 */ /* 0x040fe40000410000 */
[C---:B------:R-:W-:Y:S02]  /*10b80*/  FMUL.FTZ R154, R0.reuse, R110 ;  /* 0x0000006e009a7220 */ /* 0x040fe40000410000 */
[----:B------:R-:W-:Y:S01]  /*10b90*/  FMUL.FTZ R155, R0, R111 ;  /* 0x0000006f009b7220 */ /* 0x000fe20000410000 */
[----:B---3--:R-:W-:Y:S01]  /*10ba0*/  @P0 MOV R3, 0x3f317218 ;  /* 0x3f31721800030802 */ /* 0x008fe20000000f00 */
[----:B----4-:R-:W-:Y:S02]  /*10bb0*/  @P0 FMUL.FTZ R2, R2, 0.69314718246459960938 ;  /* 0x3f31721802020820 */ /* 0x010fe40000410000 */
        /* <DEDUP_REMOVED lines=43> */
.L_x_419:
[----:B------:R-:W2:Y:S01]  /*10e70*/  S2R R2, SR_TID.X ;  /* 0x0000000000027919 */ /* 0x000ea20000002100 */
        /* <DEDUP_REMOVED lines=16> */
.L_x_475:
[----:B------:R-:W-:Y:S05]  /*10f80*/  BSYNC B0 ;  /* 0x0000000000007941 */ /* 0x000fea0003800000 */
.L_x_474:
        /* <DEDUP_REMOVED lines=19> */
[----:B------:R-:W-:Y:S02]  /*110c0*/  ISETP.NE.U32.AND P2, PT, RZ, c[0x0][0x508], PT ;  /* 0x00014200ff007a0c */ /* 0x000fe40003f45070 */
[----:B------:R-:W-:Y:S02]  /*110d0*/  ISETP.NE.U32.AND P1, PT, RZ, c[0x0][0x500], PT ;  /* 0x00014000ff007a0c */ /* 0x000fe40003f25070 */
[----:B------:R-:W-:-:S02]  /*110e0*/  ISETP.NE.AND.EX P2, PT, RZ, c[0x0][0x50c], PT, P2 ;  /* 0x00014300ff007a0c */ /* 0x000fc40003f45320 */
        /* <DEDUP_REMOVED lines=79> */
[----:B-1----:R-:W-:-:S03]  /*115e0*/  F2FP.BF16.PACK_AB R0, R79, R78 ;  /* 0x0000004e4f00723e */ /* 0x002fc600000010ff */
[----:B------:R-:W4:Y:S01]  /*115f0*/  LDL.LU R8, [R1+0xc] ;  /* 0x00000c0001087983 */ /* 0x000f220000300800 */
[----:B------:R-:W-:-:S03]  /*11600*/  IMAD.MOV.U32 R12, RZ, RZ, c[0x0][0x388] ;  /* 0x0000e200ff0c7624 */ /* 0x000fc600078e00ff */
[----:B------:R1:W-:Y:S01]  /*11610*/  STS [R7+0x8400], R0 ;  /* 0x0084000007007388 */ /* 0x0003e20000000800 */
[----:B--2---:R-:W-:Y:S02]  /*11620*/  F2FP.BF16.PACK_AB R4, R89, R88 ;  /* 0x000000585904723e */ /* 0x004fe400000010ff */
[----:B---3--:R-:W-:-:S03]  /*11630*/  F2FP.BF16.PACK_AB R3, R71, R70 ;  /* 0x000000464703723e */ /* 0x008fc600000010ff */
[----:B------:R2:W-:Y:S01]  /*11640*/  STS [R6+0x8000], R4 ;  /* 0x0080000406007388 */ /* 0x0005e20000000800 */
[----:B------:R-:W-:-:S03]  /*11650*/  F2FP.BF16.PACK_AB R2, R81, R80 ;  /* 0x000000505102723e */ /* 0x000fc600000010ff */
[----:B------:R3:W-:Y:S04]  /*11660*/  STS [R6+0x8400], R3 ;  /* 0x0084000306007388 */ /* 0x0007e80000000800 */
[----:B------:R3:W-:Y:S01]  /*11670*/  STS [R5+0x8000], R2 ;  /* 0x0080000205007388 */ /* 0x0007e20000000800 */
[----:B-1----:R-:W-:-:S05]  /*11680*/  F2FP.BF16.PACK_AB R0, R59, R58 ;  /* 0x0000003a3b00723e */ /* 0x002fca00000010ff */
[----:B------:R1:W-:Y:S01]  /*11690*/  STS [R5+0x8400], R0 ;  /* 0x0084000005007388 */ /* 0x0003e20000000800 */
[----:B--2---:R-:W-:Y:S01]  /*116a0*/  IMAD.MOV.U32 R4, RZ, RZ, 0x4 ;  /* 0x00000004ff047424 */ /* 0x004fe200078e00ff */
[----:B---3--:R-:W-:-:S03]  /*116b0*/  F2FP.BF16.PACK_AB R3, R61, R60 ;  /* 0x0000003c3d03723e */ /* 0x008fc600000010ff */
[----:B------:R-:W-:Y:S02]  /*116c0*/  @P2 IMAD.WIDE R6, R235, R4, c[0x0][0x508] ;  /* 0x00014200eb062625 */ /* 0x000fe400078e0204 */
[----:B------:R-:W-:Y:S02]  /*116d0*/  STS [R9+0x8000], R3 ;  /* 0x0080000309007388 */ /* 0x000fe40000000800 */
[----:B------:R-:W-:Y:S01]  /*116e0*/  IMAD.MOV.U32 R2, RZ, RZ, RZ ;  /* 0x000000ffff027224 */ /* 0x000fe200078e00ff */
[----:B-1----:R-:W-:Y:S01]  /*116f0*/  F2FP.BF16.PACK_AB R0, R57, R56 ;  /* 0x000000383900723e */ /* 0x002fe200000010ff */
[----:B------:R-:W-:-:S04]  /*11700*/  IMAD.WIDE R4, R235, R4, c[0x0][0x500] ;  /* 0x00014000eb047625 */ /* 0x000fc800078e0204 */
        /* <DEDUP_REMOVED lines=11> */
.L_x_478:
[----:B--2---:R-:W2:Y:S01]  /*117c0*/  LDL R13, [R1+0x10] ;  /* 0x00001000010d7983 */ /* 0x004ea20000100800 */
[----:B------:R-:W-:Y:S01]  /*117d0*/  IMAD.MOV.U32 R10, RZ, RZ, 0x368 ;  /* 0x00000368ff0a7424 */ /* 0x000fe200078e00ff */
[----:B------:R-:W-:Y:S01]  /*117e0*/  ISETP.GT.AND P3, PT, R0, 0x1, PT ;  /* 0x000000010000780c */ /* 0x000fe20003f64270 */
[----:B------:R-:W-:Y:S01]  /*117f0*/  IMAD.MOV.U32 R0, RZ, RZ, c[0x0][0x4e8] ;  /* 0x00013a00ff007624 */ /* 0x000fe200078e00ff */
[----:B------:R-:W3:Y:S01]  /*11800*/  LDL R22, [R1+0x3c] ;  /* 0x00003c0001167983 */ /* 0x000ee20000100800 */
[----:B------:R-:W-:Y:S01]  /*11810*/  ISETP.NE.U32.AND P0, PT, RZ, c[0x0][0x500], PT ;  /* 0x00014000ff007a0c */ /* 0x000fe20003f05070 */
[----:B------:R-:W-:Y:S01]  /*11820*/  IMAD.IADD R3, R240, 0x1, R231 ;  /* 0x00000001f0037824 */ /* 0x000fe200078e02e7 */
[----:B------:R-:W-:-:S02]  /*11830*/  SEL R10, R10, 0x328, P3 ;  /* 0x000003280a0a7807 */ /* 0x000fc40001800000 */
[----:B------:R-:W-:Y:S02]  /*11840*/  ISETP.NE.AND.EX P0, PT, RZ, c[0x0][0x504], PT, P0 ;  /* 0x00014100ff007a0c */ /* 0x000fe40003f05300 */
[----:B------:R-:W1:Y:S01]  /*11850*/  LDC.64 R6, c[0x0][R10+0x170] ;  /* 0x00005c000a067b82 */ /* 0x000e620000000a00 */
[----:B------:R-:W-:Y:S02]  /*11860*/  ISETP.NE.AND P2, PT, R0, 0x1, PT ;  /* 0x000000010000780c */ /* 0x000fe40003f45270 */
[----:B------:R-:W-:Y:S02]  /*11870*/  SHF.R.S32.HI R4, RZ, 0x1f, R235 ;  /* 0x0000001fff047819 */ /* 0x000fe400000114eb */
[----:B------:R-:W-:Y:S02]  /*11880*/  SEL R0, R235, RZ, !P0 ;  /* 0x000000ffeb007207 */ /* 0x000fe40004000000 */
[----:B------:R-:W-:Y:S01]  /*11890*/  SEL R5, R4, RZ, !P0 ;  /* 0x000000ff04057207 */ /* 0x000fe20004000000 */
[----:B------:R4:W4:Y:S08]  /*118a0*/  LDC.64 R14, c[0x0][R10+0x168] ;  /* 0x00005a000a0e7b82 */ /* 0x0009300000000a00 */
[----:B------:R4:W2:Y:S08]  /*118b0*/  LDC.64 R18, c[0x0][R10+0x178] ;  /* 0x00005e000a127b82 */ /* 0x0008b00000000a00 */
[----:B------:R4:W2:Y:S01]  /*118c0*/  LDC.64 R16, c[0x0][R10+0x160] ;  /* 0x000058000a107b82 */ /* 0x0008a20000000a00 */
[----:B------:R-:W4:Y:S01]  /*118d0*/  S2R R23, SR_TID.X ;  /* 0x0000000000177919 */ /* 0x000f220000002100 */
[----:B-1----:R-:W-:-:S04]  /*118e0*/  IMAD R4, R7, R0, RZ ;  /* 0x0000000007047224 */ /* 0x002fc800078e02ff */
[----:B----4-:R-:W-:Y:S02]  /*118f0*/  IMAD R10, R6, R5, R4 ;  /* 0x00000005060a7224 */ /* 0x010fe400078e0204 */
[----:B------:R-:W-:-:S04]  /*11900*/  @P2 IMAD.HI.U32 R5, R3, c[0x0][0x4ec], RZ ;  /* 0x00013b0003052a27 */ /* 0x000fc800078e00ff */
[----:B------:R-:W-:Y:S01]  /*11910*/  IMAD.MOV.U32 R4, RZ, RZ, R3 ;  /* 0x000000ffff047224 */ /* 0x000fe200078e0003 */
[----:B------:R-:W-:Y:S01]  /*11920*/  @P2 SHF.R.U32.HI R4, RZ, c[0x0][0x4f0], R5 ;  /* 0x00013c00ff042a19 */ /* 0x000fe20000011605 */
        /* <DEDUP_REMOVED lines=8> */
[----:B------:R-:W-:Y:S01]  /*119b0*/  IMAD.IADD R15, R23, 0x1, -R15 ;  /* 0x00000001170f7824 */ /* 0x000fe200078e0a0f */
[----:B--2---:R-:W-:Y:S01]  /*119c0*/  SEL R5, R13, RZ, P3 ;  /* 0x000000ff0d057207 */ /* 0x004fe20001800000 */
[----:B------:R-:W-:Y:S02]  /*119d0*/  IMAD.IADD R13, R7, 0x1, R10 ;  /* 0x00000001070d7824 */ /* 0x000fe400078e020a */
[----:B------:R-:W-:Y:S02]  /*119e0*/  IMAD.IADD R7, R9, 0x1, R11 ;  /* 0x0000000109077824 */ /* 0x000fe400078e020b */
[----:B------:R-:W-:Y:S02]  /*119f0*/  IMAD.MOV R10, RZ, RZ, -R4 ;  /* 0x000000ffff0a7224 */ /* 0x000fe400078e0a04 */
[-C--:B------:R-:W-:Y:S02]  /*11a00*/  IMAD R11, R19, R5.reuse, RZ ;  /* 0x00000005130b7224 */ /* 0x080fe400078e02ff */
        /* <DEDUP_REMOVED lines=19> */
[----:B---3--:R-:W-:-:S03]  /*11b40*/  IMAD.IADD R5, R22, 0x1, R231 ;  /* 0x0000000116057824 */ /* 0x008fc600078e02e7 */
        /* <DEDUP_REMOVED lines=40> */
[-C--:B------:R-:W-:Y:S02]  /*11dd0*/  IADD3 R11, R9, R231.reuse, RZ ;  /* 0x000000e7090b7210 */ /* 0x080fe40007ffe0ff */
[----:B--2---:R-:W-:-:S04]  /*11de0*/  IADD3 R5, R15, R231, RZ ;  /* 0x000000e70f057210 */ /* 0x004fc80007ffe0ff */
        /* <DEDUP_REMOVED lines=21> */
.L_x_547:
[----:B------:R-:W-:Y:S05]  /*11f40*/  BRA.DIV ~URZ, `(.L_x_481) ;  /* 0x00003cf27f007947 */ /* 0x000fea000b800000 */
[----:B------:R3:W4:Y:S02]  /*11f50*/  SHFL.IDX PT, R0, R13, RZ, 0x181f ;  /* 0x00181fff0d007589 */ /* 0x00072400000e0000 */
.L_x_548:
[----:B------:R-:W-:Y:S01]  /*11f60*/  ISETP.GE.AND P0, PT, R11, R4, PT ;  /* 0x000000040b00720c */ /* 0x000fe20003f06270 */
[----:B------:R-:W-:-:S12]  /*11f70*/  BSSY B0, `(.L_x_482) ;  /* 0x0000010000007945 */ /* 0x000fd80003800000 */
[----:B------:R-:W-:Y:S05]  /*11f80*/  @P0 BRA `(.L_x_483) ;  /* 0x000000e000000947 */ /* 0x000fea0003800000 */
[----:B------:R-:W5:Y:S04]  /*11f90*/  LDL R14, [R1+0x4] ;  /* 0x00000400010e7983 */ /* 0x000f680000100800 */
[----:B---3--:R-:W3:Y:S01]  /*11fa0*/  LDL R5, [R1] ;  /* 0x0000000001057983 */ /* 0x008ee20000100800 */
[----:B------:R-:W-:Y:S02]  /*11fb0*/  ISETP.GE.AND P5, PT, R236, c[0x0][0x3c8], PT ;  /* 0x0000f200ec007a0c */ /* 0x000fe40003fa6270 */
[----:B------:R-:W-:Y:S02]  /*11fc0*/  ISETP.GE.AND P4, PT, R238, c[0x0][0x3c8], PT ;  /* 0x0000f200ee007a0c */ /* 0x000fe40003f86270 */
[----:B------:R-:W-:-:S09]  /*11fd0*/  ISETP.GE.AND P3, PT, R239, c[0x0][0x3c8], PT ;  /* 0x0000f200ef007a0c */ /* 0x000fd20003f66270 */
[-C--:B----4-:R-:W-:Y:S02]  /*11fe0*/  @!P5 LEA R8, P2, R236, R0.reuse, 0x1 ;  /* 0x00000000ec08d211 */ /* 0x090fe400078408ff */
[-C--:B------:R-:W-:Y:S02]  /*11ff0*/  @!P4 LEA R6, P1, R238, R0.reuse, 0x1 ;  /* 0x00000000ee06c211 */ /* 0x080fe400078208ff */
[----:B------:R-:W-:Y:S02]  /*12000*/  @!P3 LEA R2, P0, R239, R0, 0x1 ;  /* 0x00000000ef02b211 */ /* 0x000fe400078008ff */
[----:B--2---:R-:W-:-:S05]  /*12010*/  @!P5 LEA.HI.X R9, R236, R10, R237, 0x1, P2 ;  /* 0x0000000aec09d211 */ /* 0x004fca00010f0ced */
[----:B------:R2:W-:Y:S01]  /*12020*/  @!P5 ST.E.128 [R8.64], R24 ;  /* 0x000000180800d985 */ /* 0x0005e2000c101d06 */
[-C--:B-----5:R-:W-:Y:S02]  /*12030*/  @!P4 LEA.HI.X R7, R238, R10.reuse, R14, 0x1, P1 ;  /* 0x0000000aee07c211 */ /* 0x0a0fe400008f0c0e */
[----:B---3--:R-:W-:-:S03]  /*12040*/  @!P3 LEA.HI.X R3, R239, R10, R5, 0x1, P0 ;  /* 0x0000000aef03b211 */ /* 0x008fc600000f0c05 */
[----:B------:R2:W-:Y:S04]  /*12050*/  @!P4 ST.E.128 [R6.64], R20 ;  /* 0x000000140600c985 */ /* 0x0005e8000c101d06 */
[----:B------:R2:W-:Y:S02]  /*12060*/  @!P3 ST.E.128 [R2.64], R16 ;  /* 0x000000100200b985 */ /* 0x0005e4000c101d06 */
.L_x_483:
[----:B------:R-:W-:Y:S05]  /*12070*/  BSYNC B0 ;  /* 0x0000000000007941 */ /* 0x000fea0003800000 */
.L_x_482:
[----:B------:R-:W-:Y:S05]  /*12080*/  BRA.DIV ~URZ, `(.L_x_484) ;  /* 0x00003c127f007947 */ /* 0x000fea000b800000 */
[----:B--2---:R2:W1:Y:S04]  /*12090*/  SHFL.IDX PT, R10, R12, 0x1, 0x181f ;  /* 0x00381f000c0a7f89 */ /* 0x00446800000e0000 */
[----:B----4-:R2:W4:Y:S02]  /*120a0*/  SHFL.IDX PT, R0, R13, 0x1, 0x181f ;  /* 0x00381f000d007f89 */ /* 0x01052400000e0000 */
.L_x_549:
[----:B------:R-:W-:Y:S01]  /*120b0*/  IADD3 R2, R11, 0x20, RZ ;  /* 0x000000200b027810 */ /* 0x000fe20007ffe0ff */
[----:B------:R-:W-:Y:S03]  /*120c0*/  BSSY B0, `(.L_x_485) ;  /* 0x0000011000007945 */ /* 0x000fe60003800000 */
[----:B------:R-:W-:-:S13]  /*120d0*/  ISETP.GE.AND P0, PT, R2, R4, PT ;  /* 0x000000040200720c */ /* 0x000fda0003f06270 */
[----:B------:R-:W-:Y:S05]  /*120e0*/  @P0 BRA `(.L_x_486) ;  /* 0x000000e000000947 */ /* 0x000fea0003800000 */
[----:B------:R-:W5:Y:S04]  /*120f0*/  LDL R14, [R1+0x4] ;  /* 0x00000400010e7983 */ /* 0x000f680000100800 */
[----:B--2---:R-:W2:Y:S01]  /*12100*/  LDL R5, [R1] ;  /* 0x0000000001057983 */ /* 0x004ea20000100800 */
[----:B------:R-:W-:Y:S02]  /*12110*/  ISETP.GE.AND P2, PT, R236, c[0x0][0x3c8], PT ;  /* 0x0000f200ec007a0c */ /* 0x000fe40003f46270 */
[----:B------:R-:W-:Y:S02]  /*12120*/  ISETP.GE.AND P1, PT, R238, c[0x0][0x3c8], PT ;  /* 0x0000f200ee007a0c */ /* 0x000fe40003f26270 */
[----:B------:R-:W-:-:S09]  /*12130*/  ISETP.GE.AND P0, PT, R239, c[0x0][0x3c8], PT ;  /* 0x0000f200ef007a0c */ /* 0x000fd20003f06270 */
[-C--:B----4-:R-:W-:Y:S02]  /*12140*/  @!P2 LEA R8, P5, R236, R0.reuse, 0x1 ;  /* 0x00000000ec08a211 */ /* 0x090fe400078a08ff */
[-C--:B------:R-:W-:Y:S02]  /*12150*/  @!P1 LEA R6, P4, R238, R0.reuse, 0x1 ;  /* 0x00000000ee069211 */ /* 0x080fe400078808ff */
[----:B------:R-:W-:Y:S02]  /*12160*/  @!P0 LEA R2, P3, R239, R0, 0x1 ;  /* 0x00000000ef028211 */ /* 0x000fe400078608ff */
[----:B-1----:R-:W-:-:S05]  /*12170*/  @!P2 LEA.HI.X R9, R236, R10, R237, 0x1, P5 ;  /* 0x0000000aec09a211 */ /* 0x002fca00028f0ced */
[----:B------:R1:W-:Y:S01]  /*12180*/  @!P2 ST.E.128 [R8.64], R36 ;  /* 0x000000240800a985 */ /* 0x0003e2000c101d06 */
[-C--:B-----5:R-:W-:Y:S02]  /*12190*/  @!P1 LEA.HI.X R7, R238, R10.reuse, R14, 0x1, P4 ;  /* 0x0000000aee079211 */ /* 0x0a0fe400020f0c0e */
[----:B--2---:R-:W-:-:S03]  /*121a0*/  @!P0 LEA.HI.X R3, R239, R10, R5, 0x1, P3 ;  /* 0x0000000aef038211 */ /* 0x004fc600018f0c05 */
[----:B------:R1:W-:Y:S04]  /*121b0*/  @!P1 ST.E.128 [R6.64], R32 ;  /* 0x0000002006009985 */ /* 0x0003e8000c101d06 */
[----:B------:R1:W-:Y:S02]  /*121c0*/  @!P0 ST.E.128 [R2.64], R28 ;  /* 0x0000001c02008985 */ /* 0x0003e4000c101d06 */
.L_x_486:
[----:B------:R-:W-:Y:S05]  /*121d0*/  BSYNC B0 ;  /* 0x0000000000007941 */ /* 0x000fea0003800000 */
.L_x_485:
[----:B------:R-:W-:Y:S05]  /*121e0*/  BRA.DIV ~URZ, `(.L_x_487) ;  /* 0x00003b727f007947 */ /* 0x000fea000b800000 */
[----:B-1----:R1:W2:Y:S02]  /*121f0*/  SHFL.IDX PT, R10, R12, 0x2, 0x181f ;  /* 0x00581f000c0a7f89 */ /* 0x0022a400000e0000 */
.L_x_550:
[----:B------:R-:W-:Y:S05]  /*12200*/  BRA.DIV ~URZ, `(.L_x_488) ;  /* 0x00003bc27f007947 */ /* 0x000fea000b800000 */
[----:B----4-:R4:W1:Y:S02]  /*12210*/  SHFL.IDX PT, R0, R13, 0x2, 0x181f ;  /* 0x00581f000d007f89 */ /* 0x01086400000e0000 */
.L_x_551:
[----:B------:R-:W-:Y:S01]  /*12220*/  IADD3 R2, R11, 0x40, RZ ;  /* 0x000000400b027810 */ /* 0x000fe20007ffe0ff */
[----:B------:R-:W-:Y:S03]  /*12230*/  BSSY B0, `(.L_x_489) ;  /* 0x0000011000007945 */ /* 0x000fe60003800000 */
[----:B------:R-:W-:-:S13]  /*12240*/  ISETP.GE.AND P0, PT, R2, R4, PT ;  /* 0x000000040200720c */ /* 0x000fda0003f06270 */
[----:B------:R-:W-:Y:S05]  /*12250*/  @P0 BRA `(.L_x_490) ;  /* 0x000000e000000947 */ /* 0x000fea0003800000 */
[----:B------:R-:W5:Y:S04]  /*12260*/  LDL R14, [R1+0x4] ;  /* 0x00000400010e7983 */ /* 0x000f680000100800 */
[----:B---3--:R-:W3:Y:S01]  /*12270*/  LDL R5, [R1] ;  /* 0x0000000001057983 */ /* 0x008ee20000100800 */
[----:B------:R-:W-:Y:S02]  /*12280*/  ISETP.GE.AND P2, PT, R236, c[0x0][0x3c8], PT ;  /* 0x0000f200ec007a0c */ /* 0x000fe40003f46270 */
[----:B------:R-:W-:Y:S02]  /*12290*/  ISETP.GE.AND P1, PT, R238, c[0x0][0x3c8], PT ;  /* 0x0000f200ee007a0c */ /* 0x000fe40003f26270 */
[----:B------:R-:W-:-:S09]  /*122a0*/  ISETP.GE.AND P0, PT, R239, c[0x0][0x3c8], PT ;  /* 0x0000f200ef007a0c */ /* 0x000fd20003f06270 */
[-C--:B-1----:R-:W-:Y:S02]  /*122b0*/  @!P2 LEA R8, P5, R236, R0.reuse, 0x1 ;  /* 0x00000000ec08a211 */ /* 0x082fe400078a08ff */
        /* <DEDUP_REMOVED lines=8> */
.L_x_490:
[----:B------:R-:W-:Y:S05]  /*12340*/  BSYNC B0 ;  /* 0x0000000000007941 */ /* 0x000fea0003800000 */
.L_x_489:
[----:B------:R-:W-:Y:S05]  /*12350*/  BRA.DIV ~URZ, `(.L_x_491) ;  /* 0x00003ad27f007947 */ /* 0x000fea000b800000 */
[----:B-1----:R1:W3:Y:S04]  /*12360*/  SHFL.IDX PT, R6, R12, 0x3, 0x181f ;  /* 0x00781f000c067f89 */ /* 0x0022e800000e0000 */
[----:B------:R1:W4:Y:S02]  /*12370*/  SHFL.IDX PT, R0, R13, 0x3, 0x181f ;  /* 0x00781f000d007f89 */ /* 0x00032400000e0000 */
.L_x_552:
[----:B------:R-:W-:-:S04]  /*12380*/  IADD3 R2, R11, 0x60, RZ ;  /* 0x000000600b027810 */ /* 0x000fc80007ffe0ff */
[----:B------:R-:W-:-:S13]  /*12390*/  ISETP.GE.AND P0, PT, R2, R4, PT ;  /* 0x000000040200720c */ /* 0x000fda0003f06270 */
[----:B------:R-:W-:Y:S05]  /*123a0*/  @P0 BRA `(.L_x_492) ;  /* 0x00001fe000000947 */ /* 0x000fea0003800000 */
[----:B------:R-:W5:Y:S01]  /*123b0*/  LDL R7, [R1+0x4] ;  /* 0x0000040001077983 */ /* 0x000f620000100800 */
        /* <DEDUP_REMOVED lines=10> */
[----:B------:R-:W4:Y:S01]  /*12460*/  LDL R7, [R1] ;  /* 0x0000000001077983 */ /* 0x000f220000100800 */
[----:B---3--:R-:W-:-:S04]  /*12470*/  LEA R2, P0, R239, R0, 0x1 ;  /* 0x00000000ef027211 */ /* 0x008fc800078008ff */
[----:B----4-:R-:W-:-:S05]  /*12480*/  LEA.HI.X R3, R239, R6, R7, 0x1, P0 ;  /* 0x00000006ef037211 */ /* 0x010fca00000f0c07 */
[----:B------:R3:W-:Y:S01]  /*12490*/  ST.E.128 [R2.64], R60 ;  /* 0x0000003c02007985 */ /* 0x0007e2000c101d06 */
[----:B------:R-:W-:Y:S05]  /*124a0*/  BRA `(.L_x_492) ;  /* 0x00001ee000007947 */ /* 0x000fea0003800000 */
.L_x_479:
        /* <DEDUP_REMOVED lines=33> */
.L_x_553:
[----:B------:R-:W-:Y:S05]  /*126c0*/  BRA.DIV ~URZ, `(.L_x_494) ;  /* 0x000038927f007947 */ /* 0x000fea000b800000 */
[----:B------:R4:W1:Y:S02]  /*126d0*/  SHFL.IDX PT, R0, R14, RZ, 0x1c1f ;  /* 0x001c1fff0e007589 */ /* 0x00086400000e0000 */
.L_x_554:
[C---:B------:R-:W-:Y:S01]  /*126e0*/  IADD3 R13, R227.reuse, 0x8, RZ ;  /* 0x00000008e30d7810 */ /* 0x040fe20007ffe0ff */
[----:B------:R-:W-:Y:S01]  /*126f0*/  BSSY B0, `(.L_x_495) ;  /* 0x0000092000007945 */ /* 0x000fe20003800000 */
[C---:B------:R-:W-:Y:S02]  /*12700*/  IADD3 R16, R227.reuse, 0x10, RZ ;  /* 0x00000010e3107810 */ /* 0x040fe40007ffe0ff */
[C---:B------:R-:W-:Y:S02]  /*12710*/  IADD3 R17, R227.reuse, 0x18, RZ ;  /* 0x00000018e3117810 */ /* 0x040fe40007ffe0ff */
[C---:B------:R-:W-:Y:S02]  /*12720*/  IADD3 R18, R227.reuse, 0x20, RZ ;  /* 0x00000020e3127810 */ /* 0x040fe40007ffe0ff */
[C---:B------:R-:W-:Y:S02]  /*12730*/  IADD3 R19, R227.reuse, 0x28, RZ ;  /* 0x00000028e3137810 */ /* 0x040fe40007ffe0ff */
[----:B-1----:R-:W-:-:S02]  /*12740*/  IADD3 R20, R227, 0x30, RZ ;  /* 0x00000030e3147810 */ /* 0x002fc40007ffe0ff */
        /* <DEDUP_REMOVED lines=14> */
[----:B------:R-:W-:Y:S02]  /*12830*/  IADD3 R34, R227, 0xa0, RZ ;  /* 0x000000a0e3227810 */ /* 0x000fe40007ffe0ff */
        /* <DEDUP_REMOVED lines=21> */
[----:B------:R-:W-:Y:S01]  /*12990*/  SHF.R.S32.HI R55, RZ, 0x1f, R34 ;  /* 0x0000001fff377819 */ /* 0x000fe20000011422 */
[----:B------:R-:W-:Y:S05]  /*129a0*/  @P1 BRA `(.L_x_496) ;  /* 0x0000066000001947 */ /* 0x000fea0003800000 */
[----:B------:R-:W-:Y:S02]  /*129b0*/  ISETP.GE.AND P6, PT, R227, c[0x0][0x3c8], PT ;  /* 0x0000f200e3007a0c */ /* 0x000fe40003fc6270 */
[----:B------:R-:W-:Y:S02]  /*129c0*/  ISETP.GE.AND P2, PT, R13, c[0x0][0x3c8], PT ;  /* 0x0000f2000d007a0c */ /* 0x000fe40003f46270 */
[----:B------:R-:W-:Y:S02]  /*129d0*/  ISETP.GE.AND P5, PT, R16, c[0x0][0x3c8], PT ;  /* 0x0000f20010007a0c */ /* 0x000fe40003fa6270 */
[----:B------:R-:W-:Y:S02]  /*129e0*/  ISETP.GE.AND P1, PT, R17, c[0x0][0x3c8], PT ;  /* 0x0000f20011007a0c */ /* 0x000fe40003f26270 */
[C---:B------:R-:W-:Y:S02]  /*129f0*/  IADD3 R90, R227.reuse, 0xb0, RZ ;  /* 0x000000b0e35a7810 */ /* 0x040fe40007ffe0ff */
[----:B------:R-:W-:-:S02]  /*12a00*/  IADD3 R5, R227, 0xb8, RZ ;  /* 0x000000b8e3057810 */ /* 0x000fc40007ffe0ff */
[C---:B------:R-:W-:Y:S02]  /*12a10*/  IADD3 R91, R227.reuse, 0xb0, RZ ;  /* 0x000000b0e35b7810 */ /* 0x040fe40007ffe0ff */
[-C--:B------:R-:W-:Y:S02]  /*12a20*/  @!P6 LEA R2, P4, R227, R0.reuse, 0x2 ;  /* 0x00000000e302e211 */ /* 0x080fe400078810ff */
[----:B------:R-:W-:Y:S02]  /*12a30*/  @!P2 LEA R6, P3, R13, R0, 0x2 ;  /* 0x000000000d06a211 */ /* 0x000fe400078610ff */
[-C--:B---3--:R-:W-:Y:S02]  /*12a40*/  @!P6 LEA.HI.X R3, R227, R4.reuse, R15, 0x2, P4 ;  /* 0x00000004e303e211 */ /* 0x088fe400020f140f */
[----:B------:R-:W-:Y:S02]  /*12a50*/  @!P2 LEA.HI.X R7, R13, R4, R36, 0x2, P3 ;  /* 0x000000040d07a211 */ /* 0x000fe400018f1424 */
[----:B------:R-:W-:Y:S01]  /*12a60*/  IADD3 R87, R227, 0xb8, RZ ;  /* 0x000000b8e3577810 */ /* 0x000fe20007ffe0ff */
[----:B------:R1:W-:Y:S01]  /*12a70*/  @!P6 ST.E.64 [R2.64], R146 ;  /* 0x000000920200e985 */ /* 0x0003e2000c101b06 */
[----:B------:R-:W-:-:S02]  /*12a80*/  ISETP.GE.AND P6, PT, R18, c[0x0][0x3c8], PT ;  /* 0x0000f20012007a0c */ /* 0x000fc40003fc6270 */
[----:B------:R-:W-:Y:S01]  /*12a90*/  SHF.R.S32.HI R91, RZ, 0x1f, R91 ;  /* 0x0000001fff5b7819 */ /* 0x000fe2000001145b */
[----:B------:R3:W-:Y:S01]  /*12aa0*/  @!P2 ST.E.64 [R6.64], R100 ;  /* 0x000000640600a985 */ /* 0x0007e2000c101b06 */
[----:B------:R-:W-:Y:S02]  /*12ab0*/  ISETP.GE.AND P2, PT, R19, c[0x0][0x3c8], PT ;  /* 0x0000f20013007a0c */ /* 0x000fe40003f46270 */
[----:B------:R-:W-:Y:S02]  /*12ac0*/  SHF.R.S32.HI R87, RZ, 0x1f, R87 ;  /* 0x0000001fff577819 */ /* 0x000fe40000011457 */
[CC--:B-1----:R-:W-:Y:S02]  /*12ad0*/  @!P5 LEA R2, P4, R16.reuse, R0.reuse, 0x2 ;  /* 0x000000001002d211 */ /* 0x0c2fe400078810ff */
[----:B---3--:R-:W-:Y:S02]  /*12ae0*/  @!P1 LEA R6, P3, R17, R0, 0x2 ;  /* 0x0000000011069211 */ /* 0x008fe400078610ff */
[----:B------:R-:W-:-:S02]  /*12af0*/  @!P5 LEA.HI.X R3, R16, R4, R35, 0x2, P4 ;  /* 0x000000041003d211 */ /* 0x000fc400020f1423 */
        /* <DEDUP_REMOVED lines=32> */
[----:B------:R-:W-:-:S05]  /*12d00*/  @!P1 LEA.HI.X R7, R25, R4, R45, 0x2, P3 ;  /* 0x0000000419079211 */ /* 0x000fca00018f142d */
[C---:B------:R-:W-:Y:S01]  /*12d10*/  @!P2 LEA R8, P3, R27.reuse, R0, 0x2 ;  /* 0x000000001b08a211 */ /* 0x040fe200078610ff */
[----:B------:R1:W-:Y:S01]  /*12d20*/  @!P5 ST.E.64 [R2.64], R132 ;  /* 0x000000840200d985 */ /* 0x0003e2000c101b06 */
[----:B------:R-:W-:Y:S02]  /*12d30*/  ISETP.GE.AND P5, PT, R28, c[0x0][0x3c8], PT ;  /* 0x0000f2001c007a0c */ /* 0x000fe40003fa6270 */
[----:B------:R-:W-:Y:S01]  /*12d40*/  @!P2 LEA.HI.X R9, R27, R4, R47, 0x2, P3 ;  /* 0x000000041b09a211 */ /* 0x000fe200018f142f */
[----:B------:R3:W-:Y:S01]  /*12d50*/  @!P1 ST.E.64 [R6.64], R136 ;  /* 0x0000008806009985 */ /* 0x0007e2000c101b06 */
[----:B------:R-:W-:Y:S02]  /*12d60*/  ISETP.GE.AND P1, PT, R29, c[0x0][0x3c8], PT ;  /* 0x0000f2001d007a0c */ /* 0x000fe40003f26270 */
[----:B-1----:R-:W-:-:S04]  /*12d70*/  @!P6 LEA R2, P4, R26, R0, 0x2 ;  /* 0x000000001a02e211 */ /* 0x002fc800078810ff */
[----:B------:R-:W-:-:S03]  /*12d80*/  @!P6 LEA.HI.X R3, R26, R4, R46, 0x2, P4 ;  /* 0x000000041a03e211 */ /* 0x000fc600020f142e */
[----:B---3--:R-:W-:Y:S02]  /*12d90*/  @!P5 LEA R6, P3, R28, R0, 0x2 ;  /* 0x000000001c06d211 */ /* 0x008fe400078610ff */
[----:B------:R-:W-:Y:S01]  /*12da0*/  ISETP.GE.AND P4, PT, R30, c[0x0][0x3c8], PT ;  /* 0x0000f2001e007a0c */ /* 0x000fe20003f86270 */
[----:B------:R1:W-:Y:S01]  /*12db0*/  @!P6 ST.E.64 [R2.64], R138 ;  /* 0x0000008a0200e985 */ /* 0x0003e2000c101b06 */
[----:B------:R-:W-:Y:S02]  /*12dc0*/  ISETP.GE.AND P6, PT, R31, c[0x0][0x3c8], PT ;  /* 0x0000f2001f007a0c */ /* 0x000fe40003fc6270 */
[----:B------:R-:W-:Y:S01]  /*12dd0*/  @!P5 LEA.HI.X R7, R28, R4, R48, 0x2, P3 ;  /* 0x000000041c07d211 */ /* 0x000fe200018f1430 */
[----:B------:R3:W-:Y:S01]  /*12de0*/  @!P2 ST.E.64 [R8.64], R140 ;  /* 0x0000008c0800a985 */ /* 0x0007e2000c101b06 */
[----:B------:R-:W-:-:S03]  /*12df0*/  ISETP.GE.AND P3, PT, R32, c[0x0][0x3c8], PT ;  /* 0x0000f20020007a0c */ /* 0x000fc60003f66270 */
[----:B------:R5:W-:Y:S01]  /*12e00*/  @!P5 ST.E.64 [R6.64], R142 ;  /* 0x0000008e0600d985 */ /* 0x000be2000c101b06 */
[----:B-1----:R-:W-:-:S04]  /*12e10*/  @!P1 LEA R2, P2, R29, R0, 0x2 ;  /* 0x000000001d029211 */ /* 0x002fc800078410ff */
[----:B------:R-:W-:Y:S02]  /*12e20*/  @!P1 LEA.HI.X R3, R29, R4, R49, 0x2, P2 ;  /* 0x000000041d039211 */ /* 0x000fe400010f1431 */
[----:B---3--:R-:W-:-:S03]  /*12e30*/  @!P6 LEA R8, P2, R31, R0, 0x2 ;  /* 0x000000001f08e211 */ /* 0x008fc600078410ff */
[----:B------:R1:W-:Y:S01]  /*12e40*/  @!P1 ST.E.64 [R2.64], R144 ;  /* 0x0000009002009985 */ /* 0x0003e2000c101b06 */
[----:B------:R-:W-:Y:S02]  /*12e50*/  ISETP.GE.AND P1, PT, R33, c[0x0][0x3c8], PT ;  /* 0x0000f20021007a0c */ /* 0x000fe40003f26270 */
[----:B------:R-:W-:Y:S02]  /*12e60*/  @!P6 LEA.HI.X R9, R31, R4, R51, 0x2, P2 ;  /* 0x000000041f09e211 */ /* 0x000fe400010f1433 */
[----:B-----5:R-:W-:-:S03]  /*12e70*/  @!P3 LEA R6, P2, R32, R0, 0x2 ;  /* 0x000000002006b211 */ /* 0x020fc600078410ff */
[----:B------:R-:W-:Y:S01]  /*12e80*/  @!P6 ST.E.64 [R8.64], R148 ;  /* 0x000000940800e985 */ /* 0x000fe2000c101b06 */
[----:B------:R-:W-:Y:S02]  /*12e90*/  ISETP.GE.AND P6, PT, R34, c[0x0][0x3c8], PT ;  /* 0x0000f20022007a0c */ /* 0x000fe40003fc6270 */
[----:B------:R-:W-:Y:S02]  /*12ea0*/  @!P3 LEA.HI.X R7, R32, R4, R52, 0x2, P2 ;  /* 0x000000042007b211 */ /* 0x000fe400010f1434 */
[----:B-1----:R-:W-:-:S04]  /*12eb0*/  @!P4 LEA R2, P5, R30, R0, 0x2 ;  /* 0x000000001e02c211 */ /* 0x002fc800078a10ff */
[----:B------:R-:W-:Y:S02]  /*12ec0*/  @!P4 LEA.HI.X R3, R30, R4, R50, 0x2, P5 ;  /* 0x000000041e03c211 */ /* 0x000fe400028f1432 */
[----:B------:R-:W-:-:S03]  /*12ed0*/  ISETP.GE.AND P5, PT, R94, c[0x0][0x3c8], PT ;  /* 0x0000f2005e007a0c */ /* 0x000fc60003fa6270 */
[----:B------:R1:W-:Y:S01]  /*12ee0*/  @!P4 ST.E.64 [R2.64], R68 ;  /* 0x000000440200c985 */ /* 0x0003e2000c101b06 */
[----:B------:R-:W-:-:S03]  /*12ef0*/  ISETP.GE.AND P4, PT, R90, c[0x0][0x3c8], PT ;  /* 0x0000f2005a007a0c */ /* 0x000fc60003f86270 */
[----:B------:R3:W-:Y:S01]  /*12f00*/  @!P3 ST.E.64 [R6.64], R72 ;  /* 0x000000480600b985 */ /* 0x0007e2000c101b06 */
[----:B------:R-:W-:Y:S02]  /*12f10*/  ISETP.GE.AND P3, PT, R5, c[0x0][0x3c8], PT ;  /* 0x0000f20005007a0c */ /* 0x000fe40003f66270 */
[----:B-1----:R-:W-:-:S04]  /*12f20*/  @!P1 LEA R2, P2, R33, R0, 0x2 ;  /* 0x0000000021029211 */ /* 0x002fc800078410ff */
[----:B------:R-:W-:Y:S02]  /*12f30*/  @!P1 LEA.HI.X R3, R33, R4, R53, 0x2, P2 ;  /* 0x0000000421039211 */ /* 0x000fe400010f1435 */
[----:B------:R-:W-:-:S03]  /*12f40*/  @!P6 LEA R10, P2, R34, R0, 0x2 ;  /* 0x00000000220ae211 */ /* 0x000fc600078410ff */
[----:B------:R1:W-:Y:S01]  /*12f50*/  @!P1 ST.E.64 [R2.64], R76 ;  /* 0x0000004c02009985 */ /* 0x0003e2000c101b06 */
[----:B------:R-:W-:Y:S02]  /*12f60*/  @!P5 LEA R8, P1, R94, R0, 0x2 ;  /* 0x000000005e08d211 */ /* 0x000fe400078210ff */
[----:B------:R-:W-:Y:S02]  /*12f70*/  @!P6 LEA.HI.X R11, R34, R4, R55, 0x2, P2 ;  /* 0x00000004220be211 */ /* 0x000fe400010f1437 */
[----:B---3--:R-:W-:Y:S02]  /*12f80*/  @!P4 LEA R6, P2, R90, R0, 0x2 ;  /* 0x000000005a06c211 */ /* 0x008fe400078410ff */
[-C--:B------:R-:W-:Y:S01]  /*12f90*/  @!P5 LEA.HI.X R9, R94, R4.reuse, R54, 0x2, P1 ;  /* 0x000000045e09d211 */ /* 0x080fe200008f1436 */
[----:B------:R3:W-:Y:S01]  /*12fa0*/  @!P6 ST.E.64 [R10.64], R150 ;  /* 0x000000960a00e985 */ /* 0x0007e2000c101b06 */
[----:B------:R-:W-:-:S03]  /*12fb0*/  @!P4 LEA.HI.X R7, R90, R4, R91, 0x2, P2 ;  /* 0x000000045a07c211 */ /* 0x000fc600010f145b */
[----:B------:R3:W-:Y:S04]  /*12fc0*/  @!P5 ST.E.64 [R8.64], R88 ;  /* 0x000000580800d985 */ /* 0x0007e8000c101b06 */
[----:B------:R3:W-:Y:S01]  /*12fd0*/  @!P4 ST.E.64 [R6.64], R80 ;  /* 0x000000500600c985 */ /* 0x0007e2000c101b06 */
[----:B-1----:R-:W-:-:S04]  /*12fe0*/  @!P3 LEA R2, P1, R5, R0, 0x2 ;  /* 0x000000000502b211 */ /* 0x002fc800078210ff */
[----:B------:R-:W-:-:S05]  /*12ff0*/  @!P3 LEA.HI.X R3, R5, R4, R87, 0x2, P1 ;  /* 0x000000040503b211 */ /* 0x000fca00008f1457 */
[----:B------:R3:W-:Y:S04]  /*13000*/  @!P3 ST.E.64 [R2.64], R60 ;  /* 0x0000003c0200b985 */ /* 0x0007e8000c101b06 */
.L_x_496:
[----:B------:R-:W-:Y:S05]  /*13010*/  BSYNC B0 ;  /* 0x0000000000007941 */ /* 0x000fea0003800000 */
.L_x_495:
[----:B------:R-:W-:Y:S05]  /*13020*/  BRA.DIV ~URZ, `(.L_x_497) ;  /* 0x00002f927f007947 */ /* 0x000fea000b800000 */
[----:B---3--:R1:W3:Y:S04]  /*13030*/  SHFL.IDX PT, R4, R12, 0x1, 0x1c1f ;  /* 0x003c1f000c047f89 */ /* 0x0082e800000e0000 */
[----:B------:R1:W2:Y:S02]  /*13040*/  SHFL.IDX PT, R0, R14, 0x1, 0x1c1f ;  /* 0x003c1f000e007f89 */ /* 0x0002a400000e0000 */
.L_x_555:
[----:B------:R-:W-:Y:S05]  /*13050*/  @P0 BRA `(.L_x_492) ;  /* 0x0000133000000947 */ /* 0x000fea0003800000 */
[----:B------:R-:W-:Y:S02]  /*13060*/  ISETP.GE.AND P4, PT, R227, c[0x0][0x3c8], PT ;  /* 0x0000f200e3007a0c */ /* 0x000fe40003f86270 */
[----:B------:R-:W-:Y:S02]  /*13070*/  ISETP.GE.AND P3, PT, R13, c[0x0][0x3c8], PT ;  /* 0x0000f2000d007a0c */ /* 0x000fe40003f66270 */
[----:B------:R-:W-:Y:S02]  /*13080*/  ISETP.GE.AND P2, PT, R16, c[0x0][0x3c8], PT ;  /* 0x0000f20010007a0c */ /* 0x000fe40003f46270 */
[----:B------:R-:W-:-:S02]  /*13090*/  ISETP.GE.AND P1, PT, R17, c[0x0][0x3c8], PT ;  /* 0x0000f20011007a0c */ /* 0x000fc40003f26270 */
[----:B------:R-:W-:Y:S02]  /*130a0*/  ISETP.GE.AND P5, PT, R18, c[0x0][0x3c8], PT ;  /* 0x0000f20012007a0c */ /* 0x000fe40003fa6270 */
[C---:B------:R-:W-:Y:S02]  /*130b0*/  IADD3 R61, R227.reuse, 0xa8, RZ ;  /* 0x000000a8e33d7810 */ /* 0x040fe40007ffe0ff */
[C---:B------:R-:W-:Y:S02]  /*130c0*/  IADD3 R5, R227.reuse, 0xb0, RZ ;  /* 0x000000b0e3057810 */ /* 0x040fe40007ffe0ff */
[-C--:B-12-4-:R-:W-:Y:S02]  /*130d0*/  @!P4 LEA R14, P6, R227, R0.reuse, 0x2 ;  /* 0x00000000e30ec211 */ /* 0x096fe400078c10ff */
[----:B------:R-:W-:Y:S02]  /*130e0*/  @!P3 LEA R12, P0, R13, R0, 0x2 ;  /* 0x000000000d0cb211 */ /* 0x000fe400078010ff */
[----:B---3--:R-:W-:-:S02]  /*130f0*/  @!P4 LEA.HI.X R15, R227, R4, R15, 0x2, P6 ;  /* 0x00000004e30fc211 */ /* 0x008fc400030f140f */
[C---:B------:R-:W-:Y:S02]  /*13100*/  @!P2 LEA R10, P6, R16.reuse, R0, 0x2 ;  /* 0x00000000100aa211 */ /* 0x040fe400078c10ff */
[-C--:B------:R-:W-:Y:S01]  /*13110*/  @!P3 LEA.HI.X R13, R13, R4.reuse, R36, 0x2, P0 ;  /* 0x000000040d0db211 */ /* 0x080fe200000f1424 */
[----:B------:R-:W-:Y:S01]  /*13120*/  @!P4 ST.E.64 [R14.64], R158 ;  /* 0x0000009e0e00c985 */ /* 0x000fe2000c101b06 */
[----:B------:R-:W-:Y:S02]  /*13130*/  ISETP.GE.AND P0, PT, R19, c[0x0][0x3c8], PT ;  /* 0x0000f20013007a0c */ /* 0x000fe40003f06270 */
[----:B------:R-:W-:Y:S01]  /*13140*/  @!P2 LEA.HI.X R11, R16, R4, R35, 0x2, P6 ;  /* 0x00000004100ba211 */ /* 0x000fe200030f1423 */
[----:B------:R-:W-:Y:S01]  /*13150*/  @!P3 ST.E.64 [R12.64], R154 ;  /* 0x0000009a0c00b985 */ /* 0x000fe2000c101b06 */
[C---:B------:R-:W-:Y:S02]  /*13160*/  @!P1 LEA R8, P6, R17.reuse, R0, 0x2 ;  /* 0x0000000011089211 */ /* 0x040fe400078c10ff */
[----:B------:R-:W-:Y:S01]  /*13170*/  ISETP.GE.AND P4, PT, R20, c[0x0][0x3c8], PT ;  /* 0x0000f20014007a0c */ /* 0x000fe20003f86270 */
[----:B------:R-:W-:Y:S01]  /*13180*/  @!P2 ST.E.64 [R10.64], R152 ;  /* 0x000000980a00a985 */ /* 0x000fe2000c101b06 */
[----:B------:R-:W-:-:S02]  /*13190*/  @!P1 LEA.HI.X R9, R17, R4, R37, 0x2, P6 ;  /* 0x0000000411099211 */ /* 0x000fc400030f1425 */
[C---:B------:R-:W-:Y:S02]  /*131a0*/  @!P5 LEA R6, P6, R18.reuse, R0, 0x2 ;  /* 0x000000001206d211 */ /* 0x040fe400078c10ff */
[----:B------:R-:W-:Y:S01]  /*131b0*/  ISETP.GE.AND P2, PT, R23, c[0x0][0x3c8], PT ;  /* 0x0000f20017007a0c */ /* 0x000fe20003f46270 */
[----:B------:R-:W-:Y:S01]  /*131c0*/  @!P1 ST.E.64 [R8.64], R92 ;  /* 0x0000005c08009985 */ /* 0x000fe2000c101b06 */
[----:B------:R-:W-:Y:S02]  /*131d0*/  @!P5 LEA.HI.X R7, R18, R4, R38, 0x2, P6 ;  /* 0x000000041207d211 */ /* 0x000fe400030f1426 */
[----:B------:R-:W-:Y:S02]  /*131e0*/  @!P0 LEA R2, P6, R19, R0, 0x2 ;  /* 0x0000000013028211 */ /* 0x000fe400078c10ff */
[----:B------:R-:W-:Y:S01]  /*131f0*/  ISETP.GE.AND P3, PT, R21, c[0x0][0x3c8], PT ;  /* 0x0000f20015007a0c */ /* 0x000fe20003f66270 */
[----:B------:R1:W-:Y:S01]  /*13200*/  @!P5 ST.E.64 [R6.64], R84 ;  /* 0x000000540600d985 */ /* 0x0003e2000c101b06 */
[----:B------:R-:W-:-:S02]  /*13210*/  @!P0 LEA.HI.X R3, R19, R4, R39, 0x2, P6 ;  /* 0x0000000413038211 */ /* 0x000fc400030f1427 */
[----:B------:R-:W-:Y:S02]  /*13220*/  ISETP.GE.AND P1, PT, R22, c[0x0][0x3c8], PT ;  /* 0x0000f20016007a0c */ /* 0x000fe40003f26270 */
[----:B------:R-:W-:Y:S01]  /*13230*/  ISETP.GE.AND P5, PT, R24, c[0x0][0x3c8], PT ;  /* 0x0000f20018007a0c */ /* 0x000fe20003fa6270 */
[----:B------:R2:W-:Y:S01]  /*13240*/  @!P0 ST.E.64 [R2.64], R64 ;  /* 0x0000004002008985 */ /* 0x0005e2000c101b06 */
[----:B------:R-:W-:-:S04]  /*13250*/  IADD3 R60, R227, 0xb0, RZ ;  /* 0x000000b0e33c7810 */ /* 0x000fc80007ffe0ff */
[----:B------:R-:W-:Y:S02]  /*13260*/  SHF.R.S32.HI R60, RZ, 0x1f, R60 ;  /* 0x0000001fff3c7819 */ /* 0x000fe4000001143c */
[----:B-1----:R-:W-:-:S04]  /*13270*/  @!P4 LEA R6, P0, R20, R0, 0x2 ;  /* 0x000000001406c211 */ /* 0x002fc800078010ff */
[----:B------:R-:W-:Y:S02]  /*13280*/  @!P4 LEA.HI.X R7, R20, R4, R40, 0x2, P0 ;  /* 0x000000041407c211 */ /* 0x000fe400000f1428 */
[-C--:B------:R-:W-:Y:S02]  /*13290*/  @!P2 LEA R10, P0, R23, R0.reuse, 0x2 ;  /* 0x00000000170aa211 */ /* 0x080fe400078010ff */
[----:B--2---:R-:W-:Y:S01]  /*132a0*/  @!P3 LEA R2, P6, R21, R0, 0x2 ;  /* 0x000000001502b211 */ /* 0x004fe200078c10ff */
[----:B------:R1:W-:Y:S01]  /*132b0*/  @!P4 ST.E.64 [R6.64], R118 ;  /* 0x000000760600c985 */ /* 0x0003e2000c101b06 */
[-C--:B------:R-:W-:Y:S02]  /*132c0*/  @!P2 LEA.HI.X R11, R23, R4.reuse, R43, 0x2, P0 ;  /* 0x00000004170ba211 */ /* 0x080fe400000f142b */
[----:B------:R-:W-:Y:S02]  /*132d0*/  ISETP.GE.AND P0, PT, R25, c[0x0][0x3c8], PT ;  /* 0x0000f20019007a0c */ /* 0x000fe40003f06270 */
[----:B------:R-:W-:-:S02]  /*132e0*/  @!P3 LEA.HI.X R3, R21, R4, R41, 0x2, P6 ;  /* 0x000000041503b211 */ /* 0x000fc400030f1429 */
[----:B------:R-:W-:Y:S02]  /*132f0*/  @!P1 LEA R12, P6, R22, R0, 0x2 ;  /* 0x00000000160c9211 */ /* 0x000fe400078c10ff */
[----:B------:R-:W-:Y:S01]  /*13300*/  ISETP.GE.AND P4, PT, R26, c[0x0][0x3c8], PT ;  /* 0x0000f2001a007a0c */ /* 0x000fe20003f86270 */
[----:B------:R2:W-:Y:S01]  /*13310*/  @!P3 ST.E.64 [R2.64], R122 ;  /* 0x0000007a0200b985 */ /* 0x0005e2000c101b06 */
[----:B------:R-:W-:Y:S02]  /*13320*/  @!P1 LEA.HI.X R13, R22, R4, R42, 0x2, P6 ;  /* 0x00000004160d9211 */ /* 0x000fe400030f142a */
[C---:B------:R-:W-:Y:S01]  /*13330*/  @!P5 LEA R8, P6, R24.reuse, R0, 0x2 ;  /* 0x000000001808d211 */ /* 0x040fe200078c10ff */
[----:B------:R3:W-:Y:S01]  /*13340*/  @!P2 ST.E.64 [R10.64], R134 ;  /* 0x000000860a00a985 */ /* 0x0007e2000c101b06 */
[----:B------:R-:W-:Y:S02]  /*13350*/  ISETP.GE.AND P3, PT, R27, c[0x0][0x3c8], PT ;  /* 0x0000f2001b007a0c */ /* 0x000fe40003f66270 */
[----:B------:R-:W-:Y:S01]  /*13360*/  @!P5 LEA.HI.X R9, R24, R4, R44, 0x2, P6 ;  /* 0x000000041809d211 */ /* 0x000fe200030f142c */
[----:B------:R-:W-:Y:S01]  /*13370*/  @!P1 ST.E.64 [R12.64], R156 ;  /* 0x0000009c0c009985 */ /* 0x000fe2000c101b06 */
[----:B------:R-:W-:-:S02]  /*13380*/  ISETP.GE.AND P2, PT, R28, c[0x0][0x3c8], PT ;  /* 0x0000f2001c007a0c */ /* 0x000fc40003f46270 */
[----:B------:R-:W-:Y:S01]  /*13390*/  ISETP.GE.AND P1, PT, R29, c[0x0][0x3c8], PT ;  /* 0x0000f2001d007a0c */ /* 0x000fe20003f26270 */
[----:B------:R4:W-:Y:S01]  /*133a0*/  @!P5 ST.E.64 [R8.64], R126 ;  /* 0x0000007e0800d985 */ /* 0x0009e2000c101b06 */
[----:B------:R-:W-:Y:S02]  /*133b0*/  ISETP.GE.AND P5, PT, R30, c[0x0][0x3c8], PT ;  /* 0x0000f2001e007a0c */ /* 0x000fe40003fa6270 */
[----:B-1----:R-:W-:-:S04]  /*133c0*/  @!P0 LEA R6, P6, R25, R0, 0x2 ;  /* 0x0000000019068211 */ /* 0x002fc800078c10ff */
[----:B------:R-:W-:-:S05]  /*133d0*/  @!P0 LEA.HI.X R7, R25, R4, R45, 0x2, P6 ;  /* 0x0000000419078211 */ /* 0x000fca00030f142d */
[----:B------:R1:W-:Y:S01]  /*133e0*/  @!P0 ST.E.64 [R6.64], R96 ;  /* 0x0000006006008985 */ /* 0x0003e2000c101b06 */
[C---:B--2---:R-:W-:Y:S02]  /*133f0*/  @!P4 LEA R2, P6, R26.reuse, R0, 0x2 ;  /* 0x000000001a02c211 */ /* 0x044fe400078c10ff */
[----:B------:R-:W-:Y:S02]  /*13400*/  ISETP.GE.AND P0, PT, R31, c[0x0][0x3c8], PT ;  /* 0x0000f2001f007a0c */ /* 0x000fe40003f06270 */
[----:B------:R-:W-:Y:S02]  /*13410*/  @!P4 LEA.HI.X R3, R26, R4, R46, 0x2, P6 ;  /* 0x000000041a03c211 */ /* 0x000fe400030f142e */
[----:B---3--:R-:W-:-:S03]  /*13420*/  @!P3 LEA R10, P6, R27, R0, 0x2 ;  /* 0x000000001b0ab211 */ /* 0x008fc600078c10ff */
[----:B------:R2:W-:Y:S01]  /*13430*/  @!P4 ST.E.64 [R2.64], R106 ;  /* 0x0000006a0200c985 */ /* 0x0005e2000c101b06 */
[----:B------:R-:W-:Y:S02]  /*13440*/  @!P3 LEA.HI.X R11, R27, R4, R47, 0x2, P6 ;  /* 0x000000041b0bb211 */ /* 0x000fe400030f142f */
[----:B----4-:R-:W-:Y:S02]  /*13450*/  @!P2 LEA R8, P6, R28, R0, 0x2 ;  /* 0x000000001c08a211 */ /* 0x010fe400078c10ff */
[----:B------:R-:W-:Y:S01]  /*13460*/  ISETP.GE.AND P4, PT, R32, c[0x0][0x3c8], PT ;  /* 0x0000f20020007a0c */ /* 0x000fe20003f86270 */
[----:B------:R-:W-:Y:S01]  /*13470*/  @!P3 ST.E.64 [R10.64], R110 ;  /* 0x0000006e0a00b985 */ /* 0x000fe2000c101b06 */
[----:B------:R-:W-:-:S05]  /*13480*/  @!P2 LEA.HI.X R9, R28, R4, R48, 0x2, P6 ;  /* 0x000000041c09a211 */ /* 0x000fca00030f1430 */
[----:B------:R-:W-:Y:S01]  /*13490*/  @!P2 ST.E.64 [R8.64], R130 ;  /* 0x000000820800a985 */ /* 0x000fe2000c101b06 */
[----:B------:R-:W-:Y:S02]  /*134a0*/  ISETP.GE.AND P2, PT, R34, c[0x0][0x3c8], PT ;  /* 0x0000f20022007a0c */ /* 0x000fe40003f46270 */
[----:B-1----:R-:W-:-:S04]  /*134b0*/  @!P1 LEA R6, P6, R29, R0, 0x2 ;  /* 0x000000001d069211 */ /* 0x002fc800078c10ff */
[----:B------:R-:W-:Y:S02]  /*134c0*/  @!P1 LEA.HI.X R7, R29, R4, R49, 0x2, P6 ;  /* 0x000000041d079211 */ /* 0x000fe400030f1431 */
[----:B------:R-:W-:-:S03]  /*134d0*/  @!P5 LEA R12, P6, R30, R0, 0x2 ;  /* 0x000000001e0cd211 */ /* 0x000fc600078c10ff */
[----:B------:R1:W-:Y:S01]  /*134e0*/  @!P1 ST.E.64 [R6.64], R114 ;  /* 0x0000007206009985 */ /* 0x0003e2000c101b06 */
[----:B--2---:R-:W-:Y:S02]  /*134f0*/  @!P0 LEA R2, P3, R31, R0, 0x2 ;  /* 0x000000001f028211 */ /* 0x004fe400078610ff */
[----:B------:R-:W-:Y:S02]  /*13500*/  ISETP.GE.AND P1, PT, R61, c[0x0][0x3c8], PT ;  /* 0x0000f2003d007a0c */ /* 0x000fe40003f26270 */
[-C--:B------:R-:W-:Y:S02]  /*13510*/  @!P0 LEA.HI.X R3, R31, R4.reuse, R51, 0x2, P3 ;  /* 0x000000041f038211 */ /* 0x080fe400018f1433 */
[----:B------:R-:W-:Y:S02]  /*13520*/  ISETP.GE.AND P3, PT, R33, c[0x0][0x3c8], PT ;  /* 0x0000f20021007a0c */ /* 0x000fe40003f66270 */
[----:B------:R-:W-:Y:S01]  /*13530*/  @!P5 LEA.HI.X R13, R30, R4, R50, 0x2, P6 ;  /* 0x000000041e0dd211 */ /* 0x000fe200030f1432 */
[----:B------:R2:W-:Y:S01]  /*13540*/  @!P0 ST.E.64 [R2.64], R62 ;  /* 0x0000003e02008985 */ /* 0x0005e2000c101b06 */
[----:B------:R-:W-:-:S03]  /*13550*/  ISETP.GE.AND P0, PT, R5, c[0x0][0x3c8], PT ;  /* 0x0000f20005007a0c */ /* 0x000fc60003f06270 */
[----:B------:R-:W-:Y:S02]  /*13560*/  @!P5 ST.E.64 [R12.64], R74 ;  /* 0x0000004a0c00d985 */ /* 0x000fe4000c101b06 */
[----:B-1----:R-:W-:-:S04]  /*13570*/  @!P1 LEA R6, P5, R61, R0, 0x2 ;  /* 0x000000003d069211 */ /* 0x002fc800078a10ff */
[----:B------:R-:W-:Y:S02]  /*13580*/  @!P1 LEA.HI.X R7, R61, R4, R54, 0x2, P5 ;  /* 0x000000043d079211 */ /* 0x000fe400028f1436 */
[----:B--2---:R-:W-:-:S04]  /*13590*/  @!P4 LEA R2, P6, R32, R0, 0x2 ;  /* 0x000000002002c211 */ /* 0x004fc800078c10ff */
[----:B------:R-:W-:Y:S02]  /*135a0*/  @!P4 LEA.HI.X R3, R32, R4, R52, 0x2, P6 ;  /* 0x000000042003c211 */ /* 0x000fe400030f1434 */
[----:B------:R-:W-:-:S03]  /*135b0*/  @!P3 LEA R10, P6, R33, R0, 0x2 ;  /* 0x00000000210ab211 */ /* 0x000fc600078c10ff */
[----:B------:R1:W-:Y:S01]  /*135c0*/  @!P4 ST.E.64 [R2.64], R66 ;  /* 0x000000420200c985 */ /* 0x0003e2000c101b06 */
[----:B------:R-:W-:Y:S02]  /*135d0*/  @!P3 LEA.HI.X R11, R33, R4, R53, 0x2, P6 ;  /* 0x00000004210bb211 */ /* 0x000fe400030f1435 */
[----:B------:R-:W-:-:S03]  /*135e0*/  @!P2 LEA R8, P6, R34, R0, 0x2 ;  /* 0x000000002208a211 */ /* 0x000fc600078c10ff */
[----:B------:R2:W-:Y:S01]  /*135f0*/  @!P3 ST.E.64 [R10.64], R82 ;  /* 0x000000520a00b985 */ /* 0x0005e2000c101b06 */
[----:B------:R-:W-:-:S05]  /*13600*/  @!P2 LEA.HI.X R9, R34, R4, R55, 0x2, P6 ;  /* 0x000000042209a211 */ /* 0x000fca00030f1437 */
        /* <DEDUP_REMOVED lines=9> */
[----:B--2---:R-:W-:Y:S02]  /*136a0*/  LEA R2, P0, R5, R0, 0x2 ;  /* 0x0000000005027211 */ /* 0x004fe400078010ff */
[----:B------:R-:W-:-:S04]  /*136b0*/  SHF.R.S32.HI R60, RZ, 0x1f, R60 ;  /* 0x0000001fff3c7819 */ /* 0x000fc8000001143c */
[----:B------:R-:W-:-:S05]  /*136c0*/  LEA.HI.X R3, R5, R4, R60, 0x2, P0 ;  /* 0x0000000405037211 */ /* 0x000fca00000f143c */
[----:B------:R1:W-:Y:S01]  /*136d0*/  ST.E.64 [R2.64], R56 ;  /* 0x0000003802007985 */ /* 0x0003e2000c101b06 */
[----:B------:R-:W-:Y:S05]  /*136e0*/  BRA `(.L_x_492) ;  /* 0x00000ca000007947 */ /* 0x000fea0003800000 */
.L_x_477:
[----:B------:R-:W-:Y:S01]  /*136f0*/  ISETP.NE.U32.AND P0, PT, RZ, c[0x0][0x508], PT ;  /* 0x00014200ff007a0c */ /* 0x000fe20003f05070 */
[----:B------:R-:W2:Y:S01]  /*13700*/  LDL.LU R6, [R1+0xc] ;  /* 0x00000c0001067983 */ /* 0x000ea20000300800 */
[----:B------:R-:W-:Y:S01]  /*13710*/  ISETP.NE.U32.AND P1, PT, RZ, c[0x0][0x500], PT ;  /* 0x00014000ff007a0c */ /* 0x000fe20003f25070 */
[----:B------:R-:W-:Y:S01]  /*13720*/  IMAD.MOV.U32 R4, RZ, RZ, 0x4 ;  /* 0x00000004ff047424 */ /* 0x000fe200078e00ff */
[----:B------:R-:W-:Y:S01]  /*13730*/  ISETP.NE.AND.EX P0, PT, RZ, c[0x0][0x50c], PT, P0 ;  /* 0x00014300ff007a0c */ /* 0x000fe20003f05300 */
[----:B------:R-:W-:Y:S01]  /*13740*/  IMAD.MOV.U32 R19, RZ, RZ, c[0x0][0x388] ;  /* 0x0000e200ff137624 */ /* 0x000fe200078e00ff */
[----:B------:R-:W-:Y:S01]  /*13750*/  ISETP.NE.AND.EX P1, PT, RZ, c[0x0][0x504], PT, P1 ;  /* 0x00014100ff007a0c */ /* 0x000fe20003f25310 */
[----:B------:R-:W-:Y:S02]  /*13760*/  IMAD.MOV.U32 R0, RZ, RZ, RZ ;  /* 0x000000ffff007224 */ /* 0x000fe400078e00ff */
[----:B------:R-:W-:-:S08]  /*13770*/  IMAD.WIDE R2, R235, R4, c[0x0][0x500] ;  /* 0x00014000eb027625 */ /* 0x000fd000078e0204 */
[----:B-1----:R-:W-:Y:S02]  /*13780*/  @P0 IMAD.WIDE R4, R235, R4, c[0x0][0x508] ;  /* 0x00014200eb040625 */ /* 0x002fe400078e0204 */
[----:B------:R1:W5:Y:S04]  /*13790*/  @P1 LDG.E R0, [R2.64] ;  /* 0x0000000602001981 */ /* 0x000368000c1e1900 */
        /* <DEDUP_REMOVED lines=8> */
.L_x_498:
[----:B-1----:R-:W1:Y:S01]  /*13820*/  S2R R3, SR_TID.X ;  /* 0x0000000000037919 */ /* 0x002e620000002100 */
[----:B------:R-:W-:Y:S01]  /*13830*/  SHF.R.S32.HI R2, RZ, 0x1f, R235 ;  /* 0x0000001fff027819 */ /* 0x000fe200000114eb */
[----:B------:R-:W-:Y:S01]  /*13840*/  BSSY B0, `(.L_x_499) ;  /* 0x0000036000007945 */ /* 0x000fe20003800000 */
[----:B-----5:R-:W-:-:S02]  /*13850*/  SHF.R.S32.HI R16, RZ, 0x1f, R0 ;  /* 0x0000001fff107819 */ /* 0x020fc40000011400 */
[----:B------:R-:W-:Y:S02]  /*13860*/  SEL R8, R235, RZ, !P1 ;  /* 0x000000ffeb087207 */ /* 0x000fe40004800000 */
[----:B------:R-:W-:Y:S02]  /*13870*/  SEL R20, R2, RZ, !P1 ;  /* 0x000000ff02147207 */ /* 0x000fe40004800000 */
[----:B-1----:R-:W-:-:S13]  /*13880*/  ISETP.GT.AND P0, PT, R3, 0x7f, PT ;  /* 0x0000007f0300780c */ /* 0x002fda0003f04270 */
[----:B------:R-:W-:Y:S05]  /*13890*/  @P0 BRA `(.L_x_500) ;  /* 0x0000030000000947 */ /* 0x000fea0003800000 */
[----:B------:R-:W-:Y:S01]  /*138a0*/  IMAD R2, R19, c[0x0][0x4e8], RZ ;  /* 0x00013a0013027a24 */ /* 0x000fe200078e02ff */
[----:B------:R-:W-:-:S04]  /*138b0*/  IADD3 R9, R231, R3, RZ ;  /* 0x00000003e7097210 */ /* 0x000fc80007ffe0ff */
        /* <DEDUP_REMOVED lines=46> */
.L_x_500:
[----:B------:R-:W-:Y:S05]  /*13ba0*/  BSYNC B0 ;  /* 0x0000000000007941 */ /* 0x000fea0003800000 */
.L_x_499:
        /* <DEDUP_REMOVED lines=16> */
[-C--:B------:R-:W-:Y:S02]  /*13cb0*/  IADD3 R11, R9, R231.reuse, RZ ;  /* 0x000000e7090b7210 */ /* 0x080fe40007ffe0ff */
[----:B--2---:R-:W-:Y:S01]  /*13cc0*/  IADD3 R4, R5, R231, RZ ;  /* 0x000000e705047210 */ /* 0x004fe20007ffe0ff */
        /* <DEDUP_REMOVED lines=22> */
.L_x_556:
[----:B------:R-:W-:Y:S05]  /*13e30*/  BRA.DIV ~URZ, `(.L_x_502) ;  /* 0x000022b27f007947 */ /* 0x000fea000b800000 */
[----:B------:R3:W4:Y:S02]  /*13e40*/  SHFL.IDX PT, R0, R12, RZ, 0x181f ;  /* 0x00181fff0c007589 */ /* 0x00072400000e0000 */
.L_x_557:
[----:B------:R-:W-:Y:S01]  /*13e50*/  IMAD R10, R19, c[0x0][0x4e8], RZ ;  /* 0x00013a00130a7a24 */ /* 0x000fe200078e02ff */
[----:B------:R-:W-:Y:S04]  /*13e60*/  BSSY B0, `(.L_x_503) ;  /* 0x0000011000007945 */ /* 0x000fe80003800000 */
[----:B------:R-:W-:-:S13]  /*13e70*/  ISETP.GE.AND P0, PT, R11, R10, PT ;  /* 0x0000000a0b00720c */ /* 0x000fda0003f06270 */
        /* <DEDUP_REMOVED lines=10> */
[----:B------:R2:W-:Y:S01]  /*13f20*/  @!P2 ST.E.128 [R6.64], RZ ;  /* 0x000000ff0600a985 */ /* 0x0005e2000c101d06 */
[-C--:B-----5:R-:W-:Y:S02]  /*13f30*/  @!P1 LEA.HI.X R5, R238, R8.reuse, R14, 0x1, P4 ;  /* 0x00000008ee059211 */ /* 0x0a0fe400020f0c0e */
[----:B---3--:R-:W-:-:S03]  /*13f40*/  @!P0 LEA.HI.X R3, R239, R8, R13, 0x1, P3 ;  /* 0x00000008ef038211 */ /* 0x008fc600018f0c0d */
[----:B------:R2:W-:Y:S04]  /*13f50*/  @!P1 ST.E.128 [R4.64], RZ ;  /* 0x000000ff04009985 */ /* 0x0005e8000c101d06 */
[----:B------:R2:W-:Y:S02]  /*13f60*/  @!P0 ST.E.128 [R2.64], RZ ;  /* 0x000000ff02008985 */ /* 0x0005e4000c101d06 */
.L_x_504:
[----:B------:R-:W-:Y:S05]  /*13f70*/  BSYNC B0 ;  /* 0x0000000000007941 */ /* 0x000fea0003800000 */
.L_x_503:
[----:B------:R-:W-:Y:S05]  /*13f80*/  BRA.DIV ~URZ, `(.L_x_505) ;  /* 0x000021c27f007947 */ /* 0x000fea000b800000 */
[----:B--2---:R2:W1:Y:S04]  /*13f90*/  SHFL.IDX PT, R8, R9, 0x1, 0x181f ;  /* 0x00381f0009087f89 */ /* 0x00446800000e0000 */
[----:B----4-:R2:W4:Y:S02]  /*13fa0*/  SHFL.IDX PT, R0, R12, 0x1, 0x181f ;  /* 0x00381f000c007f89 */ /* 0x01052400000e0000 */
.L_x_558:
        /* <DEDUP_REMOVED lines=13> */
[----:B------:R1:W-:Y:S01]  /*14080*/  @!P2 ST.E.128 [R6.64], RZ ;  /* 0x000000ff0600a985 */ /* 0x0003e2000c101d06 */
[-C--:B-----5:R-:W-:Y:S02]  /*14090*/  @!P1 LEA.HI.X R5, R238, R8.reuse, R14, 0x1, P4 ;  /* 0x00000008ee059211 */ /* 0x0a0fe400020f0c0e */
[----:B--2---:R-:W-:-:S03]  /*140a0*/  @!P0 LEA.HI.X R3, R239, R8, R13, 0x1, P3 ;  /* 0x00000008ef038211 */ /* 0x004fc600018f0c0d */
[----:B------:R1:W-:Y:S04]  /*140b0*/  @!P1 ST.E.128 [R4.64], RZ ;  /* 0x000000ff04009985 */ /* 0x0003e8000c101d06 */
[----:B------:R1:W-:Y:S02]  /*140c0*/  @!P0 ST.E.128 [R2.64], RZ ;  /* 0x000000ff02008985 */ /* 0x0003e4000c101d06 */
.L_x_507:
[----:B------:R-:W-:Y:S05]  /*140d0*/  BSYNC B0 ;  /* 0x0000000000007941 */ /* 0x000fea0003800000 */
.L_x_506:
[----:B------:R-:W-:Y:S05]  /*140e0*/  BRA.DIV ~URZ, `(.L_x_508) ;  /* 0x000021227f007947 */ /* 0x000fea000b800000 */
[----:B-1----:R1:W2:Y:S02]  /*140f0*/  SHFL.IDX PT, R8, R9, 0x2, 0x181f ;  /* 0x00581f0009087f89 */ /* 0x0022a400000e0000 */
.L_x_559:
[----:B------:R-:W-:Y:S05]  /*14100*/  BRA.DIV ~URZ, `(.L_x_509) ;  /* 0x000021727f007947 */ /* 0x000fea000b800000 */
[----:B----4-:R4:W1:Y:S02]  /*14110*/  SHFL.IDX PT, R0, R12, 0x2, 0x181f ;  /* 0x00581f000c007f89 */ /* 0x01086400000e0000 */
.L_x_560:
        /* <DEDUP_REMOVED lines=18> */
.L_x_511:
[----:B------:R-:W-:Y:S05]  /*14240*/  BSYNC B0 ;  /* 0x0000000000007941 */ /* 0x000fea0003800000 */
.L_x_510:
[----:B------:R-:W-:Y:S05]  /*14250*/  BRA.DIV ~URZ, `(.L_x_512) ;  /* 0x000020827f007947 */ /* 0x000fea000b800000 */
[----:B--2---:R2:W3:Y:S04]  /*14260*/  SHFL.IDX PT, R8, R9, 0x3, 0x181f ;  /* 0x00781f0009087f89 */ /* 0x0044e800000e0000 */
[----:B-1----:R2:W1:Y:S02]  /*14270*/  SHFL.IDX PT, R0, R12, 0x3, 0x181f ;  /* 0x00781f000c007f89 */ /* 0x00246400000e0000 */
.L_x_561:
[----:B------:R-:W-:-:S04]  /*14280*/  IADD3 R11, R11, 0x60, RZ ;  /* 0x000000600b0b7810 */ /* 0x000fc80007ffe0ff */
[----:B------:R-:W-:-:S13]  /*14290*/  ISETP.GE.AND P0, PT, R11, R10, PT ;  /* 0x0000000a0b00720c */ /* 0x000fda0003f06270 */
[----:B------:R-:W-:Y:S05]  /*142a0*/  @P0 BRA `(.L_x_492) ;  /* 0x000000e000000947 */ /* 0x000fea0003800000 */
[----:B--234-:R-:W2:Y:S04]  /*142b0*/  LDL R12, [R1+0x4] ;  /* 0x00000400010c7983 */ /* 0x01cea80000100800 */
[----:B------:R-:W3:Y:S01]  /*142c0*/  LDL R9, [R1] ;  /* 0x0000000001097983 */ /* 0x000ee20000100800 */
[----:B------:R-:W-:Y:S02]  /*142d0*/  ISETP.GE.AND P2, PT, R236, c[0x0][0x3c8], PT ;  /* 0x0000f200ec007a0c */ /* 0x000fe40003f46270 */
[----:B------:R-:W-:Y:S02]  /*142e0*/  ISETP.GE.AND P1, PT, R238, c[0x0][0x3c8], PT ;  /* 0x0000f200ee007a0c */ /* 0x000fe40003f26270 */
[----:B------:R-:W-:-:S09]  /*142f0*/  ISETP.GE.AND P0, PT, R239, c[0x0][0x3c8], PT ;  /* 0x0000f200ef007a0c */ /* 0x000fd20003f06270 */
[-C--:B-1----:R-:W-:Y:S02]  /*14300*/  @!P2 LEA R6, P5, R236, R0.reuse, 0x1 ;  /* 0x00000000ec06a211 */ /* 0x082fe400078a08ff */
[-C--:B------:R-:W-:Y:S02]  /*14310*/  @!P1 LEA R4, P4, R238, R0.reuse, 0x1 ;  /* 0x00000000ee049211 */ /* 0x080fe400078808ff */
[----:B------:R-:W-:Y:S02]  /*14320*/  @!P0 LEA R2, P3, R239, R0, 0x1 ;  /* 0x00000000ef028211 */ /* 0x000fe400078608ff */
[----:B------:R-:W-:-:S05]  /*14330*/  @!P2 LEA.HI.X R7, R236, R8, R237, 0x1, P5 ;  /* 0x00000008ec07a211 */ /* 0x000fca00028f0ced */
[----:B------:R1:W-:Y:S01]  /*14340*/  @!P2 ST.E.128 [R6.64], RZ ;  /* 0x000000ff0600a985 */ /* 0x0003e2000c101d06 */
[-C--:B--2---:R-:W-:Y:S02]  /*14350*/  @!P1 LEA.HI.X R5, R238, R8.reuse, R12, 0x1, P4 ;  /* 0x00000008ee059211 */ /* 0x084fe400020f0c0c */
[----:B---3--:R-:W-:-:S03]  /*14360*/  @!P0 LEA.HI.X R3, R239, R8, R9, 0x1, P3 ;  /* 0x00000008ef038211 */ /* 0x008fc600018f0c09 */
[----:B------:R1:W-:Y:S04]  /*14370*/  @!P1 ST.E.128 [R4.64], RZ ;  /* 0x000000ff04009985 */ /* 0x0003e8000c101d06 */
[----:B------:R1:W-:Y:S02]  /*14380*/  @!P0 ST.E.128 [R2.64], RZ ;  /* 0x000000ff02008985 */ /* 0x0003e4000c101d06 */
.L_x_492:
[----:B------:R-:W-:Y:S05]  /*14390*/  BSYNC B1 ;  /* 0x0000000000017941 */ /* 0x000fea0003800000 */
.L_x_476:
        /* <DEDUP_REMOVED lines=8> */
[----:B------:R-:W-:Y:S01]  /*14420*/  IMAD.MOV.U32 R7, RZ, RZ, RZ ;  /* 0x000000ffff077224 */ /* 0x000fe200078e00ff */
[----:B--2---:R-:W-:-:S04]  /*14430*/  LOP3.LUT R14, R0, 0x1f, RZ, 0xc0, !PT ;  /* 0x0000001f000e7812 */ /* 0x004fc800078ec0ff */
[----:B------:R-:W-:Y:S01]  /*14440*/  ISETP.NE.AND P5, PT, R14, 0x1f, PT ;  /* 0x0000001f0e00780c */ /* 0x000fe20003fa5270 */
[----:B------:R-:W-:Y:S10]  /*14450*/  BRA.DIV ~URZ, `(.L_x_514) ;  /* 0x00001f427f007947 */ /* 0x000ff4000b800000 */
[----:B------:R2:W4:Y:S02]  /*14460*/  SHFL.IDX PT, R9, R86, RZ, 0x1f ;  /* 0x00001fff56097589 */ /* 0x00052400000e0000 */
.L_x_562:
[----:B------:R-:W-:Y:S05]  /*14470*/  BRA.DIV ~URZ, `(.L_x_515) ;  /* 0x00001f927f007947 */ /* 0x000fea000b800000 */
[----:B---3--:R3:W2:Y:S02]  /*14480*/  SHFL.IDX PT, R8, R86, 0x1, 0x1f ;  /* 0x00201f0056087f89 */ /* 0x0086a400000e0000 */
.L_x_563:
        /* <DEDUP_REMOVED lines=17> */
[----:B------:R1:W3:Y:S02]  /*145a0*/  SHFL.UP PT, R4, R0, 0x1, RZ ;  /* 0x0420000000047989 */ /* 0x0002e400000e00ff */
.L_x_564:
        /* <DEDUP_REMOVED lines=16> */
.L_x_565:
[----:B---3--:R-:W-:Y:S01]  /*146b0*/  IMAD R0, R0, c[0x0][0x538], RZ ;  /* 0x00014e0000007a24 */ /* 0x008fe200078e02ff */
[----:B------:R-:W-:Y:S04]  /*146c0*/  BSSY B1, `(.L_x_518) ;  /* 0x00000c5000017945 */ /* 0x000fe80003800000 */
[----:B--2---:R-:W-:-:S04]  /*146d0*/  IADD3 R8, R0, R8, RZ ;  /* 0x0000000800087210 */ /* 0x004fc80007ffe0ff */
[----:B----4-:R-:W-:-:S13]  /*146e0*/  ISETP.GT.AND P6, PT, R8, R9, PT ;  /* 0x000000090800720c */ /* 0x010fda0003fc4270 */
[----:B------:R-:W-:Y:S05]  /*146f0*/  @P6 BRA `(.L_x_519) ;  /* 0x0000024000006947 */ /* 0x000fea0003800000 */
.L_x_523:
        /* <DEDUP_REMOVED lines=16> */
.L_x_566:
        /* <DEDUP_REMOVED lines=16> */
.L_x_567:
[----:B--2---:R-:W-:-:S05]  /*14900*/  IMAD R0, R0, c[0x0][0x538], RZ ;  /* 0x00014e0000007a24 */ /* 0x004fca00078e02ff */
[----:B------:R-:W-:-:S04]  /*14910*/  IADD3 R8, R0, R8, RZ ;  /* 0x0000000800087210 */ /* 0x000fc80007ffe0ff */
[----:B------:R-:W-:-:S13]  /*14920*/  ISETP.GT.AND P6, PT, R8, R9, PT ;  /* 0x000000090800720c */ /* 0x000fda0003fc4270 */
[----:B-1----:R-:W-:Y:S05]  /*14930*/  @!P6 BRA `(.L_x_523) ;  /* 0xfffffdc00000e947 */ /* 0x002fea000383ffff */
.L_x_519:
[----:B------:R-:W-:-:S05]  /*14940*/  IADD3 R11, -R0, R8, RZ ;  /* 0x00000008000b7210 */ /* 0x000fca0007ffe1ff */
[----:B------:R-:W-:-:S05]  /*14950*/  IMAD R0, R4, c[0x0][0x538], R11 ;  /* 0x00014e0004007a24 */ /* 0x000fca00078e020b */
[----:B------:R-:W-:Y:S01]  /*14960*/  ISETP.GT.AND P0, PT, R0, R9, PT ;  /* 0x000000090000720c */ /* 0x000fe20003f04270 */
[----:B------:R-:W-:-:S12]  /*14970*/  BRA.DIV ~URZ, `(.L_x_524) ;  /* 0x00001ed27f007947 */ /* 0x000fd8000b800000 */
[----:B------:R-:W-:-:S04]  /*14980*/  VOTE.ANY R12, PT, !P0 ;  /* 0x00000000000c7806 */ /* 0x000fc800040e0100 */
.L_x_568:
[----:B------:R-:W2:Y:S02]  /*14990*/  POPC R8, R12 ;  /* 0x0000000c00087309 */ /* 0x000ea40000000000 */
[----:B--2---:R-:W-:Y:S01]  /*149a0*/  IADD3 R235, R8, R235, RZ ;  /* 0x000000eb08eb7210 */ /* 0x004fe20007ffe0ff */
[----:B------:R-:W-:Y:S05]  /*149b0*/  BRA.DIV ~URZ, `(.L_x_525) ;  /* 0x00001ee27f007947 */ /* 0x000fea000b800000 */
[----:B------:R2:W3:Y:S04]  /*149c0*/  SHFL.IDX PT, R10, R6, R8, 0x1f ;  /* 0x00001f08060a7589 */ /* 0x0004e800000e0000 */
[----:B------:R2:W4:Y:S02]  /*149d0*/  SHFL.IDX PT, R7, R7, R8, 0x1f ;  /* 0x00001f0807077589 */ /* 0x00052400000e0000 */
.L_x_569:
[----:B------:R-:W-:Y:S01]  /*149e0*/  ISETP.NE.AND P0, PT, R12, RZ, PT ;  /* 0x000000ff0c00720c */ /* 0x000fe20003f05270 */
[----:B------:R-:W-:-:S12]  /*149f0*/  BSSY B0, `(.L_x_526) ;  /* 0x0000005000007945 */ /* 0x000fd80003800000 */
[----:B------:R-:W-:Y:S05]  /*14a00*/  @!P0 BRA `(.L_x_527) ;  /* 0x0000003000008947 */ /* 0x000fea0003800000 */
[----:B------:R-:W-:Y:S01]  /*14a10*/  IADD3 R3, R8, -0x1, RZ ;  /* 0xffffffff08037810 */ /* 0x000fe20007ffe0ff */
[----:B------:R-:W-:Y:S05]  /*14a20*/  BRA.DIV ~URZ, `(.L_x_528) ;  /* 0x00001f427f007947 */ /* 0x000fea000b800000 */
[----:B------:R1:W2:Y:S02]  /*14a30*/  SHFL.IDX PT, R13, R4, R3, 0x1f ;  /* 0x00001f03040d7589 */ /* 0x0002a400000e0000 */
.L_x_527:
[----:B------:R-:W-:Y:S05]  /*14a40*/  BSYNC B0 ;  /* 0x0000000000007941 */ /* 0x000fea0003800000 */
.L_x_526:
[----:B----4-:R-:W-:Y:S01]  /*14a50*/  ISETP.NE.AND P0, PT, R7, 0x1, PT ;  /* 0x000000010700780c */ /* 0x010fe20003f05270 */
[----:B--2---:R-:W-:Y:S01]  /*14a60*/  IMAD R232, R13, c[0x0][0x538], R11 ;  /* 0x00014e000de87a24 */ /* 0x004fe200078e020b */
[----:B------:R-:W-:Y:S04]  /*14a70*/  BSSY B0, `(.L_x_529) ;  /* 0x0000082000007945 */ /* 0x000fe80003800000 */
[----:B------:R-:W-:-:S07]  /*14a80*/  IADD3 R8, -R232, R9, RZ ;  /* 0x00000009e8087210 */ /* 0x000fce0007ffe1ff */
[----:B------:R-:W-:Y:S05]  /*14a90*/  @!P0 BRA `(.L_x_530) ;  /* 0x000003d000008947 */ /* 0x000fea0003800000 */
[-C--:B---3--:R-:W-:Y:S02]  /*14aa0*/  IABS R2, R10.reuse ;  /* 0x0000000a00027213 */ /* 0x088fe40000000000 */
[----:B------:R-:W-:Y:S02]  /*14ab0*/  IABS R9, R10 ;  /* 0x0000000a00097213 */ /* 0x000fe40000000000 */
[----:B------:R-:W2:Y:S08]  /*14ac0*/  I2F.RP R0, R2 ;  /* 0x0000000200007306 */ /* 0x000eb00000209400 */
[----:B--2---:R-:W2:Y:S02]  /*14ad0*/  MUFU.RCP R0, R0 ;  /* 0x0000000000007308 */ /* 0x004ea40000001000 */
[----:B--2---:R-:W-:-:S06]  /*14ae0*/  IADD3 R0, R0, 0xffffffe, RZ ;  /* 0x0ffffffe00007810 */ /* 0x004fcc0007ffe0ff */
[----:B------:R-:W2:Y:S02]  /*14af0*/  F2I.FTZ.U32.TRUNC.NTZ R5, R0 ;  /* 0x0000000000057305 */ /* 0x000ea4000021f000 */
[----:B-12---:R-:W-:Y:S01]  /*14b00*/  IMAD.MOV R3, RZ, RZ, -R5 ;  /* 0x000000ffff037224 */ /* 0x006fe200078e0a05 */
[----:B------:R-:W-:-:S03]  /*14b10*/  IABS R0, R7 ;  /* 0x0000000700007213 */ /* 0x000fc60000000000 */
[----:B------:R-:W-:Y:S01]  /*14b20*/  IMAD.MOV.U32 R4, RZ, RZ, R3 ;  /* 0x000000ffff047224 */ /* 0x000fe200078e0003 */
[----:B------:R-:W-:Y:S01]  /*14b30*/  IABS R3, R8 ;  /* 0x0000000800037213 */ /* 0x000fe20000000000 */
[----:B------:R-:W-:Y:S02]  /*14b40*/  IMAD.MOV.U32 R6, RZ, RZ, R0 ;  /* 0x000000ffff067224 */ /* 0x000fe400078e0000 */
[----:B------:R-:W-:Y:S02]  /*14b50*/  IMAD R0, R4, R2, RZ ;  /* 0x0000000204007224 */ /* 0x000fe400078e02ff */
[----:B------:R-:W-:Y:S01]  /*14b60*/  IMAD.MOV.U32 R4, RZ, RZ, RZ ;  /* 0x000000ffff047224 */ /* 0x000fe200078e00ff */
[----:B------:R-:W1:Y:S03]  /*14b70*/  I2F.RP R11, R6 ;  /* 0x00000006000b7306 */ /* 0x000e660000209400 */
[----:B------:R-:W-:-:S04]  /*14b80*/  IMAD.HI.U32 R5, R5, R0, R4 ;  /* 0x0000000005057227 */ /* 0x000fc800078e0004 */
[----:B------:R-:W-:-:S05]  /*14b90*/  IMAD.MOV R0, RZ, RZ, -R9 ;  /* 0x000000ffff007224 */ /* 0x000fca00078e0a09 */
[----:B------:R-:W-:Y:S01]  /*14ba0*/  MOV R4, R0 ;  /* 0x0000000000047202 */ /* 0x000fe20000000f00 */
[----:B------:R-:W-:-:S04]  /*14bb0*/  IMAD.HI.U32 R0, R5, R3, RZ ;  /* 0x0000000305007227 */ /* 0x000fc800078e00ff */
[----:B------:R-:W-:Y:S02]  /*14bc0*/  IMAD R3, R0, R4, R3 ;  /* 0x0000000400037224 */ /* 0x000fe400078e0203 */
[----:B-1----:R-:W1:Y:S03]  /*14bd0*/  MUFU.RCP R4, R11 ;  /* 0x0000000b00047308 */ /* 0x002e660000001000 */
        /* <DEDUP_REMOVED lines=23> */
[----:B------:R-:W-:Y:S01]  /*14d50*/  IMAD R3, R2, R4, R3 ;  /* 0x0000000402037224 */ /* 0x000fe200078e0203 */
[----:B------:R-:W-:-:S04]  /*14d60*/  IADD3 R4, -R0, RZ, RZ ;  /* 0x000000ff00047210 */ /* 0x000fc80007ffe1ff */
        /* <DEDUP_REMOVED lines=9> */
[----:B------:R-:W-:-:S05]  /*14e00*/  @!P1 LOP3.LUT R2, RZ, R7, RZ, 0x33, !PT ;  /* 0x00000007ff029212 */ /* 0x000fca00078e33ff */
[----:B------:R-:W-:-:S04]  /*14e10*/  IMAD.MOV R3, RZ, RZ, -R2 ;  /* 0x000000ffff037224 */ /* 0x000fc800078e0a02 */
[C---:B------:R-:W-:Y:S02]  /*14e20*/  IMAD R3, R7.reuse, R3, R0 ;  /* 0x0000000307037224 */ /* 0x040fe400078e0200 */
[----:B------:R-:W-:Y:S02]  /*14e30*/  IMAD R0, R7, 0x1000000, R2 ;  /* 0x0100000007007824 */ /* 0x000fe400078e0202 */
[----:B------:R-:W-:Y:S02]  /*14e40*/  IMAD R2, R10, R4, R8 ;  /* 0x000000040a027224 */ /* 0x000fe400078e0208 */
[----:B------:R-:W-:Y:S01]  /*14e50*/  IMAD R234, R3, 0x10000, R0 ;  /* 0x0001000003ea7824 */ /* 0x000fe200078e0200 */
[----:B------:R-:W-:Y:S05]  /*14e60*/  BRA `(.L_x_531) ;  /* 0x0000042000007947 */ /* 0x000fea0003800000 */
.L_x_530:
[----:B------:R-:W-:-:S04]  /*14e70*/  IMAD.MOV.U32 R2, RZ, RZ, 0x4 ;  /* 0x00000004ff027424 */ /* 0x000fc800078e00ff */
[----:B-1----:R-:W-:-:S05]  /*14e80*/  IMAD.WIDE R2, R235, R2, c[0x0][0x590] ;  /* 0x00016400eb027625 */ /* 0x002fca00078e0202 */
[----:B------:R-:W2:Y:S02]  /*14e90*/  LDG.E R4, [R2.64] ;  /* 0x0000000602047981 */ /* 0x000ea4000c1e1900 */
        /* <DEDUP_REMOVED lines=29> */
[----:B------:R-:W-:Y:S02]  /*15070*/  IMAD R9, R4, R2, RZ ;  /* 0x0000000204097224 */ /* 0x000fe400078e02ff */
[----:B------:R-:W-:-:S03]  /*15080*/  IMAD.MOV R2, RZ, RZ, -R2 ;  /* 0x000000ffff027224 */ /* 0x000fc600078e0a02 */
[----:B------:R-:W-:Y:S01]  /*15090*/  IADD3 R0, -R9, c[0x0][0x538], RZ ;  /* 0x00014e0009007a10 */ /* 0x000fe20007ffe1ff */
[----:B------:R-:W-:-:S03]  /*150a0*/  IMAD R6, R7, R2, R8 ;  /* 0x0000000207067224 */ /* 0x000fc600078e0208 */
[----:B------:R-:W-:Y:S02]  /*150b0*/  IMNMX R0, R4, R0, PT ;  /* 0x0000000004007217 */ /* 0x000fe40003800200 */
[----:B------:R-:W-:Y:S02]  /*150c0*/  IABS R2, R6 ;  /* 0x0000000600027213 */ /* 0x000fe40000000000 */
[-C--:B------:R-:W-:Y:S02]  /*150d0*/  IABS R3, R0.reuse ;  /* 0x0000000000037213 */ /* 0x080fe40000000000 */
[----:B------:R-:W-:Y:S02]  /*150e0*/  IABS R11, R0 ;  /* 0x00000000000b7213 */ /* 0x000fe40000000000 */
[----:B------:R-:W1:Y:S01]  /*150f0*/  I2F.RP R4, R3 ;  /* 0x0000000300047306 */ /* 0x000e620000209400 */
[----:B------:R-:W-:Y:S02]  /*15100*/  MOV R7, R2 ;  /* 0x0000000200077202 */ /* 0x000fe40000000f00 */
[----:B------:R-:W-:-:S05]  /*15110*/  IMAD.MOV R2, RZ, RZ, -R11 ;  /* 0x000000ffff027224 */ /* 0x000fca00078e0a0b */
[----:B-1----:R-:W1:Y:S02]  /*15120*/  MUFU.RCP R4, R4 ;  /* 0x0000000400047308 */ /* 0x002e640000001000 */
[----:B-1----:R-:W-:-:S06]  /*15130*/  IADD3 R4, R4, 0xffffffe, RZ ;  /* 0x0ffffffe04047810 */ /* 0x002fcc0007ffe0ff */
[----:B------:R-:W1:Y:S02]  /*15140*/  F2I.FTZ.U32.TRUNC.NTZ R5, R4 ;  /* 0x0000000400057305 */ /* 0x000e64000021f000 */
[----:B-1----:R-:W-:-:S04]  /*15150*/  IMAD.MOV R4, RZ, RZ, -R5 ;  /* 0x000000ffff047224 */ /* 0x002fc800078e0a05 */
[----:B------:R-:W-:Y:S02]  /*15160*/  IMAD R8, R4, R3, RZ ;  /* 0x0000000304087224 */ /* 0x000fe400078e02ff */
[----:B------:R-:W-:-:S04]  /*15170*/  IMAD.MOV.U32 R4, RZ, RZ, RZ ;  /* 0x000000ffff047224 */ /* 0x000fc800078e00ff */
[----:B------:R-:W-:-:S04]  /*15180*/  IMAD.HI.U32 R5, R5, R8, R4 ;  /* 0x0000000805057227 */ /* 0x000fc800078e0004 */
[----:B------:R-:W-:Y:S02]  /*15190*/  IMAD.MOV.U32 R4, RZ, RZ, R2 ;  /* 0x000000ffff047224 */ /* 0x000fe400078e0002 */
[----:B------:R-:W-:-:S04]  /*151a0*/  IMAD.HI.U32 R2, R5, R7, RZ ;  /* 0x0000000705027227 */ /* 0x000fc800078e00ff */
[----:B------:R-:W-:-:S05]  /*151b0*/  IMAD R4, R2, R4, R7 ;  /* 0x0000000402047224 */ /* 0x000fca00078e0207 */
[----:B------:R-:W-:-:S13]  /*151c0*/  ISETP.GT.U32.AND P1, PT, R3, R4, PT ;  /* 0x000000040300720c */ /* 0x000fda0003f24070 */
[-C--:B------:R-:W-:Y:S02]  /*151d0*/  @!P1 IADD3 R4, R4, -R3.reuse, RZ ;  /* 0x8000000304049210 */ /* 0x080fe40007ffe0ff */
[----:B------:R-:W-:Y:S02]  /*151e0*/  @!P1 IADD3 R2, R2, 0x1, RZ ;  /* 0x0000000102029810 */ /* 0x000fe40007ffe0ff */
[----:B------:R-:W-:Y:S02]  /*151f0*/  ISETP.GE.U32.AND P2, PT, R4, R3, PT ;  /* 0x000000030400720c */ /* 0x000fe40003f46070 */
[----:B------:R-:W-:Y:S02]  /*15200*/  LOP3.LUT R3, R6, R0, RZ, 0x3c, !PT ;  /* 0x0000000006037212 */ /* 0x000fe400078e3cff */
[----:B------:R-:W-:Y:S02]  /*15210*/  ISETP.NE.AND P1, PT, R0, RZ, PT ;  /* 0x000000ff0000720c */ /* 0x000fe40003f25270 */
[----:B------:R-:W-:Y:S01]  /*15220*/  ISETP.GE.AND P0, PT, R3, RZ, PT ;  /* 0x000000ff0300720c */ /* 0x000fe20003f06270 */
[----:B------:R-:W-:Y:S01]  /*15230*/  IMAD.MOV R3, RZ, RZ, -R0 ;  /* 0x000000ffff037224 */ /* 0x000fe200078e0a00 */
[----:B------:R-:W-:-:S05]  /*15240*/  IADD3 R6, R9, 0x1000000, R6 ;  /* 0x0100000009067810 */ /* 0x000fca0007ffe006 */
[----:B------:R-:W-:-:S06]  /*15250*/  @P2 IADD3 R2, R2, 0x1, RZ ;  /* 0x0000000102022810 */ /* 0x000fcc0007ffe0ff */
[----:B------:R-:W-:Y:S01]  /*15260*/  @!P0 IMAD.MOV R2, RZ, RZ, -R2 ;  /* 0x000000ffff028224 */ /* 0x000fe200078e0a02 */
[----:B------:R-:W-:-:S05]  /*15270*/  @!P1 LOP3.LUT R2, RZ, R0, RZ, 0x33, !PT ;  /* 0x00000000ff029212 */ /* 0x000fca00078e33ff */
[----:B------:R-:W-:Y:S02]  /*15280*/  IMAD R234, R2, R3, R6 ;  /* 0x0000000302ea7224 */ /* 0x000fe400078e0206 */
.L_x_531:
[----:B------:R-:W-:Y:S05]  /*15290*/  BSYNC B0 ;  /* 0x0000000000007941 */ /* 0x000fea0003800000 */
.L_x_529:
[----:B------:R-:W-:-:S04]  /*152a0*/  LOP3.LUT R2, RZ, R2, RZ, 0x33, !PT ;  /* 0x00000002ff027212 */ /* 0x000fc800078e33ff */
[----:B------:R-:W-:Y:S01]  /*152b0*/  IADD3 R233, R2, R10, RZ ;  /* 0x0000000a02e97210 */ /* 0x000fe20007ffe0ff */
[----:B------:R-:W-:Y:S05]  /*152c0*/  BRA `(.L_x_532) ;  /* 0x0000004000007947 */ /* 0x000fea0003800000 */
.L_x_520:
[----:B------:R-:W-:Y:S01]  /*152d0*/  IMAD.MOV.U32 R232, RZ, RZ, R9 ;  /* 0x000000ffffe87224 */ /* 0x000fe200078e0009 */
[----:B------:R-:W-:Y:S01]  /*152e0*/  MOV R234, RZ ;  /* 0x000000ff00ea7202 */ /* 0x000fe20000000f00 */
[----:B------:R-:W-:Y:S01]  /*152f0*/  IMAD.MOV.U32 R233, RZ, RZ, RZ ;  /* 0x000000ffffe97224 */ /* 0x000fe200078e00ff */
[----:B------:R-:W-:Y:S02]  /*15300*/  MOV R235, c[0x0][0x53c] ;  /* 0x00014f0000eb7a02 */ /* 0x000fe40000000f00 */
.L_x_532:
[----:B------:R-:W-:Y:S05]  /*15310*/  BSYNC B1 ;  /* 0x0000000000017941 */ /* 0x000fea0003800000 */
.L_x_518:
[----:B------:R-:W-:Y:S01]  /*15320*/  WARPSYNC 0xffffffff ;  /* 0xffffffff00007948 */ /* 0x000fe20003800000 */
[----:B------:R-:W-:Y:S01]  /*15330*/  BAR.SYNC.DEFER_BLOCKING 0x4, 0x100 ;  /* 0x0104000000007b1d */ /* 0x000fe20000010000 */
[----:B------:R-:W-:-:S13]  /*15340*/  ISETP.NE.AND P0, PT, R14, RZ, PT ;  /* 0x000000ff0e00720c */ /* 0x000fda0003f05270 */
[----:B------:R2:W-:Y:S04]  /*15350*/  @!P0 STS.128 [0x18100], R232 ;  /* 0x018100e8ff008388 */ /* 0x0005e80000000c00 */
[----:B------:R-:W-:Y:S06]  /*15360*/  BAR.ARV 0x5, 0x100 ;  /* 0x0144000000007b1d */ /* 0x000fec0000002000 */
.L_x_513:
[----:B-1----:R-:W-:-:S13]  /*15370*/  ISETP.GE.AND P0, PT, R235, c[0x0][0x53c], PT ;  /* 0x00014f00eb007a0c */ /* 0x002fda0003f06270 */
[----:B--23--:R-:W-:Y:S01]  /*15380*/  @P0 CALL.REL.NOINC `(.L_x_533) ;  /* 0x0000001000000944 */ /* 0x00cfe20003c00000 */
[----:B------:R-:W-:Y:S05]  /*15390*/  BRA `(.L_x_534) ;  /* 0xfffec57000007947 */ /* 0x000fea000383ffff */
.L_x_533:
[----:B------:R-:W-:Y:S05]  /*153a0*/  EXIT ;  /* 0x000000000000794d */ /* 0x000fea0003800000 */
.L_x_394:
[----:B------:R-:W-:Y:S01]  /*153b0*/  IMAD.MOV.U32 R0, RZ, RZ, R5 ;  /* 0x000000ffff007224 */ /* 0x000fe200078e0005 */
[----:B------:R-:W-:Y:S02]  /*153c0*/  MOV R2, 0x1 ;  /* 0x0000000100027802 */ /* 0x000fe40000000f00 */
[----:B------:R-:W-:Y:S02]  /*153d0*/  MOV R3, 0x153f0 ;  /* 0x000153f000037802 */ /* 0x000fe40000000f00 */
[----:B--2---:R-:W-:Y:S05]  /*153e0*/  CALL.REL.NOINC `($__internal_10_$__cuda_sm70_shflsync_up_p) ;  /* 0x0000168000007944 */ /* 0x004fea0003c00000 */
[----:B------:R-:W-:Y:S01]  /*153f0*/  MOV R0, R4 ;  /* 0x0000000400007202 */ /* 0x000fe20000000f00 */
[----:B------:R-:W-:Y:S05]  /*15400*/  BRA `(.L_x_535) ;  /* 0xfffeb03000007947 */ /* 0x000fea000383ffff */
.L_x_395:
[----:B------:R-:W-:Y:S01]  /*15410*/  IMAD.MOV.U32 R0, RZ, RZ, R5 ;  /* 0x000000ffff007224 */ /* 0x000fe200078e0005 */
[----:B------:R-:W-:Y:S02]  /*15420*/  MOV R2, 0x2 ;  /* 0x0000000200027802 */ /* 0x000fe40000000f00 */
[----:B------:R-:W-:Y:S02]  /*15430*/  MOV R3, 0x15450 ;  /* 0x0001545000037802 */ /* 0x000fe40000000f00 */
[----:B--2---:R-:W-:Y:S05]  /*15440*/  CALL.REL.NOINC `($__internal_10_$__cuda_sm70_shflsync_up_p) ;  /* 0x0000162000007944 */ /* 0x004fea0003c00000 */
[----:B------:R-:W-:Y:S01]  /*15450*/  SEL R0, R4, RZ, P4 ;  /* 0x000000ff04007207 */ /* 0x000fe20002000000 */
[----:B------:R-:W-:Y:S01]  /*15460*/  IMAD.MOV.U32 R2, RZ, RZ, 0x4 ;  /* 0x00000004ff027424 */ /* 0x000fe200078e00ff */
[----:B------:R-:W-:-:S03]  /*15470*/  MOV R3, 0x154a0 ;  /* 0x000154a000037802 */ /* 0x000fc60000000f00 */
[----:B------:R-:W-:Y:S02]  /*15480*/  IMAD.IADD R0, R5, 0x1, R0 ;  /* 0x0000000105007824 */ /* 0x000fe400078e0200 */
[----:B------:R-:W-:Y:S05]  /*15490*/  CALL.REL.NOINC `($__internal_10_$__cuda_sm70_shflsync_up_p) ;  /* 0x000015d000007944 */ /* 0x000fea0003c00000 */
        /* <DEDUP_REMOVED lines=13> */
[----:B------:R-:W-:Y:S01]  /*15570*/  IMAD.IADD R4, R0, 0x1, R4 ;  /* 0x0000000100047824 */ /* 0x000fe200078e0204 */
[----:B------:R-:W-:-:S03]  /*15580*/  MOV R0, 0x1f ;  /* 0x0000001f00007802 */ /* 0x000fc60000000f00 */
[----:B------:R-:W-:Y:S02]  /*15590*/  IMAD.MOV.U32 R5, RZ, RZ, R4 ;  /* 0x000000ffff057224 */ /* 0x000fe400078e0004 */
[----:B------:R-:W-:Y:S05]  /*155a0*/  CALL.REL.NOINC `($__internal_9_$__cuda_sm70_shflsync_idx_p) ;  /* 0x0000147000007944 */ /* 0x000fea0003c00000 */
[----:B------:R-:W-:Y:S05]  /*155b0*/  BRA `(.L_x_536) ;  /* 0xfffeaf8000007947 */ /* 0x000fea000383ffff */
.L_x_397:
[----:B------:R-:W-:Y:S02]  /*155c0*/  SEL R0, RZ, 0x1, P0 ;  /* 0x00000001ff007807 */ /* 0x000fe40000000000 */
[----:B------:R-:W-:Y:S02]  /*155d0*/  MOV R2, 0x155f0 ;  /* 0x000155f000027802 */ /* 0x000fe40000000f00 */
[----:B--2---:R-:W-:Y:S05]  /*155e0*/  CALL.REL.NOINC `($__internal_11_$__cuda_sm70_votesync_ballot) ;  /* 0x000014f000007944 */ /* 0x004fea0003c00000 */
[----:B------:R-:W-:Y:S01]  /*155f0*/  MOV R10, R0 ;  /* 0x00000000000a7202 */ /* 0x000fe20000000f00 */
[----:B------:R-:W-:Y:S05]  /*15600*/  BRA `(.L_x_537) ;  /* 0xfffeafc000007947 */ /* 0x000fea000383ffff */
.L_x_398:
[----:B------:R-:W-:Y:S01]  /*15610*/  IMAD.MOV.U32 R5, RZ, RZ, R9 ;  /* 0x000000ffff057224 */ /* 0x000fe200078e0009 */
[----:B------:R-:W-:Y:S01]  /*15620*/  MOV R3, R7 ;  /* 0x0000000700037202 */ /* 0x000fe20000000f00 */
[----:B------:R-:W-:Y:S01]  /*15630*/  IMAD.MOV.U32 R0, RZ, RZ, 0x1f ;  /* 0x0000001fff007424 */ /* 0x000fe200078e00ff */
[----:B------:R-:W-:Y:S02]  /*15640*/  MOV R2, 0x15660 ;  /* 0x0001566000027802 */ /* 0x000fe40000000f00 */
[----:B------:R-:W-:Y:S05]  /*15650*/  CALL.REL.NOINC `($__internal_9_$__cuda_sm70_shflsync_idx_p) ;  /* 0x000013c000007944 */ /* 0x000fea0003c00000 */
[----:B------:R-:W-:Y:S01]  /*15660*/  IMAD.MOV.U32 R233, RZ, RZ, R0 ;  /* 0x000000ffffe97224 */ /* 0x000fe200078e0000 */
[----:B------:R-:W-:Y:S01]  /*15670*/  MOV R5, R8 ;  /* 0x0000000800057202 */ /* 0x000fe20000000f00 */
[----:B------:R-:W-:Y:S01]  /*15680*/  IMAD.MOV.U32 R6, RZ, RZ, RZ ;  /* 0x000000ffff067224 */ /* 0x000fe200078e00ff */
[----:B------:R-:W-:Y:S01]  /*15690*/  MOV R3, R7 ;  /* 0x0000000700037202 */ /* 0x000fe20000000f00 */
[----:B------:R-:W-:Y:S01]  /*156a0*/  IMAD.MOV.U32 R0, RZ, RZ, 0x1f ;  /* 0x0000001fff007424 */ /* 0x000fe200078e00ff */
[----:B------:R-:W-:-:S02]  /*156b0*/  MOV R2, 0x156d0 ;  /* 0x000156d000027802 */ /* 0x000fc40000000f00 */
[----:B------:R-:W-:Y:S05]  /*156c0*/  CALL.REL.NOINC `($__internal_9_$__cuda_sm70_shflsync_idx_p) ;  /* 0x0000135000007944 */ /* 0x000fea0003c00000 */
[----:B------:R-:W-:Y:S01]  /*156d0*/  MOV R9, R0 ;  /* 0x0000000000097202 */ /* 0x000fe20000000f00 */
[----:B------:R-:W-:Y:S05]  /*156e0*/  BRA `(.L_x_538) ;  /* 0xfffeaf4000007947 */ /* 0x000fea000383ffff */
.L_x_401:
[----:B------:R-:W-:Y:S01]  /*156f0*/  IMAD.MOV.U32 R5, RZ, RZ, R4 ;  /* 0x000000ffff057224 */ /* 0x000fe200078e0004 */
[----:B------:R-:W-:-:S02]  /*15700*/  MOV R0, 0x1f ;  /* 0x0000001f00007802 */ /* 0x000fc40000000f00 */
[----:B------:R-:W-:Y:S02]  /*15710*/  MOV R2, 0x15730 ;  /* 0x0001573000027802 */ /* 0x000fe40000000f00 */
[----:B-123--:R-:W-:Y:S05]  /*15720*/  CALL.REL.NOINC `($__internal_9_$__cuda_sm70_shflsync_idx_p) ;  /* 0x000012f000007944 */ /* 0x00efea0003c00000 */
[----:B------:R-:W-:Y:S01]  /*15730*/  MOV R6, R0 ;  /* 0x0000000000067202 */ /* 0x000fe20000000f00 */
[----:B------:R-:W-:Y:S05]  /*15740*/  BRA `(.L_x_400) ;  /* 0xfffeaf4000007947 */ /* 0x000fea000383ffff */
.L_x_420:
[----:B------:R-:W-:Y:S01]  /*15750*/  IMAD.MOV.U32 R5, RZ, RZ, R11 ;  /* 0x000000ffff057224 */ /* 0x000fe200078e000b */
[----:B------:R-:W-:Y:S01]  /*15760*/  MOV R3, RZ ;  /* 0x000000ff00037202 */ /* 0x000fe20000000f00 */
[----:B------:R-:W-:Y:S01]  /*15770*/  IMAD.MOV.U32 R0, RZ, RZ, 0x181f ;  /* 0x0000181fff007424 */ /* 0x000fe200078e00ff */
[----:B------:R-:W-:Y:S02]  /*15780*/  MOV R2, 0x157a0 ;  /* 0x000157a000027802 */ /* 0x000fe40000000f00 */
[----:B------:R-:W-:Y:S05]  /*15790*/  CALL.REL.NOINC `($__internal_9_$__cuda_sm70_shflsync_idx_p) ;  /* 0x0000128000007944 */ /* 0x000fea0003c00000 */
[----:B------:R-:W-:Y:S01]  /*157a0*/  MOV R8, R0 ;  /* 0x0000000000087202 */ /* 0x000fe20000000f00 */
[----:B------:R-:W-:Y:S05]  /*157b0*/  BRA `(.L_x_539) ;  /* 0xfffed42000007947 */ /* 0x000fea000383ffff */
.L_x_421:
[----:B------:R-:W-:Y:S01]  /*157c0*/  IMAD.MOV.U32 R5, RZ, RZ, R12 ;  /* 0x000000ffff057224 */ /* 0x000fe200078e000c */
[----:B------:R-:W-:Y:S01]  /*157d0*/  MOV R3, RZ ;  /* 0x000000ff00037202 */ /* 0x000fe20000000f00 */
[----:B------:R-:W-:Y:S01]  /*157e0*/  IMAD.MOV.U32 R0, RZ, RZ, 0x181f ;  /* 0x0000181fff007424 */ /* 0x000fe200078e00ff */
[----:B------:R-:W-:Y:S02]  /*157f0*/  MOV R2, 0x15810 ;  /* 0x0001581000027802 */ /* 0x000fe40000000f00 */
[----:B-12---:R-:W-:Y:S05]  /*15800*/  CALL.REL.NOINC `($__internal_9_$__cuda_sm70_shflsync_idx_p) ;  /* 0x0000121000007944 */ /* 0x006fea0003c00000 */
[----:B------:R-:W-:Y:S05]  /*15810*/  BRA `(.L_x_540) ;  /* 0xfffed3e000007947 */ /* 0x000fea000383ffff */
.L_x_424:
[----:B--2---:R-:W-:Y:S01]  /*15820*/  IMAD.MOV.U32 R5, RZ, RZ, R11 ;  /* 0x000000ffff057224 */ /* 0x004fe200078e000b */
[----:B------:R-:W-:Y:S01]  /*15830*/  MOV R3, 0x1 ;  /* 0x0000000100037802 */ /* 0x000fe20000000f00 */
[----:B----4-:R-:W-:Y:S01]  /*15840*/  IMAD.MOV.U32 R0, RZ, RZ, 0x181f ;  /* 0x0000181fff007424 */ /* 0x010fe200078e00ff */
[----:B------:R-:W-:-:S02]  /*15850*/  MOV R2, 0x15870 ;  /* 0x0001587000027802 */ /* 0x000fc40000000f00 */
[----:B-1-3--:R-:W-:Y:S05]  /*15860*/  CALL.REL.NOINC `($__internal_9_$__cuda_sm70_shflsync_idx_p) ;  /* 0x000011b000007944 */ /* 0x00afea0003c00000 */
[----:B------:R-:W-:Y:S01]  /*15870*/  IMAD.MOV.U32 R8, RZ, RZ, R0 ;  /* 0x000000ffff087224 */ /* 0x000fe200078e0000 */
[----:B------:R-:W-:Y:S01]  /*15880*/  MOV R3, 0x1 ;  /* 0x0000000100037802 */ /* 0x000fe20000000f00 */
[----:B------:R-:W-:Y:S01]  /*15890*/  IMAD.MOV.U32 R5, RZ, RZ, R12 ;  /* 0x000000ffff057224 */ /* 0x000fe200078e000c */
[----:B------:R-:W-:-:S02]  /*158a0*/  MOV R0, 0x181f ;  /* 0x0000181f00007802 */ /* 0x000fc40000000f00 */
[----:B------:R-:W-:Y:S02]  /*158b0*/  MOV R2, 0x158d0 ;  /* 0x000158d000027802 */ /* 0x000fe40000000f00 */
[----:B------:R-:W-:Y:S05]  /*158c0*/  CALL.REL.NOINC `($__internal_9_$__cuda_sm70_shflsync_idx_p) ;  /* 0x0000115000007944 */ /* 0x000fea0003c00000 */
[----:B------:R-:W-:Y:S05]  /*158d0*/  BRA `(.L_x_541) ;  /* 0xfffed4d000007947 */ /* 0x000fea000383ffff */
.L_x_427:
[----:B-1----:R-:W-:Y:S01]  /*158e0*/  IMAD.MOV.U32 R5, RZ, RZ, R11 ;  /* 0x000000ffff057224 */ /* 0x002fe200078e000b */
[----:B------:R-:W-:Y:S01]  /*158f0*/  MOV R3, 0x2 ;  /* 0x0000000200037802 */ /* 0x000fe20000000f00 */
[----:B----4-:R-:W-:Y:S01]  /*15900*/  IMAD.MOV.U32 R0, RZ, RZ, 0x181f ;  /* 0x0000181fff007424 */ /* 0x010fe200078e00ff */
[----:B------:R-:W-:Y:S02]  /*15910*/  MOV R2, 0x15930 ;  /* 0x0001593000027802 */ /* 0x000fe40000000f00 */
[----:B--23--:R-:W-:Y:S05]  /*15920*/  CALL.REL.NOINC `($__internal_9_$__cuda_sm70_shflsync_idx_p) ;  /* 0x000010f000007944 */ /* 0x00cfea0003c00000 */
[----:B------:R-:W-:Y:S01]  /*15930*/  MOV R8, R0 ;  /* 0x0000000000087202 */ /* 0x000fe20000000f00 */
[----:B------:R-:W-:Y:S05]  /*15940*/  BRA `(.L_x_542) ;  /* 0xfffed60000007947 */ /* 0x000fea000383ffff */
.L_x_428:
[----:B------:R-:W-:Y:S01]  /*15950*/  IMAD.MOV.U32 R5, RZ, RZ, R12 ;  /* 0x000000ffff057224 */ /* 0x000fe200078e000c */
[----:B------:R-:W-:Y:S01]  /*15960*/  MOV R3, 0x2 ;  /* 0x0000000200037802 */ /* 0x000fe20000000f00 */
[----:B----4-:R-:W-:Y:S01]  /*15970*/  IMAD.MOV.U32 R0, RZ, RZ, 0x181f ;  /* 0x0000181fff007424 */ /* 0x010fe200078e00ff */
[----:B------:R-:W-:Y:S02]  /*15980*/  MOV R2, 0x159a0 ;  /* 0x000159a000027802 */ /* 0x000fe40000000f00 */
[----:B-123--:R-:W-:Y:S05]  /*15990*/  CALL.REL.NOINC `($__internal_9_$__cuda_sm70_shflsync_idx_p) ;  /* 0x0000108000007944 */ /* 0x00efea0003c00000 */
[----:B------:R-:W-:Y:S05]  /*159a0*/  BRA `(.L_x_543) ;  /* 0xfffed5c000007947 */ /* 0x000fea000383ffff */
.L_x_431:
[----:B-1----:R-:W-:Y:S01]  /*159b0*/  IMAD.MOV.U32 R5, RZ, RZ, R11 ;  /* 0x000000ffff057224 */ /* 0x002fe200078e000b */
[----:B------:R-:W-:Y:S01]  /*159c0*/  MOV R3, 0x3 ;  /* 0x0000000300037802 */ /* 0x000fe20000000f00 */
[----:B------:R-:W-:Y:S01]  /*159d0*/  IMAD.MOV.U32 R0, RZ, RZ, 0x181f ;  /* 0x0000181fff007424 */ /* 0x000fe200078e00ff */
[----:B------:R-:W-:-:S02]  /*159e0*/  MOV R2, 0x15a00 ;  /* 0x00015a0000027802 */ /* 0x000fc40000000f00 */
[----:B--234-:R-:W-:Y:S05]  /*159f0*/  CALL.REL.NOINC `($__internal_9_$__cuda_sm70_shflsync_idx_p) ;  /* 0x0000102000007944 */ /* 0x01cfea0003c00000 */
[----:B------:R-:W-:Y:S01]  /*15a00*/  IMAD.MOV.U32 R8, RZ, RZ, R0 ;  /* 0x000000ffff087224 */ /* 0x000fe200078e0000 */
[----:B------:R-:W-:Y:S01]  /*15a10*/  MOV R3, 0x3 ;  /* 0x0000000300037802 */ /* 0x000fe20000000f00 */
[----:B------:R-:W-:Y:S01]  /*15a20*/  IMAD.MOV.U32 R5, RZ, RZ, R12 ;  /* 0x000000ffff057224 */ /* 0x000fe200078e000c */
[----:B------:R-:W-:-:S02]  /*15a30*/  MOV R0, 0x181f ;  /* 0x0000181f00007802 */ /* 0x000fc40000000f00 */
[----:B------:R-:W-:Y:S02]  /*15a40*/  MOV R2, 0x15a60 ;  /* 0x00015a6000027802 */ /* 0x000fe40000000f00 */
[----:B------:R-:W-:Y:S05]  /*15a50*/  CALL.REL.NOINC `($__internal_9_$__cuda_sm70_shflsync_idx_p) ;  /* 0x00000fc000007944 */ /* 0x000fea0003c00000 */
[----:B------:R-:W-:Y:S05]  /*15a60*/  BRA `(.L_x_544) ;  /* 0xfffed6b000007947 */ /* 0x000fea000383ffff */
.L_x_472:
[----:B------:R-:W-:Y:S01]  /*15a70*/  IMAD.MOV.U32 R2, RZ, RZ, R225 ;  /* 0x000000ffff027224 */ /* 0x000fe200078e00e1 */
[----:B------:R-:W-:Y:S02]  /*15a80*/  MOV R5, 0x2 ;  /* 0x0000000200057802 */ /* 0x000fe40000000f00 */
[----:B------:R-:W-:Y:S02]  /*15a90*/  MOV R3, 0x15ab0 ;  /* 0x00015ab000037802 */ /* 0x000fe40000000f00 */
[----:B------:R-:W-:Y:S05]  /*15aa0*/  CALL.REL.NOINC `($__internal_8_$__cuda_sm70_shflsync_bfly_p) ;  /* 0x00000f2000007944 */ /* 0x000fea0003c00000 */
[----:B------:R-:W-:Y:S01]  /*15ab0*/  MOV R0, R5 ;  /* 0x0000000500007202 */ /* 0x000fe20000000f00 */
[----:B------:R-:W-:Y:S05]  /*15ac0*/  BRA `(.L_x_545) ;  /* 0xffffabe000007947 */ /* 0x000fea000383ffff */
.L_x_473:
[----:B------:R-:W-:Y:S01]  /*15ad0*/  IMAD.MOV.U32 R2, RZ, RZ, R0 ;  /* 0x000000ffff027224 */ /* 0x000fe200078e0000 */
[----:B------:R-:W-:Y:S02]  /*15ae0*/  MOV R5, 0x1 ;  /* 0x0000000100057802 */ /* 0x000fe40000000f00 */
[----:B------:R-:W-:Y:S02]  /*15af0*/  MOV R3, 0x15b10 ;  /* 0x00015b1000037802 */ /* 0x000fe40000000f00 */
[----:B-1----:R-:W-:Y:S05]  /*15b00*/  CALL.REL.NOINC `($__internal_8_$__cuda_sm70_shflsync_bfly_p) ;  /* 0x00000ec000007944 */ /* 0x002fea0003c00000 */
[----:B------:R-:W-:Y:S01]  /*15b10*/  FADD.FTZ R0, R0, R5 ;  /* 0x0000000500007221 */ /* 0x000fe20000010000 */
[----:B------:R-:W-:Y:S02]  /*15b20*/  MOV R2, R226 ;  /* 0x000000e200027202 */ /* 0x000fe40000000f00 */
[----:B------:R-:W-:-:S02]  /*15b30*/  MOV R5, 0x2 ;  /* 0x0000000200057802 */ /* 0x000fc40000000f00 */
[----:B------:R-:W-:Y:S02]  /*15b40*/  MOV R3, 0x15b60 ;  /* 0x00015b6000037802 */ /* 0x000fe40000000f00 */
[----:B------:R-:W-:Y:S05]  /*15b50*/  CALL.REL.NOINC `($__internal_8_$__cuda_sm70_shflsync_bfly_p) ;  /* 0x00000e7000007944 */ /* 0x000fea0003c00000 */
[----:B------:R-:W-:Y:S01]  /*15b60*/  FADD.FTZ R4, R226, R5 ;  /* 0x00000005e2047221 */ /* 0x000fe20000010000 */
[----:B------:R-:W-:Y:S02]  /*15b70*/  MOV R5, 0x1 ;  /* 0x0000000100057802 */ /* 0x000fe40000000f00 */
[----:B------:R-:W-:Y:S02]  /*15b80*/  MOV R3, 0x15bb0 ;  /* 0x00015bb000037802 */ /* 0x000fe40000000f00 */
[----:B------:R-:W-:Y:S02]  /*15b90*/  MOV R2, R4 ;  /* 0x0000000400027202 */ /* 0x000fe40000000f00 */
[----:B------:R-:W-:Y:S05]  /*15ba0*/  CALL.REL.NOINC `($__internal_8_$__cuda_sm70_shflsync_bfly_p) ;  /* 0x00000e2000007944 */ /* 0x000fea0003c00000 */
[----:B------:R-:W-:Y:S01]  /*15bb0*/  MOV R3, R5 ;  /* 0x0000000500037202 */ /* 0x000fe20000000f00 */
[----:B------:R-:W-:Y:S05]  /*15bc0*/  BRA `(.L_x_546) ;  /* 0xffffab5000007947 */ /* 0x000fea000383ffff */
.L_x_480:
[----:B-1-34-:R-:W-:Y:S01]  /*15bd0*/  IMAD.MOV.U32 R5, RZ, RZ, R12 ;  /* 0x000000ffff057224 */ /* 0x01afe200078e000c */
[----:B------:R-:W-:Y:S01]  /*15be0*/  MOV R3, RZ ;  /* 0x000000ff00037202 */ /* 0x000fe20000000f00 */
[----:B------:R-:W-:Y:S01]  /*15bf0*/  IMAD.MOV.U32 R0, RZ, RZ, 0x181f ;  /* 0x0000181fff007424 */ /* 0x000fe200078e00ff */
[----:B------:R-:W-:Y:S02]  /*15c00*/  MOV R2, 0x15c20 ;  /* 0x00015c2000027802 */ /* 0x000fe40000000f00 */
[----:B------:R-:W-:Y:S05]  /*15c10*/  CALL.REL.NOINC `($__internal_9_$__cuda_sm70_shflsync_idx_p) ;  /* 0x00000e0000007944 */ /* 0x000fea0003c00000 */
[----:B------:R-:W-:Y:S01]  /*15c20*/  MOV R10, R0 ;  /* 0x00000000000a7202 */ /* 0x000fe20000000f00 */
[----:B------:R-:W-:Y:S05]  /*15c30*/  BRA `(.L_x_547) ;  /* 0xffffc30000007947 */ /* 0x000fea000383ffff */
.L_x_481:
[----:B------:R-:W-:Y:S01]  /*15c40*/  IMAD.MOV.U32 R5, RZ, RZ, R13 ;  /* 0x000000ffff057224 */ /* 0x000fe200078e000d */
[----:B------:R-:W-:Y:S01]  /*15c50*/  MOV R3, RZ ;  /* 0x000000ff00037202 */ /* 0x000fe20000000f00 */
[----:B------:R-:W-:Y:S01]  /*15c60*/  IMAD.MOV.U32 R0, RZ, RZ, 0x181f ;  /* 0x0000181fff007424 */ /* 0x000fe200078e00ff */
[----:B------:R-:W-:-:S02]  /*15c70*/  MOV R2, 0x15c90 ;  /* 0x00015c9000027802 */ /* 0x000fc40000000f00 */
[----:B-12---:R-:W-:Y:S05]  /*15c80*/  CALL.REL.NOINC `($__internal_9_$__cuda_sm70_shflsync_idx_p) ;  /* 0x00000d9000007944 */ /* 0x006fea0003c00000 */
[----:B------:R-:W-:Y:S05]  /*15c90*/  BRA `(.L_x_548) ;  /* 0xffffc2c000007947 */ /* 0x000fea000383ffff */
.L_x_484:
[----:B------:R-:W-:Y:S01]  /*15ca0*/  IMAD.MOV.U32 R5, RZ, RZ, R12 ;  /* 0x000000ffff057224 */ /* 0x000fe200078e000c */
[----:B--2---:R-:W-:Y:S01]  /*15cb0*/  MOV R3, 0x1 ;  /* 0x0000000100037802 */ /* 0x004fe20000000f00 */
        /* <DEDUP_REMOVED lines=10> */
.L_x_487:
[----:B------:R-:W-:Y:S01]  /*15d60*/  IMAD.MOV.U32 R5, RZ, RZ, R12 ;  /* 0x000000ffff057224 */ /* 0x000fe200078e000c */
[----:B-1----:R-:W-:Y:S01]  /*15d70*/  MOV R3, 0x2 ;  /* 0x0000000200037802 */ /* 0x002fe20000000f00 */
[----:B----4-:R-:W-:Y:S01]  /*15d80*/  IMAD.MOV.U32 R0, RZ, RZ, 0x181f ;  /* 0x0000181fff007424 */ /* 0x010fe200078e00ff */
[----:B------:R-:W-:Y:S02]  /*15d90*/  MOV R2, 0x15db0 ;  /* 0x00015db000027802 */ /* 0x000fe40000000f00 */
[----:B--23--:R-:W-:Y:S05]  /*15da0*/  CALL.REL.NOINC `($__internal_9_$__cuda_sm70_shflsync_idx_p) ;  /* 0x00000c7000007944 */ /* 0x00cfea0003c00000 */
[----:B------:R-:W-:Y:S01]  /*15db0*/  MOV R10, R0 ;  /* 0x00000000000a7202 */ /* 0x000fe20000000f00 */
[----:B------:R-:W-:Y:S05]  /*15dc0*/  BRA `(.L_x_550) ;  /* 0xffffc43000007947 */ /* 0x000fea000383ffff */
.L_x_488:
[----:B------:R-:W-:Y:S01]  /*15dd0*/  IMAD.MOV.U32 R5, RZ, RZ, R13 ;  /* 0x000000ffff057224 */ /* 0x000fe200078e000d */
[----:B------:R-:W-:Y:S01]  /*15de0*/  MOV R3, 0x2 ;  /* 0x0000000200037802 */ /* 0x000fe20000000f00 */
[----:B----4-:R-:W-:Y:S01]  /*15df0*/  IMAD.MOV.U32 R0, RZ, RZ, 0x181f ;  /* 0x0000181fff007424 */ /* 0x010fe200078e00ff */
[----:B------:R-:W-:Y:S02]  /*15e00*/  MOV R2, 0x15e20 ;  /* 0x00015e2000027802 */ /* 0x000fe40000000f00 */
[----:B-123--:R-:W-:Y:S05]  /*15e10*/  CALL.REL.NOINC `($__internal_9_$__cuda_sm70_shflsync_idx_p) ;  /* 0x00000c0000007944 */ /* 0x00efea0003c00000 */
[----:B------:R-:W-:Y:S05]  /*15e20*/  BRA `(.L_x_551) ;  /* 0xffffc3f000007947 */ /* 0x000fea000383ffff */
.L_x_491:
[----:B------:R-:W-:Y:S01]  /*15e30*/  IMAD.MOV.U32 R5, RZ, RZ, R12 ;  /* 0x000000ffff057224 */ /* 0x000fe200078e000c */
[----:B-1----:R-:W-:Y:S01]  /*15e40*/  MOV R3, 0x3 ;  /* 0x0000000300037802 */ /* 0x002fe20000000f00 */
        /* <DEDUP_REMOVED lines=10> */
.L_x_493:
[----:B------:R-:W-:Y:S01]  /*15ef0*/  IMAD.MOV.U32 R5, RZ, RZ, R12 ;  /* 0x000000ffff057224 */ /* 0x000fe200078e000c */
[----:B------:R-:W-:Y:S01]  /*15f00*/  MOV R3, RZ ;  /* 0x000000ff00037202 */ /* 0x000fe20000000f00 */
[----:B------:R-:W-:Y:S01]  /*15f10*/  IMAD.MOV.U32 R0, RZ, RZ, 0x1c1f ;  /* 0x00001c1fff007424 */ /* 0x000fe200078e00ff */
[----:B------:R-:W-:Y:S02]  /*15f20*/  MOV R2, 0x15f40 ;  /* 0x00015f4000027802 */ /* 0x000fe40000000f00 */
[----:B-1----:R-:W-:Y:S05]  /*15f30*/  CALL.REL.NOINC `($__internal_9_$__cuda_sm70_shflsync_idx_p) ;  /* 0x00000ae000007944 */ /* 0x002fea0003c00000 */
[----:B------:R-:W-:Y:S01]  /*15f40*/  MOV R4, R0 ;  /* 0x0000000000047202 */ /* 0x000fe20000000f00 */
[----:B------:R-:W-:Y:S05]  /*15f50*/  BRA `(.L_x_553) ;  /* 0xffffc76000007947 */ /* 0x000fea000383ffff */
.L_x_494:
[----:B------:R-:W-:Y:S01]  /*15f60*/  IMAD.MOV.U32 R5, RZ, RZ, R14 ;  /* 0x000000ffff057224 */ /* 0x000fe200078e000e */
[----:B------:R-:W-:Y:S01]  /*15f70*/  MOV R3, RZ ;  /* 0x000000ff00037202 */ /* 0x000fe20000000f00 */
[----:B------:R-:W-:Y:S01]  /*15f80*/  IMAD.MOV.U32 R0, RZ, RZ, 0x1c1f ;  /* 0x00001c1fff007424 */ /* 0x000fe200078e00ff */
[----:B------:R-:W-:Y:S02]  /*15f90*/  MOV R2, 0x15fb0 ;  /* 0x00015fb000027802 */ /* 0x000fe40000000f00 */
[----:B-123--:R-:W-:Y:S05]  /*15fa0*/  CALL.REL.NOINC `($__internal_9_$__cuda_sm70_shflsync_idx_p) ;  /* 0x00000a7000007944 */ /* 0x00efea0003c00000 */
[----:B------:R-:W-:Y:S05]  /*15fb0*/  BRA `(.L_x_554) ;  /* 0xffffc72000007947 */ /* 0x000fea000383ffff */
.L_x_497:
[----:B------:R-:W-:Y:S01]  /*15fc0*/  IMAD.MOV.U32 R5, RZ, RZ, R12 ;  /* 0x000000ffff057224 */ /* 0x000fe200078e000c */
[----:B---3--:R-:W-:Y:S01]  /*15fd0*/  MOV R3, 0x1 ;  /* 0x0000000100037802 */ /* 0x008fe20000000f00 */
[----:B------:R-:W-:Y:S01]  /*15fe0*/  IMAD.MOV.U32 R0, RZ, RZ, 0x1c1f ;  /* 0x00001c1fff007424 */ /* 0x000fe200078e00ff */
[----:B------:R-:W-:-:S02]  /*15ff0*/  MOV R2, 0x16010 ;  /* 0x0001601000027802 */ /* 0x000fc40000000f00 */
[----:B--2-4-:R-:W-:Y:S05]  /*16000*/  CALL.REL.NOINC `($__internal_9_$__cuda_sm70_shflsync_idx_p) ;  /* 0x00000a1000007944 */ /* 0x014fea0003c00000 */
[----:B------:R-:W-:Y:S01]  /*16010*/  IMAD.MOV.U32 R4, RZ, RZ, R0 ;  /* 0x000000ffff047224 */ /* 0x000fe200078e0000 */
[----:B------:R-:W-:Y:S01]  /*16020*/  MOV R3, 0x1 ;  /* 0x0000000100037802 */ /* 0x000fe20000000f00 */
[----:B------:R-:W-:Y:S01]  /*16030*/  IMAD.MOV.U32 R5, RZ, RZ, R14 ;  /* 0x000000ffff057224 */ /* 0x000fe200078e000e */
[----:B------:R-:W-:-:S02]  /*16040*/  MOV R0, 0x1c1f ;  /* 0x00001c1f00007802 */ /* 0x000fc40000000f00 */
[----:B------:R-:W-:Y:S02]  /*16050*/  MOV R2, 0x16070 ;  /* 0x0001607000027802 */ /* 0x000fe40000000f00 */
[----:B------:R-:W-:Y:S05]  /*16060*/  CALL.REL.NOINC `($__internal_9_$__cuda_sm70_shflsync_idx_p) ;  /* 0x000009b000007944 */ /* 0x000fea0003c00000 */
[----:B------:R-:W-:Y:S05]  /*16070*/  BRA `(.L_x_555) ;  /* 0xffffcfd000007947 */ /* 0x000fea000383ffff */
.L_x_501:
[----:B------:R-:W-:Y:S01]  /*16080*/  IMAD.MOV.U32 R5, RZ, RZ, R9 ;  /* 0x000000ffff057224 */ /* 0x000fe200078e0009 */
[----:B------:R-:W-:Y:S01]  /*16090*/  MOV R3, RZ ;  /* 0x000000ff00037202 */ /* 0x000fe20000000f00 */
[----:B------:R-:W-:Y:S01]  /*160a0*/  IMAD.MOV.U32 R0, RZ, RZ, 0x181f ;  /* 0x0000181fff007424 */ /* 0x000fe200078e00ff */
[----:B------:R-:W-:Y:S02]  /*160b0*/  MOV R2, 0x160d0 ;  /* 0x000160d000027802 */ /* 0x000fe40000000f00 */
[----:B------:R-:W-:Y:S05]  /*160c0*/  CALL.REL.NOINC `($__internal_9_$__cuda_sm70_shflsync_idx_p) ;  /* 0x0000095000007944 */ /* 0x000fea0003c00000 */
[----:B------:R-:W-:Y:S01]  /*160d0*/  MOV R8, R0 ;  /* 0x0000000000087202 */ /* 0x000fe20000000f00 */
[----:B------:R-:W-:Y:S05]  /*160e0*/  BRA `(.L_x_556) ;  /* 0xffffdd4000007947 */ /* 0x000fea000383ffff */
.L_x_502:
[----:B------:R-:W-:Y:S01]  /*160f0*/  IMAD.MOV.U32 R5, RZ, RZ, R12 ;  /* 0x000000ffff057224 */ /* 0x000fe200078e000c */
[----:B------:R-:W-:Y:S01]  /*16100*/  MOV R3, RZ ;  /* 0x000000ff00037202 */ /* 0x000fe20000000f00 */
[----:B------:R-:W-:Y:S01]  /*16110*/  IMAD.MOV.U32 R0, RZ, RZ, 0x181f ;  /* 0x0000181fff007424 */ /* 0x000fe200078e00ff */
[----:B------:R-:W-:Y:S02]  /*16120*/  MOV R2, 0x16140 ;  /* 0x0001614000027802 */ /* 0x000fe40000000f00 */
[----:B-12---:R-:W-:Y:S05]  /*16130*/  CALL.REL.NOINC `($__internal_9_$__cuda_sm70_shflsync_idx_p) ;  /* 0x000008e000007944 */ /* 0x006fea0003c00000 */
[----:B------:R-:W-:Y:S05]  /*16140*/  BRA `(.L_x_557) ;  /* 0xffffdd0000007947 */ /* 0x000fea000383ffff */
.L_x_505:
        /* <DEDUP_REMOVED lines=12> */
.L_x_508:
[----:B-1----:R-:W-:Y:S01]  /*16210*/  IMAD.MOV.U32 R5, RZ, RZ, R9 ;  /* 0x000000ffff057224 */ /* 0x002fe200078e0009 */
[----:B------:R-:W-:Y:S01]  /*16220*/  MOV R3, 0x2 ;  /* 0x0000000200037802 */ /* 0x000fe20000000f00 */
[----:B----4-:R-:W-:Y:S01]  /*16230*/  IMAD.MOV.U32 R0, RZ, RZ, 0x181f ;  /* 0x0000181fff007424 */ /* 0x010fe200078e00ff */
[----:B------:R-:W-:Y:S02]  /*16240*/  MOV R2, 0x16260 ;  /* 0x0001626000027802 */ /* 0x000fe40000000f00 */
[----:B--23--:R-:W-:Y:S05]  /*16250*/  CALL.REL.NOINC `($__internal_9_$__cuda_sm70_shflsync_idx_p) ;  /* 0x000007c000007944 */ /* 0x00cfea0003c00000 */
[----:B------:R-:W-:Y:S01]  /*16260*/  MOV R8, R0 ;  /* 0x0000000000087202 */ /* 0x000fe20000000f00 */
[----:B------:R-:W-:Y:S05]  /*16270*/  BRA `(.L_x_559) ;  /* 0xffffde8000007947 */ /* 0x000fea000383ffff */
.L_x_509:
[----:B------:R-:W-:Y:S01]  /*16280*/  IMAD.MOV.U32 R5, RZ, RZ, R12 ;  /* 0x000000ffff057224 */ /* 0x000fe200078e000c */
[----:B------:R-:W-:Y:S01]  /*16290*/  MOV R3, 0x2 ;  /* 0x0000000200037802 */ /* 0x000fe20000000f00 */
[----:B----4-:R-:W-:Y:S01]  /*162a0*/  IMAD.MOV.U32 R0, RZ, RZ, 0x181f ;  /* 0x0000181fff007424 */ /* 0x010fe200078e00ff */
[----:B------:R-:W-:Y:S02]  /*162b0*/  MOV R2, 0x162d0 ;  /* 0x000162d000027802 */ /* 0x000fe40000000f00 */
[----:B-123--:R-:W-:Y:S05]  /*162c0*/  CALL.REL.NOINC `($__internal_9_$__cuda_sm70_shflsync_idx_p) ;  /* 0x0000075000007944 */ /* 0x00efea0003c00000 */
[----:B------:R-:W-:Y:S05]  /*162d0*/  BRA `(.L_x_560) ;  /* 0xffffde4000007947 */ /* 0x000fea000383ffff */
.L_x_512:
        /* <DEDUP_REMOVED lines=12> */
.L_x_514:
[----:B---3--:R-:W-:Y:S01]  /*163a0*/  IMAD.MOV.U32 R5, RZ, RZ, R86 ;  /* 0x000000ffff057224 */ /* 0x008fe200078e0056 */
[----:B------:R-:W-:Y:S01]  /*163b0*/  MOV R3, RZ ;  /* 0x000000ff00037202 */ /* 0x000fe20000000f00 */
[----:B------:R-:W-:Y:S01]  /*163c0*/  IMAD.MOV.U32 R0, RZ, RZ, 0x1f ;  /* 0x0000001fff007424 */ /* 0x000fe200078e00ff */
[----:B------:R-:W-:Y:S02]  /*163d0*/  MOV R2, 0x163f0 ;  /* 0x000163f000027802 */ /* 0x000fe40000000f00 */
[----:B-1----:R-:W-:Y:S05]  /*163e0*/  CALL.REL.NOINC `($__internal_9_$__cuda_sm70_shflsync_idx_p) ;  /* 0x0000063000007944 */ /* 0x002fea0003c00000 */
[----:B------:R-:W-:Y:S01]  /*163f0*/  MOV R9, R0 ;  /* 0x0000000000097202 */ /* 0x000fe20000000f00 */
[----:B------:R-:W-:Y:S05]  /*16400*/  BRA `(.L_x_562) ;  /* 0xffffe06000007947 */ /* 0x000fea000383ffff */
.L_x_515:
[----:B---3--:R-:W-:Y:S01]  /*16410*/  IMAD.MOV.U32 R5, RZ, RZ, R86 ;  /* 0x000000ffff057224 */ /* 0x008fe200078e0056 */
[----:B------:R-:W-:Y:S01]  /*16420*/  MOV R3, 0x1 ;  /* 0x0000000100037802 */ /* 0x000fe20000000f00 */
[----:B------:R-:W-:Y:S01]  /*16430*/  IMAD.MOV.U32 R0, RZ, RZ, 0x1f ;  /* 0x0000001fff007424 */ /* 0x000fe200078e00ff */
[----:B------:R-:W-:Y:S02]  /*16440*/  MOV R2, 0x16460 ;  /* 0x0001646000027802 */ /* 0x000fe40000000f00 */
[----:B-12-4-:R-:W-:Y:S05]  /*16450*/  CALL.REL.NOINC `($__internal_9_$__cuda_sm70_shflsync_idx_p) ;  /* 0x000005c000007944 */ /* 0x016fea0003c00000 */
[----:B------:R-:W-:Y:S01]  /*16460*/  MOV R8, R0 ;  /* 0x0000000000087202 */ /* 0x000fe20000000f00 */
[----:B------:R-:W-:Y:S05]  /*16470*/  BRA `(.L_x_563) ;  /* 0xffffe01000007947 */ /* 0x000fea000383ffff */
.L_x_516:
[----:B------:R-:W-:Y:S02]  /*16480*/  MOV R2, 0x1 ;  /* 0x0000000100027802 */ /* 0x000fe40000000f00 */
[----:B------:R-:W-:-:S02]  /*16490*/  MOV R3, 0x164b0 ;  /* 0x000164b000037802 */ /* 0x000fc40000000f00 */
[----:B--234-:R-:W-:Y:S05]  /*164a0*/  CALL.REL.NOINC `($__internal_10_$__cuda_sm70_shflsync_up_p) ;  /* 0x000005c000007944 */ /* 0x01cfea0003c00000 */
[----:B------:R-:W-:Y:S05]  /*164b0*/  BRA `(.L_x_564) ;  /* 0xffffe0f000007947 */ /* 0x000fea000383ffff */
.L_x_517:
[----:B------:R-:W-:Y:S02]  /*164c0*/  MOV R2, 0x2 ;  /* 0x0000000200027802 */ /* 0x000fe40000000f00 */
[----:B------:R-:W-:-:S02]  /*164d0*/  MOV R3, 0x164f0 ;  /* 0x000164f000037802 */ /* 0x000fc40000000f00 */
[----:B--2-4-:R-:W-:Y:S05]  /*164e0*/  CALL.REL.NOINC `($__internal_10_$__cuda_sm70_shflsync_up_p) ;  /* 0x0000058000007944 */ /* 0x014fea0003c00000 */
[----:B------:R-:W-:Y:S01]  /*164f0*/  SEL R3, R4, RZ, P1 ;  /* 0x000000ff04037207 */ /* 0x000fe20000800000 */
[----:B------:R-:W-:-:S04]  /*16500*/  IMAD.MOV.U32 R2, RZ, RZ, 0x4 ;  /* 0x00000004ff027424 */ /* 0x000fc800078e00ff */
[----:B------:R-:W-:Y:S01]  /*16510*/  IMAD.IADD R0, R0, 0x1, R3 ;  /* 0x0000000100007824 */ /* 0x000fe200078e0203 */
[----:B------:R-:W-:Y:S02]  /*16520*/  MOV R3, 0x16540 ;  /* 0x0001654000037802 */ /* 0x000fe40000000f00 */
        /* <DEDUP_REMOVED lines=19> */
.L_x_521:
[----:B------:R-:W-:Y:S02]  /*16660*/  MOV R2, 0x1 ;  /* 0x0000000100027802 */ /* 0x000fe40000000f00 */
[----:B------:R-:W-:Y:S02]  /*16670*/  MOV R3, 0x16690 ;  /* 0x0001669000037802 */ /* 0x000fe40000000f00 */
[----:B------:R-:W-:Y:S05]  /*16680*/  CALL.REL.NOINC `($__internal_10_$__cuda_sm70_shflsync_up_p) ;  /* 0x000003e000007944 */ /* 0x000fea0003c00000 */
[----:B------:R-:W-:Y:S01]  /*16690*/  MOV R2, R4 ;  /* 0x0000000400027202 */ /* 0x000fe20000000f00 */
[----:B------:R-:W-:Y:S05]  /*166a0*/  BRA `(.L_x_566) ;  /* 0xffffe15000007947 */ /* 0x000fea000383ffff */
.L_x_522:
[----:B------:R-:W-:Y:S02]  /*166b0*/  MOV R2, 0x2 ;  /* 0x0000000200027802 */ /* 0x000fe40000000f00 */
        /* <DEDUP_REMOVED lines=25> */
.L_x_524:
[----:B------:R-:W-:Y:S02]  /*16850*/  SEL R0, RZ, 0x1, P0 ;  /* 0x00000001ff007807 */ /* 0x000fe40000000000 */
[----:B------:R-:W-:Y:S02]  /*16860*/  MOV R2, 0x16880 ;  /* 0x0001688000027802 */ /* 0x000fe40000000f00 */
[----:B-1----:R-:W-:Y:S05]  /*16870*/  CALL.REL.NOINC `($__internal_11_$__cuda_sm70_votesync_ballot) ;  /* 0x0000026000007944 */ /* 0x002fea0003c00000 */
[----:B------:R-:W-:Y:S01]  /*16880*/  MOV R12, R0 ;  /* 0x00000000000c7202 */ /* 0x000fe20000000f00 */
[----:B------:R-:W-:Y:S05]  /*16890*/  BRA `(.L_x_568) ;  /* 0xffffe0f000007947 */ /* 0x000fea000383ffff */
.L_x_525:
[----:B------:R-:W-:Y:S01]  /*168a0*/  IMAD.MOV.U32 R5, RZ, RZ, R6 ;  /* 0x000000ffff057224 */ /* 0x000fe200078e0006 */
[----:B------:R-:W-:Y:S01]  /*168b0*/  MOV R3, R8 ;  /* 0x0000000800037202 */ /* 0x000fe20000000f00 */
[----:B------:R-:W-:Y:S01]  /*168c0*/  IMAD.MOV.U32 R0, RZ, RZ, 0x1f ;  /* 0x0000001fff007424 */ /* 0x000fe200078e00ff */
[----:B------:R-:W-:Y:S02]  /*168d0*/  MOV R2, 0x168f0 ;  /* 0x000168f000027802 */ /* 0x000fe40000000f00 */
[----:B-1----:R-:W-:Y:S05]  /*168e0*/  CALL.REL.NOINC `($__internal_9_$__cuda_sm70_shflsync_idx_p) ;  /* 0x0000013000007944 */ /* 0x002fea0003c00000 */
[----:B------:R-:W-:Y:S01]  /*168f0*/  IMAD.MOV.U32 R10, RZ, RZ, R0 ;  /* 0x000000ffff0a7224 */ /* 0x000fe200078e0000 */
[----:B------:R-:W-:Y:S01]  /*16900*/  MOV R3, R8 ;  /* 0x0000000800037202 */ /* 0x000fe20000000f00 */
[----:B------:R-:W-:Y:S01]  /*16910*/  IMAD.MOV.U32 R5, RZ, RZ, R7 ;  /* 0x000000ffff057224 */ /* 0x000fe200078e0007 */
[----:B------:R-:W-:Y:S02]  /*16920*/  MOV R0, 0x1f ;  /* 0x0000001f00007802 */ /* 0x000fe40000000f00 */
[----:B------:R-:W-:-:S02]  /*16930*/  MOV R2, 0x16950 ;  /* 0x0001695000027802 */ /* 0x000fc40000000f00 */
[----:B------:R-:W-:Y:S05]  /*16940*/  CALL.REL.NOINC `($__internal_9_$__cuda_sm70_shflsync_idx_p) ;  /* 0x000000d000007944 */ /* 0x000fea0003c00000 */
[----:B------:R-:W-:Y:S01]  /*16950*/  MOV R7, R0 ;  /* 0x0000000000077202 */ /* 0x000fe20000000f00 */
[----:B------:R-:W-:Y:S05]  /*16960*/  BRA `(.L_x_569) ;  /* 0xffffe07000007947 */ /* 0x000fea000383ffff */
.L_x_528:
[----:B------:R-:W-:Y:S01]  /*16970*/  IMAD.MOV.U32 R5, RZ, RZ, R4 ;  /* 0x000000ffff057224 */ /* 0x000fe200078e0004 */
[----:B------:R-:W-:-:S02]  /*16980*/  MOV R0, 0x1f ;  /* 0x0000001f00007802 */ /* 0x000fc40000000f00 */
[----:B------:R-:W-:Y:S02]  /*16990*/  MOV R2, 0x169b0 ;  /* 0x000169b000027802 */ /* 0x000fe40000000f00 */
[----:B-1234-:R-:W-:Y:S05]  /*169a0*/  CALL.REL.NOINC `($__internal_9_$__cuda_sm70_shflsync_idx_p) ;  /* 0x0000007000007944 */ /* 0x01efea0003c00000 */
[----:B------:R-:W-:Y:S01]  /*169b0*/  MOV R13, R0 ;  /* 0x00000000000d7202 */ /* 0x000fe20000000f00 */
[----:B------:R-:W-:Y:S05]  /*169c0*/  BRA `(.L_x_527) ;  /* 0xffffe07000007947 */ /* 0x000fea000383ffff */
        .weak           $__internal_8_$__cuda_sm70_shflsync_bfly_p
        .type           $__internal_8_$__cuda_sm70_shflsync_bfly_p,@function
        .size           $__internal_8_$__cuda_sm70_shflsync_bfly_p,($__internal_9_$__cuda_sm70_shflsync_idx_p - $__internal_8_$__cuda_sm70_shflsync_bfly_p)
$__internal_8_$__cuda_sm70_shflsync_bfly_p:
[----:B------:R-:W-:Y:S04]  /*169d0*/  WARPSYNC R6 ;  /* 0x0000000600007348 */ /* 0x000fe80003800000 */
[----:B------:R1:W2:Y:S02]  /*169e0*/  SHFL.BFLY PT, R5, R2, R5, R7 ;  /* 0x0c00000502057389 */ /* 0x0002a400000e0007 */
[----:B-1----:R-:W-:Y:S02]  /*169f0*/  MOV R2, R3 ;  /* 0x0000000300027202 */ /* 0x002fe40000000f00 */
[----:B------:R-:W-:-:S04]  /*16a00*/  MOV R3, 0x0 ;  /* 0x0000000000037802 */ /* 0x000fc80000000f00 */
[----:B--2---:R-:W-:Y:S05]  /*16a10*/  RET.REL.NODEC R2 `(_ZN7cutlass13device_kernelIN5flash19enable_sm80_to_sm89INS1_16FlashAttnFwdSm80INS1_25CollectiveMainloopFwdSm80ILi8ELi1ELb0EN4cute5tupleIJNS5_1CILi128EEENS7_ILi64EEENS7_ILi192EEEEEELi192ENS_10bfloat16_tEfNS_4arch4Sm80ELb0ELb1ELb1ELb1ELb0ELb0ELb1ELb1EEENS1_21CollectiveEpilogueFwdINS6_IJS8_SA_S9_EEENS6_IJNS7_ILi1EEESI_SI_EEESC_SE_Li256ELb1ELb1ELb1ELb0EEENS1_36VarlenDynamicPersistentTileSchedulerILi128ELi64ELi256ELi256ELb1ELb1ELb0ELb1ELb0ELb1EEEEEEEEEvNT_6ParamsE) ;  /* 0xfffe95e002007950 */ /* 0x004fea0003c3ffff */
        .weak           $__internal_9_$__cuda_sm70_shflsync_idx_p
        .type           $__internal_9_$__cuda_sm70_shflsync_idx_p,@function
        .size           $__internal_9_$__cuda_sm70_shflsync_idx_p,($__internal_10_$__cuda_sm70_shflsync_up_p - $__internal_9_$__cuda_sm70_shflsync_idx_p)
$__internal_9_$__cuda_sm70_shflsync_idx_p:
[----:B------:R-:W-:-:S04]  /*16a20*/  MOV R87, 0xffffffff ;  /* 0xffffffff00577802 */ /* 0x000fc80000000f00 */
[----:B------:R-:W-:Y:S04]  /*16a30*/  WARPSYNC R87 ;  /* 0x0000005700007348 */ /* 0x000fe80003800000 */
[----:B------:R1:W2:Y:S02]  /*16a40*/  SHFL.IDX PT, R0, R5, R3, R0 ;  /* 0x0000000305007389 */ /* 0x0002a400000e0000 */
[----:B-1----:R-:W-:-:S04]  /*16a50*/  MOV R3, 0x0 ;  /* 0x0000000000037802 */ /* 0x002fc80000000f00 */
[----:B--2---:R-:W-:Y:S05]  /*16a60*/  RET.REL.NODEC R2 `(_ZN7cutlass13device_kernelIN5flash19enable_sm80_to_sm89INS1_16FlashAttnFwdSm80INS1_25CollectiveMainloopFwdSm80ILi8ELi1ELb0EN4cute5tupleIJNS5_1CILi128EEENS7_ILi64EEENS7_ILi192EEEEEELi192ENS_10bfloat16_tEfNS_4arch4Sm80ELb0ELb1ELb1ELb1ELb0ELb0ELb1ELb1EEENS1_21CollectiveEpilogueFwdINS6_IJS8_SA_S9_EEENS6_IJNS7_ILi1EEESI_SI_EEESC_SE_Li256ELb1ELb1ELb1ELb0EEENS1_36VarlenDynamicPersistentTileSchedulerILi128ELi64ELi256ELi256ELb1ELb1ELb0ELb1ELb0ELb1EEEEEEEEEvNT_6ParamsE) ;  /* 0xfffe959002007950 */ /* 0x004fea0003c3ffff */
        .weak           $__internal_10_$__cuda_sm70_shflsync_up_p
        .type           $__internal_10_$__cuda_sm70_shflsync_up_p,@function
        .size           $__internal_10_$__cuda_sm70_shflsync_up_p,($__internal_11_$__cuda_sm70_votesync_ballot - $__internal_10_$__cuda_sm70_shflsync_up_p)
$__internal_10_$__cuda_sm70_shflsync_up_p:
[----:B------:R-:W-:Y:S02]  /*16a70*/  IMAD.MOV.U32 R4, RZ, RZ, RZ ;  /* 0x000000ffff047224 */ /* 0x000fe400078e00ff */
[----:B------:R-:W-:-:S04]  /*16a80*/  IMAD.MOV.U32 R10, RZ, RZ, -0x1 ;  /* 0xffffffffff0a7424 */ /* 0x000fc800078e00ff */
[----:B------:R-:W-:Y:S04]  /*16a90*/  WARPSYNC R10 ;  /* 0x0000000a00007348 */ /* 0x000fe80003800000 */
[----:B------:R1:W2:Y:S02]  /*16aa0*/  SHFL.UP PT, R4, R0, R2, R4 ;  /* 0x0400000200047389 */ /* 0x0002a400000e0004 */
[----:B-1----:R-:W-:Y:S02]  /*16ab0*/  MOV R2, R3 ;  /* 0x0000000300027202 */ /* 0x002fe40000000f00 */
[----:B------:R-:W-:-:S04]  /*16ac0*/  MOV R3, 0x0 ;  /* 0x0000000000037802 */ /* 0x000fc80000000f00 */
[----:B--2---:R-:W-:Y:S05]  /*16ad0*/  RET.REL.NODEC R2 `(_ZN7cutlass13device_kernelIN5flash19enable_sm80_to_sm89INS1_16FlashAttnFwdSm80INS1_25CollectiveMainloopFwdSm80ILi8ELi1ELb0EN4cute5tupleIJNS5_1CILi128EEENS7_ILi64EEENS7_ILi192EEEEEELi192ENS_10bfloat16_tEfNS_4arch4Sm80ELb0ELb1ELb1ELb1ELb0ELb0ELb1ELb1EEENS1_21CollectiveEpilogueFwdINS6_IJS8_SA_S9_EEENS6_IJNS7_ILi1EEESI_SI_EEESC_SE_Li256ELb1ELb1ELb1ELb0EEENS1_36VarlenDynamicPersistentTileSchedulerILi128ELi64ELi256ELi256ELb1ELb1ELb0ELb1ELb0ELb1EEEEEEEEEvNT_6ParamsE) ;  /* 0xfffe952002007950 */ /* 0x004fea0003c3ffff */
        .weak           $__internal_11_$__cuda_sm70_votesync_ballot
        .type           $__internal_11_$__cuda_sm70_votesync_ballot,@function
        .size           $__internal_11_$__cuda_sm70_votesync_ballot,(.L_x_4931 - $__internal_11_$__cuda_sm70_votesync_ballot)
$__internal_11_$__cuda_sm70_votesync_ballot:
[----:B------:R-:W-:Y:S01]  /*16ae0*/  ISETP.NE.U32.AND P0, PT, R0, 0x1, PT ;  /* 0x000000010000780c */ /* 0x000fe20003f05070 */
[----:B------:R-:W-:-:S04]  /*16af0*/  IMAD.MOV.U32 R3, RZ, RZ, -0x1 ;  /* 0xffffffffff037424 */ /* 0x000fc800078e00ff */
[----:B------:R-:W-:Y:S08]  /*16b00*/  WARPSYNC R3 ;  /* 0x0000000300007348 */ /* 0x000ff00003800000 */
[----:B------:R-:W-:-:S04]  /*16b10*/  VOTE.ANY R0, PT, !P0 ;  /* 0x0000000000007806 */ /* 0x000fc800040e0100 */
[----:B------:R-:W-:Y:S01]  /*16b20*/  LOP3.LUT R0, R0, R3, RZ, 0xc0, !PT ;  /* 0x0000000300007212 */ /* 0x000fe200078ec0ff */
[----:B------:R-:W-:-:S04]  /*16b30*/  IMAD.MOV.U32 R3, RZ, RZ, 0x0 ;  /* 0x00000000ff037424 */ /* 0x000fc800078e00ff */
[----:B------:R-:W-:Y:S05]  /*16b40*/  RET.REL.NODEC R2 `(_ZN7cutlass13device_kernelIN5flash19enable_sm80_to_sm89INS1_16FlashAttnFwdSm80INS1_25CollectiveMainloopFwdSm80ILi8ELi1ELb0EN4cute5tupleIJNS5_1CILi128EEENS7_ILi64EEENS7_ILi192EEEEEELi192ENS_10bfloat16_tEfNS_4arch4Sm80ELb0ELb1ELb1ELb1ELb0ELb0ELb1ELb1EEENS1_21CollectiveEpilogueFwdINS6_IJS8_SA_S9_EEENS6_IJNS7_ILi1EEESI_SI_EEESC_SE_Li256ELb1ELb1ELb1ELb0EEENS1_36VarlenDynamicPersistentTileSchedulerILi128ELi64ELi256ELi256ELb1ELb1ELb0ELb1ELb0ELb1EEEEEEEEEvNT_6ParamsE) ;  /* 0xfffe94b002007950 */ /* 0x000fea0003c3ffff */
.L_x_570:
        /* <DEDUP_REMOVED lines=11> */
.L_x_4931:


//--------------------- .text._ZN7cutlass13device_kernelIN5flash19enable_sm80_to_sm89INS1_16FlashAttnFwdSm80INS1_25CollectiveMainloopFwdSm80ILi8ELi1ELb0EN4cute5tupleIJNS5_1CILi128EEENS7_ILi64EEENS7_ILi192EEEEEELi192ENS_10bfloat16_tEfNS_4arch4Sm80ELb0ELb1ELb1ELb1ELb0ELb1ELb1ELb1EEENS1_21CollectiveEpilogueFwdINS6_IJS8_SA_S9_EEENS6_IJNS7_ILi1EEESI_SI_EEESC_SE_Li256ELb1ELb1ELb1ELb0EEENS1_36VarlenDynamicPersistentTileSchedulerILi128ELi64ELi256ELi256ELb1ELb1ELb0ELb1ELb0ELb1EEEEEEEEEvNT_6ParamsE --------------------------
	.section	.text._ZN7cutlass13device_kernelIN5flash19enable_sm80_to_sm89INS1_16FlashAttnFwdSm80INS1_25CollectiveMainloopFwdSm80ILi8ELi1ELb0EN4cute5tupleIJNS5_1CILi128EEENS7_ILi64EEENS7_ILi192EEEEEELi192ENS_10bfloat16_tEfNS_4arch4Sm80ELb0ELb1ELb1ELb1ELb0ELb1ELb1ELb1EEENS1_21CollectiveEpilogueFwdINS6_IJS8_SA_S9_EEENS6_IJNS7_ILi1EEESI_SI_EEESC_SE_Li256ELb1ELb1ELb1ELb0EEENS1_36VarlenDynamicPersistentTileSchedulerILi128ELi64ELi256ELi256ELb1ELb1ELb0ELb1ELb0ELb1EEEEEEEEEvNT_6ParamsE,"ax",@progbits
	.sectioninfo	@"SHI_REGISTERS=255"
	.align	128
.text._ZN7cutlass13device_kernelIN5flash19enable_sm80_to_sm89INS1_16FlashAttnFwdSm80INS1_25CollectiveMainloopFwdSm80ILi8ELi1ELb0EN4cute5tupleIJNS5_1CILi128EEENS7_ILi64EEENS7_ILi192EEEEEELi192ENS_10bfloat16_tEfNS_4arch4Sm80ELb0ELb1ELb1ELb1ELb0ELb1ELb1ELb1EEENS1_21CollectiveEpilogueFwdINS6_IJS8_SA_S9_EEENS6_IJNS7_ILi1EEESI_SI_EEESC_SE_Li256ELb1ELb1ELb1ELb0EEENS1_36VarlenDynamicPersistentTileSchedulerILi128ELi64ELi256ELi256ELb1ELb1ELb0ELb1ELb0ELb1EEEEEEEEEvNT_6ParamsE:
        .type           _ZN7cutlass13device_kernelIN5flash19enable_sm80_to_sm89INS1_16FlashAttnFwdSm80INS1_25CollectiveMainloopFwdSm80ILi8ELi1ELb0EN4cute5tupleIJNS5_1CILi128EEENS7_ILi64EEENS7_ILi192EEEEEELi192ENS_10bfloat16_tEfNS_4arch4Sm80ELb0ELb1ELb1ELb1ELb0ELb1ELb1ELb1EEENS1_21CollectiveEpilogueFwdINS6_IJS8_SA_S9_EEENS6_IJNS7_ILi1EEESI_SI_EEESC_SE_Li256ELb1ELb1ELb1ELb0EEENS1_36VarlenDynamicPersistentTileSchedulerILi128ELi64ELi256ELi256ELb1ELb1ELb0ELb1ELb0ELb1EEEEEEEEEvNT_6ParamsE,@function
        .size           _ZN7cutlass13device_kernelIN5flash19enable_sm80_to_sm89INS1_16FlashAttnFwdSm80INS1_25CollectiveMainloopFwdSm80ILi8ELi1ELb0EN4cute5tupleIJNS5_1CILi128EEENS7_ILi64EEENS7_ILi192EEEEEELi192ENS_10bfloat16_tEfNS_4arch4Sm80ELb0ELb1ELb1ELb1ELb0ELb1ELb1ELb1EEENS1_21CollectiveEpilogueFwdINS6_IJS8_SA_S9_EEENS6_IJNS7_ILi1EEESI_SI_EEESC_SE_Li256ELb1ELb1ELb1ELb0EEENS1_36VarlenDynamicPersistentTileSchedulerILi128ELi64ELi256ELi256ELb1ELb1ELb0ELb1ELb0ELb1EEEEEEEEEvNT_6ParamsE,(.L_x_4936 - _ZN7cutlass13device_kernelIN5flash19enable_sm80_to_sm89INS1_16FlashAttnFwdSm80INS1_25CollectiveMainloopFwdSm80ILi8ELi1ELb0EN4cute5tupleIJNS5_1CILi128EEENS7_ILi64EEENS7_ILi192EEEEEELi192ENS_10bfloat16_tEfNS_4arch4Sm80ELb0ELb1ELb1ELb1ELb0ELb1ELb1ELb1EEENS1_21CollectiveEpilogueFwdINS6_IJS8_SA_S9_EEENS6_IJNS7_ILi1EEESI_SI_EEESC_SE_Li256ELb1ELb1ELb1ELb0EEENS1_36VarlenDynamicPersistentTileSchedulerILi128ELi64ELi256ELi256ELb1ELb1ELb0ELb1ELb0ELb1EEEEEEEEEvNT_6ParamsE)
        .other          _ZN7cutlass13device_kernelIN5flash19enable_sm80_to_sm89INS1_16FlashAttnFwdSm80INS1_25CollectiveMainloopFwdSm80ILi8ELi1ELb0EN4cute5tupleIJNS5_1CILi128EEENS7_ILi64EEENS7_ILi192EEEEEELi192ENS_10bfloat16_tEfNS_4arch4Sm80ELb0ELb1ELb1ELb1ELb0ELb1ELb1ELb1EEENS1_21CollectiveEpilogueFwdINS6_IJS8_SA_S9_EEENS6_IJNS7_ILi1EEESI_SI_EEESC_SE_Li256ELb1ELb1ELb1ELb0EEENS1_36VarlenDynamicPersistentTileSchedulerILi128ELi64ELi256ELi256ELb1ELb1ELb0ELb1ELb0ELb1EEEEEEEEEvNT_6ParamsE,@"STO_CUDA_ENTRY STV_DEFAULT"
_ZN7cutlass13device_kernelIN5flash19enable_sm80_to_sm89INS1_16FlashAttnFwdSm80INS1_25CollectiveMainloopFwdSm80ILi8ELi1ELb0EN4cute5tupleIJNS5_1CILi128EEENS7_ILi64EEENS7_ILi192EEEEEELi192ENS_10bfloat16_tEfNS_4arch4Sm80ELb0ELb1ELb1ELb1ELb0ELb1ELb1ELb1EEENS1_21CollectiveEpilogueFwdINS6_IJS8_SA_S9_EEENS6_IJNS7_ILi1EEESI_SI_EEESC_SE_Li256ELb1ELb1ELb1ELb0EEENS1_36VarlenDynamicPersistentTileSchedulerILi128ELi64ELi256ELi256ELb1ELb1ELb0ELb1ELb0ELb1EEEEEEEEEvNT_6ParamsE:
[----:B------:R-:W-:-:S03]  /*0000*/  MOV R1, c[0x0][0x28] ;  /* 0x00000a0000017a02 */ /* 0x000fc60000000f00 */
[----:B------:R-:W1:Y:S01]  /*0010*/  S2R R2, SR_TID.X ;  /* 0x0000000000027919 */ /* 0x000e620000002100 */
[----:B------:R-:W-:Y:S01]  /*0020*/  IADD3 R1, R1, -0x58, RZ ;  /* 0xffffffa801017810 */ /* 0x000fe20007ffe0ff */
[----:B------:R-:W-:Y:S01]  /*0030*/  ULDC.64 UR6, c[0x0][0x118] ;  /* 0x0000460000067ab9 */ /* 0x000fe20000000a00 */
[----:B-1----:R-:W-:-:S05]  /*0040*/  SHF.R.U32.HI R0, RZ, 0x5, R2 ;  /* 0x00000005ff007819 */ /* 0x002fca0000011602 */
[----:B------:R-:W1:Y:S02]  /*0050*/  SHFL.IDX PT, R3, R0, RZ, 0x1f ;  /* 0x00001fff00037589 */ /* 0x000e6400000e0000 */
[----:B-1----:R-:W-:Y:S02]  /*0060*/  ISETP.NE.AND P0, PT, R3, RZ, PT ;  /* 0x000000ff0300720c */ /* 0x002fe40003f05270 */
[----:B------:R-:W-:Y:S11]  /*0070*/  STL [R1+0x4c], R3 ;  /* 0x00004c0301007387 */ /* 0x000ff60000100800 */
[----:B------:R-:W-:Y:S06]  /*0080*/  @P0 BAR.SYNC.DEFER_BLOCKING 0x5, 0x100 ;  /* 0x0144000000000b1d */ /* 0x000fec0000010000 */
[----:B------:R-:W1:Y:S04]  /*0090*/  @P0 LDS.128 R4, [0x18100] ;  /* 0x01810000ff040984 */ /* 0x000e680000000c00 */
[----:B-1----:R1:W-:Y:S04]  /*00a0*/  @P0 STL.64 [R1], R4 ;  /* 0x0000000401000387 */ /* 0x0023e80000100a00 */
[----:B------:R1:W-:Y:S04]  /*00b0*/  @P0 STL.64 [R1+0x8], R6 ;  /* 0x0000080601000387 */ /* 0x0003e80000100a00 */
[----:B------:R-:W-:Y:S06]  /*00c0*/  @P0 BAR.ARV 0x4, 0x100 ;  /* 0x0104000000000b1d */ /* 0x000fec0000002000 */
[----:B------:R-:W-:Y:S05]  /*00d0*/  @P0 BRA `(.L_x_571) ;  /* 0x00000ff000000947 */ /* 0x000fea0003800000 */
[----:B------:R-:W-:Y:S01]  /*00e0*/  LOP3.LUT R13, R2, 0x1f, RZ, 0xc0, !PT ;  /* 0x0000001f020d7812 */ /* 0x000fe200078ec0ff */
[----:B------:R-:W-:-:S02]  /*00f0*/  IMAD.MOV.U32 R10, RZ, RZ, RZ ;  /* 0x000000ffff0a7224 */ /* 0x000fc400078e00ff */
[----:B------:R-:W-:Y:S01]  /*0100*/  IMAD.MOV.U32 R8, RZ, RZ, RZ ;  /* 0x000000ffff087224 */ /* 0x000fe200078e00ff */
[----:B------:R-:W-:-:S04]  /*0110*/  ISETP.NE.AND P6, PT, R13, 0x1f, PT ;  /* 0x0000001f0d00780c */ /* 0x000fc80003fc5270 */
[----:B------:R-:W-:-:S13]  /*0120*/  ISETP.GE.OR P0, PT, R13, c[0x0][0x53c], !P6 ;  /* 0x00014f000d007a0c */ /* 0x000fda0007706670 */
[----:B-1----:R-:W-:Y:S02]  /*0130*/  @!P0 IMAD.MOV.U32 R4, RZ, RZ, 0x4 ;  /* 0x00000004ff048424 */ /* 0x002fe400078e00ff */
[----:B------:R-:W-:Y:S02]  /*0140*/  @!P0 IMAD.MOV.U32 R2, RZ, RZ, 0x4 ;  /* 0x00000004ff028424 */ /* 0x000fe400078e00ff */
[----:B------:R-:W-:-:S04]  /*0150*/  @!P0 IMAD.WIDE.U32 R4, R13, R4, c[0x0][0x580] ;  /* 0x000160000d048625 */ /* 0x000fc800078e0004 */
[C---:B------:R-:W-:Y:S01]  /*0160*/  @!P0 IMAD.WIDE.U32 R2, R13.reuse, R2, c[0x0][0x578] ;  /* 0x00015e000d028625 */ /* 0x040fe200078e0002 */
[----:B------:R-:W2:Y:S04]  /*0170*/  @!P0 LDG.E R10, [R4.64] ;  /* 0x00000006040a8981 */ /* 0x000ea8000c1e1900 */
[----:B------:R-:W2:Y:S01]  /*0180*/  @!P0 LDG.E R8, [R2.64] ;  /* 0x0000000602088981 */ /* 0x000ea2000c1e1900 */
[C---:B------:R-:W-:Y:S01]  /*0190*/  ISETP.NE.AND P5, PT, R13.reuse, RZ, PT ;  /* 0x000000ff0d00720c */ /* 0x040fe20003fa5270 */
[----:B------:R-:W1:Y:S01]  /*01a0*/  S2UR UR4, SR_CTAID.X ;  /* 0x00000000000479c3 */ /* 0x000e620000002500 */
[C---:B------:R-:W-:Y:S02]  /*01b0*/  ISETP.GE.U32.AND P4, PT, R13.reuse, 0x2, PT ;  /* 0x000000020d00780c */ /* 0x040fe40003f86070 */
[----:B------:R-:W-:-:S02]  /*01c0*/  ISETP.GE.U32.AND P3, PT, R13, 0x4, PT ;  /* 0x000000040d00780c */ /* 0x000fc40003f66070 */
[C---:B------:R-:W-:Y:S02]  /*01d0*/  ISETP.GE.U32.AND P2, PT, R13.reuse, 0x8, PT ;  /* 0x000000080d00780c */ /* 0x040fe40003f46070 */
[----:B------:R-:W-:Y:S02]  /*01e0*/  ISETP.GE.U32.AND P1, PT, R13, 0x10, PT ;  /* 0x000000100d00780c */ /* 0x000fe40003f26070 */
[----:B------:R-:W-:Y:S01]  /*01f0*/  MOV R6, RZ ;  /* 0x000000ff00067202 */ /* 0x000fe20000000f00 */
[----:B--2---:R-:W-:-:S05]  /*0200*/  IMAD R4, R10, R8, RZ ;  /* 0x000000080a047224 */ /* 0x004fca00078e02ff */
[----:B------:R-:W2:Y:S02]  /*0210*/  SHFL.UP PT, R0, R4, 0x1, RZ ;  /* 0x0420000004007989 */ /* 0x000ea400000e00ff */
[----:B--2---:R-:W-:-:S05]  /*0220*/  SEL R0, R0, RZ, P5 ;  /* 0x000000ff00007207 */ /* 0x004fca0002800000 */
[----:B------:R-:W-:-:S05]  /*0230*/  IMAD.IADD R4, R4, 0x1, R0 ;  /* 0x0000000104047824 */ /* 0x000fca00078e0200 */
[----:B------:R-:W2:Y:S02]  /*0240*/  SHFL.UP PT, R0, R4, 0x2, RZ ;  /* 0x0440000004007989 */ /* 0x000ea400000e00ff */
[----:B--2---:R-:W-:-:S04]  /*0250*/  SEL R0, R0, RZ, P4 ;  /* 0x000000ff00007207 */ /* 0x004fc80002000000 */
[----:B------:R-:W-:-:S05]  /*0260*/  IADD3 R4, R4, R0, RZ ;  /* 0x0000000004047210 */ /* 0x000fca0007ffe0ff */
[----:B------:R-:W2:Y:S02]  /*0270*/  SHFL.UP PT, R0, R4, 0x4, RZ ;  /* 0x0480000004007989 */ /* 0x000ea400000e00ff */
[----:B--2---:R-:W-:-:S05]  /*0280*/  SEL R0, R0, RZ, P3 ;  /* 0x000000ff00007207 */ /* 0x004fca0001800000 */
[----:B------:R-:W-:-:S05]  /*0290*/  IMAD.IADD R4, R4, 0x1, R0 ;  /* 0x0000000104047824 */ /* 0x000fca00078e0200 */
[----:B------:R-:W2:Y:S02]  /*02a0*/  SHFL.UP PT, R0, R4, 0x8, RZ ;  /* 0x0500000004007989 */ /* 0x000ea400000e00ff */
[----:B--2---:R-:W-:-:S05]  /*02b0*/  SEL R0, R0, RZ, P2 ;  /* 0x000000ff00007207 */ /* 0x004fca0001000000 */
[----:B------:R-:W-:-:S05]  /*02c0*/  IMAD.IADD R4, R4, 0x1, R0 ;  /* 0x0000000104047824 */ /* 0x000fca00078e0200 */
[----:B------:R-:W2:Y:S02]  /*02d0*/  SHFL.UP PT, R0, R4, 0x10, RZ ;  /* 0x0600000004007989 */ /* 0x000ea400000e00ff */
[----:B--2---:R-:W-:-:S05]  /*02e0*/  SEL R0, R0, RZ, P1 ;  /* 0x000000ff00007207 */ /* 0x004fca0000800000 */
[----:B------:R-:W-:-:S05]  /*02f0*/  IMAD.IADD R4, R4, 0x1, R0 ;  /* 0x0000000104047824 */ /* 0x000fca00078e0200 */
[----:B------:R-:W2:Y:S02]  /*0300*/  SHFL.IDX PT, R7, R4, 0x1f, 0x1f ;  /* 0x03e01f0004077f89 */ /* 0x000ea400000e0000 */
[----:B--2---:R-:W-:-:S04]  /*0310*/  IMAD R7, R7, c[0x0][0x538], RZ ;  /* 0x00014e0007077a24 */ /* 0x004fc800078e02ff */
[----:B------:R-:W-:Y:S01]  /*0320*/  IMAD.MOV.U32 R0, RZ, RZ, R7 ;  /* 0x000000ffff007224 */ /* 0x000fe200078e0007 */
[----:B-1----:R-:W-:-:S13]  /*0330*/  ISETP.GT.AND P0, PT, R7, UR4, PT ;  /* 0x0000000407007c0c */ /* 0x002fda000bf04270 */
[----:B------:R-:W-:Y:S05]  /*0340*/  @P0 BRA `(.L_x_572) ;  /* 0x0000027000000947 */ /* 0x000fea0003800000 */
[----:B------:R-:W-:Y:S02]  /*0350*/  MOV R7, R0 ;  /* 0x0000000000077202 */ /* 0x000fe40000000f00 */
[----:B------:R-:W-:-:S04]  /*0360*/  MOV R6, RZ ;  /* 0x000000ff00067202 */ /* 0x000fc80000000f00 */
.L_x_576:
        /* <DEDUP_REMOVED lines=12> */
[----:B------:R-:W2:Y:S04]  /*0430*/  @!P0 LDG.E R10, [R4.64] ;  /* 0x00000006040a8981 */ /* 0x000ea8000c1e1900 */
[----:B------:R-:W2:Y:S02]  /*0440*/  @!P0 LDG.E R8, [R2.64] ;  /* 0x0000000602088981 */ /* 0x000ea4000c1e1900 */
[----:B--2---:R-:W-:Y:S01]  /*0450*/  IMAD R4, R10, R8, RZ ;  /* 0x000000080a047224 */ /* 0x004fe200078e02ff */
[----:B------:R-:W-:Y:S05]  /*0460*/  BRA.DIV ~URZ, `(.L_x_574) ;  /* 0x00021cf27f007947 */ /* 0x000fea000b800000 */
[----:B------:R1:W2:Y:S02]  /*0470*/  SHFL.UP PT, R0, R4, 0x1, RZ ;  /* 0x0420000004007989 */ /* 0x0002a400000e00ff */
.L_x_795:
        /* <DEDUP_REMOVED lines=16> */
.L_x_796:
[----:B--2---:R-:W-:-:S05]  /*0580*/  IMAD R0, R0, c[0x0][0x538], RZ ;  /* 0x00014e0000007a24 */ /* 0x004fca00078e02ff */
[----:B------:R-:W-:-:S04]  /*0590*/  IADD3 R7, R0, R7, RZ ;  /* 0x0000000700077210 */ /* 0x000fc80007ffe0ff */
[----:B------:R-:W-:-:S13]  /*05a0*/  ISETP.GT.AND P0, PT, R7, UR4, PT ;  /* 0x0000000407007c0c */ /* 0x000fda000bf04270 */
[----:B-1----:R-:W-:Y:S05]  /*05b0*/  @!P0 BRA `(.L_x_576) ;  /* 0xfffffdb000008947 */ /* 0x002fea000383ffff */
.L_x_572:
[----:B------:R-:W-:-:S05]  /*05c0*/  IADD3 R11, -R0, R7, RZ ;  /* 0x00000007000b7210 */ /* 0x000fca0007ffe1ff */
[----:B------:R-:W-:-:S05]  /*05d0*/  IMAD R0, R4, c[0x0][0x538], R11 ;  /* 0x00014e0004007a24 */ /* 0x000fca00078e020b */
[----:B------:R-:W-:Y:S01]  /*05e0*/  ISETP.GT.AND P0, PT, R0, UR4, PT ;  /* 0x0000000400007c0c */ /* 0x000fe2000bf04270 */
[----:B------:R-:W-:-:S12]  /*05f0*/  BRA.DIV ~URZ, `(.L_x_577) ;  /* 0x00021db27f007947 */ /* 0x000fd8000b800000 */
[----:B------:R-:W-:-:S04]  /*0600*/  VOTE.ANY R7, PT, !P0 ;  /* 0x0000000000077806 */ /* 0x000fc800040e0100 */
.L_x_797:
[----:B------:R-:W1:Y:S02]  /*0610*/  POPC R0, R7 ;  /* 0x0000000700007309 */ /* 0x000e640000000000 */
[----:B-1----:R-:W-:-:S05]  /*0620*/  IADD3 R2, R0, R6, RZ ;  /* 0x0000000600027210 */ /* 0x002fca0007ffe0ff */
[----:B------:R1:W-:Y:S01]  /*0630*/  STL [R1+0xc], R2 ;  /* 0x00000c0201007387 */ /* 0x0003e20000100800 */
[----:B------:R-:W-:Y:S05]  /*0640*/  BRA.DIV ~URZ, `(.L_x_578) ;  /* 0x00021db27f007947 */ /* 0x000fea000b800000 */
[----:B------:R2:W3:Y:S01]  /*0650*/  SHFL.IDX PT, R12, R10, R0, 0x1f ;  /* 0x00001f000a0c7589 */ /* 0x0004e200000e0000 */
[----:B------:R-:W-:-:S03]  /*0660*/  MOV R6, RZ ;  /* 0x000000ff00067202 */ /* 0x000fc60000000f00 */
[----:B------:R2:W4:Y:S04]  /*0670*/  SHFL.IDX PT, R10, R8, R0, 0x1f ;  /* 0x00001f00080a7589 */ /* 0x00052800000e0000 */
.L_x_798:
[----:B------:R-:W-:Y:S01]  /*0680*/  ISETP.NE.AND P0, PT, R7, RZ, PT ;  /* 0x000000ff0700720c */ /* 0x000fe20003f05270 */
[----:B------:R-:W-:-:S12]  /*0690*/  BSSY B0, `(.L_x_579) ;  /* 0x0000005000007945 */ /* 0x000fd80003800000 */
[----:B------:R-:W-:Y:S05]  /*06a0*/  @!P0 BRA `(.L_x_580) ;  /* 0x0000003000008947 */ /* 0x000fea0003800000 */
[----:B------:R-:W-:Y:S01]  /*06b0*/  IADD3 R5, R0, -0x1, RZ ;  /* 0xffffffff00057810 */ /* 0x000fe20007ffe0ff */
[----:B------:R-:W-:Y:S05]  /*06c0*/  BRA.DIV ~URZ, `(.L_x_581) ;  /* 0x00021e127f007947 */ /* 0x000fea000b800000 */
[----:B------:R1:W2:Y:S02]  /*06d0*/  SHFL.IDX PT, R6, R4, R5, 0x1f ;  /* 0x00001f0504067589 */ /* 0x0002a400000e0000 */
.L_x_580:
[----:B------:R-:W-:Y:S05]  /*06e0*/  BSYNC B0 ;  /* 0x0000000000007941 */ /* 0x000fea0003800000 */
.L_x_579:
[----:B--2---:R-:W-:Y:S01]  /*06f0*/  IMAD R0, R6, c[0x0][0x538], R11 ;  /* 0x00014e0006007a24 */ /* 0x004fe200078e020b */
[----:B----4-:R-:W-:Y:S01]  /*0700*/  ISETP.NE.AND P0, PT, R10, 0x1, PT ;  /* 0x000000010a00780c */ /* 0x010fe20003f05270 */
[----:B------:R-:W-:Y:S03]  /*0710*/  BSSY B0, `(.L_x_582) ;  /* 0x0000089000007945 */ /* 0x000fe60003800000 */
[----:B------:R2:W-:Y:S01]  /*0720*/  STL [R1], R0 ;  /* 0x0000000001007387 */ /* 0x0005e20000100800 */
[----:B------:R-:W-:-:S08]  /*0730*/  IADD3 R9, -R0, UR4, RZ ;  /* 0x0000000400097c10 */ /* 0x000fd0000fffe1ff */
[----:B------:R-:W-:Y:S05]  /*0740*/  @!P0 BRA `(.L_x_583) ;  /* 0x000003f000008947 */ /* 0x000fea0003800000 */
[-C--:B--23--:R-:W-:Y:S02]  /*0750*/  IABS R0, R12.reuse ;  /* 0x0000000c00007213 */ /* 0x08cfe40000000000 */
[----:B------:R-:W-:-:S03]  /*0760*/  IABS R6, R12 ;  /* 0x0000000c00067213 */ /* 0x000fc60000000000 */
[----:B-1----:R-:W-:Y:S01]  /*0770*/  IMAD.MOV.U32 R5, RZ, RZ, R0 ;  /* 0x000000ffff057224 */ /* 0x002fe200078e0000 */
[----:B------:R-:W-:-:S03]  /*0780*/  IABS R0, R10 ;  /* 0x0000000a00007213 */ /* 0x000fc60000000000 */
[----:B------:R-:W1:Y:S02]  /*0790*/  I2F.RP R2, R5 ;  /* 0x0000000500027306 */ /* 0x000e640000209400 */
[----:B------:R-:W-:Y:S01]  /*07a0*/  IMAD.MOV.U32 R8, RZ, RZ, R0 ;  /* 0x000000ffff087224 */ /* 0x000fe200078e0000 */
[----:B------:R-:W-:-:S05]  /*07b0*/  IABS R0, R9 ;  /* 0x0000000900007213 */ /* 0x000fca0000000000 */
[----:B------:R-:W-:Y:S08]  /*07c0*/  I2F.RP R7, R8 ;  /* 0x0000000800077306 */ /* 0x000ff00000209400 */
[----:B-1----:R-:W1:Y:S02]  /*07d0*/  MUFU.RCP R2, R2 ;  /* 0x0000000200027308 */ /* 0x002e640000001000 */
[----:B-1----:R-:W-:-:S06]  /*07e0*/  IADD3 R2, R2, 0xffffffe, RZ ;  /* 0x0ffffffe02027810 */ /* 0x002fcc0007ffe0ff */
[----:B------:R-:W1:Y:S02]  /*07f0*/  F2I.FTZ.U32.TRUNC.NTZ R3, R2 ;  /* 0x0000000200037305 */ /* 0x000e64000021f000 */
        /* <DEDUP_REMOVED lines=49> */
[----:B------:R-:W-:-:S05]  /*0b10*/  IMAD R2, R3, 0x10000, R2 ;  /* 0x0001000003027824 */ /* 0x000fca00078e0202 */
[----:B------:R1:W-:Y:S01]  /*0b20*/  STL [R1+0x8], R2 ;  /* 0x0000080201007387 */ /* 0x0003e20000100800 */
[----:B------:R-:W-:Y:S05]  /*0b30*/  BRA `(.L_x_584) ;  /* 0x0000046000007947 */ /* 0x000fea0003800000 */
.L_x_583:
[----:B------:R-:W4:Y:S01]  /*0b40*/  LDL R3, [R1+0xc] ;  /* 0x00000c0001037983 */ /* 0x000f220000100800 */
[----:B-1----:R-:W-:-:S04]  /*0b50*/  IMAD.MOV.U32 R2, RZ, RZ, 0x4 ;  /* 0x00000004ff027424 */ /* 0x002fc800078e00ff */
[----:B----4-:R-:W-:-:S05]  /*0b60*/  IMAD.WIDE R2, R3, R2, c[0x0][0x590] ;  /* 0x0001640003027625 */ /* 0x010fca00078e0202 */
[----:B------:R-:W4:Y:S02]  /*0b70*/  LDG.E R7, [R2.64] ;  /* 0x0000000602077981 */ /* 0x000f24000c1e1900 */
[----:B---34-:R-:W-:-:S05]  /*0b80*/  IMAD R11, R7, R12, RZ ;  /* 0x0000000c070b7224 */ /* 0x018fca00078e02ff */
[-C--:B--2---:R-:W-:Y:S02]  /*0b90*/  IABS R0, R11.reuse ;  /* 0x0000000b00007213 */ /* 0x084fe40000000000 */
        /* <DEDUP_REMOVED lines=62> */
[----:B------:R-:W-:-:S05]  /*0f80*/  IMAD R2, R0, R2, R3 ;  /* 0x0000000200027224 */ /* 0x000fca00078e0203 */
[----:B------:R1:W-:Y:S02]  /*0f90*/  STL [R1+0x8], R2 ;  /* 0x0000080201007387 */ /* 0x0003e40000100800 */
.L_x_584:
[----:B------:R-:W-:Y:S05]  /*0fa0*/  BSYNC B0 ;  /* 0x0000000000007941 */ /* 0x000fea0003800000 */
.L_x_582:
[----:B------:R-:W-:-:S04]  /*0fb0*/  LOP3.LUT R0, RZ, R0, RZ, 0x33, !PT ;  /* 0x00000000ff007212 */ /* 0x000fc800078e33ff */
[----:B------:R-:W-:-:S05]  /*0fc0*/  IADD3 R0, R0, R12, RZ ;  /* 0x0000000c00007210 */ /* 0x000fca0007ffe0ff */
[----:B------:R2:W-:Y:S01]  /*0fd0*/  STL [R1+0x4], R0 ;  /* 0x0000040001007387 */ /* 0x0005e20000100800 */
[----:B------:R-:W-:Y:S05]  /*0fe0*/  BRA `(.L_x_585) ;  /* 0x0000006000007947 */ /* 0x000fea0003800000 */
.L_x_573:
[----:B------:R-:W-:Y:S01]  /*0ff0*/  MOV R0, UR4 ;  /* 0x0000000400007c02 */ /* 0x000fe20008000f00 */
[----:B------:R-:W-:Y:S04]  /*1000*/  STL [R1+0x4], RZ ;  /* 0x000004ff01007387 */ /* 0x000fe80000100800 */
[----:B------:R1:W-:Y:S04]  /*1010*/  STL [R1], R0 ;  /* 0x0000000001007387 */ /* 0x0003e80000100800 */
[----:B------:R2:W-:Y:S01]  /*1020*/  STL [R1+0x8], RZ ;  /* 0x000008ff01007387 */ /* 0x0005e20000100800 */
[----:B-1----:R-:W-:-:S05]  /*1030*/  MOV R0, c[0x0][0x53c] ;  /* 0x00014f0000007a02 */ /* 0x002fca0000000f00 */
[----:B------:R2:W-:Y:S02]  /*1040*/  STL [R1+0xc], R0 ;  /* 0x00000c0001007387 */ /* 0x0005e40000100800 */
.L_x_585:
[----:B------:R-:W3:Y:S04]  /*1050*/  LDL R4, [R1] ;  /* 0x0000000001047983 */ /* 0x000ee80000100800 */
[----:B------:R-:W3:Y:S04]  /*1060*/  LDL R5, [R1+0x4] ;  /* 0x0000040001057983 */ /* 0x000ee80000100800 */
[----:B------:R-:W3:Y:S04]  /*1070*/  LDL R6, [R1+0x8] ;  /* 0x0000080001067983 */ /* 0x000ee80000100800 */
[----:B------:R-:W3:Y:S01]  /*1080*/  LDL R7, [R1+0xc] ;  /* 0x00000c0001077983 */ /* 0x000ee20000100800 */
[----:B------:R-:W-:Y:S01]  /*1090*/  ISETP.NE.AND P0, PT, R13, RZ, PT ;  /* 0x000000ff0d00720c */ /* 0x000fe20003f05270 */
[----:B------:R-:W-:-:S12]  /*10a0*/  WARPSYNC 0xffffffff ;  /* 0xffffffff00007948 */ /* 0x000fd80003800000 */
[----:B---3--:R3:W-:Y:S04]  /*10b0*/  @!P0 STS.128 [0x18100], R4 ;  /* 0x01810004ff008388 */ /* 0x0087e80000000c00 */
[----:B------:R-:W-:Y:S06]  /*10c0*/  BAR.ARV 0x5, 0x100 ;  /* 0x0144000000007b1d */ /* 0x000fec0000002000 */
.L_x_571:
[----:B--2---:R-:W2:Y:S02]  /*10d0*/  LDL R0, [R1+0xc] ;  /* 0x00000c0001007983 */ /* 0x004ea40000100800 */
[----:B--2---:R-:W-:-:S13]  /*10e0*/  ISETP.GE.AND P0, PT, R0, c[0x0][0x53c], PT ;  /* 0x00014f0000007a0c */ /* 0x004fda0003f06270 */
[----:B------:R-:W-:Y:S05]  /*10f0*/  @P0 EXIT ;  /* 0x000000000000094d */ /* 0x000fea0003800000 */
[----:B------:R-:W2:Y:S02]  /*1100*/  S2R R18, SR_TID.X ;  /* 0x0000000000127919 */ /* 0x000ea40000002100 */
[----:B--2---:R-:W-:-:S04]  /*1110*/  SHF.R.S32.HI R13, RZ, 0x1f, R18 ;  /* 0x0000001fff0d7819 */ /* 0x004fc80000011412 */
[CC--:B------:R-:W-:Y:S02]  /*1120*/  LEA.HI R14, R13.reuse, R18.reuse, RZ, 0x3 ;  /* 0x000000120d0e7211 */ /* 0x0c0fe400078f18ff */
[-C--:B------:R-:W-:Y:S02]  /*1130*/  LEA.HI R3, R13, R18.reuse, RZ, 0x4 ;  /* 0x000000120d037211 */ /* 0x080fe400078f20ff */
[----:B------:R-:W-:Y:S02]  /*1140*/  SHF.R.S32.HI R19, RZ, 0x3, R14 ;  /* 0x00000003ff137819 */ /* 0x000fe4000001140e */
[----:B-1----:R-:W-:Y:S02]  /*1150*/  LOP3.LUT R2, R14, 0xfffffff8, RZ, 0xc0, !PT ;  /* 0xfffffff80e027812 */ /* 0x002fe400078ec0ff */
[----:B------:R-:W-:Y:S01]  /*1160*/  LOP3.LUT R0, R3, 0xfffffff0, RZ, 0xc0, !PT ;  /* 0xfffffff003007812 */ /* 0x000fe200078ec0ff */
[----:B---3--:R-:W-:Y:S01]  /*1170*/  IMAD.SHL.U32 R5, R19, 0x40, RZ ;  /* 0x0000004013057824 */ /* 0x008fe200078e00ff */
[----:B------:R-:W-:Y:S01]  /*1180*/  SHF.R.S32.HI R4, RZ, 0x4, R3 ;  /* 0x00000004ff047819 */ /* 0x000fe20000011403 */
[C---:B------:R-:W-:Y:S01]  /*1190*/  IMAD.IADD R8, R18.reuse, 0x1, -R2 ;  /* 0x0000000112087824 */ /* 0x040fe200078e0a02 */
[----:B------:R-:W-:Y:S01]  /*11a0*/  LEA.HI R11, R13, R18, RZ, 0x5 ;  /* 0x000000120d0b7211 */ /* 0x000fe200078f28ff */
[----:B------:R-:W-:Y:S01]  /*11b0*/  IMAD.IADD R0, R18, 0x1, -R0 ;  /* 0x0000000112007824 */ /* 0x000fe200078e0a00 */
[----:B------:R-:W-:Y:S01]  /*11c0*/  LOP3.LUT R2, R5, 0x1c0, RZ, 0xc0, !PT ;  /* 0x000001c005027812 */ /* 0x000fe200078ec0ff */
[----:B------:R-:W-:Y:S01]  /*11d0*/  IMAD.SHL.U32 R10, R8, 0x8, RZ ;  /* 0x00000008080a7824 */ /* 0x000fe200078e00ff */
[----:B------:R-:W-:-:S02]  /*11e0*/  LEA.HI R3, R3, R4, RZ, 0x1 ;  /* 0x0000000403037211 */ /* 0x000fc400078f08ff */
[----:B------:R-:W-:Y:S02]  /*11f0*/  SHF.R.S32.HI R6, RZ, 0x1f, R0 ;  /* 0x0000001fff067819 */ /* 0x000fe40000011400 */
[----:B------:R-:W-:Y:S01]  /*1200*/  SHF.R.U32.HI R5, RZ, 0x3, R2 ;  /* 0x00000003ff057819 */ /* 0x000fe20000011602 */
[----:B------:R1:W-:Y:S01]  /*1210*/  STL [R1+0x10], R10 ;  /* 0x0000100a01007387 */ /* 0x0003e20000100800 */
[----:B------:R-:W-:Y:S02]  /*1220*/  LOP3.LUT R3, R3, 0xfffffffe, RZ, 0xc0, !PT ;  /* 0xfffffffe03037812 */ /* 0x000fe400078ec0ff */
[----:B------:R-:W-:Y:S02]  /*1230*/  LOP3.LUT R2, R2, 0x38, R10, 0xf8, !PT ;  /* 0x0000003802027812 */ /* 0x000fe400078ef80a */
[----:B------:R-:W-:Y:S01]  /*1240*/  LEA.HI R15, R13, R18, RZ, 0x2 ;  /* 0x000000120d0f7211 */ /* 0x000fe200078f10ff */
[----:B------:R-:W-:Y:S01]  /*1250*/  IMAD.IADD R12, R4, 0x1, -R3 ;  /* 0x00000001040c7824 */ /* 0x000fe200078e0a03 */
[----:B------:R-:W-:Y:S01]  /*1260*/  LOP3.LUT R9, R2, R5, RZ, 0x3c, !PT ;  /* 0x0000000502097212 */ /* 0x000fe200078e3cff */
[----:B------:R-:W-:Y:S01]  /*1270*/  IMAD.SHL.U32 R3, R8, 0x40, RZ ;  /* 0x0000004008037824 */ /* 0x000fe200078e00ff */
[----:B------:R-:W-:-:S02]  /*1280*/  SHF.R.S32.HI R245, RZ, 0x2, R15 ;  /* 0x00000002fff57819 */ /* 0x000fc4000001140f */
[----:B------:R-:W-:Y:S02]  /*1290*/  SHF.R.S32.HI R4, RZ, 0x1f, R15 ;  /* 0x0000001fff047819 */ /* 0x000fe4000001140f */
[----:B------:R-:W-:Y:S02]  /*12a0*/  LOP3.LUT P4, RZ, R8, 0x2, RZ, 0xc0, !PT ;  /* 0x0000000208ff7812 */ /* 0x000fe4000788c0ff */
[----:B------:R-:W-:Y:S02]  /*12b0*/  LEA.HI R4, R4, R245, RZ, 0x3 ;  /* 0x000000f504047211 */ /* 0x000fe400078f18ff */
[----:B------:R-:W-:Y:S02]  /*12c0*/  LOP3.LUT P3, RZ, R8, 0x4, RZ, 0xc0, !PT ;  /* 0x0000000408ff7812 */ /* 0x000fe4000786c0ff */
[----:B-1----:R-:W-:Y:S02]  /*12d0*/  LEA.HI R10, R6, R0, RZ, 0x3 ;  /* 0x00000000060a7211 */ /* 0x002fe400078f18ff */
[----:B------:R-:W-:-:S02]  /*12e0*/  SHF.R.S32.HI R6, RZ, 0x5, R11 ;  /* 0x00000005ff067819 */ /* 0x000fc4000001140b */
[----:B------:R-:W-:-:S05]  /*12f0*/  LOP3.LUT R2, R10, 0xfffffff8, RZ, 0xc0, !PT ;  /* 0xfffffff80a027812 */ /* 0x000fca00078ec0ff */
[----:B------:R-:W-:Y:S01]  /*1300*/  IMAD.IADD R7, R0, 0x1, -R2 ;  /* 0x0000000100077824 */ /* 0x000fe200078e0a02 */
[----:B------:R-:W-:Y:S02]  /*1310*/  LOP3.LUT R0, R3, 0x1c0, RZ, 0xc0, !PT ;  /* 0x000001c003007812 */ /* 0x000fe400078ec0ff */
[----:B------:R-:W-:Y:S02]  /*1320*/  LOP3.LUT R3, R11, 0xffffffe0, RZ, 0xc0, !PT ;  /* 0xffffffe00b037812 */ /* 0x000fe400078ec0ff */
[----:B------:R-:W-:Y:S02]  /*1330*/  LOP3.LUT R5, R0, 0x8, R14, 0xf8, !PT ;  /* 0x0000000800057812 */ /* 0x000fe400078ef80e */
[----:B------:R-:W-:Y:S01]  /*1340*/  SHF.R.U32.HI R2, RZ, 0x3, R0 ;  /* 0x00000003ff027819 */ /* 0x000fe20000011600 */
[----:B------:R-:W-:Y:S01]  /*1350*/  IMAD.IADD R17, R18, 0x1, -R3 ;  /* 0x0000000112117824 */ /* 0x000fe200078e0a03 */
[----:B------:R-:W-:Y:S02]  /*1360*/  SHF.R.S32.HI R0, RZ, 0x1f, R11 ;  /* 0x0000001fff007819 */ /* 0x000fe4000001140b */
[----:B------:R-:W-:-:S02]  /*1370*/  LOP3.LUT R14, R5, R2, RZ, 0x3c, !PT ;  /* 0x00000002050e7212 */ /* 0x000fc400078e3cff */
[----:B------:R-:W-:Y:S02]  /*1380*/  LEA.HI R0, R0, R6, RZ, 0x3 ;  /* 0x0000000600007211 */ /* 0x000fe400078f18ff */
[----:B------:R-:W-:Y:S02]  /*1390*/  LEA.HI R5, R13, R18, RZ, 0x6 ;  /* 0x000000120d057211 */ /* 0x000fe400078f30ff */
[----:B------:R-:W-:Y:S02]  /*13a0*/  LOP3.LUT R3, R4, 0xfffffff8, RZ, 0xc0, !PT ;  /* 0xfffffff804037812 */ /* 0x000fe400078ec0ff */
[----:B------:R-:W-:Y:S01]  /*13b0*/  SHF.R.S32.HI R11, RZ, 0x1f, R17 ;  /* 0x0000001fff0b7819 */ /* 0x000fe20000011411 */
[----:B------:R-:W-:Y:S01]  /*13c0*/  IMAD.SHL.U32 R5, R5, 0x8, RZ ;  /* 0x0000000805057824 */ /* 0x000fe200078e00ff */
[----:B------:R-:W-:Y:S01]  /*13d0*/  LOP3.LUT R2, R0, 0xffffff8, RZ, 0xc0, !PT ;  /* 0x0ffffff800027812 */ /* 0x000fe200078ec0ff */
[----:B------:R-:W-:Y:S01]  /*13e0*/  IMAD.IADD R0, R245, 0x1, -R3 ;  /* 0x00000001f5007824 */ /* 0x000fe200078e0a03 */
[----:B------:R-:W-:-:S02]  /*13f0*/  LEA.HI R11, R11, R17, RZ, 0x2 ;  /* 0x000000110b0b7211 */ /* 0x000fc400078f10ff */
[----:B------:R-:W-:Y:S01]  /*1400*/  LOP3.LUT R217, R9, 0x7ffffe00, R5, 0xf8, !PT ;  /* 0x7ffffe0009d97812 */ /* 0x000fe200078ef805 */
[----:B------:R-:W-:Y:S01]  /*1410*/  IMAD.IADD R3, R6, 0x1, -R2 ;  /* 0x0000000106037824 */ /* 0x000fe200078e0a02 */
[----:B------:R-:W-:Y:S01]  /*1420*/  SHF.R.S32.HI R2, RZ, 0x2, R11 ;  /* 0x00000002ff027819 */ /* 0x000fe2000001140b */
[----:B------:R-:W-:Y:S01]  /*1430*/  IMAD.SHL.U32 R5, R7, 0x40, RZ ;  /* 0x0000004007057824 */ /* 0x000fe200078e00ff */
[C---:B------:R-:W-:Y:S01]  /*1440*/  LOP3.LUT R4, R0.reuse, 0x1, RZ, 0xc0, !PT ;  /* 0x0000000100047812 */ /* 0x040fe200078ec0ff */
[----:B------:R-:W-:Y:S01]  /*1450*/  IMAD.SHL.U32 R217, R217, 0x2, RZ ;  /* 0x00000002d9d97824 */ /* 0x000fe200078e00ff */
[----:B------:R-:W-:Y:S01]  /*1460*/  LOP3.LUT P2, RZ, R0, 0x4, RZ, 0xc0, !PT ;  /* 0x0000000400ff7812 */ /* 0x000fe2000784c0ff */
[----:B------:R-:W-:Y:S01]  /*1470*/  IMAD R16, R3, 0x10, R2 ;  /* 0x0000001003107824 */ /* 0x000fe200078e0202 */
[----:B------:R-:W-:Y:S01]  /*1480*/  ISETP.NE.U32.AND P1, PT, R4, 0x1, PT ;  /* 0x000000010400780c */ /* 0x000fe20003f25070 */
[----:B------:R-:W-:Y:S01]  /*1490*/  IMAD.SHL.U32 R3, R12, 0x8, RZ ;  /* 0x000000080c037824 */ /* 0x000fe200078e00ff */
[----:B------:R-:W-:-:S02]  /*14a0*/  LOP3.LUT R2, R5, 0x1c0, RZ, 0xc0, !PT ;  /* 0x000001c005027812 */ /* 0x000fc400078ec0ff */
[----:B------:R-:W-:Y:S01]  /*14b0*/  LOP3.LUT R4, R15, 0xfffffffc, RZ, 0xc0, !PT ;  /* 0xfffffffc0f047812 */ /* 0x000fe200078ec0ff */
[----:B------:R-:W-:Y:S01]  /*14c0*/  STL [R1+0x50], R16 ;  /* 0x0000501001007387 */ /* 0x000fe20000100800 */
[C---:B------:R-:W-:Y:S01]  /*14d0*/  LOP3.LUT P0, RZ, R0.reuse, 0x2, RZ, 0xc0, !PT ;  /* 0x0000000200ff7812 */ /* 0x040fe2000780c0ff */
[----:B------:R-:W-:Y:S01]  /*14e0*/  IMAD.SHL.U32 R0, R0, 0x40, RZ ;  /* 0x0000004000007824 */ /* 0x000fe200078e00ff */
[----:B------:R-:W-:Y:S01]  /*14f0*/  LOP3.LUT R3, R2, 0x8, R3, 0xf8, !PT ;  /* 0x0000000802037812 */ /* 0x000fe200078ef803 */
[----:B------:R-:W-:Y:S01]  /*1500*/  IMAD.IADD R18, R18, 0x1, -R4 ;  /* 0x0000000112127824 */ /* 0x000fe200078e0a04 */
[----:B------:R-:W-:Y:S02]  /*1510*/  SHF.R.U32.HI R2, RZ, 0x3, R2 ;  /* 0x00000003ff027819 */ /* 0x000fe40000011602 */
[----:B------:R-:W-:Y:S01]  /*1520*/  LOP3.LUT P6, RZ, R7, 0x2, RZ, 0xc0, !PT ;  /* 0x0000000207ff7812 */ /* 0x000fe200078cc0ff */
[----:B------:R-:W-:Y:S01]  /*1530*/  IMAD.SHL.U32 R104, R18, 0x8, RZ ;  /* 0x0000000812687824 */ /* 0x000fe200078e00ff */
[----:B------:R-:W-:Y:S01]  /*1540*/  LOP3.LUT R5, R3, R2, RZ, 0x3c, !PT ;  /* 0x0000000203057212 */ /* 0x000fe200078e3cff */
[----:B------:R-:W-:Y:S01]  /*1550*/  IMAD.SHL.U32 R3, R10, 0x40, RZ ;  /* 0x000000400a037824 */ /* 0x000fe200078e00ff */
[----:B------:R-:W-:Y:S01]  /*1560*/  LOP3.LUT R2, R0, 0x1c0, RZ, 0xc0, !PT ;  /* 0x000001c000027812 */ /* 0x000fe200078ec0ff */
[C---:B------:R-:W-:Y:S01]  /*1570*/  IMAD.SHL.U32 R0, R6.reuse, 0x400, RZ ;  /* 0x0000040006007824 */ /* 0x040fe200078e00ff */
[----:B------:R-:W-:Y:S01]  /*1580*/  LOP3.LUT P5, RZ, R7, 0x4, RZ, 0xc0, !PT ;  /* 0x0000000407ff7812 */ /* 0x000fe200078ac0ff */
[----:B------:R-:W-:Y:S01]  /*1590*/  IMAD.SHL.U32 R6, R6, 0x200, RZ ;  /* 0x0000020006067824 */ /* 0x000fe200078e00ff */
[----:B------:R-:W-:Y:S01]  /*15a0*/  SHF.R.U32.HI R13, RZ, 0x3, R2 ;  /* 0x00000003ff0d7819 */ /* 0x000fe20000011602 */
[----:B------:R-:W-:Y:S01]  /*15b0*/  IMAD R9, R18, 0x2, R0 ;  /* 0x0000000212097824 */ /* 0x000fe200078e0200 */
[----:B------:R-:W-:Y:S01]  /*15c0*/  LOP3.LUT R7, R2, 0x18, R104, 0xf8, !PT ;  /* 0x0000001802077812 */ /* 0x000fe200078ef868 */
[----:B------:R1:W-:Y:S01]  /*15d0*/  STL [R1+0x24], R2 ;  /* 0x0000240201007387 */ /* 0x0003e20000100800 */
[----:B------:R-:W-:Y:S01]  /*15e0*/  LOP3.LUT R4, R13, R2, RZ, 0xfc, !PT ;  /* 0x000000020d047212 */ /* 0x000fe200078efcff */
[----:B------:R-:W-:Y:S01]  /*15f0*/  IMAD.MOV.U32 R10, RZ, RZ, 0x40 ;  /* 0x00000040ff0a7424 */ /* 0x000fe200078e00ff */
[----:B------:R-:W-:Y:S01]  /*1600*/  LOP3.LUT R239, R6, R7, R13, 0xf6, !PT ;  /* 0x0000000706ef7212 */ /* 0x000fe200078ef60d */
[----:B------:R-:W-:Y:S01]  /*1610*/  IMAD R6, R8, 0x20, R19 ;  /* 0x0000002008067824 */ /* 0x000fe200078e0213 */
[----:B------:R-:W-:Y:S01]  /*1620*/  LOP3.LUT R3, R3, 0xfffffe00, RZ, 0xc0, !PT ;  /* 0xfffffe0003037812 */ /* 0x000fe200078ec0ff */
[----:B------:R-:W-:Y:S01]  /*1630*/  STL [R1+0x28], R13 ;  /* 0x0000280d01007387 */ /* 0x000fe20000100800 */
[----:B------:R-:W-:Y:S01]  /*1640*/  IMAD.IADD R9, R9, 0x1, R4 ;  /* 0x0000000109097824 */ /* 0x000fe200078e0204 */
[----:B------:R-:W-:Y:S01]  /*1650*/  SEL R7, R10, 0xffffffc0, !P2 ;  /* 0xffffffc00a077807 */ /* 0x000fe20005000000 */
[----:B------:R-:W-:Y:S01]  /*1660*/  IMAD.SHL.U32 R142, R18, 0x4, RZ ;  /* 0x00000004128e7824 */ /* 0x000fe200078e00ff */
[----:B------:R2:W-:Y:S01]  /*1670*/  STL [R1+0x48], R6 ;  /* 0x0000480601007387 */ /* 0x0005e20000100800 */
[----:B------:R-:W-:-:S02]  /*1680*/  IADD3 R4, R5, R3, R0 ;  /* 0x0000000305047210 */ /* 0x000fc40007ffe000 */
[----:B------:R-:W-:Y:S02]  /*1690*/  LEA.HI R0, R18, R18, RZ, 0x1 ;  /* 0x0000001212007211 */ /* 0x000fe400078f08ff */
[----:B------:R-:W-:Y:S02]  /*16a0*/  LOP3.LUT R5, R5, R3, RZ, 0xfc, !PT ;  /* 0x0000000305057212 */ /* 0x000fe400078efcff */
[----:B------:R-:W-:Y:S02]  /*16b0*/  LOP3.LUT R3, R0, 0x1ffffffe, RZ, 0xc0, !PT ;  /* 0x1ffffffe00037812 */ /* 0x000fe400078ec0ff */
[----:B------:R-:W-:Y:S02]  /*16c0*/  LEA R9, R9, 0x80, 0x1 ;  /* 0x0000008009097811 */ /* 0x000fe400078e08ff */
[----:B------:R-:W-:Y:S01]  /*16d0*/  SEL R0, R10, 0xffffffc0, !P3 ;  /* 0xffffffc00a007807 */ /* 0x000fe20005800000 */
[----:B------:R-:W-:Y:S01]  /*16e0*/  IMAD.IADD R3, R18, 0x1, -R3 ;  /* 0x0000000112037824 */ /* 0x000fe200078e0a03 */
[----:B------:R-:W-:Y:S01]  /*16f0*/  LEA R199, R4, 0xc100, 0x1 ;  /* 0x0000c10004c77811 */ /* 0x000fe200078e08ff */
[----:B------:R-:W-:Y:S01]  /*1700*/  STL [R1+0x2c], R9 ;  /* 0x00002c0901007387 */ /* 0x000fe20000100800 */
[----:B-1----:R-:W-:Y:S01]  /*1710*/  IMAD R2, R12, 0x200, R14 ;  /* 0x000002000c027824 */ /* 0x002fe200078e020e */
[----:B------:R-:W-:Y:S01]  /*1720*/  LEA R193, R5, 0x100, 0x1 ;  /* 0x0000010005c17811 */ /* 0x000fe200078e08ff */
[----:B------:R-:W-:Y:S01]  /*1730*/  IMAD.MOV.U32 R12, RZ, RZ, 0x20 ;  /* 0x00000020ff0c7424 */ /* 0x000fe200078e00ff */
[----:B------:R-:W-:Y:S01]  /*1740*/  IADD3 R144, R142, 0x20, RZ ;  /* 0x000000208e907810 */ /* 0x000fe20007ffe0ff */
[----:B------:R-:W-:Y:S01]  /*1750*/  IMAD R252, R3, 0x8, R16 ;  /* 0x0000000803fc7824 */ /* 0x000fe200078e0210 */
[----:B------:R-:W-:-:S02]  /*1760*/  LEA R192, R2, 0x6100, 0x1 ;  /* 0x0000610002c07811 */ /* 0x000fc400078e08ff */
[----:B------:R-:W-:Y:S01]  /*1770*/  SEL R8, R12, 0xffffffe0, !P0 ;  /* 0xffffffe00c087807 */ /* 0x000fe20004000000 */
[----:B------:R-:W-:Y:S01]  /*1780*/  IMAD.IADD R107, R142, 0x1, R144 ;  /* 0x000000018e6b7824 */ /* 0x000fe200078e0290 */
[C---:B------:R-:W-:Y:S01]  /*1790*/  IADD3 R203, R192.reuse, 0x20, RZ ;  /* 0x00000020c0cb7810 */ /* 0x040fe20007ffe0ff */
[C---:B------:R-:W-:Y:S01]  /*17a0*/  IMAD.IADD R198, R192.reuse, 0x1, R0 ;  /* 0x00000001c0c67824 */ /* 0x040fe200078e0200 */
[----:B--2---:R-:W-:Y:S02]  /*17b0*/  LOP3.LUT R6, R11, 0x7ffffffc, RZ, 0xc0, !PT ;  /* 0x7ffffffc0b067812 */ /* 0x004fe400078ec0ff */
[----:B------:R-:W-:Y:S02]  /*17c0*/  @P4 IADD3 R203, R192, -0x20, RZ ;  /* 0xffffffe0c0cb4810 */ /* 0x000fe40007ffe0ff */
[----:B------:R-:W-:Y:S01]  /*17d0*/  SEL R3, R12, 0xffffffe0, !P6 ;  /* 0xffffffe00c037807 */ /* 0x000fe20007000000 */
[----:B------:R-:W-:Y:S01]  /*17e0*/  IMAD.IADD R6, R17, 0x1, -R6 ;  /* 0x0000000111067824 */ /* 0x000fe200078e0a06 */
[----:B------:R-:W-:Y:S01]  /*17f0*/  IADD3 R141, R142, 0x40, RZ ;  /* 0x000000408e8d7810 */ /* 0x000fe20007ffe0ff */
[----:B------:R-:W-:Y:S01]  /*1800*/  IMAD.IADD R195, R0, 0x1, R203 ;  /* 0x0000000100c37824 */ /* 0x000fe200078e02cb */
[----:B------:R-:W-:Y:S01]  /*1810*/  SEL R2, R10, 0xffffffc0, !P5 ;  /* 0xffffffc00a027807 */ /* 0x000fe20006800000 */
[----:B------:R-:W-:Y:S01]  /*1820*/  IMAD.SHL.U32 R241, R6, 0x2, RZ ;  /* 0x0000000206f17824 */ /* 0x000fe200078e00ff */
[----:B------:R-:W-:Y:S01]  /*1830*/  IADD3 R6, R9, -0x10, RZ ;  /* 0xfffffff009067810 */ /* 0x000fe20007ffe0ff */
[----:B------:R-:W-:Y:S01]  /*1840*/  IMAD.IADD R200, R199, 0x1, R3 ;  /* 0x00000001c7c87824 */ /* 0x000fe200078e0203 */
[----:B------:R-:W-:Y:S01]  /*1850*/  @P1 IADD3 R6, R9, 0x10, RZ ;  /* 0x0000001009061810 */ /* 0x000fe20007ffe0ff */
[----:B------:R-:W-:Y:S01]  /*1860*/  IMAD.IADD R194, R3, 0x1, R193 ;  /* 0x0000000103c27824 */ /* 0x000fe200078e02c1 */
[----:B------:R-:W-:Y:S01]  /*1870*/  LEA R239, R239, 0x100, 0x1 ;  /* 0x00000100efef7811 */ /* 0x000fe200078e08ff */
[C---:B------:R-:W-:Y:S01]  /*1880*/  IMAD.IADD R106, R142.reuse, 0x1, R141 ;  /* 0x000000018e6a7824 */ /* 0x040fe200078e028d */
[----:B------:R-:W-:Y:S01]  /*1890*/  IADD3 R147, R142, 0x10, RZ ;  /* 0x000000108e937810 */ /* 0x000fe20007ffe0ff */
[--C-:B------:R-:W-:Y:S01]  /*18a0*/  IMAD.IADD R0, R8, 0x1, R6.reuse ;  /* 0x0000000108007824 */ /* 0x100fe200078e0206 */
[----:B------:R-:W-:Y:S01]  /*18b0*/  STL [R1+0x38], R6 ;  /* 0x0000380601007387 */ /* 0x000fe20000100800 */
[----:B------:R-:W-:Y:S01]  /*18c0*/  IMAD.IADD R3, R7, 0x1, R6 ;  /* 0x0000000107037824 */ /* 0x000fe200078e0206 */
[C---:B------:R-:W-:Y:S01]  /*18d0*/  IADD3 R146, R142.reuse, 0x30, RZ ;  /* 0x000000308e927810 */ /* 0x040fe20007ffe0ff */
[----:B------:R-:W-:Y:S01]  /*18e0*/  IMAD.IADD R240, R239, 0x1, R7 ;  /* 0x00000001eff07824 */ /* 0x000fe200078e0207 */
[----:B------:R1:W-:Y:S01]  /*18f0*/  STL [R1+0x3c], R0 ;  /* 0x00003c0001007387 */ /* 0x0003e20000100800 */
[----:B------:R-:W-:Y:S01]  /*1900*/  IADD3 R145, R142, 0x50, RZ ;  /* 0x000000508e917810 */ /* 0x000fe20007ffe0ff */
[--C-:B------:R-:W-:Y:S01]  /*1910*/  IMAD.IADD R202, R199, 0x1, R2.reuse ;  /* 0x00000001c7ca7824 */ /* 0x100fe200078e0202 */
[C---:B------:R-:W-:Y:S01]  /*1920*/  IADD3 R214, R203.reuse, 0x800, RZ ;  /* 0x00000800cbd67810 */ /* 0x040fe20007ffe0ff */
[----:B------:R2:W-:Y:S01]  /*1930*/  STL [R1+0x44], R3 ;  /* 0x0000440301007387 */ /* 0x0005e20000100800 */
[C---:B------:R-:W-:Y:S01]  /*1940*/  IADD3 R213, R203.reuse, 0x1000, RZ ;  /* 0x00001000cbd57810 */ /* 0x040fe20007ffe0ff */
[----:B------:R-:W-:Y:S01]  /*1950*/  IMAD.IADD R197, R2, 0x1, R193 ;  /* 0x0000000102c57824 */ /* 0x000fe200078e02c1 */
[C---:B------:R-:W-:Y:S01]  /*1960*/  IADD3 R212, R203.reuse, 0x1800, RZ ;  /* 0x00001800cbd47810 */ /* 0x040fe20007ffe0ff */
[----:B------:R-:W-:Y:S01]  /*1970*/  IMAD.IADD R201, R200, 0x1, R2 ;  /* 0x00000001c8c97824 */ /* 0x000fe200078e0202 */
[C---:B------:R-:W-:Y:S01]  /*1980*/  IADD3 R211, R203.reuse, 0x2000, RZ ;  /* 0x00002000cbd37810 */ /* 0x040fe20007ffe0ff */
[----:B------:R-:W-:Y:S01]  /*1990*/  IMAD.IADD R196, R2, 0x1, R194 ;  /* 0x0000000102c47824 */ /* 0x000fe200078e02c2 */
[----:B------:R-:W-:-:S02]  /*19a0*/  IADD3 R210, R203, 0x2800, RZ ;  /* 0x00002800cbd27810 */ /* 0x000fc40007ffe0ff */
[C---:B------:R-:W-:Y:S02]  /*19b0*/  IADD3 R209, R203.reuse, 0x3000, RZ ;  /* 0x00003000cbd17810 */ /* 0x040fe40007ffe0ff */
[C---:B------:R-:W-:Y:S02]  /*19c0*/  IADD3 R208, R203.reuse, 0x3800, RZ ;  /* 0x00003800cbd07810 */ /* 0x040fe40007ffe0ff */
[C---:B------:R-:W-:Y:S02]  /*19d0*/  IADD3 R207, R203.reuse, 0x4000, RZ ;  /* 0x00004000cbcf7810 */ /* 0x040fe40007ffe0ff */
[C---:B------:R-:W-:Y:S02]  /*19e0*/  IADD3 R206, R203.reuse, 0x4800, RZ ;  /* 0x00004800cbce7810 */ /* 0x040fe40007ffe0ff */
[C---:B------:R-:W-:Y:S02]  /*19f0*/  IADD3 R205, R203.reuse, 0x5000, RZ ;  /* 0x00005000cbcd7810 */ /* 0x040fe40007ffe0ff */
[----:B------:R-:W-:Y:S01]  /*1a00*/  IADD3 R204, R203, 0x5800, RZ ;  /* 0x00005800cbcc7810 */ /* 0x000fe20007ffe0ff */
[----:B-1----:R-:W-:-:S05]  /*1a10*/  IMAD.IADD R0, R7, 0x1, R0 ;  /* 0x0000000107007824 */ /* 0x002fca00078e0200 */
[----:B------:R2:W-:Y:S02]  /*1a20*/  STL [R1+0x40], R0 ;  /* 0x0000400001007387 */ /* 0x0005e40000100800 */
.L_x_794:
[----:B------:R-:W3:Y:S04]  /*1a30*/  LDL R15, [R1+0xc] ;  /* 0x00000c00010f7983 */ /* 0x000ee80000100800 */
[----:B------:R-:W4:Y:S01]  /*1a40*/  LDL R12, [R1+0x8] ;  /* 0x00000800010c7983 */ /* 0x000f220000100800 */
[----:B------:R-:W-:Y:S02]  /*1a50*/  ISETP.NE.U32.AND P0, PT, RZ, c[0x0][0x370], PT ;  /* 0x0000dc00ff007a0c */ /* 0x000fe40003f05070 */
[----:B------:R-:W-:Y:S02]  /*1a60*/  ISETP.NE.U32.AND P1, PT, RZ, c[0x0][0x360], PT ;  /* 0x0000d800ff007a0c */ /* 0x000fe40003f25070 */
[----:B------:R-:W-:Y:S02]  /*1a70*/  ISETP.NE.AND.EX P2, PT, RZ, c[0x0][0x374], PT, P0 ;  /* 0x0000dd00ff007a0c */ /* 0x000fe40003f45300 */
[----:B------:R-:W-:-:S02]  /*1a80*/  ISETP.NE.AND.EX P0, PT, RZ, c[0x0][0x364], PT, P1 ;  /* 0x0000d900ff007a0c */ /* 0x000fc40003f05310 */
[----:B------:R-:W-:Y:S02]  /*1a90*/  ISETP.NE.U32.AND P1, PT, RZ, c[0x0][0x348], PT ;  /* 0x0000d200ff007a0c */ /* 0x000fe40003f25070 */
[----:B------:R-:W-:Y:S02]  /*1aa0*/  ISETP.NE.U32.AND P6, PT, RZ, c[0x0][0x350], PT ;  /* 0x0000d400ff007a0c */ /* 0x000fe40003fc5070 */
[----:B------:R-:W-:Y:S02]  /*1ab0*/  ISETP.NE.U32.AND P3, PT, RZ, c[0x0][0x358], PT ;  /* 0x0000d600ff007a0c */ /* 0x000fe40003f65070 */
[----:B------:R-:W-:Y:S02]  /*1ac0*/  ISETP.NE.AND.EX P1, PT, RZ, c[0x0][0x34c], PT, P1 ;  /* 0x0000d300ff007a0c */ /* 0x000fe40003f25310 */
[----:B------:R-:W-:Y:S02]  /*1ad0*/  ISETP.NE.AND.EX P6, PT, RZ, c[0x0][0x354], PT, P6 ;  /* 0x0000d500ff007a0c */ /* 0x000fe40003fc5360 */
[----:B------:R-:W-:Y:S01]  /*1ae0*/  ISETP.NE.AND.EX P3, PT, RZ, c[0x0][0x35c], PT, P3 ;  /* 0x0000d700ff007a0c */ /* 0x000fe20003f65330 */
[----:B------:R-:W-:Y:S01]  /*1af0*/  IMAD.MOV.U32 R14, RZ, RZ, 0x4 ;  /* 0x00000004ff0e7424 */ /* 0x000fe200078e00ff */
[----:B------:R-:W-:Y:S01]  /*1b00*/  CS2R R132, SRZ ;  /* 0x0000000000847805 */ /* 0x000fe2000001ff00 */
[----:B------:R-:W-:-:S02]  /*1b10*/  IMAD.MOV.U32 R180, RZ, RZ, RZ ;  /* 0x000000ffffb47224 */ /* 0x000fc400078e00ff */
[----:B------:R-:W-:Y:S02]  /*1b20*/  IMAD.MOV.U32 R13, RZ, RZ, RZ ;  /* 0x000000ffff0d7224 */ /* 0x000fe400078e00ff */
[----:B---3--:R-:W-:-:S04]  /*1b30*/  @P2 IMAD.WIDE R10, R15, R14, c[0x0][0x370] ;  /* 0x0000dc000f0a2625 */ /* 0x008fc800078e020e */
[CC--:B------:R-:W-:Y:S01]  /*1b40*/  @P0 IMAD.WIDE R8, R15.reuse, R14.reuse, c[0x0][0x360] ;  /* 0x0000d8000f080625 */ /* 0x0c0fe200078e020e */
[----:B------:R1:W5:Y:S03]  /*1b50*/  @P2 LDG.E R133, [R10.64] ;  /* 0x000000060a852981 */ /* 0x000366000c1e1900 */
[CC--:B------:R-:W-:Y:S01]  /*1b60*/  IMAD.WIDE R6, R15.reuse, R14.reuse, c[0x0][0x348] ;  /* 0x0000d2000f067625 */ /* 0x0c0fe200078e020e */
[----:B------:R1:W5:Y:S03]  /*1b70*/  @P0 LDG.E R243, [R8.64] ;  /* 0x0000000608f30981 */ /* 0x000366000c1e1900 */
[CC--:B------:R-:W-:Y:S01]  /*1b80*/  IMAD.WIDE R4, R15.reuse, R14.reuse, c[0x0][0x350] ;  /* 0x0000d4000f047625 */ /* 0x0c0fe200078e020e */
[----:B------:R1:W5:Y:S03]  /*1b90*/  @P1 LDG.E R180, [R6.64] ;  /* 0x0000000606b41981 */ /* 0x000366000c1e1900 */
[----:B--2---:R-:W-:Y:S01]  /*1ba0*/  IMAD.WIDE R2, R15, R14, c[0x0][0x358] ;  /* 0x0000d6000f027625 */ /* 0x004fe200078e020e */
[----:B------:R1:W5:Y:S04]  /*1bb0*/  @P6 LDG.E R132, [R4.64] ;  /* 0x0000000604846981 */ /* 0x000368000c1e1900 */
[----:B------:R1:W5:Y:S01]  /*1bc0*/  @P3 LDG.E R13, [R2.64] ;  /* 0x00000006020d3981 */ /* 0x000362000c1e1900 */
[----:B----4-:R-:W-:-:S05]  /*1bd0*/  LOP3.LUT R20, R12, 0xffff, RZ, 0xc0, !PT ;  /* 0x0000ffff0c147812 */ /* 0x010fca00078ec0ff */
[----:B------:R1:W-:Y:S01]  /*1be0*/  STL [R1+0x18], R20 ;  /* 0x0000181401007387 */ /* 0x0003e20000100800 */
[----:B------:R-:W-:Y:S01]  /*1bf0*/  YIELD ;  /* 0x0000000000007946 */ /* 0x000fe20003800000 */
[----:B------:R-:W-:Y:S05]  /*1c00*/  @P0 BRA `(.L_x_586) ;  /* 0x0000005000000947 */ /* 0x000fea0003800000 */
[----:B-----5:R-:W-:Y:S01]  /*1c10*/  MOV R243, c[0x0][0x168] ;  /* 0x00005a0000f37a02 */ /* 0x020fe20000000f00 */
[----:B------:R-:W-:Y:S05]  /*1c20*/  @!P1 BRA `(.L_x_586) ;  /* 0x0000003000009947 */ /* 0x000fea0003800000 */
[----:B-1----:R-:W2:Y:S04]  /*1c30*/  LDG.E R8, [R6.64] ;  /* 0x0000000606087981 */ /* 0x002ea8000c1e1900 */
[----:B------:R-:W2:Y:S02]  /*1c40*/  LDG.E R0, [R6.64+0x4] ;  /* 0x0000040606007981 */ /* 0x000ea4000c1e1900 */
[----:B--2---:R-:W-:Y:S02]  /*1c50*/  IADD3 R243, -R8, R0, RZ ;  /* 0x0000000008f37210 */ /* 0x004fe40007ffe1ff */
.L_x_586:
[----:B------:R-:W-:-:S04]  /*1c60*/  ISETP.NE.U32.AND P0, PT, RZ, c[0x0][0x368], PT ;  /* 0x0000da00ff007a0c */ /* 0x000fc80003f05070 */
[----:B------:R-:W-:-:S13]  /*1c70*/  ISETP.NE.AND.EX P0, PT, RZ, c[0x0][0x36c], PT, P0 ;  /* 0x0000db00ff007a0c */ /* 0x000fda0003f05300 */
[----:B------:R-:W-:Y:S05]  /*1c80*/  @!P0 BRA `(.L_x_587) ;  /* 0x0000003000008947 */ /* 0x000fea0003800000 */
[----:B-1----:R-:W-:-:S05]  /*1c90*/  IMAD.WIDE R4, R15, R14, c[0x0][0x368] ;  /* 0x0000da000f047625 */ /* 0x002fca00078e020e */
[----:B------:R1:W5:Y:S01]  /*1ca0*/  LDG.E R11, [R4.64] ;  /* 0x00000006040b7981 */ /* 0x000362000c1e1900 */
[----:B------:R-:W-:Y:S05]  /*1cb0*/  BRA `(.L_x_588) ;  /* 0x0000005000007947 */ /* 0x000fea0003800000 */
.L_x_587:
[----:B-1----:R-:W-:Y:S01]  /*1cc0*/  MOV R11, c[0x0][0x1d0] ;  /* 0x00007400000b7a02 */ /* 0x002fe20000000f00 */
[----:B------:R-:W-:Y:S05]  /*1cd0*/  @!P6 BRA `(.L_x_588) ;  /* 0x000000300000e947 */ /* 0x000fea0003800000 */
[----:B------:R-:W2:Y:S04]  /*1ce0*/  LDG.E R6, [R4.64] ;  /* 0x0000000604067981 */ /* 0x000ea8000c1e1900 */
[----:B------:R-:W2:Y:S02]  /*1cf0*/  LDG.E R0, [R4.64+0x4] ;  /* 0x0000040604007981 */ /* 0x000ea4000c1e1900 */
[----:B--2---:R-:W-:Y:S02]  /*1d00*/  IADD3 R11, -R6, R0, RZ ;  /* 0x00000000060b7210 */ /* 0x004fe40007ffe1ff */
.L_x_588:
[----:B------:R-:W2:Y:S04]  /*1d10*/  LDL.LU R0, [R1+0x4] ;  /* 0x0000040001007983 */ /* 0x000ea80000300800 */
[----:B------:R-:W3:Y:S04]  /*1d20*/  LDL.LU R7, [R1+0x20] ;  /* 0x0000200001077983 */ /* 0x000ee80000300800 */
[----:B-1----:R1:W4:Y:S04]  /*1d30*/  @P3 LDG.E R5, [R2.64] ;  /* 0x0000000602053981 */ /* 0x002328000c1e1900 */
[----:B------:R1:W4:Y:S01]  /*1d40*/  @P3 LDG.E R4, [R2.64+0x4] ;  /* 0x0000040602043981 */ /* 0x000322000c1e1900 */
[----:B------:R-:W-:Y:S01]  /*1d50*/  IMAD.MOV.U32 R6, RZ, RZ, c[0x0][0x2c4] ;  /* 0x0000b100ff067624 */ /* 0x000fe200078e00ff */
[----:B------:R-:W-:Y:S01]  /*1d60*/  ISETP.NE.U32.AND P0, PT, RZ, c[0x0][0x378], PT ;  /* 0x0000de00ff007a0c */ /* 0x000fe20003f05070 */
[----:B-----5:R-:W-:-:S03]  /*1d70*/  IMAD.MOV.U32 R131, RZ, RZ, R11 ;  /* 0x000000ffff837224 */ /* 0x020fc600078e000b */
[----:B------:R-:W-:Y:S01]  /*1d80*/  ISETP.NE.AND P2, PT, R6, 0x1, PT ;  /* 0x000000010600780c */ /* 0x000fe20003f45270 */
[----:B------:R-:W-:Y:S01]  /*1d90*/  IMAD.MOV.U32 R6, RZ, RZ, c[0x0][0x32c] ;  /* 0x0000cb00ff067624 */ /* 0x000fe200078e00ff */
[----:B------:R-:W-:-:S04]  /*1da0*/  ISETP.NE.AND.EX P0, PT, RZ, c[0x0][0x37c], PT, P0 ;  /* 0x0000df00ff007a0c */ /* 0x000fc80003f05300 */
[----:B------:R-:W-:Y:S01]  /*1db0*/  ISETP.GE.AND P1, PT, R6, 0x1, PT ;  /* 0x000000010600780c */ /* 0x000fe20003f26270 */
[----:B------:R-:W-:Y:S02]  /*1dc0*/  IMAD.MOV.U32 R76, RZ, RZ, c[0x0][0x228] ;  /* 0x00008a00ff4c7624 */ /* 0x000fe400078e00ff */
[----:B------:R-:W-:-:S06]  /*1dd0*/  IMAD.IADD R10, R11, 0x1, -R133 ;  /* 0x000000010b0a7824 */ /* 0x000fcc00078e0a85 */
[----:B-1----:R-:W-:-:S05]  /*1de0*/  @P0 IMAD.WIDE R2, R15, R14, c[0x0][0x378] ;  /* 0x0000de000f020625 */ /* 0x002fca00078e020e */
[----:B------:R1:W5:Y:S01]  /*1df0*/  @P0 LDG.E R131, [R2.64] ;  /* 0x0000000602830981 */ /* 0x000362000c1e1900 */
[----:B--2---:R-:W-:Y:S01]  /*1e00*/  IMAD.SHL.U32 R246, R0, 0x80, RZ ;  /* 0x0000008000f67824 */ /* 0x004fe200078e00ff */
[----:B---3--:R-:W-:-:S04]  /*1e10*/  LOP3.LUT R7, R7, 0xfffffffd, RZ, 0xc0, !PT ;  /* 0xfffffffd07077812 */ /* 0x008fc800078ec0ff */
[----:B------:R-:W-:Y:S02]  /*1e20*/  IADD3 R0, R246, 0x7f, RZ ;  /* 0x0000007ff6007810 */ /* 0x000fe40007ffe0ff */
[----:B------:R-:W-:-:S03]  /*1e30*/  @P2 LOP3.LUT R7, R7, 0x2, RZ, 0xfc, !PT ;  /* 0x0000000207072812 */ /* 0x000fc600078efcff */
[----:B-1----:R-:W-:Y:S01]  /*1e40*/  @P2 IMAD.HI.U32 R3, R0, c[0x0][0x2c8], RZ ;  /* 0x0000b20000032a27 */ /* 0x002fe200078e00ff */
[----:B------:R-:W-:-:S03]  /*1e50*/  LOP3.LUT R7, R7, 0xfffffffb, RZ, 0xc0, !PT ;  /* 0xfffffffb07077812 */ /* 0x000fc600078ec0ff */
[----:B----4-:R-:W-:Y:S01]  /*1e60*/  @P3 IMAD.IADD R76, R4, 0x1, -R5 ;  /* 0x00000001044c3824 */ /* 0x010fe200078e0a05 */
[----:B------:R-:W-:Y:S02]  /*1e70*/  @P1 LOP3.LUT R7, R7, 0x4, RZ, 0xfc, !PT ;  /* 0x0000000407071812 */ /* 0x000fe400078efcff */
[----:B------:R-:W-:Y:S01]  /*1e80*/  @P2 SHF.R.U32.HI R0, RZ, c[0x0][0x2cc], R3 ;  /* 0x0000b300ff002a19 */ /* 0x000fe20000011603 */
[----:B------:R-:W-:Y:S02]  /*1e90*/  IMAD.IADD R242, R10, 0x1, R76 ;  /* 0x000000010af27824 */ /* 0x000fe400078e024c */
[----:B------:R1:W-:Y:S03]  /*1ea0*/  STL [R1+0x20], R7 ;  /* 0x0000200701007387 */ /* 0x0003e60000100800 */
[C---:B------:R-:W-:Y:S02]  /*1eb0*/  IADD3 R2, R242.reuse, 0x3f, RZ ;  /* 0x0000003ff2027810 */ /* 0x040fe40007ffe0ff */
[----:B------:R-:W-:-:S02]  /*1ec0*/  IADD3 R139, R242, 0x1, -R243 ;  /* 0x00000001f28b7810 */ /* 0x000fc40007ffe8f3 */
[----:B------:R-:W-:-:S03]  /*1ed0*/  SHF.R.S32.HI R3, RZ, 0x1f, R2 ;  /* 0x0000001fff037819 */ /* 0x000fc60000011402 */
[----:B------:R-:W-:Y:S01]  /*1ee0*/  IMAD.IADD R0, R139, 0x1, R0 ;  /* 0x000000018b007824 */ /* 0x000fe200078e0200 */
[----:B------:R-:W-:-:S04]  /*1ef0*/  LEA.HI R2, R3, R2, RZ, 0x6 ;  /* 0x0000000203027211 */ /* 0x000fc800078f30ff */
[----:B------:R-:W-:Y:S02]  /*1f00*/  IADD3 R3, R0, c[0x0][0x328], RZ ;  /* 0x0000ca0000037a10 */ /* 0x000fe40007ffe0ff */
[----:B------:R-:W-:Y:S01]  /*1f10*/  SHF.R.S32.HI R149, RZ, 0x6, R2 ;  /* 0x00000006ff957819 */ /* 0x000fe20000011402 */
        /* <DEDUP_REMOVED lines=11> */
.L_x_591:
[----:B------:R-:W-:-:S13]  /*1fd0*/  ISETP.NE.AND P0, PT, R6, 0x1, PT ;  /* 0x000000010600780c */ /* 0x000fda0003f05270 */
[----:B------:R-:W-:-:S05]  /*1fe0*/  @P0 IMAD.HI.U32 R0, R2, c[0x0][0x330], RZ ;  /* 0x0000cc0002000a27 */ /* 0x000fca00078e00ff */
[----:B------:R-:W-:Y:S02]  /*1ff0*/  @P0 SHF.R.U32.HI R2, RZ, c[0x0][0x334], R0 ;  /* 0x0000cd00ff020a19 */ /* 0x000fe40000011600 */
.L_x_592:
[----:B------:R-:W-:Y:S05]  /*2000*/  BSYNC B0 ;  /* 0x0000000000007941 */ /* 0x000fea0003800000 */
.L_x_590:
[----:B------:R-:W-:-:S05]  /*2010*/  IMAD R2, R2, R6, c[0x0][0x32c] ;  /* 0x0000cb0002027624 */ /* 0x000fca00078e0206 */
[----:B------:R-:W-:-:S04]  /*2020*/  IMNMX R3, R3, R2, PT ;  /* 0x0000000203037217 */ /* 0x000fc80003800200 */
.L_x_589:
[----:B------:R-:W-:Y:S01]  /*2030*/  IADD3 R3, R3, 0x3f, RZ ;  /* 0x0000003f03037810 */ /* 0x000fe20007ffe0ff */
[----:B------:R-:W-:-:S03]  /*2040*/  @P2 IMAD.HI.U32 R2, R246, c[0x0][0x2c8], RZ ;  /* 0x0000b200f6022a27 */ /* 0x000fc600078e00ff */
[----:B------:R-:W-:Y:S01]  /*2050*/  SHF.R.S32.HI R4, RZ, 0x1f, R3 ;  /* 0x0000001fff047819 */ /* 0x000fe20000011403 */
[----:B------:R-:W-:Y:S01]  /*2060*/  IMAD.MOV.U32 R0, RZ, RZ, R246 ;  /* 0x000000ffff007224 */ /* 0x000fe200078e00f6 */
[----:B------:R-:W-:Y:S01]  /*2070*/  @P2 SHF.R.U32.HI R0, RZ, c[0x0][0x2cc], R2 ;  /* 0x0000b300ff002a19 */ /* 0x000fe20000011602 */
[----:B------:R-:W-:Y:S01]  /*2080*/  IMAD.IADD R148, R242, 0x1, -R243 ;  /* 0x00000001f2947824 */ /* 0x000fe200078e0af3 */
[----:B------:R-:W-:-:S03]  /*2090*/  LEA.HI R3, R4, R3, RZ, 0x6 ;  /* 0x0000000304037211 */ /* 0x000fc600078f30ff */
[----:B------:R-:W-:Y:S01]  /*20a0*/  IMAD.IADD R0, R148, 0x1, R0 ;  /* 0x0000000194007824 */ /* 0x000fe200078e0200 */
[----:B------:R-:W-:-:S04]  /*20b0*/  SHF.R.S32.HI R3, RZ, 0x6, R3 ;  /* 0x00000006ff037819 */ /* 0x000fc80000011403 */
[----:B------:R-:W-:Y:S02]  /*20c0*/  IADD3 R2, R0, -c[0x0][0x324], RZ ;  /* 0x8000c90000027a10 */ /* 0x000fe40007ffe0ff */
[----:B-1----:R-:W-:Y:S01]  /*20d0*/  IMNMX R7, R149, R3, PT ;  /* 0x0000000395077217 */ /* 0x002fe20003800200 */
        /* <DEDUP_REMOVED lines=10> */
.L_x_595:
[----:B------:R-:W-:-:S13]  /*2180*/  ISETP.NE.AND P0, PT, R6, 0x1, PT ;  /* 0x000000010600780c */ /* 0x000fda0003f05270 */
[----:B------:R-:W-:-:S05]  /*2190*/  @P0 IMAD.HI.U32 R3, R0, c[0x0][0x330], RZ ;  /* 0x0000cc0000030a27 */ /* 0x000fca00078e00ff */
[----:B------:R-:W-:Y:S02]  /*21a0*/  @P0 SHF.R.U32.HI R0, RZ, c[0x0][0x334], R3 ;  /* 0x0000cd00ff000a19 */ /* 0x000fe40000011603 */
.L_x_596:
[----:B------:R-:W-:Y:S05]  /*21b0*/  BSYNC B0 ;  /* 0x0000000000007941 */ /* 0x000fea0003800000 */
.L_x_594:
[----:B------:R-:W-:-:S05]  /*21c0*/  IMAD R0, R0, c[0x0][0x32c], RZ ;  /* 0x0000cb0000007a24 */ /* 0x000fca00078e02ff */
[----:B------:R-:W-:-:S04]  /*21d0*/  IMNMX R2, R2, R0, !PT ;  /* 0x0000000002027217 */ /* 0x000fc80007800200 */
.L_x_593:
[----:B------:R-:W-:Y:S01]  /*21e0*/  SHF.R.S32.HI R0, RZ, 0x1f, R2 ;  /* 0x0000001fff007819 */ /* 0x000fe20000011402 */
[----:B------:R-:W-:Y:S01]  /*21f0*/  BSSY B0, `(.L_x_597) ;  /* 0x000002e000007945 */ /* 0x000fe20003800000 */
[----:B------:R-:W-:Y:S02]  /*2200*/  LOP3.LUT R3, R12, 0xff000000, RZ, 0xc0, !PT ;  /* 0xff0000000c037812 */ /* 0x000fe400078ec0ff */
[----:B------:R-:W-:Y:S02]  /*2210*/  LEA.HI R0, R0, R2, RZ, 0x6 ;  /* 0x0000000200007211 */ /* 0x000fe400078f30ff */
[----:B------:R-:W-:Y:S02]  /*2220*/  LOP3.LUT R4, R12, 0xff0000, RZ, 0xc0, !PT ;  /* 0x00ff00000c047812 */ /* 0x000fe400078ec0ff */
[----:B------:R-:W-:Y:S02]  /*2230*/  SHF.R.U32.HI R2, RZ, 0x8, R3 ;  /* 0x00000008ff027819 */ /* 0x000fe40000011603 */
[----:B------:R-:W-:-:S02]  /*2240*/  SHF.R.S32.HI R0, RZ, 0x6, R0 ;  /* 0x00000006ff007819 */ /* 0x000fc40000011400 */
[----:B------:R-:W-:Y:S02]  /*2250*/  LEA.HI R2, R4, R2, RZ, 0x10 ;  /* 0x0000000204027211 */ /* 0x000fe400078f80ff */
[----:B------:R-:W-:Y:S01]  /*2260*/  IMNMX R6, RZ, R0, !PT ;  /* 0x00000000ff067217 */ /* 0x000fe20007800200 */
[----:B------:R-:W-:Y:S01]  /*2270*/  IMAD.MOV.U32 R0, RZ, RZ, RZ ;  /* 0x000000ffff007224 */ /* 0x000fe200078e00ff */
[----:B------:R-:W-:Y:S02]  /*2280*/  SHF.R.U32.HI R5, RZ, 0x10, R2 ;  /* 0x00000010ff057819 */ /* 0x000fe40000011602 */
[----:B------:R-:W-:Y:S02]  /*2290*/  LOP3.LUT R18, R2, 0xff, RZ, 0xc0, !PT ;  /* 0x000000ff02127812 */ /* 0x000fe400078ec0ff */
[----:B------:R-:W-:Y:S01]  /*22a0*/  ISETP.GT.AND P0, PT, R7, R6, PT ;  /* 0x000000060700720c */ /* 0x000fe20003f04270 */
[----:B------:R1:W-:Y:S01]  /*22b0*/  STL [R1+0x30], R5 ;  /* 0x0000300501007387 */ /* 0x0003e20000100800 */
[----:B------:R-:W-:-:S03]  /*22c0*/  ISETP.NE.AND P1, PT, R5, RZ, PT ;  /* 0x000000ff0500720c */ /* 0x000fc60003f25270 */
[----:B------:R1:W-:Y:S01]  /*22d0*/  STL [R1+0x34], R18 ;  /* 0x0000341201007387 */ /* 0x0003e20000100800 */
[----:B------:R-:W-:-:S07]  /*22e0*/  SEL R130, R5, c[0x0][0x338], P1 ;  /* 0x0000ce0005827a07 */ /* 0x000fce0000800000 */
[----:B------:R-:W-:Y:S05]  /*22f0*/  @!P0 BRA `(.L_x_598) ;  /* 0x000001d000008947 */ /* 0x000fea0003800000 */
[----:B------:R-:W-:Y:S02]  /*2300*/  IABS R2, R130 ;  /* 0x0000008200027213 */ /* 0x000fe40000000000 */
[----:B------:R-:W-:Y:S02]  /*2310*/  IADD3 R3, R130, -0x1, R7 ;  /* 0xffffffff82037810 */ /* 0x000fe40007ffe007 */
[----:B------:R-:W2:Y:S03]  /*2320*/  I2F.RP R0, R2 ;  /* 0x0000000200007306 */ /* 0x000ea60000209400 */
[----:B------:R-:W-:-:S05]  /*2330*/  IMAD.IADD R8, R3, 0x1, -R6 ;  /* 0x0000000103087824 */ /* 0x000fca00078e0a06 */
        /* <DEDUP_REMOVED lines=25> */
.L_x_598:
[----:B------:R-:W-:Y:S05]  /*24d0*/  BSYNC B0 ;  /* 0x0000000000007941 */ /* 0x000fea0003800000 */
.L_x_597:
[----:B------:R-:W2:Y:S04]  /*24e0*/  LDL.64 R8, [R1+0x10] ;  /* 0x0000100001087983 */ /* 0x000ea80000100a00 */
[----:B------:R3:W2:Y:S01]  /*24f0*/  LDL.64 R16, [R1+0x10] ;  /* 0x0000100001107983 */ /* 0x0006a20000100a00 */
[----:B------:R-:W-:-:S03]  /*2500*/  IMAD R2, R18, R0, R6 ;  /* 0x0000000012027224 */ /* 0x000fc600078e0206 */
[----:B------:R-:W4:Y:S01]  /*2510*/  S2R R4, SR_TID.X ;  /* 0x0000000000047919 */ /* 0x000f220000002100 */
        /* <DEDUP_REMOVED lines=11> */
[----:B------:R-:W-:Y:S02]  /*25d0*/  @P0 LEA.HI R2, R3, R2, RZ, 0x6 ;  /* 0x0000000203020211 */ /* 0x000fe400078f30ff */
[----:B----4-:R-:W-:Y:S02]  /*25e0*/  SHF.R.S32.HI R3, RZ, 0x1f, R4 ;  /* 0x0000001fff037819 */ /* 0x010fe40000011404 */
[----:B------:R-:W-:Y:S02]  /*25f0*/  @P0 SHF.R.S32.HI R0, RZ, 0x6, R2 ;  /* 0x00000006ff000819 */ /* 0x000fe40000011402 */
[----:B------:R-:W-:Y:S02]  /*2600*/  LEA.HI R2, R3, R4, RZ, 0x5 ;  /* 0x0000000403027211 */ /* 0x000fe400078f28ff */
[----:B------:R-:W-:Y:S02]  /*2610*/  ISETP.GT.AND P0, PT, R0, R123, PT ;  /* 0x0000007b0000720c */ /* 0x000fe40003f04270 */
[----:B------:R-:W-:-:S05]  /*2620*/  SHF.R.S32.HI R2, RZ, 0x5, R2 ;  /* 0x00000005ff027819 */ /* 0x000fca0000011402 */
[----:B------:R-:W-:Y:S02]  /*2630*/  IMAD.SHL.U32 R140, R2, 0x200, RZ ;  /* 0x00000200028c7824 */ /* 0x000fe400078e00ff */
[----:B--2---:R-:W-:-:S05]  /*2640*/  IMAD.MOV.U32 R16, RZ, RZ, R8 ;  /* 0x000000ffff107224 */ /* 0x004fca00078e0008 */
[C---:B------:R-:W-:Y:S02]  /*2650*/  IADD3 R134, R16.reuse, 0x40, RZ ;  /* 0x0000004010867810 */ /* 0x040fe40007ffe0ff */
[----:B------:R-:W-:Y:S01]  /*2660*/  IADD3 R135, R16, 0x80, RZ ;  /* 0x0000008010877810 */ /* 0x000fe20007ffe0ff */
[----:B------:R-:W-:Y:S05]  /*2670*/  @!P0 BRA `(.L_x_599) ;  /* 0x00004f2000008947 */ /* 0x000fea0003800000 */
[----:B---3--:R-:W-:Y:S02]  /*2680*/  ISETP.NE.U32.AND P0, PT, RZ, c[0x0][0x340], PT ;  /* 0x0000d000ff007a0c */ /* 0x008fe40003f05070 */
[----:B-1----:R-:W-:Y:S02]  /*2690*/  SHF.R.S32.HI R5, RZ, 0x1f, R4 ;  /* 0x0000001fff057819 */ /* 0x002fe40000011404 */
[----:B------:R-:W-:Y:S02]  /*26a0*/  ISETP.NE.AND.EX P2, PT, RZ, c[0x0][0x344], PT, P0 ;  /* 0x0000d100ff007a0c */ /* 0x000fe40003f45300 */
[----:B------:R-:W-:-:S04]  /*26b0*/  LEA.HI R5, R5, R4, RZ, 0x3 ;  /* 0x0000000405057211 */ /* 0x000fc800078f18ff */
[----:B------:R-:W-:-:S07]  /*26c0*/  SHF.R.S32.HI R5, RZ, 0x3, R5 ;  /* 0x00000003ff057819 */ /* 0x000fce0000011405 */
[----:B------:R-:W-:-:S05]  /*26d0*/  @P2 IMAD.WIDE R2, R15, R14, c[0x0][0x340] ;  /* 0x0000d0000f022625 */ /* 0x000fca00078e020e */
[----:B------:R1:W2:Y:S01]  /*26e0*/  @P2 LDG.E R7, [R2.64] ;  /* 0x0000000602072981 */ /* 0x0002a2000c1e1900 */
[C---:B------:R-:W-:Y:S01]  /*26f0*/  IADD3 R122, P0, R5.reuse, R13, RZ ;  /* 0x0000000d057a7210 */ /* 0x040fe20007f1e0ff */
[----:B------:R-:W-:Y:S01]  /*2700*/  IMAD.MOV.U32 R8, RZ, RZ, c[0x0][0x238] ;  /* 0x00008e00ff087624 */ /* 0x000fe200078e00ff */
[----:B------:R-:W-:Y:S01]  /*2710*/  SHF.R.S32.HI R17, RZ, 0x1f, R16 ;  /* 0x0000001fff117819 */ /* 0x000fe20000011410 */
[----:B------:R-:W-:Y:S01]  /*2720*/  IMAD.MOV.U32 R138, RZ, RZ, 0x6 ;  /* 0x00000006ff8a7424 */ /* 0x000fe200078e00ff */
[----:B------:R-:W-:Y:S01]  /*2730*/  SHF.R.S32.HI R6, RZ, 0x1f, R15 ;  /* 0x0000001fff067819 */ /* 0x000fe2000001140f */
[----:B------:R-:W-:Y:S01]  /*2740*/  IMAD.SHL.U32 R155, R8, 0x40, RZ ;  /* 0x00000040089b7824 */ /* 0x000fe200078e00ff */
[----:B------:R-:W-:Y:S01]  /*2750*/  IADD3 R58, R0, -0x1, RZ ;  /* 0xffffffff003a7810 */ /* 0x000fe20007ffe0ff */
[----:B------:R-:W-:Y:S01]  /*2760*/  IMAD.SHL.U32 R156, R8, 0x20, RZ ;  /* 0x00000020089c7824 */ /* 0x000fe200078e00ff */
[----:B------:R-:W-:Y:S01]  /*2770*/  SEL R10, R6, RZ, !P3 ;  /* 0x000000ff060a7207 */ /* 0x000fe20005800000 */
[----:B------:R3:W-:Y:S01]  /*2780*/  STL [R1+0x14], R17 ;  /* 0x0000141101007387 */ /* 0x0007e20000100800 */
[----:B------:R-:W-:Y:S01]  /*2790*/  IADD3 R100, -R5, R76, RZ ;  /* 0x0000004c05647210 */ /* 0x000fe20007ffe1ff */
[----:B------:R-:W-:Y:S01]  /*27a0*/  IMAD.WIDE.U32 R158, R245, c[0x0][0x1e0], RZ ;  /* 0x00007800f59e7a25 */ /* 0x000fe200078e00ff */
[----:B------:R-:W-:-:S02]  /*27b0*/  SEL R12, R15, RZ, !P3 ;  /* 0x000000ff0f0c7207 */ /* 0x000fc40005800000 */
[----:B------:R-:W-:Y:S01]  /*27c0*/  SHF.L.U64.HI R151, R8, R138, c[0x0][0x23c] ;  /* 0x00008f0008977619 */ /* 0x000fe2000001028a */
[----:B------:R-:W-:Y:S01]  /*27d0*/  IMAD R0, R58, -0x40, R100 ;  /* 0xffffffc03a007824 */ /* 0x000fe200078e0264 */
[----:B------:R-:W-:Y:S01]  /*27e0*/  MOV R150, 0x5 ;  /* 0x0000000500967802 */ /* 0x000fe20000000f00 */
[----:B------:R-:W-:Y:S01]  /*27f0*/  IMAD.MOV.U32 R157, RZ, RZ, c[0x0][0x27c] ;  /* 0x00009f00ff9d7624 */ /* 0x000fe200078e00ff */
[----:B------:R-:W-:Y:S02]  /*2800*/  ISETP.GE.AND P5, PT, R16, c[0x0][0x1d4], PT ;  /* 0x0000750010007a0c */ /* 0x000fe40003fa6270 */
[----:B------:R-:W-:Y:S02]  /*2810*/  ISETP.GE.AND P1, PT, R0, 0x1, PT ;  /* 0x000000010000780c */ /* 0x000fe40003f26270 */
[----:B------:R-:W-:Y:S02]  /*2820*/  SHF.L.U64.HI R150, R8, R150, c[0x0][0x23c] ;  /* 0x00008f0008967619 */ /* 0x000fe40000010296 */
[----:B-1----:R-:W-:-:S02]  /*2830*/  SHF.R.S32.HI R2, RZ, 0x1f, R5 ;  /* 0x0000001fff027819 */ /* 0x002fc40000011405 */
[----:B------:R-:W-:Y:S02]  /*2840*/  ISETP.GE.AND P4, PT, R134, c[0x0][0x1d4], PT ;  /* 0x0000750086007a0c */ /* 0x000fe40003f86270 */
[----:B------:R-:W-:Y:S01]  /*2850*/  LEA.HI.X.SX32 R125, R13, R2, 0x1, P0 ;  /* 0x000000020d7d7211 */ /* 0x000fe200000f0eff */
[----:B------:R-:W-:Y:S01]  /*2860*/  IMAD.WIDE.U32 R2, R122, c[0x0][0x238], R16 ;  /* 0x00008e007a027a25 */ /* 0x000fe200078e0010 */
[----:B------:R-:W-:Y:S02]  /*2870*/  ISETP.GT.AND P0, PT, R0, 0x20, PT ;  /* 0x000000200000780c */ /* 0x000fe40003f04270 */
[----:B------:R-:W-:Y:S01]  /*2880*/  SHF.R.S32.HI R105, RZ, 0x1f, R104 ;  /* 0x0000001fff697819 */ /* 0x000fe20000011468 */
[----:B------:R-:W-:Y:S01]  /*2890*/  IMAD R4, R125, c[0x0][0x238], RZ ;  /* 0x00008e007d047a24 */ /* 0x000fe200078e02ff */
[----:B------:R-:W-:Y:S02]  /*28a0*/  SHF.R.S32.HI R143, RZ, 0x1f, R142 ;  /* 0x0000001fff8f7819 */ /* 0x000fe4000001148e */
[----:B-----5:R-:W-:Y:S01]  /*28b0*/  SHF.R.S32.HI R25, RZ, 0x1f, R131 ;  /* 0x0000001fff197819 */ /* 0x020fe20000011483 */
[----:B------:R-:W-:-:S04]  /*28c0*/  IMAD R4, R122, c[0x0][0x23c], R4 ;  /* 0x00008f007a047a24 */ /* 0x000fc800078e0204 */
[----:B------:R-:W-:Y:S02]  /*28d0*/  IMAD.IADD R3, R3, 0x1, R4 ;  /* 0x0000000103037824 */ /* 0x000fe400078e0204 */
[----:B------:R-:W-:Y:S02]  /*28e0*/  IMAD R4, R10, c[0x0][0x248], RZ ;  /* 0x000092000a047a24 */ /* 0x000fe400078e02ff */
[----:B------:R-:W-:-:S04]  /*28f0*/  IMAD.WIDE.U32 R2, R20, c[0x0][0x240], R2 ;  /* 0x0000900014027a25 */ /* 0x000fc800078e0002 */
[----:B------:R-:W-:Y:S02]  /*2900*/  IMAD R3, R20, c[0x0][0x244], R3 ;  /* 0x0000910014037a24 */ /* 0x000fe400078e0203 */
[C---:B------:R-:W-:Y:S02]  /*2910*/  IMAD R4, R12.reuse, c[0x0][0x24c], R4 ;  /* 0x000093000c047a24 */ /* 0x040fe400078e0204 */
[----:B------:R-:W-:Y:S01]  /*2920*/  IMAD.WIDE.U32 R94, R12, c[0x0][0x248], R2 ;  /* 0x000092000c5e7a25 */ /* 0x000fe200078e0002 */
[----:B------:R-:W-:-:S03]  /*2930*/  SHF.R.S32.HI R3, RZ, 0x1f, R58 ;  /* 0x0000001fff037819 */ /* 0x000fc6000001143a */
[----:B------:R-:W-:Y:S02]  /*2940*/  IMAD R2, R151, R58, RZ ;  /* 0x0000003a97027224 */ /* 0x000fe400078e02ff */
[----:B------:R-:W-:Y:S02]  /*2950*/  IMAD.IADD R85, R95, 0x1, R4 ;  /* 0x000000015f557824 */ /* 0x000fe400078e0204 */
[----:B------:R-:W-:Y:S02]  /*2960*/  IMAD.MOV.U32 R84, RZ, RZ, R94 ;  /* 0x000000ffff547224 */ /* 0x000fe400078e005e */
[-C--:B------:R-:W-:Y:S02]  /*2970*/  IMAD R0, R3, R155.reuse, R2 ;  /* 0x0000009b03007224 */ /* 0x080fe400078e0202 */
[----:B------:R-:W-:-:S05]  /*2980*/  IMAD.WIDE.U32 R4, R58, R155, R84 ;  /* 0x0000009b3a047225 */ /* 0x000fca00078e0054 */
[----:B------:R-:W-:Y:S02]  /*2990*/  IADD3 R0, R5, R0, RZ ;  /* 0x0000000005007210 */ /* 0x000fe40007ffe0ff */
[----:B--2---:R-:W-:Y:S01]  /*29a0*/  @P2 SHF.R.S32.HI R3, RZ, 0x1f, R7 ;  /* 0x0000001fff032819 */ /* 0x004fe20000011407 */
[----:B------:R-:W-:Y:S01]  /*29b0*/  @!P2 IMAD.MOV.U32 R3, RZ, RZ, R6 ;  /* 0x000000ffff03a224 */ /* 0x000fe200078e0006 */
[----:B------:R-:W-:Y:S01]  /*29c0*/  @P2 MOV R2, R7 ;  /* 0x0000000700022202 */ /* 0x000fe20000000f00 */
[----:B------:R-:W-:Y:S01]  /*29d0*/  @!P2 IMAD.MOV.U32 R2, RZ, RZ, R15 ;  /* 0x000000ffff02a224 */ /* 0x000fe200078e000f */
[----:B------:R-:W-:Y:S02]  /*29e0*/  @P1 LEA R6, P3, R4, c[0x0][0x220], 0x1 ;  /* 0x0000880004061a11 */ /* 0x000fe400078608ff */
[----:B------:R-:W-:Y:S02]  /*29f0*/  @P0 IADD3 R5, P2, R156, R4, RZ ;  /* 0x000000049c050210 */ /* 0x000fe40007f5e0ff */
[----:B------:R-:W-:-:S02]  /*2a00*/  @P1 LEA.HI.X R7, R4, c[0x0][0x224], R0, 0x1, P3 ;  /* 0x0000890004071a11 */ /* 0x000fc400018f0c00 */
[----:B------:R-:W-:Y:S01]  /*2a10*/  ISETP.GE.AND P3, PT, R135, c[0x0][0x1d4], PT ;  /* 0x0000750087007a0c */ /* 0x000fe20003f66270 */
[----:B------:R-:W-:Y:S01]  /*2a20*/  @P0 IMAD.X R0, R0, 0x1, R150, P2 ;  /* 0x0000000100000824 */ /* 0x000fe200010e0696 */
[----:B------:R-:W-:Y:S01]  /*2a30*/  @P0 LEA R4, P2, R5, c[0x0][0x220], 0x1 ;  /* 0x0000880005040a11 */ /* 0x000fe200078408ff */
[----:B------:R-:W-:Y:S01]  /*2a40*/  @!PT LDS RZ, [RZ] ;  /* 0x00000000fffff984 */ /* 0x000fe20000000800 */
[----:B------:R-:W-:Y:S01]  /*2a50*/  @!PT LDS RZ, [RZ] ;  /* 0x00000000fffff984 */ /* 0x000fe20000000800 */
[----:B------:R-:W-:Y:S01]  /*2a60*/  @!PT LDS RZ, [RZ] ;  /* 0x00000000fffff984 */ /* 0x000fe20000000800 */
[----:B------:R1:W-:Y:S01]  /*2a70*/  @P1 LDGSTS.E.BYPASS.LTC128B.128 [R217+0x6100], [R6.64], !P5 ;  /* 0x0610000006d91fae */ /* 0x0003e2000e901d46 */
[----:B------:R-:W-:Y:S02]  /*2a80*/  SEL R18, R3, RZ, !P6 ;  /* 0x000000ff03127207 */ /* 0x000fe40007000000 */
[----:B------:R-:W-:Y:S01]  /*2a90*/  @P0 LEA.HI.X R5, R5, c[0x0][0x224], R0, 0x1, P2 ;  /* 0x0000890005050a11 */ /* 0x000fe200010f0c00 */
[----:B------:R-:W-:Y:S01]  /*2aa0*/  IMAD.IADD R0, R11, 0x1, R132 ;  /* 0x000000010b007824 */ /* 0x000fe200078e0284 */
[----:B------:R1:W-:Y:S01]  /*2ab0*/  @P1 LDGSTS.E.BYPASS.LTC128B.128 [R217+0x8100], [R6.64+0x80], !P4 ;  /* 0x0810008006d91fae */ /* 0x0003e2000e101d46 */
[----:B------:R-:W-:Y:S02]  /*2ac0*/  SEL R19, R2, RZ, !P6 ;  /* 0x000000ff02137207 */ /* 0x000fe40007000000 */
[----:B------:R-:W-:-:S02]  /*2ad0*/  ISETP.GE.AND P2, PT, R104, c[0x0][0x27c], PT ;  /* 0x00009f0068007a0c */ /* 0x000fc40003f46270 */
[----:B------:R-:W-:Y:S01]  /*2ae0*/  SHF.R.S32.HI R9, RZ, 0x1f, R0 ;  /* 0x0000001fff097819 */ /* 0x000fe20000011400 */
[----:B------:R1:W-:Y:S04]  /*2af0*/  @P1 LDGSTS.E.BYPASS.LTC128B.128 [R217+0xa100], [R6.64+0x100], !P3 ;  /* 0x0a10010006d91fae */ /* 0x0003e8000d901d46 */
[----:B------:R-:W-:Y:S01]  /*2b00*/  IMAD R8, R9, c[0x0][0x1e0], RZ ;  /* 0x0000780009087a24 */ /* 0x000fe200078e02ff */
[----:B------:R2:W-:Y:S03]  /*2b10*/  @P0 LDGSTS.E.BYPASS.LTC128B.128 [R217+0x7100], [R4.64], !P5 ;  /* 0x0710000004d90fae */ /* 0x0005e6000e901d46 */
[C---:B------:R-:W-:Y:S01]  /*2b20*/  IMAD R8, R0.reuse, c[0x0][0x1e4], R8 ;  /* 0x0000790000087a24 */ /* 0x040fe200078e0208 */
[----:B------:R2:W-:Y:S04]  /*2b30*/  @P0 LDGSTS.E.BYPASS.LTC128B.128 [R217+0x9100], [R4.64+0x80], !P4 ;  /* 0x0910008004d90fae */ /* 0x0005e8000e101d46 */
[----:B------:R2:W-:Y:S04]  /*2b40*/  @P0 LDGSTS.E.BYPASS.LTC128B.128 [R217+0xb100], [R4.64+0x100], !P3 ;  /* 0x0b10010004d90fae */ /* 0x0005e8000d901d46 */
[----:B------:R-:W0:Y:S01]  /*2b50*/  LDGDEPBAR ;  /* 0x00000000000079af */ /* 0x000e220000000000 */
[----:B------:R-:W-:Y:S01]  /*2b60*/  WARPSYNC 0xffffffff ;  /* 0xffffffff00007948 */ /* 0x000fe20003800000 */
[----:B-1----:R-:W-:-:S05]  /*2b70*/  IMAD.WIDE.U32 R6, R0, c[0x0][0x1e0], RZ ;  /* 0x0000780000067a25 */ /* 0x002fca00078e00ff */
[----:B------:R-:W-:-:S05]  /*2b80*/  IADD3 R7, R7, R8, RZ ;  /* 0x0000000807077210 */ /* 0x000fca0007ffe0ff */
[----:B------:R-:W-:Y:S01]  /*2b90*/  IMAD.WIDE.U32 R6, R20, c[0x0][0x1e8], R6 ;  /* 0x00007a0014067a25 */ /* 0x000fe200078e0006 */
[----:B--2---:R-:W-:-:S03]  /*2ba0*/  SHF.R.S32.HI R5, RZ, 0x1f, R245 ;  /* 0x0000001fff057819 */ /* 0x004fc600000114f5 */
[----:B------:R-:W-:Y:S02]  /*2bb0*/  IMAD R7, R20, c[0x0][0x1ec], R7 ;  /* 0x00007b0014077a24 */ /* 0x000fe400078e0207 */
[----:B------:R-:W-:Y:S02]  /*2bc0*/  IMAD R4, R18, c[0x0][0x1f0], RZ ;  /* 0x00007c0012047a24 */ /* 0x000fe400078e02ff */
[----:B------:R-:W-:Y:S02]  /*2bd0*/  IMAD R2, R5, c[0x0][0x1e0], RZ ;  /* 0x0000780005027a24 */ /* 0x000fe400078e02ff */
[----:B------:R-:W-:-:S04]  /*2be0*/  IMAD.WIDE.U32 R72, R19, c[0x0][0x1f0], R6 ;  /* 0x00007c0013487a25 */ /* 0x000fc800078e0006 */
[----:B------:R-:W-:Y:S02]  /*2bf0*/  IMAD R3, R245, c[0x0][0x1e4], R2 ;  /* 0x00007900f5037a24 */ /* 0x000fe400078e0202 */
[----:B------:R-:W-:Y:S02]  /*2c00*/  IMAD R2, R19, c[0x0][0x1f4], R4 ;  /* 0x00007d0013027a24 */ /* 0x000fe400078e0204 */
[----:B------:R-:W-:Y:S01]  /*2c10*/  IMAD.SHL.U32 R4, R157, 0x2, RZ ;  /* 0x000000029d047824 */ /* 0x000fe200078e00ff */
[----:B------:R-:W-:Y:S01]  /*2c20*/  IADD3 R124, R159, R3, RZ ;  /* 0x000000039f7c7210 */ /* 0x000fe20007ffe0ff */
[----:B------:R-:W-:Y:S02]  /*2c30*/  IMAD.IADD R74, R73, 0x1, R2 ;  /* 0x00000001494a7824 */ /* 0x000fe400078e0202 */
[----:B---3--:R-:W2:Y:S01]  /*2c40*/  LDL R29, [R1+0x24] ;  /* 0x00002400011d7983 */ /* 0x008ea20000100800 */
[----:B------:R-:W-:Y:S01]  /*2c50*/  IADD3 R129, P1, P0, R72, R158, R104 ;  /* 0x0000009e48817210 */ /* 0x000fe2000783e068 */
[----:B------:R-:W-:Y:S01]  /*2c60*/  IMAD.WIDE.U32 R2, R20, c[0x0][0x260], R16 ;  /* 0x0000980014027a25 */ /* 0x000fe200078e0010 */
[----:B------:R-:W-:Y:S01]  /*2c70*/  IADD3 R17, -R4, c[0x0][0x1d4], RZ ;  /* 0x0000750004117a10 */ /* 0x000fe20007ffe1ff */
[----:B------:R-:W3:Y:S01]  /*2c80*/  LDL R28, [R1+0x28] ;  /* 0x00002800011c7983 */ /* 0x000ee20000100800 */
[----:B------:R-:W-:Y:S01]  /*2c90*/  IADD3.X R128, R74, R124, R105, P1, P0 ;  /* 0x0000007c4a807210 */ /* 0x000fe20000fe0469 */
[----:B------:R-:W-:Y:S01]  /*2ca0*/  IMAD R3, R20, c[0x0][0x264], R3 ;  /* 0x0000990014037a24 */ /* 0x000fe200078e0203 */
[----:B------:R-:W-:Y:S01]  /*2cb0*/  IADD3 R127, P0, R245, R0, RZ ;  /* 0x00000000f57f7210 */ /* 0x000fe20007f1e0ff */
[----:B------:R-:W-:Y:S01]  /*2cc0*/  IMAD R0, R10, c[0x0][0x268], RZ ;  /* 0x00009a000a007a24 */ /* 0x000fe200078e02ff */
[----:B------:R-:W-:Y:S01]  /*2cd0*/  ISETP.GE.AND P1, PT, R107, c[0x0][0x27c], PT ;  /* 0x00009f006b007a0c */ /* 0x000fe20003f26270 */
[----:B------:R-:W-:Y:S01]  /*2ce0*/  IMAD.WIDE.U32 R78, R12, c[0x0][0x268], R2 ;  /* 0x00009a000c4e7a25 */ /* 0x000fe200078e0002 */
[----:B------:R-:W-:-:S02]  /*2cf0*/  SEL R16, R4, R17, !P2 ;  /* 0x0000001104107207 */ /* 0x000fc40005000000 */
[-C--:B------:R-:W-:Y:S01]  /*2d00*/  SEL R14, R4, R17.reuse, !P1 ;  /* 0x00000011040e7207 */ /* 0x080fe20004800000 */
[----:B------:R-:W-:Y:S01]  /*2d10*/  IMAD.X R126, R9, 0x1, R5, P0 ;  /* 0x00000001097e7824 */ /* 0x000fe200000e0605 */
[----:B------:R-:W-:Y:S01]  /*2d20*/  ISETP.GE.AND P0, PT, R106, c[0x0][0x27c], PT ;  /* 0x00009f006a007a0c */ /* 0x000fe20003f06270 */
[----:B------:R-:W-:Y:S01]  /*2d30*/  IMAD R27, R12, c[0x0][0x26c], R0 ;  /* 0x00009b000c1b7a24 */ /* 0x000fe200078e0200 */
[----:B------:R-:W-:Y:S01]  /*2d40*/  SEL R15, RZ, c[0x0][0x27c], !P2 ;  /* 0x00009f00ff0f7a07 */ /* 0x000fe20005000000 */
[----:B------:R-:W-:Y:S01]  /*2d50*/  IMAD R0, R5, c[0x0][0x280], RZ ;  /* 0x0000a00005007a24 */ /* 0x000fe200078e02ff */
[----:B------:R-:W-:Y:S01]  /*2d60*/  SEL R17, R4, R17, !P0 ;  /* 0x0000001104117207 */ /* 0x000fe20004000000 */
[----:B------:R-:W-:Y:S01]  /*2d70*/  IMAD.WIDE.U32 R2, R20, c[0x0][0x210], R104 ;  /* 0x0000840014027a25 */ /* 0x000fe200078e0068 */
[----:B------:R-:W-:-:S03]  /*2d80*/  SEL R24, RZ, c[0x0][0x27c], !P1 ;  /* 0x00009f00ff187a07 */ /* 0x000fc60004800000 */
[----:B------:R-:W-:Y:S02]  /*2d90*/  IMAD R8, R5, c[0x0][0x290], RZ ;  /* 0x0000a40005087a24 */ /* 0x000fe400078e02ff */
[--C-:B------:R-:W-:Y:S01]  /*2da0*/  IMAD.WIDE.U32 R6, R245, c[0x0][0x290], R142.reuse ;  /* 0x0000a400f5067a25 */ /* 0x100fe200078e008e */
[----:B------:R-:W-:Y:S01]  /*2db0*/  ULDC.U8 UR4, c[0x0][0x298] ;  /* 0x0000a60000047ab9 */ /* 0x000fe20000000000 */
[----:B------:R-:W-:Y:S02]  /*2dc0*/  ISETP.GE.AND P1, PT, R157, 0x1, PT ;  /* 0x000000019d00780c */ /* 0x000fe40003f26270 */
[----:B------:R-:W-:-:S04]  /*2dd0*/  IMAD.WIDE.U32 R4, R245, c[0x0][0x280], R142 ;  /* 0x0000a000f5047a25 */ /* 0x000fc800078e008e */
[C---:B------:R-:W-:Y:S02]  /*2de0*/  IMAD R0, R245.reuse, c[0x0][0x284], R0 ;  /* 0x0000a100f5007a24 */ /* 0x040fe400078e0200 */
[----:B------:R-:W-:-:S04]  /*2df0*/  IMAD.WIDE.U32 R12, R245, c[0x0][0x280], R104 ;  /* 0x0000a000f50c7a25 */ /* 0x000fc800078e0068 */
[----:B------:R-:W-:Y:S02]  /*2e00*/  IMAD R11, R20, c[0x0][0x214], R3 ;  /* 0x00008500140b7a24 */ /* 0x000fe400078e0203 */
[----:B------:R-:W-:Y:S02]  /*2e10*/  IMAD.MOV.U32 R10, RZ, RZ, R2 ;  /* 0x000000ffff0a7224 */ /* 0x000fe400078e0002 */
[C---:B------:R-:W-:Y:S02]  /*2e20*/  IMAD R8, R245.reuse, c[0x0][0x294], R8 ;  /* 0x0000a500f5087a24 */ /* 0x040fe400078e0208 */
[----:B------:R-:W-:-:S04]  /*2e30*/  IMAD.WIDE.U32 R2, R245, c[0x0][0x290], R104 ;  /* 0x0000a400f5027a25 */ /* 0x000fc800078e0068 */
[----:B------:R-:W-:Y:S02]  /*2e40*/  IMAD.IADD R9, R5, 0x1, R0 ;  /* 0x0000000105097824 */ /* 0x000fe400078e0200 */
[----:B------:R-:W-:Y:S02]  /*2e50*/  IMAD.IADD R5, R0, 0x1, R13 ;  /* 0x0000000100057824 */ /* 0x000fe400078e020d */
[----:B------:R-:W-:Y:S02]  /*2e60*/  IMAD.IADD R0, R104, 0x1, R15 ;  /* 0x0000000168007824 */ /* 0x000fe400078e020f */
[----:B------:R-:W-:Y:S02]  /*2e70*/  IMAD.IADD R7, R7, 0x1, R8 ;  /* 0x0000000107077824 */ /* 0x000fe400078e0208 */
[----:B------:R-:W-:Y:S02]  /*2e80*/  IMAD.IADD R3, R8, 0x1, R3 ;  /* 0x0000000108037824 */ /* 0x000fe400078e0203 */
[----:B------:R-:W-:-:S02]  /*2e90*/  IMAD.MOV.U32 R8, RZ, RZ, R4 ;  /* 0x000000ffff087224 */ /* 0x000fc400078e0004 */
[----:B------:R-:W-:Y:S01]  /*2ea0*/  IMAD.MOV.U32 R4, RZ, RZ, R12 ;  /* 0x000000ffff047224 */ /* 0x000fe200078e000c */
[----:B------:R-:W-:Y:S02]  /*2eb0*/  SHF.R.S32.HI R12, RZ, 0x1f, R0 ;  /* 0x0000001fff0c7819 */ /* 0x000fe40000011400 */
[----:B------:R-:W-:Y:S02]  /*2ec0*/  SHF.R.S32.HI R13, RZ, 0x1f, R14 ;  /* 0x0000001fff0d7819 */ /* 0x000fe4000001140e */
[CC--:B------:R-:W-:Y:S02]  /*2ed0*/  LEA.HI R15, R12.reuse, R0.reuse, RZ, 0x3 ;  /* 0x000000000c0f7211 */ /* 0x0c0fe400078f18ff */
[----:B------:R-:W-:Y:S01]  /*2ee0*/  LEA.HI R21, R12, R0, RZ, 0x6 ;  /* 0x000000000c157211 */ /* 0x000fe200078f30ff */
[----:B------:R-:W-:Y:S02]  /*2ef0*/  IMAD R12, R18, c[0x0][0x218], RZ ;  /* 0x00008600120c7a24 */ /* 0x000fe400078e02ff */
[----:B------:R-:W-:Y:S01]  /*2f00*/  IMAD.IADD R0, R107, 0x1, R24 ;  /* 0x000000016b007824 */ /* 0x000fe200078e0218 */
[----:B------:R-:W-:-:S02]  /*2f10*/  SHF.R.S32.HI R20, RZ, 0x1f, R16 ;  /* 0x0000001fff147819 */ /* 0x000fc40000011410 */
[----:B------:R-:W-:Y:S01]  /*2f20*/  LEA.HI R22, R13, R14, RZ, 0x4 ;  /* 0x0000000e0d167211 */ /* 0x000fe200078f20ff */
[----:B------:R-:W-:Y:S01]  /*2f30*/  IMAD R26, R19, c[0x0][0x21c], R12 ;  /* 0x00008700131a7a24 */ /* 0x000fe200078e020c */
[----:B------:R-:W-:Y:S02]  /*2f40*/  SHF.R.S32.HI R13, RZ, 0x1f, R17 ;  /* 0x0000001fff0d7819 */ /* 0x000fe40000011411 */
[----:B------:R-:W-:Y:S02]  /*2f50*/  SEL R14, RZ, c[0x0][0x27c], !P0 ;  /* 0x00009f00ff0e7a07 */ /* 0x000fe40004000000 */
[----:B------:R-:W-:Y:S02]  /*2f60*/  SHF.R.S32.HI R12, RZ, 0x1f, R0 ;  /* 0x0000001fff0c7819 */ /* 0x000fe40000011400 */
[----:B------:R-:W-:Y:S02]  /*2f70*/  LEA.HI R23, R20, R16, RZ, 0x4 ;  /* 0x0000001014177211 */ /* 0x000fe400078f20ff */
[----:B------:R-:W-:Y:S01]  /*2f80*/  LEA.HI R20, R13, R17, RZ, 0x4 ;  /* 0x000000110d147211 */ /* 0x000fe200078f20ff */
[----:B------:R-:W-:Y:S01]  /*2f90*/  IMAD.IADD R13, R106, 0x1, R14 ;  /* 0x000000016a0d7824 */ /* 0x000fe200078e020e */
[CC--:B------:R-:W-:Y:S01]  /*2fa0*/  LEA.HI R14, R12.reuse, R0.reuse, RZ, 0x3 ;  /* 0x000000000c0e7211 */ /* 0x0c0fe200078f18ff */
[----:B------:R-:W-:Y:S01]  /*2fb0*/  IMAD.WIDE.U32 R96, R19, c[0x0][0x218], R10 ;  /* 0x0000860013607a25 */ /* 0x000fe200078e000a */
[----:B------:R-:W-:-:S03]  /*2fc0*/  LEA.HI R0, R12, R0, RZ, 0x6 ;  /* 0x000000000c007211 */ /* 0x000fc600078f30ff */
[----:B------:R-:W-:Y:S01]  /*2fd0*/  IMAD.SHL.U32 R11, R21, 0x40, RZ ;  /* 0x00000040150b7824 */ /* 0x000fe200078e00ff */
[----:B------:R-:W-:Y:S01]  /*2fe0*/  SHF.R.S32.HI R10, RZ, 0x1f, R13 ;  /* 0x0000001fff0a7819 */ /* 0x000fe2000001140d */
[----:B------:R-:W-:-:S03]  /*2ff0*/  IMAD.SHL.U32 R0, R0, 0x40, RZ ;  /* 0x0000004000007824 */ /* 0x000fc600078e00ff */
[----:B------:R-:W-:Y:S02]  /*3000*/  LOP3.LUT R17, R11, 0x7ffff000, RZ, 0xc0, !PT ;  /* 0x7ffff0000b117812 */ /* 0x000fe400078ec0ff */
[CC--:B------:R-:W-:Y:S02]  /*3010*/  LEA.HI R12, R10.reuse, R13.reuse, RZ, 0x3 ;  /* 0x0000000d0a0c7211 */ /* 0x0c0fe400078f18ff */
[----:B------:R-:W-:Y:S02]  /*3020*/  LEA.HI R18, R10, R13, RZ, 0x6 ;  /* 0x0000000d0a127211 */ /* 0x000fe400078f30ff */
[----:B------:R-:W-:Y:S02]  /*3030*/  LOP3.LUT R10, R0, 0x7ffff000, RZ, 0xc0, !PT ;  /* 0x7ffff000000a7812 */ /* 0x000fe400078ec0ff */
[----:B------:R-:W-:Y:S01]  /*3040*/  SHF.R.S32.HI R13, RZ, 0x4, R22 ;  /* 0x00000004ff0d7819 */ /* 0x000fe20000011416 */
[----:B------:R-:W-:Y:S02]  /*3050*/  IMAD.MOV.U32 R152, RZ, RZ, c[0x0][0x1e0] ;  /* 0x00007800ff987624 */ /* 0x000fe400078e00ff */
[----:B------:R-:W-:-:S02]  /*3060*/  IMAD.MOV.U32 R153, RZ, RZ, c[0x0][0x280] ;  /* 0x0000a000ff997624 */ /* 0x000fc400078e00ff */
[----:B------:R-:W-:Y:S01]  /*3070*/  IMAD.MOV.U32 R154, RZ, RZ, c[0x0][0x290] ;  /* 0x0000a400ff9a7624 */ /* 0x000fe200078e00ff */
[----:B------:R-:W-:Y:S01]  /*3080*/  LOP3.LUT R99, R15, 0xfffffff8, RZ, 0xc0, !PT ;  /* 0xfffffff80f637812 */ /* 0x000fe200078ec0ff */
[C---:B------:R-:W-:Y:S01]  /*3090*/  IMAD.WIDE.U32 R92, R131.reuse, c[0x0][0x280], R8 ;  /* 0x0000a000835c7a25 */ /* 0x040fe200078e0008 */
[----:B------:R-:W-:Y:S02]  /*30a0*/  LOP3.LUT R98, R14, 0xfffffff8, RZ, 0xc0, !PT ;  /* 0xfffffff80e627812 */ /* 0x000fe400078ec0ff */
[----:B------:R-:W-:Y:S01]  /*30b0*/  LOP3.LUT R83, R12, 0xfffffff8, RZ, 0xc0, !PT ;  /* 0xfffffff80c537812 */ /* 0x000fe200078ec0ff */
[----:B------:R-:W-:Y:S01]  /*30c0*/  IMAD.WIDE.U32 R90, R131, c[0x0][0x290], R6 ;  /* 0x0000a400835a7a25 */ /* 0x000fe200078e0006 */
[----:B------:R-:W-:-:S03]  /*30d0*/  SHF.L.U64.HI R136, R152, R138, c[0x0][0x1e4] ;  /* 0x0000790098887619 */ /* 0x000fc6000001028a */
[----:B------:R-:W-:Y:S01]  /*30e0*/  IMAD.WIDE.U32 R88, R131, c[0x0][0x280], R4 ;  /* 0x0000a00083587a25 */ /* 0x000fe200078e0004 */
[----:B------:R-:W-:-:S03]  /*30f0*/  SHF.L.U64.HI R137, R153, R138, c[0x0][0x284] ;  /* 0x0000a10099897619 */ /* 0x000fc6000001028a */
[----:B------:R-:W-:Y:S01]  /*3100*/  IMAD.WIDE.U32 R86, R131, c[0x0][0x290], R2 ;  /* 0x0000a40083567a25 */ /* 0x000fe200078e0002 */
[----:B------:R-:W-:Y:S02]  /*3110*/  SHF.L.U64.HI R138, R154, R138, c[0x0][0x294] ;  /* 0x0000a5009a8a7619 */ /* 0x000fe4000001028a */
[----:B------:R-:W-:Y:S01]  /*3120*/  ISETP.NE.AND P6, PT, RZ, UR4, PT ;  /* 0x00000004ff007c0c */ /* 0x000fe2000bfc5270 */
[----:B------:R-:W-:Y:S01]  /*3130*/  IMAD.SHL.U32 R152, R152, 0x40, RZ ;  /* 0x0000004098987824 */ /* 0x000fe200078e00ff */
[----:B------:R-:W-:Y:S01]  /*3140*/  SHF.R.S32.HI R115, RZ, 0x1f, R99 ;  /* 0x0000001fff737819 */ /* 0x000fe20000011463 */
[----:B------:R-:W-:Y:S01]  /*3150*/  IMAD.SHL.U32 R153, R153, 0x40, RZ ;  /* 0x0000004099997824 */ /* 0x000fe200078e00ff */
[----:B------:R-:W-:Y:S01]  /*3160*/  SHF.R.S32.HI R114, RZ, 0x1f, R98 ;  /* 0x0000001fff727819 */ /* 0x000fe20000011462 */
[----:B------:R-:W-:Y:S01]  /*3170*/  IMAD.SHL.U32 R154, R154, 0x40, RZ ;  /* 0x000000409a9a7824 */ /* 0x000fe200078e00ff */
[----:B------:R-:W-:Y:S01]  /*3180*/  SHF.R.S32.HI R113, RZ, 0x1f, R83 ;  /* 0x0000001fff717819 */ /* 0x000fe20000011453 */
[----:B------:R-:W-:-:S02]  /*3190*/  IMAD.IADD R82, R79, 0x1, R27 ;  /* 0x000000014f527824 */ /* 0x000fc400078e021b */
[----:B------:R-:W-:Y:S01]  /*31a0*/  IMAD.IADD R121, R97, 0x1, R26 ;  /* 0x0000000161797824 */ /* 0x000fe200078e021a */
[C---:B--2---:R-:W-:Y:S02]  /*31b0*/  LOP3.LUT R11, R29.reuse, 0x38, R14, 0xf8, !PT ;  /* 0x000000381d0b7812 */ /* 0x044fe400078ef80e */
[----:B------:R-:W-:Y:S02]  /*31c0*/  LOP3.LUT R16, R29, 0x38, R15, 0xf8, !PT ;  /* 0x000000381d107812 */ /* 0x000fe400078ef80f */
[-C--:B---3--:R-:W-:Y:S02]  /*31d0*/  LOP3.LUT R0, R11, R28.reuse, RZ, 0x3c, !PT ;  /* 0x0000001c0b007212 */ /* 0x088fe400078e3cff */
[----:B------:R-:W-:Y:S02]  /*31e0*/  LOP3.LUT R16, R16, R28, RZ, 0x3c, !PT ;  /* 0x0000001c10107212 */ /* 0x000fe400078e3cff */
[----:B------:R-:W-:Y:S02]  /*31f0*/  SHF.R.S32.HI R11, RZ, 0x4, R23 ;  /* 0x00000004ff0b7819 */ /* 0x000fe40000011417 */
[----:B------:R-:W-:-:S02]  /*3200*/  IADD3 R22, R0, R10, R140 ;  /* 0x0000000a00167210 */ /* 0x000fc40007ffe08c */
[----:B------:R-:W-:Y:S02]  /*3210*/  SHF.R.S32.HI R0, RZ, 0x4, R20 ;  /* 0x00000004ff007819 */ /* 0x000fe40000011414 */
[----:B------:R-:W-:Y:S01]  /*3220*/  IADD3 R24, R16, R17, R140 ;  /* 0x0000001110187210 */ /* 0x000fe20007ffe08c */
[----:B------:R-:W-:Y:S01]  /*3230*/  IMAD.SHL.U32 R16, R18, 0x40, RZ ;  /* 0x0000004012107824 */ /* 0x000fe200078e00ff */
[----:B------:R-:W-:Y:S02]  /*3240*/  LEA.HI.SX32 R11, R15, R11, 0x1d ;  /* 0x0000000b0f0b7211 */ /* 0x000fe400078feaff */
[----:B------:R-:W-:Y:S02]  /*3250*/  LEA.HI.SX32 R10, R14, R13, 0x1d ;  /* 0x0000000d0e0a7211 */ /* 0x000fe400078feaff */
[----:B------:R-:W-:Y:S02]  /*3260*/  LEA.HI.SX32 R0, R12, R0, 0x1d ;  /* 0x000000000c007211 */ /* 0x000fe400078feaff */
[----:B------:R-:W-:Y:S01]  /*3270*/  SHF.R.S32.HI R13, RZ, 0x1f, R11 ;  /* 0x0000001fff0d7819 */ /* 0x000fe2000001140b */
[----:B------:R-:W-:Y:S01]  /*3280*/  IMAD.SHL.U32 R77, R10, 0x8, RZ ;  /* 0x000000080a4d7824 */ /* 0x000fe200078e00ff */
[----:B------:R-:W-:-:S02]  /*3290*/  SHF.R.S32.HI R17, RZ, 0x1f, R0 ;  /* 0x0000001fff117819 */ /* 0x000fc40000011400 */
[----:B------:R-:W-:Y:S01]  /*32a0*/  LOP3.LUT R21, R16, 0x7ffff000, RZ, 0xc0, !PT ;  /* 0x7ffff00010157812 */ /* 0x000fe200078ec0ff */
[----:B------:R-:W-:Y:S01]  /*32b0*/  IMAD.SHL.U32 R80, R11, 0x8, RZ ;  /* 0x000000080b507824 */ /* 0x000fe200078e00ff */
[----:B------:R-:W-:Y:S01]  /*32c0*/  SHF.R.S32.HI R16, RZ, 0x1f, R10 ;  /* 0x0000001fff107819 */ /* 0x000fe2000001140a */
[----:B------:R-:W-:Y:S01]  /*32d0*/  IMAD.SHL.U32 R81, R0, 0x8, RZ ;  /* 0x0000000800517824 */ /* 0x000fe200078e00ff */
[----:B------:R-:W-:Y:S02]  /*32e0*/  LEA.HI R19, R13, R11, RZ, 0x3 ;  /* 0x0000000b0d137211 */ /* 0x000fe400078f18ff */
[----:B------:R-:W-:Y:S02]  /*32f0*/  LOP3.LUT R18, R29, 0x38, R12, 0xf8, !PT ;  /* 0x000000381d127812 */ /* 0x000fe400078ef80c */
[----:B------:R-:W-:Y:S02]  /*3300*/  LEA.HI R11, R17, R0, RZ, 0x3 ;  /* 0x00000000110b7211 */ /* 0x000fe400078f18ff */
[----:B------:R-:W-:-:S02]  /*3310*/  LOP3.LUT R0, R29, 0x38, R77, 0xf8, !PT ;  /* 0x000000381d007812 */ /* 0x000fc400078ef84d */
[----:B------:R-:W-:Y:S02]  /*3320*/  LEA.HI R16, R16, R10, RZ, 0x3 ;  /* 0x0000000a10107211 */ /* 0x000fe400078f18ff */
[-C--:B------:R-:W-:Y:S01]  /*3330*/  LOP3.LUT R20, R18, R28.reuse, RZ, 0x3c, !PT ;  /* 0x0000001c12147212 */ /* 0x080fe200078e3cff */
        /* <DEDUP_REMOVED lines=22> */
[----:B------:R-:W-:Y:S01]  /*34a0*/  IMAD.IADD R118, R10, 0x1, R89 ;  /* 0x000000010a767824 */ /* 0x000fe200078e0259 */
[----:B------:R-:W-:Y:S01]  /*34b0*/  SHF.R.S32.HI R110, RZ, 0x1f, R81 ;  /* 0x0000001fff6e7819 */ /* 0x000fe20000011451 */
        /* <DEDUP_REMOVED lines=9> */
.L_x_624:
[-C--:B------:R-:W-:Y:S01]  /*3550*/  IMAD R0, R136, R58.reuse, RZ ;  /* 0x0000003a88007224 */ /* 0x080fe200078e02ff */
[----:B------:R-:W-:Y:S01]  /*3560*/  SHF.R.S32.HI R75, RZ, 0x1f, R58 ;  /* 0x0000001fff4b7819 */ /* 0x000fe2000001143a */
[----:B------:R-:W-:Y:S01]  /*3570*/  IMAD.WIDE.U32 R10, R152, R58, RZ ;  /* 0x0000003a980a7225 */ /* 0x000fe200078e00ff */
[----:B------:R-:W-:Y:S04]  /*3580*/  DEPBAR.LE SB0, 0x0 ;  /* 0x000080000000791a */ /* 0x000fe80000000000 */
[----:B------:R-:W-:Y:S01]  /*3590*/  WARPSYNC 0xffffffff ;  /* 0xffffffff00007948 */ /* 0x000fe20003800000 */
[----:B------:R-:W-:Y:S01]  /*35a0*/  BAR.SYNC.DEFER_BLOCKING 0x0 ;  /* 0x0000000000007b1d */ /* 0x000fe20000010000 */
[----:B------:R-:W-:Y:S01]  /*35b0*/  ISETP.GE.AND P1, PT, R157, 0x1, PT ;  /* 0x000000019d00780c */ /* 0x000fe20003f26270 */
[----:B------:R-:W-:Y:S04]  /*35c0*/  IMAD R0, R75, R152, R0 ;  /* 0x000000984b007224 */ /* 0x000fe800078e0200 */
[----:B------:R-:W-:Y:S01]  /*35d0*/  IMAD.IADD R12, R11, 0x1, R0 ;  /* 0x000000010b0c7824 */ /* 0x000fe200078e0200 */
[----:B------:R-:W-:Y:S05]  /*35e0*/  IADD3 R0, P0, R129, R10, RZ ;  /* 0x0000000a81007210 */ /* 0x000fea0007f1e0ff */
[----:B-1----:R-:W-:Y:S01]  /*35f0*/  IMAD.X R2, R12, 0x1, R128, P0 ;  /* 0x000000010c027824 */ /* 0x002fe200000e0680 */
[C---:B------:R-:W-:Y:S04]  /*3600*/  LEA R48, P0, R0.reuse, c[0x0][0x1c8], 0x1 ;  /* 0x0000720000307a11 */ /* 0x040fe800078008ff */
[----:B------:R-:W-:Y:S01]  /*3610*/  LEA.HI.X R49, R0, c[0x0][0x1cc], R2, 0x1, P0 ;  /* 0x0000730000317a11 */ /* 0x000fe200000f0c02 */
[----:B------:R-:W-:Y:S01]  /*3620*/  BSSY B1, `(.L_x_600) ;  /* 0x000038e000017945 */ /* 0x000fe20003800000 */
[----:B------:R-:W-:-:S05]  /*3630*/  @!P1 BRA `(.L_x_601) ;  /* 0x000036f000009947 */ /* 0x000fca0003800000 */
[-C--:B------:R-:W-:Y:S02]  /*3640*/  IMAD R2, R137, R58.reuse, RZ ;  /* 0x0000003a89027224 */ /* 0x080fe400078e02ff */
[-C--:B------:R-:W-:Y:S02]  /*3650*/  IMAD R0, R138, R58.reuse, RZ ;  /* 0x0000003a8a007224 */ /* 0x080fe400078e02ff */
[----:B------:R-:W-:Y:S02]  /*3660*/  IMAD R3, R58, -0x40, R76 ;  /* 0xffffffc03a037824 */ /* 0x000fe400078e024c */
[-C--:B------:R-:W-:Y:S03]  /*3670*/  IMAD.WIDE.U32 R8, R153, R58.reuse, RZ ;  /* 0x0000003a99087225 */ /* 0x080fe600078e00ff */
[----:B------:R-:W-:Y:S01]  /*3680*/  IMNMX R24, R3, 0x40, PT ;  /* 0x0000004003187817 */ /* 0x000fe20003800200 */
[----:B------:R-:W-:Y:S04]  /*3690*/  IMAD.WIDE.U32 R14, R154, R58, RZ ;  /* 0x0000003a9a0e7225 */ /* 0x000fe800078e00ff */
[C---:B------:R-:W-:Y:S02]  /*36a0*/  IMAD R2, R75.reuse, R153, R2 ;  /* 0x000000994b027224 */ /* 0x040fe400078e0202 */
[----:B------:R-:W-:Y:S03]  /*36b0*/  IMAD R0, R75, R154, R0 ;  /* 0x0000009a4b007224 */ /* 0x000fe600078e0200 */
        /* <DEDUP_REMOVED lines=62> */
.L_x_604:
[----:B------:R-:W-:Y:S05]  /*3aa0*/  BSYNC B0 ;  /* 0x0000000000007941 */ /* 0x000fea0003800000 */
.L_x_603:
        /* <DEDUP_REMOVED lines=47> */
[C---:B------:R-:W-:Y:S01]  /*3da0*/  @!P0 IMAD.U32 R5, R27.reuse, 0x10000, RZ ;  /* 0x000100001b058824 */ /* 0x040fe200078e00ff */
[----:B------:R-:W-:Y:S02]  /*3db0*/  @!P0 PRMT R14, R2, 0x5410, R0 ;  /* 0x00005410020e8816 */ /* 0x000fe40000000000 */
[C---:B------:R-:W-:Y:S02]  /*3dc0*/  @!P0 SHF.L.U32 R3, R4.reuse, 0x10, RZ ;  /* 0x0000001004038819 */ /* 0x040fe400000006ff */
        /* <DEDUP_REMOVED lines=39> */
.L_x_607:
[----:B------:R-:W-:Y:S05]  /*4040*/  BSYNC B0 ;  /* 0x0000000000007941 */ /* 0x000fea0003800000 */
.L_x_606:
        /* <DEDUP_REMOVED lines=56> */
.L_x_609:
[----:B------:R-:W-:Y:S05]  /*43d0*/  BSYNC B0 ;  /* 0x0000000000007941 */ /* 0x000fea0003800000 */
.L_x_608:
        /* <DEDUP_REMOVED lines=56> */
.L_x_611:
[----:B------:R-:W-:Y:S05]  /*4760*/  BSYNC B0 ;  /* 0x0000000000007941 */ /* 0x000fea0003800000 */
.L_x_610:
        /* <DEDUP_REMOVED lines=57> */
.L_x_613:
[----:B------:R-:W-:Y:S05]  /*4b00*/  BSYNC B0 ;  /* 0x0000000000007941 */ /* 0x000fea0003800000 */
.L_x_612:
        /* <DEDUP_REMOVED lines=57> */
.L_x_615:
[----:B------:R-:W-:Y:S05]  /*4ea0*/  BSYNC B0 ;  /* 0x0000000000007941 */ /* 0x000fea0003800000 */
.L_x_614:
        /* <DEDUP_REMOVED lines=57> */
.L_x_602:
        /* <DEDUP_REMOVED lines=47> */
.L_x_617:
[----:B------:R-:W-:Y:S05]  /*5530*/  BSYNC B0 ;  /* 0x0000000000007941 */ /* 0x000fea0003800000 */
.L_x_616:
        /* <DEDUP_REMOVED lines=33> */
[----:B------:R-:W-:Y:S02]  /*5750*/  IMAD.MOV.U32 R9, RZ, RZ, R4 ;  /* 0x000000ffff097224 */ /* 0x000fe400078e0004 */
[----:B------:R-:W-:Y:S01]  /*5760*/  IMAD.MOV.U32 R36, RZ, RZ, R29 ;  /* 0x000000ffff247224 */ /* 0x000fe200078e001d */
[-C--:B------:R-:W-:Y:S01]  /*5770*/  IADD3.X R3, R74, R64.reuse, R115, P1, P0 ;  /* 0x000000404a037210 */ /* 0x080fe20000fe0473 */
[----:B------:R-:W-:Y:S02]  /*5780*/  IMAD.MOV.U32 R32, RZ, RZ, R31 ;  /* 0x000000ffff207224 */ /* 0x000fe400078e001f */
[----:B------:R-:W1:Y:S01]  /*5790*/  LDS.128 R44, [R117+0x6100] ;  /* 0x00610000752c7984 */ /* 0x000e620000000c00 */
[----:B------:R-:W-:Y:S03]  /*57a0*/  IMAD.MOV.U32 R34, RZ, RZ, R28 ;  /* 0x000000ffff227224 */ /* 0x000fe600078e001c */
        /* <DEDUP_REMOVED lines=9> */
[--C-:B------:R-:W-:Y:S11]  /*5840*/  IMAD.MOV.U32 R2, RZ, RZ, R7.reuse ;  /* 0x000000ffff027224 */ /* 0x100ff600078e0007 */
[----:B------:R-:W-:Y:S01]  /*5850*/  @!UPT UIADD3 URZ, URZ, URZ, URZ ;  /* 0x0000003f3f3ff290 */ /* 0x000fe2000fffe03f */
[----:B------:R-:W-:Y:S02]  /*5860*/  @!P0 SHF.R.U32.HI R0, RZ, 0x10, R7 ;  /* 0x00000010ff008819 */ /* 0x000fe40000011607 */
[----:B------:R-:W-:Y:S02]  /*5870*/  @!P0 SHF.R.U64 R35, R28, 0x10, R29 ;  /* 0x000000101c238819 */ /* 0x000fe4000000121d */
[----:B------:R-:W-:Y:S02]  /*5880*/  MOV R28, R30 ;  /* 0x0000001e001c7202 */ /* 0x000fe40000000f00 */
[C---:B-1----:R-:W-:Y:S02]  /*5890*/  @!P0 SHF.L.U32 R38, R47.reuse, 0x10, RZ ;  /* 0x000000102f268819 */ /* 0x042fe400000006ff */
[----:B------:R-:W-:Y:S02]  /*58a0*/  @!P0 LOP3.LUT R40, R47, 0xffff0000, RZ, 0xc0, !PT ;  /* 0xffff00002f288812 */ /* 0x000fe400078ec0ff */
[----:B------:R-:W-:Y:S02]  /*58b0*/  @!P0 PRMT R34, R34, 0x5410, R35 ;  /* 0x0000541022228816 */ /* 0x000fe40000000023 */
[----:B------:R-:W-:Y:S02]  /*58c0*/  @!P0 SHF.R.U64 R10, R4, 0x10, R5 ;  /* 0x00000010040a8819 */ /* 0x000fe40000001205 */
[----:B------:R-:W-:Y:S02]  /*58d0*/  @!P0 SHF.R.U32.HI R33, RZ, 0x10, R29 ;  /* 0x00000010ff218819 */ /* 0x000fe4000001161d */
[--C-:B------:R-:W-:Y:S01]  /*58e0*/  @!P0 SHF.R.U64 R29, R30, 0x10, R31.reuse ;  /* 0x000000101e1d8819 */ /* 0x100fe2000000121f */
[C---:B------:R-:W-:Y:S01]  /*58f0*/  @!P0 IMAD.U32 R30, R45.reuse, 0x10000, RZ ;  /* 0x000100002d1e8824 */ /* 0x040fe200078e00ff */
[----:B------:R-:W-:Y:S02]  /*5900*/  @!P0 SHF.R.U32.HI R27, RZ, 0x10, R31 ;  /* 0x00000010ff1b8819 */ /* 0x000fe4000001161f */
[----:B------:R-:W-:Y:S02]  /*5910*/  @!P0 PRMT R31, R36, 0x5410, R33 ;  /* 0x00005410241f8816 */ /* 0x000fe40000000021 */
[----:B------:R-:W-:Y:S02]  /*5920*/  @!P0 LOP3.LUT R36, R46, 0xffff0000, RZ, 0xc0, !PT ;  /* 0xffff00002e248812 */ /* 0x000fe400078ec0ff */
[----:B------:R-:W-:Y:S02]  /*5930*/  @!P0 PRMT R39, R32, 0x5410, R27 ;  /* 0x0000541020278816 */ /* 0x000fe4000000001b */
[----:B------:R-:W-:Y:S02]  /*5940*/  @!P0 LOP3.LUT R32, R45, 0xffff0000, RZ, 0xc0, !PT ;  /* 0xffff00002d208812 */ /* 0x000fe400078ec0ff */
        /* <DEDUP_REMOVED lines=26> */
[----:B------:R-:W-:Y:S01]  /*5af0*/  @!P0 FMUL.FTZ R9, R2, R31 ;  /* 0x0000001f02098220 */ /* 0x000fe20000410000 */
[----:B------:R-:W-:Y:S01]  /*5b00*/  @!P0 LOP3.LUT R27, R34, 0xffff0000, RZ, 0xc0, !PT ;  /* 0xffff0000221b8812 */ /* 0x000fe200078ec0ff */
[----:B------:R-:W-:Y:S01]  /*5b10*/  @!P0 FMUL.FTZ R3, R3, R4 ;  /* 0x0000000403038220 */ /* 0x000fe20000410000 */
[----:B------:R-:W-:Y:S01]  /*5b20*/  @!P0 SHF.L.U32 R34, R46, 0x10, RZ ;  /* 0x000000102e228819 */ /* 0x000fe200000006ff */
        /* <DEDUP_REMOVED lines=25> */
[----:B------:R-:W-:Y:S01]  /*5cc0*/  @!P0 FMUL.FTZ R57, R7, R37 ;  /* 0x0000002507398220 */ /* 0x000fe20000410000 */
[----:B------:R-:W-:Y:S01]  /*5cd0*/  @!P0 F2FP.BF16.PACK_AB R28, R68, R71 ;  /* 0x00000047441c823e */ /* 0x000fe200000010ff */
[----:B------:R-:W-:Y:S02]  /*5ce0*/  @!P0 FMUL.FTZ R59, R8, R39 ;  /* 0x00000027083b8220 */ /* 0x000fe40000410000 */
[----:B------:R-:W-:Y:S01]  /*5cf0*/  @!P0 FFMA.FTZ R3, R29, R30, R3 ;  /* 0x0000001e1d038223 */ /* 0x000fe20000010003 */
[----:B------:R-:W-:Y:S01]  /*5d00*/  @!P0 MOV R44, R28 ;  /* 0x0000001c002c8202 */ /* 0x000fe20000000f00 */
[----:B------:R-:W-:Y:S02]  /*5d10*/  @!P0 FFMA.FTZ R4, R31, R32, R4 ;  /* 0x000000201f048223 */ /* 0x000fe40000010004 */
[-C--:B------:R-:W-:Y:S02]  /*5d20*/  @!P0 FMUL.FTZ R7, R7, R9.reuse ;  /* 0x0000000907078220 */ /* 0x080fe40000410000 */
[----:B------:R-:W-:Y:S01]  /*5d30*/  @!P0 FFMA.FTZ R9, R38, R9, -R57 ;  /* 0x0000000926098223 */ /* 0x000fe20000010839 */
[----:B------:R-:W-:Y:S01]  /*5d40*/  @!P0 F2FP.BF16.PACK_AB R57, R69, R70 ;  /* 0x000000464539823e */ /* 0x000fe200000010ff */
[----:B------:R-:W-:Y:S01]  /*5d50*/  @!P0 FFMA.FTZ R59, R40, R10, -R59 ;  /* 0x0000000a283b8223 */ /* 0x000fe2000001083b */
[----:B------:R-:W-:Y:S01]  /*5d60*/  @!P0 F2FP.BF16.PACK_AB R3, R4, R3 ;  /* 0x000000030403823e */ /* 0x000fe200000010ff */
[----:B------:R-:W-:Y:S02]  /*5d70*/  @!P0 FFMA.FTZ R5, R33, R34, R5 ;  /* 0x0000002221058223 */ /* 0x000fe40000010005 */
[----:B------:R-:W-:Y:S01]  /*5d80*/  @!P0 FMUL.FTZ R8, R8, R10 ;  /* 0x0000000a08088220 */ /* 0x000fe20000410000 */
[----:B------:R-:W-:Y:S01]  /*5d90*/  @!P0 F2FP.BF16.PACK_AB R10, R59, R9 ;  /* 0x000000093b0a823e */ /* 0x000fe200000010ff */
[----:B------:R-:W-:Y:S01]  /*5da0*/  @!P0 FFMA.FTZ R6, R35, R36, R6 ;  /* 0x0000002423068223 */ /* 0x000fe20000010006 */
[----:B------:R-:W-:Y:S01]  /*5db0*/  @!P0 F2FP.BF16.PACK_AB R9, R2, R0 ;  /* 0x000000000209823e */ /* 0x000fe200000010ff */
[----:B------:R-:W-:Y:S01]  /*5dc0*/  @!P0 FFMA.FTZ R7, R37, R38, R7 ;  /* 0x0000002625078223 */ /* 0x000fe20000010007 */
[----:B------:R-:W-:Y:S01]  /*5dd0*/  @!P0 MOV R47, R10 ;  /* 0x0000000a002f8202 */ /* 0x000fe20000000f00 */
[----:B------:R-:W-:Y:S01]  /*5de0*/  @!P0 FFMA.FTZ R8, R39, R40, R8 ;  /* 0x0000002827088223 */ /* 0x000fe20000010008 */
[----:B------:R-:W-:Y:S01]  /*5df0*/  @!P0 F2FP.BF16.PACK_AB R2, R6, R5 ;  /* 0x000000050602823e */ /* 0x000fe200000010ff */
[----:B------:R-:W-:Y:S02]  /*5e00*/  @!P0 IMAD.MOV.U32 R45, RZ, RZ, R57 ;  /* 0x000000ffff2d8224 */ /* 0x000fe400078e0039 */
        /* <DEDUP_REMOVED lines=8> */
.L_x_619:
[----:B------:R-:W-:Y:S05]  /*5e90*/  BSYNC B0 ;  /* 0x0000000000007941 */ /* 0x000fea0003800000 */
.L_x_618:
        /* <DEDUP_REMOVED lines=46> */
[----:B------:R-:W-:Y:S02]  /*6180*/  @!P0 LOP3.LUT R4, R0, 0xffff0000, RZ, 0xc0, !PT ;  /* 0xffff000000048812 */ /* 0x000fe400078ec0ff */
[----:B------:R-:W-:Y:S01]  /*6190*/  @!P0 PRMT R29, R42, 0x5432, R7 ;  /* 0x000054322a1d8816 */ /* 0x000fe20000000007 */
[----:B------:R-:W-:Y:S01]  /*61a0*/  @!P0 IMAD.U32 R7, R0, 0x10000, RZ ;  /* 0x0001000000078824 */ /* 0x000fe200078e00ff */
[----:B------:R-:W-:Y:S01]  /*61b0*/  @!P0 LOP3.LUT R33, R27, 0xffff0000, RZ, 0xc0, !PT ;  /* 0xffff00001b218812 */ /* 0x000fe200078ec0ff */
        /* <DEDUP_REMOVED lines=38> */
[----:B------:R-:W-:Y:S01]  /*6420*/  @!P0 FMUL.FTZ R5, R5, R10 ;  /* 0x0000000a05058220 */ /* 0x000fe20000410000 */
[----:B------:R-:W-:Y:S01]  /*6430*/  @!P0 F2FP.BF16.PACK_AB R16, R50, R51 ;  /* 0x000000333210823e */ /* 0x000fe200000010ff */
[----:B------:R-:W-:Y:S02]  /*6440*/  @!P0 FFMA.FTZ R3, R17, R18, R3 ;  /* 0x0000001211038223 */ /* 0x000fe40000010003 */
[----:B------:R-:W-:Y:S01]  /*6450*/  @!P0 FFMA.FTZ R10, R28, R10, -R35 ;  /* 0x0000000a1c0a8223 */ /* 0x000fe20000010823 */
[----:B------:R-:W-:Y:S01]  /*6460*/  @!P0 MOV R36, R16 ;  /* 0x0000001000248202 */ /* 0x000fe20000000f00 */
[----:B------:R-:W-:Y:S01]  /*6470*/  @!P0 FMUL.FTZ R6, R6, R9 ;  /* 0x0000000906068220 */ /* 0x000fe20000410000 */
[----:B------:R-:W-:Y:S01]  /*6480*/  @!P0 F2FP.BF16.PACK_AB R35, R48, R49 ;  /* 0x000000313023823e */ /* 0x000fe200000010ff */
[----:B------:R-:W-:Y:S01]  /*6490*/  @!P0 FFMA.FTZ R40, R30, R9, -R40 ;  /* 0x000000091e288223 */ /* 0x000fe20000010828 */
[----:B------:R-:W-:Y:S01]  /*64a0*/  @!P0 F2FP.BF16.PACK_AB R9, R2, R0 ;  /* 0x000000000209823e */ /* 0x000fe200000010ff */
[----:B------:R-:W-:Y:S02]  /*64b0*/  @!P0 FFMA.FTZ R4, R19, R24, R4 ;  /* 0x0000001813048223 */ /* 0x000fe40000010004 */
[----:B------:R-:W-:Y:S01]  /*64c0*/  @!P0 FFMA.FTZ R5, R27, R28, R5 ;  /* 0x0000001c1b058223 */ /* 0x000fe20000010005 */
[----:B------:R-:W-:Y:S01]  /*64d0*/  @!P0 F2FP.BF16.PACK_AB R10, R40, R10 ;  /* 0x0000000a280a823e */ /* 0x000fe200000010ff */
[----:B------:R-:W-:Y:S01]  /*64e0*/  @!P0 FFMA.FTZ R6, R29, R30, R6 ;  /* 0x0000001e1d068223 */ /* 0x000fe20000010006 */
[----:B------:R-:W-:Y:S01]  /*64f0*/  @!P0 F2FP.BF16.PACK_AB R3, R4, R3 ;  /* 0x000000030403823e */ /* 0x000fe200000010ff */
[----:B------:R-:W-:Y:S02]  /*6500*/  @!P0 FFMA.FTZ R7, R31, R32, R7 ;  /* 0x000000201f078223 */ /* 0x000fe40000010007 */
[----:B------:R-:W-:Y:S01]  /*6510*/  @!P0 FFMA.FTZ R8, R33, R34, R8 ;  /* 0x0000002221088223 */ /* 0x000fe20000010008 */
[----:B------:R-:W-:Y:S01]  /*6520*/  @!P0 F2FP.BF16.PACK_AB R2, R6, R5 ;  /* 0x000000050602823e */ /* 0x000fe200000010ff */
[----:B------:R-:W-:Y:S01]  /*6530*/  @!P0 IMAD.MOV.U32 R37, RZ, RZ, R35 ;  /* 0x000000ffff258224 */ /* 0x000fe200078e0023 */
[----:B------:R-:W-:Y:S01]  /*6540*/  @!P0 MOV R13, R3 ;  /* 0x00000003000d8202 */ /* 0x000fe20000000f00 */
[----:B------:R-:W-:Y:S01]  /*6550*/  @!P0 IMAD.MOV.U32 R38, RZ, RZ, R10 ;  /* 0x000000ffff268224 */ /* 0x000fe200078e000a */
[----:B------:R-:W-:Y:S01]  /*6560*/  @!P0 F2FP.BF16.PACK_AB R0, R8, R7 ;  /* 0x000000070800823e */ /* 0x000fe200000010ff */
[----:B------:R-:W-:Y:S02]  /*6570*/  @!P0 IMAD.MOV.U32 R39, RZ, RZ, R11 ;  /* 0x000000ffff278224 */ /* 0x000fe400078e000b */
[----:B------:R-:W-:Y:S02]  /*6580*/  @!P0 IMAD.MOV.U32 R12, RZ, RZ, R9 ;  /* 0x000000ffff0c8224 */ /* 0x000fe400078e0009 */
[----:B------:R-:W-:Y:S01]  /*6590*/  @!P0 IMAD.MOV.U32 R14, RZ, RZ, R2 ;  /* 0x000000ffff0e8224 */ /* 0x000fe200078e0002 */
[----:B------:R1:W-:Y:S01]  /*65a0*/  STG.E.128 [R46.64], R36 ;  /* 0x000000242e007986 */ /* 0x0003e2000c101d06 */
[----:B------:R-:W-:Y:S07]  /*65b0*/  @!P0 IMAD.MOV.U32 R15, RZ, RZ, R0 ;  /* 0x000000ffff0f8224 */ /* 0x000fee00078e0000 */
[----:B------:R1:W-:Y:S02]  /*65c0*/  @!P2 STG.E.128 [R44.64], R12 ;  /* 0x0000000c2c00a986 */ /* 0x0003e4000c101d06 */
.L_x_621:
[----:B------:R-:W-:Y:S05]  /*65d0*/  BSYNC B0 ;  /* 0x0000000000007941 */ /* 0x000fea0003800000 */
.L_x_620:
[----:B------:R-:W-:Y:S11]  /*65e0*/  ISETP.GE.AND P0, PT, R106, c[0x0][0x1d4], PT ;  /* 0x000075006a007a0c */ /* 0x000ff60003f06270 */
[----:B------:R-:W-:Y:S02]  /*65f0*/  @!UPT UIADD3 URZ, URZ, URZ, URZ ;  /* 0x0000003f3f3ff290 */ /* 0x000fe4000fffe03f */
[----:B------:R-:W-:-:S05]  /*6600*/  @P0 BRA `(.L_x_605) ;  /* 0x000008f000000947 */ /* 0x000fca0003800000 */
[----:B------:R-:W-:Y:S01]  /*6610*/  IADD3 R0, P1, P0, R72, R65, R83 ;  /* 0x0000004148007210 */ /* 0x000fe2000783e053 */
[----:B-1----:R-:W-:Y:S03]  /*6620*/  LDS.128 R12, [R101+0x6100] ;  /* 0x00610000650c7984 */ /* 0x002fe60000000c00 */
[----:B------:R-:W-:Y:S02]  /*6630*/  IADD3.X R2, R74, R64, R113, P1, P0 ;  /* 0x000000404a027210 */ /* 0x000fe40000fe0471 */
[C---:B------:R-:W-:Y:S03]  /*6640*/  LEA R38, P0, R0.reuse, c[0x0][0x1c8], 0x1 ;  /* 0x0000720000267a11 */ /* 0x040fe600078008ff */
[----:B------:R-:W1:Y:S01]  /*6650*/  LDS.128 R32, [R108+0x6100] ;  /* 0x006100006c207984 */ /* 0x000e620000000c00 */
[----:B------:R-:W-:Y:S02]  /*6660*/  LEA.HI.X R39, R0, c[0x0][0x1cc], R2, 0x1, P0 ;  /* 0x0000730000277a11 */ /* 0x000fe400000f0c02 */
[----:B------:R-:W-:Y:S11]  /*6670*/  ISETP.GE.AND P0, PT, R106, c[0x0][0x27c], PT ;  /* 0x00009f006a007a0c */ /* 0x000ff60003f06270 */
[----:B------:R-:W-:Y:S02]  /*6680*/  @!UPT UIADD3 URZ, URZ, URZ, URZ ;  /* 0x0000003f3f3ff290 */ /* 0x000fe4000fffe03f */
[--C-:B------:R-:W-:Y:S02]  /*6690*/  @!P0 SHF.R.U64 R0, R20, 0x10, R21.reuse ;  /* 0x0000001014008819 */ /* 0x100fe40000001215 */
[----:B------:R-:W-:Y:S02]  /*66a0*/  @!P0 SHF.R.U32.HI R2, RZ, 0x10, R21 ;  /* 0x00000010ff028819 */ /* 0x000fe40000011615 */
[----:B------:R-:W-:Y:S02]  /*66b0*/  @!P0 SHF.R.U64 R3, R22, 0x10, R23 ;  /* 0x0000001016038819 */ /* 0x000fe40000001217 */
[----:B------:R-:W-:Y:S02]  /*66c0*/  @!P0 SHF.R.U64 R9, R54, 0x10, R55 ;  /* 0x0000001036098819 */ /* 0x000fe40000001237 */
[----:B------:R-:W-:Y:S02]  /*66d0*/  @!P0 PRMT R10, R26, 0x5432, R3 ;  /* 0x000054321a0a8816 */ /* 0x000fe40000000003 */
[----:B------:R-:W-:Y:S02]  /*66e0*/  @!P0 SHF.R.U32.HI R5, RZ, 0x10, R23 ;  /* 0x00000010ff058819 */ /* 0x000fe40000011617 */
[----:B------:R-:W-:Y:S02]  /*66f0*/  @!P0 PRMT R24, R56, 0x5432, R9 ;  /* 0x0000543238188816 */ /* 0x000fe40000000009 */
[----:B------:R-:W-:Y:S02]  /*6700*/  @!P0 SHF.R.U32.HI R8, RZ, 0x10, R55 ;  /* 0x00000010ff088819 */ /* 0x000fe40000011637 */
[----:B------:R-:W-:Y:S02]  /*6710*/  @!P0 SHF.R.U64 R4, R52, 0x10, R53 ;  /* 0x0000001034048819 */ /* 0x000fe40000001235 */
[----:B------:R-:W-:Y:S02]  /*6720*/  @!P0 PRMT R22, R56, 0x5410, R8 ;  /* 0x0000541038168816 */ /* 0x000fe40000000008 */
[----:B------:R-:W-:Y:S02]  /*6730*/  @!P0 PRMT R8, R26, 0x5410, R5 ;  /* 0x000054101a088816 */ /* 0x000fe40000000005 */
[----:B------:R-:W-:Y:S01]  /*6740*/  @!P0 PRMT R16, R43, 0x5410, R4 ;  /* 0x000054102b108816 */ /* 0x000fe20000000004 */
[----:B-1----:R-:W-:Y:S01]  /*6750*/  @!P0 IMAD.U32 R9, R32, 0x10000, RZ ;  /* 0x0001000020098824 */ /* 0x002fe200078e00ff */
[C---:B------:R-:W-:Y:S01]  /*6760*/  @!P0 LOP3.LUT R21, R33.reuse, 0xffff0000, RZ, 0xc0, !PT ;  /* 0xffff000021158812 */ /* 0x040fe200078ec0ff */
[----:B------:R-:W-:Y:S01]  /*6770*/  @!P0 IMAD.U32 R19, R33, 0x10000, RZ ;  /* 0x0001000021138824 */ /* 0x000fe200078e00ff */
[C---:B------:R-:W-:Y:S02]  /*6780*/  @!P0 SHF.L.U32 R26, R35.reuse, 0x10, RZ ;  /* 0x00000010231a8819 */ /* 0x040fe400000006ff */
[----:B------:R-:W-:Y:S02]  /*6790*/  @!P0 LOP3.LUT R28, R35, 0xffff0000, RZ, 0xc0, !PT ;  /* 0xffff0000231c8812 */ /* 0x000fe400078ec0ff */
[----:B------:R-:W-:Y:S02]  /*67a0*/  @!P0 SHF.L.U32 R23, R34, 0x10, RZ ;  /* 0x0000001022178819 */ /* 0x000fe400000006ff */
[----:B------:R-:W-:Y:S02]  /*67b0*/  @!P0 SHF.R.U32.HI R7, RZ, 0x10, R53 ;  /* 0x00000010ff078819 */ /* 0x000fe40000011635 */
[----:B------:R-:W-:Y:S01]  /*67c0*/  @!P0 PRMT R6, R25, 0x5432, R0 ;  /* 0x0000543219068816 */ /* 0x000fe20000000000 */
[----:B------:R-:W-:Y:S01]  /*67d0*/  @!P0 IMAD.U32 R0, R12, 0x10000, RZ ;  /* 0x000100000c008824 */ /* 0x000fe200078e00ff */
[----:B------:R-:W-:Y:S01]  /*67e0*/  @!P0 PRMT R11, R43, 0x5432, R7 ;  /* 0x000054322b0b8816 */ /* 0x000fe20000000007 */
[C---:B------:R-:W-:Y:S01]  /*67f0*/  @!P0 IMAD.U32 R7, R16.reuse, 0x10000, RZ ;  /* 0x0001000010078824 */ /* 0x040fe200078e00ff */
[----:B------:R-:W-:Y:S02]  /*6800*/  @!P0 LOP3.LUT R16, R16, 0xffff0000, RZ, 0xc0, !PT ;  /* 0xffff000010108812 */ /* 0x000fe400078ec0ff */
[----:B------:R-:W-:Y:S01]  /*6810*/  @!P0 PRMT R4, R25, 0x5410, R2 ;  /* 0x0000541019048816 */ /* 0x000fe20000000002 */
[----:B------:R-:W-:Y:S01]  /*6820*/  @!P0 IMAD.U32 R18, R11, 0x10000, RZ ;  /* 0x000100000b128824 */ /* 0x000fe200078e00ff */
[----:B------:R-:W-:Y:S01]  /*6830*/  @!P0 SHF.L.U32 R3, R13, 0x10, RZ ;  /* 0x000000100d038819 */ /* 0x000fe200000006ff */
[C---:B------:R-:W-:Y:S01]  /*6840*/  @!P0 IMAD.U32 R2, R6.reuse, 0x10000, RZ ;  /* 0x0001000006028824 */ /* 0x040fe200078e00ff */
[----:B------:R-:W-:Y:S01]  /*6850*/  @!P0 LOP3.LUT R6, R6, 0xffff0000, RZ, 0xc0, !PT ;  /* 0xffff000006068812 */ /* 0x000fe200078ec0ff */
[----:B------:R-:W-:Y:S01]  /*6860*/  @!P0 IMAD.U32 R5, R4, 0x10000, RZ ;  /* 0x0001000004058824 */ /* 0x000fe200078e00ff */
[----:B------:R-:W-:Y:S01]  /*6870*/  @!P0 LOP3.LUT R27, R22, 0xffff0000, RZ, 0xc0, !PT ;  /* 0xffff0000161b8812 */ /* 0x000fe200078ec0ff */
[C---:B------:R-:W-:Y:S02]  /*6880*/  @!P0 FMUL.FTZ R17, R0.reuse, R7 ;  /* 0x0000000700118220 */ /* 0x040fe40000410000 */
[----:B------:R-:W-:Y:S02]  /*6890*/  @!P0 FMUL.FTZ R20, R3, R18 ;  /* 0x0000001203148220 */ /* 0x000fe40000410000 */
[-C--:B------:R-:W-:Y:S02]  /*68a0*/  @!P0 FMUL.FTZ R0, R0, R2.reuse ;  /* 0x0000000200008220 */ /* 0x080fe40000410000 */
[----:B------:R-:W-:Y:S01]  /*68b0*/  @!P0 FFMA.FTZ R42, R9, R2, -R17 ;  /* 0x00000002092a8223 */ /* 0x000fe20000010811 */
[----:B------:R-:W-:Y:S01]  /*68c0*/  @!P0 LOP3.LUT R17, R32, 0xffff0000, RZ, 0xc0, !PT ;  /* 0xffff000020118812 */ /* 0x000fe200078ec0ff */
[----:B------:R-:W-:Y:S01]  /*68d0*/  @!P0 FFMA.FTZ R41, R19, R5, -R20 ;  /* 0x0000000513298223 */ /* 0x000fe20000010814 */
[----:B------:R-:W-:Y:S01]  /*68e0*/  @!P0 LOP3.LUT R20, R11, 0xffff0000, RZ, 0xc0, !PT ;  /* 0xffff00000b148812 */ /* 0x000fe200078ec0ff */
[----:B------:R-:W-:Y:S01]  /*68f0*/  @!P0 FFMA.FTZ R0, R7, R9, R0 ;  /* 0x0000000907008223 */ /* 0x000fe20000010000 */
[----:B------:R-:W-:Y:S01]  /*6900*/  @!P0 LOP3.LUT R7, R4, 0xffff0000, RZ, 0xc0, !PT ;  /* 0xffff000004078812 */ /* 0x000fe200078ec0ff */
[----:B------:R-:W-:Y:S01]  /*6910*/  @!P0 FMUL.FTZ R3, R3, R5 ;  /* 0x0000000503038220 */ /* 0x000fe20000410000 */
[----:B------:R-:W-:Y:S01]  /*6920*/  @!P0 LOP3.LUT R5, R12, 0xffff0000, RZ, 0xc0, !PT ;  /* 0xffff00000c058812 */ /* 0x000fe200078ec0ff */
[----:B------:R-:W-:Y:S01]  /*6930*/  @!P0 IMAD.U32 R25, R22, 0x10000, RZ ;  /* 0x0001000016198824 */ /* 0x000fe200078e00ff */
[----:B------:R-:W-:Y:S01]  /*6940*/  @!P0 LOP3.LUT R2, R13, 0xffff0000, RZ, 0xc0, !PT ;  /* 0xffff00000d028812 */ /* 0x000fe200078ec0ff */
[C---:B------:R-:W-:Y:S01]  /*6950*/  @!P0 IMAD.U32 R22, R24.reuse, 0x10000, RZ ;  /* 0x0001000018168824 */ /* 0x040fe200078e00ff */
[----:B------:R-:W-:Y:S01]  /*6960*/  @!P0 LOP3.LUT R24, R24, 0xffff0000, RZ, 0xc0, !PT ;  /* 0xffff000018188812 */ /* 0x000fe200078ec0ff */
[C---:B------:R-:W-:Y:S02]  /*6970*/  @!P0 FMUL.FTZ R11, R5.reuse, R16 ;  /* 0x00000010050b8220 */ /* 0x040fe40000410000 */
[C---:B------:R-:W-:Y:S02]  /*6980*/  @!P0 FMUL.FTZ R9, R2.reuse, R20 ;  /* 0x0000001402098220 */ /* 0x040fe40000410000 */
[-C--:B------:R-:W-:Y:S02]  /*6990*/  @!P0 FMUL.FTZ R4, R2, R7.reuse ;  /* 0x0000000702048220 */ /* 0x080fe40000410000 */
[-C--:B------:R-:W-:Y:S01]  /*69a0*/  @!P0 FMUL.FTZ R2, R5, R6.reuse ;  /* 0x0000000605028220 */ /* 0x080fe20000410000 */
[----:B------:R-:W-:Y:S01]  /*69b0*/  @!P0 LOP3.LUT R5, R15, 0xffff0000, RZ, 0xc0, !PT ;  /* 0xffff00000f058812 */ /* 0x000fe200078ec0ff */
[----:B------:R-:W-:Y:S02]  /*69c0*/  @!P0 FFMA.FTZ R40, R21, R7, -R9 ;  /* 0x0000000715288223 */ /* 0x000fe40000010809 */
[----:B------:R-:W-:Y:S02]  /*69d0*/  @!P0 IMAD.U32 R7, R15, 0x10000, RZ ;  /* 0x000100000f078824 */ /* 0x000fe400078e00ff */
[----:B------:R-:W-:Y:S01]  /*69e0*/  @!P0 FFMA.FTZ R37, R17, R6, -R11 ;  /* 0x0000000611258223 */ /* 0x000fe2000001080b */
[C---:B------:R-:W-:Y:S01]  /*69f0*/  @!P0 LOP3.LUT R6, R8.reuse, 0xffff0000, RZ, 0xc0, !PT ;  /* 0xffff000008068812 */ /* 0x040fe200078ec0ff */
[----:B------:R-:W-:Y:S02]  /*6a00*/  @!P0 IMAD.U32 R9, R8, 0x10000, RZ ;  /* 0x0001000008098824 */ /* 0x000fe400078e00ff */
[----:B------:R-:W-:Y:S02]  /*6a10*/  @!P0 FMUL.FTZ R8, R7, R25 ;  /* 0x0000001907088220 */ /* 0x000fe40000410000 */
[C---:B------:R-:W-:Y:S02]  /*6a20*/  @!P0 FMUL.FTZ R11, R5.reuse, R27 ;  /* 0x0000001b050b8220 */ /* 0x040fe40000410000 */
[-C--:B------:R-:W-:Y:S02]  /*6a30*/  @!P0 FFMA.FTZ R36, R26, R9.reuse, -R8 ;  /* 0x000000091a248223 */ /* 0x080fe40000010808 */
[-C--:B------:R-:W-:Y:S02]  /*6a40*/  @!P0 FMUL.FTZ R8, R5, R6.reuse ;  /* 0x0000000605088220 */ /* 0x080fe40000410000 */
[----:B------:R-:W-:Y:S01]  /*6a50*/  @!P0 FFMA.FTZ R31, R28, R6, -R11 ;  /* 0x000000061c1f8223 */ /* 0x000fe2000001080b */
[C---:B------:R-:W-:Y:S01]  /*6a60*/  @!P0 LOP3.LUT R6, R14.reuse, 0xffff0000, RZ, 0xc0, !PT ;  /* 0xffff00000e068812 */ /* 0x040fe200078ec0ff */
[----:B------:R-:W-:Y:S02]  /*6a70*/  @!P0 IMAD.U32 R5, R14, 0x10000, RZ ;  /* 0x000100000e058824 */ /* 0x000fe400078e00ff */
[----:B------:R-:W-:Y:S01]  /*6a80*/  @!P0 FMUL.FTZ R7, R7, R9 ;  /* 0x0000000907078220 */ /* 0x000fe20000410000 */
[C---:B------:R-:W-:Y:S01]  /*6a90*/  @!P0 LOP3.LUT R9, R10.reuse, 0xffff0000, RZ, 0xc0, !PT ;  /* 0xffff00000a098812 */ /* 0x040fe200078ec0ff */
[----:B------:R-:W-:Y:S01]  /*6aa0*/  @!P0 IMAD.U32 R11, R10, 0x10000, RZ ;  /* 0x000100000a0b8824 */ /* 0x000fe200078e00ff */
[----:B------:R-:W-:Y:S01]  /*6ab0*/  @!P0 LOP3.LUT R10, R34, 0xffff0000, RZ, 0xc0, !PT ;  /* 0xffff0000220a8812 */ /* 0x000fe200078ec0ff */
[C---:B------:R-:W-:Y:S02]  /*6ac0*/  @!P0 FMUL.FTZ R29, R5.reuse, R22 ;  /* 0x00000016051d8220 */ /* 0x040fe40000410000 */
        /* <DEDUP_REMOVED lines=8> */
[-C--:B------:R-:W-:Y:S01]  /*6b50*/  @!P0 FFMA.FTZ R30, R10, R9.reuse, -R30 ;  /* 0x000000090a1e8223 */ /* 0x080fe2000001081e */
[----:B------:R-:W-:Y:S01]  /*6b60*/  @!P0 F2FP.BF16.PACK_AB R11, R31, R36 ;  /* 0x000000241f0b823e */ /* 0x000fe200000010ff */
[----:B------:R-:W-:Y:S01]  /*6b70*/  @!P0 FMUL.FTZ R6, R6, R9 ;  /* 0x0000000906068220 */ /* 0x000fe20000410000 */
[----:B------:R-:W-:Y:S01]  /*6b80*/  @!P0 F2FP.BF16.PACK_AB R9, R2, R0 ;  /* 0x000000000209823e */ /* 0x000fe200000010ff */
[----:B------:R-:W-:Y:S01]  /*6b90*/  @!P0 FFMA.FTZ R4, R20, R21, R4 ;  /* 0x0000001514048223 */ /* 0x000fe20000010004 */
[----:B------:R-:W-:Y:S01]  /*6ba0*/  @!P0 MOV R35, R11 ;  /* 0x0000000b00238202 */ /* 0x000fe20000000f00 */
[----:B------:R-:W-:Y:S02]  /*6bb0*/  @!P0 FFMA.FTZ R5, R22, R23, R5 ;  /* 0x0000001716058223 */ /* 0x000fe40000010005 */
[----:B------:R-:W-:Y:S01]  /*6bc0*/  @!P0 FFMA.FTZ R6, R24, R10, R6 ;  /* 0x0000000a18068223 */ /* 0x000fe20000010006 */
[----:B------:R-:W-:Y:S01]  /*6bd0*/  @!P0 F2FP.BF16.PACK_AB R10, R30, R29 ;  /* 0x0000001d1e0a823e */ /* 0x000fe200000010ff */
[----:B------:R-:W-:Y:S01]  /*6be0*/  @!P0 FFMA.FTZ R7, R25, R26, R7 ;  /* 0x0000001a19078223 */ /* 0x000fe20000010007 */
[----:B------:R-:W-:Y:S01]  /*6bf0*/  @!P0 F2FP.BF16.PACK_AB R3, R4, R3 ;  /* 0x000000030403823e */ /* 0x000fe200000010ff */
        /* <DEDUP_REMOVED lines=9> */
[----:B------:R-:W-:Y:S01]  /*6c90*/  @!P0 IMAD.MOV.U32 R15, RZ, RZ, R0 ;  /* 0x000000ffff0f8224 */ /* 0x000fe200078e0000 */
[----:B------:R-:W-:Y:S11]  /*6ca0*/  ISETP.GE.AND P0, PT, R81, c[0x0][0x1d4], PT ;  /* 0x0000750051007a0c */ /* 0x000ff60003f06270 */
[----:B------:R-:W-:Y:S02]  /*6cb0*/  @!UPT UIADD3 URZ, URZ, URZ, URZ ;  /* 0x0000003f3f3ff290 */ /* 0x000fe4000fffe03f */
[----:B------:R-:W-:-:S05]  /*6cc0*/  @P0 BRA `(.L_x_605) ;  /* 0x0000023000000947 */ /* 0x000fca0003800000 */
[----:B------:R-:W-:Y:S04]  /*6cd0*/  IADD3 R0, P1, P0, R72, R65, R81 ;  /* 0x0000004148007210 */ /* 0x000fe8000783e051 */
[----:B------:R-:W-:Y:S02]  /*6ce0*/  IADD3.X R3, R74, R64, R110, P1, P0 ;  /* 0x000000404a037210 */ /* 0x000fe40000fe046e */
[C---:B------:R-:W-:Y:S04]  /*6cf0*/  LEA R2, P0, R0.reuse, c[0x0][0x1c8], 0x1 ;  /* 0x0000720000027a11 */ /* 0x040fe800078008ff */
[----:B------:R-:W-:Y:S05]  /*6d00*/  LEA.HI.X R3, R0, c[0x0][0x1cc], R3, 0x1, P0 ;  /* 0x0000730000037a11 */ /* 0x000fea00000f0c03 */
[----:B------:R2:W-:Y:S01]  /*6d10*/  STG.E.128 [R2.64], R12 ;  /* 0x0000000c02007986 */ /* 0x0005e2000c101d06 */
[----:B------:R-:W-:-:S05]  /*6d20*/  BRA `(.L_x_605) ;  /* 0x000001d000007947 */ /* 0x000fca0003800000 */
.L_x_601:
[----:B------:R-:W-:Y:S05]  /*6d30*/  IMAD R0, R58, -0x40, R76 ;  /* 0xffffffc03a007824 */ /* 0x000fea00078e024c */
[----:B------:R-:W-:Y:S04]  /*6d40*/  IMNMX R0, R0, 0x40, PT ;  /* 0x0000004000007817 */ /* 0x000fe80003800200 */
[----:B------:R-:W-:Y:S11]  /*6d50*/  ISETP.GE.AND P0, PT, R245, R0, PT ;  /* 0x00000000f500720c */ /* 0x000ff60003f06270 */
[----:B------:R-:W-:Y:S02]  /*6d60*/  @!UPT UIADD3 URZ, URZ, URZ, URZ ;  /* 0x0000003f3f3ff290 */ /* 0x000fe4000fffe03f */
[----:B------:R-:W-:-:S05]  /*6d70*/  @P0 BRA `(.L_x_605) ;  /* 0x0000018000000947 */ /* 0x000fca0003800000 */
[C---:B------:R-:W-:Y:S02]  /*6d80*/  ISETP.GE.AND P0, PT, R104.reuse, c[0x0][0x1d4], PT ;  /* 0x0000750068007a0c */ /* 0x040fe40003f06270 */
[----:B------:R-:W-:Y:S11]  /*6d90*/  IADD3 R0, R104, 0x60, RZ ;  /* 0x0000006068007810 */ /* 0x000ff60007ffe0ff */
[----:B------:R-:W1:Y:S04]  /*6da0*/  @!P0 LDS.128 R4, [R239+0x6000] ;  /* 0x00600000ef048984 */ /* 0x000e680000000c00 */
[----:B-1----:R-:W-:Y:S01]  /*6db0*/  @!P0 STG.E.128 [R48.64], R4 ;  /* 0x0000000430008986 */ /* 0x002fe2000c101d06 */
[----:B------:R-:W-:Y:S11]  /*6dc0*/  ISETP.GE.AND P0, PT, R107, c[0x0][0x1d4], PT ;  /* 0x000075006b007a0c */ /* 0x000ff60003f06270 */
[----:B------:R-:W-:Y:S02]  /*6dd0*/  @!UPT UIADD3 URZ, URZ, URZ, URZ ;  /* 0x0000003f3f3ff290 */ /* 0x000fe4000fffe03f */
[----:B------:R-:W1:Y:S04]  /*6de0*/  @!P0 LDS.128 R8, [R240+0x6000] ;  /* 0x00600000f0088984 */ /* 0x000e680000000c00 */
[----:B-1----:R-:W-:Y:S01]  /*6df0*/  @!P0 STG.E.128 [R48.64+0x40], R8 ;  /* 0x0000400830008986 */ /* 0x002fe2000c101d06 */
[----:B------:R-:W-:Y:S11]  /*6e00*/  ISETP.GE.AND P0, PT, R106, c[0x0][0x1d4], PT ;  /* 0x000075006a007a0c */ /* 0x000ff60003f06270 */
[----:B------:R-:W-:Y:S02]  /*6e10*/  @!UPT UIADD3 URZ, URZ, URZ, URZ ;  /* 0x0000003f3f3ff290 */ /* 0x000fe4000fffe03f */
[----:B------:R-:W1:Y:S04]  /*6e20*/  @!P0 LDS.128 R4, [R239+0x8000] ;  /* 0x00800000ef048984 */ /* 0x000e680000000c00 */
[----:B-1----:R-:W-:Y:S01]  /*6e30*/  @!P0 STG.E.128 [R48.64+0x80], R4 ;  /* 0x0000800430008986 */ /* 0x002fe2000c101d06 */
[----:B------:R-:W-:Y:S02]  /*6e40*/  ISETP.GE.AND P0, PT, R0, c[0x0][0x1d4], PT ;  /* 0x0000750000007a0c */ /* 0x000fe40003f06270 */
[----:B------:R-:W-:Y:S11]  /*6e50*/  IADD3 R0, R104, 0x80, RZ ;  /* 0x0000008068007810 */ /* 0x000ff60007ffe0ff */
[----:B------:R-:W1:Y:S04]  /*6e60*/  @!P0 LDS.128 R4, [R240+0x8000] ;  /* 0x00800000f0048984 */ /* 0x000e680000000c00 */
[----:B-1----:R-:W-:Y:S01]  /*6e70*/  @!P0 STG.E.128 [R48.64+0xc0], R4 ;  /* 0x0000c00430008986 */ /* 0x002fe2000c101d06 */
[----:B------:R-:W-:Y:S02]  /*6e80*/  ISETP.GE.AND P0, PT, R0, c[0x0][0x1d4], PT ;  /* 0x0000750000007a0c */ /* 0x000fe40003f06270 */
[----:B------:R-:W-:Y:S11]  /*6e90*/  IADD3 R0, R104, 0xa0, RZ ;  /* 0x000000a068007810 */ /* 0x000ff60007ffe0ff */
[----:B------:R-:W1:Y:S04]  /*6ea0*/  @!P0 LDS.128 R4, [R239+0xa000] ;  /* 0x00a00000ef048984 */ /* 0x000e680000000c00 */
[----:B-1----:R-:W-:Y:S01]  /*6eb0*/  @!P0 STG.E.128 [R48.64+0x100], R4 ;  /* 0x0001000430008986 */ /* 0x002fe2000c101d06 */
[----:B------:R-:W-:Y:S11]  /*6ec0*/  ISETP.GE.AND P0, PT, R0, c[0x0][0x1d4], PT ;  /* 0x0000750000007a0c */ /* 0x000ff60003f06270 */
[----:B------:R-:W-:Y:S02]  /*6ed0*/  @!UPT UIADD3 URZ, URZ, URZ, URZ ;  /* 0x0000003f3f3ff290 */ /* 0x000fe4000fffe03f */
[----:B------:R-:W1:Y:S04]  /*6ee0*/  @!P0 LDS.128 R4, [R240+0xa000] ;  /* 0x00a00000f0048984 */ /* 0x000e680000000c00 */
[----:B-1----:R1:W-:Y:S02]  /*6ef0*/  @!P0 STG.E.128 [R48.64+0x140], R4 ;  /* 0x0001400430008986 */ /* 0x0023e4000c101d06 */
.L_x_605:
[----:B------:R-:W-:Y:S05]  /*6f00*/  BSYNC B1 ;  /* 0x0000000000017941 */ /* 0x000fea0003800000 */
.L_x_600:
[C---:B-1----:R-:W-:Y:S01]  /*6f10*/  IMAD.SHL.U32 R10, R58.reuse, 0x40, RZ ;  /* 0x000000403a0a7824 */ /* 0x042fe200078e00ff */
[----:B------:R-:W-:Y:S01]  /*6f20*/  SHF.L.U64.HI R9, R58, 0x6, R75 ;  /* 0x000000063a097819 */ /* 0x000fe2000001024b */
[----:B------:R-:W-:Y:S03]  /*6f30*/  BSSY B0, `(.L_x_622) ;  /* 0x000004c000007945 */ /* 0x000fe60003800000 */
[----:B------:R-:W-:Y:S02]  /*6f40*/  IADD3 R0, P0, R10, R122, RZ ;  /* 0x0000007a0a007210 */ /* 0x000fe40007f1e0ff */
[----:B--2--5:R-:W-:Y:S03]  /*6f50*/  IADD3 R3, R100, -R10, RZ ;  /* 0x8000000a64037210 */ /* 0x024fe60007ffe0ff */
[----:B------:R-:W-:Y:S01]  /*6f60*/  IMAD.X R2, R9, 0x1, R125, P0 ;  /* 0x0000000109027824 */ /* 0x000fe200000e067d */
[C---:B------:R-:W-:Y:S11]  /*6f70*/  ISETP.GE.AND P0, PT, R3.reuse, 0x21, PT ;  /* 0x000000210300780c */ /* 0x040ff60003f06270 */
[----:B------:R-:W-:Y:S02]  /*6f80*/  @!UPT UIADD3 URZ, URZ, URZ, URZ ;  /* 0x0000003f3f3ff290 */ /* 0x000fe4000fffe03f */
[----:B------:R-:W-:Y:S02]  /*6f90*/  @P0 IADD3 R8, P1, R0, 0x20, RZ ;  /* 0x0000002000080810 */ /* 0x000fe40007f3e0ff */
[-C--:B------:R-:W-:Y:S03]  /*6fa0*/  @P0 MOV R7, R82.reuse ;  /* 0x0000005200070202 */ /* 0x080fe60000000f00 */
[----:B------:R-:W-:Y:S01]  /*6fb0*/  @P0 IMAD.X R6, RZ, RZ, R2, P1 ;  /* 0x000000ffff060224 */ /* 0x000fe200008e0602 */
[----:B------:R-:W-:Y:S11]  /*6fc0*/  ISETP.GE.AND P1, PT, R3, 0x1, PT ;  /* 0x000000010300780c */ /* 0x000ff60003f26270 */
[----:B------:R-:W-:Y:S02]  /*6fd0*/  @!UPT UIADD3 URZ, URZ, URZ, URZ ;  /* 0x0000003f3f3ff290 */ /* 0x000fe4000fffe03f */
[----:B------:R-:W-:Y:S01]  /*6fe0*/  @P1 MOV R3, R82 ;  /* 0x0000005200031202 */ /* 0x000fe20000000f00 */
[----:B------:R-:W-:Y:S02]  /*6ff0*/  @P1 IMAD R4, R2, c[0x0][0x258], RZ ;  /* 0x0000960002041a24 */ /* 0x000fe400078e02ff */
[----:B------:R-:W-:Y:S04]  /*7000*/  @P1 IMAD.MOV.U32 R2, RZ, RZ, R78 ;  /* 0x000000ffff021224 */ /* 0x000fe800078e004e */
[C---:B------:R-:W-:Y:S04]  /*7010*/  @P1 IMAD.WIDE.U32 R2, R0.reuse, c[0x0][0x258], R2 ;  /* 0x0000960000021a25 */ /* 0x040fe800078e0002 */
[----:B------:R-:W-:Y:S01]  /*7020*/  @P1 IMAD R0, R0, c[0x0][0x25c], R4 ;  /* 0x0000970000001a24 */ /* 0x000fe200078e0204 */
[C---:B------:R-:W-:Y:S03]  /*7030*/  @P1 LEA R4, P2, R2.reuse, c[0x0][0x250], 0x1 ;  /* 0x0000940002041a11 */ /* 0x040fe600078408ff */
[----:B------:R-:W-:Y:S05]  /*7040*/  @P1 IMAD.IADD R0, R3, 0x1, R0 ;  /* 0x0000000103001824 */ /* 0x000fea00078e0200 */
        /* <DEDUP_REMOVED lines=25> */
[----:B------:R-:W-:Y:S02]  /*71e0*/  IMAD.MOV.U32 R4, RZ, RZ, R96 ;  /* 0x000000ffff047224 */ /* 0x000fe400078e0060 */
[----:B------:R-:W-:Y:S02]  /*71f0*/  IMAD.MOV.U32 R5, RZ, RZ, R121 ;  /* 0x000000ffff057224 */ /* 0x000fe400078e0079 */
[----:B------:R-:W-:Y:S02]  /*7200*/  IMAD.X R2, R9, 0x1, R126, P0 ;  /* 0x0000000109027824 */ /* 0x000fe400000e067e */
[----:B------:R-:W-:Y:S04]  /*7210*/  IMAD.WIDE.U32 R4, R0, c[0x0][0x208], R4 ;  /* 0x0000820000047a25 */ /* 0x000fe800078e0004 */
[----:B------:R-:W-:Y:S04]  /*7220*/  IMAD R2, R2, c[0x0][0x208], RZ ;  /* 0x0000820002027a24 */ /* 0x000fe800078e02ff */
[----:B------:R-:W-:Y:S01]  /*7230*/  IMAD R0, R0, c[0x0][0x20c], R2 ;  /* 0x0000830000007a24 */ /* 0x000fe200078e0202 */
[C---:B------:R-:W-:Y:S03]  /*7240*/  LEA R2, P0, R4.reuse, c[0x0][0x1f8], 0x1 ;  /* 0x00007e0004027a11 */ /* 0x040fe600078008ff */
[----:B------:R-:W-:Y:S05]  /*7250*/  IMAD.IADD R0, R5, 0x1, R0 ;  /* 0x0000000105007824 */ /* 0x000fea00078e0200 */
[----:B------:R-:W-:Y:S02]  /*7260*/  LEA.HI.X R3, R4, c[0x0][0x1fc], R0, 0x1, P0 ;  /* 0x00007f0004037a11 */ /* 0x000fe400000f0c00 */
[C---:B------:R-:W-:Y:S02]  /*7270*/  ISETP.GE.AND P0, PT, R104.reuse, c[0x0][0x1d4], PT ;  /* 0x0000750068007a0c */ /* 0x040fe40003f06270 */
[----:B------:R-:W-:Y:S11]  /*7280*/  IADD3 R0, R104, 0x60, RZ ;  /* 0x0000006068007810 */ /* 0x000ff60007ffe0ff */
[----:B------:R-:W1:Y:S04]  /*7290*/  @!P0 LDS.128 R12, [R239] ;  /* 0x00000000ef0c8984 */ /* 0x000e680000000c00 */
[----:B-1----:R-:W-:Y:S01]  /*72a0*/  @!P0 STG.E.128 [R2.64], R12 ;  /* 0x0000000c02008986 */ /* 0x002fe2000c101d06 */
[----:B------:R-:W-:Y:S11]  /*72b0*/  ISETP.GE.AND P0, PT, R107, c[0x0][0x1d4], PT ;  /* 0x000075006b007a0c */ /* 0x000ff60003f06270 */
[----:B------:R-:W-:Y:S02]  /*72c0*/  @!UPT UIADD3 URZ, URZ, URZ, URZ ;  /* 0x0000003f3f3ff290 */ /* 0x000fe4000fffe03f */
[----:B------:R-:W1:Y:S04]  /*72d0*/  @!P0 LDS.128 R4, [R240] ;  /* 0x00000000f0048984 */ /* 0x000e680000000c00 */
        /* <DEDUP_REMOVED lines=17> */
.L_x_623:
[----:B-1----:R-:W-:Y:S05]  /*73f0*/  BSYNC B0 ;  /* 0x0000000000007941 */ /* 0x002fea0003800000 */
.L_x_622:
        /* <DEDUP_REMOVED lines=26> */
.L_x_599:
[----:B---3--:R-:W-:Y:S02]  /*75a0*/  IMAD.MOV.U32 R0, RZ, RZ, c[0x0][0x2c4] ;  /* 0x0000b100ff007624 */ /* 0x008fe400078e00ff */
[----:B-1----:R-:W-:-:S02]  /*75b0*/  IMAD.MOV.U32 R3, RZ, RZ, c[0x0][0x32c] ;  /* 0x0000cb00ff037624 */ /* 0x002fc400078e00ff */
[----:B------:R-:W-:Y:S01]  /*75c0*/  IMAD.IADD R11, R132, 0x1, R133 ;  /* 0x00000001840b7824 */ /* 0x000fe200078e0285 */
[----:B------:R-:W-:Y:S02]  /*75d0*/  ISETP.NE.AND P3, PT, R0, 0x1, PT ;  /* 0x000000010000780c */ /* 0x000fe40003f65270 */
[----:B------:R-:W-:Y:S02]  /*75e0*/  IADD3 R0, R246, 0x7f, RZ ;  /* 0x0000007ff6007810 */ /* 0x000fe40007ffe0ff */
[----:B------:R-:W-:-:S09]  /*75f0*/  ISETP.GE.AND P1, PT, R3, 0x1, PT ;  /* 0x000000010300780c */ /* 0x000fd20003f26270 */
[----:B------:R-:W-:-:S05]  /*7600*/  @P3 IMAD.HI.U32 R2, R0, c[0x0][0x2c8], RZ ;  /* 0x0000b20000023a27 */ /* 0x000fca00078e00ff */
[----:B------:R-:W-:-:S05]  /*7610*/  @P3 SHF.R.U32.HI R0, RZ, c[0x0][0x2cc], R2 ;  /* 0x0000b300ff003a19 */ /* 0x000fca0000011602 */
[----:B------:R-:W-:-:S05]  /*7620*/  IMAD.IADD R0, R139, 0x1, R0 ;  /* 0x000000018b007824 */ /* 0x000fca00078e0200 */
        /* <DEDUP_REMOVED lines=13> */
.L_x_627:
[----:B------:R-:W-:-:S13]  /*7700*/  ISETP.NE.AND P0, PT, R4, 0x1, PT ;  /* 0x000000010400780c */ /* 0x000fda0003f05270 */
[----:B------:R-:W-:-:S05]  /*7710*/  @P0 IMAD.HI.U32 R0, R2, c[0x0][0x330], RZ ;  /* 0x0000cc0002000a27 */ /* 0x000fca00078e00ff */
[----:B------:R-:W-:Y:S02]  /*7720*/  @P0 SHF.R.U32.HI R2, RZ, c[0x0][0x334], R0 ;  /* 0x0000cd00ff020a19 */ /* 0x000fe40000011600 */
.L_x_628:
[----:B------:R-:W-:Y:S05]  /*7730*/  BSYNC B0 ;  /* 0x0000000000007941 */ /* 0x000fea0003800000 */
.L_x_626:
[----:B------:R-:W-:-:S05]  /*7740*/  IMAD R2, R2, R4, c[0x0][0x32c] ;  /* 0x0000cb0002027624 */ /* 0x000fca00078e0204 */
[----:B------:R-:W-:-:S04]  /*7750*/  IMNMX R3, R3, R2, PT ;  /* 0x0000000203037217 */ /* 0x000fc80003800200 */
.L_x_625:
[----:B------:R-:W-:Y:S01]  /*7760*/  IADD3 R3, R3, 0x3f, RZ ;  /* 0x0000003f03037810 */ /* 0x000fe20007ffe0ff */
[----:B------:R-:W-:-:S03]  /*7770*/  @P3 IMAD.HI.U32 R2, R246, c[0x0][0x2c8], RZ ;  /* 0x0000b200f6023a27 */ /* 0x000fc600078e00ff */
[----:B------:R-:W-:Y:S01]  /*7780*/  SHF.R.S32.HI R4, RZ, 0x1f, R3 ;  /* 0x0000001fff047819 */ /* 0x000fe20000011403 */
[----:B------:R-:W-:Y:S01]  /*7790*/  IMAD.MOV.U32 R0, RZ, RZ, R246 ;  /* 0x000000ffff007224 */ /* 0x000fe200078e00f6 */
[----:B------:R-:W-:Y:S02]  /*77a0*/  @P3 SHF.R.U32.HI R0, RZ, c[0x0][0x2cc], R2 ;  /* 0x0000b300ff003a19 */ /* 0x000fe40000011602 */
[----:B------:R-:W-:-:S03]  /*77b0*/  LEA.HI R3, R4, R3, RZ, 0x6 ;  /* 0x0000000304037211 */ /* 0x000fc600078f30ff */
[----:B------:R-:W-:Y:S01]  /*77c0*/  IMAD.IADD R0, R148, 0x1, R0 ;  /* 0x0000000194007824 */ /* 0x000fe200078e0200 */
[----:B------:R-:W-:-:S04]  /*77d0*/  SHF.R.S32.HI R3, RZ, 0x6, R3 ;  /* 0x00000006ff037819 */ /* 0x000fc80000011403 */
[----:B------:R-:W-:Y:S02]  /*77e0*/  IADD3 R2, R0, -c[0x0][0x324], RZ ;  /* 0x8000c90000027a10 */ /* 0x000fe40007ffe0ff */
[----:B------:R-:W-:Y:S01]  /*77f0*/  IMNMX R7, R149, R3, PT ;  /* 0x0000000395077217 */ /* 0x000fe20003800200 */
        /* <DEDUP_REMOVED lines=11> */
.L_x_631:
[----:B------:R-:W-:-:S04]  /*78b0*/  MOV R3, c[0x0][0x32c] ;  /* 0x0000cb0000037a02 */ /* 0x000fc80000000f00 */
[----:B------:R-:W-:-:S13]  /*78c0*/  ISETP.NE.AND P0, PT, R3, 0x1, PT ;  /* 0x000000010300780c */ /* 0x000fda0003f05270 */
[----:B------:R-:W-:-:S05]  /*78d0*/  @P0 IMAD.HI.U32 R3, R0, c[0x0][0x330], RZ ;  /* 0x0000cc0000030a27 */ /* 0x000fca00078e00ff */
[----:B------:R-:W-:Y:S02]  /*78e0*/  @P0 SHF.R.U32.HI R0, RZ, c[0x0][0x334], R3 ;  /* 0x0000cd00ff000a19 */ /* 0x000fe40000011603 */
.L_x_632:
[----:B------:R-:W-:Y:S05]  /*78f0*/  BSYNC B0 ;  /* 0x0000000000007941 */ /* 0x000fea0003800000 */
.L_x_630:
[----:B------:R-:W-:-:S05]  /*7900*/  IMAD R0, R0, c[0x0][0x32c], RZ ;  /* 0x0000cb0000007a24 */ /* 0x000fca00078e02ff */
[----:B------:R-:W-:-:S04]  /*7910*/  IMNMX R2, R2, R0, !PT ;  /* 0x0000000002027217 */ /* 0x000fc80007800200 */
.L_x_629:
[----:B------:R-:W-:Y:S01]  /*7920*/  SHF.R.S32.HI R0, RZ, 0x1f, R2 ;  /* 0x0000001fff007819 */ /* 0x000fe20000011402 */
[----:B------:R-:W-:Y:S03]  /*7930*/  BSSY B0, `(.L_x_633) ;  /* 0x0000024000007945 */ /* 0x000fe60003800000 */
[----:B------:R-:W-:-:S04]  /*7940*/  LEA.HI R0, R0, R2, RZ, 0x6 ;  /* 0x0000000200007211 */ /* 0x000fc800078f30ff */
[----:B------:R-:W-:-:S04]  /*7950*/  SHF.R.S32.HI R0, RZ, 0x6, R0 ;  /* 0x00000006ff007819 */ /* 0x000fc80000011400 */
[----:B------:R-:W-:Y:S01]  /*7960*/  IMNMX R6, RZ, R0, !PT ;  /* 0x00000000ff067217 */ /* 0x000fe20007800200 */
[----:B------:R-:W-:-:S03]  /*7970*/  IMAD.MOV.U32 R0, RZ, RZ, RZ ;  /* 0x000000ffff007224 */ /* 0x000fc600078e00ff */
[----:B------:R-:W-:-:S13]  /*7980*/  ISETP.GT.AND P0, PT, R7, R6, PT ;  /* 0x000000060700720c */ /* 0x000fda0003f04270 */
[----:B------:R-:W-:Y:S05]  /*7990*/  @!P0 BRA `(.L_x_634) ;  /* 0x000001d000008947 */ /* 0x000fea0003800000 */
[----:B------:R-:W-:Y:S02]  /*79a0*/  IABS R2, R130 ;  /* 0x0000008200027213 */ /* 0x000fe40000000000 */
[----:B------:R-:W-:Y:S02]  /*79b0*/  IADD3 R3, R130, -0x1, R7 ;  /* 0xffffffff82037810 */ /* 0x000fe40007ffe007 */
[----:B------:R-:W1:Y:S03]  /*79c0*/  I2F.RP R0, R2 ;  /* 0x0000000200007306 */ /* 0x000e660000209400 */
[----:B------:R-:W-:-:S05]  /*79d0*/  IMAD.IADD R8, R3, 0x1, -R6 ;  /* 0x0000000103087824 */ /* 0x000fca00078e0a06 */
[----:B------:R-:W-:Y:S01]  /*79e0*/  IABS R10, R8 ;  /* 0x00000008000a7213 */ /* 0x000fe20000000000 */
        /* <DEDUP_REMOVED lines=24> */
.L_x_634:
[----:B------:R-:W-:Y:S05]  /*7b70*/  BSYNC B0 ;  /* 0x0000000000007941 */ /* 0x000fea0003800000 */
.L_x_633:
[----:B------:R-:W2:Y:S01]  /*7b80*/  LDL R2, [R1+0x34] ;  /* 0x0000340001027983 */ /* 0x000ea20000100800 */
        /* <DEDUP_REMOVED lines=49> */
[----:B--2---:R-:W-:-:S04]  /*7ea0*/  IMAD R227, R2, R0, R6 ;  /* 0x0000000002e37224 */ /* 0x004fc800078e0206 */
[--C-:B------:R-:W-:Y:S01]  /*7eb0*/  IMAD.IADD R2, R227, 0x1, R0.reuse ;  /* 0x00000001e3027824 */ /* 0x100fe200078e0200 */
[----:B------:R-:W-:-:S04]  /*7ec0*/  PRMT R0, RZ, 0x7610, R0 ;  /* 0x00007610ff007816 */ /* 0x000fc80000000000 */
[----:B------:R-:W-:-:S04]  /*7ed0*/  IMNMX R24, R7, R2, PT ;  /* 0x0000000207187217 */ /* 0x000fc80003800200 */
[----:B------:R-:W-:Y:S01]  /*7ee0*/  ISETP.GT.AND P0, PT, R24, R227, PT ;  /* 0x000000e31800720c */ /* 0x000fe20003f04270 */
[----:B------:R1:W-:-:S12]  /*7ef0*/  STL [R1+0x1c], R24 ;  /* 0x00001c1801007387 */ /* 0x0003d80000100800 */
[----:B------:R-:W-:Y:S05]  /*7f00*/  @!P0 BRA `(.L_x_635) ;  /* 0x00015b3000008947 */ /* 0x000fea0003800000 */
[----:B------:R-:W2:Y:S04]  /*7f10*/  LDL R28, [R1+0xc] ;  /* 0x00000c00011c7983 */ /* 0x000ea80000100800 */
[----:B------:R-:W3:Y:S04]  /*7f20*/  LDL R8, [R1+0x48] ;  /* 0x0000480001087983 */ /* 0x000ee80000100800 */
[----:B------:R-:W2:Y:S01]  /*7f30*/  LDL R25, [R1+0x18] ;  /* 0x0000180001197983 */ /* 0x000ea20000100800 */
[----:B------:R-:W-:-:S03]  /*7f40*/  ISETP.NE.U32.AND P0, PT, RZ, c[0x0][0x340], PT ;  /* 0x0000d000ff007a0c */ /* 0x000fc60003f05070 */
[----:B------:R-:W3:Y:S01]  /*7f50*/  LDL.64 R26, [R1+0x10] ;  /* 0x00001000011a7983 */ /* 0x000ee20000100a00 */
[----:B------:R-:W-:-:S03]  /*7f60*/  ISETP.NE.AND.EX P1, PT, RZ, c[0x0][0x344], PT, P0 ;  /* 0x0000d100ff007a0c */ /* 0x000fc60003f25300 */
[----:B------:R-:W3:Y:S10]  /*7f70*/  LDL.LU R21, [R1+0x20] ;  /* 0x0000200001157983 */ /* 0x000ef40000300800 */
[----:B------:R-:W-:Y:S01]  /*7f80*/  @P1 IMAD.MOV.U32 R2, RZ, RZ, 0x4 ;  /* 0x00000004ff021424 */ /* 0x000fe200078e00ff */
[----:B------:R-:W1:Y:S01]  /*7f90*/  S2R R4, SR_TID.X ;  /* 0x0000000000047919 */ /* 0x000e620000002100 */
[----:B------:R-:W-:-:S02]  /*7fa0*/  SHF.R.S32.HI R0, RZ, 0x1f, R180 ;  /* 0x0000001fff007819 */ /* 0x000fc400000114b4 */
[----:B------:R-:W-:-:S03]  /*7fb0*/  ISETP.NE.U32.AND P2, PT, RZ, c[0x0][0x348], PT ;  /* 0x0000d200ff007a0c */ /* 0x000fc60003f45070 */
[----:B------:R-:W-:Y:S02]  /*7fc0*/  IMAD R0, R0, c[0x0][0x178], RZ ;  /* 0x00005e0000007a24 */ /* 0x000fe400078e02ff */
[----:B--2---:R-:W-:-:S05]  /*7fd0*/  @P1 IMAD.WIDE R2, R28, R2, c[0x0][0x340] ;  /* 0x0000d0001c021625 */ /* 0x004fca00078e0202 */
[----:B------:R2:W4:Y:S01]  /*7fe0*/  @P1 LDG.E R18, [R2.64] ;  /* 0x0000000602121981 */ /* 0x000522000c1e1900 */
[----:B-1----:R-:W-:-:S04]  /*7ff0*/  SHF.R.S32.HI R20, RZ, 0x1f, R4 ;  /* 0x0000001fff147819 */ /* 0x002fc80000011404 */
[----:B------:R-:W-:-:S04]  /*8000*/  LEA.HI R20, R20, R4, RZ, 0x3 ;  /* 0x0000000414147211 */ /* 0x000fc800078f18ff */
[----:B------:R-:W-:Y:S01]  /*8010*/  SHF.R.S32.HI R20, RZ, 0x3, R20 ;  /* 0x00000003ff147819 */ /* 0x000fe20000011414 */
[----:B------:R-:W-:Y:S01]  /*8020*/  IMAD.WIDE.U32 R4, R180, c[0x0][0x178], RZ ;  /* 0x00005e00b4047a25 */ /* 0x000fe200078e00ff */
[----:B------:R-:W-:-:S03]  /*8030*/  SHF.R.S32.HI R17, RZ, 0x1f, R28 ;  /* 0x0000001fff117819 */ /* 0x000fc6000001141c */
[----:B------:R-:W-:Y:S01]  /*8040*/  IMAD R0, R180, c[0x0][0x17c], R0 ;  /* 0x00005f00b4007a24 */ /* 0x000fe200078e0200 */
[----:B---3--:R-:W-:-:S03]  /*8050*/  IADD3 R8, R8, R246, RZ ;  /* 0x000000f608087210 */ /* 0x008fc60007ffe0ff */
[----:B------:R-:W-:Y:S01]  /*8060*/  IMAD.IADD R5, R5, 0x1, R0 ;  /* 0x0000000105057824 */ /* 0x000fe200078e0200 */
[----:B--2---:R-:W-:Y:S02]  /*8070*/  SHF.R.S32.HI R3, RZ, 0x1f, R20 ;  /* 0x0000001fff037819 */ /* 0x004fe40000011414 */
[----:B------:R-:W-:-:S04]  /*8080*/  IADD3 R2, P0, R20, R11, RZ ;  /* 0x0000000b14027210 */ /* 0x000fc80007f1e0ff */
[----:B------:R-:W-:Y:S02]  /*8090*/  LEA.HI.X.SX32 R9, R11, R3, 0x1, P0 ;  /* 0x000000030b097211 */ /* 0x000fe400000f0eff */
[----:B------:R-:W-:Y:S01]  /*80a0*/  ISETP.NE.AND.EX P0, PT, RZ, c[0x0][0x34c], PT, P2 ;  /* 0x0000d300ff007a0c */ /* 0x000fe20003f05320 */
[----:B------:R-:W-:-:S03]  /*80b0*/  IMAD.WIDE.U32 R4, R25, c[0x0][0x1b8], R4 ;  /* 0x00006e0019047a25 */ /* 0x000fc600078e0004 */
[----:B------:R-:W-:Y:S01]  /*80c0*/  SEL R6, R17, RZ, !P0 ;  /* 0x000000ff11067207 */ /* 0x000fe20004000000 */
[----:B------:R-:W-:Y:S01]  /*80d0*/  @P3 IMAD.HI.U32 R10, R8, c[0x0][0x2c8], RZ ;  /* 0x0000b200080a3a27 */ /* 0x000fe200078e00ff */
[----:B------:R-:W-:-:S03]  /*80e0*/  SEL R3, R28, RZ, !P0 ;  /* 0x000000ff1c037207 */ /* 0x000fc60004000000 */
[----:B------:R-:W-:Y:S02]  /*80f0*/  IMAD R5, R25, c[0x0][0x1bc], R5 ;  /* 0x00006f0019057a24 */ /* 0x000fe400078e0205 */
[----:B------:R-:W-:Y:S02]  /*8100*/  IMAD R6, R6, c[0x0][0x1c0], RZ ;  /* 0x0000700006067a24 */ /* 0x000fe400078e02ff */
[----:B------:R-:W-:Y:S01]  /*8110*/  IMAD.MOV.U32 R0, RZ, RZ, R8 ;  /* 0x000000ffff007224 */ /* 0x000fe200078e0008 */
[----:B------:R-:W-:Y:S01]  /*8120*/  @P3 SHF.R.U32.HI R0, RZ, c[0x0][0x2cc], R10 ;  /* 0x0000b300ff003a19 */ /* 0x000fe2000001160a */
[C---:B------:R-:W-:Y:S02]  /*8130*/  IMAD R16, R3.reuse, c[0x0][0x1c4], R6 ;  /* 0x0000710003107a24 */ /* 0x040fe400078e0206 */
[----:B------:R-:W-:Y:S01]  /*8140*/  IMAD.WIDE.U32 R4, R3, c[0x0][0x1c0], R4 ;  /* 0x0000700003047a25 */ /* 0x000fe200078e0004 */
[----:B------:R-:W-:-:S03]  /*8150*/  SHF.R.S32.HI R7, RZ, 0x1f, R26 ;  /* 0x0000001fff077819 */ /* 0x000fc6000001141a */
[C---:B------:R-:W-:Y:S01]  /*8160*/  IMAD R3, R9.reuse, c[0x0][0x1e0], RZ ;  /* 0x0000780009037a24 */ /* 0x040fe200078e02ff */
[----:B------:R-:W-:Y:S01]  /*8170*/  SHF.R.S32.HI R13, RZ, 0x1f, R0 ;  /* 0x0000001fff0d7819 */ /* 0x000fe20000011400 */
[----:B------:R-:W-:Y:S02]  /*8180*/  IMAD.MOV.U32 R6, RZ, RZ, R26 ;  /* 0x000000ffff067224 */ /* 0x000fe400078e001a */
[----:B------:R-:W-:Y:S01]  /*8190*/  IMAD R12, R9, c[0x0][0x208], RZ ;  /* 0x00008200090c7a24 */ /* 0x000fe200078e02ff */
[----:B------:R-:W-:Y:S01]  /*81a0*/  IADD3 R9, -R0, RZ, RZ ;  /* 0x000000ff00097210 */ /* 0x000fe20007ffe1ff */
[----:B------:R-:W-:Y:S01]  /*81b0*/  IMAD R19, R2, c[0x0][0x1e4], R3 ;  /* 0x0000790002137a24 */ /* 0x000fe200078e0203 */
[----:B------:R-:W-:Y:S01]  /*81c0*/  ISETP.GE.AND P4, PT, R134, c[0x0][0x1d4], PT ;  /* 0x0000750086007a0c */ /* 0x000fe20003f86270 */
[----:B------:R-:W-:Y:S02]  /*81d0*/  IMAD.IADD R3, R5, 0x1, R16 ;  /* 0x0000000105037824 */ /* 0x000fe400078e0210 */
[----:B------:R-:W-:Y:S01]  /*81e0*/  IMAD.WIDE.U32 R10, R2, c[0x0][0x1e0], R6 ;  /* 0x00007800020a7a25 */ /* 0x000fe200078e0006 */
[----:B------:R-:W-:-:S03]  /*81f0*/  ISETP.GE.AND P5, PT, R26, c[0x0][0x1d4], PT ;  /* 0x000075001a007a0c */ /* 0x000fc60003fa6270 */
[----:B------:R-:W-:-:S04]  /*8200*/  IMAD.WIDE.U32 R14, R2, c[0x0][0x208], R6 ;  /* 0x00008200020e7a25 */ /* 0x000fc800078e0006 */
[----:B------:R-:W-:Y:S02]  /*8210*/  IMAD R16, R2, c[0x0][0x20c], R12 ;  /* 0x0000830002107a24 */ /* 0x000fe400078e020c */
[----:B------:R-:W-:Y:S02]  /*8220*/  IMAD R5, R13, c[0x0][0x1b0], RZ ;  /* 0x00006c000d057a24 */ /* 0x000fe400078e02ff */
[----:B------:R-:W-:Y:S01]  /*8230*/  IMAD.MOV.U32 R2, RZ, RZ, R4 ;  /* 0x000000ffff027224 */ /* 0x000fe200078e0004 */
[----:B------:R-:W-:Y:S01]  /*8240*/  SEL R4, RZ, 0xffffffff, P4 ;  /* 0xffffffffff047807 */ /* 0x000fe20002000000 */
[----:B------:R-:W-:Y:S02]  /*8250*/  IMAD R12, R9, c[0x0][0x2c4], R8 ;  /* 0x0000b100090c7a24 */ /* 0x000fe400078e0208 */
[C---:B------:R-:W-:Y:S02]  /*8260*/  IMAD R8, R0.reuse, c[0x0][0x1b4], R5 ;  /* 0x00006d0000087a24 */ /* 0x040fe400078e0205 */
[----:B------:R-:W-:Y:S01]  /*8270*/  IMAD.WIDE.U32 R2, R0, c[0x0][0x1b0], R2 ;  /* 0x00006c0000027a25 */ /* 0x000fe200078e0002 */
[----:B------:R-:W-:-:S02]  /*8280*/  SHF.L.U32 R0, R4, 0x1, RZ ;  /* 0x0000000104007819 */ /* 0x000fc400000006ff */
[----:B------:R-:W-:Y:S02]  /*8290*/  SEL R5, RZ, 0x1, P5 ;  /* 0x00000001ff057807 */ /* 0x000fe40002800000 */
[----:B------:R-:W-:Y:S01]  /*82a0*/  SHF.R.S32.HI R4, RZ, 0x1f, R12 ;  /* 0x0000001fff047819 */ /* 0x000fe2000001140c */
[----:B------:R-:W-:Y:S01]  /*82b0*/  IMAD.IADD R9, R15, 0x1, R16 ;  /* 0x000000010f097824 */ /* 0x000fe200078e0210 */
[----:B------:R-:W-:Y:S02]  /*82c0*/  LOP3.LUT R16, R0, 0x2, R5, 0xe2, !PT ;  /* 0x0000000200107812 */ /* 0x000fe400078ee205 */
[----:B------:R-:W-:Y:S01]  /*82d0*/  IADD3 R5, R3, R8, RZ ;  /* 0x0000000803057210 */ /* 0x000fe20007ffe0ff */
[----:B------:R-:W-:Y:S01]  /*82e0*/  IMAD R0, R4, c[0x0][0x1a8], RZ ;  /* 0x00006a0004007a24 */ /* 0x000fe200078e02ff */
[----:B------:R-:W-:Y:S01]  /*82f0*/  MOV R4, R2 ;  /* 0x0000000200047202 */ /* 0x000fe20000000f00 */
[----:B------:R-:W-:Y:S01]  /*8300*/  IMAD.MOV.U32 R8, RZ, RZ, R14 ;  /* 0x000000ffff087224 */ /* 0x000fe200078e000e */
[----:B------:R-:W-:Y:S01]  /*8310*/  ISETP.NE.U32.AND P0, PT, RZ, c[0x0][0x350], PT ;  /* 0x0000d400ff007a0c */ /* 0x000fe20003f05070 */
[----:B------:R-:W-:-:S02]  /*8320*/  IMAD.IADD R11, R11, 0x1, R19 ;  /* 0x000000010b0b7824 */ /* 0x000fc400078e0213 */
[C---:B------:R-:W-:Y:S01]  /*8330*/  IMAD R14, R12.reuse, c[0x0][0x1ac], R0 ;  /* 0x00006b000c0e7a24 */ /* 0x040fe200078e0200 */
[----:B------:R-:W-:Y:S01]  /*8340*/  ISETP.NE.AND.EX P0, PT, RZ, c[0x0][0x354], PT, P0 ;  /* 0x0000d500ff007a0c */ /* 0x000fe20003f05300 */
[----:B------:R-:W-:-:S04]  /*8350*/  IMAD.WIDE.U32 R12, R12, c[0x0][0x1a8], R4 ;  /* 0x00006a000c0c7a25 */ /* 0x000fc800078e0004 */
[----:B------:R-:W-:-:S04]  /*8360*/  IMAD.WIDE.U32 R8, R25, c[0x0][0x210], R8 ;  /* 0x0000840019087a25 */ /* 0x000fc800078e0008 */
[----:B------:R-:W-:Y:S01]  /*8370*/  IMAD.WIDE.U32 R4, R25, c[0x0][0x1e8], R10 ;  /* 0x00007a0019047a25 */ /* 0x000fe200078e000a */
[----:B------:R-:W-:Y:S02]  /*8380*/  LOP3.LUT R21, R21, 0xfffffffe, RZ, 0xc0, !PT ;  /* 0xfffffffe15157812 */ /* 0x000fe400078ec0ff */
[----:B------:R-:W-:Y:S01]  /*8390*/  ISETP.GE.AND P3, PT, R135, c[0x0][0x1d4], PT ;  /* 0x0000750087007a0c */ /* 0x000fe20003f66270 */
[----:B------:R-:W-:Y:S01]  /*83a0*/  IMAD R5, R25, c[0x0][0x1ec], R5 ;  /* 0x00007b0019057a24 */ /* 0x000fe200078e0205 */
[----:B------:R-:W-:Y:S02]  /*83b0*/  ISETP.GE.AND P6, PT, R134, c[0x0][0x198], PT ;  /* 0x0000660086007a0c */ /* 0x000fe40003fc6270 */
[----:B------:R-:W-:Y:S02]  /*83c0*/  IADD3 R101, R24, -0x1, RZ ;  /* 0xffffffff18657810 */ /* 0x000fe40007ffe0ff */
[----:B------:R-:W-:Y:S02]  /*83d0*/  IADD3 R11, R20, R246, RZ ;  /* 0x000000f6140b7210 */ /* 0x000fe40007ffe0ff */
[----:B------:R-:W-:-:S02]  /*83e0*/  ISETP.GE.AND P2, PT, R135, c[0x0][0x198], PT ;  /* 0x0000660087007a0c */ /* 0x000fc40003f46270 */
[--C-:B----4-:R-:W-:Y:S01]  /*83f0*/  @P1 SHF.R.S32.HI R3, RZ, 0x1f, R18.reuse ;  /* 0x0000001fff031819 */ /* 0x110fe20000011412 */
[----:B------:R-:W-:Y:S02]  /*8400*/  @!P1 IMAD.MOV.U32 R3, RZ, RZ, R17 ;  /* 0x000000ffff039224 */ /* 0x000fe400078e0011 */
[----:B------:R-:W-:Y:S01]  /*8410*/  @P1 IMAD.MOV.U32 R2, RZ, RZ, R18 ;  /* 0x000000ffff021224 */ /* 0x000fe200078e0012 */
[----:B------:R-:W-:Y:S02]  /*8420*/  @!P1 MOV R2, R28 ;  /* 0x0000001c00029202 */ /* 0x000fe40000000f00 */
[----:B------:R-:W-:Y:S01]  /*8430*/  SEL R10, R3, RZ, !P0 ;  /* 0x000000ff030a7207 */ /* 0x000fe20004000000 */
[----:B------:R-:W-:Y:S01]  /*8440*/  IMAD R3, R25, c[0x0][0x214], R9 ;  /* 0x0000850019037a24 */ /* 0x000fe200078e0209 */
[----:B------:R-:W-:Y:S02]  /*8450*/  SEL R0, R2, RZ, !P0 ;  /* 0x000000ff02007207 */ /* 0x000fe40004000000 */
[----:B------:R-:W-:-:S02]  /*8460*/  IADD3 R9, R13, R14, RZ ;  /* 0x0000000e0d097210 */ /* 0x000fc40007ffe0ff */
[----:B------:R-:W-:-:S04]  /*8470*/  LEA R15, P0, R12, c[0x0][0x160], 0x1 ;  /* 0x000058000c0f7a11 */ /* 0x000fc800078008ff */
[----:B------:R-:W-:Y:S02]  /*8480*/  LEA.HI.X R12, R12, c[0x0][0x164], R9, 0x1, P0 ;  /* 0x000059000c0c7a11 */ /* 0x000fe400000f0c09 */
[----:B------:R-:W-:Y:S02]  /*8490*/  ISETP.GE.AND P0, PT, R26, c[0x0][0x198], PT ;  /* 0x000066001a007a0c */ /* 0x000fe40003f06270 */
[----:B------:R-:W-:-:S11]  /*84a0*/  SEL R2, RZ, 0x4, P3 ;  /* 0x00000004ff027807 */ /* 0x000fd60001800000 */
[----:B------:R-:W-:-:S05]  /*84b0*/  @P0 LOP3.LUT R21, R21, 0x1, RZ, 0xfc, !PT ;  /* 0x0000000115150812 */ /* 0x000fca00078efcff */
[----:B------:R1:W-:Y:S01]  /*84c0*/  STL [R1+0x20], R21 ;  /* 0x0000201501007387 */ /* 0x0003e20000100800 */
[----:B------:R-:W-:Y:S01]  /*84d0*/  LOP3.LUT R108, R16, R2, RZ, 0xfc, !PT ;  /* 0x00000002106c7212 */ /* 0x000fe200078efcff */
[----:B------:R-:W-:Y:S02]  /*84e0*/  IMAD.MOV.U32 R2, RZ, RZ, R8 ;  /* 0x000000ffff027224 */ /* 0x000fe400078e0008 */
[C---:B------:R-:W-:Y:S02]  /*84f0*/  IMAD R8, R10.reuse, c[0x0][0x1f0], RZ ;  /* 0x00007c000a087a24 */ /* 0x040fe400078e02ff */
[----:B------:R-:W-:Y:S02]  /*8500*/  IMAD R10, R10, c[0x0][0x218], RZ ;  /* 0x000086000a0a7a24 */ /* 0x000fe400078e02ff */
[----:B------:R-:W-:-:S04]  /*8510*/  IMAD.WIDE.U32 R230, R0, c[0x0][0x218], R2 ;  /* 0x0000860000e67a25 */ /* 0x000fc800078e0002 */
[----:B------:R-:W-:-:S04]  /*8520*/  IMAD.WIDE.U32 R228, R0, c[0x0][0x1f0], R4 ;  /* 0x00007c0000e47a25 */ /* 0x000fc800078e0004 */
[C---:B------:R-:W-:Y:S02]  /*8530*/  IMAD R2, R0.reuse, c[0x0][0x1f4], R8 ;  /* 0x00007d0000027a24 */ /* 0x040fe400078e0208 */
[----:B------:R-:W-:Y:S02]  /*8540*/  IMAD R0, R0, c[0x0][0x21c], R10 ;  /* 0x0000870000007a24 */ /* 0x000fe400078e020a */
[----:B------:R-:W-:-:S03]  /*8550*/  IMAD.IADD R232, R229, 0x1, R2 ;  /* 0x00000001e5e87824 */ /* 0x000fc600078e0202 */
[----:B------:R-:W-:Y:S01]  /*8560*/  IADD3 R233, R231, R0, RZ ;  /* 0x00000000e7e97210 */ /* 0x000fe20007ffe0ff */
[----:B------:R-:W-:Y:S05]  /*8570*/  BRA.DIV ~URZ, `(.L_x_636) ;  /* 0x00019fc27f007947 */ /* 0x000fea000b800000 */
[----:B------:R2:W3:Y:S02]  /*8580*/  SHFL.IDX PT, R10, R12, RZ, 0x181f ;  /* 0x00181fff0c0a7589 */ /* 0x0004e400000e0000 */
.L_x_799:
[----:B------:R-:W-:Y:S05]  /*8590*/  BRA.DIV ~URZ, `(.L_x_637) ;  /* 0x0001a0127f007947 */ /* 0x000fea000b800000 */
[----:B------:R4:W1:Y:S02]  /*85a0*/  SHFL.IDX PT, R0, R15, RZ, 0x181f ;  /* 0x00181fff0f007589 */ /* 0x00086400000e0000 */
.L_x_800:
[----:B------:R-:W-:Y:S01]  /*85b0*/  IMAD R30, R243, c[0x0][0x2c4], RZ ;  /* 0x0000b100f31e7a24 */ /* 0x000fe200078e02ff */
[----:B------:R-:W-:Y:S01]  /*85c0*/  BSSY B0, `(.L_x_638) ;  /* 0x0000014000007945 */ /* 0x000fe20003800000 */
[----:B------:R-:W-:Y:S02]  /*85d0*/  SHF.R.S32.HI R13, RZ, 0x1f, R134 ;  /* 0x0000001fff0d7819 */ /* 0x000fe40000011486 */
[----:B------:R-:W-:Y:S02]  /*85e0*/  SHF.R.S32.HI R14, RZ, 0x1f, R135 ;  /* 0x0000001fff0e7819 */ /* 0x000fe40000011487 */
[----:B------:R-:W-:-:S13]  /*85f0*/  ISETP.GE.AND P0, PT, R11, R30, PT ;  /* 0x0000001e0b00720c */ /* 0x000fda0003f06270 */
[----:B------:R-:W-:Y:S05]  /*8600*/  @P0 BRA `(.L_x_639) ;  /* 0x000000f000000947 */ /* 0x000fea0003800000 */
[----:B--2---:R-:W2:Y:S04]  /*8610*/  LDL.64 R2, [R1+0x10] ;  /* 0x0000100001027983 */ /* 0x004ea80000100a00 */
[----:B----4-:R-:W4:Y:S01]  /*8620*/  LDL R4, [R1+0x20] ;  /* 0x0000200001047983 */ /* 0x010f220000100800 */
[----:B-12---:R-:W-:Y:S02]  /*8630*/  LEA R8, P0, R2, R0, 0x1 ;  /* 0x0000000002087211 */ /* 0x006fe400078008ff */
[----:B----4-:R-:W-:Y:S02]  /*8640*/  LOP3.LUT P1, RZ, R4, 0x1, RZ, 0xc0, !PT ;  /* 0x0000000104ff7812 */ /* 0x010fe4000782c0ff */
[----:B---3--:R-:W-:Y:S02]  /*8650*/  LEA.HI.X R9, R2, R10, R7, 0x1, P0 ;  /* 0x0000000a02097211 */ /* 0x008fe400000f0c07 */
[----:B------:R-:W-:-:S04]  /*8660*/  LEA R4, P0, R134, R0, 0x1 ;  /* 0x0000000086047211 */ /* 0x000fc800078008ff */
[----:B------:R-:W-:Y:S02]  /*8670*/  LEA.HI.X R5, R134, R10, R13, 0x1, P0 ;  /* 0x0000000a86057211 */ /* 0x000fe400000f0c0d */
[----:B------:R-:W-:-:S03]  /*8680*/  LEA R2, P0, R135, R0, 0x1 ;  /* 0x0000000087027211 */ /* 0x000fc600078008ff */
[----:B------:R-:W-:Y:S01]  /*8690*/  @!PT LDS RZ, [RZ] ;  /* 0x00000000fffff984 */ /* 0x000fe20000000800 */
[----:B------:R-:W-:Y:S01]  /*86a0*/  @!PT LDS RZ, [RZ] ;  /* 0x00000000fffff984 */ /* 0x000fe20000000800 */
[----:B------:R-:W-:Y:S01]  /*86b0*/  @!PT LDS RZ, [RZ] ;  /* 0x00000000fffff984 */ /* 0x000fe20000000800 */
[----:B------:R1:W-:Y:S01]  /*86c0*/  LDGSTS.E.BYPASS.LTC128B.128 [R217+0xc100], [R8.64], !P1 ;  /* 0x0c10000008d97fae */ /* 0x0003e2000c901d46 */
[----:B------:R-:W-:-:S03]  /*86d0*/  LEA.HI.X R3, R135, R10, R14, 0x1, P0 ;  /* 0x0000000a87037211 */ /* 0x000fc600000f0c0e */
[----:B------:R1:W-:Y:S04]  /*86e0*/  LDGSTS.E.BYPASS.LTC128B.128 [R217+0x10100], [R4.64], !P6 ;  /* 0x1010000004d97fae */ /* 0x0003e8000f101d46 */
[----:B------:R1:W-:Y:S02]  /*86f0*/  LDGSTS.E.BYPASS.LTC128B.128 [R217+0x14100], [R2.64], !P2 ;  /* 0x1410000002d97fae */ /* 0x0003e4000d101d46 */
.L_x_639:
[----:B------:R-:W-:Y:S05]  /*8700*/  BSYNC B0 ;  /* 0x0000000000007941 */ /* 0x000fea0003800000 */
.L_x_638:
[----:B------:R-:W-:Y:S05]  /*8710*/  BRA.DIV ~URZ, `(.L_x_640) ;  /* 0x00019f027f007947 */ /* 0x000fea000b800000 */
[----:B---3--:R3:W2:Y:S04]  /*8720*/  SHFL.IDX PT, R10, R12, 0x1, 0x181f ;  /* 0x00381f000c0a7f89 */ /* 0x0086a800000e0000 */
[----:B-1----:R3:W1:Y:S02]  /*8730*/  SHFL.IDX PT, R0, R15, 0x1, 0x181f ;  /* 0x00381f000f007f89 */ /* 0x00266400000e0000 */
.L_x_801:
[----:B------:R-:W-:Y:S01]  /*8740*/  IADD3 R2, R11, 0x20, RZ ;  /* 0x000000200b027810 */ /* 0x000fe20007ffe0ff */
[----:B------:R-:W-:Y:S03]  /*8750*/  BSSY B0, `(.L_x_641) ;  /* 0x0000012000007945 */ /* 0x000fe60003800000 */
[----:B------:R-:W-:-:S13]  /*8760*/  ISETP.GE.AND P0, PT, R2, R30, PT ;  /* 0x0000001e0200720c */ /* 0x000fda0003f06270 */
[----:B------:R-:W-:Y:S05]  /*8770*/  @P0 BRA `(.L_x_642) ;  /* 0x000000f000000947 */ /* 0x000fea0003800000 */
[----:B---3--:R-:W3:Y:S04]  /*8780*/  LDL.64 R4, [R1+0x10] ;  /* 0x0000100001047983 */ /* 0x008ee80000100a00 */
[----:B----4-:R-:W4:Y:S01]  /*8790*/  LDL R3, [R1+0x20] ;  /* 0x0000200001037983 */ /* 0x010f220000100800 */
[C---:B-1-3--:R-:W-:Y:S02]  /*87a0*/  LEA R8, P0, R4.reuse, R0, 0x1 ;  /* 0x0000000004087211 */ /* 0x04afe400078008ff */
[----:B----4-:R-:W-:Y:S02]  /*87b0*/  LOP3.LUT P1, RZ, R3, 0x1, RZ, 0xc0, !PT ;  /* 0x0000000103ff7812 */ /* 0x010fe4000782c0ff */
[----:B--2---:R-:W-:Y:S02]  /*87c0*/  LEA.HI.X R9, R4, R10, R7, 0x1, P0 ;  /* 0x0000000a04097211 */ /* 0x004fe400000f0c07 */
        /* <DEDUP_REMOVED lines=10> */
.L_x_642:
[----:B------:R-:W-:Y:S05]  /*8870*/  BSYNC B0 ;  /* 0x0000000000007941 */ /* 0x000fea0003800000 */
.L_x_641:
[----:B------:R-:W-:Y:S05]  /*8880*/  BRA.DIV ~URZ, `(.L_x_643) ;  /* 0x00019e627f007947 */ /* 0x000fea000b800000 */
[----:B--2---:R2:W3:Y:S02]  /*8890*/  SHFL.IDX PT, R10, R12, 0x2, 0x181f ;  /* 0x00581f000c0a7f89 */ /* 0x0044e400000e0000 */
.L_x_802:
[----:B------:R-:W-:Y:S05]  /*88a0*/  BRA.DIV ~URZ, `(.L_x_644) ;  /* 0x00019eb27f007947 */ /* 0x000fea000b800000 */
[----:B-1----:R1:W2:Y:S02]  /*88b0*/  SHFL.IDX PT, R0, R15, 0x2, 0x181f ;  /* 0x00581f000f007f89 */ /* 0x0022a400000e0000 */
.L_x_803:
[----:B------:R-:W-:Y:S01]  /*88c0*/  IADD3 R2, R11, 0x40, RZ ;  /* 0x000000400b027810 */ /* 0x000fe20007ffe0ff */
[----:B------:R-:W-:Y:S03]  /*88d0*/  BSSY B0, `(.L_x_645) ;  /* 0x0000012000007945 */ /* 0x000fe60003800000 */
[----:B------:R-:W-:-:S13]  /*88e0*/  ISETP.GE.AND P0, PT, R2, R30, PT ;  /* 0x0000001e0200720c */ /* 0x000fda0003f06270 */
[----:B------:R-:W-:Y:S05]  /*88f0*/  @P0 BRA `(.L_x_646) ;  /* 0x000000f000000947 */ /* 0x000fea0003800000 */
[----:B----4-:R-:W4:Y:S04]  /*8900*/  LDL.64 R4, [R1+0x10] ;  /* 0x0000100001047983 */ /* 0x010f280000100a00 */
[----:B---3--:R-:W3:Y:S01]  /*8910*/  LDL R3, [R1+0x20] ;  /* 0x0000200001037983 */ /* 0x008ee20000100800 */
[C---:B--2-4-:R-:W-:Y:S02]  /*8920*/  LEA R8, P0, R4.reuse, R0, 0x1 ;  /* 0x0000000004087211 */ /* 0x054fe400078008ff */
[----:B---3--:R-:W-:Y:S02]  /*8930*/  LOP3.LUT P1, RZ, R3, 0x1, RZ, 0xc0, !PT ;  /* 0x0000000103ff7812 */ /* 0x008fe4000782c0ff */
[----:B------:R-:W-:Y:S02]  /*8940*/  LEA.HI.X R9, R4, R10, R7, 0x1, P0 ;  /* 0x0000000a04097211 */ /* 0x000fe400000f0c07 */
        /* <DEDUP_REMOVED lines=10> */
.L_x_646:
[----:B------:R-:W-:Y:S05]  /*89f0*/  BSYNC B0 ;  /* 0x0000000000007941 */ /* 0x000fea0003800000 */
.L_x_645:
[----:B------:R-:W-:Y:S05]  /*8a00*/  BRA.DIV ~URZ, `(.L_x_647) ;  /* 0x00019dc27f007947 */ /* 0x000fea000b800000 */
[----:B---3--:R3:W1:Y:S04]  /*8a10*/  SHFL.IDX PT, R10, R12, 0x3, 0x181f ;  /* 0x00781f000c0a7f89 */ /* 0x00866800000e0000 */
[----:B--2---:R3:W2:Y:S02]  /*8a20*/  SHFL.IDX PT, R0, R15, 0x3, 0x181f ;  /* 0x00781f000f007f89 */ /* 0x0046a400000e0000 */
.L_x_804:
[----:B---3--:R-:W3:Y:S04]  /*8a30*/  LDL.64 R16, [R1+0x10] ;  /* 0x0000100001107983 */ /* 0x008ee80000100a00 */
[----:B-1--4-:R-:W4:Y:S01]  /*8a40*/  LDL R15, [R1+0x20] ;  /* 0x00002000010f7983 */ /* 0x012f220000100800 */
[----:B------:R-:W-:Y:S01]  /*8a50*/  IADD3 R2, R11, 0x60, RZ ;  /* 0x000000600b027810 */ /* 0x000fe20007ffe0ff */
[----:B------:R-:W-:Y:S01]  /*8a60*/  IMAD.SHL.U32 R103, R101, 0x40, RZ ;  /* 0x0000004065677824 */ /* 0x000fe200078e00ff */
[----:B------:R-:W-:Y:S01]  /*8a70*/  SHF.R.S32.HI R109, RZ, 0x1f, R101 ;  /* 0x0000001fff6d7819 */ /* 0x000fe20000011465 */
[----:B------:R-:W1:Y:S01]  /*8a80*/  S2R R12, SR_TID.X ;  /* 0x00000000000c7919 */ /* 0x000e620000002100 */
[----:B------:R-:W-:Y:S01]  /*8a90*/  ISETP.GE.AND P0, PT, R2, R30, PT ;  /* 0x0000001e0200720c */ /* 0x000fe20003f06270 */
[----:B------:R-:W-:-:S12]  /*8aa0*/  IMAD.MOV.U32 R111, RZ, RZ, c[0x0][0x2c4] ;  /* 0x0000b100ff6f7624 */ /* 0x000fd800078e00ff */
[----:B--2---:R-:W-:-:S04]  /*8ab0*/  @!P0 LEA R8, P1, R134, R0, 0x1 ;  /* 0x0000000086088211 */ /* 0x004fc800078208ff */
[----:B------:R-:W-:Y:S02]  /*8ac0*/  @!P0 LEA.HI.X R9, R134, R10, R13, 0x1, P1 ;  /* 0x0000000a86098211 */ /* 0x000fe400008f0c0d */
[----:B-1----:R-:W-:-:S04]  /*8ad0*/  SHF.R.S32.HI R112, RZ, 0x1f, R12 ;  /* 0x0000001fff707819 */ /* 0x002fc8000001140c */
[----:B------:R-:W-:-:S04]  /*8ae0*/  LEA.HI R112, R112, R12, RZ, 0x3 ;  /* 0x0000000c70707211 */ /* 0x000fc800078f18ff */
[----:B------:R-:W-:Y:S02]  /*8af0*/  SHF.R.S32.HI R112, RZ, 0x3, R112 ;  /* 0x00000003ff707819 */ /* 0x000fe40000011470 */
[----:B---3--:R-:W-:-:S04]  /*8b00*/  @!P0 LEA R4, P1, R16, R0, 0x1 ;  /* 0x0000000010048211 */ /* 0x008fc800078208ff */
[----:B------:R-:W-:Y:S02]  /*8b10*/  @!P0 LEA.HI.X R5, R16, R10, R7, 0x1, P1 ;  /* 0x0000000a10058211 */ /* 0x000fe400008f0c07 */
[----:B------:R-:W-:Y:S01]  /*8b20*/  @!P0 LEA R2, P1, R135, R0, 0x1 ;  /* 0x0000000087028211 */ /* 0x000fe200078208ff */
[----:B------:R-:W-:-:S03]  /*8b30*/  IMAD R0, R109, c[0x0][0x1e0], RZ ;  /* 0x000078006d007a24 */ /* 0x000fc600078e02ff */
[----:B------:R-:W-:Y:S02]  /*8b40*/  @!P0 LEA.HI.X R3, R135, R10, R14, 0x1, P1 ;  /* 0x0000000a87038211 */ /* 0x000fe400008f0c0e */
[----:B----4-:R-:W-:-:S13]  /*8b50*/  LOP3.LUT P1, RZ, R15, 0x1, RZ, 0xc0, !PT ;  /* 0x000000010fff7812 */ /* 0x010fda000782c0ff */
        /* <DEDUP_REMOVED lines=8> */
[----:B-1----:R-:W-:Y:S01]  /*8be0*/  IADD3 R4, -R103, R242, -R112 ;  /* 0x000000f267047210 */ /* 0x002fe20007ffe970 */
[----:B------:R-:W-:Y:S01]  /*8bf0*/  IMAD R5, R101, c[0x0][0x1e4], R0 ;  /* 0x0000790065057a24 */ /* 0x000fe200078e0200 */
[----:B------:R-:W-:Y:S02]  /*8c00*/  BAR.SYNC.DEFER_BLOCKING 0x0 ;  /* 0x0000000000007b1d */ /* 0x000fe40000010000 */
[----:B------:R-:W-:Y:S01]  /*8c10*/  ISETP.GE.AND P0, PT, R4, 0x21, PT ;  /* 0x000000210400780c */ /* 0x000fe20003f06270 */
[----:B--2---:R-:W-:-:S02]  /*8c20*/  IMAD.MOV.U32 R8, RZ, RZ, 0x20 ;  /* 0x00000020ff087424 */ /* 0x004fc400078e00ff */
[----:B---3--:R-:W-:-:S04]  /*8c30*/  IMAD.WIDE.U32 R2, R101, c[0x0][0x1e0], RZ ;  /* 0x0000780065027a25 */ /* 0x008fc800078e00ff */
[----:B------:R-:W-:Y:S01]  /*8c40*/  IMAD.IADD R3, R3, 0x1, R5 ;  /* 0x0000000103037824 */ /* 0x000fe200078e0205 */
[----:B------:R-:W-:Y:S01]  /*8c50*/  LEA R0, P1, R2, R228, 0x6 ;  /* 0x000000e402007211 */ /* 0x000fe200078230ff */
[----:B------:R-:W-:-:S03]  /*8c60*/  IMAD.WIDE.U32 R6, R8, c[0x0][0x1e0], RZ ;  /* 0x0000780008067a25 */ /* 0x000fc600078e00ff */
[----:B------:R-:W-:Y:S01]  /*8c70*/  LEA.HI.X R2, R2, R232, R3, 0x6, P1 ;  /* 0x000000e802027211 */ /* 0x000fe200008f3403 */
[----:B------:R-:W-:Y:S01]  /*8c80*/  IMAD R5, R8, c[0x0][0x1e4], RZ ;  /* 0x0000790008057a24 */ /* 0x000fe200078e02ff */
[----:B------:R-:W-:-:S04]  /*8c90*/  @P0 IADD3 R3, P1, R0, R6, RZ ;  /* 0x0000000600030210 */ /* 0x000fc80007f3e0ff */
[----:B------:R-:W-:Y:S02]  /*8ca0*/  @P0 IADD3.X R6, R2, R7, R5, P1, !PT ;  /* 0x0000000702060210 */ /* 0x000fe40000ffe405 */
[----:B------:R-:W-:-:S13]  /*8cb0*/  ISETP.GE.AND P1, PT, R4, 0x1, PT ;  /* 0x000000010400780c */ /* 0x000fda0003f26270 */
[----:B------:R-:W-:-:S04]  /*8cc0*/  @P1 LEA R4, P2, R0, c[0x0][0x1c8], 0x1 ;  /* 0x0000720000041a11 */ /* 0x000fc800078408ff */
[----:B------:R-:W-:Y:S02]  /*8cd0*/  @P1 LEA.HI.X R5, R0, c[0x0][0x1cc], R2, 0x1, P2 ;  /* 0x0000730000051a11 */ /* 0x000fe400010f0c02 */
[----:B------:R-:W-:-:S03]  /*8ce0*/  @P0 LEA R2, P2, R3, c[0x0][0x1c8], 0x1 ;  /* 0x0000720003020a11 */ /* 0x000fc600078408ff */
[----:B------:R-:W-:Y:S01]  /*8cf0*/  @!PT LDS RZ, [RZ] ;  /* 0x00000000fffff984 */ /* 0x000fe20000000800 */
[----:B------:R-:W-:Y:S01]  /*8d00*/  @!PT LDS RZ, [RZ] ;  /* 0x00000000fffff984 */ /* 0x000fe20000000800 */
[----:B------:R-:W-:Y:S01]  /*8d10*/  @!PT LDS RZ, [RZ] ;  /* 0x00000000fffff984 */ /* 0x000fe20000000800 */
[----:B------:R1:W-:Y:S01]  /*8d20*/  @P1 LDGSTS.E.BYPASS.LTC128B.128 [R217+0x6100], [R4.64], !P5 ;  /* 0x0610000004d91fae */ /* 0x0003e2000e901d46 */
[----:B------:R-:W-:-:S03]  /*8d30*/  @P0 LEA.HI.X R3, R3, c[0x0][0x1cc], R6, 0x1, P2 ;  /* 0x0000730003030a11 */ /* 0x000fc600010f0c06 */
        /* <DEDUP_REMOVED lines=10> */
.L_x_648:
[----:B------:R-:W-:Y:S01]  /*8de0*/  ULDC.U8 UR4, c[0x0][0x298] ;  /* 0x0000a60000047ab9 */ /* 0x000fe20000000000 */
[----:B------:R-:W-:Y:S01]  /*8df0*/  SHF.R.S32.HI R113, RZ, 0x1f, R12 ;  /* 0x0000001fff717819 */ /* 0x000fe2000001140c */
[----:B-1---5:R-:W-:Y:S01]  /*8e00*/  IMAD.WIDE.U32 R4, R131, c[0x0][0x280], RZ ;  /* 0x0000a00083047a25 */ /* 0x022fe200078e00ff */
[----:B------:R-:W-:Y:S01]  /*8e10*/  ISETP.NE.AND P0, PT, RZ, UR4, PT ;  /* 0x00000004ff007c0c */ /* 0x000fe2000bf05270 */
[----:B------:R-:W-:Y:S01]  /*8e20*/  BSSY B2, `(.L_x_649) ;  /* 0x00006ff000027945 */ /* 0x000fe20003800000 */
[----:B------:R-:W-:Y:S02]  /*8e30*/  SHF.R.S32.HI R0, RZ, 0x1f, R131 ;  /* 0x0000001fff007819 */ /* 0x000fe40000011483 */
[----:B------:R-:W-:Y:S02]  /*8e40*/  LEA.HI R113, R113, R12, RZ, 0x2 ;  /* 0x0000000c71717211 */ /* 0x000fe400078f10ff */
[----:B------:R-:W-:Y:S01]  /*8e50*/  IADD3 R26, R245, R246, RZ ;  /* 0x000000f6f51a7210 */ /* 0x000fe20007ffe0ff */
[C---:B------:R-:W-:Y:S01]  /*8e60*/  IMAD R2, R0.reuse, c[0x0][0x280], RZ ;  /* 0x0000a00000027a24 */ /* 0x040fe200078e02ff */
[----:B------:R-:W-:Y:S01]  /*8e70*/  LOP3.LUT R113, R113, 0xfffffffc, RZ, 0xc0, !PT ;  /* 0xfffffffc71717812 */ /* 0x000fe200078ec0ff */
[----:B------:R-:W-:Y:S01]  /*8e80*/  IMAD R0, R0, c[0x0][0x290], RZ ;  /* 0x0000a40000007a24 */ /* 0x000fe200078e02ff */
[----:B------:R-:W-:Y:S01]  /*8e90*/  IADD3 R110, R245, 0x40, RZ ;  /* 0x00000040f56e7810 */ /* 0x000fe20007ffe0ff */
[----:B------:R-:W-:Y:S01]  /*8ea0*/  IMAD R7, R131, c[0x0][0x284], R2 ;  /* 0x0000a10083077a24 */ /* 0x000fe200078e0202 */
[----:B------:R-:W-:Y:S01]  /*8eb0*/  IADD3 R113, -R113, R12, RZ ;  /* 0x0000000c71717210 */ /* 0x000fe20007ffe1ff */
[----:B------:R-:W-:-:S02]  /*8ec0*/  IMAD R6, R131, c[0x0][0x294], R0 ;  /* 0x0000a50083067a24 */ /* 0x000fc400078e0200 */
[----:B------:R-:W-:Y:S01]  /*8ed0*/  IMAD.WIDE.U32 R2, R131, c[0x0][0x290], RZ ;  /* 0x0000a40083027a25 */ /* 0x000fe200078e00ff */
[----:B------:R-:W-:-:S03]  /*8ee0*/  IADD3 R7, R7, R5, RZ ;  /* 0x0000000507077210 */ /* 0x000fc60007ffe0ff */
[----:B------:R-:W-:Y:S02]  /*8ef0*/  IMAD R0, R113, 0x40, R26 ;  /* 0x0000004071007824 */ /* 0x000fe400078e021a */
[----:B------:R-:W-:Y:S01]  /*8f00*/  IMAD.IADD R6, R6, 0x1, R3 ;  /* 0x0000000106067824 */ /* 0x000fe200078e0203 */
[----:B------:R-:W-:Y:S05]  /*8f10*/  @!P0 BRA `(.L_x_650) ;  /* 0x0000368000008947 */ /* 0x000fea0003800000 */
[----:B------:R-:W-:Y:S01]  /*8f20*/  ISETP.NE.AND P1, PT, R111, 0x1, PT ;  /* 0x000000016f00780c */ /* 0x000fe20003f25270 */
[----:B------:R-:W-:Y:S01]  /*8f30*/  IMAD.MOV.U32 R5, RZ, RZ, R7 ;  /* 0x000000ffff057224 */ /* 0x000fe200078e0007 */
[----:B------:R-:W-:Y:S01]  /*8f40*/  BSSY B0, `(.L_x_651) ;  /* 0x0000068000007945 */ /* 0x000fe20003800000 */
[----:B------:R-:W-:Y:S01]  /*8f50*/  IMAD.MOV.U32 R7, RZ, RZ, R6 ;  /* 0x000000ffff077224 */ /* 0x000fe200078e0006 */
[----:B------:R-:W-:Y:S01]  /*8f60*/  SHF.R.S32.HI R31, RZ, 0x1f, R147 ;  /* 0x0000001fff1f7819 */ /* 0x000fe20000011493 */
[----:B------:R-:W-:Y:S01]  /*8f70*/  IMAD.MOV.U32 R6, RZ, RZ, R2 ;  /* 0x000000ffff067224 */ /* 0x000fe200078e0002 */
[----:B------:R-:W-:Y:S01]  /*8f80*/  SHF.R.S32.HI R49, RZ, 0x1f, R145 ;  /* 0x0000001fff317819 */ /* 0x000fe20000011491 */
[----:B------:R-:W-:Y:S01]  /*8f90*/  CS2R R66, SRZ ;  /* 0x0000000000427805 */ /* 0x000fe2000001ff00 */
[----:B------:R-:W-:Y:S01]  /*8fa0*/  SHF.R.S32.HI R42, RZ, 0x1f, R144 ;  /* 0x0000001fff2a7819 */ /* 0x000fe20000011490 */
[----:B------:R-:W-:Y:S01]  /*8fb0*/  CS2R R38, SRZ ;  /* 0x0000000000267805 */ /* 0x000fe2000001ff00 */
[----:B------:R-:W-:Y:S01]  /*8fc0*/  SHF.R.S32.HI R43, RZ, 0x1f, R146 ;  /* 0x0000001fff2b7819 */ /* 0x000fe20000011492 */
[----:B------:R-:W-:Y:S01]  /*8fd0*/  CS2R R32, SRZ ;  /* 0x0000000000207805 */ /* 0x000fe2000001ff00 */
[----:B------:R-:W-:Y:S01]  /*8fe0*/  SHF.R.S32.HI R48, RZ, 0x1f, R141 ;  /* 0x0000001fff307819 */ /* 0x000fe2000001148d */
[----:B------:R-:W-:Y:S01]  /*8ff0*/  @P1 IMAD.HI.U32 R3, R0, c[0x0][0x2c8], RZ ;  /* 0x0000b20000031a27 */ /* 0x000fe200078e00ff */
[----:B------:R-:W-:Y:S01]  /*9000*/  CS2R R24, SRZ ;  /* 0x0000000000187805 */ /* 0x000fe2000001ff00 */
[----:B------:R-:W-:Y:S01]  /*9010*/  CS2R R20, SRZ ;  /* 0x0000000000147805 */ /* 0x000fe2000001ff00 */
[----:B------:R-:W-:Y:S01]  /*9020*/  CS2R R12, SRZ ;  /* 0x00000000000c7805 */ /* 0x000fe2000001ff00 */
[----:B------:R-:W-:Y:S01]  /*9030*/  CS2R R10, SRZ ;  /* 0x00000000000a7805 */ /* 0x000fe2000001ff00 */
[----:B------:R-:W-:Y:S01]  /*9040*/  @P1 SHF.R.U32.HI R0, RZ, c[0x0][0x2cc], R3 ;  /* 0x0000b300ff001a19 */ /* 0x000fe20000011603 */
[----:B------:R-:W-:Y:S01]  /*9050*/  CS2R R40, SRZ ;  /* 0x0000000000287805 */ /* 0x000fe2000001ff00 */
[----:B------:R-:W-:Y:S01]  /*9060*/  CS2R R34, SRZ ;  /* 0x0000000000227805 */ /* 0x000fe2000001ff00 */
[----:B------:R-:W-:Y:S01]  /*9070*/  CS2R R28, SRZ ;  /* 0x00000000001c7805 */ /* 0x000fe2000001ff00 */
[----:B------:R-:W-:Y:S01]  /*9080*/  SHF.R.S32.HI R3, RZ, 0x1f, R0 ;  /* 0x0000001fff037819 */ /* 0x000fe20000011400 */
[----:B------:R-:W-:Y:S01]  /*9090*/  IMAD.WIDE.U32 R4, R0, c[0x0][0x280], R4 ;  /* 0x0000a00000047a25 */ /* 0x000fe200078e0004 */
[----:B------:R-:W-:-:S03]  /*90a0*/  CS2R R22, SRZ ;  /* 0x0000000000167805 */ /* 0x000fc6000001ff00 */
[C---:B------:R-:W-:Y:S01]  /*90b0*/  IMAD R8, R3.reuse, c[0x0][0x280], RZ ;  /* 0x0000a00003087a24 */ /* 0x040fe200078e02ff */
[----:B------:R-:W-:Y:S01]  /*90c0*/  LEA R27, P0, R4, c[0x0][0x270], 0x1 ;  /* 0x00009c00041b7a11 */ /* 0x000fe200078008ff */
[----:B------:R-:W-:Y:S02]  /*90d0*/  IMAD R9, R3, c[0x0][0x290], RZ ;  /* 0x0000a40003097a24 */ /* 0x000fe400078e02ff */
[C---:B------:R-:W-:Y:S02]  /*90e0*/  IMAD R8, R0.reuse, c[0x0][0x284], R8 ;  /* 0x0000a10000087a24 */ /* 0x040fe400078e0208 */
[----:B------:R-:W-:Y:S02]  /*90f0*/  IMAD.WIDE.U32 R2, R0, c[0x0][0x290], R6 ;  /* 0x0000a40000027a25 */ /* 0x000fe400078e0006 */
[----:B------:R-:W-:Y:S02]  /*9100*/  CS2R R6, SRZ ;  /* 0x0000000000067805 */ /* 0x000fe4000001ff00 */
[----:B------:R-:W-:Y:S01]  /*9110*/  IMAD.IADD R5, R5, 0x1, R8 ;  /* 0x0000000105057824 */ /* 0x000fe200078e0208 */
[----:B------:R-:W-:Y:S01]  /*9120*/  LEA R36, P1, R2, c[0x0][0x288], 0x1 ;  /* 0x0000a20002247a11 */ /* 0x000fe200078208ff */
[----:B------:R-:W-:-:S02]  /*9130*/  IMAD R0, R0, c[0x0][0x294], R9 ;  /* 0x0000a50000007a24 */ /* 0x000fc400078e0209 */
[----:B------:R-:W-:Y:S01]  /*9140*/  CS2R R8, SRZ ;  /* 0x0000000000087805 */ /* 0x000fe2000001ff00 */
[----:B------:R-:W-:Y:S01]  /*9150*/  LEA.HI.X R19, R4, c[0x0][0x274], R5, 0x1, P0 ;  /* 0x00009d0004137a11 */ /* 0x000fe200000f0c05 */
[----:B------:R-:W-:Y:S01]  /*9160*/  IMAD.IADD R0, R3, 0x1, R0 ;  /* 0x0000000103007824 */ /* 0x000fe200078e0200 */
[----:B------:R-:W-:Y:S01]  /*9170*/  ISETP.GE.AND P0, PT, R26, R30, PT ;  /* 0x0000001e1a00720c */ /* 0x000fe20003f06270 */
[----:B------:R1:W2:Y:S03]  /*9180*/  SHFL.IDX PT, R4, R27, RZ, 0x1c1f ;  /* 0x001c1fff1b047589 */ /* 0x0002a600000e0000 */
[----:B------:R-:W-:Y:S01]  /*9190*/  LEA.HI.X R18, R2, c[0x0][0x28c], R0, 0x1, P1 ;  /* 0x0000a30002127a11 */ /* 0x000fe200008f0c00 */
[----:B------:R1:W3:Y:S04]  /*91a0*/  SHFL.IDX PT, R5, R19, RZ, 0x1c1f ;  /* 0x001c1fff13057589 */ /* 0x0002e800000e0000 */
[----:B------:R1:W4:Y:S04]  /*91b0*/  SHFL.IDX PT, R2, R36, RZ, 0x1c1f ;  /* 0x001c1fff24027589 */ /* 0x00032800000e0000 */
[----:B------:R1:W1:Y:S01]  /*91c0*/  SHFL.IDX PT, R3, R18, RZ, 0x1c1f ;  /* 0x001c1fff12037589 */ /* 0x00026200000e0000 */
[----:B------:R-:W-:Y:S05]  /*91d0*/  @P0 BRA `(.L_x_652) ;  /* 0x000003e000000947 */ /* 0x000fea0003800000 */
[----:B------:R-:W-:Y:S01]  /*91e0*/  ISETP.GE.AND P0, PT, R147, c[0x0][0x27c], PT ;  /* 0x00009f0093007a0c */ /* 0x000fe20003f06270 */
[----:B------:R-:W-:Y:S01]  /*91f0*/  CS2R R12, SRZ ;  /* 0x00000000000c7805 */ /* 0x000fe2000001ff00 */
[----:B------:R-:W-:-:S11]  /*9200*/  CS2R R8, SRZ ;  /* 0x0000000000087805 */ /* 0x000fd6000001ff00 */
[C---:B------:R-:W-:Y:S01]  /*9210*/  @!P0 IMAD.SHL.U32 R0, R147.reuse, 0x2, RZ ;  /* 0x0000000293008824 */ /* 0x040fe200078e00ff */
[----:B------:R-:W-:-:S04]  /*9220*/  @!P0 SHF.L.U64.HI R7, R147, 0x1, R31 ;  /* 0x0000000193078819 */ /* 0x000fc8000001021f */
[----:B--2---:R-:W-:-:S05]  /*9230*/  @!P0 IADD3 R10, P1, R4, R0, RZ ;  /* 0x00000000040a8210 */ /* 0x004fca0007f3e0ff */
[----:B---3--:R-:W-:Y:S01]  /*9240*/  @!P0 IMAD.X R11, R5, 0x1, R7, P1 ;  /* 0x00000001050b8824 */ /* 0x008fe200008e0607 */
[----:B----4-:R-:W-:-:S04]  /*9250*/  @!P0 IADD3 R6, P1, R2, R0, RZ ;  /* 0x0000000002068210 */ /* 0x010fc80007f3e0ff */
[----:B------:R2:W5:Y:S01]  /*9260*/  @!P0 LD.E.64 R12, [R10.64] ;  /* 0x000000060a0c8980 */ /* 0x000562000c101b00 */
[----:B-1----:R-:W-:Y:S01]  /*9270*/  @!P0 IMAD.X R7, R3, 0x1, R7, P1 ;  /* 0x0000000103078824 */ /* 0x002fe200008e0607 */
[----:B------:R-:W-:-:S04]  /*9280*/  ISETP.GE.AND P1, PT, R144, c[0x0][0x27c], PT ;  /* 0x00009f0090007a0c */ /* 0x000fc80003f26270 */
[----:B------:R1:W5:Y:S09]  /*9290*/  @!P0 LD.E.64 R8, [R6.64] ;  /* 0x0000000606088980 */ /* 0x000372000c101b00 */
[C---:B------:R-:W-:Y:S01]  /*92a0*/  @!P1 IMAD.SHL.U32 R14, R144.reuse, 0x2, RZ ;  /* 0x00000002900e9824 */ /* 0x040fe200078e00ff */
[----:B------:R-:W-:-:S04]  /*92b0*/  @!P1 SHF.L.U64.HI R0, R144, 0x1, R42 ;  /* 0x0000000190009819 */ /* 0x000fc8000001022a */
[----:B--2---:R-:W-:-:S05]  /*92c0*/  @!P1 IADD3 R10, P0, R4, R14, RZ ;  /* 0x0000000e040a9210 */ /* 0x004fca0007f1e0ff */
[----:B------:R-:W-:Y:S01]  /*92d0*/  @!P1 IMAD.X R11, R5, 0x1, R0, P0 ;  /* 0x00000001050b9824 */ /* 0x000fe200000e0600 */
[----:B-1----:R-:W-:-:S05]  /*92e0*/  @!P1 IADD3 R6, P0, R2, R14, RZ ;  /* 0x0000000e02069210 */ /* 0x002fca0007f1e0ff */
[----:B------:R-:W-:Y:S01]  /*92f0*/  @!P1 IMAD.X R7, R3, 0x1, R0, P0 ;  /* 0x0000000103079824 */ /* 0x000fe200000e0600 */
[----:B------:R-:W-:Y:S01]  /*9300*/  ISETP.GE.AND P0, PT, R146, c[0x0][0x27c], PT ;  /* 0x00009f0092007a0c */ /* 0x000fe20003f06270 */
[----:B------:R-:W-:Y:S01]  /*9310*/  CS2R R20, SRZ ;  /* 0x0000000000147805 */ /* 0x000fe2000001ff00 */
[----:B------:R-:W-:Y:S01]  /*9320*/  CS2R R22, SRZ ;  /* 0x0000000000167805 */ /* 0x000fe2000001ff00 */
[----:B------:R-:W-:-:S04]  /*9330*/  ISETP.GE.AND P2, PT, R141, c[0x0][0x27c], PT ;  /* 0x00009f008d007a0c */ /* 0x000fc80003f46270 */
[----:B------:R1:W5:Y:S04]  /*9340*/  @!P1 LD.E.64 R20, [R10.64] ;  /* 0x000000060a149980 */ /* 0x000368000c101b00 */
[----:B------:R2:W5:Y:S02]  /*9350*/  @!P1 LD.E.64 R22, [R6.64] ;  /* 0x0000000606169980 */ /* 0x000564000c101b00 */
[C---:B------:R-:W-:Y:S01]  /*9360*/  @!P0 IMAD.SHL.U32 R14, R146.reuse, 0x2, RZ ;  /* 0x00000002920e8824 */ /* 0x040fe200078e00ff */
[----:B------:R-:W-:Y:S01]  /*9370*/  @!P0 SHF.L.U64.HI R0, R146, 0x1, R43 ;  /* 0x0000000192008819 */ /* 0x000fe2000001022b */
[----:B------:R-:W-:Y:S01]  /*9380*/  CS2R R24, SRZ ;  /* 0x0000000000187805 */ /* 0x000fe2000001ff00 */
[----:B------:R-:W-:Y:S02]  /*9390*/  CS2R R28, SRZ ;  /* 0x00000000001c7805 */ /* 0x000fe4000001ff00 */
[----:B-1----:R-:W-:-:S05]  /*93a0*/  @!P0 IADD3 R10, P1, R4, R14, RZ ;  /* 0x0000000e040a8210 */ /* 0x002fca0007f3e0ff */
[----:B------:R-:W-:Y:S01]  /*93b0*/  @!P0 IMAD.X R11, R5, 0x1, R0, P1 ;  /* 0x00000001050b8824 */ /* 0x000fe200008e0600 */
[----:B--2---:R-:W-:Y:S01]  /*93c0*/  @!P0 IADD3 R6, P1, R2, R14, RZ ;  /* 0x0000000e02068210 */ /* 0x004fe20007f3e0ff */
[----:B------:R-:W-:-:S03]  /*93d0*/  @!P2 IMAD.SHL.U32 R14, R141, 0x2, RZ ;  /* 0x000000028d0ea824 */ /* 0x000fc600078e00ff */
[----:B------:R1:W5:Y:S01]  /*93e0*/  @!P0 LD.E.64 R24, [R10.64] ;  /* 0x000000060a188980 */ /* 0x000362000c101b00 */
[----:B------:R-:W-:Y:S01]  /*93f0*/  @!P0 IMAD.X R7, R3, 0x1, R0, P1 ;  /* 0x0000000103078824 */ /* 0x000fe200008e0600 */
[----:B------:R-:W-:-:S04]  /*9400*/  @!P2 SHF.L.U64.HI R0, R141, 0x1, R48 ;  /* 0x000000018d00a819 */ /* 0x000fc80000010230 */
[----:B------:R2:W5:Y:S01]  /*9410*/  @!P0 LD.E.64 R28, [R6.64] ;  /* 0x00000006061c8980 */ /* 0x000562000c101b00 */
[----:B------:R-:W-:Y:S01]  /*9420*/  ISETP.GE.AND P1, PT, R142, c[0x0][0x27c], PT ;  /* 0x00009f008e007a0c */ /* 0x000fe20003f26270 */
[----:B------:R-:W-:Y:S01]  /*9430*/  CS2R R32, SRZ ;  /* 0x0000000000207805 */ /* 0x000fe2000001ff00 */
[----:B------:R-:W-:Y:S01]  /*9440*/  CS2R R34, SRZ ;  /* 0x0000000000227805 */ /* 0x000fe2000001ff00 */
[----:B-1----:R-:W-:-:S05]  /*9450*/  @!P2 IADD3 R10, P0, R4, R14, RZ ;  /* 0x0000000e040aa210 */ /* 0x002fca0007f1e0ff */
[----:B------:R-:W-:Y:S01]  /*9460*/  @!P2 IMAD.X R11, R5, 0x1, R0, P0 ;  /* 0x00000001050ba824 */ /* 0x000fe200000e0600 */
[----:B--2---:R-:W-:-:S04]  /*9470*/  @!P2 IADD3 R6, P0, R2, R14, RZ ;  /* 0x0000000e0206a210 */ /* 0x004fc80007f1e0ff */
[C---:B------:R-:W-:Y:S01]  /*9480*/  @!P1 IMAD.WIDE R16, R142.reuse, 0x2, R4 ;  /* 0x000000028e109825 */ /* 0x040fe200078e0204 */
[----:B------:R1:W5:Y:S03]  /*9490*/  @!P2 LD.E.64 R32, [R10.64] ;  /* 0x000000060a20a980 */ /* 0x000366000c101b00 */
[----:B------:R-:W-:Y:S01]  /*94a0*/  @!P2 IMAD.X R7, R3, 0x1, R0, P0 ;  /* 0x000000010307a824 */ /* 0x000fe200000e0600 */
[----:B------:R-:W-:Y:S01]  /*94b0*/  ISETP.GE.AND P0, PT, R145, c[0x0][0x27c], PT ;  /* 0x00009f0091007a0c */ /* 0x000fe20003f06270 */
[----:B------:R-:W-:-:S03]  /*94c0*/  @!P1 IMAD.WIDE R14, R142, 0x2, R2 ;  /* 0x000000028e0e9825 */ /* 0x000fc600078e0202 */
[----:B------:R2:W5:Y:S09]  /*94d0*/  @!P2 LD.E.64 R34, [R6.64] ;  /* 0x000000060622a980 */ /* 0x000572000c101b00 */
[----:B------:R-:W-:Y:S01]  /*94e0*/  @!P0 IMAD.SHL.U32 R0, R145, 0x2, RZ ;  /* 0x0000000291008824 */ /* 0x000fe200078e00ff */
[----:B-1----:R-:W-:Y:S01]  /*94f0*/  CS2R R10, SRZ ;  /* 0x00000000000a7805 */ /* 0x002fe2000001ff00 */
[----:B--2---:R-:W-:-:S05]  /*9500*/  CS2R R6, SRZ ;  /* 0x0000000000067805 */ /* 0x004fca000001ff00 */
[----:B------:R1:W5:Y:S04]  /*9510*/  @!P1 LD.E.64 R10, [R16.64] ;  /* 0x00000006100a9980 */ /* 0x000368000c101b00 */
[----:B------:R2:W5:Y:S01]  /*9520*/  @!P1 LD.E.64 R6, [R14.64] ;  /* 0x000000060e069980 */ /* 0x000562000c101b00 */
[----:B------:R-:W-:Y:S01]  /*9530*/  @!P0 IADD3 R4, P1, R4, R0, RZ ;  /* 0x0000000004048210 */ /* 0x000fe20007f3e0ff */
[----:B------:R-:W-:Y:S01]  /*9540*/  CS2R R38, SRZ ;  /* 0x0000000000267805 */ /* 0x000fe2000001ff00 */
[----:B------:R-:W-:Y:S01]  /*9550*/  CS2R R40, SRZ ;  /* 0x0000000000287805 */ /* 0x000fe2000001ff00 */
[----:B--2---:R-:W-:-:S05]  /*9560*/  @!P0 SHF.L.U64.HI R14, R145, 0x1, R49 ;  /* 0x00000001910e8819 */ /* 0x004fca0000010231 */
[----:B------:R-:W-:Y:S01]  /*9570*/  @!P0 IMAD.X R5, R5, 0x1, R14, P1 ;  /* 0x0000000105058824 */ /* 0x000fe200008e060e */
[----:B------:R-:W-:-:S04]  /*9580*/  @!P0 IADD3 R2, P1, R2, R0, RZ ;  /* 0x0000000002028210 */ /* 0x000fc80007f3e0ff */
[----:B------:R1:W5:Y:S01]  /*9590*/  @!P0 LD.E.64 R38, [R4.64] ;  /* 0x0000000604268980 */ /* 0x000362000c101b00 */
[----:B------:R-:W-:-:S05]  /*95a0*/  @!P0 IMAD.X R3, R3, 0x1, R14, P1 ;  /* 0x0000000103038824 */ /* 0x000fca00008e060e */
[----:B------:R1:W5:Y:S03]  /*95b0*/  @!P0 LD.E.64 R40, [R2.64] ;  /* 0x0000000602288980 */ /* 0x000366000c101b00 */
.L_x_652:
[----:B------:R-:W-:Y:S05]  /*95c0*/  BSYNC B0 ;  /* 0x0000000000007941 */ /* 0x000fea0003800000 */
.L_x_651:
[----:B------:R-:W-:Y:S01]  /*95d0*/  IADD3 R0, R26, 0x40, RZ ;  /* 0x000000401a007810 */ /* 0x000fe20007ffe0ff */
[----:B-1--45:R-:W-:Y:S01]  /*95e0*/  IMAD.MOV.U32 R2, RZ, RZ, R32 ;  /* 0x000000ffff027224 */ /* 0x032fe200078e0020 */
[----:B------:R-:W-:Y:S01]  /*95f0*/  MOV R14, R6 ;  /* 0x00000006000e7202 */ /* 0x000fe20000000f00 */
[----:B--2---:R-:W-:Y:S01]  /*9600*/  IMAD.MOV.U32 R4, RZ, RZ, R38 ;  /* 0x000000ffff047224 */ /* 0x004fe200078e0026 */
[----:B------:R-:W-:Y:S01]  /*9610*/  ISETP.GE.AND P0, PT, R0, R30, PT ;  /* 0x0000001e0000720c */ /* 0x000fe20003f06270 */
[----:B------:R-:W-:Y:S01]  /*9620*/  IMAD.MOV.U32 R0, RZ, RZ, R33 ;  /* 0x000000ffff007224 */ /* 0x000fe200078e0021 */
[----:B---3--:R-:W1:Y:S01]  /*9630*/  SHFL.IDX PT, R5, R19, 0x1, 0x1c1f ;  /* 0x003c1f0013057f89 */ /* 0x008e6200000e0000 */
[----:B------:R-:W-:Y:S01]  /*9640*/  IMAD.MOV.U32 R3, RZ, RZ, R39 ;  /* 0x000000ffff037224 */ /* 0x000fe200078e0027 */
[----:B------:R-:W-:Y:S01]  /*9650*/  BSSY B0, `(.L_x_653) ;  /* 0x000006d000007945 */ /* 0x000fe20003800000 */
[----:B------:R-:W-:Y:S01]  /*9660*/  IMAD.MOV.U32 R16, RZ, RZ, R8 ;  /* 0x000000ffff107224 */ /* 0x000fe200078e0008 */
[----:B------:R-:W-:Y:S01]  /*9670*/  PRMT R75, R0, 0x5410, R2 ;  /* 0x00005410004b7816 */ /* 0x000fe20000000002 */
[----:B------:R-:W-:Y:S01]  /*9680*/  IMAD.MOV.U32 R2, RZ, RZ, R20 ;  /* 0x000000ffff027224 */ /* 0x000fe200078e0014 */
[----:B------:R-:W-:Y:S01]  /*9690*/  PRMT R77, R3, 0x5410, R4 ;  /* 0x00005410034d7816 */ /* 0x000fe20000000004 */
[----:B------:R-:W-:Y:S01]  /*96a0*/  IMAD.MOV.U32 R0, RZ, RZ, R21 ;  /* 0x000000ffff007224 */ /* 0x000fe200078e0015 */
[----:B------:R-:W-:Y:S01]  /*96b0*/  MOV R4, R24 ;  /* 0x0000001800047202 */ /* 0x000fe20000000f00 */
[----:B------:R-:W-:Y:S01]  /*96c0*/  IMAD.MOV.U32 R3, RZ, RZ, R25 ;  /* 0x000000ffff037224 */ /* 0x000fe200078e0019 */
[----:B------:R-:W-:Y:S01]  /*96d0*/  CS2R R58, SRZ ;  /* 0x00000000003a7805 */ /* 0x000fe2000001ff00 */
[----:B------:R-:W-:Y:S01]  /*96e0*/  IMAD.MOV.U32 R15, RZ, RZ, R9 ;  /* 0x000000ffff0f7224 */ /* 0x000fe200078e0009 */
[----:B------:R-:W-:Y:S01]  /*96f0*/  PRMT R71, R0, 0x5410, R2 ;  /* 0x0000541000477816 */ /* 0x000fe20000000002 */
[----:B------:R-:W-:Y:S01]  /*9700*/  IMAD.MOV.U32 R2, RZ, RZ, R10 ;  /* 0x000000ffff027224 */ /* 0x000fe200078e000a */
[----:B------:R-:W-:Y:S01]  /*9710*/  PRMT R73, R3, 0x5410, R4 ;  /* 0x0000541003497816 */ /* 0x000fe20000000004 */
[----:B------:R-:W-:Y:S01]  /*9720*/  IMAD.MOV.U32 R0, RZ, RZ, R11 ;  /* 0x000000ffff007224 */ /* 0x000fe200078e000b */
[----:B------:R-:W-:Y:S01]  /*9730*/  MOV R4, R12 ;  /* 0x0000000c00047202 */ /* 0x000fe20000000f00 */
[----:B------:R-:W-:Y:S01]  /*9740*/  IMAD.MOV.U32 R3, RZ, RZ, R13 ;  /* 0x000000ffff037224 */ /* 0x000fe200078e000d */
[----:B------:R-:W-:Y:S01]  /*9750*/  PRMT R68, R15, 0x5410, R16 ;  /* 0x000054100f447816 */ /* 0x000fe20000000010 */
[----:B------:R-:W-:Y:S01]  /*9760*/  CS2R R54, SRZ ;  /* 0x0000000000367805 */ /* 0x000fe2000001ff00 */
[----:B------:R-:W-:Y:S01]  /*9770*/  PRMT R65, R0, 0x5410, R2 ;  /* 0x0000541000417816 */ /* 0x000fe20000000002 */
[----:B------:R-:W-:Y:S01]  /*9780*/  IMAD.MOV.U32 R2, RZ, RZ, R34 ;  /* 0x000000ffff027224 */ /* 0x000fe200078e0022 */
[----:B------:R-:W-:Y:S01]  /*9790*/  PRMT R69, R3, 0x5410, R4 ;  /* 0x0000541003457816 */ /* 0x000fe20000000004 */
[----:B------:R-:W-:Y:S01]  /*97a0*/  IMAD.MOV.U32 R0, RZ, RZ, R35 ;  /* 0x000000ffff007224 */ /* 0x000fe200078e0023 */
[----:B------:R-:W-:Y:S01]  /*97b0*/  MOV R4, R40 ;  /* 0x0000002800047202 */ /* 0x000fe20000000f00 */
[----:B------:R-:W-:Y:S01]  /*97c0*/  IMAD.MOV.U32 R3, RZ, RZ, R41 ;  /* 0x000000ffff037224 */ /* 0x000fe200078e0029 */
[----:B------:R-:W-:Y:S01]  /*97d0*/  CS2R R50, SRZ ;  /* 0x0000000000327805 */ /* 0x000fe2000001ff00 */
[----:B------:R-:W-:Y:S01]  /*97e0*/  CS2R R44, SRZ ;  /* 0x00000000002c7805 */ /* 0x000fe2000001ff00 */
[----:B------:R-:W-:Y:S01]  /*97f0*/  PRMT R74, R0, 0x5410, R2 ;  /* 0x00005410004a7816 */ /* 0x000fe20000000002 */
[----:B------:R-:W-:Y:S01]  /*9800*/  IMAD.MOV.U32 R2, RZ, RZ, R22 ;  /* 0x000000ffff027224 */ /* 0x000fe200078e0016 */
[----:B------:R-:W-:Y:S01]  /*9810*/  PRMT R76, R3, 0x5410, R4 ;  /* 0x00005410034c7816 */ /* 0x000fe20000000004 */
[----:B------:R-:W-:Y:S01]  /*9820*/  IMAD.MOV.U32 R3, RZ, RZ, R29 ;  /* 0x000000ffff037224 */ /* 0x000fe200078e001d */
[----:B------:R-:W-:Y:S01]  /*9830*/  MOV R0, R23 ;  /* 0x0000001700007202 */ /* 0x000fe20000000f00 */
[----:B------:R-:W-:Y:S01]  /*9840*/  CS2R R62, SRZ ;  /* 0x00000000003e7805 */ /* 0x000fe2000001ff00 */
[----:B------:R-:W-:Y:S01]  /*9850*/  MOV R4, R28 ;  /* 0x0000001c00047202 */ /* 0x000fe20000000f00 */
[----:B------:R-:W-:Y:S01]  /*9860*/  CS2R R60, SRZ ;  /* 0x00000000003c7805 */ /* 0x000fe2000001ff00 */
[----:B------:R-:W-:Y:S01]  /*9870*/  PRMT R70, R0, 0x5410, R2 ;  /* 0x0000541000467816 */ /* 0x000fe20000000002 */
[----:B------:R-:W-:Y:S01]  /*9880*/  IMAD.MOV.U32 R0, RZ, RZ, R7 ;  /* 0x000000ffff007224 */ /* 0x000fe200078e0007 */
[----:B------:R-:W-:Y:S01]  /*9890*/  PRMT R72, R3, 0x5410, R4 ;  /* 0x0000541003487816 */ /* 0x000fe20000000004 */
[----:B------:R2:W3:Y:S01]  /*98a0*/  SHFL.IDX PT, R2, R36, 0x1, 0x1c1f ;  /* 0x003c1f0024027f89 */ /* 0x0004e200000e0000 */
[----:B------:R-:W-:Y:S01]  /*98b0*/  CS2R R56, SRZ ;  /* 0x0000000000387805 */ /* 0x000fe2000001ff00 */
[----:B------:R-:W-:Y:S01]  /*98c0*/  CS2R R52, SRZ ;  /* 0x0000000000347805 */ /* 0x000fe2000001ff00 */
[----:B------:R-:W-:Y:S01]  /*98d0*/  PRMT R64, R0, 0x5410, R14 ;  /* 0x0000541000407816 */ /* 0x000fe2000000000e */
[----:B------:R4:W1:Y:S01]  /*98e0*/  SHFL.IDX PT, R4, R27, 0x1, 0x1c1f ;  /* 0x003c1f001b047f89 */ /* 0x00086200000e0000 */
[----:B------:R-:W-:-:S03]  /*98f0*/  CS2R R46, SRZ ;  /* 0x00000000002e7805 */ /* 0x000fc6000001ff00 */
[----:B------:R1:W1:Y:S01]  /*9900*/  SHFL.IDX PT, R3, R18, 0x1, 0x1c1f ;  /* 0x003c1f0012037f89 */ /* 0x00026200000e0000 */
[----:B--2---:R-:W-:Y:S01]  /*9910*/  CS2R R36, SRZ ;  /* 0x0000000000247805 */ /* 0x004fe2000001ff00 */
[----:B----4-:R-:W-:Y:S01]  /*9920*/  CS2R R26, SRZ ;  /* 0x00000000001a7805 */ /* 0x010fe2000001ff00 */
[----:B------:R-:W-:Y:S05]  /*9930*/  @P0 BRA `(.L_x_654) ;  /* 0x000003e000000947 */ /* 0x000fea0003800000 */
[----:B---3--:R-:W-:Y:S01]  /*9940*/  ISETP.GE.AND P0, PT, R147, c[0x0][0x27c], PT ;  /* 0x00009f0093007a0c */ /* 0x008fe20003f06270 */
[----:B------:R-:W-:Y:S01]  /*9950*/  CS2R R44, SRZ ;  /* 0x00000000002c7805 */ /* 0x000fe2000001ff00 */
[----:B------:R-:W-:-:S11]  /*9960*/  CS2R R46, SRZ ;  /* 0x00000000002e7805 */ /* 0x000fd6000001ff00 */
[C---:B------:R-:W-:Y:S01]  /*9970*/  @!P0 IMAD.SHL.U32 R0, R147.reuse, 0x2, RZ ;  /* 0x0000000293008824 */ /* 0x040fe200078e00ff */
[----:B------:R-:W-:-:S04]  /*9980*/  @!P0 SHF.L.U64.HI R15, R147, 0x1, R31 ;  /* 0x00000001930f8819 */ /* 0x000fc8000001021f */
[----:B-1----:R-:W-:-:S05]  /*9990*/  @!P0 IADD3 R16, P1, R4, R0, RZ ;  /* 0x0000000004108210 */ /* 0x002fca0007f3e0ff */
[----:B------:R-:W-:Y:S01]  /*99a0*/  @!P0 IMAD.X R17, R5, 0x1, R15, P1 ;  /* 0x0000000105118824 */ /* 0x000fe200008e060f */
[----:B------:R-:W-:-:S04]  /*99b0*/  @!P0 IADD3 R14, P1, R2, R0, RZ ;  /* 0x00000000020e8210 */ /* 0x000fc80007f3e0ff */
[----:B------:R1:W5:Y:S01]  /*99c0*/  @!P0 LD.E.64 R44, [R16.64] ;  /* 0x00000006102c8980 */ /* 0x000362000c101b00 */
[----:B------:R-:W-:Y:S01]  /*99d0*/  @!P0 IMAD.X R15, R3, 0x1, R15, P1 ;  /* 0x00000001030f8824 */ /* 0x000fe200008e060f */
[----:B------:R-:W-:-:S04]  /*99e0*/  ISETP.GE.AND P1, PT, R144, c[0x0][0x27c], PT ;  /* 0x00009f0090007a0c */ /* 0x000fc80003f26270 */
[----:B------:R2:W5:Y:S09]  /*99f0*/  @!P0 LD.E.64 R46, [R14.64] ;  /* 0x000000060e2e8980 */ /* 0x000572000c101b00 */
[----:B------:R-:W-:-:S05]  /*9a00*/  @!P1 IMAD.SHL.U32 R0, R144, 0x2, RZ ;  /* 0x0000000290009824 */ /* 0x000fca00078e00ff */
[----:B-1----:R-:W-:Y:S02]  /*9a10*/  @!P1 IADD3 R16, P0, R4, R0, RZ ;  /* 0x0000000004109210 */ /* 0x002fe40007f1e0ff */
[----:B--2---:R-:W-:-:S05]  /*9a20*/  @!P1 SHF.L.U64.HI R15, R144, 0x1, R42 ;  /* 0x00000001900f9819 */ /* 0x004fca000001022a */
[----:B------:R-:W-:Y:S01]  /*9a30*/  @!P1 IMAD.X R17, R5, 0x1, R15, P0 ;  /* 0x0000000105119824 */ /* 0x000fe200000e060f */
[----:B------:R-:W-:-:S05]  /*9a40*/  @!P1 IADD3 R14, P0, R2, R0, RZ ;  /* 0x00000000020e9210 */ /* 0x000fca0007f1e0ff */
[----:B------:R-:W-:Y:S01]  /*9a50*/  @!P1 IMAD.X R15, R3, 0x1, R15, P0 ;  /* 0x00000001030f9824 */ /* 0x000fe200000e060f */
[----:B------:R-:W-:Y:S01]  /*9a60*/  ISETP.GE.AND P0, PT, R146, c[0x0][0x27c], PT ;  /* 0x00009f0092007a0c */ /* 0x000fe20003f06270 */
[----:B------:R-:W-:Y:S01]  /*9a70*/  CS2R R50, SRZ ;  /* 0x0000000000327805 */ /* 0x000fe2000001ff00 */
[----:B------:R-:W-:Y:S01]  /*9a80*/  CS2R R52, SRZ ;  /* 0x0000000000347805 */ /* 0x000fe2000001ff00 */
[----:B------:R-:W-:-:S04]  /*9a90*/  ISETP.GE.AND P2, PT, R141, c[0x0][0x27c], PT ;  /* 0x00009f008d007a0c */ /* 0x000fc80003f46270 */
[----:B------:R1:W5:Y:S04]  /*9aa0*/  @!P1 LD.E.64 R50, [R16.64] ;  /* 0x0000000610329980 */ /* 0x000368000c101b00 */
[----:B------:R2:W5:Y:S02]  /*9ab0*/  @!P1 LD.E.64 R52, [R14.64] ;  /* 0x000000060e349980 */ /* 0x000564000c101b00 */
[----:B------:R-:W-:Y:S01]  /*9ac0*/  @!P0 IMAD.SHL.U32 R0, R146, 0x2, RZ ;  /* 0x0000000292008824 */ /* 0x000fe200078e00ff */
[----:B------:R-:W-:Y:S01]  /*9ad0*/  CS2R R54, SRZ ;  /* 0x0000000000367805 */ /* 0x000fe2000001ff00 */
[----:B------:R-:W-:-:S03]  /*9ae0*/  CS2R R56, SRZ ;  /* 0x0000000000387805 */ /* 0x000fc6000001ff00 */
[----:B-1----:R-:W-:Y:S02]  /*9af0*/  @!P0 IADD3 R16, P1, R4, R0, RZ ;  /* 0x0000000004108210 */ /* 0x002fe40007f3e0ff */
[----:B--2---:R-:W-:-:S05]  /*9b00*/  @!P0 SHF.L.U64.HI R15, R146, 0x1, R43 ;  /* 0x00000001920f8819 */ /* 0x004fca000001022b */
[----:B------:R-:W-:Y:S01]  /*9b10*/  @!P0 IMAD.X R17, R5, 0x1, R15, P1 ;  /* 0x0000000105118824 */ /* 0x000fe200008e060f */
[----:B------:R-:W-:Y:S01]  /*9b20*/  @!P0 IADD3 R14, P1, R2, R0, RZ ;  /* 0x00000000020e8210 */ /* 0x000fe20007f3e0ff */
[----:B------:R-:W-:-:S03]  /*9b30*/  @!P2 IMAD.SHL.U32 R0, R141, 0x2, RZ ;  /* 0x000000028d00a824 */ /* 0x000fc600078e00ff */
[----:B------:R1:W5:Y:S01]  /*9b40*/  @!P0 LD.E.64 R54, [R16.64] ;  /* 0x0000000610368980 */ /* 0x000362000c101b00 */
[----:B------:R-:W-:-:S05]  /*9b50*/  @!P0 IMAD.X R15, R3, 0x1, R15, P1 ;  /* 0x00000001030f8824 */ /* 0x000fca00008e060f */
[----:B------:R2:W5:Y:S01]  /*9b60*/  @!P0 LD.E.64 R56, [R14.64] ;  /* 0x000000060e388980 */ /* 0x000562000c101b00 */
[----:B------:R-:W-:Y:S01]  /*9b70*/  ISETP.GE.AND P1, PT, R142, c[0x0][0x27c], PT ;  /* 0x00009f008e007a0c */ /* 0x000fe20003f26270 */
[----:B------:R-:W-:Y:S01]  /*9b80*/  CS2R R58, SRZ ;  /* 0x00000000003a7805 */ /* 0x000fe2000001ff00 */
[----:B-1----:R-:W-:Y:S02]  /*9b90*/  @!P2 IADD3 R16, P0, R4, R0, RZ ;  /* 0x000000000410a210 */ /* 0x002fe40007f1e0ff */
[----:B--2---:R-:W-:-:S05]  /*9ba0*/  @!P2 SHF.L.U64.HI R15, R141, 0x1, R48 ;  /* 0x000000018d0fa819 */ /* 0x004fca0000010230 */
[--C-:B------:R-:W-:Y:S01]  /*9bb0*/  @!P2 IMAD.X R17, R5, 0x1, R15.reuse, P0 ;  /* 0x000000010511a824 */ /* 0x100fe200000e060f */
[----:B------:R-:W-:Y:S01]  /*9bc0*/  @!P2 IADD3 R14, P0, R2, R0, RZ ;  /* 0x00000000020ea210 */ /* 0x000fe20007f1e0ff */
[----:B------:R-:W-:Y:S01]  /*9bd0*/  CS2R R60, SRZ ;  /* 0x00000000003c7805 */ /* 0x000fe2000001ff00 */
[----:B------:R-:W-:Y:S01]  /*9be0*/  CS2R R26, SRZ ;  /* 0x00000000001a7805 */ /* 0x000fe2000001ff00 */
[----:B------:R-:W-:Y:S01]  /*9bf0*/  CS2R R36, SRZ ;  /* 0x0000000000247805 */ /* 0x000fe2000001ff00 */
[----:B------:R1:W5:Y:S01]  /*9c00*/  @!P2 LD.E.64 R58, [R16.64] ;  /* 0x00000006103aa980 */ /* 0x000362000c101b00 */
[----:B------:R-:W-:Y:S01]  /*9c10*/  @!P2 IMAD.X R15, R3, 0x1, R15, P0 ;  /* 0x00000001030fa824 */ /* 0x000fe200000e060f */
[----:B------:R-:W-:-:S04]  /*9c20*/  ISETP.GE.AND P0, PT, R145, c[0x0][0x27c], PT ;  /* 0x00009f0091007a0c */ /* 0x000fc80003f06270 */
[----:B------:R2:W5:Y:S09]  /*9c30*/  @!P2 LD.E.64 R60, [R14.64] ;  /* 0x000000060e3ca980 */ /* 0x000572000c101b00 */
[----:B------:R-:W-:Y:S02]  /*9c40*/  @!P0 IMAD.SHL.U32 R0, R145, 0x2, RZ ;  /* 0x0000000291008824 */ /* 0x000fe400078e00ff */
[----:B-1----:R-:W-:-:S05]  /*9c50*/  @!P1 IMAD.WIDE R16, R142, 0x2, R4 ;  /* 0x000000028e109825 */ /* 0x002fca00078e0204 */
[----:B------:R1:W5:Y:S01]  /*9c60*/  @!P1 LD.E.64 R26, [R16.64] ;  /* 0x00000006101a9980 */ /* 0x000362000c101b00 */
[----:B--2---:R-:W-:-:S05]  /*9c70*/  @!P1 IMAD.WIDE R14, R142, 0x2, R2 ;  /* 0x000000028e0e9825 */ /* 0x004fca00078e0202 */
        /* <DEDUP_REMOVED lines=10> */
.L_x_654:
[----:B---3--:R-:W-:Y:S05]  /*9d20*/  BSYNC B0 ;  /* 0x0000000000007941 */ /* 0x008fea0003800000 */
.L_x_653:
[----:B-----5:R-:W-:Y:S01]  /*9d30*/  IMAD.MOV.U32 R0, RZ, RZ, R66 ;  /* 0x000000ffff007224 */ /* 0x020fe200078e0042 */
[----:B------:R-:W-:-:S04]  /*9d40*/  DEPBAR.LE SB0, 0x1 ;  /* 0x000080400000791a */ /* 0x000fc80000000000 */
[----:B-1----:R-:W-:Y:S01]  /*9d50*/  IMAD.MOV.U32 R4, RZ, RZ, R67 ;  /* 0x000000ffff047224 */ /* 0x002fe200078e0043 */
[----:B------:R-:W-:Y:S01]  /*9d60*/  BSSY B1, `(.L_x_655) ;  /* 0x0000156000017945 */ /* 0x000fe20003800000 */
[----:B------:R-:W-:Y:S02]  /*9d70*/  IMAD.MOV.U32 R3, RZ, RZ, R58 ;  /* 0x000000ffff037224 */ /* 0x000fe400078e003a */
[----:B------:R-:W-:Y:S01]  /*9d80*/  IMAD.MOV.U32 R2, RZ, RZ, R59 ;  /* 0x000000ffff027224 */ /* 0x000fe200078e003b */
[----:B------:R-:W-:Y:S01]  /*9d90*/  PRMT R86, R4, 0x5410, R0 ;  /* 0x0000541004567816 */ /* 0x000fe20000000000 */
[----:B------:R-:W-:Y:S01]  /*9da0*/  IMAD.MOV.U32 R0, RZ, RZ, R54 ;  /* 0x000000ffff007224 */ /* 0x000fe200078e0036 */
[----:B------:R-:W-:Y:S02]  /*9db0*/  MOV R4, R55 ;  /* 0x0000003700047202 */ /* 0x000fe40000000f00 */
[----:B------:R-:W-:Y:S01]  /*9dc0*/  PRMT R84, R2, 0x5410, R3 ;  /* 0x0000541002547816 */ /* 0x000fe20000000003 */
[----:B------:R-:W-:Y:S01]  /*9dd0*/  IMAD.MOV.U32 R3, RZ, RZ, R50 ;  /* 0x000000ffff037224 */ /* 0x000fe200078e0032 */
[----:B------:R-:W-:Y:S01]  /*9de0*/  PRMT R82, R82, 0x5410, R0 ;  /* 0x0000541052527816 */ /* 0x000fe20000000000 */
[----:B------:R-:W-:-:S02]  /*9df0*/  IMAD.MOV.U32 R0, RZ, RZ, R44 ;  /* 0x000000ffff007224 */ /* 0x000fc400078e002c */
[----:B------:R-:W-:Y:S01]  /*9e00*/  IMAD.MOV.U32 R2, RZ, RZ, R51 ;  /* 0x000000ffff027224 */ /* 0x000fe200078e0033 */
[----:B------:R-:W-:Y:S01]  /*9e10*/  PRMT R82, R4, 0x7610, R82 ;  /* 0x0000761004527816 */ /* 0x000fe20000000052 */
        /* <DEDUP_REMOVED lines=9> */
[----:B------:R-:W-:-:S02]  /*9eb0*/  MOV R3, R26 ;  /* 0x0000001a00037202 */ /* 0x000fc40000000f00 */
[----:B------:R-:W-:Y:S01]  /*9ec0*/  PRMT R85, R4, 0x7610, R85 ;  /* 0x0000761004557816 */ /* 0x000fe20000000055 */
[----:B------:R-:W-:Y:S01]  /*9ed0*/  IMAD.IADD R4, R30, 0x1, -R246 ;  /* 0x000000011e047824 */ /* 0x000fe200078e0af6 */
[----:B------:R-:W-:Y:S01]  /*9ee0*/  PRMT R48, R2, 0x5410, R3 ;  /* 0x0000541002307816 */ /* 0x000fe20000000003 */
[----:B------:R-:W-:Y:S01]  /*9ef0*/  IMAD.MOV.U32 R2, RZ, RZ, R61 ;  /* 0x000000ffff027224 */ /* 0x000fe200078e003d */
[----:B------:R-:W-:Y:S02]  /*9f00*/  MOV R3, R60 ;  /* 0x0000003c00037202 */ /* 0x000fe40000000f00 */
[----:B------:R-:W-:Y:S01]  /*9f10*/  IMNMX R42, R4, 0x80, PT ;  /* 0x00000080042a7817 */ /* 0x000fe20003800200 */
[----:B------:R-:W-:Y:S01]  /*9f20*/  IMAD.MOV.U32 R4, RZ, RZ, R46 ;  /* 0x000000ffff047224 */ /* 0x000fe200078e002e */
[----:B------:R-:W-:Y:S01]  /*9f30*/  PRMT R81, R81, 0x5410, R0 ;  /* 0x0000541051517816 */ /* 0x000fe20000000000 */
[----:B------:R-:W-:Y:S01]  /*9f40*/  IMAD.MOV.U32 R0, RZ, RZ, R53 ;  /* 0x000000ffff007224 */ /* 0x000fe200078e0035 */
[----:B------:R-:W-:Y:S01]  /*9f50*/  BAR.SYNC.DEFER_BLOCKING 0x0 ;  /* 0x0000000000007b1d */ /* 0x000fe20000010000 */
[----:B------:R-:W-:-:S02]  /*9f60*/  ISETP.GE.AND P0, PT, R245, R42, PT ;  /* 0x0000002af500720c */ /* 0x000fc40003f06270 */
[----:B------:R-:W-:Y:S01]  /*9f70*/  PRMT R83, R2, 0x5410, R3 ;  /* 0x0000541002537816 */ /* 0x000fe20000000003 */
[----:B------:R-:W-:Y:S01]  /*9f80*/  IMAD.MOV.U32 R3, RZ, RZ, R57 ;  /* 0x000000ffff037224 */ /* 0x000fe200078e0039 */
[----:B------:R-:W-:-:S04]  /*9f90*/  MOV R2, R52 ;  /* 0x0000003400027202 */ /* 0x000fc80000000f00 */
[----:B------:R-:W-:Y:S01]  /*9fa0*/  PRMT R79, R0, 0x5410, R2 ;  /* 0x00005410004f7816 */ /* 0x000fe20000000002 */
[----:B------:R-:W-:Y:S01]  /*9fb0*/  IMAD.MOV.U32 R2, RZ, RZ, R36 ;  /* 0x000000ffff027224 */ /* 0x000fe200078e0024 */
[----:B------:R-:W-:Y:S01]  /*9fc0*/  PRMT R81, R3, 0x7610, R81 ;  /* 0x0000761003517816 */ /* 0x000fe20000000051 */
[----:B------:R-:W-:Y:S01]  /*9fd0*/  IMAD.MOV.U32 R0, RZ, RZ, R37 ;  /* 0x000000ffff007224 */ /* 0x000fe200078e0025 */
[----:B------:R-:W-:-:S04]  /*9fe0*/  MOV R3, R47 ;  /* 0x0000002f00037202 */ /* 0x000fc80000000f00 */
[----:B------:R-:W-:Y:S02]  /*9ff0*/  PRMT R49, R3, 0x5410, R4 ;  /* 0x0000541003317816 */ /* 0x000fe40000000004 */
[----:B------:R-:W-:Y:S01]  /*a000*/  PRMT R43, R0, 0x5410, R2 ;  /* 0x00005410002b7816 */ /* 0x000fe20000000002 */
[----:B------:R-:W-:Y:S05]  /*a010*/  @P0 BRA `(.L_x_656) ;  /* 0x000012a000000947 */ /* 0x000fea0003800000 */
[----:B------:R-:W-:Y:S01]  /*a020*/  ISETP.GE.AND P0, PT, R142, c[0x0][0x27c], PT ;  /* 0x00009f008e007a0c */ /* 0x000fe20003f06270 */
[----:B------:R-:W-:-:S12]  /*a030*/  BSSY B0, `(.L_x_657) ;  /* 0x0000030000007945 */ /* 0x000fd80003800000 */
[----:B------:R-:W-:Y:S05]  /*a040*/  @P0 BRA `(.L_x_658) ;  /* 0x000002e000000947 */ /* 0x000fea0003800000 */
[----:B------:R-:W1:Y:S01]  /*a050*/  LDS.128 R16, [R239+0xc000] ;  /* 0x00c00000ef107984 */ /* 0x000e620000000c00 */
[----:B------:R-:W-:Y:S02]  /*a060*/  SHF.R.U32.HI R0, RZ, 0x10, R11 ;  /* 0x00000010ff007819 */ /* 0x000fe4000001160b */
[--C-:B------:R-:W-:Y:S02]  /*a070*/  SHF.R.U32.HI R2, RZ, 0x10, R7.reuse ;  /* 0x00000010ff027819 */ /* 0x100fe40000011607 */
[----:B------:R-:W-:Y:S02]  /*a080*/  SHF.R.U64 R4, R6, 0x10, R7 ;  /* 0x0000001006047819 */ /* 0x000fe40000001207 */
[----:B------:R-:W-:Y:S02]  /*a090*/  PRMT R6, R65, 0x5410, R0 ;  /* 0x0000541041067816 */ /* 0x000fe40000000000 */
[----:B------:R-:W-:Y:S02]  /*a0a0*/  PRMT R0, R64, 0x5410, R2 ;  /* 0x0000541040007816 */ /* 0x000fe40000000002 */
[----:B------:R-:W-:-:S02]  /*a0b0*/  SHF.R.U64 R3, R10, 0x10, R11 ;  /* 0x000000100a037819 */ /* 0x000fc4000000120b */
[----:B------:R-:W-:Y:S02]  /*a0c0*/  LOP3.LUT R31, R0, 0xffff0000, RZ, 0xc0, !PT ;  /* 0xffff0000001f7812 */ /* 0x000fe400078ec0ff */
[----:B------:R-:W-:Y:S02]  /*a0d0*/  PRMT R10, R64, 0x5432, R4 ;  /* 0x00005432400a7816 */ /* 0x000fe40000000004 */
[----:B------:R-:W-:Y:S02]  /*a0e0*/  LOP3.LUT R30, R6, 0xffff0000, RZ, 0xc0, !PT ;  /* 0xffff0000061e7812 */ /* 0x000fe400078ec0ff */
[----:B------:R-:W-:Y:S02]  /*a0f0*/  PRMT R11, R65, 0x5432, R3 ;  /* 0x00005432410b7816 */ /* 0x000fe40000000003 */
[C---:B-1----:R-:W-:Y:S01]  /*a100*/  LOP3.LUT R7, R18.reuse, 0xffff0000, RZ, 0xc0, !PT ;  /* 0xffff000012077812 */ /* 0x042fe200078ec0ff */
[C---:B------:R-:W-:Y:S01]  /*a110*/  IMAD.U32 R14, R19.reuse, 0x10000, RZ ;  /* 0x00010000130e7824 */ /* 0x040fe200078e00ff */
[----:B------:R-:W-:Y:S01]  /*a120*/  LOP3.LUT R2, R19, 0xffff0000, RZ, 0xc0, !PT ;  /* 0xffff000013027812 */ /* 0x000fe200078ec0ff */
[----:B------:R-:W-:Y:S01]  /*a130*/  IMAD.U32 R15, R18, 0x10000, RZ ;  /* 0x00010000120f7824 */ /* 0x000fe200078e00ff */
[----:B------:R-:W-:Y:S01]  /*a140*/  SHF.L.U32 R5, R16, 0x10, RZ ;  /* 0x0000001010057819 */ /* 0x000fe200000006ff */
[----:B------:R-:W-:Y:S01]  /*a150*/  IMAD.U32 R19, R0, 0x10000, RZ ;  /* 0x0001000000137824 */ /* 0x000fe200078e00ff */
[----:B------:R-:W-:Y:S01]  /*a160*/  LOP3.LUT R4, R16, 0xffff0000, RZ, 0xc0, !PT ;  /* 0xffff000010047812 */ /* 0x000fe200078ec0ff */
[----:B------:R-:W-:Y:S01]  /*a170*/  IMAD.U32 R18, R6, 0x10000, RZ ;  /* 0x0001000006127824 */ /* 0x000fe200078e00ff */
[----:B------:R-:W-:Y:S01]  /*a180*/  SHF.L.U32 R3, R17, 0x10, RZ ;  /* 0x0000001011037819 */ /* 0x000fe200000006ff */
[----:B------:R-:W-:Y:S01]  /*a190*/  FMUL.FTZ R16, R7, R19 ;  /* 0x0000001307107220 */ /* 0x000fe20000410000 */
[----:B------:R-:W-:Y:S01]  /*a1a0*/  LOP3.LUT R0, R17, 0xffff0000, RZ, 0xc0, !PT ;  /* 0xffff000011007812 */ /* 0x000fe200078ec0ff */
[----:B------:R-:W-:-:S02]  /*a1b0*/  FMUL.FTZ R7, R7, R18 ;  /* 0x0000001207077220 */ /* 0x000fc40000410000 */
[C---:B------:R-:W-:Y:S02]  /*a1c0*/  FMUL.FTZ R6, R2.reuse, R31 ;  /* 0x0000001f02067220 */ /* 0x040fe40000410000 */
[----:B------:R-:W-:Y:S01]  /*a1d0*/  FFMA.FTZ R17, R15, R18, -R16 ;  /* 0x000000120f117223 */ /* 0x000fe20000010810 */
[----:B------:R-:W-:Y:S01]  /*a1e0*/  SHF.L.U32 R18, R11, 0x10, RZ ;  /* 0x000000100b127819 */ /* 0x000fe200000006ff */
[----:B------:R-:W-:Y:S01]  /*a1f0*/  FFMA.FTZ R16, R15, R19, R7 ;  /* 0x000000130f107223 */ /* 0x000fe20000010007 */
[----:B------:R-:W-:Y:S01]  /*a200*/  LOP3.LUT R11, R11, 0xffff0000, RZ, 0xc0, !PT ;  /* 0xffff00000b0b7812 */ /* 0x000fe200078ec0ff */
[-C--:B------:R-:W-:Y:S02]  /*a210*/  FMUL.FTZ R2, R2, R30.reuse ;  /* 0x0000001e02027220 */ /* 0x080fe40000410000 */
[----:B------:R-:W-:Y:S01]  /*a220*/  FFMA.FTZ R15, R14, R30, -R6 ;  /* 0x0000001e0e0f7223 */ /* 0x000fe20000010806 */
[C---:B------:R-:W-:Y:S01]  /*a230*/  LOP3.LUT R30, R10.reuse, 0xffff0000, RZ, 0xc0, !PT ;  /* 0xffff00000a1e7812 */ /* 0x040fe200078ec0ff */
[----:B------:R-:W-:-:S02]  /*a240*/  IMAD.U32 R19, R10, 0x10000, RZ ;  /* 0x000100000a137824 */ /* 0x000fc400078e00ff */
[----:B------:R-:W-:Y:S02]  /*a250*/  FFMA.FTZ R7, R14, R31, R2 ;  /* 0x0000001f0e077223 */ /* 0x000fe40000010002 */
[----:B------:R-:W-:Y:S02]  /*a260*/  FMUL.FTZ R6, R4, R19 ;  /* 0x0000001304067220 */ /* 0x000fe40000410000 */
[----:B------:R-:W-:Y:S01]  /*a270*/  FMUL.FTZ R2, R0, R30 ;  /* 0x0000001e00027220 */ /* 0x000fe20000410000 */
[----:B------:R-:W-:Y:S01]  /*a280*/  F2FP.BF16.PACK_AB R7, R7, R15 ;  /* 0x0000000f0707723e */ /* 0x000fe200000010ff */
[-C--:B------:R-:W-:Y:S02]  /*a290*/  FMUL.FTZ R4, R4, R18.reuse ;  /* 0x0000001204047220 */ /* 0x080fe40000410000 */
[----:B------:R-:W-:Y:S02]  /*a2a0*/  FMUL.FTZ R0, R0, R11 ;  /* 0x0000000b00007220 */ /* 0x000fe40000410000 */
[C---:B------:R-:W-:Y:S01]  /*a2b0*/  FFMA.FTZ R10, R5.reuse, R18, -R6 ;  /* 0x00000012050a7223 */ /* 0x040fe20000010806 */
[----:B------:R-:W-:Y:S01]  /*a2c0*/  F2FP.BF16.PACK_AB R6, R16, R17 ;  /* 0x000000111006723e */ /* 0x000fe200000010ff */
[----:B------:R-:W-:-:S02]  /*a2d0*/  FFMA.FTZ R4, R5, R19, R4 ;  /* 0x0000001305047223 */ /* 0x000fc40000010004 */
[C---:B------:R-:W-:Y:S02]  /*a2e0*/  FFMA.FTZ R2, R3.reuse, R11, -R2 ;  /* 0x0000000b03027223 */ /* 0x040fe40000010802 */
[----:B------:R-:W-:Y:S01]  /*a2f0*/  FFMA.FTZ R0, R3, R30, R0 ;  /* 0x0000001e03007223 */ /* 0x000fe20000010000 */
[----:B------:R-:W-:-:S04]  /*a300*/  F2FP.BF16.PACK_AB R4, R4, R10 ;  /* 0x0000000a0404723e */ /* 0x000fc800000010ff */
[----:B------:R-:W-:-:S05]  /*a310*/  F2FP.BF16.PACK_AB R5, R0, R2 ;  /* 0x000000020005723e */ /* 0x000fca00000010ff */
[----:B------:R1:W-:Y:S02]  /*a320*/  STS.128 [R239+0xc000], R4 ;  /* 0x00c00004ef007388 */ /* 0x0003e40000000c00 */
.L_x_658:
[----:B------:R-:W-:Y:S05]  /*a330*/  BSYNC B0 ;  /* 0x0000000000007941 */ /* 0x000fea0003800000 */
.L_x_657:
[----:B------:R-:W-:Y:S01]  /*a340*/  ISETP.GE.AND P0, PT, R147, c[0x0][0x27c], PT ;  /* 0x00009f0093007a0c */ /* 0x000fe20003f06270 */
[----:B------:R-:W-:-:S12]  /*a350*/  BSSY B0, `(.L_x_659) ;  /* 0x0000030000007945 */ /* 0x000fd80003800000 */
[----:B------:R-:W-:Y:S05]  /*a360*/  @P0 BRA `(.L_x_660) ;  /* 0x000002e000000947 */ /* 0x000fea0003800000 */
[----:B-1----:R-:W1:Y:S01]  /*a370*/  LDS.128 R4, [R240+0xc000] ;  /* 0x00c00000f0047984 */ /* 0x002e620000000c00 */
[----:B------:R-:W-:Y:S02]  /*a380*/  SHF.R.U32.HI R0, RZ, 0x10, R13 ;  /* 0x00000010ff007819 */ /* 0x000fe4000001160d */
[--C-:B------:R-:W-:Y:S02]  /*a390*/  SHF.R.U32.HI R2, RZ, 0x10, R9.reuse ;  /* 0x00000010ff027819 */ /* 0x100fe40000011609 */
[----:B------:R-:W-:Y:S02]  /*a3a0*/  SHF.R.U64 R10, R8, 0x10, R9 ;  /* 0x00000010080a7819 */ /* 0x000fe40000001209 */
[----:B------:R-:W-:Y:S02]  /*a3b0*/  PRMT R8, R69, 0x5410, R0 ;  /* 0x0000541045087816 */ /* 0x000fe40000000000 */
[----:B------:R-:W-:Y:S02]  /*a3c0*/  PRMT R0, R68, 0x5410, R2 ;  /* 0x0000541044007816 */ /* 0x000fe40000000002 */
[----:B------:R-:W-:Y:S01]  /*a3d0*/  SHF.R.U64 R3, R12, 0x10, R13 ;  /* 0x000000100c037819 */ /* 0x000fe2000000120d */
[----:B------:R-:W-:Y:S01]  /*a3e0*/  IMAD.U32 R14, R8, 0x10000, RZ ;  /* 0x00010000080e7824 */ /* 0x000fe200078e00ff */
[----:B------:R-:W-:Y:S01]  /*a3f0*/  PRMT R10, R68, 0x5432, R10 ;  /* 0x00005432440a7816 */ /* 0x000fe2000000000a */
[C---:B------:R-:W-:Y:S01]  /*a400*/  IMAD.U32 R15, R0.reuse, 0x10000, RZ ;  /* 0x00010000000f7824 */ /* 0x040fe200078e00ff */
[----:B------:R-:W-:-:S02]  /*a410*/  LOP3.LUT R17, R0, 0xffff0000, RZ, 0xc0, !PT ;  /* 0xffff000000117812 */ /* 0x000fc400078ec0ff */
[----:B------:R-:W-:Y:S02]  /*a420*/  LOP3.LUT R16, R8, 0xffff0000, RZ, 0xc0, !PT ;  /* 0xffff000008107812 */ /* 0x000fe400078ec0ff */
[----:B------:R-:W-:Y:S02]  /*a430*/  PRMT R11, R69, 0x5432, R3 ;  /* 0x00005432450b7816 */ /* 0x000fe40000000003 */
[C---:B-1----:R-:W-:Y:S01]  /*a440*/  LOP3.LUT R9, R6.reuse, 0xffff0000, RZ, 0xc0, !PT ;  /* 0xffff000006097812 */ /* 0x042fe200078ec0ff */
[C---:B------:R-:W-:Y:S01]  /*a450*/  IMAD.U32 R12, R7.reuse, 0x10000, RZ ;  /* 0x00010000070c7824 */ /* 0x040fe200078e00ff */
[----:B------:R-:W-:Y:S01]  /*a460*/  LOP3.LUT R2, R7, 0xffff0000, RZ, 0xc0, !PT ;  /* 0xffff000007027812 */ /* 0x000fe200078ec0ff */
[----:B------:R-:W-:Y:S01]  /*a470*/  IMAD.U32 R13, R6, 0x10000, RZ ;  /* 0x00010000060d7824 */ /* 0x000fe200078e00ff */
[C---:B------:R-:W-:Y:S01]  /*a480*/  SHF.L.U32 R6, R4.reuse, 0x10, RZ ;  /* 0x0000001004067819 */ /* 0x040fe200000006ff */
[----:B------:R-:W-:Y:S01]  /*a490*/  FMUL.FTZ R7, R9, R14 ;  /* 0x0000000e09077220 */ /* 0x000fe20000410000 */
[----:B------:R-:W-:Y:S01]  /*a4a0*/  SHF.L.U32 R3, R5, 0x10, RZ ;  /* 0x0000001005037819 */ /* 0x000fe200000006ff */
[-C--:B------:R-:W-:Y:S01]  /*a4b0*/  FMUL.FTZ R8, R9, R15.reuse ;  /* 0x0000000f09087220 */ /* 0x080fe20000410000 */
[----:B------:R-:W-:Y:S01]  /*a4c0*/  LOP3.LUT R0, R5, 0xffff0000, RZ, 0xc0, !PT ;  /* 0xffff000005007812 */ /* 0x000fe200078ec0ff */
[----:B------:R-:W-:Y:S01]  /*a4d0*/  FFMA.FTZ R9, R13, R15, R7 ;  /* 0x0000000f0d097223 */ /* 0x000fe20000010007 */
[----:B------:R-:W-:Y:S01]  /*a4e0*/  LOP3.LUT R4, R4, 0xffff0000, RZ, 0xc0, !PT ;  /* 0xffff000004047812 */ /* 0x000fe200078ec0ff */
[----:B------:R-:W-:-:S02]  /*a4f0*/  FMUL.FTZ R5, R2, R17 ;  /* 0x0000001102057220 */ /* 0x000fc40000410000 */
[----:B------:R-:W-:Y:S01]  /*a500*/  FFMA.FTZ R14, R13, R14, -R8 ;  /* 0x0000000e0d0e7223 */ /* 0x000fe20000010808 */
[C---:B------:R-:W-:Y:S01]  /*a510*/  SHF.L.U32 R13, R11.reuse, 0x10, RZ ;  /* 0x000000100b0d7819 */ /* 0x040fe200000006ff */
[C---:B------:R-:W-:Y:S01]  /*a520*/  IMAD.U32 R15, R10.reuse, 0x10000, RZ ;  /* 0x000100000a0f7824 */ /* 0x040fe200078e00ff */
[----:B------:R-:W-:Y:S01]  /*a530*/  LOP3.LUT R10, R10, 0xffff0000, RZ, 0xc0, !PT ;  /* 0xffff00000a0a7812 */ /* 0x000fe200078ec0ff */
[-C--:B------:R-:W-:Y:S01]  /*a540*/  FMUL.FTZ R2, R2, R16.reuse ;  /* 0x0000001002027220 */ /* 0x080fe20000410000 */
[----:B------:R-:W-:Y:S01]  /*a550*/  LOP3.LUT R11, R11, 0xffff0000, RZ, 0xc0, !PT ;  /* 0xffff00000b0b7812 */ /* 0x000fe200078ec0ff */
[C---:B------:R-:W-:Y:S02]  /*a560*/  FFMA.FTZ R8, R12.reuse, R16, -R5 ;  /* 0x000000100c087223 */ /* 0x040fe40000010805 */
[----:B------:R-:W-:Y:S02]  /*a570*/  FFMA.FTZ R7, R12, R17, R2 ;  /* 0x000000110c077223 */ /* 0x000fe40000010002 */
[----:B------:R-:W-:-:S02]  /*a580*/  FMUL.FTZ R5, R4, R15 ;  /* 0x0000000f04057220 */ /* 0x000fc40000410000 */
[----:B------:R-:W-:Y:S01]  /*a590*/  FMUL.FTZ R4, R4, R13 ;  /* 0x0000000d04047220 */ /* 0x000fe20000410000 */
[----:B------:R-:W-:Y:S01]  /*a5a0*/  F2FP.BF16.PACK_AB R7, R7, R8 ;  /* 0x000000080707723e */ /* 0x000fe200000010ff */
[C---:B------:R-:W-:Y:S02]  /*a5b0*/  FMUL.FTZ R2, R0.reuse, R10 ;  /* 0x0000000a00027220 */ /* 0x040fe40000410000 */
[----:B------:R-:W-:Y:S02]  /*a5c0*/  FMUL.FTZ R0, R0, R11 ;  /* 0x0000000b00007220 */ /* 0x000fe40000410000 */
[C---:B------:R-:W-:Y:S02]  /*a5d0*/  FFMA.FTZ R5, R6.reuse, R13, -R5 ;  /* 0x0000000d06057223 */ /* 0x040fe40000010805 */
[----:B------:R-:W-:Y:S01]  /*a5e0*/  FFMA.FTZ R4, R6, R15, R4 ;  /* 0x0000000f06047223 */ /* 0x000fe20000010004 */
[----:B------:R-:W-:Y:S01]  /*a5f0*/  F2FP.BF16.PACK_AB R6, R9, R14 ;  /* 0x0000000e0906723e */ /* 0x000fe200000010ff */
[----:B------:R-:W-:-:S02]  /*a600*/  FFMA.FTZ R2, R3, R11, -R2 ;  /* 0x0000000b03027223 */ /* 0x000fc40000010802 */
[----:B------:R-:W-:Y:S01]  /*a610*/  FFMA.FTZ R0, R3, R10, R0 ;  /* 0x0000000a03007223 */ /* 0x000fe20000010000 */
[----:B------:R-:W-:-:S04]  /*a620*/  F2FP.BF16.PACK_AB R4, R4, R5 ;  /* 0x000000050404723e */ /* 0x000fc800000010ff */
[----:B------:R-:W-:-:S05]  /*a630*/  F2FP.BF16.PACK_AB R5, R0, R2 ;  /* 0x000000020005723e */ /* 0x000fca00000010ff */
[----:B------:R1:W-:Y:S02]  /*a640*/  STS.128 [R240+0xc000], R4 ;  /* 0x00c00004f0007388 */ /* 0x0003e40000000c00 */
.L_x_660:
[----:B------:R-:W-:Y:S05]  /*a650*/  BSYNC B0 ;  /* 0x0000000000007941 */ /* 0x000fea0003800000 */
.L_x_659:
[----:B------:R-:W-:Y:S01]  /*a660*/  ISETP.GE.AND P0, PT, R144, c[0x0][0x27c], PT ;  /* 0x00009f0090007a0c */ /* 0x000fe20003f06270 */
[----:B------:R-:W-:-:S12]  /*a670*/  BSSY B0, `(.L_x_661) ;  /* 0x0000030000007945 */ /* 0x000fd80003800000 */
[----:B------:R-:W-:Y:S05]  /*a680*/  @P0 BRA `(.L_x_662) ;  /* 0x000002e000000947 */ /* 0x000fea0003800000 */
[----:B-1----:R-:W1:Y:S01]  /*a690*/  LDS.128 R4, [R239+0x10000] ;  /* 0x01000000ef047984 */ /* 0x002e620000000c00 */
[--C-:B------:R-:W-:Y:S02]  /*a6a0*/  SHF.R.U64 R0, R20, 0x10, R21.reuse ;  /* 0x0000001014007819 */ /* 0x100fe40000001215 */
[----:B------:R-:W-:Y:S02]  /*a6b0*/  SHF.R.U32.HI R2, RZ, 0x10, R21 ;  /* 0x00000010ff027819 */ /* 0x000fe40000011615 */
[----:B------:R-:W-:Y:S02]  /*a6c0*/  SHF.R.U32.HI R9, RZ, 0x10, R23 ;  /* 0x00000010ff097819 */ /* 0x000fe40000011617 */
[C---:B------:R-:W-:Y:S02]  /*a6d0*/  PRMT R11, R71.reuse, 0x5432, R0 ;  /* 0x00005432470b7816 */ /* 0x040fe40000000000 */
[----:B------:R-:W-:Y:S02]  /*a6e0*/  PRMT R8, R71, 0x5410, R2 ;  /* 0x0000541047087816 */ /* 0x000fe40000000002 */
[----:B------:R-:W-:-:S02]  /*a6f0*/  PRMT R0, R70, 0x5410, R9 ;  /* 0x0000541046007816 */ /* 0x000fc40000000009 */
[----:B------:R-:W-:Y:S01]  /*a700*/  SHF.R.U64 R3, R22, 0x10, R23 ;  /* 0x0000001016037819 */ /* 0x000fe20000001217 */
[----:B------:R-:W-:Y:S01]  /*a710*/  IMAD.U32 R14, R8, 0x10000, RZ ;  /* 0x00010000080e7824 */ /* 0x000fe200078e00ff */
[C---:B------:R-:W-:Y:S01]  /*a720*/  LOP3.LUT R17, R0.reuse, 0xffff0000, RZ, 0xc0, !PT ;  /* 0xffff000000117812 */ /* 0x040fe200078ec0ff */
[----:B------:R-:W-:Y:S01]  /*a730*/  IMAD.U32 R15, R0, 0x10000, RZ ;  /* 0x00010000000f7824 */ /* 0x000fe200078e00ff */
[----:B------:R-:W-:Y:S02]  /*a740*/  PRMT R10, R70, 0x5432, R3 ;  /* 0x00005432460a7816 */ /* 0x000fe40000000003 */
[----:B------:R-:W-:Y:S02]  /*a750*/  LOP3.LUT R16, R8, 0xffff0000, RZ, 0xc0, !PT ;  /* 0xffff000008107812 */ /* 0x000fe400078ec0ff */
        /* <DEDUP_REMOVED lines=33> */
.L_x_662:
[----:B------:R-:W-:Y:S05]  /*a970*/  BSYNC B0 ;  /* 0x0000000000007941 */ /* 0x000fea0003800000 */
.L_x_661:
        /* <DEDUP_REMOVED lines=49> */
.L_x_664:
[----:B------:R-:W-:Y:S05]  /*ac90*/  BSYNC B0 ;  /* 0x0000000000007941 */ /* 0x000fea0003800000 */
.L_x_663:
        /* <DEDUP_REMOVED lines=49> */
.L_x_666:
[----:B------:R-:W-:Y:S05]  /*afb0*/  BSYNC B0 ;  /* 0x0000000000007941 */ /* 0x000fea0003800000 */
.L_x_665:
[----:B------:R-:W-:-:S13]  /*afc0*/  ISETP.GE.AND P0, PT, R145, c[0x0][0x27c], PT ;  /* 0x00009f0091007a0c */ /* 0x000fda0003f06270 */
        /* <DEDUP_REMOVED lines=47> */
.L_x_656:
[----:B------:R-:W-:Y:S05]  /*b2c0*/  BSYNC B1 ;  /* 0x0000000000017941 */ /* 0x000fea0003800000 */
.L_x_655:
[----:B------:R-:W-:-:S13]  /*b2d0*/  ISETP.GE.AND P0, PT, R110, R42, PT ;  /* 0x0000002a6e00720c */ /* 0x000fda0003f06270 */
[----:B------:R-:W-:Y:S05]  /*b2e0*/  @P0 BRA `(.L_x_667) ;  /* 0x00004b2000000947 */ /* 0x000fea0003800000 */
        /* <DEDUP_REMOVED lines=49> */
.L_x_669:
[----:B------:R-:W-:Y:S05]  /*b600*/  BSYNC B0 ;  /* 0x0000000000007941 */ /* 0x000fea0003800000 */
.L_x_668:
        /* <DEDUP_REMOVED lines=49> */
.L_x_671:
[----:B------:R-:W-:Y:S05]  /*b920*/  BSYNC B0 ;  /* 0x0000000000007941 */ /* 0x000fea0003800000 */
.L_x_670:
        /* <DEDUP_REMOVED lines=49> */
.L_x_673:
[----:B------:R-:W-:Y:S05]  /*bc40*/  BSYNC B0 ;  /* 0x0000000000007941 */ /* 0x000fea0003800000 */
.L_x_672:
        /* <DEDUP_REMOVED lines=49> */
.L_x_675:
[----:B------:R-:W-:Y:S05]  /*bf60*/  BSYNC B0 ;  /* 0x0000000000007941 */ /* 0x000fea0003800000 */
.L_x_674:
        /* <DEDUP_REMOVED lines=49> */
.L_x_677:
[----:B------:R-:W-:Y:S05]  /*c280*/  BSYNC B0 ;  /* 0x0000000000007941 */ /* 0x000fea0003800000 */
.L_x_676:
        /* <DEDUP_REMOVED lines=49> */
.L_x_650:
[----:B------:R-:W-:Y:S01]  /*c5a0*/  ISETP.NE.AND P0, PT, R111, 0x1, PT ;  /* 0x000000016f00780c */ /* 0x000fe20003f05270 */
[----:B------:R-:W-:Y:S01]  /*c5b0*/  IMAD.MOV.U32 R5, RZ, RZ, R7 ;  /* 0x000000ffff057224 */ /* 0x000fe200078e0007 */
[----:B------:R-:W-:Y:S01]  /*c5c0*/  SHF.R.S32.HI R84, RZ, 0x1f, R106 ;  /* 0x0000001fff547819 */ /* 0x000fe2000001146a */
[----:B------:R-:W-:Y:S01]  /*c5d0*/  IMAD.MOV.U32 R7, RZ, RZ, R6 ;  /* 0x000000ffff077224 */ /* 0x000fe200078e0006 */
[----:B------:R-:W-:Y:S01]  /*c5e0*/  SHF.R.S32.HI R81, RZ, 0x1f, R107 ;  /* 0x0000001fff517819 */ /* 0x000fe2000001146b */
[----:B------:R-:W-:Y:S01]  /*c5f0*/  IMAD.MOV.U32 R6, RZ, RZ, R2 ;  /* 0x000000ffff067224 */ /* 0x000fe200078e0002 */
[----:B------:R-:W-:Y:S01]  /*c600*/  LEA.HI R85, R84, R106, RZ, 0x3 ;  /* 0x0000006a54557211 */ /* 0x000fe200078f18ff */
[----:B------:R-:W-:Y:S01]  /*c610*/  BSSY B0, `(.L_x_678) ;  /* 0x0000048000007945 */ /* 0x000fe20003800000 */
[----:B------:R-:W-:Y:S01]  /*c620*/  LEA.HI R82, R81, R107, RZ, 0x3 ;  /* 0x0000006b51527211 */ /* 0x000fe200078f18ff */
[----:B------:R-:W-:Y:S01]  /*c630*/  CS2R R74, SRZ ;  /* 0x00000000004a7805 */ /* 0x000fe2000001ff00 */
[----:B------:R-:W-:Y:S01]  /*c640*/  SHF.R.S32.HI R29, RZ, 0x1f, R104 ;  /* 0x0000001fff1d7819 */ /* 0x000fe20000011468 */
[----:B------:R-:W-:Y:S01]  /*c650*/  CS2R R42, SRZ ;  /* 0x00000000002a7805 */ /* 0x000fe2000001ff00 */
[----:B------:R-:W-:Y:S01]  /*c660*/  CS2R R40, SRZ ;  /* 0x0000000000287805 */ /* 0x000fe2000001ff00 */
        /* <DEDUP_REMOVED lines=11> */
[----:B------:R-:W-:-:S02]  /*c720*/  SHF.R.S32.HI R77, RZ, 0x3, R85 ;  /* 0x00000003ff4d7819 */ /* 0x000fc40000011455 */
[----:B------:R-:W-:Y:S01]  /*c730*/  SHF.R.S32.HI R51, RZ, 0x3, R82 ;  /* 0x00000003ff337819 */ /* 0x000fe20000011452 */
[C---:B------:R-:W-:Y:S01]  /*c740*/  IMAD R8, R3.reuse, c[0x0][0x280], RZ ;  /* 0x0000a00003087a24 */ /* 0x040fe200078e02ff */
[----:B------:R-:W-:Y:S01]  /*c750*/  LEA R31, P0, R4, c[0x0][0x270], 0x1 ;  /* 0x00009c00041f7a11 */ /* 0x000fe200078008ff */
[----:B------:R-:W-:Y:S02]  /*c760*/  IMAD R9, R3, c[0x0][0x290], RZ ;  /* 0x0000a40003097a24 */ /* 0x000fe400078e02ff */
[C---:B------:R-:W-:Y:S02]  /*c770*/  IMAD R8, R0.reuse, c[0x0][0x284], R8 ;  /* 0x0000a10000087a24 */ /* 0x040fe400078e0208 */
[----:B------:R-:W-:Y:S01]  /*c780*/  IMAD.WIDE.U32 R2, R0, c[0x0][0x290], R6 ;  /* 0x0000a40000027a25 */ /* 0x000fe200078e0006 */
[----:B------:R1:W2:Y:S01]  /*c790*/  SHFL.IDX PT, R20, R31, RZ, 0x1c1f ;  /* 0x001c1fff1f147589 */ /* 0x0002a200000e0000 */
        /* <DEDUP_REMOVED lines=8> */
[----:B------:R-:W-:Y:S02]  /*c820*/  CS2R R4, SRZ ;  /* 0x0000000000047805 */ /* 0x000fe4000001ff00 */
[----:B------:R1:W3:Y:S01]  /*c830*/  SHFL.IDX PT, R21, R28, RZ, 0x1c1f ;  /* 0x001c1fff1c157589 */ /* 0x0002e200000e0000 */
[----:B------:R-:W-:-:S03]  /*c840*/  LEA.HI.X R27, R2, c[0x0][0x28c], R0, 0x1, P1 ;  /* 0x0000a300021b7a11 */ /* 0x000fc600008f0c00 */
[----:B------:R1:W4:Y:S04]  /*c850*/  SHFL.IDX PT, R2, R32, RZ, 0x1c1f ;  /* 0x001c1fff20027589 */ /* 0x00032800000e0000 */
[----:B------:R1:W1:Y:S02]  /*c860*/  SHFL.IDX PT, R3, R27, RZ, 0x1c1f ;  /* 0x001c1fff1b037589 */ /* 0x00026400000e0000 */
[----:B------:R-:W-:Y:S05]  /*c870*/  @P0 BRA `(.L_x_679) ;  /* 0x0000021000000947 */ /* 0x000fea0003800000 */
[----:B------:R-:W-:Y:S01]  /*c880*/  ISETP.GE.AND P1, PT, R104, c[0x0][0x27c], PT ;  /* 0x00009f0068007a0c */ /* 0x000fe20003f26270 */
[----:B------:R-:W-:Y:S01]  /*c890*/  CS2R R18, SRZ ;  /* 0x0000000000127805 */ /* 0x000fe2000001ff00 */
[----:B------:R-:W-:Y:S01]  /*c8a0*/  CS2R R16, SRZ ;  /* 0x0000000000107805 */ /* 0x000fe2000001ff00 */
[----:B------:R-:W-:Y:S01]  /*c8b0*/  CS2R R10, SRZ ;  /* 0x00000000000a7805 */ /* 0x000fe2000001ff00 */
[----:B------:R-:W-:-:S09]  /*c8c0*/  CS2R R8, SRZ ;  /* 0x0000000000087805 */ /* 0x000fd2000001ff00 */
[C---:B------:R-:W-:Y:S01]  /*c8d0*/  @!P1 IMAD.SHL.U32 R4, R104.reuse, 0x2, RZ ;  /* 0x0000000268049824 */ /* 0x040fe200078e00ff */
[----:B------:R-:W-:-:S04]  /*c8e0*/  @!P1 SHF.L.U64.HI R0, R104, 0x1, R29 ;  /* 0x0000000168009819 */ /* 0x000fc8000001021d */
[----:B--2---:R-:W-:-:S04]  /*c8f0*/  @!P1 IADD3 R24, P0, R20, R4, RZ ;  /* 0x0000000414189210 */ /* 0x004fc80007f1e0ff */
[----:B---3--:R-:W-:Y:S02]  /*c900*/  @!P1 IADD3.X R25, R21, R0, RZ, P0, !PT ;  /* 0x0000000015199210 */ /* 0x008fe400007fe4ff */
[----:B----4-:R-:W-:-:S05]  /*c910*/  @!P1 IADD3 R22, P0, R2, R4, RZ ;  /* 0x0000000402169210 */ /* 0x010fca0007f1e0ff */
[----:B-1----:R-:W-:Y:S01]  /*c920*/  @!P1 IMAD.X R23, R3, 0x1, R0, P0 ;  /* 0x0000000103179824 */ /* 0x002fe200000e0600 */
[----:B------:R-:W-:-:S13]  /*c930*/  ISETP.GE.AND P0, PT, R107, c[0x0][0x27c], PT ;  /* 0x00009f006b007a0c */ /* 0x000fda0003f06270 */
[----:B------:R-:W-:-:S05]  /*c940*/  @!P0 SHF.L.U32 R0, R51, 0x3, RZ ;  /* 0x0000000333008819 */ /* 0x000fca00000006ff */
[----:B------:R-:W-:-:S04]  /*c950*/  @!P0 IMAD.WIDE R6, R0, 0x2, R20 ;  /* 0x0000000200068825 */ /* 0x000fc800078e0214 */
[----:B------:R-:W-:Y:S01]  /*c960*/  @!P0 IMAD.WIDE R4, R0, 0x2, R2 ;  /* 0x0000000200048825 */ /* 0x000fe200078e0202 */
[----:B------:R1:W5:Y:S04]  /*c970*/  @!P0 LD.E.128 R16, [R6.64] ;  /* 0x0000000606108980 */ /* 0x000368000c101d00 */
[----:B------:R2:W5:Y:S01]  /*c980*/  @!P0 LD.E.128 R8, [R4.64] ;  /* 0x0000000604088980 */ /* 0x000562000c101d00 */
[----:B------:R-:W-:Y:S01]  /*c990*/  ISETP.GE.AND P0, PT, R106, c[0x0][0x27c], PT ;  /* 0x00009f006a007a0c */ /* 0x000fe20003f06270 */
[----:B------:R-:W-:Y:S01]  /*c9a0*/  CS2R R42, SRZ ;  /* 0x00000000002a7805 */ /* 0x000fe2000001ff00 */
[----:B------:R-:W-:Y:S01]  /*c9b0*/  CS2R R40, SRZ ;  /* 0x0000000000287805 */ /* 0x000fe2000001ff00 */
[----:B------:R-:W-:-:S10]  /*c9c0*/  CS2R R46, SRZ ;  /* 0x00000000002e7805 */ /* 0x000fd4000001ff00 */
[----:B------:R-:W-:Y:S01]  /*c9d0*/  @!P0 IMAD.SHL.U32 R0, R77, 0x8, RZ ;  /* 0x000000084d008824 */ /* 0x000fe200078e00ff */
[----:B------:R-:W-:Y:S01]  /*c9e0*/  CS2R R44, SRZ ;  /* 0x00000000002c7805 */ /* 0x000fe2000001ff00 */
[----:B------:R-:W-:Y:S01]  /*c9f0*/  CS2R R14, SRZ ;  /* 0x00000000000e7805 */ /* 0x000fe2000001ff00 */
[----:B------:R-:W-:Y:S01]  /*ca00*/  CS2R R12, SRZ ;  /* 0x00000000000c7805 */ /* 0x000fe2000001ff00 */
[----:B------:R-:W-:Y:S01]  /*ca10*/  @!P0 IMAD.WIDE R2, R0, 0x2, R2 ;  /* 0x0000000200028825 */ /* 0x000fe200078e0202 */
[----:B-1----:R-:W-:-:S04]  /*ca20*/  CS2R R6, SRZ ;  /* 0x0000000000067805 */ /* 0x002fc8000001ff00 */
[----:B------:R1:W5:Y:S01]  /*ca30*/  @!P0 LD.E.128 R44, [R2.64] ;  /* 0x00000006022c8980 */ /* 0x000362000c101d00 */
[----:B--2---:R-:W-:-:S03]  /*ca40*/  @!P0 IMAD.WIDE R4, R0, 0x2, R20 ;  /* 0x0000000200048825 */ /* 0x004fc600078e0214 */
[----:B------:R1:W5:Y:S04]  /*ca50*/  @!P1 LD.E.128 R12, [R24.64] ;  /* 0x00000006180c9980 */ /* 0x000368000c101d00 */
[----:B------:R2:W5:Y:S02]  /*ca60*/  @!P0 LD.E.128 R40, [R4.64] ;  /* 0x0000000604288980 */ /* 0x000564000c101d00 */
[----:B--2---:R-:W-:-:S06]  /*ca70*/  CS2R R4, SRZ ;  /* 0x0000000000047805 */ /* 0x004fcc000001ff00 */
[----:B------:R1:W5:Y:S02]  /*ca80*/  @!P1 LD.E.128 R4, [R22.64] ;  /* 0x0000000616049980 */ /* 0x000364000c101d00 */
.L_x_679:
[----:B------:R-:W-:Y:S05]  /*ca90*/  BSYNC B0 ;  /* 0x0000000000007941 */ /* 0x000fea0003800000 */
.L_x_678:
        /* <DEDUP_REMOVED lines=31> */
[----:B------:R-:W-:Y:S01]  /*cc90*/  CS2R R62, SRZ ;  /* 0x00000000003e7805 */ /* 0x000fe2000001ff00 */
[----:B------:R-:W-:Y:S01]  /*cca0*/  MOV R3, R47 ;  /* 0x0000002f00037202 */ /* 0x000fe20000000f00 */
[----:B------:R-:W-:Y:S01]  /*ccb0*/  CS2R R60, SRZ ;  /* 0x00000000003c7805 */ /* 0x000fe2000001ff00 */
        /* <DEDUP_REMOVED lines=11> */
[----:B------:R-:W2:Y:S01]  /*cd70*/  SHFL.IDX PT, R2, R32, 0x1, 0x1c1f ;  /* 0x003c1f0020027f89 */ /* 0x000ea200000e0000 */
[----:B------:R-:W-:Y:S01]  /*cd80*/  CS2R R52, SRZ ;  /* 0x0000000000347805 */ /* 0x000fe2000001ff00 */
[----:B------:R-:W-:Y:S01]  /*cd90*/  CS2R R70, SRZ ;  /* 0x0000000000467805 */ /* 0x000fe2000001ff00 */
[----:B------:R-:W-:Y:S01]  /*cda0*/  PRMT R36, R0, 0x5410, R23 ;  /* 0x0000541000247816 */ /* 0x000fe20000000017 */
[----:B------:R3:W4:Y:S01]  /*cdb0*/  SHFL.IDX PT, R20, R31, 0x1, 0x1c1f ;  /* 0x003c1f001f147f89 */ /* 0x00072200000e0000 */
[----:B------:R-:W-:Y:S01]  /*cdc0*/  CS2R R68, SRZ ;  /* 0x0000000000447805 */ /* 0x000fe2000001ff00 */
[----:B------:R-:W-:Y:S01]  /*cdd0*/  CS2R R66, SRZ ;  /* 0x0000000000427805 */ /* 0x000fe2000001ff00 */
[----:B------:R-:W-:Y:S01]  /*cde0*/  CS2R R64, SRZ ;  /* 0x0000000000407805 */ /* 0x000fe2000001ff00 */
[----:B------:R1:W1:Y:S01]  /*cdf0*/  SHFL.IDX PT, R3, R27, 0x1, 0x1c1f ;  /* 0x003c1f001b037f89 */ /* 0x00026200000e0000 */
[----:B------:R-:W-:Y:S01]  /*ce00*/  CS2R R58, SRZ ;  /* 0x00000000003a7805 */ /* 0x000fe2000001ff00 */
[----:B------:R-:W-:Y:S01]  /*ce10*/  CS2R R56, SRZ ;  /* 0x0000000000387805 */ /* 0x000fe2000001ff00 */
[----:B---3--:R-:W-:Y:S01]  /*ce20*/  PRMT R31, R22, 0x7610, R31 ;  /* 0x00007610161f7816 */ /* 0x008fe2000000001f */
[----:B------:R-:W-:Y:S05]  /*ce30*/  @P0 BRA `(.L_x_681) ;  /* 0x0000021000000947 */ /* 0x000fea0003800000 */
[----:B--2-4-:R-:W-:Y:S01]  /*ce40*/  ISETP.GE.AND P1, PT, R104, c[0x0][0x27c], PT ;  /* 0x00009f0068007a0c */ /* 0x014fe20003f26270 */
[----:B------:R-:W-:Y:S01]  /*ce50*/  CS2R R62, SRZ ;  /* 0x00000000003e7805 */ /* 0x000fe2000001ff00 */
[----:B------:R-:W-:Y:S01]  /*ce60*/  CS2R R60, SRZ ;  /* 0x00000000003c7805 */ /* 0x000fe2000001ff00 */
[----:B------:R-:W-:Y:S01]  /*ce70*/  CS2R R66, SRZ ;  /* 0x0000000000427805 */ /* 0x000fe2000001ff00 */
[----:B------:R-:W-:-:S09]  /*ce80*/  CS2R R64, SRZ ;  /* 0x0000000000407805 */ /* 0x000fd2000001ff00 */
[C---:B------:R-:W-:Y:S01]  /*ce90*/  @!P1 IMAD.SHL.U32 R0, R104.reuse, 0x2, RZ ;  /* 0x0000000268009824 */ /* 0x040fe200078e00ff */
[----:B------:R-:W-:-:S04]  /*cea0*/  @!P1 SHF.L.U64.HI R23, R104, 0x1, R29 ;  /* 0x0000000168179819 */ /* 0x000fc8000001021d */
[----:B------:R-:W-:-:S04]  /*ceb0*/  @!P1 IADD3 R24, P0, R20, R0, RZ ;  /* 0x0000000014189210 */ /* 0x000fc80007f1e0ff */
[----:B-1----:R-:W-:Y:S02]  /*cec0*/  @!P1 IADD3.X R25, R21, R23, RZ, P0, !PT ;  /* 0x0000001715199210 */ /* 0x002fe400007fe4ff */
[----:B------:R-:W-:-:S05]  /*ced0*/  @!P1 IADD3 R22, P0, R2, R0, RZ ;  /* 0x0000000002169210 */ /* 0x000fca0007f1e0ff */
[----:B------:R-:W-:Y:S01]  /*cee0*/  @!P1 IMAD.X R23, R3, 0x1, R23, P0 ;  /* 0x0000000103179824 */ /* 0x000fe200000e0617 */
        /* <DEDUP_REMOVED lines=9> */
[----:B------:R-:W-:Y:S01]  /*cf80*/  CS2R R70, SRZ ;  /* 0x0000000000467805 */ /* 0x000fe2000001ff00 */
[----:B------:R-:W-:Y:S01]  /*cf90*/  CS2R R68, SRZ ;  /* 0x0000000000447805 */ /* 0x000fe2000001ff00 */
[----:B------:R-:W-:Y:S01]  /*cfa0*/  CS2R R54, SRZ ;  /* 0x0000000000367805 */ /* 0x000fe2000001ff00 */
[----:B------:R-:W-:Y:S01]  /*cfb0*/  CS2R R52, SRZ ;  /* 0x0000000000347805 */ /* 0x000fe2000001ff00 */
[----:B------:R-:W-:Y:S01]  /*cfc0*/  CS2R R58, SRZ ;  /* 0x00000000003a7805 */ /* 0x000fe2000001ff00 */
[----:B------:R-:W-:-:S04]  /*cfd0*/  CS2R R56, SRZ ;  /* 0x0000000000387805 */ /* 0x000fc8000001ff00 */
[----:B------:R1:W5:Y:S01]  /*cfe0*/  @!P1 LD.E.128 R52, [R24.64] ;  /* 0x0000000618349980 */ /* 0x000362000c101d00 */
[----:B------:R-:W-:-:S03]  /*cff0*/  @!P0 IMAD.SHL.U32 R0, R77, 0x8, RZ ;  /* 0x000000084d008824 */ /* 0x000fc600078e00ff */
[----:B------:R1:W5:Y:S01]  /*d000*/  @!P1 LD.E.128 R56, [R22.64] ;  /* 0x0000000616389980 */ /* 0x000362000c101d00 */
[----:B------:R-:W-:-:S04]  /*d010*/  @!P0 IMAD.WIDE R20, R0, 0x2, R20 ;  /* 0x0000000200148825 */ /* 0x000fc800078e0214 */
[----:B------:R-:W-:Y:S01]  /*d020*/  @!P0 IMAD.WIDE R2, R0, 0x2, R2 ;  /* 0x0000000200028825 */ /* 0x000fe200078e0202 */
[----:B------:R1:W5:Y:S04]  /*d030*/  @!P0 LD.E.128 R72, [R20.64] ;  /* 0x0000000614488980 */ /* 0x000368000c101d00 */
[----:B------:R1:W5:Y:S02]  /*d040*/  @!P0 LD.E.128 R68, [R2.64] ;  /* 0x0000000602448980 */ /* 0x000364000c101d00 */
.L_x_681:
[----:B--2-4-:R-:W-:Y:S05]  /*d050*/  BSYNC B0 ;  /* 0x0000000000007941 */ /* 0x014fea0003800000 */
.L_x_680:
        /* <DEDUP_REMOVED lines=47> */
[----:B------:R1:W5:Y:S04]  /*d350*/  LDL R115, [R1+0x24] ;  /* 0x0000240001737983 */ /* 0x0003680000100800 */
[----:B------:R1:W5:Y:S01]  /*d360*/  LDL R114, [R1+0x28] ;  /* 0x0000280001727983 */ /* 0x0003620000100800 */
[----:B------:R-:W-:Y:S01]  /*d370*/  ISETP.GE.AND P0, PT, R104, c[0x0][0x27c], PT ;  /* 0x00009f0068007a0c */ /* 0x000fe20003f06270 */
[----:B------:R-:W-:-:S12]  /*d380*/  BSSY B0, `(.L_x_684) ;  /* 0x000006c000007945 */ /* 0x000fd80003800000 */
[----:B------:R-:W-:Y:S05]  /*d390*/  @P0 BRA `(.L_x_685) ;  /* 0x000006a000000947 */ /* 0x000fea0003800000 */
[----:B------:R-:W-:Y:S01]  /*d3a0*/  IMAD.MOV.U32 R3, RZ, RZ, c[0x0][0x27c] ;  /* 0x00009f00ff037624 */ /* 0x000fe200078e00ff */
[----:B-----5:R-:W-:Y:S02]  /*d3b0*/  LOP3.LUT R0, R115, 0x38, R104, 0xf8, !PT ;  /* 0x0000003873007812 */ /* 0x020fe400078ef868 */
[----:B------:R-:W-:Y:S02]  /*d3c0*/  SHF.R.U64 R4, R4, 0x10, R5 ;  /* 0x0000001004047819 */ /* 0x000fe40000001205 */
[----:B------:R-:W-:Y:S02]  /*d3d0*/  LEA.HI R3, R3, R113, RZ, 0x1d ;  /* 0x0000007103037211 */ /* 0x000fe400078fe8ff */
[----:B------:R-:W-:Y:S02]  /*d3e0*/  LOP3.LUT R0, R140, R0, R114, 0xf6, !PT ;  /* 0x000000008c007212 */ /* 0x000fe400078ef672 */
[----:B------:R-:W-:Y:S01]  /*d3f0*/  SHF.R.S32.HI R20, RZ, 0x1f, R3 ;  /* 0x0000001fff147819 */ /* 0x000fe20000011403 */
[----:B------:R-:W-:Y:S01]  /*d400*/  IMAD.SHL.U32 R2, R3, 0x8, RZ ;  /* 0x0000000803027824 */ /* 0x000fe200078e00ff */
[----:B------:R-:W-:-:S02]  /*d410*/  LEA R48, R0, 0xc100, 0x1 ;  /* 0x0000c10000307811 */ /* 0x000fc400078e08ff */
[----:B------:R-:W-:Y:S02]  /*d420*/  LEA.HI R3, R20, R3, RZ, 0x3 ;  /* 0x0000000314037211 */ /* 0x000fe400078f18ff */
[----:B------:R-:W-:Y:S01]  /*d430*/  LOP3.LUT R2, R115, 0x38, R2, 0xf8, !PT ;  /* 0x0000003873027812 */ /* 0x000fe200078ef802 */
[----:B------:R-:W2:Y:S01]  /*d440*/  LDS.128 R24, [R48] ;  /* 0x0000000030187984 */ /* 0x000ea20000000c00 */
[----:B------:R-:W-:Y:S01]  /*d450*/  SHF.R.U64 R12, R12, 0x10, R13 ;  /* 0x000000100c0c7819 */ /* 0x000fe2000000120d */
[----:B------:R-:W-:Y:S01]  /*d460*/  IMAD.SHL.U32 R3, R3, 0x400, RZ ;  /* 0x0000040003037824 */ /* 0x000fe200078e00ff */
[----:B------:R-:W-:Y:S02]  /*d470*/  LOP3.LUT R0, R2, R114, RZ, 0x3c, !PT ;  /* 0x0000007202007212 */ /* 0x000fe400078e3cff */
[----:B------:R-:W-:Y:S02]  /*d480*/  PRMT R31, R31, 0x5410, R4 ;  /* 0x000054101f1f7816 */ /* 0x000fe40000000004 */
[----:B------:R-:W-:-:S02]  /*d490*/  LOP3.LUT R2, R3, 0x7fffe000, RZ, 0xc0, !PT ;  /* 0x7fffe00003027812 */ /* 0x000fc400078ec0ff */
[----:B------:R-:W-:Y:S02]  /*d4a0*/  SHF.R.U32.HI R3, RZ, 0x10, R5 ;  /* 0x00000010ff037819 */ /* 0x000fe40000011605 */
[----:B------:R-:W-:Y:S02]  /*d4b0*/  IADD3 R0, R0, R2, R140 ;  /* 0x0000000200007210 */ /* 0x000fe40007ffe08c */
[----:B------:R-:W-:Y:S02]  /*d4c0*/  SHF.R.U32.HI R2, RZ, 0x10, R15 ;  /* 0x00000010ff027819 */ /* 0x000fe4000001160f */
[--C-:B------:R-:W-:Y:S01]  /*d4d0*/  SHF.R.U64 R5, R6, 0x10, R7.reuse ;  /* 0x0000001006057819 */ /* 0x100fe20000001207 */
[----:B------:R-:W-:Y:S01]  /*d4e0*/  IMAD.SHL.U32 R39, R0, 0x2, RZ ;  /* 0x0000000200277824 */ /* 0x000fe200078e00ff */
[----:B------:R-:W-:Y:S02]  /*d4f0*/  SHF.R.U32.HI R6, RZ, 0x10, R7 ;  /* 0x00000010ff067819 */ /* 0x000fe40000011607 */
[----:B------:R-:W-:-:S02]  /*d500*/  PRMT R32, R37, 0x5432, R2 ;  /* 0x0000543225207816 */ /* 0x000fc40000000002 */
[----:B------:R-:W3:Y:S01]  /*d510*/  LDS.128 R20, [R39+0xc100] ;  /* 0x00c1000027147984 */ /* 0x000ee20000000c00 */
[----:B------:R-:W-:Y:S02]  /*d520*/  PRMT R29, R37, 0x5410, R5 ;  /* 0x00005410251d7816 */ /* 0x000fe40000000005 */
[----:B------:R-:W-:Y:S02]  /*d530*/  SHF.R.U32.HI R0, RZ, 0x10, R13 ;  /* 0x00000010ff007819 */ /* 0x000fe4000001160d */
[C---:B------:R-:W-:Y:S02]  /*d540*/  PRMT R30, R36.reuse, 0x5410, R3 ;  /* 0x00005410241e7816 */ /* 0x040fe40000000003 */
[----:B------:R-:W-:Y:S02]  /*d550*/  PRMT R28, R36, 0x5432, R6 ;  /* 0x00005432241c7816 */ /* 0x000fe40000000006 */
[----:B------:R-:W-:Y:S02]  /*d560*/  SHF.R.U64 R13, R14, 0x10, R15 ;  /* 0x000000100e0d7819 */ /* 0x000fe4000000120f */
[----:B------:R-:W-:-:S02]  /*d570*/  PRMT R35, R35, 0x5410, R12 ;  /* 0x0000541023237816 */ /* 0x000fc4000000000c */
[----:B------:R-:W-:Y:S02]  /*d580*/  PRMT R34, R34, 0x5410, R0 ;  /* 0x0000541022227816 */ /* 0x000fe40000000000 */
[----:B------:R-:W-:Y:S01]  /*d590*/  PRMT R33, R33, 0x5410, R13 ;  /* 0x0000541021217816 */ /* 0x000fe2000000000d */
[C---:B--2---:R-:W-:Y:S01]  /*d5a0*/  IMAD.U32 R38, R24.reuse, 0x10000, RZ ;  /* 0x0001000018267824 */ /* 0x044fe200078e00ff */
[----:B------:R-:W-:Y:S01]  /*d5b0*/  LOP3.LUT R37, R24, 0xffff0000, RZ, 0xc0, !PT ;  /* 0xffff000018257812 */ /* 0x000fe200078ec0ff */
[C---:B------:R-:W-:Y:S01]  /*d5c0*/  IMAD.U32 R36, R25.reuse, 0x10000, RZ ;  /* 0x0001000019247824 */ /* 0x040fe200078e00ff */
[----:B------:R-:W-:Y:S01]  /*d5d0*/  LOP3.LUT R24, R25, 0xffff0000, RZ, 0xc0, !PT ;  /* 0xffff000019187812 */ /* 0x000fe200078ec0ff */
[C---:B------:R-:W-:Y:S01]  /*d5e0*/  IMAD.U32 R15, R26.reuse, 0x10000, RZ ;  /* 0x000100001a0f7824 */ /* 0x040fe200078e00ff */
[----:B------:R-:W-:Y:S01]  /*d5f0*/  LOP3.LUT R25, R26, 0xffff0000, RZ, 0xc0, !PT ;  /* 0xffff00001a197812 */ /* 0x000fe200078ec0ff */
[----:B------:R-:W-:Y:S01]  /*d600*/  IMAD.U32 R14, R27, 0x10000, RZ ;  /* 0x000100001b0e7824 */ /* 0x000fe200078e00ff */
[----:B------:R-:W-:-:S02]  /*d610*/  SHF.L.U32 R26, R31, 0x10, RZ ;  /* 0x000000101f1a7819 */ /* 0x000fc400000006ff */
[----:B------:R-:W-:Y:S01]  /*d620*/  LOP3.LUT R13, R27, 0xffff0000, RZ, 0xc0, !PT ;  /* 0xffff00001b0d7812 */ /* 0x000fe200078ec0ff */
[----:B------:R-:W-:Y:S01]  /*d630*/  IMAD.U32 R27, R30, 0x10000, RZ ;  /* 0x000100001e1b7824 */ /* 0x000fe200078e00ff */
[----:B------:R-:W-:Y:S01]  /*d640*/  LOP3.LUT R31, R31, 0xffff0000, RZ, 0xc0, !PT ;  /* 0xffff00001f1f7812 */ /* 0x000fe200078ec0ff */
[C---:B---3--:R-:W-:Y:S01]  /*d650*/  IMAD.U32 R12, R20.reuse, 0x10000, RZ ;  /* 0x00010000140c7824 */ /* 0x048fe200078e00ff */
[----:B------:R-:W-:Y:S01]  /*d660*/  LOP3.LUT R7, R20, 0xffff0000, RZ, 0xc0, !PT ;  /* 0xffff000014077812 */ /* 0x000fe200078ec0ff */
[C---:B------:R-:W-:Y:S01]  /*d670*/  IMAD.U32 R6, R21.reuse, 0x10000, RZ ;  /* 0x0001000015067824 */ /* 0x040fe200078e00ff */
[----:B------:R-:W-:Y:S01]  /*d680*/  LOP3.LUT R5, R21, 0xffff0000, RZ, 0xc0, !PT ;  /* 0xffff000015057812 */ /* 0x000fe200078ec0ff */
[----:B------:R-:W-:Y:S01]  /*d690*/  IMAD.U32 R21, R35, 0x10000, RZ ;  /* 0x0001000023157824 */ /* 0x000fe200078e00ff */
[C---:B------:R-:W-:Y:S01]  /*d6a0*/  LOP3.LUT R0, R23.reuse, 0xffff0000, RZ, 0xc0, !PT ;  /* 0xffff000017007812 */ /* 0x040fe200078ec0ff */
[----:B------:R-:W-:Y:S01]  /*d6b0*/  FMUL.FTZ R20, R12, R26 ;  /* 0x0000001a0c147220 */ /* 0x000fe20000410000 */
[----:B------:R-:W-:Y:S01]  /*d6c0*/  LOP3.LUT R3, R22, 0xffff0000, RZ, 0xc0, !PT ;  /* 0xffff000016037812 */ /* 0x000fe200078ec0ff */
[----:B------:R-:W-:Y:S01]  /*d6d0*/  IMAD.U32 R2, R23, 0x10000, RZ ;  /* 0x0001000017027824 */ /* 0x000fe200078e00ff */
[----:B------:R-:W-:Y:S01]  /*d6e0*/  SHF.L.U32 R23, R28, 0x10, RZ ;  /* 0x000000101c177819 */ /* 0x000fe200000006ff */
[----:B------:R-:W-:-:S02]  /*d6f0*/  FMUL.FTZ R12, R12, R21 ;  /* 0x000000150c0c7220 */ /* 0x000fc40000410000 */
[----:B------:R-:W-:Y:S02]  /*d700*/  FFMA.FTZ R50, R38, R21, -R20 ;  /* 0x0000001526327223 */ /* 0x000fe40000010814 */
[----:B------:R-:W-:Y:S02]  /*d710*/  IMAD.U32 R21, R34, 0x10000, RZ ;  /* 0x0001000022157824 */ /* 0x000fe400078e00ff */
[----:B------:R-:W-:Y:S02]  /*d720*/  IMAD.U32 R4, R22, 0x10000, RZ ;  /* 0x0001000016047824 */ /* 0x000fe400078e00ff */
[----:B------:R-:W-:Y:S02]  /*d730*/  IMAD.U32 R22, R32, 0x10000, RZ ;  /* 0x0001000020167824 */ /* 0x000fe400078e00ff */
[----:B------:R-:W-:Y:S02]  /*d740*/  FFMA.FTZ R49, R38, R26, R12 ;  /* 0x0000001a26317223 */ /* 0x000fe4000001000c */
[----:B------:R-:W-:-:S02]  /*d750*/  FMUL.FTZ R20, R6, R27 ;  /* 0x0000001b06147220 */ /* 0x000fc40000410000 */
[----:B------:R-:W-:Y:S02]  /*d760*/  FMUL.FTZ R12, R6, R21 ;  /* 0x00000015060c7220 */ /* 0x000fe40000410000 */
[C---:B------:R-:W-:Y:S02]  /*d770*/  FMUL.FTZ R6, R2.reuse, R23 ;  /* 0x0000001702067220 */ /* 0x040fe40000410000 */
[-C--:B------:R-:W-:Y:S02]  /*d780*/  FMUL.FTZ R2, R2, R22.reuse ;  /* 0x0000001602027220 */ /* 0x080fe40000410000 */
[----:B------:R-:W-:Y:S02]  /*d790*/  FFMA.FTZ R26, R36, R27, R12 ;  /* 0x0000001b241a7223 */ /* 0x000fe4000001000c */
[----:B------:R-:W-:Y:S01]  /*d7a0*/  FFMA.FTZ R27, R14, R22, -R6 ;  /* 0x000000160e1b7223 */ /* 0x000fe20000010806 */
[----:B------:R-:W-:Y:S01]  /*d7b0*/  LOP3.LUT R6, R35, 0xffff0000, RZ, 0xc0, !PT ;  /* 0xffff000023067812 */ /* 0x000fe200078ec0ff */
[----:B------:R-:W-:Y:S01]  /*d7c0*/  FFMA.FTZ R38, R36, R21, -R20 ;  /* 0x0000001524267223 */ /* 0x000fe20000010814 */
[----:B------:R-:W-:Y:S01]  /*d7d0*/  LOP3.LUT R21, R34, 0xffff0000, RZ, 0xc0, !PT ;  /* 0xffff000022157812 */ /* 0x000fe200078ec0ff */
[----:B------:R-:W-:Y:S01]  /*d7e0*/  FFMA.FTZ R23, R14, R23, R2 ;  /* 0x000000170e177223 */ /* 0x000fe20000010002 */
[----:B------:R-:W-:Y:S01]  /*d7f0*/  LOP3.LUT R20, R30, 0xffff0000, RZ, 0xc0, !PT ;  /* 0xffff00001e147812 */ /* 0x000fe200078ec0ff */
[----:B------:R-:W-:-:S02]  /*d800*/  FMUL.FTZ R2, R7, R31 ;  /* 0x0000001f07027220 */ /* 0x000fc40000410000 */
[C---:B------:R-:W-:Y:S01]  /*d810*/  IMAD.U32 R30, R29.reuse, 0x10000, RZ ;  /* 0x000100001d1e7824 */ /* 0x040fe200078e00ff */
[----:B------:R-:W-:Y:S01]  /*d820*/  LOP3.LUT R29, R29, 0xffff0000, RZ, 0xc0, !PT ;  /* 0xffff00001d1d7812 */ /* 0x000fe200078ec0ff */
[-C--:B------:R-:W-:Y:S02]  /*d830*/  FFMA.FTZ R12, R37, R6.reuse, -R2 ;  /* 0x00000006250c7223 */ /* 0x080fe40000010802 */
[----:B------:R-:W-:Y:S02]  /*d840*/  FMUL.FTZ R7, R7, R6 ;  /* 0x0000000607077220 */ /* 0x000fe40000410000 */
[----:B------:R-:W-:Y:S01]  /*d850*/  FMUL.FTZ R2, R5, R21 ;  /* 0x0000001505027220 */ /* 0x000fe20000410000 */
[----:B------:R-:W-:Y:S01]  /*d860*/  F2FP.BF16.PACK_AB R12, R12, R50 ;  /* 0x000000320c0c723e */ /* 0x000fe200000010ff */
[----:B------:R-:W-:Y:S02]  /*d870*/  IMAD.U32 R14, R33, 0x10000, RZ ;  /* 0x00010000210e7824 */ /* 0x000fe400078e00ff */
[----:B------:R-:W-:-:S02]  /*d880*/  FMUL.FTZ R6, R5, R20 ;  /* 0x0000001405067220 */ /* 0x000fc40000410000 */
[----:B------:R-:W-:Y:S02]  /*d890*/  FMUL.FTZ R5, R4, R30 ;  /* 0x0000001e04057220 */ /* 0x000fe40000410000 */
[C---:B------:R-:W-:Y:S02]  /*d8a0*/  FFMA.FTZ R20, R24.reuse, R20, R2 ;  /* 0x0000001418147223 */ /* 0x040fe40000010002 */
[----:B------:R-:W-:Y:S01]  /*d8b0*/  FFMA.FTZ R21, R24, R21, -R6 ;  /* 0x0000001518157223 */ /* 0x000fe20000010806 */
[----:B------:R-:W-:Y:S01]  /*d8c0*/  LOP3.LUT R6, R33, 0xffff0000, RZ, 0xc0, !PT ;  /* 0xffff000021067812 */ /* 0x000fe200078ec0ff */
[-C--:B------:R-:W-:Y:S01]  /*d8d0*/  FMUL.FTZ R2, R4, R14.reuse ;  /* 0x0000000e04027220 */ /* 0x080fe20000410000 */
[----:B------:R-:W-:Y:S01]  /*d8e0*/  LOP3.LUT R24, R28, 0xffff0000, RZ, 0xc0, !PT ;  /* 0xffff00001c187812 */ /* 0x000fe200078ec0ff */
[----:B------:R-:W-:Y:S01]  /*d8f0*/  FFMA.FTZ R14, R15, R14, -R5 ;  /* 0x0000000e0f0e7223 */ /* 0x000fe20000010805 */
[----:B------:R-:W-:Y:S01]  /*d900*/  LOP3.LUT R5, R32, 0xffff0000, RZ, 0xc0, !PT ;  /* 0xffff000020057812 */ /* 0x000fe200078ec0ff */
[----:B------:R-:W-:-:S02]  /*d910*/  FFMA.FTZ R22, R37, R31, R7 ;  /* 0x0000001f25167223 */ /* 0x000fc40000010007 */
[----:B------:R-:W-:Y:S02]  /*d920*/  FFMA.FTZ R7, R15, R30, R2 ;  /* 0x0000001e0f077223 */ /* 0x000fe40000010002 */
[C---:B------:R-:W-:Y:S02]  /*d930*/  FMUL.FTZ R4, R3.reuse, R29 ;  /* 0x0000001d03047220 */ /* 0x040fe40000410000 */
[----:B------:R-:W-:Y:S02]  /*d940*/  FMUL.FTZ R3, R3, R6 ;  /* 0x0000000603037220 */ /* 0x000fe40000410000 */
[C---:B------:R-:W-:Y:S02]  /*d950*/  FMUL.FTZ R2, R0.reuse, R24 ;  /* 0x0000001800027220 */ /* 0x040fe40000410000 */
[----:B------:R-:W-:Y:S02]  /*d960*/  FMUL.FTZ R0, R0, R5 ;  /* 0x0000000500007220 */ /* 0x000fe40000410000 */
[C---:B------:R-:W-:Y:S01]  /*d970*/  FFMA.FTZ R6, R25.reuse, R6, -R4 ;  /* 0x0000000619067223 */ /* 0x040fe20000010804 */
[----:B------:R-:W-:Y:S01]  /*d980*/  F2FP.BF16.PACK_AB R4, R22, R49 ;  /* 0x000000311604723e */ /* 0x000fe200000010ff */
[----:B------:R-:W-:-:S02]  /*d990*/  FFMA.FTZ R3, R25, R29, R3 ;  /* 0x0000001d19037223 */ /* 0x000fc40000010003 */
[C---:B------:R-:W-:Y:S01]  /*d9a0*/  FFMA.FTZ R2, R13.reuse, R5, -R2 ;  /* 0x000000050d027223 */ /* 0x040fe20000010802 */
[----:B------:R-:W-:Y:S01]  /*d9b0*/  F2FP.BF16.PACK_AB R14, R6, R14 ;  /* 0x0000000e060e723e */ /* 0x000fe200000010ff */
[----:B------:R-:W-:Y:S01]  /*d9c0*/  FFMA.FTZ R0, R13, R24, R0 ;  /* 0x000000180d007223 */ /* 0x000fe20000010000 */
[----:B------:R-:W-:Y:S02]  /*d9d0*/  F2FP.BF16.PACK_AB R13, R21, R38 ;  /* 0x00000026150d723e */ /* 0x000fe400000010ff */
[----:B------:R-:W-:Y:S02]  /*d9e0*/  F2FP.BF16.PACK_AB R6, R3, R7 ;  /* 0x000000070306723e */ /* 0x000fe400000010ff */
[----:B------:R-:W-:Y:S02]  /*d9f0*/  F2FP.BF16.PACK_AB R15, R2, R27 ;  /* 0x0000001b020f723e */ /* 0x000fe400000010ff */
[----:B------:R-:W-:Y:S02]  /*da00*/  F2FP.BF16.PACK_AB R5, R20, R26 ;  /* 0x0000001a1405723e */ /* 0x000fe400000010ff */
[----:B------:R-:W-:Y:S01]  /*da10*/  F2FP.BF16.PACK_AB R7, R0, R23 ;  /* 0x000000170007723e */ /* 0x000fe200000010ff */
[----:B------:R2:W-:Y:S04]  /*da20*/  STS.128 [R48], R12 ;  /* 0x0000000c30007388 */ /* 0x0005e80000000c00 */
[----:B------:R2:W-:Y:S02]  /*da30*/  STS.128 [R39+0xc100], R4 ;  /* 0x00c1000427007388 */ /* 0x0005e40000000c00 */
.L_x_685:
[----:B------:R-:W-:Y:S05]  /*da40*/  BSYNC B0 ;  /* 0x0000000000007941 */ /* 0x000fea0003800000 */
.L_x_684:
[----:B------:R-:W-:Y:S01]  /*da50*/  ISETP.GE.AND P0, PT, R107, c[0x0][0x27c], PT ;  /* 0x00009f006b007a0c */ /* 0x000fe20003f06270 */
[----:B------:R-:W-:-:S12]  /*da60*/  BSSY B0, `(.L_x_686) ;  /* 0x0000070000007945 */ /* 0x000fd80003800000 */
[----:B------:R-:W-:Y:S05]  /*da70*/  @P0 BRA `(.L_x_687) ;  /* 0x000006e000000947 */ /* 0x000fea0003800000 */
[----:B------:R-:W-:Y:S01]  /*da80*/  IMAD.MOV.U32 R0, RZ, RZ, c[0x0][0x27c] ;  /* 0x00009f00ff007624 */ /* 0x000fe200078e00ff */
[----:B------:R-:W-:Y:S02]  /*da90*/  LEA.HI R2, R81, R107, RZ, 0x6 ;  /* 0x0000006b51027211 */ /* 0x000fe400078f30ff */
[----:B-----5:R-:W-:Y:S02]  /*daa0*/  LOP3.LUT R3, R115, 0x38, R82, 0xf8, !PT ;  /* 0x0000003873037812 */ /* 0x020fe400078ef852 */
[----:B------:R-:W-:Y:S01]  /*dab0*/  LEA.HI R0, R0, R51, RZ, 0x1d ;  /* 0x0000003300007211 */ /* 0x000fe200078fe8ff */
[----:B------:R-:W-:Y:S01]  /*dac0*/  IMAD.SHL.U32 R2, R2, 0x80, RZ ;  /* 0x0000008002027824 */ /* 0x000fe200078e00ff */
[----:B--2---:R-:W-:Y:S02]  /*dad0*/  LOP3.LUT R4, R3, R114, RZ, 0x3c, !PT ;  /* 0x0000007203047212 */ /* 0x004fe400078e3cff */
[----:B------:R-:W-:Y:S01]  /*dae0*/  SHF.R.S32.HI R5, RZ, 0x1f, R0 ;  /* 0x0000001fff057819 */ /* 0x000fe20000011400 */
[----:B------:R-:W-:Y:S01]  /*daf0*/  IMAD.SHL.U32 R6, R0, 0x8, RZ ;  /* 0x0000000800067824 */ /* 0x000fe200078e00ff */
[----:B------:R-:W-:-:S02]  /*db00*/  LOP3.LUT R2, R2, 0xffffe000, RZ, 0xc0, !PT ;  /* 0xffffe00002027812 */ /* 0x000fc400078ec0ff */
[----:B------:R-:W-:Y:S02]  /*db10*/  LEA.HI R3, R5, R0, RZ, 0x3 ;  /* 0x0000000005037211 */ /* 0x000fe400078f18ff */
[----:B------:R-:W-:Y:S02]  /*db20*/  IADD3 R0, R4, R2, R140 ;  /* 0x0000000204007210 */ /* 0x000fe40007ffe08c */
[----:B------:R-:W-:Y:S01]  /*db30*/  LOP3.LUT R5, R115, 0x38, R6, 0xf8, !PT ;  /* 0x0000003873057812 */ /* 0x000fe200078ef806 */
[----:B------:R-:W-:Y:S01]  /*db40*/  IMAD.SHL.U32 R2, R3, 0x400, RZ ;  /* 0x0000040003027824 */ /* 0x000fe200078e00ff */
[----:B------:R-:W-:Y:S02]  /*db50*/  LEA R29, R0, 0xc100, 0x1 ;  /* 0x0000c100001d7811 */ /* 0x000fe400078e08ff */
[----:B------:R-:W-:Y:S02]  /*db60*/  LOP3.LUT R3, R5, R114, RZ, 0x3c, !PT ;  /* 0x0000007205037212 */ /* 0x000fe400078e3cff */
[----:B------:R-:W-:Y:S01]  /*db70*/  LOP3.LUT R0, R2, 0x7fffe000, RZ, 0xc0, !PT ;  /* 0x7fffe00002007812 */ /* 0x000fe200078ec0ff */
[----:B------:R-:W2:Y:S01]  /*db80*/  LDS.128 R12, [R29] ;  /* 0x000000001d0c7984 */ /* 0x000ea20000000c00 */
[----:B------:R-:W-:-:S02]  /*db90*/  SHF.R.U64 R16, R16, 0x10, R17 ;  /* 0x0000001010107819 */ /* 0x000fc40000001211 */
[----:B------:R-:W-:Y:S02]  /*dba0*/  IADD3 R0, R3, R0, R140 ;  /* 0x0000000003007210 */ /* 0x000fe40007ffe08c */
[--C-:B------:R-:W-:Y:S02]  /*dbb0*/  SHF.R.U64 R8, R8, 0x10, R9.reuse ;  /* 0x0000001008087819 */ /* 0x100fe40000001209 */
[----:B------:R-:W-:Y:S01]  /*dbc0*/  SHF.R.U32.HI R3, RZ, 0x10, R9 ;  /* 0x00000010ff037819 */ /* 0x000fe20000011609 */
[----:B------:R-:W-:Y:S01]  /*dbd0*/  IMAD.SHL.U32 R28, R0, 0x2, RZ ;  /* 0x00000002001c7824 */ /* 0x000fe200078e00ff */
[----:B------:R-:W-:Y:S02]  /*dbe0*/  SHF.R.U32.HI R0, RZ, 0x10, R17 ;  /* 0x00000010ff007819 */ /* 0x000fe40000011611 */
[----:B------:R-:W-:Y:S02]  /*dbf0*/  SHF.R.U64 R17, R18, 0x10, R19 ;  /* 0x0000001012117819 */ /* 0x000fe40000001213 */
[----:B------:R-:W3:Y:S01]  /*dc00*/  LDS.128 R4, [R28+0xc100] ;  /* 0x00c100001c047984 */ /* 0x000ee20000000c00 */
[----:B------:R-:W-:-:S02]  /*dc10*/  SHF.R.U64 R9, R10, 0x10, R11 ;  /* 0x000000100a097819 */ /* 0x000fc4000000120b */
[----:B------:R-:W-:Y:S02]  /*dc20*/  PRMT R26, R83, 0x5432, R17 ;  /* 0x00005432531a7816 */ /* 0x000fe40000000011 */
[----:B------:R-:W-:Y:S02]  /*dc30*/  SHF.R.U32.HI R2, RZ, 0x10, R19 ;  /* 0x00000010ff027819 */ /* 0x000fe40000011613 */
[----:B------:R-:W-:Y:S02]  /*dc40*/  SHF.R.U32.HI R10, RZ, 0x10, R11 ;  /* 0x00000010ff0a7819 */ /* 0x000fe4000001160b */
[----:B------:R-:W-:Y:S02]  /*dc50*/  PRMT R17, R78, 0x5432, R8 ;  /* 0x000054324e117816 */ /* 0x000fe40000000008 */
[----:B------:R-:W-:Y:S02]  /*dc60*/  PRMT R19, R80, 0x5432, R16 ;  /* 0x0000543250137816 */ /* 0x000fe40000000010 */
[----:B------:R-:W-:Y:S01]  /*dc70*/  PRMT R23, R79, 0x5410, R10 ;  /* 0x000054104f177816 */ /* 0x000fe2000000000a */
[----:B------:R-:W-:Y:S01]  /*dc80*/  IMAD.U32 R31, R17, 0x10000, RZ ;  /* 0x00010000111f7824 */ /* 0x000fe200078e00ff */
[----:B------:R-:W-:Y:S01]  /*dc90*/  PRMT R16, R78, 0x5410, R3 ;  /* 0x000054104e107816 */ /* 0x000fe20000000003 */
[----:B------:R-:W-:Y:S01]  /*dca0*/  IMAD.U32 R30, R19, 0x10000, RZ ;  /* 0x00010000131e7824 */ /* 0x000fe200078e00ff */
[----:B------:R-:W-:Y:S01]  /*dcb0*/  PRMT R24, R79, 0x5432, R9 ;  /* 0x000054324f187816 */ /* 0x000fe20000000009 */
[----:B------:R-:W-:Y:S01]  /*dcc0*/  IMAD.U32 R33, R23, 0x10000, RZ ;  /* 0x0001000017217824 */ /* 0x000fe200078e00ff */
[----:B------:R-:W-:Y:S01]  /*dcd0*/  PRMT R18, R80, 0x5410, R0 ;  /* 0x0000541050127816 */ /* 0x000fe20000000000 */
[----:B------:R-:W-:Y:S01]  /*dce0*/  IMAD.U32 R34, R16, 0x10000, RZ ;  /* 0x0001000010227824 */ /* 0x000fe200078e00ff */
[----:B------:R-:W-:Y:S01]  /*dcf0*/  PRMT R25, R83, 0x5410, R2 ;  /* 0x0000541053197816 */ /* 0x000fe20000000002 */
[C---:B--2---:R-:W-:Y:S01]  /*dd00*/  IMAD.U32 R22, R12.reuse, 0x10000, RZ ;  /* 0x000100000c167824 */ /* 0x044fe200078e00ff */
[----:B------:R-:W-:Y:S01]  /*dd10*/  LOP3.LUT R21, R12, 0xffff0000, RZ, 0xc0, !PT ;  /* 0xffff00000c157812 */ /* 0x000fe200078ec0ff */
[C---:B------:R-:W-:Y:S01]  /*dd20*/  IMAD.U32 R12, R14.reuse, 0x10000, RZ ;  /* 0x000100000e0c7824 */ /* 0x040fe200078e00ff */
[----:B------:R-:W-:Y:S01]  /*dd30*/  LOP3.LUT R27, R14, 0xffff0000, RZ, 0xc0, !PT ;  /* 0xffff00000e1b7812 */ /* 0x000fe200078ec0ff */
[C---:B------:R-:W-:Y:S01]  /*dd40*/  IMAD.U32 R11, R15.reuse, 0x10000, RZ ;  /* 0x000100000f0b7824 */ /* 0x040fe200078e00ff */
[----:B------:R-:W-:Y:S01]  /*dd50*/  LOP3.LUT R14, R15, 0xffff0000, RZ, 0xc0, !PT ;  /* 0xffff00000f0e7812 */ /* 0x000fe200078ec0ff */
[C---:B------:R-:W-:Y:S01]  /*dd60*/  IMAD.U32 R20, R13.reuse, 0x10000, RZ ;  /* 0x000100000d147824 */ /* 0x040fe200078e00ff */
[----:B------:R-:W-:Y:S01]  /*dd70*/  LOP3.LUT R13, R13, 0xffff0000, RZ, 0xc0, !PT ;  /* 0xffff00000d0d7812 */ /* 0x000fe200078ec0ff */
[C---:B---3--:R-:W-:Y:S01]  /*dd80*/  IMAD.U32 R10, R4.reuse, 0x10000, RZ ;  /* 0x00010000040a7824 */ /* 0x048fe200078e00ff */
[----:B------:R-:W-:Y:S01]  /*dd90*/  LOP3.LUT R9, R4, 0xffff0000, RZ, 0xc0, !PT ;  /* 0xffff000004097812 */ /* 0x000fe200078ec0ff */
[C---:B------:R-:W-:Y:S01]  /*dda0*/  IMAD.U32 R4, R6.reuse, 0x10000, RZ ;  /* 0x0001000006047824 */ /* 0x040fe200078e00ff */
[----:B------:R-:W-:Y:S01]  /*ddb0*/  LOP3.LUT R3, R6, 0xffff0000, RZ, 0xc0, !PT ;  /* 0xffff000006037812 */ /* 0x000fe200078ec0ff */
[C---:B------:R-:W-:Y:S01]  /*ddc0*/  FMUL.FTZ R15, R10.reuse, R31 ;  /* 0x0000001f0a0f7220 */ /* 0x040fe20000410000 */
[----:B------:R-:W-:Y:S01]  /*ddd0*/  LOP3.LUT R0, R7, 0xffff0000, RZ, 0xc0, !PT ;  /* 0xffff000007007812 */ /* 0x000fe200078ec0ff */
[C---:B------:R-:W-:Y:S01]  /*dde0*/  IMAD.U32 R8, R5.reuse, 0x10000, RZ ;  /* 0x0001000005087824 */ /* 0x040fe200078e00ff */
[----:B------:R-:W-:Y:S01]  /*ddf0*/  LOP3.LUT R5, R5, 0xffff0000, RZ, 0xc0, !PT ;  /* 0xffff000005057812 */ /* 0x000fe200078ec0ff */
[----:B------:R-:W-:-:S02]  /*de00*/  FMUL.FTZ R6, R10, R30 ;  /* 0x0000001e0a067220 */ /* 0x000fc40000410000 */
[----:B------:R-:W-:Y:S02]  /*de10*/  FFMA.FTZ R32, R22, R30, -R15 ;  /* 0x0000001e16207223 */ /* 0x000fe4000001080f */
[----:B------:R-:W-:Y:S02]  /*de20*/  IMAD.U32 R2, R7, 0x10000, RZ ;  /* 0x0001000007027824 */ /* 0x000fe400078e00ff */
[C---:B------:R-:W-:Y:S01]  /*de30*/  IMAD.U32 R15, R18.reuse, 0x10000, RZ ;  /* 0x00010000120f7824 */ /* 0x040fe200078e00ff */
[----:B------:R-:W-:Y:S01]  /*de40*/  LOP3.LUT R18, R18, 0xffff0000, RZ, 0xc0, !PT ;  /* 0xffff000012127812 */ /* 0x000fe200078ec0ff */
[----:B------:R-:W-:Y:S02]  /*de50*/  FMUL.FTZ R10, R8, R34 ;  /* 0x00000022080a7220 */ /* 0x000fe40000410000 */
[----:B------:R-:W-:Y:S02]  /*de60*/  FFMA.FTZ R31, R22, R31, R6 ;  /* 0x0000001f161f7223 */ /* 0x000fe40000010006 */
[----:B------:R-:W-:-:S02]  /*de70*/  IMAD.U32 R22, R25, 0x10000, RZ ;  /* 0x0001000019167824 */ /* 0x000fc400078e00ff */
[-C--:B------:R-:W-:Y:S02]  /*de80*/  FMUL.FTZ R7, R8, R15.reuse ;  /* 0x0000000f08077220 */ /* 0x080fe40000410000 */
[----:B------:R-:W-:Y:S01]  /*de90*/  FFMA.FTZ R30, R20, R15, -R10 ;  /* 0x0000000f141e7223 */ /* 0x000fe2000001080a */
[----:B------:R-:W-:Y:S01]  /*dea0*/  LOP3.LUT R15, R17, 0xffff0000, RZ, 0xc0, !PT ;  /* 0xffff0000110f7812 */ /* 0x000fe200078ec0ff */
[CC--:B------:R-:W-:Y:S02]  /*deb0*/  FMUL.FTZ R6, R2.reuse, R33.reuse ;  /* 0x0000002102067220 */ /* 0x0c0fe40000410000 */
[----:B------:R-:W-:Y:S02]  /*dec0*/  FMUL.FTZ R2, R2, R22 ;  /* 0x0000001602027220 */ /* 0x000fe40000410000 */
[----:B------:R-:W-:Y:S01]  /*ded0*/  FFMA.FTZ R20, R20, R34, R7 ;  /* 0x0000002214147223 */ /* 0x000fe20000010007 */
[----:B------:R-:W-:Y:S01]  /*dee0*/  LOP3.LUT R7, R19, 0xffff0000, RZ, 0xc0, !PT ;  /* 0xffff000013077812 */ /* 0x000fe200078ec0ff */
[----:B------:R-:W-:-:S02]  /*def0*/  FFMA.FTZ R17, R11, R33, R2 ;  /* 0x000000210b117223 */ /* 0x000fc40000010002 */
[----:B------:R-:W-:Y:S01]  /*df00*/  FFMA.FTZ R22, R11, R22, -R6 ;  /* 0x000000160b167223 */ /* 0x000fe20000010806 */
[----:B------:R-:W-:Y:S01]  /*df10*/  LOP3.LUT R11, R16, 0xffff0000, RZ, 0xc0, !PT ;  /* 0xffff0000100b7812 */ /* 0x000fe200078ec0ff */
[----:B------:R-:W-:Y:S01]  /*df20*/  FMUL.FTZ R2, R9, R15 ;  /* 0x0000000f09027220 */ /* 0x000fe20000410000 */
[C---:B------:R-:W-:Y:S01]  /*df30*/  LOP3.LUT R16, R24.reuse, 0xffff0000, RZ, 0xc0, !PT ;  /* 0xffff000018107812 */ /* 0x040fe200078ec0ff */
[----:B------:R-:W-:Y:S02]  /*df40*/  IMAD.U32 R19, R24, 0x10000, RZ ;  /* 0x0001000018137824 */ /* 0x000fe400078e00ff */
[-C--:B------:R-:W-:Y:S02]  /*df50*/  FFMA.FTZ R8, R21, R7.reuse, -R2 ;  /* 0x0000000715087223 */ /* 0x080fe40000010802 */
[----:B------:R-:W-:Y:S02]  /*df60*/  FMUL.FTZ R6, R9, R7 ;  /* 0x0000000709067220 */ /* 0x000fe40000410000 */
[----:B------:R-:W-:Y:S01]  /*df70*/  FMUL.FTZ R2, R5, R18 ;  /* 0x0000001205027220 */ /* 0x000fe20000410000 */
[----:B------:R-:W-:Y:S01]  /*df80*/  F2FP.BF16.PACK_AB R8, R8, R32 ;  /* 0x000000200808723e */ /* 0x000fe200000010ff */
[----:B------:R-:W-:-:S02]  /*df90*/  IMAD.U32 R10, R26, 0x10000, RZ ;  /* 0x000100001a0a7824 */ /* 0x000fc400078e00ff */
[----:B------:R-:W-:Y:S02]  /*dfa0*/  FMUL.FTZ R7, R5, R11 ;  /* 0x0000000b05077220 */ /* 0x000fe40000410000 */
[----:B------:R-:W-:Y:S02]  /*dfb0*/  FMUL.FTZ R5, R4, R19 ;  /* 0x0000001304057220 */ /* 0x000fe40000410000 */
[----:B------:R-:W-:Y:S02]  /*dfc0*/  FFMA.FTZ R11, R13, R11, R2 ;  /* 0x0000000b0d0b7223 */ /* 0x000fe40000010002 */
[----:B------:R-:W-:Y:S01]  /*dfd0*/  FFMA.FTZ R15, R21, R15, R6 ;  /* 0x0000000f150f7223 */ /* 0x000fe20000010006 */
[----:B------:R-:W-:Y:S01]  /*dfe0*/  LOP3.LUT R6, R26, 0xffff0000, RZ, 0xc0, !PT ;  /* 0xffff00001a067812 */ /* 0x000fe200078ec0ff */
[----:B------:R-:W-:Y:S01]  /*dff0*/  FFMA.FTZ R9, R13, R18, -R7 ;  /* 0x000000120d097223 */ /* 0x000fe20000010807 */
[----:B------:R-:W-:Y:S01]  /*e000*/  LOP3.LUT R13, R23, 0xffff0000, RZ, 0xc0, !PT ;  /* 0xffff0000170d7812 */ /* 0x000fe200078ec0ff */
[----:B------:R-:W-:-:S02]  /*e010*/  FMUL.FTZ R2, R4, R10 ;  /* 0x0000000a04027220 */ /* 0x000fc40000410000 */
[C---:B------:R-:W-:Y:S01]  /*e020*/  FFMA.FTZ R10, R12.reuse, R10, -R5 ;  /* 0x0000000a0c0a7223 */ /* 0x040fe20000010805 */
[----:B------:R-:W-:Y:S01]  /*e030*/  LOP3.LUT R5, R25, 0xffff0000, RZ, 0xc0, !PT ;  /* 0xffff000019057812 */ /* 0x000fe200078ec0ff */
[----:B------:R-:W-:Y:S01]  /*e040*/  FFMA.FTZ R7, R12, R19, R2 ;  /* 0x000000130c077223 */ /* 0x000fe20000010002 */
[----:B------:R-:W-:Y:S01]  /*e050*/  F2FP.BF16.PACK_AB R9, R9, R30 ;  /* 0x0000001e0909723e */ /* 0x000fe200000010ff */
[C---:B------:R-:W-:Y:S02]  /*e060*/  FMUL.FTZ R4, R3.reuse, R16 ;  /* 0x0000001003047220 */ /* 0x040fe40000410000 */
[----:B------:R-:W-:Y:S02]  /*e070*/  FMUL.FTZ R3, R3, R6 ;  /* 0x0000000603037220 */ /* 0x000fe40000410000 */
[C---:B------:R-:W-:Y:S02]  /*e080*/  FMUL.FTZ R2, R0.reuse, R13 ;  /* 0x0000000d00027220 */ /* 0x040fe40000410000 */
[----:B------:R-:W-:-:S02]  /*e090*/  FMUL.FTZ R0, R0, R5 ;  /* 0x0000000500007220 */ /* 0x000fc40000410000 */
[----:B------:R-:W-:Y:S01]  /*e0a0*/  FFMA.FTZ R6, R27, R6, -R4 ;  /* 0x000000061b067223 */ /* 0x000fe20000010804 */
[----:B------:R-:W-:Y:S01]  /*e0b0*/  F2FP.BF16.PACK_AB R4, R15, R31 ;  /* 0x0000001f0f04723e */ /* 0x000fe200000010ff */
[----:B------:R-:W-:Y:S02]  /*e0c0*/  FFMA.FTZ R3, R27, R16, R3 ;  /* 0x000000101b037223 */ /* 0x000fe40000010003 */
[C---:B------:R-:W-:Y:S01]  /*e0d0*/  FFMA.FTZ R2, R14.reuse, R5, -R2 ;  /* 0x000000050e027223 */ /* 0x040fe20000010802 */
[----:B------:R-:W-:Y:S01]  /*e0e0*/  F2FP.BF16.PACK_AB R5, R11, R20 ;  /* 0x000000140b05723e */ /* 0x000fe200000010ff */
[----:B------:R-:W-:Y:S01]  /*e0f0*/  FFMA.FTZ R0, R14, R13, R0 ;  /* 0x0000000d0e007223 */ /* 0x000fe20000010000 */
[----:B------:R-:W-:Y:S02]  /*e100*/  F2FP.BF16.PACK_AB R10, R6, R10 ;  /* 0x0000000a060a723e */ /* 0x000fe400000010ff */
[----:B------:R-:W-:Y:S02]  /*e110*/  F2FP.BF16.PACK_AB R6, R3, R7 ;  /* 0x000000070306723e */ /* 0x000fe400000010ff */
[----:B------:R-:W-:-:S02]  /*e120*/  F2FP.BF16.PACK_AB R11, R2, R22 ;  /* 0x00000016020b723e */ /* 0x000fc400000010ff */
[----:B------:R-:W-:-:S03]  /*e130*/  F2FP.BF16.PACK_AB R7, R0, R17 ;  /* 0x000000110007723e */ /* 0x000fc600000010ff */
[----:B------:R2:W-:Y:S04]  /*e140*/  STS.128 [R29], R8 ;  /* 0x000000081d007388 */ /* 0x0005e80000000c00 */
[----:B------:R2:W-:Y:S02]  /*e150*/  STS.128 [R28+0xc100], R4 ;  /* 0x00c100041c007388 */ /* 0x0005e40000000c00 */
.L_x_687:
[----:B------:R-:W-:Y:S05]  /*e160*/  BSYNC B0 ;  /* 0x0000000000007941 */ /* 0x000fea0003800000 */
.L_x_686:
[----:B------:R-:W-:-:S13]  /*e170*/  ISETP.GE.AND P0, PT, R106, c[0x0][0x27c], PT ;  /* 0x00009f006a007a0c */ /* 0x000fda0003f06270 */
[----:B------:R-:W-:Y:S05]  /*e180*/  @P0 BRA `(.L_x_683) ;  /* 0x000006e000000947 */ /* 0x000fea0003800000 */
[----:B------:R-:W-:Y:S01]  /*e190*/  IMAD.MOV.U32 R0, RZ, RZ, c[0x0][0x27c] ;  /* 0x00009f00ff007624 */ /* 0x000fe200078e00ff */
[----:B------:R-:W-:Y:S02]  /*e1a0*/  LEA.HI R2, R84, R106, RZ, 0x6 ;  /* 0x0000006a54027211 */ /* 0x000fe400078f30ff */
[----:B-----5:R-:W-:Y:S02]  /*e1b0*/  LOP3.LUT R3, R115, 0x38, R85, 0xf8, !PT ;  /* 0x0000003873037812 */ /* 0x020fe400078ef855 */
[----:B------:R-:W-:Y:S01]  /*e1c0*/  LEA.HI R0, R0, R77, RZ, 0x1d ;  /* 0x0000004d00007211 */ /* 0x000fe200078fe8ff */
[----:B------:R-:W-:Y:S01]  /*e1d0*/  IMAD.SHL.U32 R2, R2, 0x80, RZ ;  /* 0x0000008002027824 */ /* 0x000fe200078e00ff */
[----:B------:R-:W-:Y:S02]  /*e1e0*/  LOP3.LUT R3, R3, R114, RZ, 0x3c, !PT ;  /* 0x0000007203037212 */ /* 0x000fe400078e3cff */
[----:B--2---:R-:W-:Y:S01]  /*e1f0*/  SHF.R.S32.HI R4, RZ, 0x1f, R0 ;  /* 0x0000001fff047819 */ /* 0x004fe20000011400 */
        /* <DEDUP_REMOVED lines=12> */
[----:B------:R-:W-:Y:S02]  /*e2c0*/  PRMT R16, R86, 0x5432, R13 ;  /* 0x0000543256107816 */ /* 0x000fe4000000000d */
[----:B------:R-:W-:Y:S01]  /*e2d0*/  SHF.R.U64 R14, R46, 0x10, R47 ;  /* 0x000000102e0e7819 */ /* 0x000fe2000000122f */
[----:B------:R-:W-:Y:S01]  /*e2e0*/  IMAD.SHL.U32 R27, R0, 0x2, RZ ;  /* 0x00000002001b7824 */ /* 0x000fe200078e00ff */
[----:B------:R-:W-:Y:S01]  /*e2f0*/  SHF.R.U64 R0, R40, 0x10, R41 ;  /* 0x0000001028007819 */ /* 0x000fe20000001229 */
[----:B------:R-:W-:Y:S01]  /*e300*/  IMAD.U32 R29, R16, 0x10000, RZ ;  /* 0x00010000101d7824 */ /* 0x000fe200078e00ff */
[----:B------:R-:W-:Y:S02]  /*e310*/  SHF.R.U32.HI R19, RZ, 0x10, R47 ;  /* 0x00000010ff137819 */ /* 0x000fe4000001162f */
[----:B------:R-:W3:Y:S01]  /*e320*/  LDS.128 R4, [R27+0xc100] ;  /* 0x00c100001b047984 */ /* 0x000ee20000000c00 */
[----:B------:R-:W-:-:S02]  /*e330*/  SHF.R.U64 R3, R42, 0x10, R43 ;  /* 0x000000102a037819 */ /* 0x000fc4000000122b */
[----:B------:R-:W-:Y:S02]  /*e340*/  PRMT R18, R88, 0x5432, R0 ;  /* 0x0000543258127816 */ /* 0x000fe40000000000 */
[----:B------:R-:W-:Y:S02]  /*e350*/  SHF.R.U32.HI R15, RZ, 0x10, R45 ;  /* 0x00000010ff0f7819 */ /* 0x000fe4000001162d */
[C---:B------:R-:W-:Y:S01]  /*e360*/  PRMT R23, R87.reuse, 0x5432, R14 ;  /* 0x0000543257177816 */ /* 0x040fe2000000000e */
[----:B------:R-:W-:Y:S01]  /*e370*/  IMAD.U32 R30, R18, 0x10000, RZ ;  /* 0x00010000121e7824 */ /* 0x000fe200078e00ff */
[----:B------:R-:W-:Y:S02]  /*e380*/  PRMT R22, R87, 0x5410, R19 ;  /* 0x0000541057167816 */ /* 0x000fe40000000013 */
[----:B------:R-:W-:Y:S02]  /*e390*/  SHF.R.U32.HI R2, RZ, 0x10, R41 ;  /* 0x00000010ff027819 */ /* 0x000fe40000011629 */
[----:B------:R-:W-:Y:S01]  /*e3a0*/  PRMT R25, R89, 0x5432, R3 ;  /* 0x0000543259197816 */ /* 0x000fe20000000003 */
[----:B------:R-:W-:Y:S01]  /*e3b0*/  IMAD.U32 R33, R22, 0x10000, RZ ;  /* 0x0001000016217824 */ /* 0x000fe200078e00ff */
[----:B------:R-:W-:-:S02]  /*e3c0*/  PRMT R15, R86, 0x5410, R15 ;  /* 0x00005410560f7816 */ /* 0x000fc4000000000f */
[----:B------:R-:W-:Y:S02]  /*e3d0*/  LOP3.LUT R32, R16, 0xffff0000, RZ, 0xc0, !PT ;  /* 0xffff000010207812 */ /* 0x000fe400078ec0ff */
[----:B------:R-:W-:Y:S01]  /*e3e0*/  PRMT R17, R88, 0x5410, R2 ;  /* 0x0000541058117816 */ /* 0x000fe20000000002 */
[----:B------:R-:W-:Y:S01]  /*e3f0*/  IMAD.U32 R31, R15, 0x10000, RZ ;  /* 0x000100000f1f7824 */ /* 0x000fe200078e00ff */
[----:B------:R-:W-:-:S03]  /*e400*/  SHF.R.U32.HI R12, RZ, 0x10, R43 ;  /* 0x00000010ff0c7819 */ /* 0x000fc6000001162b */
        /* <DEDUP_REMOVED lines=14> */
[----:B------:R-:W-:Y:S01]  /*e4f0*/  FMUL.FTZ R6, R10, R29 ;  /* 0x0000001d0a067220 */ /* 0x000fe20000410000 */
[C---:B------:R-:W-:Y:S01]  /*e500*/  LOP3.LUT R0, R7.reuse, 0xffff0000, RZ, 0xc0, !PT ;  /* 0xffff000007007812 */ /* 0x040fe200078ec0ff */
[----:B------:R-:W-:-:S02]  /*e510*/  IMAD.U32 R2, R7, 0x10000, RZ ;  /* 0x0001000007027824 */ /* 0x000fc400078e00ff */
[-C--:B------:R-:W-:Y:S01]  /*e520*/  FMUL.FTZ R7, R10, R30.reuse ;  /* 0x0000001e0a077220 */ /* 0x080fe20000410000 */
[----:B------:R-:W-:Y:S01]  /*e530*/  LOP3.LUT R10, R18, 0xffff0000, RZ, 0xc0, !PT ;  /* 0xffff0000120a7812 */ /* 0x000fe200078ec0ff */
[----:B------:R-:W-:Y:S02]  /*e540*/  FFMA.FTZ R30, R21, R30, -R6 ;  /* 0x0000001e151e7223 */ /* 0x000fe40000010806 */
[C---:B------:R-:W-:Y:S01]  /*e550*/  IMAD.U32 R8, R5.reuse, 0x10000, RZ ;  /* 0x0001000005087824 */ /* 0x040fe200078e00ff */
[----:B------:R-:W-:Y:S01]  /*e560*/  LOP3.LUT R5, R5, 0xffff0000, RZ, 0xc0, !PT ;  /* 0xffff000005057812 */ /* 0x000fe200078ec0ff */
[----:B------:R-:W-:Y:S02]  /*e570*/  FMUL.FTZ R6, R9, R32 ;  /* 0x0000002009067220 */ /* 0x000fe40000410000 */
[----:B------:R-:W-:Y:S02]  /*e580*/  FFMA.FTZ R29, R21, R29, R7 ;  /* 0x0000001d151d7223 */ /* 0x000fe40000010007 */
[----:B------:R-:W-:-:S02]  /*e590*/  FFMA.FTZ R21, R20, R10, -R6 ;  /* 0x0000000a14157223 */ /* 0x000fc40000010806 */
[CC--:B------:R-:W-:Y:S02]  /*e5a0*/  FMUL.FTZ R7, R8.reuse, R31.reuse ;  /* 0x0000001f08077220 */ /* 0x0c0fe40000410000 */
[----:B------:R-:W-:Y:S01]  /*e5b0*/  FMUL.FTZ R6, R8, R16 ;  /* 0x0000001008067220 */ /* 0x000fe20000410000 */
[----:B------:R-:W-:Y:S01]  /*e5c0*/  LOP3.LUT R8, R15, 0xffff0000, RZ, 0xc0, !PT ;  /* 0xffff00000f087812 */ /* 0x000fe200078ec0ff */
[----:B------:R-:W-:Y:S02]  /*e5d0*/  FMUL.FTZ R9, R9, R10 ;  /* 0x0000000a09097220 */ /* 0x000fe40000410000 */
[C---:B------:R-:W-:Y:S02]  /*e5e0*/  FFMA.FTZ R16, R19.reuse, R16, -R7 ;  /* 0x0000001013107223 */ /* 0x040fe40000010807 */
[----:B------:R-:W-:Y:S02]  /*e5f0*/  FFMA.FTZ R19, R19, R31, R6 ;  /* 0x0000001f13137223 */ /* 0x000fe40000010006 */
[----:B------:R-:W-:Y:S01]  /*e600*/  FFMA.FTZ R18, R20, R32, R9 ;  /* 0x0000002014127223 */ /* 0x000fe20000010009 */
[----:B------:R-:W-:Y:S01]  /*e610*/  LOP3.LUT R9, R17, 0xffff0000, RZ, 0xc0, !PT ;  /* 0xffff000011097812 */ /* 0x000fe200078ec0ff */
[----:B------:R-:W-:Y:S01]  /*e620*/  IMAD.U32 R7, R24, 0x10000, RZ ;  /* 0x0001000018077824 */ /* 0x000fe200078e00ff */
[----:B------:R-:W-:Y:S01]  /*e630*/  LOP3.LUT R17, R23, 0xffff0000, RZ, 0xc0, !PT ;  /* 0xffff000017117812 */ /* 0x000fe200078ec0ff */
[----:B------:R-:W-:-:S02]  /*e640*/  FMUL.FTZ R6, R2, R33 ;  /* 0x0000002102067220 */ /* 0x000fc40000410000 */
[----:B------:R-:W-:Y:S02]  /*e650*/  IMAD.U32 R20, R23, 0x10000, RZ ;  /* 0x0001000017147824 */ /* 0x000fe400078e00ff */
[-C--:B------:R-:W-:Y:S02]  /*e660*/  FMUL.FTZ R2, R2, R7.reuse ;  /* 0x0000000702027220 */ /* 0x080fe40000410000 */
[----:B------:R-:W-:Y:S02]  /*e670*/  FFMA.FTZ R15, R12, R7, -R6 ;  /* 0x000000070c0f7223 */ /* 0x000fe40000010806 */
[----:B------:R-:W-:Y:S02]  /*e680*/  FMUL.FTZ R7, R5, R8 ;  /* 0x0000000805077220 */ /* 0x000fe40000410000 */
[----:B------:R-:W-:Y:S02]  /*e690*/  IMAD.U32 R10, R25, 0x10000, RZ ;  /* 0x00010000190a7824 */ /* 0x000fe400078e00ff */
[----:B------:R-:W-:-:S02]  /*e6a0*/  FMUL.FTZ R6, R5, R9 ;  /* 0x0000000905067220 */ /* 0x000fc40000410000 */
[----:B------:R-:W-:Y:S02]  /*e6b0*/  FMUL.FTZ R5, R4, R20 ;  /* 0x0000001404057220 */ /* 0x000fe40000410000 */
[----:B------:R-:W-:Y:S02]  /*e6c0*/  FFMA.FTZ R12, R12, R33, R2 ;  /* 0x000000210c0c7223 */ /* 0x000fe40000010002 */
[C---:B------:R-:W-:Y:S02]  /*e6d0*/  FFMA.FTZ R9, R14.reuse, R9, -R7 ;  /* 0x000000090e097223 */ /* 0x040fe40000010807 */
[----:B------:R-:W-:Y:S01]  /*e6e0*/  FFMA.FTZ R14, R14, R8, R6 ;  /* 0x000000080e0e7223 */ /* 0x000fe20000010006 */
[----:B------:R-:W-:Y:S01]  /*e6f0*/  LOP3.LUT R6, R25, 0xffff0000, RZ, 0xc0, !PT ;  /* 0xffff000019067812 */ /* 0x000fe200078ec0ff */
[-C--:B------:R-:W-:Y:S01]  /*e700*/  FMUL.FTZ R2, R4, R10.reuse ;  /* 0x0000000a04027220 */ /* 0x080fe20000410000 */
[----:B------:R-:W-:Y:S01]  /*e710*/  LOP3.LUT R8, R22, 0xffff0000, RZ, 0xc0, !PT ;  /* 0xffff000016087812 */ /* 0x000fe200078ec0ff */
[C---:B------:R-:W-:Y:S01]  /*e720*/  FFMA.FTZ R10, R13.reuse, R10, -R5 ;  /* 0x0000000a0d0a7223 */ /* 0x040fe20000010805 */
[----:B------:R-:W-:Y:S01]  /*e730*/  LOP3.LUT R5, R24, 0xffff0000, RZ, 0xc0, !PT ;  /* 0xffff000018057812 */ /* 0x000fe200078ec0ff */
[----:B------:R-:W-:Y:S01]  /*e740*/  FFMA.FTZ R7, R13, R20, R2 ;  /* 0x000000140d077223 */ /* 0x000fe20000010002 */
[----:B------:R-:W-:Y:S01]  /*e750*/  F2FP.BF16.PACK_AB R9, R9, R16 ;  /* 0x000000100909723e */ /* 0x000fe200000010ff */
[----:B------:R-:W-:-:S02]  /*e760*/  FMUL.FTZ R4, R3, R17 ;  /* 0x0000001103047220 */ /* 0x000fc40000410000 */
[----:B------:R-:W-:Y:S02]  /*e770*/  FMUL.FTZ R3, R3, R6 ;  /* 0x0000000603037220 */ /* 0x000fe40000410000 */
[C---:B------:R-:W-:Y:S02]  /*e780*/  FMUL.FTZ R2, R0.reuse, R8 ;  /* 0x0000000800027220 */ /* 0x040fe40000410000 */
[----:B------:R-:W-:Y:S02]  /*e790*/  FMUL.FTZ R0, R0, R5 ;  /* 0x0000000500007220 */ /* 0x000fe40000410000 */
[----:B------:R-:W-:Y:S01]  /*e7a0*/  FFMA.FTZ R6, R26, R6, -R4 ;  /* 0x000000061a067223 */ /* 0x000fe20000010804 */
[----:B------:R-:W-:Y:S01]  /*e7b0*/  F2FP.BF16.PACK_AB R4, R18, R29 ;  /* 0x0000001d1204723e */ /* 0x000fe200000010ff */
[----:B------:R-:W-:Y:S02]  /*e7c0*/  FFMA.FTZ R3, R26, R17, R3 ;  /* 0x000000111a037223 */ /* 0x000fe40000010003 */
[C---:B------:R-:W-:Y:S01]  /*e7d0*/  FFMA.FTZ R2, R11.reuse, R5, -R2 ;  /* 0x000000050b027223 */ /* 0x040fe20000010802 */
[----:B------:R-:W-:Y:S01]  /*e7e0*/  F2FP.BF16.PACK_AB R10, R6, R10 ;  /* 0x0000000a060a723e */ /* 0x000fe200000010ff */
[----:B------:R-:W-:Y:S01]  /*e7f0*/  FFMA.FTZ R0, R11, R8, R0 ;  /* 0x000000080b007223 */ /* 0x000fe20000010000 */
[----:B------:R-:W-:-:S02]  /*e800*/  F2FP.BF16.PACK_AB R8, R21, R30 ;  /* 0x0000001e1508723e */ /* 0x000fc400000010ff */
[----:B------:R-:W-:Y:S02]  /*e810*/  F2FP.BF16.PACK_AB R6, R3, R7 ;  /* 0x000000070306723e */ /* 0x000fe400000010ff */
[----:B------:R-:W-:Y:S02]  /*e820*/  F2FP.BF16.PACK_AB R11, R2, R15 ;  /* 0x0000000f020b723e */ /* 0x000fe400000010ff */
[----:B------:R-:W-:Y:S02]  /*e830*/  F2FP.BF16.PACK_AB R5, R14, R19 ;  /* 0x000000130e05723e */ /* 0x000fe400000010ff */
[----:B------:R-:W-:Y:S01]  /*e840*/  F2FP.BF16.PACK_AB R7, R0, R12 ;  /* 0x0000000c0007723e */ /* 0x000fe200000010ff */
[----:B------:R2:W-:Y:S04]  /*e850*/  STS.128 [R28], R8 ;  /* 0x000000081c007388 */ /* 0x0005e80000000c00 */
[----:B------:R2:W-:Y:S02]  /*e860*/  STS.128 [R27+0xc100], R4 ;  /* 0x00c100041b007388 */ /* 0x0005e40000000c00 */
.L_x_683:
[----:B------:R-:W-:Y:S05]  /*e870*/  BSYNC B1 ;  /* 0x0000000000017941 */ /* 0x000fea0003800000 */
.L_x_682:
[----:B------:R-:W-:-:S13]  /*e880*/  ISETP.GE.AND P0, PT, R110, R76, PT ;  /* 0x0000004c6e00720c */ /* 0x000fda0003f06270 */
[----:B------:R-:W-:Y:S05]  /*e890*/  @P0 BRA `(.L_x_667) ;  /* 0x0000157000000947 */ /* 0x000fea0003800000 */
[----:B------:R-:W-:Y:S01]  /*e8a0*/  ISETP.GE.AND P0, PT, R104, c[0x0][0x27c], PT ;  /* 0x00009f0068007a0c */ /* 0x000fe20003f06270 */
[----:B------:R-:W-:Y:S01]  /*e8b0*/  IMAD.SHL.U32 R0, R110, 0x40, RZ ;  /* 0x000000406e007824 */ /* 0x000fe200078e00ff */
[----:B------:R-:W-:Y:S01]  /*e8c0*/  SHF.R.S32.HI R2, RZ, 0x1f, R110 ;  /* 0x0000001fff027819 */ /* 0x000fe2000001146e */
[----:B------:R-:W-:Y:S03]  /*e8d0*/  BSSY B0, `(.L_x_688) ;  /* 0x0000071000007945 */ /* 0x000fe60003800000 */
[----:B------:R-:W-:Y:S02]  /*e8e0*/  LEA.HI R2, R2, R110, RZ, 0x3 ;  /* 0x0000006e02027211 */ /* 0x000fe400078f18ff */
[----:B------:R-:W-:-:S03]  /*e8f0*/  LOP3.LUT R0, R0, 0x1c0, RZ, 0xc0, !PT ;  /* 0x000001c000007812 */ /* 0x000fc600078ec0ff */
[----:B------:R-:W-:Y:S01]  /*e900*/  IMAD.SHL.U32 R2, R2, 0x40, RZ ;  /* 0x0000004002027824 */ /* 0x000fe200078e00ff */
[----:B------:R-:W-:-:S04]  /*e910*/  SHF.R.U32.HI R37, RZ, 0x3, R0 ;  /* 0x00000003ff257819 */ /* 0x000fc80000011600 */
[----:B--2---:R-:W-:Y:S01]  /*e920*/  LOP3.LUT R28, R2, 0xfffffe00, RZ, 0xc0, !PT ;  /* 0xfffffe00021c7812 */ /* 0x004fe200078ec0ff */
[----:B------:R-:W-:Y:S05]  /*e930*/  @P0 BRA `(.L_x_689) ;  /* 0x000006a000000947 */ /* 0x000fea0003800000 */
[----:B------:R-:W-:Y:S01]  /*e940*/  IMAD.MOV.U32 R4, RZ, RZ, c[0x0][0x27c] ;  /* 0x00009f00ff047624 */ /* 0x000fe200078e00ff */
[----:B------:R-:W-:Y:S02]  /*e950*/  LOP3.LUT R2, R0, 0x38, R104, 0xf8, !PT ;  /* 0x0000003800027812 */ /* 0x000fe400078ef868 */
        /* <DEDUP_REMOVED lines=16> */
[----:B------:R-:W-:Y:S02]  /*ea60*/  SHF.R.U64 R19, R58, 0x10, R59 ;  /* 0x000000103a137819 */ /* 0x000fe4000000123b */
[----:B------:R-:W-:Y:S01]  /*ea70*/  PRMT R25, R93, 0x5432, R12 ;  /* 0x000054325d197816 */ /* 0x000fe2000000000c */
[----:B------:R-:W-:Y:S01]  /*ea80*/  IMAD.SHL.U32 R30, R2, 0x2, RZ ;  /* 0x00000002021e7824 */ /* 0x000fe200078e00ff */
[----:B------:R-:W-:Y:S02]  /*ea90*/  SHF.R.U64 R2, R52, 0x10, R53 ;  /* 0x0000001034027819 */ /* 0x000fe40000001235 */
[----:B------:R-:W-:-:S02]  /*eaa0*/  SHF.R.U32.HI R15, RZ, 0x10, R57 ;  /* 0x00000010ff0f7819 */ /* 0x000fc40000011639 */
[----:B------:R-:W3:Y:S01]  /*eab0*/  LDS.128 R4, [R30+0xc100] ;  /* 0x00c100001e047984 */ /* 0x000ee20000000c00 */
[----:B------:R-:W-:Y:S02]  /*eac0*/  PRMT R18, R92, 0x5432, R2 ;  /* 0x000054325c127816 */ /* 0x000fe40000000002 */
[----:B------:R-:W-:Y:S02]  /*ead0*/  SHF.L.U32 R32, R16, 0x10, RZ ;  /* 0x0000001010207819 */ /* 0x000fe400000006ff */
[----:B------:R-:W-:Y:S01]  /*eae0*/  SHF.R.U32.HI R3, RZ, 0x10, R53 ;  /* 0x00000010ff037819 */ /* 0x000fe20000011635 */
[----:B------:R-:W-:Y:S01]  /*eaf0*/  IMAD.U32 R33, R18, 0x10000, RZ ;  /* 0x0001000012217824 */ /* 0x000fe200078e00ff */
[----:B------:R-:W-:Y:S02]  /*eb00*/  SHF.R.U32.HI R22, RZ, 0x10, R59 ;  /* 0x00000010ff167819 */ /* 0x000fe4000001163b */
[----:B------:R-:W-:Y:S02]  /*eb10*/  PRMT R24, R93, 0x5410, R13 ;  /* 0x000054105d187816 */ /* 0x000fe4000000000d */
[----:B------:R-:W-:-:S02]  /*eb20*/  PRMT R23, R91, 0x5432, R19 ;  /* 0x000054325b177816 */ /* 0x000fc40000000013 */
[----:B------:R-:W-:Y:S02]  /*eb30*/  PRMT R15, R90, 0x5410, R15 ;  /* 0x000054105a0f7816 */ /* 0x000fe4000000000f */
[----:B------:R-:W-:Y:S02]  /*eb40*/  PRMT R17, R92, 0x5410, R3 ;  /* 0x000054105c117816 */ /* 0x000fe40000000003 */
[----:B------:R-:W-:Y:S01]  /*eb50*/  PRMT R22, R91, 0x5410, R22 ;  /* 0x000054105b167816 */ /* 0x000fe20000000016 */
[----:B------:R-:W-:Y:S01]  /*eb60*/  IMAD.U32 R35, R15, 0x10000, RZ ;  /* 0x000100000f237824 */ /* 0x000fe200078e00ff */
[C---:B--2---:R-:W-:Y:S01]  /*eb70*/  LOP3.LUT R26, R11.reuse, 0xffff0000, RZ, 0xc0, !PT ;  /* 0xffff00000b1a7812 */ /* 0x044fe200078ec0ff */
[----:B------:R-:W-:Y:S01]  /*eb80*/  IMAD.U32 R12, R11, 0x10000, RZ ;  /* 0x000100000b0c7824 */ /* 0x000fe200078e00ff */
[C---:B------:R-:W-:Y:S01]  /*eb90*/  LOP3.LUT R20, R8.reuse, 0xffff0000, RZ, 0xc0, !PT ;  /* 0xffff000008147812 */ /* 0x040fe200078ec0ff */
[----:B------:R-:W-:Y:S01]  /*eba0*/  IMAD.U32 R21, R8, 0x10000, RZ ;  /* 0x0001000008157824 */ /* 0x000fe200078e00ff */
[C---:B------:R-:W-:Y:S01]  /*ebb0*/  LOP3.LUT R14, R9.reuse, 0xffff0000, RZ, 0xc0, !PT ;  /* 0xffff0000090e7812 */ /* 0x040fe200078ec0ff */
[----:B------:R-:W-:Y:S01]  /*ebc0*/  IMAD.U32 R19, R9, 0x10000, RZ ;  /* 0x0001000009137824 */ /* 0x000fe200078e00ff */
[C---:B------:R-:W-:Y:S01]  /*ebd0*/  LOP3.LUT R27, R10.reuse, 0xffff0000, RZ, 0xc0, !PT ;  /* 0xffff00000a1b7812 */ /* 0x040fe200078ec0ff */
[----:B------:R-:W-:Y:S01]  /*ebe0*/  IMAD.U32 R13, R10, 0x10000, RZ ;  /* 0x000100000a0d7824 */ /* 0x000fe200078e00ff */
[----:B------:R-:W-:-:S02]  /*ebf0*/  SHF.L.U32 R34, R22, 0x10, RZ ;  /* 0x0000001016227819 */ /* 0x000fc400000006ff */
[----:B------:R-:W-:Y:S01]  /*ec00*/  LOP3.LUT R36, R16, 0xffff0000, RZ, 0xc0, !PT ;  /* 0xffff000010247812 */ /* 0x000fe200078ec0ff */
[C---:B---3--:R-:W-:Y:S01]  /*ec10*/  IMAD.U32 R11, R4.reuse, 0x10000, RZ ;  /* 0x00010000040b7824 */ /* 0x048fe200078e00ff */
[----:B------:R-:W-:Y:S01]  /*ec20*/  LOP3.LUT R10, R4, 0xffff0000, RZ, 0xc0, !PT ;  /* 0xffff0000040a7812 */ /* 0x000fe200078ec0ff */
[C---:B------:R-:W-:Y:S01]  /*ec30*/  IMAD.U32 R9, R5.reuse, 0x10000, RZ ;  /* 0x0001000005097824 */ /* 0x040fe200078e00ff */
[----:B------:R-:W-:Y:S01]  /*ec40*/  LOP3.LUT R8, R5, 0xffff0000, RZ, 0xc0, !PT ;  /* 0xffff000005087812 */ /* 0x000fe200078ec0ff */
[----:B------:R-:W-:Y:S01]  /*ec50*/  FMUL.FTZ R29, R11, R32 ;  /* 0x000000200b1d7220 */ /* 0x000fe20000410000 */
[C---:B------:R-:W-:Y:S01]  /*ec60*/  LOP3.LUT R4, R6.reuse, 0xffff0000, RZ, 0xc0, !PT ;  /* 0xffff000006047812 */ /* 0x040fe200078ec0ff */
[----:B------:R-:W-:Y:S01]  /*ec70*/  IMAD.U32 R5, R6, 0x10000, RZ ;  /* 0x0001000006057824 */ /* 0x000fe200078e00ff */
[----:B------:R-:W-:Y:S01]  /*ec80*/  LOP3.LUT R2, R7, 0xffff0000, RZ, 0xc0, !PT ;  /* 0xffff000007027812 */ /* 0x000fe200078ec0ff */
[-C--:B------:R-:W-:Y:S02]  /*ec90*/  FMUL.FTZ R6, R11, R33.reuse ;  /* 0x000000210b067220 */ /* 0x080fe40000410000 */
[----:B------:R-:W-:-:S02]  /*eca0*/  FFMA.FTZ R33, R21, R33, -R29 ;  /* 0x0000002115217223 */ /* 0x000fc4000001081d */
[----:B------:R-:W-:Y:S02]  /*ecb0*/  IMAD.U32 R29, R17, 0x10000, RZ ;  /* 0x00010000111d7824 */ /* 0x000fe400078e00ff */
[----:B------:R-:W-:Y:S02]  /*ecc0*/  IMAD.U32 R3, R7, 0x10000, RZ ;  /* 0x0001000007037824 */ /* 0x000fe400078e00ff */
[----:B------:R-:W-:Y:S02]  /*ecd0*/  FFMA.FTZ R32, R21, R32, R6 ;  /* 0x0000002015207223 */ /* 0x000fe40000010006 */
[----:B------:R-:W-:Y:S02]  /*ece0*/  IMAD.U32 R21, R24, 0x10000, RZ ;  /* 0x0001000018157824 */ /* 0x000fe400078e00ff */
[C---:B------:R-:W-:Y:S02]  /*ecf0*/  FMUL.FTZ R11, R9.reuse, R35 ;  /* 0x00000023090b7220 */ /* 0x040fe40000410000 */
[----:B------:R-:W-:Y:S01]  /*ed00*/  FMUL.FTZ R7, R9, R29 ;  /* 0x0000001d09077220 */ /* 0x000fe20000410000 */
[----:B------:R-:W-:Y:S01]  /*ed10*/  LOP3.LUT R9, R17, 0xffff0000, RZ, 0xc0, !PT ;  /* 0xffff000011097812 */ /* 0x000fe200078ec0ff */
[C---:B------:R-:W-:Y:S01]  /*ed20*/  FMUL.FTZ R6, R3.reuse, R34 ;  /* 0x0000002203067220 */ /* 0x040fe20000410000 */
[----:B------:R-:W-:Y:S01]  /*ed30*/  LOP3.LUT R17, R22, 0xffff0000, RZ, 0xc0, !PT ;  /* 0xffff000016117812 */ /* 0x000fe200078ec0ff */
[----:B------:R-:W-:-:S02]  /*ed40*/  FMUL.FTZ R3, R3, R21 ;  /* 0x0000001503037220 */ /* 0x000fc40000410000 */
[----:B------:R-:W-:Y:S01]  /*ed50*/  FFMA.FTZ R29, R19, R29, -R11 ;  /* 0x0000001d131d7223 */ /* 0x000fe2000001080b */
[----:B------:R-:W-:Y:S01]  /*ed60*/  LOP3.LUT R11, R15, 0xffff0000, RZ, 0xc0, !PT ;  /* 0xffff00000f0b7812 */ /* 0x000fe200078ec0ff */
[----:B------:R-:W-:Y:S01]  /*ed70*/  FFMA.FTZ R19, R19, R35, R7 ;  /* 0x0000002313137223 */ /* 0x000fe20000010007 */
[----:B------:R-:W-:Y:S01]  /*ed80*/  LOP3.LUT R7, R18, 0xffff0000, RZ, 0xc0, !PT ;  /* 0xffff000012077812 */ /* 0x000fe200078ec0ff */
[----:B------:R-:W-:Y:S02]  /*ed90*/  FFMA.FTZ R16, R12, R34, R3 ;  /* 0x000000220c107223 */ /* 0x000fe40000010003 */
[----:B------:R-:W-:Y:S02]  /*eda0*/  FMUL.FTZ R3, R10, R36 ;  /* 0x000000240a037220 */ /* 0x000fe40000410000 */
[----:B------:R-:W-:Y:S02]  /*edb0*/  FFMA.FTZ R21, R12, R21, -R6 ;  /* 0x000000150c157223 */ /* 0x000fe40000010806 */
[----:B------:R-:W-:-:S02]  /*edc0*/  FMUL.FTZ R6, R10, R7 ;  /* 0x000000070a067220 */ /* 0x000fc40000410000 */
[----:B------:R-:W-:Y:S02]  /*edd0*/  FFMA.FTZ R15, R20, R7, -R3 ;  /* 0x00000007140f7223 */ /* 0x000fe40000010803 */
[----:B------:R-:W-:Y:S02]  /*ede0*/  IMAD.U32 R18, R23, 0x10000, RZ ;  /* 0x0001000017127824 */ /* 0x000fe400078e00ff */
[C---:B------:R-:W-:Y:S02]  /*edf0*/  FMUL.FTZ R7, R8.reuse, R11 ;  /* 0x0000000b08077220 */ /* 0x040fe40000410000 */
[----:B------:R-:W-:Y:S01]  /*ee00*/  FMUL.FTZ R3, R8, R9 ;  /* 0x0000000908037220 */ /* 0x000fe20000410000 */
[----:B------:R-:W-:Y:S01]  /*ee10*/  LOP3.LUT R8, R24, 0xffff0000, RZ, 0xc0, !PT ;  /* 0xffff000018087812 */ /* 0x000fe200078ec0ff */
[----:B------:R-:W-:Y:S02]  /*ee20*/  IMAD.U32 R10, R25, 0x10000, RZ ;  /* 0x00010000190a7824 */ /* 0x000fe400078e00ff */
[----:B------:R-:W-:-:S02]  /*ee30*/  FFMA.FTZ R12, R20, R36, R6 ;  /* 0x00000024140c7223 */ /* 0x000fc40000010006 */
[----:B------:R-:W-:Y:S02]  /*ee40*/  FMUL.FTZ R6, R5, R18 ;  /* 0x0000001205067220 */ /* 0x000fe40000410000 */
[C---:B------:R-:W-:Y:S01]  /*ee50*/  FFMA.FTZ R9, R14.reuse, R9, -R7 ;  /* 0x000000090e097223 */ /* 0x040fe20000010807 */
[----:B------:R-:W-:Y:S01]  /*ee60*/  LOP3.LUT R7, R25, 0xffff0000, RZ, 0xc0, !PT ;  /* 0xffff000019077812 */ /* 0x000fe200078ec0ff */
[----:B------:R-:W-:Y:S02]  /*ee70*/  FFMA.FTZ R14, R14, R11, R3 ;  /* 0x0000000b0e0e7223 */ /* 0x000fe40000010003 */
[-C--:B------:R-:W-:Y:S01]  /*ee80*/  FMUL.FTZ R3, R5, R10.reuse ;  /* 0x0000000a05037220 */ /* 0x080fe20000410000 */
[----:B------:R-:W-:Y:S01]  /*ee90*/  F2FP.BF16.PACK_AB R9, R9, R29 ;  /* 0x0000001d0909723e */ /* 0x000fe200000010ff */
[----:B------:R-:W-:Y:S01]  /*eea0*/  FFMA.FTZ R10, R13, R10, -R6 ;  /* 0x0000000a0d0a7223 */ /* 0x000fe20000010806 */
[----:B------:R-:W-:Y:S01]  /*eeb0*/  LOP3.LUT R6, R23, 0xffff0000, RZ, 0xc0, !PT ;  /* 0xffff000017067812 */ /* 0x000fe200078ec0ff */
[----:B------:R-:W-:-:S02]  /*eec0*/  FFMA.FTZ R11, R13, R18, R3 ;  /* 0x000000120d0b7223 */ /* 0x000fc40000010003 */
[----:B------:R-:W-:Y:S02]  /*eed0*/  FMUL.FTZ R3, R2, R17 ;  /* 0x0000001102037220 */ /* 0x000fe40000410000 */
[C---:B------:R-:W-:Y:S02]  /*eee0*/  FMUL.FTZ R5, R4.reuse, R6 ;  /* 0x0000000604057220 */ /* 0x040fe40000410000 */
[-C--:B------:R-:W-:Y:S02]  /*eef0*/  FMUL.FTZ R4, R4, R7.reuse ;  /* 0x0000000704047220 */ /* 0x080fe40000410000 */
[----:B------:R-:W-:Y:S02]  /*ef00*/  FMUL.FTZ R2, R2, R8 ;  /* 0x0000000802027220 */ /* 0x000fe40000410000 */
[C---:B------:R-:W-:Y:S01]  /*ef10*/  FFMA.FTZ R6, R27.reuse, R6, R4 ;  /* 0x000000061b067223 */ /* 0x040fe20000010004 */
[----:B------:R-:W-:Y:S01]  /*ef20*/  F2FP.BF16.PACK_AB R4, R12, R32 ;  /* 0x000000200c04723e */ /* 0x000fe200000010ff */
[----:B------:R-:W-:Y:S01]  /*ef30*/  FFMA.FTZ R7, R27, R7, -R5 ;  /* 0x000000071b077223 */ /* 0x000fe20000010805 */
[----:B------:R-:W-:Y:S01]  /*ef40*/  F2FP.BF16.PACK_AB R5, R14, R19 ;  /* 0x000000130e05723e */ /* 0x000fe200000010ff */
[----:B------:R-:W-:Y:S01]  /*ef50*/  FFMA.FTZ R3, R26, R8, -R3 ;  /* 0x000000081a037223 */ /* 0x000fe20000010803 */
[----:B------:R-:W-:Y:S01]  /*ef60*/  F2FP.BF16.PACK_AB R6, R6, R11 ;  /* 0x0000000b0606723e */ /* 0x000fe200000010ff */
[----:B------:R-:W-:Y:S01]  /*ef70*/  FFMA.FTZ R2, R26, R17, R2 ;  /* 0x000000111a027223 */ /* 0x000fe20000010002 */
[----:B------:R-:W-:-:S02]  /*ef80*/  F2FP.BF16.PACK_AB R8, R15, R33 ;  /* 0x000000210f08723e */ /* 0x000fc400000010ff */
[----:B------:R-:W-:Y:S02]  /*ef90*/  F2FP.BF16.PACK_AB R10, R7, R10 ;  /* 0x0000000a070a723e */ /* 0x000fe400000010ff */
[----:B------:R-:W-:Y:S02]  /*efa0*/  F2FP.BF16.PACK_AB R11, R3, R21 ;  /* 0x00000015030b723e */ /* 0x000fe400000010ff */
[----:B------:R-:W-:-:S03]  /*efb0*/  F2FP.BF16.PACK_AB R7, R2, R16 ;  /* 0x000000100207723e */ /* 0x000fc600000010ff */
[----:B------:R2:W-:Y:S04]  /*efc0*/  STS.128 [R31], R8 ;  /* 0x000000081f007388 */ /* 0x0005e80000000c00 */
[----:B------:R2:W-:Y:S02]  /*efd0*/  STS.128 [R30+0xc100], R4 ;  /* 0x00c100041e007388 */ /* 0x0005e40000000c00 */
.L_x_689:
[----:B------:R-:W-:Y:S05]  /*efe0*/  BSYNC B0 ;  /* 0x0000000000007941 */ /* 0x000fea0003800000 */
.L_x_688:
[----:B------:R-:W-:Y:S01]  /*eff0*/  ISETP.GE.AND P0, PT, R107, c[0x0][0x27c], PT ;  /* 0x00009f006b007a0c */ /* 0x000fe20003f06270 */
[----:B------:R-:W-:-:S12]  /*f000*/  BSSY B0, `(.L_x_690) ;  /* 0x0000070000007945 */ /* 0x000fd80003800000 */
[----:B------:R-:W-:Y:S05]  /*f010*/  @P0 BRA `(.L_x_691) ;  /* 0x000006e000000947 */ /* 0x000fea0003800000 */
[----:B------:R-:W-:Y:S01]  /*f020*/  IMAD.MOV.U32 R2, RZ, RZ, c[0x0][0x27c] ;  /* 0x00009f00ff027624 */ /* 0x000fe200078e00ff */
[----:B--2---:R-:W-:Y:S02]  /*f030*/  LEA.HI R4, R81, R107, RZ, 0x6 ;  /* 0x0000006b51047211 */ /* 0x004fe400078f30ff */
[----:B------:R-:W-:Y:S02]  /*f040*/  LOP3.LUT R3, R0, 0x38, R82, 0xf8, !PT ;  /* 0x0000003800037812 */ /* 0x000fe400078ef852 */
[----:B------:R-:W-:Y:S01]  /*f050*/  LEA.HI R2, R2, R51, RZ, 0x1d ;  /* 0x0000003302027211 */ /* 0x000fe200078fe8ff */
[----:B------:R-:W-:Y:S01]  /*f060*/  IMAD.SHL.U32 R6, R4, 0x80, RZ ;  /* 0x0000008004067824 */ /* 0x000fe200078e00ff */
[----:B------:R-:W-:Y:S02]  /*f070*/  LOP3.LUT R3, R3, R37, RZ, 0x3c, !PT ;  /* 0x0000002503037212 */ /* 0x000fe400078e3cff */
        /* <DEDUP_REMOVED lines=13> */
[----:B------:R-:W-:Y:S02]  /*f150*/  SHF.R.U64 R12, R62, 0x10, R63 ;  /* 0x000000103e0c7819 */ /* 0x000fe4000000123f */
[----:B------:R-:W-:Y:S01]  /*f160*/  PRMT R16, R94, 0x5432, R14 ;  /* 0x000054325e107816 */ /* 0x000fe2000000000e */
[----:B------:R-:W-:Y:S01]  /*f170*/  IMAD.SHL.U32 R30, R2, 0x2, RZ ;  /* 0x00000002021e7824 */ /* 0x000fe200078e00ff */
[----:B------:R-:W-:Y:S02]  /*f180*/  SHF.R.U64 R2, R60, 0x10, R61 ;  /* 0x000000103c027819 */ /* 0x000fe4000000123d */
[----:B------:R-:W-:Y:S01]  /*f190*/  SHF.R.U32.HI R13, RZ, 0x10, R63 ;  /* 0x00000010ff0d7819 */ /* 0x000fe2000001163f */
[----:B------:R-:W-:Y:S01]  /*f1a0*/  IMAD.U32 R32, R16, 0x10000, RZ ;  /* 0x0001000010207824 */ /* 0x000fe200078e00ff */
[----:B------:R-:W3:Y:S01]  /*f1b0*/  LDS.128 R4, [R30+0xc100] ;  /* 0x00c100001e047984 */ /* 0x000ee20000000c00 */
[----:B------:R-:W-:-:S02]  /*f1c0*/  PRMT R18, R96, 0x5432, R2 ;  /* 0x0000543260127816 */ /* 0x000fc40000000002 */
[----:B------:R-:W-:Y:S02]  /*f1d0*/  SHF.R.U64 R19, R66, 0x10, R67 ;  /* 0x0000001042137819 */ /* 0x000fe40000001243 */
[C---:B------:R-:W-:Y:S01]  /*f1e0*/  PRMT R25, R97.reuse, 0x5432, R12 ;  /* 0x0000543261197816 */ /* 0x040fe2000000000c */
[----:B------:R-:W-:Y:S01]  /*f1f0*/  IMAD.U32 R33, R18, 0x10000, RZ ;  /* 0x0001000012217824 */ /* 0x000fe200078e00ff */
[----:B------:R-:W-:Y:S02]  /*f200*/  SHF.R.U32.HI R15, RZ, 0x10, R65 ;  /* 0x00000010ff0f7819 */ /* 0x000fe40000011641 */
[----:B------:R-:W-:Y:S02]  /*f210*/  SHF.R.U32.HI R3, RZ, 0x10, R61 ;  /* 0x00000010ff037819 */ /* 0x000fe4000001163d */
[----:B------:R-:W-:Y:S02]  /*f220*/  SHF.R.U32.HI R22, RZ, 0x10, R67 ;  /* 0x00000010ff167819 */ /* 0x000fe40000011643 */
[----:B------:R-:W-:-:S02]  /*f230*/  PRMT R24, R97, 0x5410, R13 ;  /* 0x0000541061187816 */ /* 0x000fc4000000000d */
[C---:B------:R-:W-:Y:S02]  /*f240*/  PRMT R23, R95.reuse, 0x5432, R19 ;  /* 0x000054325f177816 */ /* 0x040fe40000000013 */
[----:B------:R-:W-:Y:S02]  /*f250*/  PRMT R15, R94, 0x5410, R15 ;  /* 0x000054105e0f7816 */ /* 0x000fe4000000000f */
[----:B------:R-:W-:Y:S02]  /*f260*/  PRMT R17, R96, 0x5410, R3 ;  /* 0x0000541060117816 */ /* 0x000fe40000000003 */
[----:B------:R-:W-:Y:S01]  /*f270*/  PRMT R22, R95, 0x5410, R22 ;  /* 0x000054105f167816 */ /* 0x000fe20000000016 */
[----:B------:R-:W-:Y:S01]  /*f280*/  IMAD.U32 R35, R15, 0x10000, RZ ;  /* 0x000100000f237824 */ /* 0x000fe200078e00ff */
[----:B------:R-:W-:-:S03]  /*f290*/  LOP3.LUT R36, R16, 0xffff0000, RZ, 0xc0, !PT ;  /* 0xffff000010247812 */ /* 0x000fc600078ec0ff */
        /* <DEDUP_REMOVED lines=8> */
[----:B------:R-:W-:Y:S02]  /*f320*/  IMAD.U32 R13, R10, 0x10000, RZ ;  /* 0x000100000a0d7824 */ /* 0x000fe400078e00ff */
        /* <DEDUP_REMOVED lines=8> */
[----:B------:R-:W-:-:S02]  /*f3b0*/  FMUL.FTZ R6, R11, R33 ;  /* 0x000000210b067220 */ /* 0x000fc40000410000 */
[----:B------:R-:W-:Y:S02]  /*f3c0*/  FFMA.FTZ R33, R21, R33, -R29 ;  /* 0x0000002115217223 */ /* 0x000fe4000001081d */
[----:B------:R-:W-:Y:S02]  /*f3d0*/  IMAD.U32 R29, R17, 0x10000, RZ ;  /* 0x00010000111d7824 */ /* 0x000fe400078e00ff */
[----:B------:R-:W-:Y:S02]  /*f3e0*/  IMAD.U32 R3, R7, 0x10000, RZ ;  /* 0x0001000007037824 */ /* 0x000fe400078e00ff */
[----:B------:R-:W-:Y:S02]  /*f3f0*/  FFMA.FTZ R32, R21, R32, R6 ;  /* 0x0000002015207223 */ /* 0x000fe40000010006 */
[----:B------:R-:W-:Y:S02]  /*f400*/  IMAD.U32 R21, R24, 0x10000, RZ ;  /* 0x0001000018157824 */ /* 0x000fe400078e00ff */
[----:B------:R-:W-:-:S02]  /*f410*/  FMUL.FTZ R11, R9, R35 ;  /* 0x00000023090b7220 */ /* 0x000fc40000410000 */
[----:B------:R-:W-:Y:S01]  /*f420*/  FMUL.FTZ R7, R9, R29 ;  /* 0x0000001d09077220 */ /* 0x000fe20000410000 */
[----:B------:R-:W-:Y:S01]  /*f430*/  LOP3.LUT R9, R17, 0xffff0000, RZ, 0xc0, !PT ;  /* 0xffff000011097812 */ /* 0x000fe200078ec0ff */
[CC--:B------:R-:W-:Y:S01]  /*f440*/  FMUL.FTZ R6, R3.reuse, R34.reuse ;  /* 0x0000002203067220 */ /* 0x0c0fe20000410000 */
[----:B------:R-:W-:Y:S01]  /*f450*/  LOP3.LUT R17, R22, 0xffff0000, RZ, 0xc0, !PT ;  /* 0xffff000016117812 */ /* 0x000fe200078ec0ff */
[----:B------:R-:W-:Y:S02]  /*f460*/  FMUL.FTZ R3, R3, R21 ;  /* 0x0000001503037220 */ /* 0x000fe40000410000 */
[----:B------:R-:W-:Y:S01]  /*f470*/  FFMA.FTZ R29, R19, R29, -R11 ;  /* 0x0000001d131d7223 */ /* 0x000fe2000001080b */
[----:B------:R-:W-:Y:S01]  /*f480*/  LOP3.LUT R11, R15, 0xffff0000, RZ, 0xc0, !PT ;  /* 0xffff00000f0b7812 */ /* 0x000fe200078ec0ff */
[----:B------:R-:W-:Y:S01]  /*f490*/  FFMA.FTZ R19, R19, R35, R7 ;  /* 0x0000002313137223 */ /* 0x000fe20000010007 */
[----:B------:R-:W-:Y:S01]  /*f4a0*/  LOP3.LUT R7, R18, 0xffff0000, RZ, 0xc0, !PT ;  /* 0xffff000012077812 */ /* 0x000fe200078ec0ff */
[----:B------:R-:W-:-:S02]  /*f4b0*/  FFMA.FTZ R16, R12, R34, R3 ;  /* 0x000000220c107223 */ /* 0x000fc40000010003 */
[----:B------:R-:W-:Y:S02]  /*f4c0*/  FMUL.FTZ R3, R10, R36 ;  /* 0x000000240a037220 */ /* 0x000fe40000410000 */
[----:B------:R-:W-:Y:S02]  /*f4d0*/  FFMA.FTZ R21, R12, R21, -R6 ;  /* 0x000000150c157223 */ /* 0x000fe40000010806 */
[-C--:B------:R-:W-:Y:S02]  /*f4e0*/  FMUL.FTZ R6, R10, R7.reuse ;  /* 0x000000070a067220 */ /* 0x080fe40000410000 */
[----:B------:R-:W-:Y:S02]  /*f4f0*/  FFMA.FTZ R15, R20, R7, -R3 ;  /* 0x00000007140f7223 */ /* 0x000fe40000010803 */
[----:B------:R-:W-:Y:S02]  /*f500*/  IMAD.U32 R18, R23, 0x10000, RZ ;  /* 0x0001000017127824 */ /* 0x000fe400078e00ff */
[----:B------:R-:W-:-:S02]  /*f510*/  FMUL.FTZ R7, R8, R11 ;  /* 0x0000000b08077220 */ /* 0x000fc40000410000 */
[-C--:B------:R-:W-:Y:S01]  /*f520*/  FMUL.FTZ R3, R8, R9.reuse ;  /* 0x0000000908037220 */ /* 0x080fe20000410000 */
[----:B------:R-:W-:Y:S01]  /*f530*/  LOP3.LUT R8, R24, 0xffff0000, RZ, 0xc0, !PT ;  /* 0xffff000018087812 */ /* 0x000fe200078ec0ff */
[----:B------:R-:W-:Y:S02]  /*f540*/  IMAD.U32 R10, R25, 0x10000, RZ ;  /* 0x00010000190a7824 */ /* 0x000fe400078e00ff */
[----:B------:R-:W-:Y:S02]  /*f550*/  FFMA.FTZ R12, R20, R36, R6 ;  /* 0x00000024140c7223 */ /* 0x000fe40000010006 */
[----:B------:R-:W-:Y:S02]  /*f560*/  FMUL.FTZ R6, R5, R18 ;  /* 0x0000001205067220 */ /* 0x000fe40000410000 */
[C---:B------:R-:W-:Y:S01]  /*f570*/  FFMA.FTZ R9, R14.reuse, R9, -R7 ;  /* 0x000000090e097223 */ /* 0x040fe20000010807 */
[----:B------:R-:W-:Y:S01]  /*f580*/  LOP3.LUT R7, R25, 0xffff0000, RZ, 0xc0, !PT ;  /* 0xffff000019077812 */ /* 0x000fe200078ec0ff */
[----:B------:R-:W-:-:S02]  /*f590*/  FFMA.FTZ R14, R14, R11, R3 ;  /* 0x0000000b0e0e7223 */ /* 0x000fc40000010003 */
[-C--:B------:R-:W-:Y:S01]  /*f5a0*/  FMUL.FTZ R3, R5, R10.reuse ;  /* 0x0000000a05037220 */ /* 0x080fe20000410000 */
[----:B------:R-:W-:Y:S01]  /*f5b0*/  F2FP.BF16.PACK_AB R9, R9, R29 ;  /* 0x0000001d0909723e */ /* 0x000fe200000010ff */
[----:B------:R-:W-:Y:S01]  /*f5c0*/  FFMA.FTZ R10, R13, R10, -R6 ;  /* 0x0000000a0d0a7223 */ /* 0x000fe20000010806 */
[----:B------:R-:W-:Y:S01]  /*f5d0*/  LOP3.LUT R6, R23, 0xffff0000, RZ, 0xc0, !PT ;  /* 0xffff000017067812 */ /* 0x000fe200078ec0ff */
[----:B------:R-:W-:Y:S02]  /*f5e0*/  FFMA.FTZ R11, R13, R18, R3 ;  /* 0x000000120d0b7223 */ /* 0x000fe40000010003 */
[----:B------:R-:W-:Y:S02]  /*f5f0*/  FMUL.FTZ R3, R2, R17 ;  /* 0x0000001102037220 */ /* 0x000fe40000410000 */
[C---:B------:R-:W-:Y:S02]  /*f600*/  FMUL.FTZ R5, R4.reuse, R6 ;  /* 0x0000000604057220 */ /* 0x040fe40000410000 */
[----:B------:R-:W-:-:S02]  /*f610*/  FMUL.FTZ R4, R4, R7 ;  /* 0x0000000704047220 */ /* 0x000fc40000410000 */
        /* <DEDUP_REMOVED lines=8> */
[----:B------:R-:W-:Y:S02]  /*f6a0*/  F2FP.BF16.PACK_AB R8, R15, R33 ;  /* 0x000000210f08723e */ /* 0x000fe400000010ff */
[----:B------:R-:W-:-:S02]  /*f6b0*/  F2FP.BF16.PACK_AB R10, R7, R10 ;  /* 0x0000000a070a723e */ /* 0x000fc400000010ff */
[----:B------:R-:W-:Y:S02]  /*f6c0*/  F2FP.BF16.PACK_AB R11, R3, R21 ;  /* 0x00000015030b723e */ /* 0x000fe400000010ff */
[----:B------:R-:W-:-:S03]  /*f6d0*/  F2FP.BF16.PACK_AB R7, R2, R16 ;  /* 0x000000100207723e */ /* 0x000fc600000010ff */
[----:B------:R2:W-:Y:S04]  /*f6e0*/  STS.128 [R31], R8 ;  /* 0x000000081f007388 */ /* 0x0005e80000000c00 */
[----:B------:R2:W-:Y:S02]  /*f6f0*/  STS.128 [R30+0xc100], R4 ;  /* 0x00c100041e007388 */ /* 0x0005e40000000c00 */
.L_x_691:
[----:B------:R-:W-:Y:S05]  /*f700*/  BSYNC B0 ;  /* 0x0000000000007941 */ /* 0x000fea0003800000 */
.L_x_690:
[----:B------:R-:W-:-:S13]  /*f710*/  ISETP.GE.AND P0, PT, R106, c[0x0][0x27c], PT ;  /* 0x00009f006a007a0c */ /* 0x000fda0003f06270 */
        /* <DEDUP_REMOVED lines=11> */
[----:B------:R-:W-:Y:S02]  /*f7d0*/  LOP3.LUT R4, R0, 0x38, R5, 0xf8, !PT ;  /* 0x0000003800047812 */ /* 0x000fe400078ef805 */
[----:B------:R-:W-:Y:S01]  /*f7e0*/  IADD3 R0, R3, R6, R28 ;  /* 0x0000000603007210 */ /* 0x000fe20007ffe01c */
[----:B------:R-:W-:Y:S01]  /*f7f0*/  IMAD.SHL.U32 R2, R2, 0x400, RZ ;  /* 0x0000040002027824 */ /* 0x000fe200078e00ff */
[----:B------:R-:W-:Y:S02]  /*f800*/  LOP3.LUT R3, R4, R37, RZ, 0x3c, !PT ;  /* 0x0000002504037212 */ /* 0x000fe400078e3cff */
[----:B------:R-:W-:Y:S02]  /*f810*/  LEA R29, R0, 0xc100, 0x1 ;  /* 0x0000c100001d7811 */ /* 0x000fe400078e08ff */
[----:B------:R-:W-:-:S02]  /*f820*/  LOP3.LUT R0, R2, 0x7fffe000, RZ, 0xc0, !PT ;  /* 0x7fffe00002007812 */ /* 0x000fc400078ec0ff */
[----:B------:R-:W-:Y:S01]  /*f830*/  SHF.R.U64 R13, R68, 0x10, R69 ;  /* 0x00000010440d7819 */ /* 0x000fe20000001245 */
[----:B------:R-:W2:Y:S01]  /*f840*/  LDS.128 R8, [R29] ;  /* 0x000000001d087984 */ /* 0x000ea20000000c00 */
[----:B------:R-:W-:Y:S02]  /*f850*/  IADD3 R0, R3, R0, R28 ;  /* 0x0000000003007210 */ /* 0x000fe40007ffe01c */
[----:B------:R-:W-:Y:S02]  /*f860*/  PRMT R16, R98, 0x5432, R13 ;  /* 0x0000543262107816 */ /* 0x000fe4000000000d */
[----:B------:R-:W-:Y:S01]  /*f870*/  SHF.R.U64 R14, R70, 0x10, R71 ;  /* 0x00000010460e7819 */ /* 0x000fe20000001247 */
[----:B------:R-:W-:Y:S01]  /*f880*/  IMAD.SHL.U32 R28, R0, 0x2, RZ ;  /* 0x00000002001c7824 */ /* 0x000fe200078e00ff */
[----:B------:R-:W-:Y:S01]  /*f890*/  SHF.R.U64 R0, R72, 0x10, R73 ;  /* 0x0000001048007819 */ /* 0x000fe20000001249 */
[----:B------:R-:W-:Y:S01]  /*f8a0*/  IMAD.U32 R30, R16, 0x10000, RZ ;  /* 0x00010000101e7824 */ /* 0x000fe200078e00ff */
[----:B------:R-:W-:-:S02]  /*f8b0*/  SHF.R.U32.HI R19, RZ, 0x10, R71 ;  /* 0x00000010ff137819 */ /* 0x000fc40000011647 */
[----:B------:R-:W3:Y:S01]  /*f8c0*/  LDS.128 R4, [R28+0xc100] ;  /* 0x00c100001c047984 */ /* 0x000ee20000000c00 */
[----:B------:R-:W-:Y:S02]  /*f8d0*/  PRMT R18, R100, 0x5432, R0 ;  /* 0x0000543264127816 */ /* 0x000fe40000000000 */
[----:B------:R-:W-:Y:S02]  /*f8e0*/  SHF.R.U64 R3, R74, 0x10, R75 ;  /* 0x000000104a037819 */ /* 0x000fe4000000124b */
[----:B------:R-:W-:Y:S01]  /*f8f0*/  SHF.R.U32.HI R15, RZ, 0x10, R69 ;  /* 0x00000010ff0f7819 */ /* 0x000fe20000011645 */
[----:B------:R-:W-:Y:S01]  /*f900*/  IMAD.U32 R31, R18, 0x10000, RZ ;  /* 0x00010000121f7824 */ /* 0x000fe200078e00ff */
[----:B------:R-:W-:Y:S02]  /*f910*/  SHF.R.U32.HI R2, RZ, 0x10, R73 ;  /* 0x00000010ff027819 */ /* 0x000fe40000011649 */
[----:B------:R-:W-:Y:S02]  /*f920*/  SHF.R.U32.HI R12, RZ, 0x10, R75 ;  /* 0x00000010ff0c7819 */ /* 0x000fe4000001164b */
[----:B------:R-:W-:-:S02]  /*f930*/  PRMT R23, R99, 0x5432, R14 ;  /* 0x0000543263177816 */ /* 0x000fc4000000000e */
[----:B------:R-:W-:Y:S02]  /*f940*/  PRMT R22, R99, 0x5410, R19 ;  /* 0x0000541063167816 */ /* 0x000fe40000000013 */
[----:B------:R-:W-:Y:S02]  /*f950*/  PRMT R25, R102, 0x5432, R3 ;  /* 0x0000543266197816 */ /* 0x000fe40000000003 */
[----:B------:R-:W-:Y:S01]  /*f960*/  PRMT R15, R98, 0x5410, R15 ;  /* 0x00005410620f7816 */ /* 0x000fe2000000000f */
[----:B------:R-:W-:Y:S01]  /*f970*/  IMAD.U32 R32, R22, 0x10000, RZ ;  /* 0x0001000016207824 */ /* 0x000fe200078e00ff */
[----:B------:R-:W-:Y:S02]  /*f980*/  PRMT R17, R100, 0x5410, R2 ;  /* 0x0000541064117816 */ /* 0x000fe40000000002 */
[----:B------:R-:W-:Y:S01]  /*f990*/  PRMT R24, R102, 0x5410, R12 ;  /* 0x0000541066187816 */ /* 0x000fe2000000000c */
[----:B------:R-:W-:Y:S01]  /*f9a0*/  IMAD.U32 R33, R15, 0x10000, RZ ;  /* 0x000100000f217824 */ /* 0x000fe200078e00ff */
[----:B------:R-:W-:-:S02]  /*f9b0*/  LOP3.LUT R34, R16, 0xffff0000, RZ, 0xc0, !PT ;  /* 0xffff000010227812 */ /* 0x000fc400078ec0ff */
[----:B------:R-:W-:Y:S01]  /*f9c0*/  LOP3.LUT R15, R15, 0xffff0000, RZ, 0xc0, !PT ;  /* 0xffff00000f0f7812 */ /* 0x000fe200078ec0ff */
        /* <DEDUP_REMOVED lines=14> */
[----:B------:R-:W-:-:S02]  /*fab0*/  FMUL.FTZ R6, R10, R31 ;  /* 0x0000001f0a067220 */ /* 0x000fc40000410000 */
[C---:B------:R-:W-:Y:S01]  /*fac0*/  IMAD.U32 R8, R5.reuse, 0x10000, RZ ;  /* 0x0001000005087824 */ /* 0x040fe200078e00ff */
[----:B------:R-:W-:Y:S01]  /*fad0*/  LOP3.LUT R5, R5, 0xffff0000, RZ, 0xc0, !PT ;  /* 0xffff000005057812 */ /* 0x000fe200078ec0ff */
[----:B------:R-:W-:Y:S02]  /*fae0*/  FFMA.FTZ R31, R21, R31, -R27 ;  /* 0x0000001f151f7223 */ /* 0x000fe4000001081b */
[----:B------:R-:W-:Y:S02]  /*faf0*/  IMAD.U32 R2, R7, 0x10000, RZ ;  /* 0x0001000007027824 */ /* 0x000fe400078e00ff */
[C---:B------:R-:W-:Y:S01]  /*fb00*/  IMAD.U32 R27, R17.reuse, 0x10000, RZ ;  /* 0x00010000111b7824 */ /* 0x040fe200078e00ff */
[----:B------:R-:W-:Y:S01]  /*fb10*/  LOP3.LUT R17, R17, 0xffff0000, RZ, 0xc0, !PT ;  /* 0xffff000011117812 */ /* 0x000fe200078ec0ff */
[----:B------:R-:W-:Y:S02]  /*fb20*/  FFMA.FTZ R30, R21, R30, R6 ;  /* 0x0000001e151e7223 */ /* 0x000fe40000010006 */
[----:B------:R-:W-:-:S02]  /*fb30*/  IMAD.U32 R21, R24, 0x10000, RZ ;  /* 0x0001000018157824 */ /* 0x000fc400078e00ff */
[C---:B------:R-:W-:Y:S02]  /*fb40*/  FMUL.FTZ R10, R8.reuse, R33 ;  /* 0x00000021080a7220 */ /* 0x040fe40000410000 */
[----:B------:R-:W-:Y:S02]  /*fb50*/  FMUL.FTZ R7, R8, R27 ;  /* 0x0000001b08077220 */ /* 0x000fe40000410000 */
[CC--:B------:R-:W-:Y:S02]  /*fb60*/  FMUL.FTZ R6, R2.reuse, R32.reuse ;  /* 0x0000002002067220 */ /* 0x0c0fe40000410000 */
[----:B------:R-:W-:Y:S02]  /*fb70*/  FMUL.FTZ R2, R2, R21 ;  /* 0x0000001502027220 */ /* 0x000fe40000410000 */
[C---:B------:R-:W-:Y:S02]  /*fb80*/  FFMA.FTZ R27, R19.reuse, R27, -R10 ;  /* 0x0000001b131b7223 */ /* 0x040fe4000001080a */
[----:B------:R-:W-:Y:S01]  /*fb90*/  FFMA.FTZ R19, R19, R33, R7 ;  /* 0x0000002113137223 */ /* 0x000fe20000010007 */
[----:B------:R-:W-:Y:S01]  /*fba0*/  LOP3.LUT R7, R18, 0xffff0000, RZ, 0xc0, !PT ;  /* 0xffff000012077812 */ /* 0x000fe200078ec0ff */
[----:B------:R-:W-:-:S02]  /*fbb0*/  FFMA.FTZ R16, R12, R32, R2 ;  /* 0x000000200c107223 */ /* 0x000fc40000010002 */
[C---:B------:R-:W-:Y:S02]  /*fbc0*/  FMUL.FTZ R2, R9.reuse, R34 ;  /* 0x0000002209027220 */ /* 0x040fe40000410000 */
[----:B------:R-:W-:Y:S02]  /*fbd0*/  FFMA.FTZ R21, R12, R21, -R6 ;  /* 0x000000150c157223 */ /* 0x000fe40000010806 */
[-C--:B------:R-:W-:Y:S02]  /*fbe0*/  FMUL.FTZ R6, R9, R7.reuse ;  /* 0x0000000709067220 */ /* 0x080fe40000410000 */
[----:B------:R-:W-:Y:S02]  /*fbf0*/  FFMA.FTZ R8, R20, R7, -R2 ;  /* 0x0000000714087223 */ /* 0x000fe40000010802 */
[----:B------:R-:W-:Y:S02]  /*fc00*/  IMAD.U32 R18, R23, 0x10000, RZ ;  /* 0x0001000017127824 */ /* 0x000fe400078e00ff */
[C---:B------:R-:W-:Y:S01]  /*fc10*/  FMUL.FTZ R7, R5.reuse, R15 ;  /* 0x0000000f05077220 */ /* 0x040fe20000410000 */
[----:B------:R-:W-:Y:S01]  /*fc20*/  F2FP.BF16.PACK_AB R8, R8, R31 ;  /* 0x0000001f0808723e */ /* 0x000fe200000010ff */
[----:B------:R-:W-:-:S02]  /*fc30*/  FMUL.FTZ R2, R5, R17 ;  /* 0x0000001105027220 */ /* 0x000fc40000410000 */
[----:B------:R-:W-:Y:S02]  /*fc40*/  IMAD.U32 R10, R25, 0x10000, RZ ;  /* 0x00010000190a7824 */ /* 0x000fe400078e00ff */
[----:B------:R-:W-:Y:S02]  /*fc50*/  FMUL.FTZ R5, R4, R18 ;  /* 0x0000001204057220 */ /* 0x000fe40000410000 */
[C---:B------:R-:W-:Y:S01]  /*fc60*/  FFMA.FTZ R9, R14.reuse, R17, -R7 ;  /* 0x000000110e097223 */ /* 0x040fe20000010807 */
[----:B------:R-:W-:Y:S01]  /*fc70*/  LOP3.LUT R17, R23, 0xffff0000, RZ, 0xc0, !PT ;  /* 0xffff000017117812 */ /* 0x000fe200078ec0ff */
[----:B------:R-:W-:Y:S01]  /*fc80*/  FFMA.FTZ R14, R14, R15, R2 ;  /* 0x0000000f0e0e7223 */ /* 0x000fe20000010002 */
[----:B------:R-:W-:Y:S01]  /*fc90*/  LOP3.LUT R15, R22, 0xffff0000, RZ, 0xc0, !PT ;  /* 0xffff0000160f7812 */ /* 0x000fe200078ec0ff */
[----:B------:R-:W-:Y:S01]  /*fca0*/  FFMA.FTZ R12, R20, R34, R6 ;  /* 0x00000022140c7223 */ /* 0x000fe20000010006 */
[----:B------:R-:W-:Y:S01]  /*fcb0*/  LOP3.LUT R6, R25, 0xffff0000, RZ, 0xc0, !PT ;  /* 0xffff000019067812 */ /* 0x000fe200078ec0ff */
[-C--:B------:R-:W-:Y:S01]  /*fcc0*/  FMUL.FTZ R2, R4, R10.reuse ;  /* 0x0000000a04027220 */ /* 0x080fe20000410000 */
[----:B------:R-:W-:Y:S01]  /*fcd0*/  F2FP.BF16.PACK_AB R9, R9, R27 ;  /* 0x0000001b0909723e */ /* 0x000fe200000010ff */
[C---:B------:R-:W-:Y:S01]  /*fce0*/  FFMA.FTZ R10, R13.reuse, R10, -R5 ;  /* 0x0000000a0d0a7223 */ /* 0x040fe20000010805 */
[----:B------:R-:W-:Y:S01]  /*fcf0*/  LOP3.LUT R5, R24, 0xffff0000, RZ, 0xc0, !PT ;  /* 0xffff000018057812 */ /* 0x000fe200078ec0ff */
[----:B------:R-:W-:-:S02]  /*fd00*/  FFMA.FTZ R7, R13, R18, R2 ;  /* 0x000000120d077223 */ /* 0x000fc40000010002 */
[C---:B------:R-:W-:Y:S02]  /*fd10*/  FMUL.FTZ R4, R3.reuse, R17 ;  /* 0x0000001103047220 */ /* 0x040fe40000410000 */
[-C--:B------:R-:W-:Y:S02]  /*fd20*/  FMUL.FTZ R3, R3, R6.reuse ;  /* 0x0000000603037220 */ /* 0x080fe40000410000 */
[C---:B------:R-:W-:Y:S02]  /*fd30*/  FMUL.FTZ R2, R0.reuse, R15 ;  /* 0x0000000f00027220 */ /* 0x040fe40000410000 */
[----:B------:R-:W-:Y:S02]  /*fd40*/  FMUL.FTZ R0, R0, R5 ;  /* 0x0000000500007220 */ /* 0x000fe40000410000 */
[----:B------:R-:W-:Y:S01]  /*fd50*/  FFMA.FTZ R6, R26, R6, -R4 ;  /* 0x000000061a067223 */ /* 0x000fe20000010804 */
        /* <DEDUP_REMOVED lines=8> */
[----:B------:R-:W-:Y:S01]  /*fde0*/  F2FP.BF16.PACK_AB R7, R0, R16 ;  /* 0x000000100007723e */ /* 0x000fe200000010ff */
[----:B------:R2:W-:Y:S04]  /*fdf0*/  STS.128 [R29], R8 ;  /* 0x000000081d007388 */ /* 0x0005e80000000c00 */
[----:B------:R2:W-:Y:S02]  /*fe00*/  STS.128 [R28+0xc100], R4 ;  /* 0x00c100041c007388 */ /* 0x0005e40000000c00 */
.L_x_667:
[----:B------:R-:W-:Y:S05]  /*fe10*/  BSYNC B2 ;  /* 0x0000000000027941 */ /* 0x000fea0003800000 */
.L_x_649:
[----:B------:R-:W-:Y:S01]  /*fe20*/  IMAD R0, R109, c[0x0][0x208], RZ ;  /* 0x000082006d007a24 */ /* 0x000fe200078e02ff */
[----:B------:R-:W-:-:S04]  /*fe30*/  DEPBAR.LE SB0, 0x0 ;  /* 0x000080000000791a */ /* 0x000fc80000000000 */
[C---:B-12---:R-:W-:Y:S01]  /*fe40*/  IMAD.WIDE.U32 R4, R101.reuse, c[0x0][0x208], RZ ;  /* 0x0000820065047a25 */ /* 0x046fe200078e00ff */
[----:B------:R-:W-:Y:S01]  /*fe50*/  BAR.SYNC.DEFER_BLOCKING 0x0 ;  /* 0x0000000000007b1d */ /* 0x000fe20000010000 */
[----:B------:R-:W-:Y:S02]  /*fe60*/  IADD3 R100, R242, -R103, RZ ;  /* 0x80000067f2647210 */ /* 0x000fe40007ffe0ff */
[----:B------:R-:W-:Y:S01]  /*fe70*/  IMAD R2, R101, c[0x0][0x20c], R0 ;  /* 0x0000830065027a24 */ /* 0x000fe200078e0200 */
[----:B------:R-:W-:Y:S02]  /*fe80*/  LEA R0, P1, R4, R230, 0x6 ;  /* 0x000000e604007211 */ /* 0x000fe400078230ff */
[----:B------:R1:W5:Y:S02]  /*fe90*/  LDL R152, [R1+0x1c] ;  /* 0x00001c0001987983 */ /* 0x0003640000100800 */
[----:B------:R-:W-:Y:S02]  /*fea0*/  IADD3 R3, R5, R2, RZ ;  /* 0x0000000205037210 */ /* 0x000fe40007ffe0ff */
[----:B------:R-:W-:-:S02]  /*feb0*/  LEA R2, P0, R0, c[0x0][0x1f8], 0x1 ;  /* 0x00007e0000027a11 */ /* 0x000fc400078008ff */
[----:B------:R-:W-:Y:S02]  /*fec0*/  LEA.HI.X R3, R4, R233, R3, 0x6, P1 ;  /* 0x000000e904037211 */ /* 0x000fe400008f3403 */
[----:B------:R-:W-:Y:S02]  /*fed0*/  MOV R4, c[0x0][0x208] ;  /* 0x0000820000047a02 */ /* 0x000fe40000000f00 */
[----:B------:R-:W-:Y:S02]  /*fee0*/  LEA.HI.X R3, R0, c[0x0][0x1fc], R3, 0x1, P0 ;  /* 0x00007f0000037a11 */ /* 0x000fe400000f0c03 */
[----:B------:R-:W-:Y:S02]  /*fef0*/  LOP3.LUT R0, R108, 0x1, RZ, 0xc0, !PT ;  /* 0x000000016c007812 */ /* 0x000fe400078ec0ff */
[----:B------:R-:W-:Y:S02]  /*ff00*/  MOV R5, c[0x0][0x20c] ;  /* 0x0000830000057a02 */ /* 0x000fe40000000f00 */
[----:B------:R-:W-:-:S02]  /*ff10*/  LEA R12, P0, R4, R2, 0x6 ;  /* 0x00000002040c7211 */ /* 0x000fc400078030ff */
[----:B------:R-:W-:Y:S01]  /*ff20*/  ISETP.NE.U32.AND P2, PT, R0, 0x1, PT ;  /* 0x000000010000780c */ /* 0x000fe20003f45070 */
[----:B------:R-:W-:Y:S01]  /*ff30*/  LDSM.16.M88.4 R8, [R199] ;  /* 0x00000000c708783b */ /* 0x000fe20000000200 */
[----:B------:R-:W-:Y:S02]  /*ff40*/  IADD3 R0, -R112, R100, RZ ;  /* 0x0000006470007210 */ /* 0x000fe40007ffe1ff */
[----:B------:R-:W-:Y:S01]  /*ff50*/  LEA.HI.X R13, R4, R3, R5, 0x6, P0 ;  /* 0x00000003040d7211 */ /* 0x000fe200000f3405 */
[----:B------:R-:W2:Y:S01]  /*ff60*/  LDSM.16.M88.4 R20, [R192] ;  /* 0x00000000c014783b */ /* 0x000ea20000000200 */
[----:B------:R-:W-:-:S03]  /*ff70*/  ISETP.LT.OR P0, PT, R0, 0x1, P2 ;  /* 0x000000010000780c */ /* 0x000fc60001701670 */
[----:B------:R-:W3:Y:S04]  /*ff80*/  LDSM.16.M88.4 R16, [R192+0x800] ;  /* 0x00080000c010783b */ /* 0x000ee80000000200 */
[----:B------:R-:W4:Y:S01]  /*ff90*/  LDSM.16.M88.4 R24, [R192+0x1000] ;  /* 0x00100000c018783b */ /* 0x000f220000000200 */
[----:B------:R-:W-:-:S03]  /*ffa0*/  LOP3.LUT P1, RZ, R108, 0x2, RZ, 0xc0, !PT ;  /* 0x000000026cff7812 */ /* 0x000fc6000782c0ff */
[----:B------:R-:W1:Y:S04]  /*ffb0*/  LDSM.16.M88.4 R32, [R192+0x1800] ;  /* 0x00180000c020783b */ /* 0x000e680000000200 */
[----:B------:R-:W-:Y:S04]  /*ffc0*/  LDSM.16.M88.4 R4, [R200] ;  /* 0x00000000c804783b */ /* 0x000fe80000000200 */
[----:B------:R-:W1:Y:S04]  /*ffd0*/  LDSM.16.M88.4 R44, [R203] ;  /* 0x00000000cb2c783b */ /* 0x000e680000000200 */
[----:B------:R-:W1:Y:S04]  /*ffe0*/  LDSM.16.M88.4 R56, [R214] ;  /* 0x00000000d638783b */ /* 0x000e680000000200 */
[----:B------:R-:W1:Y:S04]  /*fff0*/  LDSM.16.M88.4 R60, [R213] ;  /* 0x00000000d53c783b */ /* 0x000e680000000200 */
[----:B------:R-:W1:Y:S04]  /*10000*/  LDSM.16.M88.4 R68, [R212] ;  /* 0x00000000d444783b */ /* 0x000e680000000200 */
[----:B------:R-:W-:Y:S01]  /*10010*/  @!PT LDS RZ, [RZ] ;  /* 0x00000000fffff984 */ /* 0x000fe20000000800 */
[----:B------:R-:W-:Y:S01]  /*10020*/  @!PT LDS RZ, [RZ] ;  /* 0x00000000fffff984 */ /* 0x000fe20000000800 */
[----:B------:R-:W-:Y:S01]  /*10030*/  @!PT LDS RZ, [RZ] ;  /* 0x00000000fffff984 */ /* 0x000fe20000000800 */
[----:B------:R1:W-:Y:S01]  /*10040*/  LDGSTS.E.BYPASS.LTC128B.128 [R217+0x100], [R2.64], !P0 ;  /* 0x0010000002d97fae */ /* 0x0003e2000c101d46 */
[----:B------:R-:W-:-:S02]  /*10050*/  ISETP.LT.OR P0, PT, R0, 0x1, !P1 ;  /* 0x000000010000780c */ /* 0x000fc40004f01670 */
[C---:B------:R-:W-:Y:S02]  /*10060*/  ISETP.LT.OR P2, PT, R0.reuse, 0x21, P2 ;  /* 0x000000210000780c */ /* 0x040fe40001741670 */
[----:B------:R-:W-:-:S09]  /*10070*/  ISETP.LT.OR P1, PT, R0, 0x21, !P1 ;  /* 0x000000210000780c */ /* 0x000fd20004f21670 */
[----:B------:R1:W-:Y:S01]  /*10080*/  LDGSTS.E.BYPASS.LTC128B.128 [R217+0x2100], [R2.64+0x80], !P0 ;  /* 0x0210008002d97fae */ /* 0x0003e2000c101d46 */
[----:B------:R-:W-:-:S04]  /*10090*/  LOP3.LUT P0, RZ, R108, 0x4, RZ, 0xc0, !PT ;  /* 0x000000046cff7812 */ /* 0x000fc8000780c0ff */
[C---:B------:R-:W-:Y:S02]  /*100a0*/  ISETP.LT.OR P6, PT, R0.reuse, 0x1, !P0 ;  /* 0x000000010000780c */ /* 0x040fe400047c1670 */
[----:B------:R-:W-:Y:S01]  /*100b0*/  ISETP.LT.OR P0, PT, R0, 0x21, !P0 ;  /* 0x000000210000780c */ /* 0x000fe20004701670 */
[C---:B--2---:R-:W-:Y:S08]  /*100c0*/  HMMA.16816.F32.BF16 R28, R8.reuse, R20, RZ ;  /* 0x00000014081c723c */ /* 0x044ff000000418ff */
        /* <DEDUP_REMOVED lines=10> */
[----:B------:R-:W2:Y:S04]  /*10170*/  LDSM.16.M88.4 R72, [R198+0x800] ;  /* 0x00080000c648783b */ /* 0x000ea80000000200 */
[----:B------:R-:W2:Y:S02]  /*10180*/  LDSM.16.M88.4 R80, [R198+0x1000] ;  /* 0x00100000c650783b */ /* 0x000ea40000000200 */
[C---:B------:R-:W-:Y:S02]  /*10190*/  HMMA.16816.F32.BF16 R24, R8.reuse, R26, RZ ;  /* 0x0000001a0818723c */ /* 0x040fe400000418ff */
[----:B------:R-:W-:Y:S04]  /*101a0*/  LDSM.16.M88.4 R76, [R195+0x800] ;  /* 0x00080000c34c783b */ /* 0x000fe80000000200 */
[----:B------:R-:W-:Y:S02]  /*101b0*/  LDSM.16.M88.4 R88, [R195+0x1000] ;  /* 0x00100000c358783b */ /* 0x000fe40000000200 */
[C---:B-1----:R-:W-:Y:S02]  /*101c0*/  HMMA.16816.F32.BF16 R52, R8.reuse, R32, RZ ;  /* 0x000000200834723c */ /* 0x042fe400000418ff */
[----:B------:R-:W-:Y:S04]  /*101d0*/  LDSM.16.M88.4 R84, [R192+0x3000] ;  /* 0x00300000c054783b */ /* 0x000fe80000000200 */
[----:B------:R-:W0:Y:S02]  /*101e0*/  LDGDEPBAR ;  /* 0x00000000000079af */ /* 0x000e240000000000 */
[----:B---3--:R-:W-:Y:S08]  /*101f0*/  HMMA.16816.F32.BF16 R12, R8, R34, RZ ;  /* 0x00000022080c723c */ /* 0x008ff000000418ff */
[C---:B------:R-:W-:Y:S08]  /*10200*/  HMMA.16816.F32.BF16 R8, R4.reuse, R44, R28 ;  /* 0x0000002c0408723c */ /* 0x040ff0000004181c */
[C---:B------:R-:W-:Y:S08]  /*10210*/  HMMA.16816.F32.BF16 R32, R4.reuse, R56, R40 ;  /* 0x000000380420723c */ /* 0x040ff00000041828 */
[C---:B------:R-:W-:Y:S08]  /*10220*/  HMMA.16816.F32.BF16 R28, R4.reuse, R46, R36 ;  /* 0x0000002e041c723c */ /* 0x040ff00000041824 */
[C---:B------:R-:W-:Y:S01]  /*10230*/  HMMA.16816.F32.BF16 R40, R4.reuse, R60, R48 ;  /* 0x0000003c0428723c */ /* 0x040fe20000041830 */
[----:B------:R-:W1:Y:S07]  /*10240*/  LDSM.16.M88.4 R48, [R198+0x1800] ;  /* 0x00180000c630783b */ /* 0x000e6e0000000200 */
[C---:B------:R-:W-:Y:S01]  /*10250*/  HMMA.16816.F32.BF16 R36, R4.reuse, R58, R16 ;  /* 0x0000003a0424723c */ /* 0x040fe20000041810 */
[----:B------:R-:W-:Y:S04]  /*10260*/  LDSM.16.M88.4 R16, [R201] ;  /* 0x00000000c910783b */ /* 0x000fe80000000200 */
[----:B------:R-:W3:Y:S03]  /*10270*/  LDSM.16.M88.4 R56, [R195] ;  /* 0x00000000c338783b */ /* 0x000ee60000000200 */
[C---:B------:R-:W-:Y:S01]  /*10280*/  HMMA.16816.F32.BF16 R44, R4.reuse, R62, R24 ;  /* 0x0000003e042c723c */ /* 0x040fe20000041818 */
[----:B------:R-:W1:Y:S07]  /*10290*/  LDSM.16.M88.4 R60, [R195+0x1800] ;  /* 0x00180000c33c783b */ /* 0x000e6e0000000200 */
[C---:B------:R-:W-:Y:S08]  /*102a0*/  HMMA.16816.F32.BF16 R52, R4.reuse, R68, R52 ;  /* 0x000000440434723c */ /* 0x040ff00000041834 */
[----:B------:R-:W-:Y:S01]  /*102b0*/  HMMA.16816.F32.BF16 R24, R4, R70, R12 ;  /* 0x000000460418723c */ /* 0x000fe2000004180c */
[----:B------:R-:W-:Y:S04]  /*102c0*/  LDSM.16.M88.4 R12, [R199+0x4000] ;  /* 0x00400000c70c783b */ /* 0x000fe80000000200 */
[----:B------:R-:W1:Y:S03]  /*102d0*/  LDSM.16.M88.4 R68, [R192+0x2000] ;  /* 0x00200000c044783b */ /* 0x000e660000000200 */
[C---:B----4-:R-:W-:Y:S08]  /*102e0*/  HMMA.16816.F32.BF16 R8, R20.reuse, R64, R8 ;  /* 0x000000401408723c */ /* 0x050ff00000041808 */
[C---:B------:R-:W-:Y:S01]  /*102f0*/  HMMA.16816.F32.BF16 R4, R20.reuse, R66, R28 ;  /* 0x000000421404723c */ /* 0x040fe2000004181c */
[----:B------:R-:W-:Y:S07]  /*10300*/  LDSM.16.M88.4 R64, [R211] ;  /* 0x00000000d340783b */ /* 0x000fee0000000200 */
[C---:B--2---:R-:W-:Y:S08]  /*10310*/  HMMA.16816.F32.BF16 R32, R20.reuse, R72, R32 ;  /* 0x000000481420723c */ /* 0x044ff00000041820 */
[C---:B------:R-:W-:Y:S01]  /*10320*/  HMMA.16816.F32.BF16 R36, R20.reuse, R74, R36 ;  /* 0x0000004a1424723c */ /* 0x040fe20000041824 */
[----:B------:R-:W2:Y:S07]  /*10330*/  LDSM.16.M88.4 R72, [R192+0x2800] ;  /* 0x00280000c048783b */ /* 0x000eae0000000200 */
[C---:B------:R-:W-:Y:S08]  /*10340*/  HMMA.16816.F32.BF16 R44, R20.reuse, R82, R44 ;  /* 0x00000052142c723c */ /* 0x040ff0000004182c */
[C---:B-1----:R-:W-:Y:S08]  /*10350*/  HMMA.16816.F32.BF16 R52, R20.reuse, R48, R52 ;  /* 0x000000301434723c */ /* 0x042ff00000041834 */
[C---:B------:R-:W-:Y:S01]  /*10360*/  HMMA.16816.F32.BF16 R40, R20.reuse, R80, R40 ;  /* 0x000000501428723c */ /* 0x040fe20000041828 */
[----:B------:R-:W-:Y:S07]  /*10370*/  LDSM.16.M88.4 R80, [R198+0x2800] ;  /* 0x00280000c650783b */ /* 0x000fee0000000200 */
[----:B------:R-:W-:Y:S08]  /*10380*/  HMMA.16816.F32.BF16 R28, R20, R50, R24 ;  /* 0x00000032141c723c */ /* 0x000ff00000041818 */
[C---:B---3--:R-:W-:Y:S01]  /*10390*/  HMMA.16816.F32.BF16 R24, R16.reuse, R56, R8 ;  /* 0x000000381018723c */ /* 0x048fe20000041808 */
[----:B------:R-:W-:Y:S07]  /*103a0*/  LDSM.16.M88.4 R8, [R200+0x4000] ;  /* 0x00400000c808783b */ /* 0x000fee0000000200 */
[C---:B------:R-:W-:Y:S01]  /*103b0*/  HMMA.16816.F32.BF16 R20, R16.reuse, R58, R4 ;  /* 0x0000003a1014723c */ /* 0x040fe20000041804 */
[----:B------:R-:W1:Y:S07]  /*103c0*/  LDSM.16.M88.4 R56, [R192+0x3800] ;  /* 0x00380000c038783b */ /* 0x000e6e0000000200 */
[C---:B------:R-:W-:Y:S08]  /*103d0*/  HMMA.16816.F32.BF16 R4, R16.reuse, R76, R32 ;  /* 0x0000004c1004723c */ /* 0x040ff00000041820 */
[C---:B------:R-:W-:Y:S01]  /*103e0*/  HMMA.16816.F32.BF16 R36, R16.reuse, R78, R36 ;  /* 0x0000004e1024723c */ /* 0x040fe20000041824 */
[----:B------:R-:W3:Y:S07]  /*103f0*/  LDSM.16.M88.4 R76, [R210] ;  /* 0x00000000d24c783b */ /* 0x000eee0000000200 */
[C---:B------:R-:W-:Y:S08]  /*10400*/  HMMA.16816.F32.BF16 R44, R16.reuse, R90, R44 ;  /* 0x0000005a102c723c */ /* 0x040ff0000004182c */
[C---:B------:R-:W-:Y:S08]  /*10410*/  HMMA.16816.F32.BF16 R52, R16.reuse, R60, R52 ;  /* 0x0000003c1034723c */ /* 0x040ff00000041834 */
[C---:B------:R-:W-:Y:S01]  /*10420*/  HMMA.16816.F32.BF16 R40, R16.reuse, R88, R40 ;  /* 0x000000581028723c */ /* 0x040fe20000041828 */
[----:B------:R-:W4:Y:S07]  /*10430*/  LDSM.16.M88.4 R88, [R209] ;  /* 0x00000000d158783b */ /* 0x000f2e0000000200 */
[----:B------:R-:W-:Y:S01]  /*10440*/  HMMA.16816.F32.BF16 R32, R16, R62, R28 ;  /* 0x0000003e1020723c */ /* 0x000fe2000004181c */
[----:B------:R-:W1:Y:S07]  /*10450*/  LDSM.16.M88.4 R60, [R208] ;  /* 0x00000000d03c783b */ /* 0x000e6e0000000200 */
[C---:B------:R-:W-:Y:S08]  /*10460*/  HMMA.16816.F32.BF16 R28, R12.reuse, R68, R24 ;  /* 0x000000440c1c723c */ /* 0x040ff00000041818 */
[C---:B------:R-:W-:Y:S01]  /*10470*/  HMMA.16816.F32.BF16 R24, R12.reuse, R70, R20 ;  /* 0x000000460c18723c */ /* 0x040fe20000041814 */
[----:B------:R-:W-:Y:S07]  /*10480*/  LDSM.16.M88.4 R68, [R195+0x2000] ;  /* 0x00200000c344783b */ /* 0x000fee0000000200 */
[C---:B--2---:R-:W-:Y:S01]  /*10490*/  HMMA.16816.F32.BF16 R20, R12.reuse, R72, R4 ;  /* 0x000000480c14723c */ /* 0x044fe20000041804 */
[----:B------:R-:W-:Y:S07]  /*104a0*/  LDSM.16.M88.4 R4, [R202+0x4000] ;  /* 0x00400000ca04783b */ /* 0x000fee0000000200 */
[C---:B------:R-:W-:Y:S01]  /*104b0*/  HMMA.16816.F32.BF16 R16, R12.reuse, R74, R36 ;  /* 0x0000004a0c10723c */ /* 0x040fe20000041824 */
[----:B------:R-:W2:Y:S07]  /*104c0*/  LDSM.16.M88.4 R72, [R198+0x2000] ;  /* 0x00200000c648783b */ /* 0x000eae0000000200 */
[C---:B------:R-:W-:Y:S08]  /*104d0*/  HMMA.16816.F32.BF16 R48, R12.reuse, R86, R44 ;  /* 0x000000560c30723c */ /* 0x040ff0000004182c */
[C---:B-1----:R-:W-:Y:S08]  /*104e0*/  HMMA.16816.F32.BF16 R44, R12.reuse, R56, R52 ;  /* 0x000000380c2c723c */ /* 0x042ff00000041834 */
[C---:B------:R-:W-:Y:S01]  /*104f0*/  HMMA.16816.F32.BF16 R40, R12.reuse, R84, R40 ;  /* 0x000000540c28723c */ /* 0x040fe20000041828 */
[----:B------:R-:W1:Y:S07]  /*10500*/  LDSM.16.M88.4 R84, [R198+0x3000] ;  /* 0x00300000c654783b */ /* 0x000e6e0000000200 */
[----:B------:R-:W-:Y:S08]  /*10510*/  HMMA.16816.F32.BF16 R36, R12, R58, R32 ;  /* 0x0000003a0c24723c */ /* 0x000ff00000041820 */
[C---:B------:R-:W-:Y:S08]  /*10520*/  HMMA.16816.F32.BF16 R32, R8.reuse, R64, R28 ;  /* 0x000000400820723c */ /* 0x040ff0000004181c */
[C---:B------:R-:W-:Y:S01]  /*10530*/  HMMA.16816.F32.BF16 R28, R8.reuse, R66, R24 ;  /* 0x00000042081c723c */ /* 0x040fe20000041818 */
[----:B------:R-:W1:Y:S07]  /*10540*/  LDSM.16.M88.4 R64, [R198+0x3800] ;  /* 0x00380000c640783b */ /* 0x000e6e0000000200 */
[C---:B---3--:R-:W-:Y:S01]  /*10550*/  HMMA.16816.F32.BF16 R24, R8.reuse, R76, R20 ;  /* 0x0000004c0818723c */ /* 0x048fe20000041814 */
[----:B------:R-:W3:Y:S07]  /*10560*/  LDSM.16.M88.4 R20, [R201+0x4000] ;  /* 0x00400000c914783b */ /* 0x000eee0000000200 */
[C---:B------:R-:W-:Y:S01]  /*10570*/  HMMA.16816.F32.BF16 R16, R8.reuse, R78, R16 ;  /* 0x0000004e0810723c */ /* 0x040fe20000041810 */
[----:B------:R-:W1:Y:S07]  /*10580*/  LDSM.16.M88.4 R76, [R195+0x2800] ;  /* 0x00280000c34c783b */ /* 0x000e6e0000000200 */
[C---:B----4-:R-:W-:Y:S08]  /*10590*/  HMMA.16816.F32.BF16 R56, R8.reuse, R90, R48 ;  /* 0x0000005a0838723c */ /* 0x050ff00000041830 */
[C---:B------:R-:W-:Y:S08]  /*105a0*/  HMMA.16816.F32.BF16 R48, R8.reuse, R60, R44 ;  /* 0x0000003c0830723c */ /* 0x040ff0000004182c */
[C---:B------:R-:W-:Y:S01]  /*105b0*/  HMMA.16816.F32.BF16 R12, R8.reuse, R88, R40 ;  /* 0x00000058080c723c */ /* 0x040fe20000041828 */
[----:B------:R-:W-:Y:S04]  /*105c0*/  LDSM.16.M88.4 R40, [R195+0x3000] ;  /* 0x00300000c328783b */ /* 0x000fe80000000200 */
[----:B------:R-:W-:Y:S03]  /*105d0*/  LDSM.16.M88.4 R88, [R195+0x3800] ;  /* 0x00380000c358783b */ /* 0x000fe60000000200 */
[----:B------:R-:W-:Y:S01]  /*105e0*/  HMMA.16816.F32.BF16 R44, R8, R62, R36 ;  /* 0x0000003e082c723c */ /* 0x000fe20000041824 */
[----:B------:R-:W-:Y:S07]  /*105f0*/  LDSM.16.M88.4 R60, [R192+0x4000] ;  /* 0x00400000c03c783b */ /* 0x000fee0000000200 */
[C---:B--2---:R-:W-:Y:S08]  /*10600*/  HMMA.16816.F32.BF16 R36, R4.reuse, R72, R32 ;  /* 0x000000480424723c */ /* 0x044ff00000041820 */
[C---:B------:R-:W-:Y:S01]  /*10610*/  HMMA.16816.F32.BF16 R52, R4.reuse, R82, R16 ;  /* 0x000000520434723c */ /* 0x040fe20000041810 */
[----:B------:R-:W2:Y:S07]  /*10620*/  LDSM.16.M88.4 R16, [R199+0x8000] ;  /* 0x00800000c710783b */ /* 0x000eae0000000200 */
[C---:B------:R-:W-:Y:S01]  /*10630*/  HMMA.16816.F32.BF16 R28, R4.reuse, R74, R28 ;  /* 0x0000004a041c723c */ /* 0x040fe2000004181c */
[----:B------:R-:W-:Y:S07]  /*10640*/  LDSM.16.M88.4 R72, [R192+0x5800] ;  /* 0x00580000c048783b */ /* 0x000fee0000000200 */
[C---:B------:R-:W-:Y:S08]  /*10650*/  HMMA.16816.F32.BF16 R32, R4.reuse, R80, R24 ;  /* 0x000000500420723c */ /* 0x040ff00000041818 */
[C---:B-1----:R-:W-:Y:S01]  /*10660*/  HMMA.16816.F32.BF16 R24, R4.reuse, R84, R12 ;  /* 0x000000540418723c */ /* 0x042fe2000004180c */
[----:B------:R-:W-:Y:S07]  /*10670*/  LDSM.16.M88.4 R12, [R200+0x8000] ;  /* 0x00800000c80c783b */ /* 0x000fee0000000200 */
[C---:B------:R-:W-:Y:S01]  /*10680*/  HMMA.16816.F32.BF16 R8, R4.reuse, R86, R56 ;  /* 0x000000560408723c */ /* 0x040fe20000041838 */
[----:B------:R-:W-:Y:S07]  /*10690*/  LDSM.16.M88.4 R56, [R195+0x4000] ;  /* 0x00400000c338783b */ /* 0x000fee0000000200 */
[C---:B------:R-:W-:Y:S08]  /*106a0*/  HMMA.16816.F32.BF16 R48, R4.reuse, R64, R48 ;  /* 0x000000400430723c */ /* 0x040ff00000041830 */
[----:B------:R-:W-:Y:S01]  /*106b0*/  HMMA.16816.F32.BF16 R96, R4, R66, R44 ;  /* 0x000000420460723c */ /* 0x000fe2000004182c */
[----:B------:R-:W-:Y:S04]  /*106c0*/  LDSM.16.M88.4 R64, [R206] ;  /* 0x00000000ce40783b */ /* 0x000fe80000000200 */
[----:B------:R-:W-:Y:S03]  /*106d0*/  LDSM.16.M88.4 R44, [R192+0x5000] ;  /* 0x00500000c02c783b */ /* 0x000fe60000000200 */
[C---:B---3--:R-:W-:Y:S01]  /*106e0*/  HMMA.16816.F32.BF16 R4, R20.reuse, R68, R36 ;  /* 0x000000441404723c */ /* 0x048fe20000041824 */
[----:B------:R-:W1:Y:S07]  /*106f0*/  LDSM.16.M88.4 R36, [R207] ;  /* 0x00000000cf24783b */ /* 0x000e6e0000000200 */
[C---:B------:R-:W-:Y:S08]  /*10700*/  HMMA.16816.F32.BF16 R28, R20.reuse, R70, R28 ;  /* 0x00000046141c723c */ /* 0x040ff0000004181c */
[----:B------:R-:W-:Y:S01]  /*10710*/  HMMA.16816.F32.BF16 R68, R20, R78, R52 ;  /* 0x0000004e1444723c */ /* 0x000fe20000041834 */
[----:B------:R-:W3:Y:S07]  /*10720*/  LDSM.16.M88.4 R52, [R192+0x4800] ;  /* 0x00480000c034783b */ /* 0x000eee0000000200 */
[----:B--2---:R-:W-:Y:S08]  /*10730*/  HMMA.16816.F32.BF16 R4, R16, R60, R4 ;  /* 0x0000003c1004723c */ /* 0x004ff00000041804 */
[C---:B------:R-:W-:Y:S01]  /*10740*/  HMMA.16816.F32.BF16 R80, R20.reuse, R42, R8 ;  /* 0x0000002a1450723c */ /* 0x040fe20000041808 */
[----:B------:R-:W-:Y:S07]  /*10750*/  LDSM.16.M88.4 R8, [R202+0x8000] ;  /* 0x00800000ca08783b */ /* 0x000fee0000000200 */
[----:B------:R-:W-:Y:S01]  /*10760*/  HMMA.16816.F32.BF16 R92, R20, R88, R48 ;  /* 0x00000058145c723c */ /* 0x000fe20000041830 */
[----:B------:R-:W2:Y:S07]  /*10770*/  LDSM.16.M88.4 R48, [R198+0x4000] ;  /* 0x00400000c630783b */ /* 0x000eae0000000200 */
[----:B------:R-:W-:Y:S01]  /*10780*/  HMMA.16816.F32.BF16 R28, R16, R62, R28 ;  /* 0x0000003e101c723c */ /* 0x000fe2000004181c */
[----:B------:R-:W-:Y:S07]  /*10790*/  LDSM.16.M88.4 R60, [R198+0x4800] ;  /* 0x00480000c63c783b */ /* 0x000fee0000000200 */
[C---:B------:R-:W-:Y:S08]  /*107a0*/  HMMA.16816.F32.BF16 R32, R20.reuse, R76, R32 ;  /* 0x0000004c1420723c */ /* 0x040ff00000041820 */
[----:B------:R-:W-:Y:S08]  /*107b0*/  HMMA.16816.F32.BF16 R84, R20, R40, R24 ;  /* 0x000000281454723c */ /* 0x000ff00000041818 */
[C---:B-1----:R-:W-:Y:S01]  /*107c0*/  HMMA.16816.F32.BF16 R24, R12.reuse, R36, R4 ;  /* 0x000000240c18723c */ /* 0x042fe20000041804 */
[----:B------:R-:W1:Y:S07]  /*107d0*/  LDSM.16.M88.4 R4, [R201+0x8000] ;  /* 0x00800000c904783b */ /* 0x000e6e0000000200 */
[----:B------:R-:W-:Y:S08]  /*107e0*/  HMMA.16816.F32.BF16 R28, R12, R38, R28 ;  /* 0x000000260c1c723c */ /* 0x000ff0000004181c */
[----:B---3--:R-:W-:Y:S08]  /*107f0*/  HMMA.16816.F32.BF16 R32, R16, R52, R32 ;  /* 0x000000341020723c */ /* 0x008ff00000041820 */
[----:B--2---:R-:W-:Y:S08]  /*10800*/  HMMA.16816.F32.BF16 R24, R8, R48, R24 ;  /* 0x000000300818723c */ /* 0x004ff00000041818 */
        /* <DEDUP_REMOVED lines=18> */
[----:B------:R-:W2:Y:S07]  /*10930*/  LDSM.16.M88.4 R60, [R204] ;  /* 0x00000000cc3c783b */ /* 0x000eae0000000200 */
[----:B------:R-:W-:Y:S01]  /*10940*/  HMMA.16816.F32.BF16 R64, R16, R72, R92 ;  /* 0x000000481040723c */ /* 0x000fe2000004185c */
[----:B------:R4:W1:Y:S07]  /*10950*/  MUFU.TANH R72, R0 ;  /* 0x0000000000487308 */ /* 0x00086e0000002400 */
[----:B---3--:R-:W-:Y:S01]  /*10960*/  HMMA.16816.F32.BF16 R36, R4, R52, R36 ;  /* 0x000000340424723c */ /* 0x008fe20000041824 */
[----:B----4-:R-:W-:-:S04]  /*10970*/  FMUL.FTZ R0, R50, c[0x0][0x320] ;  /* 0x0000c80032007a20 */ /* 0x010fc80000410000 */
[----:B------:R3:W4:Y:S03]  /*10980*/  MUFU.TANH R81, R0 ;  /* 0x0000000000517308 */ /* 0x0007260000002400 */
[----:B------:R-:W-:Y:S01]  /*10990*/  HMMA.16816.F32.BF16 R40, R12, R70, R44 ;  /* 0x000000460c28723c */ /* 0x000fe2000004182c */
[----:B------:R-:W-:Y:S01]  /*109a0*/  LDSM.16.M88.4 R44, [R198+0x5800] ;  /* 0x00580000c62c783b */ /* 0x000fe20000000200 */
[----:B---3--:R-:W-:-:S03]  /*109b0*/  FMUL.FTZ R0, R51, c[0x0][0x320] ;  /* 0x0000c80033007a20 */ /* 0x008fc60000410000 */
[----:B------:R-:W3:Y:S01]  /*109c0*/  LDSM.16.M88.4 R48, [R195+0x5000] ;  /* 0x00500000c330783b */ /* 0x000ee20000000200 */
[----:B------:R2:W2:Y:S02]  /*109d0*/  MUFU.TANH R73, R0 ;  /* 0x0000000000497308 */ /* 0x0004a40000002400 */
[----:B-1----:R-:W-:Y:S01]  /*109e0*/  HMMA.16816.F32.BF16 R32, R8, R56, R24 ;  /* 0x000000380820723c */ /* 0x002fe20000041818 */
[----:B--2---:R-:W-:-:S05]  /*109f0*/  FMUL.FTZ R0, R28, c[0x0][0x320] ;  /* 0x0000c8001c007a20 */ /* 0x004fca0000410000 */
[----:B------:R1:W2:Y:S02]  /*10a00*/  MUFU.TANH R69, R0 ;  /* 0x0000000000457308 */ /* 0x0002a40000002400 */
        /* <DEDUP_REMOVED lines=12> */
[----:B---3--:R-:W-:Y:S01]  /*10ad0*/  HMMA.16816.F32.BF16 R32, R4, R48, R32 ;  /* 0x000000300420723c */ /* 0x008fe20000041820 */
[----:B-1----:R-:W-:-:S05]  /*10ae0*/  FMUL.FTZ R0, R37, c[0x0][0x320] ;  /* 0x0000c80025007a20 */ /* 0x002fca0000410000 */
[----:B------:R1:W3:Y:S02]  /*10af0*/  MUFU.TANH R52, R0 ;  /* 0x0000000000347308 */ /* 0x0002e40000002400 */
[----:B-1----:R-:W-:-:S06]  /*10b00*/  FMUL.FTZ R0, R38, c[0x0][0x320] ;  /* 0x0000c80026007a20 */ /* 0x002fcc0000410000 */
[----:B------:R1:W1:Y:S01]  /*10b10*/  MUFU.TANH R54, R0 ;  /* 0x0000000000367308 */ /* 0x0002620000002400 */
        /* <DEDUP_REMOVED lines=77> */
.L_x_693:
[----:B--234-:R-:W-:Y:S05]  /*10ff0*/  BSYNC B0 ;  /* 0x0000000000007941 */ /* 0x01cfea0003800000 */
.L_x_692:
[----:B------:R-:W-:Y:S01]  /*11000*/  ISETP.NE.AND P0, PT, R111, 0x1, PT ;  /* 0x000000016f00780c */ /* 0x000fe20003f05270 */
[----:B-1----:R-:W-:Y:S01]  /*11010*/  IMAD.IADD R0, R252, 0x1, R246 ;  /* 0x00000001fc007824 */ /* 0x002fe200078e02f6 */
[----:B------:R-:W-:Y:S01]  /*11020*/  ULDC UR4, c[0x0][0x324] ;  /* 0x0000c90000047ab9 */ /* 0x000fe20000000800 */
[----:B------:R-:W-:Y:S01]  /*11030*/  IMAD.MOV.U32 R8, RZ, RZ, c[0x0][0x32c] ;  /* 0x0000cb00ff087624 */ /* 0x000fe200078e00ff */
[----:B------:R-:W-:Y:S01]  /*11040*/  ULOP3.LUT UR4, URZ, UR4, URZ, 0x33, !UPT ;  /* 0x000000043f047292 */ /* 0x000fe2000f8e333f */
[----:B------:R-:W-:Y:S01]  /*11050*/  IMAD.MOV.U32 R4, RZ, RZ, R0 ;  /* 0x000000ffff047224 */ /* 0x000fe200078e0000 */
[----:B------:R-:W0:Y:S01]  /*11060*/  LDGDEPBAR ;  /* 0x00000000000079af */ /* 0x000e220000000000 */
[----:B------:R-:W-:Y:S01]  /*11070*/  IMAD.IADD R7, R100, 0x1, -R241 ;  /* 0x0000000164077824 */ /* 0x000fe200078e0af1 */
[----:B------:R-:W-:-:S05]  /*11080*/  ISETP.GE.AND P6, PT, R8, 0x1, PT ;  /* 0x000000010800780c */ /* 0x000fca0003fc6270 */
[----:B------:R-:W-:Y:S01]  /*11090*/  @P0 IMAD.HI.U32 R2, R0, c[0x0][0x2c8], RZ ;  /* 0x0000b20000020a27 */ /* 0x000fe200078e00ff */
[----:B------:R-:W-:-:S04]  /*110a0*/  IADD3 R0, R242, 0x1, -R103 ;  /* 0x00000001f2007810 */ /* 0x000fc80007ffe867 */
[----:B------:R-:W-:Y:S02]  /*110b0*/  @P0 SHF.R.U32.HI R4, RZ, c[0x0][0x2cc], R2 ;  /* 0x0000b300ff040a19 */ /* 0x000fe40000011602 */
[----:B------:R-:W-:-:S03]  /*110c0*/  IADD3 R0, -R243, R0, -R241 ;  /* 0x00000000f3007210 */ /* 0x000fc60007ffe9f1 */
[----:B------:R-:W1:Y:S01]  /*110d0*/  SHFL.IDX PT, R3, R4, RZ, 0x1c1f ;  /* 0x001c1fff04037589 */ /* 0x000e6200000e0000 */
        /* <DEDUP_REMOVED lines=17> */
.L_x_696:
[----:B------:R-:W-:-:S04]  /*111f0*/  MOV R8, c[0x0][0x32c] ;  /* 0x0000cb0000087a02 */ /* 0x000fc80000000f00 */
[----:B------:R-:W-:-:S13]  /*11200*/  ISETP.NE.AND P0, PT, R8, 0x1, PT ;  /* 0x000000010800780c */ /* 0x000fda0003f05270 */
[----:B------:R-:W-:-:S05]  /*11210*/  @P0 IMAD.HI.U32 R8, R3, c[0x0][0x330], RZ ;  /* 0x0000cc0003080a27 */ /* 0x000fca00078e00ff */
[----:B------:R-:W-:Y:S02]  /*11220*/  @P0 SHF.R.U32.HI R3, RZ, c[0x0][0x334], R8 ;  /* 0x0000cd00ff030a19 */ /* 0x000fe40000011608 */
.L_x_697:
[----:B------:R-:W-:Y:S05]  /*11230*/  BSYNC B0 ;  /* 0x0000000000007941 */ /* 0x000fea0003800000 */
.L_x_695:
[----:B------:R-:W-:-:S04]  /*11240*/  IMAD R3, R3, c[0x0][0x32c], -R103 ;  /* 0x0000cb0003037a24 */ /* 0x000fc800078e0a67 */
[----:B------:R-:W-:-:S05]  /*11250*/  IMAD.IADD R3, R3, 0x1, -R241 ;  /* 0x0000000103037824 */ /* 0x000fca00078e0af1 */
[----:B------:R-:W-:Y:S02]  /*11260*/  IADD3 R8, R3, c[0x0][0x32c], RZ ;  /* 0x0000cb0003087a10 */ /* 0x000fe40007ffe0ff */
[----:B------:R-:W-:Y:S02]  /*11270*/  IMNMX R0, R0, R3, !PT ;  /* 0x0000000300007217 */ /* 0x000fe40007800200 */
[----:B------:R-:W-:Y:S02]  /*11280*/  IMNMX R2, R2, R8, PT ;  /* 0x0000000802027217 */ /* 0x000fe40003800200 */
.L_x_694:
[----:B-----5:R-:W-:Y:S01]  /*11290*/  ISETP.GT.AND P1, PT, R152, RZ, PT ;  /* 0x000000ff9800720c */ /* 0x020fe20003f24270 */
        /* <DEDUP_REMOVED lines=64> */
.L_x_700:
[----:B------:R-:W-:-:S04]  /*116a0*/  MOV R4, c[0x0][0x32c] ;  /* 0x0000cb0000047a02 */ /* 0x000fc80000000f00 */
[----:B------:R-:W-:-:S13]  /*116b0*/  ISETP.NE.AND P0, PT, R4, 0x1, PT ;  /* 0x000000010400780c */ /* 0x000fda0003f05270 */
[----:B------:R-:W-:-:S05]  /*116c0*/  @P0 IMAD.HI.U32 R4, R3, c[0x0][0x330], RZ ;  /* 0x0000cc0003040a27 */ /* 0x000fca00078e00ff */
[----:B------:R-:W-:Y:S02]  /*116d0*/  @P0 SHF.R.U32.HI R3, RZ, c[0x0][0x334], R4 ;  /* 0x0000cd00ff030a19 */ /* 0x000fe40000011604 */
.L_x_701:
[----:B------:R-:W-:Y:S05]  /*116e0*/  BSYNC B0 ;  /* 0x0000000000007941 */ /* 0x000fea0003800000 */
.L_x_699:
[----:B------:R-:W-:-:S04]  /*116f0*/  IMAD R3, R3, c[0x0][0x32c], -R103 ;  /* 0x0000cb0003037a24 */ /* 0x000fc800078e0a67 */
[----:B------:R-:W-:-:S05]  /*11700*/  IMAD.IADD R3, R3, 0x1, -R241 ;  /* 0x0000000103037824 */ /* 0x000fca00078e0af1 */
[----:B------:R-:W-:Y:S02]  /*11710*/  IADD3 R4, R3, c[0x0][0x32c], RZ ;  /* 0x0000cb0003047a10 */ /* 0x000fe40007ffe0ff */
[----:B------:R-:W-:Y:S02]  /*11720*/  IMNMX R0, R0, R3, !PT ;  /* 0x0000000300007217 */ /* 0x000fe40007800200 */
[----:B------:R-:W-:Y:S02]  /*11730*/  IMNMX R2, R2, R4, PT ;  /* 0x0000000402027217 */ /* 0x000fe40003800200 */
.L_x_698:
[----:B------:R-:W-:Y:S01]  /*11740*/  ISETP.GT.AND P0, PT, R0, RZ, P1 ;  /* 0x000000ff0000720c */ /* 0x000fe20000f04270 */
        /* <DEDUP_REMOVED lines=52> */
[----:B------:R-:W-:Y:S01]  /*11a90*/  ISETP.GT.AND P0, PT, R0, 0x28, P1 ;  /* 0x000000280000780c */ /* 0x000fe20000f04270 */
[----:B------:R-:W-:Y:S01]  /*11aa0*/  LDSM.16.MT88.4 R24, [R197] ;  /* 0x00000000c518783b */ /* 0x000fe20000004200 */
[----:B------:R-:W-:-:S02]  /*11ab0*/  FMNMX.FTZ R3, R224, R3, !PT ;  /* 0x00000003e0037209 */ /* 0x000fc40007810000 */
[----:B------:R-:W-:Y:S02]  /*11ac0*/  ISETP.LT.OR P0, PT, R2, 0x29, P0 ;  /* 0x000000290200780c */ /* 0x000fe40000701670 */
[----:B------:R-:W-:Y:S02]  /*11ad0*/  FMNMX.FTZ R4, R101, R4, !PT ;  /* 0x0000000465047209 */ /* 0x000fe40007810000 */
[----:B------:R-:W-:Y:S02]  /*11ae0*/  FSEL R128, R22, -INF , !P0 ;  /* 0xff80000016807808 */ /* 0x000fe40004000000 */
[----:B------:R-:W-:Y:S02]  /*11af0*/  ISETP.GT.AND P0, PT, R0, 0x29, P1 ;  /* 0x000000290000780c */ /* 0x000fe40000f04270 */
[----:B------:R-:W-:Y:S02]  /*11b00*/  FMNMX.FTZ R3, R225, R3, !PT ;  /* 0x00000003e1037209 */ /* 0x000fe40007810000 */
[----:B------:R-:W-:-:S02]  /*11b10*/  ISETP.LT.OR P0, PT, R2, 0x2a, P0 ;  /* 0x0000002a0200780c */ /* 0x000fc40000701670 */
[----:B------:R-:W-:Y:S01]  /*11b20*/  FMNMX.FTZ R4, R130, R4, !PT ;  /* 0x0000000482047209 */ /* 0x000fe20007810000 */
[----:B------:R-:W1:Y:S01]  /*11b30*/  SHFL.BFLY PT, R5, R3, 0x2, 0x1f ;  /* 0x0c401f0003057f89 */ /* 0x000e6200000e0000 */
[----:B------:R-:W-:Y:S02]  /*11b40*/  FSEL R103, R23, -INF , !P0 ;  /* 0xff80000017677808 */ /* 0x000fe40004000000 */
[----:B------:R-:W-:Y:S02]  /*11b50*/  ISETP.GT.AND P0, PT, R0, 0x30, P1 ;  /* 0x000000300000780c */ /* 0x000fe40000f04270 */
[----:B------:R-:W-:Y:S02]  /*11b60*/  FMNMX.FTZ R4, R128, R4, !PT ;  /* 0x0000000480047209 */ /* 0x000fe40007810000 */
[----:B------:R-:W-:Y:S02]  /*11b70*/  ISETP.LT.OR P0, PT, R2, 0x31, P0 ;  /* 0x000000310200780c */ /* 0x000fe40000701670 */
[----:B------:R-:W-:-:S02]  /*11b80*/  ISETP.GT.AND P2, PT, R0, 0x38, P1 ;  /* 0x000000380000780c */ /* 0x000fc40000f44270 */
[----:B------:R-:W-:Y:S02]  /*11b90*/  FSEL R137, R20, -INF , !P0 ;  /* 0xff80000014897808 */ /* 0x000fe40004000000 */
[----:B------:R-:W-:Y:S02]  /*11ba0*/  ISETP.GT.AND P0, PT, R0, 0x31, P1 ;  /* 0x000000310000780c */ /* 0x000fe40000f04270 */
[----:B------:R-:W-:Y:S02]  /*11bb0*/  FMNMX.FTZ R4, R103, R4, !PT ;  /* 0x0000000467047209 */ /* 0x000fe40007810000 */
[----:B------:R-:W-:-:S04]  /*11bc0*/  ISETP.LT.OR P0, PT, R2, 0x32, P0 ;  /* 0x000000320200780c */ /* 0x000fc80000701670 */
[----:B------:R-:W-:Y:S02]  /*11bd0*/  FSEL R139, R21, -INF , !P0 ;  /* 0xff800000158b7808 */ /* 0x000fe40004000000 */
[----:B------:R-:W-:Y:S01]  /*11be0*/  ISETP.GT.AND P0, PT, R0, 0x39, P1 ;  /* 0x000000390000780c */ /* 0x000fe20000f04270 */
[----:B------:R-:W-:Y:S01]  /*11bf0*/  LDSM.16.MT88.4 R20, [R196] ;  /* 0x00000000c414783b */ /* 0x000fe20000004200 */
[C---:B------:R-:W-:Y:S02]  /*11c00*/  ISETP.LT.OR P1, PT, R2.reuse, 0x39, P2 ;  /* 0x000000390200780c */ /* 0x040fe40001721670 */
[----:B------:R-:W-:Y:S02]  /*11c10*/  FMNMX.FTZ R0, R137, R4, !PT ;  /* 0x0000000489007209 */ /* 0x000fe40007810000 */
[----:B------:R-:W-:Y:S02]  /*11c20*/  ISETP.LT.OR P0, PT, R2, 0x3a, P0 ;  /* 0x0000003a0200780c */ /* 0x000fe40000701670 */
[----:B------:R-:W-:-:S02]  /*11c30*/  FSEL R138, R15, -INF , !P1 ;  /* 0xff8000000f8a7808 */ /* 0x000fc40004800000 */
[----:B------:R-:W-:Y:S02]  /*11c40*/  FMNMX.FTZ R2, R139, R0, !PT ;  /* 0x000000008b027209 */ /* 0x000fe40007810000 */
        /* <DEDUP_REMOVED lines=18> */
[----:B------:R-:W-:Y:S08]  /*11d70*/  MUFU.EX2 R48, R3 ;  /* 0x0000000300307308 */ /* 0x000ff00000000800 */
[----:B------:R1:W-:Y:S02]  /*11d80*/  MUFU.EX2 R10, R0 ;  /* 0x00000000000a7308 */ /* 0x0003e40000000800 */
[----:B-1----:R-:W-:-:S02]  /*11d90*/  FFMA.FTZ R0, R11, c[0x0][0x2d0], -R2 ;  /* 0x0000b4000b007a23 */ /* 0x002fc40000010802 */
[----:B---3--:R-:W-:-:S04]  /*11da0*/  IMAD.MOV.U32 R11, RZ, RZ, R16 ;  /* 0x000000ffff0b7224 */ /* 0x008fc800078e0010 */
[----:B------:R1:W-:Y:S01]  /*11db0*/  MUFU.EX2 R4, R0 ;  /* 0x0000000000047308 */ /* 0x0003e20000000800 */
[----:B------:R-:W2:Y:S01]  /*11dc0*/  LDSM.16.MT88.4 R16, [R193+0x2000] ;  /* 0x00200000c110783b */ /* 0x000ea20000004200 */
[----:B-1----:R-:W-:-:S05]  /*11dd0*/  FMUL.FTZ R0, R8, c[0x0][0x2d0] ;  /* 0x0000b40008007a20 */ /* 0x002fca0000410000 */
[----:B------:R-:W-:-:S05]  /*11de0*/  FSEL R0, R0, RZ, P0 ;  /* 0x000000ff00007208 */ /* 0x000fca0000000000 */
[----:B------:R-:W-:-:S04]  /*11df0*/  FFMA.FTZ R3, R6, c[0x0][0x2d0], -R0 ;  /* 0x0000b40006037a23 */ /* 0x000fc80000010800 */
[----:B------:R1:W-:Y:S02]  /*11e00*/  MUFU.EX2 R238, R3 ;  /* 0x0000000300ee7308 */ /* 0x0003e40000000800 */
[----:B-1----:R-:W-:-:S06]  /*11e10*/  FFMA.FTZ R3, R7, c[0x0][0x2d0], -R0 ;  /* 0x0000b40007037a23 */ /* 0x002fcc0000010800 */
[----:B------:R1:W3:Y:S02]  /*11e20*/  MUFU.EX2 R237, R3 ;  /* 0x0000000300ed7308 */ /* 0x0002e40000000800 */
[----:B-1----:R-:W-:Y:S01]  /*11e30*/  FFMA.FTZ R3, R9, c[0x0][0x2d0], -R0 ;  /* 0x0000b40009037a23 */ /* 0x002fe20000010800 */
[----:B---3--:R-:W-:Y:S01]  /*11e40*/  F2FP.BF16.PACK_AB R5, R237, R238 ;  /* 0x000000eeed05723e */ /* 0x008fe200000010ff */
[----:B------:R-:W-:Y:S01]  /*11e50*/  IMAD.MOV.U32 R9, RZ, RZ, R4 ;  /* 0x000000ffff097224 */ /* 0x000fe200078e0004 */
[----:B------:R-:W-:-:S03]  /*11e60*/  F2FP.BF16.PACK_AB R4, R10, R11 ;  /* 0x0000000b0a04723e */ /* 0x000fc600000010ff */
[----:B------:R1:W-:Y:S01]  /*11e70*/  MUFU.EX2 R247, R3 ;  /* 0x0000000300f77308 */ /* 0x0003e20000000800 */
[----:B------:R-:W-:Y:S01]  /*11e80*/  F2FP.BF16.PACK_AB R6, R48, R9 ;  /* 0x000000093006723e */ /* 0x000fe200000010ff */
[----:B-1----:R-:W-:Y:S02]  /*11e90*/  FFMA.FTZ R3, R13, c[0x0][0x2d0], -R0 ;  /* 0x0000b4000d037a23 */ /* 0x002fe40000010800 */
[----:B------:R-:W1:Y:S04]  /*11ea0*/  LDSM.16.MT88.4 R12, [R194+0x2000] ;  /* 0x00200000c20c783b */ /* 0x000e680000004200 */
[----:B------:R-:W3:Y:S02]  /*11eb0*/  MUFU.EX2 R244, R3 ;  /* 0x0000000300f47308 */ /* 0x000ee40000000800 */
[----:B---3--:R-:W-:Y:S01]  /*11ec0*/  F2FP.BF16.PACK_AB R7, R244, R247 ;  /* 0x000000f7f407723e */ /* 0x008fe200000010ff */
[----:B------:R-:W-:-:S05]  /*11ed0*/  FFMA.FTZ R3, R43, c[0x0][0x2d0], -R2 ;  /* 0x0000b4002b037a23 */ /* 0x000fca0000010802 */
[----:B------:R3:W-:Y:S01]  /*11ee0*/  MUFU.EX2 R154, R3 ;  /* 0x00000003009a7308 */ /* 0x0007e20000000800 */
[C---:B------:R-:W-:Y:S08]  /*11ef0*/  HMMA.16816.F32.BF16 R88, R4.reuse, R32, RZ ;  /* 0x000000200458723c */ /* 0x040ff000000418ff */
[----:B------:R-:W-:Y:S01]  /*11f00*/  HMMA.16816.F32.BF16 R112, R4, R34, RZ ;  /* 0x000000220470723c */ /* 0x000fe200000418ff */
[----:B------:R-:W4:Y:S01]  /*11f10*/  LDSM.16.MT88.4 R32, [R196+0x2000] ;  /* 0x00200000c420783b */ /* 0x000f220000004200 */
[----:B---3--:R-:W-:-:S06]  /*11f20*/  FFMA.FTZ R3, R44, c[0x0][0x2d0], -R2 ;  /* 0x0000b4002c037a23 */ /* 0x008fcc0000010802 */
[C---:B------:R-:W-:Y:S01]  /*11f30*/  HMMA.16816.F32.BF16 R116, R4.reuse, R24, RZ ;  /* 0x000000180474723c */ /* 0x040fe200000418ff */
[----:B------:R-:W-:Y:S01]  /*11f40*/  IMAD.MOV.U32 R44, RZ, RZ, R48 ;  /* 0x000000ffff2c7224 */ /* 0x000fe200078e0030 */
[----:B------:R3:W5:Y:S06]  /*11f50*/  MUFU.EX2 R140, R3 ;  /* 0x00000003008c7308 */ /* 0x00076c0000000800 */
[C---:B------:R-:W-:Y:S01]  /*11f60*/  HMMA.16816.F32.BF16 R96, R4.reuse, R26, RZ ;  /* 0x0000001a0460723c */ /* 0x040fe200000418ff */
[----:B------:R-:W4:Y:S07]  /*11f70*/  LDSM.16.MT88.4 R24, [R193+0x4000] ;  /* 0x00400000c118783b */ /* 0x000f2e0000004200 */
[----:B------:R-:W-:Y:S01]  /*11f80*/  HMMA.16816.F32.BF16 R80, R4, R20, RZ ;  /* 0x000000140450723c */ /* 0x000fe200000418ff */
[----:B---3--:R-:W-:-:S04]  /*11f90*/  FFMA.FTZ R3, R45, c[0x0][0x2d0], -R2 ;  /* 0x0000b4002d037a23 */ /* 0x008fc80000010802 */
[----:B------:R3:W-:Y:S03]  /*11fa0*/  MUFU.EX2 R153, R3 ;  /* 0x0000000300997308 */ /* 0x0007e60000000800 */
[C---:B------:R-:W-:Y:S01]  /*11fb0*/  HMMA.16816.F32.BF16 R92, R4.reuse, R22, RZ ;  /* 0x00000016045c723c */ /* 0x040fe200000418ff */
[----:B------:R-:W5:Y:S07]  /*11fc0*/  LDSM.16.MT88.4 R20, [R194+0x4000] ;  /* 0x00400000c214783b */ /* 0x000f6e0000004200 */
[----:B--2---:R-:W-:Y:S01]  /*11fd0*/  HMMA.16816.F32.BF16 R76, R4, R16, RZ ;  /* 0x00000010044c723c */ /* 0x004fe200000418ff */
[----:B---3--:R-:W-:-:S07]  /*11fe0*/  FFMA.FTZ R3, R47, c[0x0][0x2d0], -R2 ;  /* 0x0000b4002f037a23 */ /* 0x008fce0000010802 */
[C---:B------:R-:W-:Y:S01]  /*11ff0*/  HMMA.16816.F32.BF16 R72, R4.reuse, R18, RZ ;  /* 0x000000120448723c */ /* 0x040fe200000418ff */
[----:B------:R-:W2:Y:S01]  /*12000*/  LDSM.16.MT88.4 R16, [R197+0x4000] ;  /* 0x00400000c510783b */ /* 0x000ea20000004200 */
[----:B------:R3:W2:Y:S06]  /*12010*/  MUFU.EX2 R215, R3 ;  /* 0x0000000300d77308 */ /* 0x0006ac0000000800 */
[C---:B-1----:R-:W-:Y:S08]  /*12020*/  HMMA.16816.F32.BF16 R68, R4.reuse, R12, RZ ;  /* 0x0000000c0444723c */ /* 0x042ff000000418ff */
[----:B------:R-:W-:Y:S01]  /*12030*/  HMMA.16816.F32.BF16 R60, R4, R14, RZ ;  /* 0x0000000e043c723c */ /* 0x000fe200000418ff */
[----:B------:R-:W1:Y:S01]  /*12040*/  LDSM.16.MT88.4 R12, [R196+0x4000] ;  /* 0x00400000c40c783b */ /* 0x000e620000004200 */
[----:B---3--:R-:W-:-:S04]  /*12050*/  FFMA.FTZ R3, R40, c[0x0][0x2d0], -R0 ;  /* 0x0000b40028037a23 */ /* 0x008fc80000010800 */
[----:B------:R3:W-:Y:S02]  /*12060*/  MUFU.EX2 R236, R3 ;  /* 0x0000000300ec7308 */ /* 0x0007e40000000800 */
[C---:B----4-:R-:W-:Y:S08]  /*12070*/  HMMA.16816.F32.BF16 R48, R4.reuse, R32, RZ ;  /* 0x000000200430723c */ /* 0x050ff000000418ff */
[----:B------:R-:W-:Y:S01]  /*12080*/  HMMA.16816.F32.BF16 R52, R4, R34, RZ ;  /* 0x000000220434723c */ /* 0x000fe200000418ff */
[----:B------:R-:W4:Y:S01]  /*12090*/  LDSM.16.MT88.4 R32, [R194+0x800] ;  /* 0x00080000c220783b */ /* 0x000f220000004200 */
[----:B---3--:R-:W-:-:S06]  /*120a0*/  FFMA.FTZ R3, R41, c[0x0][0x2d0], -R0 ;  /* 0x0000b40029037a23 */ /* 0x008fcc0000010800 */
[C---:B------:R-:W-:Y:S01]  /*120b0*/  HMMA.16816.F32.BF16 R84, R4.reuse, R28, RZ ;  /* 0x0000001c0454723c */ /* 0x040fe200000418ff */
[----:B------:R3:W1:Y:S07]  /*120c0*/  MUFU.EX2 R234, R3 ;  /* 0x0000000300ea7308 */ /* 0x00066e0000000800 */
[C---:B------:R-:W-:Y:S01]  /*120d0*/  HMMA.16816.F32.BF16 R108, R4.reuse, R30, RZ ;  /* 0x0000001e046c723c */ /* 0x040fe200000418ff */
[----:B------:R-:W1:Y:S07]  /*120e0*/  LDSM.16.MT88.4 R28, [R197+0x800] ;  /* 0x00080000c51c783b */ /* 0x000e6e0000004200 */
[----:B------:R-:W-:Y:S01]  /*120f0*/  HMMA.16816.F32.BF16 R64, R4, R36, RZ ;  /* 0x000000240440723c */ /* 0x000fe200000418ff */
[----:B---3--:R-:W-:-:S04]  /*12100*/  FFMA.FTZ R3, R42, c[0x0][0x2d0], -R0 ;  /* 0x0000b4002a037a23 */ /* 0x008fc80000010800 */
[----:B------:R3:W-:Y:S03]  /*12110*/  MUFU.EX2 R235, R3 ;  /* 0x0000000300eb7308 */ /* 0x0007e60000000800 */
[C---:B------:R-:W-:Y:S01]  /*12120*/  HMMA.16816.F32.BF16 R56, R4.reuse, R38, RZ ;  /* 0x000000260438723c */ /* 0x040fe200000418ff */
[----:B------:R-:W1:Y:S07]  /*12130*/  LDSM.16.MT88.4 R36, [R193+0x800] ;  /* 0x00080000c124783b */ /* 0x000e6e0000004200 */
[----:B------:R-:W-:Y:S01]  /*12140*/  HMMA.16816.F32.BF16 R120, R4, R24, RZ ;  /* 0x000000180478723c */ /* 0x000fe200000418ff */
[----:B---3--:R-:W-:-:S07]  /*12150*/  FFMA.FTZ R3, R46, c[0x0][0x2d0], -R0 ;  /* 0x0000b4002e037a23 */ /* 0x008fce0000010800 */
[C---:B------:R-:W-:Y:S01]  /*12160*/  HMMA.16816.F32.BF16 R124, R4.reuse, R26, RZ ;  /* 0x0000001a047c723c */ /* 0x040fe200000418ff */
[----:B------:R-:W3:Y:S01]  /*12170*/  LDSM.16.MT88.4 R24, [R196+0x800] ;  /* 0x00080000c418783b */ /* 0x000ee20000004200 */
[----:B------:R2:W1:Y:S06]  /*12180*/  MUFU.EX2 R226, R3 ;  /* 0x0000000300e27308 */ /* 0x00046c0000000800 */
[C---:B-----5:R-:W-:Y:S08]  /*12190*/  HMMA.16816.F32.BF16 R40, R4.reuse, R20, RZ ;  /* 0x000000140428723c */ /* 0x060ff000000418ff */
[----:B------:R-:W-:Y:S01]  /*121a0*/  HMMA.16816.F32.BF16 R132, R4, R22, RZ ;  /* 0x000000160484723c */ /* 0x000fe200000418ff */
[----:B------:R-:W5:Y:S01]  /*121b0*/  LDSM.16.MT88.4 R20, [R193+0x2800] ;  /* 0x00280000c114783b */ /* 0x000f620000004200 */
[----:B--2---:R-:W-:-:S06]  /*121c0*/  FFMA.FTZ R3, R102, c[0x0][0x2d0], -R2 ;  /* 0x0000b40066037a23 */ /* 0x004fcc0000010802 */
[C---:B------:R-:W-:Y:S08]  /*121d0*/  HMMA.16816.F32.BF16 R148, R4.reuse, R16, RZ ;  /* 0x000000100494723c */ /* 0x040ff000000418ff */
[C---:B------:R-:W-:Y:S01]  /*121e0*/  HMMA.16816.F32.BF16 R160, R4.reuse, R18, RZ ;  /* 0x0000001204a0723c */ /* 0x040fe200000418ff */
[----:B------:R-:W2:Y:S07]  /*121f0*/  LDSM.16.MT88.4 R16, [R194+0x2800] ;  /* 0x00280000c210783b */ /* 0x000eae0000004200 */
[C---:B-1----:R-:W-:Y:S08]  /*12200*/  HMMA.16816.F32.BF16 R164, R4.reuse, R12, RZ ;  /* 0x0000000c04a4723c */ /* 0x042ff000000418ff */
[----:B------:R-:W-:Y:S01]  /*12210*/  HMMA.16816.F32.BF16 R156, R4, R14, RZ ;  /* 0x0000000e049c723c */ /* 0x000fe200000418ff */
[----:B------:R-:W1:Y:S06]  /*12220*/  LDSM.16.MT88.4 R12, [R197+0x2800] ;  /* 0x00280000c50c783b */ /* 0x000e6c0000004200 */
[----:B------:R-:W-:-:S02]  /*12230*/  F2FP.BF16.PACK_AB R4, R140, R154 ;  /* 0x0000009a8c04723e */ /* 0x000fc400000010ff */
[----:B------:R-:W-:Y:S02]  /*12240*/  F2FP.BF16.PACK_AB R6, R215, R153 ;  /* 0x00000099d706723e */ /* 0x000fe400000010ff */
[----:B------:R-:W-:Y:S02]  /*12250*/  F2FP.BF16.PACK_AB R5, R234, R236 ;  /* 0x000000ecea05723e */ /* 0x000fe400000010ff */
[----:B------:R-:W-:-:S07]  /*12260*/  F2FP.BF16.PACK_AB R7, R226, R235 ;  /* 0x000000ebe207723e */ /* 0x000fce00000010ff */
[C---:B----4-:R-:W-:Y:S08]  /*12270*/  HMMA.16816.F32.BF16 R220, R4.reuse, R32, R84 ;  /* 0x0000002004dc723c */ /* 0x050ff00000041854 */
[C---:B------:R-:W-:Y:S01]  /*12280*/  HMMA.16816.F32.BF16 R248, R4.reuse, R34, R108 ;  /* 0x0000002204f8723c */ /* 0x040fe2000004186c */
[----:B------:R-:W4:Y:S07]  /*12290*/  LDSM.16.MT88.4 R32, [R196+0x2800] ;  /* 0x00280000c420783b */ /* 0x000f2e0000004200 */
[C---:B------:R-:W-:Y:S08]  /*122a0*/  HMMA.16816.F32.BF16 R188, R4.reuse, R28, R116 ;  /* 0x0000001c04bc723c */ /* 0x040ff00000041874 */
[C---:B------:R-:W-:Y:S01]  /*122b0*/  HMMA.16816.F32.BF16 R180, R4.reuse, R30, R96 ;  /* 0x0000001e04b4723c */ /* 0x040fe20000041860 */
[----:B------:R-:W1:Y:S07]  /*122c0*/  LDSM.16.MT88.4 R28, [R193+0x4800] ;  /* 0x00480000c11c783b */ /* 0x000e6e0000004200 */
[C---:B------:R-:W-:Y:S07]  /*122d0*/  HMMA.16816.F32.BF16 R172, R4.reuse, R36, R88 ;  /* 0x0000002404ac723c */ /* 0x040fee0000041858 */
[----:B------:R-:W-:Y:S01]  /*122e0*/  IMAD.MOV.U32 R88, RZ, RZ, R154 ;  /* 0x000000ffff587224 */ /* 0x000fe200078e009a */
[----:B------:R-:W-:Y:S01]  /*122f0*/  HMMA.16816.F32.BF16 R184, R4, R38, R112 ;  /* 0x0000002604b8723c */ /* 0x000fe20000041870 */
[----:B------:R-:W-:Y:S01]  /*12300*/  IMAD.MOV.U32 R91, RZ, RZ, R153 ;  /* 0x000000ffff5b7224 */ /* 0x000fe200078e0099 */
[----:B------:R-:W-:Y:S01]  /*12310*/  LDSM.16.MT88.4 R36, [R194+0x1000] ;  /* 0x00100000c224783b */ /* 0x000fe20000004200 */
[----:B------:R-:W-:-:S02]  /*12320*/  IMAD.MOV.U32 R90, RZ, RZ, R152 ;  /* 0x000000ffff5a7224 */ /* 0x000fc400078e0098 */
[----:B------:R-:W-:Y:S02]  /*12330*/  IMAD.MOV.U32 R89, RZ, RZ, R140 ;  /* 0x000000ffff597224 */ /* 0x000fe400078e008c */
[----:B------:R2:W1:Y:S01]  /*12340*/  MUFU.EX2 R140, R3 ;  /* 0x00000003008c7308 */ /* 0x0004620000000800 */
[C---:B---3--:R-:W-:Y:S08]  /*12350*/  HMMA.16816.F32.BF16 R176, R4.reuse, R24, R80 ;  /* 0x0000001804b0723c */ /* 0x048ff00000041850 */
[----:B------:R-:W-:Y:S01]  /*12360*/  HMMA.16816.F32.BF16 R168, R4, R26, R92 ;  /* 0x0000001a04a8723c */ /* 0x000fe2000004185c */
[----:B------:R-:W-:Y:S01]  /*12370*/  LDSM.16.MT88.4 R24, [R197+0x1000] ;  /* 0x00100000c518783b */ /* 0x000fe20000004200 */
[----:B--2---:R-:W-:-:S06]  /*12380*/  FFMA.FTZ R3, R129, c[0x0][0x2d0], -R2 ;  /* 0x0000b40081037a23 */ /* 0x004fcc0000010802 */
[----:B-----5:R-:W-:Y:S01]  /*12390*/  HMMA.16816.F32.BF16 R152, R4, R20, R76 ;  /* 0x000000140498723c */ /* 0x020fe2000004184c */
[----:B------:R-:W-:-:S07]  /*123a0*/  IMAD.MOV.U32 R129, RZ, RZ, R44 ;  /* 0x000000ffff817224 */ /* 0x000fce00078e002c */
[C---:B------:R-:W-:Y:S01]  /*123b0*/  HMMA.16816.F32.BF16 R112, R4.reuse, R22, R72 ;  /* 0x000000160470723c */ /* 0x040fe20000041848 */
[----:B------:R-:W2:Y:S07]  /*123c0*/  LDSM.16.MT88.4 R20, [R194+0x4800] ;  /* 0x00480000c214783b */ /* 0x000eae0000004200 */
[C---:B------:R-:W-:Y:S08]  /*123d0*/  HMMA.16816.F32.BF16 R96, R4.reuse, R16, R68 ;  /* 0x000000100460723c */ /* 0x040ff00000041844 */
[C---:B------:R-:W-:Y:S01]  /*123e0*/  HMMA.16816.F32.BF16 R92, R4.reuse, R18, R60 ;  /* 0x00000012045c723c */ /* 0x040fe2000004183c */
[----:B------:R-:W3:Y:S07]  /*123f0*/  LDSM.16.MT88.4 R16, [R197+0x4800] ;  /* 0x00480000c510783b */ /* 0x000eee0000004200 */
[C---:B-1----:R-:W-:Y:S08]  /*12400*/  HMMA.16816.F32.BF16 R84, R4.reuse, R12, R64 ;  /* 0x0000000c0454723c */ /* 0x042ff00000041840 */
[C---:B------:R-:W-:Y:S01]  /*12410*/  HMMA.16816.F32.BF16 R80, R4.reuse, R14, R56 ;  /* 0x0000000e0450723c */ /* 0x040fe20000041838 */
[----:B------:R-:W1:Y:S07]  /*12420*/  LDSM.16.MT88.4 R12, [R196+0x4800] ;  /* 0x00480000c40c783b */ /* 0x000e6e0000004200 */
[C---:B----4-:R-:W-:Y:S01]  /*12430*/  HMMA.16816.F32.BF16 R60, R4.reuse, R32, R48 ;  /* 0x00000020043c723c */ /* 0x050fe20000041830 */
[----:B------:R4:W5:Y:S07]  /*12440*/  MUFU.EX2 R32, R3 ;  /* 0x0000000300207308 */ /* 0x00096e0000000800 */
[C---:B------:R-:W-:Y:S08]  /*12450*/  HMMA.16816.F32.BF16 R44, R4.reuse, R34, R52 ;  /* 0x00000022042c723c */ /* 0x040ff00000041834 */
[----:B------:R-:W-:Y:S01]  /*12460*/  HMMA.16816.F32.BF16 R56, R4, R28, R120 ;  /* 0x0000001c0438723c */ /* 0x000fe20000041878 */
[----:B----4-:R-:W-:-:S02]  /*12470*/  FFMA.FTZ R3, R131, c[0x0][0x2d0], -R2 ;  /* 0x0000b40083037a23 */ /* 0x010fc40000010802 */
[----:B------:R-:W-:Y:S02]  /*12480*/  IMAD.MOV.U32 R131, RZ, RZ, R88 ;  /* 0x000000ffff837224 */ /* 0x000fe400078e0058 */
[----:B------:R4:W-:Y:S02]  /*12490*/  MUFU.EX2 R33, R3 ;  /* 0x0000000300217308 */ /* 0x0009e40000000800 */
[----:B------:R-:W-:Y:S01]  /*124a0*/  IMAD.MOV.U32 R120, RZ, RZ, R215 ;  /* 0x000000ffff787224 */ /* 0x000fe200078e00d7 */
[----:B------:R-:W-:Y:S01]  /*124b0*/  HMMA.16816.F32.BF16 R48, R4, R30, R124 ;  /* 0x0000001e0430723c */ /* 0x000fe2000004187c */
[----:B------:R-:W5:Y:S01]  /*124c0*/  LDSM.16.MT88.4 R28, [R193+0x1000] ;  /* 0x00100000c11c783b */ /* 0x000f620000004200 */
[----:B------:R-:W-:Y:S02]  /*124d0*/  IMAD.MOV.U32 R123, RZ, RZ, R89 ;  /* 0x000000ffff7b7224 */ /* 0x000fe400078e0059 */
[----:B------:R-:W-:Y:S02]  /*124e0*/  IMAD.MOV.U32 R122, RZ, RZ, R90 ;  /* 0x000000ffff7a7224 */ /* 0x000fe400078e005a */
[----:B------:R-:W-:-:S02]  /*124f0*/  IMAD.MOV.U32 R121, RZ, RZ, R91 ;  /* 0x000000ffff797224 */ /* 0x000fc400078e005b */
[----:B--2---:R-:W-:Y:S01]  /*12500*/  HMMA.16816.F32.BF16 R72, R4, R20, R40 ;  /* 0x000000140448723c */ /* 0x004fe20000041828 */
[----:B----4-:R-:W-:Y:S02]  /*12510*/  FFMA.FTZ R3, R136, c[0x0][0x2d0], -R2 ;  /* 0x0000b40088037a23 */ /* 0x010fe40000010802 */
[----:B------:R-:W-:-:S05]  /*12520*/  IMAD.MOV.U32 R136, RZ, RZ, R140 ;  /* 0x000000ffff887224 */ /* 0x000fca00078e008c */
[C---:B------:R-:W-:Y:S01]  /*12530*/  HMMA.16816.F32.BF16 R76, R4.reuse, R22, R132 ;  /* 0x00000016044c723c */ /* 0x040fe20000041884 */
[----:B------:R2:W4:Y:S01]  /*12540*/  MUFU.EX2 R34, R3 ;  /* 0x0000000300227308 */ /* 0x0005220000000800 */
[----:B------:R-:W4:Y:S06]  /*12550*/  LDSM.16.MT88.4 R20, [R196+0x1000] ;  /* 0x00100000c414783b */ /* 0x000f2c0000004200 */
[C---:B---3--:R-:W-:Y:S08]  /*12560*/  HMMA.16816.F32.BF16 R88, R4.reuse, R16, R148 ;  /* 0x000000100458723c */ /* 0x048ff00000041894 */
[C---:B------:R-:W-:Y:S01]  /*12570*/  HMMA.16816.F32.BF16 R68, R4.reuse, R18, R160 ;  /* 0x000000120444723c */ /* 0x040fe200000418a0 */
[--C-:B--2---:R-:W-:Y:S01]  /*12580*/  FFMA.FTZ R3, R101, c[0x0][0x2d0], -R0.reuse ;  /* 0x0000b40065037a23 */ /* 0x104fe20000010800 */
[----:B------:R-:W2:Y:S03]  /*12590*/  LDSM.16.MT88.4 R16, [R193+0x3000] ;  /* 0x00300000c110783b */ /* 0x000ea60000004200 */
[----:B------:R3:W-:Y:S03]  /*125a0*/  MUFU.EX2 R215, R3 ;  /* 0x0000000300d77308 */ /* 0x0007e60000000800 */
[C---:B-1----:R-:W-:Y:S08]  /*125b0*/  HMMA.16816.F32.BF16 R52, R4.reuse, R12, R164 ;  /* 0x0000000c0434723c */ /* 0x042ff000000418a4 */
[----:B------:R-:W-:Y:S01]  /*125c0*/  HMMA.16816.F32.BF16 R40, R4, R14, R156 ;  /* 0x0000000e0428723c */ /* 0x000fe2000004189c */
[----:B------:R-:W1:Y:S01]  /*125d0*/  LDSM.16.MT88.4 R12, [R194+0x3000] ;  /* 0x00300000c20c783b */ /* 0x000e620000004200 */
[----:B---3--:R-:W-:-:S05]  /*125e0*/  FFMA.FTZ R3, R130, c[0x0][0x2d0], -R0 ;  /* 0x0000b40082037a23 */ /* 0x008fca0000010800 */
[----:B-----5:R-:W-:Y:S01]  /*125f0*/  F2FP.BF16.PACK_AB R4, R32, R136 ;  /* 0x000000882004723e */ /* 0x020fe200000010ff */
[----:B------:R3:W5:Y:S01]  /*12600*/  MUFU.EX2 R140, R3 ;  /* 0x00000003008c7308 */ /* 0x0007620000000800 */
[----:B----4-:R-:W-:Y:S01]  /*12610*/  F2FP.BF16.PACK_AB R6, R34, R33 ;  /* 0x000000212206723e */ /* 0x010fe200000010ff */
[----:B---3--:R-:W-:Y:S01]  /*12620*/  FFMA.FTZ R3, R128, c[0x0][0x2d0], -R0 ;  /* 0x0000b40080037a23 */ /* 0x008fe20000010800 */
[----:B-----5:R-:W-:-:S05]  /*12630*/  F2FP.BF16.PACK_AB R5, R140, R215 ;  /* 0x000000d78c05723e */ /* 0x020fca00000010ff */
[----:B------:R3:W-:Y:S02]  /*12640*/  MUFU.EX2 R102, R3 ;  /* 0x0000000300667308 */ /* 0x0007e40000000800 */
[----:B---3--:R-:W-:-:S06]  /*12650*/  FFMA.FTZ R3, R103, c[0x0][0x2d0], -R0 ;  /* 0x0000b40067037a23 */ /* 0x008fcc0000010800 */
[----:B------:R-:W3:Y:S02]  /*12660*/  MUFU.EX2 R101, R3 ;  /* 0x0000000300657308 */ /* 0x000ee40000000800 */
[----:B---3--:R-:W-:Y:S01]  /*12670*/  F2FP.BF16.PACK_AB R7, R101, R102 ;  /* 0x000000666507723e */ /* 0x008fe200000010ff */
[----:B------:R-:W-:Y:S02]  /*12680*/  FFMA.FTZ R3, R218, c[0x0][0x2d0], -R2 ;  /* 0x0000b400da037a23 */ /* 0x000fe40000010802 */
[----:B------:R-:W-:-:S04]  /*12690*/  IMAD.MOV.U32 R218, RZ, RZ, R129 ;  /* 0x000000ffffda7224 */ /* 0x000fc800078e0081 */
[C---:B------:R-:W-:Y:S08]  /*126a0*/  HMMA.16816.F32.BF16 R108, R4.reuse, R28, R172 ;  /* 0x0000001c046c723c */ /* 0x040ff000000418ac */
[C---:B------:R-:W-:Y:S01]  /*126b0*/  HMMA.16816.F32.BF16 R64, R4.reuse, R30, R184 ;  /* 0x0000001e0440723c */ /* 0x040fe200000418b8 */
[----:B------:R-:W3:Y:S07]  /*126c0*/  LDSM.16.MT88.4 R28, [R197+0x3000] ;  /* 0x00300000c51c783b */ /* 0x000eee0000004200 */
[C---:B------:R-:W-:Y:S01]  /*126d0*/  HMMA.16816.F32.BF16 R124, R4.reuse, R24, R188 ;  /* 0x00000018047c723c */ /* 0x040fe200000418bc */
[----:B------:R4:W-:Y:S06]  /*126e0*/  MUFU.EX2 R190, R3 ;  /* 0x0000000300be7308 */ /* 0x0009ec0000000800 */
[----:B------:R-:W-:Y:S01]  /*126f0*/  IMAD.MOV.U32 R191, RZ, RZ, R131 ;  /* 0x000000ffffbf7224 */ /* 0x000fe200078e0083 */
[C---:B------:R-:W-:Y:S01]  /*12700*/  HMMA.16816.F32.BF16 R132, R4.reuse, R26, R180 ;  /* 0x0000001a0484723c */ /* 0x040fe200000418b4 */
[----:B------:R-:W5:Y:S04]  /*12710*/  LDSM.16.MT88.4 R24, [R193+0x5000] ;  /* 0x00500000c118783b */ /* 0x000f680000004200 */
[----:B------:R-:W-:Y:S03]  /*12720*/  LDSM.16.MT88.4 R128, [R197+0x1800] ;  /* 0x00180000c580783b */ /* 0x000fe60000004200 */
[----:B------:R-:W-:Y:S01]  /*12730*/  HMMA.16816.F32.BF16 R116, R4, R36, R220 ;  /* 0x000000240474723c */ /* 0x000fe200000418dc */
[----:B----4-:R-:W-:-:S02]  /*12740*/  FFMA.FTZ R3, R219, c[0x0][0x2d0], -R2 ;  /* 0x0000b400db037a23 */ /* 0x010fc40000010802 */
[----:B------:R-:W-:Y:S02]  /*12750*/  IMAD.MOV.U32 R219, RZ, RZ, R9 ;  /* 0x000000ffffdb7224 */ /* 0x000fe400078e0009 */
[----:B------:R4:W1:Y:S02]  /*12760*/  MUFU.EX2 R189, R3 ;  /* 0x0000000300bd7308 */ /* 0x0008640000000800 */
[----:B------:R-:W-:Y:S01]  /*12770*/  IMAD.MOV.U32 R221, RZ, RZ, R34 ;  /* 0x000000ffffdd7224 */ /* 0x000fe200078e0022 */
[----:B------:R-:W-:Y:S01]  /*12780*/  HMMA.16816.F32.BF16 R184, R4, R20, R176 ;  /* 0x0000001404b8723c */ /* 0x000fe200000418b0 */
[----:B------:R-:W-:Y:S02]  /*12790*/  IMAD.MOV.U32 R222, RZ, RZ, R33 ;  /* 0x000000ffffde7224 */ /* 0x000fe400078e0021 */
[----:B------:R-:W-:Y:S02]  /*127a0*/  IMAD.MOV.U32 R220, RZ, RZ, R32 ;  /* 0x000000ffffdc7224 */ /* 0x000fe400078e0020 */
[----:B------:R-:W3:Y:S01]  /*127b0*/  LDSM.16.MT88.4 R32, [R196+0x3000] ;  /* 0x00300000c420783b */ /* 0x000ee20000004200 */
[----:B------:R-:W-:-:S02]  /*127c0*/  IMAD.MOV.U32 R223, RZ, RZ, R122 ;  /* 0x000000ffffdf7224 */ /* 0x000fc400078e007a */
[----:B------:R-:W-:Y:S01]  /*127d0*/  HMMA.16816.F32.BF16 R180, R4, R22, R168 ;  /* 0x0000001604b4723c */ /* 0x000fe200000418a8 */
[----:B------:R-:W5:Y:S01]  /*127e0*/  LDSM.16.MT88.4 R20, [R194+0x5000] ;  /* 0x00500000c214783b */ /* 0x000f620000004200 */
[--C-:B----4-:R-:W-:Y:S02]  /*127f0*/  FFMA.FTZ R3, R224, c[0x0][0x2d0], -R2.reuse ;  /* 0x0000b400e0037a23 */ /* 0x110fe40000010802 */
[----:B------:R-:W-:-:S04]  /*12800*/  FFMA.FTZ R2, R225, c[0x0][0x2d0], -R2 ;  /* 0x0000b400e1027a23 */ /* 0x000fc80000010802 */
[C---:B--2---:R-:W-:Y:S01]  /*12810*/  HMMA.16816.F32.BF16 R176, R4.reuse, R16, R152 ;  /* 0x0000001004b0723c */ /* 0x044fe20000041898 */
[----:B------:R-:W-:Y:S01]  /*12820*/  IMAD.MOV.U32 R224, RZ, RZ, R11 ;  /* 0x000000ffffe07224 */ /* 0x000fe200078e000b */
[----:B------:R2:W-:Y:S06]  /*12830*/  MUFU.EX2 R188, R3 ;  /* 0x0000000300bc7308 */ /* 0x0005ec0000000800 */
[C---:B------:R-:W-:Y:S01]  /*12840*/  HMMA.16816.F32.BF16 R168, R4.reuse, R18, R112 ;  /* 0x0000001204a8723c */ /* 0x040fe20000041870 */
[----:B------:R-:W4:Y:S01]  /*12850*/  LDSM.16.MT88.4 R16, [R197+0x5000] ;  /* 0x00500000c510783b */ /* 0x000f220000004200 */
[----:B------:R3:W3:Y:S03]  /*12860*/  MUFU.EX2 R103, R2 ;  /* 0x0000000200677308 */ /* 0x0006e60000000800 */
[----:B------:R-:W-:Y:S03]  /*12870*/  LDSM.16.MT88.4 R112, [R193+0x1800] ;  /* 0x00180000c170783b */ /* 0x000fe60000004200 */
[----:B-1----:R-:W-:Y:S01]  /*12880*/  HMMA.16816.F32.BF16 R172, R4, R12, R96 ;  /* 0x0000000c04ac723c */ /* 0x002fe20000041860 */
[----:B--2---:R-:W-:-:S06]  /*12890*/  IMAD.MOV.U32 R3, RZ, RZ, R10 ;  /* 0x000000ffff037224 */ /* 0x004fcc00078e000a */
[----:B------:R-:W-:Y:S01]  /*128a0*/  F2FP.BF16.PACK_AB R96, R189, R190 ;  /* 0x000000bebd60723e */ /* 0x000fe200000010ff */
[----:B------:R-:W-:Y:S01]  /*128b0*/  HMMA.16816.F32.BF16 R164, R4, R14, R92 ;  /* 0x0000000e04a4723c */ /* 0x000fe2000004185c */
[----:B------:R-:W1:Y:S01]  /*128c0*/  LDSM.16.MT88.4 R12, [R196+0x5000] ;  /* 0x00500000c40c783b */ /* 0x000e620000004200 */
[----:B---3--:R-:W-:Y:S01]  /*128d0*/  FFMA.FTZ R2, R137, c[0x0][0x2d0], -R0 ;  /* 0x0000b40089027a23 */ /* 0x008fe20000010800 */
[----:B------:R-:W-:-:S05]  /*128e0*/  F2FP.BF16.PACK_AB R98, R103, R188 ;  /* 0x000000bc6762723e */ /* 0x000fca00000010ff */
[C---:B------:R-:W-:Y:S08]  /*128f0*/  HMMA.16816.F32.BF16 R160, R4.reuse, R28, R84 ;  /* 0x0000001c04a0723c */ /* 0x040ff00000041854 */
[C---:B-----5:R-:W-:Y:S01]  /*12900*/  HMMA.16816.F32.BF16 R84, R4.reuse, R24, R56 ;  /* 0x000000180454723c */ /* 0x060fe20000041838 */
[----:B------:R2:W-:Y:S01]  /*12910*/  MUFU.EX2 R24, R2 ;  /* 0x0000000200187308 */ /* 0x0005e20000000800 */
[----:B------:R-:W-:Y:S06]  /*12920*/  LDSM.16.MT88.4 R56, [R197+0x3800] ;  /* 0x00380000c538783b */ /* 0x000fec0000004200 */
[C---:B------:R-:W-:Y:S08]  /*12930*/  HMMA.16816.F32.BF16 R60, R4.reuse, R32, R60 ;  /* 0x00000020043c723c */ /* 0x040ff0000004183c */
[----:B------:R-:W-:Y:S01]  /*12940*/  HMMA.16816.F32.BF16 R148, R4, R34, R44 ;  /* 0x000000220494723c */ /* 0x000fe2000004182c */
[----:B--2---:R-:W-:-:S04]  /*12950*/  FFMA.FTZ R2, R139, c[0x0][0x2d0], -R0 ;  /* 0x0000b4008b027a23 */ /* 0x004fc80000010800 */
[----:B------:R-:W2:Y:S03]  /*12960*/  MUFU.EX2 R11, R2 ;  /* 0x00000002000b7308 */ /* 0x000ea60000000800 */
[C---:B------:R-:W-:Y:S07]  /*12970*/  HMMA.16816.F32.BF16 R36, R4.reuse, R38, R248 ;  /* 0x000000260424723c */ /* 0x040fee00000418f8 */
[----:B------:R-:W-:Y:S01]  /*12980*/  IMAD.MOV.U32 R248, RZ, RZ, R123 ;  /* 0x000000fffff87224 */ /* 0x000fe200078e007b */
[----:B------:R-:W-:Y:S01]  /*12990*/  HMMA.16816.F32.BF16 R32, R4, R20, R72 ;  /* 0x000000140420723c */ /* 0x000fe20000041848 */
[----:B------:R-:W3:Y:S01]  /*129a0*/  LDSM.16.MT88.4 R72, [R193+0x5800] ;  /* 0x00580000c148783b */ /* 0x000ee20000004200 */
[----:B------:R-:W-:-:S02]  /*129b0*/  IMAD.MOV.U32 R249, RZ, RZ, R121 ;  /* 0x000000fffff97224 */ /* 0x000fc400078e0079 */
[----:B------:R-:W-:Y:S01]  /*129c0*/  IMAD.MOV.U32 R250, RZ, RZ, R120 ;  /* 0x000000fffffa7224 */ /* 0x000fe200078e0078 */
[----:B--2---:R-:W-:Y:S01]  /*129d0*/  F2FP.BF16.PACK_AB R97, R11, R24 ;  /* 0x000000180b61723e */ /* 0x004fe200000010ff */
[--C-:B------:R-:W-:Y:S01]  /*129e0*/  FFMA.FTZ R2, R138, c[0x0][0x2d0], -R0.reuse ;  /* 0x0000b4008a027a23 */ /* 0x100fe20000010800 */
[----:B------:R-:W-:Y:S01]  /*129f0*/  LDSM.16.MT88.4 R120, [R194+0x1800] ;  /* 0x00180000c278783b */ /* 0x000fe20000004200 */
[----:B------:R-:W-:Y:S01]  /*12a00*/  FFMA.FTZ R0, R216, c[0x0][0x2d0], -R0 ;  /* 0x0000b400d8007a23 */ /* 0x000fe20000010800 */
[C---:B------:R-:W-:Y:S01]  /*12a10*/  HMMA.16816.F32.BF16 R156, R4.reuse, R30, R80 ;  /* 0x0000001e049c723c */ /* 0x040fe20000041850 */
[----:B------:R2:W-:Y:S01]  /*12a20*/  MUFU.EX2 R10, R2 ;  /* 0x00000002000a7308 */ /* 0x0005e20000000800 */
[----:B------:R-:W-:Y:S01]  /*12a30*/  IMAD.MOV.U32 R251, RZ, RZ, R136 ;  /* 0x000000fffffb7224 */ /* 0x000fe200078e0088 */
[----:B------:R-:W-:Y:S04]  /*12a40*/  LDSM.16.MT88.4 R80, [R194+0x5800] ;  /* 0x00580000c250783b */ /* 0x000fe80000004200 */
[----:B------:R-:W-:Y:S01]  /*12a50*/  LDSM.16.MT88.4 R136, [R196+0x1800] ;  /* 0x00180000c488783b */ /* 0x000fe20000004200 */
[C---:B----4-:R-:W-:Y:S01]  /*12a60*/  HMMA.16816.F32.BF16 R92, R4.reuse, R16, R88 ;  /* 0x00000010045c723c */ /* 0x050fe20000041858 */
[----:B------:R-:W4:Y:S02]  /*12a70*/  MUFU.EX2 R9, R0 ;  /* 0x0000000000097308 */ /* 0x000f240000000800 */
[----:B------:R-:W5:Y:S05]  /*12a80*/  LDSM.16.MT88.4 R88, [R197+0x5800] ;  /* 0x00580000c558783b */ /* 0x000f6a0000004200 */
[----:B-1----:R-:W-:Y:S01]  /*12a90*/  HMMA.16816.F32.BF16 R152, R4, R12, R52 ;  /* 0x0000000c0498723c */ /* 0x002fe20000041834 */
[----:B--2---:R-:W-:-:S04]  /*12aa0*/  FADD.FTZ R2, R224, R3 ;  /* 0x00000003e0027221 */ /* 0x004fc80000010000 */
[----:B------:R-:W-:-:S03]  /*12ab0*/  FADD.FTZ R2, R219, R2 ;  /* 0x00000002db027221 */ /* 0x000fc60000010000 */
[C---:B------:R-:W-:Y:S01]  /*12ac0*/  HMMA.16816.F32.BF16 R28, R4.reuse, R26, R48 ;  /* 0x0000001a041c723c */ /* 0x040fe20000041830 */
[----:B------:R-:W-:Y:S01]  /*12ad0*/  FADD.FTZ R2, R218, R2 ;  /* 0x00000002da027221 */ /* 0x000fe20000010000 */
[----:B----4-:R-:W-:Y:S01]  /*12ae0*/  F2FP.BF16.PACK_AB R99, R9, R10 ;  /* 0x0000000a0963723e */ /* 0x010fe200000010ff */
[----:B------:R-:W-:Y:S01]  /*12af0*/  FADD.FTZ R0, R238, R237 ;  /* 0x000000edee007221 */ /* 0x000fe20000010000 */
[----:B------:R-:W-:Y:S01]  /*12b00*/  LDSM.16.MT88.4 R48, [R194+0x3800] ;  /* 0x00380000c230783b */ /* 0x000fe20000004200 */
[----:B------:R-:W-:Y:S02]  /*12b10*/  FADD.FTZ R2, R191, R2 ;  /* 0x00000002bf027221 */ /* 0x000fe40000010000 */
[----:B------:R-:W-:Y:S01]  /*12b20*/  FADD.FTZ R0, R247, R0 ;  /* 0x00000000f7007221 */ /* 0x000fe20000010000 */
[----:B------:R-:W-:Y:S01]  /*12b30*/  HMMA.16816.F32.BF16 R20, R4, R22, R76 ;  /* 0x000000160414723c */ /* 0x000fe2000004184c */
[----:B------:R-:W-:Y:S02]  /*12b40*/  FADD.FTZ R2, R248, R2 ;  /* 0x00000002f8027221 */ /* 0x000fe40000010000 */
[----:B------:R-:W-:-:S02]  /*12b50*/  FADD.FTZ R0, R244, R0 ;  /* 0x00000000f4007221 */ /* 0x000fc40000010000 */
[----:B------:R-:W-:Y:S02]  /*12b60*/  FADD.FTZ R2, R249, R2 ;  /* 0x00000002f9027221 */ /* 0x000fe40000010000 */
[----:B------:R-:W-:Y:S01]  /*12b70*/  FADD.FTZ R0, R236, R0 ;  /* 0x00000000ec007221 */ /* 0x000fe20000010000 */
[C---:B------:R-:W-:Y:S01]  /*12b80*/  HMMA.16816.F32.BF16 R16, R4.reuse, R18, R68 ;  /* 0x000000120410723c */ /* 0x040fe20000041844 */
[----:B------:R-:W-:Y:S02]  /*12b90*/  FADD.FTZ R2, R250, R2 ;  /* 0x00000002fa027221 */ /* 0x000fe40000010000 */
[----:B------:R-:W-:Y:S02]  /*12ba0*/  FADD.FTZ R0, R234, R0 ;  /* 0x00000000ea007221 */ /* 0x000fe40000010000 */
[----:B------:R-:W-:Y:S02]  /*12bb0*/  FADD.FTZ R2, R251, R2 ;  /* 0x00000002fb027221 */ /* 0x000fe40000010000 */
[----:B------:R-:W-:Y:S01]  /*12bc0*/  FADD.FTZ R0, R235, R0 ;  /* 0x00000000eb007221 */ /* 0x000fe20000010000 */
[----:B------:R-:W-:Y:S01]  /*12bd0*/  HMMA.16816.F32.BF16 R12, R4, R14, R40 ;  /* 0x0000000e040c723c */ /* 0x000fe20000041828 */
[----:B------:R-:W1:Y:S01]  /*12be0*/  LDSM.16.MT88.4 R4, [R196+0x5800] ;  /* 0x00580000c404783b */ /* 0x000e620000004200 */
[----:B------:R-:W-:-:S02]  /*12bf0*/  FADD.FTZ R2, R220, R2 ;  /* 0x00000002dc027221 */ /* 0x000fc40000010000 */
[----:B------:R-:W-:Y:S01]  /*12c00*/  FADD.FTZ R0, R226, R0 ;  /* 0x00000000e2007221 */ /* 0x000fe20000010000 */
[----:B------:R-:W2:Y:S01]  /*12c10*/  LDSM.16.MT88.4 R40, [R193+0x3800] ;  /* 0x00380000c128783b */ /* 0x000ea20000004200 */
[----:B------:R-:W-:Y:S02]  /*12c20*/  FADD.FTZ R2, R222, R2 ;  /* 0x00000002de027221 */ /* 0x000fe40000010000 */
[C---:B------:R-:W-:Y:S01]  /*12c30*/  HMMA.16816.F32.BF16 R108, R96.reuse, R112, R108 ;  /* 0x00000070606c723c */ /* 0x040fe2000004186c */
[----:B------:R-:W-:Y:S02]  /*12c40*/  IMAD.MOV.U32 R222, RZ, RZ, c[0x0][0x2c4] ;  /* 0x0000b100ffde7624 */ /* 0x000fe400078e00ff */
[----:B------:R-:W-:Y:S01]  /*12c50*/  FADD.FTZ R0, R215, R0 ;  /* 0x00000000d7007221 */ /* 0x000fe20000010000 */
[----:B------:R-:W-:Y:S01]  /*12c60*/  IADD3 R215, R223, -0x2, RZ ;  /* 0xfffffffedfd77810 */ /* 0x000fe20007ffe0ff */
[----:B------:R-:W-:Y:S01]  /*12c70*/  FADD.FTZ R2, R221, R2 ;  /* 0x00000002dd027221 */ /* 0x000fe20000010000 */
[----:B------:R-:W-:Y:S01]  /*12c80*/  ISETP.NE.AND P2, PT, R222, 0x1, PT ;  /* 0x00000001de00780c */ /* 0x000fe20003f45270 */
[----:B------:R-:W-:Y:S01]  /*12c90*/  FADD.FTZ R0, R140, R0 ;  /* 0x000000008c007221 */ /* 0x000fe20000010000 */
[----:B------:R-:W-:Y:S01]  /*12ca0*/  HMMA.16816.F32.BF16 R112, R96, R114, R64 ;  /* 0x000000726070723c */ /* 0x000fe20000041840 */
[----:B------:R-:W4:Y:S01]  /*12cb0*/  LDSM.16.MT88.4 R64, [R196+0x3800] ;  /* 0x00380000c440783b */ /* 0x000f220000004200 */
[----:B------:R-:W-:-:S02]  /*12cc0*/  FADD.FTZ R3, R190, R2 ;  /* 0x00000002be037221 */ /* 0x000fc40000010000 */
[----:B------:R-:W-:-:S04]  /*12cd0*/  FADD.FTZ R0, R102, R0 ;  /* 0x0000000066007221 */ /* 0x000fc80000010000 */
[----:B---3--:R-:W-:Y:S01]  /*12ce0*/  HMMA.16816.F32.BF16 R68, R96, R72, R84 ;  /* 0x000000486044723c */ /* 0x008fe20000041854 */
[----:B------:R-:W-:-:S04]  /*12cf0*/  FADD.FTZ R0, R101, R0 ;  /* 0x0000000065007221 */ /* 0x000fc80000010000 */
[----:B------:R-:W-:Y:S02]  /*12d00*/  FADD.FTZ R2, R24, R0 ;  /* 0x0000000018027221 */ /* 0x000fe40000010000 */
[----:B------:R-:W-:Y:S01]  /*12d10*/  IMAD.MOV.U32 R0, RZ, RZ, R246 ;  /* 0x000000ffff007224 */ /* 0x000fe200078e00f6 */
[C---:B-----5:R-:W-:Y:S08]  /*12d20*/  HMMA.16816.F32.BF16 R84, R96.reuse, R88, R92 ;  /* 0x000000586054723c */ /* 0x060ff0000004185c */
[C---:B------:R-:W-:Y:S08]  /*12d30*/  HMMA.16816.F32.BF16 R116, R96.reuse, R120, R116 ;  /* 0x000000786074723c */ /* 0x040ff00000041874 */
[C---:B-1----:R-:W-:Y:S07]  /*12d40*/  HMMA.16816.F32.BF16 R92, R96.reuse, R4, R152 ;  /* 0x00000004605c723c */ /* 0x042fee0000041898 */
[----:B------:R-:W-:Y:S01]  /*12d50*/  @P2 IMAD.HI.U32 R4, R246, c[0x0][0x2c8], RZ ;  /* 0x0000b200f6042a27 */ /* 0x000fe200078e00ff */
[----:B------:R-:W-:Y:S03]  /*12d60*/  HMMA.16816.F32.BF16 R124, R96, R128, R124 ;  /* 0x00000080607c723c */ /* 0x000fe6000004187c */
[----:B------:R-:W-:Y:S01]  /*12d70*/  FADD.FTZ R5, R189, R3 ;  /* 0x00000003bd057221 */ /* 0x000fe20000010000 */
[----:B------:R-:W-:Y:S01]  /*12d80*/  @P2 SHF.R.U32.HI R0, RZ, c[0x0][0x2cc], R4 ;  /* 0x0000b300ff002a19 */ /* 0x000fe20000011604 */
[----:B------:R-:W-:-:S02]  /*12d90*/  FADD.FTZ R3, R11, R2 ;  /* 0x000000020b037221 */ /* 0x000fc40000010000 */
[----:B------:R-:W-:Y:S01]  /*12da0*/  IMAD.IADD R2, R242, 0x1, -R243 ;  /* 0x00000001f2027824 */ /* 0x000fe200078e0af3 */
[C---:B------:R-:W-:Y:S01]  /*12db0*/  HMMA.16816.F32.BF16 R120, R96.reuse, R122, R36 ;  /* 0x0000007a6078723c */ /* 0x040fe20000041824 */
[----:B------:R-:W-:Y:S02]  /*12dc0*/  FADD.FTZ R4, R188, R5 ;  /* 0x00000005bc047221 */ /* 0x000fe40000010000 */
[----:B------:R-:W-:Y:S02]  /*12dd0*/  IMAD.IADD R2, R2, 0x1, R0 ;  /* 0x0000000102027824 */ /* 0x000fe400078e0200 */
[----:B------:R-:W-:Y:S02]  /*12de0*/  FADD.FTZ R3, R10, R3 ;  /* 0x000000030a037221 */ /* 0x000fe40000010000 */
[----:B------:R-:W-:Y:S01]  /*12df0*/  FADD.FTZ R237, R103, R4 ;  /* 0x0000000467ed7221 */ /* 0x000fe20000010000 */
[----:B------:R-:W-:Y:S01]  /*12e00*/  HMMA.16816.F32.BF16 R128, R96, R130, R132 ;  /* 0x000000826080723c */ /* 0x000fe20000041884 */
[----:B------:R-:W-:Y:S01]  /*12e10*/  FADD.FTZ R238, R9, R3 ;  /* 0x0000000309ee7221 */ /* 0x000fe20000010000 */
[----:B------:R-:W-:-:S06]  /*12e20*/  IADD3 R0, R2, c[0x0][0x328], RZ ;  /* 0x0000ca0002007a10 */ /* 0x000fcc0007ffe0ff */
[C---:B------:R-:W-:Y:S08]  /*12e30*/  HMMA.16816.F32.BF16 R132, R96.reuse, R136, R184 ;  /* 0x000000886084723c */ /* 0x040ff000000418b8 */
[C---:B--2---:R-:W-:Y:S08]  /*12e40*/  HMMA.16816.F32.BF16 R36, R96.reuse, R40, R176 ;  /* 0x000000286024723c */ /* 0x044ff000000418b0 */
[C---:B------:R-:W-:Y:S08]  /*12e50*/  HMMA.16816.F32.BF16 R44, R96.reuse, R48, R172 ;  /* 0x00000030602c723c */ /* 0x040ff000000418ac */
[C---:B------:R-:W-:Y:S08]  /*12e60*/  HMMA.16816.F32.BF16 R52, R96.reuse, R56, R160 ;  /* 0x000000386034723c */ /* 0x040ff000000418a0 */
[C---:B----4-:R-:W-:Y:S08]  /*12e70*/  HMMA.16816.F32.BF16 R60, R96.reuse, R64, R60 ;  /* 0x00000040603c723c */ /* 0x050ff0000004183c */
        /* <DEDUP_REMOVED lines=10> */
[----:B------:R-:W-:Y:S07]  /*12f20*/  @!P6 BRA `(.L_x_702) ;  /* 0x000001100000e947 */ /* 0x000fee0003800000 */
        /* <DEDUP_REMOVED lines=11> */
.L_x_704:
[----:B------:R-:W-:-:S13]  /*12fe0*/  ISETP.NE.AND P0, PT, R4, 0x1, PT ;  /* 0x000000010400780c */ /* 0x000fda0003f05270 */
[----:B------:R-:W-:-:S05]  /*12ff0*/  @P0 IMAD.HI.U32 R2, R3, c[0x0][0x330], RZ ;  /* 0x0000cc0003020a27 */ /* 0x000fca00078e00ff */
[----:B------:R-:W-:Y:S02]  /*13000*/  @P0 SHF.R.U32.HI R3, RZ, c[0x0][0x334], R2 ;  /* 0x0000cd00ff030a19 */ /* 0x000fe40000011602 */
.L_x_705:
[----:B------:R-:W-:Y:S05]  /*13010*/  BSYNC B0 ;  /* 0x0000000000007941 */ /* 0x000fea0003800000 */
.L_x_703:
[----:B------:R-:W-:-:S05]  /*13020*/  IMAD R3, R3, R4, c[0x0][0x32c] ;  /* 0x0000cb0003037624 */ /* 0x000fca00078e0204 */
[----:B------:R-:W-:-:S04]  /*13030*/  IMNMX R0, R0, R3, PT ;  /* 0x0000000300007217 */ /* 0x000fc80003800200 */
.L_x_702:
        /* <DEDUP_REMOVED lines=9> */
.L_x_715:
[----:B------:R-:W-:Y:S01]  /*130d0*/  ISETP.GT.AND P0, PT, R227, R216, PT ;  /* 0x000000d8e300720c */ /* 0x000fe20003f04270 */
[----:B------:R-:W-:Y:S04]  /*130e0*/  DEPBAR.LE SB0, 0x0 ;  /* 0x000080000000791a */ /* 0x000fe80000000000 */
[----:B------:R-:W-:Y:S01]  /*130f0*/  WARPSYNC 0xffffffff ;  /* 0xffffffff00007948 */ /* 0x000fe20003800000 */
[----:B------:R-:W-:Y:S01]  /*13100*/  BAR.SYNC.DEFER_BLOCKING 0x0 ;  /* 0x0000000000007b1d */ /* 0x000fe20000010000 */
[----:B------:R-:W-:Y:S04]  /*13110*/  MOV R215, c[0x0][0x2c4] ;  /* 0x0000b10000d77a02 */ /* 0x000fe80000000f00 */
[----:B------:R-:W-:Y:S02]  /*13120*/  ISETP.NE.AND P2, PT, R215, 0x1, PT ;  /* 0x00000001d700780c */ /* 0x000fe40003f45270 */
[----:B------:R-:W-:Y:S01]  /*13130*/  @!P0 SHF.R.S32.HI R0, RZ, 0x1f, R216 ;  /* 0x0000001fff008819 */ /* 0x000fe200000114d8 */
[----:B------:R-:W-:Y:S04]  /*13140*/  @!P0 IMAD.WIDE.U32 R4, R216, c[0x0][0x208], RZ ;  /* 0x00008200d8048a25 */ /* 0x000fe800078e00ff */
[----:B------:R-:W-:Y:S02]  /*13150*/  @!P0 IMAD R0, R0, c[0x0][0x208], RZ ;  /* 0x0000820000008a24 */ /* 0x000fe400078e02ff */
[----:B------:R-:W-:Y:S02]  /*13160*/  @!P0 IMAD.MOV.U32 R6, RZ, RZ, c[0x0][0x208] ;  /* 0x00008200ff068624 */ /* 0x000fe400078e00ff */
[----:B------:R-:W-:Y:S02]  /*13170*/  @!P0 IMAD R0, R216, c[0x0][0x20c], R0 ;  /* 0x00008300d8008a24 */ /* 0x000fe400078e0200 */
[----:B------:R-:W-:Y:S02]  /*13180*/  @!P0 IMAD.SHL.U32 R2, R4, 0x40, RZ ;  /* 0x0000004004028824 */ /* 0x000fe400078e00ff */
[----:B------:R-:W-:Y:S02]  /*13190*/  @!P0 IMAD.IADD R0, R5, 0x1, R0 ;  /* 0x0000000105008824 */ /* 0x000fe400078e0200 */
[----:B------:R-:W-:Y:S01]  /*131a0*/  @!P0 IMAD.MOV.U32 R5, RZ, RZ, c[0x0][0x20c] ;  /* 0x00008300ff058624 */ /* 0x000fe200078e00ff */
[----:B------:R-:W-:Y:S01]  /*131b0*/  @!P0 LEA R3, P1, R6, R2, 0x5 ;  /* 0x0000000206038211 */ /* 0x000fe200078228ff */
[----:B------:R-:W-:Y:S01]  /*131c0*/  LDSM.16.M88.4 R32, [R199] ;  /* 0x00000000c720783b */ /* 0x000fe20000000200 */
[----:B------:R-:W-:Y:S01]  /*131d0*/  @!P0 SHF.L.U64.HI R0, R4, 0x6, R0 ;  /* 0x0000000604008819 */ /* 0x000fe20000010200 */
[----:B------:R-:W-:Y:S02]  /*131e0*/  ULDC UR4, c[0x0][0x324] ;  /* 0x0000c90000047ab9 */ /* 0x000fe40000000800 */
[----:B------:R-:W-:Y:S01]  /*131f0*/  ULOP3.LUT UR4, URZ, UR4, URZ, 0x33, !UPT ;  /* 0x000000043f047292 */ /* 0x000fe2000f8e333f */
[----:B------:R-:W-:Y:S02]  /*13200*/  @!P0 LEA.HI.X R12, R6, R0, R5, 0x5, P1 ;  /* 0x00000000060c8211 */ /* 0x000fe400008f2c05 */
[----:B------:R-:W-:Y:S01]  /*13210*/  @!P0 IADD3 R4, P1, R2, R230, RZ ;  /* 0x000000e602048210 */ /* 0x000fe20007f3e0ff */
[----:B------:R-:W1:Y:S03]  /*13220*/  LDSM.16.M88.4 R8, [R192] ;  /* 0x00000000c008783b */ /* 0x000e660000000200 */
[----:B------:R-:W-:Y:S02]  /*13230*/  @!P0 IADD3.X R5, R0, R233, RZ, P1, !PT ;  /* 0x000000e900058210 */ /* 0x000fe40000ffe4ff */
[C---:B------:R-:W-:Y:S02]  /*13240*/  @!P0 LEA R22, P1, R4.reuse, c[0x0][0x1f8], 0x1 ;  /* 0x00007e0004168a11 */ /* 0x040fe400078208ff */
[----:B------:R-:W2:Y:S02]  /*13250*/  LDSM.16.M88.4 R16, [R192+0x800] ;  /* 0x00080000c010783b */ /* 0x000ea40000000200 */
[----:B------:R-:W-:Y:S02]  /*13260*/  @!P0 LEA.HI.X R23, R4, c[0x0][0x1fc], R5, 0x1, P1 ;  /* 0x00007f0004178a11 */ /* 0x000fe400008f0c05 */
[----:B------:R-:W-:Y:S03]  /*13270*/  @!P0 IADD3 R6, P1, R230, 0x40, RZ ;  /* 0x00000040e6068810 */ /* 0x000fe60007f3e0ff */
[----:B------:R-:W3:Y:S02]  /*13280*/  LDSM.16.M88.4 R24, [R192+0x1000] ;  /* 0x00100000c018783b */ /* 0x000ee40000000200 */
[----:B------:R-:W-:Y:S01]  /*13290*/  @!P0 IMAD.X R5, RZ, RZ, R233, P1 ;  /* 0x000000ffff058224 */ /* 0x000fe200008e06e9 */
[----:B------:R-:W-:Y:S04]  /*132a0*/  @!P0 IADD3 R4, P1, R2, R6, RZ ;  /* 0x0000000602048210 */ /* 0x000fe80007f3e0ff */
[----:B------:R-:W4:Y:S01]  /*132b0*/  LDSM.16.M88.4 R148, [R192+0x1800] ;  /* 0x00180000c094783b */ /* 0x000f220000000200 */
[----:B------:R-:W-:Y:S01]  /*132c0*/  @!P0 IMAD.X R7, R0, 0x1, R5, P1 ;  /* 0x0000000100078824 */ /* 0x000fe200008e0605 */
[C---:B------:R-:W-:Y:S04]  /*132d0*/  @!P0 LEA R174, P1, R4.reuse, c[0x0][0x1f8], 0x1 ;  /* 0x00007e0004ae8a11 */ /* 0x040fe800078208ff */
[----:B------:R-:W-:Y:S01]  /*132e0*/  @!P0 LEA.HI.X R175, R4, c[0x0][0x1fc], R7, 0x1, P1 ;  /* 0x00007f0004af8a11 */ /* 0x000fe200008f0c07 */
[----:B------:R-:W-:Y:S01]  /*132f0*/  LDSM.16.M88.4 R152, [R200] ;  /* 0x00000000c898783b */ /* 0x000fe20000000200 */
[----:B------:R-:W-:Y:S05]  /*13300*/  @!P0 IADD3 R4, P1, R230, 0x80, RZ ;  /* 0x00000080e6048810 */ /* 0x000fea0007f3e0ff */
[----:B------:R-:W-:Y:S01]  /*13310*/  @!P0 IMAD.X R13, RZ, RZ, R233, P1 ;  /* 0x000000ffff0d8224 */ /* 0x000fe200008e06e9 */
[----:B------:R-:W-:Y:S01]  /*13320*/  @!P0 IADD3 R2, P1, R2, R4, RZ ;  /* 0x0000000402028210 */ /* 0x000fe20007f3e0ff */
[----:B------:R-:W5:Y:S03]  /*13330*/  LDSM.16.M88.4 R156, [R203] ;  /* 0x00000000cb9c783b */ /* 0x000f660000000200 */
[----:B------:R-:W-:Y:S02]  /*13340*/  @!P0 IADD3.X R0, R0, R13, RZ, P1, !PT ;  /* 0x0000000d00008210 */ /* 0x000fe40000ffe4ff */
[C---:B------:R-:W-:Y:S02]  /*13350*/  @!P0 LEA R172, P1, R2.reuse, c[0x0][0x1f8], 0x1 ;  /* 0x00007e0002ac8a11 */ /* 0x040fe400078208ff */
[----:B------:R-:W3:Y:S02]  /*13360*/  LDSM.16.M88.4 R160, [R214] ;  /* 0x00000000d6a0783b */ /* 0x000ee40000000200 */
[----:B------:R-:W-:Y:S02]  /*13370*/  @!P0 LEA.HI.X R173, R2, c[0x0][0x1fc], R0, 0x1, P1 ;  /* 0x00007f0002ad8a11 */ /* 0x000fe400008f0c00 */
[C---:B------:R-:W-:Y:S03]  /*13380*/  @!P0 IADD3 R0, P1, R3.reuse, R6, RZ ;  /* 0x0000000603008210 */ /* 0x040fe60007f3e0ff */
[----:B------:R-:W3:Y:S02]  /*13390*/  LDSM.16.M88.4 R164, [R213] ;  /* 0x00000000d5a4783b */ /* 0x000ee40000000200 */
[C---:B------:R-:W-:Y:S01]  /*133a0*/  @!P0 IMAD.X R21, R12.reuse, 0x1, R5, P1 ;  /* 0x000000010c158824 */ /* 0x040fe200008e0605 */
[C---:B------:R-:W-:Y:S02]  /*133b0*/  @!P0 IADD3 R20, P1, R3.reuse, R4, RZ ;  /* 0x0000000403148210 */ /* 0x040fe40007f3e0ff */
[C---:B-1----:R-:W-:Y:S02]  /*133c0*/  HMMA.16816.F32.BF16 R4, R32.reuse, R8, RZ ;  /* 0x000000082004723c */ /* 0x042fe400000418ff */
[----:B------:R-:W1:Y:S01]  /*133d0*/  LDSM.16.M88.4 R168, [R212] ;  /* 0x00000000d4a8783b */ /* 0x000e620000000200 */
[C---:B------:R-:W-:Y:S01]  /*133e0*/  @!P0 IMAD.X R100, R12.reuse, 0x1, R13, P1 ;  /* 0x000000010c648824 */ /* 0x040fe200008e060d */
[----:B------:R-:W-:Y:S04]  /*133f0*/  @!P0 IADD3 R3, P1, R3, R230, RZ ;  /* 0x000000e603038210 */ /* 0x000fe80007f3e0ff */
[C---:B------:R-:W-:Y:S01]  /*13400*/  HMMA.16816.F32.BF16 R8, R32.reuse, R10, RZ ;  /* 0x0000000a2008723c */ /* 0x040fe200000418ff */
[----:B------:R-:W-:Y:S01]  /*13410*/  @!PT LDS RZ, [RZ] ;  /* 0x00000000fffff984 */ /* 0x000fe20000000800 */
[----:B------:R-:W-:Y:S01]  /*13420*/  @!PT LDS RZ, [RZ] ;  /* 0x00000000fffff984 */ /* 0x000fe20000000800 */
[----:B------:R-:W-:Y:S01]  /*13430*/  @!PT LDS RZ, [RZ] ;  /* 0x00000000fffff984 */ /* 0x000fe20000000800 */
[----:B------:R3:W-:Y:S03]  /*13440*/  @!P0 LDGSTS.E.BYPASS.LTC128B.128 [R217+0x100], [R22.64], !P5 ;  /* 0x0010000016d98fae */ /* 0x0007e6000e901d46 */
[----:B------:R-:W-:Y:S01]  /*13450*/  @!P0 IMAD.X R2, R12, 0x1, R233, P1 ;  /* 0x000000010c028824 */ /* 0x000fe200008e06e9 */
[C---:B------:R-:W-:Y:S03]  /*13460*/  @!P0 LEA R28, P1, R3.reuse, c[0x0][0x1f8], 0x1 ;  /* 0x00007e00031c8a11 */ /* 0x040fe600078208ff */
[C---:B--2---:R-:W-:Y:S01]  /*13470*/  HMMA.16816.F32.BF16 R12, R32.reuse, R16, RZ ;  /* 0x00000010200c723c */ /* 0x044fe200000418ff */
[----:B------:R2:W-:Y:S03]  /*13480*/  @!P0 LDGSTS.E.BYPASS.LTC128B.128 [R217+0x2100], [R174.64], !P4 ;  /* 0x02100000aed98fae */ /* 0x0005e6000e101d46 */
[----:B------:R-:W-:Y:S02]  /*13490*/  @!P0 LEA.HI.X R29, R3, c[0x0][0x1fc], R2, 0x1, P1 ;  /* 0x00007f00031d8a11 */ /* 0x000fe400008f0c02 */
[C---:B------:R-:W-:Y:S02]  /*134a0*/  @!P0 LEA R30, P1, R0.reuse, c[0x0][0x1f8], 0x1 ;  /* 0x00007e00001e8a11 */ /* 0x040fe400078208ff */
[C---:B------:R-:W-:Y:S01]  /*134b0*/  HMMA.16816.F32.BF16 R16, R32.reuse, R18, RZ ;  /* 0x000000122010723c */ /* 0x040fe200000418ff */
[----:B------:R2:W-:Y:S03]  /*134c0*/  @!P0 LDGSTS.E.BYPASS.LTC128B.128 [R217+0x4100], [R172.64], !P3 ;  /* 0x04100000acd98fae */ /* 0x0005e6000d901d46 */
[----:B------:R-:W-:Y:S02]  /*134d0*/  @!P0 LEA.HI.X R31, R0, c[0x0][0x1fc], R21, 0x1, P1 ;  /* 0x00007f00001f8a11 */ /* 0x000fe400008f0c15 */
[C---:B------:R-:W-:Y:S02]  /*134e0*/  @!P0 LEA R2, P1, R20.reuse, c[0x0][0x1f8], 0x1 ;  /* 0x00007e0014028a11 */ /* 0x040fe400078208ff */
[----:B------:R4:W-:Y:S04]  /*134f0*/  @!P0 LDGSTS.E.BYPASS.LTC128B.128 [R217+0x1100], [R28.64], !P5 ;  /* 0x011000001cd98fae */ /* 0x0009e8000e901d46 */
[----:B------:R-:W-:Y:S02]  /*13500*/  @!P0 LEA.HI.X R3, R20, c[0x0][0x1fc], R100, 0x1, P1 ;  /* 0x00007f0014038a11 */ /* 0x000fe400008f0c64 */
[C---:B---3--:R-:W-:Y:S01]  /*13510*/  HMMA.16816.F32.BF16 R20, R32.reuse, R24, RZ ;  /* 0x000000182014723c */ /* 0x048fe200000418ff */
[----:B------:R4:W-:Y:S07]  /*13520*/  @!P0 LDGSTS.E.BYPASS.LTC128B.128 [R217+0x3100], [R30.64], !P4 ;  /* 0x031000001ed98fae */ /* 0x0009ee000e101d46 */
[C---:B------:R-:W-:Y:S01]  /*13530*/  HMMA.16816.F32.BF16 R24, R32.reuse, R26, RZ ;  /* 0x0000001a2018723c */ /* 0x040fe200000418ff */
[----:B------:R3:W-:Y:S01]  /*13540*/  @!P0 LDGSTS.E.BYPASS.LTC128B.128 [R217+0x5100], [R2.64], !P3 ;  /* 0x0510000002d98fae */ /* 0x0007e2000d901d46 */
[----:B------:R-:W-:Y:S06]  /*13550*/  ISETP.GT.AND P0, PT, R216, R227, PT ;  /* 0x000000e3d800720c */ /* 0x000fec0003f04270 */
[----:B--2---:R-:W-:Y:S07]  /*13560*/  LDSM.16.M88.4 R172, [R202] ;  /* 0x00000000caac783b */ /* 0x004fee0000000200 */
[----:B------:R-:W0:Y:S01]  /*13570*/  LDGDEPBAR ;  /* 0x00000000000079af */ /* 0x000e220000000000 */
[C---:B----4-:R-:W-:Y:S06]  /*13580*/  HMMA.16816.F32.BF16 R28, R32.reuse, R148, RZ ;  /* 0x00000094201c723c */ /* 0x050fec00000418ff */
[----:B------:R-:W2:Y:S02]  /*13590*/  LDSM.16.M88.4 R176, [R198] ;  /* 0x00000000c6b0783b */ /* 0x000ea40000000200 */
[----:B------:R-:W-:Y:S05]  /*135a0*/  HMMA.16816.F32.BF16 R32, R32, R150, RZ ;  /* 0x000000962020723c */ /* 0x000fea00000418ff */
[----:B------:R-:W4:Y:S03]  /*135b0*/  LDSM.16.M88.4 R180, [R198+0x800] ;  /* 0x00080000c6b4783b */ /* 0x000f260000000200 */
[C---:B-----5:R-:W-:Y:S04]  /*135c0*/  HMMA.16816.F32.BF16 R4, R152.reuse, R156, R4 ;  /* 0x0000009c9804723c */ /* 0x060fe80000041804 */
[----:B------:R-:W5:Y:S04]  /*135d0*/  LDSM.16.M88.4 R148, [R198+0x1000] ;  /* 0x00100000c694783b */ /* 0x000f680000000200 */
[C---:B------:R-:W-:Y:S03]  /*135e0*/  HMMA.16816.F32.BF16 R8, R152.reuse, R158, R8 ;  /* 0x0000009e9808723c */ /* 0x040fe60000041808 */
[----:B------:R-:W2:Y:S05]  /*135f0*/  LDSM.16.M88.4 R156, [R198+0x1800] ;  /* 0x00180000c69c783b */ /* 0x000eaa0000000200 */
[C---:B------:R-:W-:Y:S02]  /*13600*/  HMMA.16816.F32.BF16 R12, R152.reuse, R160, R12 ;  /* 0x000000a0980c723c */ /* 0x040fe4000004180c */
[----:B------:R-:W-:Y:S06]  /*13610*/  LDSM.16.M88.4 R184, [R199+0x4000] ;  /* 0x00400000c7b8783b */ /* 0x000fec0000000200 */
[C---:B------:R-:W-:Y:S01]  /*13620*/  HMMA.16816.F32.BF16 R16, R152.reuse, R162, R16 ;  /* 0x000000a29810723c */ /* 0x040fe20000041810 */
[----:B------:R-:W-:Y:S07]  /*13630*/  LDSM.16.M88.4 R160, [R201] ;  /* 0x00000000c9a0783b */ /* 0x000fee0000000200 */
[C---:B------:R-:W-:Y:S01]  /*13640*/  HMMA.16816.F32.BF16 R20, R152.reuse, R164, R20 ;  /* 0x000000a49814723c */ /* 0x040fe20000041814 */
[----:B------:R-:W-:Y:S07]  /*13650*/  LDSM.16.M88.4 R188, [R192+0x2000] ;  /* 0x00200000c0bc783b */ /* 0x000fee0000000200 */
[C---:B------:R-:W-:Y:S01]  /*13660*/  HMMA.16816.F32.BF16 R24, R152.reuse, R166, R24 ;  /* 0x000000a69818723c */ /* 0x040fe20000041818 */
[----:B------:R-:W3:Y:S07]  /*13670*/  LDSM.16.M88.4 R164, [R195] ;  /* 0x00000000c3a4783b */ /* 0x000eee0000000200 */
[C---:B-1----:R-:W-:Y:S08]  /*13680*/  HMMA.16816.F32.BF16 R28, R152.reuse, R168, R28 ;  /* 0x000000a8981c723c */ /* 0x042ff0000004181c */
[----:B------:R-:W-:Y:S01]  /*13690*/  HMMA.16816.F32.BF16 R32, R152, R170, R32 ;  /* 0x000000aa9820723c */ /* 0x000fe20000041820 */
[----:B------:R-:W1:Y:S07]  /*136a0*/  LDSM.16.M88.4 R152, [R195+0x800] ;  /* 0x00080000c398783b */ /* 0x000e6e0000000200 */
[C---:B--2---:R-:W-:Y:S01]  /*136b0*/  HMMA.16816.F32.BF16 R4, R172.reuse, R176, R4 ;  /* 0x000000b0ac04723c */ /* 0x044fe20000041804 */
[----:B------:R-:W2:Y:S07]  /*136c0*/  LDSM.16.M88.4 R168, [R195+0x1000] ;  /* 0x00100000c3a8783b */ /* 0x000eae0000000200 */
[C---:B------:R-:W-:Y:S01]  /*136d0*/  HMMA.16816.F32.BF16 R8, R172.reuse, R178, R8 ;  /* 0x000000b2ac08723c */ /* 0x040fe20000041808 */
[----:B------:R-:W1:Y:S07]  /*136e0*/  LDSM.16.M88.4 R176, [R195+0x1800] ;  /* 0x00180000c3b0783b */ /* 0x000e6e0000000200 */
[C---:B----4-:R-:W-:Y:S08]  /*136f0*/  HMMA.16816.F32.BF16 R12, R172.reuse, R180, R12 ;  /* 0x000000b4ac0c723c */ /* 0x050ff0000004180c */
[C---:B------:R-:W-:Y:S01]  /*13700*/  HMMA.16816.F32.BF16 R16, R172.reuse, R182, R16 ;  /* 0x000000b6ac10723c */ /* 0x040fe20000041810 */
[----:B------:R-:W-:Y:S07]  /*13710*/  LDSM.16.M88.4 R180, [R199+0x8000] ;  /* 0x00800000c7b4783b */ /* 0x000fee0000000200 */
[C---:B-----5:R-:W-:Y:S08]  /*13720*/  HMMA.16816.F32.BF16 R20, R172.reuse, R148, R20 ;  /* 0x00000094ac14723c */ /* 0x060ff00000041814 */
[C---:B------:R-:W-:Y:S01]  /*13730*/  HMMA.16816.F32.BF16 R24, R172.reuse, R150, R24 ;  /* 0x00000096ac18723c */ /* 0x040fe20000041818 */
[----:B------:R-:W4:Y:S07]  /*13740*/  LDSM.16.M88.4 R148, [R192+0x2800] ;  /* 0x00280000c094783b */ /* 0x000f2e0000000200 */
[C---:B------:R-:W-:Y:S08]  /*13750*/  HMMA.16816.F32.BF16 R28, R172.reuse, R156, R28 ;  /* 0x0000009cac1c723c */ /* 0x040ff0000004181c */
[----:B------:R-:W-:Y:S01]  /*13760*/  HMMA.16816.F32.BF16 R32, R172, R158, R32 ;  /* 0x0000009eac20723c */ /* 0x000fe20000041820 */
[----:B------:R-:W5:Y:S07]  /*13770*/  LDSM.16.M88.4 R156, [R192+0x3000] ;  /* 0x00300000c09c783b */ /* 0x000f6e0000000200 */
[C---:B---3--:R-:W-:Y:S01]  /*13780*/  HMMA.16816.F32.BF16 R4, R160.reuse, R164, R4 ;  /* 0x000000a4a004723c */ /* 0x048fe20000041804 */
[----:B------:R-:W-:Y:S07]  /*13790*/  LDSM.16.M88.4 R172, [R209] ;  /* 0x00000000d1ac783b */ /* 0x000fee0000000200 */
[C---:B------:R-:W-:Y:S01]  /*137a0*/  HMMA.16816.F32.BF16 R8, R160.reuse, R166, R8 ;  /* 0x000000a6a008723c */ /* 0x040fe20000041808 */
[----:B------:R-:W-:Y:S07]  /*137b0*/  LDSM.16.M88.4 R164, [R211] ;  /* 0x00000000d3a4783b */ /* 0x000fee0000000200 */
[C---:B-1----:R-:W-:Y:S08]  /*137c0*/  HMMA.16816.F32.BF16 R12, R160.reuse, R152, R12 ;  /* 0x00000098a00c723c */ /* 0x042ff0000004180c */
[C---:B------:R-:W-:Y:S01]  /*137d0*/  HMMA.16816.F32.BF16 R16, R160.reuse, R154, R16 ;  /* 0x0000009aa010723c */ /* 0x040fe20000041810 */
[----:B------:R-:W1:Y:S07]  /*137e0*/  LDSM.16.M88.4 R152, [R192+0x3800] ;  /* 0x00380000c098783b */ /* 0x000e6e0000000200 */
[C---:B--2---:R-:W-:Y:S08]  /*137f0*/  HMMA.16816.F32.BF16 R20, R160.reuse, R168, R20 ;  /* 0x000000a8a014723c */ /* 0x044ff00000041814 */
[C---:B------:R-:W-:Y:S01]  /*13800*/  HMMA.16816.F32.BF16 R24, R160.reuse, R170, R24 ;  /* 0x000000aaa018723c */ /* 0x040fe20000041818 */
[----:B------:R-:W-:Y:S07]  /*13810*/  LDSM.16.M88.4 R168, [R210] ;  /* 0x00000000d2a8783b */ /* 0x000fee0000000200 */
[C---:B------:R-:W-:Y:S08]  /*13820*/  HMMA.16816.F32.BF16 R28, R160.reuse, R176, R28 ;  /* 0x000000b0a01c723c */ /* 0x040ff0000004181c */
[----:B------:R-:W-:Y:S01]  /*13830*/  HMMA.16816.F32.BF16 R32, R160, R178, R32 ;  /* 0x000000b2a020723c */ /* 0x000fe20000041820 */
[----:B------:R-:W2:Y:S07]  /*13840*/  LDSM.16.M88.4 R160, [R200+0x4000] ;  /* 0x00400000c8a0783b */ /* 0x000eae0000000200 */
[C---:B------:R-:W-:Y:S01]  /*13850*/  HMMA.16816.F32.BF16 R4, R184.reuse, R188, R4 ;  /* 0x000000bcb804723c */ /* 0x040fe20000041804 */
[----:B------:R-:W-:Y:S07]  /*13860*/  LDSM.16.M88.4 R176, [R198+0x2000] ;  /* 0x00200000c6b0783b */ /* 0x000fee0000000200 */
[C---:B------:R-:W-:Y:S01]  /*13870*/  HMMA.16816.F32.BF16 R8, R184.reuse, R190, R8 ;  /* 0x000000beb808723c */ /* 0x040fe20000041808 */
[----:B------:R-:W-:Y:S07]  /*13880*/  LDSM.16.M88.4 R188, [R192+0x4800] ;  /* 0x00480000c0bc783b */ /* 0x000fee0000000200 */
[C---:B----4-:R-:W-:Y:S08]  /*13890*/  HMMA.16816.F32.BF16 R12, R184.reuse, R148, R12 ;  /* 0x00000094b80c723c */ /* 0x050ff0000004180c */
[C---:B------:R-:W-:Y:S01]  /*138a0*/  HMMA.16816.F32.BF16 R16, R184.reuse, R150, R16 ;  /* 0x00000096b810723c */ /* 0x040fe20000041810 */
[----:B------:R-:W3:Y:S07]  /*138b0*/  LDSM.16.M88.4 R148, [R208] ;  /* 0x00000000d094783b */ /* 0x000eee0000000200 */
[C---:B-----5:R-:W-:Y:S08]  /*138c0*/  HMMA.16816.F32.BF16 R20, R184.reuse, R156, R20 ;  /* 0x0000009cb814723c */ /* 0x060ff00000041814 */
[C---:B------:R-:W-:Y:S01]  /*138d0*/  HMMA.16816.F32.BF16 R24, R184.reuse, R158, R24 ;  /* 0x0000009eb818723c */ /* 0x040fe20000041818 */
[----:B------:R-:W4:Y:S07]  /*138e0*/  LDSM.16.M88.4 R156, [R202+0x4000] ;  /* 0x00400000ca9c783b */ /* 0x000f2e0000000200 */
[C---:B-1----:R-:W-:Y:S08]  /*138f0*/  HMMA.16816.F32.BF16 R28, R184.reuse, R152, R28 ;  /* 0x00000098b81c723c */ /* 0x042ff0000004181c */
[----:B------:R-:W-:Y:S01]  /*13900*/  HMMA.16816.F32.BF16 R32, R184, R154, R32 ;  /* 0x0000009ab820723c */ /* 0x000fe20000041820 */
[----:B------:R-:W1:Y:S07]  /*13910*/  LDSM.16.M88.4 R152, [R198+0x2800] ;  /* 0x00280000c698783b */ /* 0x000e6e0000000200 */
[C---:B--2---:R-:W-:Y:S01]  /*13920*/  HMMA.16816.F32.BF16 R4, R160.reuse, R164, R4 ;  /* 0x000000a4a004723c */ /* 0x044fe20000041804 */
[----:B------:R-:W-:Y:S07]  /*13930*/  LDSM.16.M88.4 R184, [R192+0x4000] ;  /* 0x00400000c0b8783b */ /* 0x000fee0000000200 */
[C---:B------:R-:W-:Y:S01]  /*13940*/  HMMA.16816.F32.BF16 R8, R160.reuse, R166, R8 ;  /* 0x000000a6a008723c */ /* 0x040fe20000041808 */
[----:B------:R-:W2:Y:S07]  /*13950*/  LDSM.16.M88.4 R164, [R198+0x3000] ;  /* 0x00300000c6a4783b */ /* 0x000eae0000000200 */
[C---:B------:R-:W-:Y:S08]  /*13960*/  HMMA.16816.F32.BF16 R12, R160.reuse, R168, R12 ;  /* 0x000000a8a00c723c */ /* 0x040ff0000004180c */
[C---:B------:R-:W-:Y:S01]  /*13970*/  HMMA.16816.F32.BF16 R16, R160.reuse, R170, R16 ;  /* 0x000000aaa010723c */ /* 0x040fe20000041810 */
[----:B------:R-:W-:Y:S07]  /*13980*/  LDSM.16.M88.4 R168, [R195+0x2000] ;  /* 0x00200000c3a8783b */ /* 0x000fee0000000200 */
[C---:B------:R-:W-:Y:S08]  /*13990*/  HMMA.16816.F32.BF16 R20, R160.reuse, R172, R20 ;  /* 0x000000aca014723c */ /* 0x040ff00000041814 */
[C---:B------:R-:W-:Y:S01]  /*139a0*/  HMMA.16816.F32.BF16 R24, R160.reuse, R174, R24 ;  /* 0x000000aea018723c */ /* 0x040fe20000041818 */
[----:B------:R-:W-:Y:S07]  /*139b0*/  LDSM.16.M88.4 R172, [R195+0x2800] ;  /* 0x00280000c3ac783b */ /* 0x000fee0000000200 */
[C---:B---3--:R-:W-:Y:S08]  /*139c0*/  HMMA.16816.F32.BF16 R28, R160.reuse, R148, R28 ;  /* 0x00000094a01c723c */ /* 0x048ff0000004181c */
[----:B------:R-:W-:Y:S01]  /*139d0*/  HMMA.16816.F32.BF16 R32, R160, R150, R32 ;  /* 0x00000096a020723c */ /* 0x000fe20000041820 */
[----:B------:R-:W3:Y:S07]  /*139e0*/  LDSM.16.M88.4 R148, [R198+0x3800] ;  /* 0x00380000c694783b */ /* 0x000eee0000000200 */
[C---:B----4-:R-:W-:Y:S01]  /*139f0*/  HMMA.16816.F32.BF16 R4, R156.reuse, R176, R4 ;  /* 0x000000b09c04723c */ /* 0x050fe20000041804 */
[----:B------:R-:W4:Y:S07]  /*13a00*/  LDSM.16.M88.4 R160, [R201+0x4000] ;  /* 0x00400000c9a0783b */ /* 0x000f2e0000000200 */
[C---:B------:R-:W-:Y:S01]  /*13a10*/  HMMA.16816.F32.BF16 R8, R156.reuse, R178, R8 ;  /* 0x000000b29c08723c */ /* 0x040fe20000041808 */
[----:B------:R-:W5:Y:S07]  /*13a20*/  LDSM.16.M88.4 R176, [R195+0x3000] ;  /* 0x00300000c3b0783b */ /* 0x000f6e0000000200 */
[C---:B-1----:R-:W-:Y:S08]  /*13a30*/  HMMA.16816.F32.BF16 R12, R156.reuse, R152, R12 ;  /* 0x000000989c0c723c */ /* 0x042ff0000004180c */
[C---:B------:R-:W-:Y:S01]  /*13a40*/  HMMA.16816.F32.BF16 R16, R156.reuse, R154, R16 ;  /* 0x0000009a9c10723c */ /* 0x040fe20000041810 */
[----:B------:R-:W1:Y:S07]  /*13a50*/  LDSM.16.M88.4 R152, [R195+0x3800] ;  /* 0x00380000c398783b */ /* 0x000e6e0000000200 */
[C---:B--2---:R-:W-:Y:S08]  /*13a60*/  HMMA.16816.F32.BF16 R20, R156.reuse, R164, R20 ;  /* 0x000000a49c14723c */ /* 0x044ff00000041814 */
[C---:B------:R-:W-:Y:S01]  /*13a70*/  HMMA.16816.F32.BF16 R24, R156.reuse, R166, R24 ;  /* 0x000000a69c18723c */ /* 0x040fe20000041818 */
[----:B------:R-:W-:Y:S07]  /*13a80*/  LDSM.16.M88.4 R164, [R200+0x8000] ;  /* 0x00800000c8a4783b */ /* 0x000fee0000000200 */
[C---:B---3--:R-:W-:Y:S08]  /*13a90*/  HMMA.16816.F32.BF16 R28, R156.reuse, R148, R28 ;  /* 0x000000949c1c723c */ /* 0x048ff0000004181c */
[----:B------:R-:W-:Y:S01]  /*13aa0*/  HMMA.16816.F32.BF16 R32, R156, R150, R32 ;  /* 0x000000969c20723c */ /* 0x000fe20000041820 */
[----:B------:R-:W2:Y:S07]  /*13ab0*/  LDSM.16.M88.4 R148, [R192+0x5000] ;  /* 0x00500000c094783b */ /* 0x000eae0000000200 */
[C---:B----4-:R-:W-:Y:S01]  /*13ac0*/  HMMA.16816.F32.BF16 R4, R160.reuse, R168, R4 ;  /* 0x000000a8a004723c */ /* 0x050fe20000041804 */
[----:B------:R-:W3:Y:S07]  /*13ad0*/  LDSM.16.M88.4 R156, [R192+0x5800] ;  /* 0x00580000c09c783b */ /* 0x000eee0000000200 */
[C---:B------:R-:W-:Y:S01]  /*13ae0*/  HMMA.16816.F32.BF16 R8, R160.reuse, R170, R8 ;  /* 0x000000aaa008723c */ /* 0x040fe20000041808 */
[----:B------:R-:W4:Y:S07]  /*13af0*/  LDSM.16.M88.4 R168, [R207] ;  /* 0x00000000cfa8783b */ /* 0x000f2e0000000200 */
[C---:B------:R-:W-:Y:S08]  /*13b00*/  HMMA.16816.F32.BF16 R12, R160.reuse, R172, R12 ;  /* 0x000000aca00c723c */ /* 0x040ff0000004180c */
[C---:B------:R-:W-:Y:S01]  /*13b10*/  HMMA.16816.F32.BF16 R16, R160.reuse, R174, R16 ;  /* 0x000000aea010723c */ /* 0x040fe20000041810 */
[----:B------:R-:W2:Y:S07]  /*13b20*/  LDSM.16.M88.4 R172, [R206] ;  /* 0x00000000ceac783b */ /* 0x000eae0000000200 */
[C---:B-----5:R-:W-:Y:S08]  /*13b30*/  HMMA.16816.F32.BF16 R20, R160.reuse, R176, R20 ;  /* 0x000000b0a014723c */ /* 0x060ff00000041814 */
[C---:B------:R-:W-:Y:S01]  /*13b40*/  HMMA.16816.F32.BF16 R24, R160.reuse, R178, R24 ;  /* 0x000000b2a018723c */ /* 0x040fe20000041818 */
[----:B------:R-:W-:Y:S07]  /*13b50*/  LDSM.16.M88.4 R176, [R202+0x8000] ;  /* 0x00800000cab0783b */ /* 0x000fee0000000200 */
[C---:B-1----:R-:W-:Y:S08]  /*13b60*/  HMMA.16816.F32.BF16 R28, R160.reuse, R152, R28 ;  /* 0x00000098a01c723c */ /* 0x042ff0000004181c */
[----:B------:R-:W-:Y:S01]  /*13b70*/  HMMA.16816.F32.BF16 R32, R160, R154, R32 ;  /* 0x0000009aa020723c */ /* 0x000fe20000041820 */
[----:B------:R-:W1:Y:S07]  /*13b80*/  LDSM.16.M88.4 R152, [R205] ;  /* 0x00000000cd98783b */ /* 0x000e6e0000000200 */
[C---:B------:R-:W-:Y:S01]  /*13b90*/  HMMA.16816.F32.BF16 R4, R180.reuse, R184, R4 ;  /* 0x000000b8b404723c */ /* 0x040fe20000041804 */
[----:B------:R-:W5:Y:S07]  /*13ba0*/  LDSM.16.M88.4 R160, [R204] ;  /* 0x00000000cca0783b */ /* 0x000f6e0000000200 */
        /* <DEDUP_REMOVED lines=8> */
[C---:B---3--:R-:W-:Y:S08]  /*13c30*/  HMMA.16816.F32.BF16 R28, R180.reuse, R156, R28 ;  /* 0x0000009cb41c723c */ /* 0x048ff0000004181c */
[----:B------:R-:W-:Y:S01]  /*13c40*/  HMMA.16816.F32.BF16 R32, R180, R158, R32 ;  /* 0x0000009eb420723c */ /* 0x000fe20000041820 */
[----:B------:R-:W3:Y:S07]  /*13c50*/  LDSM.16.M88.4 R156, [R198+0x5000] ;  /* 0x00500000c69c783b */ /* 0x000eee0000000200 */
[C---:B----4-:R-:W-:Y:S01]  /*13c60*/  HMMA.16816.F32.BF16 R4, R164.reuse, R168, R4 ;  /* 0x000000a8a404723c */ /* 0x050fe20000041804 */
[----:B------:R-:W-:Y:S07]  /*13c70*/  LDSM.16.M88.4 R180, [R201+0x8000] ;  /* 0x00800000c9b4783b */ /* 0x000fee0000000200 */
[C---:B------:R-:W-:Y:S01]  /*13c80*/  HMMA.16816.F32.BF16 R8, R164.reuse, R170, R8 ;  /* 0x000000aaa408723c */ /* 0x040fe20000041808 */
[----:B------:R-:W4:Y:S07]  /*13c90*/  LDSM.16.M88.4 R168, [R198+0x5800] ;  /* 0x00580000c6a8783b */ /* 0x000f2e0000000200 */
[C---:B------:R-:W-:Y:S08]  /*13ca0*/  HMMA.16816.F32.BF16 R12, R164.reuse, R172, R12 ;  /* 0x000000aca40c723c */ /* 0x040ff0000004180c */
[C---:B------:R-:W-:Y:S08]  /*13cb0*/  HMMA.16816.F32.BF16 R16, R164.reuse, R174, R16 ;  /* 0x000000aea410723c */ /* 0x040ff00000041810 */
[C---:B-1----:R-:W-:Y:S08]  /*13cc0*/  HMMA.16816.F32.BF16 R20, R164.reuse, R152, R20 ;  /* 0x00000098a414723c */ /* 0x042ff00000041814 */
[C---:B------:R-:W-:Y:S08]  /*13cd0*/  HMMA.16816.F32.BF16 R24, R164.reuse, R154, R24 ;  /* 0x0000009aa418723c */ /* 0x040ff00000041818 */
[C---:B-----5:R-:W-:Y:S08]  /*13ce0*/  HMMA.16816.F32.BF16 R28, R164.reuse, R160, R28 ;  /* 0x000000a0a41c723c */ /* 0x060ff0000004181c */
[----:B------:R-:W-:Y:S08]  /*13cf0*/  HMMA.16816.F32.BF16 R32, R164, R162, R32 ;  /* 0x000000a2a420723c */ /* 0x000ff00000041820 */
[C---:B------:R-:W-:Y:S08]  /*13d00*/  HMMA.16816.F32.BF16 R4, R176.reuse, R184, R4 ;  /* 0x000000b8b004723c */ /* 0x040ff00000041804 */
[C---:B------:R-:W-:Y:S08]  /*13d10*/  HMMA.16816.F32.BF16 R8, R176.reuse, R186, R8 ;  /* 0x000000bab008723c */ /* 0x040ff00000041808 */
[C---:B--2---:R-:W-:Y:S08]  /*13d20*/  HMMA.16816.F32.BF16 R12, R176.reuse, R148, R12 ;  /* 0x00000094b00c723c */ /* 0x044ff0000004180c */
[C---:B------:R-:W-:Y:S01]  /*13d30*/  HMMA.16816.F32.BF16 R16, R176.reuse, R150, R16 ;  /* 0x00000096b010723c */ /* 0x040fe20000041810 */
[----:B------:R-:W1:Y:S07]  /*13d40*/  LDSM.16.M88.4 R148, [R195+0x4800] ;  /* 0x00480000c394783b */ /* 0x000e6e0000000200 */
[C---:B---3--:R-:W-:Y:S08]  /*13d50*/  HMMA.16816.F32.BF16 R20, R176.reuse, R156, R20 ;  /* 0x0000009cb014723c */ /* 0x048ff00000041814 */
[C---:B------:R-:W-:Y:S08]  /*13d60*/  HMMA.16816.F32.BF16 R24, R176.reuse, R158, R24 ;  /* 0x0000009eb018723c */ /* 0x040ff00000041818 */
[C---:B----4-:R-:W-:Y:S08]  /*13d70*/  HMMA.16816.F32.BF16 R28, R176.reuse, R168, R28 ;  /* 0x000000a8b01c723c */ /* 0x050ff0000004181c */
[----:B------:R-:W-:Y:S08]  /*13d80*/  HMMA.16816.F32.BF16 R32, R176, R170, R32 ;  /* 0x000000aab020723c */ /* 0x000ff00000041820 */
[C---:B------:R-:W-:Y:S08]  /*13d90*/  HMMA.16816.F32.BF16 R4, R180.reuse, R188, R4 ;  /* 0x000000bcb404723c */ /* 0x040ff00000041804 */
[C---:B------:R-:W-:Y:S08]  /*13da0*/  HMMA.16816.F32.BF16 R8, R180.reuse, R190, R8 ;  /* 0x000000beb408723c */ /* 0x040ff00000041808 */
[C---:B-1----:R-:W-:Y:S08]  /*13db0*/  HMMA.16816.F32.BF16 R12, R180.reuse, R148, R12 ;  /* 0x00000094b40c723c */ /* 0x042ff0000004180c */
[----:B------:R-:W-:Y:S01]  /*13dc0*/  FMUL.FTZ R0, R4, c[0x0][0x320] ;  /* 0x0000c80004007a20 */ /* 0x000fe20000410000 */
[C---:B------:R-:W-:Y:S03]  /*13dd0*/  HMMA.16816.F32.BF16 R16, R180.reuse, R150, R16 ;  /* 0x00000096b410723c */ /* 0x040fe60000041810 */
[----:B------:R1:W2:Y:S04]  /*13de0*/  MUFU.TANH R159, R0 ;  /* 0x00000000009f7308 */ /* 0x0002a80000002400 */
[----:B------:R-:W-:Y:S02]  /*13df0*/  FMUL.FTZ R2, R10, c[0x0][0x320] ;  /* 0x0000c8000a027a20 */ /* 0x000fe40000410000 */
[----:B------:R-:W-:Y:S04]  /*13e00*/  FMUL.FTZ R3, R8, c[0x0][0x320] ;  /* 0x0000c80008037a20 */ /* 0x000fe80000410000 */
[----:B------:R-:W3:Y:S10]  /*13e10*/  MUFU.TANH R162, R2 ;  /* 0x0000000200a27308 */ /* 0x000ef40000002400 */
[----:B------:R-:W4:Y:S01]  /*13e20*/  MUFU.TANH R154, R3 ;  /* 0x00000003009a7308 */ /* 0x000f220000002400 */
[----:B-1----:R-:W-:Y:S09]  /*13e30*/  FMUL.FTZ R0, R5, c[0x0][0x320] ;  /* 0x0000c80005007a20 */ /* 0x002ff20000410000 */
[----:B------:R1:W1:Y:S02]  /*13e40*/  MUFU.TANH R155, R0 ;  /* 0x00000000009b7308 */ /* 0x0002640000002400 */
        /* <DEDUP_REMOVED lines=9> */
[----:B-----5:R-:W-:Y:S02]  /*13ee0*/  FMUL.FTZ R0, R11, c[0x0][0x320] ;  /* 0x0000c8000b007a20 */ /* 0x020fe40000410000 */
[----:B------:R-:W1:Y:S02]  /*13ef0*/  LDSM.16.M88.4 R8, [R195+0x5800] ;  /* 0x00580000c308783b */ /* 0x000e640000000200 */
[----:B------:R-:W-:Y:S04]  /*13f00*/  DEPBAR.LE SB0, 0x0 ;  /* 0x000080000000791a */ /* 0x000fe80000000000 */
[----:B------:R5:W1:Y:S01]  /*13f10*/  MUFU.TANH R161, R0 ;  /* 0x0000000000a17308 */ /* 0x000a620000002400 */
[----:B------:R-:W-:Y:S03]  /*13f20*/  BAR.SYNC.DEFER_BLOCKING 0x0 ;  /* 0x0000000000007b1d */ /* 0x000fe60000010000 */
[----:B------:R-:W-:Y:S02]  /*13f30*/  FMUL.FTZ R6, R22, c[0x0][0x320] ;  /* 0x0000c80016067a20 */ /* 0x000fe40000410000 */
[----:B------:R-:W-:Y:S02]  /*13f40*/  FMUL.FTZ R2, R20, c[0x0][0x320] ;  /* 0x0000c80014027a20 */ /* 0x000fe40000410000 */
[----:B------:R-:W-:Y:S02]  /*13f50*/  FMUL.FTZ R3, R21, c[0x0][0x320] ;  /* 0x0000c80015037a20 */ /* 0x000fe40000410000 */
[----:B------:R2:W1:Y:S02]  /*13f60*/  MUFU.TANH R150, R6 ;  /* 0x0000000600967308 */ /* 0x0004640000002400 */
[----:B------:R-:W-:Y:S08]  /*13f70*/  FMUL.FTZ R7, R24, c[0x0][0x320] ;  /* 0x0000c80018077a20 */ /* 0x000ff00000410000 */
[----:B------:R-:W3:Y:S01]  /*13f80*/  MUFU.TANH R103, R2 ;  /* 0x0000000200677308 */ /* 0x000ee20000002400 */
[----:B-----5:R-:W-:Y:S09]  /*13f90*/  FMUL.FTZ R0, R12, c[0x0][0x320] ;  /* 0x0000c8000c007a20 */ /* 0x020ff20000410000 */
[----:B------:R5:W3:Y:S01]  /*13fa0*/  MUFU.TANH R152, R0 ;  /* 0x0000000000987308 */ /* 0x000ae20000002400 */
[----:B--2---:R-:W-:Y:S01]  /*13fb0*/  FMUL.FTZ R6, R23, c[0x0][0x320] ;  /* 0x0000c80017067a20 */ /* 0x004fe20000410000 */
[C---:B-1----:R-:W-:Y:S08]  /*13fc0*/  HMMA.16816.F32.BF16 R28, R180.reuse, R8, R28 ;  /* 0x00000008b41c723c */ /* 0x042ff0000004181c */
[----:B------:R1:W2:Y:S01]  /*13fd0*/  MUFU.TANH R100, R3 ;  /* 0x0000000300647308 */ /* 0x0002a20000002400 */
[----:B------:R-:W-:Y:S01]  /*13fe0*/  FMUL.FTZ R9, R26, c[0x0][0x320] ;  /* 0x0000c8001a097a20 */ /* 0x000fe20000410000 */
[----:B------:R-:W-:Y:S08]  /*13ff0*/  HMMA.16816.F32.BF16 R32, R180, R10, R32 ;  /* 0x0000000ab420723c */ /* 0x000ff00000041820 */
[----:B------:R-:W2:Y:S01]  /*14000*/  MUFU.TANH R149, R6 ;  /* 0x0000000600957308 */ /* 0x000ea20000002400 */
[----:B------:R-:W-:Y:S03]  /*14010*/  IMAD.MOV.U32 R11, RZ, RZ, c[0x0][0x32c] ;  /* 0x0000cb00ff0b7624 */ /* 0x000fe600078e00ff */
[----:B-----5:R-:W-:Y:S02]  /*14020*/  FMUL.FTZ R0, R13, c[0x0][0x320] ;  /* 0x0000c8000d007a20 */ /* 0x020fe40000410000 */
[----:B------:R-:W-:Y:S04]  /*14030*/  ISETP.GE.AND P6, PT, R11, 0x1, PT ;  /* 0x000000010b00780c */ /* 0x000fe80003fc6270 */
[----:B------:R5:W2:Y:S01]  /*14040*/  MUFU.TANH R151, R0 ;  /* 0x0000000000977308 */ /* 0x000aa20000002400 */
[----:B-1----:R-:W-:Y:S09]  /*14050*/  @P0 MOV R3, c[0x0][0x1e0] ;  /* 0x0000780000030a02 */ /* 0x002ff20000000f00 */
[----:B------:R-:W1:Y:S10]  /*14060*/  MUFU.TANH R23, R7 ;  /* 0x0000000700177308 */ /* 0x000e740000002400 */
[----:B------:R1:W1:Y:S01]  /*14070*/  MUFU.TANH R26, R9 ;  /* 0x00000009001a7308 */ /* 0x0002620000002400 */
[----:B-----5:R-:W-:Y:S09]  /*14080*/  FMUL.FTZ R0, R14, c[0x0][0x320] ;  /* 0x0000c8000e007a20 */ /* 0x020ff20000410000 */
[----:B------:R5:W2:Y:S01]  /*14090*/  MUFU.TANH R158, R0 ;  /* 0x00000000009e7308 */ /* 0x000aa20000002400 */
[----:B-1----:R-:W-:Y:S09]  /*140a0*/  FMUL.FTZ R9, R27, c[0x0][0x320] ;  /* 0x0000c8001b097a20 */ /* 0x002ff20000410000 */
[----:B------:R1:W1:Y:S01]  /*140b0*/  MUFU.TANH R27, R9 ;  /* 0x00000009001b7308 */ /* 0x0002620000002400 */
[----:B-----5:R-:W-:Y:S09]  /*140c0*/  FMUL.FTZ R0, R15, c[0x0][0x320] ;  /* 0x0000c8000f007a20 */ /* 0x020ff20000410000 */
[----:B------:R5:W2:Y:S01]  /*140d0*/  MUFU.TANH R160, R0 ;  /* 0x0000000000a07308 */ /* 0x000aa20000002400 */
[----:B-1----:R-:W-:Y:S09]  /*140e0*/  FMUL.FTZ R9, R28, c[0x0][0x320] ;  /* 0x0000c8001c097a20 */ /* 0x002ff20000410000 */
[----:B------:R-:W1:Y:S01]  /*140f0*/  MUFU.TANH R21, R9 ;  /* 0x0000000900157308 */ /* 0x000e620000002400 */
[----:B-----5:R-:W-:Y:S09]  /*14100*/  FMUL.FTZ R0, R16, c[0x0][0x320] ;  /* 0x0000c80010007a20 */ /* 0x020ff20000410000 */
[----:B------:R5:W1:Y:S02]  /*14110*/  MUFU.TANH R148, R0 ;  /* 0x0000000000947308 */ /* 0x000a640000002400 */
[----:B-----5:R-:W-:Y:S08]  /*14120*/  FMUL.FTZ R0, R17, c[0x0][0x320] ;  /* 0x0000c80011007a20 */ /* 0x020ff00000410000 */
[----:B------:R5:W1:Y:S02]  /*14130*/  MUFU.TANH R140, R0 ;  /* 0x00000000008c7308 */ /* 0x000a640000002400 */
[----:B-----5:R-:W-:Y:S08]  /*14140*/  FMUL.FTZ R0, R18, c[0x0][0x320] ;  /* 0x0000c80012007a20 */ /* 0x020ff00000410000 */
[----:B------:R5:W1:Y:S02]  /*14150*/  MUFU.TANH R156, R0 ;  /* 0x00000000009c7308 */ /* 0x000a640000002400 */
[----:B-----5:R-:W-:Y:S08]  /*14160*/  FMUL.FTZ R0, R19, c[0x0][0x320] ;  /* 0x0000c80013007a20 */ /* 0x020ff00000410000 */
[----:B------:R5:W1:Y:S02]  /*14170*/  MUFU.TANH R157, R0 ;  /* 0x00000000009d7308 */ /* 0x000a640000002400 */
[----:B-----5:R-:W-:Y:S04]  /*14180*/  @P0 IADD3 R0, R216, -0x1, RZ ;  /* 0xffffffffd8000810 */ /* 0x020fe80007ffe0ff */
        /* <DEDUP_REMOVED lines=22> */
[-C--:B-----5:R-:W-:Y:S05]  /*142f0*/  @P0 IADD3 R5, P1, R2, R6.reuse, RZ ;  /* 0x0000000602050210 */ /* 0x0a0fea0007f3e0ff */
        /* <DEDUP_REMOVED lines=18> */
[----:B-1----:R-:W-:Y:S04]  /*14420*/  FMUL.FTZ R0, R30, c[0x0][0x320] ;  /* 0x0000c8001e007a20 */ /* 0x002fe80000410000 */
[----:B------:R1:W1:Y:S02]  /*14430*/  MUFU.TANH R25, R0 ;  /* 0x0000000000197308 */ /* 0x0002640000002400 */
[----:B-1----:R-:W-:Y:S01]  /*14440*/  @P0 IADD3 R0, P1, R4, R228, RZ ;  /* 0x000000e404000210 */ /* 0x002fe20007f3e0ff */
[----:B------:R-:W-:Y:S07]  /*14450*/  FMUL.FTZ R4, R31, c[0x0][0x320] ;  /* 0x0000c8001f047a20 */ /* 0x000fee0000410000 */
[----:B------:R1:W1:Y:S01]  /*14460*/  MUFU.TANH R24, R4 ;  /* 0x0000000400187308 */ /* 0x0002620000002400 */
[----:B------:R-:W-:Y:S01]  /*14470*/  @P0 IMAD.X R3, R3, 0x1, R232, P1 ;  /* 0x0000000103030824 */ /* 0x000fe200008e06e8 */
[C---:B------:R-:W-:Y:S04]  /*14480*/  @P0 LEA R2, P1, R0.reuse, c[0x0][0x1c8], 0x1 ;  /* 0x0000720000020a11 */ /* 0x040fe800078208ff */
[----:B------:R-:W-:Y:S01]  /*14490*/  @P0 LEA.HI.X R3, R0, c[0x0][0x1cc], R3, 0x1, P1 ;  /* 0x0000730000030a11 */ /* 0x000fe200008f0c03 */
[----:B------:R-:W-:Y:S01]  /*144a0*/  FMUL.FTZ R0, R32, c[0x0][0x320] ;  /* 0x0000c80020007a20 */ /* 0x000fe20000410000 */
[C---:B------:R-:W-:Y:S03]  /*144b0*/  @P0 LEA R8, P1, R6.reuse, c[0x0][0x1c8], 0x1 ;  /* 0x0000720006080a11 */ /* 0x040fe600078208ff */
[----:B------:R2:W2:Y:S01]  /*144c0*/  MUFU.TANH R19, R0 ;  /* 0x0000000000137308 */ /* 0x0004a20000002400 */
[----:B------:R3:W-:Y:S01]  /*144d0*/  @P0 LDGSTS.E.BYPASS.LTC128B.128 [R217+0x7100], [R2.64], !P5 ;  /* 0x0710000002d90fae */ /* 0x0007e2000e901d46 */
[----:B------:R-:W-:Y:S02]  /*144e0*/  @P0 LEA.HI.X R9, R6, c[0x0][0x1cc], R9, 0x1, P1 ;  /* 0x0000730006090a11 */ /* 0x000fe400008f0c09 */
[C---:B------:R-:W-:Y:S04]  /*144f0*/  @P0 LEA R6, P1, R7.reuse, c[0x0][0x1c8], 0x1 ;  /* 0x0000720007060a11 */ /* 0x040fe800078208ff */
[----:B------:R3:W-:Y:S01]  /*14500*/  @P0 LDGSTS.E.BYPASS.LTC128B.128 [R217+0x9100], [R8.64], !P4 ;  /* 0x0910000008d90fae */ /* 0x0007e2000e101d46 */
[----:B------:R-:W-:Y:S01]  /*14510*/  @P0 LEA.HI.X R7, R7, c[0x0][0x1cc], R10, 0x1, P1 ;  /* 0x0000730007070a11 */ /* 0x000fe200008f0c0a */
[----:B-1----:R-:W-:Y:S05]  /*14520*/  FMUL.FTZ R4, R33, c[0x0][0x320] ;  /* 0x0000c80021047a20 */ /* 0x002fea0000410000 */
[----:B------:R1:W-:Y:S01]  /*14530*/  @P0 LDGSTS.E.BYPASS.LTC128B.128 [R217+0xb100], [R6.64], !P3 ;  /* 0x0b10000006d90fae */ /* 0x0003e2000d901d46 */
[----:B------:R4:W1:Y:S06]  /*14540*/  MUFU.TANH R18, R4 ;  /* 0x0000000400127308 */ /* 0x00086c0000002400 */
[----:B------:R-:W0:Y:S01]  /*14550*/  LDGDEPBAR ;  /* 0x00000000000079af */ /* 0x000e220000000000 */
[----:B--2---:R-:W-:Y:S05]  /*14560*/  @P2 IMAD.HI.U32 R0, R5, c[0x0][0x2c8], RZ ;  /* 0x0000b20005002a27 */ /* 0x004fea00078e00ff */
[----:B------:R-:W-:Y:S01]  /*14570*/  @P2 SHF.R.U32.HI R5, RZ, c[0x0][0x2cc], R0 ;  /* 0x0000b300ff052a19 */ /* 0x000fe20000011600 */
[----:B------:R-:W-:Y:S04]  /*14580*/  FMUL.FTZ R0, R34, c[0x0][0x320] ;  /* 0x0000c80022007a20 */ /* 0x000fe80000410000 */
[----:B-----5:R2:W1:Y:S01]  /*14590*/  MUFU.TANH R15, R0 ;  /* 0x00000000000f7308 */ /* 0x0204620000002400 */
[----:B---3--:R-:W3:Y:S01]  /*145a0*/  SHFL.IDX PT, R3, R5, RZ, 0x1c1f ;  /* 0x001c1fff05037589 */ /* 0x008ee200000e0000 */
[----:B----4-:R-:W-:Y:S02]  /*145b0*/  IMAD.SHL.U32 R4, R216, 0x40, RZ ;  /* 0x00000040d8047824 */ /* 0x010fe400078e00ff */
[----:B--2---:R-:W-:Y:S06]  /*145c0*/  FMUL.FTZ R0, R35, c[0x0][0x320] ;  /* 0x0000c80023007a20 */ /* 0x004fec0000410000 */
[----:B------:R2:W4:Y:S02]  /*145d0*/  MUFU.TANH R14, R0 ;  /* 0x00000000000e7308 */ /* 0x0005240000002400 */
[----:B--2---:R-:W-:Y:S04]  /*145e0*/  IADD3 R0, -R241, 0x1, -R4 ;  /* 0x00000001f1007810 */ /* 0x004fe80007ffe904 */
[----:B------:R-:W-:Y:S04]  /*145f0*/  IADD3 R0, -R243, R0, R242 ;  /* 0x00000000f3007210 */ /* 0x000fe80007ffe1f2 */
[C---:B-1----:R-:W-:Y:S02]  /*14600*/  IADD3 R6, R0.reuse, UR4, RZ ;  /* 0x0000000400067c10 */ /* 0x042fe4000fffe0ff */
[----:B------:R-:W-:Y:S03]  /*14610*/  IADD3 R7, R0, c[0x0][0x328], RZ ;  /* 0x0000ca0000077a10 */ /* 0x000fe60007ffe0ff */
[----:B---3--:R-:W-:Y:S01]  /*14620*/  IMAD.IADD R0, R6, 0x1, R3 ;  /* 0x0000000106007824 */ /* 0x008fe200078e0203 */
[----:B------:R-:W-:Y:S01]  /*14630*/  IADD3 R2, R7, R3, RZ ;  /* 0x0000000307027210 */ /* 0x000fe20007ffe0ff */
[----:B------:R-:W-:-:S05]  /*14640*/  @!P6 BRA `(.L_x_707) ;  /* 0x000001800000e947 */ /* 0x000fca0003800000 */
[----:B----4-:R-:W-:Y:S01]  /*14650*/  IADD3 R3, -R243, R242, R3 ;  /* 0x000000f2f3037210 */ /* 0x010fe20007ffe103 */
        /* <DEDUP_REMOVED lines=12> */
.L_x_709:
[----:B------:R-:W-:Y:S04]  /*14720*/  MOV R8, c[0x0][0x32c] ;  /* 0x0000cb0000087a02 */ /* 0x000fe80000000f00 */
[----:B------:R-:W-:Y:S11]  /*14730*/  ISETP.NE.AND P0, PT, R8, 0x1, PT ;  /* 0x000000010800780c */ /* 0x000ff60003f05270 */
[----:B------:R-:W-:Y:S02]  /*14740*/  @!UPT UIADD3 URZ, URZ, URZ, URZ ;  /* 0x0000003f3f3ff290 */ /* 0x000fe4000fffe03f */
[----:B------:R-:W-:Y:S05]  /*14750*/  @P0 IMAD.HI.U32 R8, R3, c[0x0][0x330], RZ ;  /* 0x0000cc0003080a27 */ /* 0x000fea00078e00ff */
[----:B------:R-:W-:Y:S02]  /*14760*/  @P0 SHF.R.U32.HI R3, RZ, c[0x0][0x334], R8 ;  /* 0x0000cd00ff030a19 */ /* 0x000fe40000011608 */
.L_x_710:
[----:B------:R-:W-:Y:S05]  /*14770*/  BSYNC B0 ;  /* 0x0000000000007941 */ /* 0x000fea0003800000 */
.L_x_708:
[----:B------:R-:W-:Y:S04]  /*14780*/  IMAD R3, R3, c[0x0][0x32c], -R4 ;  /* 0x0000cb0003037a24 */ /* 0x000fe800078e0a04 */
[----:B------:R-:W-:Y:S05]  /*14790*/  IMAD.IADD R3, R3, 0x1, -R241 ;  /* 0x0000000103037824 */ /* 0x000fea00078e0af1 */
[----:B------:R-:W-:Y:S02]  /*147a0*/  IADD3 R8, R3, c[0x0][0x32c], RZ ;  /* 0x0000cb0003087a10 */ /* 0x000fe40007ffe0ff */
[----:B------:R-:W-:Y:S02]  /*147b0*/  IMNMX R0, R0, R3, !PT ;  /* 0x0000000300007217 */ /* 0x000fe40007800200 */
[----:B------:R-:W-:Y:S02]  /*147c0*/  IMNMX R2, R2, R8, PT ;  /* 0x0000000802027217 */ /* 0x000fe40003800200 */
.L_x_707:
[----:B----4-:R-:W-:Y:S01]  /*147d0*/  ISETP.GT.AND P2, PT, R216, -0x1, PT ;  /* 0xffffffffd800780c */ /* 0x010fe20003f44270 */
        /* <DEDUP_REMOVED lines=65> */
.L_x_713:
[----:B------:R-:W-:Y:S04]  /*14bf0*/  MOV R5, c[0x0][0x32c] ;  /* 0x0000cb0000057a02 */ /* 0x000fe80000000f00 */
[----:B------:R-:W-:Y:S11]  /*14c00*/  ISETP.NE.AND P0, PT, R5, 0x1, PT ;  /* 0x000000010500780c */ /* 0x000ff60003f05270 */
[----:B------:R-:W-:Y:S02]  /*14c10*/  @!UPT UIADD3 URZ, URZ, URZ, URZ ;  /* 0x0000003f3f3ff290 */ /* 0x000fe4000fffe03f */
[----:B------:R-:W-:Y:S05]  /*14c20*/  @P0 IMAD.HI.U32 R5, R3, c[0x0][0x330], RZ ;  /* 0x0000cc0003050a27 */ /* 0x000fea00078e00ff */
[----:B------:R-:W-:Y:S02]  /*14c30*/  @P0 SHF.R.U32.HI R3, RZ, c[0x0][0x334], R5 ;  /* 0x0000cd00ff030a19 */ /* 0x000fe40000011605 */
.L_x_714:
[----:B------:R-:W-:Y:S05]  /*14c40*/  BSYNC B0 ;  /* 0x0000000000007941 */ /* 0x000fea0003800000 */
.L_x_712:
[----:B------:R-:W-:Y:S04]  /*14c50*/  IMAD R4, R3, c[0x0][0x32c], -R4 ;  /* 0x0000cb0003047a24 */ /* 0x000fe800078e0a04 */
[----:B------:R-:W-:Y:S05]  /*14c60*/  IMAD.IADD R3, R4, 0x1, -R241 ;  /* 0x0000000104037824 */ /* 0x000fea00078e0af1 */
[----:B------:R-:W-:Y:S02]  /*14c70*/  IADD3 R4, R3, c[0x0][0x32c], RZ ;  /* 0x0000cb0003047a10 */ /* 0x000fe40007ffe0ff */
[----:B------:R-:W-:Y:S02]  /*14c80*/  IMNMX R0, R0, R3, !PT ;  /* 0x0000000300007217 */ /* 0x000fe40007800200 */
[----:B------:R-:W-:Y:S02]  /*14c90*/  IMNMX R2, R2, R4, PT ;  /* 0x0000000402027217 */ /* 0x000fe40003800200 */
.L_x_711:
        /* <DEDUP_REMOVED lines=54> */
[----:B------:R-:W-:Y:S02]  /*15000*/  FMNMX.FTZ R12, R158, R12, !PT ;  /* 0x0000000c9e0c7209 */ /* 0x000fe40007810000 */
[----:B------:R-:W-:Y:S01]  /*15010*/  ISETP.LT.OR P0, PT, R2, 0x29, P0 ;  /* 0x000000290200780c */ /* 0x000fe20000701670 */
[----:B------:R-:W1:Y:S01]  /*15020*/  SHFL.BFLY PT, R13, R3, 0x2, 0x1f ;  /* 0x0c401f00030d7f89 */ /* 0x000e6200000e0000 */
        /* <DEDUP_REMOVED lines=15> */
[----:B------:R-:W-:Y:S02]  /*15120*/  ISETP.GT.AND P1, PT, R0, 0x38, P2 ;  /* 0x000000380000780c */ /* 0x000fe40001724270 */
[----:B-1----:R-:W-:Y:S02]  /*15130*/  FMNMX.FTZ R3, R3, R13, !PT ;  /* 0x0000000d03037209 */ /* 0x002fe40007810000 */
[----:B------:R-:W-:Y:S02]  /*15140*/  FSEL R170, R24, -INF , !P0 ;  /* 0xff80000018aa7808 */ /* 0x000fe40004000000 */
[----:B------:R-:W-:Y:S02]  /*15150*/  ISETP.GT.AND P0, PT, R0, 0x39, P2 ;  /* 0x000000390000780c */ /* 0x000fe40001704270 */
[----:B------:R-:W-:Y:S02]  /*15160*/  FMNMX.FTZ R0, R164, R12, !PT ;  /* 0x0000000ca4007209 */ /* 0x000fe40007810000 */
[----:B------:R-:W-:Y:S01]  /*15170*/  ISETP.LT.OR P1, PT, R2, 0x39, P1 ;  /* 0x000000390200780c */ /* 0x000fe20000f21670 */
        /* <DEDUP_REMOVED lines=70> */
[C---:B------:R-:W-:Y:S01]  /*155e0*/  FMUL.FTZ R69, R2.reuse, R69 ;  /* 0x0000004502457220 */ /* 0x040fe20000410000 */
        /* <DEDUP_REMOVED lines=95> */
[----:B------:R-:W-:Y:S02]  /*15be0*/  FMUL.FTZ R71, R0, R71 ;  /* 0x0000004700477220 */ /* 0x000fe40000410000 */
        /* <DEDUP_REMOVED lines=12> */
[C---:B------:R-:W-:Y:S02]  /*15cb0*/  FMUL.FTZ R83, R0.reuse, R83 ;  /* 0x0000005300537220 */ /* 0x040fe40000410000 */
[C---:B---3--:R-:W-:Y:S04]  /*15cc0*/  HMMA.16816.F32.BF16 R68, R148.reuse, R116, R68 ;  /* 0x000000749444723c */ /* 0x048fe80000041844 */
[--C-:B--2---:R-:W-:Y:S02]  /*15cd0*/  FFMA.FTZ R102, R157, c[0x0][0x2d0], -R101.reuse ;  /* 0x0000b4009d667a23 */ /* 0x104fe40000010865 */
[----:B------:R-:W-:Y:S01]  /*15ce0*/  LDSM.16.MT88.4 R156, [R194+0x3800] ;  /* 0x00380000c29c783b */ /* 0x000fe20000004200 */
[C---:B------:R-:W-:Y:S01]  /*15cf0*/  FMUL.FTZ R86, R0.reuse, R86 ;  /* 0x0000005600567220 */ /* 0x040fe20000410000 */
[C---:B------:R-:W-:Y:S01]  /*15d00*/  HMMA.16816.F32.BF16 R72, R148.reuse, R118, R72 ;  /* 0x000000769448723c */ /* 0x040fe20000041848 */
[----:B------:R2:W3:Y:S03]  /*15d10*/  MUFU.EX2 R177, R102 ;  /* 0x0000006600b17308 */ /* 0x0004e60000000800 */
[C---:B------:R-:W-:Y:S02]  /*15d20*/  FMUL.FTZ R87, R0.reuse, R87 ;  /* 0x0000005700577220 */ /* 0x040fe40000410000 */
[----:B------:R-:W3:Y:S01]  /*15d30*/  LDSM.16.MT88.4 R116, [R196+0x4000] ;  /* 0x00400000c474783b */ /* 0x000ee20000004200 */
[C---:B------:R-:W-:Y:S01]  /*15d40*/  FMUL.FTZ R90, R0.reuse, R90 ;  /* 0x0000005a005a7220 */ /* 0x040fe20000410000 */
[C---:B-1----:R-:W-:Y:S04]  /*15d50*/  HMMA.16816.F32.BF16 R76, R148.reuse, R108, R76 ;  /* 0x0000006c944c723c */ /* 0x042fe8000004184c */
[C---:B------:R-:W-:Y:S02]  /*15d60*/  FMUL.FTZ R91, R0.reuse, R91 ;  /* 0x0000005b005b7220 */ /* 0x040fe40000410000 */
[----:B------:R-:W-:Y:S01]  /*15d70*/  FMUL.FTZ R94, R0, R94 ;  /* 0x0000005e005e7220 */ /* 0x000fe20000410000 */
[----:B------:R-:W-:Y:S01]  /*15d80*/  F2FP.BF16.PACK_AB R108, R220, R221 ;  /* 0x000000dddc6c723e */ /* 0x000fe200000010ff */
[C---:B------:R-:W-:Y:S04]  /*15d90*/  HMMA.16816.F32.BF16 R80, R148.reuse, R110, R80 ;  /* 0x0000006e9450723c */ /* 0x040fe80000041850 */
[C---:B------:R-:W-:Y:S01]  /*15da0*/  FMUL.FTZ R95, R0.reuse, R95 ;  /* 0x0000005f005f7220 */ /* 0x040fe20000410000 */
[----:B-----5:R-:W-:Y:S01]  /*15db0*/  F2FP.BF16.PACK_AB R109, R179, R180 ;  /* 0x000000b4b36d723e */ /* 0x020fe200000010ff */
[----:B------:R-:W-:Y:S01]  /*15dc0*/  FMUL.FTZ R98, R0, R98 ;  /* 0x0000006200627220 */ /* 0x000fe20000410000 */
[----:B------:R-:W-:Y:S01]  /*15dd0*/  F2FP.BF16.PACK_AB R110, R218, R219 ;  /* 0x000000dbda6e723e */ /* 0x000fe200000010ff */
[C---:B----4-:R-:W-:Y:S04]  /*15de0*/  HMMA.16816.F32.BF16 R84, R148.reuse, R112, R84 ;  /* 0x000000709454723c */ /* 0x050fe80000041854 */
[--C-:B--2---:R-:W-:Y:S01]  /*15df0*/  FFMA.FTZ R102, R165, c[0x0][0x2d0], -R140.reuse ;  /* 0x0000b400a5667a23 */ /* 0x104fe2000001088c */
[----:B---3--:R-:W-:Y:S01]  /*15e00*/  F2FP.BF16.PACK_AB R111, R177, R178 ;  /* 0x000000b2b16f723e */ /* 0x008fe200000010ff */
[----:B------:R-:W-:Y:S02]  /*15e10*/  FMUL.FTZ R99, R0, R99 ;  /* 0x0000006300637220 */ /* 0x000fe40000410000 */
[C---:B------:R-:W-:Y:S01]  /*15e20*/  HMMA.16816.F32.BF16 R88, R148.reuse, R114, R88 ;  /* 0x000000729458723c */ /* 0x040fe20000041858 */
[----:B------:R1:W-:Y:S01]  /*15e30*/  MUFU.EX2 R215, R102 ;  /* 0x0000006600d77308 */ /* 0x0003e20000000800 */
[----:B------:R-:W2:Y:S06]  /*15e40*/  LDSM.16.MT88.4 R112, [R197+0x800] ;  /* 0x00080000c570783b */ /* 0x000eac0000004200 */
[C---:B------:R-:W-:Y:S08]  /*15e50*/  HMMA.16816.F32.BF16 R92, R148.reuse, R116, R92 ;  /* 0x00000074945c723c */ /* 0x040ff0000004185c */
[----:B------:R-:W-:Y:S01]  /*15e60*/  HMMA.16816.F32.BF16 R96, R148, R118, R96 ;  /* 0x000000769460723c */ /* 0x000fe20000041860 */
[----:B------:R-:W3:Y:S03]  /*15e70*/  LDSM.16.MT88.4 R116, [R196+0x2800] ;  /* 0x00280000c474783b */ /* 0x000ee60000004200 */
[--C-:B-1----:R-:W-:Y:S04]  /*15e80*/  FFMA.FTZ R102, R166, c[0x0][0x2d0], -R140.reuse ;  /* 0x0000b400a6667a23 */ /* 0x102fe8000001088c */
[C---:B------:R-:W-:Y:S01]  /*15e90*/  HMMA.16816.F32.BF16 R4, R108.reuse, R120, R4 ;  /* 0x000000786c04723c */ /* 0x040fe20000041804 */
[----:B------:R1:W4:Y:S01]  /*15ea0*/  MUFU.EX2 R191, R102 ;  /* 0x0000006600bf7308 */ /* 0x0003220000000800 */
[----:B------:R-:W-:Y:S06]  /*15eb0*/  LDSM.16.MT88.4 R148, [R197+0x3000] ;  /* 0x00300000c594783b */ /* 0x000fec0000004200 */
[C---:B------:R-:W-:Y:S02]  /*15ec0*/  HMMA.16816.F32.BF16 R8, R108.reuse, R122, R8 ;  /* 0x0000007a6c08723c */ /* 0x040fe40000041808 */
[----:B------:R-:W-:Y:S06]  /*15ed0*/  LDSM.16.MT88.4 R120, [R194+0x4800] ;  /* 0x00480000c278783b */ /* 0x000fec0000004200 */
[C---:B------:R-:W-:Y:S08]  /*15ee0*/  HMMA.16816.F32.BF16 R12, R108.reuse, R124, R12 ;  /* 0x0000007c6c0c723c */ /* 0x040ff0000004180c */
[C---:B------:R-:W-:Y:S01]  /*15ef0*/  HMMA.16816.F32.BF16 R16, R108.reuse, R126, R16 ;  /* 0x0000007e6c10723c */ /* 0x040fe20000041810 */
[----:B------:R-:W-:Y:S03]  /*15f00*/  LDSM.16.MT88.4 R124, [R197+0x4800] ;  /* 0x00480000c57c783b */ /* 0x000fe60000004200 */
[--C-:B-1----:R-:W-:Y:S04]  /*15f10*/  FFMA.FTZ R102, R167, c[0x0][0x2d0], -R140.reuse ;  /* 0x0000b400a7667a23 */ /* 0x102fe8000001088c */
[C---:B--2---:R-:W-:Y:S01]  /*15f20*/  HMMA.16816.F32.BF16 R20, R108.reuse, R112, R20 ;  /* 0x000000706c14723c */ /* 0x044fe20000041814 */
[----:B------:R1:W-:Y:S07]  /*15f30*/  MUFU.EX2 R190, R102 ;  /* 0x0000006600be7308 */ /* 0x0003ee0000000800 */
[C---:B------:R-:W-:Y:S01]  /*15f40*/  HMMA.16816.F32.BF16 R24, R108.reuse, R114, R24 ;  /* 0x000000726c18723c */ /* 0x040fe20000041818 */
[----:B------:R-:W2:Y:S07]  /*15f50*/  LDSM.16.MT88.4 R112, [R193+0x4800] ;  /* 0x00480000c170783b */ /* 0x000eae0000004200 */
[C---:B------:R-:W-:Y:S08]  /*15f60*/  HMMA.16816.F32.BF16 R28, R108.reuse, R128, R28 ;  /* 0x000000806c1c723c */ /* 0x040ff0000004181c */
[C---:B------:R-:W-:Y:S01]  /*15f70*/  HMMA.16816.F32.BF16 R32, R108.reuse, R130, R32 ;  /* 0x000000826c20723c */ /* 0x040fe20000041820 */
[----:B------:R-:W-:Y:S03]  /*15f80*/  LDSM.16.MT88.4 R128, [R194+0x1000] ;  /* 0x00100000c280783b */ /* 0x000fe60000004200 */
[--C-:B-1----:R-:W-:Y:S04]  /*15f90*/  FFMA.FTZ R102, R168, c[0x0][0x2d0], -R140.reuse ;  /* 0x0000b400a8667a23 */ /* 0x102fe8000001088c */
[C---:B------:R-:W-:Y:S01]  /*15fa0*/  HMMA.16816.F32.BF16 R36, R108.reuse, R132, R36 ;  /* 0x000000846c24723c */ /* 0x040fe20000041824 */
[----:B------:R1:W5:Y:S07]  /*15fb0*/  MUFU.EX2 R189, R102 ;  /* 0x0000006600bd7308 */ /* 0x00036e0000000800 */
[C---:B------:R-:W-:Y:S01]  /*15fc0*/  HMMA.16816.F32.BF16 R40, R108.reuse, R134, R40 ;  /* 0x000000866c28723c */ /* 0x040fe20000041828 */
[----:B------:R-:W-:Y:S07]  /*15fd0*/  LDSM.16.MT88.4 R132, [R196+0x1000] ;  /* 0x00100000c484783b */ /* 0x000fee0000004200 */
[C---:B------:R-:W-:Y:S08]  /*15fe0*/  HMMA.16816.F32.BF16 R44, R108.reuse, R136, R44 ;  /* 0x000000886c2c723c */ /* 0x040ff0000004182c */
[C---:B------:R-:W-:Y:S01]  /*15ff0*/  HMMA.16816.F32.BF16 R48, R108.reuse, R138, R48 ;  /* 0x0000008a6c30723c */ /* 0x040fe20000041830 */
[----:B------:R-:W-:Y:S03]  /*16000*/  LDSM.16.MT88.4 R136, [R194+0x3000] ;  /* 0x00300000c288783b */ /* 0x000fe60000004200 */
[--C-:B-1----:R-:W-:Y:S04]  /*16010*/  FFMA.FTZ R102, R160, c[0x0][0x2d0], -R101.reuse ;  /* 0x0000b400a0667a23 */ /* 0x102fe80000010865 */
[C---:B------:R-:W-:Y:S01]  /*16020*/  HMMA.16816.F32.BF16 R52, R108.reuse, R152, R52 ;  /* 0x000000986c34723c */ /* 0x040fe20000041834 */
[----:B------:R1:W-:Y:S07]  /*16030*/  MUFU.EX2 R176, R102 ;  /* 0x0000006600b07308 */ /* 0x0003ee0000000800 */
[C---:B------:R-:W-:Y:S01]  /*16040*/  HMMA.16816.F32.BF16 R56, R108.reuse, R154, R56 ;  /* 0x0000009a6c38723c */ /* 0x040fe20000041838 */
[----:B------:R-:W-:Y:S07]  /*16050*/  LDSM.16.MT88.4 R152, [R193+0x3800] ;  /* 0x00380000c198783b */ /* 0x000fee0000004200 */
[C---:B---3--:R-:W-:Y:S08]  /*16060*/  HMMA.16816.F32.BF16 R60, R108.reuse, R116, R60 ;  /* 0x000000746c3c723c */ /* 0x048ff0000004183c */
[C---:B------:R-:W-:Y:S01]  /*16070*/  HMMA.16816.F32.BF16 R64, R108.reuse, R118, R64 ;  /* 0x000000766c40723c */ /* 0x040fe20000041840 */
[----:B------:R-:W3:Y:S03]  /*16080*/  LDSM.16.MT88.4 R116, [R196+0x4800] ;  /* 0x00480000c474783b */ /* 0x000ee60000004200 */
[--C-:B-1----:R-:W-:Y:S04]  /*16090*/  FFMA.FTZ R102, R162, c[0x0][0x2d0], -R101.reuse ;  /* 0x0000b400a2667a23 */ /* 0x102fe80000010865 */
[C---:B--2---:R-:W-:Y:S01]  /*160a0*/  HMMA.16816.F32.BF16 R68, R108.reuse, R112, R68 ;  /* 0x000000706c44723c */ /* 0x044fe20000041844 */
[----:B------:R1:W2:Y:S07]  /*160b0*/  MUFU.EX2 R175, R102 ;  /* 0x0000006600af7308 */ /* 0x0002ae0000000800 */
[C---:B------:R-:W-:Y:S01]  /*160c0*/  HMMA.16816.F32.BF16 R72, R108.reuse, R114, R72 ;  /* 0x000000726c48723c */ /* 0x040fe20000041848 */
[----:B------:R-:W2:Y:S07]  /*160d0*/  LDSM.16.MT88.4 R112, [R193+0x1000] ;  /* 0x00100000c170783b */ /* 0x000eae0000004200 */
[C---:B------:R-:W-:Y:S08]  /*160e0*/  HMMA.16816.F32.BF16 R76, R108.reuse, R120, R76 ;  /* 0x000000786c4c723c */ /* 0x040ff0000004184c */
[C---:B------:R-:W-:Y:S01]  /*160f0*/  HMMA.16816.F32.BF16 R80, R108.reuse, R122, R80 ;  /* 0x0000007a6c50723c */ /* 0x040fe20000041850 */
[----:B------:R-:W2:Y:S03]  /*16100*/  LDSM.16.MT88.4 R120, [R197+0x1000] ;  /* 0x00100000c578783b */ /* 0x000ea60000004200 */
[--C-:B-1----:R-:W-:Y:S04]  /*16110*/  FFMA.FTZ R102, R161, c[0x0][0x2d0], -R101.reuse ;  /* 0x0000b400a1667a23 */ /* 0x102fe80000010865 */
[C---:B------:R-:W-:Y:S01]  /*16120*/  HMMA.16816.F32.BF16 R84, R108.reuse, R124, R84 ;  /* 0x0000007c6c54723c */ /* 0x040fe20000041854 */
[----:B------:R1:W-:Y:S07]  /*16130*/  MUFU.EX2 R174, R102 ;  /* 0x0000006600ae7308 */ /* 0x0003ee0000000800 */
[C---:B------:R-:W-:Y:S01]  /*16140*/  HMMA.16816.F32.BF16 R88, R108.reuse, R126, R88 ;  /* 0x0000007e6c58723c */ /* 0x040fe20000041858 */
[----:B------:R-:W2:Y:S07]  /*16150*/  LDSM.16.MT88.4 R124, [R193+0x3000] ;  /* 0x00300000c17c783b */ /* 0x000eae0000004200 */
[C---:B---3--:R-:W-:Y:S08]  /*16160*/  HMMA.16816.F32.BF16 R92, R108.reuse, R116, R92 ;  /* 0x000000746c5c723c */ /* 0x048ff0000004185c */
[----:B------:R-:W-:Y:S01]  /*16170*/  HMMA.16816.F32.BF16 R96, R108, R118, R96 ;  /* 0x000000766c60723c */ /* 0x000fe20000041860 */
[----:B------:R-:W-:Y:S03]  /*16180*/  LDSM.16.MT88.4 R116, [R193+0x5000] ;  /* 0x00500000c174783b */ /* 0x000fe60000004200 */
[--C-:B-1----:R-:W-:Y:S03]  /*16190*/  FFMA.FTZ R102, R163, c[0x0][0x2d0], -R101.reuse ;  /* 0x0000b400a3667a23 */ /* 0x102fe60000010865 */
[----:B----4-:R-:W-:Y:S01]  /*161a0*/  F2FP.BF16.PACK_AB R108, R191, R215 ;  /* 0x000000d7bf6c723e */ /* 0x010fe200000010ff */
[----:B------:R-:W1:Y:S01]  /*161b0*/  MUFU.EX2 R173, R102 ;  /* 0x0000006600ad7308 */ /* 0x000e620000000800 */
[----:B-----5:R-:W-:Y:S01]  /*161c0*/  F2FP.BF16.PACK_AB R110, R189, R190 ;  /* 0x000000bebd6e723e */ /* 0x020fe200000010ff */
[----:B------:R-:W-:Y:S02]  /*161d0*/  LDSM.16.MT88.4 R160, [R197+0x3800] ;  /* 0x00380000c5a0783b */ /* 0x000fe40000004200 */
[----:B--2---:R-:W-:Y:S02]  /*161e0*/  F2FP.BF16.PACK_AB R109, R175, R176 ;  /* 0x000000b0af6d723e */ /* 0x004fe400000010ff */
[----:B-1----:R-:W-:Y:S01]  /*161f0*/  F2FP.BF16.PACK_AB R111, R173, R174 ;  /* 0x000000aead6f723e */ /* 0x002fe200000010ff */
[--C-:B------:R-:W-:Y:S04]  /*16200*/  FFMA.FTZ R102, R171, c[0x0][0x2d0], -R140.reuse ;  /* 0x0000b400ab667a23 */ /* 0x100fe8000001088c */
[----:B------:R1:W-:Y:S02]  /*16210*/  MUFU.EX2 R188, R102 ;  /* 0x0000006600bc7308 */ /* 0x0003e40000000800 */
        /* <DEDUP_REMOVED lines=17> */
[----:B------:R-:W5:Y:S05]  /*16330*/  MUFU.EX2 R181, R140 ;  /* 0x0000008c00b57308 */ /* 0x000f6a0000000800 */
        /* <DEDUP_REMOVED lines=8> */
[C---:B------:R-:W-:Y:S07]  /*163c0*/  HMMA.16816.F32.BF16 R52, R108.reuse, R148, R52 ;  /* 0x000000946c34723c */ /* 0x040fee0000041834 */
[----:B---3--:R-:W-:Y:S01]  /*163d0*/  F2FP.BF16.PACK_AB R148, R187, R188 ;  /* 0x000000bcbb94723e */ /* 0x008fe200000010ff */
[C---:B------:R-:W-:Y:S07]  /*163e0*/  HMMA.16816.F32.BF16 R56, R108.reuse, R150, R56 ;  /* 0x000000966c38723c */ /* 0x040fee0000041838 */
[----:B-----5:R-:W-:Y:S01]  /*163f0*/  F2FP.BF16.PACK_AB R150, R181, R182 ;  /* 0x000000b6b596723e */ /* 0x020fe200000010ff */
[C---:B--2---:R-:W-:Y:S04]  /*16400*/  HMMA.16816.F32.BF16 R60, R108.reuse, R112, R60 ;  /* 0x000000706c3c723c */ /* 0x044fe8000004183c */
        /* <DEDUP_REMOVED lines=86> */
.L_x_706:
[----:B------:R-:W-:Y:S01]  /*16970*/  IMAD.MOV.U32 R0, RZ, RZ, c[0x0][0x2c4] ;  /* 0x0000b100ff007624 */ /* 0x000fe200078e00ff */
[----:B------:R-:W-:Y:S01]  /*16980*/  IADD3 R2, R242, 0x1, -R243 ;  /* 0x00000001f2027810 */ /* 0x000fe20007ffe8f3 */
[----:B------:R-:W-:-:S03]  /*16990*/  IMAD.MOV.U32 R4, RZ, RZ, c[0x0][0x32c] ;  /* 0x0000cb00ff047624 */ /* 0x000fc600078e00ff */
[----:B------:R-:W-:Y:S02]  /*169a0*/  ISETP.NE.AND P1, PT, R0, 0x1, PT ;  /* 0x000000010000780c */ /* 0x000fe40003f25270 */
[----:B------:R-:W-:Y:S02]  /*169b0*/  IADD3 R0, R246, 0x7f, RZ ;  /* 0x0000007ff6007810 */ /* 0x000fe40007ffe0ff */
[----:B------:R-:W-:-:S09]  /*169c0*/  ISETP.GE.AND P0, PT, R4, 0x1, PT ;  /* 0x000000010400780c */ /* 0x000fd20003f06270 */
        /* <DEDUP_REMOVED lines=15> */
.L_x_718:
[----:B------:R-:W-:-:S04]  /*16ac0*/  MOV R3, c[0x0][0x32c] ;  /* 0x0000cb0000037a02 */ /* 0x000fc80000000f00 */
[----:B------:R-:W-:-:S13]  /*16ad0*/  ISETP.NE.AND P0, PT, R3, 0x1, PT ;  /* 0x000000010300780c */ /* 0x000fda0003f05270 */
[----:B------:R-:W-:-:S05]  /*16ae0*/  @P0 IMAD.HI.U32 R3, R0, c[0x0][0x330], RZ ;  /* 0x0000cc0000030a27 */ /* 0x000fca00078e00ff */
[----:B------:R-:W-:Y:S02]  /*16af0*/  @P0 SHF.R.U32.HI R0, RZ, c[0x0][0x334], R3 ;  /* 0x0000cd00ff000a19 */ /* 0x000fe40000011603 */
.L_x_719:
[----:B------:R-:W-:Y:S05]  /*16b00*/  BSYNC B0 ;  /* 0x0000000000007941 */ /* 0x000fea0003800000 */
.L_x_717:
[----:B------:R-:W-:-:S05]  /*16b10*/  IMAD R0, R0, c[0x0][0x32c], RZ ;  /* 0x0000cb0000007a24 */ /* 0x000fca00078e02ff */
[----:B------:R-:W-:-:S04]  /*16b20*/  IMNMX R2, R2, R0, !PT ;  /* 0x0000000002027217 */ /* 0x000fc80007800200 */
.L_x_716:
        /* <DEDUP_REMOVED lines=10> */
.L_x_721:
[----:B------:R-:W-:Y:S01]  /*16bd0*/  ISETP.GT.AND P0, PT, R227, R216, PT ;  /* 0x000000d8e300720c */ /* 0x000fe20003f04270 */
[----:B------:R-:W-:Y:S04]  /*16be0*/  DEPBAR.LE SB0, 0x0 ;  /* 0x000080000000791a */ /* 0x000fe80000000000 */
[----:B------:R-:W-:Y:S01]  /*16bf0*/  WARPSYNC 0xffffffff ;  /* 0xffffffff00007948 */ /* 0x000fe20003800000 */
[----:B------:R-:W-:Y:S01]  /*16c00*/  BAR.SYNC.DEFER_BLOCKING 0x0 ;  /* 0x0000000000007b1d */ /* 0x000fe20000010000 */
[C---:B------:R-:W-:Y:S06]  /*16c10*/  IADD3 R215, R216.reuse, -0x1, RZ ;  /* 0xffffffffd8d77810 */ /* 0x040fec0007ffe0ff */
[----:B------:R-:W-:Y:S01]  /*16c20*/  @!P0 SHF.R.S32.HI R0, RZ, 0x1f, R216 ;  /* 0x0000001fff008819 */ /* 0x000fe200000114d8 */
[----:B------:R-:W-:Y:S01]  /*16c30*/  @!P0 IMAD.WIDE.U32 R4, R216, c[0x0][0x208], RZ ;  /* 0x00008200d8048a25 */ /* 0x000fe200078e00ff */
[----:B------:R-:W-:Y:S03]  /*16c40*/  @!P0 MOV R6, c[0x0][0x208] ;  /* 0x0000820000068a02 */ /* 0x000fe60000000f00 */
[----:B------:R-:W-:Y:S01]  /*16c50*/  @!P0 IMAD R0, R0, c[0x0][0x208], RZ ;  /* 0x0000820000008a24 */ /* 0x000fe200078e02ff */
[----:B------:R-:W-:Y:S03]  /*16c60*/  @!P0 SHF.L.U32 R2, R4, 0x6, RZ ;  /* 0x0000000604028819 */ /* 0x000fe600000006ff */
[----:B------:R-:W-:Y:S01]  /*16c70*/  @!P0 IMAD R0, R216, c[0x0][0x20c], R0 ;  /* 0x00008300d8008a24 */ /* 0x000fe200078e0200 */
[----:B------:R-:W-:Y:S04]  /*16c80*/  @!P0 LEA R3, P1, R6, R2, 0x5 ;  /* 0x0000000206038211 */ /* 0x000fe800078228ff */
[----:B------:R-:W-:Y:S02]  /*16c90*/  @!P0 IADD3 R0, R5, R0, RZ ;  /* 0x0000000005008210 */ /* 0x000fe40007ffe0ff */
[----:B------:R-:W-:Y:S01]  /*16ca0*/  @!P0 MOV R5, c[0x0][0x20c] ;  /* 0x0000830000058a02 */ /* 0x000fe20000000f00 */
[----:B------:R-:W-:Y:S01]  /*16cb0*/  LDSM.16.M88.4 R32, [R199] ;  /* 0x00000000c720783b */ /* 0x000fe20000000200 */
[----:B------:R-:W-:Y:S04]  /*16cc0*/  @!P0 SHF.L.U64.HI R0, R4, 0x6, R0 ;  /* 0x0000000604008819 */ /* 0x000fe80000010200 */
[----:B------:R-:W-:Y:S02]  /*16cd0*/  @!P0 LEA.HI.X R12, R6, R0, R5, 0x5, P1 ;  /* 0x00000000060c8211 */ /* 0x000fe400008f2c05 */
[----:B------:R-:W-:Y:S01]  /*16ce0*/  @!P0 IADD3 R4, P1, R2, R230, RZ ;  /* 0x000000e602048210 */ /* 0x000fe20007f3e0ff */
[----:B------:R-:W1:Y:S03]  /*16cf0*/  LDSM.16.M88.4 R8, [R192] ;  /* 0x00000000c008783b */ /* 0x000e660000000200 */
[-C--:B------:R-:W-:Y:S02]  /*16d00*/  @!P0 IADD3.X R5, R0, R233.reuse, RZ, P1, !PT ;  /* 0x000000e900058210 */ /* 0x080fe40000ffe4ff */
[C---:B------:R-:W-:Y:S03]  /*16d10*/  @!P0 LEA R22, P1, R4.reuse, c[0x0][0x1f8], 0x1 ;  /* 0x00007e0004168a11 */ /* 0x040fe600078208ff */
[----:B------:R-:W2:Y:S01]  /*16d20*/  LDSM.16.M88.4 R16, [R192+0x800] ;  /* 0x00080000c010783b */ /* 0x000ea20000000200 */
[----:B------:R-:W-:Y:S02]  /*16d30*/  @!P0 LEA.HI.X R23, R4, c[0x0][0x1fc], R5, 0x1, P1 ;  /* 0x00007f0004178a11 */ /* 0x000fe400008f0c05 */
[----:B------:R-:W-:Y:S04]  /*16d40*/  @!P0 IADD3 R6, P1, R230, 0x40, RZ ;  /* 0x00000040e6068810 */ /* 0x000fe80007f3e0ff */
[----:B------:R-:W-:Y:S01]  /*16d50*/  @!P0 IADD3.X R5, RZ, R233, RZ, P1, !PT ;  /* 0x000000e9ff058210 */ /* 0x000fe20000ffe4ff */
[----:B------:R-:W3:Y:S01]  /*16d60*/  LDSM.16.M88.4 R24, [R192+0x1000] ;  /* 0x00100000c018783b */ /* 0x000ee20000000200 */
[----:B------:R-:W-:Y:S04]  /*16d70*/  @!P0 IADD3 R4, P1, R2, R6, RZ ;  /* 0x0000000602048210 */ /* 0x000fe80007f3e0ff */
[----:B------:R-:W-:Y:S02]  /*16d80*/  @!P0 IADD3.X R7, R0, R5, RZ, P1, !PT ;  /* 0x0000000500078210 */ /* 0x000fe40000ffe4ff */
[C---:B------:R-:W-:Y:S01]  /*16d90*/  @!P0 LEA R174, P1, R4.reuse, c[0x0][0x1f8], 0x1 ;  /* 0x00007e0004ae8a11 */ /* 0x040fe200078208ff */
[----:B------:R-:W4:Y:S03]  /*16da0*/  LDSM.16.M88.4 R148, [R192+0x1800] ;  /* 0x00180000c094783b */ /* 0x000f260000000200 */
[----:B------:R-:W-:Y:S02]  /*16db0*/  @!P0 LEA.HI.X R175, R4, c[0x0][0x1fc], R7, 0x1, P1 ;  /* 0x00007f0004af8a11 */ /* 0x000fe400008f0c07 */
[----:B------:R-:W-:Y:S03]  /*16dc0*/  @!P0 IADD3 R4, P1, R230, 0x80, RZ ;  /* 0x00000080e6048810 */ /* 0x000fe60007f3e0ff */
[----:B------:R-:W-:Y:S01]  /*16dd0*/  LDSM.16.M88.4 R152, [R200] ;  /* 0x00000000c898783b */ /* 0x000fe20000000200 */
[----:B------:R-:W-:Y:S02]  /*16de0*/  @!P0 IADD3.X R13, RZ, R233, RZ, P1, !PT ;  /* 0x000000e9ff0d8210 */ /* 0x000fe40000ffe4ff */
[----:B------:R-:W-:Y:S04]  /*16df0*/  @!P0 IADD3 R2, P1, R2, R4, RZ ;  /* 0x0000000402028210 */ /* 0x000fe80007f3e0ff */
[----:B------:R-:W-:Y:S01]  /*16e00*/  @!P0 IADD3.X R0, R0, R13, RZ, P1, !PT ;  /* 0x0000000d00008210 */ /* 0x000fe20000ffe4ff */
[----:B------:R-:W5:Y:S01]  /*16e10*/  LDSM.16.M88.4 R156, [R203] ;  /* 0x00000000cb9c783b */ /* 0x000f620000000200 */
[C---:B------:R-:W-:Y:S04]  /*16e20*/  @!P0 LEA R172, P1, R2.reuse, c[0x0][0x1f8], 0x1 ;  /* 0x00007e0002ac8a11 */ /* 0x040fe800078208ff */
[----:B------:R-:W-:Y:S02]  /*16e30*/  @!P0 LEA.HI.X R173, R2, c[0x0][0x1fc], R0, 0x1, P1 ;  /* 0x00007f0002ad8a11 */ /* 0x000fe400008f0c00 */
[C---:B------:R-:W-:Y:S01]  /*16e40*/  @!P0 IADD3 R0, P1, R3.reuse, R6, RZ ;  /* 0x0000000603008210 */ /* 0x040fe20007f3e0ff */
[----:B------:R-:W3:Y:S03]  /*16e50*/  LDSM.16.M88.4 R160, [R214] ;  /* 0x00000000d6a0783b */ /* 0x000ee60000000200 */
[C---:B------:R-:W-:Y:S02]  /*16e60*/  @!P0 IADD3.X R21, R12.reuse, R5, RZ, P1, !PT ;  /* 0x000000050c158210 */ /* 0x040fe40000ffe4ff */
[C---:B------:R-:W-:Y:S02]  /*16e70*/  @!P0 IADD3 R20, P1, R3.reuse, R4, RZ ;  /* 0x0000000403148210 */ /* 0x040fe40007f3e0ff */
[C---:B-1----:R-:W-:Y:S01]  /*16e80*/  HMMA.16816.F32.BF16 R4, R32.reuse, R8, RZ ;  /* 0x000000082004723c */ /* 0x042fe200000418ff */
[----:B------:R-:W1:Y:S02]  /*16e90*/  LDSM.16.M88.4 R164, [R213] ;  /* 0x00000000d5a4783b */ /* 0x000e640000000200 */
[C---:B------:R-:W-:Y:S02]  /*16ea0*/  @!P0 IADD3.X R100, R12.reuse, R13, RZ, P1, !PT ;  /* 0x0000000d0c648210 */ /* 0x040fe40000ffe4ff */
[----:B------:R-:W-:Y:S03]  /*16eb0*/  @!P0 IADD3 R3, P1, R3, R230, RZ ;  /* 0x000000e603038210 */ /* 0x000fe60007f3e0ff */
[C---:B------:R-:W-:Y:S01]  /*16ec0*/  HMMA.16816.F32.BF16 R8, R32.reuse, R10, RZ ;  /* 0x0000000a2008723c */ /* 0x040fe200000418ff */
[----:B------:R-:W1:Y:S03]  /*16ed0*/  LDSM.16.M88.4 R168, [R212] ;  /* 0x00000000d4a8783b */ /* 0x000e660000000200 */
[----:B------:R-:W-:Y:S02]  /*16ee0*/  @!P0 IADD3.X R2, R12, R233, RZ, P1, !PT ;  /* 0x000000e90c028210 */ /* 0x000fe40000ffe4ff */
[C---:B------:R-:W-:Y:S02]  /*16ef0*/  @!P0 LEA R28, P1, R3.reuse, c[0x0][0x1f8], 0x1 ;  /* 0x00007e00031c8a11 */ /* 0x040fe400078208ff */
[C---:B--2---:R-:W-:Y:S01]  /*16f00*/  HMMA.16816.F32.BF16 R12, R32.reuse, R16, RZ ;  /* 0x00000010200c723c */ /* 0x044fe200000418ff */
[----:B------:R-:W-:Y:S01]  /*16f10*/  @!PT LDS RZ, [RZ] ;  /* 0x00000000fffff984 */ /* 0x000fe20000000800 */
[----:B------:R-:W-:Y:S01]  /*16f20*/  @!PT LDS RZ, [RZ] ;  /* 0x00000000fffff984 */ /* 0x000fe20000000800 */
[----:B------:R-:W-:Y:S01]  /*16f30*/  @!PT LDS RZ, [RZ] ;  /* 0x00000000fffff984 */ /* 0x000fe20000000800 */
[----:B------:R3:W-:Y:S03]  /*16f40*/  @!P0 LDGSTS.E.BYPASS.LTC128B.128 [R217+0x100], [R22.64], !P5 ;  /* 0x0010000016d98fae */ /* 0x0007e6000e901d46 */
[----:B------:R-:W-:Y:S02]  /*16f50*/  @!P0 LEA.HI.X R29, R3, c[0x0][0x1fc], R2, 0x1, P1 ;  /* 0x00007f00031d8a11 */ /* 0x000fe400008f0c02 */
[C---:B------:R-:W-:Y:S02]  /*16f60*/  @!P0 LEA R30, P1, R0.reuse, c[0x0][0x1f8], 0x1 ;  /* 0x00007e00001e8a11 */ /* 0x040fe400078208ff */
[C---:B------:R-:W-:Y:S01]  /*16f70*/  HMMA.16816.F32.BF16 R16, R32.reuse, R18, RZ ;  /* 0x000000122010723c */ /* 0x040fe200000418ff */
[----:B------:R2:W-:Y:S03]  /*16f80*/  @!P0 LDGSTS.E.BYPASS.LTC128B.128 [R217+0x2100], [R174.64], !P4 ;  /* 0x02100000aed98fae */ /* 0x0005e6000e101d46 */
[----:B------:R-:W-:Y:S02]  /*16f90*/  @!P0 LEA.HI.X R31, R0, c[0x0][0x1fc], R21, 0x1, P1 ;  /* 0x00007f00001f8a11 */ /* 0x000fe400008f0c15 */
[C---:B------:R-:W-:Y:S03]  /*16fa0*/  @!P0 LEA R2, P1, R20.reuse, c[0x0][0x1f8], 0x1 ;  /* 0x00007e0014028a11 */ /* 0x040fe600078208ff */
[----:B------:R2:W-:Y:S03]  /*16fb0*/  @!P0 LDGSTS.E.BYPASS.LTC128B.128 [R217+0x4100], [R172.64], !P3 ;  /* 0x04100000acd98fae */ /* 0x0005e6000d901d46 */
[----:B------:R-:W-:Y:S05]  /*16fc0*/  @!P0 LEA.HI.X R3, R20, c[0x0][0x1fc], R100, 0x1, P1 ;  /* 0x00007f0014038a11 */ /* 0x000fea00008f0c64 */
[----:B------:R4:W-:Y:S01]  /*16fd0*/  @!P0 LDGSTS.E.BYPASS.LTC128B.128 [R217+0x1100], [R28.64], !P5 ;  /* 0x011000001cd98fae */ /* 0x0009e2000e901d46 */
[C---:B---3--:R-:W-:Y:S07]  /*16fe0*/  HMMA.16816.F32.BF16 R20, R32.reuse, R24, RZ ;  /* 0x000000182014723c */ /* 0x048fee00000418ff */
[----:B------:R4:W-:Y:S01]  /*16ff0*/  @!P0 LDGSTS.E.BYPASS.LTC128B.128 [R217+0x3100], [R30.64], !P4 ;  /* 0x031000001ed98fae */ /* 0x0009e2000e101d46 */
[C---:B------:R-:W-:Y:S07]  /*17000*/  HMMA.16816.F32.BF16 R24, R32.reuse, R26, RZ ;  /* 0x0000001a2018723c */ /* 0x040fee00000418ff */
[----:B------:R3:W-:Y:S01]  /*17010*/  @!P0 LDGSTS.E.BYPASS.LTC128B.128 [R217+0x5100], [R2.64], !P3 ;  /* 0x0510000002d98fae */ /* 0x0007e2000d901d46 */
[----:B------:R-:W-:Y:S07]  /*17020*/  ISETP.GT.AND P0, PT, R216, R227, PT ;  /* 0x000000e3d800720c */ /* 0x000fee0003f04270 */
[----:B--2---:R-:W-:Y:S08]  /*17030*/  LDSM.16.M88.4 R172, [R202] ;  /* 0x00000000caac783b */ /* 0x004ff00000000200 */
[----:B------:R-:W0:Y:S01]  /*17040*/  LDGDEPBAR ;  /* 0x00000000000079af */ /* 0x000e220000000000 */
[C---:B----4-:R-:W-:Y:S07]  /*17050*/  HMMA.16816.F32.BF16 R28, R32.reuse, R148, RZ ;  /* 0x00000094201c723c */ /* 0x050fee00000418ff */
[----:B------:R-:W2:Y:S01]  /*17060*/  LDSM.16.M88.4 R176, [R198] ;  /* 0x00000000c6b0783b */ /* 0x000ea20000000200 */
[----:B------:R-:W-:Y:S07]  /*17070*/  HMMA.16816.F32.BF16 R32, R32, R150, RZ ;  /* 0x000000962020723c */ /* 0x000fee00000418ff */
[----:B------:R-:W4:Y:S01]  /*17080*/  LDSM.16.M88.4 R180, [R198+0x800] ;  /* 0x00080000c6b4783b */ /* 0x000f220000000200 */
[C---:B-----5:R-:W-:Y:S07]  /*17090*/  HMMA.16816.F32.BF16 R4, R152.reuse, R156, R4 ;  /* 0x0000009c9804723c */ /* 0x060fee0000041804 */
[----:B------:R-:W5:Y:S01]  /*170a0*/  LDSM.16.M88.4 R148, [R198+0x1000] ;  /* 0x00100000c694783b */ /* 0x000f620000000200 */
[C---:B------:R-:W-:Y:S07]  /*170b0*/  HMMA.16816.F32.BF16 R8, R152.reuse, R158, R8 ;  /* 0x0000009e9808723c */ /* 0x040fee0000041808 */
[----:B------:R-:W2:Y:S01]  /*170c0*/  LDSM.16.M88.4 R156, [R198+0x1800] ;  /* 0x00180000c69c783b */ /* 0x000ea20000000200 */
[C---:B------:R-:W-:Y:S07]  /*170d0*/  HMMA.16816.F32.BF16 R12, R152.reuse, R160, R12 ;  /* 0x000000a0980c723c */ /* 0x040fee000004180c */
[----:B------:R-:W-:Y:S01]  /*170e0*/  LDSM.16.M88.4 R184, [R199+0x4000] ;  /* 0x00400000c7b8783b */ /* 0x000fe20000000200 */
[C---:B------:R-:W-:Y:S07]  /*170f0*/  HMMA.16816.F32.BF16 R16, R152.reuse, R162, R16 ;  /* 0x000000a29810723c */ /* 0x040fee0000041810 */
[----:B------:R-:W-:Y:S01]  /*17100*/  LDSM.16.M88.4 R160, [R201] ;  /* 0x00000000c9a0783b */ /* 0x000fe20000000200 */
[C---:B-1----:R-:W-:Y:S07]  /*17110*/  HMMA.16816.F32.BF16 R20, R152.reuse, R164, R20 ;  /* 0x000000a49814723c */ /* 0x042fee0000041814 */
[----:B------:R-:W-:Y:S01]  /*17120*/  LDSM.16.M88.4 R188, [R192+0x2000] ;  /* 0x00200000c0bc783b */ /* 0x000fe20000000200 */
[C---:B------:R-:W-:Y:S07]  /*17130*/  HMMA.16816.F32.BF16 R24, R152.reuse, R166, R24 ;  /* 0x000000a69818723c */ /* 0x040fee0000041818 */
[----:B------:R-:W1:Y:S01]  /*17140*/  LDSM.16.M88.4 R164, [R195] ;  /* 0x00000000c3a4783b */ /* 0x000e620000000200 */
[C---:B------:R-:W-:Y:S08]  /*17150*/  HMMA.16816.F32.BF16 R28, R152.reuse, R168, R28 ;  /* 0x000000a8981c723c */ /* 0x040ff0000004181c */
        /* <DEDUP_REMOVED lines=15> */
[C---:B-1----:R-:W-:Y:S01]  /*17250*/  HMMA.16816.F32.BF16 R4, R160.reuse, R164, R4 ;  /* 0x000000a4a004723c */ /* 0x042fe20000041804 */
[----:B------:R-:W-:Y:S07]  /*17260*/  LDSM.16.M88.4 R172, [R209] ;  /* 0x00000000d1ac783b */ /* 0x000fee0000000200 */
[C---:B------:R-:W-:Y:S01]  /*17270*/  HMMA.16816.F32.BF16 R8, R160.reuse, R166, R8 ;  /* 0x000000a6a008723c */ /* 0x040fe20000041808 */
[----:B------:R-:W-:Y:S07]  /*17280*/  LDSM.16.M88.4 R164, [R211] ;  /* 0x00000000d3a4783b */ /* 0x000fee0000000200 */
[C---:B------:R-:W-:Y:S08]  /*17290*/  HMMA.16816.F32.BF16 R12, R160.reuse, R152, R12 ;  /* 0x00000098a00c723c */ /* 0x040ff0000004180c */
        /* <DEDUP_REMOVED lines=14> */
[----:B------:R-:W4:Y:S07]  /*17380*/  LDSM.16.M88.4 R148, [R208] ;  /* 0x00000000d094783b */ /* 0x000f2e0000000200 */
[C---:B-----5:R-:W-:Y:S08]  /*17390*/  HMMA.16816.F32.BF16 R20, R184.reuse, R156, R20 ;  /* 0x0000009cb814723c */ /* 0x060ff00000041814 */
[C---:B------:R-:W-:Y:S01]  /*173a0*/  HMMA.16816.F32.BF16 R24, R184.reuse, R158, R24 ;  /* 0x0000009eb818723c */ /* 0x040fe20000041818 */
[----:B------:R-:W5:Y:S07]  /*173b0*/  LDSM.16.M88.4 R156, [R202+0x4000] ;  /* 0x00400000ca9c783b */ /* 0x000f6e0000000200 */
        /* <DEDUP_REMOVED lines=13> */
[C---:B----4-:R-:W-:Y:S08]  /*17490*/  HMMA.16816.F32.BF16 R28, R160.reuse, R148, R28 ;  /* 0x00000094a01c723c */ /* 0x050ff0000004181c */
[----:B------:R-:W-:Y:S01]  /*174a0*/  HMMA.16816.F32.BF16 R32, R160, R150, R32 ;  /* 0x00000096a020723c */ /* 0x000fe20000041820 */
[----:B------:R-:W4:Y:S07]  /*174b0*/  LDSM.16.M88.4 R148, [R198+0x3800] ;  /* 0x00380000c694783b */ /* 0x000f2e0000000200 */
[C---:B-----5:R-:W-:Y:S01]  /*174c0*/  HMMA.16816.F32.BF16 R4, R156.reuse, R176, R4 ;  /* 0x000000b09c04723c */ /* 0x060fe20000041804 */
[----:B------:R-:W5:Y:S07]  /*174d0*/  LDSM.16.M88.4 R160, [R201+0x4000] ;  /* 0x00400000c9a0783b */ /* 0x000f6e0000000200 */
[C---:B------:R-:W-:Y:S01]  /*174e0*/  HMMA.16816.F32.BF16 R8, R156.reuse, R178, R8 ;  /* 0x000000b29c08723c */ /* 0x040fe20000041808 */
[----:B------:R-:W3:Y:S07]  /*174f0*/  LDSM.16.M88.4 R176, [R195+0x3000] ;  /* 0x00300000c3b0783b */ /* 0x000eee0000000200 */
[C---:B-1----:R-:W-:Y:S08]  /*17500*/  HMMA.16816.F32.BF16 R12, R156.reuse, R152, R12 ;  /* 0x000000989c0c723c */ /* 0x042ff0000004180c */
[C---:B------:R-:W-:Y:S01]  /*17510*/  HMMA.16816.F32.BF16 R16, R156.reuse, R154, R16 ;  /* 0x0000009a9c10723c */ /* 0x040fe20000041810 */
[----:B------:R-:W1:Y:S07]  /*17520*/  LDSM.16.M88.4 R152, [R195+0x3800] ;  /* 0x00380000c398783b */ /* 0x000e6e0000000200 */
[C---:B--2---:R-:W-:Y:S08]  /*17530*/  HMMA.16816.F32.BF16 R20, R156.reuse, R164, R20 ;  /* 0x000000a49c14723c */ /* 0x044ff00000041814 */
[C---:B------:R-:W-:Y:S01]  /*17540*/  HMMA.16816.F32.BF16 R24, R156.reuse, R166, R24 ;  /* 0x000000a69c18723c */ /* 0x040fe20000041818 */
[----:B------:R-:W-:Y:S07]  /*17550*/  LDSM.16.M88.4 R164, [R200+0x8000] ;  /* 0x00800000c8a4783b */ /* 0x000fee0000000200 */
[C---:B----4-:R-:W-:Y:S08]  /*17560*/  HMMA.16816.F32.BF16 R28, R156.reuse, R148, R28 ;  /* 0x000000949c1c723c */ /* 0x050ff0000004181c */
[----:B------:R-:W-:Y:S01]  /*17570*/  HMMA.16816.F32.BF16 R32, R156, R150, R32 ;  /* 0x000000969c20723c */ /* 0x000fe20000041820 */
[----:B------:R-:W2:Y:S07]  /*17580*/  LDSM.16.M88.4 R148, [R192+0x5000] ;  /* 0x00500000c094783b */ /* 0x000eae0000000200 */
[C---:B-----5:R-:W-:Y:S01]  /*17590*/  HMMA.16816.F32.BF16 R4, R160.reuse, R168, R4 ;  /* 0x000000a8a004723c */ /* 0x060fe20000041804 */
[----:B------:R-:W4:Y:S07]  /*175a0*/  LDSM.16.M88.4 R156, [R192+0x5800] ;  /* 0x00580000c09c783b */ /* 0x000f2e0000000200 */
[C---:B------:R-:W-:Y:S01]  /*175b0*/  HMMA.16816.F32.BF16 R8, R160.reuse, R170, R8 ;  /* 0x000000aaa008723c */ /* 0x040fe20000041808 */
[----:B------:R-:W5:Y:S07]  /*175c0*/  LDSM.16.M88.4 R168, [R207] ;  /* 0x00000000cfa8783b */ /* 0x000f6e0000000200 */
[C---:B------:R-:W-:Y:S08]  /*175d0*/  HMMA.16816.F32.BF16 R12, R160.reuse, R172, R12 ;  /* 0x000000aca00c723c */ /* 0x040ff0000004180c */
[C---:B------:R-:W-:Y:S01]  /*175e0*/  HMMA.16816.F32.BF16 R16, R160.reuse, R174, R16 ;  /* 0x000000aea010723c */ /* 0x040fe20000041810 */
[----:B------:R-:W2:Y:S07]  /*175f0*/  LDSM.16.M88.4 R172, [R206] ;  /* 0x00000000ceac783b */ /* 0x000eae0000000200 */
[C---:B---3--:R-:W-:Y:S08]  /*17600*/  HMMA.16816.F32.BF16 R20, R160.reuse, R176, R20 ;  /* 0x000000b0a014723c */ /* 0x048ff00000041814 */
[C---:B------:R-:W-:Y:S01]  /*17610*/  HMMA.16816.F32.BF16 R24, R160.reuse, R178, R24 ;  /* 0x000000b2a018723c */ /* 0x040fe20000041818 */
[----:B------:R-:W-:Y:S07]  /*17620*/  LDSM.16.M88.4 R176, [R202+0x8000] ;  /* 0x00800000cab0783b */ /* 0x000fee0000000200 */
[C---:B-1----:R-:W-:Y:S08]  /*17630*/  HMMA.16816.F32.BF16 R28, R160.reuse, R152, R28 ;  /* 0x00000098a01c723c */ /* 0x042ff0000004181c */
[----:B------:R-:W-:Y:S01]  /*17640*/  HMMA.16816.F32.BF16 R32, R160, R154, R32 ;  /* 0x0000009aa020723c */ /* 0x000fe20000041820 */
[----:B------:R-:W1:Y:S07]  /*17650*/  LDSM.16.M88.4 R152, [R205] ;  /* 0x00000000cd98783b */ /* 0x000e6e0000000200 */
[C---:B------:R-:W-:Y:S01]  /*17660*/  HMMA.16816.F32.BF16 R4, R180.reuse, R184, R4 ;  /* 0x000000b8b404723c */ /* 0x040fe20000041804 */
[----:B------:R-:W3:Y:S07]  /*17670*/  LDSM.16.M88.4 R160, [R204] ;  /* 0x00000000cca0783b */ /* 0x000eee0000000200 */
        /* <DEDUP_REMOVED lines=8> */
[C---:B----4-:R-:W-:Y:S08]  /*17700*/  HMMA.16816.F32.BF16 R28, R180.reuse, R156, R28 ;  /* 0x0000009cb41c723c */ /* 0x050ff0000004181c */
[----:B------:R-:W-:Y:S01]  /*17710*/  HMMA.16816.F32.BF16 R32, R180, R158, R32 ;  /* 0x0000009eb420723c */ /* 0x000fe20000041820 */
[----:B------:R-:W4:Y:S07]  /*17720*/  LDSM.16.M88.4 R156, [R198+0x5000] ;  /* 0x00500000c69c783b */ /* 0x000f2e0000000200 */
[C---:B-----5:R-:W-:Y:S01]  /*17730*/  HMMA.16816.F32.BF16 R4, R164.reuse, R168, R4 ;  /* 0x000000a8a404723c */ /* 0x060fe20000041804 */
[----:B------:R-:W-:Y:S07]  /*17740*/  LDSM.16.M88.4 R180, [R201+0x8000] ;  /* 0x00800000c9b4783b */ /* 0x000fee0000000200 */
[C---:B------:R-:W-:Y:S01]  /*17750*/  HMMA.16816.F32.BF16 R8, R164.reuse, R170, R8 ;  /* 0x000000aaa408723c */ /* 0x040fe20000041808 */
[----:B------:R-:W5:Y:S07]  /*17760*/  LDSM.16.M88.4 R168, [R198+0x5800] ;  /* 0x00580000c6a8783b */ /* 0x000f6e0000000200 */
[C---:B------:R-:W-:Y:S08]  /*17770*/  HMMA.16816.F32.BF16 R12, R164.reuse, R172, R12 ;  /* 0x000000aca40c723c */ /* 0x040ff0000004180c */
[C---:B------:R-:W-:Y:S08]  /*17780*/  HMMA.16816.F32.BF16 R16, R164.reuse, R174, R16 ;  /* 0x000000aea410723c */ /* 0x040ff00000041810 */
[C---:B-1----:R-:W-:Y:S08]  /*17790*/  HMMA.16816.F32.BF16 R20, R164.reuse, R152, R20 ;  /* 0x00000098a414723c */ /* 0x042ff00000041814 */
[C---:B------:R-:W-:Y:S08]  /*177a0*/  HMMA.16816.F32.BF16 R24, R164.reuse, R154, R24 ;  /* 0x0000009aa418723c */ /* 0x040ff00000041818 */
[C---:B---3--:R-:W-:Y:S08]  /*177b0*/  HMMA.16816.F32.BF16 R28, R164.reuse, R160, R28 ;  /* 0x000000a0a41c723c */ /* 0x048ff0000004181c */
[----:B------:R-:W-:Y:S08]  /*177c0*/  HMMA.16816.F32.BF16 R32, R164, R162, R32 ;  /* 0x000000a2a420723c */ /* 0x000ff00000041820 */
[C---:B------:R-:W-:Y:S08]  /*177d0*/  HMMA.16816.F32.BF16 R4, R176.reuse, R184, R4 ;  /* 0x000000b8b004723c */ /* 0x040ff00000041804 */
        /* <DEDUP_REMOVED lines=139> */
[----:B------:R-:W-:Y:S01]  /*18090*/  FFMA.FTZ R11, R153, c[0x0][0x2d0], -R155 ;  /* 0x0000b400990b7a23 */ /* 0x000fe2000001089b */
        /* <DEDUP_REMOVED lines=24> */
[--C-:B------:R-:W-:Y:S01]  /*18220*/  FFMA.FTZ R5, R154, c[0x0][0x2d0], -R155.reuse ;  /* 0x0000b4009a057a23 */ /* 0x100fe2000001089b */
        /* <DEDUP_REMOVED lines=52> */
[----:B--2---:R-:W-:Y:S02]  /*18570*/  FFMA.FTZ R102, R151, c[0x0][0x2d0], -R155 ;  /* 0x0000b40097667a23 */ /* 0x004fe4000001089b */
[----:B------:R2:W-:Y:S01]  /*18580*/  MUFU.EX2 R188, R14 ;  /* 0x0000000e00bc7308 */ /* 0x0005e20000000800 */
[----:B------:R-:W-:Y:S01]  /*18590*/  @P0 LEA.HI.X R5, R5, c[0x0][0x1cc], R15, 0x1, P1 ;  /* 0x0000730005050a11 */ /* 0x000fe200008f0c0f */
[----:B------:R3:W-:Y:S01]  /*185a0*/  @P0 LDGSTS.E.BYPASS.LTC128B.128 [R217+0x9100], [R6.64], !P4 ;  /* 0x0910000006d90fae */ /* 0x0007e2000e101d46 */
[C---:B------:R-:W-:Y:S02]  /*185b0*/  FMUL.FTZ R43, R0.reuse, R43 ;  /* 0x0000002b002b7220 */ /* 0x040fe40000410000 */
[C---:B------:R-:W-:Y:S02]  /*185c0*/  FMUL.FTZ R46, R0.reuse, R46 ;  /* 0x0000002e002e7220 */ /* 0x040fe40000410000 */
[C---:B------:R-:W-:Y:S02]  /*185d0*/  FMUL.FTZ R47, R0.reuse, R47 ;  /* 0x0000002f002f7220 */ /* 0x040fe40000410000 */
[C---:B------:R-:W-:Y:S01]  /*185e0*/  FMUL.FTZ R50, R0.reuse, R50 ;  /* 0x0000003200327220 */ /* 0x040fe20000410000 */
[----:B------:R4:W-:Y:S01]  /*185f0*/  @P0 LDGSTS.E.BYPASS.LTC128B.128 [R217+0xb100], [R4.64], !P3 ;  /* 0x0b10000004d90fae */ /* 0x0009e2000d901d46 */
[----:B------:R4:W-:Y:S01]  /*18600*/  MUFU.EX2 R220, R102 ;  /* 0x0000006600dc7308 */ /* 0x0009e20000000800 */
[----:B------:R-:W-:Y:S01]  /*18610*/  FMUL.FTZ R51, R0, R51 ;  /* 0x0000003300337220 */ /* 0x000fe20000410000 */
[----:B------:R-:W-:Y:S01]  /*18620*/  ISETP.GT.AND P0, PT, R216, R244, PT ;  /* 0x000000f4d800720c */ /* 0x000fe20003f04270 */
[C---:B------:R-:W-:Y:S01]  /*18630*/  FMUL.FTZ R54, R0.reuse, R54 ;  /* 0x0000003600367220 */ /* 0x040fe20000410000 */
[----:B------:R-:W-:Y:S01]  /*18640*/  MOV R216, R215 ;  /* 0x000000d700d87202 */ /* 0x000fe20000000f00 */
        /* <DEDUP_REMOVED lines=9> */
[C---:B---3--:R-:W-:Y:S01]  /*186e0*/  FMUL.FTZ R6, R0.reuse, R110 ;  /* 0x0000006e00067220 */ /* 0x048fe20000410000 */
[----:B-----5:R-:W-:Y:S01]  /*186f0*/  F2FP.BF16.PACK_AB R110, R223, R224 ;  /* 0x000000e0df6e723e */ /* 0x020fe200000010ff */
[C---:B------:R-:W-:Y:S02]  /*18700*/  FMUL.FTZ R7, R0.reuse, R111 ;  /* 0x0000006f00077220 */ /* 0x040fe40000410000 */
[----:B------:R-:W-:Y:S01]  /*18710*/  FMUL.FTZ R59, R0, R59 ;  /* 0x0000003b003b7220 */ /* 0x000fe20000410000 */
[----:B------:R-:W-:Y:S01]  /*18720*/  LDSM.16.MT88.4 R120, [R194+0x2000] ;  /* 0x00200000c278783b */ /* 0x000fe20000004200 */
[----:B------:R2:W3:Y:S01]  /*18730*/  MUFU.EX2 R187, R14 ;  /* 0x0000000e00bb7308 */ /* 0x0004e20000000800 */
[----:B----4-:R-:W-:Y:S02]  /*18740*/  FFMA.FTZ R4, R156, c[0x0][0x2d0], -R101 ;  /* 0x0000b4009c047a23 */ /* 0x010fe40000010865 */
[----:B------:R-:W-:Y:S02]  /*18750*/  FMUL.FTZ R5, R2, R109 ;  /* 0x0000006d02057220 */ /* 0x000fe40000410000 */
[----:B------:R-:W-:Y:S02]  /*18760*/  FFMA.FTZ R102, R160, c[0x0][0x2d0], -R155 ;  /* 0x0000b400a0667a23 */ /* 0x000fe4000001089b */
        /* <DEDUP_REMOVED lines=26> */
[C---:B------:R-:W-:Y:S02]  /*18910*/  FMUL.FTZ R74, R0.reuse, R74 ;  /* 0x0000004a004a7220 */ /* 0x040fe40000410000 */
        /* <DEDUP_REMOVED lines=47> */
[----:B------:R-:W-:Y:S02]  /*18c10*/  FMUL.FTZ R92, R2, R92 ;  /* 0x0000005c025c7220 */ /* 0x000fe40000410000 */
        /* <DEDUP_REMOVED lines=15> */
[--C-:B-1----:R-:W-:Y:S02]  /*18d10*/  FFMA.FTZ R102, R165, c[0x0][0x2d0], -R155.reuse ;  /* 0x0000b400a5667a23 */ /* 0x102fe4000001089b */
        /* <DEDUP_REMOVED lines=16> */
[--C-:B-1----:R-:W-:Y:S02]  /*18e20*/  FFMA.FTZ R102, R167, c[0x0][0x2d0], -R155.reuse ;  /* 0x0000b400a7667a23 */ /* 0x102fe4000001089b */
        /* <DEDUP_REMOVED lines=61> */
[----:B---3--:R-:W-:Y:S02]  /*19200*/  FFMA.FTZ R102, R172, c[0x0][0x2d0], -R101 ;  /* 0x0000b400ac667a23 */ /* 0x008fe40000010865 */
        /* <DEDUP_REMOVED lines=8> */
[--C-:B---3--:R-:W-:Y:S02]  /*19290*/  FFMA.FTZ R102, R178, c[0x0][0x2d0], -R155.reuse ;  /* 0x0000b400b2667a23 */ /* 0x108fe4000001089b */
        /* <DEDUP_REMOVED lines=11> */
[----:B------:R4:W5:Y:S06]  /*19350*/  MUFU.EX2 R179, R102 ;  /* 0x0000006600b37308 */ /* 0x00096c0000000800 */
[C---:B------:R-:W-:Y:S08]  /*19360*/  HMMA.16816.F32.BF16 R84, R108.reuse, R124, R84 ;  /* 0x0000007c6c54723c */ /* 0x040ff00000041854 */
[C---:B------:R-:W-:Y:S01]  /*19370*/  HMMA.16816.F32.BF16 R88, R108.reuse, R126, R88 ;  /* 0x0000007e6c58723c */ /* 0x040fe20000041858 */
[----:B------:R-:W3:Y:S07]  /*19380*/  LDSM.16.MT88.4 R124, [R193+0x3000] ;  /* 0x00300000c17c783b */ /* 0x000eee0000004200 */
        /* <DEDUP_REMOVED lines=10> */
[----:B----4-:R-:W-:Y:S02]  /*19430*/  FFMA.FTZ R102, R177, c[0x0][0x2d0], -R155 ;  /* 0x0000b400b1667a23 */ /* 0x010fe4000001089b */
[----:B------:R-:W-:Y:S03]  /*19440*/  LDSM.16.MT88.4 R152, [R193+0x3800] ;  /* 0x00380000c198783b */ /* 0x000fe60000004200 */
[C---:B------:R-:W-:Y:S01]  /*19450*/  HMMA.16816.F32.BF16 R8, R108.reuse, R118, R8 ;  /* 0x000000766c08723c */ /* 0x040fe20000041808 */
[----:B------:R1:W-:Y:S04]  /*19460*/  MUFU.EX2 R177, R102 ;  /* 0x0000006600b17308 */ /* 0x0003e80000000800 */
[----:B------:R-:W4:Y:S03]  /*19470*/  LDSM.16.MT88.4 R116, [R193+0x5000] ;  /* 0x00500000c174783b */ /* 0x000f260000004200 */
[C---:B------:R-:W-:Y:S08]  /*19480*/  HMMA.16816.F32.BF16 R12, R108.reuse, R128, R12 ;  /* 0x000000806c0c723c */ /* 0x040ff0000004180c */
[C---:B------:R-:W-:Y:S01]  /*19490*/  HMMA.16816.F32.BF16 R16, R108.reuse, R130, R16 ;  /* 0x000000826c10723c */ /* 0x040fe20000041810 */
[----:B------:R-:W-:Y:S07]  /*194a0*/  LDSM.16.MT88.4 R128, [R197+0x1800] ;  /* 0x00180000c580783b */ /* 0x000fee0000004200 */
[C---:B---3--:R-:W-:Y:S04]  /*194b0*/  HMMA.16816.F32.BF16 R20, R108.reuse, R120, R20 ;  /* 0x000000786c14723c */ /* 0x048fe80000041814 */
[--C-:B-1----:R-:W-:Y:S04]  /*194c0*/  FFMA.FTZ R102, R235, c[0x0][0x2d0], -R101.reuse ;  /* 0x0000b400eb667a23 */ /* 0x102fe80000010865 */
[C---:B------:R-:W-:Y:S01]  /*194d0*/  HMMA.16816.F32.BF16 R24, R108.reuse, R122, R24 ;  /* 0x0000007a6c18723c */ /* 0x040fe20000041818 */
[----:B------:R-:W1:Y:S01]  /*194e0*/  LDSM.16.MT88.4 R120, [R194+0x5000] ;  /* 0x00500000c278783b */ /* 0x000e620000004200 */
[----:B------:R3:W-:Y:S06]  /*194f0*/  MUFU.EX2 R172, R102 ;  /* 0x0000006600ac7308 */ /* 0x0007ec0000000800 */
[C---:B------:R-:W-:Y:S08]  /*19500*/  HMMA.16816.F32.BF16 R28, R108.reuse, R132, R28 ;  /* 0x000000846c1c723c */ /* 0x040ff0000004181c */
[C---:B------:R-:W-:Y:S08]  /*19510*/  HMMA.16816.F32.BF16 R32, R108.reuse, R134, R32 ;  /* 0x000000866c20723c */ /* 0x040ff00000041820 */
[C---:B------:R-:W-:Y:S04]  /*19520*/  HMMA.16816.F32.BF16 R36, R108.reuse, R124, R36 ;  /* 0x0000007c6c24723c */ /* 0x040fe80000041824 */
[--C-:B---3--:R-:W-:Y:S02]  /*19530*/  FFMA.FTZ R102, R236, c[0x0][0x2d0], -R101.reuse ;  /* 0x0000b400ec667a23 */ /* 0x108fe40000010865 */
[----:B------:R-:W-:Y:S02]  /*19540*/  FFMA.FTZ R101, R140, c[0x0][0x2d0], -R101 ;  /* 0x0000b4008c657a23 */ /* 0x000fe40000010865 */
[C---:B------:R-:W-:Y:S01]  /*19550*/  HMMA.16816.F32.BF16 R40, R108.reuse, R126, R40 ;  /* 0x0000007e6c28723c */ /* 0x040fe20000041828 */
[----:B------:R-:W3:Y:S01]  /*19560*/  LDSM.16.MT88.4 R124, [R197+0x5000] ;  /* 0x00500000c57c783b */ /* 0x000ee20000004200 */
[----:B------:R-:W1:Y:S06]  /*19570*/  MUFU.EX2 R102, R102 ;  /* 0x0000006600667308 */ /* 0x000e6c0000000800 */
[C---:B------:R-:W-:Y:S04]  /*19580*/  HMMA.16816.F32.BF16 R44, R108.reuse, R136, R44 ;  /* 0x000000886c2c723c */ /* 0x040fe8000004182c */
[----:B------:R-:W1:Y:S04]  /*19590*/  MUFU.EX2 R101, R101 ;  /* 0x0000006500657308 */ /* 0x000e680000000800 */
[C---:B------:R-:W-:Y:S01]  /*195a0*/  HMMA.16816.F32.BF16 R48, R108.reuse, R138, R48 ;  /* 0x0000008a6c30723c */ /* 0x040fe20000041830 */
[----:B------:R-:W-:Y:S07]  /*195b0*/  LDSM.16.MT88.4 R136, [R196+0x1800] ;  /* 0x00180000c488783b */ /* 0x000fee0000004200 */
[C---:B------:R-:W-:Y:S07]  /*195c0*/  HMMA.16816.F32.BF16 R52, R108.reuse, R148, R52 ;  /* 0x000000946c34723c */ /* 0x040fee0000041834 */
[----:B-----5:R-:W-:Y:S01]  /*195d0*/  F2FP.BF16.PACK_AB R148, R179, R180 ;  /* 0x000000b4b394723e */ /* 0x020fe200000010ff */
[C---:B------:R-:W-:Y:S04]  /*195e0*/  HMMA.16816.F32.BF16 R56, R108.reuse, R150, R56 ;  /* 0x000000966c38723c */ /* 0x040fe80000041838 */
[----:B-1----:R-:W-:Y:S03]  /*195f0*/  F2FP.BF16.PACK_AB R149, R102, R172 ;  /* 0x000000ac6695723e */ /* 0x002fe600000010ff */
[----:B------:R-:W-:Y:S01]  /*19600*/  F2FP.BF16.PACK_AB R150, R177, R178 ;  /* 0x000000b2b196723e */ /* 0x000fe200000010ff */
[C---:B--2---:R-:W-:Y:S04]  /*19610*/  HMMA.16816.F32.BF16 R60, R108.reuse, R112, R60 ;  /* 0x000000706c3c723c */ /* 0x044fe8000004183c */
[----:B------:R-:W-:Y:S04]  /*19620*/  F2FP.BF16.PACK_AB R151, R101, R103 ;  /* 0x000000676597723e */ /* 0x000fe800000010ff */
[C---:B------:R-:W-:Y:S01]  /*19630*/  HMMA.16816.F32.BF16 R64, R108.reuse, R114, R64 ;  /* 0x000000726c40723c */ /* 0x040fe20000041840 */
[----:B------:R-:W1:Y:S07]  /*19640*/  LDSM.16.MT88.4 R112, [R196+0x5000] ;  /* 0x00500000c470783b */ /* 0x000e6e0000004200 */
[C---:B----4-:R-:W-:Y:S08]  /*19650*/  HMMA.16816.F32.BF16 R68, R108.reuse, R116, R68 ;  /* 0x000000746c44723c */ /* 0x050ff00000041844 */
[C---:B------:R-:W-:Y:S01]  /*19660*/  HMMA.16816.F32.BF16 R72, R108.reuse, R118, R72 ;  /* 0x000000766c48723c */ /* 0x040fe20000041848 */
[----:B------:R-:W2:Y:S07]  /*19670*/  LDSM.16.MT88.4 R116, [R193+0x1800] ;  /* 0x00180000c174783b */ /* 0x000eae0000004200 */
[C---:B------:R-:W-:Y:S08]  /*19680*/  HMMA.16816.F32.BF16 R76, R108.reuse, R120, R76 ;  /* 0x000000786c4c723c */ /* 0x040ff0000004184c */
[C---:B------:R-:W-:Y:S01]  /*19690*/  HMMA.16816.F32.BF16 R80, R108.reuse, R122, R80 ;  /* 0x0000007a6c50723c */ /* 0x040fe20000041850 */
[----:B------:R-:W4:Y:S07]  /*196a0*/  LDSM.16.MT88.4 R120, [R194+0x1800] ;  /* 0x00180000c278783b */ /* 0x000f2e0000004200 */
[C---:B---3--:R-:W-:Y:S08]  /*196b0*/  HMMA.16816.F32.BF16 R84, R108.reuse, R124, R84 ;  /* 0x0000007c6c54723c */ /* 0x048ff00000041854 */
[C---:B------:R-:W-:Y:S08]  /*196c0*/  HMMA.16816.F32.BF16 R88, R108.reuse, R126, R88 ;  /* 0x0000007e6c58723c */ /* 0x040ff00000041858 */
[C---:B-1----:R-:W-:Y:S08]  /*196d0*/  HMMA.16816.F32.BF16 R92, R108.reuse, R112, R92 ;  /* 0x000000706c5c723c */ /* 0x042ff0000004185c */
[----:B------:R-:W-:Y:S08]  /*196e0*/  HMMA.16816.F32.BF16 R96, R108, R114, R96 ;  /* 0x000000726c60723c */ /* 0x000ff00000041860 */
[C---:B--2---:R-:W-:Y:S01]  /*196f0*/  HMMA.16816.F32.BF16 R108, R148.reuse, R116, R4 ;  /* 0x00000074946c723c */ /* 0x044fe20000041804 */
[----:B------:R-:W1:Y:S07]  /*19700*/  LDSM.16.MT88.4 R4, [R194+0x5800] ;  /* 0x00580000c204783b */ /* 0x000e6e0000004200 */
[C---:B------:R-:W-:Y:S01]  /*19710*/  HMMA.16816.F32.BF16 R112, R148.reuse, R118, R8 ;  /* 0x000000769470723c */ /* 0x040fe20000041808 */
[----:B------:R-:W2:Y:S07]  /*19720*/  LDSM.16.MT88.4 R8, [R197+0x5800] ;  /* 0x00580000c508783b */ /* 0x000eae0000004200 */
[C---:B----4-:R-:W-:Y:S01]  /*19730*/  HMMA.16816.F32.BF16 R116, R148.reuse, R120, R12 ;  /* 0x000000789474723c */ /* 0x050fe2000004180c */
        /* <DEDUP_REMOVED lines=34> */
.L_x_720:
[----:B------:R-:W-:-:S13]  /*19960*/  ISETP.GE.AND P0, PT, R215, R227, PT ;  /* 0x000000e3d700720c */ /* 0x000fda0003f06270 */
[----:B------:R-:W-:Y:S05]  /*19970*/  @!P0 BRA `(.L_x_722) ;  /* 0x000038b000008947 */ /* 0x000fea0003800000 */
[----:B------:R-:W-:Y:S02]  /*19980*/  MOV R102, R8 ;  /* 0x0000000800667202 */ /* 0x000fe40000000f00 */
[----:B------:R-:W-:Y:S02]  /*19990*/  MOV R101, R100 ;  /* 0x0000006400657202 */ /* 0x000fe40000000f00 */
.L_x_731:
[----:B------:R-:W-:Y:S01]  /*199a0*/  SHF.R.S32.HI R0, RZ, 0x1f, R215 ;  /* 0x0000001fff007819 */ /* 0x000fe200000114d7 */
[----:B------:R-:W-:Y:S04]  /*199b0*/  DEPBAR.LE SB0, 0x0 ;  /* 0x000080000000791a */ /* 0x000fe80000000000 */
[----:B------:R-:W-:Y:S01]  /*199c0*/  IMAD R0, R0, c[0x0][0x208], RZ ;  /* 0x0000820000007a24 */ /* 0x000fe200078e02ff */
[----:B------:R-:W-:Y:S01]  /*199d0*/  WARPSYNC 0xffffffff ;  /* 0xffffffff00007948 */ /* 0x000fe20003800000 */
[----:B------:R-:W-:Y:S01]  /*199e0*/  BAR.SYNC.DEFER_BLOCKING 0x0 ;  /* 0x0000000000007b1d */ /* 0x000fe20000010000 */
[C---:B------:R-:W-:Y:S01]  /*199f0*/  IMAD.WIDE.U32 R2, R215.reuse, c[0x0][0x208], RZ ;  /* 0x00008200d7027a25 */ /* 0x040fe200078e00ff */
[----:B------:R-:W-:Y:S03]  /*19a00*/  MOV R216, c[0x0][0x2c4] ;  /* 0x0000b10000d87a02 */ /* 0x000fe60000000f00 */
[----:B------:R-:W-:Y:S01]  /*19a10*/  IMAD R0, R215, c[0x0][0x20c], R0 ;  /* 0x00008300d7007a24 */ /* 0x000fe200078e0200 */
[----:B------:R-:W-:Y:S01]  /*19a20*/  ISETP.NE.AND P6, PT, R216, 0x1, PT ;  /* 0x00000001d800780c */ /* 0x000fe20003fc5270 */
[----:B------:R-:W-:Y:S02]  /*19a30*/  IMAD.MOV.U32 R6, RZ, RZ, c[0x0][0x208] ;  /* 0x00008200ff067624 */ /* 0x000fe400078e00ff */
[----:B------:R-:W-:Y:S02]  /*19a40*/  IMAD.SHL.U32 R4, R2, 0x40, RZ ;  /* 0x0000004002047824 */ /* 0x000fe400078e00ff */
[----:B------:R-:W-:Y:S02]  /*19a50*/  IMAD.IADD R0, R3, 0x1, R0 ;  /* 0x0000000103007824 */ /* 0x000fe400078e0200 */
[----:B------:R-:W-:Y:S01]  /*19a60*/  IMAD.MOV.U32 R7, RZ, RZ, c[0x0][0x20c] ;  /* 0x00008300ff077624 */ /* 0x000fe200078e00ff */
[----:B------:R-:W-:Y:S02]  /*19a70*/  LEA R3, P0, R6, R4, 0x5 ;  /* 0x0000000406037211 */ /* 0x000fe400078028ff */
[----:B------:R-:W-:Y:S02]  /*19a80*/  SHF.L.U64.HI R0, R2, 0x6, R0 ;  /* 0x0000000602007819 */ /* 0x000fe40000010200 */
[----:B------:R-:W-:Y:S02]  /*19a90*/  IADD3 R5, P1, R4, R230, RZ ;  /* 0x000000e604057210 */ /* 0x000fe40007f3e0ff */
[----:B------:R-:W-:Y:S02]  /*19aa0*/  LEA.HI.X R2, R6, R0, R7, 0x5, P0 ;  /* 0x0000000006027211 */ /* 0x000fe400000f2c07 */
[----:B------:R-:W-:Y:S02]  /*19ab0*/  IADD3 R7, P0, R230, 0x40, RZ ;  /* 0x00000040e6077810 */ /* 0x000fe40007f1e0ff */
[C---:B------:R-:W-:Y:S01]  /*19ac0*/  LEA R28, P2, R5.reuse, c[0x0][0x1f8], 0x1 ;  /* 0x00007e00051c7a11 */ /* 0x040fe200078408ff */
[----:B------:R-:W-:Y:S01]  /*19ad0*/  LDSM.16.M88.4 R32, [R199] ;  /* 0x00000000c720783b */ /* 0x000fe20000000200 */
[----:B------:R-:W-:Y:S01]  /*19ae0*/  IADD3.X R12, R0, R233, RZ, P1, !PT ;  /* 0x000000e9000c7210 */ /* 0x000fe20000ffe4ff */
[--C-:B------:R-:W-:Y:S01]  /*19af0*/  IMAD.X R6, RZ, RZ, R233.reuse, P0 ;  /* 0x000000ffff067224 */ /* 0x100fe200000e06e9 */
[----:B------:R-:W-:Y:S01]  /*19b00*/  IADD3 R13, P1, R4, R7, RZ ;  /* 0x00000007040d7210 */ /* 0x000fe20007f3e0ff */
[----:B------:R-:W-:Y:S01]  /*19b10*/  ULDC UR4, c[0x0][0x324] ;  /* 0x0000c90000047ab9 */ /* 0x000fe20000000800 */
[----:B------:R-:W-:Y:S01]  /*19b20*/  LEA.HI.X R29, R5, c[0x0][0x1fc], R12, 0x1, P2 ;  /* 0x00007f00051d7a11 */ /* 0x000fe200010f0c0c */
[----:B------:R-:W-:Y:S01]  /*19b30*/  ULOP3.LUT UR4, URZ, UR4, URZ, 0x33, !UPT ;  /* 0x000000043f047292 */ /* 0x000fe2000f8e333f */
[----:B------:R-:W-:Y:S01]  /*19b40*/  IADD3 R5, P0, R230, 0x80, RZ ;  /* 0x00000080e6057810 */ /* 0x000fe20007f1e0ff */
[----:B------:R-:W1:Y:S01]  /*19b50*/  LDSM.16.M88.4 R8, [R192] ;  /* 0x00000000c008783b */ /* 0x000e620000000200 */
[----:B------:R-:W-:Y:S01]  /*19b60*/  IMAD.X R14, R0, 0x1, R6, P1 ;  /* 0x00000001000e7824 */ /* 0x000fe200008e0606 */
[C---:B------:R-:W-:Y:S02]  /*19b70*/  LEA R22, P1, R13.reuse, c[0x0][0x1f8], 0x1 ;  /* 0x00007e000d167a11 */ /* 0x040fe400078208ff */
[--C-:B------:R-:W-:Y:S01]  /*19b80*/  IMAD.X R12, RZ, RZ, R233.reuse, P0 ;  /* 0x000000ffff0c7224 */ /* 0x100fe200000e06e9 */
[----:B------:R-:W-:Y:S02]  /*19b90*/  IADD3 R4, P0, R4, R5, RZ ;  /* 0x0000000504047210 */ /* 0x000fe40007f1e0ff */
[----:B------:R-:W2:Y:S01]  /*19ba0*/  LDSM.16.M88.4 R16, [R192+0x800] ;  /* 0x00080000c010783b */ /* 0x000ea20000000200 */
[----:B------:R-:W-:Y:S02]  /*19bb0*/  LEA.HI.X R23, R13, c[0x0][0x1fc], R14, 0x1, P1 ;  /* 0x00007f000d177a11 */ /* 0x000fe400008f0c0e */
[C---:B------:R-:W-:Y:S02]  /*19bc0*/  IADD3 R7, P1, R3.reuse, R7, RZ ;  /* 0x0000000703077210 */ /* 0x040fe40007f3e0ff */
[----:B------:R-:W-:Y:S02]  /*19bd0*/  IADD3.X R13, R0, R12, RZ, P0, !PT ;  /* 0x0000000c000d7210 */ /* 0x000fe400007fe4ff */
        /* <DEDUP_REMOVED lines=17> */
[C---:B-1----:R-:W-:Y:S02]  /*19cf0*/  HMMA.16816.F32.BF16 R4, R32.reuse, R8, RZ ;  /* 0x000000082004723c */ /* 0x042fe400000418ff */
[----:B------:R-:W1:Y:S01]  /*19d00*/  LDSM.16.M88.4 R160, [R214] ;  /* 0x00000000d6a0783b */ /* 0x000e620000000200 */
[----:B------:R-:W-:Y:S05]  /*19d10*/  ISETP.GT.AND P0, PT, R215, R227, PT ;  /* 0x000000e3d700720c */ /* 0x000fea0003f04270 */
[C---:B------:R-:W-:Y:S01]  /*19d20*/  HMMA.16816.F32.BF16 R8, R32.reuse, R10, RZ ;  /* 0x0000000a2008723c */ /* 0x040fe200000418ff */
        /* <DEDUP_REMOVED lines=10> */
[----:B------:R2:W-:Y:S07]  /*19dd0*/  LDGSTS.E.BYPASS.LTC128B.128 [R217+0x5100], [R14.64], !P3 ;  /* 0x051000000ed97fae */ /* 0x0005ee000d901d46 */
[----:B------:R-:W-:Y:S07]  /*19de0*/  LDSM.16.M88.4 R172, [R202] ;  /* 0x00000000caac783b */ /* 0x000fee0000000200 */
[----:B------:R-:W0:Y:S07]  /*19df0*/  LDGDEPBAR ;  /* 0x00000000000079af */ /* 0x000e2e0000000000 */
[----:B------:R-:W1:Y:S01]  /*19e00*/  LDSM.16.M88.4 R176, [R198] ;  /* 0x00000000c6b0783b */ /* 0x000e620000000200 */
[C---:B--2---:R-:W-:Y:S06]  /*19e10*/  HMMA.16816.F32.BF16 R12, R32.reuse, R16, RZ ;  /* 0x00000010200c723c */ /* 0x044fec00000418ff */
[----:B------:R-:W-:Y:S02]  /*19e20*/  LDSM.16.M88.4 R180, [R198+0x1000] ;  /* 0x00100000c6b4783b */ /* 0x000fe40000000200 */
[C---:B------:R-:W-:Y:S05]  /*19e30*/  HMMA.16816.F32.BF16 R16, R32.reuse, R18, RZ ;  /* 0x000000122010723c */ /* 0x040fea00000418ff */
[----:B------:R-:W-:Y:S03]  /*19e40*/  LDSM.16.M88.4 R184, [R201] ;  /* 0x00000000c9b8783b */ /* 0x000fe60000000200 */
[C---:B---3--:R-:W-:Y:S04]  /*19e50*/  HMMA.16816.F32.BF16 R20, R32.reuse, R24, RZ ;  /* 0x000000182014723c */ /* 0x048fe800000418ff */
[----:B------:R-:W-:Y:S04]  /*19e60*/  LDSM.16.M88.4 R188, [R195] ;  /* 0x00000000c3bc783b */ /* 0x000fe80000000200 */
[C---:B------:R-:W-:Y:S08]  /*19e70*/  HMMA.16816.F32.BF16 R24, R32.reuse, R26, RZ ;  /* 0x0000001a2018723c */ /* 0x040ff000000418ff */
[C---:B----4-:R-:W-:Y:S08]  /*19e80*/  HMMA.16816.F32.BF16 R28, R32.reuse, R148, RZ ;  /* 0x00000094201c723c */ /* 0x050ff000000418ff */
[----:B------:R-:W-:Y:S01]  /*19e90*/  HMMA.16816.F32.BF16 R32, R32, R150, RZ ;  /* 0x000000962020723c */ /* 0x000fe200000418ff */
[----:B------:R-:W2:Y:S07]  /*19ea0*/  LDSM.16.M88.4 R148, [R198+0x800] ;  /* 0x00080000c694783b */ /* 0x000eae0000000200 */
[C---:B-----5:R-:W-:Y:S08]  /*19eb0*/  HMMA.16816.F32.BF16 R4, R152.reuse, R156, R4 ;  /* 0x0000009c9804723c */ /* 0x060ff00000041804 */
[C---:B------:R-:W-:Y:S01]  /*19ec0*/  HMMA.16816.F32.BF16 R8, R152.reuse, R158, R8 ;  /* 0x0000009e9808723c */ /* 0x040fe20000041808 */
[----:B------:R-:W3:Y:S07]  /*19ed0*/  LDSM.16.M88.4 R156, [R198+0x1800] ;  /* 0x00180000c69c783b */ /* 0x000eee0000000200 */
[C---:B-1----:R-:W-:Y:S08]  /*19ee0*/  HMMA.16816.F32.BF16 R12, R152.reuse, R160, R12 ;  /* 0x000000a0980c723c */ /* 0x042ff0000004180c */
[C---:B------:R-:W-:Y:S01]  /*19ef0*/  HMMA.16816.F32.BF16 R16, R152.reuse, R162, R16 ;  /* 0x000000a29810723c */ /* 0x040fe20000041810 */
[----:B------:R-:W-:Y:S07]  /*19f00*/  LDSM.16.M88.4 R160, [R195+0x1000] ;  /* 0x00100000c3a0783b */ /* 0x000fee0000000200 */
[C---:B------:R-:W-:Y:S08]  /*19f10*/  HMMA.16816.F32.BF16 R20, R152.reuse, R164, R20 ;  /* 0x000000a49814723c */ /* 0x040ff00000041814 */
[C---:B------:R-:W-:Y:S01]  /*19f20*/  HMMA.16816.F32.BF16 R24, R152.reuse, R166, R24 ;  /* 0x000000a69818723c */ /* 0x040fe20000041818 */
[----:B------:R-:W-:Y:S07]  /*19f30*/  LDSM.16.M88.4 R164, [R195+0x1800] ;  /* 0x00180000c3a4783b */ /* 0x000fee0000000200 */
[C---:B------:R-:W-:Y:S08]  /*19f40*/  HMMA.16816.F32.BF16 R28, R152.reuse, R168, R28 ;  /* 0x000000a8981c723c */ /* 0x040ff0000004181c */
[----:B------:R-:W-:Y:S01]  /*19f50*/  HMMA.16816.F32.BF16 R32, R152, R170, R32 ;  /* 0x000000aa9820723c */ /* 0x000fe20000041820 */
[----:B------:R-:W1:Y:S07]  /*19f60*/  LDSM.16.M88.4 R152, [R195+0x800] ;  /* 0x00080000c398783b */ /* 0x000e6e0000000200 */
[C---:B------:R-:W-:Y:S01]  /*19f70*/  HMMA.16816.F32.BF16 R4, R172.reuse, R176, R4 ;  /* 0x000000b0ac04723c */ /* 0x040fe20000041804 */
[----:B------:R-:W-:Y:S07]  /*19f80*/  LDSM.16.M88.4 R168, [R199+0x4000] ;  /* 0x00400000c7a8783b */ /* 0x000fee0000000200 */
[C---:B------:R-:W-:Y:S01]  /*19f90*/  HMMA.16816.F32.BF16 R8, R172.reuse, R178, R8 ;  /* 0x000000b2ac08723c */ /* 0x040fe20000041808 */
[----:B------:R-:W4:Y:S07]  /*19fa0*/  LDSM.16.M88.4 R176, [R192+0x2000] ;  /* 0x00200000c0b0783b */ /* 0x000f2e0000000200 */
[C---:B--2---:R-:W-:Y:S08]  /*19fb0*/  HMMA.16816.F32.BF16 R12, R172.reuse, R148, R12 ;  /* 0x00000094ac0c723c */ /* 0x044ff0000004180c */
[C---:B------:R-:W-:Y:S01]  /*19fc0*/  HMMA.16816.F32.BF16 R16, R172.reuse, R150, R16 ;  /* 0x00000096ac10723c */ /* 0x040fe20000041810 */
[----:B------:R-:W2:Y:S07]  /*19fd0*/  LDSM.16.M88.4 R148, [R192+0x2800] ;  /* 0x00280000c094783b */ /* 0x000eae0000000200 */
[C---:B------:R-:W-:Y:S08]  /*19fe0*/  HMMA.16816.F32.BF16 R20, R172.reuse, R180, R20 ;  /* 0x000000b4ac14723c */ /* 0x040ff00000041814 */
[C---:B------:R-:W-:Y:S01]  /*19ff0*/  HMMA.16816.F32.BF16 R24, R172.reuse, R182, R24 ;  /* 0x000000b6ac18723c */ /* 0x040fe20000041818 */
[----:B------:R-:W-:Y:S07]  /*1a000*/  LDSM.16.M88.4 R180, [R200+0x4000] ;  /* 0x00400000c8b4783b */ /* 0x000fee0000000200 */
[C---:B---3--:R-:W-:Y:S08]  /*1a010*/  HMMA.16816.F32.BF16 R28, R172.reuse, R156, R28 ;  /* 0x0000009cac1c723c */ /* 0x048ff0000004181c */
[----:B------:R-:W-:Y:S01]  /*1a020*/  HMMA.16816.F32.BF16 R32, R172, R158, R32 ;  /* 0x0000009eac20723c */ /* 0x000fe20000041820 */
[----:B------:R-:W3:Y:S07]  /*1a030*/  LDSM.16.M88.4 R156, [R192+0x3000] ;  /* 0x00300000c09c783b */ /* 0x000eee0000000200 */
[C---:B------:R-:W-:Y:S01]  /*1a040*/  HMMA.16816.F32.BF16 R4, R184.reuse, R188, R4 ;  /* 0x000000bcb804723c */ /* 0x040fe20000041804 */
[----:B------:R-:W5:Y:S07]  /*1a050*/  LDSM.16.M88.4 R172, [R192+0x3800] ;  /* 0x00380000c0ac783b */ /* 0x000f6e0000000200 */
[C---:B------:R-:W-:Y:S01]  /*1a060*/  HMMA.16816.F32.BF16 R8, R184.reuse, R190, R8 ;  /* 0x000000beb808723c */ /* 0x040fe20000041808 */
[----:B------:R-:W2:Y:S07]  /*1a070*/  LDSM.16.M88.4 R188, [R211] ;  /* 0x00000000d3bc783b */ /* 0x000eae0000000200 */
        /* <DEDUP_REMOVED lines=9> */
[C---:B----4-:R-:W-:Y:S01]  /*1a110*/  HMMA.16816.F32.BF16 R4, R168.reuse, R176, R4 ;  /* 0x000000b0a804723c */ /* 0x050fe20000041804 */
[----:B------:R-:W-:Y:S07]  /*1a120*/  LDSM.16.M88.4 R184, [R198+0x2000] ;  /* 0x00200000c6b8783b */ /* 0x000fee0000000200 */
[C---:B------:R-:W-:Y:S01]  /*1a130*/  HMMA.16816.F32.BF16 R8, R168.reuse, R178, R8 ;  /* 0x000000b2a808723c */ /* 0x040fe20000041808 */
[----:B------:R-:W4:Y:S07]  /*1a140*/  LDSM.16.M88.4 R176, [R202+0x4000] ;  /* 0x00400000cab0783b */ /* 0x000f2e0000000200 */
[C---:B--2---:R-:W-:Y:S08]  /*1a150*/  HMMA.16816.F32.BF16 R12, R168.reuse, R148, R12 ;  /* 0x00000094a80c723c */ /* 0x044ff0000004180c */
[C---:B------:R-:W-:Y:S01]  /*1a160*/  HMMA.16816.F32.BF16 R16, R168.reuse, R150, R16 ;  /* 0x00000096a810723c */ /* 0x040fe20000041810 */
[----:B------:R-:W2:Y:S07]  /*1a170*/  LDSM.16.M88.4 R148, [R198+0x2800] ;  /* 0x00280000c694783b */ /* 0x000eae0000000200 */
[C---:B---3--:R-:W-:Y:S08]  /*1a180*/  HMMA.16816.F32.BF16 R20, R168.reuse, R156, R20 ;  /* 0x0000009ca814723c */ /* 0x048ff00000041814 */
[C---:B------:R-:W-:Y:S01]  /*1a190*/  HMMA.16816.F32.BF16 R24, R168.reuse, R158, R24 ;  /* 0x0000009ea818723c */ /* 0x040fe20000041818 */
[----:B------:R-:W3:Y:S07]  /*1a1a0*/  LDSM.16.M88.4 R156, [R198+0x3000] ;  /* 0x00300000c69c783b */ /* 0x000eee0000000200 */
[C---:B-----5:R-:W-:Y:S08]  /*1a1b0*/  HMMA.16816.F32.BF16 R28, R168.reuse, R172, R28 ;  /* 0x000000aca81c723c */ /* 0x060ff0000004181c */
[----:B------:R-:W-:Y:S01]  /*1a1c0*/  HMMA.16816.F32.BF16 R32, R168, R174, R32 ;  /* 0x000000aea820723c */ /* 0x000fe20000041820 */
[----:B------:R-:W5:Y:S07]  /*1a1d0*/  LDSM.16.M88.4 R168, [R198+0x3800] ;  /* 0x00380000c6a8783b */ /* 0x000f6e0000000200 */
[C---:B------:R-:W-:Y:S01]  /*1a1e0*/  HMMA.16816.F32.BF16 R4, R180.reuse, R188, R4 ;  /* 0x000000bcb404723c */ /* 0x040fe20000041804 */
[----:B------:R-:W-:Y:S07]  /*1a1f0*/  LDSM.16.M88.4 R172, [R201+0x4000] ;  /* 0x00400000c9ac783b */ /* 0x000fee0000000200 */
[C---:B------:R-:W-:Y:S01]  /*1a200*/  HMMA.16816.F32.BF16 R8, R180.reuse, R190, R8 ;  /* 0x000000beb408723c */ /* 0x040fe20000041808 */
[----:B------:R-:W2:Y:S07]  /*1a210*/  LDSM.16.M88.4 R188, [R195+0x2000] ;  /* 0x00200000c3bc783b */ /* 0x000eae0000000200 */
        /* <DEDUP_REMOVED lines=53> */
[C---:B------:R-:W-:Y:S08]  /*1a570*/  HMMA.16816.F32.BF16 R16, R176.reuse, R154, R16 ;  /* 0x0000009ab010723c */ /* 0x040ff00000041810 */
[C---:B------:R-:W-:Y:S08]  /*1a580*/  HMMA.16816.F32.BF16 R20, R176.reuse, R160, R20 ;  /* 0x000000a0b014723c */ /* 0x040ff00000041814 */
[C---:B------:R-:W-:Y:S08]  /*1a590*/  HMMA.16816.F32.BF16 R24, R176.reuse, R162, R24 ;  /* 0x000000a2b018723c */ /* 0x040ff00000041818 */
[C---:B------:R-:W-:Y:S08]  /*1a5a0*/  HMMA.16816.F32.BF16 R28, R176.reuse, R164, R28 ;  /* 0x000000a4b01c723c */ /* 0x040ff0000004181c */
[----:B------:R-:W-:Y:S08]  /*1a5b0*/  HMMA.16816.F32.BF16 R32, R176, R166, R32 ;  /* 0x000000a6b020723c */ /* 0x000ff00000041820 */
[C---:B----4-:R-:W-:Y:S08]  /*1a5c0*/  HMMA.16816.F32.BF16 R4, R172.reuse, R184, R4 ;  /* 0x000000b8ac04723c */ /* 0x050ff00000041804 */
[C---:B------:R-:W-:Y:S08]  /*1a5d0*/  HMMA.16816.F32.BF16 R8, R172.reuse, R186, R8 ;  /* 0x000000baac08723c */ /* 0x040ff00000041808 */
[C---:B--2---:R-:W-:Y:S08]  /*1a5e0*/  HMMA.16816.F32.BF16 R12, R172.reuse, R148, R12 ;  /* 0x00000094ac0c723c */ /* 0x044ff0000004180c */
[C---:B------:R-:W-:Y:S01]  /*1a5f0*/  HMMA.16816.F32.BF16 R16, R172.reuse, R150, R16 ;  /* 0x00000096ac10723c */ /* 0x040fe20000041810 */
[----:B------:R-:W1:Y:S07]  /*1a600*/  LDSM.16.M88.4 R148, [R195+0x4800] ;  /* 0x00480000c394783b */ /* 0x000e6e0000000200 */
[C---:B---3--:R-:W-:Y:S08]  /*1a610*/  HMMA.16816.F32.BF16 R20, R172.reuse, R156, R20 ;  /* 0x0000009cac14723c */ /* 0x048ff00000041814 */
        /* <DEDUP_REMOVED lines=44> */
[----:B-----5:R-:W-:Y:S06]  /*1a8e0*/  FMUL.FTZ R0, R13, c[0x0][0x320] ;  /* 0x0000c8000d007a20 */ /* 0x020fec0000410000 */
        /* <DEDUP_REMOVED lines=84> */
[----:B------:R-:W-:Y:S01]  /*1ae30*/  FMUL.FTZ R0, R34, c[0x0][0x320] ;  /* 0x0000c80022007a20 */ /* 0x000fe20000410000 */
[----:B------:R-:W-:Y:S03]  /*1ae40*/  ISETP.GE.AND P6, PT, R11, 0x1, PT ;  /* 0x000000010b00780c */ /* 0x000fe60003fc6270 */
        /* <DEDUP_REMOVED lines=25> */
.L_x_725:
[----:B------:R-:W-:Y:S04]  /*1afe0*/  MOV R8, c[0x0][0x32c] ;  /* 0x0000cb0000087a02 */ /* 0x000fe80000000f00 */
[----:B------:R-:W-:Y:S11]  /*1aff0*/  ISETP.NE.AND P0, PT, R8, 0x1, PT ;  /* 0x000000010800780c */ /* 0x000ff60003f05270 */
[----:B------:R-:W-:Y:S02]  /*1b000*/  @!UPT UIADD3 URZ, URZ, URZ, URZ ;  /* 0x0000003f3f3ff290 */ /* 0x000fe4000fffe03f */
[----:B------:R-:W-:Y:S05]  /*1b010*/  @P0 IMAD.HI.U32 R8, R3, c[0x0][0x330], RZ ;  /* 0x0000cc0003080a27 */ /* 0x000fea00078e00ff */
[----:B------:R-:W-:Y:S02]  /*1b020*/  @P0 SHF.R.U32.HI R3, RZ, c[0x0][0x334], R8 ;  /* 0x0000cd00ff030a19 */ /* 0x000fe40000011608 */
.L_x_726:
[----:B------:R-:W-:Y:S05]  /*1b030*/  BSYNC B0 ;  /* 0x0000000000007941 */ /* 0x000fea0003800000 */
.L_x_724:
[----:B------:R-:W-:Y:S04]  /*1b040*/  IMAD R3, R3, c[0x0][0x32c], -R4 ;  /* 0x0000cb0003037a24 */ /* 0x000fe800078e0a04 */
[----:B------:R-:W-:Y:S05]  /*1b050*/  IMAD.IADD R3, R3, 0x1, -R241 ;  /* 0x0000000103037824 */ /* 0x000fea00078e0af1 */
[----:B------:R-:W-:Y:S02]  /*1b060*/  IADD3 R8, R3, c[0x0][0x32c], RZ ;  /* 0x0000cb0003087a10 */ /* 0x000fe40007ffe0ff */
[----:B------:R-:W-:Y:S02]  /*1b070*/  IMNMX R0, R0, R3, !PT ;  /* 0x0000000300007217 */ /* 0x000fe40007800200 */
[----:B------:R-:W-:Y:S02]  /*1b080*/  IMNMX R2, R2, R8, PT ;  /* 0x0000000802027217 */ /* 0x000fe40003800200 */
.L_x_723:
        /* <DEDUP_REMOVED lines=66> */
.L_x_729:
[----:B------:R-:W-:Y:S04]  /*1b4b0*/  MOV R5, c[0x0][0x32c] ;  /* 0x0000cb0000057a02 */ /* 0x000fe80000000f00 */
[----:B------:R-:W-:Y:S11]  /*1b4c0*/  ISETP.NE.AND P0, PT, R5, 0x1, PT ;  /* 0x000000010500780c */ /* 0x000ff60003f05270 */
[----:B------:R-:W-:Y:S02]  /*1b4d0*/  @!UPT UIADD3 URZ, URZ, URZ, URZ ;  /* 0x0000003f3f3ff290 */ /* 0x000fe4000fffe03f */
[----:B------:R-:W-:Y:S05]  /*1b4e0*/  @P0 IMAD.HI.U32 R5, R3, c[0x0][0x330], RZ ;  /* 0x0000cc0003050a27 */ /* 0x000fea00078e00ff */
[----:B------:R-:W-:Y:S02]  /*1b4f0*/  @P0 SHF.R.U32.HI R3, RZ, c[0x0][0x334], R5 ;  /* 0x0000cd00ff030a19 */ /* 0x000fe40000011605 */
.L_x_730:
[----:B------:R-:W-:Y:S05]  /*1b500*/  BSYNC B0 ;  /* 0x0000000000007941 */ /* 0x000fea0003800000 */
.L_x_728:
[----:B------:R-:W-:Y:S04]  /*1b510*/  IMAD R4, R3, c[0x0][0x32c], -R4 ;  /* 0x0000cb0003047a24 */ /* 0x000fe800078e0a04 */
[----:B------:R-:W-:Y:S05]  /*1b520*/  IMAD.IADD R3, R4, 0x1, -R241 ;  /* 0x0000000104037824 */ /* 0x000fea00078e0af1 */
[----:B------:R-:W-:Y:S02]  /*1b530*/  IADD3 R4, R3, c[0x0][0x32c], RZ ;  /* 0x0000cb0003047a10 */ /* 0x000fe40007ffe0ff */
[----:B------:R-:W-:Y:S02]  /*1b540*/  IMNMX R0, R0, R3, !PT ;  /* 0x0000000300007217 */ /* 0x000fe40007800200 */
[----:B------:R-:W-:Y:S02]  /*1b550*/  IMNMX R2, R2, R4, PT ;  /* 0x0000000402027217 */ /* 0x000fe40003800200 */
.L_x_727:
        /* <DEDUP_REMOVED lines=461> */
.L_x_722:
[----:B------:R-:W-:Y:S02]  /*1d230*/  @!UPT UIADD3 URZ, URZ, URZ, URZ ;  /* 0x0000003f3f3ff290 */ /* 0x000fe4000fffe03f */
[----:B------:R-:W-:Y:S02]  /*1d240*/  MOV R7, 0x1f ;  /* 0x0000001f00077802 */ /* 0x000fe40000000f00 */
[----:B------:R-:W-:Y:S01]  /*1d250*/  MOV R6, 0xffffffff ;  /* 0xffffffff00067802 */ /* 0x000fe20000000f00 */
[----:B------:R-:W-:Y:S06]  /*1d260*/  BRA.DIV ~URZ, `(.L_x_732) ;  /* 0x000056327f007947 */ /* 0x000fec000b800000 */
[----:B------:R1:W2:Y:S02]  /*1d270*/  SHFL.BFLY PT, R0, R237, 0x2, 0x1f ;  /* 0x0c401f00ed007f89 */ /* 0x0002a400000e0000 */
.L_x_805:
[----:B--2---:R-:W-:Y:S01]  /*1d280*/  FADD.FTZ R0, R0, R237 ;  /* 0x000000ed00007221 */ /* 0x004fe20000010000 */
[----:B------:R-:W-:Y:S05]  /*1d290*/  BRA.DIV ~URZ, `(.L_x_733) ;  /* 0x000056627f007947 */ /* 0x000fea000b800000 */
[----:B------:R-:W2:Y:S04]  /*1d2a0*/  SHFL.BFLY PT, R2, R238, 0x2, 0x1f ;  /* 0x0c401f00ee027f89 */ /* 0x000ea800000e0000 */
[----:B------:R-:W3:Y:S01]  /*1d2b0*/  SHFL.BFLY PT, R5, R0, 0x1, 0x1f ;  /* 0x0c201f0000057f89 */ /* 0x000ee200000e0000 */
[----:B--2---:R-:W-:-:S02]  /*1d2c0*/  FADD.FTZ R4, R2, R238 ;  /* 0x000000ee02047221 */ /* 0x004fc40000010000 */
[----:B---3--:R-:W-:-:S03]  /*1d2d0*/  FADD.FTZ R0, R0, R5 ;  /* 0x0000000500007221 */ /* 0x008fc60000010000 */
[----:B------:R2:W3:Y:S04]  /*1d2e0*/  SHFL.BFLY PT, R3, R4, 0x1, 0x1f ;  /* 0x0c201f0004037f89 */ /* 0x0004e800000e0000 */
.L_x_806:
        /* <DEDUP_REMOVED lines=117> */
.L_x_635:
[----:B------:R2:W5:Y:S01]  /*1da40*/  LDL R7, [R1] ;  /* 0x0000000001077983 */ /* 0x0005620000100800 */
[----:B------:R-:W-:Y:S03]  /*1da50*/  BSSY B0, `(.L_x_734) ;  /* 0x0000012000007945 */ /* 0x000fe60003800000 */
[----:B------:R-:W3:Y:S02]  /*1da60*/  S2R R6, SR_TID.X ;  /* 0x0000000000067919 */ /* 0x000ee40000002100 */
[----:B---3--:R-:W-:-:S13]  /*1da70*/  LOP3.LUT P0, RZ, R6, 0xff, RZ, 0xc0, !PT ;  /* 0x000000ff06ff7812 */ /* 0x008fda000780c0ff */
[----:B------:R-:W-:Y:S05]  /*1da80*/  @P0 BRA `(.L_x_735) ;  /* 0x000000e000000947 */ /* 0x000fea0003800000 */
[----:B--2---:R-:W2:Y:S01]  /*1da90*/  S2R R4, SR_LANEID ;  /* 0x0000000000047919 */ /* 0x004ea20000000000 */
        /* <DEDUP_REMOVED lines=11> */
[----:B---3-5:R-:W-:-:S05]  /*1db50*/  IADD3 R7, R3, c[0x0][0xc], R2 ;  /* 0x0000030003077a10 */ /* 0x028fca0007ffe002 */
[----:B------:R2:W-:Y:S02]  /*1db60*/  STL [R1], R7 ;  /* 0x0000000701007387 */ /* 0x0005e40000100800 */
.L_x_735:
[----:B--2---:R-:W-:Y:S05]  /*1db70*/  BSYNC B0 ;  /* 0x0000000000007941 */ /* 0x004fea0003800000 */
.L_x_734:
[----:B------:R-:W2:Y:S01]  /*1db80*/  LDL.64 R2, [R1+0x10] ;  /* 0x0000100001027983 */ /* 0x000ea20000100a00 */
[----:B------:R-:W-:Y:S01]  /*1db90*/  PRMT R0, R0, 0x9910, RZ ;  /* 0x0000991000007816 */ /* 0x000fe200000000ff */
[----:B------:R-:W-:Y:S01]  /*1dba0*/  BSSY B1, `(.L_x_736) ;  /* 0x000034a000017945 */ /* 0x000fe20003800000 */
[----:B-----5:R-:W-:Y:S02]  /*1dbb0*/  IMAD.MOV.U32 R83, RZ, RZ, R7 ;  /* 0x000000ffff537224 */ /* 0x020fe400078e0007 */
[----:B------:R-:W-:Y:S02]  /*1dbc0*/  ISETP.NE.AND P0, PT, R0, RZ, PT ;  /* 0x000000ff0000720c */ /* 0x000fe40003f05270 */
[C---:B--2---:R-:W-:Y:S02]  /*1dbd0*/  IADD3 R4, R2.reuse, 0x40, RZ ;  /* 0x0000004002047810 */ /* 0x044fe40007ffe0ff */
[----:B------:R-:W-:-:S09]  /*1dbe0*/  IADD3 R0, R2, 0x80, RZ ;  /* 0x0000008002007810 */ /* 0x000fd20007ffe0ff */
[----:B------:R-:W-:Y:S05]  /*1dbf0*/  @!P0 BRA `(.L_x_737) ;  /* 0x0000277000008947 */ /* 0x000fea0003800000 */
[----:B------:R-:W2:Y:S04]  /*1dc00*/  LDL R10, [R1+0x2c] ;  /* 0x00002c00010a7983 */ /* 0x000ea80000100800 */
[----:B------:R-:W3:Y:S01]  /*1dc10*/  LDL R11, [R1+0x38] ;  /* 0x00003800010b7983 */ /* 0x000ee20000100800 */
[----:B------:R-:W-:-:S03]  /*1dc20*/  SHF.R.S32.HI R2, RZ, 0x1f, R6 ;  /* 0x0000001fff027819 */ /* 0x000fc60000011406 */
[----:B------:R-:W4:Y:S04]  /*1dc30*/  LDL R14, [R1+0x3c] ;  /* 0x00003c00010e7983 */ /* 0x000f280000100800 */
[----:B------:R-:W4:Y:S04]  /*1dc40*/  LDL R13, [R1+0x44] ;  /* 0x00004400010d7983 */ /* 0x000f280000100800 */
[----:B------:R-:W4:Y:S01]  /*1dc50*/  LDL R12, [R1+0x40] ;  /* 0x00004000010c7983 */ /* 0x000f220000100800 */
[----:B------:R-:W-:Y:S01]  /*1dc60*/  WARPSYNC 0xffffffff ;  /* 0xffffffff00007948 */ /* 0x000fe20003800000 */
[----:B------:R-:W-:-:S04]  /*1dc70*/  LEA.HI R2, R2, R6, RZ, 0x2 ;  /* 0x0000000602027211 */ /* 0x000fc800078f10ff */
[----:B------:R-:W-:-:S04]  /*1dc80*/  SHF.R.S32.HI R2, RZ, 0x1f, R2 ;  /* 0x0000001fff027819 */ /* 0x000fc80000011402 */
[----:B------:R-:W-:-:S04]  /*1dc90*/  LEA.HI R2, R2, R245, RZ, 0x3 ;  /* 0x000000f502027211 */ /* 0x000fc800078f18ff */
[----:B------:R-:W-:Y:S02]  /*1dca0*/  LOP3.LUT R2, R2, 0xfffffff8, RZ, 0xc0, !PT ;  /* 0xfffffff802027812 */ /* 0x000fe400078ec0ff */
[----:B------:R-:W-:Y:S01]  /*1dcb0*/  F2FP.BF16.PACK_AB R5, R159, R158 ;  /* 0x0000009e9f05723e */ /* 0x000fe200000010ff */
[----:B------:R-:W-:Y:S02]  /*1dcc0*/  BAR.SYNC.DEFER_BLOCKING 0x1, 0x100 ;  /* 0x0044000000007b1d */ /* 0x000fe40000010000 */
[----:B------:R-:W-:-:S05]  /*1dcd0*/  IMAD.IADD R2, R245, 0x1, -R2 ;  /* 0x00000001f5027824 */ /* 0x000fca00078e0a02 */
[C---:B------:R-:W-:Y:S02]  /*1dce0*/  LOP3.LUT P0, RZ, R2.reuse, 0x2, RZ, 0xc0, !PT ;  /* 0x0000000202ff7812 */ /* 0x040fe4000780c0ff */
[----:B------:R-:W-:Y:S01]  /*1dcf0*/  LOP3.LUT P1, RZ, R2, 0x4, RZ, 0xc0, !PT ;  /* 0x0000000402ff7812 */ /* 0x000fe2000782c0ff */
[----:B------:R-:W-:Y:S01]  /*1dd00*/  IMAD.MOV.U32 R9, RZ, RZ, 0x40 ;  /* 0x00000040ff097424 */ /* 0x000fe200078e00ff */
[----:B------:R-:W-:Y:S02]  /*1dd10*/  F2FP.BF16.PACK_AB R3, R169, R168 ;  /* 0x000000a8a903723e */ /* 0x000fe400000010ff */
[----:B------:R-:W-:Y:S02]  /*1dd20*/  F2FP.BF16.PACK_AB R7, R33, R32 ;  /* 0x000000202107723e */ /* 0x000fe400000010ff */
[----:B------:R-:W-:Y:S02]  /*1dd30*/  F2FP.BF16.PACK_AB R6, R167, R166 ;  /* 0x000000a6a706723e */ /* 0x000fe400000010ff */
[----:B------:R-:W-:-:S02]  /*1dd40*/  SEL R9, R9, 0xffffffc0, !P1 ;  /* 0xffffffc009097807 */ /* 0x000fc40004800000 */
[----:B------:R-:W-:Y:S01]  /*1dd50*/  F2FP.BF16.PACK_AB R8, R101, R100 ;  /* 0x000000646508723e */ /* 0x000fe200000010ff */
[----:B--2---:R2:W-:Y:S04]  /*1dd60*/  STS [R10], R5 ;  /* 0x000000050a007388 */ /* 0x0045e80000000800 */
[----:B------:R1:W-:Y:S04]  /*1dd70*/  STS [R10+0x400], R3 ;  /* 0x000400030a007388 */ /* 0x0003e80000000800 */
[----:B---3--:R3:W-:Y:S01]  /*1dd80*/  STS [R11], R7 ;  /* 0x000000070b007388 */ /* 0x0087e20000000800 */
[----:B--2---:R-:W-:-:S05]  /*1dd90*/  IMAD.MOV.U32 R5, RZ, RZ, 0x20 ;  /* 0x00000020ff057424 */ /* 0x004fca00078e00ff */
[----:B------:R-:W-:Y:S02]  /*1dda0*/  SEL R2, R5, 0xffffffe0, !P0 ;  /* 0xffffffe005027807 */ /* 0x000fe40004000000 */
[----:B------:R-:W-:-:S03]  /*1ddb0*/  F2FP.BF16.PACK_AB R5, R35, R34 ;  /* 0x000000222305723e */ /* 0x000fc600000010ff */
[----:B------:R-:W-:Y:S01]  /*1ddc0*/  IMAD.IADD R2, R10, 0x1, R2 ;  /* 0x000000010a027824 */ /* 0x000fe200078e0202 */
[----:B-1----:R-:W-:Y:S01]  /*1ddd0*/  F2FP.BF16.PACK_AB R3, R111, R110 ;  /* 0x0000006e6f03723e */ /* 0x002fe200000010ff */
[----:B------:R1:W-:Y:S01]  /*1dde0*/  STS [R11+0x400], R6 ;  /* 0x000400060b007388 */ /* 0x0003e20000000800 */
[----:B---3--:R-:W-:-:S03]  /*1ddf0*/  F2FP.BF16.PACK_AB R7, R89, R88 ;  /* 0x000000585907723e */ /* 0x008fc600000010ff */
[----:B------:R2:W-:Y:S04]  /*1de00*/  STS [R2], R5 ;  /* 0x0000000502007388 */ /* 0x0005e80000000800 */
[----:B------:R3:W-:Y:S04]  /*1de10*/  STS [R2+0x400], R3 ;  /* 0x0004000302007388 */ /* 0x0007e80000000800 */
[----:B----4-:R4:W-:Y:S04]  /*1de20*/  STS [R14], R8 ;  /* 0x000000080e007388 */ /* 0x0109e80000000800 */
[----:B------:R4:W-:Y:S01]  /*1de30*/  STS [R14+0x400], R7 ;  /* 0x000400070e007388 */ /* 0x0009e20000000800 */
[----:B-1----:R-:W-:Y:S01]  /*1de40*/  F2FP.BF16.PACK_AB R6, R103, R102 ;  /* 0x000000666706723e */ /* 0x002fe200000010ff */
[----:B--2---:R-:W-:Y:S01]  /*1de50*/  IMAD.IADD R5, R10, 0x1, R9 ;  /* 0x000000010a057824 */ /* 0x004fe200078e0209 */
[----:B---3--:R-:W-:-:S04]  /*1de60*/  F2FP.BF16.PACK_AB R3, R73, R72 ;  /* 0x000000484903723e */ /* 0x008fc800000010ff */
[----:B------:R1:W-:Y:S01]  /*1de70*/  STS [R5], R6 ;  /* 0x0000000605007388 */ /* 0x0003e20000000800 */
[----:B----4-:R-:W-:-:S03]  /*1de80*/  F2FP.BF16.PACK_AB R8, R109, R108 ;  /* 0x0000006c6d08723e */ /* 0x010fc600000010ff */
[----:B------:R2:W-:Y:S01]  /*1de90*/  STS [R5+0x400], R3 ;  /* 0x0004000305007388 */ /* 0x0005e20000000800 */
[----:B------:R-:W-:-:S03]  /*1dea0*/  F2FP.BF16.PACK_AB R7, R113, R112 ;  /* 0x000000707107723e */ /* 0x000fc600000010ff */
[----:B------:R3:W-:Y:S01]  /*1deb0*/  STS [R13], R8 ;  /* 0x000000080d007388 */ /* 0x0007e20000000800 */
[----:B-1----:R-:W-:Y:S01]  /*1dec0*/  F2FP.BF16.PACK_AB R6, R177, R176 ;  /* 0x000000b0b106723e */ /* 0x002fe200000010ff */
[----:B--2---:R-:W-:-:S04]  /*1ded0*/  IMAD.IADD R3, R9, 0x1, R2 ;  /* 0x0000000109037824 */ /* 0x004fc800078e0202 */
        /* <DEDUP_REMOVED lines=16> */
[----:B------:R-:W-:Y:S02]  /*1dfe0*/  F2FP.BF16.PACK_AB R9, R151, R150 ;  /* 0x000000969709723e */ /* 0x000fe400000010ff */
        /* <DEDUP_REMOVED lines=22> */
[----:B------:R-:W-:Y:S04]  /*1e150*/  STS [R12+0x4000], R8 ;  /* 0x004000080c007388 */ /* 0x000fe80000000800 */
[----:B------:R-:W-:Y:S04]  /*1e160*/  STS [R12+0x4400], R9 ;  /* 0x004400090c007388 */ /* 0x000fe80000000800 */
[----:B------:R-:W-:Y:S01]  /*1e170*/  STS [R10+0x8000], R7 ;  /* 0x008000070a007388 */ /* 0x000fe20000000800 */
[----:B-1----:R-:W-:-:S05]  /*1e180*/  F2FP.BF16.PACK_AB R6, R67, R66 ;  /* 0x000000424306723e */ /* 0x002fca00000010ff */
[----:B------:R1:W-:Y:S04]  /*1e190*/  STS [R10+0x8400], R6 ;  /* 0x008400060a007388 */ /* 0x0003e80000000800 */
[----:B-1----:R-:W2:Y:S01]  /*1e1a0*/  LDL R10, [R1+0xc] ;  /* 0x00000c00010a7983 */ /* 0x002ea20000100800 */
[----:B------:R-:W-:Y:S02]  /*1e1b0*/  F2FP.BF16.PACK_AB R9, R155, R154 ;  /* 0x0000009a9b09723e */ /* 0x000fe400000010ff */
[----:B------:R-:W-:Y:S02]  /*1e1c0*/  F2FP.BF16.PACK_AB R8, R175, R174 ;  /* 0x000000aeaf08723e */ /* 0x000fe400000010ff */
[----:B------:R-:W-:Y:S02]  /*1e1d0*/  F2FP.BF16.PACK_AB R7, R157, R156 ;  /* 0x0000009c9d07723e */ /* 0x000fe400000010ff */
[----:B------:R-:W-:Y:S01]  /*1e1e0*/  F2FP.BF16.PACK_AB R6, R139, R138 ;  /* 0x0000008a8b06723e */ /* 0x000fe200000010ff */
[----:B------:R-:W-:Y:S04]  /*1e1f0*/  STS [R11+0x8000], R9 ;  /* 0x008000090b007388 */ /* 0x000fe80000000800 */
[----:B------:R1:W-:Y:S04]  /*1e200*/  STS [R11+0x8400], R8 ;  /* 0x008400080b007388 */ /* 0x0003e80000000800 */
[----:B------:R3:W-:Y:S04]  /*1e210*/  STS [R2+0x8000], R7 ;  /* 0x0080000702007388 */ /* 0x0007e80000000800 */
[----:B------:R4:W-:Y:S01]  /*1e220*/  STS [R2+0x8400], R6 ;  /* 0x0084000602007388 */ /* 0x0009e20000000800 */
[----:B-1----:R-:W-:-:S03]  /*1e230*/  F2FP.BF16.PACK_AB R8, R81, R80 ;  /* 0x000000505108723e */ /* 0x002fc600000010ff */
[----:B------:R-:W2:Y:S01]  /*1e240*/  LDL.LU R11, [R1+0x30] ;  /* 0x00003000010b7983 */ /* 0x000ea20000300800 */
[----:B---3--:R-:W-:-:S03]  /*1e250*/  F2FP.BF16.PACK_AB R7, R79, R78 ;  /* 0x0000004e4f07723e */ /* 0x008fc600000010ff */
[----:B------:R-:W-:Y:S01]  /*1e260*/  STS [R14+0x8000], R8 ;  /* 0x008000080e007388 */ /* 0x000fe20000000800 */
[----:B----4-:R-:W-:Y:S02]  /*1e270*/  F2FP.BF16.PACK_AB R6, R165, R164 ;  /* 0x000000a4a506723e */ /* 0x010fe400000010ff */
[----:B------:R-:W-:Y:S01]  /*1e280*/  F2FP.BF16.PACK_AB R2, R75, R74 ;  /* 0x0000004a4b02723e */ /* 0x000fe200000010ff */
[----:B------:R1:W-:Y:S04]  /*1e290*/  STS [R14+0x8400], R7 ;  /* 0x008400070e007388 */ /* 0x0003e80000000800 */
[----:B------:R3:W-:Y:S04]  /*1e2a0*/  STS [R5+0x8000], R6 ;  /* 0x0080000605007388 */ /* 0x0007e80000000800 */
[----:B------:R4:W-:Y:S01]  /*1e2b0*/  STS [R5+0x8400], R2 ;  /* 0x0084000205007388 */ /* 0x0009e20000000800 */
[----:B------:R-:W-:-:S02]  /*1e2c0*/  ISETP.NE.U32.AND P0, PT, RZ, c[0x0][0x508], PT ;  /* 0x00014200ff007a0c */ /* 0x000fc40003f05070 */
[----:B-1----:R-:W-:Y:S02]  /*1e2d0*/  F2FP.BF16.PACK_AB R7, R163, R162 ;  /* 0x000000a2a307723e */ /* 0x002fe400000010ff */
[----:B---3--:R-:W-:-:S03]  /*1e2e0*/  F2FP.BF16.PACK_AB R6, R71, R70 ;  /* 0x000000464706723e */ /* 0x008fc600000010ff */
[----:B------:R-:W-:Y:S01]  /*1e2f0*/  STS [R13+0x8000], R7 ;  /* 0x008000070d007388 */ /* 0x000fe20000000800 */
[----:B----4-:R-:W-:Y:S02]  /*1e300*/  F2FP.BF16.PACK_AB R5, R85, R84 ;  /* 0x000000545505723e */ /* 0x010fe400000010ff */
[----:B------:R-:W-:Y:S01]  /*1e310*/  F2FP.BF16.PACK_AB R2, R69, R68 ;  /* 0x000000444502723e */ /* 0x000fe200000010ff */
[----:B------:R-:W-:Y:S04]  /*1e320*/  STS [R13+0x8400], R6 ;  /* 0x008400060d007388 */ /* 0x000fe80000000800 */
[----:B------:R1:W-:Y:S04]  /*1e330*/  STS [R3+0x8000], R5 ;  /* 0x0080000503007388 */ /* 0x0003e80000000800 */
[----:B------:R3:W-:Y:S01]  /*1e340*/  STS [R3+0x8400], R2 ;  /* 0x0084000203007388 */ /* 0x0007e20000000800 */
[----:B------:R-:W-:-:S02]  /*1e350*/  ISETP.NE.AND.EX P1, PT, RZ, c[0x0][0x50c], PT, P0 ;  /* 0x00014300ff007a0c */ /* 0x000fc40003f25300 */
[----:B------:R-:W-:Y:S02]  /*1e360*/  ISETP.NE.U32.AND P2, PT, RZ, c[0x0][0x500], PT ;  /* 0x00014000ff007a0c */ /* 0x000fe40003f45070 */
[----:B-1----:R-:W-:Y:S02]  /*1e370*/  F2FP.BF16.PACK_AB R5, R65, R64 ;  /* 0x000000404105723e */ /* 0x002fe400000010ff */
[----:B---3--:R-:W-:-:S03]  /*1e380*/  F2FP.BF16.PACK_AB R2, R63, R62 ;  /* 0x0000003e3f02723e */ /* 0x008fc600000010ff */
[----:B------:R-:W-:Y:S04]  /*1e390*/  STS [R12+0x8000], R5 ;  /* 0x008000050c007388 */ /* 0x000fe80000000800 */
[----:B------:R1:W-:Y:S04]  /*1e3a0*/  STS [R12+0x8400], R2 ;  /* 0x008400020c007388 */ /* 0x0003e80000000800 */
[----:B------:R-:W-:Y:S01]  /*1e3b0*/  BAR.SYNC.DEFER_BLOCKING 0x1, 0x100 ;  /* 0x0044000000007b1d */ /* 0x000fe20000010000 */
[----:B------:R-:W-:Y:S01]  /*1e3c0*/  ISETP.NE.AND.EX P2, PT, RZ, c[0x0][0x504], PT, P2 ;  /* 0x00014100ff007a0c */ /* 0x000fe20003f45320 */
[----:B------:R-:W-:-:S02]  /*1e3d0*/  IMAD.MOV.U32 R6, RZ, RZ, 0x4 ;  /* 0x00000004ff067424 */ /* 0x000fc400078e00ff */
[----:B------:R-:W-:Y:S02]  /*1e3e0*/  IMAD.MOV.U32 R14, RZ, RZ, c[0x0][0x388] ;  /* 0x0000e200ff0e7624 */ /* 0x000fe400078e00ff */
[----:B------:R-:W-:Y:S02]  /*1e3f0*/  IMAD.MOV.U32 R3, RZ, RZ, RZ ;  /* 0x000000ffff037224 */ /* 0x000fe400078e00ff */
[----:B--2---:R-:W-:-:S04]  /*1e400*/  @P1 IMAD.WIDE R8, R10, R6, c[0x0][0x508] ;  /* 0x000142000a081625 */ /* 0x004fc800078e0206 */
[----:B------:R-:W-:Y:S01]  /*1e410*/  IMAD.WIDE R6, R10, R6, c[0x0][0x500] ;  /* 0x000140000a067625 */ /* 0x000fe200078e0206 */
[----:B------:R2:W5:Y:S04]  /*1e420*/  @P1 LDG.E R14, [R8.64] ;  /* 0x00000006080e1981 */ /* 0x000568000c1e1900 */
[----:B------:R2:W5:Y:S01]  /*1e430*/  @P2 LDG.E R3, [R6.64] ;  /* 0x0000000606032981 */ /* 0x000562000c1e1900 */
[----:B------:R-:W-:-:S04]  /*1e440*/  ISETP.NE.AND P0, PT, R11, RZ, PT ;  /* 0x000000ff0b00720c */ /* 0x000fc80003f05270 */
[----:B-1----:R-:W-:Y:S01]  /*1e450*/  SEL R2, R11, c[0x0][0x3d4], P0 ;  /* 0x0000f5000b027a07 */ /* 0x002fe20000000000 */
[----:B------:R-:W-:Y:S05]  /*1e460*/  @P1 BRA `(.L_x_738) ;  /* 0x0000004000001947 */ /* 0x000fea0003800000 */
[----:B--2---:R-:W-:Y:S05]  /*1e470*/  @!P2 BRA `(.L_x_738) ;  /* 0x000000300000a947 */ /* 0x004fea0003800000 */
[----:B-----5:R1:W2:Y:S04]  /*1e480*/  LDG.E R14, [R6.64] ;  /* 0x00000006060e7981 */ /* 0x0202a8000c1e1900 */
[----:B-1----:R-:W2:Y:S02]  /*1e490*/  LDG.E R6, [R6.64+0x4] ;  /* 0x0000040606067981 */ /* 0x002ea4000c1e1900 */
[----:B--2---:R-:W-:Y:S02]  /*1e4a0*/  IADD3 R14, -R14, R6, RZ ;  /* 0x000000060e0e7210 */ /* 0x004fe40007ffe1ff */
.L_x_738:
[----:B--2---:R-:W2:Y:S04]  /*1e4b0*/  LDL R24, [R1+0x18] ;  /* 0x0000180001187983 */ /* 0x004ea80000100800 */
[----:B------:R-:W3:Y:S04]  /*1e4c0*/  LDL R15, [R1+0x34] ;  /* 0x00003400010f7983 */ /* 0x000ee80000100800 */
[----:B------:R-:W4:Y:S01]  /*1e4d0*/  LDL R25, [R1+0x50] ;  /* 0x0000500001197983 */ /* 0x000f220000100800 */
[----:B------:R-:W-:Y:S01]  /*1e4e0*/  IMAD.MOV.U32 R12, RZ, RZ, 0x368 ;  /* 0x00000368ff0c7424 */ /* 0x000fe200078e00ff */
[----:B------:R-:W-:-:S04]  /*1e4f0*/  ISETP.GT.AND P2, PT, R2, 0x1, PT ;  /* 0x000000010200780c */ /* 0x000fc80003f44270 */
[----:B------:R-:W-:-:S04]  /*1e500*/  SEL R12, R12, 0x328, P2 ;  /* 0x000003280c0c7807 */ /* 0x000fc80001000000 */
[----:B------:R-:W1:Y:S08]  /*1e510*/  LDC.64 R8, c[0x0][R12+0x170] ;  /* 0x00005c000c087b82 */ /* 0x000e700000000a00 */
[----:B------:R1:W2:Y:S08]  /*1e520*/  LDC.64 R16, c[0x0][R12+0x168] ;  /* 0x00005a000c107b82 */ /* 0x0002b00000000a00 */
[----:B------:R1:W2:Y:S08]  /*1e530*/  LDC.64 R20, c[0x0][R12+0x178] ;  /* 0x00005e000c147b82 */ /* 0x0002b00000000a00 */
[----:B------:R1:W2:Y:S01]  /*1e540*/  LDC.64 R18, c[0x0][R12+0x160] ;  /* 0x000058000c127b82 */ /* 0x0002a20000000a00 */
[----:B------:R-:W-:Y:S01]  /*1e550*/  ISETP.NE.U32.AND P0, PT, RZ, c[0x0][0x500], PT ;  /* 0x00014000ff007a0c */ /* 0x000fe20003f05070 */
[----:B------:R-:W-:-:S03]  /*1e560*/  IMAD.MOV.U32 R2, RZ, RZ, c[0x0][0x4e8] ;  /* 0x00013a00ff027624 */ /* 0x000fc600078e00ff */
[----:B------:R-:W-:Y:S02]  /*1e570*/  ISETP.NE.AND.EX P0, PT, RZ, c[0x0][0x504], PT, P0 ;  /* 0x00014100ff007a0c */ /* 0x000fe40003f05300 */
[----:B------:R-:W-:Y:S02]  /*1e580*/  ISETP.NE.AND P3, PT, R2, 0x1, PT ;  /* 0x000000010200780c */ /* 0x000fe40003f65270 */
[----:B------:R-:W-:Y:S02]  /*1e590*/  SHF.R.S32.HI R6, RZ, 0x1f, R10 ;  /* 0x0000001fff067819 */ /* 0x000fe4000001140a */
[----:B------:R-:W-:Y:S02]  /*1e5a0*/  SEL R2, R10, RZ, !P0 ;  /* 0x000000ff0a027207 */ /* 0x000fe40004000000 */
[----:B------:R-:W-:Y:S01]  /*1e5b0*/  SEL R7, R6, RZ, !P0 ;  /* 0x000000ff06077207 */ /* 0x000fe20004000000 */
[----:B------:R-:W-:Y:S02]  /*1e5c0*/  IMAD.IADD R5, R252, 0x1, R246 ;  /* 0x00000001fc057824 */ /* 0x000fe400078e02f6 */
[----:B-1----:R-:W-:-:S04]  /*1e5d0*/  IMAD R6, R9, R2, RZ ;  /* 0x0000000209067224 */ /* 0x002fc800078e02ff */
[C---:B------:R-:W-:Y:S02]  /*1e5e0*/  IMAD R12, R8.reuse, R7, R6 ;  /* 0x00000007080c7224 */ /* 0x040fe400078e0206 */
[----:B------:R-:W-:Y:S01]  /*1e5f0*/  @P3 IMAD.HI.U32 R7, R5, c[0x0][0x4ec], RZ ;  /* 0x00013b0005073a27 */ /* 0x000fe200078e00ff */
[----:B------:R-:W1:Y:S03]  /*1e600*/  S2R R26, SR_TID.X ;  /* 0x00000000001a7919 */ /* 0x000e660000002100 */
[----:B------:R-:W-:Y:S01]  /*1e610*/  IMAD.MOV.U32 R6, RZ, RZ, R5 ;  /* 0x000000ffff067224 */ /* 0x000fe200078e0005 */
[----:B------:R-:W-:Y:S01]  /*1e620*/  @P3 SHF.R.U32.HI R6, RZ, c[0x0][0x4f0], R7 ;  /* 0x00013c00ff063a19 */ /* 0x000fe20000011607 */
[----:B------:R-:W-:-:S04]  /*1e630*/  IMAD.WIDE.U32 R8, R8, R2, RZ ;  /* 0x0000000208087225 */ /* 0x000fc800078e00ff */
[----:B--2---:R-:W-:-:S04]  /*1e640*/  IMAD.WIDE.U32 R10, R16, R24, RZ ;  /* 0x00000018100a7225 */ /* 0x004fc800078e00ff */
[----:B------:R-:W-:Y:S01]  /*1e650*/  IMAD R13, R17, R24, RZ ;  /* 0x00000018110d7224 */ /* 0x000fe200078e02ff */
[----:B---3--:R-:W-:Y:S01]  /*1e660*/  SEL R7, R15, RZ, P2 ;  /* 0x000000ff0f077207 */ /* 0x008fe20001000000 */
[----:B------:R-:W-:Y:S01]  /*1e670*/  IMAD.IADD R15, R9, 0x1, R12 ;  /* 0x00000001090f7824 */ /* 0x000fe200078e020c */
[----:B-----5:R-:W-:Y:S01]  /*1e680*/  IADD3 R16, P1, P0, R8, R10, R3 ;  /* 0x0000000a08107210 */ /* 0x020fe2000783e003 */
[----:B------:R-:W-:Y:S01]  /*1e690*/  IMAD.IADD R9, R11, 0x1, R13 ;  /* 0x000000010b097824 */ /* 0x000fe200078e020d */
[----:B------:R-:W-:Y:S01]  /*1e6a0*/  SHF.R.S32.HI R8, RZ, 0x1f, R3 ;  /* 0x0000001fff087819 */ /* 0x000fe20000011403 */
        /* <DEDUP_REMOVED lines=16> */
[----:B-1----:R-:W-:Y:S01]  /*1e7b0*/  SHF.R.S32.HI R17, RZ, 0x1f, R26 ;  /* 0x0000001fff117819 */ /* 0x002fe2000001141a */
[----:B------:R-:W-:Y:S01]  /*1e7c0*/  IMAD.IADD R7, R7, 0x1, R9 ;  /* 0x0000000107077824 */ /* 0x000fe200078e0209 */
[C---:B------:R-:W-:Y:S02]  /*1e7d0*/  LEA R10, P0, R6.reuse, R10, 0x2 ;  /* 0x0000000a060a7211 */ /* 0x040fe400078010ff */
[----:B------:R-:W-:Y:S02]  /*1e7e0*/  SEL R11, R11, c[0x0][0x454], P2 ;  /* 0x000115000b0b7a07 */ /* 0x000fe40001000000 */
[----:B------:R-:W-:Y:S02]  /*1e7f0*/  LEA.HI R17, R17, R26, RZ, 0x5 ;  /* 0x0000001a11117211 */ /* 0x000fe400078f28ff */
[----:B------:R-:W-:Y:S02]  /*1e800*/  LEA.HI.X R6, R6, R11, R7, 0x2, P0 ;  /* 0x0000000b06067211 */ /* 0x000fe400000f1407 */
[----:B------:R-:W-:Y:S01]  /*1e810*/  LOP3.LUT R17, R17, 0xffffffe0, RZ, 0xc0, !PT ;  /* 0xffffffe011117812 */ /* 0x000fe200078ec0ff */
[----:B------:R-:W-:Y:S04]  /*1e820*/  SHFL.IDX PT, R12, R10, RZ, 0x1c1f ;  /* 0x001c1fff0a0c7589 */ /* 0x000fe800000e0000 */
[----:B------:R-:W1:Y:S01]  /*1e830*/  SHFL.IDX PT, R13, R6, RZ, 0x1c1f ;  /* 0x001c1fff060d7589 */ /* 0x000e6200000e0000 */
[----:B------:R-:W-:-:S03]  /*1e840*/  IMAD.IADD R17, R26, 0x1, -R17 ;  /* 0x000000011a117824 */ /* 0x000fc600078e0a11 */
[----:B------:R-:W-:Y:S01]  /*1e850*/  SHFL.IDX PT, R10, R10, 0x1, 0x1c1f ;  /* 0x003c1f000a0a7f89 */ /* 0x000fe200000e0000 */
[----:B----4-:R-:W-:-:S03]  /*1e860*/  IMAD.IADD R7, R25, 0x1, R246 ;  /* 0x0000000119077824 */ /* 0x010fc600078e02f6 */
        /* <DEDUP_REMOVED lines=14> */
[----:B------:R-:W-:Y:S01]  /*1e950*/  SHF.R.S32.HI R7, RZ, 0x1f, R2 ;  /* 0x0000001fff077819 */ /* 0x000fe20000011402 */
[C---:B------:R-:W-:Y:S01]  /*1e960*/  IMAD.WIDE.U32 R8, R3.reuse, c[0x0][0x3a0], RZ ;  /* 0x0000e80003087a25 */ /* 0x040fe200078e00ff */
[----:B------:R3:W4:Y:S03]  /*1e970*/  LDS.128 R28, [R217+0x80] ;  /* 0x00008000d91c7984 */ /* 0x0007260000000c00 */
[----:B------:R-:W-:Y:S01]  /*1e980*/  IMAD R3, R3, c[0x0][0x3a4], R5 ;  /* 0x0000e90003037a24 */ /* 0x000fe200078e0205 */
[----:B------:R3:W1:Y:S01]  /*1e990*/  LDS.128 R40, [R217+0x1080] ;  /* 0x00108000d9287984 */ /* 0x0006620000000c00 */
[----:B------:R-:W-:-:S03]  /*1e9a0*/  IMAD R7, R7, c[0x0][0x3f0], RZ ;  /* 0x0000fc0007077a24 */ /* 0x000fc600078e02ff */
[----:B------:R-:W-:Y:S01]  /*1e9b0*/  IADD3 R9, R9, R3, RZ ;  /* 0x0000000309097210 */ /* 0x000fe20007ffe0ff */
[----:B------:R3:W1:Y:S04]  /*1e9c0*/  LDS.128 R52, [R217+0x2080] ;  /* 0x00208000d9347984 */ /* 0x0006680000000c00 */
[C---:B------:R-:W-:Y:S01]  /*1e9d0*/  IMAD.WIDE.U32 R8, R24.reuse, c[0x0][0x3e8], R8 ;  /* 0x0000fa0018087a25 */ /* 0x040fe200078e0008 */
[----:B------:R3:W1:Y:S03]  /*1e9e0*/  LDS.128 R60, [R217+0x3080] ;  /* 0x00308000d93c7984 */ /* 0x0006660000000c00 */
[----:B------:R-:W-:Y:S01]  /*1e9f0*/  IMAD R9, R24, c[0x0][0x3ec], R9 ;  /* 0x0000fb0018097a24 */ /* 0x000fe200078e0209 */
[----:B------:R3:W1:Y:S03]  /*1ea00*/  LDS.128 R36, [R217+0x5080] ;  /* 0x00508000d9247984 */ /* 0x0006660000000c00 */
[----:B------:R-:W-:Y:S01]  /*1ea10*/  IMAD.WIDE.U32 R8, R2, c[0x0][0x3f0], R8 ;  /* 0x0000fc0002087a25 */ /* 0x000fe200078e0008 */
[----:B------:R3:W1:Y:S04]  /*1ea20*/  LDS.128 R24, [R217+0x4080] ;  /* 0x00408000d9187984 */ /* 0x0006680000000c00 */
[----:B------:R3:W1:Y:S04]  /*1ea30*/  LDS.128 R48, [R217+0x6080] ;  /* 0x00608000d9307984 */ /* 0x0006680000000c00 */
[----:B------:R3:W1:Y:S04]  /*1ea40*/  LDS.128 R56, [R217+0x7080] ;  /* 0x00708000d9387984 */ /* 0x0006680000000c00 */
[----:B-1----:R3:W1:Y:S04]  /*1ea50*/  LDS.128 R20, [R217+0x8080] ;  /* 0x00808000d9147984 */ /* 0x0026680000000c00 */
        /* <DEDUP_REMOVED lines=30> */
.L_x_807:
[----:B------:R-:W-:Y:S05]  /*1ec40*/  BRA.DIV ~URZ, `(.L_x_741) ;  /* 0x00003e227f007947 */ /* 0x000fea000b800000 */
[----:B------:R3:W4:Y:S02]  /*1ec50*/  SHFL.IDX PT, R2, R14, RZ, 0x181f ;  /* 0x00181fff0e027589 */ /* 0x00072400000e0000 */
.L_x_808:
[----:B------:R-:W5:Y:S01]  /*1ec60*/  LDL.64 R18, [R1+0x10] ;  /* 0x0000100001127983 */ /* 0x000f620000100a00 */
[----:B------:R-:W-:Y:S01]  /*1ec70*/  ISETP.GE.AND P0, PT, R12, R6, PT ;  /* 0x000000060c00720c */ /* 0x000fe20003f06270 */
[----:B------:R-:W-:Y:S01]  /*1ec80*/  BSSY B0, `(.L_x_742) ;  /* 0x0000011000007945 */ /* 0x000fe20003800000 */
[----:B------:R-:W-:Y:S02]  /*1ec90*/  SHF.R.S32.HI R17, RZ, 0x1f, R0 ;  /* 0x0000001fff117819 */ /* 0x000fe40000011400 */
[----:B------:R-:W-:Y:S02]  /*1eca0*/  SHF.R.S32.HI R16, RZ, 0x1f, R4 ;  /* 0x0000001fff107819 */ /* 0x000fe40000011404 */
[----:B-----5:R-:W-:-:S07]  /*1ecb0*/  SHF.R.S32.HI R15, RZ, 0x1f, R18 ;  /* 0x0000001fff0f7819 */ /* 0x020fce0000011412 */
[----:B------:R-:W-:Y:S05]  /*1ecc0*/  @P0 BRA `(.L_x_743) ;  /* 0x000000c000000947 */ /* 0x000fea0003800000 */
[----:B------:R-:W-:Y:S02]  /*1ecd0*/  ISETP.GE.AND P2, PT, R18, c[0x0][0x3c8], PT ;  /* 0x0000f20012007a0c */ /* 0x000fe40003f46270 */
[----:B------:R-:W-:Y:S02]  /*1ece0*/  ISETP.GE.AND P1, PT, R4, c[0x0][0x3c8], PT ;  /* 0x0000f20004007a0c */ /* 0x000fe40003f26270 */
[----:B------:R-:W-:-:S09]  /*1ecf0*/  ISETP.GE.AND P0, PT, R0, c[0x0][0x3c8], PT ;  /* 0x0000f20000007a0c */ /* 0x000fd20003f06270 */
[-C--:B----4-:R-:W-:Y:S02]  /*1ed00*/  @!P2 LEA R10, P5, R18, R2.reuse, 0x1 ;  /* 0x00000002120aa211 */ /* 0x090fe400078a08ff */
[-C--:B------:R-:W-:Y:S02]  /*1ed10*/  @!P1 LEA R8, P4, R4, R2.reuse, 0x1 ;  /* 0x0000000204089211 */ /* 0x080fe400078808ff */
[----:B------:R-:W-:Y:S02]  /*1ed20*/  @!P0 LEA R2, P3, R0, R2, 0x1 ;  /* 0x0000000200028211 */ /* 0x000fe400078608ff */
[-C--:B--2---:R-:W-:Y:S02]  /*1ed30*/  @!P2 LEA.HI.X R11, R18, R7.reuse, R15, 0x1, P5 ;  /* 0x00000007120ba211 */ /* 0x084fe400028f0c0f */
[-C--:B------:R-:W-:Y:S02]  /*1ed40*/  @!P1 LEA.HI.X R9, R4, R7.reuse, R16, 0x1, P4 ;  /* 0x0000000704099211 */ /* 0x080fe400020f0c10 */
[----:B------:R-:W-:Y:S01]  /*1ed50*/  @!P0 LEA.HI.X R3, R0, R7, R17, 0x1, P3 ;  /* 0x0000000700038211 */ /* 0x000fe200018f0c11 */
[----:B------:R2:W-:Y:S04]  /*1ed60*/  @!P2 ST.E.128 [R10.64], R28 ;  /* 0x0000001c0a00a985 */ /* 0x0005e8000c101d06 */
[----:B------:R2:W-:Y:S04]  /*1ed70*/  @!P1 ST.E.128 [R8.64], R24 ;  /* 0x0000001808009985 */ /* 0x0005e8000c101d06 */
[----:B------:R2:W-:Y:S02]  /*1ed80*/  @!P0 ST.E.128 [R2.64], R20 ;  /* 0x0000001402008985 */ /* 0x0005e4000c101d06 */
.L_x_743:
[----:B------:R-:W-:Y:S05]  /*1ed90*/  BSYNC B0 ;  /* 0x0000000000007941 */ /* 0x000fea0003800000 */
.L_x_742:
[----:B------:R-:W-:Y:S05]  /*1eda0*/  BRA.DIV ~URZ, `(.L_x_744) ;  /* 0x00003d327f007947 */ /* 0x000fea000b800000 */
[----:B--2---:R2:W1:Y:S04]  /*1edb0*/  SHFL.IDX PT, R7, R13, 0x1, 0x181f ;  /* 0x00381f000d077f89 */ /* 0x00446800000e0000 */
[----:B----4-:R2:W4:Y:S02]  /*1edc0*/  SHFL.IDX PT, R2, R14, 0x1, 0x181f ;  /* 0x00381f000e027f89 */ /* 0x01052400000e0000 */
.L_x_809:
[----:B------:R-:W-:Y:S01]  /*1edd0*/  IADD3 R3, R12, 0x20, RZ ;  /* 0x000000200c037810 */ /* 0x000fe20007ffe0ff */
[----:B------:R-:W-:Y:S03]  /*1ede0*/  BSSY B0, `(.L_x_745) ;  /* 0x0000010000007945 */ /* 0x000fe60003800000 */
[----:B------:R-:W-:-:S13]  /*1edf0*/  ISETP.GE.AND P0, PT, R3, R6, PT ;  /* 0x000000060300720c */ /* 0x000fda0003f06270 */
[----:B------:R-:W-:Y:S05]  /*1ee00*/  @P0 BRA `(.L_x_746) ;  /* 0x000000d000000947 */ /* 0x000fea0003800000 */
[----:B------:R-:W5:Y:S01]  /*1ee10*/  LDL.64 R18, [R1+0x10] ;  /* 0x0000100001127983 */ /* 0x000f620000100a00 */
[----:B------:R-:W-:Y:S02]  /*1ee20*/  ISETP.GE.AND P1, PT, R4, c[0x0][0x3c8], PT ;  /* 0x0000f20004007a0c */ /* 0x000fe40003f26270 */
[----:B------:R-:W-:-:S11]  /*1ee30*/  ISETP.GE.AND P0, PT, R0, c[0x0][0x3c8], PT ;  /* 0x0000f20000007a0c */ /* 0x000fd60003f06270 */
[----:B----4-:R-:W-:-:S04]  /*1ee40*/  @!P1 LEA R8, P4, R4, R2, 0x1 ;  /* 0x0000000204089211 */ /* 0x010fc800078808ff */
[----:B-1----:R-:W-:Y:S02]  /*1ee50*/  @!P1 LEA.HI.X R9, R4, R7, R16, 0x1, P4 ;  /* 0x0000000704099211 */ /* 0x002fe400020f0c10 */
[----:B-----5:R-:W-:-:S13]  /*1ee60*/  ISETP.GE.AND P2, PT, R18, c[0x0][0x3c8], PT ;  /* 0x0000f20012007a0c */ /* 0x020fda0003f46270 */
[-C--:B------:R-:W-:Y:S02]  /*1ee70*/  @!P2 LEA R10, P5, R18, R2.reuse, 0x1 ;  /* 0x00000002120aa211 */ /* 0x080fe400078a08ff */
[----:B------:R-:W-:Y:S02]  /*1ee80*/  @!P0 LEA R2, P3, R0, R2, 0x1 ;  /* 0x0000000200028211 */ /* 0x000fe400078608ff */
[-C--:B------:R-:W-:Y:S02]  /*1ee90*/  @!P2 LEA.HI.X R11, R18, R7.reuse, R15, 0x1, P5 ;  /* 0x00000007120ba211 */ /* 0x080fe400028f0c0f */
[----:B------:R-:W-:-:S03]  /*1eea0*/  @!P0 LEA.HI.X R3, R0, R7, R17, 0x1, P3 ;  /* 0x0000000700038211 */ /* 0x000fc600018f0c11 */
[----:B------:R1:W-:Y:S04]  /*1eeb0*/  @!P2 ST.E.128 [R10.64], R40 ;  /* 0x000000280a00a985 */ /* 0x0003e8000c101d06 */
[----:B------:R1:W-:Y:S04]  /*1eec0*/  @!P1 ST.E.128 [R8.64], R36 ;  /* 0x0000002408009985 */ /* 0x0003e8000c101d06 */
[----:B------:R1:W-:Y:S02]  /*1eed0*/  @!P0 ST.E.128 [R2.64], R32 ;  /* 0x0000002002008985 */ /* 0x0003e4000c101d06 */
.L_x_746:
[----:B------:R-:W-:Y:S05]  /*1eee0*/  BSYNC B0 ;  /* 0x0000000000007941 */ /* 0x000fea0003800000 */
.L_x_745:
[----:B------:R-:W-:Y:S05]  /*1eef0*/  BRA.DIV ~URZ, `(.L_x_747) ;  /* 0x00003cb27f007947 */ /* 0x000fea000b800000 */
[----:B-1----:R1:W2:Y:S02]  /*1ef00*/  SHFL.IDX PT, R7, R13, 0x2, 0x181f ;  /* 0x00581f000d077f89 */ /* 0x0022a400000e0000 */
.L_x_810:
[----:B------:R-:W-:Y:S05]  /*1ef10*/  BRA.DIV ~URZ, `(.L_x_748) ;  /* 0x00003d027f007947 */ /* 0x000fea000b800000 */
[----:B----4-:R4:W1:Y:S02]  /*1ef20*/  SHFL.IDX PT, R2, R14, 0x2, 0x181f ;  /* 0x00581f000e027f89 */ /* 0x01086400000e0000 */
.L_x_811:
[----:B------:R-:W-:Y:S01]  /*1ef30*/  IADD3 R3, R12, 0x40, RZ ;  /* 0x000000400c037810 */ /* 0x000fe20007ffe0ff */
[----:B------:R-:W-:Y:S03]  /*1ef40*/  BSSY B0, `(.L_x_749) ;  /* 0x0000010000007945 */ /* 0x000fe60003800000 */
[----:B------:R-:W-:-:S13]  /*1ef50*/  ISETP.GE.AND P0, PT, R3, R6, PT ;  /* 0x000000060300720c */ /* 0x000fda0003f06270 */
[----:B------:R-:W-:Y:S05]  /*1ef60*/  @P0 BRA `(.L_x_750) ;  /* 0x000000d000000947 */ /* 0x000fea0003800000 */
[----:B------:R-:W5:Y:S01]  /*1ef70*/  LDL.64 R18, [R1+0x10] ;  /* 0x0000100001127983 */ /* 0x000f620000100a00 */
[----:B------:R-:W-:Y:S02]  /*1ef80*/  ISETP.GE.AND P1, PT, R4, c[0x0][0x3c8], PT ;  /* 0x0000f20004007a0c */ /* 0x000fe40003f26270 */
[----:B------:R-:W-:-:S11]  /*1ef90*/  ISETP.GE.AND P0, PT, R0, c[0x0][0x3c8], PT ;  /* 0x0000f20000007a0c */ /* 0x000fd60003f06270 */
[----:B-1----:R-:W-:-:S04]  /*1efa0*/  @!P1 LEA R8, P4, R4, R2, 0x1 ;  /* 0x0000000204089211 */ /* 0x002fc800078808ff */
[----:B--2---:R-:W-:Y:S02]  /*1efb0*/  @!P1 LEA.HI.X R9, R4, R7, R16, 0x1, P4 ;  /* 0x0000000704099211 */ /* 0x004fe400020f0c10 */
        /* <DEDUP_REMOVED lines=8> */
.L_x_750:
[----:B------:R-:W-:Y:S05]  /*1f040*/  BSYNC B0 ;  /* 0x0000000000007941 */ /* 0x000fea0003800000 */
.L_x_749:
[----:B------:R-:W-:Y:S05]  /*1f050*/  BRA.DIV ~URZ, `(.L_x_751) ;  /* 0x00003c327f007947 */ /* 0x000fea000b800000 */
[----:B-1----:R1:W3:Y:S04]  /*1f060*/  SHFL.IDX PT, R10, R13, 0x3, 0x181f ;  /* 0x00781f000d0a7f89 */ /* 0x0022e800000e0000 */
[----:B------:R1:W4:Y:S02]  /*1f070*/  SHFL.IDX PT, R2, R14, 0x3, 0x181f ;  /* 0x00781f000e027f89 */ /* 0x00032400000e0000 */
.L_x_812:
[----:B------:R-:W-:-:S04]  /*1f080*/  IADD3 R3, R12, 0x60, RZ ;  /* 0x000000600c037810 */ /* 0x000fc80007ffe0ff */
[----:B------:R-:W-:-:S13]  /*1f090*/  ISETP.GE.AND P0, PT, R3, R6, PT ;  /* 0x000000060300720c */ /* 0x000fda0003f06270 */
[----:B------:R-:W-:Y:S05]  /*1f0a0*/  @P0 BRA `(.L_x_752) ;  /* 0x00001f9000000947 */ /* 0x000fea0003800000 */
[----:B------:R-:W5:Y:S01]  /*1f0b0*/  LDL.64 R18, [R1+0x10] ;  /* 0x0000100001127983 */ /* 0x000f620000100a00 */
[----:B------:R-:W-:-:S13]  /*1f0c0*/  ISETP.GE.AND P0, PT, R4, c[0x0][0x3c8], PT ;  /* 0x0000f20004007a0c */ /* 0x000fda0003f06270 */
[----:B----4-:R-:W-:-:S04]  /*1f0d0*/  @!P0 LEA R6, P2, R4, R2, 0x1 ;  /* 0x0000000204068211 */ /* 0x010fc800078408ff */
[----:B--23--:R-:W-:Y:S02]  /*1f0e0*/  @!P0 LEA.HI.X R7, R4, R10, R16, 0x1, P2 ;  /* 0x0000000a04078211 */ /* 0x00cfe400010f0c10 */
[----:B-----5:R-:W-:-:S13]  /*1f0f0*/  ISETP.GE.AND P1, PT, R18, c[0x0][0x3c8], PT ;  /* 0x0000f20012007a0c */ /* 0x020fda0003f26270 */
[----:B------:R-:W-:-:S04]  /*1f100*/  @!P1 LEA R8, P3, R18, R2, 0x1 ;  /* 0x0000000212089211 */ /* 0x000fc800078608ff */
[----:B------:R-:W-:-:S05]  /*1f110*/  @!P1 LEA.HI.X R9, R18, R10, R15, 0x1, P3 ;  /* 0x0000000a12099211 */ /* 0x000fca00018f0c0f */
[----:B------:R2:W-:Y:S04]  /*1f120*/  @!P1 ST.E.128 [R8.64], R60 ;  /* 0x0000003c08009985 */ /* 0x0005e8000c101d06 */
[----:B------:R2:W-:Y:S01]  /*1f130*/  @!P0 ST.E.128 [R6.64], R56 ;  /* 0x0000003806008985 */ /* 0x0005e2000c101d06 */
[----:B------:R-:W-:-:S13]  /*1f140*/  ISETP.GE.AND P0, PT, R0, c[0x0][0x3c8], PT ;  /* 0x0000f20000007a0c */ /* 0x000fda0003f06270 */
[----:B------:R-:W-:Y:S05]  /*1f150*/  @P0 BRA `(.L_x_752) ;  /* 0x00001ee000000947 */ /* 0x000fea0003800000 */
[----:B------:R-:W-:-:S04]  /*1f160*/  LEA R2, P0, R0, R2, 0x1 ;  /* 0x0000000200027211 */ /* 0x000fc800078008ff */
[----:B------:R-:W-:-:S05]  /*1f170*/  LEA.HI.X R3, R0, R10, R17, 0x1, P0 ;  /* 0x0000000a00037211 */ /* 0x000fca00000f0c11 */
[----:B------:R3:W-:Y:S01]  /*1f180*/  ST.E.128 [R2.64], R64 ;  /* 0x0000004002007985 */ /* 0x0007e2000c101d06 */
[----:B------:R-:W-:Y:S05]  /*1f190*/  BRA `(.L_x_752) ;  /* 0x00001ea000007947 */ /* 0x000fea0003800000 */
.L_x_739:
[----:B------:R-:W2:Y:S04]  /*1f1a0*/  LDL.LU R4, [R1+0x18] ;  /* 0x0000180001047983 */ /* 0x000ea80000300800 */
[----:B------:R-:W3:Y:S01]  /*1f1b0*/  LDL.LU R9, [R1+0x34] ;  /* 0x0000340001097983 */ /* 0x000ee20000300800 */
[----:B------:R-:W-:Y:S01]  /*1f1c0*/  IMAD R8, R8, c[0x0][0x408], RZ ;  /* 0x0001020008087a24 */ /* 0x000fe200078e02ff */
[----:B------:R-:W-:Y:S01]  /*1f1d0*/  SHF.R.S32.HI R0, RZ, 0x1f, R2 ;  /* 0x0000001fff007819 */ /* 0x000fe20000011402 */
[----:B------:R-:W-:-:S04]  /*1f1e0*/  IMAD.WIDE.U32 R6, R3, c[0x0][0x408], RZ ;  /* 0x0001020003067a25 */ /* 0x000fc800078e00ff */
[----:B------:R-:W-:Y:S02]  /*1f1f0*/  IMAD R3, R3, c[0x0][0x40c], R8 ;  /* 0x0001030003037a24 */ /* 0x000fe400078e0208 */
[----:B------:R-:W-:Y:S02]  /*1f200*/  IMAD R0, R0, c[0x0][0x440], RZ ;  /* 0x0001100000007a24 */ /* 0x000fe400078e02ff */
[----:B------:R-:W-:Y:S01]  /*1f210*/  @P3 IMAD.HI.U32 R8, R5, c[0x0][0x4ec], RZ ;  /* 0x00013b0005083a27 */ /* 0x000fe200078e00ff */
[----:B------:R-:W-:-:S05]  /*1f220*/  IADD3 R7, R7, R3, RZ ;  /* 0x0000000307077210 */ /* 0x000fca0007ffe0ff */
[----:B--2---:R-:W-:-:S04]  /*1f230*/  IMAD.WIDE.U32 R6, R4, c[0x0][0x438], R6 ;  /* 0x00010e0004067a25 */ /* 0x004fc800078e0006 */
[----:B------:R-:W-:Y:S02]  /*1f240*/  IMAD R7, R4, c[0x0][0x43c], R7 ;  /* 0x00010f0004077a24 */ /* 0x000fe400078e0207 */
[C---:B------:R-:W-:Y:S01]  /*1f250*/  IMAD R4, R2.reuse, c[0x0][0x444], R0 ;  /* 0x0001110002047a24 */ /* 0x040fe200078e0200 */
[----:B------:R-:W-:Y:S01]  /*1f260*/  MOV R0, R5 ;  /* 0x0000000500007202 */ /* 0x000fe20000000f00 */
[----:B------:R-:W-:Y:S01]  /*1f270*/  IMAD.WIDE.U32 R2, R2, c[0x0][0x440], R6 ;  /* 0x0001100002027a25 */ /* 0x000fe200078e0006 */
[----:B------:R-:W-:-:S04]  /*1f280*/  @P3 SHF.R.U32.HI R0, RZ, c[0x0][0x4f0], R8 ;  /* 0x00013c00ff003a19 */ /* 0x000fc80000011608 */
        /* <DEDUP_REMOVED lines=19> */
.L_x_813:
[----:B------:R-:W-:Y:S05]  /*1f3c0*/  BRA.DIV ~URZ, `(.L_x_754) ;  /* 0x00003a027f007947 */ /* 0x000fea000b800000 */
[----:B------:R4:W1:Y:S02]  /*1f3d0*/  SHFL.IDX PT, R0, R38, RZ, 0x1c1f ;  /* 0x001c1fff26007589 */ /* 0x00086400000e0000 */
.L_x_814:
[C---:B------:R-:W-:Y:S01]  /*1f3e0*/  IADD3 R29, R241.reuse, 0x90, RZ ;  /* 0x00000090f11d7810 */ /* 0x040fe20007ffe0ff */
[----:B------:R-:W-:Y:S01]  /*1f3f0*/  BSSY B0, `(.L_x_755) ;  /* 0x0000090000007945 */ /* 0x000fe20003800000 */
[C---:B------:R-:W-:Y:S02]  /*1f400*/  IADD3 R28, R241.reuse, 0x98, RZ ;  /* 0x00000098f11c7810 */ /* 0x040fe40007ffe0ff */
[C---:B------:R-:W-:Y:S02]  /*1f410*/  IADD3 R27, R241.reuse, 0xa0, RZ ;  /* 0x000000a0f11b7810 */ /* 0x040fe40007ffe0ff */
[C---:B------:R-:W-:Y:S02]  /*1f420*/  IADD3 R26, R241.reuse, 0xa8, RZ ;  /* 0x000000a8f11a7810 */ /* 0x040fe40007ffe0ff */
[C---:B------:R-:W-:Y:S02]  /*1f430*/  IADD3 R25, R241.reuse, 0xb0, RZ ;  /* 0x000000b0f1197810 */ /* 0x040fe40007ffe0ff */
[----:B------:R-:W-:-:S02]  /*1f440*/  IADD3 R24, R241, 0xb8, RZ ;  /* 0x000000b8f1187810 */ /* 0x000fc40007ffe0ff */
[C---:B-1----:R-:W-:Y:S02]  /*1f450*/  IADD3 R23, R241.reuse, 0x8, RZ ;  /* 0x00000008f1177810 */ /* 0x042fe40007ffe0ff */
        /* <DEDUP_REMOVED lines=39> */
[----:B------:R-:W-:Y:S01]  /*1f6d0*/  SHF.R.S32.HI R54, RZ, 0x1f, R17 ;  /* 0x0000001fff367819 */ /* 0x000fe20000011411 */
[----:B------:R-:W-:Y:S05]  /*1f6e0*/  @P0 BRA `(.L_x_756) ;  /* 0x0000060000000947 */ /* 0x000fea0003800000 */
[----:B------:R-:W-:Y:S02]  /*1f6f0*/  ISETP.GE.AND P1, PT, R241, c[0x0][0x3c8], PT ;  /* 0x0000f200f1007a0c */ /* 0x000fe40003f26270 */
[----:B------:R-:W-:-:S02]  /*1f700*/  ISETP.GE.AND P0, PT, R23, c[0x0][0x3c8], PT ;  /* 0x0000f20017007a0c */ /* 0x000fc40003f06270 */
[----:B------:R-:W-:Y:S02]  /*1f710*/  ISETP.GE.AND P3, PT, R22, c[0x0][0x3c8], PT ;  /* 0x0000f20016007a0c */ /* 0x000fe40003f66270 */
[----:B------:R-:W-:Y:S02]  /*1f720*/  ISETP.GE.AND P4, PT, R21, c[0x0][0x3c8], PT ;  /* 0x0000f20015007a0c */ /* 0x000fe40003f86270 */
[----:B------:R-:W-:-:S05]  /*1f730*/  ISETP.GE.AND P6, PT, R29, c[0x0][0x3c8], PT ;  /* 0x0000f2001d007a0c */ /* 0x000fca0003fc6270 */
[-C--:B------:R-:W-:Y:S02]  /*1f740*/  @!P1 LEA R2, P5, R241, R0.reuse, 0x2 ;  /* 0x00000000f1029211 */ /* 0x080fe400078a10ff */
[----:B------:R-:W-:Y:S02]  /*1f750*/  @!P0 LEA R30, P2, R23, R0, 0x2 ;  /* 0x00000000171e8211 */ /* 0x000fe400078410ff */
[-C--:B---3--:R-:W-:Y:S02]  /*1f760*/  @!P1 LEA.HI.X R3, R241, R4.reuse, R40, 0x2, P5 ;  /* 0x00000004f1039211 */ /* 0x088fe400028f1428 */
[----:B------:R-:W-:Y:S02]  /*1f770*/  @!P0 LEA.HI.X R31, R23, R4, R37, 0x2, P2 ;  /* 0x00000004171f8211 */ /* 0x000fe400010f1425 */
[----:B------:R-:W-:Y:S01]  /*1f780*/  ISETP.GE.AND P2, PT, R20, c[0x0][0x3c8], PT ;  /* 0x0000f20014007a0c */ /* 0x000fe20003f46270 */
[----:B------:R1:W-:Y:S01]  /*1f790*/  @!P1 ST.E.64 [R2.64], R158 ;  /* 0x0000009e02009985 */ /* 0x0003e2000c101b06 */
[----:B------:R-:W-:-:S03]  /*1f7a0*/  ISETP.GE.AND P1, PT, R18, c[0x0][0x3c8], PT ;  /* 0x0000f20012007a0c */ /* 0x000fc60003f26270 */
[----:B------:R3:W-:Y:S01]  /*1f7b0*/  @!P0 ST.E.64 [R30.64], R32 ;  /* 0x000000201e008985 */ /* 0x0007e2000c101b06 */
        /* <DEDUP_REMOVED lines=45> */
[----:B------:R1:W-:Y:S01]  /*1fa90*/  @!P2 ST.E.64 [R2.64], R136 ;  /* 0x000000880200a985 */ /* 0x0003e2000c101b06 */
[----:B------:R-:W-:Y:S02]  /*1faa0*/  ISETP.GE.AND P2, PT, R17, c[0x0][0x3c8], PT ;  /* 0x0000f20011007a0c */ /* 0x000fe40003f46270 */
[----:B------:R-:W-:Y:S01]  /*1fab0*/  @!P3 LEA.HI.X R31, R7, R4, R52, 0x2, P5 ;  /* 0x00000004071fb211 */ /* 0x000fe200028f1434 */
[----:B------:R3:W-:Y:S01]  /*1fac0*/  @!P1 ST.E.64 [R32.64], R148 ;  /* 0x0000009420009985 */ /* 0x0007e2000c101b06 */
[----:B------:R-:W-:Y:S02]  /*1fad0*/  ISETP.GE.AND P1, PT, R19, c[0x0][0x3c8], PT ;  /* 0x0000f20013007a0c */ /* 0x000fe40003f26270 */
[----:B------:R-:W-:Y:S01]  /*1fae0*/  ISETP.GE.AND P5, PT, R28, c[0x0][0x3c8], PT ;  /* 0x0000f2001c007a0c */ /* 0x000fe20003fa6270 */
[----:B------:R5:W-:Y:S01]  /*1faf0*/  @!P3 ST.E.64 [R30.64], R150 ;  /* 0x000000961e00b985 */ /* 0x000be2000c101b06 */
[----:B-1----:R-:W-:-:S04]  /*1fb00*/  @!P4 LEA R2, P0, R6, R0, 0x2 ;  /* 0x000000000602c211 */ /* 0x002fc800078010ff */
[----:B------:R-:W-:Y:S02]  /*1fb10*/  @!P4 LEA.HI.X R3, R6, R4, R53, 0x2, P0 ;  /* 0x000000040603c211 */ /* 0x000fe400000f1435 */
[----:B---3--:R-:W-:-:S03]  /*1fb20*/  @!P2 LEA R32, P0, R17, R0, 0x2 ;  /* 0x000000001120a211 */ /* 0x008fc600078010ff */
[----:B------:R1:W-:Y:S01]  /*1fb30*/  @!P4 ST.E.64 [R2.64], R152 ;  /* 0x000000980200c985 */ /* 0x0003e2000c101b06 */
[----:B------:R-:W-:Y:S02]  /*1fb40*/  @!P2 LEA.HI.X R33, R17, R4, R54, 0x2, P0 ;  /* 0x000000041121a211 */ /* 0x000fe400000f1436 */
[----:B-----5:R-:W-:Y:S02]  /*1fb50*/  @!P6 LEA R30, P0, R29, R0, 0x2 ;  /* 0x000000001d1ee211 */ /* 0x020fe400078010ff */
[----:B------:R-:W-:Y:S01]  /*1fb60*/  ISETP.GE.AND P4, PT, R27, c[0x0][0x3c8], PT ;  /* 0x0000f2001b007a0c */ /* 0x000fe20003f86270 */
[----:B------:R-:W-:Y:S01]  /*1fb70*/  @!P2 ST.E.64 [R32.64], R160 ;  /* 0x000000a02000a985 */ /* 0x000fe2000c101b06 */
[----:B------:R-:W-:Y:S02]  /*1fb80*/  ISETP.GE.AND P2, PT, R26, c[0x0][0x3c8], PT ;  /* 0x0000f2001a007a0c */ /* 0x000fe40003f46270 */
[----:B------:R-:W-:Y:S02]  /*1fb90*/  @!P6 LEA.HI.X R31, R29, R4, R57, 0x2, P0 ;  /* 0x000000041d1fe211 */ /* 0x000fe400000f1439 */
[----:B------:R-:W-:-:S02]  /*1fba0*/  ISETP.GE.AND P0, PT, R24, c[0x0][0x3c8], PT ;  /* 0x0000f20018007a0c */ /* 0x000fc40003f06270 */
[----:B-1----:R-:W-:-:S04]  /*1fbb0*/  @!P1 LEA R2, P3, R19, R0, 0x2 ;  /* 0x0000000013029211 */ /* 0x002fc800078610ff */
[----:B------:R-:W-:-:S05]  /*1fbc0*/  @!P1 LEA.HI.X R3, R19, R4, R55, 0x2, P3 ;  /* 0x0000000413039211 */ /* 0x000fca00018f1437 */
[----:B------:R1:W-:Y:S01]  /*1fbd0*/  @!P1 ST.E.64 [R2.64], R154 ;  /* 0x0000009a02009985 */ /* 0x0003e2000c101b06 */
[----:B------:R-:W-:-:S03]  /*1fbe0*/  ISETP.GE.AND P1, PT, R25, c[0x0][0x3c8], PT ;  /* 0x0000f20019007a0c */ /* 0x000fc60003f26270 */
[----:B------:R3:W-:Y:S01]  /*1fbf0*/  @!P6 ST.E.64 [R30.64], R156 ;  /* 0x0000009c1e00e985 */ /* 0x0007e2000c101b06 */
[----:B------:R-:W-:-:S04]  /*1fc00*/  @!P4 LEA R34, P6, R27, R0, 0x2 ;  /* 0x000000001b22c211 */ /* 0x000fc800078c10ff */
[----:B------:R-:W-:Y:S02]  /*1fc10*/  @!P4 LEA.HI.X R35, R27, R4, R58, 0x2, P6 ;  /* 0x000000041b23c211 */ /* 0x000fe400030f143a */
[----:B-1----:R-:W-:-:S04]  /*1fc20*/  @!P5 LEA R2, P3, R28, R0, 0x2 ;  /* 0x000000001c02d211 */ /* 0x002fc800078610ff */
[----:B------:R-:W-:Y:S02]  /*1fc30*/  @!P5 LEA.HI.X R3, R28, R4, R56, 0x2, P3 ;  /* 0x000000041c03d211 */ /* 0x000fe400018f1438 */
[----:B------:R-:W-:-:S03]  /*1fc40*/  @!P2 LEA R32, P3, R26, R0, 0x2 ;  /* 0x000000001a20a211 */ /* 0x000fc600078610ff */
[----:B------:R1:W-:Y:S01]  /*1fc50*/  @!P5 ST.E.64 [R2.64], R80 ;  /* 0x000000500200d985 */ /* 0x0003e2000c101b06 */
[C---:B---3--:R-:W-:Y:S02]  /*1fc60*/  @!P1 LEA R30, P5, R25.reuse, R0, 0x2 ;  /* 0x00000000191e9211 */ /* 0x048fe400078a10ff */
        /* <DEDUP_REMOVED lines=8> */
.L_x_756:
[----:B------:R-:W-:Y:S05]  /*1fcf0*/  BSYNC B0 ;  /* 0x0000000000007941 */ /* 0x000fea0003800000 */
.L_x_755:
[----:B------:R-:W-:Y:S05]  /*1fd00*/  BRA.DIV ~URZ, `(.L_x_757) ;  /* 0x000031327f007947 */ /* 0x000fea000b800000 */
[----:B---3--:R1:W3:Y:S04]  /*1fd10*/  SHFL.IDX PT, R4, R36, 0x1, 0x1c1f ;  /* 0x003c1f0024047f89 */ /* 0x0082e800000e0000 */
[----:B------:R1:W2:Y:S02]  /*1fd20*/  SHFL.IDX PT, R0, R38, 0x1, 0x1c1f ;  /* 0x003c1f0026007f89 */ /* 0x0002a400000e0000 */
.L_x_815:
[----:B------:R-:W-:-:S13]  /*1fd30*/  ISETP.NE.AND P0, PT, R82, RZ, PT ;  /* 0x000000ff5200720c */ /* 0x000fda0003f05270 */
[----:B------:R-:W-:Y:S05]  /*1fd40*/  @P0 BRA `(.L_x_752) ;  /* 0x000012f000000947 */ /* 0x000fea0003800000 */
[----:B------:R-:W-:Y:S02]  /*1fd50*/  ISETP.GE.AND P3, PT, R23, c[0x0][0x3c8], PT ;  /* 0x0000f20017007a0c */ /* 0x000fe40003f66270 */
[----:B------:R-:W-:Y:S02]  /*1fd60*/  ISETP.GE.AND P2, PT, R22, c[0x0][0x3c8], PT ;  /* 0x0000f20016007a0c */ /* 0x000fe40003f46270 */
[----:B------:R-:W-:Y:S02]  /*1fd70*/  ISETP.GE.AND P4, PT, R241, c[0x0][0x3c8], PT ;  /* 0x0000f200f1007a0c */ /* 0x000fe40003f86270 */
[----:B------:R-:W-:Y:S02]  /*1fd80*/  ISETP.GE.AND P1, PT, R21, c[0x0][0x3c8], PT ;  /* 0x0000f20015007a0c */ /* 0x000fe40003f26270 */
[----:B------:R-:W-:-:S05]  /*1fd90*/  ISETP.GE.AND P0, PT, R20, c[0x0][0x3c8], PT ;  /* 0x0000f20014007a0c */ /* 0x000fca0003f06270 */
[----:B--2---:R-:W-:-:S04]  /*1fda0*/  @!P3 LEA R34, P5, R23, R0, 0x2 ;  /* 0x000000001722b211 */ /* 0x004fc800078a10ff */
[----:B---3--:R-:W-:Y:S02]  /*1fdb0*/  @!P3 LEA.HI.X R35, R23, R4, R37, 0x2, P5 ;  /* 0x000000041723b211 */ /* 0x008fe400028f1425 */
[CC--:B------:R-:W-:Y:S02]  /*1fdc0*/  @!P2 LEA R30, P5, R22.reuse, R0.reuse, 0x2 ;  /* 0x00000000161ea211 */ /* 0x0c0fe400078a10ff */
[C---:B------:R-:W-:Y:S02]  /*1fdd0*/  @!P4 LEA R32, P6, R241.reuse, R0, 0x2 ;  /* 0x00000000f120c211 */ /* 0x040fe400078c10ff */
[-C--:B------:R-:W-:Y:S02]  /*1fde0*/  @!P2 LEA.HI.X R31, R22, R4.reuse, R39, 0x2, P5 ;  /* 0x00000004161fa211 */ /* 0x080fe400028f1427 */
[----:B------:R-:W-:Y:S02]  /*1fdf0*/  @!P4 LEA.HI.X R33, R241, R4, R40, 0x2, P6 ;  /* 0x00000004f121c211 */ /* 0x000fe400030f1428 */
[----:B------:R-:W-:-:S02]  /*1fe00*/  @!P1 LEA R22, P6, R21, R0, 0x2 ;  /* 0x0000000015169211 */ /* 0x000fc400078c10ff */
[----:B------:R-:W-:Y:S01]  /*1fe10*/  @!P0 LEA R2, P5, R20, R0, 0x2 ;  /* 0x0000000014028211 */ /* 0x000fe200078a10ff */
[----:B------:R2:W-:Y:S01]  /*1fe20*/  @!P4 ST.E.64 [R32.64], R168 ;  /* 0x000000a82000c985 */ /* 0x0005e2000c101b06 */
[-C--:B------:R-:W-:Y:S02]  /*1fe30*/  @!P1 LEA.HI.X R23, R21, R4.reuse, R42, 0x2, P6 ;  /* 0x0000000415179211 */ /* 0x080fe400030f142a */
[----:B------:R-:W-:Y:S01]  /*1fe40*/  ISETP.GE.AND P6, PT, R18, c[0x0][0x3c8], PT ;  /* 0x0000f20012007a0c */ /* 0x000fe20003fc6270 */
[----:B------:R-:W-:Y:S01]  /*1fe50*/  @!P3 ST.E.64 [R34.64], R166 ;  /* 0x000000a62200b985 */ /* 0x000fe2000c101b06 */
[----:B------:R-:W-:Y:S02]  /*1fe60*/  @!P0 LEA.HI.X R3, R20, R4, R41, 0x2, P5 ;  /* 0x0000000414038211 */ /* 0x000fe400028f1429 */
[----:B------:R-:W-:Y:S01]  /*1fe70*/  ISETP.GE.AND P5, PT, R16, c[0x0][0x3c8], PT ;  /* 0x0000f20010007a0c */ /* 0x000fe20003fa6270 */
[----:B------:R3:W-:Y:S01]  /*1fe80*/  @!P2 ST.E.64 [R30.64], R110 ;  /* 0x0000006e1e00a985 */ /* 0x0007e2000c101b06 */
[----:B------:R-:W-:-:S02]  /*1fe90*/  ISETP.GE.AND P4, PT, R15, c[0x0][0x3c8], PT ;  /* 0x0000f2000f007a0c */ /* 0x000fc40003f86270 */
[----:B------:R-:W-:Y:S01]  /*1fea0*/  ISETP.GE.AND P3, PT, R14, c[0x0][0x3c8], PT ;  /* 0x0000f2000e007a0c */ /* 0x000fe20003f66270 */
[----:B------:R5:W-:Y:S01]  /*1feb0*/  @!P1 ST.E.64 [R22.64], R88 ;  /* 0x0000005816009985 */ /* 0x000be2000c101b06 */
[----:B------:R-:W-:-:S03]  /*1fec0*/  ISETP.GE.AND P2, PT, R13, c[0x0][0x3c8], PT ;  /* 0x0000f2000d007a0c */ /* 0x000fc60003f46270 */
[----:B------:R1:W-:Y:S01]  /*1fed0*/  @!P0 ST.E.64 [R2.64], R72 ;  /* 0x0000004802008985 */ /* 0x0003e2000c101b06 */
[----:B--2---:R-:W-:-:S04]  /*1fee0*/  @!P6 LEA R32, P0, R18, R0, 0x2 ;  /* 0x000000001220e211 */ /* 0x004fc800078010ff */
[----:B------:R-:W-:Y:S02]  /*1fef0*/  @!P6 LEA.HI.X R33, R18, R4, R43, 0x2, P0 ;  /* 0x000000041221e211 */ /* 0x000fe400000f142b */
[----:B---3--:R-:W-:-:S03]  /*1ff00*/  @!P5 LEA R30, P1, R16, R0, 0x2 ;  /* 0x00000000101ed211 */ /* 0x008fc600078210ff */
[----:B------:R-:W-:Y:S01]  /*1ff10*/  @!P6 ST.E.64 [R32.64], R176 ;  /* 0x000000b02000e985 */ /* 0x000fe2000c101b06 */
[----:B------:R-:W-:Y:S02]  /*1ff20*/  ISETP.GE.AND P6, PT, R11, c[0x0][0x3c8], PT ;  /* 0x0000f2000b007a0c */ /* 0x000fe40003fc6270 */
[C---:B-----5:R-:W-:Y:S02]  /*1ff30*/  @!P4 LEA R22, P0, R15.reuse, R0, 0x2 ;  /* 0x000000000f16c211 */ /* 0x060fe400078010ff */
[-C--:B------:R-:W-:Y:S02]  /*1ff40*/  @!P5 LEA.HI.X R31, R16, R4.reuse, R45, 0x2, P1 ;  /* 0x00000004101fd211 */ /* 0x080fe400008f142d */
[----:B------:R-:W-:Y:S02]  /*1ff50*/  ISETP.GE.AND P1, PT, R12, c[0x0][0x3c8], PT ;  /* 0x0000f2000c007a0c */ /* 0x000fe40003f26270 */
[----:B------:R-:W-:Y:S01]  /*1ff60*/  @!P4 LEA.HI.X R23, R15, R4, R44, 0x2, P0 ;  /* 0x000000040f17c211 */ /* 0x000fe200000f142c */
[----:B------:R-:W-:Y:S01]  /*1ff70*/  @!P5 ST.E.64 [R30.64], R170 ;  /* 0x000000aa1e00d985 */ /* 0x000fe2000c101b06 */
[----:B------:R-:W-:-:S02]  /*1ff80*/  @!P3 LEA R20, P0, R14, R0, 0x2 ;  /* 0x000000000e14b211 */ /* 0x000fc400078010ff */
[----:B------:R-:W-:Y:S01]  /*1ff90*/  ISETP.GE.AND P5, PT, R10, c[0x0][0x3c8], PT ;  /* 0x0000f2000a007a0c */ /* 0x000fe20003fa6270 */
[----:B------:R-:W-:Y:S01]  /*1ffa0*/  @!P4 ST.E.64 [R22.64], R122 ;  /* 0x0000007a1600c985 */ /* 0x000fe2000c101b06 */
[----:B------:R-:W-:Y:S02]  /*1ffb0*/  @!P3 LEA.HI.X R21, R14, R4, R46, 0x2, P0 ;  /* 0x000000040e15b211 */ /* 0x000fe400000f142e */
[C---:B------:R-:W-:Y:S02]  /*1ffc0*/  @!P2 LEA R14, P0, R13.reuse, R0, 0x2 ;  /* 0x000000000d0ea211 */ /* 0x040fe400078010ff */
[----:B------:R-:W-:Y:S01]  /*1ffd0*/  ISETP.GE.AND P4, PT, R8, c[0x0][0x3c8], PT ;  /* 0x0000f20008007a0c */ /* 0x000fe20003f86270 */
[----:B------:R2:W-:Y:S01]  /*1ffe0*/  @!P3 ST.E.64 [R20.64], R114 ;  /* 0x000000721400b985 */ /* 0x0005e2000c101b06 */
[----:B------:R-:W-:Y:S02]  /*1fff0*/  @!P2 LEA.HI.X R15, R13, R4, R47, 0x2, P0 ;  /* 0x000000040d0fa211 */ /* 0x000fe400000f142f */
[----:B-1----:R-:W-:-:S02]  /*20000*/  @!P1 LEA R2, P0, R12, R0, 0x2 ;  /* 0x000000000c029211 */ /* 0x002fc400078010ff */
[----:B------:R-:W-:Y:S01]  /*20010*/  ISETP.GE.AND P3, PT, R7, c[0x0][0x3c8], PT ;  /* 0x0000f20007007a0c */ /* 0x000fe20003f66270 */
[----:B------:R1:W-:Y:S01]  /*20020*/  @!P2 ST.E.64 [R14.64], R92 ;  /* 0x0000005c0e00a985 */ /* 0x0003e2000c101b06 */
[----:B------:R-:W-:Y:S02]  /*20030*/  @!P1 LEA.HI.X R3, R12, R4, R48, 0x2, P0 ;  /* 0x000000040c039211 */ /* 0x000fe400000f1430 */
[----:B------:R-:W-:-:S03]  /*20040*/  ISETP.GE.AND P2, PT, R6, c[0x0][0x3c8], PT ;  /* 0x0000f20006007a0c */ /* 0x000fc60003f46270 */
[----:B------:R3:W-:Y:S01]  /*20050*/  @!P1 ST.E.64 [R2.64], R76 ;  /* 0x0000004c02009985 */ /* 0x0007e2000c101b06 */
[----:B--2---:R-:W-:-:S04]  /*20060*/  @!P6 LEA R20, P0, R11, R0, 0x2 ;  /* 0x000000000b14e211 */ /* 0x004fc800078010ff */
[----:B------:R-:W-:Y:S02]  /*20070*/  @!P6 LEA.HI.X R21, R11, R4, R49, 0x2, P0 ;  /* 0x000000040b15e211 */ /* 0x000fe400000f1431 */
[-C--:B-1----:R-:W-:Y:S02]  /*20080*/  @!P5 LEA R14, P1, R10, R0.reuse, 0x2 ;  /* 0x000000000a0ed211 */ /* 0x082fe400078210ff */
[----:B------:R-:W-:Y:S01]  /*20090*/  @!P4 LEA R12, P0, R8, R0, 0x2 ;  /* 0x00000000080cc211 */ /* 0x000fe200078010ff */
[----:B------:R-:W-:Y:S01]  /*200a0*/  @!P6 ST.E.64 [R20.64], R178 ;  /* 0x000000b21400e985 */ /* 0x000fe2000c101b06 */
[-C--:B------:R-:W-:Y:S02]  /*200b0*/  @!P5 LEA.HI.X R15, R10, R4.reuse, R51, 0x2, P1 ;  /* 0x000000040a0fd211 */ /* 0x080fe400008f1433 */
[----:B------:R-:W-:Y:S02]  /*200c0*/  ISETP.GE.AND P1, PT, R17, c[0x0][0x3c8], PT ;  /* 0x0000f20011007a0c */ /* 0x000fe40003f26270 */
[----:B------:R-:W-:Y:S01]  /*200d0*/  @!P4 LEA.HI.X R13, R8, R4, R50, 0x2, P0 ;  /* 0x00000004080dc211 */ /* 0x000fe200000f1432 */
[----:B------:R1:W-:Y:S01]  /*200e0*/  @!P5 ST.E.64 [R14.64], R172 ;  /* 0x000000ac0e00d985 */ /* 0x0003e2000c101b06 */
[----:B------:R-:W-:-:S02]  /*200f0*/  @!P3 LEA R10, P0, R7, R0, 0x2 ;  /* 0x00000000070ab211 */ /* 0x000fc400078010ff */
[----:B------:R-:W-:Y:S01]  /*20100*/  ISETP.GE.AND P6, PT, R19, c[0x0][0x3c8], PT ;  /* 0x0000f20013007a0c */ /* 0x000fe20003fc6270 */
[----:B------:R2:W-:Y:S01]  /*20110*/  @!P4 ST.E.64 [R12.64], R126 ;  /* 0x0000007e0c00c985 */ /* 0x0005e2000c101b06 */
[----:B------:R-:W-:Y:S02]  /*20120*/  @!P3 LEA.HI.X R11, R7, R4, R52, 0x2, P0 ;  /* 0x00000004070bb211 */ /* 0x000fe400000f1434 */
[C---:B------:R-:W-:Y:S02]  /*20130*/  @!P2 LEA R8, P0, R6.reuse, R0, 0x2 ;  /* 0x000000000608a211 */ /* 0x040fe400078010ff */
[----:B------:R-:W-:Y:S01]  /*20140*/  ISETP.GE.AND P5, PT, R29, c[0x0][0x3c8], PT ;  /* 0x0000f2001d007a0c */ /* 0x000fe20003fa6270 */
[----:B------:R5:W-:Y:S01]  /*20150*/  @!P3 ST.E.64 [R10.64], R118 ;  /* 0x000000760a00b985 */ /* 0x000be2000c101b06 */
[----:B------:R-:W-:Y:S02]  /*20160*/  @!P2 LEA.HI.X R9, R6, R4, R53, 0x2, P0 ;  /* 0x000000040609a211 */ /* 0x000fe400000f1435 */
[----:B---3--:R-:W-:-:S02]  /*20170*/  @!P1 LEA R2, P0, R17, R0, 0x2 ;  /* 0x0000000011029211 */ /* 0x008fc400078010ff */
[----:B------:R-:W-:Y:S01]  /*20180*/  ISETP.GE.AND P4, PT, R28, c[0x0][0x3c8], PT ;  /* 0x0000f2001c007a0c */ /* 0x000fe20003f86270 */
[----:B------:R3:W-:Y:S01]  /*20190*/  @!P2 ST.E.64 [R8.64], R96 ;  /* 0x000000600800a985 */ /* 0x0007e2000c101b06 */
[----:B------:R-:W-:Y:S02]  /*201a0*/  @!P1 LEA.HI.X R3, R17, R4, R54, 0x2, P0 ;  /* 0x0000000411039211 */ /* 0x000fe400000f1436 */
[----:B------:R-:W-:Y:S02]  /*201b0*/  ISETP.GE.AND P3, PT, R27, c[0x0][0x3c8], PT ;  /* 0x0000f2001b007a0c */ /* 0x000fe40003f66270 */
[----:B------:R-:W-:Y:S01]  /*201c0*/  ISETP.GE.AND P2, PT, R26, c[0x0][0x3c8], PT ;  /* 0x0000f2001a007a0c */ /* 0x000fe20003f46270 */
[----:B------:R4:W-:Y:S01]  /*201d0*/  @!P1 ST.E.64 [R2.64], R66 ;  /* 0x0000004202009985 */ /* 0x0009e2000c101b06 */
[-C--:B-1----:R-:W-:Y:S02]  /*201e0*/  @!P6 LEA R14, P0, R19, R0.reuse, 0x2 ;  /* 0x00000000130ee211 */ /* 0x082fe400078010ff */
[----:B--2---:R-:W-:-:S02]  /*201f0*/  @!P5 LEA R12, P1, R29, R0, 0x2 ;  /* 0x000000001d0cd211 */ /* 0x004fc400078210ff */
[-C--:B------:R-:W-:Y:S02]  /*20200*/  @!P6 LEA.HI.X R15, R19, R4.reuse, R55, 0x2, P0 ;  /* 0x00000004130fe211 */ /* 0x080fe400000f1437 */
[----:B------:R-:W-:Y:S02]  /*20210*/  @!P5 LEA.HI.X R13, R29, R4, R57, 0x2, P1 ;  /* 0x000000041d0dd211 */ /* 0x000fe400008f1439 */
[C---:B-----5:R-:W-:Y:S01]  /*20220*/  @!P4 LEA R10, P0, R28.reuse, R0, 0x2 ;  /* 0x000000001c0ac211 */ /* 0x060fe200078010ff */
[----:B------:R1:W-:Y:S01]  /*20230*/  @!P6 ST.E.64 [R14.64], R174 ;  /* 0x000000ae0e00e985 */ /* 0x0003e2000c101b06 */
[----:B------:R-:W-:Y:S02]  /*20240*/  ISETP.GE.AND P1, PT, R25, c[0x0][0x3c8], PT ;  /* 0x0000f20019007a0c */ /* 0x000fe40003f26270 */
[----:B------:R-:W-:Y:S01]  /*20250*/  @!P4 LEA.HI.X R11, R28, R4, R56, 0x2, P0 ;  /* 0x000000041c0bc211 */ /* 0x000fe200000f1438 */
[----:B------:R1:W-:Y:S01]  /*20260*/  @!P5 ST.E.64 [R12.64], R138 ;  /* 0x0000008a0c00d985 */ /* 0x0003e2000c101b06 */
[----:B---3--:R-:W-:-:S03]  /*20270*/  @!P3 LEA R8, P0, R27, R0, 0x2 ;  /* 0x000000001b08b211 */ /* 0x008fc600078010ff */
[----:B------:R1:W-:Y:S01]  /*20280*/  @!P4 ST.E.64 [R10.64], R78 ;  /* 0x0000004e0a00c985 */ /* 0x0003e2000c101b06 */
[----:B------:R-:W-:Y:S02]  /*20290*/  @!P3 LEA.HI.X R9, R27, R4, R58, 0x2, P0 ;  /* 0x000000041b09b211 */ /* 0x000fe400000f143a */
[----:B------:R-:W-:-:S03]  /*202a0*/  @!P2 LEA R6, P0, R26, R0, 0x2 ;  /* 0x000000001a06a211 */ /* 0x000fc600078010ff */
[----:B------:R1:W-:Y:S01]  /*202b0*/  @!P3 ST.E.64 [R8.64], R74 ;  /* 0x0000004a0800b985 */ /* 0x0003e2000c101b06 */
[----:B------:R-:W-:Y:S02]  /*202c0*/  @!P2 LEA.HI.X R7, R26, R4, R59, 0x2, P0 ;  /* 0x000000041a07a211 */ /* 0x000fe400000f143b */
[----:B----4-:R-:W-:-:S03]  /*202d0*/  @!P1 LEA R2, P0, R25, R0, 0x2 ;  /* 0x0000000019029211 */ /* 0x010fc600078010ff */
        /* <DEDUP_REMOVED lines=9> */
.L_x_737:
[----:B------:R-:W2:Y:S04]  /*20370*/  LDL.LU R3, [R1+0x30] ;  /* 0x0000300001037983 */ /* 0x000ea80000300800 */
[----:B------:R-:W3:Y:S01]  /*20380*/  LDL R5, [R1+0xc] ;  /* 0x00000c0001057983 */ /* 0x000ee20000100800 */
[----:B------:R-:W-:Y:S01]  /*20390*/  ISETP.NE.U32.AND P0, PT, RZ, c[0x0][0x508], PT ;  /* 0x00014200ff007a0c */ /* 0x000fe20003f05070 */
[----:B------:R-:W-:Y:S01]  /*203a0*/  IMAD.MOV.U32 R8, RZ, RZ, 0x4 ;  /* 0x00000004ff087424 */ /* 0x000fe200078e00ff */
[----:B------:R-:W-:Y:S01]  /*203b0*/  ISETP.NE.U32.AND P2, PT, RZ, c[0x0][0x500], PT ;  /* 0x00014000ff007a0c */ /* 0x000fe20003f45070 */
[----:B------:R-:W-:Y:S01]  /*203c0*/  IMAD.MOV.U32 R15, RZ, RZ, c[0x0][0x388] ;  /* 0x0000e200ff0f7624 */ /* 0x000fe200078e00ff */
[----:B------:R-:W-:Y:S01]  /*203d0*/  ISETP.NE.AND.EX P0, PT, RZ, c[0x0][0x50c], PT, P0 ;  /* 0x00014300ff007a0c */ /* 0x000fe20003f05300 */
[----:B------:R-:W-:Y:S01]  /*203e0*/  IMAD.MOV.U32 R2, RZ, RZ, RZ ;  /* 0x000000ffff027224 */ /* 0x000fe200078e00ff */
[----:B------:R-:W-:Y:S01]  /*203f0*/  ISETP.NE.AND.EX P2, PT, RZ, c[0x0][0x504], PT, P2 ;  /* 0x00014100ff007a0c */ /* 0x000fe20003f45320 */
[----:B---3--:R-:W-:-:S10]  /*20400*/  IMAD.WIDE R6, R5, R8, c[0x0][0x500] ;  /* 0x0001400005067625 */ /* 0x008fd400078e0208 */
[----:B------:R-:W-:Y:S02]  /*20410*/  @P0 IMAD.WIDE R8, R5, R8, c[0x0][0x508] ;  /* 0x0001420005080625 */ /* 0x000fe400078e0208 */
[----:B------:R3:W5:Y:S04]  /*20420*/  @P2 LDG.E R2, [R6.64] ;  /* 0x0000000606022981 */ /* 0x000768000c1e1900 */
[----:B------:R3:W5:Y:S01]  /*20430*/  @P0 LDG.E R15, [R8.64] ;  /* 0x00000006080f0981 */ /* 0x000762000c1e1900 */
[----:B--2---:R-:W-:-:S04]  /*20440*/  ISETP.NE.AND P1, PT, R3, RZ, PT ;  /* 0x000000ff0300720c */ /* 0x004fc80003f25270 */
[----:B------:R-:W-:Y:S01]  /*20450*/  SEL R19, R3, c[0x0][0x3d4], P1 ;  /* 0x0000f50003137a07 */ /* 0x000fe20000800000 */
[----:B------:R-:W-:Y:S05]  /*20460*/  @P0 BRA `(.L_x_758) ;  /* 0x0000004000000947 */ /* 0x000fea0003800000 */
[----:B------:R-:W-:Y:S05]  /*20470*/  @!P2 BRA `(.L_x_758) ;  /* 0x000000300000a947 */ /* 0x000fea0003800000 */
[----:B-----5:R2:W4:Y:S04]  /*20480*/  LDG.E R15, [R6.64] ;  /* 0x00000006060f7981 */ /* 0x020528000c1e1900 */
[----:B--23--:R-:W4:Y:S02]  /*20490*/  LDG.E R6, [R6.64+0x4] ;  /* 0x0000040606067981 */ /* 0x00cf24000c1e1900 */
[----:B----4-:R-:W-:Y:S02]  /*204a0*/  IADD3 R15, -R15, R6, RZ ;  /* 0x000000060f0f7210 */ /* 0x010fe40007ffe1ff */
.L_x_758:
[----:B---3--:R-:W2:Y:S01]  /*204b0*/  S2R R6, SR_TID.X ;  /* 0x0000000000067919 */ /* 0x008ea20000002100 */
[----:B------:R-:W-:Y:S01]  /*204c0*/  SHF.R.S32.HI R3, RZ, 0x1f, R5 ;  /* 0x0000001fff037819 */ /* 0x000fe20000011405 */
[----:B------:R-:W-:Y:S01]  /*204d0*/  BSSY B0, `(.L_x_759) ;  /* 0x0000037000007945 */ /* 0x000fe20003800000 */
[----:B-----5:R-:W-:-:S02]  /*204e0*/  SHF.R.S32.HI R18, RZ, 0x1f, R2 ;  /* 0x0000001fff127819 */ /* 0x020fc40000011402 */
[----:B------:R-:W-:Y:S02]  /*204f0*/  SEL R5, R5, RZ, !P2 ;  /* 0x000000ff05057207 */ /* 0x000fe40005000000 */
[----:B------:R-:W-:Y:S02]  /*20500*/  SEL R22, R3, RZ, !P2 ;  /* 0x000000ff03167207 */ /* 0x000fe40005000000 */
[----:B--2---:R-:W-:-:S13]  /*20510*/  ISETP.GT.AND P0, PT, R6, 0x7f, PT ;  /* 0x0000007f0600780c */ /* 0x004fda0003f04270 */
[----:B------:R-:W-:Y:S05]  /*20520*/  @P0 BRA `(.L_x_760) ;  /* 0x0000031000000947 */ /* 0x000fea0003800000 */
[----:B------:R-:W-:Y:S01]  /*20530*/  IMAD R3, R15, c[0x0][0x4e8], RZ ;  /* 0x00013a000f037a24 */ /* 0x000fe200078e02ff */
[----:B------:R-:W-:-:S04]  /*20540*/  IADD3 R14, R246, R6, RZ ;  /* 0x00000006f60e7210 */ /* 0x000fc80007ffe0ff */
[----:B------:R-:W-:-:S13]  /*20550*/  ISETP.GE.AND P0, PT, R14, R3, PT ;  /* 0x000000030e00720c */ /* 0x000fda0003f06270 */
[----:B------:R-:W-:Y:S05]  /*20560*/  @P0 BRA `(.L_x_760) ;  /* 0x000002d000000947 */ /* 0x000fea0003800000 */
[----:B------:R-:W2:Y:S04]  /*20570*/  LDL R6, [R1+0x18] ;  /* 0x0000180001067983 */ /* 0x000ea80000100800 */
        /* <DEDUP_REMOVED lines=44> */
.L_x_760:
[----:B------:R-:W-:Y:S05]  /*20840*/  BSYNC B0 ;  /* 0x0000000000007941 */ /* 0x000fea0003800000 */
.L_x_759:
[----:B------:R-:W-:-:S13]  /*20850*/  ISETP.GT.AND P0, PT, R19, 0x1, PT ;  /* 0x000000011300780c */ /* 0x000fda0003f04270 */
[----:B------:R-:W-:Y:S05]  /*20860*/  @P0 BRA `(.L_x_752) ;  /* 0x000007d000000947 */ /* 0x000fea0003800000 */
[----:B-1----:R-:W2:Y:S04]  /*20870*/  LDL.LU R3, [R1+0x18] ;  /* 0x0000180001037983 */ /* 0x002ea80000300800 */
[----:B------:R-:W3:Y:S01]  /*20880*/  LDL R8, [R1+0x48] ;  /* 0x0000480001087983 */ /* 0x000ee20000100800 */
[----:B------:R-:W-:-:S03]  /*20890*/  MOV R6, c[0x0][0x4e8] ;  /* 0x00013a0000067a02 */ /* 0x000fc60000000f00 */
[----:B------:R-:W1:Y:S01]  /*208a0*/  S2R R11, SR_TID.X ;  /* 0x00000000000b7919 */ /* 0x000e620000002100 */
[----:B------:R-:W-:Y:S01]  /*208b0*/  ISETP.NE.AND P0, PT, R6, 0x1, PT ;  /* 0x000000010600780c */ /* 0x000fe20003f05270 */
[----:B------:R-:W-:Y:S01]  /*208c0*/  IMAD.WIDE.U32 R6, R2, c[0x0][0x3a0], RZ ;  /* 0x0000e80002067a25 */ /* 0x000fe200078e00ff */
[----:B--2---:R-:W-:-:S03]  /*208d0*/  MOV R10, R3 ;  /* 0x00000003000a7202 */ /* 0x004fc60000000f00 */
[----:B------:R-:W-:-:S04]  /*208e0*/  IMAD R3, R18, c[0x0][0x3a0], RZ ;  /* 0x0000e80012037a24 */ /* 0x000fc800078e02ff */
[----:B------:R-:W-:Y:S01]  /*208f0*/  IMAD R2, R2, c[0x0][0x3a4], R3 ;  /* 0x0000e90002027a24 */ /* 0x000fe200078e0203 */
[----:B---3--:R-:W-:Y:S01]  /*20900*/  IADD3 R3, R8, R246, RZ ;  /* 0x000000f608037210 */ /* 0x008fe20007ffe0ff */
[----:B------:R-:W-:-:S03]  /*20910*/  IMAD R8, R22, c[0x0][0x3f0], RZ ;  /* 0x0000fc0016087a24 */ /* 0x000fc600078e02ff */
[----:B------:R-:W-:Y:S01]  /*20920*/  IADD3 R7, R7, R2, RZ ;  /* 0x0000000207077210 */ /* 0x000fe20007ffe0ff */
[----:B------:R-:W-:Y:S01]  /*20930*/  @P0 IMAD.HI.U32 R9, R3, c[0x0][0x4ec], RZ ;  /* 0x00013b0003090a27 */ /* 0x000fe200078e00ff */
[----:B------:R-:W-:-:S03]  /*20940*/  MOV R2, R3 ;  /* 0x0000000300027202 */ /* 0x000fc60000000f00 */
[----:B------:R-:W-:Y:S01]  /*20950*/  IMAD.WIDE.U32 R6, R10, c[0x0][0x3e8], R6 ;  /* 0x0000fa000a067a25 */ /* 0x000fe200078e0006 */
[----:B------:R-:W-:-:S03]  /*20960*/  @P0 SHF.R.U32.HI R2, RZ, c[0x0][0x4f0], R9 ;  /* 0x00013c00ff020a19 */ /* 0x000fc60000011609 */
[----:B------:R-:W-:Y:S01]  /*20970*/  IMAD R7, R10, c[0x0][0x3ec], R7 ;  /* 0x0000fb000a077a24 */ /* 0x000fe200078e0207 */
[----:B-1----:R-:W-:Y:S01]  /*20980*/  SHF.R.S32.HI R10, RZ, 0x1f, R11 ;  /* 0x0000001fff0a7819 */ /* 0x002fe2000001140b */
[C---:B------:R-:W-:Y:S01]  /*20990*/  IMAD R9, R5.reuse, c[0x0][0x3f4], R8 ;  /* 0x0000fd0005097a24 */ /* 0x040fe200078e0208 */
[----:B------:R-:W-:Y:S01]  /*209a0*/  SHF.R.S32.HI R8, RZ, 0x1f, R2 ;  /* 0x0000001fff087819 */ /* 0x000fe20000011402 */
[----:B------:R-:W-:Y:S01]  /*209b0*/  IMAD.WIDE.U32 R6, R5, c[0x0][0x3f0], R6 ;  /* 0x0000fc0005067a25 */ /* 0x000fe200078e0006 */
[----:B------:R-:W-:Y:S02]  /*209c0*/  IADD3 R5, -R2, RZ, RZ ;  /* 0x000000ff02057210 */ /* 0x000fe40007ffe1ff */
[----:B------:R-:W-:Y:S01]  /*209d0*/  LEA.HI R10, R10, R11, RZ, 0x3 ;  /* 0x0000000b0a0a7211 */ /* 0x000fe200078f18ff */
[----:B------:R-:W-:Y:S01]  /*209e0*/  IMAD R8, R8, c[0x0][0x3e0], RZ ;  /* 0x0000f80008087a24 */ /* 0x000fe200078e02ff */
[----:B------:R-:W-:Y:S01]  /*209f0*/  IADD3 R7, R7, R9, RZ ;  /* 0x0000000907077210 */ /* 0x000fe20007ffe0ff */
[----:B------:R-:W-:Y:S01]  /*20a00*/  IMAD R5, R5, c[0x0][0x4e8], R3 ;  /* 0x00013a0005057a24 */ /* 0x000fe200078e0203 */
[----:B------:R-:W-:Y:S01]  /*20a10*/  SHF.R.S32.HI R10, RZ, 0x3, R10 ;  /* 0x00000003ff0a7819 */ /* 0x000fe2000001140a */
[----:B------:R-:W-:-:S02]  /*20a20*/  IMAD R8, R2, c[0x0][0x3e4], R8 ;  /* 0x0000f90002087a24 */ /* 0x000fc400078e0208 */
[----:B------:R-:W-:Y:S01]  /*20a30*/  IMAD.WIDE.U32 R2, R2, c[0x0][0x3e0], R6 ;  /* 0x0000f80002027a25 */ /* 0x000fe200078e0006 */
[----:B------:R-:W-:Y:S02]  /*20a40*/  SHF.R.S32.HI R6, RZ, 0x1f, R5 ;  /* 0x0000001fff067819 */ /* 0x000fe40000011405 */
[----:B------:R-:W-:Y:S02]  /*20a50*/  IADD3 R13, R10, R246, RZ ;  /* 0x000000f60a0d7210 */ /* 0x000fe40007ffe0ff */
        /* <DEDUP_REMOVED lines=9> */
.L_x_816:
[----:B------:R-:W-:Y:S05]  /*20af0*/  BRA.DIV ~URZ, `(.L_x_762) ;  /* 0x000024827f007947 */ /* 0x000fea000b800000 */
[----:B------:R3:W4:Y:S02]  /*20b00*/  SHFL.IDX PT, R2, R14, RZ, 0x181f ;  /* 0x00181fff0e027589 */ /* 0x00072400000e0000 */
.L_x_817:
[----:B------:R-:W5:Y:S01]  /*20b10*/  LDL.64 R18, [R1+0x10] ;  /* 0x0000100001127983 */ /* 0x000f620000100a00 */
[----:B------:R-:W-:Y:S01]  /*20b20*/  IMAD R12, R15, c[0x0][0x4e8], RZ ;  /* 0x00013a000f0c7a24 */ /* 0x000fe200078e02ff */
[----:B------:R-:W-:Y:S01]  /*20b30*/  BSSY B0, `(.L_x_763) ;  /* 0x0000012000007945 */ /* 0x000fe20003800000 */
[----:B------:R-:W-:Y:S02]  /*20b40*/  SHF.R.S32.HI R16, RZ, 0x1f, R4 ;  /* 0x0000001fff107819 */ /* 0x000fe40000011404 */
[----:B------:R-:W-:Y:S02]  /*20b50*/  SHF.R.S32.HI R15, RZ, 0x1f, R0 ;  /* 0x0000001fff0f7819 */ /* 0x000fe40000011400 */
[----:B------:R-:W-:Y:S02]  /*20b60*/  ISETP.GE.AND P0, PT, R13, R12, PT ;  /* 0x0000000c0d00720c */ /* 0x000fe40003f06270 */
[----:B-----5:R-:W-:-:S11]  /*20b70*/  SHF.R.S32.HI R17, RZ, 0x1f, R18 ;  /* 0x0000001fff117819 */ /* 0x020fd60000011412 */
        /* <DEDUP_REMOVED lines=10> */
[----:B------:R2:W-:Y:S04]  /*20c20*/  @!P2 ST.E.128 [R8.64], RZ ;  /* 0x000000ff0800a985 */ /* 0x0005e8000c101d06 */
[----:B------:R2:W-:Y:S04]  /*20c30*/  @!P1 ST.E.128 [R6.64], RZ ;  /* 0x000000ff06009985 */ /* 0x0005e8000c101d06 */
[----:B------:R2:W-:Y:S02]  /*20c40*/  @!P0 ST.E.128 [R2.64], RZ ;  /* 0x000000ff02008985 */ /* 0x0005e4000c101d06 */
.L_x_764:
[----:B------:R-:W-:Y:S05]  /*20c50*/  BSYNC B0 ;  /* 0x0000000000007941 */ /* 0x000fea0003800000 */
.L_x_763:
[----:B------:R-:W-:Y:S05]  /*20c60*/  BRA.DIV ~URZ, `(.L_x_765) ;  /* 0x000023827f007947 */ /* 0x000fea000b800000 */
[----:B--2---:R2:W1:Y:S04]  /*20c70*/  SHFL.IDX PT, R10, R11, 0x1, 0x181f ;  /* 0x00381f000b0a7f89 */ /* 0x00446800000e0000 */
[----:B----4-:R2:W4:Y:S02]  /*20c80*/  SHFL.IDX PT, R2, R14, 0x1, 0x181f ;  /* 0x00381f000e027f89 */ /* 0x01052400000e0000 */
.L_x_818:
        /* <DEDUP_REMOVED lines=14> */
[----:B------:R1:W-:Y:S04]  /*20d70*/  @!P2 ST.E.128 [R8.64], RZ ;  /* 0x000000ff0800a985 */ /* 0x0003e8000c101d06 */
[----:B------:R1:W-:Y:S04]  /*20d80*/  @!P1 ST.E.128 [R6.64], RZ ;  /* 0x000000ff06009985 */ /* 0x0003e8000c101d06 */
[----:B------:R1:W-:Y:S02]  /*20d90*/  @!P0 ST.E.128 [R2.64], RZ ;  /* 0x000000ff02008985 */ /* 0x0003e4000c101d06 */
.L_x_767:
[----:B------:R-:W-:Y:S05]  /*20da0*/  BSYNC B0 ;  /* 0x0000000000007941 */ /* 0x000fea0003800000 */
.L_x_766:
[----:B------:R-:W-:Y:S05]  /*20db0*/  BRA.DIV ~URZ, `(.L_x_768) ;  /* 0x000023027f007947 */ /* 0x000fea000b800000 */
[----:B-1----:R1:W2:Y:S02]  /*20dc0*/  SHFL.IDX PT, R10, R11, 0x2, 0x181f ;  /* 0x00581f000b0a7f89 */ /* 0x0022a400000e0000 */
.L_x_819:
[----:B------:R-:W-:Y:S05]  /*20dd0*/  BRA.DIV ~URZ, `(.L_x_769) ;  /* 0x000023527f007947 */ /* 0x000fea000b800000 */
[----:B----4-:R4:W1:Y:S02]  /*20de0*/  SHFL.IDX PT, R2, R14, 0x2, 0x181f ;  /* 0x00581f000e027f89 */ /* 0x01086400000e0000 */
.L_x_820:
        /* <DEDUP_REMOVED lines=17> */
.L_x_771:
[----:B------:R-:W-:Y:S05]  /*20f00*/  BSYNC B0 ;  /* 0x0000000000007941 */ /* 0x000fea0003800000 */
.L_x_770:
[----:B------:R-:W-:Y:S05]  /*20f10*/  BRA.DIV ~URZ, `(.L_x_772) ;  /* 0x000022827f007947 */ /* 0x000fea000b800000 */
[----:B--2---:R2:W3:Y:S04]  /*20f20*/  SHFL.IDX PT, R10, R11, 0x3, 0x181f ;  /* 0x00781f000b0a7f89 */ /* 0x0044e800000e0000 */
[----:B-1----:R2:W1:Y:S02]  /*20f30*/  SHFL.IDX PT, R2, R14, 0x3, 0x181f ;  /* 0x00781f000e027f89 */ /* 0x00246400000e0000 */
.L_x_821:
[----:B------:R-:W-:-:S04]  /*20f40*/  IADD3 R13, R13, 0x60, RZ ;  /* 0x000000600d0d7810 */ /* 0x000fc80007ffe0ff */
[----:B------:R-:W-:-:S13]  /*20f50*/  ISETP.GE.AND P0, PT, R13, R12, PT ;  /* 0x0000000c0d00720c */ /* 0x000fda0003f06270 */
[----:B------:R-:W-:Y:S05]  /*20f60*/  @P0 BRA `(.L_x_752) ;  /* 0x000000d000000947 */ /* 0x000fea0003800000 */
[----:B------:R-:W5:Y:S01]  /*20f70*/  LDL.64 R18, [R1+0x10] ;  /* 0x0000100001127983 */ /* 0x000f620000100a00 */
[----:B------:R-:W-:Y:S02]  /*20f80*/  ISETP.GE.AND P1, PT, R4, c[0x0][0x3c8], PT ;  /* 0x0000f20004007a0c */ /* 0x000fe40003f26270 */
[----:B------:R-:W-:-:S11]  /*20f90*/  ISETP.GE.AND P0, PT, R0, c[0x0][0x3c8], PT ;  /* 0x0000f20000007a0c */ /* 0x000fd60003f06270 */
[----:B-1----:R-:W-:-:S04]  /*20fa0*/  @!P1 LEA R6, P4, R4, R2, 0x1 ;  /* 0x0000000204069211 */ /* 0x002fc800078808ff */
[----:B---3--:R-:W-:Y:S02]  /*20fb0*/  @!P1 LEA.HI.X R7, R4, R10, R16, 0x1, P4 ;  /* 0x0000000a04079211 */ /* 0x008fe400020f0c10 */
        /* <DEDUP_REMOVED lines=8> */
.L_x_752:
[----:B------:R-:W-:Y:S05]  /*21040*/  BSYNC B1 ;  /* 0x0000000000017941 */ /* 0x000fea0003800000 */
.L_x_736:
[----:B--2---:R-:W2:Y:S02]  /*21050*/  LDL R0, [R1+0x4c] ;  /* 0x00004c0001007983 */ /* 0x004ea40000100800 */
[----:B--2---:R-:W-:-:S13]  /*21060*/  ISETP.NE.AND P0, PT, R0, RZ, PT ;  /* 0x000000ff0000720c */ /* 0x004fda0003f05270 */
[----:B------:R-:W-:Y:S01]  /*21070*/  @P0 WARPSYNC 0xffffffff ;  /* 0xffffffff00000948 */ /* 0x000fe20003800000 */
[----:B------:R-:W-:Y:S06]  /*21080*/  @P0 BAR.SYNC.DEFER_BLOCKING 0x5, 0x100 ;  /* 0x0144000000000b1d */ /* 0x000fec0000010000 */
[----:B-1-3--:R-:W1:Y:S04]  /*21090*/  @P0 LDS.128 R4, [0x18100] ;  /* 0x01810000ff040984 */ /* 0x00ae680000000c00 */
[----:B-1----:R1:W-:Y:S04]  /*210a0*/  @P0 STL.64 [R1], R4 ;  /* 0x0000000401000387 */ /* 0x0023e80000100a00 */
[----:B------:R1:W-:Y:S04]  /*210b0*/  @P0 STL.64 [R1+0x8], R6 ;  /* 0x0000080601000387 */ /* 0x0003e80000100a00 */
[----:B------:R-:W-:Y:S06]  /*210c0*/  @P0 BAR.ARV 0x4, 0x100 ;  /* 0x0104000000000b1d */ /* 0x000fec0000002000 */
[----:B------:R-:W-:Y:S05]  /*210d0*/  @P0 BRA `(.L_x_773) ;  /* 0x0000103000000947 */ /* 0x000fea0003800000 */
[----:B------:R-:W2:Y:S01]  /*210e0*/  S2R R0, SR_TID.X ;  /* 0x0000000000007919 */ /* 0x000ea20000002100 */
[----:B-1----:R-:W-:Y:S01]  /*210f0*/  IMAD.MOV.U32 R7, RZ, RZ, RZ ;  /* 0x000000ffff077224 */ /* 0x002fe200078e00ff */
[----:B--2---:R-:W-:-:S04]  /*21100*/  LOP3.LUT R13, R0, 0x1f, RZ, 0xc0, !PT ;  /* 0x0000001f000d7812 */ /* 0x004fc800078ec0ff */
[----:B------:R-:W-:Y:S01]  /*21110*/  ISETP.NE.AND P6, PT, R13, 0x1f, PT ;  /* 0x0000001f0d00780c */ /* 0x000fe20003fc5270 */
[----:B------:R-:W-:Y:S10]  /*21120*/  BRA.DIV ~URZ, `(.L_x_774) ;  /* 0x000021427f007947 */ /* 0x000ff4000b800000 */
[----:B------:R1:W2:Y:S02]  /*21130*/  SHFL.IDX PT, R10, R83, RZ, 0x1f ;  /* 0x00001fff530a7589 */ /* 0x0002a400000e0000 */
.L_x_822:
[----:B------:R-:W-:Y:S05]  /*21140*/  BRA.DIV ~URZ, `(.L_x_775) ;  /* 0x000021927f007947 */ /* 0x000fea000b800000 */
[----:B------:R3:W1:Y:S02]  /*21150*/  SHFL.IDX PT, R8, R83, 0x1, 0x1f ;  /* 0x00201f0053087f89 */ /* 0x00066400000e0000 */
.L_x_823:
[----:B------:R-:W5:Y:S01]  /*21160*/  LDL R0, [R1+0xc] ;  /* 0x00000c0001007983 */ /* 0x000f620000100800 */
[----:B------:R-:W-:Y:S02]  /*21170*/  IMAD.MOV.U32 R6, RZ, RZ, RZ ;  /* 0x000000ffff067224 */ /* 0x000fe400078e00ff */
[----:B-----5:R-:W-:-:S05]  /*21180*/  IMAD.IADD R0, R0, 0x1, R13 ;  /* 0x0000000100007824 */ /* 0x020fca00078e020d */
[----:B------:R-:W-:-:S13]  /*21190*/  ISETP.GE.OR P0, PT, R0, c[0x0][0x53c], !P6 ;  /* 0x00014f0000007a0c */ /* 0x000fda0007706670 */
[----:B----4-:R-:W-:Y:S01]  /*211a0*/  @!P0 MOV R2, 0x4 ;  /* 0x0000000400028802 */ /* 0x010fe20000000f00 */
[----:B------:R-:W-:-:S04]  /*211b0*/  @!P0 IMAD.MOV.U32 R4, RZ, RZ, 0x4 ;  /* 0x00000004ff048424 */ /* 0x000fc800078e00ff */
[----:B------:R-:W-:-:S04]  /*211c0*/  @!P0 IMAD.WIDE R4, R0, R4, c[0x0][0x580] ;  /* 0x0001600000048625 */ /* 0x000fc800078e0204 */
[----:B------:R-:W-:Y:S01]  /*211d0*/  @!P0 IMAD.WIDE R2, R0, R2, c[0x0][0x578] ;  /* 0x00015e0000028625 */ /* 0x000fe200078e0202 */
[----:B------:R-:W4:Y:S04]  /*211e0*/  @!P0 LDG.E R6, [R4.64] ;  /* 0x0000000604068981 */ /* 0x000f28000c1e1900 */
[----:B------:R-:W4:Y:S01]  /*211f0*/  @!P0 LDG.E R7, [R2.64] ;  /* 0x0000000602078981 */ /* 0x000f22000c1e1900 */
[C---:B------:R-:W-:Y:S02]  /*21200*/  ISETP.GE.U32.AND P4, PT, R13.reuse, 0x10, PT ;  /* 0x000000100d00780c */ /* 0x040fe40003f86070 */
[C---:B------:R-:W-:Y:S02]  /*21210*/  ISETP.GE.U32.AND P3, PT, R13.reuse, 0x8, PT ;  /* 0x000000080d00780c */ /* 0x040fe40003f66070 */
[----:B------:R-:W-:-:S02]  /*21220*/  ISETP.GE.U32.AND P2, PT, R13, 0x4, PT ;  /* 0x000000040d00780c */ /* 0x000fc40003f46070 */
[C---:B------:R-:W-:Y:S02]  /*21230*/  ISETP.GE.U32.AND P1, PT, R13.reuse, 0x2, PT ;  /* 0x000000020d00780c */ /* 0x040fe40003f26070 */
[----:B------:R-:W-:Y:S02]  /*21240*/  ISETP.NE.AND P5, PT, R13, RZ, PT ;  /* 0x000000ff0d00720c */ /* 0x000fe40003fa5270 */
[----:B------:R-:W-:Y:S01]  /*21250*/  MOV R12, RZ ;  /* 0x000000ff000c7202 */ /* 0x000fe20000000f00 */
[----:B----4-:R-:W-:Y:S01]  /*21260*/  IMAD R4, R7, R6, RZ ;  /* 0x0000000607047224 */ /* 0x010fe200078e02ff */
[----:B------:R-:W-:Y:S07]  /*21270*/  BRA.DIV ~URZ, `(.L_x_776) ;  /* 0x000020d27f007947 */ /* 0x000fee000b800000 */
[----:B------:R4:W3:Y:S02]  /*21280*/  SHFL.UP PT, R5, R4, 0x1, RZ ;  /* 0x0420000004057989 */ /* 0x0008e400000e00ff */
.L_x_824:
[----:B---3--:R-:W-:-:S04]  /*21290*/  SEL R5, R5, RZ, P5 ;  /* 0x000000ff05057207 */ /* 0x008fc80002800000 */
[----:B----4-:R-:W-:Y:S01]  /*212a0*/  IADD3 R4, R4, R5, RZ ;  /* 0x0000000504047210 */ /* 0x010fe20007ffe0ff */
[----:B------:R-:W-:Y:S05]  /*212b0*/  BRA.DIV ~URZ, `(.L_x_777) ;  /* 0x000020e27f007947 */ /* 0x000fea000b800000 */
        /* <DEDUP_REMOVED lines=12> */
[----:B------:R3:W4:Y:S02]  /*21380*/  SHFL.IDX PT, R0, R4, 0x1f, 0x1f ;  /* 0x03e01f0004007f89 */ /* 0x00072400000e0000 */
.L_x_825:
[----:B----4-:R-:W-:Y:S01]  /*21390*/  IMAD R0, R0, c[0x0][0x538], RZ ;  /* 0x00014e0000007a24 */ /* 0x010fe200078e02ff */
[----:B------:R-:W-:Y:S04]  /*213a0*/  BSSY B1, `(.L_x_778) ;  /* 0x00000cd000017945 */ /* 0x000fe80003800000 */
[----:B-1----:R-:W-:-:S04]  /*213b0*/  IADD3 R8, R0, R8, RZ ;  /* 0x0000000800087210 */ /* 0x002fc80007ffe0ff */
[----:B--2---:R-:W-:-:S13]  /*213c0*/  ISETP.GT.AND P0, PT, R8, R10, PT ;  /* 0x0000000a0800720c */ /* 0x004fda0003f04270 */
[----:B------:R-:W-:Y:S05]  /*213d0*/  @P0 BRA `(.L_x_779) ;  /* 0x0000025000000947 */ /* 0x000fea0003800000 */
.L_x_783:
[----:B------:R-:W2:Y:S02]  /*213e0*/  LDL.LU R0, [R1+0xc] ;  /* 0x00000c0001007983 */ /* 0x000ea40000300800 */
[----:B--2---:R-:W-:-:S04]  /*213f0*/  IADD3 R0, R0, 0x1f, RZ ;  /* 0x0000001f00007810 */ /* 0x004fc80007ffe0ff */
[----:B------:R-:W-:-:S13]  /*21400*/  ISETP.GE.AND P0, PT, R0, c[0x0][0x53c], PT ;  /* 0x00014f0000007a0c */ /* 0x000fda0003f06270 */
[----:B------:R-:W-:Y:S05]  /*21410*/  @P0 BRA `(.L_x_780) ;  /* 0x00000c0000000947 */ /* 0x000fea0003800000 */
[----:B------:R1:W-:Y:S01]  /*21420*/  STL [R1+0xc], R0 ;  /* 0x00000c0001007387 */ /* 0x0003e20000100800 */
[----:B------:R-:W-:Y:S01]  /*21430*/  CS2R R6, SRZ ;  /* 0x0000000000067805 */ /* 0x000fe2000001ff00 */
[----:B-1----:R-:W-:-:S04]  /*21440*/  IADD3 R0, R0, R13, RZ ;  /* 0x0000000d00007210 */ /* 0x002fc80007ffe0ff */
[----:B------:R-:W-:-:S13]  /*21450*/  ISETP.GE.OR P0, PT, R0, c[0x0][0x53c], !P6 ;  /* 0x00014f0000007a0c */ /* 0x000fda0007706670 */
[----:B---3--:R-:W-:Y:S02]  /*21460*/  @!P0 MOV R4, 0x4 ;  /* 0x0000000400048802 */ /* 0x008fe40000000f00 */
        /* <DEDUP_REMOVED lines=8> */
.L_x_826:
        /* <DEDUP_REMOVED lines=16> */
.L_x_827:
[----:B--2---:R-:W-:-:S05]  /*215f0*/  IMAD R0, R0, c[0x0][0x538], RZ ;  /* 0x00014e0000007a24 */ /* 0x004fca00078e02ff */
[----:B------:R-:W-:-:S04]  /*21600*/  IADD3 R8, R0, R8, RZ ;  /* 0x0000000800087210 */ /* 0x000fc80007ffe0ff */
[----:B------:R-:W-:-:S13]  /*21610*/  ISETP.GT.AND P0, PT, R8, R10, PT ;  /* 0x0000000a0800720c */ /* 0x000fda0003f04270 */
[----:B-1----:R-:W-:Y:S05]  /*21620*/  @!P0 BRA `(.L_x_783) ;  /* 0xfffffdb000008947 */ /* 0x002fea000383ffff */
.L_x_779:
[----:B------:R-:W-:-:S05]  /*21630*/  IADD3 R8, -R0, R8, RZ ;  /* 0x0000000800087210 */ /* 0x000fca0007ffe1ff */
[----:B------:R-:W-:-:S05]  /*21640*/  IMAD R0, R4, c[0x0][0x538], R8 ;  /* 0x00014e0004007a24 */ /* 0x000fca00078e0208 */
[----:B------:R-:W-:Y:S01]  /*21650*/  ISETP.GT.AND P0, PT, R0, R10, PT ;  /* 0x0000000a0000720c */ /* 0x000fe20003f04270 */
[----:B------:R-:W-:-:S12]  /*21660*/  BRA.DIV ~URZ, `(.L_x_784) ;  /* 0x000021427f007947 */ /* 0x000fd8000b800000 */
[----:B------:R-:W-:-:S03]  /*21670*/  VOTE.ANY R11, PT, !P0 ;  /* 0x00000000000b7806 */ /* 0x000fc600040e0100 */
.L_x_828:
[----:B------:R-:W2:Y:S01]  /*21680*/  LDL.LU R2, [R1+0xc] ;  /* 0x00000c0001027983 */ /* 0x000ea20000300800 */
[----:B------:R-:W2:Y:S02]  /*21690*/  POPC R0, R11 ;  /* 0x0000000b00007309 */ /* 0x000ea40000000000 */
[----:B--2---:R-:W-:-:S05]  /*216a0*/  IADD3 R2, R0, R2, RZ ;  /* 0x0000000200027210 */ /* 0x004fca0007ffe0ff */
[----:B------:R1:W-:Y:S01]  /*216b0*/  STL [R1+0xc], R2 ;  /* 0x00000c0201007387 */ /* 0x0003e20000100800 */
[----:B------:R-:W-:Y:S05]  /*216c0*/  BRA.DIV ~URZ, `(.L_x_785) ;  /* 0x000021327f007947 */ /* 0x000fea000b800000 */
[----:B------:R2:W4:Y:S04]  /*216d0*/  SHFL.IDX PT, R6, R6, R0, 0x1f ;  /* 0x00001f0006067589 */ /* 0x00052800000e0000 */
[----:B------:R2:W1:Y:S02]  /*216e0*/  SHFL.IDX PT, R7, R7, R0, 0x1f ;  /* 0x00001f0007077589 */ /* 0x00046400000e0000 */
.L_x_829:
[----:B------:R-:W-:Y:S01]  /*216f0*/  ISETP.NE.AND P0, PT, R11, RZ, PT ;  /* 0x000000ff0b00720c */ /* 0x000fe20003f05270 */
[----:B------:R-:W-:-:S12]  /*21700*/  BSSY B0, `(.L_x_786) ;  /* 0x0000005000007945 */ /* 0x000fd80003800000 */
[----:B------:R-:W-:Y:S05]  /*21710*/  @!P0 BRA `(.L_x_787) ;  /* 0x0000003000008947 */ /* 0x000fea0003800000 */
[----:B--2---:R-:W-:Y:S01]  /*21720*/  IADD3 R0, R0, -0x1, RZ ;  /* 0xffffffff00007810 */ /* 0x004fe20007ffe0ff */
[----:B------:R-:W-:Y:S05]  /*21730*/  BRA.DIV ~URZ, `(.L_x_788) ;  /* 0x000021927f007947 */ /* 0x000fea000b800000 */
[----:B------:R2:W3:Y:S02]  /*21740*/  SHFL.IDX PT, R12, R4, R0, 0x1f ;  /* 0x00001f00040c7589 */ /* 0x0004e400000e0000 */
.L_x_787:
[----:B------:R-:W-:Y:S05]  /*21750*/  BSYNC B0 ;  /* 0x0000000000007941 */ /* 0x000fea0003800000 */
.L_x_786:
[----:B--23--:R-:W-:Y:S01]  /*21760*/  IMAD R0, R12, c[0x0][0x538], R8 ;  /* 0x00014e000c007a24 */ /* 0x00cfe200078e0208 */
[----:B-1----:R-:W-:Y:S01]  /*21770*/  ISETP.NE.AND P0, PT, R7, 0x1, PT ;  /* 0x000000010700780c */ /* 0x002fe20003f05270 */
[----:B------:R-:W-:Y:S03]  /*21780*/  BSSY B0, `(.L_x_789) ;  /* 0x0000085000007945 */ /* 0x000fe60003800000 */
[----:B------:R1:W-:Y:S01]  /*21790*/  STL [R1], R0 ;  /* 0x0000000001007387 */ /* 0x0003e20000100800 */
[----:B------:R-:W-:-:S08]  /*217a0*/  IADD3 R3, -R0, R10, RZ ;  /* 0x0000000a00037210 */ /* 0x000fd00007ffe1ff */
[----:B------:R-:W-:Y:S05]  /*217b0*/  @!P0 BRA `(.L_x_790) ;  /* 0x000003f000008947 */ /* 0x000fea0003800000 */
[-C--:B----4-:R-:W-:Y:S01]  /*217c0*/  IABS R2, R6.reuse ;  /* 0x0000000600027213 */ /* 0x090fe20000000000 */
[----:B------:R-:W-:Y:S01]  /*217d0*/  IMAD.MOV.U32 R8, RZ, RZ, RZ ;  /* 0x000000ffff087224 */ /* 0x000fe200078e00ff */
[----:B------:R-:W-:Y:S02]  /*217e0*/  IABS R10, R6 ;  /* 0x00000006000a7213 */ /* 0x000fe40000000000 */
[----:B-1----:R-:W1:Y:S08]  /*217f0*/  I2F.RP R0, R2 ;  /* 0x0000000200007306 */ /* 0x002e700000209400 */
[----:B-1----:R-:W1:Y:S02]  /*21800*/  MUFU.RCP R0, R0 ;  /* 0x0000000000007308 */ /* 0x002e640000001000 */
[----:B-1----:R-:W-:-:S06]  /*21810*/  IADD3 R0, R0, 0xffffffe, RZ ;  /* 0x0ffffffe00007810 */ /* 0x002fcc0007ffe0ff */
[----:B------:R-:W1:Y:S02]  /*21820*/  F2I.FTZ.U32.TRUNC.NTZ R9, R0 ;  /* 0x0000000000097305 */ /* 0x000e64000021f000 */
[----:B-1----:R-:W-:Y:S01]  /*21830*/  IMAD.MOV R4, RZ, RZ, -R9 ;  /* 0x000000ffff047224 */ /* 0x002fe200078e0a09 */
[----:B------:R-:W-:-:S03]  /*21840*/  IABS R0, R7 ;  /* 0x0000000700007213 */ /* 0x000fc60000000000 */
[----:B------:R-:W-:Y:S02]  /*21850*/  IMAD.MOV.U32 R5, RZ, RZ, R4 ;  /* 0x000000ffff057224 */ /* 0x000fe400078e0004 */
[----:B------:R-:W-:Y:S01]  /*21860*/  IMAD.MOV.U32 R4, RZ, RZ, R0 ;  /* 0x000000ffff047224 */ /* 0x000fe200078e0000 */
[----:B------:R-:W-:Y:S01]  /*21870*/  IABS R0, R3 ;  /* 0x0000000300007213 */ /* 0x000fe20000000000 */
[----:B------:R-:W-:Y:S02]  /*21880*/  IMAD R5, R5, R2, RZ ;  /* 0x0000000205057224 */ /* 0x000fe400078e02ff */
[----:B------:R-:W1:Y:S02]  /*21890*/  I2F.RP R11, R4 ;  /* 0x00000004000b7306 */ /* 0x000e640000209400 */
[----:B------:R-:W-:Y:S01]  /*218a0*/  IMAD.HI.U32 R9, R9, R5, R8 ;  /* 0x0000000509097227 */ /* 0x000fe200078e0008 */
[----:B------:R-:W-:-:S03]  /*218b0*/  MOV R5, R0 ;  /* 0x0000000000057202 */ /* 0x000fc60000000f00 */
[----:B------:R-:W-:-:S04]  /*218c0*/  IMAD.MOV R0, RZ, RZ, -R10 ;  /* 0x000000ffff007224 */ /* 0x000fc800078e0a0a */
[----:B------:R-:W-:Y:S02]  /*218d0*/  IMAD.MOV.U32 R8, RZ, RZ, R0 ;  /* 0x000000ffff087224 */ /* 0x000fe400078e0000 */
[----:B------:R-:W-:-:S04]  /*218e0*/  IMAD.HI.U32 R0, R9, R5, RZ ;  /* 0x0000000509007227 */ /* 0x000fc800078e00ff */
[----:B------:R-:W-:Y:S02]  /*218f0*/  IMAD R5, R0, R8, R5 ;  /* 0x0000000800057224 */ /* 0x000fe400078e0205 */
[----:B-1----:R-:W1:Y:S03]  /*21900*/  MUFU.RCP R8, R11 ;  /* 0x0000000b00087308 */ /* 0x002e660000001000 */
[----:B------:R-:W-:Y:S02]  /*21910*/  ISETP.GT.U32.AND P0, PT, R2, R5, PT ;  /* 0x000000050200720c */ /* 0x000fe40003f04070 */
[----:B-1----:R-:W-:-:S11]  /*21920*/  IADD3 R8, R8, 0xffffffe, RZ ;  /* 0x0ffffffe08087810 */ /* 0x002fd60007ffe0ff */
[----:B------:R-:W-:Y:S01]  /*21930*/  @!P0 IMAD.IADD R5, R5, 0x1, -R2 ;  /* 0x0000000105058824 */ /* 0x000fe200078e0a02 */
[----:B------:R-:W-:Y:S01]  /*21940*/  @!P0 IADD3 R0, R0, 0x1, RZ ;  /* 0x0000000100008810 */ /* 0x000fe20007ffe0ff */
[----:B------:R-:W1:Y:S01]  /*21950*/  F2I.FTZ.U32.TRUNC.NTZ R9, R8 ;  /* 0x0000000800097305 */ /* 0x000e62000021f000 */
[----:B------:R-:W-:Y:S02]  /*21960*/  ISETP.NE.AND P0, PT, R6, RZ, PT ;  /* 0x000000ff0600720c */ /* 0x000fe40003f05270 */
[----:B------:R-:W-:Y:S02]  /*21970*/  ISETP.GE.U32.AND P2, PT, R5, R2, PT ;  /* 0x000000020500720c */ /* 0x000fe40003f46070 */
[----:B------:R-:W-:-:S04]  /*21980*/  LOP3.LUT R2, R3, R6, RZ, 0x3c, !PT ;  /* 0x0000000603027212 */ /* 0x000fc800078e3cff */
[----:B------:R-:W-:-:S07]  /*21990*/  ISETP.GE.AND P1, PT, R2, RZ, PT ;  /* 0x000000ff0200720c */ /* 0x000fce0003f26270 */
[----:B------:R-:W-:Y:S02]  /*219a0*/  @P2 IADD3 R0, R0, 0x1, RZ ;  /* 0x0000000100002810 */ /* 0x000fe40007ffe0ff */
[----:B-1----:R-:W-:Y:S02]  /*219b0*/  IADD3 R2, RZ, -R9, RZ ;  /* 0x80000009ff027210 */ /* 0x002fe40007ffe0ff */
[----:B------:R-:W-:Y:S02]  /*219c0*/  MOV R8, RZ ;  /* 0x000000ff00087202 */ /* 0x000fe40000000f00 */
[----:B------:R-:W-:Y:S01]  /*219d0*/  @!P1 IMAD.MOV R0, RZ, RZ, -R0 ;  /* 0x000000ffff009224 */ /* 0x000fe200078e0a00 */
[----:B------:R-:W-:Y:S01]  /*219e0*/  @!P0 LOP3.LUT R0, RZ, R6, RZ, 0x33, !PT ;  /* 0x00000006ff008212 */ /* 0x000fe200078e33ff */
[----:B------:R-:W-:Y:S01]  /*219f0*/  IMAD.MOV.U32 R5, RZ, RZ, R2 ;  /* 0x000000ffff057224 */ /* 0x000fe200078e0002 */
[----:B------:R-:W-:Y:S02]  /*21a00*/  IABS R2, R7 ;  /* 0x0000000700027213 */ /* 0x000fe40000000000 */
[----:B------:R-:W-:Y:S01]  /*21a10*/  IABS R11, R0 ;  /* 0x00000000000b7213 */ /* 0x000fe20000000000 */
[----:B------:R-:W-:-:S02]  /*21a20*/  IMAD R5, R5, R4, RZ ;  /* 0x0000000405057224 */ /* 0x000fc400078e02ff */
        /* <DEDUP_REMOVED lines=10> */
[----:B------:R-:W-:Y:S01]  /*21ad0*/  ISETP.GE.U32.AND P2, PT, R5, R4, PT ;  /* 0x000000040500720c */ /* 0x000fe20003f46070 */
[----:B------:R-:W-:Y:S01]  /*21ae0*/  IMAD.MOV R5, RZ, RZ, -R0 ;  /* 0x000000ffff057224 */ /* 0x000fe200078e0a00 */
        /* <DEDUP_REMOVED lines=12> */
.L_x_790:
[----:B-1----:R-:W2:Y:S01]  /*21bb0*/  LDL R0, [R1+0xc] ;  /* 0x00000c0001007983 */ /* 0x002ea20000100800 */
[----:B------:R-:W-:-:S04]  /*21bc0*/  IMAD.MOV.U32 R4, RZ, RZ, 0x4 ;  /* 0x00000004ff047424 */ /* 0x000fc800078e00ff */
[----:B--2---:R-:W-:-:S05]  /*21bd0*/  IMAD.WIDE R4, R0, R4, c[0x0][0x590] ;  /* 0x0001640000047625 */ /* 0x004fca00078e0204 */
[----:B------:R1:W2:Y:S01]  /*21be0*/  LDG.E R7, [R4.64] ;  /* 0x0000000604077981 */ /* 0x0002a2000c1e1900 */
[----:B------:R-:W-:Y:S01]  /*21bf0*/  IABS R2, R3 ;  /* 0x0000000300027213 */ /* 0x000fe20000000000 */
[----:B-1----:R-:W-:Y:S02]  /*21c00*/  IMAD.MOV.U32 R4, RZ, RZ, RZ ;  /* 0x000000ffff047224 */ /* 0x002fe400078e00ff */
[----:B--2-4-:R-:W-:-:S05]  /*21c10*/  IMAD R11, R7, R6, RZ ;  /* 0x00000006070b7224 */ /* 0x014fca00078e02ff */
        /* <DEDUP_REMOVED lines=8> */
[----:B------:R-:W-:-:S04]  /*21ca0*/  IMAD R0, R0, R8, RZ ;  /* 0x0000000800007224 */ /* 0x000fc800078e02ff */
[----:B------:R-:W-:-:S04]  /*21cb0*/  IMAD.HI.U32 R0, R5, R0, R4 ;  /* 0x0000000005007227 */ /* 0x000fc800078e0004 */
[----:B------:R-:W-:Y:S02]  /*21cc0*/  IMAD.MOV R4, RZ, RZ, -R9 ;  /* 0x000000ffff047224 */ /* 0x000fe400078e0a09 */
[----:B------:R-:W-:-:S04]  /*21cd0*/  IMAD.HI.U32 R0, R0, R2, RZ ;  /* 0x0000000200007227 */ /* 0x000fc800078e00ff */
[----:B------:R-:W-:-:S05]  /*21ce0*/  IMAD R2, R0, R4, R2 ;  /* 0x0000000400027224 */ /* 0x000fca00078e0202 */
[----:B------:R-:W-:-:S13]  /*21cf0*/  ISETP.GT.U32.AND P0, PT, R8, R2, PT ;  /* 0x000000020800720c */ /* 0x000fda0003f04070 */
[-C--:B------:R-:W-:Y:S02]  /*21d00*/  @!P0 IADD3 R2, R2, -R8.reuse, RZ ;  /* 0x8000000802028210 */ /* 0x080fe40007ffe0ff */
[----:B------:R-:W-:Y:S02]  /*21d10*/  @!P0 IADD3 R0, R0, 0x1, RZ ;  /* 0x0000000100008810 */ /* 0x000fe40007ffe0ff */
[----:B------:R-:W-:Y:S01]  /*21d20*/  ISETP.GE.U32.AND P2, PT, R2, R8, PT ;  /* 0x000000080200720c */ /* 0x000fe20003f46070 */
[----:B------:R-:W-:Y:S01]  /*21d30*/  IMAD.MOV.U32 R8, RZ, RZ, RZ ;  /* 0x000000ffff087224 */ /* 0x000fe200078e00ff */
[----:B------:R-:W-:Y:S02]  /*21d40*/  LOP3.LUT R2, R3, R11, RZ, 0x3c, !PT ;  /* 0x0000000b03027212 */ /* 0x000fe400078e3cff */
[----:B------:R-:W-:Y:S02]  /*21d50*/  ISETP.NE.AND P0, PT, R11, RZ, PT ;  /* 0x000000ff0b00720c */ /* 0x000fe40003f05270 */
[----:B------:R-:W-:-:S07]  /*21d60*/  ISETP.GE.AND P1, PT, R2, RZ, PT ;  /* 0x000000ff0200720c */ /* 0x000fce0003f26270 */
[----:B------:R-:W-:-:S05]  /*21d70*/  @P2 IADD3 R0, R0, 0x1, RZ ;  /* 0x0000000100002810 */ /* 0x000fca0007ffe0ff */
[----:B------:R-:W-:-:S04]  /*21d80*/  IMAD.MOV.U32 R2, RZ, RZ, R0 ;  /* 0x000000ffff027224 */ /* 0x000fc800078e0000 */
[----:B------:R-:W-:Y:S01]  /*21d90*/  @!P1 IMAD.MOV R2, RZ, RZ, -R2 ;  /* 0x000000ffff029224 */ /* 0x000fe200078e0a02 */
[----:B------:R-:W-:-:S05]  /*21da0*/  @!P0 LOP3.LUT R2, RZ, R11, RZ, 0x33, !PT ;  /* 0x0000000bff028212 */ /* 0x000fca00078e33ff */
[----:B------:R-:W-:Y:S02]  /*21db0*/  IMAD R10, R7, R2, RZ ;  /* 0x00000002070a7224 */ /* 0x000fe400078e02ff */
[----:B------:R-:W-:-:S03]  /*21dc0*/  IMAD.MOV R2, RZ, RZ, -R2 ;  /* 0x000000ffff027224 */ /* 0x000fc600078e0a02 */
[----:B------:R-:W-:-:S04]  /*21dd0*/  IADD3 R0, -R10, c[0x0][0x538], RZ ;  /* 0x00014e000a007a10 */ /* 0x000fc80007ffe1ff */
[----:B------:R-:W-:-:S04]  /*21de0*/  IMNMX R0, R7, R0, PT ;  /* 0x0000000007007217 */ /* 0x000fc80003800200 */
[----:B------:R-:W-:-:S04]  /*21df0*/  IABS R4, R0 ;  /* 0x0000000000047213 */ /* 0x000fc80000000000 */
[----:B------:R-:W1:Y:S08]  /*21e00*/  I2F.RP R5, R4 ;  /* 0x0000000400057306 */ /* 0x000e700000209400 */
[----:B-1----:R-:W1:Y:S02]  /*21e10*/  MUFU.RCP R5, R5 ;  /* 0x0000000500057308 */ /* 0x002e640000001000 */
[----:B-1----:R-:W-:-:S06]  /*21e20*/  IADD3 R5, R5, 0xffffffe, RZ ;  /* 0x0ffffffe05057810 */ /* 0x002fcc0007ffe0ff */
[----:B------:R-:W1:Y:S02]  /*21e30*/  F2I.FTZ.U32.TRUNC.NTZ R9, R5 ;  /* 0x0000000500097305 */ /* 0x000e64000021f000 */
[----:B-1----:R-:W-:Y:S02]  /*21e40*/  IMAD.MOV R7, RZ, RZ, -R9 ;  /* 0x000000ffff077224 */ /* 0x002fe400078e0a09 */
[----:B------:R-:W-:-:S03]  /*21e50*/  IMAD R5, R11, R2, R3 ;  /* 0x000000020b057224 */ /* 0x000fc600078e0203 */
[----:B------:R-:W-:Y:S02]  /*21e60*/  MOV R2, R7 ;  /* 0x0000000700027202 */ /* 0x000fe40000000f00 */
[----:B------:R-:W-:Y:S02]  /*21e70*/  IABS R7, R0 ;  /* 0x0000000000077213 */ /* 0x000fe40000000000 */
[----:B------:R-:W-:Y:S01]  /*21e80*/  IABS R3, R5 ;  /* 0x0000000500037213 */ /* 0x000fe20000000000 */
[----:B------:R-:W-:-:S04]  /*21e90*/  IMAD R2, R2, R4, RZ ;  /* 0x0000000402027224 */ /* 0x000fc800078e02ff */
[----:B------:R-:W-:-:S04]  /*21ea0*/  IMAD.HI.U32 R8, R9, R2, R8 ;  /* 0x0000000209087227 */ /* 0x000fc800078e0008 */
[----:B------:R-:W-:-:S04]  /*21eb0*/  IMAD.MOV R2, RZ, RZ, -R7 ;  /* 0x000000ffff027224 */ /* 0x000fc800078e0a07 */
        /* <DEDUP_REMOVED lines=15> */
[----:B------:R-:W-:-:S05]  /*21fb0*/  IMAD R0, R2, R3, R5 ;  /* 0x0000000302007224 */ /* 0x000fca00078e0205 */
[----:B------:R1:W-:Y:S02]  /*21fc0*/  STL [R1+0x8], R0 ;  /* 0x0000080001007387 */ /* 0x0003e40000100800 */
.L_x_791:
[----:B------:R-:W-:Y:S05]  /*21fd0*/  BSYNC B0 ;  /* 0x0000000000007941 */ /* 0x000fea0003800000 */
.L_x_789:
[----:B------:R-:W-:-:S04]  /*21fe0*/  LOP3.LUT R2, RZ, R2, RZ, 0x33, !PT ;  /* 0x00000002ff027212 */ /* 0x000fc800078e33ff */
[----:B-1----:R-:W-:-:S05]  /*21ff0*/  IADD3 R0, R2, R6, RZ ;  /* 0x0000000602007210 */ /* 0x002fca0007ffe0ff */
[----:B------:R1:W-:Y:S01]  /*22000*/  STL [R1+0x4], R0 ;  /* 0x0000040001007387 */ /* 0x0003e20000100800 */
[----:B------:R-:W-:Y:S05]  /*22010*/  BRA `(.L_x_792) ;  /* 0x0000005000007947 */ /* 0x000fea0003800000 */
.L_x_780:
[----:B------:R-:W-:Y:S01]  /*22020*/  MOV R0, c[0x0][0x53c] ;  /* 0x00014f0000007a02 */ /* 0x000fe20000000f00 */
[----:B------:R1:W-:Y:S04]  /*22030*/  STL [R1], R10 ;  /* 0x0000000a01007387 */ /* 0x0003e80000100800 */
[----:B------:R1:W-:Y:S04]  /*22040*/  STL [R1+0x4], RZ ;  /* 0x000004ff01007387 */ /* 0x0003e80000100800 */
[----:B------:R1:W-:Y:S04]  /*22050*/  STL [R1+0x8], RZ ;  /* 0x000008ff01007387 */ /* 0x0003e80000100800 */
[----:B------:R1:W-:Y:S02]  /*22060*/  STL [R1+0xc], R0 ;  /* 0x00000c0001007387 */ /* 0x0003e40000100800 */
.L_x_792:
[----:B------:R-:W-:Y:S05]  /*22070*/  BSYNC B1 ;  /* 0x0000000000017941 */ /* 0x000fea0003800000 */
.L_x_778:
[----:B---3--:R-:W2:Y:S04]  /*22080*/  LDL R4, [R1] ;  /* 0x0000000001047983 */ /* 0x008ea80000100800 */
[----:B------:R-:W2:Y:S04]  /*22090*/  LDL R5, [R1+0x4] ;  /* 0x0000040001057983 */ /* 0x000ea80000100800 */
[----:B------:R-:W2:Y:S04]  /*220a0*/  LDL R6, [R1+0x8] ;  /* 0x0000080001067983 */ /* 0x000ea80000100800 */
[----:B------:R-:W2:Y:S01]  /*220b0*/  LDL R7, [R1+0xc] ;  /* 0x00000c0001077983 */ /* 0x000ea20000100800 */
[----:B------:R-:W-:Y:S03]  /*220c0*/  WARPSYNC 0xffffffff ;  /* 0xffffffff00007948 */ /* 0x000fe60003800000 */
[----:B------:R-:W-:Y:S01]  /*220d0*/  BAR.SYNC.DEFER_BLOCKING 0x4, 0x100 ;  /* 0x0104000000007b1d */ /* 0x000fe20000010000 */
[----:B------:R-:W-:-:S13]  /*220e0*/  ISETP.NE.AND P0, PT, R13, RZ, PT ;  /* 0x000000ff0d00720c */ /* 0x000fda0003f05270 */
[----:B--2---:R2:W-:Y:S04]  /*220f0*/  @!P0 STS.128 [0x18100], R4 ;  /* 0x01810004ff008388 */ /* 0x0045e80000000c00 */
[----:B------:R-:W-:Y:S06]  /*22100*/  BAR.ARV 0x5, 0x100 ;  /* 0x0144000000007b1d */ /* 0x000fec0000002000 */
.L_x_773:
[----:B-1----:R-:W3:Y:S02]  /*22110*/  LDL R0, [R1+0xc] ;  /* 0x00000c0001007983 */ /* 0x002ee40000100800 */
[----:B---3--:R-:W-:-:S13]  /*22120*/  ISETP.GE.AND P0, PT, R0, c[0x0][0x53c], PT ;  /* 0x00014f0000007a0c */ /* 0x008fda0003f06270 */
[----:B--2-4-:R-:W-:Y:S01]  /*22130*/  @P0 CALL.REL.NOINC `(.L_x_793) ;  /* 0x0000001000000944 */ /* 0x014fe20003c00000 */
[----:B------:R-:W-:Y:S05]  /*22140*/  BRA `(.L_x_794) ;  /* 0xfffdf8e000007947 */ /* 0x000fea000383ffff */
.L_x_793:
[----:B------:R-:W-:Y:S05]  /*22150*/  EXIT ;  /* 0x000000000000794d */ /* 0x000fea0003800000 */
.L_x_574:
[----:B------:R-:W-:Y:S01]  /*22160*/  IMAD.MOV.U32 R0, RZ, RZ, R4 ;  /* 0x000000ffff007224 */ /* 0x000fe200078e0004 */
[----:B------:R-:W-:Y:S02]  /*22170*/  MOV R2, 0x1 ;  /* 0x0000000100027802 */ /* 0x000fe40000000f00 */
[----:B------:R-:W-:Y:S02]  /*22180*/  MOV R3, 0x221a0 ;  /* 0x000221a000037802 */ /* 0x000fe40000000f00 */
[----:B------:R-:W-:Y:S05]  /*22190*/  CALL.REL.NOINC `($__internal_14_$__cuda_sm70_shflsync_up_p) ;  /* 0x0000184000007944 */ /* 0x000fea0003c00000 */
[----:B------:R-:W-:Y:S01]  /*221a0*/  MOV R0, R5 ;  /* 0x0000000500007202 */ /* 0x000fe20000000f00 */
[----:B------:R-:W-:Y:S05]  /*221b0*/  BRA `(.L_x_795) ;  /* 0xfffde2c000007947 */ /* 0x000fea000383ffff */
.L_x_575:
[----:B------:R-:W-:Y:S01]  /*221c0*/  IMAD.MOV.U32 R0, RZ, RZ, R4 ;  /* 0x000000ffff007224 */ /* 0x000fe200078e0004 */
[----:B------:R-:W-:Y:S02]  /*221d0*/  MOV R2, 0x2 ;  /* 0x0000000200027802 */ /* 0x000fe40000000f00 */
[----:B------:R-:W-:Y:S02]  /*221e0*/  MOV R3, 0x22200 ;  /* 0x0002220000037802 */ /* 0x000fe40000000f00 */
[----:B------:R-:W-:Y:S05]  /*221f0*/  CALL.REL.NOINC `($__internal_14_$__cuda_sm70_shflsync_up_p) ;  /* 0x000017e000007944 */ /* 0x000fea0003c00000 */
[----:B------:R-:W-:Y:S02]  /*22200*/  SEL R5, R5, RZ, P4 ;  /* 0x000000ff05057207 */ /* 0x000fe40002000000 */
[----:B------:R-:W-:Y:S02]  /*22210*/  MOV R2, 0x4 ;  /* 0x0000000400027802 */ /* 0x000fe40000000f00 */
[----:B------:R-:W-:Y:S01]  /*22220*/  MOV R3, 0x22260 ;  /* 0x0002226000037802 */ /* 0x000fe20000000f00 */
[----:B------:R-:W-:-:S04]  /*22230*/  IMAD.IADD R4, R4, 0x1, R5 ;  /* 0x0000000104047824 */ /* 0x000fc800078e0205 */
[----:B------:R-:W-:Y:S02]  /*22240*/  IMAD.MOV.U32 R0, RZ, RZ, R4 ;  /* 0x000000ffff007224 */ /* 0x000fe400078e0004 */
        /* <DEDUP_REMOVED lines=16> */
[----:B------:R-:W-:Y:S02]  /*22350*/  IMAD.IADD R4, R4, 0x1, R5 ;  /* 0x0000000104047824 */ /* 0x000fe400078e0205 */
[----:B------:R-:W-:Y:S02]  /*22360*/  IMAD.MOV.U32 R5, RZ, RZ, 0x1f ;  /* 0x0000001fff057424 */ /* 0x000fe400078e00ff */
[----:B------:R-:W-:Y:S02]  /*22370*/  IMAD.MOV.U32 R9, RZ, RZ, R4 ;  /* 0x000000ffff097224 */ /* 0x000fe400078e0004 */
[----:B------:R-:W-:Y:S05]  /*22380*/  CALL.REL.NOINC `($__internal_13_$__cuda_sm70_shflsync_idx_p) ;  /* 0x0000160000007944 */ /* 0x000fea0003c00000 */
[----:B------:R-:W-:Y:S01]  /*22390*/  MOV R0, R5 ;  /* 0x0000000500007202 */ /* 0x000fe20000000f00 */
[----:B------:R-:W-:Y:S05]  /*223a0*/  BRA `(.L_x_796) ;  /* 0xfffde1d000007947 */ /* 0x000fea000383ffff */
.L_x_577:
[----:B------:R-:W-:Y:S02]  /*223b0*/  SEL R0, RZ, 0x1, P0 ;  /* 0x00000001ff007807 */ /* 0x000fe40000000000 */
[----:B------:R-:W-:-:S02]  /*223c0*/  MOV R2, 0x223e0 ;  /* 0x000223e000027802 */ /* 0x000fc40000000f00 */
[----:B------:R-:W-:Y:S05]  /*223d0*/  CALL.REL.NOINC `($__internal_15_$__cuda_sm70_votesync_ballot) ;  /* 0x0000167000007944 */ /* 0x000fea0003c00000 */
[----:B------:R-:W-:Y:S01]  /*223e0*/  MOV R7, R0 ;  /* 0x0000000000077202 */ /* 0x000fe20000000f00 */
[----:B------:R-:W-:Y:S05]  /*223f0*/  BRA `(.L_x_797) ;  /* 0xfffde21000007947 */ /* 0x000fea000383ffff */
.L_x_578:
[----:B------:R-:W-:Y:S01]  /*22400*/  IMAD.MOV.U32 R9, RZ, RZ, R10 ;  /* 0x000000ffff097224 */ /* 0x000fe200078e000a */
[----:B------:R-:W-:Y:S01]  /*22410*/  MOV R5, R0 ;  /* 0x0000000000057202 */ /* 0x000fe20000000f00 */
[----:B------:R-:W-:Y:S01]  /*22420*/  IMAD.MOV.U32 R3, RZ, RZ, 0x1f ;  /* 0x0000001fff037424 */ /* 0x000fe200078e00ff */
[----:B-1----:R-:W-:-:S02]  /*22430*/  MOV R2, 0x22450 ;  /* 0x0002245000027802 */ /* 0x002fc40000000f00 */
[----:B------:R-:W-:Y:S05]  /*22440*/  CALL.REL.NOINC `($__internal_13_$__cuda_sm70_shflsync_idx_p) ;  /* 0x0000154000007944 */ /* 0x000fea0003c00000 */
[----:B------:R-:W-:Y:S01]  /*22450*/  IMAD.MOV.U32 R12, RZ, RZ, R5 ;  /* 0x000000ffff0c7224 */ /* 0x000fe200078e0005 */
[----:B------:R-:W-:Y:S01]  /*22460*/  MOV R9, R8 ;  /* 0x0000000800097202 */ /* 0x000fe20000000f00 */
[----:B------:R-:W-:Y:S01]  /*22470*/  IMAD.MOV.U32 R6, RZ, RZ, RZ ;  /* 0x000000ffff067224 */ /* 0x000fe200078e00ff */
[----:B------:R-:W-:Y:S01]  /*22480*/  MOV R5, R0 ;  /* 0x0000000000057202 */ /* 0x000fe20000000f00 */
[----:B------:R-:W-:Y:S01]  /*22490*/  IMAD.MOV.U32 R3, RZ, RZ, 0x1f ;  /* 0x0000001fff037424 */ /* 0x000fe200078e00ff */
[----:B------:R-:W-:-:S02]  /*224a0*/  MOV R2, 0x224c0 ;  /* 0x000224c000027802 */ /* 0x000fc40000000f00 */
[----:B------:R-:W-:Y:S05]  /*224b0*/  CALL.REL.NOINC `($__internal_13_$__cuda_sm70_shflsync_idx_p) ;  /* 0x000014d000007944 */ /* 0x000fea0003c00000 */
[----:B------:R-:W-:Y:S01]  /*224c0*/  MOV R10, R5 ;  /* 0x00000005000a7202 */ /* 0x000fe20000000f00 */
[----:B------:R-:W-:Y:S05]  /*224d0*/  BRA `(.L_x_798) ;  /* 0xfffde1a000007947 */ /* 0x000fea000383ffff */
.L_x_581:
[----:B------:R-:W-:Y:S01]  /*224e0*/  IMAD.MOV.U32 R9, RZ, RZ, R4 ;  /* 0x000000ffff097224 */ /* 0x000fe200078e0004 */
[----:B------:R-:W-:-:S02]  /*224f0*/  MOV R3, 0x1f ;  /* 0x0000001f00037802 */ /* 0x000fc40000000f00 */
[----:B-1----:R-:W-:Y:S02]  /*22500*/  MOV R2, 0x22520 ;  /* 0x0002252000027802 */ /* 0x002fe40000000f00 */
[----:B--234-:R-:W-:Y:S05]  /*22510*/  CALL.REL.NOINC `($__internal_13_$__cuda_sm70_shflsync_idx_p) ;  /* 0x0000147000007944 */ /* 0x01cfea0003c00000 */
[----:B------:R-:W-:Y:S01]  /*22520*/  MOV R6, R5 ;  /* 0x0000000500067202 */ /* 0x000fe20000000f00 */
[----:B------:R-:W-:Y:S05]  /*22530*/  BRA `(.L_x_580) ;  /* 0xfffde1a000007947 */ /* 0x000fea000383ffff */
.L_x_636:
[----:B------:R-:W-:Y:S01]  /*22540*/  IMAD.MOV.U32 R9, RZ, RZ, R12 ;  /* 0x000000ffff097224 */ /* 0x000fe200078e000c */
[----:B------:R-:W-:Y:S01]  /*22550*/  MOV R5, RZ ;  /* 0x000000ff00057202 */ /* 0x000fe20000000f00 */
[----:B------:R-:W-:Y:S01]  /*22560*/  IMAD.MOV.U32 R3, RZ, RZ, 0x181f ;  /* 0x0000181fff037424 */ /* 0x000fe200078e00ff */
[----:B------:R-:W-:Y:S02]  /*22570*/  MOV R2, 0x22590 ;  /* 0x0002259000027802 */ /* 0x000fe40000000f00 */
[----:B-1---5:R-:W-:Y:S05]  /*22580*/  CALL.REL.NOINC `($__internal_13_$__cuda_sm70_shflsync_idx_p) ;  /* 0x0000140000007944 */ /* 0x022fea0003c00000 */
[----:B------:R-:W-:Y:S01]  /*22590*/  MOV R10, R5 ;  /* 0x00000005000a7202 */ /* 0x000fe20000000f00 */
[----:B------:R-:W-:Y:S05]  /*225a0*/  BRA `(.L_x_799) ;  /* 0xfffe5fe000007947 */ /* 0x000fea000383ffff */
.L_x_637:
[----:B------:R-:W-:Y:S01]  /*225b0*/  IMAD.MOV.U32 R9, RZ, RZ, R15 ;  /* 0x000000ffff097224 */ /* 0x000fe200078e000f */
[----:B------:R-:W-:Y:S01]  /*225c0*/  MOV R5, RZ ;  /* 0x000000ff00057202 */ /* 0x000fe20000000f00 */
[----:B------:R-:W-:Y:S01]  /*225d0*/  IMAD.MOV.U32 R3, RZ, RZ, 0x181f ;  /* 0x0000181fff037424 */ /* 0x000fe200078e00ff */
[----:B------:R-:W-:Y:S02]  /*225e0*/  MOV R2, 0x22600 ;  /* 0x0002260000027802 */ /* 0x000fe40000000f00 */
[----:B-123-5:R-:W-:Y:S05]  /*225f0*/  CALL.REL.NOINC `($__internal_13_$__cuda_sm70_shflsync_idx_p) ;  /* 0x0000139000007944 */ /* 0x02efea0003c00000 */
[----:B------:R-:W-:Y:S01]  /*22600*/  MOV R0, R5 ;  /* 0x0000000500007202 */ /* 0x000fe20000000f00 */
[----:B------:R-:W-:Y:S05]  /*22610*/  BRA `(.L_x_800) ;  /* 0xfffe5f9000007947 */ /* 0x000fea000383ffff */
.L_x_640:
[----:B-1----:R-:W-:Y:S01]  /*22620*/  IMAD.MOV.U32 R9, RZ, RZ, R12 ;  /* 0x000000ffff097224 */ /* 0x002fe200078e000c */
[----:B------:R-:W-:Y:S01]  /*22630*/  MOV R5, 0x1 ;  /* 0x0000000100057802 */ /* 0x000fe20000000f00 */
[----:B------:R-:W-:Y:S01]  /*22640*/  IMAD.MOV.U32 R3, RZ, RZ, 0x181f ;  /* 0x0000181fff037424 */ /* 0x000fe200078e00ff */
[----:B------:R-:W-:-:S02]  /*22650*/  MOV R2, 0x22670 ;  /* 0x0002267000027802 */ /* 0x000fc40000000f00 */
[----:B--2345:R-:W-:Y:S05]  /*22660*/  CALL.REL.NOINC `($__internal_13_$__cuda_sm70_shflsync_idx_p) ;  /* 0x0000132000007944 */ /* 0x03cfea0003c00000 */
[----:B------:R-:W-:Y:S01]  /*22670*/  IMAD.MOV.U32 R10, RZ, RZ, R5 ;  /* 0x000000ffff0a7224 */ /* 0x000fe200078e0005 */
[----:B------:R-:W-:Y:S01]  /*22680*/  MOV R5, 0x1 ;  /* 0x0000000100057802 */ /* 0x000fe20000000f00 */
[----:B------:R-:W-:Y:S01]  /*22690*/  IMAD.MOV.U32 R9, RZ, RZ, R15 ;  /* 0x000000ffff097224 */ /* 0x000fe200078e000f */
[----:B------:R-:W-:-:S02]  /*226a0*/  MOV R3, 0x181f ;  /* 0x0000181f00037802 */ /* 0x000fc40000000f00 */
[----:B------:R-:W-:Y:S02]  /*226b0*/  MOV R2, 0x226d0 ;  /* 0x000226d000027802 */ /* 0x000fe40000000f00 */
[----:B------:R-:W-:Y:S05]  /*226c0*/  CALL.REL.NOINC `($__internal_13_$__cuda_sm70_shflsync_idx_p) ;  /* 0x000012c000007944 */ /* 0x000fea0003c00000 */
[----:B------:R-:W-:Y:S01]  /*226d0*/  MOV R0, R5 ;  /* 0x0000000500007202 */ /* 0x000fe20000000f00 */
[----:B------:R-:W-:Y:S05]  /*226e0*/  BRA `(.L_x_801) ;  /* 0xfffe605000007947 */ /* 0x000fea000383ffff */
.L_x_643:
[----:B-1----:R-:W-:Y:S01]  /*226f0*/  IMAD.MOV.U32 R9, RZ, RZ, R12 ;  /* 0x000000ffff097224 */ /* 0x002fe200078e000c */
[----:B------:R-:W-:Y:S01]  /*22700*/  MOV R5, 0x2 ;  /* 0x0000000200057802 */ /* 0x000fe20000000f00 */
[----:B------:R-:W-:Y:S01]  /*22710*/  IMAD.MOV.U32 R3, RZ, RZ, 0x181f ;  /* 0x0000181fff037424 */ /* 0x000fe200078e00ff */
[----:B------:R-:W-:Y:S02]  /*22720*/  MOV R2, 0x22740 ;  /* 0x0002274000027802 */ /* 0x000fe40000000f00 */
[----:B--2345:R-:W-:Y:S05]  /*22730*/  CALL.REL.NOINC `($__internal_13_$__cuda_sm70_shflsync_idx_p) ;  /* 0x0000125000007944 */ /* 0x03cfea0003c00000 */
[----:B------:R-:W-:Y:S01]  /*22740*/  MOV R10, R5 ;  /* 0x00000005000a7202 */ /* 0x000fe20000000f00 */
[----:B------:R-:W-:Y:S05]  /*22750*/  BRA `(.L_x_802) ;  /* 0xfffe614000007947 */ /* 0x000fea000383ffff */
.L_x_644:
[----:B-1----:R-:W-:Y:S01]  /*22760*/  IMAD.MOV.U32 R9, RZ, RZ, R15 ;  /* 0x000000ffff097224 */ /* 0x002fe200078e000f */
[----:B------:R-:W-:Y:S01]  /*22770*/  MOV R5, 0x2 ;  /* 0x0000000200057802 */ /* 0x000fe20000000f00 */
[----:B------:R-:W-:Y:S01]  /*22780*/  IMAD.MOV.U32 R3, RZ, RZ, 0x181f ;  /* 0x0000181fff037424 */ /* 0x000fe200078e00ff */
[----:B------:R-:W-:Y:S02]  /*22790*/  MOV R2, 0x227b0 ;  /* 0x000227b000027802 */ /* 0x000fe40000000f00 */
[----:B--2345:R-:W-:Y:S05]  /*227a0*/  CALL.REL.NOINC `($__internal_13_$__cuda_sm70_shflsync_idx_p) ;  /* 0x000011e000007944 */ /* 0x03cfea0003c00000 */
[----:B------:R-:W-:Y:S01]  /*227b0*/  MOV R0, R5 ;  /* 0x0000000500007202 */ /* 0x000fe20000000f00 */
[----:B------:R-:W-:Y:S05]  /*227c0*/  BRA `(.L_x_803) ;  /* 0xfffe60f000007947 */ /* 0x000fea000383ffff */
.L_x_647:
[----:B--2---:R-:W-:Y:S01]  /*227d0*/  IMAD.MOV.U32 R9, RZ, RZ, R12 ;  /* 0x000000ffff097224 */ /* 0x004fe200078e000c */
[----:B------:R-:W-:Y:S01]  /*227e0*/  MOV R5, 0x3 ;  /* 0x0000000300057802 */ /* 0x000fe20000000f00 */
[----:B------:R-:W-:Y:S01]  /*227f0*/  IMAD.MOV.U32 R3, RZ, RZ, 0x181f ;  /* 0x0000181fff037424 */ /* 0x000fe200078e00ff */
[----:B------:R-:W-:-:S02]  /*22800*/  MOV R2, 0x22820 ;  /* 0x0002282000027802 */ /* 0x000fc40000000f00 */
[----:B-1-345:R-:W-:Y:S05]  /*22810*/  CALL.REL.NOINC `($__internal_13_$__cuda_sm70_shflsync_idx_p) ;  /* 0x0000117000007944 */ /* 0x03afea0003c00000 */
        /* <DEDUP_REMOVED lines=8> */
.L_x_732:
[----:B------:R-:W-:Y:S01]  /*228a0*/  IMAD.MOV.U32 R2, RZ, RZ, R237 ;  /* 0x000000ffff027224 */ /* 0x000fe200078e00ed */
[----:B------:R-:W-:Y:S02]  /*228b0*/  MOV R5, 0x2 ;  /* 0x0000000200057802 */ /* 0x000fe40000000f00 */
[----:B------:R-:W-:Y:S02]  /*228c0*/  MOV R3, 0x228e0 ;  /* 0x000228e000037802 */ /* 0x000fe40000000f00 */
[----:B------:R-:W-:Y:S05]  /*228d0*/  CALL.REL.NOINC `($__internal_12_$__cuda_sm70_shflsync_bfly_p) ;  /* 0x0000106000007944 */ /* 0x000fea0003c00000 */
[----:B------:R-:W-:Y:S01]  /*228e0*/  MOV R0, R5 ;  /* 0x0000000500007202 */ /* 0x000fe20000000f00 */
[----:B------:R-:W-:Y:S05]  /*228f0*/  BRA `(.L_x_805) ;  /* 0xffffa98000007947 */ /* 0x000fea000383ffff */
.L_x_733:
[----:B------:R-:W-:Y:S01]  /*22900*/  IMAD.MOV.U32 R2, RZ, RZ, R0 ;  /* 0x000000ffff027224 */ /* 0x000fe200078e0000 */
[----:B------:R-:W-:Y:S02]  /*22910*/  MOV R5, 0x1 ;  /* 0x0000000100057802 */ /* 0x000fe40000000f00 */
[----:B------:R-:W-:Y:S02]  /*22920*/  MOV R3, 0x22940 ;  /* 0x0002294000037802 */ /* 0x000fe40000000f00 */
[----:B-1----:R-:W-:Y:S05]  /*22930*/  CALL.REL.NOINC `($__internal_12_$__cuda_sm70_shflsync_bfly_p) ;  /* 0x0000100000007944 */ /* 0x002fea0003c00000 */
[----:B------:R-:W-:Y:S01]  /*22940*/  FADD.FTZ R0, R0, R5 ;  /* 0x0000000500007221 */ /* 0x000fe20000010000 */
[----:B------:R-:W-:Y:S02]  /*22950*/  MOV R2, R238 ;  /* 0x000000ee00027202 */ /* 0x000fe40000000f00 */
[----:B------:R-:W-:-:S02]  /*22960*/  MOV R5, 0x2 ;  /* 0x0000000200057802 */ /* 0x000fc40000000f00 */
[----:B------:R-:W-:Y:S02]  /*22970*/  MOV R3, 0x22990 ;  /* 0x0002299000037802 */ /* 0x000fe40000000f00 */
[----:B------:R-:W-:Y:S05]  /*22980*/  CALL.REL.NOINC `($__internal_12_$__cuda_sm70_shflsync_bfly_p) ;  /* 0x00000fb000007944 */ /* 0x000fea0003c00000 */
[----:B------:R-:W-:Y:S01]  /*22990*/  FADD.FTZ R4, R238, R5 ;  /* 0x00000005ee047221 */ /* 0x000fe20000010000 */
[----:B------:R-:W-:Y:S02]  /*229a0*/  MOV R5, 0x1 ;  /* 0x0000000100057802 */ /* 0x000fe40000000f00 */
[----:B------:R-:W-:Y:S02]  /*229b0*/  MOV R3, 0x229e0 ;  /* 0x000229e000037802 */ /* 0x000fe40000000f00 */
[----:B------:R-:W-:Y:S02]  /*229c0*/  MOV R2, R4 ;  /* 0x0000000400027202 */ /* 0x000fe40000000f00 */
[----:B------:R-:W-:Y:S05]  /*229d0*/  CALL.REL.NOINC `($__internal_12_$__cuda_sm70_shflsync_bfly_p) ;  /* 0x00000f6000007944 */ /* 0x000fea0003c00000 */
[----:B------:R-:W-:Y:S01]  /*229e0*/  MOV R3, R5 ;  /* 0x0000000500037202 */ /* 0x000fe20000000f00 */
[----:B------:R-:W-:Y:S05]  /*229f0*/  BRA `(.L_x_806) ;  /* 0xffffa8f000007947 */ /* 0x000fea000383ffff */
.L_x_740:
[----:B-1-34-:R-:W-:Y:S01]  /*22a00*/  IMAD.MOV.U32 R9, RZ, RZ, R13 ;  /* 0x000000ffff097224 */ /* 0x01afe200078e000d */
[----:B------:R-:W-:Y:S01]  /*22a10*/  MOV R5, RZ ;  /* 0x000000ff00057202 */ /* 0x000fe20000000f00 */
[----:B------:R-:W-:Y:S01]  /*22a20*/  IMAD.MOV.U32 R3, RZ, RZ, 0x181f ;  /* 0x0000181fff037424 */ /* 0x000fe200078e00ff */
[----:B------:R-:W-:Y:S02]  /*22a30*/  MOV R2, 0x22a50 ;  /* 0x00022a5000027802 */ /* 0x000fe40000000f00 */
[----:B------:R-:W-:Y:S05]  /*22a40*/  CALL.REL.NOINC `($__internal_13_$__cuda_sm70_shflsync_idx_p) ;  /* 0x00000f4000007944 */ /* 0x000fea0003c00000 */
[----:B------:R-:W-:Y:S01]  /*22a50*/  MOV R7, R5 ;  /* 0x0000000500077202 */ /* 0x000fe20000000f00 */
[----:B------:R-:W-:Y:S05]  /*22a60*/  BRA `(.L_x_807) ;  /* 0xffffc1d000007947 */ /* 0x000fea000383ffff */
.L_x_741:
[----:B------:R-:W-:Y:S01]  /*22a70*/  IMAD.MOV.U32 R9, RZ, RZ, R14 ;  /* 0x000000ffff097224 */ /* 0x000fe200078e000e */
[----:B------:R-:W-:Y:S01]  /*22a80*/  MOV R5, RZ ;  /* 0x000000ff00057202 */ /* 0x000fe20000000f00 */
[----:B------:R-:W-:Y:S01]  /*22a90*/  IMAD.MOV.U32 R3, RZ, RZ, 0x181f ;  /* 0x0000181fff037424 */ /* 0x000fe200078e00ff */
[----:B------:R-:W-:-:S02]  /*22aa0*/  MOV R2, 0x22ac0 ;  /* 0x00022ac000027802 */ /* 0x000fc40000000f00 */
[----:B-12---:R-:W-:Y:S05]  /*22ab0*/  CALL.REL.NOINC `($__internal_13_$__cuda_sm70_shflsync_idx_p) ;  /* 0x00000ed000007944 */ /* 0x006fea0003c00000 */
[----:B------:R-:W-:Y:S01]  /*22ac0*/  MOV R2, R5 ;  /* 0x0000000500027202 */ /* 0x000fe20000000f00 */
[----:B------:R-:W-:Y:S05]  /*22ad0*/  BRA `(.L_x_808) ;  /* 0xffffc18000007947 */ /* 0x000fea000383ffff */
.L_x_744:
[----:B--2---:R-:W-:Y:S01]  /*22ae0*/  IMAD.MOV.U32 R9, RZ, RZ, R13 ;  /* 0x000000ffff097224 */ /* 0x004fe200078e000d */
[----:B------:R-:W-:Y:S01]  /*22af0*/  MOV R5, 0x1 ;  /* 0x0000000100057802 */ /* 0x000fe20000000f00 */
[----:B------:R-:W-:Y:S01]  /*22b00*/  IMAD.MOV.U32 R3, RZ, RZ, 0x181f ;  /* 0x0000181fff037424 */ /* 0x000fe200078e00ff */
[----:B----4-:R-:W-:-:S02]  /*22b10*/  MOV R2, 0x22b30 ;  /* 0x00022b3000027802 */ /* 0x010fc40000000f00 */
[----:B-1-3--:R-:W-:Y:S05]  /*22b20*/  CALL.REL.NOINC `($__internal_13_$__cuda_sm70_shflsync_idx_p) ;  /* 0x00000e6000007944 */ /* 0x00afea0003c00000 */
        /* <DEDUP_REMOVED lines=8> */
.L_x_747:
[----:B-1----:R-:W-:Y:S01]  /*22bb0*/  IMAD.MOV.U32 R9, RZ, RZ, R13 ;  /* 0x000000ffff097224 */ /* 0x002fe200078e000d */
[----:B------:R-:W-:Y:S01]  /*22bc0*/  MOV R5, 0x2 ;  /* 0x0000000200057802 */ /* 0x000fe20000000f00 */
[----:B------:R-:W-:Y:S01]  /*22bd0*/  IMAD.MOV.U32 R3, RZ, RZ, 0x181f ;  /* 0x0000181fff037424 */ /* 0x000fe200078e00ff */
[----:B----4-:R-:W-:Y:S02]  /*22be0*/  MOV R2, 0x22c00 ;  /* 0x00022c0000027802 */ /* 0x010fe40000000f00 */
[----:B--23--:R-:W-:Y:S05]  /*22bf0*/  CALL.REL.NOINC `($__internal_13_$__cuda_sm70_shflsync_idx_p) ;  /* 0x00000d9000007944 */ /* 0x00cfea0003c00000 */
[----:B------:R-:W-:Y:S01]  /*22c00*/  MOV R7, R5 ;  /* 0x0000000500077202 */ /* 0x000fe20000000f00 */
[----:B------:R-:W-:Y:S05]  /*22c10*/  BRA `(.L_x_810) ;  /* 0xffffc2f000007947 */ /* 0x000fea000383ffff */
.L_x_748:
[----:B------:R-:W-:Y:S01]  /*22c20*/  IMAD.MOV.U32 R9, RZ, RZ, R14 ;  /* 0x000000ffff097224 */ /* 0x000fe200078e000e */
[----:B------:R-:W-:Y:S01]  /*22c30*/  MOV R5, 0x2 ;  /* 0x0000000200057802 */ /* 0x000fe20000000f00 */
[----:B------:R-:W-:Y:S01]  /*22c40*/  IMAD.MOV.U32 R3, RZ, RZ, 0x181f ;  /* 0x0000181fff037424 */ /* 0x000fe200078e00ff */
[----:B----4-:R-:W-:Y:S02]  /*22c50*/  MOV R2, 0x22c70 ;  /* 0x00022c7000027802 */ /* 0x010fe40000000f00 */
[----:B-123--:R-:W-:Y:S05]  /*22c60*/  CALL.REL.NOINC `($__internal_13_$__cuda_sm70_shflsync_idx_p) ;  /* 0x00000d2000007944 */ /* 0x00efea0003c00000 */
[----:B------:R-:W-:Y:S01]  /*22c70*/  MOV R2, R5 ;  /* 0x0000000500027202 */ /* 0x000fe20000000f00 */
[----:B------:R-:W-:Y:S05]  /*22c80*/  BRA `(.L_x_811) ;  /* 0xffffc2a000007947 */ /* 0x000fea000383ffff */
.L_x_751:
[----:B-1----:R-:W-:Y:S01]  /*22c90*/  IMAD.MOV.U32 R9, RZ, RZ, R13 ;  /* 0x000000ffff097224 */ /* 0x002fe200078e000d */
[----:B------:R-:W-:Y:S01]  /*22ca0*/  MOV R5, 0x3 ;  /* 0x0000000300057802 */ /* 0x000fe20000000f00 */
[----:B------:R-:W-:Y:S01]  /*22cb0*/  IMAD.MOV.U32 R3, RZ, RZ, 0x181f ;  /* 0x0000181fff037424 */ /* 0x000fe200078e00ff */
[----:B------:R-:W-:-:S02]  /*22cc0*/  MOV R2, 0x22ce0 ;  /* 0x00022ce000027802 */ /* 0x000fc40000000f00 */
[----:B--234-:R-:W-:Y:S05]  /*22cd0*/  CALL.REL.NOINC `($__internal_13_$__cuda_sm70_shflsync_idx_p) ;  /* 0x00000cb000007944 */ /* 0x01cfea0003c00000 */
        /* <DEDUP_REMOVED lines=8> */
.L_x_753:
[----:B------:R-:W-:Y:S01]  /*22d60*/  IMAD.MOV.U32 R9, RZ, RZ, R36 ;  /* 0x000000ffff097224 */ /* 0x000fe200078e0024 */
[----:B------:R-:W-:Y:S01]  /*22d70*/  MOV R5, RZ ;  /* 0x000000ff00057202 */ /* 0x000fe20000000f00 */
[----:B------:R-:W-:Y:S01]  /*22d80*/  IMAD.MOV.U32 R3, RZ, RZ, 0x1c1f ;  /* 0x00001c1fff037424 */ /* 0x000fe200078e00ff */
[----:B------:R-:W-:Y:S02]  /*22d90*/  MOV R2, 0x22db0 ;  /* 0x00022db000027802 */ /* 0x000fe40000000f00 */
[----:B-1----:R-:W-:Y:S05]  /*22da0*/  CALL.REL.NOINC `($__internal_13_$__cuda_sm70_shflsync_idx_p) ;  /* 0x00000be000007944 */ /* 0x002fea0003c00000 */
[----:B------:R-:W-:Y:S01]  /*22db0*/  MOV R4, R5 ;  /* 0x0000000500047202 */ /* 0x000fe20000000f00 */
[----:B------:R-:W-:Y:S05]  /*22dc0*/  BRA `(.L_x_813) ;  /* 0xffffc5f000007947 */ /* 0x000fea000383ffff */
.L_x_754:
[----:B------:R-:W-:Y:S01]  /*22dd0*/  IMAD.MOV.U32 R9, RZ, RZ, R38 ;  /* 0x000000ffff097224 */ /* 0x000fe200078e0026 */
[----:B------:R-:W-:Y:S01]  /*22de0*/  MOV R5, RZ ;  /* 0x000000ff00057202 */ /* 0x000fe20000000f00 */
[----:B------:R-:W-:Y:S01]  /*22df0*/  IMAD.MOV.U32 R3, RZ, RZ, 0x1c1f ;  /* 0x00001c1fff037424 */ /* 0x000fe200078e00ff */
[----:B------:R-:W-:Y:S02]  /*22e00*/  MOV R2, 0x22e20 ;  /* 0x00022e2000027802 */ /* 0x000fe40000000f00 */
[----:B-123--:R-:W-:Y:S05]  /*22e10*/  CALL.REL.NOINC `($__internal_13_$__cuda_sm70_shflsync_idx_p) ;  /* 0x00000b7000007944 */ /* 0x00efea0003c00000 */
[----:B------:R-:W-:Y:S01]  /*22e20*/  MOV R0, R5 ;  /* 0x0000000500007202 */ /* 0x000fe20000000f00 */
[----:B------:R-:W-:Y:S05]  /*22e30*/  BRA `(.L_x_814) ;  /* 0xffffc5a000007947 */ /* 0x000fea000383ffff */
.L_x_757:
[----:B------:R-:W-:Y:S01]  /*22e40*/  IMAD.MOV.U32 R9, RZ, RZ, R36 ;  /* 0x000000ffff097224 */ /* 0x000fe200078e0024 */
[----:B------:R-:W-:Y:S01]  /*22e50*/  MOV R5, 0x1 ;  /* 0x0000000100057802 */ /* 0x000fe20000000f00 */
[----:B---3--:R-:W-:Y:S01]  /*22e60*/  IMAD.MOV.U32 R3, RZ, RZ, 0x1c1f ;  /* 0x00001c1fff037424 */ /* 0x008fe200078e00ff */
[----:B------:R-:W-:-:S02]  /*22e70*/  MOV R2, 0x22e90 ;  /* 0x00022e9000027802 */ /* 0x000fc40000000f00 */
[----:B--2-4-:R-:W-:Y:S05]  /*22e80*/  CALL.REL.NOINC `($__internal_13_$__cuda_sm70_shflsync_idx_p) ;  /* 0x00000b0000007944 */ /* 0x014fea0003c00000 */
        /* <DEDUP_REMOVED lines=8> */
.L_x_761:
[----:B------:R-:W-:Y:S01]  /*22f10*/  IMAD.MOV.U32 R9, RZ, RZ, R11 ;  /* 0x000000ffff097224 */ /* 0x000fe200078e000b */
[----:B------:R-:W-:Y:S01]  /*22f20*/  MOV R5, RZ ;  /* 0x000000ff00057202 */ /* 0x000fe20000000f00 */
[----:B------:R-:W-:Y:S01]  /*22f30*/  IMAD.MOV.U32 R3, RZ, RZ, 0x181f ;  /* 0x0000181fff037424 */ /* 0x000fe200078e00ff */
[----:B------:R-:W-:Y:S02]  /*22f40*/  MOV R2, 0x22f60 ;  /* 0x00022f6000027802 */ /* 0x000fe40000000f00 */
[----:B------:R-:W-:Y:S05]  /*22f50*/  CALL.REL.NOINC `($__internal_13_$__cuda_sm70_shflsync_idx_p) ;  /* 0x00000a3000007944 */ /* 0x000fea0003c00000 */
[----:B------:R-:W-:Y:S01]  /*22f60*/  MOV R10, R5 ;  /* 0x00000005000a7202 */ /* 0x000fe20000000f00 */
[----:B------:R-:W-:Y:S05]  /*22f70*/  BRA `(.L_x_816) ;  /* 0xffffdb7000007947 */ /* 0x000fea000383ffff */
.L_x_762:
[----:B------:R-:W-:Y:S01]  /*22f80*/  IMAD.MOV.U32 R9, RZ, RZ, R14 ;  /* 0x000000ffff097224 */ /* 0x000fe200078e000e */
[----:B------:R-:W-:Y:S01]  /*22f90*/  MOV R5, RZ ;  /* 0x000000ff00057202 */ /* 0x000fe20000000f00 */
[----:B------:R-:W-:Y:S01]  /*22fa0*/  IMAD.MOV.U32 R3, RZ, RZ, 0x181f ;  /* 0x0000181fff037424 */ /* 0x000fe200078e00ff */
[----:B------:R-:W-:Y:S02]  /*22fb0*/  MOV R2, 0x22fd0 ;  /* 0x00022fd000027802 */ /* 0x000fe40000000f00 */
[----:B-12---:R-:W-:Y:S05]  /*22fc0*/  CALL.REL.NOINC `($__internal_13_$__cuda_sm70_shflsync_idx_p) ;  /* 0x000009c000007944 */ /* 0x006fea0003c00000 */
[----:B------:R-:W-:Y:S01]  /*22fd0*/  MOV R2, R5 ;  /* 0x0000000500027202 */ /* 0x000fe20000000f00 */
[----:B------:R-:W-:Y:S05]  /*22fe0*/  BRA `(.L_x_817) ;  /* 0xffffdb2000007947 */ /* 0x000fea000383ffff */
.L_x_765:
        /* <DEDUP_REMOVED lines=13> */
.L_x_768:
[----:B-1----:R-:W-:Y:S01]  /*230c0*/  IMAD.MOV.U32 R9, RZ, RZ, R11 ;  /* 0x000000ffff097224 */ /* 0x002fe200078e000b */
[----:B------:R-:W-:Y:S01]  /*230d0*/  MOV R5, 0x2 ;  /* 0x0000000200057802 */ /* 0x000fe20000000f00 */
[----:B------:R-:W-:Y:S01]  /*230e0*/  IMAD.MOV.U32 R3, RZ, RZ, 0x181f ;  /* 0x0000181fff037424 */ /* 0x000fe200078e00ff */
[----:B----4-:R-:W-:Y:S02]  /*230f0*/  MOV R2, 0x23110 ;  /* 0x0002311000027802 */ /* 0x010fe40000000f00 */
[----:B--23--:R-:W-:Y:S05]  /*23100*/  CALL.REL.NOINC `($__internal_13_$__cuda_sm70_shflsync_idx_p) ;  /* 0x0000088000007944 */ /* 0x00cfea0003c00000 */
[----:B------:R-:W-:Y:S01]  /*23110*/  MOV R10, R5 ;  /* 0x00000005000a7202 */ /* 0x000fe20000000f00 */
[----:B------:R-:W-:Y:S05]  /*23120*/  BRA `(.L_x_819) ;  /* 0xffffdca000007947 */ /* 0x000fea000383ffff */
.L_x_769:
[----:B------:R-:W-:Y:S01]  /*23130*/  IMAD.MOV.U32 R9, RZ, RZ, R14 ;  /* 0x000000ffff097224 */ /* 0x000fe200078e000e */
[----:B------:R-:W-:Y:S01]  /*23140*/  MOV R5, 0x2 ;  /* 0x0000000200057802 */ /* 0x000fe20000000f00 */
[----:B------:R-:W-:Y:S01]  /*23150*/  IMAD.MOV.U32 R3, RZ, RZ, 0x181f ;  /* 0x0000181fff037424 */ /* 0x000fe200078e00ff */
[----:B----4-:R-:W-:Y:S02]  /*23160*/  MOV R2, 0x23180 ;  /* 0x0002318000027802 */ /* 0x010fe40000000f00 */
[----:B-123--:R-:W-:Y:S05]  /*23170*/  CALL.REL.NOINC `($__internal_13_$__cuda_sm70_shflsync_idx_p) ;  /* 0x0000081000007944 */ /* 0x00efea0003c00000 */
[----:B------:R-:W-:Y:S01]  /*23180*/  MOV R2, R5 ;  /* 0x0000000500027202 */ /* 0x000fe20000000f00 */
[----:B------:R-:W-:Y:S05]  /*23190*/  BRA `(.L_x_820) ;  /* 0xffffdc5000007947 */ /* 0x000fea000383ffff */
.L_x_772:
        /* <DEDUP_REMOVED lines=13> */
.L_x_774:
[----:B------:R-:W-:Y:S01]  /*23270*/  IMAD.MOV.U32 R9, RZ, RZ, R83 ;  /* 0x000000ffff097224 */ /* 0x000fe200078e0053 */
[----:B------:R-:W-:Y:S01]  /*23280*/  MOV R5, RZ ;  /* 0x000000ff00057202 */ /* 0x000fe20000000f00 */
[----:B------:R-:W-:Y:S01]  /*23290*/  IMAD.MOV.U32 R3, RZ, RZ, 0x1f ;  /* 0x0000001fff037424 */ /* 0x000fe200078e00ff */
[----:B----4-:R-:W-:Y:S02]  /*232a0*/  MOV R2, 0x232c0 ;  /* 0x000232c000027802 */ /* 0x010fe40000000f00 */
[----:B------:R-:W-:Y:S05]  /*232b0*/  CALL.REL.NOINC `($__internal_13_$__cuda_sm70_shflsync_idx_p) ;  /* 0x000006d000007944 */ /* 0x000fea0003c00000 */
[----:B------:R-:W-:Y:S01]  /*232c0*/  MOV R10, R5 ;  /* 0x00000005000a7202 */ /* 0x000fe20000000f00 */
[----:B------:R-:W-:Y:S05]  /*232d0*/  BRA `(.L_x_822) ;  /* 0xffffde6000007947 */ /* 0x000fea000383ffff */
.L_x_775:
[----:B------:R-:W-:Y:S01]  /*232e0*/  IMAD.MOV.U32 R9, RZ, RZ, R83 ;  /* 0x000000ffff097224 */ /* 0x000fe200078e0053 */
[----:B------:R-:W-:Y:S01]  /*232f0*/  MOV R5, 0x1 ;  /* 0x0000000100057802 */ /* 0x000fe20000000f00 */
[----:B------:R-:W-:Y:S01]  /*23300*/  IMAD.MOV.U32 R3, RZ, RZ, 0x1f ;  /* 0x0000001fff037424 */ /* 0x000fe200078e00ff */
[----:B----4-:R-:W-:Y:S02]  /*23310*/  MOV R2, 0x23330 ;  /* 0x0002333000027802 */ /* 0x010fe40000000f00 */
[----:B-12---:R-:W-:Y:S05]  /*23320*/  CALL.REL.NOINC `($__internal_13_$__cuda_sm70_shflsync_idx_p) ;  /* 0x0000066000007944 */ /* 0x006fea0003c00000 */
[----:B------:R-:W-:Y:S01]  /*23330*/  MOV R8, R5 ;  /* 0x0000000500087202 */ /* 0x000fe20000000f00 */
[----:B------:R-:W-:Y:S05]  /*23340*/  BRA `(.L_x_823) ;  /* 0xffffde1000007947 */ /* 0x000fea000383ffff */
.L_x_776:
[----:B------:R-:W-:Y:S01]  /*23350*/  IMAD.MOV.U32 R0, RZ, RZ, R4 ;  /* 0x000000ffff007224 */ /* 0x000fe200078e0004 */
[----:B------:R-:W-:-:S02]  /*23360*/  MOV R2, 0x1 ;  /* 0x0000000100027802 */ /* 0x000fc40000000f00 */
[----:B------:R-:W-:Y:S02]  /*23370*/  MOV R3, 0x23390 ;  /* 0x0002339000037802 */ /* 0x000fe40000000f00 */
[----:B-123--:R-:W-:Y:S05]  /*23380*/  CALL.REL.NOINC `($__internal_14_$__cuda_sm70_shflsync_up_p) ;  /* 0x0000065000007944 */ /* 0x00efea0003c00000 */
[----:B------:R-:W-:Y:S05]  /*23390*/  BRA `(.L_x_824) ;  /* 0xffffdef000007947 */ /* 0x000fea000383ffff */
.L_x_777:
[----:B------:R-:W-:Y:S01]  /*233a0*/  IMAD.MOV.U32 R0, RZ, RZ, R4 ;  /* 0x000000ffff007224 */ /* 0x000fe200078e0004 */
[----:B------:R-:W-:Y:S02]  /*233b0*/  MOV R2, 0x2 ;  /* 0x0000000200027802 */ /* 0x000fe40000000f00 */
[----:B------:R-:W-:Y:S02]  /*233c0*/  MOV R3, 0x233e0 ;  /* 0x000233e000037802 */ /* 0x000fe40000000f00 */
[----:B-12---:R-:W-:Y:S05]  /*233d0*/  CALL.REL.NOINC `($__internal_14_$__cuda_sm70_shflsync_up_p) ;  /* 0x0000060000007944 */ /* 0x006fea0003c00000 */
        /* <DEDUP_REMOVED lines=27> */
.L_x_781:
[----:B------:R-:W-:Y:S02]  /*23590*/  MOV R2, 0x1 ;  /* 0x0000000100027802 */ /* 0x000fe40000000f00 */
[----:B------:R-:W-:-:S02]  /*235a0*/  MOV R3, 0x235c0 ;  /* 0x000235c000037802 */ /* 0x000fc40000000f00 */
[----:B------:R-:W-:Y:S05]  /*235b0*/  CALL.REL.NOINC `($__internal_14_$__cuda_sm70_shflsync_up_p) ;  /* 0x0000042000007944 */ /* 0x000fea0003c00000 */
[----:B------:R-:W-:Y:S01]  /*235c0*/  MOV R2, R5 ;  /* 0x0000000500027202 */ /* 0x000fe20000000f00 */
[----:B------:R-:W-:Y:S05]  /*235d0*/  BRA `(.L_x_826) ;  /* 0xffffdf1000007947 */ /* 0x000fea000383ffff */
.L_x_782:
[----:B------:R-:W-:Y:S02]  /*235e0*/  MOV R2, 0x2 ;  /* 0x0000000200027802 */ /* 0x000fe40000000f00 */
[----:B------:R-:W-:-:S02]  /*235f0*/  MOV R3, 0x23610 ;  /* 0x0002361000037802 */ /* 0x000fc40000000f00 */
[----:B------:R-:W-:Y:S05]  /*23600*/  CALL.REL.NOINC `($__internal_14_$__cuda_sm70_shflsync_up_p) ;  /* 0x000003d000007944 */ /* 0x000fea0003c00000 */
[----:B------:R-:W-:Y:S01]  /*23610*/  SEL R5, R5, RZ, P1 ;  /* 0x000000ff05057207 */ /* 0x000fe20000800000 */
[----:B------:R-:W-:Y:S01]  /*23620*/  IMAD.MOV.U32 R2, RZ, RZ, 0x4 ;  /* 0x00000004ff027424 */ /* 0x000fe200078e00ff */
[----:B------:R-:W-:-:S03]  /*23630*/  MOV R3, 0x23660 ;  /* 0x0002366000037802 */ /* 0x000fc60000000f00 */
[----:B------:R-:W-:Y:S02]  /*23640*/  IMAD.IADD R0, R0, 0x1, R5 ;  /* 0x0000000100007824 */ /* 0x000fe400078e0205 */
        /* <DEDUP_REMOVED lines=22> */
.L_x_784:
[----:B------:R-:W-:Y:S02]  /*237b0*/  SEL R0, RZ, 0x1, P0 ;  /* 0x00000001ff007807 */ /* 0x000fe40000000000 */
[----:B------:R-:W-:-:S02]  /*237c0*/  MOV R2, 0x237e0 ;  /* 0x000237e000027802 */ /* 0x000fc40000000f00 */
[----:B---3--:R-:W-:Y:S05]  /*237d0*/  CALL.REL.NOINC `($__internal_15_$__cuda_sm70_votesync_ballot) ;  /* 0x0000027000007944 */ /* 0x008fea0003c00000 */
[----:B------:R-:W-:Y:S01]  /*237e0*/  MOV R11, R0 ;  /* 0x00000000000b7202 */ /* 0x000fe20000000f00 */
[----:B------:R-:W-:Y:S05]  /*237f0*/  BRA `(.L_x_828) ;  /* 0xffffde8000007947 */ /* 0x000fea000383ffff */
.L_x_785:
[----:B------:R-:W-:Y:S01]  /*23800*/  IMAD.MOV.U32 R9, RZ, RZ, R6 ;  /* 0x000000ffff097224 */ /* 0x000fe200078e0006 */
[----:B------:R-:W-:Y:S01]  /*23810*/  MOV R5, R0 ;  /* 0x0000000000057202 */ /* 0x000fe20000000f00 */
[----:B------:R-:W-:Y:S01]  /*23820*/  IMAD.MOV.U32 R3, RZ, RZ, 0x1f ;  /* 0x0000001fff037424 */ /* 0x000fe200078e00ff */
[----:B-1----:R-:W-:-:S02]  /*23830*/  MOV R2, 0x23850 ;  /* 0x0002385000027802 */ /* 0x002fc40000000f00 */
[----:B---3--:R-:W-:Y:S05]  /*23840*/  CALL.REL.NOINC `($__internal_13_$__cuda_sm70_shflsync_idx_p) ;  /* 0x0000014000007944 */ /* 0x008fea0003c00000 */
[----:B------:R-:W-:Y:S01]  /*23850*/  IMAD.MOV.U32 R6, RZ, RZ, R5 ;  /* 0x000000ffff067224 */ /* 0x000fe200078e0005 */
[----:B------:R-:W-:Y:S01]  /*23860*/  MOV R5, R0 ;  /* 0x0000000000057202 */ /* 0x000fe20000000f00 */
[----:B------:R-:W-:Y:S01]  /*23870*/  IMAD.MOV.U32 R9, RZ, RZ, R7 ;  /* 0x000000ffff097224 */ /* 0x000fe200078e0007 */
[----:B------:R-:W-:-:S02]  /*23880*/  MOV R3, 0x1f ;  /* 0x0000001f00037802 */ /* 0x000fc40000000f00 */
[----:B------:R-:W-:Y:S02]  /*23890*/  MOV R2, 0x238b0 ;  /* 0x000238b000027802 */ /* 0x000fe40000000f00 */
[----:B------:R-:W-:Y:S05]  /*238a0*/  CALL.REL.NOINC `($__internal_13_$__cuda_sm70_shflsync_idx_p) ;  /* 0x000000e000007944 */ /* 0x000fea0003c00000 */
[----:B------:R-:W-:Y:S01]  /*238b0*/  MOV R7, R5 ;  /* 0x0000000500077202 */ /* 0x000fe20000000f00 */
[----:B------:R-:W-:Y:S05]  /*238c0*/  BRA `(.L_x_829) ;  /* 0xffffde2000007947 */ /* 0x000fea000383ffff */
.L_x_788:
[----:B------:R-:W-:Y:S01]  /*238d0*/  IMAD.MOV.U32 R9, RZ, RZ, R4 ;  /* 0x000000ffff097224 */ /* 0x000fe200078e0004 */
[----:B------:R-:W-:Y:S01]  /*238e0*/  MOV R5, R0 ;  /* 0x0000000000057202 */ /* 0x000fe20000000f00 */
[----:B------:R-:W-:Y:S01]  /*238f0*/  IMAD.MOV.U32 R3, RZ, RZ, 0x1f ;  /* 0x0000001fff037424 */ /* 0x000fe200078e00ff */
[----:B-1----:R-:W-:Y:S02]  /*23900*/  MOV R2, 0x23920 ;  /* 0x0002392000027802 */ /* 0x002fe40000000f00 */
[----:B---34-:R-:W-:Y:S05]  /*23910*/  CALL.REL.NOINC `($__internal_13_$__cuda_sm70_shflsync_idx_p) ;  /* 0x0000007000007944 */ /* 0x018fea0003c00000 */
[----:B------:R-:W-:Y:S01]  /*23920*/  MOV R12, R5 ;  /* 0x00000005000c7202 */ /* 0x000fe20000000f00 */
[----:B------:R-:W-:Y:S05]  /*23930*/  BRA `(.L_x_787) ;  /* 0xffffde1000007947 */ /* 0x000fea000383ffff */
        .weak           $__internal_12_$__cuda_sm70_shflsync_bfly_p
        .type           $__internal_12_$__cuda_sm70_shflsync_bfly_p,@function
        .size           $__internal_12_$__cuda_sm70_shflsync_bfly_p,($__internal_13_$__cuda_sm70_shflsync_idx_p - $__internal_12_$__cuda_sm70_shflsync_bfly_p)
$__internal_12_$__cuda_sm70_shflsync_bfly_p:
[----:B------:R-:W-:Y:S04]  /*23940*/  WARPSYNC R6 ;  /* 0x0000000600007348 */ /* 0x000fe80003800000 */
[----:B------:R1:W2:Y:S02]  /*23950*/  SHFL.BFLY PT, R5, R2, R5, R7 ;  /* 0x0c00000502057389 */ /* 0x0002a400000e0007 */
[----:B-1----:R-:W-:-:S02]  /*23960*/  MOV R2, R3 ;  /* 0x0000000300027202 */ /* 0x002fc40000000f00 */
[----:B------:R-:W-:-:S04]  /*23970*/  MOV R3, 0x0 ;  /* 0x0000000000037802 */ /* 0x000fc80000000f00 */
[----:B--2---:R-:W-:Y:S05]  /*23980*/  RET.REL.NODEC R2 `(_ZN7cutlass13device_kernelIN5flash19enable_sm80_to_sm89INS1_16FlashAttnFwdSm80INS1_25CollectiveMainloopFwdSm80ILi8ELi1ELb0EN4cute5tupleIJNS5_1CILi128EEENS7_ILi64EEENS7_ILi192EEEEEELi192ENS_10bfloat16_tEfNS_4arch4Sm80ELb0ELb1ELb1ELb1ELb0ELb1ELb1ELb1EEENS1_21CollectiveEpilogueFwdINS6_IJS8_SA_S9_EEENS6_IJNS7_ILi1EEESI_SI_EEESC_SE_Li256ELb1ELb1ELb1ELb0EEENS1_36VarlenDynamicPersistentTileSchedulerILi128ELi64ELi256ELi256ELb1ELb1ELb0ELb1ELb0ELb1EEEEEEEEEvNT_6ParamsE) ;  /* 0xfffdc67002007950 */ /* 0x004fea0003c3ffff */
        .weak           $__internal_13_$__cuda_sm70_shflsync_idx_p
        .type           $__internal_13_$__cuda_sm70_shflsync_idx_p,@function
        .size           $__internal_13_$__cuda_sm70_shflsync_idx_p,($__internal_14_$__cuda_sm70_shflsync_up_p - $__internal_13_$__cuda_sm70_shflsync_idx_p)
$__internal_13_$__cuda_sm70_shflsync_idx_p:
[----:B------:R-:W-:-:S04]  /*23990*/  MOV R86, 0xffffffff ;  /* 0xffffffff00567802 */ /* 0x000fc80000000f00 */
[----:B------:R-:W-:Y:S04]  /*239a0*/  WARPSYNC R86 ;  /* 0x0000005600007348 */ /* 0x000fe80003800000 */
[----:B------:R1:W2:Y:S02]  /*239b0*/  SHFL.IDX PT, R5, R9, R5, R3 ;  /* 0x0000000509057389 */ /* 0x0002a400000e0003 */
[----:B-1----:R-:W-:-:S04]  /*239c0*/  MOV R3, 0x0 ;  /* 0x0000000000037802 */ /* 0x002fc80000000f00 */
[----:B--2---:R-:W-:Y:S05]  /*239d0*/  RET.REL.NODEC R2 `(_ZN7cutlass13device_kernelIN5flash19enable_sm80_to_sm89INS1_16FlashAttnFwdSm80INS1_25CollectiveMainloopFwdSm80ILi8ELi1ELb0EN4cute5tupleIJNS5_1CILi128EEENS7_ILi64EEENS7_ILi192EEEEEELi192ENS_10bfloat16_tEfNS_4arch4Sm80ELb0ELb1ELb1ELb1ELb0ELb1ELb1ELb1EEENS1_21CollectiveEpilogueFwdINS6_IJS8_SA_S9_EEENS6_IJNS7_ILi1EEESI_SI_EEESC_SE_Li256ELb1ELb1ELb1ELb0EEENS1_36VarlenDynamicPersistentTileSchedulerILi128ELi64ELi256ELi256ELb1ELb1ELb0ELb1ELb0ELb1EEEEEEEEEvNT_6ParamsE) ;  /* 0xfffdc62002007950 */ /* 0x004fea0003c3ffff */
        .weak           $__internal_14_$__cuda_sm70_shflsync_up_p
        .type           $__internal_14_$__cuda_sm70_shflsync_up_p,@function
        .size           $__internal_14_$__cuda_sm70_shflsync_up_p,($__internal_15_$__cuda_sm70_votesync_ballot - $__internal_14_$__cuda_sm70_shflsync_up_p)
$__internal_14_$__cuda_sm70_shflsync_up_p:
[----:B------:R-:W-:Y:S02]  /*239e0*/  IMAD.MOV.U32 R5, RZ, RZ, RZ ;  /* 0x000000ffff057224 */ /* 0x000fe400078e00ff */
[----:B------:R-:W-:-:S04]  /*239f0*/  IMAD.MOV.U32 R9, RZ, RZ, -0x1 ;  /* 0xffffffffff097424 */ /* 0x000fc800078e00ff */
[----:B------:R-:W-:Y:S04]  /*23a00*/  WARPSYNC R9 ;  /* 0x0000000900007348 */ /* 0x000fe80003800000 */
[----:B------:R1:W2:Y:S02]  /*23a10*/  SHFL.UP PT, R5, R0, R2, R5 ;  /* 0x0400000200057389 */ /* 0x0002a400000e0005 */
[----:B-1----:R-:W-:Y:S02]  /*23a20*/  MOV R2, R3 ;  /* 0x0000000300027202 */ /* 0x002fe40000000f00 */
[----:B------:R-:W-:-:S04]  /*23a30*/  MOV R3, 0x0 ;  /* 0x0000000000037802 */ /* 0x000fc80000000f00 */
[----:B--2---:R-:W-:Y:S05]  /*23a40*/  RET.REL.NODEC R2 `(_ZN7cutlass13device_kernelIN5flash19enable_sm80_to_sm89INS1_16FlashAttnFwdSm80INS1_25CollectiveMainloopFwdSm80ILi8ELi1ELb0EN4cute5tupleIJNS5_1CILi128EEENS7_ILi64EEENS7_ILi192EEEEEELi192ENS_10bfloat16_tEfNS_4arch4Sm80ELb0ELb1ELb1ELb1ELb0ELb1ELb1ELb1EEENS1_21CollectiveEpilogueFwdINS6_IJS8_SA_S9_EEENS6_IJNS7_ILi1EEESI_SI_EEESC_SE_Li256ELb1ELb1ELb1ELb0EEENS1_36VarlenDynamicPersistentTileSchedulerILi128ELi64ELi256ELi256ELb1ELb1ELb0ELb1ELb0ELb1EEEEEEEEEvNT_6ParamsE) ;  /* 0xfffdc5b002007950 */ /* 0x004fea0003c3ffff */
        .weak           $__internal_15_$__cuda_sm70_votesync_ballot
        .type           $__internal_15_$__cuda_sm70_votesync_ballot,@function
        .size           $__internal_15_$__cuda_sm70_votesync_ballot,(.L_x_4936 - $__internal_15_$__cuda_sm70_votesync_ballot)
$__internal_15_$__cuda_sm70_votesync_ballot:
[----:B------:R-:W-:Y:S01]  /*23a50*/  ISETP.NE.U32.AND P0, PT, R0, 0x1, PT ;  /* 0x000000010000780c */ /* 0x000fe20003f05070 */
[----:B------:R-:W-:-:S04]  /*23a60*/  IMAD.MOV.U32 R3, RZ, RZ, -0x1 ;  /* 0xffffffffff037424 */ /* 0x000fc800078e00ff */
[----:B------:R-:W-:Y:S08]  /*23a70*/  WARPSYNC R3 ;  /* 0x0000000300007348 */ /* 0x000ff00003800000 */
[----:B------:R-:W-:-:S04]  /*23a80*/  VOTE.ANY R0, PT, !P0 ;  /* 0x0000000000007806 */ /* 0x000fc800040e0100 */
[----:B------:R-:W-:Y:S01]  /*23a90*/  LOP3.LUT R0, R0, R3, RZ, 0xc0, !PT ;  /* 0x0000000300007212 */ /* 0x000fe200078ec0ff */
[----:B------:R-:W-:-:S04]  /*23aa0*/  IMAD.MOV.U32 R3, RZ, RZ, 0x0 ;  /* 0x00000000ff037424 */ /* 0x000fc800078e00ff */
[----:B------:R-:W-:Y:S05]  /*23ab0*/  RET.REL.NODEC R2 `(_ZN7cutlass13device_kernelIN5flash19enable_sm80_to_sm89INS1_16FlashAttnFwdSm80INS1_25CollectiveMainloopFwdSm80ILi8ELi1ELb0EN4cute5tupleIJNS5_1CILi128EEENS7_ILi64EEENS7_ILi192EEEEEELi192ENS_10bfloat16_tEfNS_4arch4Sm80ELb0ELb1ELb1ELb1ELb0ELb1ELb1ELb1EEENS1_21CollectiveEpilogueFwdINS6_IJS8_SA_S9_EEENS6_IJNS7_ILi1EEESI_SI_EEESC_SE_Li256ELb1ELb1ELb1ELb0EEENS1_36VarlenDynamicPersistentTileSchedulerILi128ELi64ELi256ELi256ELb1ELb1ELb0ELb1ELb0ELb1EEEEEEEEEvNT_6ParamsE) ;  /* 0xfffdc54002007950 */ /* 0x000fea0003c3ffff */
.L_x_830:
        /* <DEDUP_REMOVED lines=12> */
.L_x_4936:


//--------------------- .text._ZN7cutlass13device_kernelIN5flash19enable_sm80_to_sm89INS1_16FlashAttnFwdSm80INS1_25CollectiveMainloopFwdSm80ILi8ELi1ELb1EN4cute5tupleIJNS5_1CILi128EEENS7_ILi96EEENS7_ILi192EEEEEELi192ENS_10bfloat16_tEfNS_4arch4Sm80ELb1ELb0ELb1ELb0ELb0ELb0ELb1ELb1EEENS1_21CollectiveEpilogueFwdINS6_IJS8_SA_S9_EEENS6_IJNS7_ILi1EEESI_SI_EEESC_SE_Li256ELb0ELb1ELb1ELb0EEENS1_30DynamicPersistentTileSchedulerILi256ELi256ELb1ELb1ELb0EEEEEEEEEvNT_6ParamsE --------------------------
	.section	.text._ZN7cutlass13device_kernelIN5flash19enable_sm80_to_sm89INS1_16FlashAttnFwdSm80INS1_25CollectiveMainloopFwdSm80ILi8ELi1ELb1EN4cute5tupleIJNS5_1CILi128EEENS7_ILi96EEENS7_ILi192EEEEEELi192ENS_10bfloat16_tEfNS_4arch4Sm80ELb1ELb0ELb1ELb0ELb0ELb0ELb1ELb1EEENS1_21CollectiveEpilogueFwdINS6_IJS8_SA_S9_EEENS6_IJNS7_ILi1EEESI_SI_EEESC_SE_Li256ELb0ELb1ELb1ELb0EEENS1_30DynamicPersistentTileSchedulerILi256ELi256ELb1ELb1ELb0EEEEEEEEEvNT_6ParamsE,"ax",@progbits
	.sectioninfo	@"SHI_REGISTERS=255"
	.align	128
.text._ZN7cutlass13device_kernelIN5flash19enable_sm80_to_sm89INS1_16FlashAttnFwdSm80INS1_25CollectiveMainloopFwdSm80ILi8ELi1ELb1EN4cute5tupleIJNS5_1CILi128EEENS7_ILi96EEENS7_ILi192EEEEEELi192ENS_10bfloat16_tEfNS_4arch4Sm80ELb1ELb0ELb1ELb0ELb0ELb0ELb1ELb1EEENS1_21CollectiveEpilogueFwdINS6_IJS8_SA_S9_EEENS6_IJNS7_ILi1EEESI_SI_EEESC_SE_Li256ELb0ELb1ELb1ELb0EEENS1_30DynamicPersistentTileSchedulerILi256ELi256ELb1ELb1ELb0EEEEEEEEEvNT_6ParamsE:
        .type           _ZN7cutlass13device_kernelIN5flash19enable_sm80_to_sm89INS1_16FlashAttnFwdSm80INS1_25CollectiveMainloopFwdSm80ILi8ELi1ELb1EN4cute5tupleIJNS5_1CILi128EEENS7_ILi96EEENS7_ILi192EEEEEELi192ENS_10bfloat16_tEfNS_4arch4Sm80ELb1ELb0ELb1ELb0ELb0ELb0ELb1ELb1EEENS1_21CollectiveEpilogueFwdINS6_IJS8_SA_S9_EEENS6_IJNS7_ILi1EEESI_SI_EEESC_SE_Li256ELb0ELb1ELb1ELb0EEENS1_30DynamicPersistentTileSchedulerILi256ELi256ELb1ELb1ELb0EEEEEEEEEvNT_6ParamsE,@function
        .size           _ZN7cutlass13device_kernelIN5flash19enable_sm80_to_sm89INS1_16FlashAttnFwdSm80INS1_25CollectiveMainloopFwdSm80ILi8ELi1ELb1EN4cute5tupleIJNS5_1CILi128EEENS7_ILi96EEENS7_ILi192EEEEEELi192ENS_10bfloat16_tEfNS_4arch4Sm80ELb1ELb0ELb1ELb0ELb0ELb0ELb1ELb1EEENS1_21CollectiveEpilogueFwdINS6_IJS8_SA_S9_EEENS6_IJNS7_ILi1EEESI_SI_EEESC_SE_Li256ELb0ELb1ELb1ELb0EEENS1_30DynamicPersistentTileSchedulerILi256ELi256ELb1ELb1ELb0EEEEEEEEEvNT_6ParamsE,(.L_x_4941 - _ZN7cutlass13device_kernelIN5flash19enable_sm80_to_sm89INS1_16FlashAttnFwdSm80INS1_25CollectiveMainloopFwdSm80ILi8ELi1ELb1EN4cute5tupleIJNS5_1CILi128EEENS7_ILi96EEENS7_ILi192EEEEEELi192ENS_10bfloat16_tEfNS_4arch4Sm80ELb1ELb0ELb1ELb0ELb0ELb0ELb1ELb1EEENS1_21CollectiveEpilogueFwdINS6_IJS8_SA_S9_EEENS6_IJNS7_ILi1EEESI_SI_EEESC_SE_Li256ELb0ELb1ELb1ELb0EEENS1_30DynamicPersistentTileSchedulerILi256ELi256ELb1ELb1ELb0EEEEEEEEEvNT_6ParamsE)
        .other          _ZN7cutlass13device_kernelIN5flash19enable_sm80_to_sm89INS1_16FlashAttnFwdSm80INS1_25CollectiveMainloopFwdSm80ILi8ELi1ELb1EN4cute5tupleIJNS5_1CILi128EEENS7_ILi96EEENS7_ILi192EEEEEELi192ENS_10bfloat16_tEfNS_4arch4Sm80ELb1ELb0ELb1ELb0ELb0ELb0ELb1ELb1EEENS1_21CollectiveEpilogueFwdINS6_IJS8_SA_S9_EEENS6_IJNS7_ILi1EEESI_SI_EEESC_SE_Li256ELb0ELb1ELb1ELb0EEENS1_30DynamicPersistentTileSchedulerILi256ELi256ELb1ELb1ELb0EEEEEEEEEvNT_6ParamsE,@"STO_CUDA_ENTRY STV_DEFAULT"
_ZN7cutlass13device_kernelIN5flash19enable_sm80_to_sm89INS1_16FlashAttnFwdSm80INS1_25CollectiveMainloopFwdSm80ILi8ELi1ELb1EN4cute5tupleIJNS5_1CILi128EEENS7_ILi96EEENS7_ILi192EEEEEELi192ENS_10bfloat16_tEfNS_4arch4Sm80ELb1ELb0ELb1ELb0ELb0ELb0ELb1ELb1EEENS1_21CollectiveEpilogueFwdINS6_IJS8_SA_S9_EEENS6_IJNS7_ILi1EEESI_SI_EEESC_SE_Li256ELb0ELb1ELb1ELb0EEENS1_30DynamicPersistentTileSchedulerILi256ELi256ELb1ELb1ELb0EEEEEEEEEvNT_6ParamsE:
[----:B------:R-:W-:-:S03]  /*0000*/  MOV R1, c[0x0][0x28] ;  /* 0x00000a0000017a02 */ /* 0x000fc60000000f00 */
[----:B------:R-:W1:Y:S01]  /*0010*/  S2R R14, SR_TID.X ;  /* 0x00000000000e7919 */ /* 0x000e620000002100 */
[----:B------:R-:W-:-:S03]  /*0020*/  IADD3 R1, R1, -0xa8, RZ ;  /* 0xffffff5801017810 */ /* 0x000fc60007ffe0ff */
[----:B------:R-:W2:Y:S01]  /*0030*/  S2R R13, SR_CTAID.X ;  /* 0x00000000000d7919 */ /* 0x000ea20000002500 */
[----:B-1----:R-:W-:-:S05]  /*0040*/  SHF.R.U32.HI R0, RZ, 0x5, R14 ;  /* 0x00000005ff007819 */ /* 0x002fca000001160e */
[----:B------:R-:W1:Y:S04]  /*0050*/  SHFL.IDX PT, R2, R0, RZ, 0x1f ;  /* 0x00001fff00027589 */ /* 0x000e6800000e0000 */
[----:B------:R-:W3:Y:S01]  /*0060*/  SHFL.IDX PT, R0, R0, RZ, 0x1f ;  /* 0x00001fff00007589 */ /* 0x000ee200000e0000 */
[----:B-1----:R-:W-:Y:S01]  /*0070*/  ISETP.GE.AND P0, PT, R2, 0x1, PT ;  /* 0x000000010200780c */ /* 0x002fe20003f06270 */
[----:B---3--:R1:W3:-:S12]  /*0080*/  R2UR UR6, R0 ;  /* 0x00000000000673c2 */ /* 0x0082d800000e0000 */
[----:B------:R-:W-:Y:S06]  /*0090*/  @P0 BAR.ARV 0x4, 0x100 ;  /* 0x0104000000000b1d */ /* 0x000fec0000002000 */
[----:B--2---:R-:W-:-:S13]  /*00a0*/  ISETP.GE.AND P0, PT, R13, c[0x0][0x538], PT ;  /* 0x00014e000d007a0c */ /* 0x004fda0003f06270 */
[----:B------:R-:W-:Y:S05]  /*00b0*/  @P0 EXIT ;  /* 0x000000000000094d */ /* 0x000fea0003800000 */
[----:B-1-3--:R-:W-:Y:S01]  /*00c0*/  SHF.R.S32.HI R11, RZ, 0x1f, R14 ;  /* 0x0000001fff0b7819 */ /* 0x00afe2000001140e */
[----:B------:R-:W-:Y:S01]  /*00d0*/  IMAD.MOV.U32 R249, RZ, RZ, 0x10 ;  /* 0x00000010fff97424 */ /* 0x000fe200078e00ff */
[----:B------:R-:W-:Y:S01]  /*00e0*/  ULDC.64 UR8, c[0x0][0x118] ;  /* 0x0000460000087ab9 */ /* 0x000fe20000000a00 */
[----:B------:R-:W-:Y:S01]  /*00f0*/  IMAD.MOV.U32 R230, RZ, RZ, 0x20 ;  /* 0x00000020ffe67424 */ /* 0x000fe200078e00ff */
[CC--:B------:R-:W-:Y:S02]  /*0100*/  LEA.HI R2, R11.reuse, R14.reuse, RZ, 0x4 ;  /* 0x0000000e0b027211 */ /* 0x0c0fe400078f20ff */
[CC--:B------:R-:W-:Y:S02]  /*0110*/  LEA.HI R0, R11.reuse, R14.reuse, RZ, 0x2 ;  /* 0x0000000e0b007211 */ /* 0x0c0fe400078f10ff */
[----:B------:R-:W-:Y:S02]  /*0120*/  SHF.R.S32.HI R3, RZ, 0x4, R2 ;  /* 0x00000004ff037819 */ /* 0x000fe40000011402 */
[----:B------:R-:W-:-:S02]  /*0130*/  LEA.HI R10, R11, R14, RZ, 0x3 ;  /* 0x0000000e0b0a7211 */ /* 0x000fc400078f18ff */
[----:B------:R-:W-:Y:S02]  /*0140*/  LOP3.LUT R4, R0, 0xfffffffc, RZ, 0xc0, !PT ;  /* 0xfffffffc00047812 */ /* 0x000fe400078ec0ff */
[C---:B------:R-:W-:Y:S02]  /*0150*/  LOP3.LUT R0, R2.reuse, 0xfffffff0, RZ, 0xc0, !PT ;  /* 0xfffffff002007812 */ /* 0x040fe400078ec0ff */
[----:B------:R-:W-:Y:S01]  /*0160*/  LEA.HI R2, R2, R3, RZ, 0x1 ;  /* 0x0000000302027211 */ /* 0x000fe200078f08ff */
[C---:B------:R-:W-:Y:S01]  /*0170*/  IMAD.IADD R4, R14.reuse, 0x1, -R4 ;  /* 0x000000010e047824 */ /* 0x040fe200078e0a04 */
[----:B------:R-:W-:Y:S01]  /*0180*/  SHF.R.S32.HI R15, RZ, 0x3, R10 ;  /* 0x00000003ff0f7819 */ /* 0x000fe2000001140a */
[----:B------:R-:W-:Y:S01]  /*0190*/  IMAD.IADD R5, R14, 0x1, -R0 ;  /* 0x000000010e057824 */ /* 0x000fe200078e0a00 */
[----:B------:R-:W-:Y:S02]  /*01a0*/  LOP3.LUT R6, R10, 0xfffffff8, RZ, 0xc0, !PT ;  /* 0xfffffff80a067812 */ /* 0x000fe400078ec0ff */
[----:B------:R-:W-:Y:S01]  /*01b0*/  LOP3.LUT R0, R2, 0xfffffffe, RZ, 0xc0, !PT ;  /* 0xfffffffe02007812 */ /* 0x000fe200078ec0ff */
[----:B------:R-:W-:-:S02]  /*01c0*/  IMAD.SHL.U32 R7, R15, 0x40, RZ ;  /* 0x000000400f077824 */ /* 0x000fc400078e00ff */
[----:B------:R-:W-:Y:S02]  /*01d0*/  IMAD.IADD R6, R14, 0x1, -R6 ;  /* 0x000000010e067824 */ /* 0x000fe400078e0a06 */
[----:B------:R-:W-:Y:S01]  /*01e0*/  IMAD.IADD R9, R3, 0x1, -R0 ;  /* 0x0000000103097824 */ /* 0x000fe200078e0a00 */
[----:B------:R-:W-:Y:S01]  /*01f0*/  LEA.HI R0, R4, R4, RZ, 0x1 ;  /* 0x0000000404007211 */ /* 0x000fe200078f08ff */
[C---:B------:R-:W-:Y:S01]  /*0200*/  IMAD.SHL.U32 R16, R6.reuse, 0x8, RZ ;  /* 0x0000000806107824 */ /* 0x040fe200078e00ff */
[----:B------:R-:W-:Y:S01]  /*0210*/  LOP3.LUT R2, R7, 0x1c0, RZ, 0xc0, !PT ;  /* 0x000001c007027812 */ /* 0x000fe200078ec0ff */
[----:B------:R-:W-:Y:S01]  /*0220*/  IMAD.SHL.U32 R8, R6, 0x40, RZ ;  /* 0x0000004006087824 */ /* 0x000fe200078e00ff */
[----:B------:R-:W-:Y:S02]  /*0230*/  SHF.R.S32.HI R7, RZ, 0x1f, R5 ;  /* 0x0000001fff077819 */ /* 0x000fe40000011405 */
[----:B------:R-:W-:Y:S01]  /*0240*/  LOP3.LUT R0, R0, 0x1ffffffe, RZ, 0xc0, !PT ;  /* 0x1ffffffe00007812 */ /* 0x000fe200078ec0ff */
[----:B------:R-:W-:Y:S01]  /*0250*/  STL [R1+0x50], R16 ;  /* 0x0000501001007387 */ /* 0x000fe20000100800 */
[----:B------:R-:W-:-:S02]  /*0260*/  LOP3.LUT R3, R2, 0x38, R16, 0xf8, !PT ;  /* 0x0000003802037812 */ /* 0x000fc400078ef810 */
[----:B------:R-:W-:Y:S01]  /*0270*/  SHF.R.U32.HI R2, RZ, 0x3, R2 ;  /* 0x00000003ff027819 */ /* 0x000fe20000011602 */
[----:B------:R-:W-:Y:S01]  /*0280*/  IMAD.IADD R12, R4, 0x1, -R0 ;  /* 0x00000001040c7824 */ /* 0x000fe200078e0a00 */
[----:B------:R-:W-:Y:S02]  /*0290*/  LEA.HI R224, R7, R5, RZ, 0x3 ;  /* 0x0000000507e07211 */ /* 0x000fe400078f18ff */
[----:B------:R-:W-:Y:S02]  /*02a0*/  LOP3.LUT R7, R3, R2, RZ, 0x3c, !PT ;  /* 0x0000000203077212 */ /* 0x000fe400078e3cff */
[C---:B------:R-:W-:Y:S01]  /*02b0*/  LOP3.LUT R0, R224.reuse, 0xfffffff8, RZ, 0xc0, !PT ;  /* 0xfffffff8e0007812 */ /* 0x040fe200078ec0ff */
[----:B------:R-:W-:Y:S01]  /*02c0*/  IMAD.SHL.U32 R224, R224, 0x40, RZ ;  /* 0x00000040e0e07824 */ /* 0x000fe200078e00ff */
[----:B------:R-:W-:Y:S02]  /*02d0*/  LOP3.LUT R2, R8, 0x1c0, RZ, 0xc0, !PT ;  /* 0x000001c008027812 */ /* 0x000fe400078ec0ff */
[----:B------:R-:W-:Y:S01]  /*02e0*/  LEA.HI R4, R11, R14, RZ, 0x6 ;  /* 0x0000000e0b047211 */ /* 0x000fe200078f30ff */
[----:B------:R-:W-:Y:S01]  /*02f0*/  IMAD.IADD R5, R5, 0x1, -R0 ;  /* 0x0000000105057824 */ /* 0x000fe200078e0a00 */
[----:B------:R-:W-:-:S02]  /*0300*/  LOP3.LUT R3, R2, 0x8, R10, 0xf8, !PT ;  /* 0x0000000802037812 */ /* 0x000fc400078ef80a */
[----:B------:R-:W-:Y:S01]  /*0310*/  SHF.R.U32.HI R2, RZ, 0x3, R2 ;  /* 0x00000003ff027819 */ /* 0x000fe20000011602 */
[----:B------:R-:W-:Y:S01]  /*0320*/  IMAD.SHL.U32 R0, R4, 0x8, RZ ;  /* 0x0000000804007824 */ /* 0x000fe200078e00ff */
[----:B------:R-:W-:Y:S01]  /*0330*/  LEA.HI R8, R11, R14, RZ, 0x5 ;  /* 0x0000000e0b087211 */ /* 0x000fe200078f28ff */
[----:B------:R-:W-:Y:S01]  /*0340*/  IMAD.SHL.U32 R4, R5, 0x40, RZ ;  /* 0x0000004005047824 */ /* 0x000fe200078e00ff */
[----:B------:R-:W-:Y:S01]  /*0350*/  LOP3.LUT R225, R3, R2, RZ, 0x3c, !PT ;  /* 0x0000000203e17212 */ /* 0x000fe200078e3cff */
[----:B------:R-:W-:Y:S01]  /*0360*/  IMAD.SHL.U32 R3, R9, 0x8, RZ ;  /* 0x0000000809037824 */ /* 0x000fe200078e00ff */
[----:B------:R-:W-:Y:S02]  /*0370*/  LOP3.LUT R2, R8, 0xffffffe0, RZ, 0xc0, !PT ;  /* 0xffffffe008027812 */ /* 0x000fe400078ec0ff */
[----:B------:R-:W-:Y:S01]  /*0380*/  LOP3.LUT R10, R7, 0x7ffffe00, R0, 0xf8, !PT ;  /* 0x7ffffe00070a7812 */ /* 0x000fe200078ef800 */
[----:B------:R-:W-:Y:S01]  /*0390*/  IMAD R225, R9, 0x200, R225 ;  /* 0x0000020009e17824 */ /* 0x000fe200078e02e1 */
[----:B------:R-:W-:Y:S01]  /*03a0*/  LOP3.LUT R0, R4, 0x1c0, RZ, 0xc0, !PT ;  /* 0x000001c004007812 */ /* 0x000fe200078ec0ff */
[----:B------:R-:W-:Y:S01]  /*03b0*/  IMAD.IADD R14, R14, 0x1, -R2 ;  /* 0x000000010e0e7824 */ /* 0x000fe200078e0a02 */
[----:B------:R-:W-:-:S02]  /*03c0*/  SHF.R.S32.HI R250, RZ, 0x5, R8 ;  /* 0x00000005fffa7819 */ /* 0x000fc40000011408 */
[----:B------:R-:W-:Y:S02]  /*03d0*/  SHF.R.S32.HI R4, RZ, 0x1f, R8 ;  /* 0x0000001fff047819 */ /* 0x000fe40000011408 */
[----:B------:R-:W-:Y:S02]  /*03e0*/  LOP3.LUT R3, R0, 0x8, R3, 0xf8, !PT ;  /* 0x0000000800037812 */ /* 0x000fe400078ef803 */
[----:B------:R-:W-:Y:S02]  /*03f0*/  SHF.R.U32.HI R2, RZ, 0x3, R0 ;  /* 0x00000003ff027819 */ /* 0x000fe40000011600 */
[----:B------:R-:W-:Y:S02]  /*0400*/  LEA.HI R0, R4, R250, RZ, 0x3 ;  /* 0x000000fa04007211 */ /* 0x000fe400078f18ff */
[----:B------:R-:W-:Y:S02]  /*0410*/  SHF.R.S32.HI R7, RZ, 0x1f, R14 ;  /* 0x0000001fff077819 */ /* 0x000fe4000001140e */
[----:B------:R-:W-:-:S02]  /*0420*/  LOP3.LUT R0, R0, 0xffffff8, RZ, 0xc0, !PT ;  /* 0x0ffffff800007812 */ /* 0x000fc400078ec0ff */
[----:B------:R-:W-:Y:S02]  /*0430*/  LOP3.LUT R4, R3, R2, RZ, 0x3c, !PT ;  /* 0x0000000203047212 */ /* 0x000fe400078e3cff */
[----:B------:R-:W-:Y:S01]  /*0440*/  LEA.HI R3, R7, R14, RZ, 0x2 ;  /* 0x0000000e07037211 */ /* 0x000fe200078f10ff */
[----:B------:R-:W-:Y:S01]  /*0450*/  IMAD.IADD R2, R250, 0x1, -R0 ;  /* 0x00000001fa027824 */ /* 0x000fe200078e0a00 */
[----:B------:R-:W-:Y:S02]  /*0460*/  R2P PR, R5, 0x6 ;  /* 0x0000000605007804 */ /* 0x000fe40000000000 */
[----:B------:R-:W-:Y:S02]  /*0470*/  SHF.R.S32.HI R0, RZ, 0x2, R3 ;  /* 0x00000002ff007819 */ /* 0x000fe40000011403 */
[----:B------:R-:W-:Y:S02]  /*0480*/  LOP3.LUT R3, R3, 0x7ffffffc, RZ, 0xc0, !PT ;  /* 0x7ffffffc03037812 */ /* 0x000fe400078ec0ff */
[----:B------:R-:W-:Y:S01]  /*0490*/  SEL R249, R249, 0xfffffff0, !P1 ;  /* 0xfffffff0f9f97807 */ /* 0x000fe20004800000 */
[----:B------:R-:W-:Y:S01]  /*04a0*/  IMAD R8, R2, 0x10, R0 ;  /* 0x0000001002087824 */ /* 0x000fe200078e0200 */
[----:B------:R-:W-:Y:S01]  /*04b0*/  IADD3 R2, R16, 0x40, RZ ;  /* 0x0000004010027810 */ /* 0x000fe20007ffe0ff */
[----:B------:R-:W-:Y:S01]  /*04c0*/  IMAD R0, R6, 0x20, R15 ;  /* 0x0000002006007824 */ /* 0x000fe200078e020f */
[----:B------:R-:W-:Y:S01]  /*04d0*/  SEL R5, R230, 0xffffffe0, !P2 ;  /* 0xffffffe0e6057807 */ /* 0x000fe20005000000 */
[----:B------:R-:W-:Y:S01]  /*04e0*/  IMAD.IADD R3, R14, 0x1, -R3 ;  /* 0x000000010e037824 */ /* 0x000fe200078e0a03 */
[----:B------:R-:W-:Y:S01]  /*04f0*/  STL [R1+0x6c], R8 ;  /* 0x00006c0801007387 */ /* 0x000fe20000100800 */
[----:B------:R-:W-:-:S02]  /*0500*/  SHF.R.S32.HI R2, RZ, 0x1f, R2 ;  /* 0x0000001fff027819 */ /* 0x000fc40000011402 */
[----:B------:R-:W-:Y:S01]  /*0510*/  IMAD.IADD R249, R249, 0x1, R5 ;  /* 0x00000001f9f97824 */ /* 0x000fe200078e0205 */
[----:B------:R-:W-:Y:S01]  /*0520*/  STL [R1+0x5c], R13 ;  /* 0x00005c0d01007387 */ /* 0x000fe20000100800 */
[----:B------:R-:W-:Y:S01]  /*0530*/  LOP3.LUT R224, R4, 0x7ffffe00, R224, 0xf8, !PT ;  /* 0x7ffffe0004e07812 */ /* 0x000fe200078ef8e0 */
[----:B------:R-:W-:Y:S01]  /*0540*/  IMAD.SHL.U32 R5, R10, 0x2, RZ ;  /* 0x000000020a057824 */ /* 0x000fe200078e00ff */
[----:B------:R-:W-:Y:S01]  /*0550*/  LOP3.LUT P3, RZ, R6, 0x2, RZ, 0xc0, !PT ;  /* 0x0000000206ff7812 */ /* 0x000fe2000786c0ff */
[----:B------:R1:W-:Y:S01]  /*0560*/  STL [R1+0x70], R0 ;  /* 0x0000700001007387 */ /* 0x0003e20000100800 */
[----:B------:R-:W-:Y:S01]  /*0570*/  IMAD.MOV.U32 R4, RZ, RZ, 0x40 ;  /* 0x00000040ff047424 */ /* 0x000fe200078e00ff */
[----:B------:R-:W-:Y:S02]  /*0580*/  LEA R224, R224, 0x100, 0x1 ;  /* 0x00000100e0e07811 */ /* 0x000fe400078e08ff */
[----:B------:R2:W-:Y:S01]  /*0590*/  STL [R1+0x64], R2 ;  /* 0x0000640201007387 */ /* 0x0005e20000100800 */
[----:B------:R-:W-:-:S02]  /*05a0*/  LOP3.LUT P0, RZ, R6, 0x4, RZ, 0xc0, !PT ;  /* 0x0000000406ff7812 */ /* 0x000fc4000780c0ff */
[--C-:B------:R-:W-:Y:S01]  /*05b0*/  IMAD R250, R250, 0x800, R224.reuse ;  /* 0x00000800fafa7824 */ /* 0x100fe200078e02e0 */
[----:B------:R-:W-:Y:S01]  /*05c0*/  LEA R225, R225, 0xc100, 0x1 ;  /* 0x0000c100e1e17811 */ /* 0x000fe200078e08ff */
[----:B------:R-:W-:Y:S01]  /*05d0*/  IMAD R249, R249, 0x2, R224 ;  /* 0x00000002f9f97824 */ /* 0x000fe200078e02e0 */
[----:B------:R-:W-:Y:S02]  /*05e0*/  SEL R230, R230, 0xffffffe0, !P1 ;  /* 0xffffffe0e6e67807 */ /* 0x000fe40004800000 */
[----:B------:R-:W-:Y:S02]  /*05f0*/  SEL R226, R4, 0xffffffc0, !P0 ;  /* 0xffffffc004e27807 */ /* 0x000fe40004000000 */
[C---:B------:R-:W-:Y:S01]  /*0600*/  IADD3 R231, R225.reuse, 0x20, RZ ;  /* 0x00000020e1e77810 */ /* 0x040fe20007ffe0ff */
[----:B------:R-:W-:Y:S01]  /*0610*/  IMAD.IADD R251, R230, 0x1, R250 ;  /* 0x00000001e6fb7824 */ /* 0x000fe200078e02fa */
[C---:B------:R-:W-:Y:S01]  /*0620*/  @P3 IADD3 R231, R225.reuse, -0x20, RZ ;  /* 0xffffffe0e1e73810 */ /* 0x040fe20007ffe0ff */
[----:B------:R-:W-:-:S02]  /*0630*/  IMAD.IADD R229, R225, 0x1, R226 ;  /* 0x00000001e1e57824 */ /* 0x000fc400078e02e2 */
[----:B------:R-:W-:Y:S01]  /*0640*/  IMAD.IADD R228, R224, 0x1, R230 ;  /* 0x00000001e0e47824 */ /* 0x000fe200078e02e6 */
[C---:B------:R-:W-:Y:S01]  /*0650*/  IADD3 R248, R231.reuse, 0x800, RZ ;  /* 0x00000800e7f87810 */ /* 0x040fe20007ffe0ff */
[----:B------:R-:W-:Y:S01]  /*0660*/  IMAD.IADD R226, R226, 0x1, R231 ;  /* 0x00000001e2e27824 */ /* 0x000fe200078e02e7 */
[C---:B------:R-:W-:Y:S02]  /*0670*/  IADD3 R247, R231.reuse, 0x1000, RZ ;  /* 0x00001000e7f77810 */ /* 0x040fe40007ffe0ff */
[C---:B------:R-:W-:Y:S02]  /*0680*/  IADD3 R246, R231.reuse, 0x1800, RZ ;  /* 0x00001800e7f67810 */ /* 0x040fe40007ffe0ff */
[----:B-1----:R-:W-:Y:S02]  /*0690*/  IADD3 R0, R16, 0x80, RZ ;  /* 0x0000008010007810 */ /* 0x002fe40007ffe0ff */
[----:B------:R-:W-:Y:S01]  /*06a0*/  IADD3 R245, R231, 0x2000, RZ ;  /* 0x00002000e7f57810 */ /* 0x000fe20007ffe0ff */
[----:B--2---:R-:W-:Y:S01]  /*06b0*/  IMAD.SHL.U32 R2, R3, 0x2, RZ ;  /* 0x0000000203027824 */ /* 0x004fe200078e00ff */
[----:B------:R-:W-:-:S02]  /*06c0*/  SHF.R.S32.HI R0, RZ, 0x1f, R0 ;  /* 0x0000001fff007819 */ /* 0x000fc40000011400 */
[C---:B------:R-:W-:Y:S02]  /*06d0*/  IADD3 R244, R231.reuse, 0x2800, RZ ;  /* 0x00002800e7f47810 */ /* 0x040fe40007ffe0ff */
[C---:B------:R-:W-:Y:S01]  /*06e0*/  IADD3 R243, R231.reuse, 0x3000, RZ ;  /* 0x00003000e7f37810 */ /* 0x040fe20007ffe0ff */
[----:B------:R1:W-:Y:S01]  /*06f0*/  STL [R1+0x60], R0 ;  /* 0x0000600001007387 */ /* 0x0003e20000100800 */
[C---:B------:R-:W-:Y:S02]  /*0700*/  IADD3 R242, R231.reuse, 0x3800, RZ ;  /* 0x00003800e7f27810 */ /* 0x040fe40007ffe0ff */
[C---:B------:R-:W-:Y:S01]  /*0710*/  IADD3 R241, R231.reuse, 0x4000, RZ ;  /* 0x00004000e7f17810 */ /* 0x040fe20007ffe0ff */
[----:B------:R-:W-:Y:S01]  /*0720*/  STL [R1+0x4], R5 ;  /* 0x0000040501007387 */ /* 0x000fe20000100800 */
[C---:B------:R-:W-:Y:S02]  /*0730*/  IADD3 R240, R231.reuse, 0x4800, RZ ;  /* 0x00004800e7f07810 */ /* 0x040fe40007ffe0ff */
[C---:B------:R-:W-:Y:S01]  /*0740*/  IADD3 R239, R231.reuse, 0x5000, RZ ;  /* 0x00005000e7ef7810 */ /* 0x040fe20007ffe0ff */
[----:B------:R-:W-:Y:S01]  /*0750*/  STL [R1+0x24], R2 ;  /* 0x0000240201007387 */ /* 0x000fe20000100800 */
[----:B------:R-:W-:-:S02]  /*0760*/  IADD3 R238, R231, 0x5800, RZ ;  /* 0x00005800e7ee7810 */ /* 0x000fc40007ffe0ff */
[C---:B------:R-:W-:Y:S02]  /*0770*/  IADD3 R237, R231.reuse, 0x6000, RZ ;  /* 0x00006000e7ed7810 */ /* 0x040fe40007ffe0ff */
[C---:B------:R-:W-:Y:S02]  /*0780*/  IADD3 R236, R231.reuse, 0x6800, RZ ;  /* 0x00006800e7ec7810 */ /* 0x040fe40007ffe0ff */
[C---:B------:R-:W-:Y:S02]  /*0790*/  IADD3 R235, R231.reuse, 0x7000, RZ ;  /* 0x00007000e7eb7810 */ /* 0x040fe40007ffe0ff */
[C---:B------:R-:W-:Y:S02]  /*07a0*/  IADD3 R234, R231.reuse, 0x7800, RZ ;  /* 0x00007800e7ea7810 */ /* 0x040fe40007ffe0ff */
[C---:B------:R-:W-:Y:S02]  /*07b0*/  IADD3 R233, R231.reuse, 0x8000, RZ ;  /* 0x00008000e7e97810 */ /* 0x040fe40007ffe0ff */
[----:B------:R-:W-:Y:S01]  /*07c0*/  IADD3 R232, R231, 0x8800, RZ ;  /* 0x00008800e7e87810 */ /* 0x000fe20007ffe0ff */
[----:B-1----:R-:W-:-:S05]  /*07d0*/  IMAD R0, R12, 0x8, R8 ;  /* 0x000000080c007824 */ /* 0x002fca00078e0208 */
[----:B------:R1:W-:Y:S02]  /*07e0*/  STL [R1+0x68], R0 ;  /* 0x0000680001007387 */ /* 0x0003e40000100800 */
[----:B-1----:R-:W-:-:S04]  /*07f0*/  SEL R0, R4, 0xffffffc0, !P2 ;  /* 0xffffffc004007807 */ /* 0x002fc80005000000 */
[C---:B------:R-:W-:Y:S01]  /*0800*/  IADD3 R230, R0.reuse, R224, R230 ;  /* 0x000000e000e67210 */ /* 0x040fe20007ffe0e6 */
[----:B------:R-:W-:Y:S02]  /*0810*/  IMAD.IADD R2, R0, 0x1, R250 ;  /* 0x0000000100027824 */ /* 0x000fe400078e02fa */
[----:B------:R-:W-:Y:S02]  /*0820*/  IMAD.IADD R227, R224, 0x1, R0 ;  /* 0x00000001e0e37824 */ /* 0x000fe400078e0200 */
[----:B------:R-:W-:Y:S01]  /*0830*/  IMAD.IADD R252, R0, 0x1, R251 ;  /* 0x0000000100fc7824 */ /* 0x000fe200078e02fb */
[----:B------:R1:W-:Y:S04]  /*0840*/  STL [R1], R2 ;  /* 0x0000000201007387 */ /* 0x0003e80000100800 */
.L_x_856:
[----:B------:R-:W2:Y:S01]  /*0850*/  LDL R4, [R1+0x5c] ;  /* 0x00005c0001047983 */ /* 0x000ea20000100800 */
[----:B------:R-:W-:Y:S01]  /*0860*/  IMAD.MOV.U32 R0, RZ, RZ, c[0x0][0x560] ;  /* 0x00015800ff007624 */ /* 0x000fe200078e00ff */
[----:B------:R-:W-:Y:S01]  /*0870*/  YIELD ;  /* 0x0000000000007946 */ /* 0x000fe20003800000 */
[----:B------:R-:W-:Y:S03]  /*0880*/  BSSY B0, `(.L_x_831) ;  /* 0x0000016000007945 */ /* 0x000fe60003800000 */
[----:B------:R-:W-:-:S13]  /*0890*/  ISETP.NE.AND P0, PT, R0, 0x1, PT ;  /* 0x000000010000780c */ /* 0x000fda0003f05270 */
[----:B--2---:R-:W-:Y:S01]  /*08a0*/  @P0 IMAD.HI.U32 R0, R4, c[0x0][0x564], RZ ;  /* 0x0001590004000a27 */ /* 0x004fe200078e00ff */
[----:B------:R-:W-:-:S04]  /*08b0*/  MOV R3, R4 ;  /* 0x0000000400037202 */ /* 0x000fc80000000f00 */
[----:B------:R-:W-:-:S04]  /*08c0*/  @P0 SHF.R.U32.HI R3, RZ, c[0x0][0x568], R0 ;  /* 0x00015a00ff030a19 */ /* 0x000fc80000011600 */
[----:B------:R-:W-:Y:S01]  /*08d0*/  ISETP.GE.AND P0, PT, R3, c[0x0][0x578], PT ;  /* 0x00015e0003007a0c */ /* 0x000fe20003f06270 */
[----:B-1----:R-:W-:-:S04]  /*08e0*/  IMAD.MOV R2, RZ, RZ, -R3 ;  /* 0x000000ffff027224 */ /* 0x002fc800078e0a03 */
[----:B------:R-:W-:-:S08]  /*08f0*/  IMAD R2, R2, c[0x0][0x560], R4 ;  /* 0x0001580002027a24 */ /* 0x000fd000078e0204 */
[----:B------:R-:W-:Y:S05]  /*0900*/  @!P0 BRA `(.L_x_832) ;  /* 0x0000007000008947 */ /* 0x000fea0003800000 */
[----:B------:R-:W-:-:S04]  /*0910*/  MOV R0, c[0x0][0x56c] ;  /* 0x00015b0000007a02 */ /* 0x000fc80000000f00 */
[----:B------:R-:W-:Y:S02]  /*0920*/  ISETP.NE.AND P0, PT, R0, 0x1, PT ;  /* 0x000000010000780c */ /* 0x000fe40003f05270 */
[----:B------:R-:W-:-:S11]  /*0930*/  MOV R0, R2 ;  /* 0x0000000200007202 */ /* 0x000fd60000000f00 */
[----:B------:R-:W-:-:S05]  /*0940*/  @P0 IMAD.HI.U32 R4, R2, c[0x0][0x570], RZ ;  /* 0x00015c0002040a27 */ /* 0x000fca00078e00ff */
[----:B------:R-:W-:-:S05]  /*0950*/  @P0 SHF.R.U32.HI R0, RZ, c[0x0][0x574], R4 ;  /* 0x00015d00ff000a19 */ /* 0x000fca0000011604 */
[----:B------:R-:W-:Y:S01]  /*0960*/  IMAD R4, R0, c[0x0][0x56c], RZ ;  /* 0x00015b0000047a24 */ /* 0x000fe200078e02ff */
[----:B------:R-:W-:Y:S05]  /*0970*/  BRA `(.L_x_833) ;  /* 0x0000006000007947 */ /* 0x000fea0003800000 */
.L_x_832:
[----:B------:R-:W-:-:S04]  /*0980*/  MOV R0, c[0x0][0x554] ;  /* 0x0001550000007a02 */ /* 0x000fc80000000f00 */
[----:B------:R-:W-:Y:S02]  /*0990*/  ISETP.NE.AND P0, PT, R0, 0x1, PT ;  /* 0x000000010000780c */ /* 0x000fe40003f05270 */
[----:B------:R-:W-:-:S11]  /*09a0*/  MOV R0, R2 ;  /* 0x0000000200007202 */ /* 0x000fd60000000f00 */
[----:B------:R-:W-:-:S05]  /*09b0*/  @P0 IMAD.HI.U32 R4, R2, c[0x0][0x558], RZ ;  /* 0x0001560002040a27 */ /* 0x000fca00078e00ff */
[----:B------:R-:W-:-:S05]  /*09c0*/  @P0 SHF.R.U32.HI R0, RZ, c[0x0][0x55c], R4 ;  /* 0x00015700ff000a19 */ /* 0x000fca0000011604 */
[----:B------:R-:W-:Y:S02]  /*09d0*/  IMAD R4, R0, c[0x0][0x554], RZ ;  /* 0x0001550000047a24 */ /* 0x000fe400078e02ff */
.L_x_833:
[----:B------:R-:W-:Y:S05]  /*09e0*/  BSYNC B0 ;  /* 0x0000000000007941 */ /* 0x000fea0003800000 */
.L_x_831:
[----:B------:R-:W-:Y:S01]  /*09f0*/  IMAD.MOV.U32 R5, RZ, RZ, c[0x0][0x53c] ;  /* 0x00014f00ff057624 */ /* 0x000fe200078e00ff */
[----:B------:R-:W-:Y:S01]  /*0a00*/  ULDC UR4, c[0x0][0x1d0] ;  /* 0x0000740000047ab9 */ /* 0x000fe20000000800 */
[----:B------:R-:W-:Y:S01]  /*0a10*/  IMAD.MOV.U32 R11, RZ, RZ, R0 ;  /* 0x000000ffff0b7224 */ /* 0x000fe200078e0000 */
[----:B------:R-:W-:Y:S01]  /*0a20*/  UIADD3 UR4, UR4, 0x5f, URZ ;  /* 0x0000005f04047890 */ /* 0x000fe2000fffe03f */
[----:B------:R-:W-:Y:S01]  /*0a30*/  IMAD.MOV.U32 R24, RZ, RZ, c[0x0][0x2c4] ;  /* 0x0000b100ff187624 */ /* 0x000fe200078e00ff */
[----:B------:R-:W-:Y:S01]  /*0a40*/  ISETP.NE.AND P0, PT, R5, 0x1, PT ;  /* 0x000000010500780c */ /* 0x000fe20003f05270 */
[----:B------:R-:W-:Y:S01]  /*0a50*/  IMAD.MOV.U32 R7, RZ, RZ, c[0x0][0x168] ;  /* 0x00005a00ff077624 */ /* 0x000fe200078e00ff */
[----:B------:R-:W-:Y:S01]  /*0a60*/  LOP3.LUT R5, RZ, R0, RZ, 0x33, !PT ;  /* 0x00000000ff057212 */ /* 0x000fe200078e33ff */
[----:B------:R-:W-:Y:S01]  /*0a70*/  UIMAD.WIDE UR4, UR4, 0x2aaaaaab, URZ ;  /* 0x2aaaaaab040478a5 */ /* 0x000fe2000f8e023f */
[----:B------:R-:W-:Y:S01]  /*0a80*/  ISETP.NE.AND P1, PT, R24, 0x1, PT ;  /* 0x000000011800780c */ /* 0x000fe20003f25270 */
[----:B------:R-:W-:Y:S02]  /*0a90*/  BSSY B0, `(.L_x_834) ;  /* 0x0000040000007945 */ /* 0x000fe40003800000 */
[----:B------:R-:W-:-:S04]  /*0aa0*/  USHF.R.U32.HI UR4, URZ, 0x1f, UR5 ;  /* 0x0000001f3f047899 */ /* 0x000fc80008011605 */
[----:B------:R-:W-:Y:S02]  /*0ab0*/  ULEA.HI.SX32 UR4, UR5, UR4, 0x1c ;  /* 0x0000000405047291 */ /* 0x000fe4000f8fe23f */
[----:B------:R-:W-:Y:S01]  /*0ac0*/  @P0 IMAD.HI.U32 R6, R0, c[0x0][0x540], RZ ;  /* 0x0001500000060a27 */ /* 0x000fe200078e00ff */
[----:B------:R-:W-:-:S04]  /*0ad0*/  IADD3 R0, R5, c[0x0][0x53c], RZ ;  /* 0x00014f0005007a10 */ /* 0x000fc80007ffe0ff */
[----:B------:R-:W-:Y:S02]  /*0ae0*/  @P0 SHF.R.U32.HI R11, RZ, c[0x0][0x544], R6 ;  /* 0x00015100ff0b0a19 */ /* 0x000fe40000011606 */
[----:B------:R-:W-:-:S03]  /*0af0*/  MOV R6, c[0x0][0x548] ;  /* 0x0001520000067a02 */ /* 0x000fc60000000f00 */
[----:B------:R-:W-:Y:S01]  /*0b00*/  IMAD R0, R11, c[0x0][0x53c], R0 ;  /* 0x00014f000b007a24 */ /* 0x000fe200078e0200 */
[----:B------:R-:W-:Y:S01]  /*0b10*/  ISETP.NE.AND P0, PT, R6, 0x1, PT ;  /* 0x000000010600780c */ /* 0x000fe20003f05270 */
[----:B------:R1:W-:Y:S02]  /*0b20*/  STL [R1+0x4c], R11 ;  /* 0x00004c0b01007387 */ /* 0x0003e40000100800 */
[----:B------:R-:W-:-:S05]  /*0b30*/  IMAD.SHL.U32 R164, R0, 0x80, RZ ;  /* 0x0000008000a47824 */ /* 0x000fca00078e00ff */
[----:B------:R-:W-:Y:S01]  /*0b40*/  IADD3 R0, R164, 0x7f, RZ ;  /* 0x0000007fa4007810 */ /* 0x000fe20007ffe0ff */
[----:B------:R1:W-:Y:S04]  /*0b50*/  STL [R1+0x58], R164 ;  /* 0x000058a401007387 */ /* 0x0003e80000100800 */
[----:B------:R-:W-:-:S05]  /*0b60*/  @P1 IMAD.HI.U32 R5, R0, c[0x0][0x2c8], RZ ;  /* 0x0000b20000051a27 */ /* 0x000fca00078e00ff */
[----:B------:R-:W-:Y:S02]  /*0b70*/  @P1 SHF.R.U32.HI R0, RZ, c[0x0][0x2cc], R5 ;  /* 0x0000b300ff001a19 */ /* 0x000fe40000011605 */
[----:B------:R-:W-:-:S04]  /*0b80*/  IADD3 R5, -R7, 0x60, RZ ;  /* 0x0000006007057810 */ /* 0x000fc80007ffe1ff */
[----:B------:R-:W-:Y:S01]  /*0b90*/  IADD3 R5, R0, c[0x0][0x1d0], R5 ;  /* 0x0000740000057a10 */ /* 0x000fe20007ffe005 */
[----:B------:R-:W-:-:S04]  /*0ba0*/  IMAD.IADD R0, R2, 0x1, -R4 ;  /* 0x0000000102007824 */ /* 0x000fc800078e0a04 */
[----:B------:R-:W-:Y:S02]  /*0bb0*/  IMAD R0, R3, c[0x0][0x554], R0 ;  /* 0x0001550003007a24 */ /* 0x000fe400078e0200 */
[----:B------:R-:W-:-:S04]  /*0bc0*/  IMAD.HI R5, R5, 0x2aaaaaab, RZ ;  /* 0x2aaaaaab05057827 */ /* 0x000fc800078e02ff */
[----:B------:R-:W-:Y:S01]  /*0bd0*/  @P0 IMAD.HI.U32 R2, R0, c[0x0][0x54c], RZ ;  /* 0x0001530000020a27 */ /* 0x000fe200078e00ff */
[----:B------:R-:W-:-:S03]  /*0be0*/  SHF.R.U32.HI R6, RZ, 0x1f, R5 ;  /* 0x0000001fff067819 */ /* 0x000fc60000011605 */
[----:B------:R-:W-:Y:S01]  /*0bf0*/  IMAD.MOV.U32 R14, RZ, RZ, R0 ;  /* 0x000000ffff0e7224 */ /* 0x000fe200078e0000 */
[----:B------:R-:W-:Y:S01]  /*0c00*/  @P0 SHF.R.U32.HI R14, RZ, c[0x0][0x550], R2 ;  /* 0x00015400ff0e0a19 */ /* 0x000fe20000011602 */
[----:B------:R-:W-:Y:S01]  /*0c10*/  IMAD.MOV.U32 R2, RZ, RZ, RZ ;  /* 0x000000ffff027224 */ /* 0x000fe200078e00ff */
[----:B------:R-:W-:Y:S02]  /*0c20*/  LEA.HI.SX32 R6, R5, R6, 0x1c ;  /* 0x0000000605067211 */ /* 0x000fe400078fe2ff */
[----:B------:R-:W-:Y:S01]  /*0c30*/  IADD3 R3, -R14, RZ, RZ ;  /* 0x000000ff0e037210 */ /* 0x000fe20007ffe1ff */
[----:B------:R1:W-:Y:S01]  /*0c40*/  STL [R1+0x48], R14 ;  /* 0x0000480e01007387 */ /* 0x0003e20000100800 */
[----:B------:R-:W-:-:S03]  /*0c50*/  IMNMX R6, R6, UR4, PT ;  /* 0x0000000406067c17 */ /* 0x000fc6000b800200 */
[----:B------:R-:W-:Y:S01]  /*0c60*/  IMAD R17, R3, c[0x0][0x548], R0 ;  /* 0x0001520003117a24 */ /* 0x000fe200078e0200 */
[----:B------:R-:W-:-:S04]  /*0c70*/  ISETP.GE.AND P0, PT, R6, 0x1, PT ;  /* 0x000000010600780c */ /* 0x000fc80003f06270 */
[----:B------:R1:W-:Y:S09]  /*0c80*/  STL [R1+0x44], R17 ;  /* 0x0000441101007387 */ /* 0x0003f20000100800 */
[----:B------:R-:W-:Y:S05]  /*0c90*/  @!P0 BRA `(.L_x_835) ;  /* 0x000001f000008947 */ /* 0x000fea0003800000 */
[----:B------:R-:W-:-:S04]  /*0ca0*/  SHF.R.U32.HI R0, RZ, 0x10, R11 ;  /* 0x00000010ff007819 */ /* 0x000fc8000001160b */
[----:B------:R-:W-:-:S04]  /*0cb0*/  ISETP.NE.AND P0, PT, R0, RZ, PT ;  /* 0x000000ff0000720c */ /* 0x000fc80003f05270 */
[----:B------:R-:W-:-:S04]  /*0cc0*/  SEL R0, R0, c[0x0][0x338], P0 ;  /* 0x0000ce0000007a07 */ /* 0x000fc80000000000 */
[-C--:B------:R-:W-:Y:S02]  /*0cd0*/  IABS R3, R0.reuse ;  /* 0x0000000000037213 */ /* 0x080fe40000000000 */
[----:B------:R-:W-:Y:S02]  /*0ce0*/  IADD3 R7, R0, -0x1, R6 ;  /* 0xffffffff00077810 */ /* 0x000fe40007ffe006 */
[----:B------:R-:W2:Y:S02]  /*0cf0*/  I2F.RP R4, R3 ;  /* 0x0000000300047306 */ /* 0x000ea40000209400 */
[----:B------:R-:W-:Y:S02]  /*0d00*/  IABS R10, R7 ;  /* 0x00000007000a7213 */ /* 0x000fe40000000000 */
[----:B------:R-:W-:-:S04]  /*0d10*/  LOP3.LUT R7, R7, R0, RZ, 0x3c, !PT ;  /* 0x0000000007077212 */ /* 0x000fc800078e3cff */
[----:B------:R-:W-:Y:S01]  /*0d20*/  ISETP.GE.AND P0, PT, R7, RZ, PT ;  /* 0x000000ff0700720c */ /* 0x000fe20003f06270 */
[----:B--2---:R-:W2:Y:S02]  /*0d30*/  MUFU.RCP R4, R4 ;  /* 0x0000000400047308 */ /* 0x004ea40000001000 */
[----:B--2---:R-:W-:-:S06]  /*0d40*/  IADD3 R4, R4, 0xffffffe, RZ ;  /* 0x0ffffffe04047810 */ /* 0x004fcc0007ffe0ff */
[----:B------:R-:W2:Y:S02]  /*0d50*/  F2I.FTZ.U32.TRUNC.NTZ R5, R4 ;  /* 0x0000000400057305 */ /* 0x000ea4000021f000 */
[----:B--2---:R-:W-:Y:S02]  /*0d60*/  IMAD.MOV R2, RZ, RZ, -R5 ;  /* 0x000000ffff027224 */ /* 0x004fe400078e0a05 */
[----:B------:R-:W-:Y:S02]  /*0d70*/  IMAD.MOV.U32 R4, RZ, RZ, RZ ;  /* 0x000000ffff047224 */ /* 0x000fe400078e00ff */
        /* <DEDUP_REMOVED lines=13> */
[----:B------:R-:W-:-:S13]  /*0e50*/  ISETP.GE.U32.AND P3, PT, R4, R3, PT ;  /* 0x000000030400720c */ /* 0x000fda0003f66070 */
[----:B------:R-:W-:-:S05]  /*0e60*/  @P3 IADD3 R2, R2, 0x1, RZ ;  /* 0x0000000102023810 */ /* 0x000fca0007ffe0ff */
[----:B------:R-:W-:Y:S01]  /*0e70*/  @!P0 IMAD.MOV R2, RZ, RZ, -R2 ;  /* 0x000000ffff028224 */ /* 0x000fe200078e0a02 */
[----:B------:R-:W-:Y:S02]  /*0e80*/  @!P2 LOP3.LUT R2, RZ, R0, RZ, 0x33, !PT ;  /* 0x00000000ff02a212 */ /* 0x000fe400078e33ff */
.L_x_835:
[----:B------:R-:W-:Y:S05]  /*0e90*/  BSYNC B0 ;  /* 0x0000000000007941 */ /* 0x000fea0003800000 */
.L_x_834:
[----:B------:R-:W-:Y:S01]  /*0ea0*/  LOP3.LUT R0, R11, 0xffff, RZ, 0xc0, !PT ;  /* 0x0000ffff0b007812 */ /* 0x000fe200078ec0ff */
[----:B------:R-:W-:Y:S01]  /*0eb0*/  IMAD.MOV.U32 R15, RZ, RZ, RZ ;  /* 0x000000ffff0f7224 */ /* 0x000fe200078e00ff */
[----:B------:R-:W-:Y:S01]  /*0ec0*/  CS2R R98, SRZ ;  /* 0x0000000000627805 */ /* 0x000fe2000001ff00 */
[----:B------:R-:W-:Y:S01]  /*0ed0*/  IMAD.MOV.U32 R16, RZ, RZ, RZ ;  /* 0x000000ffff107224 */ /* 0x000fe200078e00ff */
[----:B------:R-:W-:Y:S01]  /*0ee0*/  CS2R R96, SRZ ;  /* 0x0000000000607805 */ /* 0x000fe2000001ff00 */
[----:B------:R-:W-:Y:S01]  /*0ef0*/  IMAD R25, R0, R2, RZ ;  /* 0x0000000200197224 */ /* 0x000fe200078e02ff */
[----:B------:R-:W-:Y:S01]  /*0f00*/  PRMT R0, RZ, 0x7610, R0 ;  /* 0x00007610ff007816 */ /* 0x000fe20000000000 */
[----:B------:R-:W-:Y:S01]  /*0f10*/  CS2R R94, SRZ ;  /* 0x00000000005e7805 */ /* 0x000fe2000001ff00 */
[----:B------:R-:W-:Y:S01]  /*0f20*/  CS2R R92, SRZ ;  /* 0x00000000005c7805 */ /* 0x000fe2000001ff00 */
[----:B------:R-:W-:Y:S01]  /*0f30*/  IMAD.IADD R2, R25, 0x1, R2 ;  /* 0x0000000119027824 */ /* 0x000fe200078e0202 */
[----:B------:R2:W-:Y:S01]  /*0f40*/  STL [R1+0x20], R25 ;  /* 0x0000201901007387 */ /* 0x0005e20000100800 */
        /* <DEDUP_REMOVED lines=47> */
[----:B--2---:R-:W2:Y:S04]  /*1240*/  S2R R3, SR_TID.X ;  /* 0x0000000000037919 */ /* 0x004ea80000002100 */
[----:B------:R-:W3:Y:S04]  /*1250*/  LDL.64 R4, [R1+0x50] ;  /* 0x0000500001047983 */ /* 0x000ee80000100a00 */
[----:B------:R4:W3:Y:S01]  /*1260*/  LDL.64 R34, [R1+0x50] ;  /* 0x0000500001227983 */ /* 0x0008e20000100a00 */
[----:B------:R-:W-:-:S04]  /*1270*/  ISETP.NE.U32.AND P0, PT, RZ, c[0x0][0x340], PT ;  /* 0x0000d000ff007a0c */ /* 0x000fc80003f05070 */
[----:B------:R-:W-:Y:S02]  /*1280*/  ISETP.NE.AND.EX P0, PT, RZ, c[0x0][0x344], PT, P0 ;  /* 0x0000d100ff007a0c */ /* 0x000fe40003f05300 */
[----:B--2---:R-:W-:-:S11]  /*1290*/  SHF.R.S32.HI R33, RZ, 0x1f, R3 ;  /* 0x0000001fff217819 */ /* 0x004fd60000011403 */
[----:B------:R-:W-:Y:S01]  /*12a0*/  @P0 IMAD.MOV.U32 R2, RZ, RZ, 0x4 ;  /* 0x00000004ff020424 */ /* 0x000fe200078e00ff */
[----:B------:R-:W-:-:S03]  /*12b0*/  LEA.HI R33, R33, R3, RZ, 0x3 ;  /* 0x0000000321217211 */ /* 0x000fc600078f18ff */
[----:B------:R-:W-:Y:S01]  /*12c0*/  @P0 IMAD.WIDE R2, R14, R2, c[0x0][0x340] ;  /* 0x0000d0000e020625 */ /* 0x000fe200078e0202 */
[----:B------:R-:W-:-:S04]  /*12d0*/  SHF.R.S32.HI R33, RZ, 0x3, R33 ;  /* 0x00000003ff217819 */ /* 0x000fc80000011421 */
[----:B------:R2:W5:Y:S01]  /*12e0*/  @P0 LDG.E R9, [R2.64] ;  /* 0x0000000802090981 */ /* 0x000562000c1e1900 */
[----:B------:R-:W-:Y:S01]  /*12f0*/  SHF.R.S32.HI R0, RZ, 0x1f, R33 ;  /* 0x0000001fff007819 */ /* 0x000fe20000011421 */
[----:B------:R-:W-:Y:S01]  /*1300*/  WARPSYNC 0xffffffff ;  /* 0xffffffff00007948 */ /* 0x000fe20003800000 */
[----:B-1----:R-:W-:-:S05]  /*1310*/  SHF.R.S32.HI R11, RZ, 0x1f, R17 ;  /* 0x0000001fff0b7819 */ /* 0x002fca0000011411 */
[----:B------:R-:W-:-:S04]  /*1320*/  IMAD R8, R11, c[0x0][0x210], RZ ;  /* 0x000084000b087a24 */ /* 0x000fc800078e02ff */
[----:B------:R-:W-:Y:S02]  /*1330*/  IMAD R8, R17, c[0x0][0x214], R8 ;  /* 0x0000850011087a24 */ /* 0x000fe400078e0208 */
[C---:B--2---:R-:W-:Y:S02]  /*1340*/  IMAD R2, R0.reuse, c[0x0][0x1e0], RZ ;  /* 0x0000780000027a24 */ /* 0x044fe400078e02ff */
[----:B------:R-:W-:Y:S02]  /*1350*/  IMAD R0, R0, c[0x0][0x208], RZ ;  /* 0x0000820000007a24 */ /* 0x000fe400078e02ff */
[C---:B------:R-:W-:Y:S02]  /*1360*/  IMAD R6, R33.reuse, c[0x0][0x1e4], R2 ;  /* 0x0000790021067a24 */ /* 0x040fe400078e0202 */
[----:B------:R-:W-:Y:S02]  /*1370*/  IMAD R0, R33, c[0x0][0x20c], R0 ;  /* 0x0000830021007a24 */ /* 0x000fe400078e0200 */
[----:B---3--:R-:W-:-:S05]  /*1380*/  IMAD.MOV.U32 R34, RZ, RZ, R4 ;  /* 0x000000ffff227224 */ /* 0x008fca00078e0004 */
[--C-:B------:R-:W-:Y:S02]  /*1390*/  SHF.R.S32.HI R35, RZ, 0x1f, R34.reuse ;  /* 0x0000001fff237819 */ /* 0x100fe40000011422 */
[C---:B------:R-:W-:Y:S02]  /*13a0*/  IADD3 R19, R34.reuse, 0x40, RZ ;  /* 0x0000004022137810 */ /* 0x040fe40007ffe0ff */
[----:B------:R-:W-:Y:S01]  /*13b0*/  ISETP.GE.AND P4, PT, R34, c[0x0][0x1d4], PT ;  /* 0x0000750022007a0c */ /* 0x000fe20003f86270 */
[--C-:B------:R-:W-:Y:S01]  /*13c0*/  IMAD.WIDE.U32 R4, R33, c[0x0][0x1e0], R34.reuse ;  /* 0x0000780021047a25 */ /* 0x100fe200078e0022 */
[----:B------:R-:W-:Y:S01]  /*13d0*/  ISETP.GE.AND P3, PT, R19, c[0x0][0x1d4], PT ;  /* 0x0000750013007a0c */ /* 0x000fe20003f66270 */
[----:B------:R4:W-:Y:S01]  /*13e0*/  STL [R1+0x54], R35 ;  /* 0x0000542301007387 */ /* 0x0009e20000100800 */
[----:B------:R-:W-:Y:S01]  /*13f0*/  SEL R7, RZ, 0x1, P4 ;  /* 0x00000001ff077807 */ /* 0x000fe20002000000 */
[----:B------:R-:W-:Y:S01]  /*1400*/  IMAD.WIDE.U32 R2, R33, c[0x0][0x208], R34 ;  /* 0x0000820021027a25 */ /* 0x000fe200078e0022 */
[----:B------:R-:W-:-:S02]  /*1410*/  IADD3 R5, R5, R6, RZ ;  /* 0x0000000605057210 */ /* 0x000fc40007ffe0ff */
[----:B------:R-:W-:Y:S01]  /*1420*/  IADD3 R23, R34, 0x80, RZ ;  /* 0x0000008022177810 */ /* 0x000fe20007ffe0ff */
[----:B------:R-:W-:Y:S01]  /*1430*/  IMAD.IADD R3, R3, 0x1, R0 ;  /* 0x0000000103037824 */ /* 0x000fe200078e0200 */
[----:B------:R-:W-:Y:S01]  /*1440*/  SEL R0, RZ, 0xffffffff, P3 ;  /* 0xffffffffff007807 */ /* 0x000fe20001800000 */
[----:B------:R-:W-:Y:S01]  /*1450*/  IMAD R6, R11, c[0x0][0x1e8], RZ ;  /* 0x00007a000b067a24 */ /* 0x000fe200078e02ff */
[----:B------:R-:W-:Y:S01]  /*1460*/  ISETP.GE.AND P2, PT, R23, c[0x0][0x1d4], PT ;  /* 0x0000750017007a0c */ /* 0x000fe20003f46270 */
[C---:B------:R-:W-:Y:S01]  /*1470*/  IMAD.WIDE.U32 R4, R17.reuse, c[0x0][0x1e8], R4 ;  /* 0x00007a0011047a25 */ /* 0x040fe200078e0004 */
[----:B------:R-:W-:Y:S02]  /*1480*/  SHF.L.U32 R0, R0, 0x1, RZ ;  /* 0x0000000100007819 */ /* 0x000fe400000006ff */
[----:B------:R-:W-:Y:S01]  /*1490*/  SEL R10, RZ, 0x4, P2 ;  /* 0x00000004ff0a7807 */ /* 0x000fe20001000000 */
[C---:B------:R-:W-:Y:S01]  /*14a0*/  IMAD R6, R17.reuse, c[0x0][0x1ec], R6 ;  /* 0x00007b0011067a24 */ /* 0x040fe200078e0206 */
[----:B------:R-:W-:Y:S01]  /*14b0*/  LOP3.LUT R12, R0, 0x2, R7, 0xe2, !PT ;  /* 0x00000002000c7812 */ /* 0x000fe200078ee207 */
[----:B------:R-:W-:-:S03]  /*14c0*/  IMAD.WIDE.U32 R2, R17, c[0x0][0x210], R2 ;  /* 0x0000840011027a25 */ /* 0x000fc600078e0002 */
[----:B------:R-:W-:Y:S01]  /*14d0*/  LOP3.LUT R20, R12, R10, RZ, 0xfc, !PT ;  /* 0x0000000a0c147212 */ /* 0x000fe200078efcff */
[----:B------:R-:W-:Y:S01]  /*14e0*/  IMAD.IADD R7, R5, 0x1, R6 ;  /* 0x0000000105077824 */ /* 0x000fe200078e0206 */
[----:B------:R-:W-:Y:S01]  /*14f0*/  IADD3 R5, R3, R8, RZ ;  /* 0x0000000803057210 */ /* 0x000fe20007ffe0ff */
[----:B------:R-:W-:Y:S01]  /*1500*/  IMAD.MOV.U32 R6, RZ, RZ, R4 ;  /* 0x000000ffff067224 */ /* 0x000fe200078e0004 */
[----:B------:R-:W-:Y:S02]  /*1510*/  SHF.R.S32.HI R8, RZ, 0x1f, R14 ;  /* 0x0000001fff087819 */ /* 0x000fe4000001140e */
[--C-:B-----5:R-:W-:Y:S02]  /*1520*/  @P0 SHF.R.S32.HI R3, RZ, 0x1f, R9.reuse ;  /* 0x0000001fff030819 */ /* 0x120fe40000011409 */
[----:B------:R-:W-:Y:S01]  /*1530*/  MOV R4, R2 ;  /* 0x0000000200047202 */ /* 0x000fe20000000f00 */
[----:B------:R-:W-:Y:S02]  /*1540*/  @!P0 IMAD.MOV.U32 R3, RZ, RZ, R8 ;  /* 0x000000ffff038224 */ /* 0x000fe400078e0008 */
[----:B------:R-:W-:Y:S01]  /*1550*/  @P0 IMAD.MOV.U32 R2, RZ, RZ, R9 ;  /* 0x000000ffff020224 */ /* 0x000fe200078e0009 */
[----:B------:R-:W-:Y:S01]  /*1560*/  @!P0 MOV R2, R14 ;  /* 0x0000000e00028202 */ /* 0x000fe20000000f00 */
[----:B------:R-:W-:-:S02]  /*1570*/  IMAD R0, R3, c[0x0][0x1f0], RZ ;  /* 0x00007c0003007a24 */ /* 0x000fc400078e02ff */
[----:B------:R-:W-:Y:S02]  /*1580*/  IMAD R3, R3, c[0x0][0x218], RZ ;  /* 0x0000860003037a24 */ /* 0x000fe400078e02ff */
[----:B------:R-:W-:-:S04]  /*1590*/  IMAD.WIDE.U32 R30, R2, c[0x0][0x1f0], R6 ;  /* 0x00007c00021e7a25 */ /* 0x000fc800078e0006 */
[C---:B------:R-:W-:Y:S01]  /*15a0*/  IMAD.WIDE.U32 R26, R2.reuse, c[0x0][0x218], R4 ;  /* 0x00008600021a7a25 */ /* 0x040fe200078e0004 */
[----:B------:R4:W-:Y:S03]  /*15b0*/  STL.64 [R1+0x30], R30 ;  /* 0x0000301e01007387 */ /* 0x0009e60000100a00 */
[C---:B------:R-:W-:Y:S01]  /*15c0*/  IMAD R0, R2.reuse, c[0x0][0x1f4], R0 ;  /* 0x00007d0002007a24 */ /* 0x040fe200078e0200 */
[----:B------:R4:W-:Y:S01]  /*15d0*/  STL.64 [R1+0x38], R26 ;  /* 0x0000381a01007387 */ /* 0x0009e20000100a00 */
[----:B------:R-:W-:-:S03]  /*15e0*/  IMAD R2, R2, c[0x0][0x21c], R3 ;  /* 0x0000870002027a24 */ /* 0x000fc600078e0203 */
[----:B------:R-:W-:Y:S02]  /*15f0*/  IADD3 R29, R31, R0, RZ ;  /* 0x000000001f1d7210 */ /* 0x000fe40007ffe0ff */
[----:B------:R-:W-:-:S05]  /*1600*/  IADD3 R28, R27, R2, RZ ;  /* 0x000000021b1c7210 */ /* 0x000fca0007ffe0ff */
[----:B------:R4:W-:Y:S04]  /*1610*/  STL [R1+0x40], R28 ;  /* 0x0000401c01007387 */ /* 0x0009e80000100800 */
[----:B------:R4:W-:Y:S02]  /*1620*/  STL [R1+0x28], R29 ;  /* 0x0000281d01007387 */ /* 0x0009e40000100800 */
[----:B------:R-:W2:Y:S01]  /*1630*/  LDL R15, [R1+0x70] ;  /* 0x00007000010f7983 */ /* 0x000ea20000100800 */
[----:B------:R-:W-:Y:S01]  /*1640*/  IMAD R5, R11, c[0x0][0x1b8], RZ ;  /* 0x00006e000b057a24 */ /* 0x000fe200078e02ff */
[----:B------:R-:W-:Y:S01]  /*1650*/  P2R R22, PR, RZ, 0x8 ;  /* 0x00000008ff167803 */ /* 0x000fe20000000000 */
[C---:B------:R-:W-:Y:S01]  /*1660*/  IMAD.WIDE.U32 R2, R17.reuse, c[0x0][0x1b8], RZ ;  /* 0x00006e0011027a25 */ /* 0x040fe200078e00ff */
[----:B------:R-:W3:Y:S01]  /*1670*/  LDL R36, [R1+0x64] ;  /* 0x0000640001247983 */ /* 0x000ee20000100800 */
[----:B------:R-:W-:Y:S02]  /*1680*/  P2R R21, PR, RZ, 0x4 ;  /* 0x00000004ff157803 */ /* 0x000fe40000000000 */
[----:B------:R-:W-:Y:S01]  /*1690*/  IMAD R5, R17, c[0x0][0x1bc], R5 ;  /* 0x00006f0011057a24 */ /* 0x000fe200078e0205 */
[----:B------:R-:W5:Y:S01]  /*16a0*/  LDL R32, [R1+0x60] ;  /* 0x0000600001207983 */ /* 0x000f620000100800 */
[----:B------:R-:W-:Y:S01]  /*16b0*/  IMAD R8, R8, c[0x0][0x1c0], RZ ;  /* 0x0000700008087a24 */ /* 0x000fe200078e02ff */
[----:B------:R-:W-:-:S02]  /*16c0*/  P2R R18, PR, RZ, 0x10 ;  /* 0x00000010ff127803 */ /* 0x000fc40000000000 */
[----:B----4-:R-:W4:Y:S01]  /*16d0*/  LDL R136, [R1+0x4] ;  /* 0x0000040001887983 */ /* 0x010f220000100800 */
[----:B------:R-:W-:Y:S01]  /*16e0*/  IADD3 R3, R3, R5, RZ ;  /* 0x0000000503037210 */ /* 0x000fe20007ffe0ff */
[----:B------:R-:W-:-:S04]  /*16f0*/  IMAD R8, R14, c[0x0][0x1c4], R8 ;  /* 0x000071000e087a24 */ /* 0x000fc800078e0208 */
[----:B------:R-:W-:-:S04]  /*1700*/  IMAD.WIDE.U32 R2, R14, c[0x0][0x1c0], R2 ;  /* 0x000070000e027a25 */ /* 0x000fc800078e0002 */
[----:B------:R-:W-:Y:S01]  /*1710*/  IMAD.IADD R3, R3, 0x1, R8 ;  /* 0x0000000103037824 */ /* 0x000fe200078e0208 */
[----:B------:R-:W-:Y:S01]  /*1720*/  IADD3 R9, R33, R164, RZ ;  /* 0x000000a421097210 */ /* 0x000fe20007ffe0ff */
[----:B------:R-:W-:Y:S01]  /*1730*/  IMAD R24, R24, c[0x0][0x168], RZ ;  /* 0x00005a0018187a24 */ /* 0x000fe200078e02ff */
[----:B------:R-:W-:Y:S02]  /*1740*/  ISETP.GE.AND P3, PT, R34, c[0x0][0x198], PT ;  /* 0x0000660022007a0c */ /* 0x000fe40003f66270 */
[----:B------:R-:W-:Y:S02]  /*1750*/  MOV R135, R13 ;  /* 0x0000000d00877202 */ /* 0x000fe40000000f00 */
[----:B------:R-:W-:Y:S02]  /*1760*/  ISETP.GE.AND P2, PT, R19, c[0x0][0x198], PT ;  /* 0x0000660013007a0c */ /* 0x000fe40003f46270 */
[----:B------:R-:W-:-:S04]  /*1770*/  IADD3 R16, R9, 0x40, RZ ;  /* 0x0000004009107810 */ /* 0x000fc80007ffe0ff */
[----:B------:R-:W-:Y:S01]  /*1780*/  ISETP.GE.AND P6, PT, R16, R24, PT ;  /* 0x000000181000720c */ /* 0x000fe20003fc6270 */
[----:B------:R-:W-:Y:S01]  /*1790*/  BAR.SYNC.DEFER_BLOCKING 0x0 ;  /* 0x0000000000007b1d */ /* 0x000fe20000010000 */
[----:B--2---:R-:W-:-:S04]  /*17a0*/  IMAD.IADD R4, R15, 0x1, R164 ;  /* 0x000000010f047824 */ /* 0x004fc800078e02a4 */
[----:B------:R-:W-:-:S04]  /*17b0*/  @P1 IMAD.HI.U32 R6, R4, c[0x0][0x2c8], RZ ;  /* 0x0000b20004061a27 */ /* 0x000fc800078e00ff */
[----:B------:R-:W-:Y:S01]  /*17c0*/  IMAD.MOV.U32 R0, RZ, RZ, R4 ;  /* 0x000000ffff007224 */ /* 0x000fe200078e0004 */
[----:B------:R-:W-:-:S04]  /*17d0*/  @P1 SHF.R.U32.HI R0, RZ, c[0x0][0x2cc], R6 ;  /* 0x0000b300ff001a19 */ /* 0x000fc80000011606 */
[--C-:B------:R-:W-:Y:S01]  /*17e0*/  SHF.R.S32.HI R6, RZ, 0x1f, R0.reuse ;  /* 0x0000001fff067819 */ /* 0x100fe20000011400 */
[----:B------:R-:W-:-:S04]  /*17f0*/  IMAD.MOV R5, RZ, RZ, -R0 ;  /* 0x000000ffff057224 */ /* 0x000fc800078e0a00 */
[----:B------:R-:W-:Y:S02]  /*1800*/  IMAD R4, R5, c[0x0][0x2c4], R4 ;  /* 0x0000b10005047a24 */ /* 0x000fe400078e0204 */
[----:B------:R-:W-:Y:S02]  /*1810*/  IMAD R5, R6, c[0x0][0x1b0], RZ ;  /* 0x00006c0006057a24 */ /* 0x000fe400078e02ff */
[----:B------:R-:W-:-:S04]  /*1820*/  IMAD.WIDE.U32 R2, R0, c[0x0][0x1b0], R2 ;  /* 0x00006c0000027a25 */ /* 0x000fc800078e0002 */
[----:B------:R-:W-:Y:S01]  /*1830*/  IMAD R6, R0, c[0x0][0x1b4], R5 ;  /* 0x00006d0000067a24 */ /* 0x000fe200078e0205 */
[----:B------:R-:W-:-:S04]  /*1840*/  SHF.R.S32.HI R5, RZ, 0x1f, R4 ;  /* 0x0000001fff057819 */ /* 0x000fc80000011404 */
[----:B------:R-:W-:Y:S01]  /*1850*/  IADD3 R3, R3, R6, RZ ;  /* 0x0000000603037210 */ /* 0x000fe20007ffe0ff */
[----:B------:R-:W-:-:S04]  /*1860*/  IMAD R0, R5, c[0x0][0x1a8], RZ ;  /* 0x00006a0005007a24 */ /* 0x000fc800078e02ff */
[C---:B------:R-:W-:Y:S02]  /*1870*/  IMAD R0, R4.reuse, c[0x0][0x1ac], R0 ;  /* 0x00006b0004007a24 */ /* 0x040fe400078e0200 */
[----:B------:R-:W-:-:S04]  /*1880*/  IMAD.WIDE.U32 R2, R4, c[0x0][0x1a8], R2 ;  /* 0x00006a0004027a25 */ /* 0x000fc800078e0002 */
[----:B------:R-:W-:Y:S01]  /*1890*/  IMAD.IADD R8, R3, 0x1, R0 ;  /* 0x0000000103087824 */ /* 0x000fe200078e0200 */
[----:B------:R-:W-:-:S04]  /*18a0*/  LEA R0, P0, R2, c[0x0][0x160], 0x1 ;  /* 0x0000580002007a11 */ /* 0x000fc800078008ff */
[----:B------:R-:W-:Y:S02]  /*18b0*/  LEA.HI.X R8, R2, c[0x0][0x164], R8, 0x1, P0 ;  /* 0x0000590002087a11 */ /* 0x000fe400000f0c08 */
[----:B------:R-:W1:Y:S04]  /*18c0*/  SHFL.IDX PT, R2, R0, RZ, 0x181f ;  /* 0x00181fff00027589 */ /* 0x000e6800000e0000 */
[----:B------:R-:W3:Y:S01]  /*18d0*/  SHFL.IDX PT, R3, R8, RZ, 0x181f ;  /* 0x00181fff08037589 */ /* 0x000ee200000e0000 */
[----:B------:R-:W-:-:S13]  /*18e0*/  ISETP.GE.AND P0, PT, R9, R24, PT ;  /* 0x000000180900720c */ /* 0x000fda0003f06270 */
[----:B-1----:R-:W-:-:S04]  /*18f0*/  @!P0 LEA R12, P5, R19, R2, 0x1 ;  /* 0x00000002130c8211 */ /* 0x002fc800078a08ff */
[----:B---3--:R-:W-:Y:S02]  /*1900*/  @!P0 LEA.HI.X R13, R19, R3, R36, 0x1, P5 ;  /* 0x00000003130d8211 */ /* 0x008fe400028f0c24 */
[----:B------:R-:W-:-:S04]  /*1910*/  @!P0 LEA R10, P5, R23, R2, 0x1 ;  /* 0x00000002170a8211 */ /* 0x000fc800078a08ff */
[----:B-----5:R-:W-:Y:S01]  /*1920*/  @!P0 LEA.HI.X R11, R23, R3, R32, 0x1, P5 ;  /* 0x00000003170b8211 */ /* 0x020fe200028f0c20 */
[----:B------:R-:W-:-:S05]  /*1930*/  @!P0 IMAD.WIDE R2, R34, 0x2, R2 ;  /* 0x0000000222028825 */ /* 0x000fca00078e0202 */
[----:B------:R-:W-:Y:S01]  /*1940*/  @!PT LDS RZ, [RZ] ;  /* 0x00000000fffff984 */ /* 0x000fe20000000800 */
[----:B----4-:R1:W-:Y:S04]  /*1950*/  @!P0 LDGSTS.E.BYPASS.LTC128B.128 [R136+0x100], [R2.64], !P3 ;  /* 0x0010000002888fae */ /* 0x0103e8000d901d48 */
[----:B------:R2:W-:Y:S04]  /*1960*/  @!P0 LDGSTS.E.BYPASS.LTC128B.128 [R136+0x4100], [R12.64], !P2 ;  /* 0x041000000c888fae */ /* 0x0005e8000d101d48 */
[----:B--2---:R-:W2:Y:S01]  /*1970*/  LDL R13, [R1] ;  /* 0x00000000010d7983 */ /* 0x004ea20000100800 */
[----:B------:R-:W-:-:S03]  /*1980*/  IADD3 R4, R9, 0x20, RZ ;  /* 0x0000002009047810 */ /* 0x000fc60007ffe0ff */
[----:B------:R-:W3:Y:S01]  /*1990*/  SHFL.IDX PT, R6, R0, 0x1, 0x181f ;  /* 0x00381f0000067f89 */ /* 0x000ee200000e0000 */
[----:B------:R-:W-:-:S03]  /*19a0*/  ISETP.GE.AND P4, PT, R4, R24, PT ;  /* 0x000000180400720c */ /* 0x000fc60003f86270 */
[----:B------:R-:W4:Y:S04]  /*19b0*/  SHFL.IDX PT, R7, R8, 0x1, 0x181f ;  /* 0x00381f0008077f89 */ /* 0x000f2800000e0000 */
[----:B------:R-:W5:Y:S04]  /*19c0*/  SHFL.IDX PT, R4, R0, 0x2, 0x181f ;  /* 0x00581f0000047f89 */ /* 0x000f6800000e0000 */
[----:B------:R-:W5:Y:S04]  /*19d0*/  SHFL.IDX PT, R5, R8, 0x2, 0x181f ;  /* 0x00581f0008057f89 */ /* 0x000f6800000e0000 */
[----:B-1----:R-:W1:Y:S01]  /*19e0*/  SHFL.IDX PT, R2, R0, 0x3, 0x181f ;  /* 0x00781f0000027f89 */ /* 0x002e6200000e0000 */
[----:B------:R-:W-:-:S03]  /*19f0*/  IADD3 R9, R9, 0x60, RZ ;  /* 0x0000006009097810 */ /* 0x000fc60007ffe0ff */
[----:B------:R-:W1:Y:S01]  /*1a00*/  SHFL.IDX PT, R3, R8, 0x3, 0x181f ;  /* 0x00781f0008037f89 */ /* 0x000e6200000e0000 */
[----:B---3--:R-:W-:-:S04]  /*1a10*/  @!P4 LEA R14, P5, R19, R6, 0x1 ;  /* 0x00000006130ec211 */ /* 0x008fc800078a08ff */
[C-C-:B----4-:R-:W-:Y:S02]  /*1a20*/  @!P4 LEA.HI.X R15, R19.reuse, R7, R36.reuse, 0x1, P5 ;  /* 0x00000007130fc211 */ /* 0x150fe400028f0c24 */
[----:B-----5:R-:W-:Y:S02]  /*1a30*/  @!P6 LEA R16, P5, R19, R4, 0x1 ;  /* 0x000000041310e211 */ /* 0x020fe400078a08ff */
[----:B------:R-:W-:Y:S02]  /*1a40*/  ISETP.GE.AND P2, PT, R23, c[0x0][0x198], PT ;  /* 0x0000660017007a0c */ /* 0x000fe40003f46270 */
[----:B------:R-:W-:Y:S02]  /*1a50*/  @!P6 LEA.HI.X R17, R19, R5, R36, 0x1, P5 ;  /* 0x000000051311e211 */ /* 0x000fe400028f0c24 */
[----:B------:R-:W-:-:S09]  /*1a60*/  ISETP.GE.AND P5, PT, R9, R24, PT ;  /* 0x000000180900720c */ /* 0x000fd20003fa6270 */
[----:B------:R1:W-:Y:S04]  /*1a70*/  @!P0 LDGSTS.E.BYPASS.LTC128B.128 [R136+0x8100], [R10.64], !P2 ;  /* 0x081000000a888fae */ /* 0x0003e8000d101d48 */
[----:B-1----:R-:W-:-:S04]  /*1a80*/  @!P5 LEA R10, P0, R19, R2, 0x1 ;  /* 0x00000002130ad211 */ /* 0x002fc800078008ff */
[----:B------:R-:W-:Y:S02]  /*1a90*/  @!P5 LEA.HI.X R11, R19, R3, R36, 0x1, P0 ;  /* 0x00000003130bd211 */ /* 0x000fe400000f0c24 */
[----:B------:R-:W-:-:S04]  /*1aa0*/  @!P4 LEA R8, P0, R23, R6, 0x1 ;  /* 0x000000061708c211 */ /* 0x000fc800078008ff */
[----:B------:R-:W-:Y:S02]  /*1ab0*/  @!P4 LEA.HI.X R9, R23, R7, R32, 0x1, P0 ;  /* 0x000000071709c211 */ /* 0x000fe400000f0c20 */
[----:B------:R-:W-:Y:S01]  /*1ac0*/  ISETP.GE.AND P0, PT, R19, c[0x0][0x198], PT ;  /* 0x0000660013007a0c */ /* 0x000fe20003f06270 */
[----:B------:R-:W-:-:S05]  /*1ad0*/  @!P4 IMAD.WIDE R6, R34, 0x2, R6 ;  /* 0x000000022206c825 */ /* 0x000fca00078e0206 */
[----:B------:R1:W-:Y:S07]  /*1ae0*/  @!P4 LDGSTS.E.BYPASS.LTC128B.128 [R136+0x1100], [R6.64], !P3 ;  /* 0x011000000688cfae */ /* 0x0003ee000d901d48 */
[----:B------:R3:W-:Y:S04]  /*1af0*/  @!P4 LDGSTS.E.BYPASS.LTC128B.128 [R136+0x5100], [R14.64], !P0 ;  /* 0x051000000e88cfae */ /* 0x0007e8000c101d48 */
[----:B------:R4:W-:Y:S01]  /*1b00*/  @!P4 LDGSTS.E.BYPASS.LTC128B.128 [R136+0x9100], [R8.64], !P2 ;  /* 0x091000000888cfae */ /* 0x0009e2000d101d48 */
[----:B-1----:R-:W-:-:S04]  /*1b10*/  @!P6 LEA R6, P0, R23, R4, 0x1 ;  /* 0x000000041706e211 */ /* 0x002fc800078008ff */
[----:B------:R-:W-:Y:S02]  /*1b20*/  @!P6 LEA.HI.X R7, R23, R5, R32, 0x1, P0 ;  /* 0x000000051707e211 */ /* 0x000fe400000f0c20 */
[----:B------:R-:W-:Y:S01]  /*1b30*/  ISETP.GE.AND P0, PT, R19, c[0x0][0x198], PT ;  /* 0x0000660013007a0c */ /* 0x000fe20003f06270 */
[----:B------:R-:W-:-:S05]  /*1b40*/  @!P6 IMAD.WIDE R4, R34, 0x2, R4 ;  /* 0x000000022204e825 */ /* 0x000fca00078e0204 */
[----:B------:R1:W-:Y:S07]  /*1b50*/  @!P6 LDGSTS.E.BYPASS.LTC128B.128 [R136+0x2100], [R4.64], !P3 ;  /* 0x021000000488efae */ /* 0x0003ee000d901d48 */
[----:B------:R5:W-:Y:S04]  /*1b60*/  @!P6 LDGSTS.E.BYPASS.LTC128B.128 [R136+0x6100], [R16.64], !P0 ;  /* 0x061000001088efae */ /* 0x000be8000c101d48 */
[----:B------:R3:W-:Y:S01]  /*1b70*/  @!P6 LDGSTS.E.BYPASS.LTC128B.128 [R136+0xa100], [R6.64], !P2 ;  /* 0x0a1000000688efae */ /* 0x0007e2000d101d48 */
[----:B------:R-:W-:-:S02]  /*1b80*/  ISETP.GE.AND P6, PT, R34, c[0x0][0x198], PT ;  /* 0x0000660022007a0c */ /* 0x000fc40003fc6270 */
[----:B------:R-:W-:Y:S01]  /*1b90*/  IADD3 R129, R135, -0x1, RZ ;  /* 0xffffffff87817810 */ /* 0x000fe20007ffe0ff */
[----:B------:R-:W-:-:S03]  /*1ba0*/  IMAD.MOV.U32 R128, RZ, RZ, -0x60 ;  /* 0xffffffa0ff807424 */ /* 0x000fc600078e00ff */
[----:B------:R-:W-:Y:S01]  /*1bb0*/  SHF.R.S32.HI R12, RZ, 0x1f, R129 ;  /* 0x0000001fff0c7819 */ /* 0x000fe20000011481 */
[----:B------:R-:W-:Y:S02]  /*1bc0*/  IMAD R128, R135, R128, 0x60 ;  /* 0x0000006087807424 */ /* 0x000fe400078e0280 */
[----:B-1----:R-:W-:-:S05]  /*1bd0*/  @!P5 IMAD.WIDE R4, R34, 0x2, R2 ;  /* 0x000000022204d825 */ /* 0x002fca00078e0202 */
[----:B------:R1:W-:Y:S01]  /*1be0*/  @!P5 LDGSTS.E.BYPASS.LTC128B.128 [R136+0x3100], [R4.64], !P6 ;  /* 0x031000000488dfae */ /* 0x0003e2000f101d48 */
[----:B------:R-:W-:-:S03]  /*1bf0*/  IMAD R0, R12, c[0x0][0x1e0], RZ ;  /* 0x000078000c007a24 */ /* 0x000fc600078e02ff */
[----:B------:R2:W-:Y:S01]  /*1c00*/  @!P5 LDGSTS.E.BYPASS.LTC128B.128 [R136+0x7100], [R10.64], !P0 ;  /* 0x071000000a88dfae */ /* 0x0005e2000c101d48 */
[----:B----4-:R-:W-:Y:S01]  /*1c10*/  IADD3 R8, R128, c[0x0][0x1d0], -R33 ;  /* 0x0000740080087a10 */ /* 0x010fe20007ffe821 */
[----:B------:R-:W-:Y:S01]  /*1c20*/  IMAD R0, R129, c[0x0][0x1e4], R0 ;  /* 0x0000790081007a24 */ /* 0x000fe200078e0200 */
[C---:B------:R-:W-:Y:S01]  /*1c30*/  ISETP.GE.AND P6, PT, R23.reuse, c[0x0][0x198], PT ;  /* 0x0000660017007a0c */ /* 0x040fe20003fc6270 */
[----:B------:R-:W-:Y:S01]  /*1c40*/  IMAD.MOV.U32 R130, RZ, RZ, R30 ;  /* 0x000000ffff827224 */ /* 0x000fe200078e001e */
[----:B------:R-:W-:Y:S02]  /*1c50*/  MOV R131, R29 ;  /* 0x0000001d00837202 */ /* 0x000fe40000000f00 */
[----:B------:R-:W-:Y:S02]  /*1c60*/  ISETP.NE.AND P4, PT, R18, RZ, PT ;  /* 0x000000ff1200720c */ /* 0x000fe40003f85270 */
[----:B-1----:R-:W-:-:S04]  /*1c70*/  @!P5 LEA R4, P0, R23, R2, 0x1 ;  /* 0x000000021704d211 */ /* 0x002fc800078008ff */
[----:B------:R-:W-:Y:S01]  /*1c80*/  @!P5 LEA.HI.X R5, R23, R3, R32, 0x1, P0 ;  /* 0x000000031705d211 */ /* 0x000fe200000f0c20 */
[----:B------:R-:W-:Y:S01]  /*1c90*/  IMAD.WIDE.U32 R2, R129, c[0x0][0x1e0], RZ ;  /* 0x0000780081027a25 */ /* 0x000fe200078e00ff */
[----:B------:R-:W-:Y:S02]  /*1ca0*/  ISETP.GE.AND P0, PT, R8, 0x1, PT ;  /* 0x000000010800780c */ /* 0x000fe40003f06270 */
[----:B------:R-:W-:Y:S01]  /*1cb0*/  ISETP.NE.AND P3, PT, R22, RZ, PT ;  /* 0x000000ff1600720c */ /* 0x000fe20003f65270 */
[----:B------:R1:W-:Y:S01]  /*1cc0*/  @!P5 LDGSTS.E.BYPASS.LTC128B.128 [R136+0xb100], [R4.64], !P6 ;  /* 0x0b1000000488dfae */ /* 0x0003e2000f101d48 */
[----:B------:R-:W-:Y:S01]  /*1cd0*/  IADD3 R0, R3, R0, RZ ;  /* 0x0000000003007210 */ /* 0x000fe20007ffe0ff */
[----:B------:R-:W-:Y:S01]  /*1ce0*/  IMAD.WIDE.U32 R2, R2, 0x60, R130 ;  /* 0x0000006002027825 */ /* 0x000fe200078e0082 */
[----:B------:R-:W-:Y:S01]  /*1cf0*/  ISETP.NE.AND P2, PT, R21, RZ, PT ;  /* 0x000000ff1500720c */ /* 0x000fe20003f45270 */
[----:B------:R-:W0:Y:S02]  /*1d00*/  LDGDEPBAR ;  /* 0x00000000000079af */ /* 0x000e240000000000 */
[----:B------:R-:W-:Y:S01]  /*1d10*/  IMAD R0, R0, 0x60, RZ ;  /* 0x0000006000007824 */ /* 0x000fe200078e02ff */
[----:B------:R-:W-:-:S03]  /*1d20*/  ISETP.GE.AND P6, PT, R8, 0x21, PT ;  /* 0x000000210800780c */ /* 0x000fc60003fc6270 */
[----:B------:R-:W-:Y:S01]  /*1d30*/  IMAD.IADD R0, R3, 0x1, R0 ;  /* 0x0000000103007824 */ /* 0x000fe200078e0200 */
[----:B------:R-:W-:Y:S01]  /*1d40*/  MOV R132, c[0x0][0x1e0] ;  /* 0x0000780000847a02 */ /* 0x000fe20000000f00 */
[----:B------:R-:W-:Y:S01]  /*1d50*/  IMAD.MOV.U32 R133, RZ, RZ, c[0x0][0x1e4] ;  /* 0x00007900ff857624 */ /* 0x000fe200078e00ff */
[----:B-1----:R-:W-:-:S04]  /*1d60*/  @P0 LEA R4, P5, R2, c[0x0][0x1c8], 0x1 ;  /* 0x0000720002040a11 */ /* 0x002fc800078a08ff */
[----:B------:R-:W-:Y:S02]  /*1d70*/  @P0 LEA.HI.X R5, R2, c[0x0][0x1cc], R0, 0x1, P5 ;  /* 0x0000730002050a11 */ /* 0x000fe400028f0c00 */
[----:B------:R-:W-:-:S03]  /*1d80*/  ISETP.GE.AND P5, PT, R8, 0x41, PT ;  /* 0x000000410800780c */ /* 0x000fc60003fa6270 */
[----:B------:R1:W-:Y:S04]  /*1d90*/  @P0 LDGSTS.E.BYPASS.LTC128B.128 [R136+0xc100], [R4.64], !P4 ;  /* 0x0c10000004880fae */ /* 0x0003e8000e101d48 */
[----:B------:R1:W-:Y:S04]  /*1da0*/  @P0 LDGSTS.E.BYPASS.LTC128B.128 [R136+0xf100], [R4.64+0x80], !P3 ;  /* 0x0f10008004880fae */ /* 0x0003e8000d901d48 */
[----:B------:R1:W-:Y:S01]  /*1db0*/  @P0 LDGSTS.E.BYPASS.LTC128B.128 [R136+0x12100], [R4.64+0x100], !P2 ;  /* 0x1210010004880fae */ /* 0x0003e2000d101d48 */
[C---:B------:R-:W-:Y:S01]  /*1dc0*/  @P6 LEA R3, P0, R132.reuse, R2, 0x5 ;  /* 0x0000000284036211 */ /* 0x040fe200078028ff */
[----:B---3--:R-:W-:Y:S01]  /*1dd0*/  IMAD.WIDE.U32 R6, R132, 0x40, RZ ;  /* 0x0000004084067825 */ /* 0x008fe200078e00ff */
[----:B------:R-:W-:-:S02]  /*1de0*/  SHF.L.U32 R9, R133, 0x6, RZ ;  /* 0x0000000685097819 */ /* 0x000fc400000006ff */
[----:B-1----:R-:W-:Y:S02]  /*1df0*/  @P6 LEA.HI.X R5, R132, R0, R133, 0x5, P0 ;  /* 0x0000000084056211 */ /* 0x002fe400000f2c85 */
[----:B------:R-:W-:-:S04]  /*1e00*/  @P6 LEA R4, P0, R3, c[0x0][0x1c8], 0x1 ;  /* 0x0000720003046a11 */ /* 0x000fc800078008ff */
[----:B------:R-:W-:Y:S02]  /*1e10*/  @P6 LEA.HI.X R5, R3, c[0x0][0x1cc], R5, 0x1, P0 ;  /* 0x0000730003056a11 */ /* 0x000fe400000f0c05 */
[----:B------:R-:W-:-:S03]  /*1e20*/  @P5 IADD3 R3, P0, R2, R6, RZ ;  /* 0x0000000602035210 */ /* 0x000fc60007f1e0ff */
[----:B------:R1:W-:Y:S01]  /*1e30*/  @P6 LDGSTS.E.BYPASS.LTC128B.128 [R136+0xd100], [R4.64], !P4 ;  /* 0x0d10000004886fae */ /* 0x0003e2000e101d48 */
[----:B------:R-:W-:Y:S02]  /*1e40*/  @P5 IADD3.X R9, R0, R7, R9, P0, !PT ;  /* 0x0000000700095210 */ /* 0x000fe400007fe409 */
[C---:B------:R-:W-:Y:S01]  /*1e50*/  @P5 LEA R2, P0, R3.reuse, c[0x0][0x1c8], 0x1 ;  /* 0x0000720003025a11 */ /* 0x040fe200078008ff */
[----:B------:R1:W-:Y:S03]  /*1e60*/  @P6 LDGSTS.E.BYPASS.LTC128B.128 [R136+0x10100], [R4.64+0x80], !P3 ;  /* 0x1010008004886fae */ /* 0x0003e6000d901d48 */
[----:B------:R-:W-:Y:S01]  /*1e70*/  @P5 LEA.HI.X R3, R3, c[0x0][0x1cc], R9, 0x1, P0 ;  /* 0x0000730003035a11 */ /* 0x000fe200000f0c09 */
[----:B------:R1:W-:Y:S04]  /*1e80*/  @P6 LDGSTS.E.BYPASS.LTC128B.128 [R136+0x13100], [R4.64+0x100], !P2 ;  /* 0x1310010004886fae */ /* 0x0003e8000d101d48 */
[----:B------:R3:W-:Y:S04]  /*1e90*/  @P5 LDGSTS.E.BYPASS.LTC128B.128 [R136+0xe100], [R2.64], !P4 ;  /* 0x0e10000002885fae */ /* 0x0007e8000e101d48 */
[----:B------:R3:W-:Y:S04]  /*1ea0*/  @P5 LDGSTS.E.BYPASS.LTC128B.128 [R136+0x11100], [R2.64+0x80], !P3 ;  /* 0x1110008002885fae */ /* 0x0007e8000d901d48 */
[----:B------:R3:W-:Y:S04]  /*1eb0*/  @P5 LDGSTS.E.BYPASS.LTC128B.128 [R136+0x14100], [R2.64+0x100], !P2 ;  /* 0x1410010002885fae */ /* 0x0007e8000d101d48 */
[----:B------:R-:W0:Y:S01]  /*1ec0*/  LDGDEPBAR ;  /* 0x00000000000079af */ /* 0x000e220000000000 */
[----:B------:R-:W-:-:S04]  /*1ed0*/  DEPBAR.LE SB0, 0x1 ;  /* 0x000080400000791a */ /* 0x000fc80000000000 */
[----:B------:R-:W-:Y:S01]  /*1ee0*/  BAR.SYNC.DEFER_BLOCKING 0x0 ;  /* 0x0000000000007b1d */ /* 0x000fe20000010000 */
[----:B------:R-:W-:Y:S02]  /*1ef0*/  IMAD R12, R12, c[0x0][0x208], RZ ;  /* 0x000082000c0c7a24 */ /* 0x000fe400078e02ff */
[----:B--2---:R-:W-:Y:S01]  /*1f00*/  IMAD.WIDE.U32 R10, R129, c[0x0][0x208], RZ ;  /* 0x00008200810a7a25 */ /* 0x004fe200078e00ff */
[----:B------:R-:W-:-:S03]  /*1f10*/  MOV R7, R28 ;  /* 0x0000001c00077202 */ /* 0x000fc60000000f00 */
[----:B------:R-:W-:Y:S02]  /*1f20*/  IMAD R12, R129, c[0x0][0x20c], R12 ;  /* 0x00008300810c7a24 */ /* 0x000fe400078e020c */
[----:B------:R-:W-:Y:S02]  /*1f30*/  IMAD.MOV.U32 R6, RZ, RZ, R26 ;  /* 0x000000ffff067224 */ /* 0x000fe400078e001a */
[----:B------:R-:W-:Y:S01]  /*1f40*/  IMAD.IADD R0, R11, 0x1, R12 ;  /* 0x000000010b007824 */ /* 0x000fe200078e020c */
[----:B------:R-:W-:Y:S04]  /*1f50*/  LDSM.16.M88.4 R156, [R250] ;  /* 0x00000000fa9c783b */ /* 0x000fe80000000200 */
[----:B------:R-:W-:Y:S04]  /*1f60*/  LDSM.16.M88.4 R160, [R251] ;  /* 0x00000000fba0783b */ /* 0x000fe80000000200 */
[----:B------:R-:W-:Y:S04]  /*1f70*/  LDSM.16.M88.4 R168, [R13] ;  /* 0x000000000da8783b */ /* 0x000fe80000000200 */
[----:B------:R-:W-:Y:S04]  /*1f80*/  LDSM.16.M88.4 R172, [R252] ;  /* 0x00000000fcac783b */ /* 0x000fe80000000200 */
[----:B------:R-:W-:Y:S04]  /*1f90*/  LDSM.16.M88.4 R176, [R250+0x4000] ;  /* 0x00400000fab0783b */ /* 0x000fe80000000200 */
[----:B------:R-:W-:Y:S04]  /*1fa0*/  LDSM.16.M88.4 R180, [R251+0x4000] ;  /* 0x00400000fbb4783b */ /* 0x000fe80000000200 */
[----:B------:R-:W-:Y:S04]  /*1fb0*/  LDSM.16.M88.4 R184, [R13+0x4000] ;  /* 0x004000000db8783b */ /* 0x000fe80000000200 */
[----:B------:R-:W-:Y:S04]  /*1fc0*/  LDSM.16.M88.4 R188, [R252+0x4000] ;  /* 0x00400000fcbc783b */ /* 0x000fe80000000200 */
[----:B------:R-:W-:Y:S04]  /*1fd0*/  LDSM.16.M88.4 R192, [R250+0x8000] ;  /* 0x00800000fac0783b */ /* 0x000fe80000000200 */
[----:B------:R-:W-:Y:S04]  /*1fe0*/  LDSM.16.M88.4 R196, [R251+0x8000] ;  /* 0x00800000fbc4783b */ /* 0x000fe80000000200 */
[----:B------:R-:W-:Y:S04]  /*1ff0*/  LDSM.16.M88.4 R200, [R13+0x8000] ;  /* 0x008000000dc8783b */ /* 0x000fe80000000200 */
[----:B------:R-:W-:Y:S04]  /*2000*/  LDSM.16.M88.4 R204, [R252+0x8000] ;  /* 0x00800000fccc783b */ /* 0x000fe80000000200 */
[----:B------:R-:W-:Y:S01]  /*2010*/  BAR.SYNC.DEFER_BLOCKING 0x0 ;  /* 0x0000000000007b1d */ /* 0x000fe20000010000 */
[----:B------:R-:W-:Y:S01]  /*2020*/  IMAD.WIDE.U32 R6, R10, 0x60, R6 ;  /* 0x000000600a067825 */ /* 0x000fe200078e0006 */
[----:B-1----:R-:W-:-:S03]  /*2030*/  MOV R5, c[0x0][0x208] ;  /* 0x0000820000057a02 */ /* 0x002fc60000000f00 */
[----:B------:R-:W-:Y:S02]  /*2040*/  IMAD R0, R0, 0x60, RZ ;  /* 0x0000006000007824 */ /* 0x000fe400078e02ff */
[----:B---3--:R-:W-:Y:S01]  /*2050*/  IMAD.MOV.U32 R3, RZ, RZ, 0x6 ;  /* 0x00000006ff037424 */ /* 0x008fe200078e00ff */
[C---:B------:R-:W-:Y:S01]  /*2060*/  LEA R2, P0, R6.reuse, c[0x0][0x1f8], 0x1 ;  /* 0x00007e0006027a11 */ /* 0x040fe200078008ff */
[----:B------:R-:W-:Y:S01]  /*2070*/  IMAD.SHL.U32 R4, R5, 0x40, RZ ;  /* 0x0000004005047824 */ /* 0x000fe200078e00ff */
[----:B------:R-:W-:Y:S02]  /*2080*/  IADD3 R0, R7, R0, RZ ;  /* 0x0000000007007210 */ /* 0x000fe40007ffe0ff */
[----:B------:R-:W-:Y:S02]  /*2090*/  SHF.L.U64.HI R5, R5, R3, c[0x0][0x20c] ;  /* 0x0000830005057619 */ /* 0x000fe40000010203 */
[----:B------:R-:W-:Y:S02]  /*20a0*/  LEA.HI.X R3, R6, c[0x0][0x1fc], R0, 0x1, P0 ;  /* 0x00007f0006037a11 */ /* 0x000fe400000f0c00 */
[----:B------:R-:W-:-:S02]  /*20b0*/  IADD3 R10, P5, P0, R4, 0x80, R2 ;  /* 0x00000080040a7810 */ /* 0x000fc400078be002 */
[----:B------:R-:W-:Y:S02]  /*20c0*/  LOP3.LUT R0, R20, 0x1, RZ, 0xc0, !PT ;  /* 0x0000000114007812 */ /* 0x000fe400078ec0ff */
[----:B------:R-:W-:Y:S01]  /*20d0*/  IADD3.X R11, R5, RZ, R3, P5, P0 ;  /* 0x000000ff050b7210 */ /* 0x000fe20002fe0403 */
[----:B------:R-:W-:-:S04]  /*20e0*/  DEPBAR.LE SB0, 0x0 ;  /* 0x000080000000791a */ /* 0x000fc80000000000 */
[----:B------:R-:W-:Y:S01]  /*20f0*/  BAR.SYNC.DEFER_BLOCKING 0x0 ;  /* 0x0000000000007b1d */ /* 0x000fe20000010000 */
[----:B------:R-:W-:-:S04]  /*2100*/  IADD3 R6, P5, P0, R4, 0x100, R2 ;  /* 0x0000010004067810 */ /* 0x000fc800078be002 */
[----:B------:R-:W-:Y:S02]  /*2110*/  IADD3.X R7, R5, RZ, R3, P5, P0 ;  /* 0x000000ff05077210 */ /* 0x000fe40002fe0403 */
[----:B------:R-:W-:-:S04]  /*2120*/  ISETP.NE.U32.AND P0, PT, R0, 0x1, PT ;  /* 0x000000010000780c */ /* 0x000fc80003f05070 */
[----:B------:R-:W-:Y:S02]  /*2130*/  ISETP.LT.OR P0, PT, R8, 0x1, P0 ;  /* 0x000000010800780c */ /* 0x000fe40000701670 */
[----:B------:R-:W-:Y:S01]  /*2140*/  LOP3.LUT P6, RZ, R20, 0x2, RZ, 0xc0, !PT ;  /* 0x0000000214ff7812 */ /* 0x000fe200078cc0ff */
[----:B-----5:R-:W1:Y:S04]  /*2150*/  LDSM.16.M88.4 R16, [R225] ;  /* 0x00000000e110783b */ /* 0x020e680000000200 */
[----:B------:R-:W2:Y:S04]  /*2160*/  LDSM.16.M88.4 R12, [R225+0x800] ;  /* 0x00080000e10c783b */ /* 0x000ea80000000200 */
[----:B------:R-:W-:Y:S04]  /*2170*/  LDSM.16.M88.4 R40, [R225+0x1000] ;  /* 0x00100000e128783b */ /* 0x000fe80000000200 */
[----:B------:R-:W3:Y:S04]  /*2180*/  LDSM.16.M88.4 R56, [R225+0x1800] ;  /* 0x00180000e138783b */ /* 0x000ee80000000200 */
[----:B------:R-:W-:Y:S04]  /*2190*/  LDSM.16.M88.4 R60, [R225+0x2000] ;  /* 0x00200000e13c783b */ /* 0x000fe80000000200 */
[----:B------:R-:W-:Y:S04]  /*21a0*/  LDSM.16.M88.4 R72, [R225+0x2800] ;  /* 0x00280000e148783b */ /* 0x000fe80000000200 */
[----:B------:R-:W4:Y:S04]  /*21b0*/  LDSM.16.M88.4 R48, [R231] ;  /* 0x00000000e730783b */ /* 0x000f280000000200 */
[----:B------:R-:W-:Y:S04]  /*21c0*/  LDSM.16.M88.4 R44, [R248] ;  /* 0x00000000f82c783b */ /* 0x000fe80000000200 */
[----:B------:R-:W-:Y:S04]  /*21d0*/  LDSM.16.M88.4 R52, [R247] ;  /* 0x00000000f734783b */ /* 0x000fe80000000200 */
[----:B------:R-:W5:Y:S04]  /*21e0*/  LDSM.16.M88.4 R64, [R246] ;  /* 0x00000000f640783b */ /* 0x000f680000000200 */
[----:B------:R-:W-:Y:S04]  /*21f0*/  LDSM.16.M88.4 R80, [R245] ;  /* 0x00000000f550783b */ /* 0x000fe80000000200 */
[----:B------:R-:W-:Y:S04]  /*2200*/  LDSM.16.M88.4 R108, [R244] ;  /* 0x00000000f46c783b */ /* 0x000fe80000000200 */
[----:B------:R-:W-:Y:S01]  /*2210*/  @!PT LDS RZ, [RZ] ;  /* 0x00000000fffff984 */ /* 0x000fe20000000800 */
[----:B------:R-:W-:Y:S01]  /*2220*/  @!PT LDS RZ, [RZ] ;  /* 0x00000000fffff984 */ /* 0x000fe20000000800 */
[----:B------:R-:W-:Y:S01]  /*2230*/  @!PT LDS RZ, [RZ] ;  /* 0x00000000fffff984 */ /* 0x000fe20000000800 */
[----:B------:R1:W-:Y:S01]  /*2240*/  LDGSTS.E.BYPASS.LTC128B.128 [R136+0x100], [R2.64], !P0 ;  /* 0x0010000002887fae */ /* 0x0003e2000c101d48 */
[----:B------:R-:W-:-:S02]  /*2250*/  ISETP.LT.OR P0, PT, R8, 0x1, !P6 ;  /* 0x000000010800780c */ /* 0x000fc40007701670 */
[----:B------:R-:W-:-:S11]  /*2260*/  LOP3.LUT P5, RZ, R20, 0x4, RZ, 0xc0, !PT ;  /* 0x0000000414ff7812 */ /* 0x000fd600078ac0ff */
[----:B------:R1:W-:Y:S01]  /*2270*/  LDGSTS.E.BYPASS.LTC128B.128 [R136+0x3100], [R2.64+0x80], !P0 ;  /* 0x0310008002887fae */ /* 0x0003e2000c101d48 */
[----:B------:R-:W-:-:S13]  /*2280*/  ISETP.LT.OR P0, PT, R8, 0x1, !P5 ;  /* 0x000000010800780c */ /* 0x000fda0006f01670 */
[----:B------:R1:W-:Y:S02]  /*2290*/  LDGSTS.E.BYPASS.LTC128B.128 [R136+0x6100], [R2.64+0x100], !P0 ;  /* 0x0610010002887fae */ /* 0x0003e4000c101d48 */
[----:B-1----:R-:W-:-:S05]  /*22a0*/  IADD3 R2, P0, R4, R2, RZ ;  /* 0x0000000204027210 */ /* 0x002fca0007f1e0ff */
[----:B------:R-:W-:Y:S01]  /*22b0*/  IMAD.X R3, R5, 0x1, R3, P0 ;  /* 0x0000000105037824 */ /* 0x000fe200000e0603 */
[----:B------:R-:W-:-:S04]  /*22c0*/  IADD3 R4, P0, R2, R4, RZ ;  /* 0x0000000402047210 */ /* 0x000fc80007f1e0ff */
[----:B------:R-:W-:Y:S02]  /*22d0*/  IADD3.X R5, R3, R5, RZ, P0, !PT ;  /* 0x0000000503057210 */ /* 0x000fe400007fe4ff */
[----:B------:R-:W-:-:S04]  /*22e0*/  ISETP.NE.U32.AND P0, PT, R0, 0x1, PT ;  /* 0x000000010000780c */ /* 0x000fc80003f05070 */
[----:B------:R-:W-:-:S13]  /*22f0*/  ISETP.LT.OR P0, PT, R8, 0x21, P0 ;  /* 0x000000210800780c */ /* 0x000fda0000701670 */
[----:B------:R1:W-:Y:S01]  /*2300*/  LDGSTS.E.BYPASS.LTC128B.128 [R136+0x1100], [R2.64], !P0 ;  /* 0x0110000002887fae */ /* 0x0003e2000c101d48 */
[----:B------:R-:W-:Y:S01]  /*2310*/  ISETP.LT.OR P0, PT, R8, 0x21, !P6 ;  /* 0x000000210800780c */ /* 0x000fe20007701670 */
[----:B------:R-:W-:Y:S01]  /*2320*/  HMMA.16816.F32.BF16 R36, R156, R16, RZ ;  /* 0x000000109c24723c */ /* 0x000fe200000418ff */
[----:B------:R-:W-:-:S11]  /*2330*/  MOV R134, R25 ;  /* 0x0000001900867202 */ /* 0x000fd60000000f00 */
[----:B------:R1:W-:Y:S01]  /*2340*/  LDGSTS.E.BYPASS.LTC128B.128 [R136+0x4100], [R10.64], !P0 ;  /* 0x041000000a887fae */ /* 0x0003e2000c101d48 */
[----:B------:R-:W-:Y:S01]  /*2350*/  ISETP.LT.OR P0, PT, R8, 0x21, !P5 ;  /* 0x000000210800780c */ /* 0x000fe20006f01670 */
[C---:B------:R-:W-:Y:S08]  /*2360*/  HMMA.16816.F32.BF16 R32, R156.reuse, R18, RZ ;  /* 0x000000129c20723c */ /* 0x040ff000000418ff */
[C---:B--2---:R-:W-:Y:S04]  /*2370*/  HMMA.16816.F32.BF16 R28, R156.reuse, R12, RZ ;  /* 0x0000000c9c1c723c */ /* 0x044fe800000418ff */
[----:B------:R2:W-:Y:S04]  /*2380*/  LDGSTS.E.BYPASS.LTC128B.128 [R136+0x7100], [R6.64], !P0 ;  /* 0x0710000006887fae */ /* 0x0005e8000c101d48 */
[----:B------:R-:W-:Y:S01]  /*2390*/  HMMA.16816.F32.BF16 R24, R156, R14, RZ ;  /* 0x0000000e9c18723c */ /* 0x000fe200000418ff */
[----:B------:R-:W-:-:S07]  /*23a0*/  ISETP.NE.U32.AND P0, PT, R0, 0x1, PT ;  /* 0x000000010000780c */ /* 0x000fce0003f05070 */
[----:B---3--:R-:W-:Y:S01]  /*23b0*/  HMMA.16816.F32.BF16 R12, R156, R56, RZ ;  /* 0x000000389c0c723c */ /* 0x008fe200000418ff */
[C---:B------:R-:W-:Y:S02]  /*23c0*/  ISETP.LT.OR P0, PT, R8.reuse, 0x41, P0 ;  /* 0x000000410800780c */ /* 0x040fe40000701670 */
[C---:B------:R-:W-:Y:S02]  /*23d0*/  ISETP.LT.OR P6, PT, R8.reuse, 0x41, !P6 ;  /* 0x000000410800780c */ /* 0x040fe400077c1670 */
[----:B------:R-:W-:-:S03]  /*23e0*/  ISETP.LT.OR P5, PT, R8, 0x41, !P5 ;  /* 0x000000410800780c */ /* 0x000fc60006fa1670 */
[C---:B------:R-:W-:Y:S06]  /*23f0*/  HMMA.16816.F32.BF16 R20, R156.reuse, R40, RZ ;  /* 0x000000289c14723c */ /* 0x040fec00000418ff */
[----:B------:R2:W-:Y:S02]  /*2400*/  LDGSTS.E.BYPASS.LTC128B.128 [R136+0x2100], [R4.64], !P0 ;  /* 0x0210000004887fae */ /* 0x0005e4000c101d48 */
[----:B------:R-:W-:Y:S02]  /*2410*/  HMMA.16816.F32.BF16 R16, R156, R42, RZ ;  /* 0x0000002a9c10723c */ /* 0x000fe400000418ff */
[----:B------:R2:W-:Y:S04]  /*2420*/  LDGSTS.E.BYPASS.LTC128B.128 [R136+0x5100], [R4.64+0x80], !P6 ;  /* 0x0510008004887fae */ /* 0x0005e8000f101d48 */
[----:B------:R2:W-:Y:S02]  /*2430*/  LDGSTS.E.BYPASS.LTC128B.128 [R136+0x8100], [R4.64+0x100], !P5 ;  /* 0x0810010004887fae */ /* 0x0005e4000e901d48 */
[C---:B----4-:R-:W-:Y:S02]  /*2440*/  HMMA.16816.F32.BF16 R104, R160.reuse, R48, R36 ;  /* 0x00000030a068723c */ /* 0x050fe40000041824 */
[----:B-1----:R-:W-:Y:S04]  /*2450*/  LDSM.16.M88.4 R8, [R229+0x800] ;  /* 0x00080000e508783b */ /* 0x002fe80000000200 */
[----:B------:R-:W-:Y:S02]  /*2460*/  LDSM.16.M88.4 R40, [R229+0x1800] ;  /* 0x00180000e528783b */ /* 0x000fe40000000200 */
[C---:B------:R-:W-:Y:S02]  /*2470*/  HMMA.16816.F32.BF16 R96, R160.reuse, R50, R32 ;  /* 0x00000032a060723c */ /* 0x040fe40000041820 */
[----:B------:R-:W-:Y:S04]  /*2480*/  LDSM.16.M88.4 R88, [R226] ;  /* 0x00000000e258783b */ /* 0x000fe80000000200 */
[----:B------:R-:W-:Y:S02]  /*2490*/  LDSM.16.M88.4 R92, [R229+0x2800] ;  /* 0x00280000e55c783b */ /* 0x000fe40000000200 */
[----:B-----5:R-:W-:Y:S02]  /*24a0*/  HMMA.16816.F32.BF16 R36, R160, R64, R12 ;  /* 0x00000040a024723c */ /* 0x020fe4000004180c */
[----:B------:R-:W1:Y:S04]  /*24b0*/  LDSM.16.M88.4 R12, [R229] ;  /* 0x00000000e50c783b */ /* 0x000e680000000200 */
[----:B------:R-:W-:Y:S02]  /*24c0*/  LDSM.16.M88.4 R100, [R229+0x2000] ;  /* 0x00200000e564783b */ /* 0x000fe40000000200 */
[----:B------:R-:W-:Y:S02]  /*24d0*/  HMMA.16816.F32.BF16 R32, R156, R58, RZ ;  /* 0x0000003a9c20723c */ /* 0x000fe400000418ff */
[----:B--2---:R-:W2:Y:S04]  /*24e0*/  LDSM.16.M88.4 R4, [R229+0x1000] ;  /* 0x00100000e504783b */ /* 0x004ea80000000200 */
[----:B------:R-:W-:Y:S02]  /*24f0*/  LDSM.16.M88.4 R112, [R242] ;  /* 0x00000000f270783b */ /* 0x000fe40000000200 */
[C---:B------:R-:W-:Y:S02]  /*2500*/  HMMA.16816.F32.BF16 R68, R160.reuse, R44, R28 ;  /* 0x0000002ca044723c */ /* 0x040fe4000004181c */
[----:B------:R-:W-:Y:S04]  /*2510*/  LDSM.16.M88.4 R120, [R226+0x3000] ;  /* 0x00300000e278783b */ /* 0x000fe80000000200 */
[----:B------:R-:W-:Y:S02]  /*2520*/  LDSM.16.M88.4 R116, [R225+0x6000] ;  /* 0x00600000e174783b */ /* 0x000fe40000000200 */
[C---:B------:R-:W-:Y:S02]  /*2530*/  HMMA.16816.F32.BF16 R84, R160.reuse, R46, R24 ;  /* 0x0000002ea054723c */ /* 0x040fe40000041818 */
[----:B------:R-:W-:Y:S04]  /*2540*/  LDSM.16.M88.4 R124, [R229+0x6000] ;  /* 0x00600000e57c783b */ /* 0x000fe80000000200 */
[----:B------:R-:W0:Y:S02]  /*2550*/  LDGDEPBAR ;  /* 0x00000000000079af */ /* 0x000e240000000000 */
[C---:B------:R-:W-:Y:S08]  /*2560*/  HMMA.16816.F32.BF16 R48, R160.reuse, R52, R20 ;  /* 0x00000034a030723c */ /* 0x040ff00000041814 */
[----:B------:R-:W-:Y:S08]  /*2570*/  HMMA.16816.F32.BF16 R44, R160, R54, R16 ;  /* 0x00000036a02c723c */ /* 0x000ff00000041810 */
[C---:B------:R-:W-:Y:S08]  /*2580*/  HMMA.16816.F32.BF16 R20, R156.reuse, R72, RZ ;  /* 0x000000489c14723c */ /* 0x040ff000000418ff */
[----:B------:R-:W-:Y:S08]  /*2590*/  HMMA.16816.F32.BF16 R16, R156, R74, RZ ;  /* 0x0000004a9c10723c */ /* 0x000ff000000418ff */
[----:B------:R-:W-:Y:S08]  /*25a0*/  HMMA.16816.F32.BF16 R32, R160, R66, R32 ;  /* 0x00000042a020723c */ /* 0x000ff00000041820 */
[C---:B------:R-:W-:Y:S08]  /*25b0*/  HMMA.16816.F32.BF16 R28, R156.reuse, R60, RZ ;  /* 0x0000003c9c1c723c */ /* 0x040ff000000418ff */
[----:B------:R-:W-:Y:S08]  /*25c0*/  HMMA.16816.F32.BF16 R24, R156, R62, RZ ;  /* 0x0000003e9c18723c */ /* 0x000ff000000418ff */
[C---:B-1----:R-:W-:Y:S01]  /*25d0*/  HMMA.16816.F32.BF16 R52, R168.reuse, R12, R104 ;  /* 0x0000000ca834723c */ /* 0x042fe20000041868 */
[----:B------:R-:W-:Y:S07]  /*25e0*/  LDSM.16.M88.4 R104, [R229+0x3800] ;  /* 0x00380000e568783b */ /* 0x000fee0000000200 */
[C---:B------:R-:W-:Y:S08]  /*25f0*/  HMMA.16816.F32.BF16 R68, R168.reuse, R8, R68 ;  /* 0x00000008a844723c */ /* 0x040ff00000041844 */
[----:B------:R-:W-:Y:S08]  /*2600*/  HMMA.16816.F32.BF16 R56, R168, R10, R84 ;  /* 0x0000000aa838723c */ /* 0x000ff00000041854 */
[C---:B------:R-:W-:Y:S01]  /*2610*/  HMMA.16816.F32.BF16 R76, R160.reuse, R108, R20 ;  /* 0x0000006ca04c723c */ /* 0x040fe20000041814 */
[----:B------:R-:W-:Y:S07]  /*2620*/  LDSM.16.M88.4 R20, [R226+0x1800] ;  /* 0x00180000e214783b */ /* 0x000fee0000000200 */
[----:B------:R-:W-:Y:S01]  /*2630*/  HMMA.16816.F32.BF16 R72, R160, R110, R16 ;  /* 0x0000006ea048723c */ /* 0x000fe20000041810 */
[----:B------:R-:W-:Y:S07]  /*2640*/  LDSM.16.M88.4 R108, [R226+0x3800] ;  /* 0x00380000e26c783b */ /* 0x000fee0000000200 */
[----:B------:R-:W-:Y:S01]  /*2650*/  HMMA.16816.F32.BF16 R8, R168, R42, R32 ;  /* 0x0000002aa808723c */ /* 0x000fe20000041820 */
[----:B------:R-:W1:Y:S07]  /*2660*/  LDSM.16.M88.4 R32, [R225+0x3000] ;  /* 0x00300000e120783b */ /* 0x000e6e0000000200 */
[C---:B------:R-:W-:Y:S01]  /*2670*/  HMMA.16816.F32.BF16 R64, R160.reuse, R80, R28 ;  /* 0x00000050a040723c */ /* 0x040fe2000004181c */
[----:B------:R-:W3:Y:S07]  /*2680*/  LDSM.16.M88.4 R28, [R226+0x800] ;  /* 0x00080000e21c783b */ /* 0x000eee0000000200 */
[----:B------:R-:W-:Y:S01]  /*2690*/  HMMA.16816.F32.BF16 R80, R160, R82, R24 ;  /* 0x00000052a050723c */ /* 0x000fe20000041818 */
[----:B------:R-:W4:Y:S07]  /*26a0*/  LDSM.16.M88.4 R24, [R226+0x1000] ;  /* 0x00100000e218783b */ /* 0x000f2e0000000200 */
[C---:B--2---:R-:W-:Y:S08]  /*26b0*/  HMMA.16816.F32.BF16 R48, R168.reuse, R4, R48 ;  /* 0x00000004a830723c */ /* 0x044ff00000041830 */
[----:B------:R-:W-:Y:S01]  /*26c0*/  HMMA.16816.F32.BF16 R16, R168, R6, R44 ;  /* 0x00000006a810723c */ /* 0x000fe2000004182c */
[----:B------:R-:W-:Y:S07]  /*26d0*/  LDSM.16.M88.4 R44, [R225+0x5000] ;  /* 0x00500000e12c783b */ /* 0x000fee0000000200 */
[----:B------:R-:W-:Y:S01]  /*26e0*/  HMMA.16816.F32.BF16 R4, R172, R88, R52 ;  /* 0x00000058ac04723c */ /* 0x000fe20000041834 */
[----:B------:R-:W-:Y:S07]  /*26f0*/  LDSM.16.M88.4 R52, [R225+0x5800] ;  /* 0x00580000e134783b */ /* 0x000fee0000000200 */
[C---:B------:R-:W-:Y:S08]  /*2700*/  HMMA.16816.F32.BF16 R60, R168.reuse, R14, R96 ;  /* 0x0000000ea83c723c */ /* 0x040ff00000041860 */
[C---:B------:R-:W-:Y:S08]  /*2710*/  HMMA.16816.F32.BF16 R12, R168.reuse, R40, R36 ;  /* 0x00000028a80c723c */ /* 0x040ff00000041824 */
[C---:B------:R-:W-:Y:S08]  /*2720*/  HMMA.16816.F32.BF16 R96, R168.reuse, R92, R76 ;  /* 0x0000005ca860723c */ /* 0x040ff0000004184c */
[C---:B------:R-:W-:Y:S01]  /*2730*/  HMMA.16816.F32.BF16 R72, R168.reuse, R94, R72 ;  /* 0x0000005ea848723c */ /* 0x040fe20000041848 */
[----:B------:R-:W2:Y:S07]  /*2740*/  LDSM.16.M88.4 R92, [R243] ;  /* 0x00000000f35c783b */ /* 0x000eae0000000200 */
[----:B------:R-:W-:Y:S01]  /*2750*/  HMMA.16816.F32.BF16 R40, R168, R100, R64 ;  /* 0x00000064a828723c */ /* 0x000fe20000041840 */
[----:B------:R-:W-:Y:S07]  /*2760*/  LDSM.16.M88.4 R64, [R226+0x2000] ;  /* 0x00200000e240783b */ /* 0x000fee0000000200 */
[----:B-1----:R-:W-:Y:S08]  /*2770*/  HMMA.16816.F32.BF16 R4, R176, R32, R4 ;  /* 0x00000020b004723c */ /* 0x002ff00000041804 */
[----:B------:R-:W-:Y:S08]  /*2780*/  HMMA.16816.F32.BF16 R100, R168, R102, R80 ;  /* 0x00000066a864723c */ /* 0x000ff00000041850 */
[C---:B------:R-:W-:Y:S01]  /*2790*/  HMMA.16816.F32.BF16 R36, R172.reuse, R90, R60 ;  /* 0x0000005aac24723c */ /* 0x040fe2000004183c */
[----:B------:R-:W-:Y:S07]  /*27a0*/  LDSM.16.M88.4 R60, [R229+0x3000] ;  /* 0x00300000e53c783b */ /* 0x000fee0000000200 */
[C---:B---3--:R-:W-:Y:S08]  /*27b0*/  HMMA.16816.F32.BF16 R80, R172.reuse, R30, R56 ;  /* 0x0000001eac50723c */ /* 0x048ff00000041838 */
[C---:B----4-:R-:W-:Y:S08]  /*27c0*/  HMMA.16816.F32.BF16 R56, R172.reuse, R24, R48 ;  /* 0x00000018ac38723c */ /* 0x050ff00000041830 */
[C---:B------:R-:W-:Y:S01]  /*27d0*/  HMMA.16816.F32.BF16 R24, R172.reuse, R26, R16 ;  /* 0x0000001aac18723c */ /* 0x040fe20000041810 */
[----:B------:R-:W1:Y:S07]  /*27e0*/  LDSM.16.M88.4 R16, [R225+0x3800] ;  /* 0x00380000e110783b */ /* 0x000e6e0000000200 */
[C---:B------:R-:W-:Y:S01]  /*27f0*/  HMMA.16816.F32.BF16 R88, R172.reuse, R20, R12 ;  /* 0x00000014ac58723c */ /* 0x040fe2000004180c */
[----:B------:R-:W-:Y:S07]  /*2800*/  LDSM.16.M88.4 R12, [R225+0x4000] ;  /* 0x00400000e10c783b */ /* 0x000fee0000000200 */
[C---:B------:R-:W-:Y:S01]  /*2810*/  HMMA.16816.F32.BF16 R84, R172.reuse, R22, R8 ;  /* 0x00000016ac54723c */ /* 0x040fe20000041808 */
[----:B------:R-:W3:Y:S07]  /*2820*/  LDSM.16.M88.4 R20, [R226+0x2800] ;  /* 0x00280000e214783b */ /* 0x000eee0000000200 */
[----:B------:R-:W-:Y:S08]  /*2830*/  HMMA.16816.F32.BF16 R68, R172, R28, R68 ;  /* 0x0000001cac44723c */ /* 0x000ff00000041844 */
[----:B--2---:R-:W-:Y:S08]  /*2840*/  HMMA.16816.F32.BF16 R4, R180, R92, R4 ;  /* 0x0000005cb404723c */ /* 0x004ff00000041804 */
[C---:B------:R-:W-:Y:S01]  /*2850*/  HMMA.16816.F32.BF16 R8, R176.reuse, R34, R36 ;  /* 0x00000022b008723c */ /* 0x040fe20000041824 */
[----:B------:R-:W2:Y:S07]  /*2860*/  LDSM.16.M88.4 R32, [R225+0x4800] ;  /* 0x00480000e120783b */ /* 0x000eae0000000200 */
[----:B-1----:R-:W-:Y:S08]  /*2870*/  HMMA.16816.F32.BF16 R28, R176, R16, R68 ;  /* 0x00000010b01c723c */ /* 0x002ff00000041844 */
[----:B------:R-:W-:Y:S08]  /*2880*/  HMMA.16816.F32.BF16 R4, R184, R60, R4 ;  /* 0x0000003cb804723c */ /* 0x000ff00000041804 */
[----:B---3--:R-:W-:Y:S08]  /*2890*/  HMMA.16816.F32.BF16 R36, R172, R22, R72 ;  /* 0x00000016ac24723c */ /* 0x008ff00000041848 */
[----:B------:R-:W-:Y:S08]  /*28a0*/  HMMA.16816.F32.BF16 R8, R180, R94, R8 ;  /* 0x0000005eb408723c */ /* 0x000ff00000041808 */
[C---:B------:R-:W-:Y:S08]  /*28b0*/  HMMA.16816.F32.BF16 R76, R172.reuse, R64, R40 ;  /* 0x00000040ac4c723c */ /* 0x040ff00000041828 */
[----:B------:R-:W-:Y:S01]  /*28c0*/  HMMA.16816.F32.BF16 R40, R172, R20, R96 ;  /* 0x00000014ac28723c */ /* 0x000fe20000041860 */
[----:B------:R-:W-:Y:S07]  /*28d0*/  LDSM.16.M88.4 R96, [R229+0x5800] ;  /* 0x00580000e560783b */ /* 0x000fee0000000200 */
[----:B------:R-:W-:Y:S08]  /*28e0*/  HMMA.16816.F32.BF16 R80, R176, R18, R80 ;  /* 0x00000012b050723c */ /* 0x000ff00000041850 */
[----:B------:R-:W-:Y:S01]  /*28f0*/  HMMA.16816.F32.BF16 R48, R172, R66, R100 ;  /* 0x00000042ac30723c */ /* 0x000fe20000041864 */
[----:B------:R-:W-:Y:S04]  /*2900*/  LDSM.16.M88.4 R64, [R240] ;  /* 0x00000000f040783b */ /* 0x000fe80000000200 */
[----:B------:R-:W-:Y:S03]  /*2910*/  LDSM.16.M88.4 R100, [R239] ;  /* 0x00000000ef64783b */ /* 0x000fe60000000200 */
[C---:B------:R-:W-:Y:S01]  /*2920*/  HMMA.16816.F32.BF16 R72, R176.reuse, R12, R56 ;  /* 0x0000000cb048723c */ /* 0x040fe20000041838 */
[----:B------:R-:W1:Y:S07]  /*2930*/  LDSM.16.M88.4 R56, [R241] ;  /* 0x00000000f138783b */ /* 0x000e6e0000000200 */
[----:B------:R-:W-:Y:S08]  /*2940*/  HMMA.16816.F32.BF16 R68, R176, R14, R24 ;  /* 0x0000000eb044723c */ /* 0x000ff00000041818 */
[----:B------:R-:W-:Y:S01]  /*2950*/  HMMA.16816.F32.BF16 R12, R180, R112, R28 ;  /* 0x00000070b40c723c */ /* 0x000fe2000004181c */
[----:B------:R-:W-:Y:S07]  /*2960*/  LDSM.16.M88.4 R28, [R229+0x5000] ;  /* 0x00500000e51c783b */ /* 0x000fee0000000200 */
[C---:B--2---:R-:W-:Y:S08]  /*2970*/  HMMA.16816.F32.BF16 R20, R176.reuse, R34, R84 ;  /* 0x00000022b014723c */ /* 0x044ff00000041854 */
[----:B------:R-:W-:Y:S01]  /*2980*/  HMMA.16816.F32.BF16 R84, R176, R54, R36 ;  /* 0x00000036b054723c */ /* 0x000fe20000041824 */
[----:B------:R-:W2:Y:S07]  /*2990*/  LDSM.16.M88.4 R36, [R238] ;  /* 0x00000000ee24783b */ /* 0x000eae0000000200 */
[----:B------:R-:W-:Y:S08]  /*29a0*/  HMMA.16816.F32.BF16 R4, R188, R120, R4 ;  /* 0x00000078bc04723c */ /* 0x000ff00000041804 */
[----:B------:R-:W-:Y:S08]  /*29b0*/  HMMA.16816.F32.BF16 R8, R184, R62, R8 ;  /* 0x0000003eb808723c */ /* 0x000ff00000041808 */
[C---:B------:R-:W-:Y:S01]  /*29c0*/  HMMA.16816.F32.BF16 R24, R176.reuse, R32, R88 ;  /* 0x00000020b018723c */ /* 0x040fe20000041858 */
[----:B------:R-:W-:Y:S07]  /*29d0*/  LDSM.16.M88.4 R32, [R229+0x4800] ;  /* 0x00480000e520783b */ /* 0x000fee0000000200 */
[----:B------:R-:W-:Y:S08]  /*29e0*/  HMMA.16816.F32.BF16 R88, R176, R52, R40 ;  /* 0x00000034b058723c */ /* 0x000ff00000041828 */
[----:B------:R-:W-:Y:S01]  /*29f0*/  HMMA.16816.F32.BF16 R40, R180, R114, R80 ;  /* 0x00000072b428723c */ /* 0x000fe20000041850 */
[----:B------:R-:W3:Y:S07]  /*2a00*/  LDSM.16.M88.4 R112, [R237] ;  /* 0x00000000ed70783b */ /* 0x000eee0000000200 */
[C---:B------:R-:W-:Y:S01]  /*2a10*/  HMMA.16816.F32.BF16 R16, R176.reuse, R44, R76 ;  /* 0x0000002cb010723c */ /* 0x040fe2000004184c */
[----:B------:R-:W4:Y:S07]  /*2a20*/  LDSM.16.M88.4 R76, [R229+0x4000] ;  /* 0x00400000e54c783b */ /* 0x000f2e0000000200 */
[----:B------:R-:W-:Y:S08]  /*2a30*/  HMMA.16816.F32.BF16 R92, R176, R46, R48 ;  /* 0x0000002eb05c723c */ /* 0x000ff00000041830 */
[----:B------:R-:W-:Y:S08]  /*2a40*/  HMMA.16816.F32.BF16 R12, R184, R104, R12 ;  /* 0x00000068b80c723c */ /* 0x000ff0000004180c */
[----:B------:R-:W-:Y:S08]  /*2a50*/  HMMA.16816.F32.BF16 R4, R192, R116, R4 ;  /* 0x00000074c004723c */ /* 0x000ff00000041804 */
[----:B------:R-:W-:Y:S01]  /*2a60*/  HMMA.16816.F32.BF16 R8, R188, R122, R8 ;  /* 0x0000007abc08723c */ /* 0x000fe20000041808 */
[----:B------:R-:W5:Y:S07]  /*2a70*/  LDSM.16.M88.4 R120, [R225+0x6800] ;  /* 0x00680000e178783b */ /* 0x000f6e0000000200 */
[C---:B-1----:R-:W-:Y:S01]  /*2a80*/  HMMA.16816.F32.BF16 R48, R180.reuse, R56, R72 ;  /* 0x00000038b430723c */ /* 0x042fe20000041848 */
[----:B------:R-:W-:Y:S07]  /*2a90*/  LDSM.16.M88.4 R72, [R226+0x4800] ;  /* 0x00480000e248783b */ /* 0x000fee0000000200 */
[C---:B------:R-:W-:Y:S08]  /*2aa0*/  HMMA.16816.F32.BF16 R52, R180.reuse, R66, R20 ;  /* 0x00000042b434723c */ /* 0x040ff00000041814 */
[C---:B------:R-:W-:Y:S08]  /*2ab0*/  HMMA.16816.F32.BF16 R44, R180.reuse, R100, R16 ;  /* 0x00000064b42c723c */ /* 0x040ff00000041810 */
[----:B--2---:R-:W-:Y:S08]  /*2ac0*/  HMMA.16816.F32.BF16 R20, R180, R36, R88 ;  /* 0x00000024b414723c */ /* 0x004ff00000041858 */
[----:B------:R-:W-:Y:S01]  /*2ad0*/  HMMA.16816.F32.BF16 R16, R184, R106, R40 ;  /* 0x0000006ab810723c */ /* 0x000fe20000041828 */
[----:B------:R-:W-:Y:S07]  /*2ae0*/  LDSM.16.M88.4 R104, [R226+0x6000] ;  /* 0x00600000e268783b */ /* 0x000fee0000000200 */
[C---:B------:R-:W-:Y:S01]  /*2af0*/  HMMA.16816.F32.BF16 R60, R180.reuse, R58, R68 ;  /* 0x0000003ab43c723c */ /* 0x040fe20000041844 */
[----:B------:R-:W-:Y:S07]  /*2b00*/  LDSM.16.M88.4 R68, [R225+0x7800] ;  /* 0x00780000e144783b */ /* 0x000fee0000000200 */
[C---:B------:R-:W-:Y:S01]  /*2b10*/  HMMA.16816.F32.BF16 R56, R180.reuse, R64, R24 ;  /* 0x00000040b438723c */ /* 0x040fe20000041818 */
[----:B------:R-:W1:Y:S07]  /*2b20*/  LDSM.16.M88.4 R64, [R226+0x4000] ;  /* 0x00400000e240783b */ /* 0x000e6e0000000200 */
[----:B------:R-:W-:Y:S01]  /*2b30*/  HMMA.16816.F32.BF16 R24, R180, R102, R92 ;  /* 0x00000066b418723c */ /* 0x000fe2000004185c */
[----:B------:R-:W-:Y:S04]  /*2b40*/  LDSM.16.M88.4 R100, [R236] ;  /* 0x00000000ec64783b */ /* 0x000fe80000000200 */
[----:B------:R-:W-:Y:S03]  /*2b50*/  LDSM.16.M88.4 R92, [R226+0x5800] ;  /* 0x00580000e25c783b */ /* 0x000fe60000000200 */
[----:B------:R-:W-:Y:S08]  /*2b60*/  HMMA.16816.F32.BF16 R12, R188, R108, R12 ;  /* 0x0000006cbc0c723c */ /* 0x000ff0000004180c */
[----:B---3--:R-:W-:Y:S08]  /*2b70*/  HMMA.16816.F32.BF16 R4, R196, R112, R4 ;  /* 0x00000070c404723c */ /* 0x008ff00000041804 */
[----:B------:R-:W-:Y:S08]  /*2b80*/  HMMA.16816.F32.BF16 R8, R192, R118, R8 ;  /* 0x00000076c008723c */ /* 0x000ff00000041808 */
[----:B------:R-:W-:Y:S01]  /*2b90*/  HMMA.16816.F32.BF16 R88, R180, R38, R84 ;  /* 0x00000026b458723c */ /* 0x000fe20000041854 */
[----:B------:R-:W2:Y:S07]  /*2ba0*/  LDSM.16.M88.4 R84, [R226+0x5000] ;  /* 0x00500000e254783b */ /* 0x000eae0000000200 */
[C---:B----4-:R-:W-:Y:S08]  /*2bb0*/  HMMA.16816.F32.BF16 R80, R184.reuse, R76, R48 ;  /* 0x0000004cb850723c */ /* 0x050ff00000041830 */
[----:B------:R-:W-:Y:S08]  /*2bc0*/  HMMA.16816.F32.BF16 R36, R184, R96, R20 ;  /* 0x00000060b824723c */ /* 0x000ff00000041814 */
[----:B------:R-:W-:Y:S08]  /*2bd0*/  HMMA.16816.F32.BF16 R20, R188, R110, R16 ;  /* 0x0000006ebc14723c */ /* 0x000ff00000041810 */
[C---:B------:R-:W-:Y:S01]  /*2be0*/  HMMA.16816.F32.BF16 R60, R184.reuse, R78, R60 ;  /* 0x0000004eb83c723c */ /* 0x040fe2000004183c */
[----:B------:R-:W-:Y:S07]  /*2bf0*/  LDSM.16.M88.4 R76, [R229+0x6800] ;  /* 0x00680000e54c783b */ /* 0x000fee0000000200 */
[C---:B------:R-:W-:Y:S08]  /*2c00*/  HMMA.16816.F32.BF16 R48, R184.reuse, R28, R44 ;  /* 0x0000001cb830723c */ /* 0x040ff0000004182c */
[----:B------:R-:W-:Y:S01]  /*2c10*/  HMMA.16816.F32.BF16 R40, R184, R30, R24 ;  /* 0x0000001eb828723c */ /* 0x000fe20000041818 */
[----:B------:R-:W3:Y:S07]  /*2c20*/  LDSM.16.M88.4 R28, [R225+0x7000] ;  /* 0x00700000e11c783b */ /* 0x000eee0000000200 */
[----:B-----5:R-:W-:Y:S08]  /*2c30*/  HMMA.16816.F32.BF16 R16, R192, R120, R12 ;  /* 0x00000078c010723c */ /* 0x020ff0000004180c */
[C---:B------:R-:W-:Y:S08]  /*2c40*/  HMMA.16816.F32.BF16 R56, R184.reuse, R32, R56 ;  /* 0x00000020b838723c */ /* 0x040ff00000041838 */
[----:B------:R-:W-:Y:S08]  /*2c50*/  HMMA.16816.F32.BF16 R52, R184, R34, R52 ;  /* 0x00000022b834723c */ /* 0x000ff00000041834 */
[----:B------:R-:W-:Y:S08]  /*2c60*/  HMMA.16816.F32.BF16 R4, R200, R124, R4 ;  /* 0x0000007cc804723c */ /* 0x000ff00000041804 */
[----:B------:R-:W-:Y:S08]  /*2c70*/  HMMA.16816.F32.BF16 R8, R196, R114, R8 ;  /* 0x00000072c408723c */ /* 0x000ff00000041808 */
[----:B-1----:R-:W-:Y:S08]  /*2c80*/  HMMA.16816.F32.BF16 R12, R188, R64, R80 ;  /* 0x00000040bc0c723c */ /* 0x002ff00000041850 */
[----:B------:R-:W-:Y:S08]  /*2c90*/  HMMA.16816.F32.BF16 R20, R192, R122, R20 ;  /* 0x0000007ac014723c */ /* 0x000ff00000041814 */
[C---:B------:R-:W-:Y:S08]  /*2ca0*/  HMMA.16816.F32.BF16 R32, R188.reuse, R66, R60 ;  /* 0x00000042bc20723c */ /* 0x040ff0000004183c */
[C---:B--2---:R-:W-:Y:S01]  /*2cb0*/  HMMA.16816.F32.BF16 R64, R188.reuse, R84, R48 ;  /* 0x00000054bc40723c */ /* 0x044fe20000041830 */
[----:B------:R-:W-:Y:S07]  /*2cc0*/  LDSM.16.M88.4 R48, [R225+0x8000] ;  /* 0x00800000e130783b */ /* 0x000fee0000000200 */
[----:B------:R-:W-:Y:S01]  /*2cd0*/  HMMA.16816.F32.BF16 R84, R188, R86, R40 ;  /* 0x00000056bc54723c */ /* 0x000fe20000041828 */
[----:B------:R-:W1:Y:S07]  /*2ce0*/  LDSM.16.M88.4 R40, [R235] ;  /* 0x00000000eb28783b */ /* 0x000e6e0000000200 */
[----:B------:R-:W-:Y:S08]  /*2cf0*/  HMMA.16816.F32.BF16 R16, R196, R100, R16 ;  /* 0x00000064c410723c */ /* 0x000ff00000041810 */
[C---:B------:R-:W-:Y:S08]  /*2d00*/  HMMA.16816.F32.BF16 R44, R188.reuse, R72, R56 ;  /* 0x00000048bc2c723c */ /* 0x040ff00000041838 */
[C---:B------:R-:W-:Y:S01]  /*2d10*/  HMMA.16816.F32.BF16 R60, R188.reuse, R74, R52 ;  /* 0x0000004abc3c723c */ /* 0x040fe20000041834 */
[----:B------:R-:W2:Y:S07]  /*2d20*/  LDSM.16.M88.4 R52, [R226+0x6800] ;  /* 0x00680000e234783b */ /* 0x000eae0000000200 */
[----:B------:R-:W-:Y:S08]  /*2d30*/  HMMA.16816.F32.BF16 R72, R188, R92, R36 ;  /* 0x0000005cbc48723c */ /* 0x000ff00000041824 */
[----:B------:R-:W-:Y:S08]  /*2d40*/  HMMA.16816.F32.BF16 R36, R204, R104, R4 ;  /* 0x00000068cc24723c */ /* 0x000ff00000041804 */
[----:B------:R-:W-:Y:S08]  /*2d50*/  HMMA.16816.F32.BF16 R4, R200, R126, R8 ;  /* 0x0000007ec804723c */ /* 0x000ff00000041808 */
[----:B---3--:R-:W-:Y:S08]  /*2d60*/  HMMA.16816.F32.BF16 R8, R192, R28, R12 ;  /* 0x0000001cc008723c */ /* 0x008ff0000004180c */
[----:B------:R-:W-:Y:S08]  /*2d70*/  HMMA.16816.F32.BF16 R20, R196, R102, R20 ;  /* 0x00000066c414723c */ /* 0x000ff00000041814 */
[----:B------:R-:W-:Y:S08]  /*2d80*/  HMMA.16816.F32.BF16 R24, R184, R98, R88 ;  /* 0x00000062b818723c */ /* 0x000ff00000041858 */
[----:B------:R-:W-:Y:S01]  /*2d90*/  HMMA.16816.F32.BF16 R32, R192, R30, R32 ;  /* 0x0000001ec020723c */ /* 0x000fe20000041820 */
[----:B------:R-:W3:Y:S07]  /*2da0*/  LDSM.16.M88.4 R28, [R229+0x7000] ;  /* 0x00700000e51c783b */ /* 0x000eee0000000200 */
[----:B------:R-:W-:Y:S01]  /*2db0*/  HMMA.16816.F32.BF16 R16, R200, R76, R16 ;  /* 0x0000004cc810723c */ /* 0x000fe20000041810 */
[----:B------:R-:W-:-:S07]  /*2dc0*/  FMUL.FTZ R0, R36, c[0x0][0x320] ;  /* 0x0000c80024007a20 */ /* 0x000fce0000410000 */
[----:B------:R-:W-:Y:S01]  /*2dd0*/  HMMA.16816.F32.BF16 R12, R204, R106, R4 ;  /* 0x0000006acc0c723c */ /* 0x000fe20000041804 */
[----:B------:R4:W2:Y:S07]  /*2de0*/  MUFU.TANH R91, R0 ;  /* 0x00000000005b7308 */ /* 0x0008ae0000002400 */
[----:B-1----:R-:W-:Y:S01]  /*2df0*/  HMMA.16816.F32.BF16 R8, R196, R40, R8 ;  /* 0x00000028c408723c */ /* 0x002fe20000041808 */
[----:B----4-:R-:W-:-:S07]  /*2e00*/  FMUL.FTZ R0, R37, c[0x0][0x320] ;  /* 0x0000c80025007a20 */ /* 0x010fce0000410000 */
[----:B------:R-:W-:Y:S01]  /*2e10*/  HMMA.16816.F32.BF16 R4, R200, R78, R20 ;  /* 0x0000004ec804723c */ /* 0x000fe20000041814 */
[----:B------:R1:W4:Y:S07]  /*2e20*/  MUFU.TANH R89, R0 ;  /* 0x0000000000597308 */ /* 0x00032e0000002400 */
[----:B------:R-:W-:Y:S01]  /*2e30*/  HMMA.16816.F32.BF16 R92, R188, R94, R24 ;  /* 0x0000005ebc5c723c */ /* 0x000fe20000041818 */
[----:B-1----:R-:W-:-:S07]  /*2e40*/  FMUL.FTZ R0, R38, c[0x0][0x320] ;  /* 0x0000c80026007a20 */ /* 0x002fce0000410000 */
[----:B------:R-:W-:Y:S01]  /*2e50*/  HMMA.16816.F32.BF16 R56, R192, R68, R44 ;  /* 0x00000044c038723c */ /* 0x000fe2000004182c */
[----:B------:R-:W-:Y:S01]  /*2e60*/  LDSM.16.M88.4 R44, [R226+0x7000] ;  /* 0x00700000e22c783b */ /* 0x000fe20000000200 */
[----:B------:R1:W1:Y:S06]  /*2e70*/  MUFU.TANH R96, R0 ;  /* 0x0000000000607308 */ /* 0x00026c0000002400 */
[----:B--2---:R-:W-:Y:S01]  /*2e80*/  HMMA.16816.F32.BF16 R24, R204, R52, R16 ;  /* 0x00000034cc18723c */ /* 0x004fe20000041810 */
[----:B-1----:R-:W-:Y:S02]  /*2e90*/  FMUL.FTZ R0, R39, c[0x0][0x320] ;  /* 0x0000c80027007a20 */ /* 0x002fe40000410000 */
[----:B------:R-:W1:Y:S02]  /*2ea0*/  LDSM.16.M88.4 R36, [R234] ;  /* 0x00000000ea24783b */ /* 0x000e640000000200 */
[----:B------:R2:W1:Y:S03]  /*2eb0*/  MUFU.TANH R90, R0 ;  /* 0x00000000005a7308 */ /* 0x0004660000002400 */
[----:B------:R-:W-:Y:S01]  /*2ec0*/  HMMA.16816.F32.BF16 R20, R196, R42, R32 ;  /* 0x0000002ac414723c */ /* 0x000fe20000041820 */
[----:B------:R-:W5:Y:S01]  /*2ed0*/  LDSM.16.M88.4 R40, [R229+0x7800] ;  /* 0x00780000e528783b */ /* 0x000f620000000200 */
[----:B--2---:R-:W-:-:S04]  /*2ee0*/  FMUL.FTZ R0, R12, c[0x0][0x320] ;  /* 0x0000c8000c007a20 */ /* 0x004fc80000410000 */
[----:B------:R2:W1:Y:S02]  /*2ef0*/  MUFU.TANH R82, R0 ;  /* 0x0000000000527308 */ /* 0x0004640000002400 */
[----:B---3--:R-:W-:Y:S01]  /*2f00*/  HMMA.16816.F32.BF16 R16, R200, R28, R8 ;  /* 0x0000001cc810723c */ /* 0x008fe20000041808 */
[----:B--2---:R-:W-:-:S05]  /*2f10*/  FMUL.FTZ R0, R13, c[0x0][0x320] ;  /* 0x0000c8000d007a20 */ /* 0x004fca0000410000 */
[----:B------:R2:W3:Y:S02]  /*2f20*/  MUFU.TANH R78, R0 ;  /* 0x00000000004e7308 */ /* 0x0004e40000002400 */
[----:B------:R-:W-:Y:S01]  /*2f30*/  HMMA.16816.F32.BF16 R4, R204, R54, R4 ;  /* 0x00000036cc04723c */ /* 0x000fe20000041804 */
[----:B--2---:R-:W-:-:S05]  /*2f40*/  FMUL.FTZ R0, R14, c[0x0][0x320] ;  /* 0x0000c8000e007a20 */ /* 0x004fca0000410000 */
[----:B------:R2:W1:Y:S02]  /*2f50*/  MUFU.TANH R88, R0 ;  /* 0x0000000000587308 */ /* 0x0004640000002400 */
[----:B--2---:R-:W-:-:S06]  /*2f60*/  FMUL.FTZ R0, R15, c[0x0][0x320] ;  /* 0x0000c8000f007a20 */ /* 0x004fcc0000410000 */
[----:B------:R2:W1:Y:S01]  /*2f70*/  MUFU.TANH R83, R0 ;  /* 0x0000000000537308 */ /* 0x0004620000002400 */
[----:B------:R-:W-:Y:S01]  /*2f80*/  HMMA.16816.F32.BF16 R8, R200, R30, R20 ;  /* 0x0000001ec808723c */ /* 0x000fe20000041814 */
[----:B------:R-:W3:Y:S01]  /*2f90*/  LDSM.16.M88.4 R28, [R233] ;  /* 0x00000000e91c783b */ /* 0x000ee20000000200 */
[----:B--2---:R-:W-:-:S05]  /*2fa0*/  FMUL.FTZ R0, R24, c[0x0][0x320] ;  /* 0x0000c80018007a20 */ /* 0x004fca0000410000 */
[----:B------:R2:W1:Y:S01]  /*2fb0*/  MUFU.TANH R77, R0 ;  /* 0x00000000004d7308 */ /* 0x0004620000002400 */
[----:B------:R-:W-:Y:S01]  /*2fc0*/  HMMA.16816.F32.BF16 R60, R192, R70, R60 ;  /* 0x00000046c03c723c */ /* 0x000fe2000004183c */
[----:B--2---:R-:W-:-:S06]  /*2fd0*/  FMUL.FTZ R0, R25, c[0x0][0x320] ;  /* 0x0000c80019007a20 */ /* 0x004fcc0000410000 */
[----:B------:R2:W2:Y:S01]  /*2fe0*/  MUFU.TANH R76, R0 ;  /* 0x00000000004c7308 */ /* 0x0004a20000002400 */
[----:B-1----:R-:W-:Y:S01]  /*2ff0*/  HMMA.16816.F32.BF16 R12, R196, R36, R56 ;  /* 0x00000024c40c723c */ /* 0x002fe20000041838 */
[----:B------:R-:W1:Y:S01]  /*3000*/  LDSM.16.M88.4 R56, [R225+0x8800] ;  /* 0x00880000e138783b */ /* 0x000e620000000200 */
[----:B--2---:R-:W-:-:S05]  /*3010*/  FMUL.FTZ R0, R26, c[0x0][0x320] ;  /* 0x0000c8001a007a20 */ /* 0x004fca0000410000 */
[----:B------:R2:W1:Y:S01]  /*3020*/  MUFU.TANH R81, R0 ;  /* 0x0000000000517308 */ /* 0x0004620000002400 */
[----:B------:R-:W-:Y:S01]  /*3030*/  HMMA.16816.F32.BF16 R64, R192, R48, R64 ;  /* 0x00000030c040723c */ /* 0x000fe20000041840 */
[----:B--2---:R-:W-:-:S07]  /*3040*/  FMUL.FTZ R0, R27, c[0x0][0x320] ;  /* 0x0000c8001b007a20 */ /* 0x004fce0000410000 */
[----:B------:R-:W-:Y:S01]  /*3050*/  HMMA.16816.F32.BF16 R24, R204, R44, R16 ;  /* 0x0000002ccc18723c */ /* 0x000fe20000041810 */
[----:B------:R2:W1:Y:S02]  /*3060*/  MUFU.TANH R80, R0 ;  /* 0x0000000000507308 */ /* 0x0004640000002400 */
[----:B--2---:R-:W-:-:S06]  /*3070*/  FMUL.FTZ R0, R4, c[0x0][0x320] ;  /* 0x0000c80004007a20 */ /* 0x004fcc0000410000 */
[----:B------:R2:W1:Y:S02]  /*3080*/  MUFU.TANH R69, R0 ;  /* 0x0000000000457308 */ /* 0x0004640000002400 */
[----:B--2---:R-:W-:-:S06]  /*3090*/  FMUL.FTZ R0, R5, c[0x0][0x320] ;  /* 0x0000c80005007a20 */ /* 0x004fcc0000410000 */
[----:B------:R2:W1:Y:S01]  /*30a0*/  MUFU.TANH R68, R0 ;  /* 0x0000000000447308 */ /* 0x0004620000002400 */
[----:B------:R-:W-:Y:S01]  /*30b0*/  HMMA.16816.F32.BF16 R20, R196, R38, R60 ;  /* 0x00000026c414723c */ /* 0x000fe2000004183c */
[----:B------:R-:W-:Y:S01]  /*30c0*/  LDSM.16.M88.4 R36, [R226+0x7800] ;  /* 0x00780000e224783b */ /* 0x000fe20000000200 */
[----:B--2---:R-:W-:-:S05]  /*30d0*/  FMUL.FTZ R0, R6, c[0x0][0x320] ;  /* 0x0000c80006007a20 */ /* 0x004fca0000410000 */
[----:B------:R2:W1:Y:S02]  /*30e0*/  MUFU.TANH R71, R0 ;  /* 0x0000000000477308 */ /* 0x0004640000002400 */
[----:B--2---:R-:W-:Y:S02]  /*30f0*/  FMUL.FTZ R0, R7, c[0x0][0x320] ;  /* 0x0000c80007007a20 */ /* 0x004fe40000410000 */
[----:B------:R-:W-:Y:S01]  /*3100*/  HMMA.16816.F32.BF16 R4, R204, R46, R8 ;  /* 0x0000002ecc04723c */ /* 0x000fe20000041808 */
[----:B------:R-:W2:Y:S03]  /*3110*/  LDSM.16.M88.4 R44, [R229+0x8000] ;  /* 0x00800000e52c783b */ /* 0x000ea60000000200 */
[----:B------:R1:W1:Y:S02]  /*3120*/  MUFU.TANH R70, R0 ;  /* 0x0000000000467308 */ /* 0x0002640000002400 */
[----:B-1----:R-:W-:-:S06]  /*3130*/  FMUL.FTZ R0, R24, c[0x0][0x320] ;  /* 0x0000c80018007a20 */ /* 0x002fcc0000410000 */
[----:B------:R1:W1:Y:S01]  /*3140*/  MUFU.TANH R62, R0 ;  /* 0x00000000003e7308 */ /* 0x0002620000002400 */
[----:B-----5:R-:W-:Y:S01]  /*3150*/  HMMA.16816.F32.BF16 R16, R200, R40, R12 ;  /* 0x00000028c810723c */ /* 0x020fe2000004180c */
[----:B-1----:R-:W-:-:S06]  /*3160*/  FMUL.FTZ R0, R25, c[0x0][0x320] ;  /* 0x0000c80019007a20 */ /* 0x002fcc0000410000 */
[----:B------:R1:W1:Y:S01]  /*3170*/  MUFU.TANH R61, R0 ;  /* 0x00000000003d7308 */ /* 0x0002620000002400 */
[----:B---3--:R-:W-:Y:S01]  /*3180*/  HMMA.16816.F32.BF16 R12, R196, R28, R64 ;  /* 0x0000001cc40c723c */ /* 0x008fe20000041840 */
[----:B-1----:R-:W-:-:S06]  /*3190*/  FMUL.FTZ R0, R26, c[0x0][0x320] ;  /* 0x0000c8001a007a20 */ /* 0x002fcc0000410000 */
[----:B------:R1:W3:Y:S01]  /*31a0*/  MUFU.TANH R65, R0 ;  /* 0x0000000000417308 */ /* 0x0002e20000002400 */
[----:B------:R-:W-:Y:S01]  /*31b0*/  HMMA.16816.F32.BF16 R32, R192, R50, R84 ;  /* 0x00000032c020723c */ /* 0x000fe20000041854 */
[----:B------:R-:W5:Y:S01]  /*31c0*/  LDSM.16.M88.4 R48, [R232] ;  /* 0x00000000e830783b */ /* 0x000f620000000200 */
[----:B-1----:R-:W-:-:S05]  /*31d0*/  FMUL.FTZ R0, R27, c[0x0][0x320] ;  /* 0x0000c8001b007a20 */ /* 0x002fca0000410000 */
[----:B------:R1:W1:Y:S01]  /*31e0*/  MUFU.TANH R64, R0 ;  /* 0x0000000000407308 */ /* 0x0002620000002400 */
[----:B------:R-:W-:Y:S01]  /*31f0*/  HMMA.16816.F32.BF16 R52, R192, R56, R72 ;  /* 0x00000038c034723c */ /* 0x000fe20000041848 */
[----:B-1----:R-:W-:-:S06]  /*3200*/  FMUL.FTZ R0, R4, c[0x0][0x320] ;  /* 0x0000c80004007a20 */ /* 0x002fcc0000410000 */
[----:B------:R1:W1:Y:S02]  /*3210*/  MUFU.TANH R57, R0 ;  /* 0x0000000000397308 */ /* 0x0002640000002400 */
[----:B-1----:R-:W-:-:S06]  /*3220*/  FMUL.FTZ R0, R5, c[0x0][0x320] ;  /* 0x0000c80005007a20 */ /* 0x002fcc0000410000 */
[----:B------:R1:W1:Y:S01]  /*3230*/  MUFU.TANH R56, R0 ;  /* 0x0000000000387308 */ /* 0x0002620000002400 */
[----:B------:R-:W-:Y:S01]  /*3240*/  HMMA.16816.F32.BF16 R24, R196, R30, R32 ;  /* 0x0000001ec418723c */ /* 0x000fe20000041820 */
[----:B------:R-:W2:Y:S04]  /*3250*/  LDSM.16.M88.4 R32, [R229+0x8800] ;  /* 0x00880000e520783b */ /* 0x000ea80000000200 */
[----:B------:R-:W2:Y:S01]  /*3260*/  LDSM.16.M88.4 R28, [R226+0x8800] ;  /* 0x00880000e21c783b */ /* 0x000ea20000000200 */
[----:B-1----:R-:W-:-:S04]  /*3270*/  FMUL.FTZ R0, R6, c[0x0][0x320] ;  /* 0x0000c80006007a20 */ /* 0x002fc80000410000 */
[----:B------:R1:W1:Y:S02]  /*3280*/  MUFU.TANH R63, R0 ;  /* 0x00000000003f7308 */ /* 0x0002640000002400 */
[----:B-1----:R-:W-:Y:S02]  /*3290*/  FMUL.FTZ R0, R7, c[0x0][0x320] ;  /* 0x0000c80007007a20 */ /* 0x002fe40000410000 */
[----:B------:R-:W-:Y:S08]  /*32a0*/  HMMA.16816.F32.BF16 R4, R192, R58, R92 ;  /* 0x0000003ac004723c */ /* 0x000ff0000004185c */
[C---:B------:R-:W-:Y:S01]  /*32b0*/  HMMA.16816.F32.BF16 R8, R200.reuse, R42, R20 ;  /* 0x0000002ac808723c */ /* 0x040fe20000041814 */
[----:B------:R-:W1:Y:S07]  /*32c0*/  LDSM.16.M88.4 R40, [R226+0x8000] ;  /* 0x00800000e228783b */ /* 0x000e6e0000000200 */
[----:B--2---:R-:W-:Y:S01]  /*32d0*/  HMMA.16816.F32.BF16 R24, R200, R46, R24 ;  /* 0x0000002ec818723c */ /* 0x004fe20000041818 */
[----:B------:R2:W1:Y:S01]  /*32e0*/  MUFU.TANH R60, R0 ;  /* 0x00000000003c7308 */ /* 0x0004620000002400 */
[----:B------:R-:W-:Y:S01]  /*32f0*/  ISETP.GT.AND P0, PT, R129, R134, PT ;  /* 0x000000868100720c */ /* 0x000fe20003f04270 */
[----:B------:R-:W-:-:S05]  /*3300*/  DEPBAR.LE SB0, 0x0 ;  /* 0x000080000000791a */ /* 0x000fca0000000000 */
[----:B------:R-:W-:Y:S08]  /*3310*/  HMMA.16816.F32.BF16 R20, R204, R36, R16 ;  /* 0x00000024cc14723c */ /* 0x000ff00000041810 */
[----:B------:R-:W-:Y:S08]  /*3320*/  HMMA.16816.F32.BF16 R16, R200, R44, R12 ;  /* 0x0000002cc810723c */ /* 0x000ff0000004180c */
[C---:B-----5:R-:W-:Y:S08]  /*3330*/  HMMA.16816.F32.BF16 R12, R196.reuse, R48, R52 ;  /* 0x00000030c40c723c */ /* 0x060ff00000041834 */
[----:B------:R-:W-:Y:S08]  /*3340*/  HMMA.16816.F32.BF16 R4, R196, R50, R4 ;  /* 0x00000032c404723c */ /* 0x000ff00000041804 */
[----:B------:R-:W-:Y:S08]  /*3350*/  HMMA.16816.F32.BF16 R8, R204, R38, R8 ;  /* 0x00000026cc08723c */ /* 0x000ff00000041808 */
[C---:B------:R-:W-:Y:S08]  /*3360*/  HMMA.16816.F32.BF16 R12, R200.reuse, R32, R12 ;  /* 0x00000020c80c723c */ /* 0x040ff0000004180c */
[----:B------:R-:W-:Y:S01]  /*3370*/  HMMA.16816.F32.BF16 R4, R200, R34, R4 ;  /* 0x00000022c804723c */ /* 0x000fe20000041804 */
[----:B------:R-:W-:-:S02]  /*3380*/  FMUL.FTZ R21, R21, c[0x0][0x320] ;  /* 0x0000c80015157a20 */ /* 0x000fc40000410000 */
[----:B------:R-:W-:Y:S02]  /*3390*/  FMUL.FTZ R22, R22, c[0x0][0x320] ;  /* 0x0000c80016167a20 */ /* 0x000fe40000410000 */
[----:B------:R-:W-:Y:S01]  /*33a0*/  FMUL.FTZ R23, R23, c[0x0][0x320] ;  /* 0x0000c80017177a20 */ /* 0x000fe20000410000 */
[----:B------:R-:W1:Y:S01]  /*33b0*/  MUFU.TANH R39, R21 ;  /* 0x0000001500277308 */ /* 0x000e620000002400 */
[----:B--2---:R-:W-:Y:S02]  /*33c0*/  FMUL.FTZ R0, R20, c[0x0][0x320] ;  /* 0x0000c80014007a20 */ /* 0x004fe40000410000 */
[----:B------:R-:W-:Y:S02]  /*33d0*/  FMUL.FTZ R8, R8, c[0x0][0x320] ;  /* 0x0000c80008087a20 */ /* 0x000fe40000410000 */
[----:B------:R-:W-:Y:S02]  /*33e0*/  FMUL.FTZ R9, R9, c[0x0][0x320] ;  /* 0x0000c80009097a20 */ /* 0x000fe40000410000 */
[----:B------:R-:W-:Y:S01]  /*33f0*/  FMUL.FTZ R10, R10, c[0x0][0x320] ;  /* 0x0000c8000a0a7a20 */ /* 0x000fe20000410000 */
[----:B------:R-:W2:Y:S01]  /*3400*/  MUFU.TANH R48, R22 ;  /* 0x0000001600307308 */ /* 0x000ea20000002400 */
[----:B------:R-:W-:-:S07]  /*3410*/  FMUL.FTZ R11, R11, c[0x0][0x320] ;  /* 0x0000c8000b0b7a20 */ /* 0x000fce0000410000 */
[----:B------:R1:W1:Y:S02]  /*3420*/  MUFU.TANH R45, R23 ;  /* 0x00000017002d7308 */ /* 0x0002640000002400 */
[C---:B------:R-:W-:Y:S06]  /*3430*/  HMMA.16816.F32.BF16 R4, R204.reuse, R30, R4 ;  /* 0x0000001ecc04723c */ /* 0x040fec0000041804 */
[----:B------:R-:W2:Y:S02]  /*3440*/  MUFU.TANH R37, R8 ;  /* 0x0000000800257308 */ /* 0x000ea40000002400 */
[C---:B-1----:R-:W-:Y:S06]  /*3450*/  HMMA.16816.F32.BF16 R20, R204.reuse, R40, R16 ;  /* 0x00000028cc14723c */ /* 0x042fec0000041810 */
[----:B------:R-:W1:Y:S02]  /*3460*/  MUFU.TANH R36, R9 ;  /* 0x0000000900247308 */ /* 0x000e640000002400 */
[C---:B------:R-:W-:Y:S06]  /*3470*/  HMMA.16816.F32.BF16 R16, R204.reuse, R42, R24 ;  /* 0x0000002acc10723c */ /* 0x040fec0000041818 */
[----:B------:R-:W1:Y:S08]  /*3480*/  MUFU.TANH R40, R10 ;  /* 0x0000000a00287308 */ /* 0x000e700000002400 */
[----:B------:R5:W1:Y:S02]  /*3490*/  MUFU.TANH R38, R11 ;  /* 0x0000000b00267308 */ /* 0x000a640000002400 */
[----:B-----5:R-:W-:Y:S01]  /*34a0*/  HMMA.16816.F32.BF16 R8, R204, R28, R12 ;  /* 0x0000001ccc08723c */ /* 0x020fe2000004180c */
[----:B------:R-:W-:-:S02]  /*34b0*/  FMUL.FTZ R21, R21, c[0x0][0x320] ;  /* 0x0000c80015157a20 */ /* 0x000fc40000410000 */
[----:B------:R-:W-:Y:S02]  /*34c0*/  FMUL.FTZ R20, R20, c[0x0][0x320] ;  /* 0x0000c80014147a20 */ /* 0x000fe40000410000 */
[----:B------:R-:W-:Y:S02]  /*34d0*/  FMUL.FTZ R22, R22, c[0x0][0x320] ;  /* 0x0000c80016167a20 */ /* 0x000fe40000410000 */
[----:B------:R-:W-:Y:S02]  /*34e0*/  FMUL.FTZ R23, R23, c[0x0][0x320] ;  /* 0x0000c80017177a20 */ /* 0x000fe40000410000 */
[----:B------:R-:W-:Y:S02]  /*34f0*/  FMUL.FTZ R16, R16, c[0x0][0x320] ;  /* 0x0000c80010107a20 */ /* 0x000fe40000410000 */
[----:B------:R-:W-:Y:S02]  /*3500*/  FMUL.FTZ R17, R17, c[0x0][0x320] ;  /* 0x0000c80011117a20 */ /* 0x000fe40000410000 */
        /* <DEDUP_REMOVED lines=9> */
[----:B------:R-:W-:Y:S01]  /*35a0*/  FMUL.FTZ R11, R11, c[0x0][0x320] ;  /* 0x0000c8000b0b7a20 */ /* 0x000fe20000410000 */
        /* <DEDUP_REMOVED lines=17> */
[----:B------:R-:W-:Y:S01]  /*36c0*/  BSSY B0, `(.L_x_837) ;  /* 0x0000024000007945 */ /* 0x000fe20003800000 */
[----:B------:R-:W-:Y:S06]  /*36d0*/  BAR.SYNC.DEFER_BLOCKING 0x0 ;  /* 0x0000000000007b1d */ /* 0x000fec0000010000 */
[----:B------:R-:W-:Y:S05]  /*36e0*/  @!P0 BRA `(.L_x_838) ;  /* 0x0000021000008947 */ /* 0x000fea0003800000 */
[----:B-1234-:R-:W-:Y:S01]  /*36f0*/  IADD3 R0, R135, -0x2, RZ ;  /* 0xfffffffe87007810 */ /* 0x01efe20007ffe0ff */
[C---:B------:R-:W-:Y:S01]  /*3700*/  IMAD.SHL.U32 R6, R132.reuse, 0x40, RZ ;  /* 0x0000004084067824 */ /* 0x040fe200078e00ff */
[----:B------:R-:W-:-:S02]  /*3710*/  SHF.L.U64.HI R7, R132, 0x6, R133 ;  /* 0x0000000684077819 */ /* 0x000fc40000010285 */
[----:B------:R-:W-:Y:S01]  /*3720*/  SHF.R.S32.HI R2, RZ, 0x1f, R0 ;  /* 0x0000001fff027819 */ /* 0x000fe20000011400 */
[----:B------:R-:W-:-:S04]  /*3730*/  IMAD.WIDE.U32 R4, R0, c[0x0][0x1e0], RZ ;  /* 0x0000780000047a25 */ /* 0x000fc800078e00ff */
[----:B------:R-:W-:-:S04]  /*3740*/  IMAD R2, R2, c[0x0][0x1e0], RZ ;  /* 0x0000780002027a24 */ /* 0x000fc800078e02ff */
[----:B------:R-:W-:-:S04]  /*3750*/  IMAD R0, R0, c[0x0][0x1e4], R2 ;  /* 0x0000790000007a24 */ /* 0x000fc800078e0202 */
[----:B------:R-:W-:Y:S02]  /*3760*/  IMAD.IADD R0, R5, 0x1, R0 ;  /* 0x0000000105007824 */ /* 0x000fe400078e0200 */
[----:B------:R-:W-:-:S04]  /*3770*/  IMAD.WIDE.U32 R4, R4, 0x60, R130 ;  /* 0x0000006004047825 */ /* 0x000fc800078e0082 */
[----:B------:R-:W-:Y:S01]  /*3780*/  IMAD R0, R0, 0x60, RZ ;  /* 0x0000006000007824 */ /* 0x000fe200078e02ff */
[----:B------:R-:W-:-:S03]  /*3790*/  LEA R2, P0, R4, c[0x0][0x1c8], 0x1 ;  /* 0x0000720004027a11 */ /* 0x000fc600078008ff */
[----:B------:R-:W-:Y:S01]  /*37a0*/  IMAD.IADD R0, R5, 0x1, R0 ;  /* 0x0000000105007824 */ /* 0x000fe200078e0200 */
[----:B------:R-:W-:-:S04]  /*37b0*/  IADD3 R10, P6, P5, R6, 0x80, R2 ;  /* 0x00000080060a7810 */ /* 0x000fc80007dde002 */
        /* <DEDUP_REMOVED lines=20> */
.L_x_838:
[----:B--234-:R-:W-:Y:S05]  /*3900*/  BSYNC B0 ;  /* 0x0000000000007941 */ /* 0x01cfea0003800000 */
.L_x_837:
[----:B-1----:R-:W2:Y:S04]  /*3910*/  LDL R0, [R1+0x68] ;  /* 0x0000680001007983 */ /* 0x002ea80000100800 */
[----:B------:R-:W3:Y:S01]  /*3920*/  LDL R5, [R1+0x24] ;  /* 0x0000240001057983 */ /* 0x000ee20000100800 */
[----:B------:R-:W-:-:S03]  /*3930*/  IMAD.MOV.U32 R98, RZ, RZ, R164 ;  /* 0x000000ffff627224 */ /* 0x000fc600078e00a4 */
[----:B------:R-:W-:Y:S04]  /*3940*/  STL [R1+0x80], R159 ;  /* 0x0000809f01007387 */ /* 0x000fe80000100800 */
[----:B------:R-:W-:Y:S04]  /*3950*/  STL [R1+0x7c], R158 ;  /* 0x00007c9e01007387 */ /* 0x000fe80000100800 */
[----:B------:R-:W-:Y:S04]  /*3960*/  STL [R1+0x78], R157 ;  /* 0x0000789d01007387 */ /* 0x000fe80000100800 */
[----:B------:R-:W-:Y:S04]  /*3970*/  STL [R1+0x74], R156 ;  /* 0x0000749c01007387 */ /* 0x000fe80000100800 */
[----:B------:R-:W0:Y:S01]  /*3980*/  LDGDEPBAR ;  /* 0x00000000000079af */ /* 0x000e220000000000 */
[----:B--2---:R-:W-:-:S04]  /*3990*/  IMAD.IADD R0, R0, 0x1, R98 ;  /* 0x0000000100007824 */ /* 0x004fc800078e0262 */
[----:B------:R-:W-:Y:S01]  /*39a0*/  @P1 IMAD.HI.U32 R2, R0, c[0x0][0x2c8], RZ ;  /* 0x0000b20000021a27 */ /* 0x000fe200078e00ff */
[----:B------:R1:W-:Y:S04]  /*39b0*/  STL [R1+0x14], R0 ;  /* 0x0000140001007387 */ /* 0x0003e80000100800 */
[----:B-1----:R-:W-:-:S05]  /*39c0*/  @P1 SHF.R.U32.HI R0, RZ, c[0x0][0x2cc], R2 ;  /* 0x0000b300ff001a19 */ /* 0x002fca0000011602 */
[----:B------:R-:W1:Y:S04]  /*39d0*/  SHFL.IDX PT, R2, R0, RZ, 0x1c1f ;  /* 0x001c1fff00027589 */ /* 0x000e6800000e0000 */
[----:B------:R2:W4:Y:S02]  /*39e0*/  SHFL.IDX PT, R4, R0, 0x1, 0x1c1f ;  /* 0x003c1f0000047f89 */ /* 0x00052400000e0000 */
[----:B--2---:R-:W-:-:S04]  /*39f0*/  IADD3 R0, R128, c[0x0][0x1d0], RZ ;  /* 0x0000740080007a10 */ /* 0x004fc80007ffe0ff */
[C---:B---3--:R-:W-:Y:S02]  /*3a00*/  IADD3 R3, -R5.reuse, 0x1, R0 ;  /* 0x0000000105037810 */ /* 0x048fe40007ffe100 */
[----:B------:R-:W-:Y:S02]  /*3a10*/  IADD3 R0, -R5, R0, RZ ;  /* 0x0000000005007210 */ /* 0x000fe40007ffe1ff */
[----:B------:R-:W-:-:S05]  /*3a20*/  IADD3 R3, R3, -c[0x0][0x168], RZ ;  /* 0x80005a0003037a10 */ /* 0x000fca0007ffe0ff */
[C---:B-1----:R-:W-:Y:S02]  /*3a30*/  IMAD.IADD R2, R3.reuse, 0x1, R2 ;  /* 0x0000000103027824 */ /* 0x042fe400078e0202 */
[----:B----4-:R-:W-:-:S03]  /*3a40*/  IMAD.IADD R3, R3, 0x1, R4 ;  /* 0x0000000103037824 */ /* 0x010fc600078e0204 */
[C---:B------:R-:W-:Y:S02]  /*3a50*/  IMNMX R2, R0.reuse, R2, PT ;  /* 0x0000000200027217 */ /* 0x040fe40003800200 */
[----:B------:R-:W-:Y:S02]  /*3a60*/  IMNMX R0, R0, R3, PT ;  /* 0x0000000300007217 */ /* 0x000fe40003800200 */
[C---:B------:R-:W-:Y:S02]  /*3a70*/  ISETP.GT.AND P6, PT, R2.reuse, RZ, PT ;  /* 0x000000ff0200720c */ /* 0x040fe40003fc4270 */
[C---:B------:R-:W-:Y:S02]  /*3a80*/  ISETP.GT.AND P5, PT, R2.reuse, 0x1, PT ;  /* 0x000000010200780c */ /* 0x040fe40003fa4270 */
[----:B------:R-:W-:Y:S02]  /*3a90*/  ISETP.GT.AND P0, PT, R2, 0x8, PT ;  /* 0x000000080200780c */ /* 0x000fe40003f04270 */
[----:B------:R-:W-:-:S02]  /*3aa0*/  FSEL R4, R91, -INF , P6 ;  /* 0xff8000005b047808 */ /* 0x000fc40003000000 */
[----:B------:R-:W-:Y:S02]  /*3ab0*/  FSEL R5, R89, -INF , P5 ;  /* 0xff80000059057808 */ /* 0x000fe40002800000 */
[C---:B------:R-:W-:Y:S02]  /*3ac0*/  ISETP.GT.AND P6, PT, R2.reuse, 0x9, PT ;  /* 0x000000090200780c */ /* 0x040fe40003fc4270 */
[----:B------:R-:W-:Y:S02]  /*3ad0*/  ISETP.GT.AND P5, PT, R2, 0x10, PT ;  /* 0x000000100200780c */ /* 0x000fe40003fa4270 */
[----:B------:R-:W-:Y:S02]  /*3ae0*/  FSEL R7, R82, -INF , P0 ;  /* 0xff80000052077808 */ /* 0x000fe40000000000 */
[----:B------:R-:W-:Y:S02]  /*3af0*/  FMNMX.FTZ R101, R4, R5, !PT ;  /* 0x0000000504657209 */ /* 0x000fe40007810000 */
[----:B------:R-:W-:-:S02]  /*3b00*/  ISETP.GT.AND P0, PT, R2, 0x11, PT ;  /* 0x000000110200780c */ /* 0x000fc40003f04270 */
[----:B------:R-:W-:Y:S02]  /*3b10*/  FSEL R8, R78, -INF , P6 ;  /* 0xff8000004e087808 */ /* 0x000fe40003000000 */
[----:B------:R-:W-:Y:S02]  /*3b20*/  FSEL R9, R77, -INF , P5 ;  /* 0xff8000004d097808 */ /* 0x000fe40002800000 */
[C---:B------:R-:W-:Y:S02]  /*3b30*/  ISETP.GT.AND P6, PT, R2.reuse, 0x18, PT ;  /* 0x000000180200780c */ /* 0x040fe40003fc4270 */
[----:B------:R-:W-:Y:S02]  /*3b40*/  ISETP.GT.AND P5, PT, R2, 0x19, PT ;  /* 0x000000190200780c */ /* 0x000fe40003fa4270 */
[----:B------:R-:W-:Y:S02]  /*3b50*/  FMNMX.FTZ R101, R7, R101, !PT ;  /* 0x0000006507657209 */ /* 0x000fe40007810000 */
[----:B------:R-:W-:-:S02]  /*3b60*/  FSEL R12, R76, -INF , P0 ;  /* 0xff8000004c0c7808 */ /* 0x000fc40000000000 */
[----:B------:R-:W-:Y:S02]  /*3b70*/  ISETP.GT.AND P0, PT, R2, 0x20, PT ;  /* 0x000000200200780c */ /* 0x000fe40003f04270 */
[----:B------:R-:W-:Y:S02]  /*3b80*/  FSEL R17, R69, -INF , P6 ;  /* 0xff80000045117808 */ /* 0x000fe40003000000 */
[----:B------:R-:W-:Y:S02]  /*3b90*/  FSEL R18, R68, -INF , P5 ;  /* 0xff80000044127808 */ /* 0x000fe40002800000 */
[C---:B------:R-:W-:Y:S02]  /*3ba0*/  ISETP.GT.AND P6, PT, R2.reuse, 0x21, PT ;  /* 0x000000210200780c */ /* 0x040fe40003fc4270 */
[----:B------:R-:W-:Y:S02]  /*3bb0*/  ISETP.GT.AND P5, PT, R2, 0x28, PT ;  /* 0x000000280200780c */ /* 0x000fe40003fa4270 */
[----:B------:R-:W-:-:S02]  /*3bc0*/  FMNMX.FTZ R101, R8, R101, !PT ;  /* 0x0000006508657209 */ /* 0x000fc40007810000 */
[----:B------:R-:W-:Y:S02]  /*3bd0*/  FSEL R76, R62, -INF , P0 ;  /* 0xff8000003e4c7808 */ /* 0x000fe40000000000 */
[C---:B------:R-:W-:Y:S02]  /*3be0*/  ISETP.GT.AND P0, PT, R2.reuse, 0x29, PT ;  /* 0x000000290200780c */ /* 0x040fe40003f04270 */
[----:B------:R-:W-:Y:S02]  /*3bf0*/  FSEL R78, R61, -INF , P6 ;  /* 0xff8000003d4e7808 */ /* 0x000fe40003000000 */
[----:B------:R-:W-:Y:S02]  /*3c00*/  FSEL R84, R57, -INF , P5 ;  /* 0xff80000039547808 */ /* 0x000fe40002800000 */
[C---:B------:R-:W-:Y:S02]  /*3c10*/  ISETP.GT.AND P6, PT, R2.reuse, 0x30, PT ;  /* 0x000000300200780c */ /* 0x040fe40003fc4270 */
[----:B------:R-:W-:-:S02]  /*3c20*/  ISETP.GT.AND P5, PT, R2, 0x31, PT ;  /* 0x000000310200780c */ /* 0x000fc40003fa4270 */
[----:B------:R-:W-:Y:S02]  /*3c30*/  FMNMX.FTZ R101, R9, R101, !PT ;  /* 0x0000006509657209 */ /* 0x000fe40007810000 */
[----:B------:R-:W-:Y:S02]  /*3c40*/  FSEL R79, R56, -INF , P0 ;  /* 0xff800000384f7808 */ /* 0x000fe40000000000 */
[----:B------:R-:W-:Y:S01]  /*3c50*/  ISETP.GT.AND P0, PT, R2, 0x38, PT ;  /* 0x000000380200780c */ /* 0x000fe20003f04270 */
[----:B------:R-:W-:Y:S01]  /*3c60*/  LDSM.16.MT88.4 R56, [R249] ;  /* 0x00000000f938783b */ /* 0x000fe20000004200 */
[----:B------:R-:W-:Y:S02]  /*3c70*/  FSEL R105, R44, -INF , P6 ;  /* 0xff8000002c697808 */ /* 0x000fe40003000000 */
[----:B------:R-:W-:Y:S02]  /*3c80*/  FSEL R85, R39, -INF , P5 ;  /* 0xff80000027557808 */ /* 0x000fe40002800000 */
[----:B------:R-:W-:-:S02]  /*3c90*/  FMNMX.FTZ R101, R12, R101, !PT ;  /* 0x000000650c657209 */ /* 0x000fc40007810000 */
[C---:B------:R-:W-:Y:S02]  /*3ca0*/  ISETP.GT.AND P6, PT, R2.reuse, 0x39, PT ;  /* 0x000000390200780c */ /* 0x040fe40003fc4270 */
[C---:B------:R-:W-:Y:S02]  /*3cb0*/  ISETP.GT.AND P5, PT, R2.reuse, 0x40, PT ;  /* 0x000000400200780c */ /* 0x040fe40003fa4270 */
[----:B------:R-:W-:Y:S02]  /*3cc0*/  FSEL R93, R37, -INF , P0 ;  /* 0xff800000255d7808 */ /* 0x000fe40000000000 */
[----:B------:R-:W-:Y:S02]  /*3cd0*/  FMNMX.FTZ R101, R17, R101, !PT ;  /* 0x0000006511657209 */ /* 0x000fe40007810000 */
[----:B------:R-:W-:Y:S02]  /*3ce0*/  ISETP.GT.AND P0, PT, R2, 0x41, PT ;  /* 0x000000410200780c */ /* 0x000fe40003f04270 */
[----:B------:R-:W-:-:S02]  /*3cf0*/  FSEL R86, R36, -INF , P6 ;  /* 0xff80000024567808 */ /* 0x000fc40003000000 */
[----:B------:R-:W-:Y:S02]  /*3d00*/  FSEL R92, R25, -INF , P5 ;  /* 0xff800000195c7808 */ /* 0x000fe40002800000 */
[C---:B------:R-:W-:Y:S02]  /*3d10*/  ISETP.GT.AND P6, PT, R2.reuse, 0x48, PT ;  /* 0x000000480200780c */ /* 0x040fe40003fc4270 */
[----:B------:R-:W-:Y:S02]  /*3d20*/  ISETP.GT.AND P5, PT, R2, 0x49, PT ;  /* 0x000000490200780c */ /* 0x000fe40003fa4270 */
[----:B------:R-:W-:Y:S02]  /*3d30*/  FMNMX.FTZ R101, R18, R101, !PT ;  /* 0x0000006512657209 */ /* 0x000fe40007810000 */
[----:B------:R-:W-:Y:S02]  /*3d40*/  FSEL R89, R24, -INF , P0 ;  /* 0xff80000018597808 */ /* 0x000fe40000000000 */
        /* <DEDUP_REMOVED lines=10> */
[C---:B------:R-:W-:Y:S02]  /*3df0*/  ISETP.GT.AND P6, PT, R0.reuse, RZ, PT ;  /* 0x000000ff0000720c */ /* 0x040fe40003fc4270 */
[----:B------:R-:W-:Y:S02]  /*3e00*/  ISETP.GT.AND P5, PT, R0, 0x1, PT ;  /* 0x000000010000780c */ /* 0x000fe40003fa4270 */
[----:B------:R-:W-:-:S02]  /*3e10*/  FMNMX.FTZ R101, R78, R101, !PT ;  /* 0x000000654e657209 */ /* 0x000fc40007810000 */
[----:B------:R-:W-:Y:S02]  /*3e20*/  FSEL R156, R13, -INF , P0 ;  /* 0xff8000000d9c7808 */ /* 0x000fe40000000000 */
[----:B------:R-:W-:Y:S02]  /*3e30*/  ISETP.GT.AND P0, PT, R0, 0x8, PT ;  /* 0x000000080000780c */ /* 0x000fe40003f04270 */
[----:B------:R-:W-:Y:S02]  /*3e40*/  FSEL R6, R96, -INF , P6 ;  /* 0xff80000060067808 */ /* 0x000fe40003000000 */
[----:B------:R-:W-:Y:S02]  /*3e50*/  FSEL R15, R90, -INF , P5 ;  /* 0xff8000005a0f7808 */ /* 0x000fe40002800000 */
[----:B------:R-:W-:Y:S02]  /*3e60*/  FMNMX.FTZ R101, R84, R101, !PT ;  /* 0x0000006554657209 */ /* 0x000fe40007810000 */
[----:B------:R-:W-:-:S02]  /*3e70*/  ISETP.GT.AND P5, PT, R0, 0x9, PT ;  /* 0x000000090000780c */ /* 0x000fc40003fa4270 */
[----:B------:R-:W-:Y:S02]  /*3e80*/  FSEL R14, R88, -INF , P0 ;  /* 0xff800000580e7808 */ /* 0x000fe40000000000 */
[----:B------:R-:W-:Y:S02]  /*3e90*/  FMNMX.FTZ R2, R6, R15, !PT ;  /* 0x0000000f06027209 */ /* 0x000fe40007810000 */
[----:B------:R-:W-:Y:S02]  /*3ea0*/  FMNMX.FTZ R101, R79, R101, !PT ;  /* 0x000000654f657209 */ /* 0x000fe40007810000 */
[----:B------:R-:W-:Y:S02]  /*3eb0*/  ISETP.GT.AND P0, PT, R0, 0x10, PT ;  /* 0x000000100000780c */ /* 0x000fe40003f04270 */
[----:B------:R-:W-:Y:S02]  /*3ec0*/  FSEL R13, R83, -INF , P5 ;  /* 0xff800000530d7808 */ /* 0x000fe40002800000 */
[----:B------:R-:W-:-:S02]  /*3ed0*/  FMNMX.FTZ R2, R14, R2, !PT ;  /* 0x000000020e027209 */ /* 0x000fc40007810000 */
[----:B------:R-:W-:Y:S02]  /*3ee0*/  FMNMX.FTZ R101, R105, R101, !PT ;  /* 0x0000006569657209 */ /* 0x000fe40007810000 */
[----:B------:R-:W-:Y:S02]  /*3ef0*/  ISETP.GT.AND P5, PT, R0, 0x11, PT ;  /* 0x000000110000780c */ /* 0x000fe40003fa4270 */
[----:B------:R-:W-:Y:S02]  /*3f00*/  FSEL R11, R81, -INF , P0 ;  /* 0xff800000510b7808 */ /* 0x000fe40000000000 */
[----:B------:R-:W-:Y:S02]  /*3f10*/  FMNMX.FTZ R2, R13, R2, !PT ;  /* 0x000000020d027209 */ /* 0x000fe40007810000 */
[----:B------:R-:W-:Y:S02]  /*3f20*/  FMNMX.FTZ R101, R85, R101, !PT ;  /* 0x0000006555657209 */ /* 0x000fe40007810000 */
[----:B------:R-:W-:-:S02]  /*3f30*/  MOV R83, R10 ;  /* 0x0000000a00537202 */ /* 0x000fc40000000f00 */
[----:B------:R-:W-:Y:S02]  /*3f40*/  ISETP.GT.AND P0, PT, R0, 0x18, PT ;  /* 0x000000180000780c */ /* 0x000fe40003f04270 */
[----:B------:R-:W-:Y:S01]  /*3f50*/  FSEL R10, R80, -INF , P5 ;  /* 0xff800000500a7808 */ /* 0x000fe20002800000 */
[----:B------:R-:W-:Y:S01]  /*3f60*/  IMAD.MOV.U32 R80, RZ, RZ, R19 ;  /* 0x000000ffff507224 */ /* 0x000fe200078e0013 */
        /* <DEDUP_REMOVED lines=10> */
[C---:B------:R-:W-:Y:S02]  /*4010*/  ISETP.GT.AND P5, PT, R0.reuse, 0x21, PT ;  /* 0x000000210000780c */ /* 0x040fe40003fa4270 */
[----:B------:R-:W-:Y:S02]  /*4020*/  FSEL R77, R65, -INF , P0 ;  /* 0xff800000414d7808 */ /* 0x000fe40000000000 */
[----:B------:R-:W-:Y:S02]  /*4030*/  FMNMX.FTZ R2, R19, R2, !PT ;  /* 0x0000000213027209 */ /* 0x000fe40007810000 */
[----:B------:R-:W-:Y:S02]  /*4040*/  FMNMX.FTZ R101, R89, R101, !PT ;  /* 0x0000006559657209 */ /* 0x000fe40007810000 */
[----:B------:R-:W-:Y:S02]  /*4050*/  ISETP.GT.AND P0, PT, R0, 0x28, PT ;  /* 0x000000280000780c */ /* 0x000fe40003f04270 */
[----:B------:R-:W-:-:S02]  /*4060*/  FSEL R71, R64, -INF , P5 ;  /* 0xff80000040477808 */ /* 0x000fc40002800000 */
[----:B------:R-:W-:Y:S01]  /*4070*/  FMNMX.FTZ R2, R77, R2, !PT ;  /* 0x000000024d027209 */ /* 0x000fe20007810000 */
[----:B------:R-:W-:Y:S01]  /*4080*/  LDSM.16.MT88.4 R64, [R227+0x3000] ;  /* 0x00300000e340783b */ /* 0x000fe20000004200 */
[----:B------:R-:W-:Y:S02]  /*4090*/  FMNMX.FTZ R101, R91, R101, !PT ;  /* 0x000000655b657209 */ /* 0x000fe40007810000 */
[----:B------:R-:W-:Y:S02]  /*40a0*/  ISETP.GT.AND P5, PT, R0, 0x29, PT ;  /* 0x000000290000780c */ /* 0x000fe40003fa4270 */
[----:B------:R-:W-:Y:S02]  /*40b0*/  FSEL R70, R63, -INF , P0 ;  /* 0xff8000003f467808 */ /* 0x000fe40000000000 */
[----:B------:R-:W-:Y:S02]  /*40c0*/  FMNMX.FTZ R2, R71, R2, !PT ;  /* 0x0000000247027209 */ /* 0x000fe40007810000 */
[----:B------:R-:W-:-:S02]  /*40d0*/  FMNMX.FTZ R101, R80, R101, !PT ;  /* 0x0000006550657209 */ /* 0x000fc40007810000 */
[----:B------:R-:W-:Y:S02]  /*40e0*/  ISETP.GT.AND P0, PT, R0, 0x30, PT ;  /* 0x000000300000780c */ /* 0x000fe40003f04270 */
        /* <DEDUP_REMOVED lines=10> */
[----:B------:R-:W-:Y:S01]  /*4190*/  FMNMX.FTZ R2, R215, R2, !PT ;  /* 0x00000002d7027209 */ /* 0x000fe20007810000 */
[----:B------:R-:W-:Y:S01]  /*41a0*/  LDSM.16.MT88.4 R44, [R227] ;  /* 0x00000000e32c783b */ /* 0x000fe20000004200 */
[----:B------:R-:W-:-:S02]  /*41b0*/  FMNMX.FTZ R101, R83, R101, !PT ;  /* 0x0000006553657209 */ /* 0x000fc40007810000 */
[----:B------:R-:W-:Y:S02]  /*41c0*/  ISETP.GT.AND P5, PT, R0, 0x39, PT ;  /* 0x000000390000780c */ /* 0x000fe40003fa4270 */
[----:B------:R-:W-:Y:S02]  /*41d0*/  FSEL R90, R40, -INF , P0 ;  /* 0xff800000285a7808 */ /* 0x000fe40000000000 */
[----:B------:R-:W-:Y:S01]  /*41e0*/  FMNMX.FTZ R2, R96, R2, !PT ;  /* 0x0000000260027209 */ /* 0x000fe20007810000 */
[----:B------:R-:W-:Y:S01]  /*41f0*/  LDSM.16.MT88.4 R40, [R227+0x800] ;  /* 0x00080000e328783b */ /* 0x000fe20000004200 */
[----:B------:R-:W-:Y:S02]  /*4200*/  FMNMX.FTZ R101, R156, R101, !PT ;  /* 0x000000659c657209 */ /* 0x000fe40007810000 */
[----:B------:R-:W-:Y:S02]  /*4210*/  ISETP.GT.AND P0, PT, R0, 0x40, PT ;  /* 0x000000400000780c */ /* 0x000fe40003f04270 */
[----:B------:R-:W-:Y:S01]  /*4220*/  FSEL R95, R38, -INF , P5 ;  /* 0xff800000265f7808 */ /* 0x000fe20002800000 */
[----:B------:R-:W1:Y:S01]  /*4230*/  SHFL.BFLY PT, R3, R101, 0x2, 0x1f ;  /* 0x0c401f0065037f89 */ /* 0x000e6200000e0000 */
[----:B------:R-:W-:-:S02]  /*4240*/  FMNMX.FTZ R2, R90, R2, !PT ;  /* 0x000000025a027209 */ /* 0x000fc40007810000 */
[C---:B------:R-:W-:Y:S01]  /*4250*/  ISETP.GT.AND P5, PT, R0.reuse, 0x41, PT ;  /* 0x000000410000780c */ /* 0x040fe20003fa4270 */
[----:B------:R-:W-:Y:S01]  /*4260*/  LDSM.16.MT88.4 R36, [R224+0x3000] ;  /* 0x00300000e024783b */ /* 0x000fe20000004200 */
[----:B------:R-:W-:Y:S02]  /*4270*/  FSEL R104, R33, -INF , P0 ;  /* 0xff80000021687808 */ /* 0x000fe40000000000 */
[----:B------:R-:W-:Y:S02]  /*4280*/  FMNMX.FTZ R2, R95, R2, !PT ;  /* 0x000000025f027209 */ /* 0x000fe40007810000 */
[----:B------:R-:W-:Y:S02]  /*4290*/  ISETP.GT.AND P0, PT, R0, 0x48, PT ;  /* 0x000000480000780c */ /* 0x000fe40003f04270 */
[----:B------:R-:W-:Y:S02]  /*42a0*/  FSEL R106, R32, -INF , P5 ;  /* 0xff800000206a7808 */ /* 0x000fe40002800000 */
[----:B------:R-:W-:Y:S01]  /*42b0*/  FMNMX.FTZ R2, R104, R2, !PT ;  /* 0x0000000268027209 */ /* 0x000fe20007810000 */
[----:B------:R-:W-:Y:S01]  /*42c0*/  LDSM.16.MT88.4 R32, [R230+0x800] ;  /* 0x00080000e620783b */ /* 0x000fe20000004200 */
[----:B------:R-:W-:-:S02]  /*42d0*/  ISETP.GT.AND P5, PT, R0, 0x49, PT ;  /* 0x000000490000780c */ /* 0x000fc40003fa4270 */
[----:B------:R-:W-:Y:S02]  /*42e0*/  FSEL R87, R29, -INF , P0 ;  /* 0xff8000001d577808 */ /* 0x000fe40000000000 */
[----:B------:R-:W-:Y:S02]  /*42f0*/  FMNMX.FTZ R2, R106, R2, !PT ;  /* 0x000000026a027209 */ /* 0x000fe40007810000 */
[----:B------:R-:W-:Y:S02]  /*4300*/  ISETP.GT.AND P0, PT, R0, 0x50, PT ;  /* 0x000000500000780c */ /* 0x000fe40003f04270 */
[----:B------:R-:W-:Y:S02]  /*4310*/  FSEL R99, R28, -INF , P5 ;  /* 0xff8000001c637808 */ /* 0x000fe40002800000 */
[----:B------:R-:W-:Y:S01]  /*4320*/  FMNMX.FTZ R2, R87, R2, !PT ;  /* 0x0000000257027209 */ /* 0x000fe20007810000 */
[----:B------:R-:W-:Y:S01]  /*4330*/  LDSM.16.MT88.4 R28, [R228] ;  /* 0x00000000e41c783b */ /* 0x000fe20000004200 */
[----:B------:R-:W-:-:S02]  /*4340*/  ISETP.GT.AND P5, PT, R0, 0x51, PT ;  /* 0x000000510000780c */ /* 0x000fc40003fa4270 */
[----:B------:R-:W-:Y:S02]  /*4350*/  FSEL R94, R27, -INF , P0 ;  /* 0xff8000001b5e7808 */ /* 0x000fe40000000000 */
[----:B------:R-:W-:Y:S02]  /*4360*/  FMNMX.FTZ R2, R99, R2, !PT ;  /* 0x0000000263027209 */ /* 0x000fe40007810000 */
[----:B------:R-:W-:Y:S02]  /*4370*/  ISETP.GT.AND P0, PT, R0, 0x58, PT ;  /* 0x000000580000780c */ /* 0x000fe40003f04270 */
[----:B------:R-:W-:Y:S02]  /*4380*/  FSEL R88, R26, -INF , P5 ;  /* 0xff8000001a587808 */ /* 0x000fe40002800000 */
[----:B------:R-:W-:Y:S01]  /*4390*/  FMNMX.FTZ R2, R94, R2, !PT ;  /* 0x000000025e027209 */ /* 0x000fe20007810000 */
[----:B------:R-:W-:Y:S01]  /*43a0*/  LDSM.16.MT88.4 R24, [R224+0x800] ;  /* 0x00080000e018783b */ /* 0x000fe20000004200 */
[----:B-1----:R-:W-:-:S02]  /*43b0*/  FMNMX.FTZ R101, R101, R3, !PT ;  /* 0x0000000365657209 */ /* 0x002fc40007810000 */
[----:B------:R-:W-:Y:S02]  /*43c0*/  ISETP.GT.AND P5, PT, R0, 0x59, PT ;  /* 0x000000590000780c */ /* 0x000fe40003fa4270 */
[----:B------:R-:W-:Y:S01]  /*43d0*/  FSEL R157, R23, -INF , P0 ;  /* 0xff800000179d7808 */ /* 0x000fe20000000000 */
[----:B------:R-:W1:Y:S01]  /*43e0*/  SHFL.BFLY PT, R0, R101, 0x1, 0x1f ;  /* 0x0c201f0065007f89 */ /* 0x000e6200000e0000 */
[----:B------:R-:W-:Y:S02]  /*43f0*/  FMNMX.FTZ R100, R88, R2, !PT ;  /* 0x0000000258647209 */ /* 0x000fe40007810000 */
[----:B------:R-:W-:Y:S02]  /*4400*/  FSEL R158, R22, -INF , P5 ;  /* 0xff800000169e7808 */ /* 0x000fe40002800000 */
[----:B------:R-:W-:-:S04]  /*4410*/  FMNMX.FTZ R100, R157, R100, !PT ;  /* 0x000000649d647209 */ /* 0x000fc80007810000 */
[----:B------:R-:W-:-:S05]  /*4420*/  FMNMX.FTZ R100, R158, R100, !PT ;  /* 0x000000649e647209 */ /* 0x000fca0007810000 */
[----:B------:R-:W2:Y:S01]  /*4430*/  SHFL.BFLY PT, R2, R100, 0x2, 0x1f ;  /* 0x0c401f0064027f89 */ /* 0x000ea200000e0000 */
[----:B-1----:R-:W-:-:S04]  /*4440*/  FMNMX.FTZ R101, R101, R0, !PT ;  /* 0x0000000065657209 */ /* 0x002fc80007810000 */
[C---:B------:R-:W-:Y:S01]  /*4450*/  FSETP.NEU.FTZ.AND P0, PT, R101.reuse, -INF , PT ;  /* 0xff8000006500780b */ /* 0x040fe20003f1d000 */
[----:B------:R-:W-:-:S05]  /*4460*/  FMUL.FTZ R0, R101, c[0x0][0x2d0] ;  /* 0x0000b40065007a20 */ /* 0x000fca0000410000 */
[----:B------:R-:W-:Y:S02]  /*4470*/  FSEL R0, R0, RZ, P0 ;  /* 0x000000ff00007208 */ /* 0x000fe40000000000 */
[----:B--2---:R-:W-:-:S03]  /*4480*/  FMNMX.FTZ R100, R100, R2, !PT ;  /* 0x0000000264647209 */ /* 0x004fc60007810000 */
[--C-:B------:R-:W-:Y:S02]  /*4490*/  FFMA.FTZ R2, R4, c[0x0][0x2d0], -R0.reuse ;  /* 0x0000b40004027a23 */ /* 0x100fe40000010800 */
[----:B------:R-:W1:Y:S02]  /*44a0*/  SHFL.BFLY PT, R3, R100, 0x1, 0x1f ;  /* 0x0c201f0064037f89 */ /* 0x000e6400000e0000 */
[----:B------:R2:W-:Y:S02]  /*44b0*/  MUFU.EX2 R63, R2 ;  /* 0x00000002003f7308 */ /* 0x0005e40000000800 */
[----:B--2---:R-:W-:-:S06]  /*44c0*/  FFMA.FTZ R2, R5, c[0x0][0x2d0], -R0 ;  /* 0x0000b40005027a23 */ /* 0x004fcc0000010800 */
[----:B------:R2:W3:Y:S01]  /*44d0*/  MUFU.EX2 R62, R2 ;  /* 0x00000002003e7308 */ /* 0x0004e20000000800 */
[----:B-1----:R-:W-:Y:S01]  /*44e0*/  FMNMX.FTZ R100, R100, R3, !PT ;  /* 0x0000000364647209 */ /* 0x002fe20007810000 */
[----:B------:R-:W-:-:S03]  /*44f0*/  FFMA.FTZ R3, R17, c[0x0][0x2d0], -R0 ;  /* 0x0000b40011037a23 */ /* 0x000fc60000010800 */
[----:B------:R-:W-:-:S03]  /*4500*/  FSETP.NEU.FTZ.AND P0, PT, R100, -INF , PT ;  /* 0xff8000006400780b */ /* 0x000fc60003f1d000 */
[----:B------:R1:W-:Y:S01]  /*4510*/  MUFU.EX2 R97, R3 ;  /* 0x0000000300617308 */ /* 0x0003e20000000800 */
[----:B--2---:R-:W-:-:S07]  /*4520*/  FFMA.FTZ R2, R7, c[0x0][0x2d0], -R0 ;  /* 0x0000b40007027a23 */ /* 0x004fce0000010800 */
[----:B------:R2:W-:Y:S01]  /*4530*/  MUFU.EX2 R68, R2 ;  /* 0x0000000200447308 */ /* 0x0005e20000000800 */
[----:B-1----:R-:W-:-:S07]  /*4540*/  FFMA.FTZ R3, R18, c[0x0][0x2d0], -R0 ;  /* 0x0000b40012037a23 */ /* 0x002fce0000010800 */
[----:B------:R-:W-:Y:S01]  /*4550*/  MUFU.EX2 R81, R3 ;  /* 0x0000000300517308 */ /* 0x000fe20000000800 */
[----:B--2---:R-:W-:Y:S01]  /*4560*/  FFMA.FTZ R2, R8, c[0x0][0x2d0], -R0 ;  /* 0x0000b40008027a23 */ /* 0x004fe20000010800 */
[----:B---3--:R-:W-:-:S06]  /*4570*/  F2FP.BF16.PACK_AB R8, R62, R63 ;  /* 0x0000003f3e08723e */ /* 0x008fcc00000010ff */
[----:B------:R1:W-:Y:S02]  /*4580*/  MUFU.EX2 R150, R2 ;  /* 0x0000000200967308 */ /* 0x0003e40000000800 */
[----:B-1----:R-:W-:-:S06]  /*4590*/  FFMA.FTZ R2, R9, c[0x0][0x2d0], -R0 ;  /* 0x0000b40009027a23 */ /* 0x002fcc0000010800 */
[----:B------:R1:W-:Y:S02]  /*45a0*/  MUFU.EX2 R151, R2 ;  /* 0x0000000200977308 */ /* 0x0003e40000000800 */
[----:B-1----:R-:W-:-:S06]  /*45b0*/  FFMA.FTZ R2, R12, c[0x0][0x2d0], -R0 ;  /* 0x0000b4000c027a23 */ /* 0x002fcc0000010800 */
[----:B------:R1:W-:Y:S02]  /*45c0*/  MUFU.EX2 R214, R2 ;  /* 0x0000000200d67308 */ /* 0x0003e40000000800 */
[----:B-1----:R-:W-:-:S05]  /*45d0*/  FMUL.FTZ R2, R100, c[0x0][0x2d0] ;  /* 0x0000b40064027a20 */ /* 0x002fca0000410000 */
[----:B------:R-:W-:-:S05]  /*45e0*/  FSEL R2, R2, RZ, P0 ;  /* 0x000000ff02027208 */ /* 0x000fca0000000000 */
[--C-:B------:R-:W-:Y:S02]  /*45f0*/  FFMA.FTZ R3, R6, c[0x0][0x2d0], -R2.reuse ;  /* 0x0000b40006037a23 */ /* 0x100fe40000010802 */
[----:B------:R-:W1:Y:S02]  /*4600*/  LDSM.16.MT88.4 R4, [R224] ;  /* 0x00000000e004783b */ /* 0x000e640000004200 */
[----:B------:R2:W-:Y:S02]  /*4610*/  MUFU.EX2 R61, R3 ;  /* 0x00000003003d7308 */ /* 0x0005e40000000800 */
[----:B--2---:R-:W-:-:S06]  /*4620*/  FFMA.FTZ R3, R15, c[0x0][0x2d0], -R2 ;  /* 0x0000b4000f037a23 */ /* 0x004fcc0000010802 */
        /* <DEDUP_REMOVED lines=9> */
[----:B--2---:R-:W-:Y:S01]  /*46c0*/  FFMA.FTZ R3, R10, c[0x0][0x2d0], -R2 ;  /* 0x0000b4000a037a23 */ /* 0x004fe20000010802 */
[----:B------:R-:W-:-:S05]  /*46d0*/  F2FP.BF16.PACK_AB R10, R150, R68 ;  /* 0x00000044960a723e */ /* 0x000fca00000010ff */
[----:B------:R2:W3:Y:S02]  /*46e0*/  MUFU.EX2 R149, R3 ;  /* 0x0000000300957308 */ /* 0x0004e40000000800 */
[C---:B-1----:R-:W-:Y:S07]  /*46f0*/  HMMA.16816.F32.BF16 R20, R8.reuse, R4, RZ ;  /* 0x000000040814723c */ /* 0x042fee00000418ff */
[----:B------:R-:W-:Y:S01]  /*4700*/  F2FP.BF16.PACK_AB R4, R214, R151 ;  /* 0x00000097d604723e */ /* 0x000fe200000010ff */
[----:B------:R-:W-:Y:S01]  /*4710*/  HMMA.16816.F32.BF16 R12, R8, R28, RZ ;  /* 0x0000001c080c723c */ /* 0x000fe200000418ff */
[----:B--2---:R-:W-:Y:S01]  /*4720*/  FFMA.FTZ R3, R16, c[0x0][0x2d0], -R2 ;  /* 0x0000b40010037a23 */ /* 0x004fe20000010802 */
[----:B---3--:R-:W-:-:S03]  /*4730*/  F2FP.BF16.PACK_AB R5, R149, R148 ;  /* 0x000000949505723e */ /* 0x008fc600000010ff */
[----:B------:R1:W-:Y:S03]  /*4740*/  MUFU.EX2 R159, R3 ;  /* 0x00000003009f7308 */ /* 0x0003e60000000800 */
[----:B------:R-:W-:Y:S01]  /*4750*/  HMMA.16816.F32.BF16 R28, R8, R30, RZ ;  /* 0x0000001e081c723c */ /* 0x000fe200000418ff */
[----:B-1----:R-:W-:-:S07]  /*4760*/  FFMA.FTZ R3, R19, c[0x0][0x2d0], -R2 ;  /* 0x0000b40013037a23 */ /* 0x002fce0000010802 */
[----:B------:R-:W-:Y:S01]  /*4770*/  HMMA.16816.F32.BF16 R16, R8, R6, RZ ;  /* 0x000000060810723c */ /* 0x000fe200000418ff */
[----:B------:R-:W1:Y:S06]  /*4780*/  MUFU.EX2 R212, R3 ;  /* 0x0000000300d47308 */ /* 0x000e6c0000000800 */
[----:B------:R-:W-:Y:S02]  /*4790*/  F2FP.BF16.PACK_AB R6, R81, R97 ;  /* 0x000000615106723e */ /* 0x000fe400000010ff */
[----:B-1----:R-:W-:Y:S01]  /*47a0*/  F2FP.BF16.PACK_AB R7, R212, R159 ;  /* 0x0000009fd407723e */ /* 0x002fe200000010ff */
[----:B------:R-:W-:-:S06]  /*47b0*/  FADD.FTZ R3, R63, R62 ;  /* 0x0000003e3f037221 */ /* 0x000fcc0000010000 */
[C---:B------:R-:W-:Y:S08]  /*47c0*/  HMMA.16816.F32.BF16 R52, R4.reuse, R24, R20 ;  /* 0x000000180434723c */ /* 0x040ff00000041814 */
[----:B------:R-:W-:Y:S08]  /*47d0*/  HMMA.16816.F32.BF16 R216, R4, R26, R16 ;  /* 0x0000001a04d8723c */ /* 0x000ff00000041810 */
[----:B------:R-:W-:Y:S08]  /*47e0*/  HMMA.16816.F32.BF16 R24, R8, R44, RZ ;  /* 0x0000002c0818723c */ /* 0x000ff000000418ff */
[----:B------:R-:W-:Y:S01]  /*47f0*/  IMAD.MOV.U32 R75, RZ, RZ, R52 ;  /* 0x000000ffff4b7224 */ /* 0x000fe200078e0034 */
[----:B------:R-:W-:Y:S01]  /*4800*/  MOV R74, R53 ;  /* 0x00000035004a7202 */ /* 0x000fe20000000f00 */
[----:B------:R-:W-:Y:S01]  /*4810*/  IMAD.MOV.U32 R73, RZ, RZ, R54 ;  /* 0x000000ffff497224 */ /* 0x000fe200078e0036 */
[----:B------:R-:W-:Y:S01]  /*4820*/  HMMA.16816.F32.BF16 R220, R4, R48, R12 ;  /* 0x0000003004dc723c */ /* 0x000fe2000004180c */
[----:B------:R-:W-:-:S02]  /*4830*/  IMAD.MOV.U32 R72, RZ, RZ, R55 ;  /* 0x000000ffff487224 */ /* 0x000fc400078e0037 */
[----:B------:R-:W1:Y:S05]  /*4840*/  LDSM.16.MT88.4 R52, [R228+0x3000] ;  /* 0x00300000e434783b */ /* 0x000e6a0000004200 */
[----:B------:R-:W-:Y:S01]  /*4850*/  HMMA.16816.F32.BF16 R152, R4, R50, R28 ;  /* 0x000000320498723c */ /* 0x000fe2000004181c */
[----:B------:R-:W2:Y:S07]  /*4860*/  LDSM.16.MT88.4 R48, [R224+0x3800] ;  /* 0x00380000e030783b */ /* 0x000eae0000004200 */
[C---:B------:R-:W-:Y:S01]  /*4870*/  HMMA.16816.F32.BF16 R20, R8.reuse, R46, RZ ;  /* 0x0000002e0814723c */ /* 0x040fe200000418ff */
[----:B------:R-:W3:Y:S07]  /*4880*/  LDSM.16.MT88.4 R44, [R228+0x3800] ;  /* 0x00380000e42c783b */ /* 0x000eee0000004200 */
[----:B------:R-:W-:Y:S08]  /*4890*/  HMMA.16816.F32.BF16 R16, R8, R56, RZ ;  /* 0x000000380810723c */ /* 0x000ff000000418ff */
[----:B------:R-:W-:Y:S08]  /*48a0*/  HMMA.16816.F32.BF16 R208, R4, R40, R24 ;  /* 0x0000002804d0723c */ /* 0x000ff00000041818 */
[C---:B------:R-:W-:Y:S08]  /*48b0*/  HMMA.16816.F32.BF16 R28, R8.reuse, R36, RZ ;  /* 0x00000024081c723c */ /* 0x040ff000000418ff */
[C---:B------:R-:W-:Y:S01]  /*48c0*/  HMMA.16816.F32.BF16 R24, R8.reuse, R38, RZ ;  /* 0x000000260818723c */ /* 0x040fe200000418ff */
[----:B------:R-:W4:Y:S07]  /*48d0*/  LDSM.16.MT88.4 R36, [R230+0x3000] ;  /* 0x00300000e624783b */ /* 0x000f2e0000004200 */
[----:B------:R-:W-:Y:S01]  /*48e0*/  HMMA.16816.F32.BF16 R12, R8, R58, RZ ;  /* 0x0000003a080c723c */ /* 0x000fe200000418ff */
[----:B------:R-:W3:Y:S07]  /*48f0*/  LDSM.16.MT88.4 R56, [R227+0x3800] ;  /* 0x00380000e338783b */ /* 0x000eee0000004200 */
[C---:B------:R-:W-:Y:S01]  /*4900*/  HMMA.16816.F32.BF16 R144, R4.reuse, R42, R20 ;  /* 0x0000002a0490723c */ /* 0x040fe20000041814 */
[----:B------:R-:W3:Y:S07]  /*4910*/  LDSM.16.MT88.4 R40, [R224+0x6000] ;  /* 0x00600000e028783b */ /* 0x000eee0000004200 */
[----:B------:R-:W-:Y:S08]  /*4920*/  HMMA.16816.F32.BF16 R164, R4, R32, R16 ;  /* 0x0000002004a4723c */ /* 0x000ff00000041810 */
[C---:B-1----:R-:W-:Y:S07]  /*4930*/  HMMA.16816.F32.BF16 R20, R8.reuse, R52, RZ ;  /* 0x000000340814723c */ /* 0x042fee00000418ff */
[----:B------:R-:W-:Y:S01]  /*4940*/  MOV R53, R106 ;  /* 0x0000006a00357202 */ /* 0x000fe20000000f00 */
[----:B------:R-:W-:Y:S01]  /*4950*/  HMMA.16816.F32.BF16 R16, R8, R54, RZ ;  /* 0x000000360810723c */ /* 0x000fe200000418ff */
[----:B------:R-:W-:-:S06]  /*4960*/  IMAD.MOV.U32 R52, RZ, RZ, R105 ;  /* 0x000000ffff347224 */ /* 0x000fcc00078e0069 */
[----:B------:R-:W-:Y:S01]  /*4970*/  IMAD.MOV.U32 R55, RZ, RZ, R104 ;  /* 0x000000ffff377224 */ /* 0x000fe200078e0068 */
[----:B--2---:R-:W-:Y:S01]  /*4980*/  HMMA.16816.F32.BF16 R136, R4, R48, R28 ;  /* 0x000000300488723c */ /* 0x004fe2000004181c */
[----:B------:R-:W1:Y:S01]  /*4990*/  LDSM.16.MT88.4 R28, [R230+0x3800] ;  /* 0x00380000e61c783b */ /* 0x000e620000004200 */
[----:B------:R-:W-:-:S05]  /*49a0*/  MOV R54, R99 ;  /* 0x0000006300367202 */ /* 0x000fca0000000f00 */
[----:B------:R-:W-:Y:S01]  /*49b0*/  IMAD.MOV.U32 R48, RZ, RZ, R82 ;  /* 0x000000ffff307224 */ /* 0x000fe200078e0052 */
[----:B------:R-:W-:Y:S01]  /*49c0*/  HMMA.16816.F32.BF16 R140, R4, R34, R12 ;  /* 0x00000022048c723c */ /* 0x000fe2000004180c */
[----:B------:R-:W2:Y:S01]  /*49d0*/  LDSM.16.MT88.4 R32, [R224+0x6800] ;  /* 0x00680000e020783b */ /* 0x000ea20000004200 */
[----:B------:R-:W-:Y:S01]  /*49e0*/  MOV R49, R213 ;  /* 0x000000d500317202 */ /* 0x000fe20000000f00 */
[----:B------:R-:W-:-:S05]  /*49f0*/  FADD.FTZ R213, R61, R60 ;  /* 0x0000003c3dd57221 */ /* 0x000fca0000010000 */
[----:B------:R-:W-:Y:S07]  /*4a00*/  HMMA.16816.F32.BF16 R12, R8, R64, RZ ;  /* 0x00000040080c723c */ /* 0x000fee00000418ff */
[----:B------:R-:W-:Y:S01]  /*4a10*/  MOV R65, R93 ;  /* 0x0000005d00417202 */ /* 0x000fe20000000f00 */
[----:B---3--:R-:W-:Y:S01]  /*4a20*/  HMMA.16816.F32.BF16 R124, R4, R44, R20 ;  /* 0x0000002c047c723c */ /* 0x008fe20000041814 */
[----:B------:R-:W-:-:S06]  /*4a30*/  IMAD.MOV.U32 R64, RZ, RZ, R97 ;  /* 0x000000ffff407224 */ /* 0x000fcc00078e0061 */
[----:B------:R-:W-:Y:S01]  /*4a40*/  IMAD.MOV.U32 R44, RZ, RZ, R135 ;  /* 0x000000ffff2c7224 */ /* 0x000fe200078e0087 */
[----:B------:R-:W-:Y:S01]  /*4a50*/  HMMA.16816.F32.BF16 R116, R4, R46, R16 ;  /* 0x0000002e0474723c */ /* 0x000fe20000041810 */
[----:B------:R-:W-:-:S06]  /*4a60*/  IMAD.MOV.U32 R45, RZ, RZ, R98 ;  /* 0x000000ffff2d7224 */ /* 0x000fcc00078e0062 */
[----:B------:R-:W-:Y:S01]  /*4a70*/  MOV R47, R134 ;  /* 0x00000086002f7202 */ /* 0x000fe20000000f00 */
[----:B----4-:R-:W-:Y:S01]  /*4a80*/  HMMA.16816.F32.BF16 R20, R8, R36, RZ ;  /* 0x000000240814723c */ /* 0x010fe200000418ff */
[----:B------:R-:W-:-:S07]  /*4a90*/  IMAD.MOV.U32 R46, RZ, RZ, R96 ;  /* 0x000000ffff2e7224 */ /* 0x000fce00078e0060 */
[----:B------:R-:W-:Y:S01]  /*4aa0*/  HMMA.16816.F32.BF16 R16, R8, R38, RZ ;  /* 0x000000260810723c */ /* 0x000fe200000418ff */
[----:B------:R-:W3:Y:S07]  /*4ab0*/  LDSM.16.MT88.4 R36, [R228+0x6000] ;  /* 0x00600000e424783b */ /* 0x000eee0000004200 */
[----:B------:R-:W-:Y:S07]  /*4ac0*/  HMMA.16816.F32.BF16 R132, R4, R56, R12 ;  /* 0x000000380484723c */ /* 0x000fee000004180c */
[----:B------:R-:W-:Y:S01]  /*4ad0*/  IMAD.MOV.U32 R57, RZ, RZ, R212 ;  /* 0x000000ffff397224 */ /* 0x000fe200078e00d4 */
[----:B------:R-:W-:Y:S01]  /*4ae0*/  HMMA.16816.F32.BF16 R12, R8, R40, RZ ;  /* 0x00000028080c723c */ /* 0x000fe200000418ff */
[----:B------:R-:W-:-:S02]  /*4af0*/  FADD.FTZ R212, R68, R3 ;  /* 0x0000000344d47221 */ /* 0x000fc40000010000 */
[----:B------:R-:W-:Y:S02]  /*4b00*/  FFMA.FTZ R3, R76, c[0x0][0x2d0], -R0 ;  /* 0x0000b4004c037a23 */ /* 0x000fe40000010800 */
[----:B------:R-:W-:Y:S02]  /*4b10*/  IMAD.MOV.U32 R56, RZ, RZ, R156 ;  /* 0x000000ffff387224 */ /* 0x000fe400078e009c */
[----:B------:R-:W-:Y:S01]  /*4b20*/  IMAD.MOV.U32 R41, RZ, RZ, R90 ;  /* 0x000000ffff297224 */ /* 0x000fe200078e005a */
[C---:B-1----:R-:W-:Y:S01]  /*4b30*/  HMMA.16816.F32.BF16 R128, R4.reuse, R28, R20 ;  /* 0x0000001c0480723c */ /* 0x042fe20000041814 */
[----:B------:R-:W1:Y:S01]  /*4b40*/  LDSM.16.MT88.4 R20, [R228+0x6800] ;  /* 0x00680000e414783b */ /* 0x000e620000004200 */
[----:B------:R4:W-:Y:S05]  /*4b50*/  MUFU.EX2 R76, R3 ;  /* 0x00000003004c7308 */ /* 0x0009ea0000000800 */
[----:B------:R-:W-:Y:S01]  /*4b60*/  IMAD.MOV.U32 R28, RZ, RZ, R75 ;  /* 0x000000ffff1c7224 */ /* 0x000fe200078e004b */
[----:B------:R-:W-:Y:S01]  /*4b70*/  HMMA.16816.F32.BF16 R120, R4, R50, R24 ;  /* 0x000000320478723c */ /* 0x000fe20000041818 */
[----:B------:R-:W-:-:S06]  /*4b80*/  IMAD.MOV.U32 R29, RZ, RZ, R74 ;  /* 0x000000ffff1d7224 */ /* 0x000fcc00078e004a */
[----:B------:R-:W-:Y:S01]  /*4b90*/  IMAD.MOV.U32 R51, RZ, RZ, R83 ;  /* 0x000000ffff337224 */ /* 0x000fe200078e0053 */
[----:B------:R-:W-:Y:S01]  /*4ba0*/  HMMA.16816.F32.BF16 R24, R8, R66, RZ ;  /* 0x000000420818723c */ /* 0x000fe200000418ff */
[----:B----4-:R-:W-:-:S04]  /*4bb0*/  FFMA.FTZ R3, R78, c[0x0][0x2d0], -R0 ;  /* 0x0000b4004e037a23 */ /* 0x010fc80000010800 */
[----:B------:R4:W1:Y:S02]  /*4bc0*/  MUFU.EX2 R78, R3 ;  /* 0x00000003004e7308 */ /* 0x0008640000000800 */
[----:B------:R-:W-:Y:S01]  /*4bd0*/  MOV R67, R95 ;  /* 0x0000005f00437202 */ /* 0x000fe20000000f00 */
[----:B--2---:R-:W-:Y:S01]  /*4be0*/  HMMA.16816.F32.BF16 R108, R4, R32, R12 ;  /* 0x00000020046c723c */ /* 0x004fe2000004180c */
[----:B------:R-:W-:-:S05]  /*4bf0*/  IMAD.MOV.U32 R66, RZ, RZ, R94 ;  /* 0x000000ffff427224 */ /* 0x000fca00078e005e */
[----:B------:R-:W-:Y:S01]  /*4c00*/  MOV R68, R66 ;  /* 0x0000004200447202 */ /* 0x000fe20000000f00 */
[----:B------:R-:W-:Y:S01]  /*4c10*/  IMAD.MOV.U32 R66, RZ, RZ, R44 ;  /* 0x000000ffff427224 */ /* 0x000fe200078e002c */
[----:B---3--:R-:W-:Y:S01]  /*4c20*/  HMMA.16816.F32.BF16 R12, R8, R36, RZ ;  /* 0x00000024080c723c */ /* 0x008fe200000418ff */
[----:B------:R-:W-:Y:S02]  /*4c30*/  IMAD.MOV.U32 R44, RZ, RZ, R52 ;  /* 0x000000ffff2c7224 */ /* 0x000fe400078e0034 */
[----:B----4-:R-:W-:-:S05]  /*4c40*/  FFMA.FTZ R3, R84, c[0x0][0x2d0], -R0 ;  /* 0x0000b40054037a23 */ /* 0x010fca0000010800 */
[C---:B------:R-:W-:Y:S07]  /*4c50*/  HMMA.16816.F32.BF16 R104, R4.reuse, R30, R16 ;  /* 0x0000001e0468723c */ /* 0x040fee0000041810 */
[----:B------:R-:W-:Y:S01]  /*4c60*/  MOV R30, R73 ;  /* 0x00000049001e7202 */ /* 0x000fe20000000f00 */
[----:B------:R-:W-:Y:S01]  /*4c70*/  HMMA.16816.F32.BF16 R112, R4, R58, R24 ;  /* 0x0000003a0470723c */ /* 0x000fe20000041818 */
[----:B------:R-:W2:Y:S01]  /*4c80*/  LDSM.16.MT88.4 R24, [R227+0x6000] ;  /* 0x00600000e318783b */ /* 0x000ea20000004200 */
[----:B------:R-:W-:-:S05]  /*4c90*/  IMAD.MOV.U32 R31, RZ, RZ, R72 ;  /* 0x000000ffff1f7224 */ /* 0x000fca00078e0048 */
[----:B------:R-:W-:Y:S01]  /*4ca0*/  MOV R59, R87 ;  /* 0x00000057003b7202 */ /* 0x000fe20000000f00 */
[----:B------:R-:W-:Y:S07]  /*4cb0*/  HMMA.16816.F32.BF16 R16, R8, R42, RZ ;  /* 0x0000002a0810723c */ /* 0x000fee00000418ff */
[----:B------:R-:W-:Y:S02]  /*4cc0*/  IMAD.MOV.U32 R42, RZ, RZ, R92 ;  /* 0x000000ffff2a7224 */ /* 0x000fe400078e005c */
[----:B-1----:R-:W-:Y:S01]  /*4cd0*/  HMMA.16816.F32.BF16 R92, R4, R20, R12 ;  /* 0x00000014045c723c */ /* 0x002fe2000004180c */
[----:B------:R-:W-:-:S06]  /*4ce0*/  IMAD.MOV.U32 R43, RZ, RZ, R88 ;  /* 0x000000ffff2b7224 */ /* 0x000fcc00078e0058 */
[----:B------:R-:W-:Y:S01]  /*4cf0*/  MOV R21, R89 ;  /* 0x0000005900157202 */ /* 0x000fe20000000f00 */
[----:B------:R-:W-:Y:S01]  /*4d00*/  HMMA.16816.F32.BF16 R12, R8, R38, RZ ;  /* 0x00000026080c723c */ /* 0x000fe200000418ff */
[----:B------:R-:W-:-:S07]  /*4d10*/  IMAD.MOV.U32 R20, RZ, RZ, R91 ;  /* 0x000000ffff147224 */ /* 0x000fce00078e005b */
[C---:B------:R-:W-:Y:S01]  /*4d20*/  HMMA.16816.F32.BF16 R96, R4.reuse, R34, R16 ;  /* 0x000000220460723c */ /* 0x040fe20000041810 */
[----:B------:R-:W1:Y:S11]  /*4d30*/  LDSM.16.MT88.4 R16, [R227+0x6800] ;  /* 0x00680000e310783b */ /* 0x000e760000004200 */
[----:B------:R-:W-:Y:S04]  /*4d40*/  @!UPT UIADD3 URZ, URZ, URZ, URZ ;  /* 0x0000003f3f3ff290 */ /* 0x000fe8000fffe03f */
[----:B------:R-:W-:Y:S07]  /*4d50*/  HMMA.16816.F32.BF16 R88, R4, R22, R12 ;  /* 0x000000160458723c */ /* 0x000fee000004180c */
[----:B------:R-:W-:Y:S01]  /*4d60*/  IMAD.MOV.U32 R23, RZ, RZ, R80 ;  /* 0x000000ffff177224 */ /* 0x000fe200078e0050 */
[----:B--2---:R-:W-:Y:S01]  /*4d70*/  HMMA.16816.F32.BF16 R12, R8, R24, RZ ;  /* 0x00000018080c723c */ /* 0x004fe200000418ff */
[----:B------:R-:W-:Y:S01]  /*4d80*/  MOV R22, R81 ;  /* 0x0000005100167202 */ /* 0x000fe20000000f00 */
[----:B------:R2:W-:Y:S05]  /*4d90*/  MUFU.EX2 R25, R3 ;  /* 0x0000000300197308 */ /* 0x0005ea0000000800 */
[----:B------:R-:W-:-:S02]  /*4da0*/  IMAD.MOV.U32 R24, RZ, RZ, R57 ;  /* 0x000000ffff187224 */ /* 0x000fc400078e0039 */
[----:B--2---:R-:W-:-:S04]  /*4db0*/  FFMA.FTZ R3, R79, c[0x0][0x2d0], -R0 ;  /* 0x0000b4004f037a23 */ /* 0x004fc80000010800 */
[----:B------:R2:W-:Y:S11]  /*4dc0*/  MUFU.EX2 R156, R3 ;  /* 0x00000003009c7308 */ /* 0x0005f60000000800 */
[----:B-1----:R-:W-:Y:S08]  /*4dd0*/  HMMA.16816.F32.BF16 R80, R4, R16, R12 ;  /* 0x000000100450723c */ /* 0x002ff0000004180c */
[----:B------:R-:W-:Y:S01]  /*4de0*/  HMMA.16816.F32.BF16 R12, R8, R26, RZ ;  /* 0x0000001a080c723c */ /* 0x000fe200000418ff */
[----:B--2---:R-:W-:-:S06]  /*4df0*/  FFMA.FTZ R3, R77, c[0x0][0x2d0], -R2 ;  /* 0x0000b4004d037a23 */ /* 0x004fcc0000010802 */
[----:B------:R-:W-:Y:S01]  /*4e00*/  MOV R27, R56 ;  /* 0x00000038001b7202 */ /* 0x000fe20000000f00 */
[----:B------:R-:W-:Y:S01]  /*4e10*/  IMAD.MOV.U32 R26, RZ, RZ, R59 ;  /* 0x000000ffff1a7224 */ /* 0x000fe200078e003b */
[----:B------:R1:W-:Y:S11]  /*4e20*/  MUFU.EX2 R77, R3 ;  /* 0x00000003004d7308 */ /* 0x0003f60000000800 */
[----:B------:R-:W-:Y:S04]  /*4e30*/  @!UPT UIADD3 URZ, URZ, URZ, URZ ;  /* 0x0000003f3f3ff290 */ /* 0x000fe8000fffe03f */
[----:B------:R-:W-:Y:S01]  /*4e40*/  HMMA.16816.F32.BF16 R72, R4, R18, R12 ;  /* 0x000000120448723c */ /* 0x000fe2000004180c */
[----:B------:R-:W2:Y:S01]  /*4e50*/  LDSM.16.MT88.4 R12, [R230+0x6000] ;  /* 0x00600000e60c783b */ /* 0x000ea20000004200 */
[----:B-1----:R-:W-:-:S04]  /*4e60*/  FFMA.FTZ R3, R71, c[0x0][0x2d0], -R2 ;  /* 0x0000b40047037a23 */ /* 0x002fc80000010802 */
[----:B------:R1:W3:Y:S02]  /*4e70*/  MUFU.EX2 R50, R3 ;  /* 0x0000000300327308 */ /* 0x0002e40000000800 */
[----:B-1----:R-:W-:-:S06]  /*4e80*/  FFMA.FTZ R3, R70, c[0x0][0x2d0], -R2 ;  /* 0x0000b40046037a23 */ /* 0x002fcc0000010802 */
[----:B------:R1:W-:Y:S01]  /*4e90*/  MUFU.EX2 R87, R3 ;  /* 0x0000000300577308 */ /* 0x0003e20000000800 */
[----:B--2---:R-:W-:Y:S01]  /*4ea0*/  HMMA.16816.F32.BF16 R16, R8, R12, RZ ;  /* 0x0000000c0810723c */ /* 0x004fe200000418ff */
[----:B-1----:R-:W-:-:S06]  /*4eb0*/  FFMA.FTZ R3, R69, c[0x0][0x2d0], -R2 ;  /* 0x0000b40045037a23 */ /* 0x002fcc0000010802 */
[----:B------:R1:W2:Y:S01]  /*4ec0*/  MUFU.EX2 R40, R3 ;  /* 0x0000000300287308 */ /* 0x0002a20000000800 */
[----:B------:R-:W-:Y:S01]  /*4ed0*/  HMMA.16816.F32.BF16 R8, R8, R14, RZ ;  /* 0x0000000e0808723c */ /* 0x000fe200000418ff */
[----:B------:R-:W4:Y:S01]  /*4ee0*/  LDSM.16.MT88.4 R12, [R230+0x6800] ;  /* 0x00680000e60c783b */ /* 0x000f220000004200 */
[----:B-1----:R-:W-:-:S05]  /*4ef0*/  MOV R3, R44 ;  /* 0x0000002c00037202 */ /* 0x002fca0000000f00 */
[----:B------:R-:W-:-:S09]  /*4f00*/  FFMA.FTZ R3, R3, c[0x0][0x2d0], -R0 ;  /* 0x0000b40003037a23 */ /* 0x000fd20000010800 */
[C---:B----4-:R-:W-:Y:S07]  /*4f10*/  HMMA.16816.F32.BF16 R36, R4.reuse, R12, R16 ;  /* 0x0000000c0424723c */ /* 0x050fee0000041810 */
[----:B------:R-:W-:Y:S01]  /*4f20*/  MOV R18, R23 ;  /* 0x0000001700127202 */ /* 0x000fe20000000f00 */
[----:B------:R-:W-:Y:S01]  /*4f30*/  HMMA.16816.F32.BF16 R12, R4, R14, R8 ;  /* 0x0000000e040c723c */ /* 0x000fe20000041808 */
[----:B------:R-:W1:Y:S01]  /*4f40*/  LDSM.16.MT88.4 R8, [R224+0x1000] ;  /* 0x00100000e008783b */ /* 0x000e620000004200 */
[----:B------:R-:W-:-:S02]  /*4f50*/  IMAD.MOV.U32 R23, RZ, RZ, R21 ;  /* 0x000000ffff177224 */ /* 0x000fc400078e0015 */
[----:B------:R-:W-:Y:S02]  /*4f60*/  IMAD.MOV.U32 R21, RZ, RZ, R43 ;  /* 0x000000ffff157224 */ /* 0x000fe400078e002b */
[----:B------:R-:W-:Y:S01]  /*4f70*/  IMAD.MOV.U32 R19, RZ, RZ, R41 ;  /* 0x000000ffff137224 */ /* 0x000fe200078e0029 */
[----:B------:R-:W-:Y:S01]  /*4f80*/  F2FP.BF16.PACK_AB R4, R78, R76 ;  /* 0x0000004c4e04723e */ /* 0x000fe200000010ff */
[----:B------:R-:W-:Y:S01]  /*4f90*/  IMAD.MOV.U32 R43, RZ, RZ, R46 ;  /* 0x000000ffff2b7224 */ /* 0x000fe200078e002e */
[----:B---3--:R-:W-:Y:S01]  /*4fa0*/  F2FP.BF16.PACK_AB R5, R50, R77 ;  /* 0x0000004d3205723e */ /* 0x008fe200000010ff */
[----:B------:R-:W-:Y:S01]  /*4fb0*/  IMAD.MOV.U32 R79, RZ, RZ, R23 ;  /* 0x000000ffff4f7224 */ /* 0x000fe200078e0017 */
[----:B------:R-:W-:Y:S02]  /*4fc0*/  F2FP.BF16.PACK_AB R6, R156, R25 ;  /* 0x000000199c06723e */ /* 0x000fe400000010ff */
[----:B--2---:R-:W-:Y:S02]  /*4fd0*/  F2FP.BF16.PACK_AB R7, R40, R87 ;  /* 0x000000572807723e */ /* 0x004fe400000010ff */
[----:B------:R-:W-:Y:S01]  /*4fe0*/  MOV R41, R47 ;  /* 0x0000002f00297202 */ /* 0x000fe20000000f00 */
[----:B------:R-:W-:Y:S01]  /*4ff0*/  IMAD.MOV.U32 R47, RZ, RZ, R55 ;  /* 0x000000ffff2f7224 */ /* 0x000fe200078e0037 */
[----:B------:R-:W-:-:S03]  /*5000*/  MOV R46, R54 ;  /* 0x00000036002e7202 */ /* 0x000fc60000000f00 */
[C---:B-1----:R-:W-:Y:S08]  /*5010*/  HMMA.16816.F32.BF16 R60, R4.reuse, R8, R28 ;  /* 0x00000008043c723c */ /* 0x042ff0000004181c */
[----:B------:R-:W-:Y:S01]  /*5020*/  HMMA.16816.F32.BF16 R32, R4, R10, R216 ;  /* 0x0000000a0420723c */ /* 0x000fe200000418d8 */
[----:B------:R-:W1:Y:S06]  /*5030*/  LDSM.16.MT88.4 R8, [R228+0x1000] ;  /* 0x00100000e408783b */ /* 0x000e6c0000004200 */
[----:B------:R-:W-:Y:S01]  /*5040*/  IMAD.MOV.U32 R219, RZ, RZ, R21 ;  /* 0x000000ffffdb7224 */ /* 0x000fe200078e0015 */
[----:B------:R-:W-:Y:S01]  /*5050*/  MOV R218, R68 ;  /* 0x0000004400da7202 */ /* 0x000fe20000000f00 */
[----:B------:R-:W-:-:S02]  /*5060*/  IMAD.MOV.U32 R216, RZ, RZ, R46 ;  /* 0x000000ffffd87224 */ /* 0x000fc400078e002e */
[----:B------:R-:W-:Y:S01]  /*5070*/  IMAD.MOV.U32 R217, RZ, RZ, R47 ;  /* 0x000000ffffd97224 */ /* 0x000fe200078e002f */
[C---:B-1----:R-:W-:Y:S07]  /*5080*/  HMMA.16816.F32.BF16 R56, R4.reuse, R8, R220 ;  /* 0x000000080438723c */ /* 0x042fee00000418dc */
[----:B------:R-:W-:Y:S01]  /*5090*/  MOV R221, R40 ;  /* 0x0000002800dd7202 */ /* 0x000fe20000000f00 */
[----:B------:R-:W-:Y:S01]  /*50a0*/  HMMA.16816.F32.BF16 R28, R4, R10, R152 ;  /* 0x0000000a041c723c */ /* 0x000fe20000041898 */
[----:B------:R-:W1:Y:S01]  /*50b0*/  LDSM.16.MT88.4 R8, [R227+0x1000] ;  /* 0x00100000e308783b */ /* 0x000e620000004200 */
[----:B------:R-:W-:-:S02]  /*50c0*/  IMAD.MOV.U32 R220, RZ, RZ, R41 ;  /* 0x000000ffffdc7224 */ /* 0x000fc400078e0029 */
[----:B------:R-:W-:Y:S02]  /*50d0*/  IMAD.MOV.U32 R222, RZ, RZ, R64 ;  /* 0x000000ffffde7224 */ /* 0x000fe400078e0040 */
[----:B------:R-:W-:Y:S02]  /*50e0*/  IMAD.MOV.U32 R223, RZ, RZ, R87 ;  /* 0x000000ffffdf7224 */ /* 0x000fe400078e0057 */
[----:B------:R-:W-:Y:S02]  /*50f0*/  IMAD.MOV.U32 R152, RZ, RZ, R22 ;  /* 0x000000ffff987224 */ /* 0x000fe400078e0016 */
[----:B------:R-:W-:Y:S01]  /*5100*/  IMAD.MOV.U32 R22, RZ, RZ, R20 ;  /* 0x000000ffff167224 */ /* 0x000fe200078e0014 */
[----:B------:R-:W-:Y:S01]  /*5110*/  MOV R20, R42 ;  /* 0x0000002a00147202 */ /* 0x000fe20000000f00 */
[----:B------:R-:W-:Y:S02]  /*5120*/  IMAD.MOV.U32 R42, RZ, RZ, R67 ;  /* 0x000000ffff2a7224 */ /* 0x000fe400078e0043 */
[----:B------:R-:W-:Y:S01]  /*5130*/  IMAD.MOV.U32 R67, RZ, RZ, R45 ;  /* 0x000000ffff437224 */ /* 0x000fe200078e002d */
[----:B------:R-:W-:Y:S01]  /*5140*/  MOV R45, R53 ;  /* 0x00000035002d7202 */ /* 0x000fe20000000f00 */
[----:B------:R-:W-:-:S03]  /*5150*/  IMAD.MOV.U32 R154, RZ, RZ, R66 ;  /* 0x000000ffff9a7224 */ /* 0x000fc600078e0042 */
[----:B------:R-:W-:Y:S01]  /*5160*/  MOV R155, R67 ;  /* 0x00000043009b7202 */ /* 0x000fe20000000f00 */
[----:B------:R-:W-:Y:S01]  /*5170*/  IMAD.MOV.U32 R153, RZ, RZ, R45 ;  /* 0x000000ffff997224 */ /* 0x000fe200078e002d */
[----:B-1----:R-:W-:Y:S07]  /*5180*/  HMMA.16816.F32.BF16 R52, R4, R8, R208 ;  /* 0x000000080434723c */ /* 0x002fee00000418d0 */
[----:B------:R-:W-:Y:S01]  /*5190*/  IMAD.MOV.U32 R211, RZ, RZ, R26 ;  /* 0x000000ffffd37224 */ /* 0x000fe200078e001a */
[----:B------:R-:W-:Y:S01]  /*51a0*/  MOV R209, R24 ;  /* 0x0000001800d17202 */ /* 0x000fe20000000f00 */
[----:B------:R-:W-:-:S02]  /*51b0*/  IMAD.MOV.U32 R210, RZ, RZ, R27 ;  /* 0x000000ffffd27224 */ /* 0x000fc400078e001b */
[----:B------:R-:W-:Y:S02]  /*51c0*/  IMAD.MOV.U32 R208, RZ, RZ, R25 ;  /* 0x000000ffffd07224 */ /* 0x000fe400078e0019 */
[----:B------:R-:W-:Y:S01]  /*51d0*/  HMMA.16816.F32.BF16 R24, R4, R10, R144 ;  /* 0x0000000a0418723c */ /* 0x000fe20000041890 */
[----:B------:R-:W1:Y:S06]  /*51e0*/  LDSM.16.MT88.4 R8, [R230+0x1000] ;  /* 0x00100000e608783b */ /* 0x000e6c0000004200 */
[----:B------:R-:W-:Y:S01]  /*51f0*/  IMAD.MOV.U32 R147, RZ, RZ, R50 ;  /* 0x000000ffff937224 */ /* 0x000fe200078e0032 */
[----:B------:R-:W-:Y:S01]  /*5200*/  MOV R146, R51 ;  /* 0x0000003300927202 */ /* 0x000fe20000000f00 */
[----:B------:R-:W-:-:S02]  /*5210*/  IMAD.MOV.U32 R145, RZ, RZ, R48 ;  /* 0x000000ffff917224 */ /* 0x000fc400078e0030 */
[----:B------:R-:W-:Y:S02]  /*5220*/  IMAD.MOV.U32 R144, RZ, RZ, R49 ;  /* 0x000000ffff907224 */ /* 0x000fe400078e0031 */
[C---:B-1----:R-:W-:Y:S07]  /*5230*/  HMMA.16816.F32.BF16 R48, R4.reuse, R8, R164 ;  /* 0x000000080430723c */ /* 0x042fee00000418a4 */
[----:B------:R-:W-:Y:S01]  /*5240*/  IMAD.MOV.U32 R166, RZ, RZ, R22 ;  /* 0x000000ffffa67224 */ /* 0x000fe200078e0016 */
[----:B------:R-:W-:Y:S01]  /*5250*/  MOV R164, R20 ;  /* 0x0000001400a47202 */ /* 0x000fe20000000f00 */
[----:B------:R-:W-:Y:S01]  /*5260*/  IMAD.MOV.U32 R165, RZ, RZ, R42 ;  /* 0x000000ffffa57224 */ /* 0x000fe200078e002a */
[----:B------:R-:W-:Y:S01]  /*5270*/  HMMA.16816.F32.BF16 R20, R4, R10, R140 ;  /* 0x0000000a0414723c */ /* 0x000fe2000004188c */
[----:B------:R-:W1:Y:S01]  /*5280*/  LDSM.16.MT88.4 R8, [R224+0x4000] ;  /* 0x00400000e008783b */ /* 0x000e620000004200 */
[----:B------:R-:W-:-:S05]  /*5290*/  MOV R167, R18 ;  /* 0x0000001200a77202 */ /* 0x000fca0000000f00 */
[----:B------:R-:W-:Y:S01]  /*52a0*/  IMAD.MOV.U32 R143, RZ, RZ, R19 ;  /* 0x000000ffff8f7224 */ /* 0x000fe200078e0013 */
[----:B------:R-:W-:Y:S01]  /*52b0*/  MOV R140, R65 ;  /* 0x00000041008c7202 */ /* 0x000fe20000000f00 */
[----:B------:R-:W-:Y:S02]  /*52c0*/  IMAD.MOV.U32 R142, RZ, RZ, R43 ;  /* 0x000000ffff8e7224 */ /* 0x000fe400078e002b */
[----:B------:R-:W-:Y:S01]  /*52d0*/  IMAD.MOV.U32 R141, RZ, RZ, R86 ;  /* 0x000000ffff8d7224 */ /* 0x000fe200078e0056 */
[C---:B-1----:R-:W-:Y:S07]  /*52e0*/  HMMA.16816.F32.BF16 R40, R4.reuse, R8, R136 ;  /* 0x000000080428723c */ /* 0x042fee0000041888 */
[----:B------:R-:W-:Y:S01]  /*52f0*/  MOV R139, R85 ;  /* 0x00000055008b7202 */ /* 0x000fe20000000f00 */
[----:B------:R-:W-:Y:S01]  /*5300*/  HMMA.16816.F32.BF16 R16, R4, R10, R120 ;  /* 0x0000000a0410723c */ /* 0x000fe20000041878 */
[----:B------:R-:W1:Y:S03]  /*5310*/  LDSM.16.MT88.4 R8, [R228+0x4000] ;  /* 0x00400000e408783b */ /* 0x000e660000004200 */
[----:B------:R-:W-:-:S02]  /*5320*/  IMAD.MOV.U32 R138, RZ, RZ, R139 ;  /* 0x000000ffff8a7224 */ /* 0x000fc400078e008b */
[----:B------:R-:W-:Y:S01]  /*5330*/  IMAD.MOV.U32 R139, RZ, RZ, R140 ;  /* 0x000000ffff8b7224 */ /* 0x000fe200078e008c */
[----:B------:R-:W-:Y:S01]  /*5340*/  MOV R140, R141 ;  /* 0x0000008d008c7202 */ /* 0x000fe20000000f00 */
[----:B------:R-:W-:Y:S02]  /*5350*/  IMAD.MOV.U32 R141, RZ, RZ, R142 ;  /* 0x000000ffff8d7224 */ /* 0x000fe400078e008e */
[----:B------:R-:W-:Y:S01]  /*5360*/  IMAD.MOV.U32 R142, RZ, RZ, R143 ;  /* 0x000000ffff8e7224 */ /* 0x000fe200078e008f */
[----:B------:R-:W-:Y:S01]  /*5370*/  MOV R143, R164 ;  /* 0x000000a4008f7202 */ /* 0x000fe20000000f00 */
[----:B------:R-:W-:Y:S02]  /*5380*/  IMAD.MOV.U32 R164, RZ, RZ, R166 ;  /* 0x000000ffffa47224 */ /* 0x000fe400078e00a6 */
[----:B------:R-:W-:Y:S01]  /*5390*/  IMAD.MOV.U32 R166, RZ, RZ, R167 ;  /* 0x000000ffffa67224 */ /* 0x000fe200078e00a7 */
[----:B------:R-:W-:Y:S01]  /*53a0*/  MOV R167, R144 ;  /* 0x0000009000a77202 */ /* 0x000fe20000000f00 */
        /* <DEDUP_REMOVED lines=9> */
[--C-:B------:R-:W-:Y:S01]  /*5440*/  FFMA.FTZ R79, R79, c[0x0][0x2d0], -R0.reuse ;  /* 0x0000b4004f4f7a23 */ /* 0x100fe20000010800 */
[----:B------:R2:W5:Y:S01]  /*5450*/  LDL.LU R159, [R1+0x80] ;  /* 0x00008000019f7983 */ /* 0x0005620000300800 */
[C---:B-1----:R-:W-:Y:S08]  /*5460*/  HMMA.16816.F32.BF16 R44, R4.reuse, R8, R124 ;  /* 0x00000008042c723c */ /* 0x042ff0000004187c */
[C---:B------:R-:W-:Y:S01]  /*5470*/  HMMA.16816.F32.BF16 R64, R4.reuse, R10, R116 ;  /* 0x0000000a0440723c */ /* 0x040fe20000041874 */
[----:B------:R-:W1:Y:S07]  /*5480*/  LDSM.16.MT88.4 R8, [R227+0x4000] ;  /* 0x00400000e308783b */ /* 0x000e6e0000004200 */
        /* <DEDUP_REMOVED lines=13> */
[----:B------:R-:W-:Y:S01]  /*5560*/  HMMA.16816.F32.BF16 R104, R4, R10, R72 ;  /* 0x0000000a0468723c */ /* 0x000fe20000041848 */
[----:B------:R-:W1:Y:S01]  /*5570*/  LDSM.16.MT88.4 R8, [R230+0x7000] ;  /* 0x00700000e608783b */ /* 0x000e620000004200 */
[----:B------:R3:W-:Y:S02]  /*5580*/  MUFU.EX2 R82, R3 ;  /* 0x0000000300527308 */ /* 0x0007e40000000800 */
[----:B---3--:R-:W-:-:S02]  /*5590*/  FFMA.FTZ R3, R138, c[0x0][0x2d0], -R0 ;  /* 0x0000b4008a037a23 */ /* 0x008fc40000010800 */
[----:B------:R-:W-:Y:S02]  /*55a0*/  IMAD.MOV.U32 R138, RZ, RZ, R139 ;  /* 0x000000ffff8a7224 */ /* 0x000fe400078e008b */
[----:B------:R-:W-:Y:S02]  /*55b0*/  IMAD.MOV.U32 R139, RZ, RZ, R140 ;  /* 0x000000ffff8b7224 */ /* 0x000fe400078e008c */
[----:B------:R3:W4:Y:S01]  /*55c0*/  MUFU.EX2 R81, R3 ;  /* 0x0000000300517308 */ /* 0x0007220000000800 */
[----:B------:R-:W-:Y:S01]  /*55d0*/  MOV R140, R141 ;  /* 0x0000008d008c7202 */ /* 0x000fe20000000f00 */
[----:B------:R-:W-:Y:S02]  /*55e0*/  IMAD.MOV.U32 R141, RZ, RZ, R142 ;  /* 0x000000ffff8d7224 */ /* 0x000fe400078e008e */
[----:B------:R-:W-:Y:S01]  /*55f0*/  IMAD.MOV.U32 R142, RZ, RZ, R143 ;  /* 0x000000ffff8e7224 */ /* 0x000fe200078e008f */
[----:B------:R-:W-:Y:S01]  /*5600*/  MOV R143, R164 ;  /* 0x000000a4008f7202 */ /* 0x000fe20000000f00 */
[----:B------:R-:W-:-:S02]  /*5610*/  IMAD.MOV.U32 R164, RZ, RZ, R166 ;  /* 0x000000ffffa47224 */ /* 0x000fc400078e00a6 */
[----:B------:R-:W-:Y:S01]  /*5620*/  IMAD.MOV.U32 R166, RZ, RZ, R167 ;  /* 0x000000ffffa67224 */ /* 0x000fe200078e00a7 */
[----:B------:R-:W-:Y:S01]  /*5630*/  MOV R167, R144 ;  /* 0x0000009000a77202 */ /* 0x000fe20000000f00 */
[----:B---3--:R-:W-:Y:S02]  /*5640*/  FFMA.FTZ R3, R138, c[0x0][0x2d0], -R0 ;  /* 0x0000b4008a037a23 */ /* 0x008fe40000010800 */
[----:B------:R-:W-:Y:S01]  /*5650*/  IMAD.MOV.U32 R138, RZ, RZ, R139 ;  /* 0x000000ffff8a7224 */ /* 0x000fe200078e008b */
[----:B------:R-:W-:Y:S01]  /*5660*/  MOV R139, R140 ;  /* 0x0000008c008b7202 */ /* 0x000fe20000000f00 */
[----:B------:R3:W-:Y:S01]  /*5670*/  MUFU.EX2 R89, R3 ;  /* 0x0000000300597308 */ /* 0x0007e20000000800 */
[----:B------:R-:W-:Y:S01]  /*5680*/  IMAD.MOV.U32 R140, RZ, RZ, R141 ;  /* 0x000000ffff8c7224 */ /* 0x000fe200078e008d */
[----:B-1----:R-:W-:Y:S01]  /*5690*/  HMMA.16816.F32.BF16 R36, R4, R8, R36 ;  /* 0x000000080424723c */ /* 0x002fe20000041824 */
[----:B------:R-:W-:Y:S01]  /*56a0*/  IMAD.MOV.U32 R141, RZ, RZ, R142 ;  /* 0x000000ffff8d7224 */ /* 0x000fe200078e008e */
[----:B------:R-:W-:Y:S01]  /*56b0*/  MOV R142, R143 ;  /* 0x0000008f008e7202 */ /* 0x000fe20000000f00 */
[----:B------:R-:W-:-:S02]  /*56c0*/  IMAD.MOV.U32 R144, RZ, RZ, R145 ;  /* 0x000000ffff907224 */ /* 0x000fc400078e0091 */
[----:B------:R-:W-:Y:S02]  /*56d0*/  IMAD.MOV.U32 R143, RZ, RZ, R164 ;  /* 0x000000ffff8f7224 */ /* 0x000fe400078e00a4 */
[----:B------:R-:W-:Y:S01]  /*56e0*/  IMAD.MOV.U32 R164, RZ, RZ, R166 ;  /* 0x000000ffffa47224 */ /* 0x000fe200078e00a6 */
[----:B------:R-:W-:Y:S01]  /*56f0*/  MOV R166, R167 ;  /* 0x000000a700a67202 */ /* 0x000fe20000000f00 */
[----:B------:R-:W-:Y:S01]  /*5700*/  HMMA.16816.F32.BF16 R92, R4, R10, R12 ;  /* 0x0000000a045c723c */ /* 0x000fe2000004180c */
[----:B---3--:R-:W-:Y:S01]  /*5710*/  FFMA.FTZ R3, R138, c[0x0][0x2d0], -R0 ;  /* 0x0000b4008a037a23 */ /* 0x008fe20000010800 */
[----:B------:R-:W1:Y:S01]  /*5720*/  LDSM.16.MT88.4 R8, [R224+0x1800] ;  /* 0x00180000e008783b */ /* 0x000e620000004200 */
[----:B------:R-:W-:Y:S02]  /*5730*/  IMAD.MOV.U32 R138, RZ, RZ, R139 ;  /* 0x000000ffff8a7224 */ /* 0x000fe400078e008b */
[----:B------:R3:W-:Y:S01]  /*5740*/  MUFU.EX2 R75, R3 ;  /* 0x00000003004b7308 */ /* 0x0007e20000000800 */
[----:B------:R-:W-:Y:S01]  /*5750*/  IMAD.MOV.U32 R139, RZ, RZ, R140 ;  /* 0x000000ffff8b7224 */ /* 0x000fe200078e008c */
[----:B------:R-:W-:Y:S01]  /*5760*/  MOV R140, R141 ;  /* 0x0000008d008c7202 */ /* 0x000fe20000000f00 */
[----:B------:R-:W-:-:S02]  /*5770*/  IMAD.MOV.U32 R167, RZ, RZ, R144 ;  /* 0x000000ffffa77224 */ /* 0x000fc400078e0090 */
[----:B------:R-:W-:Y:S02]  /*5780*/  IMAD.MOV.U32 R141, RZ, RZ, R142 ;  /* 0x000000ffff8d7224 */ /* 0x000fe400078e008e */
[----:B------:R-:W-:Y:S01]  /*5790*/  IMAD.MOV.U32 R142, RZ, RZ, R143 ;  /* 0x000000ffff8e7224 */ /* 0x000fe200078e008f */
[----:B------:R-:W-:Y:S01]  /*57a0*/  MOV R143, R164 ;  /* 0x000000a4008f7202 */ /* 0x000fe20000000f00 */
[----:B------:R-:W-:Y:S02]  /*57b0*/  IMAD.MOV.U32 R164, RZ, RZ, R166 ;  /* 0x000000ffffa47224 */ /* 0x000fe400078e00a6 */
[----:B---3--:R-:W-:-:S04]  /*57c0*/  FADD.FTZ R3, R102, R213 ;  /* 0x000000d566037221 */ /* 0x008fc80000010000 */
[----:B------:R-:W-:Y:S02]  /*57d0*/  FADD.FTZ R6, R103, R3 ;  /* 0x0000000367067221 */ /* 0x000fe40000010000 */
[----:B------:R-:W-:Y:S01]  /*57e0*/  FFMA.FTZ R3, R138, c[0x0][0x2d0], -R2 ;  /* 0x0000b4008a037a23 */ /* 0x000fe20000010802 */
[----:B------:R-:W-:Y:S01]  /*57f0*/  MOV R138, R139 ;  /* 0x0000008b008a7202 */ /* 0x000fe20000000f00 */
[----:B------:R-:W-:Y:S02]  /*5800*/  IMAD.MOV.U32 R145, RZ, RZ, R146 ;  /* 0x000000ffff917224 */ /* 0x000fe400078e0092 */
[----:B------:R-:W-:Y:S02]  /*5810*/  IMAD.MOV.U32 R166, RZ, RZ, R167 ;  /* 0x000000ffffa67224 */ /* 0x000fe400078e00a7 */
[----:B------:R-:W-:Y:S02]  /*5820*/  IMAD.MOV.U32 R139, RZ, RZ, R140 ;  /* 0x000000ffff8b7224 */ /* 0x000fe400078e008c */
[----:B------:R-:W-:Y:S01]  /*5830*/  IMAD.MOV.U32 R140, RZ, RZ, R141 ;  /* 0x000000ffff8c7224 */ /* 0x000fe200078e008d */
[----:B------:R-:W-:Y:S01]  /*5840*/  MOV R141, R142 ;  /* 0x0000008e008d7202 */ /* 0x000fe20000000f00 */
[----:B------:R-:W-:-:S02]  /*5850*/  IMAD.MOV.U32 R142, RZ, RZ, R143 ;  /* 0x000000ffff8e7224 */ /* 0x000fc400078e008f */
[----:B------:R-:W-:Y:S02]  /*5860*/  IMAD.MOV.U32 R144, RZ, RZ, R145 ;  /* 0x000000ffff907224 */ /* 0x000fe400078e0091 */
[----:B------:R-:W-:Y:S01]  /*5870*/  IMAD.MOV.U32 R143, RZ, RZ, R164 ;  /* 0x000000ffff8f7224 */ /* 0x000fe200078e00a4 */
[----:B------:R-:W-:Y:S01]  /*5880*/  MOV R164, R166 ;  /* 0x000000a600a47202 */ /* 0x000fe20000000f00 */
[----:B------:R-:W-:Y:S01]  /*5890*/  FFMA.FTZ R4, R215, c[0x0][0x2d0], -R2 ;  /* 0x0000b400d7047a23 */ /* 0x000fe20000010802 */
[----:B------:R3:W-:Y:S01]  /*58a0*/  MUFU.EX2 R166, R3 ;  /* 0x0000000300a67308 */ /* 0x0007e20000000800 */
[----:B------:R-:W-:Y:S02]  /*58b0*/  MOV R167, R144 ;  /* 0x0000009000a77202 */ /* 0x000fe40000000f00 */
[----:B------:R-:W-:Y:S01]  /*58c0*/  MOV R146, R147 ;  /* 0x0000009300927202 */ /* 0x000fe20000000f00 */
[----:B------:R-:W-:-:S04]  /*58d0*/  IMAD.MOV.U32 R147, RZ, RZ, R208 ;  /* 0x000000ffff937224 */ /* 0x000fc800078e00d0 */
[----:B------:R1:W-:Y:S01]  /*58e0*/  MUFU.EX2 R80, R4 ;  /* 0x0000000400507308 */ /* 0x0003e20000000800 */
[----:B------:R-:W-:Y:S02]  /*58f0*/  IMAD.MOV.U32 R208, RZ, RZ, R209 ;  /* 0x000000ffffd07224 */ /* 0x000fe400078e00d1 */
[----:B---3--:R-:W-:Y:S02]  /*5900*/  FFMA.FTZ R3, R138, c[0x0][0x2d0], -R2 ;  /* 0x0000b4008a037a23 */ /* 0x008fe40000010802 */
[----:B------:R-:W-:Y:S02]  /*5910*/  IMAD.MOV.U32 R138, RZ, RZ, R139 ;  /* 0x000000ffff8a7224 */ /* 0x000fe400078e008b */
[----:B------:R-:W-:Y:S01]  /*5920*/  IMAD.MOV.U32 R139, RZ, RZ, R140 ;  /* 0x000000ffff8b7224 */ /* 0x000fe200078e008c */
[----:B------:R-:W-:Y:S01]  /*5930*/  MOV R140, R141 ;  /* 0x0000008d008c7202 */ /* 0x000fe20000000f00 */
[----:B------:R-:W-:Y:S02]  /*5940*/  IMAD.MOV.U32 R141, RZ, RZ, R142 ;  /* 0x000000ffff8d7224 */ /* 0x000fe400078e008e */
[----:B-1----:R-:W-:-:S02]  /*5950*/  FFMA.FTZ R4, R165, c[0x0][0x2d0], -R2 ;  /* 0x0000b400a5047a23 */ /* 0x002fc40000010802 */
[----:B------:R-:W-:Y:S01]  /*5960*/  IMAD.MOV.U32 R142, RZ, RZ, R143 ;  /* 0x000000ffff8e7224 */ /* 0x000fe200078e008f */
[----:B------:R-:W-:Y:S01]  /*5970*/  MOV R143, R164 ;  /* 0x000000a4008f7202 */ /* 0x000fe20000000f00 */
[----:B------:R-:W-:Y:S01]  /*5980*/  IMAD.MOV.U32 R164, RZ, RZ, R167 ;  /* 0x000000ffffa47224 */ /* 0x000fe200078e00a7 */
[----:B------:R-:W-:Y:S01]  /*5990*/  MOV R209, R210 ;  /* 0x000000d200d17202 */ /* 0x000fe20000000f00 */
[----:B------:R-:W-:Y:S01]  /*59a0*/  MUFU.EX2 R167, R3 ;  /* 0x0000000300a77308 */ /* 0x000fe20000000800 */
[----:B------:R-:W-:Y:S01]  /*59b0*/  IMAD.MOV.U32 R210, RZ, RZ, R211 ;  /* 0x000000ffffd27224 */ /* 0x000fe200078e00d3 */
[----:B------:R-:W-:Y:S01]  /*59c0*/  MOV R145, R146 ;  /* 0x0000009200917202 */ /* 0x000fe20000000f00 */
[----:B------:R-:W-:Y:S01]  /*59d0*/  IMAD.MOV.U32 R211, RZ, RZ, R152 ;  /* 0x000000ffffd37224 */ /* 0x000fe200078e0098 */
[----:B------:R-:W-:Y:S01]  /*59e0*/  MOV R152, R153 ;  /* 0x0000009900987202 */ /* 0x000fe20000000f00 */
[----:B------:R-:W-:-:S03]  /*59f0*/  IMAD.MOV.U32 R146, RZ, RZ, R147 ;  /* 0x000000ffff927224 */ /* 0x000fc600078e0093 */
[----:B------:R4:W1:Y:S01]  /*5a00*/  MUFU.EX2 R165, R4 ;  /* 0x0000000400a57308 */ /* 0x0008620000000800 */
[----:B------:R-:W-:Y:S01]  /*5a10*/  IMAD.MOV.U32 R147, RZ, RZ, R208 ;  /* 0x000000ffff937224 */ /* 0x000fe200078e00d0 */
[----:B------:R-:W-:Y:S01]  /*5a20*/  MOV R208, R209 ;  /* 0x000000d100d07202 */ /* 0x000fe20000000f00 */
[----:B------:R-:W-:Y:S02]  /*5a30*/  IMAD.MOV.U32 R153, RZ, RZ, R158 ;  /* 0x000000ffff997224 */ /* 0x000fe400078e009e */
[----:B------:R-:W-:Y:S01]  /*5a40*/  IMAD.MOV.U32 R209, RZ, RZ, R210 ;  /* 0x000000ffffd17224 */ /* 0x000fe200078e00d2 */
[----:B------:R2:W5:Y:S01]  /*5a50*/  LDL.LU R158, [R1+0x7c] ;  /* 0x00007c00019e7983 */ /* 0x0005620000300800 */
[----:B------:R-:W-:Y:S01]  /*5a60*/  IMAD.MOV.U32 R210, RZ, RZ, R211 ;  /* 0x000000ffffd27224 */ /* 0x000fe200078e00d3 */
[----:B------:R-:W-:Y:S01]  /*5a70*/  MOV R211, R152 ;  /* 0x0000009800d37202 */ /* 0x000fe20000000f00 */
[----:B------:R-:W-:Y:S02]  /*5a80*/  IMAD.MOV.U32 R144, RZ, RZ, R145 ;  /* 0x000000ffff907224 */ /* 0x000fe400078e0091 */
[----:B------:R-:W-:Y:S01]  /*5a90*/  IMAD.MOV.U32 R145, RZ, RZ, R146 ;  /* 0x000000ffff917224 */ /* 0x000fe200078e0092 */
[----:B------:R-:W-:Y:S01]  /*5aa0*/  MOV R146, R147 ;  /* 0x0000009300927202 */ /* 0x000fe20000000f00 */
[----:B------:R-:W-:-:S02]  /*5ab0*/  FADD.FTZ R5, R150, R212 ;  /* 0x000000d496057221 */ /* 0x000fc40000010000 */
[----:B------:R-:W-:Y:S02]  /*5ac0*/  IMAD.MOV.U32 R152, RZ, RZ, R153 ;  /* 0x000000ffff987224 */ /* 0x000fe400078e0099 */
[----:B------:R-:W-:Y:S02]  /*5ad0*/  IMAD.MOV.U32 R153, RZ, RZ, R222 ;  /* 0x000000ffff997224 */ /* 0x000fe400078e00de */
[----:B------:R-:W-:Y:S01]  /*5ae0*/  IMAD.MOV.U32 R147, RZ, RZ, R208 ;  /* 0x000000ffff937224 */ /* 0x000fe200078e00d0 */
[----:B------:R-:W-:Y:S01]  /*5af0*/  MOV R222, R157 ;  /* 0x0000009d00de7202 */ /* 0x000fe20000000f00 */
[----:B------:R-:W-:Y:S01]  /*5b00*/  IMAD.MOV.U32 R208, RZ, RZ, R209 ;  /* 0x000000ffffd07224 */ /* 0x000fe200078e00d1 */
[----:B------:R-:W-:Y:S01]  /*5b10*/  MOV R209, R210 ;  /* 0x000000d200d17202 */ /* 0x000fe20000000f00 */
[----:B------:R-:W-:Y:S01]  /*5b20*/  FADD.FTZ R5, R151, R5 ;  /* 0x0000000597057221 */ /* 0x000fe20000010000 */
[----:B----4-:R-:W-:Y:S01]  /*5b30*/  F2FP.BF16.PACK_AB R4, R81, R82 ;  /* 0x000000525104723e */ /* 0x010fe200000010ff */
[----:B------:R-:W-:Y:S01]  /*5b40*/  IMAD.MOV.U32 R210, RZ, RZ, R211 ;  /* 0x000000ffffd27224 */ /* 0x000fe200078e00d3 */
[----:B-1----:R-:W-:Y:S01]  /*5b50*/  F2FP.BF16.PACK_AB R7, R165, R167 ;  /* 0x000000a7a507723e */ /* 0x002fe200000010ff */
[----:B------:R-:W-:Y:S01]  /*5b60*/  IMAD.MOV.U32 R211, RZ, RZ, R152 ;  /* 0x000000ffffd37224 */ /* 0x000fe200078e0098 */
[----:B------:R-:W-:Y:S01]  /*5b70*/  MOV R152, R153 ;  /* 0x0000009900987202 */ /* 0x000fe20000000f00 */
[----:B------:R-:W-:Y:S01]  /*5b80*/  FADD.FTZ R3, R148, R6 ;  /* 0x0000000694037221 */ /* 0x000fe20000010000 */
[----:B------:R-:W-:Y:S01]  /*5b90*/  F2FP.BF16.PACK_AB R6, R75, R89 ;  /* 0x000000594b06723e */ /* 0x000fe200000010ff */
[----:B------:R-:W-:Y:S01]  /*5ba0*/  FADD.FTZ R12, R214, R5 ;  /* 0x00000005d60c7221 */ /* 0x000fe20000010000 */
[----:B------:R-:W-:Y:S01]  /*5bb0*/  F2FP.BF16.PACK_AB R5, R166, R80 ;  /* 0x00000050a605723e */ /* 0x000fe200000010ff */
[----:B------:R-:W-:Y:S01]  /*5bc0*/  IMAD.MOV.U32 R153, RZ, RZ, R222 ;  /* 0x000000ffff997224 */ /* 0x000fe200078e00de */
[----:B------:R2:W5:Y:S01]  /*5bd0*/  LDL.LU R157, [R1+0x78] ;  /* 0x00007800019d7983 */ /* 0x0005620000300800 */
[--C-:B------:R-:W-:Y:S01]  /*5be0*/  FFMA.FTZ R83, R138, c[0x0][0x2d0], -R0.reuse ;  /* 0x0000b4008a537a23 */ /* 0x100fe20000010800 */
[----:B------:R-:W-:Y:S01]  /*5bf0*/  MOV R138, R144 ;  /* 0x00000090008a7202 */ /* 0x000fe20000000f00 */
[----:B------:R-:W-:-:S02]  /*5c00*/  FFMA.FTZ R14, R140, c[0x0][0x2d0], -R0 ;  /* 0x0000b4008c0e7a23 */ /* 0x000fc40000010800 */
[----:B------:R-:W-:Y:S02]  /*5c10*/  IMAD.MOV.U32 R144, RZ, RZ, R152 ;  /* 0x000000ffff907224 */ /* 0x000fe400078e0098 */
[--C-:B------:R-:W-:Y:S02]  /*5c20*/  FFMA.FTZ R15, R139, c[0x0][0x2d0], -R0.reuse ;  /* 0x0000b4008b0f7a23 */ /* 0x100fe40000010800 */
[----:B------:R-:W-:Y:S02]  /*5c30*/  IMAD.MOV.U32 R140, RZ, RZ, R147 ;  /* 0x000000ffff8c7224 */ /* 0x000fe400078e0093 */
[----:B------:R-:W-:Y:S01]  /*5c40*/  IMAD.MOV.U32 R152, RZ, RZ, R153 ;  /* 0x000000ffff987224 */ /* 0x000fe200078e0099 */
[----:B------:R-:W-:Y:S01]  /*5c50*/  MOV R153, R154 ;  /* 0x0000009a00997202 */ /* 0x000fe20000000f00 */
[----:B------:R-:W-:Y:S02]  /*5c60*/  IMAD.MOV.U32 R139, RZ, RZ, R145 ;  /* 0x000000ffff8b7224 */ /* 0x000fe400078e0091 */
[----:B------:R-:W-:-:S02]  /*5c70*/  FFMA.FTZ R88, R146, c[0x0][0x2d0], -R0 ;  /* 0x0000b40092587a23 */ /* 0x000fc40000010800 */
[----:B------:R-:W-:Y:S01]  /*5c80*/  IMAD.MOV.U32 R147, RZ, RZ, R155 ;  /* 0x000000ffff937224 */ /* 0x000fe200078e009b */
[----:B------:R-:W-:Y:S01]  /*5c90*/  MOV R155, R217 ;  /* 0x000000d9009b7202 */ /* 0x000fe20000000f00 */
[----:B------:R-:W-:Y:S01]  /*5ca0*/  IMAD.MOV.U32 R154, RZ, RZ, R216 ;  /* 0x000000ffff9a7224 */ /* 0x000fe200078e00d8 */
[----:B------:R-:W-:Y:S01]  /*5cb0*/  HMMA.16816.F32.BF16 R212, R4, R10, R32 ;  /* 0x0000000a04d4723c */ /* 0x000fe20000041820 */
[----:B------:R-:W-:Y:S02]  /*5cc0*/  IMAD.MOV.U32 R146, RZ, RZ, R218 ;  /* 0x000000ffff927224 */ /* 0x000fe400078e00da */
[----:B------:R-:W-:-:S05]  /*5cd0*/  IMAD.MOV.U32 R145, RZ, RZ, R219 ;  /* 0x000000ffff917224 */ /* 0x000fca00078e00db */
[----:B------:R-:W-:Y:S01]  /*5ce0*/  HMMA.16816.F32.BF16 R216, R4, R8, R60 ;  /* 0x0000000804d8723c */ /* 0x000fe2000004183c */
[----:B------:R-:W1:Y:S01]  /*5cf0*/  LDSM.16.MT88.4 R8, [R228+0x1800] ;  /* 0x00180000e408783b */ /* 0x000e620000004200 */
[----:B------:R-:W-:Y:S01]  /*5d00*/  IMAD.MOV.U32 R137, RZ, RZ, R164 ;  /* 0x000000ffff897224 */ /* 0x000fe200078e00a4 */
[----:B------:R-:W-:Y:S01]  /*5d10*/  MOV R164, R211 ;  /* 0x000000d300a47202 */ /* 0x000fe20000000f00 */
[--C-:B------:R-:W-:Y:S01]  /*5d20*/  FFMA.FTZ R74, R141, c[0x0][0x2d0], -R0.reuse ;  /* 0x0000b4008d4a7a23 */ /* 0x100fe20000010800 */
[----:B------:R-:W-:Y:S01]  /*5d30*/  MOV R141, R208 ;  /* 0x000000d0008d7202 */ /* 0x000fe20000000f00 */
[--C-:B------:R-:W-:Y:S02]  /*5d40*/  FFMA.FTZ R73, R142, c[0x0][0x2d0], -R0.reuse ;  /* 0x0000b4008e497a23 */ /* 0x100fe40000010800 */
[----:B------:R-:W-:Y:S02]  /*5d50*/  FFMA.FTZ R72, R143, c[0x0][0x2d0], -R0 ;  /* 0x0000b4008f487a23 */ /* 0x000fe40000010800 */
[----:B------:R-:W-:-:S02]  /*5d60*/  IMAD.MOV.U32 R61, RZ, RZ, R164 ;  /* 0x000000ffff3d7224 */ /* 0x000fc400078e00a4 */
[----:B------:R-:W-:Y:S02]  /*5d70*/  IMAD.MOV.U32 R142, RZ, RZ, R209 ;  /* 0x000000ffff8e7224 */ /* 0x000fe400078e00d1 */
[----:B------:R-:W-:Y:S02]  /*5d80*/  IMAD.MOV.U32 R143, RZ, RZ, R210 ;  /* 0x000000ffff8f7224 */ /* 0x000fe400078e00d2 */
[----:B------:R-:W-:Y:S02]  /*5d90*/  IMAD.MOV.U32 R164, RZ, RZ, R152 ;  /* 0x000000ffffa47224 */ /* 0x000fe400078e0098 */
[----:B------:R-:W-:Y:S02]  /*5da0*/  IMAD.MOV.U32 R62, RZ, RZ, R153 ;  /* 0x000000ffff3e7224 */ /* 0x000fe400078e0099 */
[----:B------:R-:W-:Y:S02]  /*5db0*/  IMAD.MOV.U32 R103, RZ, RZ, R154 ;  /* 0x000000ffff677224 */ /* 0x000fe400078e009a */
[----:B------:R-:W-:Y:S01]  /*5dc0*/  IMAD.MOV.U32 R0, RZ, RZ, R155 ;  /* 0x000000ffff007224 */ /* 0x000fe200078e009b */
[C---:B-1----:R-:W-:Y:S08]  /*5dd0*/  HMMA.16816.F32.BF16 R208, R4.reuse, R8, R56 ;  /* 0x0000000804d0723c */ /* 0x042ff00000041838 */
[----:B------:R-:W-:Y:S01]  /*5de0*/  HMMA.16816.F32.BF16 R152, R4, R10, R28 ;  /* 0x0000000a0498723c */ /* 0x000fe2000004181c */
[----:B------:R-:W1:Y:S01]  /*5df0*/  LDSM.16.MT88.4 R8, [R227+0x1800] ;  /* 0x00180000e308783b */ /* 0x000e620000004200 */
[----:B------:R-:W-:Y:S01]  /*5e00*/  FADD.FTZ R13, R149, R3 ;  /* 0x00000003950d7221 */ /* 0x000fe20000010000 */
[----:B------:R-:W-:Y:S01]  /*5e10*/  MOV R102, R142 ;  /* 0x0000008e00667202 */ /* 0x000fe20000000f00 */
[----:B------:R-:W-:-:S02]  /*5e20*/  IMAD.MOV.U32 R35, RZ, RZ, R140 ;  /* 0x000000ffff237224 */ /* 0x000fc400078e008c */
[----:B------:R-:W-:Y:S02]  /*5e30*/  IMAD.MOV.U32 R60, RZ, RZ, R141 ;  /* 0x000000ffff3c7224 */ /* 0x000fe400078e008d */
[----:B------:R-:W-:Y:S01]  /*5e40*/  IMAD.MOV.U32 R3, RZ, RZ, R143 ;  /* 0x000000ffff037224 */ /* 0x000fe200078e008f */
[C---:B-1----:R-:W-:Y:S08]  /*5e50*/  HMMA.16816.F32.BF16 R148, R4.reuse, R8, R52 ;  /* 0x000000080494723c */ /* 0x042ff00000041834 */
[----:B------:R-:W-:Y:S01]  /*5e60*/  HMMA.16816.F32.BF16 R140, R4, R10, R24 ;  /* 0x0000000a048c723c */ /* 0x000fe20000041818 */
[----:B------:R-:W1:Y:S01]  /*5e70*/  LDSM.16.MT88.4 R8, [R230+0x1800] ;  /* 0x00180000e608783b */ /* 0x000e620000004200 */
[----:B------:R-:W-:Y:S01]  /*5e80*/  MOV R34, R75 ;  /* 0x0000004b00227202 */ /* 0x000fe20000000f00 */
[----:B------:R-:W-:Y:S01]  /*5e90*/  IMAD.MOV.U32 R57, RZ, RZ, R138 ;  /* 0x000000ffff397224 */ /* 0x000fe200078e008a */
[----:B------:R-:W-:Y:S01]  /*5ea0*/  MOV R58, R137 ;  /* 0x00000089003a7202 */ /* 0x000fe20000000f00 */
[----:B------:R-:W-:Y:S01]  /*5eb0*/  IMAD.MOV.U32 R33, RZ, RZ, R139 ;  /* 0x000000ffff217224 */ /* 0x000fe200078e008b */
[----:B------:R-:W-:Y:S01]  /*5ec0*/  MOV R75, R144 ;  /* 0x00000090004b7202 */ /* 0x000fe20000000f00 */
[----:B------:R-:W-:Y:S01]  /*5ed0*/  IMAD.MOV.U32 R31, RZ, RZ, R145 ;  /* 0x000000ffff1f7224 */ /* 0x000fe200078e0091 */
[----:B------:R-:W-:Y:S01]  /*5ee0*/  MOV R29, R147 ;  /* 0x00000093001d7202 */ /* 0x000fe20000000f00 */
[----:B------:R-:W-:-:S02]  /*5ef0*/  IMAD.MOV.U32 R30, RZ, RZ, R146 ;  /* 0x000000ffff1e7224 */ /* 0x000fc400078e0092 */
[C---:B-1----:R-:W-:Y:S08]  /*5f00*/  HMMA.16816.F32.BF16 R144, R4.reuse, R8, R48 ;  /* 0x000000080490723c */ /* 0x042ff00000041830 */
[----:B------:R-:W-:Y:S01]  /*5f10*/  HMMA.16816.F32.BF16 R136, R4, R10, R20 ;  /* 0x0000000a0488723c */ /* 0x000fe20000041814 */
[----:B------:R-:W1:Y:S01]  /*5f20*/  LDSM.16.MT88.4 R8, [R224+0x4800] ;  /* 0x00480000e008783b */ /* 0x000e620000004200 */
[----:B------:R-:W-:-:S02]  /*5f30*/  MOV R63, R89 ;  /* 0x00000059003f7202 */ /* 0x000fc40000000f00 */
[----:B------:R-:W-:-:S04]  /*5f40*/  MOV R56, R88 ;  /* 0x0000005800387202 */ /* 0x000fc80000000f00 */
[C---:B-1----:R-:W-:Y:S08]  /*5f50*/  HMMA.16816.F32.BF16 R96, R4.reuse, R8, R40 ;  /* 0x000000080460723c */ /* 0x042ff00000041828 */
[----:B------:R-:W-:Y:S01]  /*5f60*/  HMMA.16816.F32.BF16 R88, R4, R10, R16 ;  /* 0x0000000a0458723c */ /* 0x000fe20000041810 */
[----:B------:R-:W1:Y:S01]  /*5f70*/  LDSM.16.MT88.4 R8, [R228+0x4800] ;  /* 0x00480000e408783b */ /* 0x000e620000004200 */
[----:B------:R-:W-:-:S05]  /*5f80*/  IMAD.MOV.U32 R59, RZ, RZ, R34 ;  /* 0x000000ffff3b7224 */ /* 0x000fca00078e0022 */
[----:B------:R-:W-:Y:S01]  /*5f90*/  IMAD.MOV.U32 R19, RZ, RZ, R33 ;  /* 0x000000ffff137224 */ /* 0x000fe200078e0021 */
[----:B------:R-:W-:Y:S01]  /*5fa0*/  MOV R18, R35 ;  /* 0x0000002300127202 */ /* 0x000fe20000000f00 */
[C---:B-1----:R-:W-:Y:S08]  /*5fb0*/  HMMA.16816.F32.BF16 R44, R4.reuse, R8, R44 ;  /* 0x00000008042c723c */ /* 0x042ff0000004182c */
[C---:B------:R-:W-:Y:S01]  /*5fc0*/  HMMA.16816.F32.BF16 R32, R4.reuse, R10, R64 ;  /* 0x0000000a0420723c */ /* 0x040fe20000041840 */
[----:B------:R-:W1:Y:S07]  /*5fd0*/  LDSM.16.MT88.4 R8, [R227+0x4800] ;  /* 0x00480000e308783b */ /* 0x000e6e0000004200 */
[C---:B-1----:R-:W-:Y:S08]  /*5fe0*/  HMMA.16816.F32.BF16 R132, R4.reuse, R8, R132 ;  /* 0x000000080484723c */ /* 0x042ff00000041884 */
[----:B------:R-:W-:Y:S01]  /*5ff0*/  HMMA.16816.F32.BF16 R68, R4, R10, R68 ;  /* 0x0000000a0444723c */ /* 0x000fe20000041844 */
[----:B------:R-:W1:Y:S01]  /*6000*/  LDSM.16.MT88.4 R8, [R230+0x4800] ;  /* 0x00480000e608783b */ /* 0x000e620000004200 */
[----:B------:R-:W-:Y:S01]  /*6010*/  IMAD.MOV.U32 R17, RZ, RZ, R60 ;  /* 0x000000ffff117224 */ /* 0x000fe200078e003c */
[----:B------:R-:W-:Y:S01]  /*6020*/  MOV R22, R62 ;  /* 0x0000003e00167202 */ /* 0x000fe20000000f00 */
[----:B------:R-:W-:-:S02]  /*6030*/  IMAD.MOV.U32 R23, RZ, RZ, R61 ;  /* 0x000000ffff177224 */ /* 0x000fc400078e003d */
[----:B------:R-:W-:Y:S02]  /*6040*/  IMAD.MOV.U32 R16, RZ, RZ, R63 ;  /* 0x000000ffff107224 */ /* 0x000fe400078e003f */
[C---:B-1----:R-:W-:Y:S08]  /*6050*/  HMMA.16816.F32.BF16 R60, R4.reuse, R8, R128 ;  /* 0x00000008043c723c */ /* 0x042ff00000041880 */
[----:B------:R-:W-:Y:S01]  /*6060*/  HMMA.16816.F32.BF16 R52, R4, R10, R84 ;  /* 0x0000000a0434723c */ /* 0x000fe20000041854 */
[----:B------:R-:W1:Y:S01]  /*6070*/  LDSM.16.MT88.4 R8, [R224+0x7800] ;  /* 0x00780000e008783b */ /* 0x000e620000004200 */
[----:B------:R-:W-:Y:S01]  /*6080*/  IMAD.MOV.U32 R131, RZ, RZ, R29 ;  /* 0x000000ffff837224 */ /* 0x000fe200078e001d */
[----:B------:R-:W-:Y:S01]  /*6090*/  MOV R21, R30 ;  /* 0x0000001e00157202 */ /* 0x000fe20000000f00 */
[----:B------:R-:W-:-:S04]  /*60a0*/  IMAD.MOV.U32 R20, RZ, RZ, R31 ;  /* 0x000000ffff147224 */ /* 0x000fc800078e001f */
[C---:B-1----:R-:W-:Y:S08]  /*60b0*/  HMMA.16816.F32.BF16 R40, R4.reuse, R8, R124 ;  /* 0x000000080428723c */ /* 0x042ff0000004187c */
[----:B------:R-:W-:Y:S01]  /*60c0*/  HMMA.16816.F32.BF16 R28, R4, R10, R112 ;  /* 0x0000000a041c723c */ /* 0x000fe20000041870 */
[----:B------:R-:W1:Y:S01]  /*60d0*/  LDSM.16.MT88.4 R8, [R228+0x7800] ;  /* 0x00780000e408783b */ /* 0x000e620000004200 */
[----:B------:R-:W-:Y:S01]  /*60e0*/  MOV R85, R74 ;  /* 0x0000004a00557202 */ /* 0x000fe20000000f00 */
[----:B------:R-:W-:Y:S01]  /*60f0*/  IMAD.MOV.U32 R86, RZ, RZ, R73 ;  /* 0x000000ffff567224 */ /* 0x000fe200078e0049 */
[----:B------:R-:W-:Y:S01]  /*6100*/  MOV R126, R75 ;  /* 0x0000004b007e7202 */ /* 0x000fe20000000f00 */
[----:B------:R-:W-:-:S03]  /*6110*/  IMAD.MOV.U32 R87, RZ, RZ, R72 ;  /* 0x000000ffff577224 */ /* 0x000fc600078e0048 */
[C---:B-1----:R-:W-:Y:S08]  /*6120*/  HMMA.16816.F32.BF16 R72, R4.reuse, R8, R120 ;  /* 0x000000080448723c */ /* 0x042ff00000041878 */
[----:B------:R-:W-:Y:S01]  /*6130*/  HMMA.16816.F32.BF16 R64, R4, R10, R108 ;  /* 0x0000000a0440723c */ /* 0x000fe2000004186c */
[----:B------:R-:W1:Y:S01]  /*6140*/  LDSM.16.MT88.4 R8, [R227+0x7800] ;  /* 0x00780000e308783b */ /* 0x000e620000004200 */
[----:B------:R-:W-:Y:S01]  /*6150*/  IMAD.MOV.U32 R128, RZ, RZ, R56 ;  /* 0x000000ffff807224 */ /* 0x000fe200078e0038 */
[----:B------:R-:W-:Y:S01]  /*6160*/  MOV R129, R57 ;  /* 0x0000003900817202 */ /* 0x000fe20000000f00 */
[----:B------:R-:W-:-:S02]  /*6170*/  IMAD.MOV.U32 R130, RZ, RZ, R58 ;  /* 0x000000ffff827224 */ /* 0x000fc400078e003a */
[----:B------:R-:W-:Y:S02]  /*6180*/  IMAD.MOV.U32 R84, RZ, RZ, R59 ;  /* 0x000000ffff547224 */ /* 0x000fe400078e003b */
[----:B------:R-:W-:Y:S01]  /*6190*/  FFMA.FTZ R0, R0, c[0x0][0x2d0], -R2 ;  /* 0x0000b40000007a23 */ /* 0x000fe20000010802 */
[C---:B-1----:R-:W-:Y:S08]  /*61a0*/  HMMA.16816.F32.BF16 R56, R4.reuse, R8, R116 ;  /* 0x000000080438723c */ /* 0x042ff00000041874 */
[----:B------:R-:W-:Y:S01]  /*61b0*/  HMMA.16816.F32.BF16 R48, R4, R10, R104 ;  /* 0x0000000a0430723c */ /* 0x000fe20000041868 */
[----:B------:R-:W1:Y:S01]  /*61c0*/  LDSM.16.MT88.4 R8, [R230+0x7800] ;  /* 0x00780000e608783b */ /* 0x000e620000004200 */
[----:B------:R-:W-:-:S02]  /*61d0*/  IMAD.MOV.U32 R127, RZ, RZ, R164 ;  /* 0x000000ffff7f7224 */ /* 0x000fc400078e00a4 */
[----:B------:R-:W-:Y:S02]  /*61e0*/  IMAD.MOV.U32 R125, RZ, RZ, R103 ;  /* 0x000000ffff7d7224 */ /* 0x000fe400078e0067 */
[----:B------:R3:W-:Y:S01]  /*61f0*/  MUFU.EX2 R103, R0 ;  /* 0x0000000000677308 */ /* 0x0007e20000000800 */
[----:B------:R-:W-:Y:S02]  /*6200*/  FFMA.FTZ R3, R3, c[0x0][0x2d0], -R2 ;  /* 0x0000b40003037a23 */ /* 0x000fe40000010802 */
[----:B---3--:R-:W-:Y:S01]  /*6210*/  FADD.FTZ R0, R126, R12 ;  /* 0x0000000c7e007221 */ /* 0x008fe20000010000 */
        /* <DEDUP_REMOVED lines=10> */
[C---:B-1----:R-:W-:Y:S01]  /*62c0*/  HMMA.16816.F32.BF16 R36, R4.reuse, R8, R36 ;  /* 0x000000080424723c */ /* 0x042fe20000041824 */
[----:B------:R-:W-:Y:S07]  /*62d0*/  MUFU.EX2 R107, R15 ;  /* 0x0000000f006b7308 */ /* 0x000fee0000000800 */
[----:B------:R-:W-:Y:S01]  /*62e0*/  HMMA.16816.F32.BF16 R24, R4, R10, R92 ;  /* 0x0000000a0418723c */ /* 0x000fe2000004185c */
[----:B------:R1:W-:Y:S01]  /*62f0*/  MUFU.EX2 R164, R14 ;  /* 0x0000000e00a47308 */ /* 0x0003e20000000800 */
[----:B------:R-:W-:Y:S05]  /*6300*/  LDSM.16.MT88.4 R8, [R227+0x2000] ;  /* 0x00200000e308783b */ /* 0x000fea0000004200 */
[----:B------:R-:W-:-:S02]  /*6310*/  FADD.FTZ R4, R102, R13 ;  /* 0x0000000d66047221 */ /* 0x000fc40000010000 */
[----:B------:R3:W4:Y:S02]  /*6320*/  MUFU.EX2 R102, R3 ;  /* 0x0000000300667308 */ /* 0x0007240000000800 */
[----:B------:R-:W-:Y:S01]  /*6330*/  FADD.FTZ R4, R19, R4 ;  /* 0x0000000413047221 */ /* 0x000fe20000010000 */
[----:B-1----:R-:W-:Y:S01]  /*6340*/  LDSM.16.MT88.4 R12, [R228+0x2000] ;  /* 0x00200000e40c783b */ /* 0x002fe20000004200 */
[----:B---3--:R-:W-:Y:S02]  /*6350*/  FADD.FTZ R3, R17, R0 ;  /* 0x0000000011037221 */ /* 0x008fe40000010000 */
[--C-:B------:R-:W-:Y:S02]  /*6360*/  FFMA.FTZ R0, R18, c[0x0][0x2d0], -R2.reuse ;  /* 0x0000b40012007a23 */ /* 0x100fe40000010802 */
[----:B------:R-:W1:Y:S02]  /*6370*/  LDSM.16.MT88.4 R16, [R224+0x2000] ;  /* 0x00200000e010783b */ /* 0x000e640000004200 */
[----:B------:R3:W-:Y:S08]  /*6380*/  MUFU.EX2 R104, R0 ;  /* 0x0000000000687308 */ /* 0x0007f00000000800 */
[----:B------:R-:W-:Y:S01]  /*6390*/  MUFU.EX2 R92, R83 ;  /* 0x00000053005c7308 */ /* 0x000fe20000000800 */
[----:B---3--:R-:W-:-:S07]  /*63a0*/  FFMA.FTZ R0, R125, c[0x0][0x2d0], -R2 ;  /* 0x0000b4007d007a23 */ /* 0x008fce0000010802 */
[----:B------:R-:W3:Y:S08]  /*63b0*/  MUFU.EX2 R106, R79 ;  /* 0x0000004f006a7308 */ /* 0x000ef00000000800 */
[----:B------:R-:W1:Y:S01]  /*63c0*/  MUFU.EX2 R105, R0 ;  /* 0x0000000000697308 */ /* 0x000e620000000800 */
[----:B------:R-:W-:Y:S01]  /*63d0*/  MOV R122, R128 ;  /* 0x00000080007a7202 */ /* 0x000fe20000000f00 */
[----:B------:R-:W-:-:S02]  /*63e0*/  IMAD.MOV.U32 R128, RZ, RZ, R129 ;  /* 0x000000ffff807224 */ /* 0x000fc400078e0081 */
[----:B------:R-:W-:Y:S01]  /*63f0*/  IMAD.MOV.U32 R129, RZ, RZ, R130 ;  /* 0x000000ffff817224 */ /* 0x000fe200078e0082 */
[----:B------:R-:W-:Y:S01]  /*6400*/  MOV R130, R131 ;  /* 0x0000008300827202 */ /* 0x000fe20000000f00 */
[----:B------:R-:W-:Y:S01]  /*6410*/  IMAD.MOV.U32 R131, RZ, RZ, R22 ;  /* 0x000000ffff837224 */ /* 0x000fe200078e0016 */
[----:B----4-:R-:W-:Y:S01]  /*6420*/  F2FP.BF16.PACK_AB R5, R102, R103 ;  /* 0x000000676605723e */ /* 0x010fe200000010ff */
[----:B------:R-:W-:Y:S01]  /*6430*/  FADD.FTZ R22, R77, R4 ;  /* 0x000000044d167221 */ /* 0x000fe20000010000 */
[----:B---3--:R-:W-:Y:S02]  /*6440*/  F2FP.BF16.PACK_AB R4, R106, R92 ;  /* 0x0000005c6a04723e */ /* 0x008fe400000010ff */
[----:B------:R-:W-:Y:S02]  /*6450*/  F2FP.BF16.PACK_AB R6, R164, R107 ;  /* 0x0000006ba406723e */ /* 0x000fe400000010ff */
[----:B-1----:R-:W-:Y:S01]  /*6460*/  F2FP.BF16.PACK_AB R7, R105, R104 ;  /* 0x000000686907723e */ /* 0x002fe200000010ff */
[----:B------:R-:W-:-:S02]  /*6470*/  FADD.FTZ R0, R76, R3 ;  /* 0x000000034c007221 */ /* 0x000fc40000010000 */
[--C-:B------:R-:W-:Y:S02]  /*6480*/  FFMA.FTZ R21, R21, c[0x0][0x2d0], -R2.reuse ;  /* 0x0000b40015157a23 */ /* 0x100fe40000010802 */
[--C-:B------:R-:W-:Y:S02]  /*6490*/  FFMA.FTZ R20, R20, c[0x0][0x2d0], -R2.reuse ;  /* 0x0000b40014147a23 */ /* 0x100fe40000010802 */
[--C-:B------:R-:W-:Y:S02]  /*64a0*/  FFMA.FTZ R3, R126, c[0x0][0x2d0], -R2.reuse ;  /* 0x0000b4007e037a23 */ /* 0x100fe40000010802 */
[----:B------:R-:W-:Y:S01]  /*64b0*/  FFMA.FTZ R23, R23, c[0x0][0x2d0], -R2 ;  /* 0x0000b40017177a23 */ /* 0x000fe20000010802 */
[----:B------:R-:W-:Y:S01]  /*64c0*/  MOV R113, R85 ;  /* 0x0000005500717202 */ /* 0x000fe20000000f00 */
[----:B------:R-:W-:Y:S01]  /*64d0*/  FADD.FTZ R2, R78, R0 ;  /* 0x000000004e027221 */ /* 0x000fe20000010000 */
[----:B------:R-:W-:Y:S01]  /*64e0*/  HMMA.16816.F32.BF16 R108, R4, R16, R216 ;  /* 0x00000010046c723c */ /* 0x000fe200000418d8 */
[----:B------:R-:W-:-:S02]  /*64f0*/  IMAD.MOV.U32 R112, RZ, RZ, R84 ;  /* 0x000000ffff707224 */ /* 0x000fc400078e0054 */
[----:B------:R-:W-:Y:S02]  /*6500*/  IMAD.MOV.U32 R114, RZ, RZ, R86 ;  /* 0x000000ffff727224 */ /* 0x000fe400078e0056 */
[----:B------:R-:W-:-:S03]  /*6510*/  IMAD.MOV.U32 R115, RZ, RZ, R87 ;  /* 0x000000ffff737224 */ /* 0x000fc600078e0057 */
[C---:B------:R-:W-:Y:S01]  /*6520*/  HMMA.16816.F32.BF16 R76, R4.reuse, R18, R212 ;  /* 0x00000012044c723c */ /* 0x040fe200000418d4 */
[----:B------:R-:W1:Y:S07]  /*6530*/  LDSM.16.MT88.4 R16, [R230+0x2000] ;  /* 0x00200000e610783b */ /* 0x000e6e0000004200 */
[C---:B------:R-:W-:Y:S08]  /*6540*/  HMMA.16816.F32.BF16 R116, R4.reuse, R12, R208 ;  /* 0x0000000c0474723c */ /* 0x040ff000000418d0 */
[C---:B------:R-:W-:Y:S01]  /*6550*/  HMMA.16816.F32.BF16 R84, R4.reuse, R14, R152 ;  /* 0x0000000e0454723c */ /* 0x040fe20000041898 */
[----:B------:R-:W3:Y:S07]  /*6560*/  LDSM.16.MT88.4 R12, [R224+0x5000] ;  /* 0x00500000e00c783b */ /* 0x000eee0000004200 */
[----:B------:R-:W-:Y:S01]  /*6570*/  HMMA.16816.F32.BF16 R140, R4, R10, R140 ;  /* 0x0000000a048c723c */ /* 0x000fe2000004188c */
[----:B------:R-:W-:-:S07]  /*6580*/  IMAD.MOV.U32 R123, RZ, RZ, R127 ;  /* 0x000000ffff7b7224 */ /* 0x000fce00078e007f */
[C---:B------:R-:W-:Y:S01]  /*6590*/  HMMA.16816.F32.BF16 R124, R4.reuse, R8, R148 ;  /* 0x00000008047c723c */ /* 0x040fe20000041894 */
[----:B------:R-:W4:Y:S01]  /*65a0*/  LDSM.16.MT88.4 R8, [R228+0x5000] ;  /* 0x00500000e408783b */ /* 0x000f220000004200 */
[----:B------:R-:W-:Y:S02]  /*65b0*/  IMAD.MOV.U32 R222, RZ, RZ, R156 ;  /* 0x000000ffffde7224 */ /* 0x000fe400078e009c */
[----:B------:R-:W-:Y:S01]  /*65c0*/  IMAD.MOV.U32 R95, RZ, RZ, R128 ;  /* 0x000000ffff5f7224 */ /* 0x000fe200078e0080 */
[----:B------:R-:W-:Y:S01]  /*65d0*/  MOV R128, R129 ;  /* 0x0000008100807202 */ /* 0x000fe20000000f00 */
[----:B------:R-:W-:Y:S01]  /*65e0*/  IMAD.MOV.U32 R129, RZ, RZ, R130 ;  /* 0x000000ffff817224 */ /* 0x000fe200078e0082 */
[----:B------:R-:W-:Y:S01]  /*65f0*/  MOV R0, R122 ;  /* 0x0000007a00007202 */ /* 0x000fe20000000f00 */
[----:B------:R-:W-:Y:S01]  /*6600*/  IMAD.MOV.U32 R121, RZ, RZ, R222 ;  /* 0x000000ffff797224 */ /* 0x000fe200078e00de */
[----:B------:R-:W-:Y:S01]  /*6610*/  MOV R130, R131 ;  /* 0x0000008300827202 */ /* 0x000fe20000000f00 */
[----:B------:R-:W-:Y:S01]  /*6620*/  IMAD.MOV.U32 R131, RZ, RZ, R220 ;  /* 0x000000ffff837224 */ /* 0x000fe200078e00dc */
[----:B------:R-:W-:Y:S01]  /*6630*/  MOV R122, R221 ;  /* 0x000000dd007a7202 */ /* 0x000fe20000000f00 */
[C---:B-1----:R-:W-:Y:S01]  /*6640*/  HMMA.16816.F32.BF16 R216, R4.reuse, R18, R136 ;  /* 0x0000001204d8723c */ /* 0x042fe20000041888 */
[----:B------:R-:W-:Y:S01]  /*6650*/  MOV R120, R223 ;  /* 0x000000df00787202 */ /* 0x000fe20000000f00 */
[----:B------:R-:W-:Y:S02]  /*6660*/  LDSM.16.MT88.4 R136, [R230+0x2800] ;  /* 0x00280000e688783b */ /* 0x000fe40000004200 */
[----:B------:R-:W-:Y:S01]  /*6670*/  MOV R153, R140 ;  /* 0x0000008c00997202 */ /* 0x000fe20000000f00 */
[----:B------:R-:W-:Y:S01]  /*6680*/  IMAD.MOV.U32 R152, RZ, RZ, R141 ;  /* 0x000000ffff987224 */ /* 0x000fe200078e008d */
[----:B------:R-:W-:Y:S01]  /*6690*/  MOV R94, R142 ;  /* 0x0000008e005e7202 */ /* 0x000fe20000000f00 */
[----:B------:R-:W-:Y:S01]  /*66a0*/  IMAD.MOV.U32 R93, RZ, RZ, R143 ;  /* 0x000000ffff5d7224 */ /* 0x000fe200078e008f */
[C---:B------:R-:W-:Y:S01]  /*66b0*/  HMMA.16816.F32.BF16 R220, R4.reuse, R16, R144 ;  /* 0x0000001004dc723c */ /* 0x040fe20000041890 */
[----:B------:R-:W1:Y:S04]  /*66c0*/  LDSM.16.MT88.4 R16, [R227+0x5000] ;  /* 0x00500000e310783b */ /* 0x000e680000004200 */
[----:B------:R2:W5:Y:S03]  /*66d0*/  LDL.LU R156, [R1+0x74] ;  /* 0x00007400019c7983 */ /* 0x0005660000300800 */
[C---:B---3--:R-:W-:Y:S08]  /*66e0*/  HMMA.16816.F32.BF16 R140, R4.reuse, R12, R96 ;  /* 0x0000000c048c723c */ /* 0x048ff00000041860 */
[C---:B------:R-:W-:Y:S01]  /*66f0*/  HMMA.16816.F32.BF16 R88, R4.reuse, R14, R88 ;  /* 0x0000000e0458723c */ /* 0x040fe20000041858 */
[----:B------:R-:W3:Y:S07]  /*6700*/  LDSM.16.MT88.4 R12, [R230+0x5000] ;  /* 0x00500000e60c783b */ /* 0x000eee0000004200 */
[C---:B----4-:R-:W-:Y:S08]  /*6710*/  HMMA.16816.F32.BF16 R148, R4.reuse, R8, R44 ;  /* 0x000000080494723c */ /* 0x050ff0000004182c */
[C---:B------:R-:W-:Y:S01]  /*6720*/  HMMA.16816.F32.BF16 R32, R4.reuse, R10, R32 ;  /* 0x0000000a0420723c */ /* 0x040fe20000041820 */
[----:B------:R-:W4:Y:S07]  /*6730*/  LDSM.16.MT88.4 R8, [R224+0x8000] ;  /* 0x00800000e008783b */ /* 0x000f2e0000004200 */
[C---:B-1----:R-:W-:Y:S08]  /*6740*/  HMMA.16816.F32.BF16 R44, R4.reuse, R16, R132 ;  /* 0x00000010042c723c */ /* 0x042ff00000041884 */
[C---:B------:R-:W-:Y:S08]  /*6750*/  HMMA.16816.F32.BF16 R68, R4.reuse, R18, R68 ;  /* 0x000000120444723c */ /* 0x040ff00000041844 */
[C---:B---3--:R-:W-:Y:S08]  /*6760*/  HMMA.16816.F32.BF16 R16, R4.reuse, R14, R52 ;  /* 0x0000000e0410723c */ /* 0x048ff00000041834 */
[C---:B------:R-:W-:Y:S01]  /*6770*/  HMMA.16816.F32.BF16 R60, R4.reuse, R12, R60 ;  /* 0x0000000c043c723c */ /* 0x040fe2000004183c */
[----:B------:R-:W1:Y:S07]  /*6780*/  LDSM.16.MT88.4 R12, [R227+0x8000] ;  /* 0x00800000e30c783b */ /* 0x000e6e0000004200 */
[----:B------:R-:W-:Y:S01]  /*6790*/  IMAD.MOV.U32 R98, RZ, RZ, R68 ;  /* 0x000000ffff627224 */ /* 0x000fe200078e0044 */
[----:B------:R-:W-:Y:S01]  /*67a0*/  MOV R97, R69 ;  /* 0x0000004500617202 */ /* 0x000fe20000000f00 */
[----:B------:R-:W-:Y:S01]  /*67b0*/  IMAD.MOV.U32 R96, RZ, RZ, R70 ;  /* 0x000000ffff607224 */ /* 0x000fe200078e0046 */
[----:B------:R-:W-:Y:S01]  /*67c0*/  MOV R83, R71 ;  /* 0x0000004700537202 */ /* 0x000fe20000000f00 */
[C---:B----4-:R-:W-:Y:S04]  /*67d0*/  HMMA.16816.F32.BF16 R212, R4.reuse, R10, R28 ;  /* 0x0000000a04d4723c */ /* 0x050fe8000004181c */
[----:B------:R-:W-:Y:S01]  /*67e0*/  IMAD.MOV.U32 R55, RZ, RZ, R16 ;  /* 0x000000ffff377224 */ /* 0x000fe200078e0010 */
[----:B------:R-:W-:Y:S01]  /*67f0*/  MOV R54, R17 ;  /* 0x0000001100367202 */ /* 0x000fe20000000f00 */
[----:B------:R-:W-:Y:S01]  /*6800*/  IMAD.MOV.U32 R53, RZ, RZ, R18 ;  /* 0x000000ffff357224 */ /* 0x000fe200078e0012 */
[----:B------:R-:W-:Y:S01]  /*6810*/  MOV R52, R19 ;  /* 0x0000001300347202 */ /* 0x000fe20000000f00 */
[----:B------:R-:W-:Y:S01]  /*6820*/  HMMA.16816.F32.BF16 R68, R4, R8, R40 ;  /* 0x000000080444723c */ /* 0x000fe20000041828 */
[----:B------:R-:W3:Y:S04]  /*6830*/  LDSM.16.MT88.4 R16, [R228+0x8000] ;  /* 0x00800000e410783b */ /* 0x000ee80000004200 */
[----:B------:R-:W4:Y:S01]  /*6840*/  LDSM.16.MT88.4 R8, [R230+0x8000] ;  /* 0x00800000e608783b */ /* 0x000f220000004200 */
[----:B------:R-:W-:Y:S01]  /*6850*/  IMAD.MOV.U32 R146, RZ, RZ, R0 ;  /* 0x000000ffff927224 */ /* 0x000fe200078e0000 */
[----:B------:R-:W-:Y:S01]  /*6860*/  MOV R0, R95 ;  /* 0x0000005f00007202 */ /* 0x000fe20000000f00 */
[----:B------:R-:W-:-:S04]  /*6870*/  IMAD.MOV.U32 R147, RZ, RZ, R120 ;  /* 0x000000ffff937224 */ /* 0x000fc800078e0078 */
[----:B------:R-:W-:-:S04]  /*6880*/  FADD.FTZ R0, R0, R22 ;  /* 0x0000001600007221 */ /* 0x000fc80000010000 */
[----:B------:R-:W-:Y:S01]  /*6890*/  FADD.FTZ R0, R147, R0 ;  /* 0x0000000093007221 */ /* 0x000fe20000010000 */
[C---:B-1----:R-:W-:Y:S01]  /*68a0*/  HMMA.16816.F32.BF16 R28, R4.reuse, R12, R56 ;  /* 0x0000000c041c723c */ /* 0x042fe20000041838 */
[----:B------:R-:W-:Y:S07]  /*68b0*/  LDSM.16.MT88.4 R56, [R227+0x5800] ;  /* 0x00580000e338783b */ /* 0x000fee0000004200 */
[C---:B------:R-:W-:Y:S08]  /*68c0*/  HMMA.16816.F32.BF16 R48, R4.reuse, R14, R48 ;  /* 0x0000000e0430723c */ /* 0x040ff00000041830 */
[C---:B---3--:R-:W-:Y:S08]  /*68d0*/  HMMA.16816.F32.BF16 R208, R4.reuse, R16, R72 ;  /* 0x0000001004d0723c */ /* 0x048ff00000041848 */
[C---:B------:R-:W-:Y:S08]  /*68e0*/  HMMA.16816.F32.BF16 R40, R4.reuse, R18, R64 ;  /* 0x000000120428723c */ /* 0x040ff00000041840 */
[C---:B----4-:R-:W-:Y:S08]  /*68f0*/  HMMA.16816.F32.BF16 R36, R4.reuse, R8, R36 ;  /* 0x000000080424723c */ /* 0x050ff00000041824 */
[----:B------:R-:W-:Y:S01]  /*6900*/  HMMA.16816.F32.BF16 R24, R4, R10, R24 ;  /* 0x0000000a0418723c */ /* 0x000fe20000041818 */
[----:B------:R1:W-:Y:S01]  /*6910*/  MUFU.EX2 R4, R3 ;  /* 0x0000000300047308 */ /* 0x0003e20000000800 */
[----:B------:R-:W-:Y:S01]  /*6920*/  MOV R154, R121 ;  /* 0x00000079009a7202 */ /* 0x000fe20000000f00 */
        /* <DEDUP_REMOVED lines=13> */
[----:B------:R-:W-:Y:S01]  /*6a00*/  LDSM.16.MT88.4 R64, [R230+0x5800] ;  /* 0x00580000e640783b */ /* 0x000fe20000004200 */
[----:B-1----:R-:W-:-:S03]  /*6a10*/  FADD.FTZ R3, R146, R2 ;  /* 0x0000000292037221 */ /* 0x002fc60000010000 */
[----:B------:R-:W1:Y:S01]  /*6a20*/  LDSM.16.MT88.4 R144, [R224+0x5800] ;  /* 0x00580000e090783b */ /* 0x000e620000004200 */
[----:B------:R-:W-:Y:S02]  /*6a30*/  FADD.FTZ R2, R155, R0 ;  /* 0x000000009b027221 */ /* 0x000fe40000010000 */
[----:B------:R-:W-:Y:S01]  /*6a40*/  FADD.FTZ R3, R154, R3 ;  /* 0x000000039a037221 */ /* 0x000fe20000010000 */
[----:B------:R-:W-:Y:S01]  /*6a50*/  MUFU.EX2 R8, R112 ;  /* 0x0000007000087308 */ /* 0x000fe20000000800 */
[----:B------:R-:W-:Y:S01]  /*6a60*/  FADD.FTZ R2, R80, R2 ;  /* 0x0000000250027221 */ /* 0x000fe20000010000 */
[----:B------:R-:W-:Y:S01]  /*6a70*/  MOV R93, R129 ;  /* 0x00000081005d7202 */ /* 0x000fe20000000f00 */
[----:B------:R-:W-:Y:S01]  /*6a80*/  FADD.FTZ R0, R82, R3 ;  /* 0x0000000352007221 */ /* 0x000fe20000010000 */
[----:B------:R-:W-:Y:S04]  /*6a90*/  LDSM.16.MT88.4 R72, [R224+0x8800] ;  /* 0x00880000e048783b */ /* 0x000fe80000004200 */
[----:B------:R-:W3:Y:S01]  /*6aa0*/  MUFU.EX2 R11, R113 ;  /* 0x00000071000b7308 */ /* 0x000ee20000000800 */
[----:B------:R-:W-:-:S07]  /*6ab0*/  FADD.FTZ R2, R166, R2 ;  /* 0x00000002a6027221 */ /* 0x000fce0000010000 */
[----:B------:R-:W-:Y:S01]  /*6ac0*/  MUFU.EX2 R10, R114 ;  /* 0x00000072000a7308 */ /* 0x000fe20000000800 */
[----:B------:R-:W-:-:S07]  /*6ad0*/  IMAD.MOV.U32 R94, RZ, RZ, R128 ;  /* 0x000000ffff5e7224 */ /* 0x000fce00078e0080 */
[----:B------:R-:W4:Y:S01]  /*6ae0*/  MUFU.EX2 R9, R115 ;  /* 0x0000007300097308 */ /* 0x000f220000000800 */
[----:B------:R-:W-:-:S07]  /*6af0*/  FADD.FTZ R0, R81, R0 ;  /* 0x0000000051007221 */ /* 0x000fce0000010000 */
[----:B------:R-:W-:Y:S08]  /*6b00*/  MUFU.EX2 R7, R21 ;  /* 0x0000001500077308 */ /* 0x000ff00000000800 */
[----:B------:R-:W1:Y:S08]  /*6b10*/  MUFU.EX2 R6, R20 ;  /* 0x0000001400067308 */ /* 0x000e700000000800 */
[----:B------:R-:W1:Y:S01]  /*6b20*/  MUFU.EX2 R5, R23 ;  /* 0x0000001700057308 */ /* 0x000e620000000800 */
[----:B------:R-:W-:Y:S01]  /*6b30*/  IMAD.MOV.U32 R15, RZ, RZ, R12 ;  /* 0x000000ffff0f7224 */ /* 0x000fe200078e000c */
[----:B------:R-:W-:Y:S01]  /*6b40*/  MOV R14, R13 ;  /* 0x0000000d000e7202 */ /* 0x000fe20000000f00 */
[----:B------:R-:W-:Y:S01]  /*6b50*/  FADD.FTZ R3, R167, R2 ;  /* 0x00000002a7037221 */ /* 0x000fe20000010000 */
[----:B---3--:R-:W-:Y:S01]  /*6b60*/  F2FP.BF16.PACK_AB R96, R11, R8 ;  /* 0x000000080b60723e */ /* 0x008fe200000010ff */
[----:B------:R-:W-:Y:S01]  /*6b70*/  FADD.FTZ R12, R93, R0 ;  /* 0x000000005d0c7221 */ /* 0x000fe20000010000 */
[----:B----4-:R-:W-:Y:S01]  /*6b80*/  F2FP.BF16.PACK_AB R98, R9, R10 ;  /* 0x0000000a0962723e */ /* 0x010fe200000010ff */
[----:B------:R-:W-:Y:S01]  /*6b90*/  @P1 IMAD.HI.U32 R13, R94, c[0x0][0x2c8], RZ ;  /* 0x0000b2005e0d1a27 */ /* 0x000fe200078e00ff */
[----:B------:R-:W3:Y:S03]  /*6ba0*/  LDSM.16.MT88.4 R112, [R224+0x2800] ;  /* 0x00280000e070783b */ /* 0x000ee60000004200 */
[----:B------:R-:W-:Y:S01]  /*6bb0*/  FADD.FTZ R3, R165, R3 ;  /* 0x00000003a5037221 */ /* 0x000fe20000010000 */
[----:B------:R-:W4:Y:S01]  /*6bc0*/  LDSM.16.MT88.4 R120, [R228+0x2800] ;  /* 0x00280000e478783b */ /* 0x000f220000004200 */
[----:B------:R-:W-:Y:S01]  /*6bd0*/  IMAD.MOV.U32 R0, RZ, RZ, R94 ;  /* 0x000000ffff007224 */ /* 0x000fe200078e005e */
[----:B------:R-:W-:Y:S01]  /*6be0*/  @P1 SHF.R.U32.HI R0, RZ, c[0x0][0x2cc], R13 ;  /* 0x0000b300ff001a19 */ /* 0x000fe2000001160d */
[----:B------:R-:W-:Y:S01]  /*6bf0*/  FADD.FTZ R2, R95, R12 ;  /* 0x0000000c5f027221 */ /* 0x000fe20000010000 */
[----:B------:R-:W-:Y:S01]  /*6c00*/  MOV R95, c[0x0][0x168] ;  /* 0x00005a00005f7a02 */ /* 0x000fe20000000f00 */
[----:B------:R-:W-:Y:S01]  /*6c10*/  FADD.FTZ R3, R103, R3 ;  /* 0x0000000367037221 */ /* 0x000fe20000010000 */
[----:B-1----:R-:W-:Y:S01]  /*6c20*/  F2FP.BF16.PACK_AB R97, R6, R7 ;  /* 0x000000070661723e */ /* 0x002fe200000010ff */
[----:B------:R-:W-:Y:S01]  /*6c30*/  FADD.FTZ R2, R92, R2 ;  /* 0x000000025c027221 */ /* 0x000fe20000010000 */
[----:B------:R-:W-:Y:S01]  /*6c40*/  F2FP.BF16.PACK_AB R99, R5, R4 ;  /* 0x000000040563723e */ /* 0x000fe200000010ff */
[----:B------:R-:W1:Y:S01]  /*6c50*/  LDSM.16.MT88.4 R128, [R227+0x2800] ;  /* 0x00280000e380783b */ /* 0x000e620000004200 */
[----:B------:R-:W-:Y:S01]  /*6c60*/  IADD3 R0, R0, c[0x0][0x1d0], -R95 ;  /* 0x0000740000007a10 */ /* 0x000fe20007ffe85f */
[----:B------:R-:W-:-:S02]  /*6c70*/  FADD.FTZ R3, R102, R3 ;  /* 0x0000000366037221 */ /* 0x000fc40000010000 */
[----:B------:R-:W-:Y:S01]  /*6c80*/  FADD.FTZ R2, R106, R2 ;  /* 0x000000026a027221 */ /* 0x000fe20000010000 */
[----:B------:R-:W-:Y:S01]  /*6c90*/  MOV R21, R54 ;  /* 0x0000003600157202 */ /* 0x000fe20000000f00 */
[----:B------:R-:W-:Y:S01]  /*6ca0*/  IMAD.MOV.U32 R20, RZ, RZ, R55 ;  /* 0x000000ffff147224 */ /* 0x000fe200078e0037 */
[----:B------:R-:W-:Y:S01]  /*6cb0*/  MOV R23, R52 ;  /* 0x0000003400177202 */ /* 0x000fe20000000f00 */
[C---:B------:R-:W-:Y:S01]  /*6cc0*/  HMMA.16816.F32.BF16 R140, R96.reuse, R144, R140 ;  /* 0x00000090608c723c */ /* 0x040fe2000004188c */
[----:B------:R-:W-:Y:S01]  /*6cd0*/  IMAD.HI R12, R0, 0x2aaaaaab, RZ ;  /* 0x2aaaaaab000c7827 */ /* 0x000fe200078e02ff */
[----:B------:R-:W1:Y:S03]  /*6ce0*/  LDSM.16.MT88.4 R152, [R228+0x5800] ;  /* 0x00580000e498783b */ /* 0x000e660000004200 */
[----:B------:R-:W-:Y:S01]  /*6cf0*/  FADD.FTZ R0, R104, R3 ;  /* 0x0000000368007221 */ /* 0x000fe20000010000 */
[----:B------:R-:W1:Y:S01]  /*6d00*/  LDSM.16.MT88.4 R80, [R228+0x8800] ;  /* 0x00880000e450783b */ /* 0x000e620000004200 */
[----:B------:R-:W-:Y:S01]  /*6d10*/  FADD.FTZ R2, R107, R2 ;  /* 0x000000026b027221 */ /* 0x000fe20000010000 */
[----:B------:R-:W-:Y:S02]  /*6d20*/  HMMA.16816.F32.BF16 R144, R96, R146, R88 ;  /* 0x000000926090723c */ /* 0x000fe40000041858 */
[----:B------:R-:W1:Y:S01]  /*6d30*/  LDSM.16.MT88.4 R88, [R227+0x8800] ;  /* 0x00880000e358783b */ /* 0x000e620000004200 */
[----:B------:R-:W-:-:S05]  /*6d40*/  FADD.FTZ R0, R105, R0 ;  /* 0x0000000069007221 */ /* 0x000fca0000010000 */
[----:B------:R-:W-:Y:S01]  /*6d50*/  HMMA.16816.F32.BF16 R52, R96, R56, R44 ;  /* 0x000000386034723c */ /* 0x000fe2000004182c */
[----:B------:R-:W-:Y:S01]  /*6d60*/  FADD.FTZ R2, R164, R2 ;  /* 0x00000002a4027221 */ /* 0x000fe20000010000 */
[----:B------:R-:W-:-:S06]  /*6d70*/  SHF.R.U32.HI R3, RZ, 0x1f, R12 ;  /* 0x0000001fff037819 */ /* 0x000fcc000001160c */
[----:B------:R-:W-:Y:S01]  /*6d80*/  HMMA.16816.F32.BF16 R56, R96, R58, R16 ;  /* 0x0000003a6038723c */ /* 0x000fe20000041810 */
[----:B------:R-:W1:Y:S01]  /*6d90*/  LDSM.16.MT88.4 R16, [R230+0x8800] ;  /* 0x00880000e610783b */ /* 0x000e620000004200 */
[----:B------:R-:W-:Y:S01]  /*6da0*/  FADD.FTZ R7, R7, R0 ;  /* 0x0000000007077221 */ /* 0x000fe20000010000 */
[----:B------:R-:W-:Y:S01]  /*6db0*/  LEA.HI.SX32 R3, R12, R3, 0x1c ;  /* 0x000000030c037211 */ /* 0x000fe200078fe2ff */
[----:B------:R-:W-:Y:S01]  /*6dc0*/  FADD.FTZ R8, R8, R2 ;  /* 0x0000000208087221 */ /* 0x000fe20000010000 */
[----:B------:R-:W-:Y:S01]  /*6dd0*/  IADD3 R13, R14, -0x2, RZ ;  /* 0xfffffffe0e0d7810 */ /* 0x000fe20007ffe0ff */
[----:B------:R-:W-:Y:S01]  /*6de0*/  FADD.FTZ R6, R6, R7 ;  /* 0x0000000706067221 */ /* 0x000fe20000010000 */
[----:B------:R-:W-:Y:S01]  /*6df0*/  IMNMX R0, R15, R3, !PT ;  /* 0x000000030f007217 */ /* 0x000fe20007800200 */
[----:B------:R-:W-:Y:S02]  /*6e00*/  FADD.FTZ R11, R11, R8 ;  /* 0x000000080b0b7221 */ /* 0x000fe40000010000 */
[----:B------:R-:W-:Y:S01]  /*6e10*/  FADD.FTZ R4, R4, R6 ;  /* 0x0000000604047221 */ /* 0x000fe20000010000 */
[----:B------:R-:W-:Y:S01]  /*6e20*/  STL [R1+0x8], R13 ;  /* 0x0000080d01007387 */ /* 0x000fe20000100800 */
[----:B------:R-:W-:Y:S01]  /*6e30*/  FADD.FTZ R10, R10, R11 ;  /* 0x0000000b0a0a7221 */ /* 0x000fe20000010000 */
[----:B------:R-:W-:-:S02]  /*6e40*/  ISETP.GE.AND P0, PT, R13, R0, PT ;  /* 0x000000000d00720c */ /* 0x000fc40003f06270 */
[----:B------:R2:W-:Y:S01]  /*6e50*/  STL [R1+0xc], R0 ;  /* 0x00000c0001007387 */ /* 0x0005e20000100800 */
[----:B------:R-:W-:Y:S01]  /*6e60*/  FADD.FTZ R2, R9, R10 ;  /* 0x0000000a09027221 */ /* 0x000fe20000010000 */
[----:B---3--:R-:W-:Y:S01]  /*6e70*/  HMMA.16816.F32.BF16 R108, R96, R112, R108 ;  /* 0x00000070606c723c */ /* 0x008fe2000004186c */
[----:B--2---:R-:W-:-:S05]  /*6e80*/  FADD.FTZ R0, R5, R4 ;  /* 0x0000000405007221 */ /* 0x004fca0000010000 */
[----:B------:R2:W-:Y:S04]  /*6e90*/  STL [R1+0x1c], R0 ;  /* 0x00001c0001007387 */ /* 0x0005e80000100800 */
[----:B------:R2:W-:Y:S01]  /*6ea0*/  STL [R1+0x18], R2 ;  /* 0x0000180201007387 */ /* 0x0005e20000100800 */
[C---:B----4-:R-:W-:Y:S08]  /*6eb0*/  HMMA.16816.F32.BF16 R116, R96.reuse, R120, R116 ;  /* 0x000000786074723c */ /* 0x050ff00000041874 */
[C---:B-1----:R-:W-:Y:S08]  /*6ec0*/  HMMA.16816.F32.BF16 R124, R96.reuse, R128, R124 ;  /* 0x00000080607c723c */ /* 0x042ff0000004187c */
        /* <DEDUP_REMOVED lines=18> */
[----:B--2---:R-:W2:Y:S01]  /*6ff0*/  LDL R15, [R1+0x14] ;  /* 0x00001400010f7983 */ /* 0x004ea20000100800 */
[----:B------:R-:W-:-:S02]  /*7000*/  MOV R104, R100 ;  /* 0x0000006400687202 */ /* 0x000fc40000000f00 */
[----:B------:R-:W-:Y:S02]  /*7010*/  MOV R103, R101 ;  /* 0x0000006500677202 */ /* 0x000fe40000000f00 */
[----:B------:R-:W-:Y:S01]  /*7020*/  MOV R218, R13 ;  /* 0x0000000d00da7202 */ /* 0x000fe20000000f00 */
[----:B--2---:R-:W-:-:S05]  /*7030*/  @P1 IMAD.HI.U32 R0, R15, c[0x0][0x2c8], RZ ;  /* 0x0000b2000f001a27 */ /* 0x004fca00078e00ff */
[----:B------:R-:W-:-:S05]  /*7040*/  @P1 SHF.R.U32.HI R0, RZ, c[0x0][0x2cc], R0 ;  /* 0x0000b300ff001a19 */ /* 0x000fca0000011600 */
[----:B------:R1:W-:Y:S02]  /*7050*/  @P1 STL [R1+0x10], R0 ;  /* 0x0000100001001387 */ /* 0x0003e40000100800 */
.L_x_840:
[----:B------:R-:W-:Y:S04]  /*7060*/  DEPBAR.LE SB0, 0x0 ;  /* 0x000080000000791a */ /* 0x000fe80000000000 */
[----:B------:R-:W-:Y:S01]  /*7070*/  WARPSYNC 0xffffffff ;  /* 0xffffffff00007948 */ /* 0x000fe20003800000 */
[----:B------:R-:W-:Y:S08]  /*7080*/  BAR.SYNC.DEFER_BLOCKING 0x0 ;  /* 0x0000000000007b1d */ /* 0x000ff00000010000 */
[----:B------:R-:W2:Y:S08]  /*7090*/  LDSM.16.M88.4 R8, [R225] ;  /* 0x00000000e108783b */ /* 0x000eb00000000200 */
[----:B------:R-:W3:Y:S04]  /*70a0*/  LDL R208, [R1+0x20] ;  /* 0x0000200001d07983 */ /* 0x000ee80000100800 */
[----:B------:R-:W4:Y:S08]  /*70b0*/  LDSM.16.M88.4 R16, [R225+0x800] ;  /* 0x00080000e110783b */ /* 0x000f300000000200 */
[----:B------:R-:W3:Y:S06]  /*70c0*/  LDL.64 R2, [R1+0x38] ;  /* 0x0000380001027983 */ /* 0x000eec0000100a00 */
[----:B------:R-:W3:Y:S04]  /*70d0*/  LDL R102, [R1+0x40] ;  /* 0x0000400001667983 */ /* 0x000ee80000100800 */
[----:B------:R-:W1:Y:S08]  /*70e0*/  LDSM.16.M88.4 R24, [R225+0x1000] ;  /* 0x00100000e118783b */ /* 0x000e700000000200 */
[----:B------:R-:W3:Y:S01]  /*70f0*/  LDL R209, [R1+0x4] ;  /* 0x0000040001d17983 */ /* 0x000ee20000100800 */
[C---:B--2--5:R-:W-:Y:S03]  /*7100*/  HMMA.16816.F32.BF16 R4, R156.reuse, R8, RZ ;  /* 0x000000089c04723c */ /* 0x064fe600000418ff */
[----:B------:R-:W2:Y:S05]  /*7110*/  LDSM.16.M88.4 R32, [R225+0x1800] ;  /* 0x00180000e120783b */ /* 0x000eaa0000000200 */
[C---:B------:R-:W-:Y:S03]  /*7120*/  HMMA.16816.F32.BF16 R8, R156.reuse, R10, RZ ;  /* 0x0000000a9c08723c */ /* 0x040fe600000418ff */
[----:B------:R-:W2:Y:S05]  /*7130*/  LDSM.16.M88.4 R40, [R225+0x2000] ;  /* 0x00200000e128783b */ /* 0x000eaa0000000200 */
[C---:B----4-:R-:W-:Y:S03]  /*7140*/  HMMA.16816.F32.BF16 R12, R156.reuse, R16, RZ ;  /* 0x000000109c0c723c */ /* 0x050fe600000418ff */
[----:B------:R-:W4:Y:S05]  /*7150*/  LDSM.16.M88.4 R48, [R225+0x2800] ;  /* 0x00280000e130783b */ /* 0x000f2a0000000200 */
[C---:B------:R-:W-:Y:S03]  /*7160*/  HMMA.16816.F32.BF16 R16, R156.reuse, R18, RZ ;  /* 0x000000129c10723c */ /* 0x040fe600000418ff */
[----:B------:R-:W4:Y:S05]  /*7170*/  LDSM.16.M88.4 R164, [R231] ;  /* 0x00000000e7a4783b */ /* 0x000f2a0000000200 */
[C---:B-1----:R-:W-:Y:S03]  /*7180*/  HMMA.16816.F32.BF16 R20, R156.reuse, R24, RZ ;  /* 0x000000189c14723c */ /* 0x042fe600000418ff */
[----:B------:R-:W3:Y:S04]  /*7190*/  LDL R213, [R1+0x10] ;  /* 0x0000100001d57983 */ /* 0x000ee80000100800 */
[----:B------:R-:W3:Y:S01]  /*71a0*/  LDL R212, [R1+0x24] ;  /* 0x0000240001d47983 */ /* 0x000ee20000100800 */
[C---:B------:R-:W-:Y:S08]  /*71b0*/  HMMA.16816.F32.BF16 R24, R156.reuse, R26, RZ ;  /* 0x0000001a9c18723c */ /* 0x040ff000000418ff */
[C---:B--2---:R-:W-:Y:S08]  /*71c0*/  HMMA.16816.F32.BF16 R28, R156.reuse, R32, RZ ;  /* 0x000000209c1c723c */ /* 0x044ff000000418ff */
[C---:B------:R-:W-:Y:S08]  /*71d0*/  HMMA.16816.F32.BF16 R32, R156.reuse, R34, RZ ;  /* 0x000000229c20723c */ /* 0x040ff000000418ff */
[C---:B------:R-:W-:Y:S08]  /*71e0*/  HMMA.16816.F32.BF16 R36, R156.reuse, R40, RZ ;  /* 0x000000289c24723c */ /* 0x040ff000000418ff */
[C---:B------:R-:W-:Y:S08]  /*71f0*/  HMMA.16816.F32.BF16 R40, R156.reuse, R42, RZ ;  /* 0x0000002a9c28723c */ /* 0x040ff000000418ff */
[C---:B----4-:R-:W-:Y:S08]  /*7200*/  HMMA.16816.F32.BF16 R44, R156.reuse, R48, RZ ;  /* 0x000000309c2c723c */ /* 0x050ff000000418ff */
[----:B------:R-:W-:Y:S08]  /*7210*/  HMMA.16816.F32.BF16 R48, R156, R50, RZ ;  /* 0x000000329c30723c */ /* 0x000ff000000418ff */
[C---:B------:R-:W-:Y:S08]  /*7220*/  HMMA.16816.F32.BF16 R4, R160.reuse, R164, R4 ;  /* 0x000000a4a004723c */ /* 0x040ff00000041804 */
[C---:B------:R-:W-:Y:S01]  /*7230*/  HMMA.16816.F32.BF16 R8, R160.reuse, R166, R8 ;  /* 0x000000a6a008723c */ /* 0x040fe20000041808 */
[----:B------:R-:W1:Y:S07]  /*7240*/  LDSM.16.M88.4 R164, [R248] ;  /* 0x00000000f8a4783b */ /* 0x000e6e0000000200 */
[C---:B-1----:R-:W-:Y:S08]  /*7250*/  HMMA.16816.F32.BF16 R12, R160.reuse, R164, R12 ;  /* 0x000000a4a00c723c */ /* 0x042ff0000004180c */
[C---:B------:R-:W-:Y:S01]  /*7260*/  HMMA.16816.F32.BF16 R16, R160.reuse, R166, R16 ;  /* 0x000000a6a010723c */ /* 0x040fe20000041810 */
[----:B------:R-:W1:Y:S07]  /*7270*/  LDSM.16.M88.4 R164, [R247] ;  /* 0x00000000f7a4783b */ /* 0x000e6e0000000200 */
[C---:B-1----:R-:W-:Y:S08]  /*7280*/  HMMA.16816.F32.BF16 R20, R160.reuse, R164, R20 ;  /* 0x000000a4a014723c */ /* 0x042ff00000041814 */
[C---:B------:R-:W-:Y:S01]  /*7290*/  HMMA.16816.F32.BF16 R24, R160.reuse, R166, R24 ;  /* 0x000000a6a018723c */ /* 0x040fe20000041818 */
[----:B------:R-:W1:Y:S07]  /*72a0*/  LDSM.16.M88.4 R164, [R246] ;  /* 0x00000000f6a4783b */ /* 0x000e6e0000000200 */
[C---:B-1----:R-:W-:Y:S08]  /*72b0*/  HMMA.16816.F32.BF16 R28, R160.reuse, R164, R28 ;  /* 0x000000a4a01c723c */ /* 0x042ff0000004181c */
[C---:B------:R-:W-:Y:S01]  /*72c0*/  HMMA.16816.F32.BF16 R32, R160.reuse, R166, R32 ;  /* 0x000000a6a020723c */ /* 0x040fe20000041820 */
[----:B------:R-:W1:Y:S02]  /*72d0*/  LDSM.16.M88.4 R164, [R245] ;  /* 0x00000000f5a4783b */ /* 0x000e640000000200 */
[----:B---3--:R-:W-:Y:S11]  /*72e0*/  ISETP.GT.AND P6, PT, R208, R218, PT ;  /* 0x000000dad000720c */ /* 0x008ff60003fc4270 */
[----:B------:R-:W-:Y:S02]  /*72f0*/  @!UPT UIADD3 URZ, URZ, URZ, URZ ;  /* 0x0000003f3f3ff290 */ /* 0x000fe4000fffe03f */
[----:B------:R-:W-:Y:S01]  /*7300*/  @!P6 SHF.R.S32.HI R0, RZ, 0x1f, R218 ;  /* 0x0000001fff00e819 */ /* 0x000fe200000114da */
[----:B------:R-:W-:Y:S04]  /*7310*/  @!P6 IMAD.WIDE.U32 R100, R218, c[0x0][0x208], RZ ;  /* 0x00008200da64ea25 */ /* 0x000fe800078e00ff */
[----:B------:R-:W-:Y:S02]  /*7320*/  @!P6 IMAD R0, R0, c[0x0][0x208], RZ ;  /* 0x000082000000ea24 */ /* 0x000fe400078e02ff */
[----:B------:R-:W-:Y:S02]  /*7330*/  @!P6 IMAD.MOV.U32 R3, RZ, RZ, R102 ;  /* 0x000000ffff03e224 */ /* 0x000fe400078e0066 */
[----:B------:R-:W-:Y:S01]  /*7340*/  @!P6 IMAD R0, R218, c[0x0][0x20c], R0 ;  /* 0x00008300da00ea24 */ /* 0x000fe200078e0200 */
[C---:B-1----:R-:W-:Y:S04]  /*7350*/  HMMA.16816.F32.BF16 R36, R160.reuse, R164, R36 ;  /* 0x000000a4a024723c */ /* 0x042fe80000041824 */
[----:B------:R-:W-:Y:S01]  /*7360*/  @!P6 IADD3 R0, R101, R0, RZ ;  /* 0x000000006500e210 */ /* 0x000fe20007ffe0ff */
[----:B------:R-:W-:Y:S03]  /*7370*/  @!P6 IMAD.WIDE.U32 R2, R100, 0x60, R2 ;  /* 0x000000606402e825 */ /* 0x000fe600078e0002 */
[C---:B------:R-:W-:Y:S01]  /*7380*/  HMMA.16816.F32.BF16 R40, R160.reuse, R166, R40 ;  /* 0x000000a6a028723c */ /* 0x040fe20000041828 */
[----:B------:R-:W1:Y:S03]  /*7390*/  LDSM.16.M88.4 R164, [R244] ;  /* 0x00000000f4a4783b */ /* 0x000e660000000200 */
[----:B------:R-:W-:Y:S05]  /*73a0*/  @!P6 IMAD R0, R0, 0x60, RZ ;  /* 0x000000600000e824 */ /* 0x000fea00078e02ff */
[----:B------:R-:W-:Y:S04]  /*73b0*/  @!P6 IADD3 R0, R3, R0, RZ ;  /* 0x000000000300e210 */ /* 0x000fe80007ffe0ff */
[C---:B------:R-:W-:Y:S01]  /*73c0*/  @!P6 SHF.L.U64.HI R100, R2.reuse, 0x1, R0 ;  /* 0x000000010264e819 */ /* 0x040fe20000010200 */
[----:B------:R-:W-:Y:S05]  /*73d0*/  @!P6 IMAD.SHL.U32 R0, R2, 0x2, RZ ;  /* 0x000000020200e824 */ /* 0x000fea00078e00ff */
[C---:B------:R-:W-:Y:S02]  /*73e0*/  @!P6 IADD3 R2, P0, R0.reuse, c[0x0][0x1f8], RZ ;  /* 0x00007e000002ea10 */ /* 0x040fe40007f1e0ff */
[----:B------:R-:W-:Y:S02]  /*73f0*/  @!P6 IADD3 R106, P5, R0, 0x80, RZ ;  /* 0x00000080006ae810 */ /* 0x000fe40007fbe0ff */
[----:B------:R-:W-:Y:S02]  /*7400*/  @!P6 IADD3.X R3, R100, c[0x0][0x1fc], RZ, P0, !PT ;  /* 0x00007f006403ea10 */ /* 0x000fe400007fe4ff */
[----:B------:R-:W-:Y:S03]  /*7410*/  @!P6 IADD3 R106, P0, R106, c[0x0][0x1f8], RZ ;  /* 0x00007e006a6aea10 */ /* 0x000fe60007f1e0ff */
[----:B------:R-:W-:Y:S01]  /*7420*/  @!PT LDS RZ, [RZ] ;  /* 0x00000000fffff984 */ /* 0x000fe20000000800 */
[----:B------:R-:W-:Y:S01]  /*7430*/  @!PT LDS RZ, [RZ] ;  /* 0x00000000fffff984 */ /* 0x000fe20000000800 */
[----:B------:R-:W-:Y:S01]  /*7440*/  @!PT LDS RZ, [RZ] ;  /* 0x00000000fffff984 */ /* 0x000fe20000000800 */
[----:B------:R2:W-:Y:S01]  /*7450*/  @!P6 LDGSTS.E.BYPASS.LTC128B.128 [R209+0x100], [R2.64], !P4 ;  /* 0x0010000002d1efae */ /* 0x0005e2000e101d48 */
[--C-:B------:R-:W-:Y:S02]  /*7460*/  @!P6 IADD3.X R107, RZ, c[0x0][0x1fc], R100.reuse, P0, P5 ;  /* 0x00007f00ff6bea10 */ /* 0x100fe400007ea464 */
[----:B------:R-:W-:Y:S05]  /*7470*/  @!P6 IADD3 R0, P5, R0, 0x100, RZ ;  /* 0x000001000000e810 */ /* 0x000fea0007fbe0ff */
[----:B------:R3:W-:Y:S01]  /*7480*/  @!P6 LDGSTS.E.BYPASS.LTC128B.128 [R209+0x3100], [R106.64], !P3 ;  /* 0x031000006ad1efae */ /* 0x0007e2000d901d48 */
[C---:B-1----:R-:W-:Y:S08]  /*7490*/  HMMA.16816.F32.BF16 R44, R160.reuse, R164, R44 ;  /* 0x000000a4a02c723c */ /* 0x042ff0000004182c */
[----:B------:R-:W-:Y:S04]  /*74a0*/  HMMA.16816.F32.BF16 R48, R160, R166, R48 ;  /* 0x000000a6a030723c */ /* 0x000fe80000041830 */
[----:B---3--:R-:W-:Y:S01]  /*74b0*/  @!P6 IADD3 R106, P0, R0, c[0x0][0x1f8], RZ ;  /* 0x00007e00006aea10 */ /* 0x008fe20007f1e0ff */
[----:B------:R-:W-:Y:S03]  /*74c0*/  @!P6 IMAD.MOV.U32 R0, RZ, RZ, 0x6 ;  /* 0x00000006ff00e424 */ /* 0x000fe600078e00ff */
[----:B------:R-:W-:Y:S04]  /*74d0*/  @!P6 IADD3.X R107, RZ, c[0x0][0x1fc], R100, P0, P5 ;  /* 0x00007f00ff6bea10 */ /* 0x000fe800007ea464 */
[----:B------:R-:W-:Y:S01]  /*74e0*/  @!P6 MOV R100, c[0x0][0x208] ;  /* 0x000082000064ea02 */ /* 0x000fe20000000f00 */
[----:B------:R1:W-:Y:S03]  /*74f0*/  @!P6 LDGSTS.E.BYPASS.LTC128B.128 [R209+0x6100], [R106.64], !P2 ;  /* 0x061000006ad1efae */ /* 0x0003e6000d101d48 */
[C---:B------:R-:W-:Y:S02]  /*7500*/  @!P6 SHF.L.U64.HI R0, R100.reuse, R0, c[0x0][0x20c] ;  /* 0x000083006400e619 */ /* 0x040fe40000010200 */
[----:B------:R-:W-:Y:S04]  /*7510*/  @!P6 SHF.L.U32 R100, R100, 0x6, RZ ;  /* 0x000000066464e819 */ /* 0x000fe800000006ff */
[----:B--2---:R-:W-:Y:S04]  /*7520*/  @!P6 IADD3 R2, P0, R2, R100, RZ ;  /* 0x000000640202e210 */ /* 0x004fe80007f1e0ff */
[----:B------:R-:W-:Y:S02]  /*7530*/  @!P6 IADD3.X R3, R3, R0, RZ, P0, !PT ;  /* 0x000000000303e210 */ /* 0x000fe400007fe4ff */
[----:B------:R-:W-:Y:S03]  /*7540*/  @!P6 IADD3 R100, P0, R100, R2, RZ ;  /* 0x000000026464e210 */ /* 0x000fe60007f1e0ff */
[----:B------:R2:W-:Y:S02]  /*7550*/  @!P6 LDGSTS.E.BYPASS.LTC128B.128 [R209+0x1100], [R2.64], !P4 ;  /* 0x0110000002d1efae */ /* 0x0005e4000e101d48 */
[----:B------:R-:W-:Y:S06]  /*7560*/  @!P6 IMAD.X R101, R0, 0x1, R3, P0 ;  /* 0x000000010065e824 */ /* 0x000fec00000e0603 */
[----:B------:R2:W-:Y:S08]  /*7570*/  @!P6 LDGSTS.E.BYPASS.LTC128B.128 [R209+0x4100], [R2.64+0x80], !P3 ;  /* 0x0410008002d1efae */ /* 0x0005f0000d901d48 */
[----:B------:R2:W-:Y:S08]  /*7580*/  @!P6 LDGSTS.E.BYPASS.LTC128B.128 [R209+0x7100], [R2.64+0x100], !P2 ;  /* 0x0710010002d1efae */ /* 0x0005f0000d101d48 */
[----:B------:R3:W-:Y:S08]  /*7590*/  @!P6 LDGSTS.E.BYPASS.LTC128B.128 [R209+0x2100], [R100.64], !P4 ;  /* 0x0210000064d1efae */ /* 0x0007f0000e101d48 */
[----:B------:R3:W-:Y:S08]  /*75a0*/  @!P6 LDGSTS.E.BYPASS.LTC128B.128 [R209+0x5100], [R100.64+0x80], !P3 ;  /* 0x0510008064d1efae */ /* 0x0007f0000d901d48 */
[----:B------:R3:W-:Y:S01]  /*75b0*/  @!P6 LDGSTS.E.BYPASS.LTC128B.128 [R209+0x8100], [R100.64+0x100], !P2 ;  /* 0x0810010064d1efae */ /* 0x0007e2000d101d48 */
[----:B--2---:R-:W-:Y:S07]  /*75c0*/  IMAD R3, R218, -0x60, RZ ;  /* 0xffffffa0da037824 */ /* 0x004fee00078e02ff */
[----:B------:R-:W2:Y:S01]  /*75d0*/  LDSM.16.M88.4 R164, [R229] ;  /* 0x00000000e5a4783b */ /* 0x000ea20000000200 */
[----:B------:R-:W-:Y:S04]  /*75e0*/  IADD3 R3, -R212, 0x1, R3 ;  /* 0x00000001d4037810 */ /* 0x000fe80007ffe103 */
[----:B------:R-:W-:Y:S03]  /*75f0*/  IADD3 R3, R3, c[0x0][0x1d0], RZ ;  /* 0x0000740003037a10 */ /* 0x000fe60007ffe0ff */
[----:B------:R-:W0:Y:S01]  /*7600*/  LDGDEPBAR ;  /* 0x00000000000079af */ /* 0x000e220000000000 */
[----:B------:R-:W-:Y:S07]  /*7610*/  IADD3 R3, R3, -c[0x0][0x168], RZ ;  /* 0x80005a0003037a10 */ /* 0x000fee0007ffe0ff */
[----:B------:R4:W3:Y:S01]  /*7620*/  LDL R2, [R1+0x14] ;  /* 0x0000140001027983 */ /* 0x0008e20000100800 */
[C---:B--2---:R-:W-:Y:S08]  /*7630*/  HMMA.16816.F32.BF16 R4, R168.reuse, R164, R4 ;  /* 0x000000a4a804723c */ /* 0x044ff00000041804 */
[C---:B------:R-:W-:Y:S01]  /*7640*/  HMMA.16816.F32.BF16 R8, R168.reuse, R166, R8 ;  /* 0x000000a6a808723c */ /* 0x040fe20000041808 */
[----:B------:R-:W2:Y:S07]  /*7650*/  LDSM.16.M88.4 R164, [R229+0x800] ;  /* 0x00080000e5a4783b */ /* 0x000eae0000000200 */
        /* <DEDUP_REMOVED lines=13> */
[----:B------:R-:W-:Y:S01]  /*7730*/  HMMA.16816.F32.BF16 R48, R168, R166, R48 ;  /* 0x000000a6a830723c */ /* 0x000fe20000041830 */
[----:B------:R-:W2:Y:S03]  /*7740*/  LDSM.16.M88.4 R164, [R226] ;  /* 0x00000000e2a4783b */ /* 0x000ea60000000200 */
[----:B---3--:R-:W-:Y:S05]  /*7750*/  @P1 MOV R2, R213 ;  /* 0x000000d500021202 */ /* 0x008fea0000000f00 */
[----:B------:R-:W3:Y:S04]  /*7760*/  LDL.LU R213, [R1+0x18] ;  /* 0x0000180001d57983 */ /* 0x000ee80000300800 */
[----:B------:R-:W1:Y:S01]  /*7770*/  SHFL.IDX PT, R0, R2, RZ, 0x1c1f ;  /* 0x001c1fff02007589 */ /* 0x000e6200000e0000 */
[C---:B--2---:R-:W-:Y:S08]  /*7780*/  HMMA.16816.F32.BF16 R4, R172.reuse, R164, R4 ;  /* 0x000000a4ac04723c */ /* 0x044ff00000041804 */
[C---:B------:R-:W-:Y:S01]  /*7790*/  HMMA.16816.F32.BF16 R8, R172.reuse, R166, R8 ;  /* 0x000000a6ac08723c */ /* 0x040fe20000041808 */
[----:B------:R-:W2:Y:S03]  /*77a0*/  LDSM.16.M88.4 R164, [R226+0x800] ;  /* 0x00080000e2a4783b */ /* 0x000ea60000000200 */
[----:B-1----:R-:W-:Y:S04]  /*77b0*/  IADD3 R0, R3, R0, RZ ;  /* 0x0000000003007210 */ /* 0x002fe80007ffe0ff */
[C---:B------:R-:W-:Y:S02]  /*77c0*/  ISETP.GT.AND P0, PT, R0.reuse, 0x8, PT ;  /* 0x000000080000780c */ /* 0x040fe40003f04270 */
[C---:B------:R-:W-:Y:S02]  /*77d0*/  ISETP.GT.AND P6, PT, R0.reuse, RZ, PT ;  /* 0x000000ff0000720c */ /* 0x040fe40003fc4270 */
[----:B------:R-:W-:Y:S01]  /*77e0*/  ISETP.GT.AND P5, PT, R0, 0x1, PT ;  /* 0x000000010000780c */ /* 0x000fe20003fa4270 */
[C---:B--2---:R-:W-:Y:S08]  /*77f0*/  HMMA.16816.F32.BF16 R12, R172.reuse, R164, R12 ;  /* 0x000000a4ac0c723c */ /* 0x044ff0000004180c */
[C---:B------:R-:W-:Y:S01]  /*7800*/  HMMA.16816.F32.BF16 R16, R172.reuse, R166, R16 ;  /* 0x000000a6ac10723c */ /* 0x040fe20000041810 */
[----:B------:R-:W1:Y:S07]  /*7810*/  LDSM.16.M88.4 R164, [R226+0x1000] ;  /* 0x00100000e2a4783b */ /* 0x000e6e0000000200 */
[C---:B-1----:R-:W-:Y:S08]  /*7820*/  HMMA.16816.F32.BF16 R20, R172.reuse, R164, R20 ;  /* 0x000000a4ac14723c */ /* 0x042ff00000041814 */
        /* <DEDUP_REMOVED lines=9> */
[----:B------:R-:W-:Y:S01]  /*78c0*/  HMMA.16816.F32.BF16 R48, R172, R166, R48 ;  /* 0x000000a6ac30723c */ /* 0x000fe20000041830 */
        /* <DEDUP_REMOVED lines=129> */
[----:B------:R-:W1:Y:S11]  /*80e0*/  LDSM.16.M88.4 R164, [R226+0x6800] ;  /* 0x00680000e2a4783b */ /* 0x000e760000000200 */
[----:B------:R-:W-:Y:S04]  /*80f0*/  @!UPT UIADD3 URZ, URZ, URZ, URZ ;  /* 0x0000003f3f3ff290 */ /* 0x000fe8000fffe03f */
        /* <DEDUP_REMOVED lines=9> */
[----:B------:R-:W2:Y:S01]  /*8190*/  MUFU.TANH R210, R5 ;  /* 0x0000000500d27308 */ /* 0x000ea20000002400 */
[C---:B-1----:R-:W-:Y:S09]  /*81a0*/  HMMA.16816.F32.BF16 R12, R204.reuse, R164, R12 ;  /* 0x000000a4cc0c723c */ /* 0x042ff2000004180c */
[----:B------:R-:W-:Y:S01]  /*81b0*/  MUFU.TANH R105, R6 ;  /* 0x0000000600697308 */ /* 0x000fe20000002400 */
[C---:B------:R-:W-:Y:S01]  /*81c0*/  HMMA.16816.F32.BF16 R16, R204.reuse, R166, R16 ;  /* 0x000000a6cc10723c */ /* 0x040fe20000041810 */
[----:B------:R-:W1:Y:S08]  /*81d0*/  LDSM.16.M88.4 R164, [R226+0x7000] ;  /* 0x00700000e2a4783b */ /* 0x000e700000000200 */
[----:B------:R3:W-:Y:S03]  /*81e0*/  MUFU.TANH R102, R7 ;  /* 0x0000000700667308 */ /* 0x0007e60000002400 */
[----:B--2---:R-:W-:Y:S02]  /*81f0*/  FSEL R210, R210, -INF , P5 ;  /* 0xff800000d2d27808 */ /* 0x004fe40002800000 */
[----:B------:R-:W-:Y:S05]  /*8200*/  ISETP.GT.AND P5, PT, R0, 0x10, PT ;  /* 0x000000100000780c */ /* 0x000fea0003fa4270 */
[----:B------:R-:W-:Y:S01]  /*8210*/  MUFU.TANH R11, R11 ;  /* 0x0000000b000b7308 */ /* 0x000fe20000002400 */
[----:B------:R-:W-:Y:S02]  /*8220*/  FMUL.FTZ R12, R12, c[0x0][0x320] ;  /* 0x0000c8000c0c7a20 */ /* 0x000fe40000410000 */
[----:B------:R-:W-:Y:S02]  /*8230*/  FMUL.FTZ R14, R14, c[0x0][0x320] ;  /* 0x0000c8000e0e7a20 */ /* 0x000fe40000410000 */
[----:B------:R-:W-:Y:S02]  /*8240*/  FMUL.FTZ R15, R15, c[0x0][0x320] ;  /* 0x0000c8000f0f7a20 */ /* 0x000fe40000410000 */
[----:B------:R-:W-:Y:S03]  /*8250*/  FMUL.FTZ R13, R13, c[0x0][0x320] ;  /* 0x0000c8000d0d7a20 */ /* 0x000fe60000410000 */
[----:B------:R-:W2:Y:S01]  /*8260*/  MUFU.TANH R211, R8 ;  /* 0x0000000800d37308 */ /* 0x000ea20000002400 */
[----:B------:R-:W-:Y:S02]  /*8270*/  FMUL.FTZ R16, R16, c[0x0][0x320] ;  /* 0x0000c80010107a20 */ /* 0x000fe40000410000 */
[----:B------:R-:W-:Y:S01]  /*8280*/  FMUL.FTZ R17, R17, c[0x0][0x320] ;  /* 0x0000c80011117a20 */ /* 0x000fe20000410000 */
[----:B---3--:R-:W-:Y:S01]  /*8290*/  LDSM.16.M88.4 R4, [R226+0x8800] ;  /* 0x00880000e204783b */ /* 0x008fe20000000200 */
[----:B------:R-:W-:Y:S02]  /*82a0*/  FMUL.FTZ R18, R18, c[0x0][0x320] ;  /* 0x0000c80012127a20 */ /* 0x000fe40000410000 */
[----:B------:R-:W-:Y:S03]  /*82b0*/  FMUL.FTZ R19, R19, c[0x0][0x320] ;  /* 0x0000c80013137a20 */ /* 0x000fe60000410000 */
[----:B------:R-:W3:Y:S01]  /*82c0*/  MUFU.TANH R12, R12 ;  /* 0x0000000c000c7308 */ /* 0x000ee20000002400 */
[C---:B-1----:R-:W-:Y:S09]  /*82d0*/  HMMA.16816.F32.BF16 R20, R204.reuse, R164, R20 ;  /* 0x000000a4cc14723c */ /* 0x042ff20000041814 */
[----:B------:R-:W-:Y:S03]  /*82e0*/  MUFU.TANH R16, R16 ;  /* 0x0000001000107308 */ /* 0x000fe60000002400 */
[----:B--2---:R-:W-:Y:S01]  /*82f0*/  FSEL R211, R211, -INF , P0 ;  /* 0xff800000d3d37808 */ /* 0x004fe20000000000 */
[C---:B------:R-:W-:Y:S01]  /*8300*/  HMMA.16816.F32.BF16 R24, R204.reuse, R166, R24 ;  /* 0x000000a6cc18723c */ /* 0x040fe20000041818 */
[----:B------:R-:W1:Y:S02]  /*8310*/  LDSM.16.M88.4 R164, [R226+0x7800] ;  /* 0x00780000e2a4783b */ /* 0x000e640000000200 */
[----:B------:R-:W-:Y:S03]  /*8320*/  ISETP.GT.AND P0, PT, R0, 0x11, PT ;  /* 0x000000110000780c */ /* 0x000fe60003f04270 */
[----:B------:R-:W2:Y:S01]  /*8330*/  MUFU.TANH R17, R17 ;  /* 0x0000001100117308 */ /* 0x000ea20000002400 */
[----:B---3--:R-:W-:Y:S02]  /*8340*/  FSEL R219, R12, -INF , P5 ;  /* 0xff8000000cdb7808 */ /* 0x008fe40002800000 */
[----:B------:R-:W-:Y:S07]  /*8350*/  ISETP.GT.AND P5, PT, R0, 0x19, PT ;  /* 0x000000190000780c */ /* 0x000fee0003fa4270 */
[----:B------:R-:W-:Y:S01]  /*8360*/  MUFU.TANH R10, R10 ;  /* 0x0000000a000a7308 */ /* 0x000fe20000002400 */
[----:B------:R-:W-:Y:S02]  /*8370*/  FMUL.FTZ R22, R22, c[0x0][0x320] ;  /* 0x0000c80016167a20 */ /* 0x000fe40000410000 */
[----:B------:R-:W-:Y:S02]  /*8380*/  FMUL.FTZ R23, R23, c[0x0][0x320] ;  /* 0x0000c80017177a20 */ /* 0x000fe40000410000 */
[----:B------:R-:W-:Y:S02]  /*8390*/  FMUL.FTZ R20, R20, c[0x0][0x320] ;  /* 0x0000c80014147a20 */ /* 0x000fe40000410000 */
[----:B------:R-:W-:Y:S03]  /*83a0*/  FMUL.FTZ R21, R21, c[0x0][0x320] ;  /* 0x0000c80015157a20 */ /* 0x000fe60000410000 */
[----:B------:R-:W-:Y:S01]  /*83b0*/  MUFU.TANH R22, R22 ;  /* 0x0000001600167308 */ /* 0x000fe20000002400 */
[----:B------:R-:W-:Y:S02]  /*83c0*/  FMUL.FTZ R27, R27, c[0x0][0x320] ;  /* 0x0000c8001b1b7a20 */ /* 0x000fe40000410000 */
[----:B------:R-:W-:Y:S01]  /*83d0*/  FMUL.FTZ R26, R26, c[0x0][0x320] ;  /* 0x0000c8001a1a7a20 */ /* 0x000fe20000410000 */
[----:B--2---:R-:W-:Y:S01]  /*83e0*/  FSEL R222, R17, -INF , P5 ;  /* 0xff80000011de7808 */ /* 0x004fe20002800000 */
[----:B------:R-:W-:Y:S01]  /*83f0*/  FMUL.FTZ R24, R24, c[0x0][0x320] ;  /* 0x0000c80018187a20 */ /* 0x000fe20000410000 */
[----:B------:R-:W-:Y:S01]  /*8400*/  ISETP.GT.AND P5, PT, R0, 0x28, PT ;  /* 0x000000280000780c */ /* 0x000fe20003fa4270 */
[----:B------:R-:W-:Y:S03]  /*8410*/  FMUL.FTZ R25, R25, c[0x0][0x320] ;  /* 0x0000c80019197a20 */ /* 0x000fe60000410000 */
[----:B------:R-:W-:Y:S01]  /*8420*/  MUFU.TANH R23, R23 ;  /* 0x0000001700177308 */ /* 0x000fe20000002400 */
[C---:B-1----:R-:W-:Y:S09]  /*8430*/  HMMA.16816.F32.BF16 R28, R204.reuse, R164, R28 ;  /* 0x000000a4cc1c723c */ /* 0x042ff2000004181c */
[----:B------:R-:W-:Y:S01]  /*8440*/  MUFU.TANH R27, R27 ;  /* 0x0000001b001b7308 */ /* 0x000fe20000002400 */
[C---:B------:R-:W-:Y:S01]  /*8450*/  HMMA.16816.F32.BF16 R32, R204.reuse, R166, R32 ;  /* 0x000000a6cc20723c */ /* 0x040fe20000041820 */
[----:B------:R-:W1:Y:S01]  /*8460*/  LDSM.16.M88.4 R164, [R226+0x8000] ;  /* 0x00800000e2a4783b */ /* 0x000e620000000200 */
[----:B------:R-:W-:Y:S07]  /*8470*/  DEPBAR.LE SB0, 0x0 ;  /* 0x000080000000791a */ /* 0x000fee0000000000 */
[----:B------:R-:W-:Y:S01]  /*8480*/  MUFU.TANH R14, R14 ;  /* 0x0000000e000e7308 */ /* 0x000fe20000002400 */
[----:B------:R-:W-:Y:S04]  /*8490*/  BAR.SYNC.DEFER_BLOCKING 0x0 ;  /* 0x0000000000007b1d */ /* 0x000fe80000010000 */
[----:B------:R-:W-:Y:S02]  /*84a0*/  FMUL.FTZ R30, R30, c[0x0][0x320] ;  /* 0x0000c8001e1e7a20 */ /* 0x000fe40000410000 */
[----:B------:R-:W-:Y:S02]  /*84b0*/  FMUL.FTZ R28, R28, c[0x0][0x320] ;  /* 0x0000c8001c1c7a20 */ /* 0x000fe40000410000 */
[----:B------:R-:W-:Y:S02]  /*84c0*/  FMUL.FTZ R29, R29, c[0x0][0x320] ;  /* 0x0000c8001d1d7a20 */ /* 0x000fe40000410000 */
[----:B------:R-:W-:Y:S04]  /*84d0*/  FMUL.FTZ R31, R31, c[0x0][0x320] ;  /* 0x0000c8001f1f7a20 */ /* 0x000fe80000410000 */
[----:B------:R-:W-:Y:S02]  /*84e0*/  FMUL.FTZ R35, R35, c[0x0][0x320] ;  /* 0x0000c80023237a20 */ /* 0x000fe40000410000 */
[----:B------:R-:W-:Y:S02]  /*84f0*/  FMUL.FTZ R32, R32, c[0x0][0x320] ;  /* 0x0000c80020207a20 */ /* 0x000fe40000410000 */
[----:B------:R-:W-:Y:S02]  /*8500*/  FMUL.FTZ R33, R33, c[0x0][0x320] ;  /* 0x0000c80021217a20 */ /* 0x000fe40000410000 */
[----:B------:R-:W-:Y:S04]  /*8510*/  FMUL.FTZ R34, R34, c[0x0][0x320] ;  /* 0x0000c80022227a20 */ /* 0x000fe80000410000 */
[----:B------:R-:W-:Y:S01]  /*8520*/  MUFU.TANH R33, R33 ;  /* 0x0000002100217308 */ /* 0x000fe20000002400 */
[C---:B-1----:R-:W-:Y:S09]  /*8530*/  HMMA.16816.F32.BF16 R36, R204.reuse, R164, R36 ;  /* 0x000000a4cc24723c */ /* 0x042ff20000041824 */
[----:B------:R-:W-:Y:S01]  /*8540*/  MUFU.TANH R35, R35 ;  /* 0x0000002300237308 */ /* 0x000fe20000002400 */
[C---:B------:R-:W-:Y:S09]  /*8550*/  HMMA.16816.F32.BF16 R40, R204.reuse, R166, R40 ;  /* 0x000000a6cc28723c */ /* 0x040ff20000041828 */
[----:B------:R-:W1:Y:S01]  /*8560*/  MUFU.TANH R9, R9 ;  /* 0x0000000900097308 */ /* 0x000e620000002400 */
[C---:B------:R-:W-:Y:S09]  /*8570*/  HMMA.16816.F32.BF16 R44, R204.reuse, R4, R44 ;  /* 0x00000004cc2c723c */ /* 0x040ff2000004182c */
[----:B------:R-:W2:Y:S01]  /*8580*/  MUFU.TANH R13, R13 ;  /* 0x0000000d000d7308 */ /* 0x000ea20000002400 */
[----:B------:R-:W-:Y:S03]  /*8590*/  HMMA.16816.F32.BF16 R48, R204, R6, R48 ;  /* 0x00000006cc30723c */ /* 0x000fe60000041830 */
[----:B------:R-:W-:Y:S01]  /*85a0*/  FSEL R5, R100, -INF , P6 ;  /* 0xff80000064057808 */ /* 0x000fe20003000000 */
[----:B------:R-:W-:Y:S01]  /*85b0*/  FMUL.FTZ R8, R37, c[0x0][0x320] ;  /* 0x0000c80025087a20 */ /* 0x000fe20000410000 */
[----:B------:R-:W-:Y:S01]  /*85c0*/  ISETP.GT.AND P6, PT, R0, 0x9, PT ;  /* 0x000000090000780c */ /* 0x000fe20003fc4270 */
[----:B------:R-:W-:Y:S01]  /*85d0*/  FMUL.FTZ R36, R36, c[0x0][0x320] ;  /* 0x0000c80024247a20 */ /* 0x000fe20000410000 */
[----:B------:R-:W-:Y:S02]  /*85e0*/  FMNMX.FTZ R101, R5, R103, !PT ;  /* 0x0000006705657209 */ /* 0x000fe40007810000 */
[----:B------:R-:W3:Y:S03]  /*85f0*/  MUFU.TANH R20, R20 ;  /* 0x0000001400147308 */ /* 0x000ee60000002400 */
[----:B------:R-:W-:Y:S01]  /*8600*/  FMNMX.FTZ R101, R210, R101, !PT ;  /* 0x00000065d2657209 */ /* 0x000fe20007810000 */
[----:B------:R-:W-:Y:S01]  /*8610*/  FMUL.FTZ R7, R40, c[0x0][0x320] ;  /* 0x0000c80028077a20 */ /* 0x000fe20000410000 */
[----:B-1----:R-:W-:Y:S01]  /*8620*/  FSEL R212, R9, -INF , P6 ;  /* 0xff80000009d47808 */ /* 0x002fe20003000000 */
[----:B------:R-:W-:Y:S01]  /*8630*/  FMUL.FTZ R6, R41, c[0x0][0x320] ;  /* 0x0000c80029067a20 */ /* 0x000fe20000410000 */
[----:B------:R-:W-:Y:S01]  /*8640*/  FMNMX.FTZ R101, R211, R101, !PT ;  /* 0x00000065d3657209 */ /* 0x000fe20007810000 */
[----:B------:R-:W-:Y:S01]  /*8650*/  FMUL.FTZ R4, R44, c[0x0][0x320] ;  /* 0x0000c8002c047a20 */ /* 0x000fe20000410000 */
[----:B------:R-:W-:Y:S01]  /*8660*/  ISETP.GT.AND P6, PT, R0, 0x18, PT ;  /* 0x000000180000780c */ /* 0x000fe20003fc4270 */
[----:B------:R-:W1:Y:S01]  /*8670*/  MUFU.TANH R21, R21 ;  /* 0x0000001500157308 */ /* 0x000e620000002400 */
[----:B------:R-:W-:Y:S01]  /*8680*/  FMNMX.FTZ R101, R212, R101, !PT ;  /* 0x00000065d4657209 */ /* 0x000fe20007810000 */
[----:B------:R-:W-:Y:S01]  /*8690*/  FMUL.FTZ R45, R45, c[0x0][0x320] ;  /* 0x0000c8002d2d7a20 */ /* 0x000fe20000410000 */
[----:B------:R-:W-:Y:S01]  /*86a0*/  FSEL R221, R16, -INF , P6 ;  /* 0xff80000010dd7808 */ /* 0x000fe20003000000 */
[----:B------:R-:W-:Y:S01]  /*86b0*/  FMUL.FTZ R42, R42, c[0x0][0x320] ;  /* 0x0000c8002a2a7a20 */ /* 0x000fe20000410000 */
[----:B--2---:R-:W-:Y:S01]  /*86c0*/  FSEL R220, R13, -INF , P0 ;  /* 0xff8000000ddc7808 */ /* 0x004fe20000000000 */
[----:B------:R-:W-:Y:S01]  /*86d0*/  FMUL.FTZ R48, R48, c[0x0][0x320] ;  /* 0x0000c80030307a20 */ /* 0x000fe20000410000 */
[----:B------:R-:W-:Y:S01]  /*86e0*/  FMNMX.FTZ R101, R219, R101, !PT ;  /* 0x00000065db657209 */ /* 0x000fe20007810000 */
[----:B------:R-:W-:Y:S01]  /*86f0*/  IMAD.MOV.U32 R40, RZ, RZ, R209 ;  /* 0x000000ffff287224 */ /* 0x000fe200078e00d1 */
[----:B------:R-:W-:Y:S01]  /*8700*/  ISETP.GT.AND P0, PT, R0, 0x20, PT ;  /* 0x000000200000780c */ /* 0x000fe20003f04270 */
[----:B------:R-:W2:Y:S01]  /*8710*/  MUFU.TANH R24, R24 ;  /* 0x0000001800187308 */ /* 0x000ea20000002400 */
[----:B------:R-:W-:Y:S01]  /*8720*/  FMNMX.FTZ R101, R220, R101, !PT ;  /* 0x00000065dc657209 */ /* 0x000fe20007810000 */
[----:B------:R-:W-:Y:S01]  /*8730*/  FMUL.FTZ R38, R38, c[0x0][0x320] ;  /* 0x0000c80026267a20 */ /* 0x000fe20000410000 */
[----:B------:R-:W-:Y:S01]  /*8740*/  ISETP.GT.AND P6, PT, R0, 0x21, PT ;  /* 0x000000210000780c */ /* 0x000fe20003fc4270 */
[----:B------:R-:W-:Y:S01]  /*8750*/  FMUL.FTZ R39, R39, c[0x0][0x320] ;  /* 0x0000c80027277a20 */ /* 0x000fe20000410000 */
[----:B------:R-:W-:Y:S01]  /*8760*/  FMNMX.FTZ R101, R221, R101, !PT ;  /* 0x00000065dd657209 */ /* 0x000fe20007810000 */
[----:B------:R-:W-:Y:S01]  /*8770*/  FMUL.FTZ R43, R43, c[0x0][0x320] ;  /* 0x0000c8002b2b7a20 */ /* 0x000fe20000410000 */
[----:B---3--:R-:W-:Y:S01]  /*8780*/  FSEL R20, R20, -INF , P0 ;  /* 0xff80000014147808 */ /* 0x008fe20000000000 */
[----:B------:R-:W-:Y:S01]  /*8790*/  FMUL.FTZ R51, R51, c[0x0][0x320] ;  /* 0x0000c80033337a20 */ /* 0x000fe20000410000 */
[----:B------:R-:W-:Y:S01]  /*87a0*/  FMNMX.FTZ R101, R222, R101, !PT ;  /* 0x00000065de657209 */ /* 0x000fe20007810000 */
[----:B------:R-:W3:Y:S01]  /*87b0*/  MUFU.TANH R25, R25 ;  /* 0x0000001900197308 */ /* 0x000ee20000002400 */
[----:B------:R-:W-:Y:S02]  /*87c0*/  ISETP.GT.AND P0, PT, R0, 0x29, PT ;  /* 0x000000290000780c */ /* 0x000fe40003f04270 */
[----:B------:R-:W-:Y:S02]  /*87d0*/  FMNMX.FTZ R101, R20, R101, !PT ;  /* 0x0000006514657209 */ /* 0x000fe40007810000 */
[----:B-1----:R-:W-:Y:S02]  /*87e0*/  FSEL R21, R21, -INF , P6 ;  /* 0xff80000015157808 */ /* 0x002fe40003000000 */
[----:B------:R-:W-:Y:S02]  /*87f0*/  ISETP.GT.AND P6, PT, R0, 0x30, PT ;  /* 0x000000300000780c */ /* 0x000fe40003fc4270 */
[----:B------:R-:W-:Y:S01]  /*8800*/  FMNMX.FTZ R101, R21, R101, !PT ;  /* 0x0000006515657209 */ /* 0x000fe20007810000 */
[----:B------:R-:W1:Y:S01]  /*8810*/  MUFU.TANH R28, R28 ;  /* 0x0000001c001c7308 */ /* 0x000e620000002400 */
[----:B--2---:R-:W-:Y:S02]  /*8820*/  FSEL R24, R24, -INF , P5 ;  /* 0xff80000018187808 */ /* 0x004fe40002800000 */
[----:B------:R-:W-:Y:S02]  /*8830*/  ISETP.GT.AND P5, PT, R0, 0x31, PT ;  /* 0x000000310000780c */ /* 0x000fe40003fa4270 */
[----:B------:R-:W-:Y:S05]  /*8840*/  FMNMX.FTZ R101, R24, R101, !PT ;  /* 0x0000006518657209 */ /* 0x000fea0007810000 */
[----:B------:R-:W2:Y:S01]  /*8850*/  MUFU.TANH R29, R29 ;  /* 0x0000001d001d7308 */ /* 0x000ea20000002400 */
[----:B---3--:R-:W-:Y:S02]  /*8860*/  FSEL R25, R25, -INF , P0 ;  /* 0xff80000019197808 */ /* 0x008fe40000000000 */
[----:B------:R-:W-:Y:S02]  /*8870*/  ISETP.GT.AND P0, PT, R0, 0x38, PT ;  /* 0x000000380000780c */ /* 0x000fe40003f04270 */
[----:B------:R-:W-:Y:S05]  /*8880*/  FMNMX.FTZ R101, R25, R101, !PT ;  /* 0x0000006519657209 */ /* 0x000fea0007810000 */
[----:B------:R-:W3:Y:S01]  /*8890*/  MUFU.TANH R32, R32 ;  /* 0x0000002000207308 */ /* 0x000ee20000002400 */
[----:B-1----:R-:W-:Y:S02]  /*88a0*/  FSEL R28, R28, -INF , P6 ;  /* 0xff8000001c1c7808 */ /* 0x002fe40003000000 */
[----:B------:R-:W-:Y:S02]  /*88b0*/  ISETP.GT.AND P6, PT, R0, 0x39, PT ;  /* 0x000000390000780c */ /* 0x000fe40003fc4270 */
[----:B------:R-:W-:Y:S05]  /*88c0*/  FMNMX.FTZ R101, R28, R101, !PT ;  /* 0x000000651c657209 */ /* 0x000fea0007810000 */
[----:B------:R-:W1:Y:S01]  /*88d0*/  MUFU.TANH R8, R8 ;  /* 0x0000000800087308 */ /* 0x000e620000002400 */
[----:B------:R-:W-:Y:S02]  /*88e0*/  FSEL R33, R33, -INF , P6 ;  /* 0xff80000021217808 */ /* 0x000fe40003000000 */
[C---:B------:R-:W-:Y:S02]  /*88f0*/  ISETP.GT.AND P6, PT, R0.reuse, 0x48, PT ;  /* 0x000000480000780c */ /* 0x040fe40003fc4270 */
[----:B--2---:R-:W-:Y:S02]  /*8900*/  FSEL R29, R29, -INF , P5 ;  /* 0xff8000001d1d7808 */ /* 0x004fe40002800000 */
[----:B------:R-:W-:Y:S02]  /*8910*/  ISETP.GT.AND P5, PT, R0, 0x40, PT ;  /* 0x000000400000780c */ /* 0x000fe40003fa4270 */
[----:B------:R-:W-:Y:S01]  /*8920*/  FMNMX.FTZ R101, R29, R101, !PT ;  /* 0x000000651d657209 */ /* 0x000fe20007810000 */
[----:B------:R-:W2:Y:S01]  /*8930*/  MUFU.TANH R36, R36 ;  /* 0x0000002400247308 */ /* 0x000ea20000002400 */
[----:B---3--:R-:W-:Y:S02]  /*8940*/  FSEL R32, R32, -INF , P0 ;  /* 0xff80000020207808 */ /* 0x008fe40000000000 */
[----:B------:R-:W-:Y:S02]  /*8950*/  ISETP.GT.AND P0, PT, R0, 0x41, PT ;  /* 0x000000410000780c */ /* 0x000fe40003f04270 */
[----:B------:R-:W-:Y:S05]  /*8960*/  FMNMX.FTZ R101, R32, R101, !PT ;  /* 0x0000006520657209 */ /* 0x000fea0007810000 */
[----:B------:R-:W3:Y:S01]  /*8970*/  MUFU.TANH R4, R4 ;  /* 0x0000000400047308 */ /* 0x000ee20000002400 */
[----:B------:R-:W-:Y:S02]  /*8980*/  FMNMX.FTZ R101, R33, R101, !PT ;  /* 0x0000006521657209 */ /* 0x000fe40007810000 */
[----:B-1----:R-:W-:Y:S02]  /*8990*/  FSEL R8, R8, -INF , P0 ;  /* 0xff80000008087808 */ /* 0x002fe40000000000 */
[----:B------:R-:W-:Y:S05]  /*89a0*/  ISETP.GT.AND P0, PT, R0, 0x50, PT ;  /* 0x000000500000780c */ /* 0x000fea0003f04270 */
[----:B------:R-:W1:Y:S01]  /*89b0*/  MUFU.TANH R7, R7 ;  /* 0x0000000700077308 */ /* 0x000e620000002400 */
[----:B--2---:R-:W-:Y:S02]  /*89c0*/  FSEL R36, R36, -INF , P5 ;  /* 0xff80000024247808 */ /* 0x004fe40002800000 */
[----:B------:R-:W-:Y:S02]  /*89d0*/  ISETP.GT.AND P5, PT, R0, 0x49, PT ;  /* 0x000000490000780c */ /* 0x000fe40003fa4270 */
[----:B------:R-:W-:Y:S05]  /*89e0*/  FMNMX.FTZ R101, R36, R101, !PT ;  /* 0x0000006524657209 */ /* 0x000fea0007810000 */
[----:B------:R-:W2:Y:S01]  /*89f0*/  MUFU.TANH R6, R6 ;  /* 0x0000000600067308 */ /* 0x000ea20000002400 */
[----:B------:R-:W-:Y:S02]  /*8a00*/  FMNMX.FTZ R101, R8, R101, !PT ;  /* 0x0000006508657209 */ /* 0x000fe40007810000 */
[----:B---3--:R-:W-:Y:S01]  /*8a10*/  FSEL R37, R4, -INF , P0 ;  /* 0xff80000004257808 */ /* 0x008fe20000000000 */
[----:B------:R-:W-:Y:S01]  /*8a20*/  FMUL.FTZ R4, R49, c[0x0][0x320] ;  /* 0x0000c80031047a20 */ /* 0x000fe20000410000 */
[----:B------:R-:W-:Y:S02]  /*8a30*/  ISETP.GT.AND P0, PT, R0, 0x59, PT ;  /* 0x000000590000780c */ /* 0x000fe40003f04270 */
[----:B------:R-:W-:Y:S03]  /*8a40*/  MOV R49, R37 ;  /* 0x0000002500317202 */ /* 0x000fe60000000f00 */
[----:B------:R-:W3:Y:S01]  /*8a50*/  MUFU.TANH R45, R45 ;  /* 0x0000002d002d7308 */ /* 0x000ee20000002400 */
[----:B------:R-:W-:Y:S02]  /*8a60*/  MOV R37, R208 ;  /* 0x000000d000257202 */ /* 0x000fe40000000f00 */
[----:B-1----:R-:W-:Y:S01]  /*8a70*/  FSEL R44, R7, -INF , P6 ;  /* 0xff800000072c7808 */ /* 0x002fe20003000000 */
[----:B------:R-:W-:Y:S01]  /*8a80*/  FMUL.FTZ R7, R46, c[0x0][0x320] ;  /* 0x0000c8002e077a20 */ /* 0x000fe20000410000 */
[----:B------:R-:W-:Y:S02]  /*8a90*/  ISETP.GT.AND P6, PT, R0, 0x51, PT ;  /* 0x000000510000780c */ /* 0x000fe40003fc4270 */
[----:B------:R-:W-:Y:S03]  /*8aa0*/  FMNMX.FTZ R101, R44, R101, !PT ;  /* 0x000000652c657209 */ /* 0x000fe60007810000 */
[----:B------:R-:W1:Y:S01]  /*8ab0*/  MUFU.TANH R48, R48 ;  /* 0x0000003000307308 */ /* 0x000e620000002400 */
[----:B--2---:R-:W-:Y:S02]  /*8ac0*/  FSEL R17, R6, -INF , P5 ;  /* 0xff80000006117808 */ /* 0x004fe40002800000 */
[----:B------:R-:W-:Y:S02]  /*8ad0*/  ISETP.GT.AND P5, PT, R0, 0x58, PT ;  /* 0x000000580000780c */ /* 0x000fe40003fa4270 */
[----:B------:R-:W2:Y:S01]  /*8ae0*/  SHFL.IDX PT, R0, R2, 0x1, 0x1c1f ;  /* 0x003c1f0002007f89 */ /* 0x000ea200000e0000 */
[----:B------:R-:W-:Y:S04]  /*8af0*/  FMNMX.FTZ R101, R17, R101, !PT ;  /* 0x0000006511657209 */ /* 0x000fe80007810000 */
[----:B------:R-:W4:Y:S01]  /*8b00*/  MUFU.TANH R4, R4 ;  /* 0x0000000400047308 */ /* 0x000f220000002400 */
[----:B------:R-:W-:Y:S02]  /*8b10*/  FMNMX.FTZ R101, R49, R101, !PT ;  /* 0x0000006531657209 */ /* 0x000fe40007810000 */
[----:B---3--:R-:W-:Y:S04]  /*8b20*/  FSEL R45, R45, -INF , P6 ;  /* 0xff8000002d2d7808 */ /* 0x008fe80003000000 */
[----:B------:R-:W-:Y:S03]  /*8b30*/  FMNMX.FTZ R101, R45, R101, !PT ;  /* 0x000000652d657209 */ /* 0x000fe60007810000 */
[----:B------:R-:W-:Y:S01]  /*8b40*/  MUFU.TANH R18, R18 ;  /* 0x0000001200127308 */ /* 0x000fe20000002400 */
[----:B-1----:R-:W-:Y:S04]  /*8b50*/  FSEL R48, R48, -INF , P5 ;  /* 0xff80000030307808 */ /* 0x002fe80002800000 */
[----:B------:R-:W-:Y:S05]  /*8b60*/  FMNMX.FTZ R101, R48, R101, !PT ;  /* 0x0000006530657209 */ /* 0x000fea0007810000 */
[----:B------:R-:W1:Y:S01]  /*8b70*/  MUFU.TANH R42, R42 ;  /* 0x0000002a002a7308 */ /* 0x000e620000002400 */
[----:B--2---:R-:W-:Y:S01]  /*8b80*/  IADD3 R0, R3, R0, RZ ;  /* 0x0000000003007210 */ /* 0x004fe20007ffe0ff */
[----:B------:R-:W-:Y:S01]  /*8b90*/  FMUL.FTZ R3, R50, c[0x0][0x320] ;  /* 0x0000c80032037a20 */ /* 0x000fe20000410000 */
[----:B----4-:R-:W-:Y:S02]  /*8ba0*/  FSEL R6, R4, -INF , P0 ;  /* 0xff80000004067808 */ /* 0x010fe40000000000 */
[----:B------:R-:W-:Y:S02]  /*8bb0*/  ISETP.GT.AND P0, PT, R0, RZ, PT ;  /* 0x000000ff0000720c */ /* 0x000fe40003f04270 */
[----:B------:R-:W-:Y:S02]  /*8bc0*/  FMNMX.FTZ R101, R6, R101, !PT ;  /* 0x0000006506657209 */ /* 0x000fe40007810000 */
[----:B------:R-:W-:Y:S01]  /*8bd0*/  FSEL R4, R105, -INF , P0 ;  /* 0xff80000069047808 */ /* 0x000fe20000000000 */
[----:B------:R-:W-:Y:S01]  /*8be0*/  IMAD.MOV.U32 R105, RZ, RZ, R6 ;  /* 0x000000ffff697224 */ /* 0x000fe200078e0006 */
[C---:B------:R-:W-:Y:S01]  /*8bf0*/  ISETP.GT.AND P6, PT, R0.reuse, 0x29, PT ;  /* 0x000000290000780c */ /* 0x040fe20003fc4270 */
[----:B------:R-:W-:Y:S01]  /*8c00*/  FMUL.FTZ R6, R47, c[0x0][0x320] ;  /* 0x0000c8002f067a20 */ /* 0x000fe20000410000 */
[----:B------:R-:W-:Y:S01]  /*8c10*/  ISETP.GT.AND P0, PT, R0, 0x8, PT ;  /* 0x000000080000780c */ /* 0x000fe20003f04270 */
[----:B------:R-:W2:Y:S01]  /*8c20*/  SHFL.BFLY PT, R2, R101, 0x2, 0x1f ;  /* 0x0c401f0065027f89 */ /* 0x000ea200000e0000 */
[----:B------:R-:W-:Y:S01]  /*8c30*/  FSEL R16, R27, -INF , P6 ;  /* 0xff8000001b107808 */ /* 0x000fe20003000000 */
[----:B------:R-:W-:Y:S01]  /*8c40*/  MUFU.TANH R15, R15 ;  /* 0x0000000f000f7308 */ /* 0x000fe20000002400 */
[----:B------:R-:W-:Y:S02]  /*8c50*/  FSEL R208, R10, -INF , P0 ;  /* 0xff8000000ad07808 */ /* 0x000fe40000000000 */
[C---:B------:R-:W-:Y:S02]  /*8c60*/  ISETP.GT.AND P6, PT, R0.reuse, 0x39, PT ;  /* 0x000000390000780c */ /* 0x040fe40003fc4270 */
[----:B------:R-:W-:Y:S02]  /*8c70*/  ISETP.GT.AND P0, PT, R0, 0x10, PT ;  /* 0x000000100000780c */ /* 0x000fe40003f04270 */
[----:B------:R-:W-:Y:S02]  /*8c80*/  FSEL R107, R35, -INF , P6 ;  /* 0xff800000236b7808 */ /* 0x000fe40003000000 */
[----:B------:R-:W-:Y:S01]  /*8c90*/  FSEL R215, R14, -INF , P0 ;  /* 0xff8000000ed77808 */ /* 0x000fe20000000000 */
[----:B------:R-:W3:Y:S01]  /*8ca0*/  MUFU.TANH R6, R6 ;  /* 0x0000000600067308 */ /* 0x000ee20000002400 */
[C---:B------:R-:W-:Y:S02]  /*8cb0*/  ISETP.GT.AND P6, PT, R0.reuse, 0x48, PT ;  /* 0x000000480000780c */ /* 0x040fe40003fc4270 */
[----:B------:R-:W-:Y:S02]  /*8cc0*/  ISETP.GT.AND P0, PT, R0, 0x18, PT ;  /* 0x000000180000780c */ /* 0x000fe40003f04270 */
[----:B-1----:R-:W-:Y:S02]  /*8cd0*/  FSEL R42, R42, -INF , P6 ;  /* 0xff8000002a2a7808 */ /* 0x002fe40003000000 */
[----:B------:R-:W-:Y:S02]  /*8ce0*/  ISETP.GT.AND P6, PT, R0, 0x51, PT ;  /* 0x000000510000780c */ /* 0x000fe40003fc4270 */
[----:B------:R-:W-:Y:S01]  /*8cf0*/  FSEL R216, R18, -INF , P0 ;  /* 0xff80000012d87808 */ /* 0x000fe20000000000 */
[----:B------:R-:W1:Y:S01]  /*8d00*/  MUFU.TANH R19, R19 ;  /* 0x0000001300137308 */ /* 0x000e620000002400 */
[C---:B------:R-:W-:Y:S02]  /*8d10*/  ISETP.GT.AND P0, PT, R0.reuse, 0x20, PT ;  /* 0x000000200000780c */ /* 0x040fe40003f04270 */
[----:B------:R-:W-:Y:S02]  /*8d20*/  ISETP.GT.AND P5, PT, R0, 0x1, PT ;  /* 0x000000010000780c */ /* 0x000fe40003fa4270 */
[----:B------:R-:W-:Y:S02]  /*8d30*/  FSEL R12, R22, -INF , P0 ;  /* 0xff800000160c7808 */ /* 0x000fe40000000000 */
[----:B------:R-:W-:Y:S02]  /*8d40*/  FSEL R167, R102, -INF , P5 ;  /* 0xff80000066a77808 */ /* 0x000fe40002800000 */
[----:B--2---:R-:W-:Y:S01]  /*8d50*/  FMNMX.FTZ R101, R101, R2, !PT ;  /* 0x0000000265657209 */ /* 0x004fe20007810000 */
[----:B------:R-:W2:Y:S01]  /*8d60*/  MUFU.TANH R26, R26 ;  /* 0x0000001a001a7308 */ /* 0x000ea20000002400 */
[----:B------:R-:W-:Y:S02]  /*8d70*/  FMNMX.FTZ R2, R4, R104, !PT ;  /* 0x0000006804027209 */ /* 0x000fe40007810000 */
[----:B------:R-:W-:Y:S02]  /*8d80*/  ISETP.GT.AND P5, PT, R0, 0x9, PT ;  /* 0x000000090000780c */ /* 0x000fe40003fa4270 */
[----:B---3--:R-:W-:Y:S02]  /*8d90*/  FSEL R22, R6, -INF , P6 ;  /* 0xff80000006167808 */ /* 0x008fe40003000000 */
[----:B------:R-:W3:Y:S01]  /*8da0*/  LDL.LU R6, [R1+0x1c] ;  /* 0x00001c0001067983 */ /* 0x000ee20000300800 */
[----:B------:R-:W-:Y:S02]  /*8db0*/  FMNMX.FTZ R2, R167, R2, !PT ;  /* 0x00000002a7027209 */ /* 0x000fe40007810000 */
[----:B------:R-:W-:Y:S01]  /*8dc0*/  FSEL R209, R11, -INF , P5 ;  /* 0xff8000000bd17808 */ /* 0x000fe20002800000 */
[----:B------:R-:W4:Y:S01]  /*8dd0*/  MUFU.TANH R30, R30 ;  /* 0x0000001e001e7308 */ /* 0x000f220000002400 */
[----:B------:R-:W-:Y:S01]  /*8de0*/  FMNMX.FTZ R2, R208, R2, !PT ;  /* 0x00000002d0027209 */ /* 0x000fe20007810000 */
[----:B------:R-:W-:Y:S01]  /*8df0*/  IMAD.MOV.U32 R11, RZ, RZ, R37 ;  /* 0x000000ffff0b7224 */ /* 0x000fe200078e0025 */
[C---:B------:R-:W-:Y:S02]  /*8e00*/  ISETP.GT.AND P5, PT, R0.reuse, 0x11, PT ;  /* 0x000000110000780c */ /* 0x040fe40003fa4270 */
[----:B------:R-:W-:Y:S02]  /*8e10*/  FMNMX.FTZ R2, R209, R2, !PT ;  /* 0x00000002d1027209 */ /* 0x000fe40007810000 */
[----:B------:R-:W-:Y:S02]  /*8e20*/  FSEL R214, R15, -INF , P5 ;  /* 0xff8000000fd67808 */ /* 0x000fe40002800000 */
[----:B------:R-:W-:Y:S01]  /*8e30*/  FMNMX.FTZ R2, R215, R2, !PT ;  /* 0x00000002d7027209 */ /* 0x000fe20007810000 */
[----:B------:R-:W4:Y:S01]  /*8e40*/  MUFU.TANH R31, R31 ;  /* 0x0000001f001f7308 */ /* 0x000f220000002400 */
[----:B------:R-:W-:Y:S02]  /*8e50*/  ISETP.GT.AND P5, PT, R0, 0x19, PT ;  /* 0x000000190000780c */ /* 0x000fe40003fa4270 */
[----:B------:R-:W-:Y:S02]  /*8e60*/  FMNMX.FTZ R2, R214, R2, !PT ;  /* 0x00000002d6027209 */ /* 0x000fe40007810000 */
[----:B-1----:R-:W-:Y:S02]  /*8e70*/  FSEL R217, R19, -INF , P5 ;  /* 0xff80000013d97808 */ /* 0x002fe40002800000 */
[----:B------:R-:W-:Y:S02]  /*8e80*/  FMNMX.FTZ R2, R216, R2, !PT ;  /* 0x00000002d8027209 */ /* 0x000fe40007810000 */
[----:B------:R-:W-:Y:S01]  /*8e90*/  ISETP.GT.AND P5, PT, R0, 0x21, PT ;  /* 0x000000210000780c */ /* 0x000fe20003fa4270 */
[----:B------:R-:W1:Y:S01]  /*8ea0*/  MUFU.TANH R34, R34 ;  /* 0x0000002200227308 */ /* 0x000e620000002400 */
[----:B------:R-:W-:Y:S02]  /*8eb0*/  FMNMX.FTZ R2, R217, R2, !PT ;  /* 0x00000002d9027209 */ /* 0x000fe40007810000 */
[----:B------:R-:W-:Y:S01]  /*8ec0*/  FSEL R223, R23, -INF , P5 ;  /* 0xff80000017df7808 */ /* 0x000fe20002800000 */
[----:B------:R-:W-:Y:S01]  /*8ed0*/  IMAD.MOV.U32 R23, RZ, RZ, R48 ;  /* 0x000000ffff177224 */ /* 0x000fe200078e0030 */
[----:B------:R-:W-:Y:S02]  /*8ee0*/  FMNMX.FTZ R2, R12, R2, !PT ;  /* 0x000000020c027209 */ /* 0x000fe40007810000 */
[----:B------:R-:W-:Y:S02]  /*8ef0*/  ISETP.GT.AND P0, PT, R0, 0x28, PT ;  /* 0x000000280000780c */ /* 0x000fe40003f04270 */
[----:B------:R-:W-:Y:S01]  /*8f00*/  FMNMX.FTZ R2, R223, R2, !PT ;  /* 0x00000002df027209 */ /* 0x000fe20007810000 */
[----:B------:R-:W1:Y:S01]  /*8f10*/  MUFU.TANH R38, R38 ;  /* 0x0000002600267308 */ /* 0x000e620000002400 */
[----:B--2---:R-:W-:Y:S02]  /*8f20*/  FSEL R9, R26, -INF , P0 ;  /* 0xff8000001a097808 */ /* 0x004fe40000000000 */
[----:B------:R-:W-:Y:S02]  /*8f30*/  ISETP.GT.AND P0, PT, R0, 0x30, PT ;  /* 0x000000300000780c */ /* 0x000fe40003f04270 */
[----:B------:R-:W-:Y:S02]  /*8f40*/  FMNMX.FTZ R2, R9, R2, !PT ;  /* 0x0000000209027209 */ /* 0x000fe40007810000 */
[----:B----4-:R-:W-:Y:S01]  /*8f50*/  FSEL R106, R30, -INF , P0 ;  /* 0xff8000001e6a7808 */ /* 0x010fe20000000000 */
[----:B------:R-:W-:Y:S01]  /*8f60*/  IMAD.MOV.U32 R30, RZ, RZ, R17 ;  /* 0x000000ffff1e7224 */ /* 0x000fe200078e0011 */
[----:B------:R-:W-:Y:S01]  /*8f70*/  FMNMX.FTZ R2, R16, R2, !PT ;  /* 0x0000000210027209 */ /* 0x000fe20007810000 */
[----:B------:R-:W2:Y:S01]  /*8f80*/  MUFU.TANH R39, R39 ;  /* 0x0000002700277308 */ /* 0x000ea20000002400 */
[----:B------:R-:W-:Y:S02]  /*8f90*/  ISETP.GT.AND P5, PT, R0, 0x31, PT ;  /* 0x000000310000780c */ /* 0x000fe40003fa4270 */
[----:B------:R-:W-:Y:S02]  /*8fa0*/  FMNMX.FTZ R2, R106, R2, !PT ;  /* 0x000000026a027209 */ /* 0x000fe40007810000 */
[----:B------:R-:W-:Y:S02]  /*8fb0*/  FSEL R13, R31, -INF , P5 ;  /* 0xff8000001f0d7808 */ /* 0x000fe40002800000 */
[----:B------:R-:W-:Y:S02]  /*8fc0*/  ISETP.GT.AND P0, PT, R0, 0x38, PT ;  /* 0x000000380000780c */ /* 0x000fe40003f04270 */
[----:B------:R-:W-:Y:S01]  /*8fd0*/  FMNMX.FTZ R2, R13, R2, !PT ;  /* 0x000000020d027209 */ /* 0x000fe20007810000 */
[----:B------:R-:W4:Y:S01]  /*8fe0*/  MUFU.TANH R43, R43 ;  /* 0x0000002b002b7308 */ /* 0x000f220000002400 */
[----:B-1----:R-:W-:Y:S01]  /*8ff0*/  FSEL R41, R34, -INF , P0 ;  /* 0xff80000022297808 */ /* 0x002fe20000000000 */
[----:B------:R-:W-:Y:S01]  /*9000*/  IMAD.MOV.U32 R34, RZ, RZ, R36 ;  /* 0x000000ffff227224 */ /* 0x000fe200078e0024 */
[----:B------:R-:W-:Y:S02]  /*9010*/  ISETP.GT.AND P5, PT, R0, 0x40, PT ;  /* 0x000000400000780c */ /* 0x000fe40003fa4270 */
[----:B------:R-:W-:Y:S02]  /*9020*/  FMNMX.FTZ R2, R41, R2, !PT ;  /* 0x0000000229027209 */ /* 0x000fe40007810000 */
[----:B------:R-:W-:Y:S02]  /*9030*/  FSEL R38, R38, -INF , P5 ;  /* 0xff80000026267808 */ /* 0x000fe40002800000 */
[----:B------:R-:W-:Y:S01]  /*9040*/  FMNMX.FTZ R2, R107, R2, !PT ;  /* 0x000000026b027209 */ /* 0x000fe20007810000 */
[----:B------:R-:W1:Y:S01]  /*9050*/  MUFU.TANH R7, R7 ;  /* 0x0000000700077308 */ /* 0x000e620000002400 */
[----:B------:R-:W-:Y:S02]  /*9060*/  ISETP.GT.AND P0, PT, R0, 0x41, PT ;  /* 0x000000410000780c */ /* 0x000fe40003f04270 */
[----:B------:R-:W-:Y:S02]  /*9070*/  FMNMX.FTZ R2, R38, R2, !PT ;  /* 0x0000000226027209 */ /* 0x000fe40007810000 */
[----:B--2---:R-:W-:Y:S02]  /*9080*/  FSEL R39, R39, -INF , P0 ;  /* 0xff80000027277808 */ /* 0x004fe40000000000 */
[C---:B------:R-:W-:Y:S02]  /*9090*/  ISETP.GT.AND P5, PT, R0.reuse, 0x49, PT ;  /* 0x000000490000780c */ /* 0x040fe40003fa4270 */
[----:B------:R-:W-:Y:S01]  /*90a0*/  ISETP.GT.AND P0, PT, R0, 0x50, PT ;  /* 0x000000500000780c */ /* 0x000fe20003f04270 */
[----:B------:R-:W2:Y:S01]  /*90b0*/  MUFU.TANH R3, R3 ;  /* 0x0000000300037308 */ /* 0x000ea20000002400 */
[----:B------:R-:W-:Y:S02]  /*90c0*/  FMNMX.FTZ R2, R39, R2, !PT ;  /* 0x0000000227027209 */ /* 0x000fe40007810000 */
[----:B------:R-:W-:Y:S02]  /*90d0*/  ISETP.GT.AND P6, PT, R218, R11, PT ;  /* 0x0000000bda00720c */ /* 0x000fe40003fc4270 */
[----:B----4-:R-:W-:Y:S01]  /*90e0*/  FSEL R18, R43, -INF , P5 ;  /* 0xff8000002b127808 */ /* 0x010fe20002800000 */
[----:B------:R-:W-:Y:S01]  /*90f0*/  IMAD.MOV.U32 R43, RZ, RZ, R12 ;  /* 0x000000ffff2b7224 */ /* 0x000fe200078e000c */
[C---:B------:R-:W-:Y:S02]  /*9100*/  ISETP.GT.AND P5, PT, R0.reuse, 0x58, PT ;  /* 0x000000580000780c */ /* 0x040fe40003fa4270 */
[----:B------:R-:W-:Y:S01]  /*9110*/  MOV R47, R105 ;  /* 0x00000069002f7202 */ /* 0x000fe20000000f00 */
[----:B------:R-:W4:Y:S01]  /*9120*/  MUFU.TANH R102, R51 ;  /* 0x0000003300667308 */ /* 0x000f220000002400 */
[----:B------:R-:W-:Y:S02]  /*9130*/  MOV R27, R49 ;  /* 0x00000031001b7202 */ /* 0x000fe40000000f00 */
[----:B------:R-:W-:Y:S02]  /*9140*/  MOV R31, R8 ;  /* 0x00000008001f7202 */ /* 0x000fe40000000f00 */
[----:B-1----:R-:W-:Y:S02]  /*9150*/  FSEL R19, R7, -INF , P0 ;  /* 0xff80000007137808 */ /* 0x002fe40000000000 */
[----:B------:R-:W-:Y:S02]  /*9160*/  ISETP.GT.AND P0, PT, R0, 0x59, PT ;  /* 0x000000590000780c */ /* 0x000fe40003f04270 */
[----:B------:R-:W-:Y:S02]  /*9170*/  FMNMX.FTZ R0, R42, R2, !PT ;  /* 0x000000022a007209 */ /* 0x000fe40007810000 */
[----:B------:R-:W1:Y:S01]  /*9180*/  SHFL.BFLY PT, R2, R101, 0x1, 0x1f ;  /* 0x0c201f0065027f89 */ /* 0x000e6200000e0000 */
[----:B------:R-:W-:Y:S02]  /*9190*/  MOV R35, R13 ;  /* 0x0000000d00237202 */ /* 0x000fe40000000f00 */
[----:B------:R-:W-:Y:S02]  /*91a0*/  FMNMX.FTZ R0, R18, R0, !PT ;  /* 0x0000000012007209 */ /* 0x000fe40007810000 */
[----:B--2---:R-:W-:Y:S02]  /*91b0*/  FSEL R46, R3, -INF , P5 ;  /* 0xff800000032e7808 */ /* 0x004fe40002800000 */
[----:B------:R-:W-:Y:S02]  /*91c0*/  FMNMX.FTZ R0, R19, R0, !PT ;  /* 0x0000000013007209 */ /* 0x000fe40007810000 */
[----:B------:R-:W-:Y:S02]  /*91d0*/  MOV R26, R45 ;  /* 0x0000002d001a7202 */ /* 0x000fe40000000f00 */
[----:B------:R-:W-:Y:S02]  /*91e0*/  FMNMX.FTZ R0, R22, R0, !PT ;  /* 0x0000000016007209 */ /* 0x000fe40007810000 */
[----:B----4-:R-:W-:Y:S02]  /*91f0*/  FSEL R102, R102, -INF , P0 ;  /* 0xff80000066667808 */ /* 0x010fe40000000000 */
[----:B------:R-:W-:Y:S02]  /*9200*/  FMNMX.FTZ R0, R46, R0, !PT ;  /* 0x000000002e007209 */ /* 0x000fe40007810000 */
[----:B------:R-:W-:Y:S02]  /*9210*/  MOV R51, R20 ;  /* 0x0000001400337202 */ /* 0x000fe40000000f00 */
[----:B------:R-:W-:Y:S02]  /*9220*/  FMNMX.FTZ R0, R102, R0, !PT ;  /* 0x0000000066007209 */ /* 0x000fe40007810000 */
[----:B------:R-:W-:Y:S02]  /*9230*/  MOV R50, R44 ;  /* 0x0000002c00327202 */ /* 0x000fe40000000f00 */
[----:B------:R-:W-:Y:S02]  /*9240*/  MOV R10, R33 ;  /* 0x00000021000a7202 */ /* 0x000fe40000000f00 */
[----:B-1----:R-:W-:Y:S02]  /*9250*/  FMNMX.FTZ R101, R101, R2, !PT ;  /* 0x0000000265657209 */ /* 0x002fe40007810000 */
[----:B------:R-:W1:Y:S01]  /*9260*/  SHFL.BFLY PT, R2, R0, 0x2, 0x1f ;  /* 0x0c401f0000027f89 */ /* 0x000e6200000e0000 */
[----:B------:R-:W-:Y:S02]  /*9270*/  MOV R105, R32 ;  /* 0x0000002000697202 */ /* 0x000fe40000000f00 */
[C---:B------:R-:W-:Y:S04]  /*9280*/  FSETP.NEU.FTZ.AND P0, PT, R101.reuse, -INF , PT ;  /* 0xff8000006500780b */ /* 0x040fe80003f1d000 */
[----:B------:R-:W-:Y:S02]  /*9290*/  FSEL R3, R101, RZ, P0 ;  /* 0x000000ff65037208 */ /* 0x000fe40000000000 */
[----:B-1----:R-:W-:Y:S03]  /*92a0*/  FMNMX.FTZ R0, R0, R2, !PT ;  /* 0x0000000200007209 */ /* 0x002fe60007810000 */
[----:B------:R-:W-:Y:S02]  /*92b0*/  FADD.FTZ R2, -R3, R103 ;  /* 0x0000006703027221 */ /* 0x000fe40000010100 */
[----:B------:R-:W-:Y:S01]  /*92c0*/  FMUL.FTZ R103, R101, c[0x0][0x2d0] ;  /* 0x0000b40065677a20 */ /* 0x000fe20000410000 */
[----:B------:R-:W1:Y:S04]  /*92d0*/  SHFL.BFLY PT, R3, R0, 0x1, 0x1f ;  /* 0x0c201f0000037f89 */ /* 0x000e6800000e0000 */
[----:B------:R-:W-:Y:S05]  /*92e0*/  FSEL R103, R103, RZ, P0 ;  /* 0x000000ff67677208 */ /* 0x000fea0000000000 */
[----:B------:R-:W-:Y:S04]  /*92f0*/  FFMA.FTZ R5, R5, c[0x0][0x2d0], -R103 ;  /* 0x0000b40005057a23 */ /* 0x000fe80000010867 */
[----:B------:R-:W-:Y:S01]  /*9300*/  MUFU.EX2 R166, R5 ;  /* 0x0000000500a67308 */ /* 0x000fe20000000800 */
[----:B-1----:R-:W-:Y:S01]  /*9310*/  FMNMX.FTZ R100, R0, R3, !PT ;  /* 0x0000000300647209 */ /* 0x002fe20007810000 */
[----:B------:R-:W-:Y:S03]  /*9320*/  FMUL.FTZ R0, R2, c[0x0][0x2d0] ;  /* 0x0000b40002007a20 */ /* 0x000fe60000410000 */
[C---:B------:R-:W-:Y:S05]  /*9330*/  FSETP.NEU.FTZ.AND P0, PT, R100.reuse, -INF , PT ;  /* 0xff8000006400780b */ /* 0x040fea0003f1d000 */
[----:B------:R1:W2:Y:S01]  /*9340*/  MUFU.EX2 R2, R0 ;  /* 0x0000000000027308 */ /* 0x0002a20000000800 */
[C---:B------:R-:W-:Y:S01]  /*9350*/  FMUL.FTZ R164, R100.reuse, c[0x0][0x2d0] ;  /* 0x0000b40064a47a20 */ /* 0x040fe20000410000 */
[----:B------:R-:W-:Y:S04]  /*9360*/  FSEL R3, R100, RZ, P0 ;  /* 0x000000ff64037208 */ /* 0x000fe80000000000 */
[----:B------:R-:W-:Y:S05]  /*9370*/  FSEL R164, R164, RZ, P0 ;  /* 0x000000ffa4a47208 */ /* 0x000fea0000000000 */
[----:B------:R-:W-:Y:S04]  /*9380*/  FFMA.FTZ R4, R4, c[0x0][0x2d0], -R164 ;  /* 0x0000b40004047a23 */ /* 0x000fe800000108a4 */
[----:B------:R4:W-:Y:S01]  /*9390*/  MUFU.EX2 R165, R4 ;  /* 0x0000000400a57308 */ /* 0x0009e20000000800 */
[----:B-1----:R-:W-:Y:S01]  /*93a0*/  FADD.FTZ R0, -R3, R104 ;  /* 0x0000006803007221 */ /* 0x002fe20000010100 */
[----:B------:R-:W-:Y:S01]  /*93b0*/  MOV R3, R16 ;  /* 0x0000001000037202 */ /* 0x000fe20000000f00 */
[----:B--2---:R-:W-:Y:S01]  /*93c0*/  FMUL.FTZ R5, R2, R109 ;  /* 0x0000006d02057220 */ /* 0x004fe20000410000 */
[----:B------:R-:W-:Y:S01]  /*93d0*/  MOV R109, R9 ;  /* 0x00000009006d7202 */ /* 0x000fe20000000f00 */
[----:B------:R-:W-:Y:S01]  /*93e0*/  FMUL.FTZ R0, R0, c[0x0][0x2d0] ;  /* 0x0000b40000007a20 */ /* 0x000fe20000410000 */
[----:B------:R-:W-:Y:S01]  /*93f0*/  MOV R104, R25 ;  /* 0x0000001900687202 */ /* 0x000fe20000000f00 */
[C---:B------:R-:W-:Y:S02]  /*9400*/  FMUL.FTZ R8, R2.reuse, R112 ;  /* 0x0000007002087220 */ /* 0x040fe40000410000 */
[C---:B------:R-:W-:Y:S01]  /*9410*/  FMUL.FTZ R9, R2.reuse, R113 ;  /* 0x0000007102097220 */ /* 0x040fe20000410000 */
[----:B------:R-:W-:Y:S01]  /*9420*/  MOV R113, R29 ;  /* 0x0000001d00717202 */ /* 0x000fe20000000f00 */
[----:B------:R-:W1:Y:S01]  /*9430*/  MUFU.EX2 R0, R0 ;  /* 0x0000000000007308 */ /* 0x000e620000000800 */
[C---:B------:R-:W-:Y:S02]  /*9440*/  FMUL.FTZ R13, R2.reuse, R117 ;  /* 0x00000075020d7220 */ /* 0x040fe40000410000 */
[C---:B------:R-:W-:Y:S01]  /*9450*/  FMUL.FTZ R16, R2.reuse, R120 ;  /* 0x0000007802107220 */ /* 0x040fe20000410000 */
[----:B------:R-:W-:Y:S01]  /*9460*/  MOV R120, R41 ;  /* 0x0000002900787202 */ /* 0x000fe20000000f00 */
[C---:B------:R-:W-:Y:S02]  /*9470*/  FMUL.FTZ R17, R2.reuse, R121 ;  /* 0x0000007902117220 */ /* 0x040fe40000410000 */
[----:B------:R-:W-:Y:S02]  /*9480*/  IMAD.MOV.U32 R121, RZ, RZ, R40 ;  /* 0x000000ffff797224 */ /* 0x000fe400078e0028 */
[----:B------:R-:W-:Y:S02]  /*9490*/  IMAD.MOV.U32 R112, RZ, RZ, R21 ;  /* 0x000000ffff707224 */ /* 0x000fe400078e0015 */
[----:B------:R-:W-:Y:S02]  /*94a0*/  IMAD.MOV.U32 R117, RZ, RZ, R28 ;  /* 0x000000ffff757224 */ /* 0x000fe400078e001c */
[C---:B------:R-:W-:Y:S02]  /*94b0*/  FFMA.FTZ R213, R2.reuse, R213, R166 ;  /* 0x000000d502d57223 */ /* 0x040fe400000100a6 */
[C---:B----4-:R-:W-:Y:S02]  /*94c0*/  FMUL.FTZ R4, R2.reuse, R108 ;  /* 0x0000006c02047220 */ /* 0x050fe40000410000 */
[C---:B------:R-:W-:Y:S01]  /*94d0*/  FMUL.FTZ R12, R2.reuse, R116 ;  /* 0x00000074020c7220 */ /* 0x040fe20000410000 */
[----:B------:R-:W-:Y:S01]  /*94e0*/  MOV R116, R24 ;  /* 0x0000001800747202 */ /* 0x000fe20000000f00 */
[C---:B------:R-:W-:Y:S02]  /*94f0*/  FMUL.FTZ R20, R2.reuse, R124 ;  /* 0x0000007c02147220 */ /* 0x040fe40000410000 */
[C---:B------:R-:W-:Y:S01]  /*9500*/  FMUL.FTZ R21, R2.reuse, R125 ;  /* 0x0000007d02157220 */ /* 0x040fe20000410000 */
[----:B------:R-:W-:Y:S01]  /*9510*/  MOV R125, R117 ;  /* 0x00000075007d7202 */ /* 0x000fe20000000f00 */
[----:B------:R-:W-:Y:S01]  /*9520*/  FMUL.FTZ R24, R2, R128 ;  /* 0x0000008002187220 */ /* 0x000fe20000410000 */
[----:B------:R-:W-:Y:S01]  /*9530*/  MOV R117, R109 ;  /* 0x0000006d00757202 */ /* 0x000fe20000000f00 */
[----:B-1----:R-:W-:Y:S01]  /*9540*/  FMUL.FTZ R11, R0, R115 ;  /* 0x00000073000b7220 */ /* 0x002fe20000410000 */
[----:B------:R-:W-:Y:S01]  /*9550*/  IADD3 R115, R218, -0x1, RZ ;  /* 0xffffffffda737810 */ /* 0x000fe20007ffe0ff */
[C---:B------:R-:W-:Y:S01]  /*9560*/  FMUL.FTZ R25, R2.reuse, R129 ;  /* 0x0000008102197220 */ /* 0x040fe20000410000 */
[----:B------:R-:W-:Y:S01]  /*9570*/  MOV R109, R51 ;  /* 0x00000033006d7202 */ /* 0x000fe20000000f00 */
        /* <DEDUP_REMOVED lines=8> */
[----:B------:R-:W-:Y:S01]  /*9600*/  IMAD.MOV.U32 R137, RZ, RZ, R19 ;  /* 0x000000ffff897224 */ /* 0x000fe200078e0013 */
[----:B------:R-:W-:Y:S01]  /*9610*/  MOV R124, R116 ;  /* 0x00000074007c7202 */ /* 0x000fe20000000f00 */
[C---:B------:R-:W-:Y:S02]  /*9620*/  FMUL.FTZ R36, R2.reuse, R140 ;  /* 0x0000008c02247220 */ /* 0x040fe40000410000 */
[C---:B------:R-:W-:Y:S01]  /*9630*/  FMUL.FTZ R37, R2.reuse, R141 ;  /* 0x0000008d02257220 */ /* 0x040fe20000410000 */
[----:B------:R-:W-:Y:S01]  /*9640*/  MOV R141, R10 ;  /* 0x0000000a008d7202 */ /* 0x000fe20000000f00 */
[----:B------:R-:W-:Y:S01]  /*9650*/  FMUL.FTZ R40, R2, R144 ;  /* 0x0000009002287220 */ /* 0x000fe20000410000 */
[----:B------:R-:W-:Y:S01]  /*9660*/  MOV R144, R18 ;  /* 0x0000001200907202 */ /* 0x000fe20000000f00 */
[----:B------:R-:W-:Y:S02]  /*9670*/  FMUL.FTZ R18, R0, R122 ;  /* 0x0000007a00127220 */ /* 0x000fe40000410000 */
[C---:B------:R-:W-:Y:S01]  /*9680*/  FMUL.FTZ R41, R2.reuse, R145 ;  /* 0x0000009102297220 */ /* 0x040fe20000410000 */
[----:B------:R-:W-:Y:S01]  /*9690*/  MOV R145, R42 ;  /* 0x0000002a00917202 */ /* 0x000fe20000000f00 */
[C---:B------:R-:W-:Y:S01]  /*96a0*/  FMUL.FTZ R44, R2.reuse, R148 ;  /* 0x00000094022c7220 */ /* 0x040fe20000410000 */
[----:B------:R-:W2:Y:S01]  /*96b0*/  LDL R122, [R1+0x28] ;  /* 0x00002800017a7983 */ /* 0x000ea20000100800 */
[C---:B------:R-:W-:Y:S01]  /*96c0*/  FMUL.FTZ R45, R2.reuse, R149 ;  /* 0x00000095022d7220 */ /* 0x040fe20000410000 */
[----:B------:R-:W-:Y:S01]  /*96d0*/  MOV R149, R50 ;  /* 0x0000003200957202 */ /* 0x000fe20000000f00 */
[C---:B------:R-:W-:Y:S02]  /*96e0*/  FMUL.FTZ R48, R2.reuse, R152 ;  /* 0x0000009802307220 */ /* 0x040fe40000410000 */
[----:B------:R-:W-:Y:S02]  /*96f0*/  IMAD.MOV.U32 R152, RZ, RZ, R47 ;  /* 0x000000ffff987224 */ /* 0x000fe400078e002f */
[----:B------:R-:W-:Y:S01]  /*9700*/  FMUL.FTZ R49, R2, R153 ;  /* 0x0000009902317220 */ /* 0x000fe20000410000 */
[----:B------:R-:W-:Y:S01]  /*9710*/  MOV R153, R23 ;  /* 0x0000001700997202 */ /* 0x000fe20000000f00 */
[----:B------:R-:W-:Y:S02]  /*9720*/  FMUL.FTZ R23, R0, R127 ;  /* 0x0000007f00177220 */ /* 0x000fe40000410000 */
        /* <DEDUP_REMOVED lines=12> */
[----:B------:R-:W-:Y:S02]  /*97f0*/  FMUL.FTZ R76, R2, R76 ;  /* 0x0000004c024c7220 */ /* 0x000fe40000410000 */
[----:B---3--:R-:W-:Y:S02]  /*9800*/  FFMA.FTZ R108, R0, R6, R165 ;  /* 0x00000006006c7223 */ /* 0x008fe400000100a5 */
        /* <DEDUP_REMOVED lines=11> */
[----:B------:R-:W-:Y:S01]  /*98c0*/  MOV R2, R30 ;  /* 0x0000001e00027202 */ /* 0x000fe20000000f00 */
[C---:B------:R-:W-:Y:S01]  /*98d0*/  FMUL.FTZ R6, R0.reuse, R110 ;  /* 0x0000006e00067220 */ /* 0x040fe20000410000 */
[----:B------:R-:W-:Y:S01]  /*98e0*/  MOV R110, R105 ;  /* 0x00000069006e7202 */ /* 0x000fe20000000f00 */
[C---:B------:R-:W-:Y:S01]  /*98f0*/  FMUL.FTZ R7, R0.reuse, R111 ;  /* 0x0000006f00077220 */ /* 0x040fe20000410000 */
[----:B------:R-:W-:Y:S01]  /*9900*/  MOV R111, R26 ;  /* 0x0000001a006f7202 */ /* 0x000fe20000000f00 */
[C---:B------:R-:W-:Y:S02]  /*9910*/  FMUL.FTZ R10, R0.reuse, R114 ;  /* 0x00000072000a7220 */ /* 0x040fe40000410000 */
[C---:B------:R-:W-:Y:S02]  /*9920*/  FMUL.FTZ R14, R0.reuse, R118 ;  /* 0x00000076000e7220 */ /* 0x040fe40000410000 */
[C---:B------:R-:W-:Y:S01]  /*9930*/  FMUL.FTZ R15, R0.reuse, R119 ;  /* 0x00000077000f7220 */ /* 0x040fe20000410000 */
[----:B------:R-:W-:Y:S01]  /*9940*/  MOV R119, R121 ;  /* 0x0000007900777202 */ /* 0x000fe20000000f00 */
[----:B------:R-:W-:Y:S01]  /*9950*/  IMAD.MOV.U32 R121, RZ, RZ, R113 ;  /* 0x000000ffff797224 */ /* 0x000fe200078e0071 */
[----:B------:R-:W-:Y:S01]  /*9960*/  MOV R113, R43 ;  /* 0x0000002b00717202 */ /* 0x000fe20000000f00 */
[----:B------:R-:W-:Y:S02]  /*9970*/  IMAD.MOV.U32 R133, RZ, RZ, R31 ;  /* 0x000000ffff857224 */ /* 0x000fe400078e001f */
        /* <DEDUP_REMOVED lines=8> */
[----:B------:R-:W-:Y:S01]  /*9a00*/  MOV R146, R141 ;  /* 0x0000008d00927202 */ /* 0x000fe20000000f00 */
        /* <DEDUP_REMOVED lines=29> */
[----:B------:R-:W-:Y:S01]  /*9be0*/  IMAD.MOV.U32 R140, RZ, RZ, R120 ;  /* 0x000000ffff8c7224 */ /* 0x000fe200078e0078 */
[----:B------:R-:W-:Y:S01]  /*9bf0*/  MOV R120, R112 ;  /* 0x0000007000787202 */ /* 0x000fe20000000f00 */
[----:B------:R-:W-:Y:S02]  /*9c00*/  IMAD.MOV.U32 R112, RZ, RZ, R35 ;  /* 0x000000ffff707224 */ /* 0x000fe400078e0023 */
[C---:B------:R-:W-:Y:S01]  /*9c10*/  FMUL.FTZ R35, R0.reuse, R139 ;  /* 0x0000008b00237220 */ /* 0x040fe20000410000 */
[----:B------:R-:W-:Y:S01]  /*9c20*/  MOV R154, R120 ;  /* 0x00000078009a7202 */ /* 0x000fe20000000f00 */
[----:B------:R-:W-:Y:S01]  /*9c30*/  IMAD.MOV.U32 R114, RZ, RZ, R27 ;  /* 0x000000ffff727224 */ /* 0x000fe200078e001b */
[----:B------:R-:W-:Y:S01]  /*9c40*/  MOV R126, R112 ;  /* 0x00000070007e7202 */ /* 0x000fe20000000f00 */
[C---:B------:R-:W-:Y:S02]  /*9c50*/  FMUL.FTZ R27, R0.reuse, R131 ;  /* 0x00000083001b7220 */ /* 0x040fe40000410000 */
[----:B------:R-:W-:Y:S02]  /*9c60*/  IMAD.MOV.U32 R148, RZ, RZ, R39 ;  /* 0x000000ffff947224 */ /* 0x000fe400078e0027 */
[----:B------:R-:W-:Y:S01]  /*9c70*/  FMUL.FTZ R39, R0, R143 ;  /* 0x0000008f00277220 */ /* 0x000fe20000410000 */
[----:B------:R-:W-:Y:S01]  /*9c80*/  @P6 SHF.R.S32.HI R0, RZ, 0x1f, R115 ;  /* 0x0000001fff006819 */ /* 0x000fe20000011473 */
[----:B------:R-:W-:Y:S01]  /*9c90*/  IMAD.MOV.U32 R118, RZ, RZ, R2 ;  /* 0x000000ffff767224 */ /* 0x000fe200078e0002 */
[----:B------:R-:W-:Y:S01]  /*9ca0*/  MOV R143, R110 ;  /* 0x0000006e008f7202 */ /* 0x000fe20000000f00 */
[----:B------:R-:W-:Y:S02]  /*9cb0*/  IMAD.MOV.U32 R116, RZ, RZ, R104 ;  /* 0x000000ffff747224 */ /* 0x000fe400078e0068 */
[----:B------:R-:W-:Y:S01]  /*9cc0*/  @P6 IMAD R0, R0, c[0x0][0x1e0], RZ ;  /* 0x0000780000006a24 */ /* 0x000fe200078e02ff */
[----:B------:R-:W-:Y:S01]  /*9cd0*/  MOV R139, R118 ;  /* 0x00000076008b7202 */ /* 0x000fe20000000f00 */
[C---:B------:R-:W-:Y:S01]  /*9ce0*/  @P6 IMAD.WIDE.U32 R104, R115.reuse, c[0x0][0x1e0], RZ ;  /* 0x0000780073686a25 */ /* 0x040fe200078e00ff */
[----:B------:R-:W-:Y:S03]  /*9cf0*/  MOV R141, R116 ;  /* 0x00000074008d7202 */ /* 0x000fe60000000f00 */
[----:B------:R-:W-:Y:S01]  /*9d00*/  @P6 IMAD R0, R115, c[0x0][0x1e4], R0 ;  /* 0x0000790073006a24 */ /* 0x000fe200078e0200 */
[----:B------:R-:W-:Y:S01]  /*9d10*/  MOV R115, R114 ;  /* 0x0000007200737202 */ /* 0x000fe20000000f00 */
[----:B------:R-:W-:Y:S01]  /*9d20*/  IMAD.MOV.U32 R127, RZ, RZ, R119 ;  /* 0x000000ffff7f7224 */ /* 0x000fe200078e0077 */
[----:B------:R-:W-:Y:S01]  /*9d30*/  MOV R114, R149 ;  /* 0x0000009500727202 */ /* 0x000fe20000000f00 */
[----:B------:R-:W-:Y:S01]  /*9d40*/  IMAD.MOV.U32 R123, RZ, RZ, R132 ;  /* 0x000000ffff7b7224 */ /* 0x000fe200078e0084 */
[----:B------:R-:W-:Y:S01]  /*9d50*/  MOV R149, R133 ;  /* 0x0000008500957202 */ /* 0x000fe20000000f00 */
[----:B------:R-:W-:Y:S01]  /*9d60*/  IMAD.MOV.U32 R133, RZ, RZ, R3 ;  /* 0x000000ffff857224 */ /* 0x000fe200078e0003 */
[----:B------:R-:W-:Y:S01]  /*9d70*/  @P6 IADD3 R0, R105, R0, RZ ;  /* 0x0000000069006210 */ /* 0x000fe20007ffe0ff */
[----:B------:R-:W2:Y:S01]  /*9d80*/  LDL.64 R2, [R1+0x30] ;  /* 0x0000300001027983 */ /* 0x000ea20000100a00 */
[----:B------:R-:W-:Y:S01]  /*9d90*/  IMAD.MOV.U32 R132, RZ, RZ, R107 ;  /* 0x000000ffff847224 */ /* 0x000fe200078e006b */
[----:B------:R-:W-:Y:S01]  /*9da0*/  MOV R119, R114 ;  /* 0x0000007200777202 */ /* 0x000fe20000000f00 */
[----:B------:R-:W-:Y:S01]  /*9db0*/  IMAD.MOV.U32 R134, RZ, RZ, R111 ;  /* 0x000000ffff867224 */ /* 0x000fe200078e006f */
[----:B------:R-:W-:Y:S01]  /*9dc0*/  MOV R131, R123 ;  /* 0x0000007b00837202 */ /* 0x000fe20000000f00 */
[----:B------:R-:W-:Y:S01]  /*9dd0*/  @P6 IMAD R0, R0, 0x60, RZ ;  /* 0x0000006000006824 */ /* 0x000fe200078e02ff */
[----:B------:R-:W-:Y:S01]  /*9de0*/  MOV R123, R113 ;  /* 0x00000071007b7202 */ /* 0x000fe20000000f00 */
[----:B------:R-:W-:Y:S01]  /*9df0*/  IMAD.MOV.U32 R130, RZ, RZ, R126 ;  /* 0x000000ffff827224 */ /* 0x000fe200078e007e */
[----:B------:R-:W-:Y:S01]  /*9e00*/  MOV R138, R115 ;  /* 0x00000073008a7202 */ /* 0x000fe20000000f00 */
[----:B------:R-:W-:Y:S01]  /*9e10*/  IMAD.MOV.U32 R126, RZ, RZ, R109 ;  /* 0x000000ffff7e7224 */ /* 0x000fe200078e006d */
[----:B------:R-:W-:Y:S01]  /*9e20*/  MOV R150, R133 ;  /* 0x0000008500967202 */ /* 0x000fe20000000f00 */
[----:B------:R-:W-:Y:S01]  /*9e30*/  IMAD.MOV.U32 R147, RZ, RZ, R140 ;  /* 0x000000ffff937224 */ /* 0x000fe200078e008c */
[----:B------:R-:W-:Y:S01]  /*9e40*/  MOV R140, R121 ;  /* 0x00000079008c7202 */ /* 0x000fe20000000f00 */
[----:B------:R-:W-:Y:S01]  /*9e50*/  FFMA.FTZ R112, R211, c[0x0][0x2d0], -R103 ;  /* 0x0000b400d3707a23 */ /* 0x000fe20000010867 */
[----:B------:R-:W-:Y:S01]  /*9e60*/  MOV R133, R125 ;  /* 0x0000007d00857202 */ /* 0x000fe20000000f00 */
[----:B------:R-:W-:Y:S02]  /*9e70*/  IMAD.MOV.U32 R142, RZ, RZ, R119 ;  /* 0x000000ffff8e7224 */ /* 0x000fe400078e0077 */
[----:B------:R-:W-:Y:S02]  /*9e80*/  IMAD.MOV.U32 R125, RZ, RZ, R117 ;  /* 0x000000ffff7d7224 */ /* 0x000fe400078e0075 */
[----:B------:R-:W-:Y:S01]  /*9e90*/  MUFU.EX2 R112, R112 ;  /* 0x0000007000707308 */ /* 0x000fe20000000800 */
[----:B------:R-:W-:Y:S02]  /*9ea0*/  IMAD.MOV.U32 R151, RZ, RZ, R124 ;  /* 0x000000ffff977224 */ /* 0x000fe400078e007c */
[----:B------:R-:W-:Y:S03]  /*9eb0*/  FFMA.FTZ R128, R128, c[0x0][0x2d0], -R164 ;  /* 0x0000b40080807a23 */ /* 0x000fe600000108a4 */
[----:B------:R-:W-:Y:S02]  /*9ec0*/  MOV R155, R151 ;  /* 0x00000097009b7202 */ /* 0x000fe40000000f00 */
[----:B------:R-:W-:Y:S01]  /*9ed0*/  MOV R151, R147 ;  /* 0x0000009300977202 */ /* 0x000fe20000000f00 */
[----:B------:R-:W-:Y:S01]  /*9ee0*/  IMAD.MOV.U32 R147, RZ, RZ, R143 ;  /* 0x000000ffff937224 */ /* 0x000fe200078e008f */
[----:B--2---:R-:W-:Y:S02]  /*9ef0*/  @P6 MOV R3, R122 ;  /* 0x0000007a00036202 */ /* 0x004fe40000000f00 */
[----:B------:R-:W-:Y:S02]  /*9f00*/  MOV R122, R149 ;  /* 0x00000095007a7202 */ /* 0x000fe40000000f00 */
[----:B------:R-:W-:Y:S01]  /*9f10*/  MOV R149, R129 ;  /* 0x0000008100957202 */ /* 0x000fe20000000f00 */
[----:B------:R-:W-:Y:S01]  /*9f20*/  @P6 IMAD.WIDE.U32 R2, R104, 0x60, R2 ;  /* 0x0000006068026825 */ /* 0x000fe200078e0002 */
[----:B------:R-:W-:Y:S02]  /*9f30*/  MOV R129, R106 ;  /* 0x0000006a00817202 */ /* 0x000fe40000000f00 */
[----:B------:R-:W-:Y:S02]  /*9f40*/  MOV R135, R122 ;  /* 0x0000007a00877202 */ /* 0x000fe40000000f00 */
[----:B------:R-:W-:Y:S02]  /*9f50*/  @P6 IADD3 R0, R3, R0, RZ ;  /* 0x0000000003006210 */ /* 0x000fe40007ffe0ff */
[----:B------:R-:W-:Y:S01]  /*9f60*/  MOV R143, R135 ;  /* 0x00000087008f7202 */ /* 0x000fe20000000f00 */
[----:B------:R-:W-:Y:S01]  /*9f70*/  IMAD.MOV.U32 R135, RZ, RZ, R130 ;  /* 0x000000ffff877224 */ /* 0x000fe200078e0082 */
[C---:B------:R-:W-:Y:S01]  /*9f80*/  @P6 SHF.L.U64.HI R104, R2.reuse, 0x1, R0 ;  /* 0x0000000102686819 */ /* 0x040fe20000010200 */
[----:B------:R-:W-:Y:S01]  /*9f90*/  @P6 IMAD.SHL.U32 R0, R2, 0x2, RZ ;  /* 0x0000000202006824 */ /* 0x000fe200078e00ff */
[----:B------:R-:W-:Y:S04]  /*9fa0*/  MOV R130, R125 ;  /* 0x0000007d00827202 */ /* 0x000fe80000000f00 */
[C---:B------:R-:W-:Y:S02]  /*9fb0*/  @P6 IADD3 R2, P0, R0.reuse, c[0x0][0x1c8], RZ ;  /* 0x0000720000026a10 */ /* 0x040fe40007f1e0ff */
[----:B------:R-:W-:Y:S02]  /*9fc0*/  @P6 IADD3 R106, P5, R0, 0x80, RZ ;  /* 0x00000080006a6810 */ /* 0x000fe40007fbe0ff */
[----:B------:R-:W-:Y:S02]  /*9fd0*/  @P6 IADD3.X R3, R104, c[0x0][0x1cc], RZ, P0, !PT ;  /* 0x0000730068036a10 */ /* 0x000fe400007fe4ff */
[----:B------:R-:W-:Y:S03]  /*9fe0*/  @P6 IADD3 R106, P0, R106, c[0x0][0x1c8], RZ ;  /* 0x000072006a6a6a10 */ /* 0x000fe60007f1e0ff */
[----:B------:R1:W-:Y:S01]  /*9ff0*/  @P6 LDGSTS.E.BYPASS.LTC128B.128 [R127+0xc100], [R2.64], !P4 ;  /* 0x0c100000027f6fae */ /* 0x0003e2000e101d48 */
[--C-:B------:R-:W-:Y:S02]  /*a000*/  @P6 IADD3.X R107, RZ, c[0x0][0x1cc], R104.reuse, P0, P5 ;  /* 0x00007300ff6b6a10 */ /* 0x100fe400007ea468 */
[----:B------:R-:W-:Y:S05]  /*a010*/  @P6 IADD3 R0, P5, R0, 0x100, RZ ;  /* 0x0000010000006810 */ /* 0x000fea0007fbe0ff */
[----:B------:R2:W-:Y:S02]  /*a020*/  @P6 LDGSTS.E.BYPASS.LTC128B.128 [R127+0xf100], [R106.64], !P3 ;  /* 0x0f1000006a7f6fae */ /* 0x0005e4000d901d48 */
[----:B--2---:R-:W-:Y:S01]  /*a030*/  @P6 IADD3 R106, P0, R0, c[0x0][0x1c8], RZ ;  /* 0x00007200006a6a10 */ /* 0x004fe20007f1e0ff */
[--C-:B------:R-:W-:Y:S03]  /*a040*/  FFMA.FTZ R0, R210, c[0x0][0x2d0], -R103.reuse ;  /* 0x0000b400d2007a23 */ /* 0x100fe60000010867 */
[----:B------:R-:W-:Y:S02]  /*a050*/  @P6 IADD3.X R107, RZ, c[0x0][0x1cc], R104, P0, P5 ;  /* 0x00007300ff6b6a10 */ /* 0x000fe400007ea468 */
[----:B------:R-:W-:Y:S01]  /*a060*/  @P6 MOV R104, 0x6 ;  /* 0x0000000600686802 */ /* 0x000fe20000000f00 */
[----:B------:R-:W2:Y:S02]  /*a070*/  MUFU.EX2 R0, R0 ;  /* 0x0000000000007308 */ /* 0x000ea40000000800 */
[----:B------:R3:W-:Y:S02]  /*a080*/  @P6 LDGSTS.E.BYPASS.LTC128B.128 [R127+0x12100], [R106.64], !P2 ;  /* 0x121000006a7f6fae */ /* 0x0007e4000d101d48 */
[----:B---3--:R-:W-:Y:S04]  /*a090*/  @P6 MOV R106, c[0x0][0x1e0] ;  /* 0x00007800006a6a02 */ /* 0x008fe80000000f00 */
[C---:B------:R-:W-:Y:S01]  /*a0a0*/  @P6 SHF.L.U64.HI R104, R106.reuse, R104, c[0x0][0x1e4] ;  /* 0x000079006a686619 */ /* 0x040fe20000010268 */
[----:B------:R-:W-:Y:S05]  /*a0b0*/  @P6 IMAD.SHL.U32 R106, R106, 0x40, RZ ;  /* 0x000000406a6a6824 */ /* 0x000fea00078e00ff */
[----:B-1----:R-:W-:Y:S04]  /*a0c0*/  @P6 IADD3 R2, P0, R2, R106, RZ ;  /* 0x0000006a02026210 */ /* 0x002fe80007f1e0ff */
[----:B------:R-:W-:Y:S02]  /*a0d0*/  @P6 IADD3.X R3, R104, R3, RZ, P0, !PT ;  /* 0x0000000368036210 */ /* 0x000fe400007fe4ff */
[----:B------:R-:W-:Y:S03]  /*a0e0*/  @P6 IADD3 R106, P0, R106, R2, RZ ;  /* 0x000000026a6a6210 */ /* 0x000fe60007f1e0ff */
[----:B------:R1:W-:Y:S01]  /*a0f0*/  @P6 LDGSTS.E.BYPASS.LTC128B.128 [R127+0xd100], [R2.64], !P4 ;  /* 0x0d100000027f6fae */ /* 0x0003e2000e101d48 */
[----:B------:R-:W-:Y:S02]  /*a100*/  @P6 IADD3.X R107, R104, R3, RZ, P0, !PT ;  /* 0x00000003686b6210 */ /* 0x000fe400007fe4ff */
[----:B--2---:R-:W-:Y:S01]  /*a110*/  F2FP.BF16.PACK_AB R104, R0, R166 ;  /* 0x000000a60068723e */ /* 0x004fe200000010ff */
[--C-:B------:R-:W-:Y:S04]  /*a120*/  FFMA.FTZ R166, R136, c[0x0][0x2d0], -R164.reuse ;  /* 0x0000b40088a67a23 */ /* 0x100fe800000108a4 */
[----:B------:R1:W-:Y:S02]  /*a130*/  @P6 LDGSTS.E.BYPASS.LTC128B.128 [R127+0x10100], [R2.64+0x80], !P3 ;  /* 0x10100080027f6fae */ /* 0x0003e4000d901d48 */
[----:B------:R-:W-:Y:S06]  /*a140*/  MUFU.EX2 R166, R166 ;  /* 0x000000a600a67308 */ /* 0x000fec0000000800 */
[----:B------:R1:W-:Y:S08]  /*a150*/  @P6 LDGSTS.E.BYPASS.LTC128B.128 [R127+0x13100], [R2.64+0x100], !P2 ;  /* 0x13100100027f6fae */ /* 0x0003f0000d101d48 */
[----:B------:R2:W-:Y:S08]  /*a160*/  @P6 LDGSTS.E.BYPASS.LTC128B.128 [R127+0xe100], [R106.64], !P4 ;  /* 0x0e1000006a7f6fae */ /* 0x0005f0000e101d48 */
[----:B------:R2:W-:Y:S08]  /*a170*/  @P6 LDGSTS.E.BYPASS.LTC128B.128 [R127+0x11100], [R106.64+0x80], !P3 ;  /* 0x111000806a7f6fae */ /* 0x0005f0000d901d48 */
[----:B------:R2:W-:Y:S01]  /*a180*/  @P6 LDGSTS.E.BYPASS.LTC128B.128 [R127+0x14100], [R106.64+0x100], !P2 ;  /* 0x141001006a7f6fae */ /* 0x0005e2000d101d48 */
[--C-:B-1----:R-:W-:Y:S02]  /*a190*/  FFMA.FTZ R2, R167, c[0x0][0x2d0], -R164.reuse ;  /* 0x0000b400a7027a23 */ /* 0x102fe400000108a4 */
[----:B------:R-:W-:Y:S05]  /*a1a0*/  FFMA.FTZ R3, R212, c[0x0][0x2d0], -R103 ;  /* 0x0000b400d4037a23 */ /* 0x000fea0000010867 */
[----:B------:R-:W0:Y:S01]  /*a1b0*/  LDGDEPBAR ;  /* 0x00000000000079af */ /* 0x000e220000000000 */
[----:B------:R-:W1:Y:S10]  /*a1c0*/  MUFU.EX2 R2, R2 ;  /* 0x0000000200027308 */ /* 0x000e740000000800 */
[----:B------:R3:W4:Y:S01]  /*a1d0*/  MUFU.EX2 R114, R3 ;  /* 0x0000000300727308 */ /* 0x0007220000000800 */
[----:B--2---:R-:W-:Y:S02]  /*a1e0*/  FADD.FTZ R106, R0, R213 ;  /* 0x000000d5006a7221 */ /* 0x004fe40000010000 */
[----:B------:R-:W-:Y:S02]  /*a1f0*/  FFMA.FTZ R0, R209, c[0x0][0x2d0], -R164 ;  /* 0x0000b400d1007a23 */ /* 0x000fe400000108a4 */
[----:B------:R-:W-:Y:S02]  /*a200*/  FADD.FTZ R115, R112, R106 ;  /* 0x0000006a70737221 */ /* 0x000fe40000010000 */
[C---:B-1----:R-:W-:Y:S03]  /*a210*/  FADD.FTZ R121, R2.reuse, R108 ;  /* 0x0000006c02797221 */ /* 0x042fe60000010000 */
[----:B------:R1:W-:Y:S01]  /*a220*/  MUFU.EX2 R113, R0 ;  /* 0x0000000000717308 */ /* 0x0003e20000000800 */
[----:B------:R-:W2:Y:S01]  /*a230*/  LDSM.16.MT88.4 R108, [R224] ;  /* 0x00000000e06c783b */ /* 0x000ea20000004200 */
[----:B------:R-:W-:Y:S01]  /*a240*/  F2FP.BF16.PACK_AB R105, R2, R165 ;  /* 0x000000a50269723e */ /* 0x000fe200000010ff */
[--C-:B------:R-:W-:Y:S02]  /*a250*/  FFMA.FTZ R2, R220, c[0x0][0x2d0], -R103.reuse ;  /* 0x0000b400dc027a23 */ /* 0x100fe40000010867 */
[--C-:B------:R-:W-:Y:S02]  /*a260*/  FFMA.FTZ R165, R153, c[0x0][0x2d0], -R103.reuse ;  /* 0x0000b40099a57a23 */ /* 0x100fe40000010867 */
[--C-:B---3--:R-:W-:Y:S01]  /*a270*/  FFMA.FTZ R3, R208, c[0x0][0x2d0], -R164.reuse ;  /* 0x0000b400d0037a23 */ /* 0x108fe200000108a4 */
[----:B----4-:R-:W-:Y:S02]  /*a280*/  F2FP.BF16.PACK_AB R106, R114, R112 ;  /* 0x00000070726a723e */ /* 0x010fe400000010ff */
[----:B------:R3:W-:Y:S01]  /*a290*/  MUFU.EX2 R119, R2 ;  /* 0x0000000200777308 */ /* 0x0007e20000000800 */
[--C-:B------:R-:W-:Y:S09]  /*a2a0*/  FFMA.FTZ R112, R216, c[0x0][0x2d0], -R164.reuse ;  /* 0x0000b400d8707a23 */ /* 0x100ff200000108a4 */
[----:B------:R-:W4:Y:S01]  /*a2b0*/  MUFU.EX2 R3, R3 ;  /* 0x0000000300037308 */ /* 0x000f220000000800 */
[----:B-1----:R-:W-:Y:S09]  /*a2c0*/  FFMA.FTZ R0, R219, c[0x0][0x2d0], -R103 ;  /* 0x0000b400db007a23 */ /* 0x002ff20000010867 */
[----:B------:R-:W-:Y:S01]  /*a2d0*/  MUFU.EX2 R120, R112 ;  /* 0x0000007000787308 */ /* 0x000fe20000000800 */
[--C-:B---3--:R-:W-:Y:S09]  /*a2e0*/  FFMA.FTZ R2, R215, c[0x0][0x2d0], -R164.reuse ;  /* 0x0000b400d7027a23 */ /* 0x108ff200000108a4 */
[----:B------:R1:W-:Y:S01]  /*a2f0*/  MUFU.EX2 R116, R2 ;  /* 0x0000000200747308 */ /* 0x0003e20000000800 */
[----:B----4-:R-:W-:Y:S01]  /*a300*/  F2FP.BF16.PACK_AB R107, R113, R3 ;  /* 0x00000003716b723e */ /* 0x010fe200000010ff */
[----:B------:R-:W-:Y:S04]  /*a310*/  FADD.FTZ R3, R3, R121 ;  /* 0x0000007903037221 */ /* 0x000fe80000010000 */
[----:B------:R-:W-:Y:S04]  /*a320*/  FADD.FTZ R122, R113, R3 ;  /* 0x00000003717a7221 */ /* 0x000fe80000010000 */
[----:B------:R-:W3:Y:S01]  /*a330*/  MUFU.EX2 R0, R0 ;  /* 0x0000000000007308 */ /* 0x000ee20000000800 */
[C---:B--2---:R-:W-:Y:S05]  /*a340*/  HMMA.16816.F32.BF16 R4, R104.reuse, R108, R4 ;  /* 0x0000006c6804723c */ /* 0x044fea0000041804 */
[--C-:B------:R-:W-:Y:S03]  /*a350*/  FFMA.FTZ R3, R130, c[0x0][0x2d0], -R164.reuse ;  /* 0x0000b40082037a23 */ /* 0x100fe600000108a4 */
[C---:B------:R-:W-:Y:S01]  /*a360*/  HMMA.16816.F32.BF16 R8, R104.reuse, R110, R8 ;  /* 0x0000006e6808723c */ /* 0x040fe20000041808 */
[----:B------:R-:W2:Y:S01]  /*a370*/  LDSM.16.MT88.4 R108, [R228] ;  /* 0x00000000e46c783b */ /* 0x000ea20000004200 */
[----:B------:R-:W-:Y:S02]  /*a380*/  MUFU.EX2 R130, R3 ;  /* 0x0000000300827308 */ /* 0x000fe40000000800 */
[--C-:B-1----:R-:W-:Y:S08]  /*a390*/  FFMA.FTZ R2, R214, c[0x0][0x2d0], -R164.reuse ;  /* 0x0000b400d6027a23 */ /* 0x102ff000000108a4 */
[----:B------:R1:W4:Y:S10]  /*a3a0*/  MUFU.EX2 R118, R2 ;  /* 0x0000000200767308 */ /* 0x0003340000000800 */
[----:B------:R-:W-:Y:S01]  /*a3b0*/  MUFU.EX2 R165, R165 ;  /* 0x000000a500a57308 */ /* 0x000fe20000000800 */
[--C-:B-1----:R-:W-:Y:S09]  /*a3c0*/  FFMA.FTZ R2, R221, c[0x0][0x2d0], -R103.reuse ;  /* 0x0000b400dd027a23 */ /* 0x102ff20000010867 */
[----:B------:R1:W-:Y:S01]  /*a3d0*/  MUFU.EX2 R117, R2 ;  /* 0x0000000200757308 */ /* 0x0003e20000000800 */
[C---:B--2---:R-:W-:Y:S08]  /*a3e0*/  HMMA.16816.F32.BF16 R12, R104.reuse, R108, R12 ;  /* 0x0000006c680c723c */ /* 0x044ff0000004180c */
[C---:B------:R-:W-:Y:S01]  /*a3f0*/  HMMA.16816.F32.BF16 R16, R104.reuse, R110, R16 ;  /* 0x0000006e6810723c */ /* 0x040fe20000041810 */
[----:B------:R-:W2:Y:S03]  /*a400*/  LDSM.16.MT88.4 R108, [R227] ;  /* 0x00000000e36c783b */ /* 0x000ea60000004200 */
[----:B-1----:R-:W-:Y:S01]  /*a410*/  FFMA.FTZ R2, R222, c[0x0][0x2d0], -R103 ;  /* 0x0000b400de027a23 */ /* 0x002fe20000010867 */
[----:B------:R-:W-:Y:S03]  /*a420*/  IADD3 R222, R218, -0x1, RZ ;  /* 0xffffffffdade7810 */ /* 0x000fe60007ffe0ff */
[----:B------:R1:W1:Y:S01]  /*a430*/  MUFU.EX2 R127, R2 ;  /* 0x00000002007f7308 */ /* 0x0002620000000800 */
[C---:B--2---:R-:W-:Y:S03]  /*a440*/  HMMA.16816.F32.BF16 R20, R104.reuse, R108, R20 ;  /* 0x0000006c6814723c */ /* 0x044fe60000041814 */
[----:B-1----:R-:W-:Y:S06]  /*a450*/  FFMA.FTZ R2, R217, c[0x0][0x2d0], -R164 ;  /* 0x0000b400d9027a23 */ /* 0x002fec00000108a4 */
[----:B------:R1:W2:Y:S01]  /*a460*/  MUFU.EX2 R124, R2 ;  /* 0x00000002007c7308 */ /* 0x0002a20000000800 */
[C---:B------:R-:W-:Y:S01]  /*a470*/  HMMA.16816.F32.BF16 R24, R104.reuse, R110, R24 ;  /* 0x0000006e6818723c */ /* 0x040fe20000041818 */
[----:B------:R-:W2:Y:S02]  /*a480*/  LDSM.16.MT88.4 R108, [R249] ;  /* 0x00000000f96c783b */ /* 0x000ea40000004200 */
[----:B-1----:R-:W-:Y:S06]  /*a490*/  FADD.FTZ R2, R114, R115 ;  /* 0x0000007372027221 */ /* 0x002fec0000010000 */
[----:B------:R-:W-:Y:S03]  /*a4a0*/  LDSM.16.MT88.4 R112, [R228+0x1000] ;  /* 0x00100000e470783b */ /* 0x000fe60000004200 */
[----:B---3--:R-:W-:Y:S02]  /*a4b0*/  FADD.FTZ R121, R0, R2 ;  /* 0x0000000200797221 */ /* 0x008fe40000010000 */
[----:B------:R-:W-:Y:S04]  /*a4c0*/  FADD.FTZ R2, R116, R122 ;  /* 0x0000007a74027221 */ /* 0x000fe80000010000 */
[----:B----4-:R-:W-:Y:S04]  /*a4d0*/  FADD.FTZ R2, R118, R2 ;  /* 0x0000000276027221 */ /* 0x010fe80000010000 */
[----:B------:R-:W-:Y:S01]  /*a4e0*/  FADD.FTZ R2, R120, R2 ;  /* 0x0000000278027221 */ /* 0x000fe20000010000 */
[C---:B--2---:R-:W-:Y:S08]  /*a4f0*/  HMMA.16816.F32.BF16 R28, R104.reuse, R108, R28 ;  /* 0x0000006c681c723c */ /* 0x044ff0000004181c */
        /* <DEDUP_REMOVED lines=25> */
[----:B------:R-:W1:Y:S06]  /*a690*/  LDSM.16.MT88.4 R108, [R224+0x800] ;  /* 0x00080000e06c783b */ /* 0x000e6c0000004200 */
[----:B------:R-:W-:Y:S01]  /*a6a0*/  F2FP.BF16.PACK_AB R104, R119, R0 ;  /* 0x000000007768723e */ /* 0x000fe200000010ff */
[--C-:B------:R-:W-:Y:S01]  /*a6b0*/  FFMA.FTZ R0, R126, c[0x0][0x2d0], -R103.reuse ;  /* 0x0000b4007e007a23 */ /* 0x100fe20000010867 */
[----:B------:R-:W-:Y:S03]  /*a6c0*/  F2FP.BF16.PACK_AB R105, R118, R116 ;  /* 0x000000747669723e */ /* 0x000fe600000010ff */
[----:B------:R-:W-:Y:S02]  /*a6d0*/  F2FP.BF16.PACK_AB R106, R127, R117 ;  /* 0x000000757f6a723e */ /* 0x000fe400000010ff */
[C---:B------:R-:W-:Y:S01]  /*a6e0*/  F2FP.BF16.PACK_AB R107, R124.reuse, R120 ;  /* 0x000000787c6b723e */ /* 0x040fe200000010ff */
[----:B------:R-:W-:Y:S01]  /*a6f0*/  FADD.FTZ R124, R124, R2 ;  /* 0x000000027c7c7221 */ /* 0x000fe20000010000 */
[----:B------:R-:W-:Y:S02]  /*a700*/  MOV R126, R123 ;  /* 0x0000007b007e7202 */ /* 0x000fe40000000f00 */
[----:B------:R2:W3:Y:S03]  /*a710*/  MUFU.EX2 R123, R0 ;  /* 0x00000000007b7308 */ /* 0x0004e60000000800 */
[C---:B-1----:R-:W-:Y:S03]  /*a720*/  HMMA.16816.F32.BF16 R4, R104.reuse, R108, R4 ;  /* 0x0000006c6804723c */ /* 0x042fe60000041804 */
[--C-:B--2---:R-:W-:Y:S02]  /*a730*/  FFMA.FTZ R0, R154, c[0x0][0x2d0], -R103.reuse ;  /* 0x0000b4009a007a23 */ /* 0x104fe40000010867 */
[----:B------:R-:W-:Y:S01]  /*a740*/  IMAD.MOV.U32 R154, RZ, RZ, R150 ;  /* 0x000000ffff9a7224 */ /* 0x000fe200078e0096 */
[----:B------:R-:W-:Y:S02]  /*a750*/  MOV R150, R146 ;  /* 0x0000009200967202 */ /* 0x000fe40000000f00 */
[C---:B------:R-:W-:Y:S01]  /*a760*/  HMMA.16816.F32.BF16 R8, R104.reuse, R110, R8 ;  /* 0x0000006e6808723c */ /* 0x040fe20000041808 */
[----:B------:R-:W1:Y:S03]  /*a770*/  LDSM.16.MT88.4 R108, [R228+0x800] ;  /* 0x00080000e46c783b */ /* 0x000e660000004200 */
[----:B------:R-:W-:Y:S02]  /*a780*/  MOV R146, R131 ;  /* 0x0000008300927202 */ /* 0x000fe40000000f00 */
[----:B------:R-:W-:Y:S02]  /*a790*/  MOV R131, R129 ;  /* 0x0000008100837202 */ /* 0x000fe40000000f00 */
[----:B------:R2:W4:Y:S04]  /*a7a0*/  MUFU.EX2 R129, R0 ;  /* 0x0000000000817308 */ /* 0x0005280000000800 */
[--C-:B--2---:R-:W-:Y:S06]  /*a7b0*/  FFMA.FTZ R0, R126, c[0x0][0x2d0], -R164.reuse ;  /* 0x0000b4007e007a23 */ /* 0x104fec00000108a4 */
[----:B------:R2:W-:Y:S01]  /*a7c0*/  MUFU.EX2 R125, R0 ;  /* 0x00000000007d7308 */ /* 0x0005e20000000800 */
[C---:B-1----:R-:W-:Y:S08]  /*a7d0*/  HMMA.16816.F32.BF16 R12, R104.reuse, R108, R12 ;  /* 0x0000006c680c723c */ /* 0x042ff0000004180c */
[C---:B------:R-:W-:Y:S01]  /*a7e0*/  HMMA.16816.F32.BF16 R16, R104.reuse, R110, R16 ;  /* 0x0000006e6810723c */ /* 0x040fe20000041810 */
[----:B------:R-:W1:Y:S03]  /*a7f0*/  LDSM.16.MT88.4 R108, [R227+0x800] ;  /* 0x00080000e36c783b */ /* 0x000e660000004200 */
[----:B--2---:R-:W-:Y:S05]  /*a800*/  FFMA.FTZ R0, R223, c[0x0][0x2d0], -R164 ;  /* 0x0000b400df007a23 */ /* 0x004fea00000108a4 */
[----:B------:R-:W2:Y:S01]  /*a810*/  LDL R223, [R1+0xc] ;  /* 0x00000c0001df7983 */ /* 0x000ea20000100800 */
[----:B------:R3:W-:Y:S02]  /*a820*/  MUFU.EX2 R126, R0 ;  /* 0x00000000007e7308 */ /* 0x0007e40000000800 */
[----:B---3--:R-:W-:Y:S01]  /*a830*/  FFMA.FTZ R0, R155, c[0x0][0x2d0], -R103 ;  /* 0x0000b4009b007a23 */ /* 0x008fe20000010867 */
[C---:B-1----:R-:W-:Y:S03]  /*a840*/  HMMA.16816.F32.BF16 R20, R104.reuse, R108, R20 ;  /* 0x0000006c6814723c */ /* 0x042fe60000041814 */
[----:B------:R-:W-:Y:S01]  /*a850*/  IMAD.MOV.U32 R155, RZ, RZ, R154 ;  /* 0x000000ffff9b7224 */ /* 0x000fe200078e009a */
[----:B------:R-:W-:Y:S02]  /*a860*/  MOV R154, R150 ;  /* 0x00000096009a7202 */ /* 0x000fe40000000f00 */
[----:B------:R-:W-:Y:S01]  /*a870*/  MOV R150, R147 ;  /* 0x0000009300967202 */ /* 0x000fe20000000f00 */
[----:B------:R-:W-:Y:S01]  /*a880*/  IMAD.MOV.U32 R147, RZ, RZ, R135 ;  /* 0x000000ffff937224 */ /* 0x000fe200078e0087 */
[C---:B------:R-:W-:Y:S01]  /*a890*/  HMMA.16816.F32.BF16 R24, R104.reuse, R110, R24 ;  /* 0x0000006e6818723c */ /* 0x040fe20000041818 */
[----:B------:R-:W1:Y:S03]  /*a8a0*/  LDSM.16.MT88.4 R108, [R230+0x800] ;  /* 0x00080000e66c783b */ /* 0x000e660000004200 */
[----:B------:R-:W-:Y:S02]  /*a8b0*/  MOV R135, R131 ;  /* 0x0000008300877202 */ /* 0x000fe40000000f00 */
[----:B------:R3:W1:Y:S02]  /*a8c0*/  MUFU.EX2 R131, R0 ;  /* 0x0000000000837308 */ /* 0x0006640000000800 */
[----:B---3--:R-:W-:Y:S08]  /*a8d0*/  FFMA.FTZ R0, R141, c[0x0][0x2d0], -R103 ;  /* 0x0000b4008d007a23 */ /* 0x008ff00000010867 */
[----:B------:R3:W3:Y:S01]  /*a8e0*/  MUFU.EX2 R141, R0 ;  /* 0x00000000008d7308 */ /* 0x0006e20000000800 */
[C---:B-1----:R-:W-:Y:S08]  /*a8f0*/  HMMA.16816.F32.BF16 R28, R104.reuse, R108, R28 ;  /* 0x0000006c681c723c */ /* 0x042ff0000004181c */
[C---:B------:R-:W-:Y:S01]  /*a900*/  HMMA.16816.F32.BF16 R32, R104.reuse, R110, R32 ;  /* 0x0000006e6820723c */ /* 0x040fe20000041820 */
[----:B------:R-:W1:Y:S03]  /*a910*/  LDSM.16.MT88.4 R108, [R224+0x3800] ;  /* 0x00380000e06c783b */ /* 0x000e660000004200 */
[----:B---3--:R-:W-:Y:S01]  /*a920*/  FFMA.FTZ R0, R155, c[0x0][0x2d0], -R164 ;  /* 0x0000b4009b007a23 */ /* 0x008fe200000108a4 */
[----:B------:R-:W-:Y:S01]  /*a930*/  MOV R155, R150 ;  /* 0x00000096009b7202 */ /* 0x000fe20000000f00 */
[----:B------:R-:W-:Y:S01]  /*a940*/  IMAD.MOV.U32 R150, RZ, RZ, R135 ;  /* 0x000000ffff967224 */ /* 0x000fe200078e0087 */
[----:B------:R-:W-:Y:S02]  /*a950*/  MOV R135, R140 ;  /* 0x0000008c00877202 */ /* 0x000fe40000000f00 */
[----:B------:R3:W-:Y:S03]  /*a960*/  MUFU.EX2 R140, R0 ;  /* 0x00000000008c7308 */ /* 0x0007e60000000800 */
[----:B---3--:R-:W-:Y:S01]  /*a970*/  FADD.FTZ R0, R119, R121 ;  /* 0x0000007977007221 */ /* 0x008fe20000010000 */
[C---:B-1----:R-:W-:Y:S03]  /*a980*/  HMMA.16816.F32.BF16 R36, R104.reuse, R108, R36 ;  /* 0x0000006c6824723c */ /* 0x042fe60000041824 */
[----:B------:R-:W-:Y:S02]  /*a990*/  FADD.FTZ R122, R117, R0 ;  /* 0x00000000757a7221 */ /* 0x000fe40000010000 */
[----:B------:R-:W-:Y:S01]  /*a9a0*/  LDSM.16.MT88.4 R116, [R228+0x1800] ;  /* 0x00180000e474783b */ /* 0x000fe20000004200 */
[--C-:B------:R-:W-:Y:S02]  /*a9b0*/  FFMA.FTZ R0, R133, c[0x0][0x2d0], -R103.reuse ;  /* 0x0000b40085007a23 */ /* 0x100fe40000010867 */
[C---:B------:R-:W-:Y:S02]  /*a9c0*/  HMMA.16816.F32.BF16 R40, R104.reuse, R110, R40 ;  /* 0x0000006e6828723c */ /* 0x040fe40000041828 */
[----:B------:R1:W3:Y:S02]  /*a9d0*/  MUFU.EX2 R133, R0 ;  /* 0x0000000000857308 */ /* 0x0002e40000000800 */
[----:B------:R-:W-:Y:S01]  /*a9e0*/  FADD.FTZ R122, R127, R122 ;  /* 0x0000007a7f7a7221 */ /* 0x000fe20000010000 */
[----:B------:R-:W3:Y:S03]  /*a9f0*/  LDSM.16.MT88.4 R108, [R228+0x3800] ;  /* 0x00380000e46c783b */ /* 0x000ee60000004200 */
[----:B------:R-:W-:Y:S04]  /*aa00*/  FADD.FTZ R2, R123, R122 ;  /* 0x0000007a7b027221 */ /* 0x000fe80000010000 */
[----:B----4-:R-:W-:Y:S04]  /*aa10*/  FADD.FTZ R2, R129, R2 ;  /* 0x0000000281027221 */ /* 0x010fe80000010000 */
[----:B------:R-:W-:Y:S04]  /*aa20*/  FADD.FTZ R2, R131, R2 ;  /* 0x0000000283027221 */ /* 0x000fe80000010000 */
[----:B------:R-:W-:Y:S02]  /*aa30*/  FADD.FTZ R2, R141, R2 ;  /* 0x000000028d027221 */ /* 0x000fe40000010000 */
[----:B-1----:R-:W-:Y:S02]  /*aa40*/  FFMA.FTZ R0, R135, c[0x0][0x2d0], -R103 ;  /* 0x0000b40087007a23 */ /* 0x002fe40000010867 */
[----:B---3--:R-:W-:Y:S02]  /*aa50*/  FADD.FTZ R2, R133, R2 ;  /* 0x0000000285027221 */ /* 0x008fe40000010000 */
[----:B------:R1:W3:Y:S01]  /*aa60*/  MUFU.EX2 R135, R0 ;  /* 0x0000000000877308 */ /* 0x0002e20000000800 */
[C---:B------:R-:W-:Y:S08]  /*aa70*/  HMMA.16816.F32.BF16 R44, R104.reuse, R108, R44 ;  /* 0x0000006c682c723c */ /* 0x040ff0000004182c */
[C---:B------:R-:W-:Y:S01]  /*aa80*/  HMMA.16816.F32.BF16 R48, R104.reuse, R110, R48 ;  /* 0x0000006e6830723c */ /* 0x040fe20000041830 */
[----:B------:R-:W4:Y:S03]  /*aa90*/  LDSM.16.MT88.4 R108, [R227+0x3800] ;  /* 0x00380000e36c783b */ /* 0x000f260000004200 */
[----:B-1----:R-:W-:Y:S01]  /*aaa0*/  FFMA.FTZ R0, R150, c[0x0][0x2d0], -R164 ;  /* 0x0000b40096007a23 */ /* 0x002fe200000108a4 */
[----:B------:R-:W-:Y:S01]  /*aab0*/  MOV R150, R132 ;  /* 0x0000008400967202 */ /* 0x000fe20000000f00 */
[----:B---3--:R-:W-:Y:S02]  /*aac0*/  FADD.FTZ R2, R135, R2 ;  /* 0x0000000287027221 */ /* 0x008fe40000010000 */
[----:B------:R1:W-:Y:S04]  /*aad0*/  MUFU.EX2 R132, R0 ;  /* 0x0000000000847308 */ /* 0x0003e80000000800 */
[----:B-1----:R-:W-:Y:S02]  /*aae0*/  FFMA.FTZ R0, R147, c[0x0][0x2d0], -R164 ;  /* 0x0000b40093007a23 */ /* 0x002fe400000108a4 */
[----:B------:R-:W-:Y:S01]  /*aaf0*/  IMAD.MOV.U32 R147, RZ, RZ, R146 ;  /* 0x000000ffff937224 */ /* 0x000fe200078e0092 */
[----:B------:R-:W-:Y:S02]  /*ab00*/  MOV R146, R143 ;  /* 0x0000008f00927202 */ /* 0x000fe40000000f00 */
[----:B------:R-:W-:Y:S01]  /*ab10*/  MOV R143, R142 ;  /* 0x0000008e008f7202 */ /* 0x000fe20000000f00 */
[----:B------:R-:W-:Y:S01]  /*ab20*/  IMAD.MOV.U32 R142, RZ, RZ, R139 ;  /* 0x000000ffff8e7224 */ /* 0x000fe200078e008b */
[----:B------:R-:W-:Y:S01]  /*ab30*/  MOV R139, R138 ;  /* 0x0000008a008b7202 */ /* 0x000fe20000000f00 */
[--C-:B------:R-:W-:Y:S01]  /*ab40*/  FFMA.FTZ R3, R146, c[0x0][0x2d0], -R103.reuse ;  /* 0x0000b40092037a23 */ /* 0x100fe20000010867 */
[C---:B----4-:R-:W-:Y:S03]  /*ab50*/  HMMA.16816.F32.BF16 R52, R104.reuse, R108, R52 ;  /* 0x0000006c6834723c */ /* 0x050fe60000041834 */
[----:B------:R-:W-:Y:S01]  /*ab60*/  MOV R138, R134 ;  /* 0x00000086008a7202 */ /* 0x000fe20000000f00 */
[--C-:B------:R-:W-:Y:S01]  /*ab70*/  FFMA.FTZ R120, R143, c[0x0][0x2d0], -R103.reuse ;  /* 0x0000b4008f787a23 */ /* 0x100fe20000010867 */
[----:B------:R1:W-:Y:S01]  /*ab80*/  MUFU.EX2 R134, R0 ;  /* 0x0000000000867308 */ /* 0x0003e20000000800 */
[--C-:B------:R-:W-:Y:S02]  /*ab90*/  FFMA.FTZ R121, R142, c[0x0][0x2d0], -R103.reuse ;  /* 0x0000b4008e797a23 */ /* 0x100fe40000010867 */
[C---:B------:R-:W-:Y:S01]  /*aba0*/  HMMA.16816.F32.BF16 R56, R104.reuse, R110, R56 ;  /* 0x0000006e6838723c */ /* 0x040fe20000041838 */
[----:B------:R-:W3:Y:S03]  /*abb0*/  LDSM.16.MT88.4 R108, [R230+0x3800] ;  /* 0x00380000e66c783b */ /* 0x000ee60000004200 */
[--C-:B------:R-:W-:Y:S02]  /*abc0*/  FFMA.FTZ R167, R139, c[0x0][0x2d0], -R103.reuse ;  /* 0x0000b4008ba77a23 */ /* 0x100fe40000010867 */
[--C-:B------:R-:W-:Y:S01]  /*abd0*/  FFMA.FTZ R208, R138, c[0x0][0x2d0], -R103.reuse ;  /* 0x0000b4008ad07a23 */ /* 0x100fe20000010867 */
[----:B------:R-:W-:Y:S10]  /*abe0*/  MUFU.EX2 R214, R120 ;  /* 0x0000007800d67308 */ /* 0x000ff40000000800 */
[----:B------:R-:W-:Y:S01]  /*abf0*/  MUFU.EX2 R211, R121 ;  /* 0x0000007900d37308 */ /* 0x000fe20000000800 */
[--C-:B-1----:R-:W-:Y:S09]  /*ac00*/  FFMA.FTZ R0, R155, c[0x0][0x2d0], -R103.reuse ;  /* 0x0000b4009b007a23 */ /* 0x102ff20000010867 */
[----:B------:R1:W4:Y:S10]  /*ac10*/  MUFU.EX2 R221, R0 ;  /* 0x0000000000dd7308 */ /* 0x0003340000000800 */
[----:B------:R2:W-:Y:S01]  /*ac20*/  MUFU.EX2 R215, R3 ;  /* 0x0000000300d77308 */ /* 0x0005e20000000800 */
[C---:B---3--:R-:W-:Y:S09]  /*ac30*/  HMMA.16816.F32.BF16 R60, R104.reuse, R108, R60 ;  /* 0x0000006c683c723c */ /* 0x048ff2000004183c */
[----:B------:R-:W-:Y:S01]  /*ac40*/  MUFU.EX2 R167, R167 ;  /* 0x000000a700a77308 */ /* 0x000fe20000000800 */
[C---:B------:R-:W-:Y:S01]  /*ac50*/  HMMA.16816.F32.BF16 R64, R104.reuse, R110, R64 ;  /* 0x0000006e6840723c */ /* 0x040fe20000041840 */
[----:B------:R-:W3:Y:S02]  /*ac60*/  LDSM.16.MT88.4 R108, [R224+0x6800] ;  /* 0x00680000e06c783b */ /* 0x000ee40000004200 */
[--C-:B-1----:R-:W-:Y:S02]  /*ac70*/  FFMA.FTZ R0, R154, c[0x0][0x2d0], -R103.reuse ;  /* 0x0000b4009a007a23 */ /* 0x102fe40000010867 */
[----:B----4-:R-:W-:Y:S04]  /*ac80*/  FADD.FTZ R2, R221, R2 ;  /* 0x00000002dd027221 */ /* 0x010fe80000010000 */
[----:B------:R1:W4:Y:S03]  /*ac90*/  MUFU.EX2 R220, R0 ;  /* 0x0000000000dc7308 */ /* 0x0003260000000800 */
[----:B--2---:R-:W-:Y:S02]  /*aca0*/  FFMA.FTZ R3, R137, c[0x0][0x2d0], -R164 ;  /* 0x0000b40089037a23 */ /* 0x004fe400000108a4 */
[----:B------:R-:W-:Y:S01]  /*acb0*/  LDSM.16.MT88.4 R136, [R230+0x2800] ;  /* 0x00280000e688783b */ /* 0x000fe20000004200 */
[----:B------:R-:W-:Y:S01]  /*acc0*/  ISETP.GT.AND P0, PT, R218, R223, PT ;  /* 0x000000dfda00720c */ /* 0x000fe20003f04270 */
[----:B------:R-:W-:Y:S03]  /*acd0*/  IMAD.MOV.U32 R218, RZ, RZ, R222 ;  /* 0x000000ffffda7224 */ /* 0x000fe600078e00de */
[----:B------:R-:W-:Y:S10]  /*ace0*/  MUFU.EX2 R208, R208 ;  /* 0x000000d000d07308 */ /* 0x000ff40000000800 */
[----:B------:R-:W-:Y:S01]  /*acf0*/  MUFU.EX2 R3, R3 ;  /* 0x0000000300037308 */ /* 0x000fe20000000800 */
[----:B-1----:R-:W-:Y:S02]  /*ad00*/  FFMA.FTZ R0, R151, c[0x0][0x2d0], -R164 ;  /* 0x0000b40097007a23 */ /* 0x002fe400000108a4 */
[----:B----4-:R-:W-:Y:S07]  /*ad10*/  FADD.FTZ R2, R220, R2 ;  /* 0x00000002dc027221 */ /* 0x010fee0000010000 */
[----:B------:R1:W-:Y:S01]  /*ad20*/  MUFU.EX2 R219, R0 ;  /* 0x0000000000db7308 */ /* 0x0003e20000000800 */
[C---:B---3--:R-:W-:Y:S08]  /*ad30*/  HMMA.16816.F32.BF16 R68, R104.reuse, R108, R68 ;  /* 0x0000006c6844723c */ /* 0x048ff00000041844 */
[C---:B------:R-:W-:Y:S01]  /*ad40*/  HMMA.16816.F32.BF16 R72, R104.reuse, R110, R72 ;  /* 0x0000006e6848723c */ /* 0x040fe20000041848 */
[----:B------:R-:W2:Y:S03]  /*ad50*/  LDSM.16.MT88.4 R108, [R228+0x6800] ;  /* 0x00680000e46c783b */ /* 0x000ea60000004200 */
[--C-:B-1----:R-:W-:Y:S04]  /*ad60*/  FFMA.FTZ R0, R150, c[0x0][0x2d0], -R164.reuse ;  /* 0x0000b40096007a23 */ /* 0x102fe800000108a4 */
[----:B------:R1:W-:Y:S01]  /*ad70*/  MUFU.EX2 R217, R0 ;  /* 0x0000000000d97308 */ /* 0x0003e20000000800 */
[C---:B--2---:R-:W-:Y:S03]  /*ad80*/  HMMA.16816.F32.BF16 R76, R104.reuse, R108, R76 ;  /* 0x0000006c684c723c */ /* 0x044fe6000004184c */
[--C-:B-1----:R-:W-:Y:S02]  /*ad90*/  FFMA.FTZ R0, R147, c[0x0][0x2d0], -R103.reuse ;  /* 0x0000b40093007a23 */ /* 0x102fe40000010867 */
[----:B------:R-:W-:Y:S02]  /*ada0*/  FFMA.FTZ R103, R152, c[0x0][0x2d0], -R103 ;  /* 0x0000b40098677a23 */ /* 0x000fe40000010867 */
[----:B------:R-:W-:Y:S01]  /*adb0*/  LDSM.16.MT88.4 R152, [R228+0x5800] ;  /* 0x00580000e498783b */ /* 0x000fe20000004200 */
[C---:B------:R-:W-:Y:S01]  /*adc0*/  HMMA.16816.F32.BF16 R80, R104.reuse, R110, R80 ;  /* 0x0000006e6850723c */ /* 0x040fe20000041850 */
[----:B------:R1:W2:Y:S06]  /*add0*/  MUFU.EX2 R216, R0 ;  /* 0x0000000000d87308 */ /* 0x0002ac0000000800 */
[----:B------:R-:W3:Y:S04]  /*ade0*/  LDSM.16.MT88.4 R108, [R227+0x6800] ;  /* 0x00680000e36c783b */ /* 0x000ee80000004200 */
[----:B------:R-:W-:Y:S01]  /*adf0*/  MUFU.EX2 R103, R103 ;  /* 0x0000006700677308 */ /* 0x000fe20000000800 */
[----:B-1----:R-:W-:Y:S02]  /*ae00*/  FFMA.FTZ R0, R149, c[0x0][0x2d0], -R164 ;  /* 0x0000b40095007a23 */ /* 0x002fe400000108a4 */
[----:B--2---:R-:W-:Y:S07]  /*ae10*/  FADD.FTZ R2, R216, R2 ;  /* 0x00000002d8027221 */ /* 0x004fee0000010000 */
[----:B------:R1:W2:Y:S01]  /*ae20*/  MUFU.EX2 R212, R0 ;  /* 0x0000000000d47308 */ /* 0x0002a20000000800 */
[----:B------:R-:W-:Y:S04]  /*ae30*/  FADD.FTZ R2, R215, R2 ;  /* 0x00000002d7027221 */ /* 0x000fe80000010000 */
[----:B------:R-:W-:Y:S04]  /*ae40*/  FADD.FTZ R2, R214, R2 ;  /* 0x00000002d6027221 */ /* 0x000fe80000010000 */
[----:B------:R-:W-:Y:S04]  /*ae50*/  FADD.FTZ R2, R211, R2 ;  /* 0x00000002d3027221 */ /* 0x000fe80000010000 */
[----:B------:R-:W-:Y:S01]  /*ae60*/  FADD.FTZ R2, R167, R2 ;  /* 0x00000002a7027221 */ /* 0x000fe20000010000 */
[C---:B---3--:R-:W-:Y:S03]  /*ae70*/  HMMA.16816.F32.BF16 R84, R104.reuse, R108, R84 ;  /* 0x0000006c6854723c */ /* 0x048fe60000041854 */
[--C-:B-1----:R-:W-:Y:S05]  /*ae80*/  FFMA.FTZ R0, R148, c[0x0][0x2d0], -R164.reuse ;  /* 0x0000b40094007a23 */ /* 0x102fea00000108a4 */
[C---:B------:R-:W-:Y:S01]  /*ae90*/  HMMA.16816.F32.BF16 R88, R104.reuse, R110, R88 ;  /* 0x0000006e6858723c */ /* 0x040fe20000041858 */
[----:B------:R-:W1:Y:S01]  /*aea0*/  LDSM.16.MT88.4 R108, [R230+0x6800] ;  /* 0x00680000e66c783b */ /* 0x000e620000004200 */
[----:B------:R3:W4:Y:S02]  /*aeb0*/  MUFU.EX2 R213, R0 ;  /* 0x0000000000d57308 */ /* 0x0007240000000800 */
[--C-:B---3--:R-:W-:Y:S08]  /*aec0*/  FFMA.FTZ R0, R145, c[0x0][0x2d0], -R164.reuse ;  /* 0x0000b40091007a23 */ /* 0x108ff000000108a4 */
[----:B------:R3:W2:Y:S01]  /*aed0*/  MUFU.EX2 R210, R0 ;  /* 0x0000000000d27308 */ /* 0x0006a20000000800 */
[C---:B-1----:R-:W-:Y:S08]  /*aee0*/  HMMA.16816.F32.BF16 R92, R104.reuse, R108, R92 ;  /* 0x0000006c685c723c */ /* 0x042ff0000004185c */
[----:B------:R-:W-:Y:S01]  /*aef0*/  HMMA.16816.F32.BF16 R96, R104, R110, R96 ;  /* 0x0000006e6860723c */ /* 0x000fe20000041860 */
[----:B------:R-:W1:Y:S03]  /*af00*/  LDSM.16.MT88.4 R108, [R224+0x1000] ;  /* 0x00100000e06c783b */ /* 0x000e660000004200 */
[--C-:B---3--:R-:W-:Y:S03]  /*af10*/  FFMA.FTZ R0, R144, c[0x0][0x2d0], -R164.reuse ;  /* 0x0000b40090007a23 */ /* 0x108fe600000108a4 */
[----:B------:R-:W-:Y:S01]  /*af20*/  F2FP.BF16.PACK_AB R104, R129, R123 ;  /* 0x0000007b8168723e */ /* 0x000fe200000010ff */
[----:B------:R-:W-:Y:S01]  /*af30*/  FFMA.FTZ R164, R102, c[0x0][0x2d0], -R164 ;  /* 0x0000b40066a47a23 */ /* 0x000fe200000108a4 */
[----:B------:R-:W-:Y:S01]  /*af40*/  F2FP.BF16.PACK_AB R105, R126, R125 ;  /* 0x0000007d7e69723e */ /* 0x000fe200000010ff */
[----:B------:R-:W-:Y:S01]  /*af50*/  LDSM.16.MT88.4 R120, [R227+0x2000] ;  /* 0x00200000e378783b */ /* 0x000fe20000004200 */
[----:B------:R-:W-:Y:S01]  /*af60*/  MUFU.EX2 R102, R128 ;  /* 0x0000008000667308 */ /* 0x000fe20000000800 */
[----:B------:R-:W-:Y:S02]  /*af70*/  F2FP.BF16.PACK_AB R106, R141, R131 ;  /* 0x000000838d6a723e */ /* 0x000fe400000010ff */
[----:B------:R-:W-:Y:S04]  /*af80*/  F2FP.BF16.PACK_AB R107, R140, R130 ;  /* 0x000000828c6b723e */ /* 0x000fe800000010ff */
[----:B------:R-:W-:Y:S03]  /*af90*/  LDSM.16.MT88.4 R144, [R224+0x5800] ;  /* 0x00580000e090783b */ /* 0x000fe60000004200 */
[----:B------:R3:W2:Y:S10]  /*afa0*/  MUFU.EX2 R209, R0 ;  /* 0x0000000000d17308 */ /* 0x0006b40000000800 */
[----:B------:R-:W2:Y:S01]  /*afb0*/  MUFU.EX2 R164, R164 ;  /* 0x000000a400a47308 */ /* 0x000ea20000000800 */
[C---:B-1----:R-:W-:Y:S03]  /*afc0*/  HMMA.16816.F32.BF16 R4, R104.reuse, R108, R4 ;  /* 0x0000006c6804723c */ /* 0x042fe60000041804 */
[----:B---3--:R-:W-:Y:S05]  /*afd0*/  FADD.FTZ R0, R125, R124 ;  /* 0x0000007c7d007221 */ /* 0x008fea0000010000 */
[C---:B------:R-:W-:Y:S01]  /*afe0*/  HMMA.16816.F32.BF16 R8, R104.reuse, R110, R8 ;  /* 0x0000006e6808723c */ /* 0x040fe20000041808 */
[----:B------:R-:W1:Y:S03]  /*aff0*/  LDSM.16.MT88.4 R108, [R227+0x1000] ;  /* 0x00100000e36c783b */ /* 0x000e660000004200 */
[----:B------:R-:W-:Y:S04]  /*b000*/  FADD.FTZ R0, R126, R0 ;  /* 0x000000007e007221 */ /* 0x000fe80000010000 */
[C---:B------:R-:W-:Y:S01]  /*b010*/  HMMA.16816.F32.BF16 R12, R104.reuse, R112, R12 ;  /* 0x00000070680c723c */ /* 0x040fe2000004180c */
[----:B------:R-:W-:Y:S03]  /*b020*/  LDSM.16.MT88.4 R124, [R228+0x5000] ;  /* 0x00500000e47c783b */ /* 0x000fe60000004200 */
[----:B------:R-:W-:Y:S04]  /*b030*/  FADD.FTZ R0, R130, R0 ;  /* 0x0000000082007221 */ /* 0x000fe80000010000 */
[C---:B------:R-:W-:Y:S01]  /*b040*/  HMMA.16816.F32.BF16 R16, R104.reuse, R114, R16 ;  /* 0x000000726810723c */ /* 0x040fe20000041810 */
[----:B------:R-:W3:Y:S03]  /*b050*/  LDSM.16.MT88.4 R112, [R230+0x1000] ;  /* 0x00100000e670783b */ /* 0x000ee60000004200 */
[----:B------:R-:W-:Y:S04]  /*b060*/  FADD.FTZ R0, R140, R0 ;  /* 0x000000008c007221 */ /* 0x000fe80000010000 */
[----:B------:R-:W-:Y:S01]  /*b070*/  FADD.FTZ R0, R132, R0 ;  /* 0x0000000084007221 */ /* 0x000fe20000010000 */
[----:B------:R-:W-:Y:S03]  /*b080*/  LDSM.16.MT88.4 R128, [R227+0x2800] ;  /* 0x00280000e380783b */ /* 0x000fe60000004200 */
[----:B------:R-:W-:Y:S04]  /*b090*/  FADD.FTZ R0, R134, R0 ;  /* 0x0000000086007221 */ /* 0x000fe80000010000 */
[----:B------:R-:W-:Y:S04]  /*b0a0*/  FADD.FTZ R0, R219, R0 ;  /* 0x00000000db007221 */ /* 0x000fe80000010000 */
[----:B------:R-:W-:Y:S04]  /*b0b0*/  FADD.FTZ R0, R217, R0 ;  /* 0x00000000d9007221 */ /* 0x000fe80000010000 */
[----:B--2---:R-:W-:Y:S01]  /*b0c0*/  FADD.FTZ R0, R212, R0 ;  /* 0x00000000d4007221 */ /* 0x004fe20000010000 */
[C---:B-1----:R-:W-:Y:S03]  /*b0d0*/  HMMA.16816.F32.BF16 R20, R104.reuse, R108, R20 ;  /* 0x0000006c6814723c */ /* 0x042fe60000041814 */
[----:B----4-:R-:W-:Y:S04]  /*b0e0*/  FADD.FTZ R0, R213, R0 ;  /* 0x00000000d5007221 */ /* 0x010fe80000010000 */
[----:B------:R-:W-:Y:S01]  /*b0f0*/  FADD.FTZ R0, R210, R0 ;  /* 0x00000000d2007221 */ /* 0x000fe20000010000 */
[C---:B------:R-:W-:Y:S01]  /*b100*/  HMMA.16816.F32.BF16 R24, R104.reuse, R110, R24 ;  /* 0x0000006e6818723c */ /* 0x040fe20000041818 */
[----:B------:R-:W1:Y:S03]  /*b110*/  LDSM.16.MT88.4 R108, [R224+0x4000] ;  /* 0x00400000e06c783b */ /* 0x000e660000004200 */
[----:B------:R-:W-:Y:S04]  /*b120*/  FADD.FTZ R0, R209, R0 ;  /* 0x00000000d1007221 */ /* 0x000fe80000010000 */
[C---:B---3--:R-:W-:Y:S08]  /*b130*/  HMMA.16816.F32.BF16 R28, R104.reuse, R112, R28 ;  /* 0x00000070681c723c */ /* 0x048ff0000004181c */
[C---:B------:R-:W-:Y:S01]  /*b140*/  HMMA.16816.F32.BF16 R32, R104.reuse, R114, R32 ;  /* 0x000000726820723c */ /* 0x040fe20000041820 */
[----:B------:R-:W2:Y:S07]  /*b150*/  LDSM.16.MT88.4 R112, [R228+0x4000] ;  /* 0x00400000e470783b */ /* 0x000eae0000004200 */
[C---:B-1----:R-:W-:Y:S08]  /*b160*/  HMMA.16816.F32.BF16 R36, R104.reuse, R108, R36 ;  /* 0x0000006c6824723c */ /* 0x042ff00000041824 */
[C---:B------:R-:W-:Y:S01]  /*b170*/  HMMA.16816.F32.BF16 R40, R104.reuse, R110, R40 ;  /* 0x0000006e6828723c */ /* 0x040fe20000041828 */
[----:B------:R-:W1:Y:S07]  /*b180*/  LDSM.16.MT88.4 R108, [R227+0x4000] ;  /* 0x00400000e36c783b */ /* 0x000e6e0000004200 */
[C---:B--2---:R-:W-:Y:S08]  /*b190*/  HMMA.16816.F32.BF16 R44, R104.reuse, R112, R44 ;  /* 0x00000070682c723c */ /* 0x044ff0000004182c */
        /* <DEDUP_REMOVED lines=18> */
[----:B------:R-:W-:Y:S01]  /*b2c0*/  HMMA.16816.F32.BF16 R96, R104, R114, R96 ;  /* 0x000000726860723c */ /* 0x000fe20000041860 */
[----:B------:R-:W2:Y:S06]  /*b2d0*/  LDSM.16.MT88.4 R112, [R227+0x1800] ;  /* 0x00180000e370783b */ /* 0x000eac0000004200 */
[----:B------:R-:W-:Y:S02]  /*b2e0*/  F2FP.BF16.PACK_AB R104, R135, R133 ;  /* 0x000000858768723e */ /* 0x000fe400000010ff */
[----:B------:R-:W-:Y:S03]  /*b2f0*/  F2FP.BF16.PACK_AB R105, R134, R132 ;  /* 0x000000848669723e */ /* 0x000fe600000010ff */
[----:B------:R-:W-:Y:S02]  /*b300*/  F2FP.BF16.PACK_AB R106, R220, R221 ;  /* 0x000000dddc6a723e */ /* 0x000fe400000010ff */
[----:B------:R-:W-:Y:S07]  /*b310*/  F2FP.BF16.PACK_AB R107, R217, R219 ;  /* 0x000000dbd96b723e */ /* 0x000fee00000010ff */
[C---:B-1----:R-:W-:Y:S08]  /*b320*/  HMMA.16816.F32.BF16 R4, R104.reuse, R108, R4 ;  /* 0x0000006c6804723c */ /* 0x042ff00000041804 */
[C---:B------:R-:W-:Y:S01]  /*b330*/  HMMA.16816.F32.BF16 R8, R104.reuse, R110, R8 ;  /* 0x0000006e6808723c */ /* 0x040fe20000041808 */
[----:B------:R-:W1:Y:S07]  /*b340*/  LDSM.16.MT88.4 R108, [R230+0x1800] ;  /* 0x00180000e66c783b */ /* 0x000e6e0000004200 */
[C---:B------:R-:W-:Y:S08]  /*b350*/  HMMA.16816.F32.BF16 R12, R104.reuse, R116, R12 ;  /* 0x00000074680c723c */ /* 0x040ff0000004180c */
[C---:B------:R-:W-:Y:S01]  /*b360*/  HMMA.16816.F32.BF16 R16, R104.reuse, R118, R16 ;  /* 0x000000766810723c */ /* 0x040fe20000041810 */
[----:B------:R-:W3:Y:S07]  /*b370*/  LDSM.16.MT88.4 R116, [R224+0x4800] ;  /* 0x00480000e074783b */ /* 0x000eee0000004200 */
[C---:B--2---:R-:W-:Y:S08]  /*b380*/  HMMA.16816.F32.BF16 R20, R104.reuse, R112, R20 ;  /* 0x000000706814723c */ /* 0x044ff00000041814 */
[C---:B------:R-:W-:Y:S01]  /*b390*/  HMMA.16816.F32.BF16 R24, R104.reuse, R114, R24 ;  /* 0x000000726818723c */ /* 0x040fe20000041818 */
[----:B------:R-:W2:Y:S07]  /*b3a0*/  LDSM.16.MT88.4 R112, [R228+0x4800] ;  /* 0x00480000e470783b */ /* 0x000eae0000004200 */
[C---:B-1----:R-:W-:Y:S08]  /*b3b0*/  HMMA.16816.F32.BF16 R28, R104.reuse, R108, R28 ;  /* 0x0000006c681c723c */ /* 0x042ff0000004181c */
[C---:B------:R-:W-:Y:S01]  /*b3c0*/  HMMA.16816.F32.BF16 R32, R104.reuse, R110, R32 ;  /* 0x0000006e6820723c */ /* 0x040fe20000041820 */
[----:B------:R-:W1:Y:S07]  /*b3d0*/  LDSM.16.MT88.4 R108, [R227+0x4800] ;  /* 0x00480000e36c783b */ /* 0x000e6e0000004200 */
[C---:B---3--:R-:W-:Y:S08]  /*b3e0*/  HMMA.16816.F32.BF16 R36, R104.reuse, R116, R36 ;  /* 0x000000746824723c */ /* 0x048ff00000041824 */
        /* <DEDUP_REMOVED lines=30> */
[C---:B---3--:R-:W-:Y:S08]  /*b5d0*/  HMMA.16816.F32.BF16 R12, R104.reuse, R116, R12 ;  /* 0x00000074680c723c */ /* 0x048ff0000004180c */
[C---:B------:R-:W-:Y:S01]  /*b5e0*/  HMMA.16816.F32.BF16 R16, R104.reuse, R118, R16 ;  /* 0x000000766810723c */ /* 0x040fe20000041810 */
[----:B------:R-:W3:Y:S07]  /*b5f0*/  LDSM.16.MT88.4 R116, [R227+0x5000] ;  /* 0x00500000e374783b */ /* 0x000eee0000004200 */
[C---:B------:R-:W-:Y:S08]  /*b600*/  HMMA.16816.F32.BF16 R20, R104.reuse, R120, R20 ;  /* 0x000000786814723c */ /* 0x040ff00000041814 */
[C---:B------:R-:W-:Y:S01]  /*b610*/  HMMA.16816.F32.BF16 R24, R104.reuse, R122, R24 ;  /* 0x0000007a6818723c */ /* 0x040fe20000041818 */
[----:B------:R-:W4:Y:S07]  /*b620*/  LDSM.16.MT88.4 R120, [R230+0x5000] ;  /* 0x00500000e678783b */ /* 0x000f2e0000004200 */
[C---:B--2---:R-:W-:Y:S08]  /*b630*/  HMMA.16816.F32.BF16 R28, R104.reuse, R112, R28 ;  /* 0x00000070681c723c */ /* 0x044ff0000004181c */
[C---:B------:R-:W-:Y:S01]  /*b640*/  HMMA.16816.F32.BF16 R32, R104.reuse, R114, R32 ;  /* 0x000000726820723c */ /* 0x040fe20000041820 */
[----:B------:R-:W-:Y:S07]  /*b650*/  LDSM.16.MT88.4 R112, [R228+0x8000] ;  /* 0x00800000e470783b */ /* 0x000fee0000004200 */
[C---:B-1----:R-:W-:Y:S08]  /*b660*/  HMMA.16816.F32.BF16 R36, R104.reuse, R108, R36 ;  /* 0x0000006c6824723c */ /* 0x042ff00000041824 */
        /* <DEDUP_REMOVED lines=9> */
[C---:B------:R-:W-:Y:S01]  /*b700*/  HMMA.16816.F32.BF16 R64, R104.reuse, R122, R64 ;  /* 0x0000007a6840723c */ /* 0x040fe20000041840 */
[----:B------:R-:W-:Y:S07]  /*b710*/  LDSM.16.MT88.4 R120, [R228+0x2800] ;  /* 0x00280000e478783b */ /* 0x000fee0000004200 */
[C---:B-1----:R-:W-:Y:S08]  /*b720*/  HMMA.16816.F32.BF16 R68, R104.reuse, R108, R68 ;  /* 0x0000006c6844723c */ /* 0x042ff00000041844 */
[C---:B------:R-:W-:Y:S08]  /*b730*/  HMMA.16816.F32.BF16 R72, R104.reuse, R110, R72 ;  /* 0x0000006e6848723c */ /* 0x040ff00000041848 */
[C---:B------:R-:W-:Y:S08]  /*b740*/  HMMA.16816.F32.BF16 R76, R104.reuse, R112, R76 ;  /* 0x00000070684c723c */ /* 0x040ff0000004184c */
[C---:B------:R-:W-:Y:S01]  /*b750*/  HMMA.16816.F32.BF16 R80, R104.reuse, R114, R80 ;  /* 0x000000726850723c */ /* 0x040fe20000041850 */
[----:B------:R-:W1:Y:S07]  /*b760*/  LDSM.16.MT88.4 R112, [R224+0x2800] ;  /* 0x00280000e070783b */ /* 0x000e6e0000004200 */
[C---:B--2---:R-:W-:Y:S08]  /*b770*/  HMMA.16816.F32.BF16 R84, R104.reuse, R124, R84 ;  /* 0x0000007c6854723c */ /* 0x044ff00000041854 */
[C---:B------:R-:W-:Y:S08]  /*b780*/  HMMA.16816.F32.BF16 R88, R104.reuse, R126, R88 ;  /* 0x0000007e6858723c */ /* 0x040ff00000041858 */
[C---:B---3--:R-:W-:Y:S08]  /*b790*/  HMMA.16816.F32.BF16 R92, R104.reuse, R116, R92 ;  /* 0x00000074685c723c */ /* 0x048ff0000004185c */
[----:B------:R-:W-:Y:S07]  /*b7a0*/  HMMA.16816.F32.BF16 R96, R104, R118, R96 ;  /* 0x000000766860723c */ /* 0x000fee0000041860 */
[----:B------:R-:W-:Y:S02]  /*b7b0*/  F2FP.BF16.PACK_AB R104, R208, R167 ;  /* 0x000000a7d068723e */ /* 0x000fe400000010ff */
[----:B------:R-:W-:Y:S03]  /*b7c0*/  F2FP.BF16.PACK_AB R105, R166, R3 ;  /* 0x00000003a669723e */ /* 0x000fe600000010ff */
[----:B------:R-:W-:Y:S01]  /*b7d0*/  F2FP.BF16.PACK_AB R106, R103, R165 ;  /* 0x000000a5676a723e */ /* 0x000fe200000010ff */
[----:B------:R-:W-:Y:S01]  /*b7e0*/  FADD.FTZ R3, R3, R0 ;  /* 0x0000000003037221 */ /* 0x000fe20000010000 */
[----:B------:R-:W-:Y:S01]  /*b7f0*/  F2FP.BF16.PACK_AB R107, R164, R102 ;  /* 0x00000066a46b723e */ /* 0x000fe200000010ff */
[----:B------:R-:W-:Y:S02]  /*b800*/  FADD.FTZ R0, R208, R2 ;  /* 0x00000002d0007221 */ /* 0x000fe40000010000 */
[----:B------:R-:W-:Y:S02]  /*b810*/  FADD.FTZ R3, R166, R3 ;  /* 0x00000003a6037221 */ /* 0x000fe40000010000 */
[----:B------:R-:W-:Y:S02]  /*b820*/  FADD.FTZ R2, R165, R0 ;  /* 0x00000000a5027221 */ /* 0x000fe40000010000 */
[C---:B-1----:R-:W-:Y:S01]  /*b830*/  HMMA.16816.F32.BF16 R108, R104.reuse, R112, R4 ;  /* 0x00000070686c723c */ /* 0x042fe20000041804 */
[----:B------:R-:W1:Y:S02]  /*b840*/  LDSM.16.MT88.4 R4, [R227+0x5800] ;  /* 0x00580000e304783b */ /* 0x000e640000004200 */
[----:B------:R-:W-:Y:S01]  /*b850*/  FADD.FTZ R2, R103, R2 ;  /* 0x0000000267027221 */ /* 0x000fe20000010000 */
[----:B------:R-:W-:Y:S01]  /*b860*/  MOV R103, R101 ;  /* 0x0000006500677202 */ /* 0x000fe20000000f00 */
[----:B------:R-:W-:Y:S03]  /*b870*/  FADD.FTZ R0, R102, R3 ;  /* 0x0000000366007221 */ /* 0x000fe60000010000 */
[C---:B------:R-:W-:Y:S01]  /*b880*/  HMMA.16816.F32.BF16 R112, R104.reuse, R114, R8 ;  /* 0x000000726870723c */ /* 0x040fe20000041808 */
[----:B------:R-:W2:Y:S03]  /*b890*/  LDSM.16.MT88.4 R8, [R230+0x5800] ;  /* 0x00580000e608783b */ /* 0x000ea60000004200 */
[----:B------:R-:W-:Y:S04]  /*b8a0*/  FADD.FTZ R0, R164, R0 ;  /* 0x00000000a4007221 */ /* 0x000fe80000010000 */
[C---:B------:R-:W-:Y:S01]  /*b8b0*/  HMMA.16816.F32.BF16 R116, R104.reuse, R120, R12 ;  /* 0x000000786874723c */ /* 0x040fe2000004180c */
[----:B------:R-:W3:Y:S07]  /*b8c0*/  LDSM.16.MT88.4 R12, [R224+0x8800] ;  /* 0x00880000e00c783b */ /* 0x000eee0000004200 */
[C---:B------:R-:W-:Y:S01]  /*b8d0*/  HMMA.16816.F32.BF16 R120, R104.reuse, R122, R16 ;  /* 0x0000007a6878723c */ /* 0x040fe20000041810 */
[----:B------:R-:W4:Y:S07]  /*b8e0*/  LDSM.16.MT88.4 R16, [R228+0x8800] ;  /* 0x00880000e410783b */ /* 0x000f2e0000004200 */
[C---:B------:R-:W-:Y:S01]  /*b8f0*/  HMMA.16816.F32.BF16 R124, R104.reuse, R128, R20 ;  /* 0x00000080687c723c */ /* 0x040fe20000041814 */
[----:B------:R-:W1:Y:S07]  /*b900*/  LDSM.16.MT88.4 R20, [R227+0x8800] ;  /* 0x00880000e314783b */ /* 0x000e6e0000004200 */
[C---:B------:R-:W-:Y:S01]  /*b910*/  HMMA.16816.F32.BF16 R128, R104.reuse, R130, R24 ;  /* 0x000000826880723c */ /* 0x040fe20000041818 */
[----:B------:R-:W1:Y:S07]  /*b920*/  LDSM.16.MT88.4 R24, [R230+0x8800] ;  /* 0x00880000e618783b */ /* 0x000e6e0000004200 */
[C---:B------:R-:W-:Y:S01]  /*b930*/  HMMA.16816.F32.BF16 R132, R104.reuse, R136, R28 ;  /* 0x000000886884723c */ /* 0x040fe2000004181c */
[----:B------:R1:W-:Y:S04]  /*b940*/  STL [R1+0x18], R2 ;  /* 0x0000180201007387 */ /* 0x0003e80000100800 */
[----:B------:R1:W-:Y:S03]  /*b950*/  STL [R1+0x8], R222 ;  /* 0x000008de01007387 */ /* 0x0003e60000100800 */
[C---:B------:R-:W-:Y:S01]  /*b960*/  HMMA.16816.F32.BF16 R136, R104.reuse, R138, R32 ;  /* 0x0000008a6888723c */ /* 0x040fe20000041820 */
[----:B------:R1:W-:Y:S07]  /*b970*/  STL [R1+0x1c], R0 ;  /* 0x00001c0001007387 */ /* 0x0003ee0000100800 */
[C---:B------:R-:W-:Y:S08]  /*b980*/  HMMA.16816.F32.BF16 R140, R104.reuse, R144, R36 ;  /* 0x00000090688c723c */ /* 0x040ff00000041824 */
[C---:B------:R-:W-:Y:S08]  /*b990*/  HMMA.16816.F32.BF16 R144, R104.reuse, R146, R40 ;  /* 0x000000926890723c */ /* 0x040ff00000041828 */
[C---:B------:R-:W-:Y:S08]  /*b9a0*/  HMMA.16816.F32.BF16 R148, R104.reuse, R152, R44 ;  /* 0x000000986894723c */ /* 0x040ff0000004182c */
[C---:B------:R-:W-:Y:S08]  /*b9b0*/  HMMA.16816.F32.BF16 R152, R104.reuse, R154, R48 ;  /* 0x0000009a6898723c */ /* 0x040ff00000041830 */
[C---:B-1----:R-:W-:Y:S08]  /*b9c0*/  HMMA.16816.F32.BF16 R52, R104.reuse, R4, R52 ;  /* 0x000000046834723c */ /* 0x042ff00000041834 */
[C---:B------:R-:W-:Y:S08]  /*b9d0*/  HMMA.16816.F32.BF16 R56, R104.reuse, R6, R56 ;  /* 0x000000066838723c */ /* 0x040ff00000041838 */
[C---:B--2---:R-:W-:Y:S08]  /*b9e0*/  HMMA.16816.F32.BF16 R60, R104.reuse, R8, R60 ;  /* 0x00000008683c723c */ /* 0x044ff0000004183c */
[C---:B------:R-:W-:Y:S08]  /*b9f0*/  HMMA.16816.F32.BF16 R64, R104.reuse, R10, R64 ;  /* 0x0000000a6840723c */ /* 0x040ff00000041840 */
[C---:B---3--:R-:W-:Y:S08]  /*ba00*/  HMMA.16816.F32.BF16 R68, R104.reuse, R12, R68 ;  /* 0x0000000c6844723c */ /* 0x048ff00000041844 */
[C---:B------:R-:W-:Y:S08]  /*ba10*/  HMMA.16816.F32.BF16 R72, R104.reuse, R14, R72 ;  /* 0x0000000e6848723c */ /* 0x040ff00000041848 */
[C---:B----4-:R-:W-:Y:S08]  /*ba20*/  HMMA.16816.F32.BF16 R76, R104.reuse, R16, R76 ;  /* 0x00000010684c723c */ /* 0x050ff0000004184c */
[C---:B------:R-:W-:Y:S08]  /*ba30*/  HMMA.16816.F32.BF16 R80, R104.reuse, R18, R80 ;  /* 0x000000126850723c */ /* 0x040ff00000041850 */
[C---:B------:R-:W-:Y:S08]  /*ba40*/  HMMA.16816.F32.BF16 R84, R104.reuse, R20, R84 ;  /* 0x000000146854723c */ /* 0x040ff00000041854 */
[C---:B------:R-:W-:Y:S08]  /*ba50*/  HMMA.16816.F32.BF16 R88, R104.reuse, R22, R88 ;  /* 0x000000166858723c */ /* 0x040ff00000041858 */
[C---:B------:R-:W-:Y:S08]  /*ba60*/  HMMA.16816.F32.BF16 R92, R104.reuse, R24, R92 ;  /* 0x00000018685c723c */ /* 0x040ff0000004185c */
[----:B------:R-:W-:Y:S07]  /*ba70*/  HMMA.16816.F32.BF16 R96, R104, R26, R96 ;  /* 0x0000001a6860723c */ /* 0x000fee0000041860 */
[----:B------:R-:W-:Y:S01]  /*ba80*/  MOV R104, R100 ;  /* 0x0000006400687202 */ /* 0x000fe20000000f00 */
[----:B------:R-:W-:-:S05]  /*ba90*/  @P0 BRA `(.L_x_840) ;  /* 0xffffb5c000000947 */ /* 0x000fca000383ffff */
.L_x_839:
[----:B--2---:R-:W2:Y:S04]  /*baa0*/  LDL R2, [R1+0x20] ;  /* 0x0000200001027983 */ /* 0x004ea80000100800 */
[----:B------:R-:W2:Y:S02]  /*bab0*/  LDL R0, [R1+0x8] ;  /* 0x0000080001007983 */ /* 0x000ea40000100800 */
[----:B--2---:R-:W-:-:S13]  /*bac0*/  ISETP.GE.AND P0, PT, R0, R2, PT ;  /* 0x000000020000720c */ /* 0x004fda0003f06270 */
[----:B------:R-:W-:Y:S05]  /*bad0*/  @!P0 BRA `(.L_x_841) ;  /* 0x000041b000008947 */ /* 0x000fea0003800000 */
[----:B------:R-:W-:Y:S02]  /*bae0*/  MOV R103, R100 ;  /* 0x0000006400677202 */ /* 0x000fe40000000f00 */
[----:B------:R-:W-:Y:S02]  /*baf0*/  MOV R102, R101 ;  /* 0x0000006500667202 */ /* 0x000fe40000000f00 */
.L_x_842:
[----:B-1----:R-:W2:Y:S01]  /*bb00*/  LDL.64 R2, [R1+0x38] ;  /* 0x0000380001027983 */ /* 0x002ea20000100a00 */
[----:B------:R-:W-:Y:S04]  /*bb10*/  DEPBAR.LE SB0, 0x0 ;  /* 0x000080000000791a */ /* 0x000fe80000000000 */
[----:B------:R-:W-:Y:S01]  /*bb20*/  WARPSYNC 0xffffffff ;  /* 0xffffffff00007948 */ /* 0x000fe20003800000 */
[----:B------:R-:W2:Y:S04]  /*bb30*/  LDL R22, [R1+0x40] ;  /* 0x0000400001167983 */ /* 0x000ea80000100800 */
[----:B------:R1:W-:Y:S04]  /*bb40*/  STL [R1+0xa4], R98 ;  /* 0x0000a46201007387 */ /* 0x0003e80000100800 */
[----:B------:R-:W-:Y:S08]  /*bb50*/  BAR.SYNC.DEFER_BLOCKING 0x0 ;  /* 0x0000000000007b1d */ /* 0x000ff00000010000 */
[----:B------:R-:W3:Y:S08]  /*bb60*/  LDSM.16.M88.4 R8, [R225] ;  /* 0x00000000e108783b */ /* 0x000ef00000000200 */
[----:B-1----:R-:W4:Y:S04]  /*bb70*/  LDL.LU R98, [R1+0x8] ;  /* 0x0000080001627983 */ /* 0x002f280000300800 */
[----:B------:R1:W-:Y:S04]  /*bb80*/  STL [R1+0xa0], R99 ;  /* 0x0000a06301007387 */ /* 0x0003e80000100800 */
[----:B-----5:R-:W-:Y:S04]  /*bb90*/  STL [R1+0x7c], R252 ;  /* 0x00007cfc01007387 */ /* 0x020fe80000100800 */
[----:B------:R1:W-:Y:S04]  /*bba0*/  STL [R1+0x78], R251 ;  /* 0x000078fb01007387 */ /* 0x0003e80000100800 */
[----:B------:R-:W-:Y:S04]  /*bbb0*/  STL [R1+0x74], R250 ;  /* 0x000074fa01007387 */ /* 0x000fe80000100800 */
[----:B------:R-:W1:Y:S08]  /*bbc0*/  LDSM.16.M88.4 R16, [R225+0x800] ;  /* 0x00080000e110783b */ /* 0x000e700000000200 */
[----:B------:R-:W2:Y:S01]  /*bbd0*/  LDSM.16.M88.4 R24, [R225+0x1000] ;  /* 0x00100000e118783b */ /* 0x000ea20000000200 */
[C---:B---3-5:R-:W-:Y:S07]  /*bbe0*/  HMMA.16816.F32.BF16 R4, R156.reuse, R8, RZ ;  /* 0x000000089c04723c */ /* 0x068fee00000418ff */
[----:B-1----:R-:W3:Y:S01]  /*bbf0*/  LDL R99, [R1+0x4] ;  /* 0x0000040001637983 */ /* 0x002ee20000100800 */
[----:B------:R-:W-:Y:S01]  /*bc00*/  MOV R251, 0x6 ;  /* 0x0000000600fb7802 */ /* 0x000fe20000000f00 */
[C---:B------:R-:W-:Y:S02]  /*bc10*/  HMMA.16816.F32.BF16 R8, R156.reuse, R10, RZ ;  /* 0x0000000a9c08723c */ /* 0x040fe400000418ff */
[----:B------:R-:W1:Y:S08]  /*bc20*/  LDSM.16.M88.4 R32, [R225+0x1800] ;  /* 0x00180000e120783b */ /* 0x000e700000000200 */
[----:B------:R-:W1:Y:S08]  /*bc30*/  LDSM.16.M88.4 R40, [R225+0x2000] ;  /* 0x00200000e128783b */ /* 0x000e700000000200 */
[----:B------:R-:W1:Y:S01]  /*bc40*/  LDSM.16.M88.4 R48, [R225+0x2800] ;  /* 0x00280000e130783b */ /* 0x000e620000000200 */
[C---:B------:R-:W-:Y:S07]  /*bc50*/  HMMA.16816.F32.BF16 R12, R156.reuse, R16, RZ ;  /* 0x000000109c0c723c */ /* 0x040fee00000418ff */
[----:B------:R-:W1:Y:S01]  /*bc60*/  LDSM.16.M88.4 R104, [R231] ;  /* 0x00000000e768783b */ /* 0x000e620000000200 */
[C---:B------:R-:W-:Y:S07]  /*bc70*/  HMMA.16816.F32.BF16 R16, R156.reuse, R18, RZ ;  /* 0x000000129c10723c */ /* 0x040fee00000418ff */
[----:B------:R-:W1:Y:S08]  /*bc80*/  LDSM.16.M88.4 R164, [R248] ;  /* 0x00000000f8a4783b */ /* 0x000e700000000200 */
[----:B------:R-:W1:Y:S08]  /*bc90*/  LDSM.16.M88.4 R208, [R247] ;  /* 0x00000000f7d0783b */ /* 0x000e700000000200 */
[----:B------:R-:W1:Y:S08]  /*bca0*/  LDSM.16.M88.4 R212, [R246] ;  /* 0x00000000f6d4783b */ /* 0x000e700000000200 */
[----:B------:R-:W1:Y:S08]  /*bcb0*/  LDSM.16.M88.4 R216, [R245] ;  /* 0x00000000f5d8783b */ /* 0x000e700000000200 */
[----:B------:R-:W1:Y:S08]  /*bcc0*/  LDSM.16.M88.4 R220, [R244] ;  /* 0x00000000f4dc783b */ /* 0x000e700000000200 */
[----:B------:R-:W-:Y:S04]  /*bcd0*/  STL [R1+0x80], R231 ;  /* 0x000080e701007387 */ /* 0x000fe80000100800 */
[----:B------:R-:W-:Y:S04]  /*bce0*/  STL [R1+0x84], R248 ;  /* 0x000084f801007387 */ /* 0x000fe80000100800 */
[----:B------:R-:W-:Y:S04]  /*bcf0*/  STL [R1+0x88], R247 ;  /* 0x000088f701007387 */ /* 0x000fe80000100800 */
[----:B------:R-:W-:Y:S04]  /*bd00*/  STL [R1+0x8c], R246 ;  /* 0x00008cf601007387 */ /* 0x000fe80000100800 */
[----:B------:R-:W-:Y:S04]  /*bd10*/  STL [R1+0x90], R245 ;  /* 0x000090f501007387 */ /* 0x000fe80000100800 */
[----:B------:R-:W-:Y:S04]  /*bd20*/  STL [R1+0x94], R244 ;  /* 0x000094f401007387 */ /* 0x000fe80000100800 */
[----:B------:R-:W-:Y:S04]  /*bd30*/  STL [R1+0x9c], R158 ;  /* 0x00009c9e01007387 */ /* 0x000fe80000100800 */
[----:B------:R-:W-:Y:S01]  /*bd40*/  STL [R1+0x98], R159 ;  /* 0x0000989f01007387 */ /* 0x000fe20000100800 */
[----:B--2---:R-:W-:Y:S02]  /*bd50*/  MOV R3, R22 ;  /* 0x0000001600037202 */ /* 0x004fe40000000f00 */
[----:B----4-:R-:W-:Y:S01]  /*bd60*/  SHF.R.S32.HI R0, RZ, 0x1f, R98 ;  /* 0x0000001fff007819 */ /* 0x010fe20000011462 */
[----:B------:R-:W-:Y:S04]  /*bd70*/  IMAD.WIDE.U32 R20, R98, c[0x0][0x208], RZ ;  /* 0x0000820062147a25 */ /* 0x000fe800078e00ff */
[----:B------:R-:W-:Y:S02]  /*bd80*/  IMAD R0, R0, c[0x0][0x208], RZ ;  /* 0x0000820000007a24 */ /* 0x000fe400078e02ff */
[----:B------:R-:W-:Y:S04]  /*bd90*/  IMAD.WIDE.U32 R2, R20, 0x60, R2 ;  /* 0x0000006014027825 */ /* 0x000fe800078e0002 */
[----:B------:R-:W-:Y:S05]  /*bda0*/  IMAD R0, R98, c[0x0][0x20c], R0 ;  /* 0x0000830062007a24 */ /* 0x000fea00078e0200 */
[----:B------:R-:W-:Y:S02]  /*bdb0*/  IADD3 R0, R21, R0, RZ ;  /* 0x0000000015007210 */ /* 0x000fe40007ffe0ff */
[C---:B------:R-:W-:Y:S03]  /*bdc0*/  HMMA.16816.F32.BF16 R20, R156.reuse, R24, RZ ;  /* 0x000000189c14723c */ /* 0x040fe600000418ff */
[----:B------:R-:W-:Y:S05]  /*bdd0*/  IMAD R0, R0, 0x60, RZ ;  /* 0x0000006000007824 */ /* 0x000fea00078e02ff */
[C---:B------:R-:W-:Y:S01]  /*bde0*/  HMMA.16816.F32.BF16 R24, R156.reuse, R26, RZ ;  /* 0x0000001a9c18723c */ /* 0x040fe200000418ff */
[----:B------:R-:W-:Y:S03]  /*bdf0*/  IADD3 R44, R3, R0, RZ ;  /* 0x00000000032c7210 */ /* 0x000fe60007ffe0ff */
[C---:B------:R-:W-:Y:S02]  /*be00*/  SHF.L.U32 R0, R2.reuse, 0x1, RZ ;  /* 0x0000000102007819 */ /* 0x040fe400000006ff */
[----:B------:R-:W-:Y:S02]  /*be10*/  SHF.L.U64.HI R44, R2, 0x1, R44 ;  /* 0x00000001022c7819 */ /* 0x000fe4000001022c */
[C---:B-1----:R-:W-:Y:S01]  /*be20*/  HMMA.16816.F32.BF16 R28, R156.reuse, R32, RZ ;  /* 0x000000209c1c723c */ /* 0x042fe200000418ff */
[C---:B------:R-:W-:Y:S03]  /*be30*/  IADD3 R2, P0, R0.reuse, c[0x0][0x1f8], RZ ;  /* 0x00007e0000027a10 */ /* 0x040fe60007f1e0ff */
[----:B------:R-:W-:Y:S02]  /*be40*/  IADD3 R36, P5, R0, 0x80, RZ ;  /* 0x0000008000247810 */ /* 0x000fe40007fbe0ff */
[----:B------:R-:W-:Y:S02]  /*be50*/  IADD3.X R3, R44, c[0x0][0x1fc], RZ, P0, !PT ;  /* 0x00007f002c037a10 */ /* 0x000fe400007fe4ff */
[C---:B------:R-:W-:Y:S01]  /*be60*/  HMMA.16816.F32.BF16 R32, R156.reuse, R34, RZ ;  /* 0x000000229c20723c */ /* 0x040fe200000418ff */
[----:B------:R-:W-:Y:S02]  /*be70*/  IADD3 R36, P1, R36, c[0x0][0x1f8], RZ ;  /* 0x00007e0024247a10 */ /* 0x000fe40007f3e0ff */
[----:B------:R-:W-:Y:S01]  /*be80*/  @!PT LDS RZ, [RZ] ;  /* 0x00000000fffff984 */ /* 0x000fe20000000800 */
[----:B------:R-:W-:Y:S01]  /*be90*/  @!PT LDS RZ, [RZ] ;  /* 0x00000000fffff984 */ /* 0x000fe20000000800 */
[----:B------:R-:W-:Y:S01]  /*bea0*/  @!PT LDS RZ, [RZ] ;  /* 0x00000000fffff984 */ /* 0x000fe20000000800 */
[----:B---3--:R1:W-:Y:S01]  /*beb0*/  LDGSTS.E.BYPASS.LTC128B.128 [R99+0x100], [R2.64], !P4 ;  /* 0x0010000002637fae */ /* 0x0083e2000e101d48 */
[----:B------:R-:W-:Y:S02]  /*bec0*/  IADD3 R0, P0, R0, 0x100, RZ ;  /* 0x0000010000007810 */ /* 0x000fe40007f1e0ff */
[--C-:B------:R-:W-:Y:S02]  /*bed0*/  IADD3.X R37, RZ, c[0x0][0x1fc], R44.reuse, P1, P5 ;  /* 0x00007f00ff257a10 */ /* 0x100fe40000fea42c */
[----:B------:R-:W-:Y:S03]  /*bee0*/  IADD3 R46, P1, R0, c[0x0][0x1f8], RZ ;  /* 0x00007e00002e7a10 */ /* 0x000fe60007f3e0ff */
[----:B------:R2:W-:Y:S01]  /*bef0*/  LDGSTS.E.BYPASS.LTC128B.128 [R99+0x3100], [R36.64], !P3 ;  /* 0x0310000024637fae */ /* 0x0005e2000d901d48 */
[----:B------:R-:W-:Y:S02]  /*bf00*/  IADD3.X R47, RZ, c[0x0][0x1fc], R44, P1, P0 ;  /* 0x00007f00ff2f7a10 */ /* 0x000fe40000fe042c */
[----:B------:R-:W-:Y:S04]  /*bf10*/  MOV R0, c[0x0][0x208] ;  /* 0x0000820000007a02 */ /* 0x000fe80000000f00 */
[C---:B------:R-:W-:Y:S01]  /*bf20*/  SHF.L.U32 R100, R0.reuse, 0x6, RZ ;  /* 0x0000000600647819 */ /* 0x040fe200000006ff */
[----:B------:R3:W-:Y:S01]  /*bf30*/  LDGSTS.E.BYPASS.LTC128B.128 [R99+0x6100], [R46.64], !P2 ;  /* 0x061000002e637fae */ /* 0x0007e2000d101d48 */
[----:B------:R-:W-:Y:S02]  /*bf40*/  SHF.L.U64.HI R0, R0, R251, c[0x0][0x20c] ;  /* 0x0000830000007619 */ /* 0x000fe400000102fb */
[----:B-1----:R-:W-:Y:S04]  /*bf50*/  IADD3 R2, P1, R2, R100, RZ ;  /* 0x0000006402027210 */ /* 0x002fe80007f3e0ff */
[----:B------:R-:W-:Y:S02]  /*bf60*/  IADD3.X R3, R3, R0, RZ, P1, !PT ;  /* 0x0000000003037210 */ /* 0x000fe40000ffe4ff */
[----:B------:R-:W-:Y:S01]  /*bf70*/  IADD3 R100, P0, R100, R2, RZ ;  /* 0x0000000264647210 */ /* 0x000fe20007f1e0ff */
[C---:B--2---:R-:W-:Y:S02]  /*bf80*/  HMMA.16816.F32.BF16 R36, R156.reuse, R40, RZ ;  /* 0x000000289c24723c */ /* 0x044fe400000418ff */
[----:B------:R1:W-:Y:S01]  /*bf90*/  LDGSTS.E.BYPASS.LTC128B.128 [R99+0x1100], [R2.64], !P4 ;  /* 0x0110000002637fae */ /* 0x0003e2000e101d48 */
[----:B------:R-:W-:Y:S05]  /*bfa0*/  IADD3.X R101, R0, R3, RZ, P0, !PT ;  /* 0x0000000300657210 */ /* 0x000fea00007fe4ff */
[C---:B------:R-:W-:Y:S02]  /*bfb0*/  HMMA.16816.F32.BF16 R40, R156.reuse, R42, RZ ;  /* 0x0000002a9c28723c */ /* 0x040fe400000418ff */
[----:B------:R1:W-:Y:S06]  /*bfc0*/  LDGSTS.E.BYPASS.LTC128B.128 [R99+0x4100], [R2.64+0x80], !P3 ;  /* 0x0410008002637fae */ /* 0x0003ec000d901d48 */
[C---:B---3--:R-:W-:Y:S02]  /*bfd0*/  HMMA.16816.F32.BF16 R44, R156.reuse, R48, RZ ;  /* 0x000000309c2c723c */ /* 0x048fe400000418ff */
[----:B------:R1:W-:Y:S06]  /*bfe0*/  LDGSTS.E.BYPASS.LTC128B.128 [R99+0x7100], [R2.64+0x100], !P2 ;  /* 0x0710010002637fae */ /* 0x0003ec000d101d48 */
[----:B------:R-:W-:Y:S02]  /*bff0*/  HMMA.16816.F32.BF16 R48, R156, R50, RZ ;  /* 0x000000329c30723c */ /* 0x000fe400000418ff */
[----:B------:R2:W-:Y:S06]  /*c000*/  LDGSTS.E.BYPASS.LTC128B.128 [R99+0x2100], [R100.64], !P4 ;  /* 0x0210000064637fae */ /* 0x0005ec000e101d48 */
[C---:B------:R-:W-:Y:S02]  /*c010*/  HMMA.16816.F32.BF16 R4, R160.reuse, R104, R4 ;  /* 0x00000068a004723c */ /* 0x040fe40000041804 */
[----:B------:R2:W-:Y:S06]  /*c020*/  LDGSTS.E.BYPASS.LTC128B.128 [R99+0x5100], [R100.64+0x80], !P3 ;  /* 0x0510008064637fae */ /* 0x0005ec000d901d48 */
[C---:B------:R-:W-:Y:S02]  /*c030*/  HMMA.16816.F32.BF16 R8, R160.reuse, R106, R8 ;  /* 0x0000006aa008723c */ /* 0x040fe40000041808 */
[----:B------:R2:W-:Y:S06]  /*c040*/  LDGSTS.E.BYPASS.LTC128B.128 [R99+0x8100], [R100.64+0x100], !P2 ;  /* 0x0810010064637fae */ /* 0x0005ec000d101d48 */
[C---:B------:R-:W-:Y:S02]  /*c050*/  HMMA.16816.F32.BF16 R12, R160.reuse, R164, R12 ;  /* 0x000000a4a00c723c */ /* 0x040fe4000004180c */
[----:B------:R-:W3:Y:S06]  /*c060*/  LDSM.16.M88.4 R104, [R229] ;  /* 0x00000000e568783b */ /* 0x000eec0000000200 */
[C---:B------:R-:W-:Y:S02]  /*c070*/  HMMA.16816.F32.BF16 R16, R160.reuse, R166, R16 ;  /* 0x000000a6a010723c */ /* 0x040fe40000041810 */
[----:B------:R-:W0:Y:S06]  /*c080*/  LDGDEPBAR ;  /* 0x00000000000079af */ /* 0x000e2c0000000000 */
[C---:B------:R-:W-:Y:S02]  /*c090*/  HMMA.16816.F32.BF16 R20, R160.reuse, R208, R20 ;  /* 0x000000d0a014723c */ /* 0x040fe40000041814 */
[----:B------:R-:W4:Y:S06]  /*c0a0*/  LDSM.16.M88.4 R164, [R229+0x800] ;  /* 0x00080000e5a4783b */ /* 0x000f2c0000000200 */
[C---:B------:R-:W-:Y:S02]  /*c0b0*/  HMMA.16816.F32.BF16 R24, R160.reuse, R210, R24 ;  /* 0x000000d2a018723c */ /* 0x040fe40000041818 */
[----:B------:R-:W1:Y:S06]  /*c0c0*/  LDSM.16.M88.4 R208, [R229+0x1000] ;  /* 0x00100000e5d0783b */ /* 0x000e6c0000000200 */
[C---:B------:R-:W-:Y:S08]  /*c0d0*/  HMMA.16816.F32.BF16 R28, R160.reuse, R212, R28 ;  /* 0x000000d4a01c723c */ /* 0x040ff0000004181c */
[C---:B------:R-:W-:Y:S01]  /*c0e0*/  HMMA.16816.F32.BF16 R32, R160.reuse, R214, R32 ;  /* 0x000000d6a020723c */ /* 0x040fe20000041820 */
[----:B------:R-:W1:Y:S07]  /*c0f0*/  LDSM.16.M88.4 R212, [R229+0x1800] ;  /* 0x00180000e5d4783b */ /* 0x000e6e0000000200 */
[C---:B------:R-:W-:Y:S08]  /*c100*/  HMMA.16816.F32.BF16 R36, R160.reuse, R216, R36 ;  /* 0x000000d8a024723c */ /* 0x040ff00000041824 */
[C---:B------:R-:W-:Y:S01]  /*c110*/  HMMA.16816.F32.BF16 R40, R160.reuse, R218, R40 ;  /* 0x000000daa028723c */ /* 0x040fe20000041828 */
[----:B------:R-:W1:Y:S07]  /*c120*/  LDSM.16.M88.4 R216, [R229+0x2000] ;  /* 0x00200000e5d8783b */ /* 0x000e6e0000000200 */
[C---:B------:R-:W-:Y:S08]  /*c130*/  HMMA.16816.F32.BF16 R44, R160.reuse, R220, R44 ;  /* 0x000000dca02c723c */ /* 0x040ff0000004182c */
[----:B------:R-:W-:Y:S01]  /*c140*/  HMMA.16816.F32.BF16 R48, R160, R222, R48 ;  /* 0x000000dea030723c */ /* 0x000fe20000041830 */
[----:B------:R-:W-:Y:S07]  /*c150*/  LDSM.16.M88.4 R220, [R226+0x800] ;  /* 0x00080000e2dc783b */ /* 0x000fee0000000200 */
[C---:B---3--:R-:W-:Y:S08]  /*c160*/  HMMA.16816.F32.BF16 R4, R168.reuse, R104, R4 ;  /* 0x00000068a804723c */ /* 0x048ff00000041804 */
[C---:B------:R-:W-:Y:S01]  /*c170*/  HMMA.16816.F32.BF16 R8, R168.reuse, R106, R8 ;  /* 0x0000006aa808723c */ /* 0x040fe20000041808 */
[----:B------:R-:W3:Y:S07]  /*c180*/  LDSM.16.M88.4 R104, [R229+0x2800] ;  /* 0x00280000e568783b */ /* 0x000eee0000000200 */
[C---:B----4-:R-:W-:Y:S08]  /*c190*/  HMMA.16816.F32.BF16 R12, R168.reuse, R164, R12 ;  /* 0x000000a4a80c723c */ /* 0x050ff0000004180c */
[C---:B------:R-:W-:Y:S01]  /*c1a0*/  HMMA.16816.F32.BF16 R16, R168.reuse, R166, R16 ;  /* 0x000000a6a810723c */ /* 0x040fe20000041810 */
[----:B------:R-:W4:Y:S07]  /*c1b0*/  LDSM.16.M88.4 R164, [R226] ;  /* 0x00000000e2a4783b */ /* 0x000f2e0000000200 */
[C---:B-1----:R-:W-:Y:S08]  /*c1c0*/  HMMA.16816.F32.BF16 R20, R168.reuse, R208, R20 ;  /* 0x000000d0a814723c */ /* 0x042ff00000041814 */
[C---:B------:R-:W-:Y:S01]  /*c1d0*/  HMMA.16816.F32.BF16 R24, R168.reuse, R210, R24 ;  /* 0x000000d2a818723c */ /* 0x040fe20000041818 */
[----:B------:R-:W1:Y:S07]  /*c1e0*/  LDSM.16.M88.4 R208, [R226+0x1000] ;  /* 0x00100000e2d0783b */ /* 0x000e6e0000000200 */
[C---:B------:R-:W-:Y:S08]  /*c1f0*/  HMMA.16816.F32.BF16 R28, R168.reuse, R212, R28 ;  /* 0x000000d4a81c723c */ /* 0x040ff0000004181c */
[C---:B------:R-:W-:Y:S01]  /*c200*/  HMMA.16816.F32.BF16 R32, R168.reuse, R214, R32 ;  /* 0x000000d6a820723c */ /* 0x040fe20000041820 */
[----:B------:R-:W1:Y:S07]  /*c210*/  LDSM.16.M88.4 R212, [R226+0x1800] ;  /* 0x00180000e2d4783b */ /* 0x000e6e0000000200 */
[C---:B------:R-:W-:Y:S08]  /*c220*/  HMMA.16816.F32.BF16 R36, R168.reuse, R216, R36 ;  /* 0x000000d8a824723c */ /* 0x040ff00000041824 */
[C---:B------:R-:W-:Y:S01]  /*c230*/  HMMA.16816.F32.BF16 R40, R168.reuse, R218, R40 ;  /* 0x000000daa828723c */ /* 0x040fe20000041828 */
[----:B------:R-:W1:Y:S07]  /*c240*/  LDSM.16.M88.4 R216, [R226+0x2000] ;  /* 0x00200000e2d8783b */ /* 0x000e6e0000000200 */
[C---:B---3--:R-:W-:Y:S08]  /*c250*/  HMMA.16816.F32.BF16 R44, R168.reuse, R104, R44 ;  /* 0x00000068a82c723c */ /* 0x048ff0000004182c */
[----:B------:R-:W-:Y:S01]  /*c260*/  HMMA.16816.F32.BF16 R48, R168, R106, R48 ;  /* 0x0000006aa830723c */ /* 0x000fe20000041830 */
[----:B------:R-:W3:Y:S07]  /*c270*/  LDSM.16.M88.4 R104, [R226+0x2800] ;  /* 0x00280000e268783b */ /* 0x000eee0000000200 */
[C---:B----4-:R-:W-:Y:S08]  /*c280*/  HMMA.16816.F32.BF16 R4, R172.reuse, R164, R4 ;  /* 0x000000a4ac04723c */ /* 0x050ff00000041804 */
[C---:B------:R-:W-:Y:S01]  /*c290*/  HMMA.16816.F32.BF16 R8, R172.reuse, R166, R8 ;  /* 0x000000a6ac08723c */ /* 0x040fe20000041808 */
[----:B------:R-:W4:Y:S07]  /*c2a0*/  LDSM.16.M88.4 R164, [R225+0x3000] ;  /* 0x00300000e1a4783b */ /* 0x000f2e0000000200 */
        /* <DEDUP_REMOVED lines=11> */
[----:B------:R-:W2:Y:S07]  /*c360*/  LDSM.16.M88.4 R216, [R225+0x4800] ;  /* 0x00480000e1d8783b */ /* 0x000eae0000000200 */
[C---:B---3--:R-:W-:Y:S08]  /*c370*/  HMMA.16816.F32.BF16 R44, R172.reuse, R104, R44 ;  /* 0x00000068ac2c723c */ /* 0x048ff0000004182c */
[----:B------:R-:W-:Y:S01]  /*c380*/  HMMA.16816.F32.BF16 R48, R172, R106, R48 ;  /* 0x0000006aac30723c */ /* 0x000fe20000041830 */
[----:B------:R-:W3:Y:S07]  /*c390*/  LDSM.16.M88.4 R104, [R225+0x5000] ;  /* 0x00500000e168783b */ /* 0x000eee0000000200 */
[C---:B----4-:R-:W-:Y:S08]  /*c3a0*/  HMMA.16816.F32.BF16 R4, R176.reuse, R164, R4 ;  /* 0x000000a4b004723c */ /* 0x050ff00000041804 */
        /* <DEDUP_REMOVED lines=8> */
[C---:B--2---:R-:W-:Y:S08]  /*c430*/  HMMA.16816.F32.BF16 R28, R176.reuse, R216, R28 ;  /* 0x000000d8b01c723c */ /* 0x044ff0000004181c */
[C---:B------:R-:W-:Y:S01]  /*c440*/  HMMA.16816.F32.BF16 R32, R176.reuse, R218, R32 ;  /* 0x000000dab020723c */ /* 0x040fe20000041820 */
[----:B------:R-:W-:Y:S07]  /*c450*/  LDSM.16.M88.4 R216, [R239] ;  /* 0x00000000efd8783b */ /* 0x000fee0000000200 */
[C---:B---3--:R-:W-:Y:S08]  /*c460*/  HMMA.16816.F32.BF16 R36, R176.reuse, R104, R36 ;  /* 0x00000068b024723c */ /* 0x048ff00000041824 */
[C---:B------:R-:W-:Y:S01]  /*c470*/  HMMA.16816.F32.BF16 R40, R176.reuse, R106, R40 ;  /* 0x0000006ab028723c */ /* 0x040fe20000041828 */
[----:B------:R-:W2:Y:S07]  /*c480*/  LDSM.16.M88.4 R104, [R240] ;  /* 0x00000000f068783b */ /* 0x000eae0000000200 */
[C---:B------:R-:W-:Y:S08]  /*c490*/  HMMA.16816.F32.BF16 R44, R176.reuse, R220, R44 ;  /* 0x000000dcb02c723c */ /* 0x040ff0000004182c */
[----:B------:R-:W-:Y:S01]  /*c4a0*/  HMMA.16816.F32.BF16 R48, R176, R222, R48 ;  /* 0x000000deb030723c */ /* 0x000fe20000041830 */
[----:B------:R-:W3:Y:S07]  /*c4b0*/  LDSM.16.M88.4 R220, [R238] ;  /* 0x00000000eedc783b */ /* 0x000eee0000000200 */
[C---:B----4-:R-:W-:Y:S08]  /*c4c0*/  HMMA.16816.F32.BF16 R4, R180.reuse, R164, R4 ;  /* 0x000000a4b404723c */ /* 0x050ff00000041804 */
[C---:B------:R-:W-:Y:S01]  /*c4d0*/  HMMA.16816.F32.BF16 R8, R180.reuse, R166, R8 ;  /* 0x000000a6b408723c */ /* 0x040fe20000041808 */
[----:B------:R-:W4:Y:S07]  /*c4e0*/  LDSM.16.M88.4 R164, [R229+0x3000] ;  /* 0x00300000e5a4783b */ /* 0x000f2e0000000200 */
        /* <DEDUP_REMOVED lines=11> */
[----:B------:R-:W2:Y:S07]  /*c5a0*/  LDSM.16.M88.4 R216, [R229+0x5000] ;  /* 0x00500000e5d8783b */ /* 0x000eae0000000200 */
[C---:B---3--:R-:W-:Y:S08]  /*c5b0*/  HMMA.16816.F32.BF16 R44, R180.reuse, R220, R44 ;  /* 0x000000dcb42c723c */ /* 0x048ff0000004182c */
[----:B------:R-:W-:Y:S01]  /*c5c0*/  HMMA.16816.F32.BF16 R48, R180, R222, R48 ;  /* 0x000000deb430723c */ /* 0x000fe20000041830 */
[----:B------:R-:W-:Y:S07]  /*c5d0*/  LDSM.16.M88.4 R220, [R226+0x4000] ;  /* 0x00400000e2dc783b */ /* 0x000fee0000000200 */
[C---:B----4-:R-:W-:Y:S08]  /*c5e0*/  HMMA.16816.F32.BF16 R4, R184.reuse, R164, R4 ;  /* 0x000000a4b804723c */ /* 0x050ff00000041804 */
[C---:B------:R-:W-:Y:S01]  /*c5f0*/  HMMA.16816.F32.BF16 R8, R184.reuse, R166, R8 ;  /* 0x000000a6b808723c */ /* 0x040fe20000041808 */
[----:B------:R-:W3:Y:S07]  /*c600*/  LDSM.16.M88.4 R164, [R229+0x5800] ;  /* 0x00580000e5a4783b */ /* 0x000eee0000000200 */
[C---:B-1----:R-:W-:Y:S08]  /*c610*/  HMMA.16816.F32.BF16 R12, R184.reuse, R208, R12 ;  /* 0x000000d0b80c723c */ /* 0x042ff0000004180c */
[C---:B------:R-:W-:Y:S01]  /*c620*/  HMMA.16816.F32.BF16 R16, R184.reuse, R210, R16 ;  /* 0x000000d2b810723c */ /* 0x040fe20000041810 */
        /* <DEDUP_REMOVED lines=18> */
[----:B------:R-:W3:Y:S07]  /*c750*/  LDSM.16.M88.4 R208, [R225+0x6800] ;  /* 0x00680000e1d0783b */ /* 0x000eee0000000200 */
[C---:B------:R-:W-:Y:S08]  /*c760*/  HMMA.16816.F32.BF16 R20, R188.reuse, R220, R20 ;  /* 0x000000dcbc14723c */ /* 0x040ff00000041814 */
[C---:B------:R-:W-:Y:S01]  /*c770*/  HMMA.16816.F32.BF16 R24, R188.reuse, R222, R24 ;  /* 0x000000debc18723c */ /* 0x040fe20000041818 */
[----:B------:R-:W3:Y:S07]  /*c780*/  LDSM.16.M88.4 R220, [R225+0x7000] ;  /* 0x00700000e1dc783b */ /* 0x000eee0000000200 */
[C---:B--2---:R-:W-:Y:S08]  /*c790*/  HMMA.16816.F32.BF16 R28, R188.reuse, R212, R28 ;  /* 0x000000d4bc1c723c */ /* 0x044ff0000004181c */
[C---:B------:R-:W-:Y:S01]  /*c7a0*/  HMMA.16816.F32.BF16 R32, R188.reuse, R214, R32 ;  /* 0x000000d6bc20723c */ /* 0x040fe20000041820 */
[----:B------:R-:W2:Y:S07]  /*c7b0*/  LDSM.16.M88.4 R212, [R225+0x7800] ;  /* 0x00780000e1d4783b */ /* 0x000eae0000000200 */
        /* <DEDUP_REMOVED lines=9> */
[C---:B---3--:R-:W-:Y:S08]  /*c850*/  HMMA.16816.F32.BF16 R12, R192.reuse, R208, R12 ;  /* 0x000000d0c00c723c */ /* 0x048ff0000004180c */
[C---:B------:R-:W-:Y:S01]  /*c860*/  HMMA.16816.F32.BF16 R16, R192.reuse, R210, R16 ;  /* 0x000000d2c010723c */ /* 0x040fe20000041810 */
[----:B------:R-:W3:Y:S07]  /*c870*/  LDSM.16.M88.4 R208, [R237] ;  /* 0x00000000edd0783b */ /* 0x000eee0000000200 */
[C---:B------:R-:W-:Y:S08]  /*c880*/  HMMA.16816.F32.BF16 R20, R192.reuse, R220, R20 ;  /* 0x000000dcc014723c */ /* 0x040ff00000041814 */
[C---:B------:R-:W-:Y:S01]  /*c890*/  HMMA.16816.F32.BF16 R24, R192.reuse, R222, R24 ;  /* 0x000000dec018723c */ /* 0x040fe20000041818 */
[----:B------:R-:W3:Y:S07]  /*c8a0*/  LDSM.16.M88.4 R220, [R235] ;  /* 0x00000000ebdc783b */ /* 0x000eee0000000200 */
[C---:B--2---:R-:W-:Y:S08]  /*c8b0*/  HMMA.16816.F32.BF16 R28, R192.reuse, R212, R28 ;  /* 0x000000d4c01c723c */ /* 0x044ff0000004181c */
[C---:B------:R-:W-:Y:S01]  /*c8c0*/  HMMA.16816.F32.BF16 R32, R192.reuse, R214, R32 ;  /* 0x000000d6c020723c */ /* 0x040fe20000041820 */
[----:B------:R-:W-:Y:S07]  /*c8d0*/  LDSM.16.M88.4 R212, [R229+0x6000] ;  /* 0x00600000e5d4783b */ /* 0x000fee0000000200 */
[C---:B-1----:R-:W-:Y:S08]  /*c8e0*/  HMMA.16816.F32.BF16 R36, R192.reuse, R104, R36 ;  /* 0x00000068c024723c */ /* 0x042ff00000041824 */
[C---:B------:R-:W-:Y:S01]  /*c8f0*/  HMMA.16816.F32.BF16 R40, R192.reuse, R106, R40 ;  /* 0x0000006ac028723c */ /* 0x040fe20000041828 */
[----:B------:R-:W1:Y:S07]  /*c900*/  LDSM.16.M88.4 R104, [R234] ;  /* 0x00000000ea68783b */ /* 0x000e6e0000000200 */
[C---:B----4-:R-:W-:Y:S08]  /*c910*/  HMMA.16816.F32.BF16 R44, R192.reuse, R164, R44 ;  /* 0x000000a4c02c723c */ /* 0x050ff0000004182c */
[----:B------:R-:W-:Y:S01]  /*c920*/  HMMA.16816.F32.BF16 R48, R192, R166, R48 ;  /* 0x000000a6c030723c */ /* 0x000fe20000041830 */
[----:B------:R-:W2:Y:S07]  /*c930*/  LDSM.16.M88.4 R164, [R233] ;  /* 0x00000000e9a4783b */ /* 0x000eae0000000200 */
[C---:B---3--:R-:W-:Y:S08]  /*c940*/  HMMA.16816.F32.BF16 R4, R196.reuse, R208, R4 ;  /* 0x000000d0c404723c */ /* 0x048ff00000041804 */
[C---:B------:R-:W-:Y:S01]  /*c950*/  HMMA.16816.F32.BF16 R8, R196.reuse, R210, R8 ;  /* 0x000000d2c408723c */ /* 0x040fe20000041808 */
[----:B------:R-:W3:Y:S07]  /*c960*/  LDSM.16.M88.4 R208, [R232] ;  /* 0x00000000e8d0783b */ /* 0x000eee0000000200 */
[C---:B------:R-:W-:Y:S08]  /*c970*/  HMMA.16816.F32.BF16 R12, R196.reuse, R216, R12 ;  /* 0x000000d8c40c723c */ /* 0x040ff0000004180c */
        /* <DEDUP_REMOVED lines=8> */
[C---:B--2---:R-:W-:Y:S08]  /*ca00*/  HMMA.16816.F32.BF16 R36, R196.reuse, R164, R36 ;  /* 0x000000a4c424723c */ /* 0x044ff00000041824 */
[C---:B------:R-:W-:Y:S01]  /*ca10*/  HMMA.16816.F32.BF16 R40, R196.reuse, R166, R40 ;  /* 0x000000a6c428723c */ /* 0x040fe20000041828 */
[----:B------:R-:W2:Y:S07]  /*ca20*/  LDSM.16.M88.4 R164, [R229+0x7800] ;  /* 0x00780000e5a4783b */ /* 0x000eae0000000200 */
[C---:B---3--:R-:W-:Y:S08]  /*ca30*/  HMMA.16816.F32.BF16 R44, R196.reuse, R208, R44 ;  /* 0x000000d0c42c723c */ /* 0x048ff0000004182c */
[----:B------:R-:W-:Y:S01]  /*ca40*/  HMMA.16816.F32.BF16 R48, R196, R210, R48 ;  /* 0x000000d2c430723c */ /* 0x000fe20000041830 */
[----:B------:R-:W3:Y:S07]  /*ca50*/  LDSM.16.M88.4 R208, [R229+0x8000] ;  /* 0x00800000e5d0783b */ /* 0x000eee0000000200 */
[C---:B------:R-:W-:Y:S08]  /*ca60*/  HMMA.16816.F32.BF16 R4, R200.reuse, R212, R4 ;  /* 0x000000d4c804723c */ /* 0x040ff00000041804 */
[C---:B------:R-:W-:Y:S01]  /*ca70*/  HMMA.16816.F32.BF16 R8, R200.reuse, R214, R8 ;  /* 0x000000d6c808723c */ /* 0x040fe20000041808 */
[----:B------:R-:W3:Y:S07]  /*ca80*/  LDSM.16.M88.4 R212, [R229+0x8800] ;  /* 0x00880000e5d4783b */ /* 0x000eee0000000200 */
[C---:B----4-:R-:W-:Y:S08]  /*ca90*/  HMMA.16816.F32.BF16 R12, R200.reuse, R216, R12 ;  /* 0x000000d8c80c723c */ /* 0x050ff0000004180c */
[C---:B------:R-:W-:Y:S08]  /*caa0*/  HMMA.16816.F32.BF16 R16, R200.reuse, R218, R16 ;  /* 0x000000dac810723c */ /* 0x040ff00000041810 */
[C---:B-1----:R-:W-:Y:S08]  /*cab0*/  HMMA.16816.F32.BF16 R20, R200.reuse, R104, R20 ;  /* 0x00000068c814723c */ /* 0x042ff00000041814 */
[C---:B------:R-:W-:Y:S01]  /*cac0*/  HMMA.16816.F32.BF16 R24, R200.reuse, R106, R24 ;  /* 0x0000006ac818723c */ /* 0x040fe20000041818 */
[----:B------:R-:W1:Y:S07]  /*cad0*/  LDSM.16.M88.4 R104, [R226+0x6800] ;  /* 0x00680000e268783b */ /* 0x000e6e0000000200 */
[C---:B--2---:R-:W-:Y:S08]  /*cae0*/  HMMA.16816.F32.BF16 R28, R200.reuse, R164, R28 ;  /* 0x000000a4c81c723c */ /* 0x044ff0000004181c */
[C---:B------:R-:W-:Y:S08]  /*caf0*/  HMMA.16816.F32.BF16 R32, R200.reuse, R166, R32 ;  /* 0x000000a6c820723c */ /* 0x040ff00000041820 */
[C---:B---3--:R-:W-:Y:S08]  /*cb00*/  HMMA.16816.F32.BF16 R36, R200.reuse, R208, R36 ;  /* 0x000000d0c824723c */ /* 0x048ff00000041824 */
[C---:B------:R-:W-:Y:S08]  /*cb10*/  HMMA.16816.F32.BF16 R40, R200.reuse, R210, R40 ;  /* 0x000000d2c828723c */ /* 0x040ff00000041828 */
[C---:B------:R-:W-:Y:S08]  /*cb20*/  HMMA.16816.F32.BF16 R44, R200.reuse, R212, R44 ;  /* 0x000000d4c82c723c */ /* 0x040ff0000004182c */
        /* <DEDUP_REMOVED lines=8> */
[----:B------:R-:W1:Y:S03]  /*cbb0*/  MUFU.TANH R164, R4 ;  /* 0x0000000400a47308 */ /* 0x000e660000002400 */
[----:B------:R-:W-:Y:S02]  /*cbc0*/  FMUL.FTZ R7, R7, c[0x0][0x320] ;  /* 0x0000c80007077a20 */ /* 0x000fe40000410000 */
[----:B------:R-:W-:Y:S02]  /*cbd0*/  FMUL.FTZ R8, R8, c[0x0][0x320] ;  /* 0x0000c80008087a20 */ /* 0x000fe40000410000 */
[----:B------:R-:W-:Y:S02]  /*cbe0*/  FMUL.FTZ R9, R9, c[0x0][0x320] ;  /* 0x0000c80009097a20 */ /* 0x000fe40000410000 */
[----:B------:R-:W-:Y:S01]  /*cbf0*/  FMUL.FTZ R10, R10, c[0x0][0x320] ;  /* 0x0000c8000a0a7a20 */ /* 0x000fe20000410000 */
[----:B------:R-:W2:Y:S01]  /*cc00*/  MUFU.TANH R167, R5 ;  /* 0x0000000500a77308 */ /* 0x000ea20000002400 */
[----:B------:R-:W-:Y:S02]  /*cc10*/  FMUL.FTZ R11, R11, c[0x0][0x320] ;  /* 0x0000c8000b0b7a20 */ /* 0x000fe40000410000 */
[----:B------:R-:W-:Y:S02]  /*cc20*/  FMUL.FTZ R12, R12, c[0x0][0x320] ;  /* 0x0000c8000c0c7a20 */ /* 0x000fe40000410000 */
[----:B------:R-:W-:Y:S02]  /*cc30*/  FMUL.FTZ R13, R13, c[0x0][0x320] ;  /* 0x0000c8000d0d7a20 */ /* 0x000fe40000410000 */
[----:B------:R-:W-:Y:S02]  /*cc40*/  FMUL.FTZ R14, R14, c[0x0][0x320] ;  /* 0x0000c8000e0e7a20 */ /* 0x000fe40000410000 */
[----:B------:R-:W-:Y:S01]  /*cc50*/  FMUL.FTZ R16, R16, c[0x0][0x320] ;  /* 0x0000c80010107a20 */ /* 0x000fe20000410000 */
[----:B------:R-:W3:Y:S01]  /*cc60*/  MUFU.TANH R210, R6 ;  /* 0x0000000600d27308 */ /* 0x000ee20000002400 */
[----:B------:R-:W-:Y:S02]  /*cc70*/  FMUL.FTZ R15, R15, c[0x0][0x320] ;  /* 0x0000c8000f0f7a20 */ /* 0x000fe40000410000 */
[----:B------:R-:W-:Y:S01]  /*cc80*/  FMUL.FTZ R17, R17, c[0x0][0x320] ;  /* 0x0000c80011117a20 */ /* 0x000fe20000410000 */
[----:B-1----:R-:W-:Y:S01]  /*cc90*/  FMNMX.FTZ R0, R164, R102, !PT ;  /* 0x00000066a4007209 */ /* 0x002fe20007810000 */
[----:B------:R-:W-:Y:S02]  /*cca0*/  FMUL.FTZ R18, R18, c[0x0][0x320] ;  /* 0x0000c80012127a20 */ /* 0x000fe40000410000 */
[----:B------:R-:W-:Y:S03]  /*ccb0*/  FMUL.FTZ R19, R19, c[0x0][0x320] ;  /* 0x0000c80013137a20 */ /* 0x000fe60000410000 */
[----:B------:R1:W4:Y:S01]  /*ccc0*/  MUFU.TANH R211, R7 ;  /* 0x0000000700d37308 */ /* 0x0003220000002400 */
[----:B--2---:R-:W-:Y:S09]  /*ccd0*/  FMNMX.FTZ R0, R167, R0, !PT ;  /* 0x00000000a7007209 */ /* 0x004ff20007810000 */
[----:B------:R-:W2:Y:S01]  /*cce0*/  MUFU.TANH R165, R8 ;  /* 0x0000000800a57308 */ /* 0x000ea20000002400 */
[----:B---3--:R-:W-:Y:S09]  /*ccf0*/  FMNMX.FTZ R2, R210, R103, !PT ;  /* 0x00000067d2027209 */ /* 0x008ff20007810000 */
[----:B------:R-:W3:Y:S01]  /*cd00*/  MUFU.TANH R166, R9 ;  /* 0x0000000900a67308 */ /* 0x000ee20000002400 */
[----:B-1----:R-:W1:Y:S01]  /*cd10*/  LDSM.16.M88.4 R4, [R226+0x7000] ;  /* 0x00700000e204783b */ /* 0x002e620000000200 */
[----:B----4-:R-:W-:Y:S08]  /*cd20*/  FMNMX.FTZ R2, R211, R2, !PT ;  /* 0x00000002d3027209 */ /* 0x010ff00007810000 */
[----:B------:R-:W4:Y:S01]  /*cd30*/  MUFU.TANH R208, R10 ;  /* 0x0000000a00d07308 */ /* 0x000f220000002400 */
[----:B--2---:R-:W-:Y:S09]  /*cd40*/  FMNMX.FTZ R0, R165, R0, !PT ;  /* 0x00000000a5007209 */ /* 0x004ff20007810000 */
[----:B------:R2:W1:Y:S01]  /*cd50*/  MUFU.TANH R209, R11 ;  /* 0x0000000b00d17308 */ /* 0x0004620000002400 */
[----:B---3--:R-:W-:Y:S09]  /*cd60*/  FMNMX.FTZ R0, R166, R0, !PT ;  /* 0x00000000a6007209 */ /* 0x008ff20007810000 */
[----:B------:R-:W3:Y:S01]  /*cd70*/  MUFU.TANH R106, R12 ;  /* 0x0000000c006a7308 */ /* 0x000ee20000002400 */
[----:B----4-:R-:W-:Y:S09]  /*cd80*/  FMNMX.FTZ R2, R208, R2, !PT ;  /* 0x00000002d0027209 */ /* 0x010ff20007810000 */
[----:B------:R-:W4:Y:S01]  /*cd90*/  MUFU.TANH R107, R13 ;  /* 0x0000000d006b7308 */ /* 0x000f220000002400 */
[C---:B-1----:R-:W-:Y:S01]  /*cda0*/  HMMA.16816.F32.BF16 R20, R204.reuse, R4, R20 ;  /* 0x00000004cc14723c */ /* 0x042fe20000041814 */
[----:B--2---:R-:W1:Y:S02]  /*cdb0*/  LDSM.16.M88.4 R8, [R226+0x7800] ;  /* 0x00780000e208783b */ /* 0x004e640000000200 */
[----:B------:R-:W-:Y:S06]  /*cdc0*/  FMNMX.FTZ R2, R209, R2, !PT ;  /* 0x00000002d1027209 */ /* 0x000fec0007810000 */
[----:B------:R-:W2:Y:S01]  /*cdd0*/  MUFU.TANH R212, R14 ;  /* 0x0000000e00d47308 */ /* 0x000ea20000002400 */
[C---:B------:R-:W-:Y:S01]  /*cde0*/  HMMA.16816.F32.BF16 R24, R204.reuse, R6, R24 ;  /* 0x00000006cc18723c */ /* 0x040fe20000041818 */
[----:B------:R-:W1:Y:S02]  /*cdf0*/  LDSM.16.M88.4 R4, [R226+0x8000] ;  /* 0x00800000e204783b */ /* 0x000e640000000200 */
[----:B---3--:R-:W-:Y:S06]  /*ce00*/  FMNMX.FTZ R0, R106, R0, !PT ;  /* 0x000000006a007209 */ /* 0x008fec0007810000 */
[----:B------:R-:W3:Y:S03]  /*ce10*/  MUFU.TANH R214, R16 ;  /* 0x0000001000d67308 */ /* 0x000ee60000002400 */
[----:B----4-:R-:W-:Y:S02]  /*ce20*/  FMNMX.FTZ R0, R107, R0, !PT ;  /* 0x000000006b007209 */ /* 0x010fe40007810000 */
[----:B------:R-:W-:Y:S05]  /*ce30*/  FMUL.FTZ R23, R23, c[0x0][0x320] ;  /* 0x0000c80017177a20 */ /* 0x000fea0000410000 */
[----:B------:R-:W4:Y:S01]  /*ce40*/  MUFU.TANH R213, R15 ;  /* 0x0000000f00d57308 */ /* 0x000f220000002400 */
[----:B------:R-:W-:Y:S02]  /*ce50*/  FMUL.FTZ R20, R20, c[0x0][0x320] ;  /* 0x0000c80014147a20 */ /* 0x000fe40000410000 */
[----:B------:R-:W-:Y:S01]  /*ce60*/  FMUL.FTZ R21, R21, c[0x0][0x320] ;  /* 0x0000c80015157a20 */ /* 0x000fe20000410000 */
[----:B--2---:R-:W-:Y:S01]  /*ce70*/  FMNMX.FTZ R2, R212, R2, !PT ;  /* 0x00000002d4027209 */ /* 0x004fe20007810000 */
[----:B------:R-:W-:Y:S02]  /*ce80*/  FMUL.FTZ R22, R22, c[0x0][0x320] ;  /* 0x0000c80016167a20 */ /* 0x000fe40000410000 */
[----:B------:R-:W-:Y:S02]  /*ce90*/  FMUL.FTZ R26, R26, c[0x0][0x320] ;  /* 0x0000c8001a1a7a20 */ /* 0x000fe40000410000 */
[----:B------:R-:W-:Y:S01]  /*cea0*/  FMUL.FTZ R24, R24, c[0x0][0x320] ;  /* 0x0000c80018187a20 */ /* 0x000fe20000410000 */
[----:B------:R-:W-:Y:S01]  /*ceb0*/  MUFU.TANH R222, R23 ;  /* 0x0000001700de7308 */ /* 0x000fe20000002400 */
[----:B------:R-:W-:Y:S02]  /*cec0*/  FMUL.FTZ R25, R25, c[0x0][0x320] ;  /* 0x0000c80019197a20 */ /* 0x000fe40000410000 */
[----:B------:R-:W-:Y:S01]  /*ced0*/  FMUL.FTZ R27, R27, c[0x0][0x320] ;  /* 0x0000c8001b1b7a20 */ /* 0x000fe20000410000 */
[----:B---3--:R-:W-:Y:S01]  /*cee0*/  FMNMX.FTZ R0, R214, R0, !PT ;  /* 0x00000000d6007209 */ /* 0x008fe20007810000 */
[C---:B-1----:R-:W-:Y:S05]  /*cef0*/  HMMA.16816.F32.BF16 R28, R204.reuse, R8, R28 ;  /* 0x00000008cc1c723c */ /* 0x042fea000004181c */
[----:B------:R-:W-:Y:S03]  /*cf00*/  MUFU.TANH R231, R27 ;  /* 0x0000001b00e77308 */ /* 0x000fe60000002400 */
[C---:B------:R-:W-:Y:S01]  /*cf10*/  HMMA.16816.F32.BF16 R32, R204.reuse, R10, R32 ;  /* 0x0000000acc20723c */ /* 0x040fe20000041820 */
[----:B------:R-:W1:Y:S01]  /*cf20*/  LDSM.16.M88.4 R8, [R226+0x8800] ;  /* 0x00880000e208783b */ /* 0x000e620000000200 */
[----:B------:R-:W-:Y:S04]  /*cf30*/  DEPBAR.LE SB0, 0x0 ;  /* 0x000080000000791a */ /* 0x000fe80000000000 */
[----:B----4-:R-:W-:Y:S01]  /*cf40*/  FMNMX.FTZ R2, R213, R2, !PT ;  /* 0x00000002d5027209 */ /* 0x010fe20007810000 */
[----:B------:R-:W2:Y:S01]  /*cf50*/  MUFU.TANH R216, R18 ;  /* 0x0000001200d87308 */ /* 0x000ea20000002400 */
[C---:B------:R-:W-:Y:S01]  /*cf60*/  HMMA.16816.F32.BF16 R36, R204.reuse, R4, R36 ;  /* 0x00000004cc24723c */ /* 0x040fe20000041824 */
[----:B------:R-:W3:Y:S08]  /*cf70*/  LDL R5, [R1+0x28] ;  /* 0x0000280001057983 */ /* 0x000ef00000100800 */
[----:B------:R-:W-:Y:S01]  /*cf80*/  MUFU.TANH R218, R20 ;  /* 0x0000001400da7308 */ /* 0x000fe20000002400 */
[C---:B------:R-:W-:Y:S01]  /*cf90*/  HMMA.16816.F32.BF16 R40, R204.reuse, R6, R40 ;  /* 0x00000006cc28723c */ /* 0x040fe20000041828 */
[----:B------:R-:W4:Y:S02]  /*cfa0*/  LDL R6, [R1+0x20] ;  /* 0x0000200001067983 */ /* 0x000f240000100800 */
[----:B------:R-:W-:Y:S02]  /*cfb0*/  FMUL.FTZ R28, R28, c[0x0][0x320] ;  /* 0x0000c8001c1c7a20 */ /* 0x000fe40000410000 */
[----:B------:R-:W-:Y:S02]  /*cfc0*/  FMUL.FTZ R29, R29, c[0x0][0x320] ;  /* 0x0000c8001d1d7a20 */ /* 0x000fe40000410000 */
[----:B------:R-:W-:Y:S02]  /*cfd0*/  FMUL.FTZ R30, R30, c[0x0][0x320] ;  /* 0x0000c8001e1e7a20 */ /* 0x000fe40000410000 */
[----:B------:R-:W-:Y:S01]  /*cfe0*/  MUFU.TANH R246, R28 ;  /* 0x0000001c00f67308 */ /* 0x000fe20000002400 */
[----:B------:R-:W-:Y:S02]  /*cff0*/  BAR.SYNC.DEFER_BLOCKING 0x0 ;  /* 0x0000000000007b1d */ /* 0x000fe40000010000 */
[----:B------:R-:W-:Y:S01]  /*d000*/  FMUL.FTZ R31, R31, c[0x0][0x320] ;  /* 0x0000c8001f1f7a20 */ /* 0x000fe20000410000 */
[----:B--2---:R-:W-:Y:S01]  /*d010*/  FMNMX.FTZ R2, R216, R2, !PT ;  /* 0x00000002d8027209 */ /* 0x004fe20007810000 */
[----:B------:R-:W-:Y:S02]  /*d020*/  FMUL.FTZ R36, R36, c[0x0][0x320] ;  /* 0x0000c80024247a20 */ /* 0x000fe40000410000 */
[----:B------:R-:W-:Y:S02]  /*d030*/  FMUL.FTZ R37, R37, c[0x0][0x320] ;  /* 0x0000c80025257a20 */ /* 0x000fe40000410000 */
[----:B------:R-:W-:Y:S02]  /*d040*/  FMUL.FTZ R38, R38, c[0x0][0x320] ;  /* 0x0000c80026267a20 */ /* 0x000fe40000410000 */
[----:B------:R-:W-:Y:S02]  /*d050*/  FMUL.FTZ R39, R39, c[0x0][0x320] ;  /* 0x0000c80027277a20 */ /* 0x000fe40000410000 */
[----:B------:R-:W-:Y:S01]  /*d060*/  FMUL.FTZ R33, R33, c[0x0][0x320] ;  /* 0x0000c80021217a20 */ /* 0x000fe20000410000 */
[C---:B-1----:R-:W-:Y:S03]  /*d070*/  HMMA.16816.F32.BF16 R44, R204.reuse, R8, R44 ;  /* 0x00000008cc2c723c */ /* 0x042fe6000004182c */
[----:B------:R-:W-:Y:S02]  /*d080*/  FMUL.FTZ R43, R43, c[0x0][0x320] ;  /* 0x0000c8002b2b7a20 */ /* 0x000fe40000410000 */
[----:B------:R-:W-:Y:S02]  /*d090*/  FMUL.FTZ R42, R42, c[0x0][0x320] ;  /* 0x0000c8002a2a7a20 */ /* 0x000fe40000410000 */
[----:B------:R-:W-:Y:S01]  /*d0a0*/  FMUL.FTZ R40, R40, c[0x0][0x320] ;  /* 0x0000c80028287a20 */ /* 0x000fe20000410000 */
[----:B------:R-:W-:Y:S04]  /*d0b0*/  HMMA.16816.F32.BF16 R48, R204, R10, R48 ;  /* 0x0000000acc30723c */ /* 0x000fe80000041830 */
[----:B------:R-:W-:Y:S01]  /*d0c0*/  FMUL.FTZ R35, R35, c[0x0][0x320] ;  /* 0x0000c80023237a20 */ /* 0x000fe20000410000 */
[----:B------:R-:W2:Y:S01]  /*d0d0*/  LDL.64 R8, [R1+0x30] ;  /* 0x0000300001087983 */ /* 0x000ea20000100a00 */
[----:B------:R-:W1:Y:S01]  /*d0e0*/  MUFU.TANH R215, R17 ;  /* 0x0000001100d77308 */ /* 0x000e620000002400 */
[----:B------:R-:W-:Y:S02]  /*d0f0*/  FMUL.FTZ R32, R32, c[0x0][0x320] ;  /* 0x0000c80020207a20 */ /* 0x000fe40000410000 */
[----:B------:R-:W-:Y:S03]  /*d100*/  FMUL.FTZ R34, R34, c[0x0][0x320] ;  /* 0x0000c80022227a20 */ /* 0x000fe60000410000 */
[----:B------:R-:W-:Y:S04]  /*d110*/  FMUL.FTZ R41, R41, c[0x0][0x320] ;  /* 0x0000c80029297a20 */ /* 0x000fe80000410000 */
[----:B------:R-:W1:Y:S01]  /*d120*/  MUFU.TANH R219, R21 ;  /* 0x0000001500db7308 */ /* 0x000e620000002400 */
[----:B------:R-:W-:Y:S02]  /*d130*/  FMUL.FTZ R44, R44, c[0x0][0x320] ;  /* 0x0000c8002c2c7a20 */ /* 0x000fe40000410000 */
[----:B------:R-:W-:Y:S02]  /*d140*/  FMUL.FTZ R45, R45, c[0x0][0x320] ;  /* 0x0000c8002d2d7a20 */ /* 0x000fe40000410000 */
[----:B------:R-:W-:Y:S02]  /*d150*/  FMUL.FTZ R46, R46, c[0x0][0x320] ;  /* 0x0000c8002e2e7a20 */ /* 0x000fe40000410000 */
[----:B------:R-:W-:Y:S02]  /*d160*/  FMUL.FTZ R47, R47, c[0x0][0x320] ;  /* 0x0000c8002f2f7a20 */ /* 0x000fe40000410000 */
[----:B------:R-:W-:Y:S01]  /*d170*/  FMUL.FTZ R48, R48, c[0x0][0x320] ;  /* 0x0000c80030307a20 */ /* 0x000fe20000410000 */
[----:B------:R-:W1:Y:S01]  /*d180*/  MUFU.TANH R217, R19 ;  /* 0x0000001300d97308 */ /* 0x000e620000002400 */
[----:B------:R-:W-:Y:S02]  /*d190*/  FMUL.FTZ R49, R49, c[0x0][0x320] ;  /* 0x0000c80031317a20 */ /* 0x000fe40000410000 */
[----:B------:R-:W-:Y:S01]  /*d1a0*/  FMUL.FTZ R50, R50, c[0x0][0x320] ;  /* 0x0000c80032327a20 */ /* 0x000fe20000410000 */
[----:B-1----:R-:W-:Y:S04]  /*d1b0*/  FMNMX.FTZ R0, R215, R0, !PT ;  /* 0x00000000d7007209 */ /* 0x002fe80007810000 */
[----:B------:R-:W-:Y:S02]  /*d1c0*/  FMNMX.FTZ R0, R218, R0, !PT ;  /* 0x00000000da007209 */ /* 0x000fe40007810000 */
[----:B------:R-:W1:Y:S02]  /*d1d0*/  MUFU.TANH R220, R22 ;  /* 0x0000001600dc7308 */ /* 0x000e640000002400 */
[----:B------:R-:W-:Y:S08]  /*d1e0*/  FMNMX.FTZ R0, R219, R0, !PT ;  /* 0x00000000db007209 */ /* 0x000ff00007810000 */
[----:B------:R-:W1:Y:S01]  /*d1f0*/  MUFU.TANH R221, R24 ;  /* 0x0000001800dd7308 */ /* 0x000e620000002400 */
[----:B------:R-:W-:Y:S09]  /*d200*/  FMNMX.FTZ R2, R217, R2, !PT ;  /* 0x00000002d9027209 */ /* 0x000ff20007810000 */
[----:B------:R1:W-:Y:S02]  /*d210*/  MUFU.TANH R244, R33 ;  /* 0x0000002100f47308 */ /* 0x0003e40000002400 */
[----:B-1----:R-:W-:Y:S04]  /*d220*/  FMNMX.FTZ R2, R220, R2, !PT ;  /* 0x00000002dc027209 */ /* 0x002fe80007810000 */
[----:B------:R-:W-:Y:S04]  /*d230*/  FMNMX.FTZ R2, R222, R2, !PT ;  /* 0x00000002de027209 */ /* 0x000fe80007810000 */
[----:B------:R-:W1:Y:S01]  /*d240*/  MUFU.TANH R223, R25 ;  /* 0x0000001900df7308 */ /* 0x000e620000002400 */
[----:B------:R-:W-:Y:S09]  /*d250*/  FMNMX.FTZ R0, R221, R0, !PT ;  /* 0x00000000dd007209 */ /* 0x000ff20007810000 */
[----:B------:R-:W1:Y:S01]  /*d260*/  MUFU.TANH R21, R26 ;  /* 0x0000001a00157308 */ /* 0x000e620000002400 */
[----:B------:R-:W-:Y:S09]  /*d270*/  MOV R33, R246 ;  /* 0x000000f600217202 */ /* 0x000ff20000000f00 */
[----:B------:R-:W-:Y:S01]  /*d280*/  MUFU.TANH R252, R35 ;  /* 0x0000002300fc7308 */ /* 0x000fe20000002400 */
[----:B-1----:R-:W-:Y:S04]  /*d290*/  FMNMX.FTZ R0, R223, R0, !PT ;  /* 0x00000000df007209 */ /* 0x002fe80007810000 */
[----:B------:R-:W-:Y:S05]  /*d2a0*/  FMNMX.FTZ R0, R33, R0, !PT ;  /* 0x0000000021007209 */ /* 0x000fea0007810000 */
[----:B------:R1:W-:Y:S01]  /*d2b0*/  MUFU.TANH R35, R48 ;  /* 0x0000003000237308 */ /* 0x0003e20000002400 */
[----:B------:R-:W-:Y:S09]  /*d2c0*/  FMNMX.FTZ R2, R21, R2, !PT ;  /* 0x0000000215027209 */ /* 0x000ff20007810000 */
[----:B------:R-:W1:Y:S10]  /*d2d0*/  MUFU.TANH R16, R29 ;  /* 0x0000001d00107308 */ /* 0x000e740000002400 */
[----:B------:R-:W1:Y:S02]  /*d2e0*/  MUFU.TANH R247, R30 ;  /* 0x0000001e00f77308 */ /* 0x000e640000002400 */
[----:B-1----:R-:W-:Y:S04]  /*d2f0*/  MOV R48, R231 ;  /* 0x000000e700307202 */ /* 0x002fe80000000f00 */
[----:B------:R-:W-:Y:S04]  /*d300*/  FMNMX.FTZ R2, R48, R2, !PT ;  /* 0x0000000230027209 */ /* 0x000fe80007810000 */
[----:B------:R1:W1:Y:S01]  /*d310*/  MUFU.TANH R17, R32 ;  /* 0x0000002000117308 */ /* 0x0002620000002400 */
[----:B------:R-:W-:Y:S09]  /*d320*/  FMNMX.FTZ R0, R16, R0, !PT ;  /* 0x0000000010007209 */ /* 0x000ff20007810000 */
[----:B------:R-:W1:Y:S10]  /*d330*/  MUFU.TANH R248, R31 ;  /* 0x0000001f00f87308 */ /* 0x000e740000002400 */
[----:B------:R1:W-:Y:S02]  /*d340*/  MUFU.TANH R13, R43 ;  /* 0x0000002b000d7308 */ /* 0x0003e40000002400 */
[----:B-1----:R-:W-:Y:S02]  /*d350*/  MOV R32, R247 ;  /* 0x000000f700207202 */ /* 0x002fe40000000f00 */
[----:B------:R-:W-:Y:S02]  /*d360*/  FMNMX.FTZ R0, R17, R0, !PT ;  /* 0x0000000011007209 */ /* 0x000fe40007810000 */
[----:B------:R-:W-:Y:S04]  /*d370*/  FMNMX.FTZ R2, R32, R2, !PT ;  /* 0x0000000220027209 */ /* 0x000fe80007810000 */
[----:B------:R1:W1:Y:S10]  /*d380*/  MUFU.TANH R250, R34 ;  /* 0x0000002200fa7308 */ /* 0x0002740000002400 */
[----:B------:R-:W1:Y:S01]  /*d390*/  MUFU.TANH R18, R36 ;  /* 0x0000002400127308 */ /* 0x000e620000002400 */
[----:B------:R-:W-:Y:S04]  /*d3a0*/  MOV R43, R244 ;  /* 0x000000f4002b7202 */ /* 0x000fe80000000f00 */
[----:B------:R-:W-:Y:S05]  /*d3b0*/  FMNMX.FTZ R0, R43, R0, !PT ;  /* 0x000000002b007209 */ /* 0x000fea0007810000 */
[----:B------:R-:W1:Y:S02]  /*d3c0*/  MUFU.TANH R245, R37 ;  /* 0x0000002500f57308 */ /* 0x000e640000002400 */
[----:B-1----:R-:W-:Y:S04]  /*d3d0*/  MOV R34, R248 ;  /* 0x000000f800227202 */ /* 0x002fe80000000f00 */
[----:B------:R-:W-:Y:S04]  /*d3e0*/  FMNMX.FTZ R2, R34, R2, !PT ;  /* 0x0000000222027209 */ /* 0x000fe80007810000 */
[----:B------:R1:W-:Y:S01]  /*d3f0*/  MUFU.TANH R14, R42 ;  /* 0x0000002a000e7308 */ /* 0x0003e20000002400 */
[----:B------:R-:W-:Y:S02]  /*d400*/  FMNMX.FTZ R2, R250, R2, !PT ;  /* 0x00000002fa027209 */ /* 0x000fe40007810000 */
[----:B------:R-:W-:Y:S02]  /*d410*/  FMNMX.FTZ R0, R18, R0, !PT ;  /* 0x0000000012007209 */ /* 0x000fe40007810000 */
[----:B------:R-:W-:Y:S05]  /*d420*/  FMNMX.FTZ R3, R252, R2, !PT ;  /* 0x00000002fc037209 */ /* 0x000fea0007810000 */
[----:B------:R-:W1:Y:S10]  /*d430*/  MUFU.TANH R19, R40 ;  /* 0x0000002800137308 */ /* 0x000e740000002400 */
[----:B------:R-:W1:Y:S02]  /*d440*/  MUFU.TANH R22, R38 ;  /* 0x0000002600167308 */ /* 0x000e640000002400 */
[----:B-1----:R-:W-:Y:S04]  /*d450*/  MOV R42, R245 ;  /* 0x000000f5002a7202 */ /* 0x002fe80000000f00 */
[----:B------:R-:W-:Y:S01]  /*d460*/  FMNMX.FTZ R2, R42, R0, !PT ;  /* 0x000000002a027209 */ /* 0x000fe20007810000 */
[----:B------:R-:W-:Y:S03]  /*d470*/  FMUL.FTZ R0, R51, c[0x0][0x320] ;  /* 0x0000c80033007a20 */ /* 0x000fe60000410000 */
[----:B------:R-:W1:Y:S01]  /*d480*/  MUFU.TANH R15, R41 ;  /* 0x00000029000f7308 */ /* 0x000e620000002400 */
[----:B------:R-:W-:Y:S02]  /*d490*/  MOV R51, R250 ;  /* 0x000000fa00337202 */ /* 0x000fe40000000f00 */
[----:B------:R-:W-:Y:S07]  /*d4a0*/  FMNMX.FTZ R2, R19, R2, !PT ;  /* 0x0000000213027209 */ /* 0x000fee0007810000 */
[----:B------:R1:W-:Y:S01]  /*d4b0*/  MUFU.TANH R104, R0 ;  /* 0x0000000000687308 */ /* 0x0003e20000002400 */
[----:B------:R-:W-:Y:S09]  /*d4c0*/  FMNMX.FTZ R3, R22, R3, !PT ;  /* 0x0000000316037209 */ /* 0x000ff20007810000 */
[----:B------:R-:W3:Y:S10]  /*d4d0*/  MUFU.TANH R20, R39 ;  /* 0x0000002700147308 */ /* 0x000ef40000002400 */
[----:B------:R-:W4:Y:S01]  /*d4e0*/  MUFU.TANH R41, R44 ;  /* 0x0000002c00297308 */ /* 0x000f220000002400 */
[----:B-1----:R-:W-:Y:S09]  /*d4f0*/  FMNMX.FTZ R0, R15, R2, !PT ;  /* 0x000000020f007209 */ /* 0x002ff20007810000 */
[----:B------:R-:W1:Y:S01]  /*d500*/  MUFU.TANH R40, R45 ;  /* 0x0000002d00287308 */ /* 0x000e620000002400 */
[----:B---3--:R-:W-:Y:S04]  /*d510*/  FMNMX.FTZ R3, R20, R3, !PT ;  /* 0x0000000314037209 */ /* 0x008fe80007810000 */
[----:B------:R-:W-:Y:S05]  /*d520*/  FMNMX.FTZ R2, R14, R3, !PT ;  /* 0x000000030e027209 */ /* 0x000fea0007810000 */
[----:B------:R-:W3:Y:S01]  /*d530*/  MUFU.TANH R159, R46 ;  /* 0x0000002e009f7308 */ /* 0x000ee20000002400 */
[----:B------:R-:W-:Y:S02]  /*d540*/  FMNMX.FTZ R2, R13, R2, !PT ;  /* 0x000000020d027209 */ /* 0x000fe40007810000 */
[----:B----4-:R-:W-:Y:S02]  /*d550*/  FMNMX.FTZ R0, R41, R0, !PT ;  /* 0x0000000029007209 */ /* 0x010fe40007810000 */
[C---:B------:R-:W-:Y:S02]  /*d560*/  ISETP.GT.AND P0, PT, R98.reuse, R6, PT ;  /* 0x000000066200720c */ /* 0x040fe40003f04270 */
[----:B------:R-:W-:Y:S03]  /*d570*/  IADD3 R98, R98, -0x1, RZ ;  /* 0xffffffff62627810 */ /* 0x000fe60007ffe0ff */
[----:B------:R-:W4:Y:S02]  /*d580*/  MUFU.TANH R158, R49 ;  /* 0x00000031009e7308 */ /* 0x000f240000002400 */
[----:B------:R-:W-:Y:S01]  /*d590*/  STL [R1+0x8], R98 ;  /* 0x0000086201007387 */ /* 0x000fe20000100800 */
[----:B-1----:R-:W-:Y:S04]  /*d5a0*/  FMNMX.FTZ R0, R40, R0, !PT ;  /* 0x0000000028007209 */ /* 0x002fe80007810000 */
[----:B------:R-:W-:Y:S01]  /*d5b0*/  FMNMX.FTZ R101, R35, R0, !PT ;  /* 0x0000000023657209 */ /* 0x000fe20007810000 */
[----:B------:R-:W-:Y:S02]  /*d5c0*/  @P0 IMAD.WIDE.U32 R6, R98, c[0x0][0x1e0], RZ ;  /* 0x0000780062060a25 */ /* 0x000fe400078e00ff */
[----:B------:R-:W1:Y:S01]  /*d5d0*/  MUFU.TANH R244, R47 ;  /* 0x0000002f00f47308 */ /* 0x000e620000002400 */
[----:B---3--:R-:W-:Y:S09]  /*d5e0*/  FMNMX.FTZ R2, R159, R2, !PT ;  /* 0x000000029f027209 */ /* 0x008ff20007810000 */
[----:B------:R-:W3:Y:S01]  /*d5f0*/  MUFU.TANH R105, R50 ;  /* 0x0000003200697308 */ /* 0x000ee20000002400 */
[----:B----4-:R-:W-:Y:S02]  /*d600*/  FMNMX.FTZ R101, R158, R101, !PT ;  /* 0x000000659e657209 */ /* 0x010fe40007810000 */
[----:B------:R-:W-:Y:S03]  /*d610*/  MOV R49, R21 ;  /* 0x0000001500317202 */ /* 0x000fe60000000f00 */
[----:B------:R-:W4:Y:S01]  /*d620*/  SHFL.BFLY PT, R3, R101, 0x2, 0x1f ;  /* 0x0c401f0065037f89 */ /* 0x000f2200000e0000 */
[----:B-1----:R-:W-:Y:S04]  /*d630*/  FMNMX.FTZ R0, R244, R2, !PT ;  /* 0x00000002f4007209 */ /* 0x002fe80007810000 */
[----:B---3--:R-:W-:Y:S02]  /*d640*/  FMNMX.FTZ R0, R105, R0, !PT ;  /* 0x0000000069007209 */ /* 0x008fe40007810000 */
[----:B------:R-:W-:Y:S02]  /*d650*/  MOV R50, R17 ;  /* 0x0000001100327202 */ /* 0x000fe40000000f00 */
[----:B------:R-:W-:Y:S05]  /*d660*/  FMNMX.FTZ R0, R104, R0, !PT ;  /* 0x0000000068007209 */ /* 0x000fea0007810000 */
[----:B------:R-:W1:Y:S01]  /*d670*/  SHFL.BFLY PT, R2, R0, 0x2, 0x1f ;  /* 0x0c401f0000027f89 */ /* 0x000e6200000e0000 */
[----:B----4-:R-:W-:Y:S07]  /*d680*/  FMNMX.FTZ R101, R101, R3, !PT ;  /* 0x0000000365657209 */ /* 0x010fee0007810000 */
[----:B------:R-:W3:Y:S01]  /*d690*/  SHFL.BFLY PT, R4, R101, 0x1, 0x1f ;  /* 0x0c201f0065047f89 */ /* 0x000ee200000e0000 */
[----:B-1----:R-:W-:Y:S07]  /*d6a0*/  FMNMX.FTZ R0, R0, R2, !PT ;  /* 0x0000000200007209 */ /* 0x002fee0007810000 */
[----:B------:R-:W1:Y:S01]  /*d6b0*/  SHFL.BFLY PT, R3, R0, 0x1, 0x1f ;  /* 0x0c201f0000037f89 */ /* 0x000e6200000e0000 */
[----:B---3--:R-:W-:Y:S05]  /*d6c0*/  FMNMX.FTZ R101, R101, R4, !PT ;  /* 0x0000000465657209 */ /* 0x008fea0007810000 */
[----:B------:R-:W-:Y:S01]  /*d6d0*/  FADD.FTZ R2, -R101, R102 ;  /* 0x0000006665027221 */ /* 0x000fe20000010100 */
[----:B------:R-:W-:Y:S02]  /*d6e0*/  MOV R102, R32 ;  /* 0x0000002000667202 */ /* 0x000fe40000000f00 */
[----:B-1----:R-:W-:Y:S01]  /*d6f0*/  FMNMX.FTZ R100, R0, R3, !PT ;  /* 0x0000000300647209 */ /* 0x002fe20007810000 */
[----:B------:R-:W-:Y:S01]  /*d700*/  FMUL.FTZ R0, R2, c[0x0][0x2d0] ;  /* 0x0000b40002007a20 */ /* 0x000fe20000410000 */
[----:B------:R-:W-:Y:S03]  /*d710*/  @P0 SHF.R.S32.HI R3, RZ, 0x1f, R98 ;  /* 0x0000001fff030819 */ /* 0x000fe60000011462 */
[----:B------:R1:W3:Y:S02]  /*d720*/  MUFU.EX2 R2, R0 ;  /* 0x0000000000027308 */ /* 0x0002e40000000800 */
[----:B------:R-:W-:Y:S04]  /*d730*/  @P0 IMAD R3, R3, c[0x0][0x1e0], RZ ;  /* 0x0000780003030a24 */ /* 0x000fe800078e02ff */
[----:B------:R-:W-:Y:S02]  /*d740*/  @P0 IMAD R3, R98, c[0x0][0x1e4], R3 ;  /* 0x0000790062030a24 */ /* 0x000fe400078e0203 */
[----:B------:R-:W3:Y:S03]  /*d750*/  LDL.LU R98, [R1+0xa4] ;  /* 0x0000a40001627983 */ /* 0x000ee60000300800 */
[----:B------:R-:W-:Y:S05]  /*d760*/  @P0 IADD3 R3, R7, R3, RZ ;  /* 0x0000000307030210 */ /* 0x000fea0007ffe0ff */
[----:B------:R-:W-:Y:S02]  /*d770*/  @P0 IMAD R3, R3, 0x60, RZ ;  /* 0x0000006003030824 */ /* 0x000fe400078e02ff */
[----:B-1----:R-:W-:Y:S02]  /*d780*/  FADD.FTZ R0, -R100, R103 ;  /* 0x0000006764007221 */ /* 0x002fe40000010100 */
[----:B------:R-:W-:Y:S02]  /*d790*/  FMUL.FTZ R103, R101, c[0x0][0x2d0] ;  /* 0x0000b40065677a20 */ /* 0x000fe40000410000 */
[----:B------:R-:W-:Y:S02]  /*d7a0*/  FMUL.FTZ R0, R0, c[0x0][0x2d0] ;  /* 0x0000b40000007a20 */ /* 0x000fe40000410000 */
[--C-:B------:R-:W-:Y:S01]  /*d7b0*/  FFMA.FTZ R4, R164, c[0x0][0x2d0], -R103.reuse ;  /* 0x0000b400a4047a23 */ /* 0x100fe20000010867 */
[----:B------:R-:W-:Y:S01]  /*d7c0*/  MOV R164, R22 ;  /* 0x0000001600a47202 */ /* 0x000fe20000000f00 */
[--C-:B------:R-:W-:Y:S01]  /*d7d0*/  FFMA.FTZ R7, R167, c[0x0][0x2d0], -R103.reuse ;  /* 0x0000b400a7077a23 */ /* 0x100fe20000010867 */
[----:B------:R-:W-:Y:S01]  /*d7e0*/  MOV R167, R14 ;  /* 0x0000000e00a77202 */ /* 0x000fe20000000f00 */
[----:B------:R1:W-:Y:S01]  /*d7f0*/  MUFU.EX2 R245, R4 ;  /* 0x0000000400f57308 */ /* 0x0003e20000000800 */
[----:B--2---:R-:W-:Y:S01]  /*d800*/  FFMA.FTZ R9, R166, c[0x0][0x2d0], -R103 ;  /* 0x0000b400a6097a23 */ /* 0x004fe20000010867 */
[----:B------:R-:W-:Y:S01]  /*d810*/  MOV R166, R13 ;  /* 0x0000000d00a67202 */ /* 0x000fe20000000f00 */
[C---:B---3--:R-:W-:Y:S02]  /*d820*/  FMUL.FTZ R17, R2.reuse, R121 ;  /* 0x0000007902117220 */ /* 0x048fe40000410000 */
[C---:B------:R-:W-:Y:S02]  /*d830*/  FMUL.FTZ R24, R2.reuse, R128 ;  /* 0x0000008002187220 */ /* 0x040fe40000410000 */
[C---:B------:R-:W-:Y:S01]  /*d840*/  FMUL.FTZ R25, R2.reuse, R129 ;  /* 0x0000008102197220 */ /* 0x040fe20000410000 */
[----:B------:R-:W-:Y:S01]  /*d850*/  MOV R129, R42 ;  /* 0x0000002a00817202 */ /* 0x000fe20000000f00 */
[C---:B------:R-:W-:Y:S01]  /*d860*/  FMUL.FTZ R32, R2.reuse, R136 ;  /* 0x0000008802207220 */ /* 0x040fe20000410000 */
[----:B------:R2:W-:Y:S01]  /*d870*/  MUFU.EX2 R247, R7 ;  /* 0x0000000700f77308 */ /* 0x0005e20000000800 */
[----:B------:R-:W-:Y:S01]  /*d880*/  MOV R136, R33 ;  /* 0x0000002100887202 */ /* 0x000fe20000000f00 */
[C---:B------:R-:W-:Y:S01]  /*d890*/  FMUL.FTZ R33, R2.reuse, R137 ;  /* 0x0000008902217220 */ /* 0x040fe20000410000 */
[----:B------:R-:W-:Y:S01]  /*d8a0*/  MOV R137, R43 ;  /* 0x0000002b00897202 */ /* 0x000fe20000000f00 */
[C---:B------:R-:W-:Y:S02]  /*d8b0*/  FMUL.FTZ R52, R2.reuse, R52 ;  /* 0x0000003402347220 */ /* 0x040fe40000410000 */
[C---:B------:R-:W-:Y:S02]  /*d8c0*/  FMUL.FTZ R53, R2.reuse, R53 ;  /* 0x0000003502357220 */ /* 0x040fe40000410000 */
[C---:B------:R-:W-:Y:S02]  /*d8d0*/  FMUL.FTZ R56, R2.reuse, R56 ;  /* 0x0000003802387220 */ /* 0x040fe40000410000 */
[----:B------:R-:W3:Y:S01]  /*d8e0*/  MUFU.EX2 R0, R0 ;  /* 0x0000000000007308 */ /* 0x000ee20000000800 */
[C---:B------:R-:W-:Y:S02]  /*d8f0*/  FMUL.FTZ R57, R2.reuse, R57 ;  /* 0x0000003902397220 */ /* 0x040fe40000410000 */
[C---:B------:R-:W-:Y:S01]  /*d900*/  FMUL.FTZ R60, R2.reuse, R60 ;  /* 0x0000003c023c7220 */ /* 0x040fe20000410000 */
[----:B-1----:R-:W-:Y:S01]  /*d910*/  @P0 MOV R4, R8 ;  /* 0x0000000800040202 */ /* 0x002fe20000000f00 */
[C---:B------:R-:W-:Y:S02]  /*d920*/  FMUL.FTZ R61, R2.reuse, R61 ;  /* 0x0000003d023d7220 */ /* 0x040fe40000410000 */
[----:B------:R-:W-:Y:S02]  /*d930*/  FMUL.FTZ R64, R2, R64 ;  /* 0x0000004002407220 */ /* 0x000fe40000410000 */
[----:B------:R-:W-:Y:S04]  /*d940*/  @P0 IMAD.WIDE.U32 R4, R6, 0x60, R4 ;  /* 0x0000006006040825 */ /* 0x000fe800078e0004 */
[C---:B------:R-:W-:Y:S01]  /*d950*/  FMUL.FTZ R65, R2.reuse, R65 ;  /* 0x0000004102417220 */ /* 0x040fe20000410000 */
[----:B------:R-:W-:Y:S01]  /*d960*/  @P0 IADD3 R6, R5, R3, RZ ;  /* 0x0000000305060210 */ /* 0x000fe20007ffe0ff */
[--C-:B------:R-:W-:Y:S01]  /*d970*/  FFMA.FTZ R5, R165, c[0x0][0x2d0], -R103.reuse ;  /* 0x0000b400a5057a23 */ /* 0x100fe20000010867 */
[----:B--2---:R-:W-:Y:S01]  /*d980*/  @P0 MOV R7, c[0x0][0x1e0] ;  /* 0x0000780000070a02 */ /* 0x004fe20000000f00 */
[----:B------:R-:W-:Y:S01]  /*d990*/  FMUL.FTZ R68, R2, R68 ;  /* 0x0000004402447220 */ /* 0x000fe20000410000 */
[----:B------:R-:W-:Y:S01]  /*d9a0*/  @P0 SHF.L.U32 R3, R4, 0x1, RZ ;  /* 0x0000000104030819 */ /* 0x000fe200000006ff */
[----:B------:R1:W-:Y:S01]  /*d9b0*/  MUFU.EX2 R231, R5 ;  /* 0x0000000500e77308 */ /* 0x0003e20000000800 */
[----:B------:R-:W-:Y:S01]  /*d9c0*/  @P0 SHF.L.U64.HI R12, R7, R251, c[0x0][0x1e4] ;  /* 0x00007900070c0619 */ /* 0x000fe200000102fb */
[----:B------:R-:W-:Y:S01]  /*d9d0*/  FMUL.FTZ R69, R2, R69 ;  /* 0x0000004502457220 */ /* 0x000fe20000410000 */
[----:B------:R-:W-:Y:S01]  /*d9e0*/  @P0 SHF.L.U64.HI R6, R4, 0x1, R6 ;  /* 0x0000000104060819 */ /* 0x000fe20000010206 */
[----:B------:R-:W-:Y:S01]  /*d9f0*/  FMUL.FTZ R72, R2, R72 ;  /* 0x0000004802487220 */ /* 0x000fe20000410000 */
[C---:B------:R-:W-:Y:S01]  /*da00*/  @P0 IADD3 R4, P6, R3.reuse, c[0x0][0x1c8], RZ ;  /* 0x0000720003040a10 */ /* 0x040fe20007fde0ff */
[C---:B---3--:R-:W-:Y:S01]  /*da10*/  FMUL.FTZ R26, R0.reuse, R130 ;  /* 0x00000082001a7220 */ /* 0x048fe20000410000 */
[----:B------:R-:W-:Y:S01]  /*da20*/  @P0 IADD3 R10, P5, R3, 0x80, RZ ;  /* 0x00000080030a0810 */ /* 0x000fe20007fbe0ff */
[----:B------:R-:W-:Y:S01]  /*da30*/  FMUL.FTZ R27, R0, R131 ;  /* 0x00000083001b7220 */ /* 0x000fe20000410000 */
[----:B------:R-:W-:Y:S01]  /*da40*/  @P0 SHF.L.U32 R7, R7, 0x6, RZ ;  /* 0x0000000607070819 */ /* 0x000fe200000006ff */
[----:B------:R2:W-:Y:S01]  /*da50*/  MUFU.EX2 R251, R9 ;  /* 0x0000000900fb7308 */ /* 0x0005e20000000800 */
[----:B------:R-:W-:Y:S01]  /*da60*/  @P0 IADD3 R10, P1, R10, c[0x0][0x1c8], RZ ;  /* 0x000072000a0a0a10 */ /* 0x000fe20007f3e0ff */
[C---:B------:R-:W-:Y:S01]  /*da70*/  FMUL.FTZ R42, R0.reuse, R146 ;  /* 0x00000092002a7220 */ /* 0x040fe20000410000 */
[----:B------:R-:W-:Y:S01]  /*da80*/  MOV R165, R20 ;  /* 0x0000001400a57202 */ /* 0x000fe20000000f00 */
[C---:B------:R-:W-:Y:S01]  /*da90*/  FMUL.FTZ R43, R0.reuse, R147 ;  /* 0x00000093002b7220 */ /* 0x040fe20000410000 */
[--C-:B------:R-:W-:Y:S01]  /*daa0*/  @P0 IADD3.X R11, RZ, c[0x0][0x1cc], R6.reuse, P1, P5 ;  /* 0x00007300ff0b0a10 */ /* 0x100fe20000fea406 */
[----:B------:R-:W-:Y:S01]  /*dab0*/  FMUL.FTZ R54, R0, R54 ;  /* 0x0000003600367220 */ /* 0x000fe20000410000 */
[----:B------:R-:W-:Y:S01]  /*dac0*/  MOV R146, R102 ;  /* 0x0000006600927202 */ /* 0x000fe20000000f00 */
[----:B------:R-:W-:Y:S01]  /*dad0*/  FFMA.FTZ R102, R106, c[0x0][0x2d0], -R103 ;  /* 0x0000b4006a667a23 */ /* 0x000fe20000010867 */
[----:B------:R-:W-:Y:S01]  /*dae0*/  MOV R147, R48 ;  /* 0x0000003000937202 */ /* 0x000fe20000000f00 */
[C---:B------:R-:W-:Y:S01]  /*daf0*/  FMUL.FTZ R48, R2.reuse, R152 ;  /* 0x0000009802307220 */ /* 0x040fe20000410000 */
[----:B------:R-:W-:Y:S01]  /*db00*/  MOV R152, R49 ;  /* 0x0000003100987202 */ /* 0x000fe20000000f00 */
[----:B------:R-:W-:Y:S01]  /*db10*/  FMUL.FTZ R49, R2, R153 ;  /* 0x0000009902317220 */ /* 0x000fe20000410000 */
[----:B-1----:R-:W-:Y:S01]  /*db20*/  @P0 IADD3.X R5, R6, c[0x0][0x1cc], RZ, P6, !PT ;  /* 0x0000730006050a10 */ /* 0x002fe200037fe4ff */
[C---:B------:R-:W-:Y:S01]  /*db30*/  FMUL.FTZ R55, R0.reuse, R55 ;  /* 0x0000003700377220 */ /* 0x040fe20000410000 */
[----:B------:R-:W-:Y:S01]  /*db40*/  @P0 IADD3 R3, P6, R3, 0x100, RZ ;  /* 0x0000010003030810 */ /* 0x000fe20007fde0ff */
[----:B------:R-:W-:Y:S02]  /*db50*/  FMUL.FTZ R58, R0, R58 ;  /* 0x0000003a003a7220 */ /* 0x000fe40000410000 */
[----:B------:R1:W-:Y:S01]  /*db60*/  @P0 LDGSTS.E.BYPASS.LTC128B.128 [R99+0xc100], [R4.64], !P4 ;  /* 0x0c10000004630fae */ /* 0x0003e2000e101d48 */
[----:B------:R-:W-:Y:S01]  /*db70*/  @P0 IADD3 R8, P5, R3, c[0x0][0x1c8], RZ ;  /* 0x0000720003080a10 */ /* 0x000fe20007fbe0ff */
[----:B------:R-:W-:Y:S02]  /*db80*/  FMUL.FTZ R3, R100, c[0x0][0x2d0] ;  /* 0x0000b40064037a20 */ /* 0x000fe40000410000 */
[----:B------:R-:W-:Y:S02]  /*db90*/  FMUL.FTZ R59, R0, R59 ;  /* 0x0000003b003b7220 */ /* 0x000fe40000410000 */
[--C-:B--2---:R-:W-:Y:S01]  /*dba0*/  FFMA.FTZ R9, R210, c[0x0][0x2d0], -R3.reuse ;  /* 0x0000b400d2097a23 */ /* 0x104fe20000010803 */
[----:B------:R-:W-:Y:S01]  /*dbb0*/  MOV R210, R19 ;  /* 0x0000001300d27202 */ /* 0x000fe20000000f00 */
[----:B------:R2:W-:Y:S01]  /*dbc0*/  @P0 LDGSTS.E.BYPASS.LTC128B.128 [R99+0xf100], [R10.64], !P3 ;  /* 0x0f1000000a630fae */ /* 0x0005e2000d901d48 */
[C---:B------:R-:W-:Y:S01]  /*dbd0*/  FMUL.FTZ R19, R0.reuse, R123 ;  /* 0x0000007b00137220 */ /* 0x040fe20000410000 */
[----:B------:R3:W-:Y:S01]  /*dbe0*/  MUFU.EX2 R246, R9 ;  /* 0x0000000900f67308 */ /* 0x0007e20000000800 */
[----:B------:R-:W-:Y:S01]  /*dbf0*/  MOV R128, R210 ;  /* 0x000000d200807202 */ /* 0x000fe20000000f00 */
[----:B------:R-:W-:Y:S01]  /*dc00*/  FMUL.FTZ R62, R0, R62 ;  /* 0x0000003e003e7220 */ /* 0x000fe20000410000 */
[----:B------:R-:W-:Y:S01]  /*dc10*/  MOV R210, R41 ;  /* 0x0000002900d27202 */ /* 0x000fe20000000f00 */
[----:B------:R-:W-:Y:S02]  /*dc20*/  FMUL.FTZ R41, R2, R145 ;  /* 0x0000009102297220 */ /* 0x000fe40000410000 */
[C---:B------:R-:W-:Y:S02]  /*dc30*/  FMUL.FTZ R63, R0.reuse, R63 ;  /* 0x0000003f003f7220 */ /* 0x040fe40000410000 */
[C---:B------:R-:W-:Y:S02]  /*dc40*/  FMUL.FTZ R66, R0.reuse, R66 ;  /* 0x0000004200427220 */ /* 0x040fe40000410000 */
[C---:B------:R-:W-:Y:S02]  /*dc50*/  FMUL.FTZ R67, R0.reuse, R67 ;  /* 0x0000004300437220 */ /* 0x040fe40000410000 */
[C---:B------:R-:W-:Y:S02]  /*dc60*/  FMUL.FTZ R70, R0.reuse, R70 ;  /* 0x0000004600467220 */ /* 0x040fe40000410000 */
[----:B------:R-:W-:Y:S02]  /*dc70*/  FMUL.FTZ R71, R0, R71 ;  /* 0x0000004700477220 */ /* 0x000fe40000410000 */
[----:B------:R-:W-:Y:S01]  /*dc80*/  FMUL.FTZ R73, R2, R73 ;  /* 0x0000004902497220 */ /* 0x000fe20000410000 */
[----:B-1----:R-:W-:Y:S01]  /*dc90*/  @P0 IADD3 R4, P1, R4, R7, RZ ;  /* 0x0000000704040210 */ /* 0x002fe20007f3e0ff */
[C---:B------:R-:W-:Y:S02]  /*dca0*/  FMUL.FTZ R74, R0.reuse, R74 ;  /* 0x0000004a004a7220 */ /* 0x040fe40000410000 */
[----:B------:R-:W-:Y:S01]  /*dcb0*/  FMUL.FTZ R75, R0, R75 ;  /* 0x0000004b004b7220 */ /* 0x000fe20000410000 */
[----:B------:R-:W-:Y:S01]  /*dcc0*/  @P0 IADD3.X R5, R5, R12, RZ, P1, !PT ;  /* 0x0000000c05050210 */ /* 0x000fe20000ffe4ff */
[----:B------:R-:W-:Y:S01]  /*dcd0*/  FMUL.FTZ R76, R2, R76 ;  /* 0x0000004c024c7220 */ /* 0x000fe20000410000 */
[----:B---3--:R-:W-:Y:S01]  /*dce0*/  @P0 IADD3.X R9, RZ, c[0x0][0x1cc], R6, P5, P6 ;  /* 0x00007300ff090a10 */ /* 0x008fe20002fec406 */
[--C-:B--2---:R-:W-:Y:S01]  /*dcf0*/  FFMA.FTZ R10, R211, c[0x0][0x2d0], -R3.reuse ;  /* 0x0000b400d30a7a23 */ /* 0x104fe20000010803 */
[----:B------:R-:W-:Y:S01]  /*dd00*/  @P0 IADD3 R6, P5, R7, R4, RZ ;  /* 0x0000000407060210 */ /* 0x000fe20007fbe0ff */
[----:B------:R-:W-:Y:S01]  /*dd10*/  FMUL.FTZ R11, R0, R115 ;  /* 0x00000073000b7220 */ /* 0x000fe20000410000 */
[----:B------:R-:W-:Y:S01]  /*dd20*/  MOV R211, R15 ;  /* 0x0000000f00d37202 */ /* 0x000fe20000000f00 */
[----:B------:R1:W-:Y:S01]  /*dd30*/  @P0 LDGSTS.E.BYPASS.LTC128B.128 [R99+0x12100], [R8.64], !P2 ;  /* 0x1210000008630fae */ /* 0x0003e2000d101d48 */
[----:B------:R-:W-:Y:S01]  /*dd40*/  @P0 IADD3.X R7, R12, R5, RZ, P5, !PT ;  /* 0x000000050c070210 */ /* 0x000fe20002ffe4ff */
[----:B------:R2:W3:Y:S01]  /*dd50*/  MUFU.EX2 R248, R10 ;  /* 0x0000000a00f87308 */ /* 0x0004e20000000800 */
[----:B------:R-:W-:Y:S02]  /*dd60*/  FMUL.FTZ R77, R2, R77 ;  /* 0x0000004d024d7220 */ /* 0x000fe40000410000 */
[C---:B------:R-:W-:Y:S02]  /*dd70*/  FMUL.FTZ R78, R0.reuse, R78 ;  /* 0x0000004e004e7220 */ /* 0x040fe40000410000 */
[----:B------:R-:W-:Y:S01]  /*dd80*/  FMUL.FTZ R79, R0, R79 ;  /* 0x0000004f004f7220 */ /* 0x000fe20000410000 */
[----:B------:R3:W-:Y:S01]  /*dd90*/  @P0 LDGSTS.E.BYPASS.LTC128B.128 [R99+0xd100], [R4.64], !P4 ;  /* 0x0d10000004630fae */ /* 0x0007e2000e101d48 */
        /* <DEDUP_REMOVED lines=9> */
[----:B------:R3:W-:Y:S01]  /*de30*/  @P0 LDGSTS.E.BYPASS.LTC128B.128 [R99+0x13100], [R4.64+0x100], !P2 ;  /* 0x1310010004630fae */ /* 0x0007e2000d101d48 */
[C---:B------:R-:W-:Y:S02]  /*de40*/  FMUL.FTZ R88, R2.reuse, R88 ;  /* 0x0000005802587220 */ /* 0x040fe40000410000 */
[C---:B-1----:R-:W-:Y:S02]  /*de50*/  FMUL.FTZ R8, R2.reuse, R112 ;  /* 0x0000007002087220 */ /* 0x042fe40000410000 */
[----:B------:R-:W-:Y:S02]  /*de60*/  FMUL.FTZ R9, R2, R113 ;  /* 0x0000007102097220 */ /* 0x000fe40000410000 */
[----:B--2---:R-:W-:Y:S01]  /*de70*/  FMUL.FTZ R10, R0, R114 ;  /* 0x00000072000a7220 */ /* 0x004fe20000410000 */
[----:B------:R1:W-:Y:S01]  /*de80*/  @P0 LDGSTS.E.BYPASS.LTC128B.128 [R99+0xe100], [R6.64], !P4 ;  /* 0x0e10000006630fae */ /* 0x0003e2000e101d48 */
[----:B------:R-:W-:Y:S02]  /*de90*/  FMUL.FTZ R89, R2, R89 ;  /* 0x0000005902597220 */ /* 0x000fe40000410000 */
[C---:B------:R-:W-:Y:S02]  /*dea0*/  FMUL.FTZ R90, R0.reuse, R90 ;  /* 0x0000005a005a7220 */ /* 0x040fe40000410000 */
[----:B------:R-:W-:Y:S02]  /*deb0*/  FMUL.FTZ R91, R0, R91 ;  /* 0x0000005b005b7220 */ /* 0x000fe40000410000 */
[C---:B------:R-:W-:Y:S01]  /*dec0*/  FMUL.FTZ R92, R2.reuse, R92 ;  /* 0x0000005c025c7220 */ /* 0x040fe20000410000 */
[----:B------:R1:W-:Y:S01]  /*ded0*/  @P0 LDGSTS.E.BYPASS.LTC128B.128 [R99+0x11100], [R6.64+0x80], !P3 ;  /* 0x1110008006630fae */ /* 0x0003e2000d901d48 */
[----:B------:R-:W-:Y:S02]  /*dee0*/  FMUL.FTZ R93, R2, R93 ;  /* 0x0000005d025d7220 */ /* 0x000fe40000410000 */
[C---:B------:R-:W-:Y:S02]  /*def0*/  FMUL.FTZ R94, R0.reuse, R94 ;  /* 0x0000005e005e7220 */ /* 0x040fe40000410000 */
[----:B------:R-:W-:Y:S02]  /*df00*/  FMUL.FTZ R95, R0, R95 ;  /* 0x0000005f005f7220 */ /* 0x000fe40000410000 */
[C---:B------:R-:W-:Y:S01]  /*df10*/  FMUL.FTZ R96, R2.reuse, R96 ;  /* 0x0000006002607220 */ /* 0x040fe20000410000 */
[----:B------:R1:W-:Y:S01]  /*df20*/  @P0 LDGSTS.E.BYPASS.LTC128B.128 [R99+0x14100], [R6.64+0x100], !P2 ;  /* 0x1410010006630fae */ /* 0x0003e2000d101d48 */
[----:B------:R-:W-:Y:S02]  /*df30*/  FMUL.FTZ R97, R2, R97 ;  /* 0x0000006102617220 */ /* 0x000fe40000410000 */
[--C-:B---3--:R-:W-:Y:S01]  /*df40*/  FFMA.FTZ R4, R208, c[0x0][0x2d0], -R3.reuse ;  /* 0x0000b400d0047a23 */ /* 0x108fe20000010803 */
[----:B------:R-:W-:Y:S01]  /*df50*/  MOV R208, R252 ;  /* 0x000000fc00d07202 */ /* 0x000fe20000000f00 */
[----:B------:R-:W-:Y:S01]  /*df60*/  FMUL.FTZ R5, R2, R109 ;  /* 0x0000006d02057220 */ /* 0x000fe20000410000 */
[----:B------:R-:W-:Y:S01]  /*df70*/  F2FP.BF16.PACK_AB R109, R248, R246 ;  /* 0x000000f6f86d723e */ /* 0x000fe200000010ff */
[----:B------:R2:W-:Y:S01]  /*df80*/  MUFU.EX2 R252, R4 ;  /* 0x0000000400fc7308 */ /* 0x0005e20000000800 */
[----:B------:R-:W3:Y:S01]  /*df90*/  LDSM.16.MT88.4 R12, [R224] ;  /* 0x00000000e00c783b */ /* 0x000ee20000004200 */
[----:B------:R-:W-:Y:S02]  /*dfa0*/  MOV R131, R208 ;  /* 0x000000d000837202 */ /* 0x000fe40000000f00 */
[----:B------:R-:W-:Y:S02]  /*dfb0*/  MOV R208, R165 ;  /* 0x000000a500d07202 */ /* 0x000fe40000000f00 */
[----:B------:R-:W-:Y:S01]  /*dfc0*/  MOV R165, R40 ;  /* 0x0000002800a57202 */ /* 0x000fe20000000f00 */
[----:B------:R-:W-:Y:S02]  /*dfd0*/  FMUL.FTZ R40, R2, R144 ;  /* 0x0000009002287220 */ /* 0x000fe40000410000 */
[----:B------:R-:W3:Y:S08]  /*dfe0*/  LDSM.16.MT88.4 R20, [R228] ;  /* 0x00000000e414783b */ /* 0x000ef00000004200 */
[----:B------:R-:W3:Y:S01]  /*dff0*/  LDSM.16.MT88.4 R28, [R227] ;  /* 0x00000000e31c783b */ /* 0x000ee20000004200 */
[C---:B-1----:R-:W-:Y:S01]  /*e000*/  FMUL.FTZ R6, R0.reuse, R110 ;  /* 0x0000006e00067220 */ /* 0x042fe20000410000 */
[----:B------:R-:W-:Y:S01]  /*e010*/  F2FP.BF16.PACK_AB R110, R251, R231 ;  /* 0x000000e7fb6e723e */ /* 0x000fe200000010ff */
[C---:B------:R-:W-:Y:S02]  /*e020*/  FMUL.FTZ R7, R0.reuse, R111 ;  /* 0x0000006f00077220 */ /* 0x040fe40000410000 */
[----:B--2---:R-:W-:Y:S01]  /*e030*/  FFMA.FTZ R4, R209, c[0x0][0x2d0], -R3 ;  /* 0x0000b400d1047a23 */ /* 0x004fe20000010803 */
[----:B------:R-:W-:Y:S01]  /*e040*/  MOV R209, R18 ;  /* 0x0000001200d17202 */ /* 0x000fe20000000f00 */
[C---:B------:R-:W-:Y:S01]  /*e050*/  FMUL.FTZ R18, R0.reuse, R122 ;  /* 0x0000007a00127220 */ /* 0x040fe20000410000 */
[----:B------:R-:W1:Y:S01]  /*e060*/  LDSM.16.MT88.4 R36, [R249] ;  /* 0x00000000f924783b */ /* 0x000e620000004200 */
[----:B------:R-:W2:Y:S01]  /*e070*/  MUFU.EX2 R250, R4 ;  /* 0x0000000400fa7308 */ /* 0x000ea20000000800 */
[----:B------:R-:W-:Y:S02]  /*e080*/  MOV R130, R209 ;  /* 0x000000d100827202 */ /* 0x000fe40000000f00 */
[----:B------:R-:W-:Y:S02]  /*e090*/  MOV R209, R164 ;  /* 0x000000a400d17202 */ /* 0x000fe40000000f00 */
[----:B------:R-:W-:Y:S01]  /*e0a0*/  MOV R164, R35 ;  /* 0x0000002300a47202 */ /* 0x000fe20000000f00 */
[C---:B------:R-:W-:Y:S01]  /*e0b0*/  FMUL.FTZ R35, R0.reuse, R139 ;  /* 0x0000008b00237220 */ /* 0x040fe20000410000 */
[----:B------:R-:W1:Y:S01]  /*e0c0*/  LDSM.16.MT88.4 R44, [R224+0x3000] ;  /* 0x00300000e02c783b */ /* 0x000e620000004200 */
[----:B------:R-:W-:Y:S01]  /*e0d0*/  MOV R139, R50 ;  /* 0x00000032008b7202 */ /* 0x000fe20000000f00 */
[----:B------:R-:W-:Y:S06]  /*e0e0*/  FMUL.FTZ R50, R0, R154 ;  /* 0x0000009a00327220 */ /* 0x000fec0000410000 */
[----:B------:R-:W4:Y:S04]  /*e0f0*/  LDL.LU R99, [R1+0xa0] ;  /* 0x0000a00001637983 */ /* 0x000f280000300800 */
[----:B------:R-:W1:Y:S01]  /*e100*/  LDSM.16.MT88.4 R112, [R228+0x3000] ;  /* 0x00300000e470783b */ /* 0x000e620000004200 */
[----:B--2---:R-:W-:Y:S01]  /*e110*/  F2FP.BF16.PACK_AB R111, R250, R252 ;  /* 0x000000fcfa6f723e */ /* 0x004fe200000010ff */
[C---:B------:R-:W-:Y:S01]  /*e120*/  FMUL.FTZ R4, R2.reuse, R108 ;  /* 0x0000006c02047220 */ /* 0x040fe20000410000 */
[----:B------:R-:W-:Y:S05]  /*e130*/  F2FP.BF16.PACK_AB R108, R247, R245 ;  /* 0x000000f5f76c723e */ /* 0x000fea00000010ff */
[----:B------:R-:W2:Y:S04]  /*e140*/  LDL.LU R106, [R1+0x18] ;  /* 0x00001800016a7983 */ /* 0x000ea80000300800 */
[----:B------:R-:W0:Y:S01]  /*e150*/  LDGDEPBAR ;  /* 0x00000000000079af */ /* 0x000e220000000000 */
[C---:B---3--:R-:W-:Y:S07]  /*e160*/  HMMA.16816.F32.BF16 R4, R108.reuse, R12, R4 ;  /* 0x0000000c6c04723c */ /* 0x048fee0000041804 */
[C---:B------:R-:W-:Y:S01]  /*e170*/  FMUL.FTZ R13, R2.reuse, R117 ;  /* 0x00000075020d7220 */ /* 0x040fe20000410000 */
[C---:B------:R-:W-:Y:S04]  /*e180*/  HMMA.16816.F32.BF16 R8, R108.reuse, R14, R8 ;  /* 0x0000000e6c08723c */ /* 0x040fe80000041808 */
[C---:B------:R-:W-:Y:S01]  /*e190*/  FMUL.FTZ R12, R2.reuse, R116 ;  /* 0x00000074020c7220 */ /* 0x040fe20000410000 */
[----:B------:R-:W-:Y:S01]  /*e1a0*/  MOV R116, R16 ;  /* 0x0000001000747202 */ /* 0x000fe20000000f00 */
[----:B------:R-:W-:Y:S02]  /*e1b0*/  FMUL.FTZ R16, R2, R120 ;  /* 0x0000007802107220 */ /* 0x000fe40000410000 */
[C---:B------:R-:W-:Y:S01]  /*e1c0*/  FMUL.FTZ R14, R0.reuse, R118 ;  /* 0x00000076000e7220 */ /* 0x040fe20000410000 */
[----:B------:R-:W-:Y:S03]  /*e1d0*/  LDSM.16.MT88.4 R120, [R230+0x3000] ;  /* 0x00300000e678783b */ /* 0x000fe60000004200 */
[----:B------:R-:W-:Y:S07]  /*e1e0*/  FMUL.FTZ R15, R0, R119 ;  /* 0x00000077000f7220 */ /* 0x000fee0000410000 */
[C---:B------:R-:W-:Y:S07]  /*e1f0*/  HMMA.16816.F32.BF16 R12, R108.reuse, R20, R12 ;  /* 0x000000146c0c723c */ /* 0x040fee000004180c */
[C---:B------:R-:W-:Y:S01]  /*e200*/  FMUL.FTZ R20, R2.reuse, R124 ;  /* 0x0000007c02147220 */ /* 0x040fe20000410000 */
[C---:B------:R-:W-:Y:S04]  /*e210*/  HMMA.16816.F32.BF16 R16, R108.reuse, R22, R16 ;  /* 0x000000166c10723c */ /* 0x040fe80000041810 */
[----:B------:R-:W-:Y:S03]  /*e220*/  FMUL.FTZ R21, R2, R125 ;  /* 0x0000007d02157220 */ /* 0x000fe60000410000 */
[C---:B------:R-:W-:Y:S02]  /*e230*/  FMUL.FTZ R22, R0.reuse, R126 ;  /* 0x0000007e00167220 */ /* 0x040fe40000410000 */
[C---:B------:R-:W-:Y:S02]  /*e240*/  FMUL.FTZ R23, R0.reuse, R127 ;  /* 0x0000007f00177220 */ /* 0x040fe40000410000 */
[----:B------:R-:W-:Y:S05]  /*e250*/  LDSM.16.MT88.4 R124, [R227+0x800] ;  /* 0x00080000e37c783b */ /* 0x000fea0000004200 */
[C---:B------:R-:W-:Y:S03]  /*e260*/  HMMA.16816.F32.BF16 R20, R108.reuse, R28, R20 ;  /* 0x0000001c6c14723c */ /* 0x040fe60000041814 */
[----:B------:R-:W-:Y:S04]  /*e270*/  FMUL.FTZ R98, R0, R98 ;  /* 0x0000006200627220 */ /* 0x000fe80000410000 */
[C---:B------:R-:W-:Y:S01]  /*e280*/  FMUL.FTZ R28, R2.reuse, R132 ;  /* 0x00000084021c7220 */ /* 0x040fe20000410000 */
[C---:B------:R-:W-:Y:S04]  /*e290*/  HMMA.16816.F32.BF16 R24, R108.reuse, R30, R24 ;  /* 0x0000001e6c18723c */ /* 0x040fe80000041818 */
[----:B------:R-:W-:Y:S01]  /*e2a0*/  FMUL.FTZ R29, R2, R133 ;  /* 0x00000085021d7220 */ /* 0x000fe20000410000 */
[----:B------:R-:W-:Y:S02]  /*e2b0*/  MOV R132, R221 ;  /* 0x000000dd00847202 */ /* 0x000fe40000000f00 */
[C---:B------:R-:W-:Y:S01]  /*e2c0*/  FMUL.FTZ R30, R0.reuse, R134 ;  /* 0x00000086001e7220 */ /* 0x040fe20000410000 */
[----:B------:R-:W-:Y:S01]  /*e2d0*/  MOV R134, R51 ;  /* 0x0000003300867202 */ /* 0x000fe20000000f00 */
[C---:B------:R-:W-:Y:S03]  /*e2e0*/  FMUL.FTZ R31, R0.reuse, R135 ;  /* 0x00000087001f7220 */ /* 0x040fe60000410000 */
[----:B------:R-:W-:Y:S01]  /*e2f0*/  MOV R51, R34 ;  /* 0x0000002200337202 */ /* 0x000fe20000000f00 */
[C---:B------:R-:W-:Y:S01]  /*e300*/  FMUL.FTZ R34, R0.reuse, R138 ;  /* 0x0000008a00227220 */ /* 0x040fe20000410000 */
[----:B------:R-:W-:Y:S02]  /*e310*/  MOV R138, R116 ;  /* 0x00000074008a7202 */ /* 0x000fe40000000f00 */
[C---:B-1----:R-:W-:Y:S01]  /*e320*/  HMMA.16816.F32.BF16 R28, R108.reuse, R36, R28 ;  /* 0x000000246c1c723c */ /* 0x042fe2000004181c */
[----:B------:R-:W1:Y:S02]  /*e330*/  LDSM.16.MT88.4 R116, [R227+0x3000] ;  /* 0x00300000e374783b */ /* 0x000e640000004200 */
[----:B------:R-:W-:Y:S01]  /*e340*/  MOV R145, R51 ;  /* 0x0000003300917202 */ /* 0x000fe20000000f00 */
[----:B------:R-:W-:Y:S03]  /*e350*/  FMUL.FTZ R51, R0, R155 ;  /* 0x0000009b00337220 */ /* 0x000fe60000410000 */
[C---:B------:R-:W-:Y:S01]  /*e360*/  FMUL.FTZ R36, R2.reuse, R140 ;  /* 0x0000008c02247220 */ /* 0x040fe20000410000 */
[C---:B------:R-:W-:Y:S04]  /*e370*/  HMMA.16816.F32.BF16 R32, R108.reuse, R38, R32 ;  /* 0x000000266c20723c */ /* 0x040fe80000041820 */
[----:B------:R-:W-:Y:S03]  /*e380*/  FMUL.FTZ R37, R2, R141 ;  /* 0x0000008d02257220 */ /* 0x000fe60000410000 */
[C---:B------:R-:W-:Y:S02]  /*e390*/  FMUL.FTZ R38, R0.reuse, R142 ;  /* 0x0000008e00267220 */ /* 0x040fe40000410000 */
[----:B------:R-:W-:Y:S07]  /*e3a0*/  FMUL.FTZ R39, R0, R143 ;  /* 0x0000008f00277220 */ /* 0x000fee0000410000 */
[C---:B------:R-:W-:Y:S07]  /*e3b0*/  HMMA.16816.F32.BF16 R36, R108.reuse, R44, R36 ;  /* 0x0000002c6c24723c */ /* 0x040fee0000041824 */
[C---:B------:R-:W-:Y:S01]  /*e3c0*/  FMUL.FTZ R44, R2.reuse, R148 ;  /* 0x00000094022c7220 */ /* 0x040fe20000410000 */
[C---:B------:R-:W-:Y:S01]  /*e3d0*/  HMMA.16816.F32.BF16 R40, R108.reuse, R46, R40 ;  /* 0x0000002e6c28723c */ /* 0x040fe20000041828 */
[----:B------:R3:W-:Y:S03]  /*e3e0*/  MUFU.EX2 R148, R102 ;  /* 0x0000006600947308 */ /* 0x0007e60000000800 */
[----:B------:R-:W-:Y:S03]  /*e3f0*/  FMUL.FTZ R45, R2, R149 ;  /* 0x00000095022d7220 */ /* 0x000fe60000410000 */
[C---:B------:R-:W-:Y:S02]  /*e400*/  FMUL.FTZ R47, R0.reuse, R151 ;  /* 0x00000097002f7220 */ /* 0x040fe40000410000 */
[----:B------:R-:W-:Y:S07]  /*e410*/  FMUL.FTZ R46, R0, R150 ;  /* 0x00000096002e7220 */ /* 0x000fee0000410000 */
[C---:B------:R-:W-:Y:S08]  /*e420*/  HMMA.16816.F32.BF16 R44, R108.reuse, R112, R44 ;  /* 0x000000706c2c723c */ /* 0x040ff0000004182c */
[C---:B------:R-:W-:Y:S01]  /*e430*/  HMMA.16816.F32.BF16 R48, R108.reuse, R114, R48 ;  /* 0x000000726c30723c */ /* 0x040fe20000041830 */
[----:B------:R-:W1:Y:S03]  /*e440*/  LDSM.16.MT88.4 R112, [R224+0x6000] ;  /* 0x00600000e070783b */ /* 0x000e660000004200 */
[----:B---3--:R-:W-:Y:S04]  /*e450*/  FFMA.FTZ R102, R107, c[0x0][0x2d0], -R103 ;  /* 0x0000b4006b667a23 */ /* 0x008fe80000010867 */
[C---:B-1----:R-:W-:Y:S01]  /*e460*/  HMMA.16816.F32.BF16 R52, R108.reuse, R116, R52 ;  /* 0x000000746c34723c */ /* 0x042fe20000041834 */
[----:B------:R1:W3:Y:S07]  /*e470*/  MUFU.EX2 R142, R102 ;  /* 0x00000066008e7308 */ /* 0x0002ee0000000800 */
[C---:B------:R-:W-:Y:S01]  /*e480*/  HMMA.16816.F32.BF16 R56, R108.reuse, R118, R56 ;  /* 0x000000766c38723c */ /* 0x040fe20000041838 */
[----:B------:R-:W3:Y:S07]  /*e490*/  LDSM.16.MT88.4 R116, [R228+0x6000] ;  /* 0x00600000e474783b */ /* 0x000eee0000004200 */
[C---:B------:R-:W-:Y:S08]  /*e4a0*/  HMMA.16816.F32.BF16 R60, R108.reuse, R120, R60 ;  /* 0x000000786c3c723c */ /* 0x040ff0000004183c */
[C---:B------:R-:W-:Y:S01]  /*e4b0*/  HMMA.16816.F32.BF16 R64, R108.reuse, R122, R64 ;  /* 0x0000007a6c40723c */ /* 0x040fe20000041840 */
[----:B------:R-:W3:Y:S03]  /*e4c0*/  LDSM.16.MT88.4 R120, [R227+0x6000] ;  /* 0x00600000e378783b */ /* 0x000ee60000004200 */
[--C-:B-1----:R-:W-:Y:S04]  /*e4d0*/  FFMA.FTZ R102, R212, c[0x0][0x2d0], -R3.reuse ;  /* 0x0000b400d4667a23 */ /* 0x102fe80000010803 */
[----:B------:R1:W-:Y:S01]  /*e4e0*/  MUFU.EX2 R143, R102 ;  /* 0x00000066008f7308 */ /* 0x0003e20000000800 */
[C---:B------:R-:W-:Y:S08]  /*e4f0*/  HMMA.16816.F32.BF16 R68, R108.reuse, R112, R68 ;  /* 0x000000706c44723c */ /* 0x040ff00000041844 */
[C---:B------:R-:W-:Y:S01]  /*e500*/  HMMA.16816.F32.BF16 R72, R108.reuse, R114, R72 ;  /* 0x000000726c48723c */ /* 0x040fe20000041848 */
[----:B------:R-:W3:Y:S07]  /*e510*/  LDSM.16.MT88.4 R112, [R230+0x6000] ;  /* 0x00600000e670783b */ /* 0x000eee0000004200 */
[C---:B---3--:R-:W-:Y:S04]  /*e520*/  HMMA.16816.F32.BF16 R76, R108.reuse, R116, R76 ;  /* 0x000000746c4c723c */ /* 0x048fe8000004184c */
[----:B-1----:R-:W-:Y:S04]  /*e530*/  FFMA.FTZ R102, R213, c[0x0][0x2d0], -R3 ;  /* 0x0000b400d5667a23 */ /* 0x002fe80000010803 */
[C---:B------:R-:W-:Y:S01]  /*e540*/  HMMA.16816.F32.BF16 R80, R108.reuse, R118, R80 ;  /* 0x000000766c50723c */ /* 0x040fe20000041850 */
[----:B------:R-:W1:Y:S01]  /*e550*/  LDSM.16.MT88.4 R116, [R224+0x800] ;  /* 0x00080000e074783b */ /* 0x000e620000004200 */
[----:B------:R3:W1:Y:S06]  /*e560*/  MUFU.EX2 R141, R102 ;  /* 0x00000066008d7308 */ /* 0x00066c0000000800 */
[C---:B------:R-:W-:Y:S08]  /*e570*/  HMMA.16816.F32.BF16 R84, R108.reuse, R120, R84 ;  /* 0x000000786c54723c */ /* 0x040ff00000041854 */
[C---:B------:R-:W-:Y:S01]  /*e580*/  HMMA.16816.F32.BF16 R88, R108.reuse, R122, R88 ;  /* 0x0000007a6c58723c */ /* 0x040fe20000041858 */
[----:B------:R-:W1:Y:S07]  /*e590*/  LDSM.16.MT88.4 R120, [R228+0x800] ;  /* 0x00080000e478783b */ /* 0x000e6e0000004200 */
[C---:B------:R-:W-:Y:S04]  /*e5a0*/  HMMA.16816.F32.BF16 R92, R108.reuse, R112, R92 ;  /* 0x000000706c5c723c */ /* 0x040fe8000004185c */
[--C-:B---3--:R-:W-:Y:S04]  /*e5b0*/  FFMA.FTZ R102, R214, c[0x0][0x2d0], -R103.reuse ;  /* 0x0000b400d6667a23 */ /* 0x108fe80000010867 */
[----:B------:R3:W-:Y:S04]  /*e5c0*/  MUFU.EX2 R140, R102 ;  /* 0x00000066008c7308 */ /* 0x0007e80000000800 */
[----:B---3--:R-:W-:Y:S06]  /*e5d0*/  FFMA.FTZ R102, R215, c[0x0][0x2d0], -R103 ;  /* 0x0000b400d7667a23 */ /* 0x008fec0000010867 */
[----:B------:R3:W1:Y:S02]  /*e5e0*/  MUFU.EX2 R151, R102 ;  /* 0x0000006600977308 */ /* 0x0006640000000800 */
[----:B---3--:R-:W-:Y:S02]  /*e5f0*/  FFMA.FTZ R102, R216, c[0x0][0x2d0], -R3 ;  /* 0x0000b400d8667a23 */ /* 0x008fe40000010803 */
[----:B----4-:R-:W-:Y:S06]  /*e600*/  FMUL.FTZ R99, R0, R99 ;  /* 0x0000006300637220 */ /* 0x010fec0000410000 */
[----:B------:R3:W-:Y:S01]  /*e610*/  MUFU.EX2 R144, R102 ;  /* 0x0000006600907308 */ /* 0x0007e20000000800 */
[----:B------:R-:W-:Y:S01]  /*e620*/  HMMA.16816.F32.BF16 R96, R108, R114, R96 ;  /* 0x000000726c60723c */ /* 0x000fe20000041860 */
[----:B------:R-:W4:Y:S02]  /*e630*/  LDSM.16.MT88.4 R112, [R230+0x800] ;  /* 0x00080000e670783b */ /* 0x000f240000004200 */
[----:B--2---:R-:W-:Y:S04]  /*e640*/  FFMA.FTZ R2, R2, R106, R245 ;  /* 0x0000006a02027223 */ /* 0x004fe800000100f5 */
[----:B------:R-:W-:Y:S02]  /*e650*/  F2FP.BF16.PACK_AB R108, R142, R148 ;  /* 0x000000948e6c723e */ /* 0x000fe400000010ff */
[----:B-1----:R-:W-:Y:S03]  /*e660*/  F2FP.BF16.PACK_AB R109, R141, R143 ;  /* 0x0000008f8d6d723e */ /* 0x002fe600000010ff */
[----:B------:R-:W-:Y:S01]  /*e670*/  F2FP.BF16.PACK_AB R110, R151, R140 ;  /* 0x0000008c976e723e */ /* 0x000fe200000010ff */
[----:B------:R-:W-:Y:S04]  /*e680*/  FADD.FTZ R2, R247, R2 ;  /* 0x00000002f7027221 */ /* 0x000fe80000010000 */
[----:B------:R-:W-:Y:S02]  /*e690*/  FADD.FTZ R2, R231, R2 ;  /* 0x00000002e7027221 */ /* 0x000fe40000010000 */
[----:B---3--:R-:W-:Y:S02]  /*e6a0*/  FFMA.FTZ R102, R217, c[0x0][0x2d0], -R3 ;  /* 0x0000b400d9667a23 */ /* 0x008fe40000010803 */
[----:B------:R-:W-:Y:S02]  /*e6b0*/  FADD.FTZ R2, R251, R2 ;  /* 0x00000002fb027221 */ /* 0x000fe40000010000 */
[----:B------:R1:W2:Y:S02]  /*e6c0*/  MUFU.EX2 R150, R102 ;  /* 0x0000006600967308 */ /* 0x0002a40000000800 */
[--C-:B-1----:R-:W-:Y:S01]  /*e6d0*/  FFMA.FTZ R102, R218, c[0x0][0x2d0], -R103.reuse ;  /* 0x0000b400da667a23 */ /* 0x102fe20000010867 */
[----:B--2---:R-:W-:Y:S07]  /*e6e0*/  F2FP.BF16.PACK_AB R111, R150, R144 ;  /* 0x00000090966f723e */ /* 0x004fee00000010ff */
[----:B------:R1:W-:Y:S01]  /*e6f0*/  MUFU.EX2 R149, R102 ;  /* 0x0000006600957308 */ /* 0x0003e20000000800 */
[C---:B------:R-:W-:Y:S08]  /*e700*/  HMMA.16816.F32.BF16 R4, R108.reuse, R116, R4 ;  /* 0x000000746c04723c */ /* 0x040ff00000041804 */
[C---:B------:R-:W-:Y:S01]  /*e710*/  HMMA.16816.F32.BF16 R8, R108.reuse, R118, R8 ;  /* 0x000000766c08723c */ /* 0x040fe20000041808 */
[----:B------:R-:W2:Y:S07]  /*e720*/  LDSM.16.MT88.4 R116, [R224+0x3800] ;  /* 0x00380000e074783b */ /* 0x000eae0000004200 */
[C---:B------:R-:W-:Y:S04]  /*e730*/  HMMA.16816.F32.BF16 R12, R108.reuse, R120, R12 ;  /* 0x000000786c0c723c */ /* 0x040fe8000004180c */
[----:B-1----:R-:W-:Y:S04]  /*e740*/  FFMA.FTZ R102, R219, c[0x0][0x2d0], -R103 ;  /* 0x0000b400db667a23 */ /* 0x002fe80000010867 */
[C---:B------:R-:W-:Y:S01]  /*e750*/  HMMA.16816.F32.BF16 R16, R108.reuse, R122, R16 ;  /* 0x0000007a6c10723c */ /* 0x040fe20000041810 */
[----:B------:R1:W3:Y:S01]  /*e760*/  MUFU.EX2 R135, R102 ;  /* 0x0000006600877308 */ /* 0x0002e20000000800 */
[----:B------:R-:W3:Y:S06]  /*e770*/  LDSM.16.MT88.4 R120, [R228+0x3800] ;  /* 0x00380000e478783b */ /* 0x000eec0000004200 */
[C---:B------:R-:W-:Y:S08]  /*e780*/  HMMA.16816.F32.BF16 R20, R108.reuse, R124, R20 ;  /* 0x0000007c6c14723c */ /* 0x040ff00000041814 */
[C---:B------:R-:W-:Y:S01]  /*e790*/  HMMA.16816.F32.BF16 R24, R108.reuse, R126, R24 ;  /* 0x0000007e6c18723c */ /* 0x040fe20000041818 */
[----:B------:R-:W3:Y:S07]  /*e7a0*/  LDSM.16.MT88.4 R124, [R227+0x3800] ;  /* 0x00380000e37c783b */ /* 0x000eee0000004200 */
[C---:B----4-:R-:W-:Y:S04]  /*e7b0*/  HMMA.16816.F32.BF16 R28, R108.reuse, R112, R28 ;  /* 0x000000706c1c723c */ /* 0x050fe8000004181c */
[--C-:B-1----:R-:W-:Y:S04]  /*e7c0*/  FFMA.FTZ R102, R220, c[0x0][0x2d0], -R3.reuse ;  /* 0x0000b400dc667a23 */ /* 0x102fe80000010803 */
[C---:B------:R-:W-:Y:S01]  /*e7d0*/  HMMA.16816.F32.BF16 R32, R108.reuse, R114, R32 ;  /* 0x000000726c20723c */ /* 0x040fe20000041820 */
[----:B------:R1:W-:Y:S01]  /*e7e0*/  MUFU.EX2 R221, R102 ;  /* 0x0000006600dd7308 */ /* 0x0003e20000000800 */
[----:B------:R-:W4:Y:S06]  /*e7f0*/  LDSM.16.MT88.4 R112, [R230+0x3800] ;  /* 0x00380000e670783b */ /* 0x000f2c0000004200 */
[C---:B--2---:R-:W-:Y:S08]  /*e800*/  HMMA.16816.F32.BF16 R36, R108.reuse, R116, R36 ;  /* 0x000000746c24723c */ /* 0x044ff00000041824 */
[C---:B------:R-:W-:Y:S01]  /*e810*/  HMMA.16816.F32.BF16 R40, R108.reuse, R118, R40 ;  /* 0x000000766c28723c */ /* 0x040fe20000041828 */
[----:B------:R-:W2:Y:S07]  /*e820*/  LDSM.16.MT88.4 R116, [R224+0x6800] ;  /* 0x00680000e074783b */ /* 0x000eae0000004200 */
[C---:B---3--:R-:W-:Y:S04]  /*e830*/  HMMA.16816.F32.BF16 R44, R108.reuse, R120, R44 ;  /* 0x000000786c2c723c */ /* 0x048fe8000004182c */
        /* <DEDUP_REMOVED lines=19> */
[----:B------:R-:W2:Y:S06]  /*e970*/  LDSM.16.MT88.4 R120, [R228+0x1000] ;  /* 0x00100000e478783b */ /* 0x000eac0000004200 */
[C---:B------:R-:W-:Y:S08]  /*e980*/  HMMA.16816.F32.BF16 R84, R108.reuse, R124, R84 ;  /* 0x0000007c6c54723c */ /* 0x040ff00000041854 */
[C---:B------:R-:W-:Y:S01]  /*e990*/  HMMA.16816.F32.BF16 R88, R108.reuse, R126, R88 ;  /* 0x0000007e6c58723c */ /* 0x040fe20000041858 */
[----:B------:R-:W2:Y:S07]  /*e9a0*/  LDSM.16.MT88.4 R124, [R227+0x1000] ;  /* 0x00100000e37c783b */ /* 0x000eae0000004200 */
[C---:B----4-:R-:W-:Y:S04]  /*e9b0*/  HMMA.16816.F32.BF16 R92, R108.reuse, R112, R92 ;  /* 0x000000706c5c723c */ /* 0x050fe8000004185c */
[--C-:B-1----:R-:W-:Y:S02]  /*e9c0*/  FFMA.FTZ R102, R152, c[0x0][0x2d0], -R3.reuse ;  /* 0x0000b40098667a23 */ /* 0x102fe40000010803 */
[----:B------:R-:W-:Y:S02]  /*e9d0*/  LDSM.16.MT88.4 R152, [R228+0x5800] ;  /* 0x00580000e498783b */ /* 0x000fe40000004200 */
[----:B------:R-:W-:Y:S01]  /*e9e0*/  HMMA.16816.F32.BF16 R96, R108, R114, R96 ;  /* 0x000000726c60723c */ /* 0x000fe20000041860 */
[----:B------:R1:W-:Y:S05]  /*e9f0*/  MUFU.EX2 R219, R102 ;  /* 0x0000006600db7308 */ /* 0x0003ea0000000800 */
[----:B------:R-:W4:Y:S01]  /*ea00*/  LDSM.16.MT88.4 R112, [R230+0x1000] ;  /* 0x00100000e670783b */ /* 0x000f220000004200 */
[----:B------:R-:W-:Y:S02]  /*ea10*/  F2FP.BF16.PACK_AB R108, R135, R149 ;  /* 0x00000095876c723e */ /* 0x000fe400000010ff */
[----:B------:R-:W-:Y:S03]  /*ea20*/  F2FP.BF16.PACK_AB R109, R220, R221 ;  /* 0x000000dddc6d723e */ /* 0x000fe600000010ff */
[----:B---3--:R-:W-:Y:S01]  /*ea30*/  F2FP.BF16.PACK_AB R110, R133, R132 ;  /* 0x00000084856e723e */ /* 0x008fe200000010ff */
[----:B-1----:R-:W-:Y:S04]  /*ea40*/  FFMA.FTZ R102, R147, c[0x0][0x2d0], -R3 ;  /* 0x0000b40093667a23 */ /* 0x002fe80000010803 */
[----:B------:R1:W3:Y:S02]  /*ea50*/  MUFU.EX2 R218, R102 ;  /* 0x0000006600da7308 */ /* 0x0002e40000000800 */
[--C-:B-1----:R-:W-:Y:S01]  /*ea60*/  FFMA.FTZ R102, R136, c[0x0][0x2d0], -R103.reuse ;  /* 0x0000b40088667a23 */ /* 0x102fe20000010867 */
[----:B------:R-:W-:Y:S02]  /*ea70*/  MOV R136, R134 ;  /* 0x0000008600887202 */ /* 0x000fe40000000f00 */
[----:B---3--:R-:W-:Y:S05]  /*ea80*/  F2FP.BF16.PACK_AB R111, R218, R219 ;  /* 0x000000dbda6f723e */ /* 0x008fea00000010ff */
[----:B------:R1:W-:Y:S02]  /*ea90*/  MUFU.EX2 R134, R102 ;  /* 0x0000006600867308 */ /* 0x0003e40000000800 */
[C---:B--2---:R-:W-:Y:S08]  /*eaa0*/  HMMA.16816.F32.BF16 R4, R108.reuse, R116, R4 ;  /* 0x000000746c04723c */ /* 0x044ff00000041804 */
        /* <DEDUP_REMOVED lines=43> */
[--C-:B-1----:R-:W-:Y:S04]  /*ed60*/  FFMA.FTZ R102, R136, c[0x0][0x2d0], -R3.reuse ;  /* 0x0000b40088667a23 */ /* 0x102fe80000010803 */
[----:B------:R-:W-:Y:S01]  /*ed70*/  HMMA.16816.F32.BF16 R96, R108, R114, R96 ;  /* 0x000000726c60723c */ /* 0x000fe20000041860 */
[----:B------:R1:W-:Y:S01]  /*ed80*/  MUFU.EX2 R214, R102 ;  /* 0x0000006600d67308 */ /* 0x0003e20000000800 */
[----:B------:R-:W4:Y:S05]  /*ed90*/  LDSM.16.MT88.4 R112, [R230+0x1800] ;  /* 0x00180000e670783b */ /* 0x000f2a0000004200 */
[----:B------:R-:W-:Y:S02]  /*eda0*/  F2FP.BF16.PACK_AB R108, R138, R134 ;  /* 0x000000868a6c723e */ /* 0x000fe400000010ff */
[----:B------:R-:W-:Y:S03]  /*edb0*/  F2FP.BF16.PACK_AB R109, R216, R217 ;  /* 0x000000d9d86d723e */ /* 0x000fe600000010ff */
[----:B---3--:R-:W-:Y:S01]  /*edc0*/  F2FP.BF16.PACK_AB R110, R137, R139 ;  /* 0x0000008b896e723e */ /* 0x008fe200000010ff */
[----:B-1----:R-:W-:Y:S04]  /*edd0*/  FFMA.FTZ R102, R131, c[0x0][0x2d0], -R3 ;  /* 0x0000b40083667a23 */ /* 0x002fe80000010803 */
[----:B------:R1:W3:Y:S02]  /*ede0*/  MUFU.EX2 R213, R102 ;  /* 0x0000006600d57308 */ /* 0x0002e40000000800 */
[--C-:B-1----:R-:W-:Y:S01]  /*edf0*/  FFMA.FTZ R102, R130, c[0x0][0x2d0], -R103.reuse ;  /* 0x0000b40082667a23 */ /* 0x102fe20000010867 */
[----:B---3--:R-:W-:Y:S07]  /*ee00*/  F2FP.BF16.PACK_AB R111, R213, R214 ;  /* 0x000000d6d56f723e */ /* 0x008fee00000010ff */
[----:B------:R1:W-:Y:S01]  /*ee10*/  MUFU.EX2 R136, R102 ;  /* 0x0000006600887308 */ /* 0x0003e20000000800 */
[C---:B--2---:R-:W-:Y:S08]  /*ee20*/  HMMA.16816.F32.BF16 R4, R108.reuse, R116, R4 ;  /* 0x000000746c04723c */ /* 0x044ff00000041804 */
[C---:B------:R-:W-:Y:S01]  /*ee30*/  HMMA.16816.F32.BF16 R8, R108.reuse, R118, R8 ;  /* 0x000000766c08723c */ /* 0x040fe20000041808 */
[----:B------:R-:W2:Y:S07]  /*ee40*/  LDSM.16.MT88.4 R116, [R224+0x4800] ;  /* 0x00480000e074783b */ /* 0x000eae0000004200 */
[C---:B------:R-:W-:Y:S04]  /*ee50*/  HMMA.16816.F32.BF16 R12, R108.reuse, R120, R12 ;  /* 0x000000786c0c723c */ /* 0x040fe8000004180c */
[----:B-1----:R-:W-:Y:S04]  /*ee60*/  FFMA.FTZ R102, R129, c[0x0][0x2d0], -R103 ;  /* 0x0000b40081667a23 */ /* 0x002fe80000010867 */
[C---:B------:R-:W-:Y:S01]  /*ee70*/  HMMA.16816.F32.BF16 R16, R108.reuse, R122, R16 ;  /* 0x0000007a6c10723c */ /* 0x040fe20000041810 */
[----:B------:R1:W-:Y:S01]  /*ee80*/  MUFU.EX2 R130, R102 ;  /* 0x0000006600827308 */ /* 0x0003e20000000800 */
        /* <DEDUP_REMOVED lines=21> */
[--C-:B-1----:R-:W-:Y:S02]  /*efe0*/  FFMA.FTZ R102, R128, c[0x0][0x2d0], -R103.reuse ;  /* 0x0000b40080667a23 */ /* 0x102fe40000010867 */
[----:B------:R-:W-:Y:S02]  /*eff0*/  FFMA.FTZ R128, R165, c[0x0][0x2d0], -R103 ;  /* 0x0000b400a5807a23 */ /* 0x000fe40000010867 */
[C---:B------:R-:W-:Y:S01]  /*f000*/  HMMA.16816.F32.BF16 R64, R108.reuse, R114, R64 ;  /* 0x000000726c40723c */ /* 0x040fe20000041840 */
[----:B------:R1:W-:Y:S01]  /*f010*/  MUFU.EX2 R223, R102 ;  /* 0x0000006600df7308 */ /* 0x0003e20000000800 */
[----:B------:R-:W4:Y:S02]  /*f020*/  LDSM.16.MT88.4 R112, [R230+0x7800] ;  /* 0x00780000e670783b */ /* 0x000f240000004200 */
[----:B------:R-:W-:Y:S04]  /*f030*/  FFMA.FTZ R165, R244, c[0x0][0x2d0], -R3 ;  /* 0x0000b400f4a57a23 */ /* 0x000fe80000010803 */
[C---:B--2---:R-:W-:Y:S03]  /*f040*/  HMMA.16816.F32.BF16 R68, R108.reuse, R116, R68 ;  /* 0x000000746c44723c */ /* 0x044fe60000041844 */
[----:B------:R-:W-:Y:S05]  /*f050*/  MUFU.EX2 R212, R128 ;  /* 0x0000008000d47308 */ /* 0x000fea0000000800 */
[C---:B------:R-:W-:Y:S01]  /*f060*/  HMMA.16816.F32.BF16 R72, R108.reuse, R118, R72 ;  /* 0x000000766c48723c */ /* 0x040fe20000041848 */
[----:B------:R-:W2:Y:S04]  /*f070*/  LDSM.16.MT88.4 R116, [R224+0x2000] ;  /* 0x00200000e074783b */ /* 0x000ea80000004200 */
[----:B------:R-:W-:Y:S03]  /*f080*/  MUFU.EX2 R165, R165 ;  /* 0x000000a500a57308 */ /* 0x000fe60000000800 */
[C---:B---3--:R-:W-:Y:S04]  /*f090*/  HMMA.16816.F32.BF16 R76, R108.reuse, R120, R76 ;  /* 0x000000786c4c723c */ /* 0x048fe8000004184c */
[--C-:B-1----:R-:W-:Y:S02]  /*f0a0*/  FFMA.FTZ R102, R211, c[0x0][0x2d0], -R103.reuse ;  /* 0x0000b400d3667a23 */ /* 0x102fe40000010867 */
[----:B------:R-:W-:Y:S02]  /*f0b0*/  FFMA.FTZ R211, R164, c[0x0][0x2d0], -R103 ;  /* 0x0000b400a4d37a23 */ /* 0x000fe40000010867 */
[C---:B------:R-:W-:Y:S01]  /*f0c0*/  HMMA.16816.F32.BF16 R80, R108.reuse, R122, R80 ;  /* 0x0000007a6c50723c */ /* 0x040fe20000041850 */
[----:B------:R1:W3:Y:S01]  /*f0d0*/  MUFU.EX2 R222, R102 ;  /* 0x0000006600de7308 */ /* 0x0002e20000000800 */
[----:B------:R-:W2:Y:S02]  /*f0e0*/  LDSM.16.MT88.4 R120, [R228+0x2000] ;  /* 0x00200000e478783b */ /* 0x000ea40000004200 */
[--C-:B------:R-:W-:Y:S04]  /*f0f0*/  FFMA.FTZ R164, R159, c[0x0][0x2d0], -R3.reuse ;  /* 0x0000b4009fa47a23 */ /* 0x100fe80000010803 */
[C---:B------:R-:W-:Y:S03]  /*f100*/  HMMA.16816.F32.BF16 R84, R108.reuse, R124, R84 ;  /* 0x0000007c6c54723c */ /* 0x040fe60000041854 */
[----:B------:R-:W-:Y:S05]  /*f110*/  MUFU.EX2 R164, R164 ;  /* 0x000000a400a47308 */ /* 0x000fea0000000800 */
[C---:B------:R-:W-:Y:S01]  /*f120*/  HMMA.16816.F32.BF16 R88, R108.reuse, R126, R88 ;  /* 0x0000007e6c58723c */ /* 0x040fe20000041858 */
[----:B------:R-:W2:Y:S04]  /*f130*/  LDSM.16.MT88.4 R124, [R227+0x2000] ;  /* 0x00200000e37c783b */ /* 0x000ea80000004200 */
[----:B------:R-:W-:Y:S03]  /*f140*/  MUFU.EX2 R211, R211 ;  /* 0x000000d300d37308 */ /* 0x000fe60000000800 */
[C---:B----4-:R-:W-:Y:S04]  /*f150*/  HMMA.16816.F32.BF16 R92, R108.reuse, R112, R92 ;  /* 0x000000706c5c723c */ /* 0x050fe8000004185c */
[--C-:B-1----:R-:W-:Y:S01]  /*f160*/  FFMA.FTZ R102, R167, c[0x0][0x2d0], -R3.reuse ;  /* 0x0000b400a7667a23 */ /* 0x102fe20000010803 */
[----:B---3--:R-:W-:Y:S03]  /*f170*/  F2FP.BF16.PACK_AB R106, R222, R223 ;  /* 0x000000dfde6a723e */ /* 0x008fe600000010ff */
[----:B------:R-:W-:Y:S01]  /*f180*/  HMMA.16816.F32.BF16 R96, R108, R114, R96 ;  /* 0x000000726c60723c */ /* 0x000fe20000041860 */
[----:B------:R1:W-:Y:S01]  /*f190*/  MUFU.EX2 R167, R102 ;  /* 0x0000006600a77308 */ /* 0x0003e20000000800 */
[----:B------:R-:W3:Y:S08]  /*f1a0*/  LDSM.16.MT88.4 R108, [R230+0x2000] ;  /* 0x00200000e66c783b */ /* 0x000ef00000004200 */
[----:B------:R-:W4:Y:S02]  /*f1b0*/  LDSM.16.MT88.4 R112, [R224+0x5000] ;  /* 0x00500000e070783b */ /* 0x000f240000004200 */
[----:B-1----:R-:W-:Y:S04]  /*f1c0*/  FFMA.FTZ R102, R166, c[0x0][0x2d0], -R3 ;  /* 0x0000b400a6667a23 */ /* 0x002fe80000010803 */
[----:B------:R1:W1:Y:S02]  /*f1d0*/  MUFU.EX2 R166, R102 ;  /* 0x0000006600a67308 */ /* 0x0002640000000800 */
[--C-:B-1----:R-:W-:Y:S01]  /*f1e0*/  FFMA.FTZ R102, R210, c[0x0][0x2d0], -R103.reuse ;  /* 0x0000b400d2667a23 */ /* 0x102fe20000010867 */
[----:B------:R-:W-:Y:S01]  /*f1f0*/  F2FP.BF16.PACK_AB R107, R166, R167 ;  /* 0x000000a7a66b723e */ /* 0x000fe200000010ff */
[----:B------:R-:W-:Y:S02]  /*f200*/  FFMA.FTZ R210, R158, c[0x0][0x2d0], -R103 ;  /* 0x0000b4009ed27a23 */ /* 0x000fe40000010867 */
[----:B------:R1:W5:Y:S01]  /*f210*/  LDL.LU R158, [R1+0x9c] ;  /* 0x00009c00019e7983 */ /* 0x0003620000300800 */
[--C-:B------:R-:W-:Y:S01]  /*f220*/  FFMA.FTZ R103, R105, c[0x0][0x2d0], -R3.reuse ;  /* 0x0000b40069677a23 */ /* 0x100fe20000010803 */
[----:B------:R-:W-:Y:S01]  /*f230*/  F2FP.BF16.PACK_AB R105, R208, R209 ;  /* 0x000000d1d069723e */ /* 0x000fe200000010ff */
[----:B------:R-:W-:Y:S01]  /*f240*/  FFMA.FTZ R3, R104, c[0x0][0x2d0], -R3 ;  /* 0x0000b40068037a23 */ /* 0x000fe20000010803 */
[----:B------:R1:W5:Y:S01]  /*f250*/  LDL.LU R159, [R1+0x98] ;  /* 0x00009800019f7983 */ /* 0x0003620000300800 */
[----:B------:R-:W-:Y:S01]  /*f260*/  F2FP.BF16.PACK_AB R104, R130, R136 ;  /* 0x000000888268723e */ /* 0x000fe200000010ff */
[----:B------:R-:W-:Y:S02]  /*f270*/  MUFU.EX2 R210, R210 ;  /* 0x000000d200d27308 */ /* 0x000fe40000000800 */
[----:B------:R1:W5:Y:S04]  /*f280*/  LDL.LU R244, [R1+0x94] ;  /* 0x0000940001f47983 */ /* 0x0003680000300800 */
[C---:B--2---:R-:W-:Y:S01]  /*f290*/  HMMA.16816.F32.BF16 R4, R104.reuse, R116, R4 ;  /* 0x000000746804723c */ /* 0x044fe20000041804 */
[----:B------:R1:W5:Y:S03]  /*f2a0*/  LDL.LU R245, [R1+0x90] ;  /* 0x0000900001f57983 */ /* 0x0003660000300800 */
[----:B------:R-:W3:Y:S01]  /*f2b0*/  MUFU.EX2 R215, R102 ;  /* 0x0000006600d77308 */ /* 0x000ee20000000800 */
[----:B------:R-:W2:Y:S03]  /*f2c0*/  LDL.LU R129, [R1+0x1c] ;  /* 0x00001c0001817983 */ /* 0x000ea60000300800 */
[C---:B------:R-:W-:Y:S01]  /*f2d0*/  HMMA.16816.F32.BF16 R8, R104.reuse, R118, R8 ;  /* 0x000000766808723c */ /* 0x040fe20000041808 */
[----:B------:R-:W1:Y:S05]  /*f2e0*/  LDSM.16.MT88.4 R116, [R228+0x5000] ;  /* 0x00500000e474783b */ /* 0x000e6a0000004200 */
[----:B------:R3:W-:Y:S02]  /*f2f0*/  MUFU.EX2 R102, R3 ;  /* 0x0000000300667308 */ /* 0x0007e40000000800 */
[C---:B------:R-:W-:Y:S08]  /*f300*/  HMMA.16816.F32.BF16 R12, R104.reuse, R120, R12 ;  /* 0x00000078680c723c */ /* 0x040ff0000004180c */
[C---:B------:R-:W-:Y:S01]  /*f310*/  HMMA.16816.F32.BF16 R16, R104.reuse, R122, R16 ;  /* 0x0000007a6810723c */ /* 0x040fe20000041810 */
[----:B------:R-:W1:Y:S01]  /*f320*/  LDSM.16.MT88.4 R120, [R227+0x5000] ;  /* 0x00500000e378783b */ /* 0x000e620000004200 */
[----:B------:R-:W1:Y:S06]  /*f330*/  MUFU.EX2 R103, R103 ;  /* 0x0000006700677308 */ /* 0x000e6c0000000800 */
[C---:B------:R-:W-:Y:S04]  /*f340*/  HMMA.16816.F32.BF16 R20, R104.reuse, R124, R20 ;  /* 0x0000007c6814723c */ /* 0x040fe80000041814 */
[----:B---3--:R-:W-:Y:S04]  /*f350*/  MOV R3, R130 ;  /* 0x0000008200037202 */ /* 0x008fe80000000f00 */
[C---:B------:R-:W-:Y:S01]  /*f360*/  HMMA.16816.F32.BF16 R24, R104.reuse, R126, R24 ;  /* 0x0000007e6818723c */ /* 0x040fe20000041818 */
[----:B------:R-:W3:Y:S07]  /*f370*/  LDSM.16.MT88.4 R124, [R230+0x5000] ;  /* 0x00500000e67c783b */ /* 0x000eee0000004200 */
[C---:B------:R-:W-:Y:S08]  /*f380*/  HMMA.16816.F32.BF16 R28, R104.reuse, R108, R28 ;  /* 0x0000006c681c723c */ /* 0x040ff0000004181c */
[C---:B------:R-:W-:Y:S01]  /*f390*/  HMMA.16816.F32.BF16 R32, R104.reuse, R110, R32 ;  /* 0x0000006e6820723c */ /* 0x040fe20000041820 */
[----:B------:R-:W3:Y:S07]  /*f3a0*/  LDSM.16.MT88.4 R108, [R224+0x8000] ;  /* 0x00800000e06c783b */ /* 0x000eee0000004200 */
[C---:B----4-:R-:W-:Y:S08]  /*f3b0*/  HMMA.16816.F32.BF16 R36, R104.reuse, R112, R36 ;  /* 0x000000706824723c */ /* 0x050ff00000041824 */
[C---:B------:R-:W-:Y:S01]  /*f3c0*/  HMMA.16816.F32.BF16 R40, R104.reuse, R114, R40 ;  /* 0x000000726828723c */ /* 0x040fe20000041828 */
[----:B------:R-:W4:Y:S07]  /*f3d0*/  LDSM.16.MT88.4 R112, [R228+0x8000] ;  /* 0x00800000e470783b */ /* 0x000f2e0000004200 */
[C---:B-1----:R-:W-:Y:S08]  /*f3e0*/  HMMA.16816.F32.BF16 R44, R104.reuse, R116, R44 ;  /* 0x00000074682c723c */ /* 0x042ff0000004182c */
[C---:B------:R-:W-:Y:S01]  /*f3f0*/  HMMA.16816.F32.BF16 R48, R104.reuse, R118, R48 ;  /* 0x000000766830723c */ /* 0x040fe20000041830 */
[----:B------:R-:W1:Y:S07]  /*f400*/  LDSM.16.MT88.4 R116, [R227+0x8000] ;  /* 0x00800000e374783b */ /* 0x000e6e0000004200 */
[C---:B------:R-:W-:Y:S08]  /*f410*/  HMMA.16816.F32.BF16 R52, R104.reuse, R120, R52 ;  /* 0x000000786834723c */ /* 0x040ff00000041834 */
[C---:B------:R-:W-:Y:S01]  /*f420*/  HMMA.16816.F32.BF16 R56, R104.reuse, R122, R56 ;  /* 0x0000007a6838723c */ /* 0x040fe20000041838 */
[----:B------:R-:W1:Y:S07]  /*f430*/  LDSM.16.MT88.4 R120, [R230+0x8000] ;  /* 0x00800000e678783b */ /* 0x000e6e0000004200 */
[C---:B---3--:R-:W-:Y:S08]  /*f440*/  HMMA.16816.F32.BF16 R60, R104.reuse, R124, R60 ;  /* 0x0000007c683c723c */ /* 0x048ff0000004183c */
[C---:B------:R-:W-:Y:S01]  /*f450*/  HMMA.16816.F32.BF16 R64, R104.reuse, R126, R64 ;  /* 0x0000007e6840723c */ /* 0x040fe20000041840 */
[----:B------:R-:W-:Y:S07]  /*f460*/  LDSM.16.MT88.4 R124, [R228+0x2800] ;  /* 0x00280000e47c783b */ /* 0x000fee0000004200 */
[C---:B------:R-:W-:Y:S08]  /*f470*/  HMMA.16816.F32.BF16 R68, R104.reuse, R108, R68 ;  /* 0x0000006c6844723c */ /* 0x040ff00000041844 */
[C---:B------:R-:W-:Y:S08]  /*f480*/  HMMA.16816.F32.BF16 R72, R104.reuse, R110, R72 ;  /* 0x0000006e6848723c */ /* 0x040ff00000041848 */
[C---:B----4-:R-:W-:Y:S08]  /*f490*/  HMMA.16816.F32.BF16 R76, R104.reuse, R112, R76 ;  /* 0x00000070684c723c */ /* 0x050ff0000004184c */
[C---:B------:R-:W-:Y:S01]  /*f4a0*/  HMMA.16816.F32.BF16 R80, R104.reuse, R114, R80 ;  /* 0x000000726850723c */ /* 0x040fe20000041850 */
[----:B------:R-:W3:Y:S07]  /*f4b0*/  LDSM.16.MT88.4 R112, [R224+0x2800] ;  /* 0x00280000e070783b */ /* 0x000eee0000004200 */
[C---:B-1----:R-:W-:Y:S08]  /*f4c0*/  HMMA.16816.F32.BF16 R84, R104.reuse, R116, R84 ;  /* 0x000000746854723c */ /* 0x042ff00000041854 */
[C---:B------:R-:W-:Y:S08]  /*f4d0*/  HMMA.16816.F32.BF16 R88, R104.reuse, R118, R88 ;  /* 0x000000766858723c */ /* 0x040ff00000041858 */
[C---:B------:R-:W-:Y:S07]  /*f4e0*/  HMMA.16816.F32.BF16 R92, R104.reuse, R120, R92 ;  /* 0x00000078685c723c */ /* 0x040fee000004185c */
[----:B------:R-:W-:Y:S01]  /*f4f0*/  MOV R120, R139 ;  /* 0x0000008b00787202 */ /* 0x000fe20000000f00 */
[----:B------:R-:W-:Y:S04]  /*f500*/  HMMA.16816.F32.BF16 R96, R104, R122, R96 ;  /* 0x0000007a6860723c */ /* 0x000fe80000041860 */
[----:B------:R-:W-:Y:S03]  /*f510*/  MOV R121, R138 ;  /* 0x0000008a00797202 */ /* 0x000fe60000000f00 */
[----:B------:R-:W-:Y:S02]  /*f520*/  F2FP.BF16.PACK_AB R104, R212, R215 ;  /* 0x000000d7d468723e */ /* 0x000fe400000010ff */
[----:B------:R-:W-:Y:S03]  /*f530*/  F2FP.BF16.PACK_AB R105, R165, R164 ;  /* 0x000000a4a569723e */ /* 0x000fe600000010ff */
[----:B------:R-:W-:Y:S02]  /*f540*/  F2FP.BF16.PACK_AB R106, R210, R211 ;  /* 0x000000d3d26a723e */ /* 0x000fe400000010ff */
[----:B------:R-:W-:Y:S02]  /*f550*/  F2FP.BF16.PACK_AB R107, R102, R103 ;  /* 0x00000067666b723e */ /* 0x000fe400000010ff */
[----:B------:R-:W-:Y:S02]  /*f560*/  MOV R122, R137 ;  /* 0x00000089007a7202 */ /* 0x000fe40000000f00 */
[----:B------:R-:W-:Y:S02]  /*f570*/  MOV R123, R136 ;  /* 0x00000088007b7202 */ /* 0x000fe40000000f00 */
[----:B------:R-:W-:Y:S01]  /*f580*/  LDSM.16.MT88.4 R136, [R230+0x2800] ;  /* 0x00280000e688783b */ /* 0x000fe20000004200 */
[C---:B---3--:R-:W-:Y:S07]  /*f590*/  HMMA.16816.F32.BF16 R108, R104.reuse, R112, R4 ;  /* 0x00000070686c723c */ /* 0x048fee0000041804 */
[----:B------:R-:W-:Y:S01]  /*f5a0*/  LDSM.16.MT88.4 R4, [R227+0x5800] ;  /* 0x00580000e304783b */ /* 0x000fe20000004200 */
[C---:B------:R-:W-:Y:S07]  /*f5b0*/  HMMA.16816.F32.BF16 R112, R104.reuse, R114, R8 ;  /* 0x000000726870723c */ /* 0x040fee0000041808 */
[----:B------:R-:W-:Y:S01]  /*f5c0*/  MOV R11, R144 ;  /* 0x00000090000b7202 */ /* 0x000fe20000000f00 */
[C---:B------:R-:W-:Y:S01]  /*f5d0*/  HMMA.16816.F32.BF16 R116, R104.reuse, R124, R12 ;  /* 0x0000007c6874723c */ /* 0x040fe2000004180c */
[----:B------:R-:W-:Y:S06]  /*f5e0*/  LDSM.16.MT88.4 R144, [R224+0x5800] ;  /* 0x00580000e090783b */ /* 0x000fec0000004200 */
[----:B------:R-:W-:Y:S02]  /*f5f0*/  MOV R12, R122 ;  /* 0x0000007a000c7202 */ /* 0x000fe40000000f00 */
[----:B------:R-:W-:Y:S03]  /*f600*/  MOV R13, R123 ;  /* 0x0000007b000d7202 */ /* 0x000fe60000000f00 */
[----:B------:R-:W-:Y:S02]  /*f610*/  MOV R14, R120 ;  /* 0x00000078000e7202 */ /* 0x000fe40000000f00 */
[----:B------:R-:W-:Y:S02]  /*f620*/  MOV R15, R121 ;  /* 0x00000079000f7202 */ /* 0x000fe40000000f00 */
[C---:B------:R-:W-:Y:S03]  /*f630*/  HMMA.16816.F32.BF16 R120, R104.reuse, R126, R16 ;  /* 0x0000007e6878723c */ /* 0x040fe60000041810 */
[----:B------:R-:W-:Y:S02]  /*f640*/  MOV R125, R11 ;  /* 0x0000000b007d7202 */ /* 0x000fe40000000f00 */
[----:B------:R-:W-:Y:S02]  /*f650*/  LDSM.16.MT88.4 R8, [R230+0x5800] ;  /* 0x00580000e608783b */ /* 0x000fe40000004200 */
[----:B------:R-:W-:Y:S01]  /*f660*/  MOV R19, R125 ;  /* 0x0000007d00137202 */ /* 0x000fe20000000f00 */
[----:B--2---:R-:W-:Y:S05]  /*f670*/  FFMA.FTZ R0, R0, R129, R246 ;  /* 0x0000008100007223 */ /* 0x004fea00000100f6 */
[----:B------:R1:W5:Y:S01]  /*f680*/  LDL.LU R246, [R1+0x8c] ;  /* 0x00008c0001f67983 */ /* 0x0003620000300800 */
[----:B------:R-:W-:Y:S03]  /*f690*/  FADD.FTZ R0, R248, R0 ;  /* 0x00000000f8007221 */ /* 0x000fe60000010000 */
[----:B------:R1:W5:Y:S01]  /*f6a0*/  LDL.LU R247, [R1+0x88] ;  /* 0x0000880001f77983 */ /* 0x0003620000300800 */
[----:B------:R-:W-:Y:S03]  /*f6b0*/  FADD.FTZ R0, R252, R0 ;  /* 0x00000000fc007221 */ /* 0x000fe60000010000 */
[----:B------:R1:W5:Y:S01]  /*f6c0*/  LDL.LU R248, [R1+0x84] ;  /* 0x0000840001f87983 */ /* 0x0003620000300800 */
[----:B------:R-:W-:Y:S03]  /*f6d0*/  FADD.FTZ R0, R250, R0 ;  /* 0x00000000fa007221 */ /* 0x000fe60000010000 */
[----:B------:R1:W5:Y:S04]  /*f6e0*/  LDL.LU R231, [R1+0x80] ;  /* 0x0000800001e77983 */ /* 0x0003680000300800 */
[----:B------:R1:W5:Y:S04]  /*f6f0*/  LDL.LU R252, [R1+0x7c] ;  /* 0x00007c0001fc7983 */ /* 0x0003680000300800 */
[----:B------:R1:W5:Y:S04]  /*f700*/  LDL.LU R251, [R1+0x78] ;  /* 0x0000780001fb7983 */ /* 0x0003680000300800 */
[----:B------:R1:W5:Y:S04]  /*f710*/  LDL.LU R250, [R1+0x74] ;  /* 0x0000740001fa7983 */ /* 0x0003680000300800 */
[----:B------:R-:W2:Y:S02]  /*f720*/  LDSM.16.MT88.4 R128, [R227+0x2800] ;  /* 0x00280000e380783b */ /* 0x000ea40000004200 */
[C---:B--2---:R-:W-:Y:S07]  /*f730*/  HMMA.16816.F32.BF16 R124, R104.reuse, R128, R20 ;  /* 0x00000080687c723c */ /* 0x044fee0000041814 */
[----:B------:R-:W-:Y:S01]  /*f740*/  MOV R22, R12 ;  /* 0x0000000c00167202 */ /* 0x000fe20000000f00 */
[C---:B------:R-:W-:Y:S04]  /*f750*/  HMMA.16816.F32.BF16 R128, R104.reuse, R130, R24 ;  /* 0x000000826880723c */ /* 0x040fe80000041818 */
[----:B------:R-:W-:Y:S02]  /*f760*/  MOV R23, R13 ;  /* 0x0000000d00177202 */ /* 0x000fe40000000f00 */
[----:B------:R-:W-:Y:S02]  /*f770*/  MOV R21, R14 ;  /* 0x0000000e00157202 */ /* 0x000fe40000000f00 */
[----:B------:R-:W-:Y:S04]  /*f780*/  MOV R24, R135 ;  /* 0x0000008700187202 */ /* 0x000fe80000000f00 */
[----:B------:R-:W-:Y:S02]  /*f790*/  MOV R27, R134 ;  /* 0x00000086001b7202 */ /* 0x000fe40000000f00 */
[----:B------:R-:W-:Y:S02]  /*f7a0*/  MOV R26, R133 ;  /* 0x00000085001a7202 */ /* 0x000fe40000000f00 */
[----:B------:R-:W-:Y:S02]  /*f7b0*/  MOV R25, R132 ;  /* 0x0000008400197202 */ /* 0x000fe40000000f00 */
[C---:B------:R-:W-:Y:S03]  /*f7c0*/  HMMA.16816.F32.BF16 R132, R104.reuse, R136, R28 ;  /* 0x000000886884723c */ /* 0x040fe6000004181c */
[----:B------:R-:W-:Y:S02]  /*f7d0*/  MOV R20, R15 ;  /* 0x0000000f00147202 */ /* 0x000fe40000000f00 */
[----:B------:R-:W2:Y:S02]  /*f7e0*/  LDSM.16.MT88.4 R12, [R224+0x8800] ;  /* 0x00880000e00c783b */ /* 0x000ea40000004200 */
[----:B------:R-:W-:Y:S01]  /*f7f0*/  MOV R28, R19 ;  /* 0x00000013001c7202 */ /* 0x000fe20000000f00 */
[C---:B------:R-:W-:Y:S04]  /*f800*/  HMMA.16816.F32.BF16 R136, R104.reuse, R138, R32 ;  /* 0x0000008a6888723c */ /* 0x040fe80000041820 */
[----:B------:R-:W-:Y:S01]  /*f810*/  MOV R29, R151 ;  /* 0x00000097001d7202 */ /* 0x000fe20000000f00 */
[----:B------:R-:W3:Y:S01]  /*f820*/  LDSM.16.MT88.4 R16, [R228+0x8800] ;  /* 0x00880000e410783b */ /* 0x000ee20000004200 */
[----:B------:R-:W-:Y:S02]  /*f830*/  MOV R30, R150 ;  /* 0x00000096001e7202 */ /* 0x000fe40000000f00 */
[----:B------:R-:W-:Y:S04]  /*f840*/  MOV R32, R143 ;  /* 0x0000008f00207202 */ /* 0x000fe80000000f00 */
[----:B------:R-:W-:Y:S01]  /*f850*/  MOV R33, R142 ;  /* 0x0000008e00217202 */ /* 0x000fe20000000f00 */
[----:B------:R-:W-:Y:S01]  /*f860*/  FADD.FTZ R0, R32, R0 ;  /* 0x0000000020007221 */ /* 0x000fe20000010000 */
[----:B------:R-:W-:Y:S02]  /*f870*/  MOV R34, R141 ;  /* 0x0000008d00227202 */ /* 0x000fe40000000f00 */
[----:B------:R-:W-:Y:S02]  /*f880*/  MOV R35, R140 ;  /* 0x0000008c00237202 */ /* 0x000fe40000000f00 */
[C---:B------:R-:W-:Y:S03]  /*f890*/  HMMA.16816.F32.BF16 R140, R104.reuse, R144, R36 ;  /* 0x00000090688c723c */ /* 0x040fe60000041824 */
[----:B------:R-:W-:Y:S01]  /*f8a0*/  MOV R31, R149 ;  /* 0x00000095001f7202 */ /* 0x000fe20000000f00 */
[----:B------:R-:W-:Y:S03]  /*f8b0*/  FADD.FTZ R0, R34, R0 ;  /* 0x0000000022007221 */ /* 0x000fe60000010000 */
        /* <DEDUP_REMOVED lines=13> */
[C---:B------:R-:W-:Y:S01]  /*f990*/  HMMA.16816.F32.BF16 R56, R104.reuse, R6, R56 ;  /* 0x000000066838723c */ /* 0x040fe20000041838 */
[----:B------:R-:W4:Y:S03]  /*f9a0*/  LDSM.16.MT88.4 R4, [R227+0x8800] ;  /* 0x00880000e304783b */ /* 0x000f260000004200 */
[----:B------:R-:W-:Y:S02]  /*f9b0*/  FADD.FTZ R0, R219, R0 ;  /* 0x00000000db007221 */ /* 0x000fe40000010000 */
[----:B------:R-:W-:Y:S02]  /*f9c0*/  FADD.FTZ R2, R31, R2 ;  /* 0x000000021f027221 */ /* 0x000fe40000010000 */
[C---:B------:R-:W-:Y:S04]  /*f9d0*/  HMMA.16816.F32.BF16 R60, R104.reuse, R8, R60 ;  /* 0x00000008683c723c */ /* 0x040fe8000004183c */
[----:B------:R-:W-:Y:S02]  /*f9e0*/  FADD.FTZ R2, R24, R2 ;  /* 0x0000000218027221 */ /* 0x000fe40000010000 */
[----:B------:R-:W-:Y:S02]  /*f9f0*/  FADD.FTZ R0, R218, R0 ;  /* 0x00000000da007221 */ /* 0x000fe40000010000 */
[C---:B------:R-:W-:Y:S01]  /*fa00*/  HMMA.16816.F32.BF16 R64, R104.reuse, R10, R64 ;  /* 0x0000000a6840723c */ /* 0x040fe20000041840 */
[----:B------:R-:W1:Y:S03]  /*fa10*/  LDSM.16.MT88.4 R8, [R230+0x8800] ;  /* 0x00880000e608783b */ /* 0x000e660000004200 */
[----:B------:R-:W-:Y:S02]  /*fa20*/  FADD.FTZ R2, R25, R2 ;  /* 0x0000000219027221 */ /* 0x000fe40000010000 */
[----:B------:R-:W-:Y:S02]  /*fa30*/  FADD.FTZ R0, R217, R0 ;  /* 0x00000000d9007221 */ /* 0x000fe40000010000 */
[C---:B--2---:R-:W-:Y:S04]  /*fa40*/  HMMA.16816.F32.BF16 R68, R104.reuse, R12, R68 ;  /* 0x0000000c6844723c */ /* 0x044fe80000041844 */
[----:B------:R-:W-:Y:S02]  /*fa50*/  FADD.FTZ R2, R26, R2 ;  /* 0x000000021a027221 */ /* 0x000fe40000010000 */
[----:B------:R-:W-:Y:S02]  /*fa60*/  FADD.FTZ R0, R216, R0 ;  /* 0x00000000d8007221 */ /* 0x000fe40000010000 */
[C---:B------:R-:W-:Y:S04]  /*fa70*/  HMMA.16816.F32.BF16 R72, R104.reuse, R14, R72 ;  /* 0x0000000e6848723c */ /* 0x040fe80000041848 */
[----:B------:R-:W-:Y:S02]  /*fa80*/  FADD.FTZ R2, R27, R2 ;  /* 0x000000021b027221 */ /* 0x000fe40000010000 */
[----:B------:R-:W-:Y:S02]  /*fa90*/  FADD.FTZ R0, R214, R0 ;  /* 0x00000000d6007221 */ /* 0x000fe40000010000 */
[C---:B---3--:R-:W-:Y:S04]  /*faa0*/  HMMA.16816.F32.BF16 R76, R104.reuse, R16, R76 ;  /* 0x00000010684c723c */ /* 0x048fe8000004184c */
[----:B------:R-:W-:Y:S02]  /*fab0*/  FADD.FTZ R2, R20, R2 ;  /* 0x0000000214027221 */ /* 0x000fe40000010000 */
[----:B------:R-:W-:Y:S02]  /*fac0*/  FADD.FTZ R0, R213, R0 ;  /* 0x00000000d5007221 */ /* 0x000fe40000010000 */
[C---:B------:R-:W-:Y:S04]  /*fad0*/  HMMA.16816.F32.BF16 R80, R104.reuse, R18, R80 ;  /* 0x000000126850723c */ /* 0x040fe80000041850 */
[----:B------:R-:W-:Y:S02]  /*fae0*/  FADD.FTZ R2, R21, R2 ;  /* 0x0000000215027221 */ /* 0x000fe40000010000 */
[----:B------:R-:W-:Y:S02]  /*faf0*/  FADD.FTZ R0, R209, R0 ;  /* 0x00000000d1007221 */ /* 0x000fe40000010000 */
[C---:B----4-:R-:W-:Y:S04]  /*fb00*/  HMMA.16816.F32.BF16 R84, R104.reuse, R4, R84 ;  /* 0x000000046854723c */ /* 0x050fe80000041854 */
[----:B------:R-:W-:Y:S02]  /*fb10*/  FADD.FTZ R2, R22, R2 ;  /* 0x0000000216027221 */ /* 0x000fe40000010000 */
[----:B------:R-:W-:Y:S02]  /*fb20*/  FADD.FTZ R0, R208, R0 ;  /* 0x00000000d0007221 */ /* 0x000fe40000010000 */
[----:B------:R-:W-:Y:S01]  /*fb30*/  FADD.FTZ R2, R23, R2 ;  /* 0x0000000217027221 */ /* 0x000fe20000010000 */
[C---:B------:R-:W-:Y:S03]  /*fb40*/  HMMA.16816.F32.BF16 R88, R104.reuse, R6, R88 ;  /* 0x000000066858723c */ /* 0x040fe60000041858 */
[----:B------:R-:W-:Y:S02]  /*fb50*/  FADD.FTZ R2, R3, R2 ;  /* 0x0000000203027221 */ /* 0x000fe40000010000 */
[----:B------:R-:W-:Y:S02]  /*fb60*/  FADD.FTZ R0, R167, R0 ;  /* 0x00000000a7007221 */ /* 0x000fe40000010000 */
[----:B------:R-:W-:Y:S01]  /*fb70*/  FADD.FTZ R2, R223, R2 ;  /* 0x00000002df027221 */ /* 0x000fe20000010000 */
[C---:B-1----:R-:W-:Y:S04]  /*fb80*/  HMMA.16816.F32.BF16 R92, R104.reuse, R8, R92 ;  /* 0x00000008685c723c */ /* 0x042fe8000004185c */
        /* <DEDUP_REMOVED lines=16> */
.L_x_841:
[----:B------:R-:W-:Y:S02]  /*fc90*/  MOV R7, 0x1f ;  /* 0x0000001f00077802 */ /* 0x000fe40000000f00 */
[----:B------:R-:W-:Y:S01]  /*fca0*/  MOV R6, 0xffffffff ;  /* 0xffffffff00067802 */ /* 0x000fe20000000f00 */
[----:B------:R-:W-:Y:S05]  /*fcb0*/  BRA.DIV ~URZ, `(.L_x_843) ;  /* 0x000023327f007947 */ /* 0x000fea000b800000 */
[----:B-1----:R-:W2:Y:S04]  /*fcc0*/  LDL R2, [R1+0x18] ;  /* 0x0000180001027983 */ /* 0x002ea80000100800 */
[----:B--2---:R1:W2:Y:S02]  /*fcd0*/  SHFL.BFLY PT, R0, R2, 0x2, 0x1f ;  /* 0x0c401f0002007f89 */ /* 0x0042a400000e0000 */
.L_x_857:
[----:B-1----:R-:W3:Y:S02]  /*fce0*/  LDL.LU R2, [R1+0x18] ;  /* 0x0000180001027983 */ /* 0x002ee40000300800 */
[----:B--23--:R-:W-:Y:S01]  /*fcf0*/  FADD.FTZ R0, R0, R2 ;  /* 0x0000000200007221 */ /* 0x00cfe20000010000 */
[----:B------:R-:W-:Y:S05]  /*fd00*/  BRA.DIV ~URZ, `(.L_x_844) ;  /* 0x000023427f007947 */ /* 0x000fea000b800000 */
[----:B------:R-:W2:Y:S04]  /*fd10*/  LDL.LU R5, [R1+0x1c] ;  /* 0x00001c0001057983 */ /* 0x000ea80000300800 */
[----:B------:R-:W1:Y:S02]  /*fd20*/  SHFL.BFLY PT, R2, R0, 0x1, 0x1f ;  /* 0x0c201f0000027f89 */ /* 0x000e6400000e0000 */
[----:B-1----:R-:W-:-:S02]  /*fd30*/  FADD.FTZ R0, R0, R2 ;  /* 0x0000000200007221 */ /* 0x002fc40000010000 */
[----:B--2---:R-:W1:Y:S02]  /*fd40*/  SHFL.BFLY PT, R4, R5, 0x2, 0x1f ;  /* 0x0c401f0005047f89 */ /* 0x004e6400000e0000 */
[----:B-1----:R-:W-:-:S05]  /*fd50*/  FADD.FTZ R4, R4, R5 ;  /* 0x0000000504047221 */ /* 0x002fca0000010000 */
[----:B------:R1:W2:Y:S02]  /*fd60*/  SHFL.BFLY PT, R3, R4, 0x1, 0x1f ;  /* 0x0c201f0004037f89 */ /* 0x0002a400000e0000 */
.L_x_858:
[----:B------:R-:W-:Y:S01]  /*fd70*/  FSETP.NE.FTZ.AND P1, PT, R0, RZ, PT ;  /* 0x000000ff0000720b */ /* 0x000fe20003f35000 */
[----:B--2---:R-:W-:Y:S01]  /*fd80*/  FADD.FTZ R3, R3, R4 ;  /* 0x0000000403037221 */ /* 0x004fe20000010000 */
[----:B------:R-:W-:Y:S02]  /*fd90*/  MOV R2, RZ ;  /* 0x000000ff00027202 */ /* 0x000fe40000000f00 */
[----:B------:R-:W-:Y:S02]  /*fda0*/  MOV R16, 0xff800000 ;  /* 0xff80000000107802 */ /* 0x000fe40000000f00 */
[----:B------:R-:W-:Y:S02]  /*fdb0*/  FSETP.NE.FTZ.AND P0, PT, R3, RZ, PT ;  /* 0x000000ff0300720b */ /* 0x000fe40003f15000 */
[----:B------:R-:W-:-:S05]  /*fdc0*/  MOV R15, 0xff800000 ;  /* 0xff800000000f7802 */ /* 0x000fca0000000f00 */
[----:B------:R-:W2:Y:S01]  /*fdd0*/  @P1 MUFU.RCP R2, R0 ;  /* 0x0000000000021308 */ /* 0x000ea20000001000 */
[----:B-1----:R-:W-:-:S05]  /*fde0*/  @P1 MOV R4, 0x3f317218 ;  /* 0x3f31721800041802 */ /* 0x002fca0000000f00 */
[----:B------:R-:W-:Y:S02]  /*fdf0*/  @P1 FMUL.FTZ R4, R4, c[0x0][0x2d0] ;  /* 0x0000b40004041a20 */ /* 0x000fe40000410000 */
[----:B------:R1:W3:Y:S01]  /*fe00*/  @P1 MUFU.LG2 R5, R0 ;  /* 0x0000000000051308 */ /* 0x0002e20000000c00 */
[C---:B--2---:R-:W-:Y:S02]  /*fe10*/  FMUL.FTZ R108, R2.reuse, R108 ;  /* 0x0000006c026c7220 */ /* 0x044fe40000410000 */
[C---:B------:R-:W-:Y:S02]  /*fe20*/  FMUL.FTZ R109, R2.reuse, R109 ;  /* 0x0000006d026d7220 */ /* 0x040fe40000410000 */
[C---:B------:R-:W-:Y:S02]  /*fe30*/  FMUL.FTZ R112, R2.reuse, R112 ;  /* 0x0000007002707220 */ /* 0x040fe40000410000 */
[C---:B------:R-:W-:Y:S01]  /*fe40*/  FMUL.FTZ R113, R2.reuse, R113 ;  /* 0x0000007102717220 */ /* 0x040fe20000410000 */
[----:B-1----:R-:W-:Y:S01]  /*fe50*/  MOV R0, RZ ;  /* 0x000000ff00007202 */ /* 0x002fe20000000f00 */
[----:B------:R-:W-:-:S02]  /*fe60*/  FMUL.FTZ R116, R2, R116 ;  /* 0x0000007402747220 */ /* 0x000fc40000410000 */
[C---:B------:R-:W-:Y:S02]  /*fe70*/  FMUL.FTZ R117, R2.reuse, R117 ;  /* 0x0000007502757220 */ /* 0x040fe40000410000 */
[C---:B------:R-:W-:Y:S01]  /*fe80*/  FMUL.FTZ R120, R2.reuse, R120 ;  /* 0x0000007802787220 */ /* 0x040fe20000410000 */
[----:B------:R-:W1:Y:S01]  /*fe90*/  @P0 MUFU.RCP R0, R3 ;  /* 0x0000000300000308 */ /* 0x000e620000001000 */
        /* <DEDUP_REMOVED lines=40> */
[----:B------:R-:W-:Y:S02]  /*10120*/  FMUL.FTZ R97, R2, R97 ;  /* 0x0000006102617220 */ /* 0x000fe40000410000 */
[----:B------:R2:W4:Y:S01]  /*10130*/  @P0 MUFU.LG2 R2, R3 ;  /* 0x0000000300020308 */ /* 0x0005220000000c00 */
[----:B---3--:R-:W-:Y:S02]  /*10140*/  @P1 FMUL.FTZ R5, R5, 0.69314718246459960938 ;  /* 0x3f31721805051820 */ /* 0x008fe40000410000 */
[----:B-1----:R-:W-:Y:S02]  /*10150*/  FMUL.FTZ R110, R0, R110 ;  /* 0x0000006e006e7220 */ /* 0x002fe40000410000 */
[----:B------:R-:W-:Y:S01]  /*10160*/  @P1 FFMA.FTZ R16, R4, R101, R5 ;  /* 0x0000006504101223 */ /* 0x000fe20000010005 */
[----:B------:R-:W-:Y:S01]  /*10170*/  MOV R4, 0x1 ;  /* 0x0000000100047802 */ /* 0x000fe20000000f00 */
[C---:B------:R-:W-:Y:S02]  /*10180*/  FMUL.FTZ R111, R0.reuse, R111 ;  /* 0x0000006f006f7220 */ /* 0x040fe40000410000 */
[----:B------:R-:W-:-:S02]  /*10190*/  FMUL.FTZ R114, R0, R114 ;  /* 0x0000007200727220 */ /* 0x000fc40000410000 */
[C---:B------:R-:W-:Y:S02]  /*101a0*/  FMUL.FTZ R115, R0.reuse, R115 ;  /* 0x0000007300737220 */ /* 0x040fe40000410000 */
[C---:B------:R-:W-:Y:S02]  /*101b0*/  FMUL.FTZ R118, R0.reuse, R118 ;  /* 0x0000007600767220 */ /* 0x040fe40000410000 */
[----:B------:R-:W-:Y:S01]  /*101c0*/  FMUL.FTZ R119, R0, R119 ;  /* 0x0000007700777220 */ /* 0x000fe20000410000 */
[----:B--2---:R-:W-:Y:S01]  /*101d0*/  @P0 MOV R3, 0x3f317218 ;  /* 0x3f31721800030802 */ /* 0x004fe20000000f00 */
[----:B----4-:R-:W-:Y:S02]  /*101e0*/  @P0 FMUL.FTZ R2, R2, 0.69314718246459960938 ;  /* 0x3f31721802020820 */ /* 0x010fe40000410000 */
[----:B------:R-:W-:Y:S02]  /*101f0*/  FMUL.FTZ R122, R0, R122 ;  /* 0x0000007a007a7220 */ /* 0x000fe40000410000 */
[----:B------:R-:W-:-:S02]  /*10200*/  @P0 FMUL.FTZ R3, R3, c[0x0][0x2d0] ;  /* 0x0000b40003030a20 */ /* 0x000fc40000410000 */
        /* <DEDUP_REMOVED lines=41> */
[----:B------:R-:W-:Y:S01]  /*104a0*/  PRMT R0, R4, 0x7610, R0 ;  /* 0x0000761004007816 */ /* 0x000fe20000000000 */
[----:B------:R-:W-:-:S02]  /*104b0*/  @P0 FFMA.FTZ R15, R3, R100, R2 ;  /* 0x00000064030f0223 */ /* 0x000fc40000010002 */
.L_x_836:
[----:B--2---:R2:W5:Y:S01]  /*104c0*/  LDL R7, [R1+0x5c] ;  /* 0x00005c0001077983 */ /* 0x0045620000100800 */
        /* <DEDUP_REMOVED lines=17> */
[----:B------:R2:W-:Y:S02]  /*105e0*/  STL [R1+0x5c], R7 ;  /* 0x00005c0701007387 */ /* 0x0005e40000100800 */
.L_x_846:
[----:B--2---:R-:W-:Y:S05]  /*105f0*/  BSYNC B0 ;  /* 0x0000000000007941 */ /* 0x004fea0003800000 */
.L_x_845:
[----:B------:R-:W-:Y:S01]  /*10600*/  PRMT R0, R0, 0x9910, RZ ;  /* 0x0000991000007816 */ /* 0x000fe200000000ff */
[----:B------:R-:W-:Y:S01]  /*10610*/  BSSY B1, `(.L_x_847) ;  /* 0x000018a000017945 */ /* 0x000fe20003800000 */
[----:B-----5:R-:W-:Y:S01]  /*10620*/  IMAD.MOV.U32 R57, RZ, RZ, R7 ;  /* 0x000000ffff397224 */ /* 0x020fe200078e0007 */
[----:B------:R-:W-:Y:S01]  /*10630*/  MOV R101, 0x1f ;  /* 0x0000001f00657802 */ /* 0x000fe20000000f00 */
[----:B------:R-:W-:Y:S01]  /*10640*/  IMAD.MOV.U32 R106, RZ, RZ, RZ ;  /* 0x000000ffff6a7224 */ /* 0x000fe200078e00ff */
[----:B------:R-:W-:Y:S01]  /*10650*/  ISETP.NE.AND P0, PT, R0, RZ, PT ;  /* 0x000000ff0000720c */ /* 0x000fe20003f05270 */
[----:B------:R-:W-:-:S12]  /*10660*/  IMAD.MOV.U32 R100, RZ, RZ, -0x1 ;  /* 0xffffffffff647424 */ /* 0x000fd800078e00ff */
[----:B------:R-:W-:Y:S05]  /*10670*/  @!P0 BRA `(.L_x_848) ;  /* 0x0000157000008947 */ /* 0x000fea0003800000 */
[----:B------:R-:W-:Y:S01]  /*10680*/  WARPSYNC 0xffffffff ;  /* 0xffffffff00007948 */ /* 0x000fe20003800000 */
[----:B------:R-:W-:Y:S06]  /*10690*/  BAR.SYNC.DEFER_BLOCKING 0x1, 0x100 ;  /* 0x0044000000007b1d */ /* 0x000fec0000010000 */
[----:B------:R-:W-:Y:S05]  /*106a0*/  BRA.CONV ~URZ, `(.L_x_849) ;  /* 0x000000537f007947 */ /* 0x000fea000b800000 */
[----:B------:R-:W-:Y:S02]  /*106b0*/  SHF.R.S32.HI R0, RZ, 0x1f, R6 ;  /* 0x0000001fff007819 */ /* 0x000fe40000011406 */
[----:B------:R-:W-:Y:S02]  /*106c0*/  MOV R2, 0x10700 ;  /* 0x0001070000027802 */ /* 0x000fe40000000f00 */
[----:B------:R-:W-:-:S04]  /*106d0*/  LEA.HI R0, R0, R6, RZ, 0x7 ;  /* 0x0000000600007211 */ /* 0x000fc800078f38ff */
[----:B------:R-:W-:Y:S02]  /*106e0*/  SHF.R.S32.HI R0, RZ, 0x7, R0 ;  /* 0x00000007ff007819 */ /* 0x000fe40000011400 */
[----:B-1----:R-:W-:Y:S05]  /*106f0*/  CALL.REL.NOINC `($__internal_17_$__cuda_sm70_shflsync_idx_p) ;  /* 0x00001af000007944 */ /* 0x002fea0003c00000 */
.L_x_849:
[----:B------:R-:W3:Y:S04]  /*10700*/  LDL R8, [R1+0x68] ;  /* 0x0000680001087983 */ /* 0x000ee80000100800 */
[----:B------:R-:W4:Y:S04]  /*10710*/  LDL.LU R5, [R1+0x44] ;  /* 0x0000440001057983 */ /* 0x000f280000300800 */
[----:B-1----:R-:W5:Y:S04]  /*10720*/  LDL.LU R11, [R1+0x48] ;  /* 0x00004800010b7983 */ /* 0x002f680000300800 */
[----:B--2---:R-:W2:Y:S04]  /*10730*/  LDL.LU R17, [R1+0x4c] ;  /* 0x00004c0001117983 */ /* 0x004ea80000300800 */
[----:B------:R-:W3:Y:S01]  /*10740*/  LDL.LU R19, [R1+0x58] ;  /* 0x0000580001137983 */ /* 0x000ee20000300800 */
[----:B------:R-:W-:-:S03]  /*10750*/  IMAD.MOV.U32 R3, RZ, RZ, 0x1 ;  /* 0x00000001ff037424 */ /* 0x000fc600078e00ff */
[----:B------:R-:W2:Y:S02]  /*10760*/  LDL R18, [R1+0x6c] ;  /* 0x00006c0001127983 */ /* 0x000ea40000100800 */
[----:B------:R-:W-:Y:S02]  /*10770*/  ISETP.NE.AND P1, PT, R3, c[0x0][0x4e8], PT ;  /* 0x00013a0003007a0c */ /* 0x000fe40003f25270 */
[----:B------:R-:W2:Y:S04]  /*10780*/  LDL R107, [R1+0x24] ;  /* 0x00002400016b7983 */ /* 0x000ea80000100800 */
[----:B------:R-:W1:Y:S01]  /*10790*/  S2R R20, SR_TID.X ;  /* 0x0000000000147919 */ /* 0x000e620000002100 */
[----:B------:R-:W-:Y:S02]  /*107a0*/  ULDC UR5, c[0x0][0x4e8] ;  /* 0x00013a0000057ab9 */ /* 0x000fe40000000800 */
[----:B------:R-:W-:-:S02]  /*107b0*/  ULDC UR4, c[0x0][0x388] ;  /* 0x0000e20000047ab9 */ /* 0x000fc40000000800 */
[----:B------:R-:W-:Y:S01]  /*107c0*/  UIMAD UR4, UR5, UR4, URZ ;  /* 0x00000004050472a4 */ /* 0x000fe2000f8e023f */
[----:B------:R-:W-:Y:S01]  /*107d0*/  BSSY B0, `(.L_x_850) ;  /* 0x00000dd000007945 */ /* 0x000fe20003800000 */
[----:B----4-:R-:W-:Y:S01]  /*107e0*/  SHF.R.S32.HI R0, RZ, 0x1f, R5 ;  /* 0x0000001fff007819 */ /* 0x010fe20000011405 */
[----:B------:R-:W-:-:S04]  /*107f0*/  IMAD.WIDE.U32 R6, R5, c[0x0][0x4d0], RZ ;  /* 0x0001340005067a25 */ /* 0x000fc800078e00ff */
[C---:B------:R-:W-:Y:S02]  /*10800*/  IMAD R2, R0.reuse, c[0x0][0x4d0], RZ ;  /* 0x0001340000027a24 */ /* 0x040fe400078e02ff */
[----:B------:R-:W-:Y:S02]  /*10810*/  IMAD R4, R0, c[0x0][0x438], RZ ;  /* 0x00010e0000047a24 */ /* 0x000fe400078e02ff */
[----:B------:R-:W-:Y:S01]  /*10820*/  IMAD R3, R5, c[0x0][0x4d4], R2 ;  /* 0x0001350005037a24 */ /* 0x000fe200078e0202 */
[----:B-----5:R-:W-:Y:S01]  /*10830*/  SHF.R.S32.HI R2, RZ, 0x1f, R11 ;  /* 0x0000001fff027819 */ /* 0x020fe2000001140b */
[----:B---3--:R-:W-:Y:S02]  /*10840*/  IMAD.IADD R0, R8, 0x1, R19 ;  /* 0x0000000108007824 */ /* 0x008fe400078e0213 */
[----:B------:R-:W-:Y:S02]  /*10850*/  IMAD.IADD R7, R7, 0x1, R3 ;  /* 0x0000000107077824 */ /* 0x000fe400078e0203 */
[----:B------:R-:W-:-:S02]  /*10860*/  IMAD R9, R2, c[0x0][0x4d8], RZ ;  /* 0x0001360002097a24 */ /* 0x000fc400078e02ff */
[----:B------:R-:W-:-:S04]  /*10870*/  @P1 IMAD.HI.U32 R10, R0, c[0x0][0x4ec], RZ ;  /* 0x00013b00000a1a27 */ /* 0x000fc800078e00ff */
[----:B------:R-:W-:Y:S02]  /*10880*/  IMAD R8, R5, c[0x0][0x43c], R4 ;  /* 0x00010f0005087a24 */ /* 0x000fe400078e0204 */
[----:B------:R-:W-:Y:S01]  /*10890*/  IMAD.MOV.U32 R3, RZ, RZ, R0 ;  /* 0x000000ffff037224 */ /* 0x000fe200078e0000 */
[----:B------:R-:W-:Y:S01]  /*108a0*/  @P1 SHF.R.U32.HI R3, RZ, c[0x0][0x4f0], R10 ;  /* 0x00013c00ff031a19 */ /* 0x000fe2000001160a */
[C---:B------:R-:W-:Y:S02]  /*108b0*/  IMAD R9, R11.reuse, c[0x0][0x4dc], R9 ;  /* 0x000137000b097a24 */ /* 0x040fe400078e0209 */
[----:B------:R-:W-:-:S04]  /*108c0*/  IMAD.WIDE.U32 R6, R11, c[0x0][0x4d8], R6 ;  /* 0x000136000b067a25 */ /* 0x000fc800078e0006 */
[----:B------:R-:W-:-:S04]  /*108d0*/  IMAD.WIDE.U32 R4, R5, c[0x0][0x438], RZ ;  /* 0x00010e0005047a25 */ /* 0x000fc800078e00ff */
[----:B------:R-:W-:Y:S01]  /*108e0*/  IMAD.IADD R7, R7, 0x1, R9 ;  /* 0x0000000107077824 */ /* 0x000fe200078e0209 */
[----:B--2---:R-:W-:Y:S01]  /*108f0*/  SHF.R.S32.HI R9, RZ, 0x1f, R17 ;  /* 0x0000001fff097819 */ /* 0x004fe20000011411 */
[----:B------:R-:W-:Y:S02]  /*10900*/  IMAD.IADD R5, R5, 0x1, R8 ;  /* 0x0000000105057824 */ /* 0x000fe400078e0208 */
[----:B------:R-:W-:Y:S02]  /*10910*/  IMAD.MOV R8, RZ, RZ, -R3 ;  /* 0x000000ffff087224 */ /* 0x000fe400078e0a03 */
[----:B------:R-:W-:Y:S02]  /*10920*/  IMAD R2, R2, c[0x0][0x440], RZ ;  /* 0x0001100002027a24 */ /* 0x000fe400078e02ff */
[----:B------:R-:W-:Y:S02]  /*10930*/  IMAD R10, R9, c[0x0][0x4e0], RZ ;  /* 0x00013800090a7a24 */ /* 0x000fe400078e02ff */
[----:B------:R-:W-:-:S02]  /*10940*/  IMAD R8, R8, c[0x0][0x4e8], R0 ;  /* 0x00013a0008087a24 */ /* 0x000fc400078e0200 */
[----:B------:R-:W-:Y:S01]  /*10950*/  IMAD.WIDE.U32 R6, R17, c[0x0][0x4e0], R6 ;  /* 0x0001380011067a25 */ /* 0x000fe200078e0006 */
[----:B------:R-:W-:-:S03]  /*10960*/  SHF.R.S32.HI R12, RZ, 0x1f, R3 ;  /* 0x0000001fff0c7819 */ /* 0x000fc60000011403 */
[C---:B------:R-:W-:Y:S02]  /*10970*/  IMAD R14, R11.reuse, c[0x0][0x444], R2 ;  /* 0x000111000b0e7a24 */ /* 0x040fe400078e0202 */
[----:B------:R-:W-:Y:S01]  /*10980*/  IMAD.WIDE.U32 R4, R11, c[0x0][0x440], R4 ;  /* 0x000110000b047a25 */ /* 0x000fe200078e0004 */
[----:B------:R-:W-:Y:S02]  /*10990*/  SHF.R.S32.HI R13, RZ, 0x1f, R8 ;  /* 0x0000001fff0d7819 */ /* 0x000fe40000011408 */
[----:B------:R-:W-:Y:S01]  /*109a0*/  IADD3 R6, P0, R3, R6, RZ ;  /* 0x0000000603067210 */ /* 0x000fe20007f1e0ff */
[----:B------:R-:W-:Y:S02]  /*109b0*/  IMAD R11, R17, c[0x0][0x4e4], R10 ;  /* 0x00013900110b7a24 */ /* 0x000fe400078e020a */
[----:B------:R-:W-:-:S03]  /*109c0*/  @P1 IMAD.HI.U32 R10, R0, c[0x0][0x4ec], RZ ;  /* 0x00013b00000a1a27 */ /* 0x000fc600078e00ff */
[----:B------:R-:W-:Y:S01]  /*109d0*/  IADD3.X R7, R12, R7, R11, P0, !PT ;  /* 0x000000070c077210 */ /* 0x000fe200007fe40b */
[----:B------:R-:W-:Y:S02]  /*109e0*/  IMAD R9, R9, c[0x0][0x448], RZ ;  /* 0x0001120009097a24 */ /* 0x000fe400078e02ff */
[----:B------:R-:W-:Y:S01]  /*109f0*/  IMAD.MOV.U32 R2, RZ, RZ, R0 ;  /* 0x000000ffff027224 */ /* 0x000fe200078e0000 */
[----:B------:R-:W-:Y:S01]  /*10a00*/  @P1 SHF.R.U32.HI R2, RZ, c[0x0][0x4f0], R10 ;  /* 0x00013c00ff021a19 */ /* 0x000fe2000001160a */
[----:B------:R-:W-:Y:S02]  /*10a10*/  IMAD.IADD R5, R5, 0x1, R14 ;  /* 0x0000000105057824 */ /* 0x000fe400078e020e */
[----:B------:R-:W-:Y:S02]  /*10a20*/  IMAD R3, R13, c[0x0][0x4c8], RZ ;  /* 0x000132000d037a24 */ /* 0x000fe400078e02ff */
[C---:B------:R-:W-:Y:S02]  /*10a30*/  IMAD R10, R17.reuse, c[0x0][0x44c], R9 ;  /* 0x00011300110a7a24 */ /* 0x040fe400078e0209 */
[----:B------:R-:W-:Y:S01]  /*10a40*/  IMAD.WIDE.U32 R4, R17, c[0x0][0x448], R4 ;  /* 0x0001120011047a25 */ /* 0x000fe200078e0004 */
[----:B-1----:R-:W-:-:S03]  /*10a50*/  SHF.R.S32.HI R17, RZ, 0x1f, R20 ;  /* 0x0000001fff117819 */ /* 0x002fc60000011414 */
[C---:B------:R-:W-:Y:S02]  /*10a60*/  IMAD R9, R8.reuse, c[0x0][0x4cc], R3 ;  /* 0x0001330008097a24 */ /* 0x040fe400078e0203 */
[----:B------:R-:W-:Y:S01]  /*10a70*/  IMAD.WIDE.U32 R6, R8, c[0x0][0x4c8], R6 ;  /* 0x0001320008067a25 */ /* 0x000fe200078e0006 */
[----:B------:R-:W-:-:S03]  /*10a80*/  SHF.R.S32.HI R8, RZ, 0x1f, R2 ;  /* 0x0000001fff087819 */ /* 0x000fc60000011402 */
[----:B------:R-:W-:Y:S02]  /*10a90*/  IMAD.MOV R3, RZ, RZ, -R2 ;  /* 0x000000ffff037224 */ /* 0x000fe400078e0a02 */
[----:B------:R-:W-:Y:S01]  /*10aa0*/  IMAD.IADD R5, R5, 0x1, R10 ;  /* 0x0000000105057824 */ /* 0x000fe200078e020a */
[----:B------:R-:W-:Y:S01]  /*10ab0*/  LEA R10, P0, R6, c[0x0][0x4a8], 0x2 ;  /* 0x00012a00060a7a11 */ /* 0x000fe200078010ff */
[----:B------:R-:W-:Y:S01]  /*10ac0*/  IMAD.IADD R9, R7, 0x1, R9 ;  /* 0x0000000107097824 */ /* 0x000fe200078e0209 */
[----:B------:R-:W-:Y:S01]  /*10ad0*/  LEA.HI R17, R17, R20, RZ, 0x5 ;  /* 0x0000001411117211 */ /* 0x000fe200078f28ff */
[----:B------:R-:W-:Y:S02]  /*10ae0*/  IMAD R7, R3, c[0x0][0x4e8], R0 ;  /* 0x00013a0003077a24 */ /* 0x000fe400078e0200 */
[----:B------:R-:W-:Y:S01]  /*10af0*/  IMAD R0, R8, c[0x0][0x430], RZ ;  /* 0x00010c0008007a24 */ /* 0x000fe200078e02ff */
[----:B------:R-:W-:Y:S02]  /*10b00*/  LEA.HI.X R6, R6, c[0x0][0x4ac], R9, 0x2, P0 ;  /* 0x00012b0006067a11 */ /* 0x000fe400000f1409 */
[----:B------:R-:W-:Y:S01]  /*10b10*/  LOP3.LUT R17, R17, 0xffffffe0, RZ, 0xc0, !PT ;  /* 0xffffffe011117812 */ /* 0x000fe200078ec0ff */
[----:B------:R-:W-:-:S02]  /*10b20*/  IMAD R0, R2, c[0x0][0x434], R0 ;  /* 0x00010d0002007a24 */ /* 0x000fc400078e0200 */
[----:B------:R-:W-:Y:S01]  /*10b30*/  IMAD.WIDE.U32 R2, R2, c[0x0][0x430], R4 ;  /* 0x00010c0002027a25 */ /* 0x000fe200078e0004 */
[----:B------:R-:W-:Y:S04]  /*10b40*/  SHFL.IDX PT, R8, R10, RZ, 0x1c1f ;  /* 0x001c1fff0a087589 */ /* 0x000fe800000e0000 */
[----:B------:R-:W1:Y:S01]  /*10b50*/  SHFL.IDX PT, R9, R6, RZ, 0x1c1f ;  /* 0x001c1fff06097589 */ /* 0x000e6200000e0000 */
[----:B------:R-:W-:Y:S02]  /*10b60*/  IMAD.IADD R17, R20, 0x1, -R17 ;  /* 0x0000000114117824 */ /* 0x000fe400078e0a11 */
[----:B------:R-:W-:Y:S01]  /*10b70*/  IMAD.IADD R3, R3, 0x1, R0 ;  /* 0x0000000103037824 */ /* 0x000fe200078e0200 */
[----:B------:R-:W-:Y:S01]  /*10b80*/  SHFL.IDX PT, R4, R10, 0x1, 0x1c1f ;  /* 0x003c1f000a047f89 */ /* 0x000fe200000e0000 */
[----:B------:R-:W-:-:S03]  /*10b90*/  IMAD.IADD R0, R18, 0x1, R19 ;  /* 0x0000000112007824 */ /* 0x000fc600078e0213 */
[----:B------:R2:W3:Y:S01]  /*10ba0*/  SHFL.IDX PT, R5, R6, 0x1, 0x1c1f ;  /* 0x003c1f0006057f89 */ /* 0x0004e200000e0000 */
[----:B------:R-:W-:Y:S01]  /*10bb0*/  LOP3.LUT P3, RZ, R17, 0x3, RZ, 0xc0, !PT ;  /* 0x0000000311ff7812 */ /* 0x000fe2000786c0ff */
[----:B------:R-:W-:-:S03]  /*10bc0*/  IMAD.WIDE.U32 R2, R7, c[0x0][0x428], R2 ;  /* 0x00010a0007027a25 */ /* 0x000fc600078e0002 */
[C---:B------:R-:W-:Y:S02]  /*10bd0*/  ISETP.GE.OR P4, PT, R0.reuse, UR4, P3 ;  /* 0x0000000400007c0c */ /* 0x040fe40009f86670 */
[----:B------:R-:W-:Y:S02]  /*10be0*/  ISETP.GE.AND P1, PT, R0, UR4, PT ;  /* 0x0000000400007c0c */ /* 0x000fe4000bf26270 */
[----:B--2---:R-:W-:-:S05]  /*10bf0*/  SHF.R.S32.HI R6, RZ, 0x1f, R7 ;  /* 0x0000001fff067819 */ /* 0x004fca0000011407 */
[----:B------:R-:W-:Y:S01]  /*10c00*/  IMAD R10, R6, c[0x0][0x428], RZ ;  /* 0x00010a00060a7a24 */ /* 0x000fe200078e02ff */
[----:B------:R-:W-:-:S03]  /*10c10*/  IADD3 R6, R0, 0x8, RZ ;  /* 0x0000000800067810 */ /* 0x000fc60007ffe0ff */
[----:B------:R-:W-:Y:S01]  /*10c20*/  IMAD R10, R7, c[0x0][0x42c], R10 ;  /* 0x00010b00070a7a24 */ /* 0x000fe200078e020a */
[----:B------:R-:W-:Y:S02]  /*10c30*/  ISETP.GE.OR P3, PT, R6, UR4, P3 ;  /* 0x0000000406007c0c */ /* 0x000fe40009f66670 */
[----:B------:R-:W-:Y:S01]  /*10c40*/  LEA R37, P2, R2, c[0x0][0x400], 0x2 ;  /* 0x0001000002257a11 */ /* 0x000fe200078410ff */
[----:B------:R-:W-:Y:S01]  /*10c50*/  IMAD.IADD R3, R3, 0x1, R10 ;  /* 0x0000000103037824 */ /* 0x000fe200078e020a */
[----:B-1----:R1:W-:Y:S01]  /*10c60*/  @!P4 ST.E [R8.64], R16 ;  /* 0x000000100800c985 */ /* 0x0023e2000c101908 */
[----:B------:R-:W-:-:S03]  /*10c70*/  ISETP.GE.AND P0, PT, R6, UR4, PT ;  /* 0x0000000406007c0c */ /* 0x000fc6000bf06270 */
[----:B------:R-:W-:Y:S02]  /*10c80*/  LEA.HI.X R32, R2, c[0x0][0x404], R3, 0x2, P2 ;  /* 0x0001010002207a11 */ /* 0x000fe400010f1403 */
[C---:B------:R-:W-:Y:S01]  /*10c90*/  IADD3 R25, R107.reuse, 0x8, RZ ;  /* 0x000000086b197810 */ /* 0x040fe20007ffe0ff */
[----:B------:R-:W2:Y:S01]  /*10ca0*/  SHFL.IDX PT, R2, R37, RZ, 0x1c1f ;  /* 0x001c1fff25027589 */ /* 0x000ea200000e0000 */
[C---:B------:R-:W-:Y:S02]  /*10cb0*/  IADD3 R24, R107.reuse, 0x10, RZ ;  /* 0x000000106b187810 */ /* 0x040fe40007ffe0ff */
[C---:B------:R-:W-:Y:S01]  /*10cc0*/  IADD3 R23, R107.reuse, 0x18, RZ ;  /* 0x000000186b177810 */ /* 0x040fe20007ffe0ff */
[----:B---3--:R3:W-:Y:S01]  /*10cd0*/  @!P3 ST.E [R4.64], R15 ;  /* 0x0000000f0400b985 */ /* 0x0087e2000c101908 */
[C---:B------:R-:W-:Y:S02]  /*10ce0*/  IADD3 R22, R107.reuse, 0x20, RZ ;  /* 0x000000206b167810 */ /* 0x040fe40007ffe0ff */
[C---:B------:R-:W-:Y:S01]  /*10cf0*/  IADD3 R21, R107.reuse, 0x28, RZ ;  /* 0x000000286b157810 */ /* 0x040fe20007ffe0ff */
[----:B------:R4:W2:Y:S01]  /*10d00*/  SHFL.IDX PT, R3, R32, RZ, 0x1c1f ;  /* 0x001c1fff20037589 */ /* 0x0008a200000e0000 */
[----:B------:R-:W-:-:S02]  /*10d10*/  IADD3 R20, R107, 0x30, RZ ;  /* 0x000000306b147810 */ /* 0x000fc40007ffe0ff */
[C---:B------:R-:W-:Y:S02]  /*10d20*/  IADD3 R19, R107.reuse, 0x38, RZ ;  /* 0x000000386b137810 */ /* 0x040fe40007ffe0ff */
        /* <DEDUP_REMOVED lines=9> */
[C---:B---3--:R-:W-:Y:S02]  /*10dc0*/  IADD3 R15, R107.reuse, 0x58, RZ ;  /* 0x000000586b0f7810 */ /* 0x048fe40007ffe0ff */
        /* <DEDUP_REMOVED lines=30> */
[----:B--2-4-:R-:W-:Y:S02]  /*10fb0*/  ISETP.GE.AND P5, PT, R107, c[0x0][0x3c8], PT ;  /* 0x0000f2006b007a0c */ /* 0x014fe40003fa6270 */
[----:B------:R-:W-:Y:S02]  /*10fc0*/  ISETP.GE.AND P1, PT, R25, c[0x0][0x3c8], PT ;  /* 0x0000f20019007a0c */ /* 0x000fe40003f26270 */
[----:B------:R-:W-:-:S02]  /*10fd0*/  ISETP.GE.AND P4, PT, R24, c[0x0][0x3c8], PT ;  /* 0x0000f20018007a0c */ /* 0x000fc40003f86270 */
[----:B------:R-:W-:-:S07]  /*10fe0*/  ISETP.GE.AND P2, PT, R23, c[0x0][0x3c8], PT ;  /* 0x0000f20017007a0c */ /* 0x000fce0003f46270 */
[----:B------:R-:W-:Y:S02]  /*10ff0*/  @!P5 IMAD.WIDE R28, R107, 0x4, R2 ;  /* 0x000000046b1cd825 */ /* 0x000fe400078e0202 */
[----:B------:R-:W-:-:S03]  /*11000*/  @!P1 LEA R26, P3, R25, R2, 0x2 ;  /* 0x00000002191a9211 */ /* 0x000fc600078610ff */
[----:B------:R1:W-:Y:S01]  /*11010*/  @!P5 ST.E.64 [R28.64], R108 ;  /* 0x0000006c1c00d985 */ /* 0x0003e2000c101b08 */
[----:B------:R-:W-:Y:S02]  /*11020*/  @!P1 LEA.HI.X R27, R25, R3, R33, 0x2, P3 ;  /* 0x00000003191b9211 */ /* 0x000fe400018f1421 */
[----:B------:R-:W-:-:S03]  /*11030*/  ISETP.GE.AND P5, PT, R22, c[0x0][0x3c8], PT ;  /* 0x0000f20016007a0c */ /* 0x000fc60003fa6270 */
[----:B------:R2:W-:Y:S01]  /*11040*/  @!P1 ST.E.64 [R26.64], R112 ;  /* 0x000000701a009985 */ /* 0x0005e2000c101b08 */
[----:B------:R-:W-:Y:S02]  /*11050*/  ISETP.GE.AND P1, PT, R21, c[0x0][0x3c8], PT ;  /* 0x0000f20015007a0c */ /* 0x000fe40003f26270 */
[----:B-1----:R-:W-:-:S04]  /*11060*/  @!P4 LEA R28, P3, R24, R2, 0x2 ;  /* 0x00000002181cc211 */ /* 0x002fc800078610ff */
[----:B------:R-:W-:Y:S02]  /*11070*/  @!P4 LEA.HI.X R29, R24, R3, R34, 0x2, P3 ;  /* 0x00000003181dc211 */ /* 0x000fe400018f1422 */
[----:B--2---:R-:W-:-:S03]  /*11080*/  @!P2 LEA R26, P3, R23, R2, 0x2 ;  /* 0x00000002171aa211 */ /* 0x004fc600078610ff */
        /* <DEDUP_REMOVED lines=60> */
[----:B-1----:R-:W-:-:S04]  /*11450*/  @!P3 LEA R28, P4, R8, R2, 0x2 ;  /* 0x00000002081cb211 */ /* 0x002fc800078810ff */
[-C--:B------:R-:W-:Y:S02]  /*11460*/  @!P3 LEA.HI.X R29, R8, R3.reuse, R52, 0x2, P4 ;  /* 0x00000003081db211 */ /* 0x080fe400020f1434 */
[-C--:B--2---:R-:W-:Y:S02]  /*11470*/  @!P2 LEA R26, P1, R7, R2.reuse, 0x2 ;  /* 0x00000002071aa211 */ /* 0x084fe400078210ff */
[----:B------:R-:W-:Y:S01]  /*11480*/  ISETP.GE.AND P4, PT, R5, c[0x0][0x3c8], PT ;  /* 0x0000f20005007a0c */ /* 0x000fe20003f86270 */
[----:B------:R1:W-:Y:S01]  /*11490*/  @!P3 ST.E.64 [R28.64], R76 ;  /* 0x0000004c1c00b985 */ /* 0x0003e2000c101b08 */
[----:B------:R-:W-:Y:S02]  /*114a0*/  @!P2 LEA.HI.X R27, R7, R3, R51, 0x2, P1 ;  /* 0x00000003071ba211 */ /* 0x000fe400008f1433 */
[----:B------:R-:W-:Y:S02]  /*114b0*/  ISETP.GE.AND P3, PT, R4, c[0x0][0x3c8], PT ;  /* 0x0000f20004007a0c */ /* 0x000fe40003f66270 */
[----:B------:R-:W-:Y:S01]  /*114c0*/  @!P5 LEA R30, P1, R6, R2, 0x2 ;  /* 0x00000002061ed211 */ /* 0x000fe200078210ff */
[----:B------:R2:W-:Y:S01]  /*114d0*/  @!P2 ST.E.64 [R26.64], R80 ;  /* 0x000000501a00a985 */ /* 0x0005e2000c101b08 */
[----:B------:R-:W-:-:S02]  /*114e0*/  ISETP.GE.AND P2, PT, R0, c[0x0][0x3c8], PT ;  /* 0x0000f20000007a0c */ /* 0x000fc40003f46270 */
[----:B------:R-:W-:-:S05]  /*114f0*/  @!P5 LEA.HI.X R31, R6, R3, R53, 0x2, P1 ;  /* 0x00000003061fd211 */ /* 0x000fca00008f1435 */
[----:B------:R3:W-:Y:S01]  /*11500*/  @!P5 ST.E.64 [R30.64], R84 ;  /* 0x000000541e00d985 */ /* 0x0007e2000c101b08 */
[----:B-1----:R-:W-:-:S04]  /*11510*/  @!P4 LEA R28, P1, R5, R2, 0x2 ;  /* 0x00000002051cc211 */ /* 0x002fc800078210ff */
[----:B------:R-:W-:Y:S02]  /*11520*/  @!P4 LEA.HI.X R29, R5, R3, R54, 0x2, P1 ;  /* 0x00000003051dc211 */ /* 0x000fe400008f1436 */
[----:B--2---:R-:W-:-:S03]  /*11530*/  @!P3 LEA R26, P1, R4, R2, 0x2 ;  /* 0x00000002041ab211 */ /* 0x004fc600078210ff */
[----:B------:R3:W-:Y:S01]  /*11540*/  @!P4 ST.E.64 [R28.64], R88 ;  /* 0x000000581c00c985 */ /* 0x0007e2000c101b08 */
[----:B------:R-:W-:Y:S02]  /*11550*/  @!P3 LEA.HI.X R27, R4, R3, R55, 0x2, P1 ;  /* 0x00000003041bb211 */ /* 0x000fe400008f1437 */
[----:B------:R-:W-:-:S03]  /*11560*/  @!P2 LEA R2, P1, R0, R2, 0x2 ;  /* 0x000000020002a211 */ /* 0x000fc600078210ff */
[----:B------:R3:W-:Y:S01]  /*11570*/  @!P3 ST.E.64 [R26.64], R92 ;  /* 0x0000005c1a00b985 */ /* 0x0007e2000c101b08 */
[----:B------:R-:W-:-:S05]  /*11580*/  @!P2 LEA.HI.X R3, R0, R3, R56, 0x2, P1 ;  /* 0x000000030003a211 */ /* 0x000fca00008f1438 */
[----:B------:R3:W-:Y:S04]  /*11590*/  @!P2 ST.E.64 [R2.64], R96 ;  /* 0x000000600200a985 */ /* 0x0007e8000c101b08 */
.L_x_851:
[----:B--2-4-:R-:W-:Y:S05]  /*115a0*/  BSYNC B0 ;  /* 0x0000000000007941 */ /* 0x014fea0003800000 */
.L_x_850:
[----:B---3--:R1:W2:Y:S04]  /*115b0*/  SHFL.IDX PT, R3, R32, 0x1, 0x1c1f ;  /* 0x003c1f0020037f89 */ /* 0x0082a800000e0000 */
[----:B------:R1:W3:Y:S01]  /*115c0*/  SHFL.IDX PT, R2, R37, 0x1, 0x1c1f ;  /* 0x003c1f0025027f89 */ /* 0x0002e200000e0000 */
[----:B------:R-:W-:Y:S05]  /*115d0*/  @P0 BRA `(.L_x_852) ;  /* 0x000008d000000947 */ /* 0x000fea0003800000 */
[----:B------:R-:W-:Y:S02]  /*115e0*/  ISETP.GE.AND P1, PT, R25, c[0x0][0x3c8], PT ;  /* 0x0000f20019007a0c */ /* 0x000fe40003f26270 */
[----:B------:R-:W-:Y:S02]  /*115f0*/  ISETP.GE.AND P4, PT, R107, c[0x0][0x3c8], PT ;  /* 0x0000f2006b007a0c */ /* 0x000fe40003f86270 */
[----:B------:R-:W-:Y:S02]  /*11600*/  ISETP.GE.AND P0, PT, R24, c[0x0][0x3c8], PT ;  /* 0x0000f20018007a0c */ /* 0x000fe40003f06270 */
[----:B------:R-:W-:-:S02]  /*11610*/  ISETP.GE.AND P3, PT, R23, c[0x0][0x3c8], PT ;  /* 0x0000f20017007a0c */ /* 0x000fc40003f66270 */
[----:B------:R-:W-:-:S05]  /*11620*/  ISETP.GE.AND P2, PT, R22, c[0x0][0x3c8], PT ;  /* 0x0000f20016007a0c */ /* 0x000fca0003f46270 */
[----:B---3--:R-:W-:Y:S02]  /*11630*/  @!P1 LEA R28, P5, R25, R2, 0x2 ;  /* 0x00000002191c9211 */ /* 0x008fe400078a10ff */
[----:B--2---:R-:W-:Y:S02]  /*11640*/  @!P4 IMAD.WIDE R26, R107, 0x4, R2 ;  /* 0x000000046b1ac825 */ /* 0x004fe400078e0202 */
[----:B------:R-:W-:-:S03]  /*11650*/  @!P1 LEA.HI.X R29, R25, R3, R33, 0x2, P5 ;  /* 0x00000003191d9211 */ /* 0x000fc600028f1421 */
[----:B------:R2:W-:Y:S01]  /*11660*/  @!P4 ST.E.64 [R26.64], R110 ;  /* 0x0000006e1a00c985 */ /* 0x0005e2000c101b08 */
[----:B------:R-:W-:-:S03]  /*11670*/  ISETP.GE.AND P4, PT, R21, c[0x0][0x3c8], PT ;  /* 0x0000f20015007a0c */ /* 0x000fc60003f86270 */
[----:B------:R3:W-:Y:S01]  /*11680*/  @!P1 ST.E.64 [R28.64], R114 ;  /* 0x000000721c009985 */ /* 0x0007e2000c101b08 */
[CC--:B--2---:R-:W-:Y:S02]  /*11690*/  @!P0 LEA R26, P5, R24.reuse, R2.reuse, 0x2 ;  /* 0x00000002181a8211 */ /* 0x0c4fe400078a10ff */
[CC--:B---3--:R-:W-:Y:S02]  /*116a0*/  @!P3 LEA R28, P1, R23.reuse, R2.reuse, 0x2 ;  /* 0x00000002171cb211 */ /* 0x0c8fe400078210ff */
[-C--:B------:R-:W-:Y:S02]  /*116b0*/  @!P0 LEA.HI.X R27, R24, R3.reuse, R34, 0x2, P5 ;  /* 0x00000003181b8211 */ /* 0x080fe400028f1422 */
[----:B------:R-:W-:Y:S02]  /*116c0*/  @!P3 LEA.HI.X R29, R23, R3, R36, 0x2, P1 ;  /* 0x00000003171db211 */ /* 0x000fe400008f1424 */
[----:B------:R-:W-:Y:S01]  /*116d0*/  ISETP.GE.AND P1, PT, R20, c[0x0][0x3c8], PT ;  /* 0x0000f20014007a0c */ /* 0x000fe20003f26270 */
[----:B------:R2:W-:Y:S01]  /*116e0*/  @!P0 ST.E.64 [R26.64], R118 ;  /* 0x000000761a008985 */ /* 0x0005e2000c101b08 */
[----:B------:R-:W-:-:S02]  /*116f0*/  @!P2 LEA R30, P5, R22, R2, 0x2 ;  /* 0x00000002161ea211 */ /* 0x000fc400078a10ff */
[----:B------:R-:W-:Y:S01]  /*11700*/  ISETP.GE.AND P0, PT, R19, c[0x0][0x3c8], PT ;  /* 0x0000f20013007a0c */ /* 0x000fe20003f06270 */
[----:B------:R-:W-:Y:S01]  /*11710*/  @!P3 ST.E.64 [R28.64], R122 ;  /* 0x0000007a1c00b985 */ /* 0x000fe2000c101b08 */
[----:B------:R-:W-:Y:S02]  /*11720*/  @!P2 LEA.HI.X R31, R22, R3, R35, 0x2, P5 ;  /* 0x00000003161fa211 */ /* 0x000fe400028f1423 */
[----:B------:R-:W-:-:S03]  /*11730*/  ISETP.GE.AND P3, PT, R18, c[0x0][0x3c8], PT ;  /* 0x0000f20012007a0c */ /* 0x000fc60003f66270 */
[----:B------:R-:W-:Y:S01]  /*11740*/  @!P2 ST.E.64 [R30.64], R126 ;  /* 0x0000007e1e00a985 */ /* 0x000fe2000c101b08 */
[----:B------:R-:W-:Y:S02]  /*11750*/  ISETP.GE.AND P2, PT, R17, c[0x0][0x3c8], PT ;  /* 0x0000f20011007a0c */ /* 0x000fe40003f46270 */
[----:B--2---:R-:W-:-:S04]  /*11760*/  @!P4 LEA R26, P5, R21, R2, 0x2 ;  /* 0x00000002151ac211 */ /* 0x004fc800078a10ff */
[----:B------:R-:W-:Y:S02]  /*11770*/  @!P4 LEA.HI.X R27, R21, R3, R38, 0x2, P5 ;  /* 0x00000003151bc211 */ /* 0x000fe400028f1426 */
[----:B------:R-:W-:-:S03]  /*11780*/  @!P1 LEA R24, P5, R20, R2, 0x2 ;  /* 0x0000000214189211 */ /* 0x000fc600078a10ff */
[----:B------:R-:W-:Y:S01]  /*11790*/  @!P4 ST.E.64 [R26.64], R130 ;  /* 0x000000821a00c985 */ /* 0x000fe2000c101b08 */
[-C--:B------:R-:W-:Y:S02]  /*117a0*/  @!P1 LEA.HI.X R25, R20, R3.reuse, R39, 0x2, P5 ;  /* 0x0000000314199211 */ /* 0x080fe400028f1427 */
[CC--:B------:R-:W-:Y:S02]  /*117b0*/  @!P0 LEA R20, P5, R19.reuse, R2.reuse, 0x2 ;  /* 0x0000000213148211 */ /* 0x0c0fe400078a10ff */
[----:B------:R-:W-:Y:S01]  /*117c0*/  ISETP.GE.AND P4, PT, R14, c[0x0][0x3c8], PT ;  /* 0x0000f2000e007a0c */ /* 0x000fe20003f86270 */
[----:B------:R-:W-:Y:S01]  /*117d0*/  @!P1 ST.E.64 [R24.64], R134 ;  /* 0x0000008618009985 */ /* 0x000fe2000c101b08 */
[----:B------:R-:W-:Y:S02]  /*117e0*/  @!P0 LEA.HI.X R21, R19, R3, R40, 0x2, P5 ;  /* 0x0000000313158211 */ /* 0x000fe400028f1428 */
[----:B------:R-:W-:Y:S02]  /*117f0*/  @!P3 LEA R22, P5, R18, R2, 0x2 ;  /* 0x000000021216b211 */ /* 0x000fe400078a10ff */
[----:B------:R-:W-:Y:S01]  /*11800*/  ISETP.GE.AND P1, PT, R16, c[0x0][0x3c8], PT ;  /* 0x0000f20010007a0c */ /* 0x000fe20003f26270 */
[----:B------:R2:W-:Y:S01]  /*11810*/  @!P0 ST.E.64 [R20.64], R138 ;  /* 0x0000008a14008985 */ /* 0x0005e2000c101b08 */
[----:B------:R-:W-:-:S02]  /*11820*/  ISETP.GE.AND P0, PT, R15, c[0x0][0x3c8], PT ;  /* 0x0000f2000f007a0c */ /* 0x000fc40003f06270 */
[----:B------:R-:W-:-:S05]  /*11830*/  @!P3 LEA.HI.X R23, R18, R3, R41, 0x2, P5 ;  /* 0x000000031217b211 */ /* 0x000fca00028f1429 */
[----:B------:R3:W-:Y:S01]  /*11840*/  @!P3 ST.E.64 [R22.64], R142 ;  /* 0x0000008e1600b985 */ /* 0x0007e2000c101b08 */
[----:B------:R-:W-:Y:S02]  /*11850*/  ISETP.GE.AND P3, PT, R13, c[0x0][0x3c8], PT ;  /* 0x0000f2000d007a0c */ /* 0x000fe40003f66270 */
[----:B--2---:R-:W-:-:S04]  /*11860*/  @!P2 LEA R20, P5, R17, R2, 0x2 ;  /* 0x000000021114a211 */ /* 0x004fc800078a10ff */
[----:B------:R-:W-:Y:S02]  /*11870*/  @!P2 LEA.HI.X R21, R17, R3, R42, 0x2, P5 ;  /* 0x000000031115a211 */ /* 0x000fe400028f142a */
[----:B------:R-:W-:-:S03]  /*11880*/  @!P1 LEA R18, P5, R16, R2, 0x2 ;  /* 0x0000000210129211 */ /* 0x000fc600078a10ff */
[----:B------:R2:W-:Y:S01]  /*11890*/  @!P2 ST.E.64 [R20.64], R146 ;  /* 0x000000921400a985 */ /* 0x0005e2000c101b08 */
[----:B------:R-:W-:Y:S02]  /*118a0*/  @!P1 LEA.HI.X R19, R16, R3, R43, 0x2, P5 ;  /* 0x0000000310139211 */ /* 0x000fe400028f142b */
[----:B---3--:R-:W-:-:S03]  /*118b0*/  @!P4 LEA R22, P5, R14, R2, 0x2 ;  /* 0x000000020e16c211 */ /* 0x008fc600078a10ff */
[----:B------:R3:W-:Y:S01]  /*118c0*/  @!P1 ST.E.64 [R18.64], R150 ;  /* 0x0000009612009985 */ /* 0x0007e2000c101b08 */
[----:B------:R-:W-:Y:S02]  /*118d0*/  ISETP.GE.AND P1, PT, R11, c[0x0][0x3c8], PT ;  /* 0x0000f2000b007a0c */ /* 0x000fe40003f26270 */
[----:B------:R-:W-:Y:S02]  /*118e0*/  @!P4 LEA.HI.X R23, R14, R3, R44, 0x2, P5 ;  /* 0x000000030e17c211 */ /* 0x000fe400028f142c */
[----:B--2---:R-:W-:-:S04]  /*118f0*/  @!P0 LEA R20, P2, R15, R2, 0x2 ;  /* 0x000000020f148211 */ /* 0x004fc800078410ff */
[-C--:B------:R-:W-:Y:S02]  /*11900*/  @!P0 LEA.HI.X R21, R15, R3.reuse, R45, 0x2, P2 ;  /* 0x000000030f158211 */ /* 0x080fe400010f142d */
[----:B------:R-:W-:Y:S02]  /*11910*/  ISETP.GE.AND P2, PT, R12, c[0x0][0x3c8], PT ;  /* 0x0000f2000c007a0c */ /* 0x000fe40003f46270 */
[C---:B---3--:R-:W-:Y:S01]  /*11920*/  @!P3 LEA R18, P5, R13.reuse, R2, 0x2 ;  /* 0x000000020d12b211 */ /* 0x048fe200078a10ff */
[----:B------:R-:W-:Y:S01]  /*11930*/  @!P0 ST.E.64 [R20.64], R154 ;  /* 0x0000009a14008985 */ /* 0x000fe2000c101b08 */
[----:B------:R-:W-:Y:S02]  /*11940*/  ISETP.GE.AND P0, PT, R10, c[0x0][0x3c8], PT ;  /* 0x0000f2000a007a0c */ /* 0x000fe40003f06270 */
[----:B------:R-:W-:Y:S01]  /*11950*/  @!P3 LEA.HI.X R19, R13, R3, R46, 0x2, P5 ;  /* 0x000000030d13b211 */ /* 0x000fe200028f142e */
[----:B------:R-:W-:Y:S04]  /*11960*/  @!P4 ST.E.64 [R22.64], R104 ;  /* 0x000000681600c985 */ /* 0x000fe8000c101b08 */
[----:B------:R-:W-:Y:S01]  /*11970*/  @!P3 ST.E.64 [R18.64], R58 ;  /* 0x0000003a1200b985 */ /* 0x000fe2000c101b08 */
[----:B------:R-:W-:-:S02]  /*11980*/  ISETP.GE.AND P3, PT, R7, c[0x0][0x3c8], PT ;  /* 0x0000f20007007a0c */ /* 0x000fc40003f66270 */
[----:B------:R-:W-:-:S04]  /*11990*/  @!P2 LEA R16, P5, R12, R2, 0x2 ;  /* 0x000000020c10a211 */ /* 0x000fc800078a10ff */
[-C--:B------:R-:W-:Y:S02]  /*119a0*/  @!P2 LEA.HI.X R17, R12, R3.reuse, R47, 0x2, P5 ;  /* 0x000000030c11a211 */ /* 0x080fe400028f142f */
[CC--:B------:R-:W-:Y:S02]  /*119b0*/  @!P1 LEA R14, P5, R11.reuse, R2.reuse, 0x2 ;  /* 0x000000020b0e9211 */ /* 0x0c0fe400078a10ff */
[C---:B------:R-:W-:Y:S01]  /*119c0*/  @!P0 LEA R12, P4, R10.reuse, R2, 0x2 ;  /* 0x000000020a0c8211 */ /* 0x040fe200078810ff */
[----:B------:R-:W-:Y:S01]  /*119d0*/  @!P2 ST.E.64 [R16.64], R62 ;  /* 0x0000003e1000a985 */ /* 0x000fe2000c101b08 */
[-C--:B------:R-:W-:Y:S02]  /*119e0*/  @!P1 LEA.HI.X R15, R11, R3.reuse, R48, 0x2, P5 ;  /* 0x000000030b0f9211 */ /* 0x080fe400028f1430 */
[----:B------:R-:W-:Y:S02]  /*119f0*/  ISETP.GE.AND P5, PT, R9, c[0x0][0x3c8], PT ;  /* 0x0000f20009007a0c */ /* 0x000fe40003fa6270 */
[----:B------:R-:W-:Y:S01]  /*11a00*/  @!P0 LEA.HI.X R13, R10, R3, R49, 0x2, P4 ;  /* 0x000000030a0d8211 */ /* 0x000fe200020f1431 */
[----:B------:R2:W-:Y:S01]  /*11a10*/  @!P1 ST.E.64 [R14.64], R66 ;  /* 0x000000420e009985 */ /* 0x0005e2000c101b08 */
[----:B------:R-:W-:-:S02]  /*11a20*/  ISETP.GE.AND P4, PT, R8, c[0x0][0x3c8], PT ;  /* 0x0000f20008007a0c */ /* 0x000fc40003f86270 */
[----:B------:R-:W-:Y:S01]  /*11a30*/  ISETP.GE.AND P2, PT, R6, c[0x0][0x3c8], PT ;  /* 0x0000f20006007a0c */ /* 0x000fe20003f46270 */
[----:B------:R3:W-:Y:S06]  /*11a40*/  @!P0 ST.E.64 [R12.64], R70 ;  /* 0x000000460c008985 */ /* 0x0007ec000c101b08 */
[----:B------:R-:W-:-:S04]  /*11a50*/  @!P5 LEA R10, P1, R9, R2, 0x2 ;  /* 0x00000002090ad211 */ /* 0x000fc800078210ff */
[----:B------:R-:W-:Y:S02]  /*11a60*/  @!P5 LEA.HI.X R11, R9, R3, R50, 0x2, P1 ;  /* 0x00000003090bd211 */ /* 0x000fe400008f1432 */
[----:B------:R-:W-:-:S03]  /*11a70*/  ISETP.GE.AND P1, PT, R5, c[0x0][0x3c8], PT ;  /* 0x0000f20005007a0c */ /* 0x000fc60003f26270 */
[----:B------:R4:W-:Y:S01]  /*11a80*/  @!P5 ST.E.64 [R10.64], R74 ;  /* 0x0000004a0a00d985 */ /* 0x0009e2000c101b08 */
[CC--:B--2---:R-:W-:Y:S02]  /*11a90*/  @!P4 LEA R14, P0, R8.reuse, R2.reuse, 0x2 ;  /* 0x00000002080ec211 */ /* 0x0c4fe400078010ff */
[CC--:B---3--:R-:W-:Y:S02]  /*11aa0*/  @!P3 LEA R12, P5, R7.reuse, R2.reuse, 0x2 ;  /* 0x00000002070cb211 */ /* 0x0c8fe400078a10ff */
[-C--:B------:R-:W-:Y:S02]  /*11ab0*/  @!P4 LEA.HI.X R15, R8, R3.reuse, R52, 0x2, P0 ;  /* 0x00000003080fc211 */ /* 0x080fe400000f1434 */
[----:B------:R-:W-:Y:S02]  /*11ac0*/  ISETP.GE.AND P0, PT, R4, c[0x0][0x3c8], PT ;  /* 0x0000f20004007a0c */ /* 0x000fe40003f06270 */
[----:B------:R-:W-:Y:S01]  /*11ad0*/  @!P3 LEA.HI.X R13, R7, R3, R51, 0x2, P5 ;  /* 0x00000003070db211 */ /* 0x000fe200028f1433 */
[----:B------:R2:W-:Y:S04]  /*11ae0*/  @!P4 ST.E.64 [R14.64], R78 ;  /* 0x0000004e0e00c985 */ /* 0x0005e8000c101b08 */
[----:B------:R2:W-:Y:S01]  /*11af0*/  @!P3 ST.E.64 [R12.64], R82 ;  /* 0x000000520c00b985 */ /* 0x0005e2000c101b08 */
[----:B----4-:R-:W-:-:S04]  /*11b00*/  @!P2 LEA R10, P5, R6, R2, 0x2 ;  /* 0x00000002060aa211 */ /* 0x010fc800078a10ff */
[----:B------:R-:W-:Y:S02]  /*11b10*/  @!P2 LEA.HI.X R11, R6, R3, R53, 0x2, P5 ;  /* 0x00000003060ba211 */ /* 0x000fe400028f1435 */
[----:B------:R-:W-:-:S03]  /*11b20*/  @!P1 LEA R8, P5, R5, R2, 0x2 ;  /* 0x0000000205089211 */ /* 0x000fc600078a10ff */
[----:B------:R2:W-:Y:S01]  /*11b30*/  @!P2 ST.E.64 [R10.64], R86 ;  /* 0x000000560a00a985 */ /* 0x0005e2000c101b08 */
[----:B------:R-:W-:Y:S02]  /*11b40*/  @!P1 LEA.HI.X R9, R5, R3, R54, 0x2, P5 ;  /* 0x0000000305099211 */ /* 0x000fe400028f1436 */
[----:B------:R-:W-:-:S03]  /*11b50*/  @!P0 LEA R6, P5, R4, R2, 0x2 ;  /* 0x0000000204068211 */ /* 0x000fc600078a10ff */
[----:B------:R2:W-:Y:S01]  /*11b60*/  @!P1 ST.E.64 [R8.64], R90 ;  /* 0x0000005a08009985 */ /* 0x0005e2000c101b08 */
[----:B------:R-:W-:-:S05]  /*11b70*/  @!P0 LEA.HI.X R7, R4, R3, R55, 0x2, P5 ;  /* 0x0000000304078211 */ /* 0x000fca00028f1437 */
[----:B------:R2:W-:Y:S01]  /*11b80*/  @!P0 ST.E.64 [R6.64], R94 ;  /* 0x0000005e06008985 */ /* 0x0005e2000c101b08 */
[----:B------:R-:W-:-:S13]  /*11b90*/  ISETP.GE.AND P0, PT, R0, c[0x0][0x3c8], PT ;  /* 0x0000f20000007a0c */ /* 0x000fda0003f06270 */
[----:B------:R-:W-:Y:S05]  /*11ba0*/  @P0 BRA `(.L_x_852) ;  /* 0x0000030000000947 */ /* 0x000fea0003800000 */
[----:B------:R-:W-:-:S04]  /*11bb0*/  LEA R2, P0, R0, R2, 0x2 ;  /* 0x0000000200027211 */ /* 0x000fc800078010ff */
[----:B------:R-:W-:-:S05]  /*11bc0*/  LEA.HI.X R3, R0, R3, R56, 0x2, P0 ;  /* 0x0000000300037211 */ /* 0x000fca00000f1438 */
[----:B------:R3:W-:Y:S01]  /*11bd0*/  ST.E.64 [R2.64], R98 ;  /* 0x0000006202007985 */ /* 0x0007e2000c101b08 */
[----:B------:R-:W-:Y:S05]  /*11be0*/  BRA `(.L_x_852) ;  /* 0x000002c000007947 */ /* 0x000fea0003800000 */
.L_x_848:
[----:B------:R-:W2:Y:S02]  /*11bf0*/  S2R R4, SR_TID.X ;  /* 0x0000000000047919 */ /* 0x000ea40000002100 */
[----:B--2---:R-:W-:-:S13]  /*11c00*/  ISETP.GT.AND P0, PT, R4, 0x7f, PT ;  /* 0x0000007f0400780c */ /* 0x004fda0003f04270 */
[----:B------:R-:W-:Y:S05]  /*11c10*/  @P0 BRA `(.L_x_852) ;  /* 0x0000029000000947 */ /* 0x000fea0003800000 */
[----:B------:R-:W2:Y:S01]  /*11c20*/  LDL.LU R3, [R1+0x58] ;  /* 0x0000580001037983 */ /* 0x000ea20000300800 */
[----:B------:R-:W-:-:S05]  /*11c30*/  MOV R2, c[0x0][0x4e8] ;  /* 0x00013a0000027a02 */ /* 0x000fca0000000f00 */
[----:B------:R-:W-:Y:S01]  /*11c40*/  IMAD R0, R2, c[0x0][0x388], RZ ;  /* 0x0000e20002007a24 */ /* 0x000fe200078e02ff */
[----:B--2---:R-:W-:-:S04]  /*11c50*/  IADD3 R4, R3, R4, RZ ;  /* 0x0000000403047210 */ /* 0x004fc80007ffe0ff */
[----:B------:R-:W-:-:S13]  /*11c60*/  ISETP.GE.AND P0, PT, R4, R0, PT ;  /* 0x000000000400720c */ /* 0x000fda0003f06270 */
[----:B------:R-:W-:Y:S05]  /*11c70*/  @P0 BRA `(.L_x_852) ;  /* 0x0000023000000947 */ /* 0x000fea0003800000 */
[----:B------:R-:W2:Y:S04]  /*11c80*/  LDL.LU R3, [R1+0x44] ;  /* 0x0000440001037983 */ /* 0x000ea80000300800 */
[----:B------:R-:W3:Y:S04]  /*11c90*/  LDL.LU R9, [R1+0x48] ;  /* 0x0000480001097983 */ /* 0x000ee80000300800 */
[----:B------:R-:W4:Y:S01]  /*11ca0*/  LDL.LU R8, [R1+0x4c] ;  /* 0x00004c0001087983 */ /* 0x000f220000300800 */
[----:B------:R-:W-:-:S13]  /*11cb0*/  ISETP.NE.AND P0, PT, R2, 0x1, PT ;  /* 0x000000010200780c */ /* 0x000fda0003f05270 */
[----:B------:R-:W-:Y:S01]  /*11cc0*/  @P0 IMAD.HI.U32 R7, R4, c[0x0][0x4ec], RZ ;  /* 0x00013b0004070a27 */ /* 0x000fe200078e00ff */
[----:B--2---:R-:W-:Y:S02]  /*11cd0*/  SHF.R.S32.HI R0, RZ, 0x1f, R3 ;  /* 0x0000001fff007819 */ /* 0x004fe40000011403 */
[----:B---3--:R-:W-:-:S03]  /*11ce0*/  SHF.R.S32.HI R6, RZ, 0x1f, R9 ;  /* 0x0000001fff067819 */ /* 0x008fc60000011409 */
[----:B------:R-:W-:-:S04]  /*11cf0*/  IMAD R0, R0, c[0x0][0x4d0], RZ ;  /* 0x0001340000007a24 */ /* 0x000fc800078e02ff */
[C---:B------:R-:W-:Y:S01]  /*11d00*/  IMAD R5, R3.reuse, c[0x0][0x4d4], R0 ;  /* 0x0001350003057a24 */ /* 0x040fe200078e0200 */
[----:B------:R-:W-:Y:S01]  /*11d10*/  MOV R0, R4 ;  /* 0x0000000400007202 */ /* 0x000fe20000000f00 */
[----:B------:R-:W-:Y:S01]  /*11d20*/  IMAD.WIDE.U32 R2, R3, c[0x0][0x4d0], RZ ;  /* 0x0001340003027a25 */ /* 0x000fe200078e00ff */
[----:B------:R-:W-:-:S03]  /*11d30*/  @P0 SHF.R.U32.HI R0, RZ, c[0x0][0x4f0], R7 ;  /* 0x00013c00ff000a19 */ /* 0x000fc60000011607 */
[----:B------:R-:W-:Y:S01]  /*11d40*/  IMAD R6, R6, c[0x0][0x4d8], RZ ;  /* 0x0001360006067a24 */ /* 0x000fe200078e02ff */
[----:B------:R-:W-:Y:S02]  /*11d50*/  IADD3 R3, R3, R5, RZ ;  /* 0x0000000503037210 */ /* 0x000fe40007ffe0ff */
[----:B----4-:R-:W-:Y:S01]  /*11d60*/  SHF.R.S32.HI R5, RZ, 0x1f, R8 ;  /* 0x0000001fff057819 */ /* 0x010fe20000011408 */
[C---:B------:R-:W-:Y:S01]  /*11d70*/  IMAD R7, R9.reuse, c[0x0][0x4dc], R6 ;  /* 0x0001370009077a24 */ /* 0x040fe200078e0206 */
[----:B------:R-:W-:Y:S01]  /*11d80*/  IADD3 R6, -R0, RZ, RZ ;  /* 0x000000ff00067210 */ /* 0x000fe20007ffe1ff */
[----:B------:R-:W-:-:S04]  /*11d90*/  IMAD.WIDE.U32 R2, R9, c[0x0][0x4d8], R2 ;  /* 0x0001360009027a25 */ /* 0x000fc800078e0002 */
[----:B------:R-:W-:Y:S01]  /*11da0*/  IMAD R5, R5, c[0x0][0x4e0], RZ ;  /* 0x0001380005057a24 */ /* 0x000fe200078e02ff */
[----:B------:R-:W-:Y:S01]  /*11db0*/  IADD3 R3, R3, R7, RZ ;  /* 0x0000000703037210 */ /* 0x000fe20007ffe0ff */
[----:B------:R-:W-:Y:S01]  /*11dc0*/  IMAD R4, R6, c[0x0][0x4e8], R4 ;  /* 0x00013a0006047a24 */ /* 0x000fe200078e0204 */
[----:B------:R-:W-:Y:S01]  /*11dd0*/  SHF.R.S32.HI R7, RZ, 0x1f, R0 ;  /* 0x0000001fff077819 */ /* 0x000fe20000011400 */
[C---:B------:R-:W-:Y:S02]  /*11de0*/  IMAD R6, R8.reuse, c[0x0][0x4e4], R5 ;  /* 0x0001390008067a24 */ /* 0x040fe400078e0205 */
[----:B------:R-:W-:Y:S01]  /*11df0*/  IMAD.WIDE.U32 R2, R8, c[0x0][0x4e0], R2 ;  /* 0x0001380008027a25 */ /* 0x000fe200078e0002 */
[----:B------:R-:W-:-:S04]  /*11e00*/  SHF.R.S32.HI R5, RZ, 0x1f, R4 ;  /* 0x0000001fff057819 */ /* 0x000fc80000011404 */
[----:B------:R-:W-:Y:S01]  /*11e10*/  IADD3 R2, P0, R0, R2, RZ ;  /* 0x0000000200027210 */ /* 0x000fe20007f1e0ff */
[----:B------:R-:W-:-:S03]  /*11e20*/  IMAD R0, R5, c[0x0][0x4c8], RZ ;  /* 0x0001320005007a24 */ /* 0x000fc600078e02ff */
[----:B------:R-:W-:Y:S01]  /*11e30*/  IADD3.X R3, R7, R3, R6, P0, !PT ;  /* 0x0000000307037210 */ /* 0x000fe200007fe406 */
[----:B------:R-:W-:-:S04]  /*11e40*/  IMAD R0, R4, c[0x0][0x4cc], R0 ;  /* 0x0001330004007a24 */ /* 0x000fc800078e0200 */
[----:B------:R-:W-:-:S05]  /*11e50*/  IMAD.WIDE.U32 R2, R4, c[0x0][0x4c8], R2 ;  /* 0x0001320004027a25 */ /* 0x000fca00078e0002 */
[----:B------:R-:W-:Y:S02]  /*11e60*/  IADD3 R0, R3, R0, RZ ;  /* 0x0000000003007210 */ /* 0x000fe40007ffe0ff */
[----:B------:R-:W-:-:S04]  /*11e70*/  LEA R4, P0, R2, c[0x0][0x4a8], 0x2 ;  /* 0x00012a0002047a11 */ /* 0x000fc800078010ff */
[----:B------:R-:W-:Y:S02]  /*11e80*/  LEA.HI.X R5, R2, c[0x0][0x4ac], R0, 0x2, P0 ;  /* 0x00012b0002057a11 */ /* 0x000fe400000f1400 */
[----:B------:R-:W-:-:S05]  /*11e90*/  MOV R0, 0xff800000 ;  /* 0xff80000000007802 */ /* 0x000fca0000000f00 */
[----:B------:R2:W-:Y:S02]  /*11ea0*/  STG.E [R4.64], R0 ;  /* 0x0000000004007986 */ /* 0x0005e4000c101908 */
.L_x_852:
[----:B------:R-:W-:Y:S05]  /*11eb0*/  BSYNC B1 ;  /* 0x0000000000017941 */ /* 0x000fea0003800000 */
.L_x_847:
[----:B------:R-:W-:-:S13]  /*11ec0*/  ISETP.NE.AND P0, PT, RZ, UR6, PT ;  /* 0x00000006ff007c0c */ /* 0x000fda000bf05270 */
[----:B------:R-:W-:Y:S01]  /*11ed0*/  @P0 WARPSYNC 0xffffffff ;  /* 0xffffffff00000948 */ /* 0x000fe20003800000 */
[----:B------:R-:W-:Y:S06]  /*11ee0*/  @P0 BAR.SYNC.DEFER_BLOCKING 0x5, 0x100 ;  /* 0x0144000000000b1d */ /* 0x000fec0000010000 */
[----:B--2---:R-:W2:Y:S04]  /*11ef0*/  @P0 LDS R0, [0x15100] ;  /* 0x01510000ff000984 */ /* 0x004ea80000000800 */
[----:B--2---:R2:W-:Y:S04]  /*11f00*/  @P0 STL [R1+0x5c], R0 ;  /* 0x00005c0001000387 */ /* 0x0045e80000100800 */
[----:B------:R-:W-:Y:S06]  /*11f10*/  @P0 BAR.ARV 0x4, 0x100 ;  /* 0x0104000000000b1d */ /* 0x000fec0000002000 */
[----:B------:R-:W-:Y:S05]  /*11f20*/  @P0 BRA `(.L_x_853) ;  /* 0x0000007000000947 */ /* 0x000fea0003800000 */
[----:B------:R-:W-:Y:S05]  /*11f30*/  BRA.DIV ~URZ, `(.L_x_854) ;  /* 0x000002227f007947 */ /* 0x000fea000b800000 */
[----:B--2---:R2:W4:Y:S02]  /*11f40*/  SHFL.IDX PT, R0, R57, RZ, 0x1f ;  /* 0x00001fff39007589 */ /* 0x00452400000e0000 */
.L_x_859:
[----:B------:R-:W-:Y:S01]  /*11f50*/  WARPSYNC 0xffffffff ;  /* 0xffffffff00007948 */ /* 0x000fe20003800000 */
[----:B------:R-:W-:Y:S06]  /*11f60*/  BAR.SYNC.DEFER_BLOCKING 0x4, 0x100 ;  /* 0x0104000000007b1d */ /* 0x000fec0000010000 */
[----:B----4-:R4:W-:Y:S04]  /*11f70*/  STL [R1+0x5c], R0 ;  /* 0x00005c0001007387 */ /* 0x0109e80000100800 */
[----:B------:R4:W-:Y:S04]  /*11f80*/  @!P6 STS [0x15100], R57 ;  /* 0x01510039ff00e388 */ /* 0x0009e80000000800 */
[----:B------:R-:W-:Y:S06]  /*11f90*/  BAR.ARV 0x5, 0x100 ;  /* 0x0144000000007b1d */ /* 0x000fec0000002000 */
.L_x_853:
[----:B--2-4-:R-:W2:Y:S02]  /*11fa0*/  LDL R0, [R1+0x5c] ;  /* 0x00005c0001007983 */ /* 0x014ea40000100800 */
[----:B--2---:R-:W-:-:S13]  /*11fb0*/  ISETP.GE.AND P0, PT, R0, c[0x0][0x538], PT ;  /* 0x00014e0000007a0c */ /* 0x004fda0003f06270 */
[----:B-1-3--:R-:W-:Y:S01]  /*11fc0*/  @P0 CALL.REL.NOINC `(.L_x_855) ;  /* 0x0000001000000944 */ /* 0x00afe20003c00000 */
[----:B------:R-:W-:Y:S05]  /*11fd0*/  BRA `(.L_x_856) ;  /* 0xfffee87000007947 */ /* 0x000fea000383ffff */
.L_x_855:
[----:B------:R-:W-:Y:S05]  /*11fe0*/  EXIT ;  /* 0x000000000000794d */ /* 0x000fea0003800000 */
.L_x_843:
[----:B-1----:R1:W5:Y:S01]  /*11ff0*/  LDL R2, [R1+0x18] ;  /* 0x0000180001027983 */ /* 0x0023620000100800 */
[----:B------:R-:W-:Y:S02]  /*12000*/  MOV R5, 0x2 ;  /* 0x0000000200057802 */ /* 0x000fe40000000f00 */
[----:B------:R-:W-:Y:S02]  /*12010*/  MOV R3, 0x12030 ;  /* 0x0001203000037802 */ /* 0x000fe40000000f00 */
[----:B-1---5:R-:W-:Y:S05]  /*12020*/  CALL.REL.NOINC `($__internal_16_$__cuda_sm70_shflsync_bfly_p) ;  /* 0x0000017000007944 */ /* 0x022fea0003c00000 */
[----:B------:R-:W-:Y:S01]  /*12030*/  MOV R0, R5 ;  /* 0x0000000500007202 */ /* 0x000fe20000000f00 */
[----:B------:R-:W-:Y:S05]  /*12040*/  BRA `(.L_x_857) ;  /* 0xffffdc9000007947 */ /* 0x000fea000383ffff */
.L_x_844:
[----:B------:R-:W-:Y:S01]  /*12050*/  IMAD.MOV.U32 R2, RZ, RZ, R0 ;  /* 0x000000ffff027224 */ /* 0x000fe200078e0000 */
[----:B------:R-:W-:Y:S02]  /*12060*/  MOV R5, 0x1 ;  /* 0x0000000100057802 */ /* 0x000fe40000000f00 */
[----:B------:R-:W-:Y:S02]  /*12070*/  MOV R3, 0x12090 ;  /* 0x0001209000037802 */ /* 0x000fe40000000f00 */
[----:B-----5:R-:W-:Y:S05]  /*12080*/  CALL.REL.NOINC `($__internal_16_$__cuda_sm70_shflsync_bfly_p) ;  /* 0x0000011000007944 */ /* 0x020fea0003c00000 */
[----:B------:R1:W5:Y:S01]  /*12090*/  LDL R2, [R1+0x1c] ;  /* 0x00001c0001027983 */ /* 0x0003620000100800 */
[----:B------:R-:W-:Y:S01]  /*120a0*/  FADD.FTZ R0, R0, R5 ;  /* 0x0000000500007221 */ /* 0x000fe20000010000 */
[----:B------:R-:W-:Y:S02]  /*120b0*/  MOV R5, 0x2 ;  /* 0x0000000200057802 */ /* 0x000fe40000000f00 */
[----:B------:R-:W-:-:S02]  /*120c0*/  MOV R3, 0x120e0 ;  /* 0x000120e000037802 */ /* 0x000fc40000000f00 */
[----:B-1---5:R-:W-:Y:S05]  /*120d0*/  CALL.REL.NOINC `($__internal_16_$__cuda_sm70_shflsync_bfly_p) ;  /* 0x000000c000007944 */ /* 0x022fea0003c00000 */
[----:B------:R-:W2:Y:S01]  /*120e0*/  LDL.LU R2, [R1+0x1c] ;  /* 0x00001c0001027983 */ /* 0x000ea20000300800 */
[----:B------:R-:W-:Y:S01]  /*120f0*/  MOV R3, 0x12140 ;  /* 0x0001214000037802 */ /* 0x000fe20000000f00 */
[----:B--2---:R-:W-:Y:S01]  /*12100*/  FADD.FTZ R4, R2, R5 ;  /* 0x0000000502047221 */ /* 0x004fe20000010000 */
[----:B------:R-:W-:-:S04]  /*12110*/  MOV R5, 0x1 ;  /* 0x0000000100057802 */ /* 0x000fc80000000f00 */
[----:B------:R-:W-:Y:S02]  /*12120*/  MOV R2, R4 ;  /* 0x0000000400027202 */ /* 0x000fe40000000f00 */
[----:B------:R-:W-:Y:S05]  /*12130*/  CALL.REL.NOINC `($__internal_16_$__cuda_sm70_shflsync_bfly_p) ;  /* 0x0000006000007944 */ /* 0x000fea0003c00000 */
[----:B------:R-:W-:Y:S01]  /*12140*/  MOV R3, R5 ;  /* 0x0000000500037202 */ /* 0x000fe20000000f00 */
[----:B------:R-:W-:Y:S05]  /*12150*/  BRA `(.L_x_858) ;  /* 0xffffdc1000007947 */ /* 0x000fea000383ffff */
.L_x_854:
[----:B--2---:R-:W-:Y:S02]  /*12160*/  MOV R0, R57 ;  /* 0x0000003900007202 */ /* 0x004fe40000000f00 */
[----:B---3--:R-:W-:Y:S02]  /*12170*/  MOV R2, 0x12190 ;  /* 0x0001219000027802 */ /* 0x008fe40000000f00 */
[----:B-1----:R-:W-:Y:S05]  /*12180*/  CALL.REL.NOINC `($__internal_17_$__cuda_sm70_shflsync_idx_p) ;  /* 0x0000006000007944 */ /* 0x002fea0003c00000 */
[----:B-12---:R-:W-:Y:S05]  /*12190*/  BRA `(.L_x_859) ;  /* 0xfffffdb000007947 */ /* 0x006fea000383ffff */
        .weak           $__internal_16_$__cuda_sm70_shflsync_bfly_p
        .type           $__internal_16_$__cuda_sm70_shflsync_bfly_p,@function
        .size           $__internal_16_$__cuda_sm70_shflsync_bfly_p,($__internal_17_$__cuda_sm70_shflsync_idx_p - $__internal_16_$__cuda_sm70_shflsync_bfly_p)
$__internal_16_$__cuda_sm70_shflsync_bfly_p:
[----:B------:R-:W-:Y:S04]  /*121a0*/  WARPSYNC R6 ;  /* 0x0000000600007348 */ /* 0x000fe80003800000 */
[----:B------:R1:W2:Y:S02]  /*121b0*/  SHFL.BFLY PT, R5, R2, R5, R7 ;  /* 0x0c00000502057389 */ /* 0x0002a400000e0007 */
[----:B-1----:R-:W-:Y:S02]  /*121c0*/  MOV R2, R3 ;  /* 0x0000000300027202 */ /* 0x002fe40000000f00 */
[----:B------:R-:W-:-:S04]  /*121d0*/  MOV R3, 0x0 ;  /* 0x0000000000037802 */ /* 0x000fc80000000f00 */
[----:B--2---:R-:W-:Y:S05]  /*121e0*/  RET.REL.NODEC R2 `(_ZN7cutlass13device_kernelIN5flash19enable_sm80_to_sm89INS1_16FlashAttnFwdSm80INS1_25CollectiveMainloopFwdSm80ILi8ELi1ELb1EN4cute5tupleIJNS5_1CILi128EEENS7_ILi96EEENS7_ILi192EEEEEELi192ENS_10bfloat16_tEfNS_4arch4Sm80ELb1ELb0ELb1ELb0ELb0ELb0ELb1ELb1EEENS1_21CollectiveEpilogueFwdINS6_IJS8_SA_S9_EEENS6_IJNS7_ILi1EEESI_SI_EEESC_SE_Li256ELb0ELb1ELb1ELb0EEENS1_30DynamicPersistentTileSchedulerILi256ELi256ELb1ELb1ELb0EEEEEEEEEvNT_6ParamsE) ;  /* 0xfffede1002007950 */ /* 0x004fea0003c3ffff */
        .weak           $__internal_17_$__cuda_sm70_shflsync_idx_p
        .type           $__internal_17_$__cuda_sm70_shflsync_idx_p,@function
        .size           $__internal_17_$__cuda_sm70_shflsync_idx_p,(.L_x_4941 - $__internal_17_$__cuda_sm70_shflsync_idx_p)
$__internal_17_$__cuda_sm70_shflsync_idx_p:
[----:B------:R-:W-:Y:S01]  /*121f0*/  MOV R3, 0x0 ;  /* 0x0000000000037802 */ /* 0x000fe20000000f00 */
[----:B------:R-:W-:Y:S04]  /*12200*/  WARPSYNC R100 ;  /* 0x0000006400007348 */ /* 0x000fe80003800000 */
[----:B------:R1:W2:Y:S01]  /*12210*/  SHFL.IDX PT, R0, R0, R106, R101 ;  /* 0x0000006a00007389 */ /* 0x0002a200000e0065 */
[----:B------:R-:W-:Y:S05]  /*12220*/  RET.REL.NODEC R2 `(_ZN7cutlass13device_kernelIN5flash19enable_sm80_to_sm89INS1_16FlashAttnFwdSm80INS1_25CollectiveMainloopFwdSm80ILi8ELi1ELb1EN4cute5tupleIJNS5_1CILi128EEENS7_ILi96EEENS7_ILi192EEEEEELi192ENS_10bfloat16_tEfNS_4arch4Sm80ELb1ELb0ELb1ELb0ELb0ELb0ELb1ELb1EEENS1_21CollectiveEpilogueFwdINS6_IJS8_SA_S9_EEENS6_IJNS7_ILi1EEESI_SI_EEESC_SE_Li256ELb0ELb1ELb1ELb0EEENS1_30DynamicPersistentTileSchedulerILi256ELi256ELb1ELb1ELb0EEEEEEEEEvNT_6ParamsE) ;  /* 0xfffeddd002007950 */ /* 0x000fea0003c3ffff */
.L_x_860:
        /* <DEDUP_REMOVED lines=13> */
.L_x_4941:


//--------------------- .text._ZN7cutlass13device_kernelIN5flash19enable_sm80_to_sm89INS1_16FlashAttnFwdSm80INS1_25CollectiveMainloopFwdSm80ILi8ELi1ELb0EN4cute5tupleIJNS5_1CILi128EEENS7_ILi64EEENS7_ILi192EEEEEELi192ENS_10bfloat16_tEfNS_4arch4Sm80ELb1ELb0ELb1ELb1ELb0ELb0ELb1ELb1EEENS1_21CollectiveEpilogueFwdINS6_IJS8_SA_S9_EEENS6_IJNS7_ILi1EEESI_SI_EEESC_SE_Li256ELb1ELb1ELb1ELb0EEENS1_36VarlenDynamicPersistentTileSchedulerILi128ELi64ELi256ELi256ELb1ELb1ELb0ELb1ELb1ELb1EEEEEEEEEvNT_6ParamsE --------------------------
	.section	.text._ZN7cutlass13device_kernelIN5flash19enable_sm80_to_sm89INS1_16FlashAttnFwdSm80INS1_25CollectiveMainloopFwdSm80ILi8ELi1ELb0EN4cute5tupleIJNS5_1CILi128EEENS7_ILi64EEENS7_ILi192EEEEEELi192ENS_10bfloat16_tEfNS_4arch4Sm80ELb1ELb0ELb1ELb1ELb0ELb0ELb1ELb1EEENS1_21CollectiveEpilogueFwdINS6_IJS8_SA_S9_EEENS6_IJNS7_ILi1EEESI_SI_EEESC_SE_Li256ELb1ELb1ELb1ELb0EEENS1_36VarlenDynamicPersistentTileSchedulerILi128ELi64ELi256ELi256ELb1ELb1ELb0ELb1ELb1ELb1EEEEEEEEEvNT_6ParamsE,"ax",@progbits
	.sectioninfo	@"SHI_REGISTERS=255"
	.align	128
.text._ZN7cutlass13device_kernelIN5flash19enable_sm80_to_sm89INS1_16FlashAttnFwdSm80INS1_25CollectiveMainloopFwdSm80ILi8ELi1ELb0EN4cute5tupleIJNS5_1CILi128EEENS7_ILi64EEENS7_ILi192EEEEEELi192ENS_10bfloat16_tEfNS_4arch4Sm80ELb1ELb0ELb1ELb1ELb0ELb0ELb1ELb1EEENS1_21CollectiveEpilogueFwdINS6_IJS8_SA_S9_EEENS6_IJNS7_ILi1EEESI_SI_EEESC_SE_Li256ELb1ELb1ELb1ELb0EEENS1_36VarlenDynamicPersistentTileSchedulerILi128ELi64ELi256ELi256ELb1ELb1ELb0ELb1ELb1ELb1EEEEEEEEEvNT_6ParamsE:
        .type           _ZN7cutlass13device_kernelIN5flash19enable_sm80_to_sm89INS1_16FlashAttnFwdSm80INS1_25CollectiveMainloopFwdSm80ILi8ELi1ELb0EN4cute5tupleIJNS5_1CILi128EEENS7_ILi64EEENS7_ILi192EEEEEELi192ENS_10bfloat16_tEfNS_4arch4Sm80ELb1ELb0ELb1ELb1ELb0ELb0ELb1ELb1EEENS1_21CollectiveEpilogueFwdINS6_IJS8_SA_S9_EEENS6_IJNS7_ILi1EEESI_SI_EEESC_SE_Li256ELb1ELb1ELb1ELb0EEENS1_36VarlenDynamicPersistentTileSchedulerILi128ELi64ELi256ELi256ELb1ELb1ELb0ELb1ELb1ELb1EEEEEEEEEvNT_6ParamsE,@function
        .size           _ZN7cutlass13device_kernelIN5flash19enable_sm80_to_sm89INS1_16FlashAttnFwdSm80INS1_25CollectiveMainloopFwdSm80ILi8ELi1ELb0EN4cute5tupleIJNS5_1CILi128EEENS7_ILi64EEENS7_ILi192EEEEEELi192ENS_10bfloat16_tEfNS_4arch4Sm80ELb1ELb0ELb1ELb1ELb0ELb0ELb1ELb1EEENS1_21CollectiveEpilogueFwdINS6_IJS8_SA_S9_EEENS6_IJNS7_ILi1EEESI_SI_EEESC_SE_Li256ELb1ELb1ELb1ELb0EEENS1_36VarlenDynamicPersistentTileSchedulerILi128ELi64ELi256ELi256ELb1ELb1ELb0ELb1ELb1ELb1EEEEEEEEEvNT_6ParamsE,(.L_x_4944 - _ZN7cutlass13device_kernelIN5flash19enable_sm80_to_sm89INS1_16FlashAttnFwdSm80INS1_25CollectiveMainloopFwdSm80ILi8ELi1ELb0EN4cute5tupleIJNS5_1CILi128EEENS7_ILi64EEENS7_ILi192EEEEEELi192ENS_10bfloat16_tEfNS_4arch4Sm80ELb1ELb0ELb1ELb1ELb0ELb0ELb1ELb1EEENS1_21CollectiveEpilogueFwdINS6_IJS8_SA_S9_EEENS6_IJNS7_ILi1EEESI_SI_EEESC_SE_Li256ELb1ELb1ELb1ELb0EEENS1_36VarlenDynamicPersistentTileSchedulerILi128ELi64ELi256ELi256ELb1ELb1ELb0ELb1ELb1ELb1EEEEEEEEEvNT_6ParamsE)
        .other          _ZN7cutlass13device_kernelIN5flash19enable_sm80_to_sm89INS1_16FlashAttnFwdSm80INS1_25CollectiveMainloopFwdSm80ILi8ELi1ELb0EN4cute5tupleIJNS5_1CILi128EEENS7_ILi64EEENS7_ILi192EEEEEELi192ENS_10bfloat16_tEfNS_4arch4Sm80ELb1ELb0ELb1ELb1ELb0ELb0ELb1ELb1EEENS1_21CollectiveEpilogueFwdINS6_IJS8_SA_S9_EEENS6_IJNS7_ILi1EEESI_SI_EEESC_SE_Li256ELb1ELb1ELb1ELb0EEENS1_36VarlenDynamicPersistentTileSchedulerILi128ELi64ELi256ELi256ELb1ELb1ELb0ELb1ELb1ELb1EEEEEEEEEvNT_6ParamsE,@"STO_CUDA_ENTRY STV_DEFAULT"
_ZN7cutlass13device_kernelIN5flash19enable_sm80_to_sm89INS1_16FlashAttnFwdSm80INS1_25CollectiveMainloopFwdSm80ILi8ELi1ELb0EN4cute5tupleIJNS5_1CILi128EEENS7_ILi64EEENS7_ILi192EEEEEELi192ENS_10bfloat16_tEfNS_4arch4Sm80ELb1ELb0ELb1ELb1ELb0ELb0ELb1ELb1EEENS1_21CollectiveEpilogueFwdINS6_IJS8_SA_S9_EEENS6_IJNS7_ILi1EEESI_SI_EEESC_SE_Li256ELb1ELb1ELb1ELb0EEENS1_36VarlenDynamicPersistentTileSchedulerILi128ELi64ELi256ELi256ELb1ELb1ELb0ELb1ELb1ELb1EEEEEEEEEvNT_6ParamsE:
        /* <DEDUP_REMOVED lines=52> */
.L_x_866:
        /* <DEDUP_REMOVED lines=16> */
.L_x_963:
        /* <DEDUP_REMOVED lines=16> */
.L_x_964:
[----:B---3--:R-:W-:-:S05]  /*0540*/  IMAD R0, R0, c[0x0][0x538], RZ ;  /* 0x00014e0000007a24 */ /* 0x008fca00078e02ff */
[----:B------:R-:W-:-:S04]  /*0550*/  IADD3 R7, R0, R7, RZ ;  /* 0x0000000700077210 */ /* 0x000fc80007ffe0ff */
[----:B------:R-:W-:-:S13]  /*0560*/  ISETP.GT.AND P0, PT, R7, UR4, PT ;  /* 0x0000000407007c0c */ /* 0x000fda000bf04270 */
[----:B-12---:R-:W-:Y:S05]  /*0570*/  @!P0 BRA `(.L_x_866) ;  /* 0xfffffdc000008947 */ /* 0x006fea000383ffff */
.L_x_862:
[----:B--2---:R-:W-:-:S05]  /*0580*/  IADD3 R232, -R0, R7, RZ ;  /* 0x0000000700e87210 */ /* 0x004fca0007ffe1ff */
[----:B------:R-:W-:-:S05]  /*0590*/  IMAD R0, R4, c[0x0][0x538], R232 ;  /* 0x00014e0004007a24 */ /* 0x000fca00078e02e8 */
[----:B------:R-:W-:Y:S01]  /*05a0*/  ISETP.GT.AND P0, PT, R0, UR4, PT ;  /* 0x0000000400007c0c */ /* 0x000fe2000bf04270 */
[----:B------:R-:W-:-:S12]  /*05b0*/  BRA.DIV ~URZ, `(.L_x_867) ;  /* 0x000107127f007947 */ /* 0x000fd8000b800000 */
[----:B------:R-:W-:-:S04]  /*05c0*/  VOTE.ANY R10, PT, !P0 ;  /* 0x00000000000a7806 */ /* 0x000fc800040e0100 */
.L_x_965:
[----:B------:R-:W1:Y:S02]  /*05d0*/  POPC R7, R10 ;  /* 0x0000000a00077309 */ /* 0x000e640000000000 */
[----:B-1----:R-:W-:Y:S01]  /*05e0*/  IADD3 R235, R7, R6, RZ ;  /* 0x0000000607eb7210 */ /* 0x002fe20007ffe0ff */
[----:B------:R-:W-:Y:S05]  /*05f0*/  BRA.DIV ~URZ, `(.L_x_868) ;  /* 0x000107227f007947 */ /* 0x000fea000b800000 */
[----:B------:R1:W2:Y:S01]  /*0600*/  SHFL.IDX PT, R233, R9, R7, 0x1f ;  /* 0x00001f0709e97589 */ /* 0x0002a200000e0000 */
[----:B------:R-:W-:-:S03]  /*0610*/  MOV R6, RZ ;  /* 0x000000ff00067202 */ /* 0x000fc60000000f00 */
[----:B------:R1:W3:Y:S04]  /*0620*/  SHFL.IDX PT, R9, R8, R7, 0x1f ;  /* 0x00001f0708097589 */ /* 0x0002e800000e0000 */
.L_x_966:
[----:B------:R-:W-:Y:S01]  /*0630*/  ISETP.NE.AND P0, PT, R10, RZ, PT ;  /* 0x000000ff0a00720c */ /* 0x000fe20003f05270 */
[----:B------:R-:W-:-:S12]  /*0640*/  BSSY B0, `(.L_x_869) ;  /* 0x0000005000007945 */ /* 0x000fd80003800000 */
[----:B------:R-:W-:Y:S05]  /*0650*/  @!P0 BRA `(.L_x_870) ;  /* 0x0000003000008947 */ /* 0x000fea0003800000 */
[----:B------:R-:W-:Y:S01]  /*0660*/  IADD3 R3, R7, -0x1, RZ ;  /* 0xffffffff07037810 */ /* 0x000fe20007ffe0ff */
[----:B------:R-:W-:Y:S05]  /*0670*/  BRA.DIV ~URZ, `(.L_x_871) ;  /* 0x000107827f007947 */ /* 0x000fea000b800000 */
[----:B------:R4:W1:Y:S02]  /*0680*/  SHFL.IDX PT, R6, R4, R3, 0x1f ;  /* 0x00001f0304067589 */ /* 0x00086400000e0000 */
.L_x_870:
[----:B------:R-:W-:Y:S05]  /*0690*/  BSYNC B0 ;  /* 0x0000000000007941 */ /* 0x000fea0003800000 */
.L_x_869:
        /* <DEDUP_REMOVED lines=67> */
.L_x_873:
        /* <DEDUP_REMOVED lines=68> */
.L_x_874:
[----:B------:R-:W-:Y:S05]  /*0f10*/  BSYNC B0 ;  /* 0x0000000000007941 */ /* 0x000fea0003800000 */
.L_x_872:
[----:B------:R-:W-:-:S04]  /*0f20*/  LOP3.LUT R0, RZ, R0, RZ, 0x33, !PT ;  /* 0x00000000ff007212 */ /* 0x000fc800078e33ff */
[----:B------:R-:W-:Y:S01]  /*0f30*/  IADD3 R233, R0, R233, RZ ;  /* 0x000000e900e97210 */ /* 0x000fe20007ffe0ff */
[----:B------:R-:W-:Y:S05]  /*0f40*/  BRA `(.L_x_875) ;  /* 0x0000004000007947 */ /* 0x000fea0003800000 */
.L_x_863:
[----:B--2---:R-:W-:Y:S01]  /*0f50*/  IMAD.MOV.U32 R233, RZ, RZ, RZ ;  /* 0x000000ffffe97224 */ /* 0x004fe200078e00ff */
[----:B------:R-:W-:Y:S01]  /*0f60*/  MOV R234, RZ ;  /* 0x000000ff00ea7202 */ /* 0x000fe20000000f00 */
[----:B------:R-:W-:Y:S01]  /*0f70*/  IMAD.U32 R232, RZ, RZ, UR4 ;  /* 0x00000004ffe87e24 */ /* 0x000fe2000f8e00ff */
[----:B------:R-:W-:Y:S02]  /*0f80*/  MOV R235, c[0x0][0x53c] ;  /* 0x00014f0000eb7a02 */ /* 0x000fe40000000f00 */
.L_x_875:
[----:B------:R-:W-:Y:S01]  /*0f90*/  ISETP.NE.AND P0, PT, R12, RZ, PT ;  /* 0x000000ff0c00720c */ /* 0x000fe20003f05270 */
[----:B------:R-:W-:-:S12]  /*0fa0*/  WARPSYNC 0xffffffff ;  /* 0xffffffff00007948 */ /* 0x000fd80003800000 */
[----:B------:R1:W-:Y:S04]  /*0fb0*/  @!P0 STS.128 [0x18100], R232 ;  /* 0x018100e8ff008388 */ /* 0x0003e80000000c00 */
[----:B------:R-:W-:Y:S06]  /*0fc0*/  BAR.ARV 0x5, 0x100 ;  /* 0x0144000000007b1d */ /* 0x000fec0000002000 */
.L_x_861:
        /* <DEDUP_REMOVED lines=70> */
[----:B------:R-:W-:Y:S01]  /*1430*/  IADD3 R238, R236, 0x40, RZ ;  /* 0x00000040ecee7810 */ /* 0x000fe20007ffe0ff */
[----:B------:R-:W-:Y:S01]  /*1440*/  IMAD.MOV.U32 R13, RZ, RZ, 0x20 ;  /* 0x00000020ff0d7424 */ /* 0x000fe200078e00ff */
[----:B------:R-:W-:Y:S01]  /*1450*/  LOP3.LUT R3, R3, 0xfffffe00, RZ, 0xc0, !PT ;  /* 0xfffffe0003037812 */ /* 0x000fe200078ec0ff */
[----:B------:R-:W-:Y:S01]  /*1460*/  IMAD.IADD R8, R5, 0x1, R2 ;  /* 0x0000000105087824 */ /* 0x000fe200078e0202 */
[----:B------:R-:W-:-:S02]  /*1470*/  LOP3.LUT R0, R0, 0x1ffffffe, RZ, 0xc0, !PT ;  /* 0x1ffffffe00007812 */ /* 0x000fc400078ec0ff */
        /* <DEDUP_REMOVED lines=9> */
[----:B------:R-:W-:Y:S01]  /*1510*/  IMAD R9, R9, 0x8, R16 ;  /* 0x0000000809097824 */ /* 0x000fe200078e0210 */
[----:B------:R-:W-:-:S02]  /*1520*/  SHF.R.S32.HI R7, RZ, 0x1f, R238 ;  /* 0x0000001fff077819 */ /* 0x000fc400000114ee */
[----:B------:R-:W-:Y:S02]  /*1530*/  SHF.R.S32.HI R6, RZ, 0x1f, R239 ;  /* 0x0000001fff067819 */ /* 0x000fe400000114ef */
[C---:B------:R-:W-:Y:S01]  /*1540*/  LOP3.LUT P6, RZ, R11.reuse, 0x2, RZ, 0xc0, !PT ;  /* 0x000000020bff7812 */ /* 0x040fe200078cc0ff */
[----:B------:R2:W-:Y:S01]  /*1550*/  STL [R1+0x14], R7 ;  /* 0x0000140701007387 */ /* 0x0005e20000100800 */
[----:B------:R-:W-:Y:S01]  /*1560*/  LOP3.LUT P5, RZ, R11, 0x4, RZ, 0xc0, !PT ;  /* 0x000000040bff7812 */ /* 0x000fe200078ac0ff */
[----:B------:R-:W-:Y:S01]  /*1570*/  IMAD.MOV.U32 R11, RZ, RZ, 0x40 ;  /* 0x00000040ff0b7424 */ /* 0x000fe200078e00ff */
[----:B------:R-:W-:Y:S01]  /*1580*/  LOP3.LUT P3, RZ, R10, 0x4, RZ, 0xc0, !PT ;  /* 0x000000040aff7812 */ /* 0x000fe2000786c0ff */
[----:B------:R3:W-:Y:S01]  /*1590*/  STL [R1+0x10], R6 ;  /* 0x0000100601007387 */ /* 0x0007e20000100800 */
[----:B------:R-:W-:Y:S02]  /*15a0*/  LEA R184, R0, 0x6100, 0x1 ;  /* 0x0000610000b87811 */ /* 0x000fe400078e08ff */
[C---:B------:R-:W-:Y:S01]  /*15b0*/  SEL R2, R11.reuse, 0xffffffc0, !P3 ;  /* 0xffffffc00b027807 */ /* 0x040fe20005800000 */
[----:B------:R4:W-:Y:S01]  /*15c0*/  STL [R1+0x4], R9 ;  /* 0x0000040901007387 */ /* 0x0009e20000100800 */
        /* <DEDUP_REMOVED lines=19> */
[----:B----4-:R-:W-:Y:S01]  /*1700*/  IADD3 R9, R229, 0xb8, RZ ;  /* 0x000000b8e5097810 */ /* 0x010fe20007ffe0ff */
        /* <DEDUP_REMOVED lines=33> */
.L_x_962:
        /* <DEDUP_REMOVED lines=12> */
[C---:B------:R-:W-:Y:S02]  /*19e0*/  @P2 LEA R2, P0, R243.reuse, c[0x0][0x370], 0x2 ;  /* 0x0000dc00f3022a11 */ /* 0x040fe400078010ff */
[C---:B------:R-:W-:Y:S01]  /*19f0*/  LEA R4, P4, R243.reuse, c[0x0][0x348], 0x2 ;  /* 0x0000d200f3047a11 */ /* 0x040fe200078810ff */
[----:B------:R1:W-:Y:S01]  /*1a00*/  STL [R1+0xc], R18 ;  /* 0x00000c1201007387 */ /* 0x0003e20000100800 */
[----:B------:R-:W-:Y:S02]  /*1a10*/  @P2 LEA.HI.X R3, R243, c[0x0][0x374], R18, 0x2, P0 ;  /* 0x0000dd00f3032a11 */ /* 0x000fe400000f1412 */
[----:B------:R-:W-:-:S03]  /*1a20*/  ISETP.NE.U32.AND P0, PT, RZ, c[0x0][0x350], PT ;  /* 0x0000d400ff007a0c */ /* 0x000fc60003f05070 */
[----:B------:R2:W5:Y:S01]  /*1a30*/  @P2 LDG.E R9, [R2.64] ;  /* 0x0000000602092981 */ /* 0x000562000c1e1900 */
[----:B------:R-:W-:Y:S02]  /*1a40*/  ISETP.NE.AND.EX P0, PT, RZ, c[0x0][0x354], PT, P0 ;  /* 0x0000d500ff007a0c */ /* 0x000fe40003f05300 */
[C---:B------:R-:W-:Y:S02]  /*1a50*/  @P5 LEA R6, P2, R243.reuse, c[0x0][0x360], 0x2 ;  /* 0x0000d800f3065a11 */ /* 0x040fe400078410ff */
[C-C-:B------:R-:W-:Y:S02]  /*1a60*/  LEA.HI.X R5, R243.reuse, c[0x0][0x34c], R18.reuse, 0x2, P4 ;  /* 0x0000d300f3057a11 */ /* 0x140fe400020f1412 */
[----:B------:R-:W-:-:S03]  /*1a70*/  @P5 LEA.HI.X R7, R243, c[0x0][0x364], R18, 0x2, P2 ;  /* 0x0000d900f3075a11 */ /* 0x000fc600010f1412 */
[----:B------:R1:W5:Y:S04]  /*1a80*/  @P1 LDG.E R8, [R4.64] ;  /* 0x0000000604081981 */ /* 0x000368000c1e1900 */
[----:B------:R1:W5:Y:S01]  /*1a90*/  @P5 LDG.E R231, [R6.64] ;  /* 0x0000000606e75981 */ /* 0x000362000c1e1900 */
[----:B--2---:R-:W-:-:S04]  /*1aa0*/  LEA R2, P3, R243, c[0x0][0x350], 0x2 ;  /* 0x0000d400f3027a11 */ /* 0x004fc800078610ff */
[----:B------:R-:W-:-:S05]  /*1ab0*/  LEA.HI.X R3, R243, c[0x0][0x354], R18, 0x2, P3 ;  /* 0x0000d500f3037a11 */ /* 0x000fca00018f1412 */
[----:B------:R1:W5:Y:S01]  /*1ac0*/  @P0 LDG.E R10, [R2.64] ;  /* 0x00000006020a0981 */ /* 0x000362000c1e1900 */
[----:B------:R-:W-:-:S05]  /*1ad0*/  LOP3.LUT R19, R234, 0xffff, RZ, 0xc0, !PT ;  /* 0x0000ffffea137812 */ /* 0x000fca00078ec0ff */
[----:B------:R1:W-:Y:S01]  /*1ae0*/  STL [R1], R19 ;  /* 0x0000001301007387 */ /* 0x0003e20000100800 */
[----:B------:R-:W-:Y:S01]  /*1af0*/  YIELD ;  /* 0x0000000000007946 */ /* 0x000fe20003800000 */
[----:B------:R-:W-:Y:S05]  /*1b00*/  @P5 BRA `(.L_x_876) ;  /* 0x0000005000005947 */ /* 0x000fea0003800000 */
[----:B-----5:R-:W-:Y:S01]  /*1b10*/  MOV R231, c[0x0][0x168] ;  /* 0x00005a0000e77a02 */ /* 0x020fe20000000f00 */
[----:B------:R-:W-:Y:S05]  /*1b20*/  @!P1 BRA `(.L_x_876) ;  /* 0x0000003000009947 */ /* 0x000fea0003800000 */
[----:B-1----:R-:W2:Y:S04]  /*1b30*/  LDG.E R6, [R4.64] ;  /* 0x0000000604067981 */ /* 0x002ea8000c1e1900 */
[----:B------:R-:W2:Y:S02]  /*1b40*/  LDG.E R0, [R4.64+0x4] ;  /* 0x0000040604007981 */ /* 0x000ea4000c1e1900 */
[----:B--2---:R-:W-:Y:S02]  /*1b50*/  IADD3 R231, -R6, R0, RZ ;  /* 0x0000000006e77210 */ /* 0x004fe40007ffe1ff */
.L_x_876:
[----:B------:R-:W-:-:S04]  /*1b60*/  ISETP.NE.U32.AND P2, PT, RZ, c[0x0][0x368], PT ;  /* 0x0000da00ff007a0c */ /* 0x000fc80003f45070 */
[----:B------:R-:W-:-:S13]  /*1b70*/  ISETP.NE.AND.EX P2, PT, RZ, c[0x0][0x36c], PT, P2 ;  /* 0x0000db00ff007a0c */ /* 0x000fda0003f45320 */
[----:B------:R-:W-:Y:S05]  /*1b80*/  @!P2 BRA `(.L_x_877) ;  /* 0x000000400000a947 */ /* 0x000fea0003800000 */
[----:B-1----:R-:W-:-:S04]  /*1b90*/  LEA R2, P2, R243, c[0x0][0x368], 0x2 ;  /* 0x0000da00f3027a11 */ /* 0x002fc800078410ff */
[----:B------:R-:W-:-:S05]  /*1ba0*/  LEA.HI.X R3, R243, c[0x0][0x36c], R18, 0x2, P2 ;  /* 0x0000db00f3037a11 */ /* 0x000fca00010f1412 */
[----:B------:R1:W5:Y:S01]  /*1bb0*/  LDG.E R0, [R2.64] ;  /* 0x0000000602007981 */ /* 0x000362000c1e1900 */
[----:B------:R-:W-:Y:S05]  /*1bc0*/  BRA `(.L_x_878) ;  /* 0x0000005000007947 */ /* 0x000fea0003800000 */
.L_x_877:
[----:B------:R-:W-:Y:S01]  /*1bd0*/  MOV R0, c[0x0][0x1d0] ;  /* 0x0000740000007a02 */ /* 0x000fe20000000f00 */
[----:B------:R-:W-:Y:S05]  /*1be0*/  @!P0 BRA `(.L_x_878) ;  /* 0x0000003000008947 */ /* 0x000fea0003800000 */
[----:B-1----:R-:W2:Y:S04]  /*1bf0*/  LDG.E R4, [R2.64] ;  /* 0x0000000602047981 */ /* 0x002ea8000c1e1900 */
[----:B------:R-:W2:Y:S02]  /*1c00*/  LDG.E R0, [R2.64+0x4] ;  /* 0x0000040602007981 */ /* 0x000ea4000c1e1900 */
[----:B--2---:R-:W-:Y:S02]  /*1c10*/  IADD3 R0, -R4, R0, RZ ;  /* 0x0000000004007210 */ /* 0x004fe40007ffe1ff */
.L_x_878:
[----:B-1----:R-:W-:Y:S01]  /*1c20*/  IMAD.MOV.U32 R2, RZ, RZ, c[0x0][0x2c4] ;  /* 0x0000b100ff027624 */ /* 0x002fe200078e00ff */
[----:B------:R-:W-:Y:S01]  /*1c30*/  BSSY B0, `(.L_x_879) ;  /* 0x000003c000007945 */ /* 0x000fe20003800000 */
[----:B------:R-:W-:-:S02]  /*1c40*/  IMAD.SHL.U32 R233, R233, 0x80, RZ ;  /* 0x00000080e9e97824 */ /* 0x000fc400078e00ff */
[--C-:B-----5:R-:W-:Y:S01]  /*1c50*/  IMAD.IADD R230, R0, 0x1, -R9.reuse ;  /* 0x0000000100e67824 */ /* 0x120fe200078e0a09 */
[----:B------:R-:W-:Y:S01]  /*1c60*/  ISETP.NE.AND P2, PT, R2, 0x1, PT ;  /* 0x000000010200780c */ /* 0x000fe20003f45270 */
[----:B------:R-:W-:Y:S01]  /*1c70*/  IMAD.IADD R12, R10, 0x1, R9 ;  /* 0x000000010a0c7824 */ /* 0x000fe200078e0209 */
[----:B------:R-:W-:Y:S02]  /*1c80*/  IADD3 R2, R233, 0x7f, RZ ;  /* 0x0000007fe9027810 */ /* 0x000fe40007ffe0ff */
[----:B------:R-:W-:-:S03]  /*1c90*/  IADD3 R3, R230, 0x40, -R231 ;  /* 0x00000040e6037810 */ /* 0x000fc60007ffe8e7 */
[----:B------:R-:W-:-:S06]  /*1ca0*/  IMAD.MOV.U32 R0, RZ, RZ, R2 ;  /* 0x000000ffff007224 */ /* 0x000fcc00078e0002 */
[----:B------:R-:W-:Y:S01]  /*1cb0*/  @P2 IMAD.HI.U32 R4, R2, c[0x0][0x2c8], RZ ;  /* 0x0000b20002042a27 */ /* 0x000fe200078e00ff */
[----:B------:R-:W-:-:S04]  /*1cc0*/  IADD3 R2, R230, 0x3f, RZ ;  /* 0x0000003fe6027810 */ /* 0x000fc80007ffe0ff */
[----:B------:R-:W-:-:S05]  /*1cd0*/  @P2 SHF.R.U32.HI R0, RZ, c[0x0][0x2cc], R4 ;  /* 0x0000b300ff002a19 */ /* 0x000fca0000011604 */
[----:B------:R-:W-:Y:S01]  /*1ce0*/  IMAD.IADD R0, R3, 0x1, R0 ;  /* 0x0000000103007824 */ /* 0x000fe200078e0200 */
[----:B------:R-:W-:-:S04]  /*1cf0*/  SHF.R.S32.HI R3, RZ, 0x1f, R2 ;  /* 0x0000001fff037819 */ /* 0x000fc80000011402 */
[----:B------:R-:W-:Y:S02]  /*1d00*/  SHF.R.S32.HI R4, RZ, 0x1f, R0 ;  /* 0x0000001fff047819 */ /* 0x000fe40000011400 */
[----:B------:R-:W-:Y:S02]  /*1d10*/  LEA.HI R2, R3, R2, RZ, 0x6 ;  /* 0x0000000203027211 */ /* 0x000fe400078f30ff */
[----:B------:R-:W-:Y:S02]  /*1d20*/  LEA.HI R0, R4, R0, RZ, 0x6 ;  /* 0x0000000004007211 */ /* 0x000fe400078f30ff */
[----:B------:R-:W-:Y:S02]  /*1d30*/  SHF.R.S32.HI R2, RZ, 0x6, R2 ;  /* 0x00000006ff027819 */ /* 0x000fe40000011402 */
[----:B------:R-:W-:Y:S02]  /*1d40*/  SHF.R.S32.HI R0, RZ, 0x6, R0 ;  /* 0x00000006ff007819 */ /* 0x000fe40000011400 */
[----:B------:R-:W-:-:S02]  /*1d50*/  LOP3.LUT R3, R234, 0xff000000, RZ, 0xc0, !PT ;  /* 0xff000000ea037812 */ /* 0x000fc400078ec0ff */
[----:B------:R-:W-:Y:S01]  /*1d60*/  IMNMX R6, R2, R0, PT ;  /* 0x0000000002067217 */ /* 0x000fe20003800200 */
[----:B------:R-:W-:Y:S01]  /*1d70*/  IMAD.MOV.U32 R2, RZ, RZ, RZ ;  /* 0x000000ffff027224 */ /* 0x000fe200078e00ff */
[----:B------:R-:W-:Y:S02]  /*1d80*/  LOP3.LUT R4, R234, 0xff0000, RZ, 0xc0, !PT ;  /* 0x00ff0000ea047812 */ /* 0x000fe400078ec0ff */
[----:B------:R-:W-:Y:S02]  /*1d90*/  SHF.R.U32.HI R0, RZ, 0x8, R3 ;  /* 0x00000008ff007819 */ /* 0x000fe40000011603 */
[----:B------:R-:W-:Y:S02]  /*1da0*/  ISETP.GE.AND P3, PT, R6, 0x1, PT ;  /* 0x000000010600780c */ /* 0x000fe40003f66270 */
[----:B------:R-:W-:-:S04]  /*1db0*/  LEA.HI R0, R4, R0, RZ, 0x10 ;  /* 0x0000000004007211 */ /* 0x000fc800078f80ff */
        /* <DEDUP_REMOVED lines=35> */
.L_x_880:
[----:B------:R-:W-:Y:S05]  /*1ff0*/  BSYNC B0 ;  /* 0x0000000000007941 */ /* 0x000fea0003800000 */
.L_x_879:
        /* <DEDUP_REMOVED lines=62> */
[----:B------:R-:W-:Y:S01]  /*23e0*/  SHF.R.S32.HI R6, RZ, 0x1f, R12 ;  /* 0x0000001fff067819 */ /* 0x000fe2000001140c */
[----:B------:R-:W5:Y:S01]  /*23f0*/  S2R R7, SR_TID.X ;  /* 0x0000000000077919 */ /* 0x000f620000002100 */
[----:B------:R-:W-:Y:S01]  /*2400*/  ISETP.GE.AND P5, PT, R236, c[0x0][0x1d4], PT ;  /* 0x00007500ec007a0c */ /* 0x000fe20003fa6270 */
[----:B------:R-:W-:Y:S01]  /*2410*/  IMAD R0, R0, c[0x0][0x178], RZ ;  /* 0x00005e0000007a24 */ /* 0x000fe200078e02ff */
[----:B------:R-:W-:Y:S02]  /*2420*/  ISETP.GE.AND P6, PT, R239, c[0x0][0x198], PT ;  /* 0x00006600ef007a0c */ /* 0x000fe40003fc6270 */
[----:B------:R-:W-:Y:S01]  /*2430*/  IADD3 R68, R17, -0x1, RZ ;  /* 0xffffffff11447810 */ /* 0x000fe20007ffe0ff */
[----:B------:R-:W-:-:S02]  /*2440*/  IMAD R0, R8, c[0x0][0x17c], R0 ;  /* 0x00005f0008007a24 */ /* 0x000fc400078e0200 */
[----:B---3--:R-:W-:Y:S01]  /*2450*/  IMAD.WIDE.U32 R2, R8, c[0x0][0x178], RZ ;  /* 0x00005e0008027a25 */ /* 0x008fe200078e00ff */
[----:B------:R-:W-:Y:S02]  /*2460*/  SEL R8, R18, RZ, !P1 ;  /* 0x000000ff12087207 */ /* 0x000fe40004800000 */
[----:B-----5:R-:W-:Y:S01]  /*2470*/  SHF.R.S32.HI R16, RZ, 0x1f, R7 ;  /* 0x0000001fff107819 */ /* 0x020fe20000011407 */
[----:B------:R-:W-:Y:S02]  /*2480*/  IMAD.IADD R3, R3, 0x1, R0 ;  /* 0x0000000103037824 */ /* 0x000fe400078e0200 */
[----:B------:R-:W-:Y:S01]  /*2490*/  IMAD R9, R8, c[0x0][0x1c0], RZ ;  /* 0x0000700008097a24 */ /* 0x000fe200078e02ff */
[----:B------:R-:W-:-:S04]  /*24a0*/  LEA.HI R16, R16, R7, RZ, 0x3 ;  /* 0x0000000710107211 */ /* 0x000fc800078f18ff */
[----:B------:R-:W-:Y:S01]  /*24b0*/  SHF.R.S32.HI R16, RZ, 0x3, R16 ;  /* 0x00000003ff107819 */ /* 0x000fe20000011410 */
[----:B--2---:R-:W-:Y:S02]  /*24c0*/  IMAD.IADD R10, R4, 0x1, R233 ;  /* 0x00000001040a7824 */ /* 0x004fe400078e02e9 */
[----:B-1----:R-:W-:Y:S01]  /*24d0*/  IMAD.WIDE.U32 R4, R19, c[0x0][0x1b8], R2 ;  /* 0x00006e0013047a25 */ /* 0x002fe200078e0002 */
[----:B------:R-:W-:Y:S02]  /*24e0*/  IADD3 R2, P4, R16, R12, RZ ;  /* 0x0000000c10027210 */ /* 0x000fe40007f9e0ff */
[----:B------:R-:W-:Y:S01]  /*24f0*/  MOV R0, R10 ;  /* 0x0000000a00007202 */ /* 0x000fe20000000f00 */
[----:B------:R-:W-:Y:S01]  /*2500*/  @P2 IMAD.HI.U32 R7, R10, c[0x0][0x2c8], RZ ;  /* 0x0000b2000a072a27 */ /* 0x000fe200078e00ff */
[----:B------:R-:W-:Y:S02]  /*2510*/  SEL R3, R243, RZ, !P1 ;  /* 0x000000fff3037207 */ /* 0x000fe40004800000 */
[----:B------:R-:W-:Y:S01]  /*2520*/  LEA.HI.X.SX32 R8, R16, R6, 0x1, P4 ;  /* 0x0000000610087211 */ /* 0x000fe200020f0eff */
[----:B------:R-:W-:Y:S01]  /*2530*/  IMAD R5, R19, c[0x0][0x1bc], R5 ;  /* 0x00006f0013057a24 */ /* 0x000fe200078e0205 */
[----:B------:R-:W-:Y:S01]  /*2540*/  @P2 SHF.R.U32.HI R0, RZ, c[0x0][0x2cc], R7 ;  /* 0x0000b300ff002a19 */ /* 0x000fe20000011607 */
[C---:B------:R-:W-:Y:S01]  /*2550*/  IMAD R12, R3.reuse, c[0x0][0x1c4], R9 ;  /* 0x00007100030c7a24 */ /* 0x040fe200078e0209 */
[----:B------:R-:W-:Y:S01]  /*2560*/  ISETP.GE.AND P4, PT, R238, c[0x0][0x1d4], PT ;  /* 0x00007500ee007a0c */ /* 0x000fe20003f86270 */
[----:B------:R-:W-:Y:S01]  /*2570*/  IMAD.WIDE.U32 R4, R3, c[0x0][0x1c0], R4 ;  /* 0x0000700003047a25 */ /* 0x000fe200078e0004 */
[----:B------:R-:W-:-:S03]  /*2580*/  SHF.R.S32.HI R11, RZ, 0x1f, R0 ;  /* 0x0000001fff0b7819 */ /* 0x000fc60000011400 */
[C---:B------:R-:W-:Y:S02]  /*2590*/  IMAD R15, R8.reuse, c[0x0][0x1e0], RZ ;  /* 0x00007800080f7a24 */ /* 0x040fe400078e02ff */
[----:B------:R-:W-:Y:S02]  /*25a0*/  IMAD R14, R8, c[0x0][0x208], RZ ;  /* 0x00008200080e7a24 */ /* 0x000fe400078e02ff */
[----:B------:R-:W-:Y:S02]  /*25b0*/  IMAD.IADD R3, R5, 0x1, R12 ;  /* 0x0000000105037824 */ /* 0x000fe400078e020c */
[----:B------:R-:W-:-:S04]  /*25c0*/  IMAD.WIDE.U32 R6, R2, c[0x0][0x1e0], R236 ;  /* 0x0000780002067a25 */ /* 0x000fc800078e00ec */
[----:B------:R-:W-:-:S04]  /*25d0*/  IMAD.WIDE.U32 R8, R2, c[0x0][0x208], R236 ;  /* 0x0000820002087a25 */ /* 0x000fc800078e00ec */
[C---:B------:R-:W-:Y:S02]  /*25e0*/  IMAD R12, R2.reuse, c[0x0][0x1e4], R15 ;  /* 0x00007900020c7a24 */ /* 0x040fe400078e020f */
[----:B------:R-:W-:Y:S02]  /*25f0*/  IMAD R14, R2, c[0x0][0x20c], R14 ;  /* 0x00008300020e7a24 */ /* 0x000fe400078e020e */
[----:B------:R-:W-:Y:S01]  /*2600*/  IMAD R5, R11, c[0x0][0x1b0], RZ ;  /* 0x00006c000b057a24 */ /* 0x000fe200078e02ff */
[C---:B------:R-:W-:Y:S01]  /*2610*/  IADD3 R11, -R0.reuse, RZ, RZ ;  /* 0x000000ff000b7210 */ /* 0x040fe20007ffe1ff */
[----:B------:R-:W-:Y:S01]  /*2620*/  IMAD.MOV.U32 R2, RZ, RZ, R4 ;  /* 0x000000ffff027224 */ /* 0x000fe200078e0004 */
[----:B------:R-:W-:Y:S01]  /*2630*/  IADD3 R7, R7, R12, RZ ;  /* 0x0000000c07077210 */ /* 0x000fe20007ffe0ff */
[C---:B------:R-:W-:Y:S01]  /*2640*/  IMAD R4, R0.reuse, c[0x0][0x1b4], R5 ;  /* 0x00006d0000047a24 */ /* 0x040fe200078e0205 */
[----:B------:R-:W-:Y:S01]  /*2650*/  SEL R12, RZ, 0x1, P5 ;  /* 0x00000001ff0c7807 */ /* 0x000fe20002800000 */
[----:B------:R-:W-:-:S04]  /*2660*/  IMAD.WIDE.U32 R2, R0, c[0x0][0x1b0], R2 ;  /* 0x00006c0000027a25 */ /* 0x000fc800078e0002 */
[----:B------:R-:W-:Y:S01]  /*2670*/  IMAD R0, R11, c[0x0][0x2c4], R10 ;  /* 0x0000b1000b007a24 */ /* 0x000fe200078e020a */
[----:B------:R-:W-:Y:S01]  /*2680*/  IADD3 R3, R3, R4, RZ ;  /* 0x0000000403037210 */ /* 0x000fe20007ffe0ff */
[----:B------:R-:W-:Y:S01]  /*2690*/  IMAD.MOV.U32 R4, RZ, RZ, R8 ;  /* 0x000000ffff047224 */ /* 0x000fe200078e0008 */
[----:B------:R-:W-:Y:S01]  /*26a0*/  SEL R8, RZ, 0xffffffff, P4 ;  /* 0xffffffffff087807 */ /* 0x000fe20002000000 */
[----:B------:R-:W-:Y:S01]  /*26b0*/  IMAD.IADD R5, R9, 0x1, R14 ;  /* 0x0000000109057824 */ /* 0x000fe200078e020e */
[----:B------:R-:W-:Y:S02]  /*26c0*/  SHF.R.S32.HI R10, RZ, 0x1f, R0 ;  /* 0x0000001fff0a7819 */ /* 0x000fe40000011400 */
[----:B------:R-:W-:Y:S01]  /*26d0*/  SHF.L.U32 R11, R8, 0x1, RZ ;  /* 0x00000001080b7819 */ /* 0x000fe200000006ff */
[----:B------:R-:W-:-:S03]  /*26e0*/  IMAD.WIDE.U32 R8, R19, c[0x0][0x1e8], R6 ;  /* 0x00007a0013087a25 */ /* 0x000fc600078e0006 */
[----:B------:R-:W-:Y:S01]  /*26f0*/  LOP3.LUT R15, R11, 0x2, R12, 0xe2, !PT ;  /* 0x000000020b0f7812 */ /* 0x000fe200078ee20c */
[----:B------:R-:W-:Y:S02]  /*2700*/  IMAD R10, R10, c[0x0][0x1a8], RZ ;  /* 0x00006a000a0a7a24 */ /* 0x000fe400078e02ff */
[----:B------:R-:W-:-:S04]  /*2710*/  IMAD.WIDE.U32 R6, R0, c[0x0][0x1a8], R2 ;  /* 0x00006a0000067a25 */ /* 0x000fc800078e0002 */
[----:B------:R-:W-:Y:S01]  /*2720*/  IMAD R10, R0, c[0x0][0x1ac], R10 ;  /* 0x00006b00000a7a24 */ /* 0x000fe200078e020a */
[----:B----4-:R-:W-:Y:S01]  /*2730*/  @P3 SHF.R.S32.HI R0, RZ, 0x1f, R13 ;  /* 0x0000001fff003819 */ /* 0x010fe2000001140d */
[----:B------:R-:W-:Y:S01]  /*2740*/  @!P3 IMAD.MOV.U32 R0, RZ, RZ, R18 ;  /* 0x000000ffff00b224 */ /* 0x000fe200078e0012 */
[C---:B------:R-:W-:Y:S01]  /*2750*/  LEA R14, P1, R6.reuse, c[0x0][0x160], 0x1 ;  /* 0x00005800060e7a11 */ /* 0x040fe200078208ff */
[----:B------:R-:W-:Y:S01]  /*2760*/  IMAD.IADD R7, R7, 0x1, R10 ;  /* 0x0000000107077824 */ /* 0x000fe200078e020a */
[----:B------:R-:W-:Y:S01]  /*2770*/  @!P3 MOV R13, R243 ;  /* 0x000000f3000db202 */ /* 0x000fe20000000f00 */
[C---:B------:R-:W-:Y:S01]  /*2780*/  IMAD.WIDE.U32 R2, R19.reuse, c[0x0][0x210], R4 ;  /* 0x0000840013027a25 */ /* 0x040fe200078e0004 */
[----:B------:R-:W-:Y:S02]  /*2790*/  MOV R4, R8 ;  /* 0x0000000800047202 */ /* 0x000fe40000000f00 */
[----:B------:R-:W-:Y:S01]  /*27a0*/  LEA.HI.X R11, R6, c[0x0][0x164], R7, 0x1, P1 ;  /* 0x00005900060b7a11 */ /* 0x000fe200008f0c07 */
[C---:B------:R-:W-:Y:S01]  /*27b0*/  IMAD R5, R19.reuse, c[0x0][0x1ec], R9 ;  /* 0x00007b0013057a24 */ /* 0x040fe200078e0209 */
[----:B------:R-:W-:Y:S01]  /*27c0*/  SEL R6, R0, RZ, !P0 ;  /* 0x000000ff00067207 */ /* 0x000fe20004000000 */
[----:B------:R-:W-:Y:S01]  /*27d0*/  IMAD R3, R19, c[0x0][0x214], R3 ;  /* 0x0000850013037a24 */ /* 0x000fe200078e0203 */
[----:B------:R-:W-:Y:S01]  /*27e0*/  SEL R0, R13, RZ, !P0 ;  /* 0x000000ff0d007207 */ /* 0x000fe20004000000 */
[----:B------:R-:W-:Y:S01]  /*27f0*/  IMAD.IADD R9, R16, 0x1, R233 ;  /* 0x0000000110097824 */ /* 0x000fe200078e02e9 */
[----:B------:R-:W-:Y:S01]  /*2800*/  ISETP.GE.AND P3, PT, R239, c[0x0][0x1d4], PT ;  /* 0x00007500ef007a0c */ /* 0x000fe20003f66270 */
[----:B------:R-:W-:Y:S01]  /*2810*/  IMAD R8, R6, c[0x0][0x1f0], RZ ;  /* 0x00007c0006087a24 */ /* 0x000fe200078e02ff */
[----:B------:R-:W-:Y:S01]  /*2820*/  ISETP.GE.AND P1, PT, R236, c[0x0][0x198], PT ;  /* 0x00006600ec007a0c */ /* 0x000fe20003f26270 */
[----:B------:R-:W-:Y:S01]  /*2830*/  IMAD R7, R6, c[0x0][0x218], RZ ;  /* 0x0000860006077a24 */ /* 0x000fe200078e02ff */
[----:B------:R-:W-:Y:S01]  /*2840*/  ISETP.GE.AND P0, PT, R238, c[0x0][0x198], PT ;  /* 0x00006600ee007a0c */ /* 0x000fe20003f06270 */
[C---:B------:R-:W-:Y:S01]  /*2850*/  IMAD R8, R0.reuse, c[0x0][0x1f4], R8 ;  /* 0x00007d0000087a24 */ /* 0x040fe200078e0208 */
[----:B------:R-:W-:Y:S01]  /*2860*/  SEL R6, RZ, 0x4, P3 ;  /* 0x00000004ff067807 */ /* 0x000fe20001800000 */
[C---:B------:R-:W-:Y:S01]  /*2870*/  IMAD R7, R0.reuse, c[0x0][0x21c], R7 ;  /* 0x0000870000077a24 */ /* 0x040fe200078e0207 */
[----:B------:R-:W-:Y:S01]  /*2880*/  P2R R13, PR, RZ, 0x2 ;  /* 0x00000002ff0d7803 */ /* 0x000fe20000000000 */
[----:B------:R-:W-:Y:S01]  /*2890*/  IMAD.WIDE.U32 R220, R0, c[0x0][0x1f0], R4 ;  /* 0x00007c0000dc7a25 */ /* 0x000fe200078e0004 */
[----:B------:R-:W-:-:S02]  /*28a0*/  P2R R12, PR, RZ, 0x1 ;  /* 0x00000001ff0c7803 */ /* 0x000fc40000000000 */
[----:B------:R-:W-:Y:S01]  /*28b0*/  LOP3.LUT R15, R15, R6, RZ, 0xfc, !PT ;  /* 0x000000060f0f7212 */ /* 0x000fe200078efcff */
[----:B------:R-:W-:Y:S01]  /*28c0*/  IMAD.WIDE.U32 R222, R0, c[0x0][0x218], R2 ;  /* 0x0000860000de7a25 */ /* 0x000fe200078e0002 */
[----:B------:R-:W-:-:S04]  /*28d0*/  IADD3 R219, R221, R8, RZ ;  /* 0x00000008dddb7210 */ /* 0x000fc80007ffe0ff */
[----:B------:R-:W-:Y:S01]  /*28e0*/  IADD3 R224, R223, R7, RZ ;  /* 0x00000007dfe07210 */ /* 0x000fe20007ffe0ff */
[----:B------:R-:W-:Y:S05]  /*28f0*/  BRA.DIV ~URZ, `(.L_x_882) ;  /* 0x0000e5627f007947 */ /* 0x000fea000b800000 */
[----:B------:R1:W2:Y:S02]  /*2900*/  SHFL.IDX PT, R8, R11, RZ, 0x181f ;  /* 0x00181fff0b087589 */ /* 0x0002a400000e0000 */
.L_x_967:
[----:B------:R-:W-:Y:S05]  /*2910*/  BRA.DIV ~URZ, `(.L_x_883) ;  /* 0x0000e5b27f007947 */ /* 0x000fea000b800000 */
[----:B------:R3:W4:Y:S02]  /*2920*/  SHFL.IDX PT, R0, R14, RZ, 0x181f ;  /* 0x00181fff0e007589 */ /* 0x00072400000e0000 */
.L_x_968:
[----:B------:R-:W-:Y:S01]  /*2930*/  IMAD R10, R231, c[0x0][0x2c4], RZ ;  /* 0x0000b100e70a7a24 */ /* 0x000fe200078e02ff */
[----:B------:R-:W-:Y:S04]  /*2940*/  BSSY B0, `(.L_x_884) ;  /* 0x0000013000007945 */ /* 0x000fe80003800000 */
[----:B------:R-:W-:-:S13]  /*2950*/  ISETP.GE.AND P0, PT, R9, R10, PT ;  /* 0x0000000a0900720c */ /* 0x000fda0003f06270 */
[----:B------:R-:W-:Y:S05]  /*2960*/  @P0 BRA `(.L_x_885) ;  /* 0x0000010000000947 */ /* 0x000fea0003800000 */
[----:B------:R-:W5:Y:S04]  /*2970*/  LDL R2, [R1+0x14] ;  /* 0x0000140001027983 */ /* 0x000f680000100800 */
[----:B---3--:R-:W3:Y:S01]  /*2980*/  LDL R16, [R1+0x10] ;  /* 0x0000100001107983 */ /* 0x008ee20000100800 */
[----:B----4-:R-:W-:Y:S02]  /*2990*/  LEA R6, P0, R236, R0, 0x1 ;  /* 0x00000000ec067211 */ /* 0x010fe400078008ff */
[----:B------:R-:W-:Y:S02]  /*29a0*/  ISETP.NE.AND P1, PT, R12, RZ, PT ;  /* 0x000000ff0c00720c */ /* 0x000fe40003f25270 */
[----:B--2---:R-:W-:Y:S02]  /*29b0*/  LEA.HI.X R7, R236, R8, R237, 0x1, P0 ;  /* 0x00000008ec077211 */ /* 0x004fe400000f0ced */
[----:B------:R-:W-:-:S04]  /*29c0*/  LEA R4, P0, R238, R0, 0x1 ;  /* 0x00000000ee047211 */ /* 0x000fc800078008ff */
[----:B-----5:R-:W-:Y:S02]  /*29d0*/  LEA.HI.X R5, R238, R8, R2, 0x1, P0 ;  /* 0x00000008ee057211 */ /* 0x020fe400000f0c02 */
[----:B------:R-:W-:-:S04]  /*29e0*/  LEA R2, P0, R239, R0, 0x1 ;  /* 0x00000000ef027211 */ /* 0x000fc800078008ff */
[----:B---3--:R-:W-:Y:S02]  /*29f0*/  LEA.HI.X R3, R239, R8, R16, 0x1, P0 ;  /* 0x00000008ef037211 */ /* 0x008fe400000f0c10 */
[----:B------:R-:W-:-:S13]  /*2a00*/  ISETP.NE.AND P0, PT, R13, RZ, PT ;  /* 0x000000ff0d00720c */ /* 0x000fda0003f05270 */
[----:B------:R-:W-:Y:S01]  /*2a10*/  @!PT LDS RZ, [RZ] ;  /* 0x00000000fffff984 */ /* 0x000fe20000000800 */
[----:B------:R-:W-:Y:S01]  /*2a20*/  @!PT LDS RZ, [RZ] ;  /* 0x00000000fffff984 */ /* 0x000fe20000000800 */
[----:B------:R-:W-:Y:S01]  /*2a30*/  @!PT LDS RZ, [RZ] ;  /* 0x00000000fffff984 */ /* 0x000fe20000000800 */
[----:B------:R2:W-:Y:S04]  /*2a40*/  LDGSTS.E.BYPASS.LTC128B.128 [R207+0xc100], [R6.64], !P0 ;  /* 0x0c10000006cf7fae */ /* 0x0005e8000c101d46 */
[----:B------:R2:W-:Y:S04]  /*2a50*/  LDGSTS.E.BYPASS.LTC128B.128 [R207+0x10100], [R4.64], !P1 ;  /* 0x1010000004cf7fae */ /* 0x0005e8000c901d46 */
[----:B------:R2:W-:Y:S02]  /*2a60*/  LDGSTS.E.BYPASS.LTC128B.128 [R207+0x14100], [R2.64], !P6 ;  /* 0x1410000002cf7fae */ /* 0x0005e4000f101d46 */
.L_x_885:
[----:B------:R-:W-:Y:S05]  /*2a70*/  BSYNC B0 ;  /* 0x0000000000007941 */ /* 0x000fea0003800000 */
.L_x_884:
[----:B------:R-:W-:Y:S05]  /*2a80*/  BRA.DIV ~URZ, `(.L_x_886) ;  /* 0x0000e4a27f007947 */ /* 0x000fea000b800000 */
[----:B--2---:R2:W1:Y:S04]  /*2a90*/  SHFL.IDX PT, R8, R11, 0x1, 0x181f ;  /* 0x00381f000b087f89 */ /* 0x00446800000e0000 */
[----:B----4-:R2:W4:Y:S02]  /*2aa0*/  SHFL.IDX PT, R0, R14, 0x1, 0x181f ;  /* 0x00381f000e007f89 */ /* 0x01052400000e0000 */
.L_x_969:
[----:B------:R-:W-:Y:S01]  /*2ab0*/  IADD3 R2, R9, 0x20, RZ ;  /* 0x0000002009027810 */ /* 0x000fe20007ffe0ff */
[----:B------:R-:W-:Y:S03]  /*2ac0*/  BSSY B0, `(.L_x_887) ;  /* 0x0000013000007945 */ /* 0x000fe60003800000 */
[----:B------:R-:W-:-:S13]  /*2ad0*/  ISETP.GE.AND P0, PT, R2, R10, PT ;  /* 0x0000000a0200720c */ /* 0x000fda0003f06270 */
[----:B------:R-:W-:Y:S05]  /*2ae0*/  @P0 BRA `(.L_x_888) ;  /* 0x0000010000000947 */ /* 0x000fea0003800000 */
[----:B------:R-:W5:Y:S04]  /*2af0*/  LDL R3, [R1+0x14] ;  /* 0x0000140001037983 */ /* 0x000f680000100800 */
[----:B--2---:R-:W2:Y:S01]  /*2b00*/  LDL R16, [R1+0x10] ;  /* 0x0000100001107983 */ /* 0x004ea20000100800 */
[----:B----4-:R-:W-:Y:S02]  /*2b10*/  LEA R6, P0, R236, R0, 0x1 ;  /* 0x00000000ec067211 */ /* 0x010fe400078008ff */
[----:B------:R-:W-:Y:S02]  /*2b20*/  ISETP.NE.AND P1, PT, R12, RZ, PT ;  /* 0x000000ff0c00720c */ /* 0x000fe40003f25270 */
[----:B-1----:R-:W-:Y:S02]  /*2b30*/  LEA.HI.X R7, R236, R8, R237, 0x1, P0 ;  /* 0x00000008ec077211 */ /* 0x002fe400000f0ced */
[----:B------:R-:W-:-:S04]  /*2b40*/  LEA R4, P0, R238, R0, 0x1 ;  /* 0x00000000ee047211 */ /* 0x000fc800078008ff */
[----:B-----5:R-:W-:Y:S02]  /*2b50*/  LEA.HI.X R5, R238, R8, R3, 0x1, P0 ;  /* 0x00000008ee057211 */ /* 0x020fe400000f0c03 */
[----:B------:R-:W-:-:S04]  /*2b60*/  LEA R2, P0, R239, R0, 0x1 ;  /* 0x00000000ef027211 */ /* 0x000fc800078008ff */
[----:B--2---:R-:W-:Y:S02]  /*2b70*/  LEA.HI.X R3, R239, R8, R16, 0x1, P0 ;  /* 0x00000008ef037211 */ /* 0x004fe400000f0c10 */
[----:B------:R-:W-:-:S13]  /*2b80*/  ISETP.NE.AND P0, PT, R13, RZ, PT ;  /* 0x000000ff0d00720c */ /* 0x000fda0003f05270 */
[----:B------:R-:W-:Y:S01]  /*2b90*/  @!PT LDS RZ, [RZ] ;  /* 0x00000000fffff984 */ /* 0x000fe20000000800 */
[----:B------:R-:W-:Y:S01]  /*2ba0*/  @!PT LDS RZ, [RZ] ;  /* 0x00000000fffff984 */ /* 0x000fe20000000800 */
[----:B------:R-:W-:Y:S01]  /*2bb0*/  @!PT LDS RZ, [RZ] ;  /* 0x00000000fffff984 */ /* 0x000fe20000000800 */
[----:B------:R1:W-:Y:S04]  /*2bc0*/  LDGSTS.E.BYPASS.LTC128B.128 [R207+0xd100], [R6.64], !P0 ;  /* 0x0d10000006cf7fae */ /* 0x0003e8000c101d46 */
[----:B------:R1:W-:Y:S04]  /*2bd0*/  LDGSTS.E.BYPASS.LTC128B.128 [R207+0x11100], [R4.64], !P1 ;  /* 0x1110000004cf7fae */ /* 0x0003e8000c901d46 */
[----:B------:R1:W-:Y:S02]  /*2be0*/  LDGSTS.E.BYPASS.LTC128B.128 [R207+0x15100], [R2.64], !P6 ;  /* 0x1510000002cf7fae */ /* 0x0003e4000f101d46 */
.L_x_888:
[----:B------:R-:W-:Y:S05]  /*2bf0*/  BSYNC B0 ;  /* 0x0000000000007941 */ /* 0x000fea0003800000 */
.L_x_887:
[----:B------:R-:W-:Y:S05]  /*2c00*/  BRA.DIV ~URZ, `(.L_x_889) ;  /* 0x0000e3e27f007947 */ /* 0x000fea000b800000 */
[----:B-1----:R1:W2:Y:S02]  /*2c10*/  SHFL.IDX PT, R8, R11, 0x2, 0x181f ;  /* 0x00581f000b087f89 */ /* 0x0022a400000e0000 */
.L_x_970:
[----:B------:R-:W-:Y:S05]  /*2c20*/  BRA.DIV ~URZ, `(.L_x_890) ;  /* 0x0000e4327f007947 */ /* 0x000fea000b800000 */
[----:B----4-:R4:W1:Y:S02]  /*2c30*/  SHFL.IDX PT, R0, R14, 0x2, 0x181f ;  /* 0x00581f000e007f89 */ /* 0x01086400000e0000 */
.L_x_971:
[----:B------:R-:W-:Y:S01]  /*2c40*/  IADD3 R2, R9, 0x40, RZ ;  /* 0x0000004009027810 */ /* 0x000fe20007ffe0ff */
[----:B------:R-:W-:Y:S03]  /*2c50*/  BSSY B0, `(.L_x_891) ;  /* 0x0000013000007945 */ /* 0x000fe60003800000 */
[----:B------:R-:W-:-:S13]  /*2c60*/  ISETP.GE.AND P0, PT, R2, R10, PT ;  /* 0x0000000a0200720c */ /* 0x000fda0003f06270 */
[----:B------:R-:W-:Y:S05]  /*2c70*/  @P0 BRA `(.L_x_892) ;  /* 0x0000010000000947 */ /* 0x000fea0003800000 */
[----:B------:R-:W5:Y:S04]  /*2c80*/  LDL R3, [R1+0x14] ;  /* 0x0000140001037983 */ /* 0x000f680000100800 */
[----:B---3--:R-:W3:Y:S01]  /*2c90*/  LDL R16, [R1+0x10] ;  /* 0x0000100001107983 */ /* 0x008ee20000100800 */
[----:B-1----:R-:W-:Y:S02]  /*2ca0*/  LEA R6, P0, R236, R0, 0x1 ;  /* 0x00000000ec067211 */ /* 0x002fe400078008ff */
        /* <DEDUP_REMOVED lines=13> */
.L_x_892:
[----:B------:R-:W-:Y:S05]  /*2d80*/  BSYNC B0 ;  /* 0x0000000000007941 */ /* 0x000fea0003800000 */
.L_x_891:
[----:B------:R-:W-:Y:S05]  /*2d90*/  BRA.DIV ~URZ, `(.L_x_893) ;  /* 0x0000e3227f007947 */ /* 0x000fea000b800000 */
[----:B-1----:R1:W3:Y:S04]  /*2da0*/  SHFL.IDX PT, R6, R11, 0x3, 0x181f ;  /* 0x00781f000b067f89 */ /* 0x0022e800000e0000 */
[----:B------:R1:W4:Y:S02]  /*2db0*/  SHFL.IDX PT, R0, R14, 0x3, 0x181f ;  /* 0x00781f000e007f89 */ /* 0x00032400000e0000 */
.L_x_972:
[----:B--2---:R-:W2:Y:S04]  /*2dc0*/  LDL R8, [R1+0x14] ;  /* 0x0000140001087983 */ /* 0x004ea80000100800 */
[----:B----4-:R-:W4:Y:S01]  /*2dd0*/  LDL R16, [R1+0x10] ;  /* 0x0000100001107983 */ /* 0x010f220000100800 */
[----:B------:R-:W-:Y:S01]  /*2de0*/  IADD3 R2, R9, 0x60, RZ ;  /* 0x0000006009027810 */ /* 0x000fe20007ffe0ff */
[----:B------:R-:W-:Y:S01]  /*2df0*/  IMAD R100, R68, -0x40, R230 ;  /* 0xffffffc044647824 */ /* 0x000fe200078e02e6 */
[----:B-1-3--:R-:W-:Y:S01]  /*2e00*/  P2R R14, PR, RZ, 0x4 ;  /* 0x00000004ff0e7803 */ /* 0x00afe20000000000 */
[----:B------:R-:W1:Y:S01]  /*2e10*/  S2R R7, SR_TID.X ;  /* 0x0000000000077919 */ /* 0x000e620000002100 */
[----:B------:R-:W-:-:S02]  /*2e20*/  ISETP.GE.AND P1, PT, R2, R10, PT ;  /* 0x0000000a0200720c */ /* 0x000fc40003f26270 */
[----:B------:R-:W-:Y:S01]  /*2e30*/  ISETP.NE.AND P2, PT, R12, RZ, PT ;  /* 0x000000ff0c00720c */ /* 0x000fe20003f45270 */
[----:B------:R3:W5:Y:S10]  /*2e40*/  LDL R208, [R1+0x8] ;  /* 0x0000080001d07983 */ /* 0x0007740000100800 */
[----:B------:R-:W-:-:S04]  /*2e50*/  @!P1 LEA R4, P0, R236, R0, 0x1 ;  /* 0x00000000ec049211 */ /* 0x000fc800078008ff */
[----:B------:R-:W-:Y:S02]  /*2e60*/  @!P1 LEA.HI.X R5, R236, R6, R237, 0x1, P0 ;  /* 0x00000006ec059211 */ /* 0x000fe400000f0ced */
[----:B------:R-:W-:Y:S02]  /*2e70*/  @!P1 LEA R2, P0, R238, R0, 0x1 ;  /* 0x00000000ee029211 */ /* 0x000fe400078008ff */
[----:B-1----:R-:W-:-:S04]  /*2e80*/  SHF.R.S32.HI R11, RZ, 0x1f, R7 ;  /* 0x0000001fff0b7819 */ /* 0x002fc80000011407 */
[----:B------:R-:W-:Y:S02]  /*2e90*/  LEA.HI R11, R11, R7, RZ, 0x3 ;  /* 0x000000070b0b7211 */ /* 0x000fe400078f18ff */
[----:B------:R-:W-:Y:S02]  /*2ea0*/  SHF.R.S32.HI R7, RZ, 0x1f, R68 ;  /* 0x0000001fff077819 */ /* 0x000fe40000011444 */
[----:B------:R-:W-:Y:S02]  /*2eb0*/  SHF.R.S32.HI R11, RZ, 0x3, R11 ;  /* 0x00000003ff0b7819 */ /* 0x000fe4000001140b */
[----:B--2---:R-:W-:Y:S01]  /*2ec0*/  @!P1 LEA.HI.X R3, R238, R6, R8, 0x1, P0 ;  /* 0x00000006ee039211 */ /* 0x004fe200000f0c08 */
[----:B------:R-:W-:Y:S01]  /*2ed0*/  IMAD R8, R7, c[0x0][0x1e0], RZ ;  /* 0x0000780007087a24 */ /* 0x000fe200078e02ff */
[----:B------:R-:W-:-:S13]  /*2ee0*/  ISETP.NE.AND P0, PT, R13, RZ, PT ;  /* 0x000000ff0d00720c */ /* 0x000fda0003f05270 */
[----:B------:R-:W-:Y:S01]  /*2ef0*/  @!PT LDS RZ, [RZ] ;  /* 0x00000000fffff984 */ /* 0x000fe20000000800 */
[----:B------:R-:W-:Y:S01]  /*2f00*/  @!PT LDS RZ, [RZ] ;  /* 0x00000000fffff984 */ /* 0x000fe20000000800 */
[----:B------:R-:W-:Y:S01]  /*2f10*/  @!PT LDS RZ, [RZ] ;  /* 0x00000000fffff984 */ /* 0x000fe20000000800 */
[----:B------:R1:W-:Y:S04]  /*2f20*/  @!P1 LDGSTS.E.BYPASS.LTC128B.128 [R207+0xf100], [R4.64], !P0 ;  /* 0x0f10000004cf9fae */ /* 0x0003e8000c101d46 */
[----:B------:R2:W-:Y:S01]  /*2f30*/  @!P1 LDGSTS.E.BYPASS.LTC128B.128 [R207+0x13100], [R2.64], !P2 ;  /* 0x1310000002cf9fae */ /* 0x0005e2000d101d46 */
[----:B-1----:R-:W-:Y:S01]  /*2f40*/  IMAD.IADD R4, R230, 0x1, -R11 ;  /* 0x00000001e6047824 */ /* 0x002fe200078e0a0b */
[----:B--2---:R-:W-:-:S03]  /*2f50*/  @!P1 LEA R2, P0, R239, R0, 0x1 ;  /* 0x00000000ef029211 */ /* 0x004fc600078008ff */
[C---:B------:R-:W-:Y:S02]  /*2f60*/  IMAD R0, R68.reuse, -0x40, R4 ;  /* 0xffffffc044007824 */ /* 0x040fe400078e0204 */
[----:B------:R-:W-:Y:S01]  /*2f70*/  IMAD.WIDE.U32 R4, R68, c[0x0][0x1e0], RZ ;  /* 0x0000780044047a25 */ /* 0x000fe200078e00ff */
[----:B----4-:R-:W-:Y:S02]  /*2f80*/  @!P1 LEA.HI.X R3, R239, R6, R16, 0x1, P0 ;  /* 0x00000006ef039211 */ /* 0x010fe400000f0c10 */
[----:B------:R-:W-:Y:S01]  /*2f90*/  ISETP.GE.AND P0, PT, R0, 0x1, PT ;  /* 0x000000010000780c */ /* 0x000fe20003f06270 */
[----:B------:R-:W-:Y:S02]  /*2fa0*/  IMAD R6, R68, c[0x0][0x1e4], R8 ;  /* 0x0000790044067a24 */ /* 0x000fe400078e0208 */
[----:B------:R1:W-:Y:S01]  /*2fb0*/  @!P1 LDGSTS.E.BYPASS.LTC128B.128 [R207+0x17100], [R2.64], !P6 ;  /* 0x1710000002cf9fae */ /* 0x0003e2000f101d46 */
[----:B------:R-:W-:Y:S02]  /*2fc0*/  ISETP.GE.AND P6, PT, R0, 0x21, PT ;  /* 0x000000210000780c */ /* 0x000fe40003fc6270 */
[----:B------:R-:W-:Y:S01]  /*2fd0*/  LEA R0, P1, R4, R220, 0x6 ;  /* 0x000000dc04007211 */ /* 0x000fe200078230ff */
[----:B------:R-:W0:Y:S01]  /*2fe0*/  LDGDEPBAR ;  /* 0x00000000000079af */ /* 0x000e220000000000 */
[----:B------:R-:W-:Y:S03]  /*2ff0*/  WARPSYNC 0xffffffff ;  /* 0xffffffff00007948 */ /* 0x000fe60003800000 */
[----:B------:R-:W-:Y:S01]  /*3000*/  BAR.SYNC.DEFER_BLOCKING 0x0 ;  /* 0x0000000000007b1d */ /* 0x000fe20000010000 */
[----:B-1----:R-:W-:Y:S01]  /*3010*/  IMAD.IADD R2, R5, 0x1, R6 ;  /* 0x0000000105027824 */ /* 0x002fe200078e0206 */
[----:B------:R-:W-:-:S04]  /*3020*/  MOV R3, 0x20 ;  /* 0x0000002000037802 */ /* 0x000fc80000000f00 */
[----:B------:R-:W-:Y:S01]  /*3030*/  LEA.HI.X R2, R4, R219, R2, 0x6, P1 ;  /* 0x000000db04027211 */ /* 0x000fe200008f3402 */
[----:B------:R-:W-:Y:S01]  /*3040*/  IMAD.WIDE.U32 R8, R3, c[0x0][0x1e0], RZ ;  /* 0x0000780003087a25 */ /* 0x000fe200078e00ff */
[----:B------:R-:W-:-:S03]  /*3050*/  @P0 LEA R4, P1, R0, c[0x0][0x1c8], 0x1 ;  /* 0x0000720000040a11 */ /* 0x000fc600078208ff */
[----:B------:R-:W-:Y:S01]  /*3060*/  IMAD R3, R3, c[0x0][0x1e4], RZ ;  /* 0x0000790003037a24 */ /* 0x000fe200078e02ff */
[C---:B------:R-:W-:Y:S02]  /*3070*/  @P0 LEA.HI.X R5, R0.reuse, c[0x0][0x1cc], R2, 0x1, P1 ;  /* 0x0000730000050a11 */ /* 0x040fe400008f0c02 */
[----:B------:R-:W-:-:S03]  /*3080*/  @P6 IADD3 R0, P1, R0, R8, RZ ;  /* 0x0000000800006210 */ /* 0x000fc60007f3e0ff */
[----:B------:R-:W-:Y:S01]  /*3090*/  @!PT LDS RZ, [RZ] ;  /* 0x00000000fffff984 */ /* 0x000fe20000000800 */
[----:B------:R-:W-:Y:S01]  /*30a0*/  @!PT LDS RZ, [RZ] ;  /* 0x00000000fffff984 */ /* 0x000fe20000000800 */
[----:B------:R-:W-:Y:S01]  /*30b0*/  @!PT LDS RZ, [RZ] ;  /* 0x00000000fffff984 */ /* 0x000fe20000000800 */
[----:B------:R1:W-:Y:S01]  /*30c0*/  @P0 LDGSTS.E.BYPASS.LTC128B.128 [R207+0x6100], [R4.64], !P5 ;  /* 0x0610000004cf0fae */ /* 0x0003e2000e901d46 */
[----:B------:R-:W-:Y:S02]  /*30d0*/  @P6 IADD3.X R3, R2, R9, R3, P1, !PT ;  /* 0x0000000902036210 */ /* 0x000fe40000ffe403 */
[C---:B------:R-:W-:Y:S01]  /*30e0*/  @P6 LEA R2, P1, R0.reuse, c[0x0][0x1c8], 0x1 ;  /* 0x0000720000026a11 */ /* 0x040fe200078208ff */
[----:B------:R1:W-:Y:S03]  /*30f0*/  @P0 LDGSTS.E.BYPASS.LTC128B.128 [R207+0x8100], [R4.64+0x80], !P4 ;  /* 0x0810008004cf0fae */ /* 0x0003e6000e101d46 */
[----:B------:R-:W-:Y:S01]  /*3100*/  @P6 LEA.HI.X R3, R0, c[0x0][0x1cc], R3, 0x1, P1 ;  /* 0x0000730000036a11 */ /* 0x000fe200008f0c03 */
[----:B------:R1:W-:Y:S01]  /*3110*/  @P0 LDGSTS.E.BYPASS.LTC128B.128 [R207+0xa100], [R4.64+0x100], !P3 ;  /* 0x0a10010004cf0fae */ /* 0x0003e2000d901d46 */
[----:B------:R-:W-:-:S03]  /*3120*/  IMAD R0, R7, c[0x0][0x208], RZ ;  /* 0x0000820007007a24 */ /* 0x000fc600078e02ff */
[----:B------:R2:W-:Y:S01]  /*3130*/  @P6 LDGSTS.E.BYPASS.LTC128B.128 [R207+0x7100], [R2.64], !P5 ;  /* 0x0710000002cf6fae */ /* 0x0005e2000e901d46 */
[----:B------:R-:W-:-:S03]  /*3140*/  IMAD R6, R68, c[0x0][0x20c], R0 ;  /* 0x0000830044067a24 */ /* 0x000fc600078e0200 */
[----:B------:R2:W-:Y:S04]  /*3150*/  @P6 LDGSTS.E.BYPASS.LTC128B.128 [R207+0x9100], [R2.64+0x80], !P4 ;  /* 0x0910008002cf6fae */ /* 0x0005e8000e101d46 */
[----:B------:R2:W-:Y:S04]  /*3160*/  @P6 LDGSTS.E.BYPASS.LTC128B.128 [R207+0xb100], [R2.64+0x100], !P3 ;  /* 0x0b10010002cf6fae */ /* 0x0005e8000d901d46 */
[----:B------:R-:W0:Y:S01]  /*3170*/  LDGDEPBAR ;  /* 0x00000000000079af */ /* 0x000e220000000000 */
[----:B-1----:R-:W-:-:S05]  /*3180*/  IMAD.WIDE.U32 R4, R68, c[0x0][0x208], RZ ;  /* 0x0000820044047a25 */ /* 0x002fca00078e00ff */
[----:B------:R-:W-:Y:S02]  /*3190*/  LEA R0, P1, R4, R222, 0x6 ;  /* 0x000000de04007211 */ /* 0x000fe400078230ff */
[----:B--2---:R-:W-:Y:S01]  /*31a0*/  IADD3 R3, R5, R6, RZ ;  /* 0x0000000605037210 */ /* 0x004fe20007ffe0ff */
[----:B------:R-:W-:-:S04]  /*31b0*/  DEPBAR.LE SB0, 0x1 ;  /* 0x000080400000791a */ /* 0x000fc80000000000 */
[----:B------:R-:W-:-:S04]  /*31c0*/  DEPBAR.LE SB0, 0x0 ;  /* 0x000080000000791a */ /* 0x000fc80000000000 */
[----:B------:R-:W-:Y:S01]  /*31d0*/  BAR.SYNC.DEFER_BLOCKING 0x0 ;  /* 0x0000000000007b1d */ /* 0x000fe20000010000 */
[----:B------:R-:W-:Y:S01]  /*31e0*/  LEA R2, P0, R0, c[0x0][0x1f8], 0x1 ;  /* 0x00007e0000027a11 */ /* 0x000fe200078008ff */
[----:B------:R-:W-:Y:S01]  /*31f0*/  IMAD.MOV.U32 R5, RZ, RZ, c[0x0][0x208] ;  /* 0x00008200ff057624 */ /* 0x000fe200078e00ff */
[----:B------:R-:W-:Y:S02]  /*3200*/  LEA.HI.X R3, R4, R224, R3, 0x6, P1 ;  /* 0x000000e004037211 */ /* 0x000fe400008f3403 */
[----:B------:R-:W-:Y:S02]  /*3210*/  LOP3.LUT R4, R15, 0x1, RZ, 0xc0, !PT ;  /* 0x000000010f047812 */ /* 0x000fe400078ec0ff */
[----:B------:R-:W-:Y:S01]  /*3220*/  LEA.HI.X R3, R0, c[0x0][0x1fc], R3, 0x1, P0 ;  /* 0x00007f0000037a11 */ /* 0x000fe200000f0c03 */
[----:B------:R-:W-:Y:S01]  /*3230*/  IMAD.IADD R0, R100, 0x1, -R11 ;  /* 0x0000000164007824 */ /* 0x000fe200078e0a0b */
[----:B------:R-:W-:Y:S02]  /*3240*/  MOV R6, c[0x0][0x20c] ;  /* 0x0000830000067a02 */ /* 0x000fe40000000f00 */
[----:B------:R-:W-:-:S02]  /*3250*/  LEA R12, P0, R5, R2, 0x6 ;  /* 0x00000002050c7211 */ /* 0x000fc400078030ff */
[----:B------:R-:W-:Y:S02]  /*3260*/  ISETP.NE.U32.AND P6, PT, R4, 0x1, PT ;  /* 0x000000010400780c */ /* 0x000fe40003fc5070 */
[----:B------:R-:W-:Y:S02]  /*3270*/  LEA.HI.X R13, R5, R3, R6, 0x6, P0 ;  /* 0x00000003050d7211 */ /* 0x000fe400000f3406 */
[----:B------:R-:W-:Y:S01]  /*3280*/  ISETP.LT.OR P0, PT, R0, 0x1, P6 ;  /* 0x000000010000780c */ /* 0x000fe20003701670 */
[----:B------:R-:W-:Y:S04]  /*3290*/  LDSM.16.M88.4 R8, [R191] ;  /* 0x00000000bf08783b */ /* 0x000fe80000000200 */
[----:B------:R-:W1:Y:S01]  /*32a0*/  LDSM.16.M88.4 R20, [R184] ;  /* 0x00000000b814783b */ /* 0x000e620000000200 */
[----:B------:R-:W-:-:S03]  /*32b0*/  LOP3.LUT P1, RZ, R15, 0x2, RZ, 0xc0, !PT ;  /* 0x000000020fff7812 */ /* 0x000fc6000782c0ff */
[----:B------:R-:W2:Y:S04]  /*32c0*/  LDSM.16.M88.4 R16, [R184+0x800] ;  /* 0x00080000b810783b */ /* 0x000ea80000000200 */
[----:B------:R-:W4:Y:S04]  /*32d0*/  LDSM.16.M88.4 R24, [R184+0x1000] ;  /* 0x00100000b818783b */ /* 0x000f280000000200 */
[----:B------:R-:W1:Y:S04]  /*32e0*/  LDSM.16.M88.4 R32, [R184+0x1800] ;  /* 0x00180000b820783b */ /* 0x000e680000000200 */
[----:B------:R-:W-:Y:S04]  /*32f0*/  LDSM.16.M88.4 R4, [R192] ;  /* 0x00000000c004783b */ /* 0x000fe80000000200 */
[----:B------:R-:W2:Y:S04]  /*3300*/  LDSM.16.M88.4 R48, [R195] ;  /* 0x00000000c330783b */ /* 0x000ea80000000200 */
[----:B------:R-:W2:Y:S04]  /*3310*/  LDSM.16.M88.4 R56, [R206] ;  /* 0x00000000ce38783b */ /* 0x000ea80000000200 */
[----:B------:R-:W2:Y:S04]  /*3320*/  LDSM.16.M88.4 R60, [R205] ;  /* 0x00000000cd3c783b */ /* 0x000ea80000000200 */
[----:B------:R-:W2:Y:S04]  /*3330*/  LDSM.16.M88.4 R76, [R204] ;  /* 0x00000000cc4c783b */ /* 0x000ea80000000200 */
        /* <DEDUP_REMOVED lines=11> */
[C---:B-1----:R-:W-:Y:S08]  /*33f0*/  HMMA.16816.F32.BF16 R28, R8.reuse, R20, RZ ;  /* 0x00000014081c723c */ /* 0x042ff000000418ff */
[C---:B------:R-:W-:Y:S02]  /*3400*/  HMMA.16816.F32.BF16 R36, R8.reuse, R22, RZ ;  /* 0x000000160824723c */ /* 0x040fe400000418ff */
[----:B------:R3:W-:Y:S04]  /*3410*/  LDGSTS.E.BYPASS.LTC128B.128 [R207+0x4100], [R2.64+0x100], !P2 ;  /* 0x0410010002cf7fae */ /* 0x0007e8000d101d46 */
[----:B------:R1:W-:Y:S02]  /*3420*/  LDGSTS.E.BYPASS.LTC128B.128 [R207+0x1100], [R12.64], !P6 ;  /* 0x011000000ccf7fae */ /* 0x0003e4000f101d46 */
[C---:B--2---:R-:W-:Y:S02]  /*3430*/  HMMA.16816.F32.BF16 R40, R8.reuse, R16, RZ ;  /* 0x000000100828723c */ /* 0x044fe400000418ff */
[----:B------:R1:W-:Y:S04]  /*3440*/  LDGSTS.E.BYPASS.LTC128B.128 [R207+0x3100], [R12.64+0x80], !P1 ;  /* 0x031000800ccf7fae */ /* 0x0003e8000c901d46 */
[----:B------:R1:W-:Y:S02]  /*3450*/  LDGSTS.E.BYPASS.LTC128B.128 [R207+0x5100], [R12.64+0x100], !P0 ;  /* 0x051001000ccf7fae */ /* 0x0003e4000c101d46 */
[C---:B------:R-:W-:Y:S02]  /*3460*/  HMMA.16816.F32.BF16 R16, R8.reuse, R18, RZ ;  /* 0x000000120810723c */ /* 0x040fe400000418ff */
[----:B------:R-:W-:Y:S04]  /*3470*/  LDSM.16.M88.4 R20, [R194] ;  /* 0x00000000c214783b */ /* 0x000fe80000000200 */
[----:B------:R-:W2:Y:S02]  /*3480*/  LDSM.16.M88.4 R64, [R190] ;  /* 0x00000000be40783b */ /* 0x000ea40000000200 */
[----:B----4-:R-:W-:Y:S02]  /*3490*/  HMMA.16816.F32.BF16 R44, R8, R24, RZ ;  /* 0x00000018082c723c */ /* 0x010fe400000418ff */
[----:B------:R-:W4:Y:S01]  /*34a0*/  LDSM.16.M88.4 R72, [R190+0x800] ;  /* 0x00080000be48783b */ /* 0x000f220000000200 */
[----:B------:R-:W-:-:S03]  /*34b0*/  ISETP.NE.AND P2, PT, R14, RZ, PT ;  /* 0x000000ff0e00720c */ /* 0x000fc60003f45270 */
[----:B------:R-:W2:Y:S02]  /*34c0*/  LDSM.16.M88.4 R84, [R190+0x1000] ;  /* 0x00100000be54783b */ /* 0x000ea40000000200 */
[C---:B------:R-:W-:Y:S02]  /*34d0*/  HMMA.16816.F32.BF16 R24, R8.reuse, R26, RZ ;  /* 0x0000001a0818723c */ /* 0x040fe400000418ff */
[----:B------:R-:W-:Y:S04]  /*34e0*/  LDSM.16.M88.4 R80, [R187+0x800] ;  /* 0x00080000bb50783b */ /* 0x000fe80000000200 */
[----:B------:R-:W-:Y:S02]  /*34f0*/  LDSM.16.M88.4 R92, [R187+0x1000] ;  /* 0x00100000bb5c783b */ /* 0x000fe40000000200 */
[C---:B------:R-:W-:Y:S02]  /*3500*/  HMMA.16816.F32.BF16 R52, R8.reuse, R32, RZ ;  /* 0x000000200834723c */ /* 0x040fe400000418ff */
[----:B------:R-:W-:Y:S04]  /*3510*/  LDSM.16.M88.4 R88, [R184+0x3000] ;  /* 0x00300000b858783b */ /* 0x000fe80000000200 */
[----:B------:R-:W0:Y:S02]  /*3520*/  LDGDEPBAR ;  /* 0x00000000000079af */ /* 0x000e240000000000 */
[----:B-1----:R-:W-:Y:S08]  /*3530*/  HMMA.16816.F32.BF16 R12, R8, R34, RZ ;  /* 0x00000022080c723c */ /* 0x002ff000000418ff */
[C---:B------:R-:W-:Y:S08]  /*3540*/  HMMA.16816.F32.BF16 R8, R4.reuse, R48, R28 ;  /* 0x000000300408723c */ /* 0x040ff0000004181c */
[C---:B------:R-:W-:Y:S01]  /*3550*/  HMMA.16816.F32.BF16 R28, R4.reuse, R50, R36 ;  /* 0x00000032041c723c */ /* 0x040fe20000041824 */
[----:B------:R-:W1:Y:S07]  /*3560*/  LDSM.16.M88.4 R48, [R190+0x1800] ;  /* 0x00180000be30783b */ /* 0x000e6e0000000200 */
[C---:B------:R-:W-:Y:S08]  /*3570*/  HMMA.16816.F32.BF16 R32, R4.reuse, R56, R40 ;  /* 0x000000380420723c */ /* 0x040ff00000041828 */
[C---:B------:R-:W-:Y:S01]  /*3580*/  HMMA.16816.F32.BF16 R36, R4.reuse, R58, R16 ;  /* 0x0000003a0424723c */ /* 0x040fe20000041810 */
[----:B------:R-:W-:Y:S04]  /*3590*/  LDSM.16.M88.4 R16, [R193] ;  /* 0x00000000c110783b */ /* 0x000fe80000000200 */
[----:B------:R-:W1:Y:S03]  /*35a0*/  LDSM.16.M88.4 R56, [R187] ;  /* 0x00000000bb38783b */ /* 0x000e660000000200 */
[C---:B------:R-:W-:Y:S08]  /*35b0*/  HMMA.16816.F32.BF16 R40, R4.reuse, R60, R44 ;  /* 0x0000003c0428723c */ /* 0x040ff0000004182c */
[C---:B------:R-:W-:Y:S01]  /*35c0*/  HMMA.16816.F32.BF16 R44, R4.reuse, R62, R24 ;  /* 0x0000003e042c723c */ /* 0x040fe20000041818 */
[----:B------:R-:W1:Y:S07]  /*35d0*/  LDSM.16.M88.4 R60, [R187+0x1800] ;  /* 0x00180000bb3c783b */ /* 0x000e6e0000000200 */
[C---:B------:R-:W-:Y:S08]  /*35e0*/  HMMA.16816.F32.BF16 R52, R4.reuse, R76, R52 ;  /* 0x0000004c0434723c */ /* 0x040ff00000041834 */
[----:B------:R-:W-:Y:S01]  /*35f0*/  HMMA.16816.F32.BF16 R24, R4, R78, R12 ;  /* 0x0000004e0418723c */ /* 0x000fe2000004180c */
[----:B------:R-:W-:Y:S04]  /*3600*/  LDSM.16.M88.4 R12, [R191+0x4000] ;  /* 0x00400000bf0c783b */ /* 0x000fe80000000200 */
[----:B------:R-:W-:Y:S03]  /*3610*/  LDSM.16.M88.4 R76, [R184+0x2800] ;  /* 0x00280000b84c783b */ /* 0x000fe60000000200 */
[C---:B--2---:R-:W-:Y:S08]  /*3620*/  HMMA.16816.F32.BF16 R8, R20.reuse, R64, R8 ;  /* 0x000000401408723c */ /* 0x044ff00000041808 */
[C---:B------:R-:W-:Y:S01]  /*3630*/  HMMA.16816.F32.BF16 R4, R20.reuse, R66, R28 ;  /* 0x000000421404723c */ /* 0x040fe2000004181c */
[----:B------:R-:W-:Y:S07]  /*3640*/  LDSM.16.M88.4 R64, [R203] ;  /* 0x00000000cb40783b */ /* 0x000fee0000000200 */
[C---:B----4-:R-:W-:Y:S08]  /*3650*/  HMMA.16816.F32.BF16 R32, R20.reuse, R72, R32 ;  /* 0x000000481420723c */ /* 0x050ff00000041820 */
[C---:B------:R-:W-:Y:S01]  /*3660*/  HMMA.16816.F32.BF16 R36, R20.reuse, R74, R36 ;  /* 0x0000004a1424723c */ /* 0x040fe20000041824 */
[----:B------:R-:W2:Y:S07]  /*3670*/  LDSM.16.M88.4 R72, [R184+0x2000] ;  /* 0x00200000b848783b */ /* 0x000eae0000000200 */
[C---:B------:R-:W-:Y:S08]  /*3680*/  HMMA.16816.F32.BF16 R40, R20.reuse, R84, R40 ;  /* 0x000000541428723c */ /* 0x040ff00000041828 */
[C---:B------:R-:W-:Y:S01]  /*3690*/  HMMA.16816.F32.BF16 R44, R20.reuse, R86, R44 ;  /* 0x00000056142c723c */ /* 0x040fe2000004182c */
[----:B------:R-:W-:Y:S07]  /*36a0*/  LDSM.16.M88.4 R84, [R190+0x2800] ;  /* 0x00280000be54783b */ /* 0x000fee0000000200 */
[C---:B-1----:R-:W-:Y:S08]  /*36b0*/  HMMA.16816.F32.BF16 R52, R20.reuse, R48, R52 ;  /* 0x000000301434723c */ /* 0x042ff00000041834 */
[----:B------:R-:W-:Y:S08]  /*36c0*/  HMMA.16816.F32.BF16 R28, R20, R50, R24 ;  /* 0x00000032141c723c */ /* 0x000ff00000041818 */
[C---:B------:R-:W-:Y:S01]  /*36d0*/  HMMA.16816.F32.BF16 R24, R16.reuse, R56, R8 ;  /* 0x000000381018723c */ /* 0x040fe20000041808 */
[----:B------:R-:W-:Y:S07]  /*36e0*/  LDSM.16.M88.4 R8, [R192+0x4000] ;  /* 0x00400000c008783b */ /* 0x000fee0000000200 */
[C---:B------:R-:W-:Y:S01]  /*36f0*/  HMMA.16816.F32.BF16 R20, R16.reuse, R58, R4 ;  /* 0x0000003a1014723c */ /* 0x040fe20000041804 */
[----:B------:R-:W1:Y:S07]  /*3700*/  LDSM.16.M88.4 R56, [R184+0x3800] ;  /* 0x00380000b838783b */ /* 0x000e6e0000000200 */
[C---:B------:R-:W-:Y:S08]  /*3710*/  HMMA.16816.F32.BF16 R4, R16.reuse, R80, R32 ;  /* 0x000000501004723c */ /* 0x040ff00000041820 */
[C---:B------:R-:W-:Y:S01]  /*3720*/  HMMA.16816.F32.BF16 R36, R16.reuse, R82, R36 ;  /* 0x000000521024723c */ /* 0x040fe20000041824 */
[----:B------:R-:W4:Y:S07]  /*3730*/  LDSM.16.M88.4 R80, [R202] ;  /* 0x00000000ca50783b */ /* 0x000f2e0000000200 */
[C---:B------:R-:W-:Y:S08]  /*3740*/  HMMA.16816.F32.BF16 R40, R16.reuse, R92, R40 ;  /* 0x0000005c1028723c */ /* 0x040ff00000041828 */
[C---:B------:R-:W-:Y:S01]  /*3750*/  HMMA.16816.F32.BF16 R44, R16.reuse, R94, R44 ;  /* 0x0000005e102c723c */ /* 0x040fe2000004182c */
[----:B------:R-:W1:Y:S07]  /*3760*/  LDSM.16.M88.4 R92, [R201] ;  /* 0x00000000c95c783b */ /* 0x000e6e0000000200 */
[C---:B------:R-:W-:Y:S08]  /*3770*/  HMMA.16816.F32.BF16 R52, R16.reuse, R60, R52 ;  /* 0x0000003c1034723c */ /* 0x040ff00000041834 */
[----:B------:R-:W-:Y:S01]  /*3780*/  HMMA.16816.F32.BF16 R32, R16, R62, R28 ;  /* 0x0000003e1020723c */ /* 0x000fe2000004181c */
[----:B------:R-:W1:Y:S07]  /*3790*/  LDSM.16.M88.4 R60, [R200] ;  /* 0x00000000c83c783b */ /* 0x000e6e0000000200 */
[C---:B--2---:R-:W-:Y:S08]  /*37a0*/  HMMA.16816.F32.BF16 R28, R12.reuse, R72, R24 ;  /* 0x000000480c1c723c */ /* 0x044ff00000041818 */
[C---:B------:R-:W-:Y:S01]  /*37b0*/  HMMA.16816.F32.BF16 R24, R12.reuse, R74, R20 ;  /* 0x0000004a0c18723c */ /* 0x040fe20000041814 */
[----:B------:R-:W-:Y:S07]  /*37c0*/  LDSM.16.M88.4 R72, [R187+0x2000] ;  /* 0x00200000bb48783b */ /* 0x000fee0000000200 */
[C---:B------:R-:W-:Y:S01]  /*37d0*/  HMMA.16816.F32.BF16 R20, R12.reuse, R76, R4 ;  /* 0x0000004c0c14723c */ /* 0x040fe20000041804 */
[----:B------:R-:W-:Y:S07]  /*37e0*/  LDSM.16.M88.4 R4, [R194+0x4000] ;  /* 0x00400000c204783b */ /* 0x000fee0000000200 */
[C---:B------:R-:W-:Y:S01]  /*37f0*/  HMMA.16816.F32.BF16 R16, R12.reuse, R78, R36 ;  /* 0x0000004e0c10723c */ /* 0x040fe20000041824 */
[----:B------:R-:W2:Y:S07]  /*3800*/  LDSM.16.M88.4 R76, [R190+0x2000] ;  /* 0x00200000be4c783b */ /* 0x000eae0000000200 */
[C---:B------:R-:W-:Y:S08]  /*3810*/  HMMA.16816.F32.BF16 R40, R12.reuse, R88, R40 ;  /* 0x000000580c28723c */ /* 0x040ff00000041828 */
[C---:B------:R-:W-:Y:S01]  /*3820*/  HMMA.16816.F32.BF16 R48, R12.reuse, R90, R44 ;  /* 0x0000005a0c30723c */ /* 0x040fe2000004182c */
[----:B------:R-:W2:Y:S07]  /*3830*/  LDSM.16.M88.4 R88, [R190+0x3000] ;  /* 0x00300000be58783b */ /* 0x000eae0000000200 */
[C---:B-1----:R-:W-:Y:S08]  /*3840*/  HMMA.16816.F32.BF16 R44, R12.reuse, R56, R52 ;  /* 0x000000380c2c723c */ /* 0x042ff00000041834 */
[----:B------:R-:W-:Y:S08]  /*3850*/  HMMA.16816.F32.BF16 R36, R12, R58, R32 ;  /* 0x0000003a0c24723c */ /* 0x000ff00000041820 */
[C---:B------:R-:W-:Y:S08]  /*3860*/  HMMA.16816.F32.BF16 R32, R8.reuse, R64, R28 ;  /* 0x000000400820723c */ /* 0x040ff0000004181c */
[C---:B------:R-:W-:Y:S01]  /*3870*/  HMMA.16816.F32.BF16 R28, R8.reuse, R66, R24 ;  /* 0x00000042081c723c */ /* 0x040fe20000041818 */
[----:B------:R-:W1:Y:S07]  /*3880*/  LDSM.16.M88.4 R64, [R190+0x3800] ;  /* 0x00380000be40783b */ /* 0x000e6e0000000200 */
[C---:B----4-:R-:W-:Y:S01]  /*3890*/  HMMA.16816.F32.BF16 R24, R8.reuse, R80, R20 ;  /* 0x000000500818723c */ /* 0x050fe20000041814 */
[----:B------:R-:W4:Y:S07]  /*38a0*/  LDSM.16.M88.4 R20, [R193+0x4000] ;  /* 0x00400000c114783b */ /* 0x000f2e0000000200 */
[C---:B------:R-:W-:Y:S01]  /*38b0*/  HMMA.16816.F32.BF16 R16, R8.reuse, R82, R16 ;  /* 0x000000520810723c */ /* 0x040fe20000041810 */
[----:B------:R-:W1:Y:S07]  /*38c0*/  LDSM.16.M88.4 R80, [R187+0x2800] ;  /* 0x00280000bb50783b */ /* 0x000e6e0000000200 */
[C---:B------:R-:W-:Y:S01]  /*38d0*/  HMMA.16816.F32.BF16 R12, R8.reuse, R92, R40 ;  /* 0x0000005c080c723c */ /* 0x040fe20000041828 */
[----:B------:R-:W-:Y:S07]  /*38e0*/  LDSM.16.M88.4 R40, [R187+0x3000] ;  /* 0x00300000bb28783b */ /* 0x000fee0000000200 */
[C---:B------:R-:W-:Y:S08]  /*38f0*/  HMMA.16816.F32.BF16 R56, R8.reuse, R94, R48 ;  /* 0x0000005e0838723c */ /* 0x040ff00000041830 */
[C---:B------:R-:W-:Y:S08]  /*3900*/  HMMA.16816.F32.BF16 R48, R8.reuse, R60, R44 ;  /* 0x0000003c0830723c */ /* 0x040ff0000004182c */
        /* <DEDUP_REMOVED lines=8> */
[C---:B------:R-:W-:Y:S01]  /*3990*/  HMMA.16816.F32.BF16 R8, R4.reuse, R90, R56 ;  /* 0x0000005a0408723c */ /* 0x040fe20000041838 */
[----:B------:R-:W2:Y:S04]  /*39a0*/  LDSM.16.M88.4 R88, [R187+0x3800] ;  /* 0x00380000bb58783b */ /* 0x000ea80000000200 */
[----:B------:R-:W-:Y:S03]  /*39b0*/  LDSM.16.M88.4 R56, [R187+0x4000] ;  /* 0x00400000bb38783b */ /* 0x000fe60000000200 */
[C---:B------:R-:W-:Y:S01]  /*39c0*/  HMMA.16816.F32.BF16 R28, R4.reuse, R78, R28 ;  /* 0x0000004e041c723c */ /* 0x040fe2000004181c */
[----:B------:R-:W-:Y:S07]  /*39d0*/  LDSM.16.M88.4 R76, [R184+0x5800] ;  /* 0x00580000b84c783b */ /* 0x000fee0000000200 */
[C---:B-1----:R-:W-:Y:S08]  /*39e0*/  HMMA.16816.F32.BF16 R48, R4.reuse, R64, R48 ;  /* 0x000000400430723c */ /* 0x042ff00000041830 */
[----:B------:R-:W-:Y:S01]  /*39f0*/  HMMA.16816.F32.BF16 R96, R4, R66, R44 ;  /* 0x000000420460723c */ /* 0x000fe2000004182c */
[----:B------:R-:W-:Y:S04]  /*3a00*/  LDSM.16.M88.4 R64, [R198] ;  /* 0x00000000c640783b */ /* 0x000fe80000000200 */
[----:B------:R-:W-:Y:S03]  /*3a10*/  LDSM.16.M88.4 R44, [R184+0x5000] ;  /* 0x00500000b82c783b */ /* 0x000fe60000000200 */
[C---:B----4-:R-:W-:Y:S01]  /*3a20*/  HMMA.16816.F32.BF16 R4, R20.reuse, R72, R36 ;  /* 0x000000481404723c */ /* 0x050fe20000041824 */
[----:B------:R-:W1:Y:S07]  /*3a30*/  LDSM.16.M88.4 R36, [R199] ;  /* 0x00000000c724783b */ /* 0x000e6e0000000200 */
[C---:B------:R-:W-:Y:S08]  /*3a40*/  HMMA.16816.F32.BF16 R28, R20.reuse, R74, R28 ;  /* 0x0000004a141c723c */ /* 0x040ff0000004181c */
[----:B------:R-:W-:Y:S01]  /*3a50*/  HMMA.16816.F32.BF16 R72, R20, R82, R52 ;  /* 0x000000521448723c */ /* 0x000fe20000041834 */
[----:B------:R-:W4:Y:S07]  /*3a60*/  LDSM.16.M88.4 R52, [R184+0x4800] ;  /* 0x00480000b834783b */ /* 0x000f2e0000000200 */
[----:B--2---:R-:W-:Y:S08]  /*3a70*/  HMMA.16816.F32.BF16 R4, R16, R60, R4 ;  /* 0x0000003c1004723c */ /* 0x004ff00000041804 */
[C---:B------:R-:W-:Y:S08]  /*3a80*/  HMMA.16816.F32.BF16 R32, R20.reuse, R80, R32 ;  /* 0x000000501420723c */ /* 0x040ff00000041820 */
[C---:B------:R-:W-:Y:S01]  /*3a90*/  HMMA.16816.F32.BF16 R80, R20.reuse, R42, R8 ;  /* 0x0000002a1450723c */ /* 0x040fe20000041808 */
[----:B------:R-:W-:Y:S07]  /*3aa0*/  LDSM.16.M88.4 R8, [R194+0x8000] ;  /* 0x00800000c208783b */ /* 0x000fee0000000200 */
[----:B------:R-:W-:Y:S01]  /*3ab0*/  HMMA.16816.F32.BF16 R92, R20, R88, R48 ;  /* 0x00000058145c723c */ /* 0x000fe20000041830 */
[----:B------:R-:W2:Y:S07]  /*3ac0*/  LDSM.16.M88.4 R48, [R190+0x4000] ;  /* 0x00400000be30783b */ /* 0x000eae0000000200 */
[----:B------:R-:W-:Y:S01]  /*3ad0*/  HMMA.16816.F32.BF16 R28, R16, R62, R28 ;  /* 0x0000003e101c723c */ /* 0x000fe2000004181c */
[----:B------:R-:W-:Y:S07]  /*3ae0*/  LDSM.16.M88.4 R60, [R190+0x4800] ;  /* 0x00480000be3c783b */ /* 0x000fee0000000200 */
[----:B------:R-:W-:Y:S08]  /*3af0*/  HMMA.16816.F32.BF16 R84, R20, R40, R24 ;  /* 0x000000281454723c */ /* 0x000ff00000041818 */
[C---:B-1----:R-:W-:Y:S01]  /*3b00*/  HMMA.16816.F32.BF16 R24, R12.reuse, R36, R4 ;  /* 0x000000240c18723c */ /* 0x042fe20000041804 */
[----:B------:R-:W1:Y:S07]  /*3b10*/  LDSM.16.M88.4 R4, [R193+0x8000] ;  /* 0x00800000c104783b */ /* 0x000e6e0000000200 */
[----:B------:R-:W-:Y:S08]  /*3b20*/  HMMA.16816.F32.BF16 R28, R12, R38, R28 ;  /* 0x000000260c1c723c */ /* 0x000ff0000004181c */
[----:B----4-:R-:W-:Y:S08]  /*3b30*/  HMMA.16816.F32.BF16 R32, R16, R52, R32 ;  /* 0x000000341020723c */ /* 0x010ff00000041820 */
[----:B--2---:R-:W-:Y:S08]  /*3b40*/  HMMA.16816.F32.BF16 R24, R8, R48, R24 ;  /* 0x000000300818723c */ /* 0x004ff00000041818 */
[----:B------:R-:W-:Y:S01]  /*3b50*/  HMMA.16816.F32.BF16 R40, R16, R54, R72 ;  /* 0x000000361028723c */ /* 0x000fe20000041848 */
[----:B------:R-:W2:Y:S04]  /*3b60*/  LDSM.16.M88.4 R72, [R197] ;  /* 0x00000000c548783b */ /* 0x000ea80000000200 */
[----:B------:R-:W4:Y:S03]  /*3b70*/  LDSM.16.M88.4 R52, [R187+0x4800] ;  /* 0x00480000bb34783b */ /* 0x000f260000000200 */
        /* <DEDUP_REMOVED lines=13> */
[----:B---3--:R-:W-:-:S07]  /*3c50*/  FMUL.FTZ R0, R49, c[0x0][0x320] ;  /* 0x0000c80031007a20 */ /* 0x008fce0000410000 */
[----:B------:R-:W-:Y:S01]  /*3c60*/  HMMA.16816.F32.BF16 R20, R8, R62, R32 ;  /* 0x0000003e0814723c */ /* 0x000fe20000041820 */
[----:B------:R-:W2:Y:S07]  /*3c70*/  LDSM.16.M88.4 R60, [R196] ;  /* 0x00000000c43c783b */ /* 0x000eae0000000200 */
[----:B------:R-:W-:Y:S01]  /*3c80*/  HMMA.16816.F32.BF16 R64, R16, R76, R92 ;  /* 0x0000004c1040723c */ /* 0x000fe2000004185c */
[----:B------:R3:W1:Y:S07]  /*3c90*/  MUFU.TANH R76, R0 ;  /* 0x00000000004c7308 */ /* 0x00066e0000002400 */
[----:B----4-:R-:W-:Y:S01]  /*3ca0*/  HMMA.16816.F32.BF16 R36, R4, R52, R36 ;  /* 0x000000340424723c */ /* 0x010fe20000041824 */
[----:B---3--:R-:W-:-:S04]  /*3cb0*/  FMUL.FTZ R0, R50, c[0x0][0x320] ;  /* 0x0000c80032007a20 */ /* 0x008fc80000410000 */
        /* <DEDUP_REMOVED lines=103> */
.L_x_895:
[----:B--234-:R-:W-:Y:S05]  /*4330*/  BSYNC B0 ;  /* 0x0000000000007941 */ /* 0x01cfea0003800000 */
.L_x_894:
[----:B-1----:R-:W2:Y:S01]  /*4340*/  LDL R0, [R1+0x4] ;  /* 0x0000040001007983 */ /* 0x002ea20000100800 */
[----:B------:R-:W-:-:S03]  /*4350*/  IMAD.IADD R3, R100, 0x1, -R229 ;  /* 0x0000000164037824 */ /* 0x000fc600078e0ae5 */
[----:B------:R-:W-:Y:S04]  /*4360*/  LDSM.16.MT88.4 R28, [R185] ;  /* 0x00000000b91c783b */ /* 0x000fe80000004200 */
[----:B------:R-:W-:Y:S04]  /*4370*/  LDSM.16.MT88.4 R32, [R189+0x2000] ;  /* 0x00200000bd20783b */ /* 0x000fe80000004200 */
[----:B------:R-:W0:Y:S01]  /*4380*/  LDGDEPBAR ;  /* 0x00000000000079af */ /* 0x000e220000000000 */
[----:B--2---:R-:W-:-:S04]  /*4390*/  IMAD.IADD R0, R0, 0x1, R233 ;  /* 0x0000000100007824 */ /* 0x004fc800078e02e9 */
[----:B------:R-:W-:-:S05]  /*43a0*/  @P2 IMAD.HI.U32 R2, R0, c[0x0][0x2c8], RZ ;  /* 0x0000b20000022a27 */ /* 0x000fca00078e00ff */
[----:B------:R-:W-:-:S05]  /*43b0*/  @P2 SHF.R.U32.HI R0, RZ, c[0x0][0x2cc], R2 ;  /* 0x0000b300ff002a19 */ /* 0x000fca0000011602 */
[----:B------:R-:W1:Y:S04]  /*43c0*/  SHFL.IDX PT, R2, R0, RZ, 0x1c1f ;  /* 0x001c1fff00027589 */ /* 0x000e6800000e0000 */
[----:B------:R2:W3:Y:S02]  /*43d0*/  SHFL.IDX PT, R4, R0, 0x1, 0x1c1f ;  /* 0x003c1f0000047f89 */ /* 0x0004e400000e0000 */
[----:B--2---:R-:W-:-:S04]  /*43e0*/  IMAD.MOV.U32 R0, RZ, RZ, -0x40 ;  /* 0xffffffc0ff007424 */ /* 0x004fc800078e00ff */
[----:B------:R-:W-:-:S05]  /*43f0*/  IMAD R0, R68, R0, 0x1 ;  /* 0x0000000144007424 */ /* 0x000fca00078e0200 */
[----:B------:R-:W-:-:S05]  /*4400*/  IADD3 R0, -R229, R0, R230 ;  /* 0x00000000e5007210 */ /* 0x000fca0007ffe1e6 */
[----:B------:R-:W-:-:S04]  /*4410*/  IMAD.IADD R0, R0, 0x1, -R231 ;  /* 0x0000000100007824 */ /* 0x000fc800078e0ae7 */
[C---:B-1----:R-:W-:Y:S02]  /*4420*/  IMAD.IADD R2, R0.reuse, 0x1, R2 ;  /* 0x0000000100027824 */ /* 0x042fe400078e0202 */
[----:B---3--:R-:W-:-:S03]  /*4430*/  IMAD.IADD R0, R0, 0x1, R4 ;  /* 0x0000000100007824 */ /* 0x008fc600078e0204 */
[C---:B------:R-:W-:Y:S02]  /*4440*/  IMNMX R2, R3.reuse, R2, PT ;  /* 0x0000000203027217 */ /* 0x040fe40003800200 */
[----:B------:R-:W-:Y:S02]  /*4450*/  IMNMX R0, R3, R0, PT ;  /* 0x0000000003007217 */ /* 0x000fe40003800200 */
[C---:B------:R-:W-:Y:S02]  /*4460*/  ISETP.GT.AND P0, PT, R2.reuse, RZ, PT ;  /* 0x000000ff0200720c */ /* 0x040fe40003f04270 */
[C---:B------:R-:W-:Y:S02]  /*4470*/  ISETP.GT.AND P6, PT, R2.reuse, 0x1, PT ;  /* 0x000000010200780c */ /* 0x040fe40003fc4270 */
[----:B------:R-:W-:Y:S02]  /*4480*/  ISETP.GT.AND P1, PT, R2, 0x8, PT ;  /* 0x000000080200780c */ /* 0x000fe40003f24270 */
[----:B------:R-:W-:-:S02]  /*4490*/  FSEL R6, R80, -INF , P0 ;  /* 0xff80000050067808 */ /* 0x000fc40000000000 */
[----:B------:R-:W-:Y:S02]  /*44a0*/  ISETP.GT.AND P0, PT, R2, 0x9, PT ;  /* 0x000000090200780c */ /* 0x000fe40003f04270 */
[----:B------:R-:W-:Y:S02]  /*44b0*/  FSEL R7, R76, -INF , P6 ;  /* 0xff8000004c077808 */ /* 0x000fe40003000000 */
[----:B------:R-:W-:Y:S02]  /*44c0*/  FSEL R11, R70, -INF , P1 ;  /* 0xff800000460b7808 */ /* 0x000fe40000800000 */
        /* <DEDUP_REMOVED lines=9> */
[----:B------:R-:W-:Y:S02]  /*4560*/  FMNMX.FTZ R3, R6, R7, !PT ;  /* 0x0000000706037209 */ /* 0x000fe40007810000 */
[C---:B------:R-:W-:Y:S02]  /*4570*/  ISETP.GT.AND P0, PT, R2.reuse, 0x21, PT ;  /* 0x000000210200780c */ /* 0x040fe40003f04270 */
[----:B------:R-:W-:Y:S02]  /*4580*/  FSEL R43, R43, -INF , P6 ;  /* 0xff8000002b2b7808 */ /* 0x000fe40003000000 */
[----:B------:R-:W-:Y:S02]  /*4590*/  FSEL R102, R25, -INF , P1 ;  /* 0xff80000019667808 */ /* 0x000fe40000800000 */
[C---:B------:R-:W-:Y:S02]  /*45a0*/  ISETP.GT.AND P6, PT, R2.reuse, 0x28, PT ;  /* 0x000000280200780c */ /* 0x040fe40003fc4270 */
[----:B------:R-:W-:-:S02]  /*45b0*/  ISETP.GT.AND P1, PT, R2, 0x29, PT ;  /* 0x000000290200780c */ /* 0x000fc40003f24270 */
[----:B------:R-:W-:Y:S02]  /*45c0*/  FMNMX.FTZ R3, R11, R3, !PT ;  /* 0x000000030b037209 */ /* 0x000fe40007810000 */
[----:B------:R-:W-:Y:S02]  /*45d0*/  FSEL R116, R24, -INF , P0 ;  /* 0xff80000018747808 */ /* 0x000fe40000000000 */
[----:B------:R-:W-:Y:S02]  /*45e0*/  ISETP.GT.AND P0, PT, R2, 0x30, PT ;  /* 0x000000300200780c */ /* 0x000fe40003f04270 */
[----:B------:R-:W-:Y:S02]  /*45f0*/  FSEL R124, R18, -INF , P6 ;  /* 0xff800000127c7808 */ /* 0x000fe40003000000 */
[----:B------:R-:W-:Y:S02]  /*4600*/  FSEL R125, R17, -INF , P1 ;  /* 0xff800000117d7808 */ /* 0x000fe40000800000 */
[----:B------:R-:W-:-:S02]  /*4610*/  ISETP.GT.AND P6, PT, R2, 0x31, PT ;  /* 0x000000310200780c */ /* 0x000fc40003fc4270 */
[----:B------:R-:W-:Y:S02]  /*4620*/  ISETP.GT.AND P1, PT, R2, 0x38, PT ;  /* 0x000000380200780c */ /* 0x000fe40003f24270 */
[----:B------:R-:W-:Y:S02]  /*4630*/  FMNMX.FTZ R3, R12, R3, !PT ;  /* 0x000000030c037209 */ /* 0x000fe40007810000 */
[----:B------:R-:W-:Y:S02]  /*4640*/  FSEL R127, R16, -INF , P0 ;  /* 0xff800000107f7808 */ /* 0x000fe40000000000 */
[----:B------:R-:W-:Y:S02]  /*4650*/  ISETP.GT.AND P0, PT, R2, 0x39, PT ;  /* 0x000000390200780c */ /* 0x000fe40003f04270 */
[----:B------:R-:W-:Y:S02]  /*4660*/  FSEL R228, R10, -INF , P6 ;  /* 0xff8000000ae47808 */ /* 0x000fe40003000000 */
[----:B------:R-:W-:-:S02]  /*4670*/  FSEL R240, R9, -INF , P1 ;  /* 0xff80000009f07808 */ /* 0x000fc40000800000 */
[C---:B------:R-:W-:Y:S02]  /*4680*/  ISETP.GT.AND P6, PT, R0.reuse, RZ, PT ;  /* 0x000000ff0000720c */ /* 0x040fe40003fc4270 */
[----:B------:R-:W-:Y:S02]  /*4690*/  ISETP.GT.AND P1, PT, R0, 0x1, PT ;  /* 0x000000010000780c */ /* 0x000fe40003f24270 */
[----:B------:R-:W-:Y:S02]  /*46a0*/  FMNMX.FTZ R3, R37, R3, !PT ;  /* 0x0000000325037209 */ /* 0x000fe40007810000 */
[----:B------:R-:W-:Y:S02]  /*46b0*/  FSEL R241, R8, -INF , P0 ;  /* 0xff80000008f17808 */ /* 0x000fe40000000000 */
[----:B------:R-:W-:Y:S02]  /*46c0*/  ISETP.GT.AND P0, PT, R0, 0x8, PT ;  /* 0x000000080000780c */ /* 0x000fe40003f04270 */
[----:B------:R-:W-:-:S02]  /*46d0*/  FSEL R8, R73, -INF , P6 ;  /* 0xff80000049087808 */ /* 0x000fc40003000000 */
[----:B------:R-:W-:Y:S02]  /*46e0*/  FSEL R10, R72, -INF , P1 ;  /* 0xff800000480a7808 */ /* 0x000fe40000800000 */
        /* <DEDUP_REMOVED lines=31> */
[----:B------:R-:W-:Y:S01]  /*48e0*/  FMNMX.FTZ R2, R103, R2, !PT ;  /* 0x0000000267027209 */ /* 0x000fe20007810000 */
[----:B------:R-:W-:Y:S01]  /*48f0*/  LDSM.16.MT88.4 R24, [R186] ;  /* 0x00000000ba18783b */ /* 0x000fe20000004200 */
        /* <DEDUP_REMOVED lines=10> */
[----:B------:R-:W-:Y:S01]  /*49a0*/  FSEL R126, R20, -INF , P0 ;  /* 0xff800000147e7808 */ /* 0x000fe20000000000 */
[----:B------:R-:W1:Y:S01]  /*49b0*/  SHFL.BFLY PT, R5, R3, 0x2, 0x1f ;  /* 0x0c401f0003057f89 */ /* 0x000e6200000e0000 */
[----:B------:R-:W-:Y:S02]  /*49c0*/  FMNMX.FTZ R2, R117, R2, !PT ;  /* 0x0000000275027209 */ /* 0x000fe40007810000 */
[----:B------:R-:W-:Y:S01]  /*49d0*/  ISETP.GT.AND P0, PT, R0, 0x38, PT ;  /* 0x000000380000780c */ /* 0x000fe20003f04270 */
[----:B------:R-:W-:Y:S01]  /*49e0*/  LDSM.16.MT88.4 R20, [R189] ;  /* 0x00000000bd14783b */ /* 0x000fe20000004200 */
[----:B------:R-:W-:Y:S02]  /*49f0*/  FSEL R227, R19, -INF , P1 ;  /* 0xff80000013e37808 */ /* 0x000fe40000800000 */
[----:B------:R-:W-:Y:S01]  /*4a00*/  FMNMX.FTZ R2, R126, R2, !PT ;  /* 0x000000027e027209 */ /* 0x000fe20007810000 */
[----:B------:R-:W-:Y:S01]  /*4a10*/  LDSM.16.MT88.4 R16, [R188] ;  /* 0x00000000bc10783b */ /* 0x000fe20000004200 */
[----:B------:R-:W-:-:S02]  /*4a20*/  ISETP.GT.AND P1, PT, R0, 0x39, PT ;  /* 0x000000390000780c */ /* 0x000fc40003f24270 */
[----:B------:R-:W-:Y:S02]  /*4a30*/  FSEL R226, R15, -INF , P0 ;  /* 0xff8000000fe27808 */ /* 0x000fe40000000000 */
[----:B------:R-:W-:Y:S02]  /*4a40*/  FMNMX.FTZ R2, R227, R2, !PT ;  /* 0x00000002e3027209 */ /* 0x000fe40007810000 */
[----:B------:R-:W-:Y:S02]  /*4a50*/  FSEL R234, R14, -INF , P1 ;  /* 0xff8000000eea7808 */ /* 0x000fe40000800000 */
[----:B------:R-:W-:-:S04]  /*4a60*/  FMNMX.FTZ R2, R226, R2, !PT ;  /* 0x00000002e2027209 */ /* 0x000fc80007810000 */
[----:B------:R-:W-:Y:S02]  /*4a70*/  FMNMX.FTZ R2, R234, R2, !PT ;  /* 0x00000002ea027209 */ /* 0x000fe40007810000 */
[----:B-1----:R-:W-:-:S03]  /*4a80*/  FMNMX.FTZ R0, R3, R5, !PT ;  /* 0x0000000503007209 */ /* 0x002fc60007810000 */
[----:B------:R-:W1:Y:S04]  /*4a90*/  SHFL.BFLY PT, R4, R2, 0x2, 0x1f ;  /* 0x0c401f0002047f89 */ /* 0x000e6800000e0000 */
[----:B------:R-:W2:Y:S01]  /*4aa0*/  SHFL.BFLY PT, R5, R0, 0x1, 0x1f ;  /* 0x0c201f0000057f89 */ /* 0x000ea200000e0000 */
[----:B-1----:R-:W-:Y:S02]  /*4ab0*/  FMNMX.FTZ R3, R2, R4, !PT ;  /* 0x0000000402037209 */ /* 0x002fe40007810000 */
[----:B--2---:R-:W-:-:S03]  /*4ac0*/  FMNMX.FTZ R101, R0, R5, !PT ;  /* 0x0000000500657209 */ /* 0x004fc60007810000 */
[----:B------:R-:W1:Y:S01]  /*4ad0*/  SHFL.BFLY PT, R4, R3, 0x1, 0x1f ;  /* 0x0c201f0003047f89 */ /* 0x000e6200000e0000 */
[C---:B------:R-:W-:Y:S01]  /*4ae0*/  FSETP.NEU.FTZ.AND P0, PT, R101.reuse, -INF , PT ;  /* 0xff8000006500780b */ /* 0x040fe20003f1d000 */
[----:B------:R-:W-:-:S05]  /*4af0*/  FMUL.FTZ R2, R101, c[0x0][0x2d0] ;  /* 0x0000b40065027a20 */ /* 0x000fca0000410000 */
[----:B------:R-:W-:-:S05]  /*4b00*/  FSEL R2, R2, RZ, P0 ;  /* 0x000000ff02027208 */ /* 0x000fca0000000000 */
[----:B------:R-:W-:-:S04]  /*4b10*/  FFMA.FTZ R0, R6, c[0x0][0x2d0], -R2 ;  /* 0x0000b40006007a23 */ /* 0x000fc80000010802 */
[----:B------:R2:W-:Y:S01]  /*4b20*/  MUFU.EX2 R213, R0 ;  /* 0x0000000000d57308 */ /* 0x0005e20000000800 */
[----:B-1----:R-:W-:Y:S01]  /*4b30*/  FMNMX.FTZ R100, R3, R4, !PT ;  /* 0x0000000403647209 */ /* 0x002fe20007810000 */
[----:B------:R-:W-:-:S03]  /*4b40*/  FFMA.FTZ R3, R11, c[0x0][0x2d0], -R2 ;  /* 0x0000b4000b037a23 */ /* 0x000fc60000010802 */
[----:B------:R-:W-:-:S03]  /*4b50*/  FSETP.NEU.FTZ.AND P0, PT, R100, -INF , PT ;  /* 0xff8000006400780b */ /* 0x000fc60003f1d000 */
[----:B------:R1:W-:Y:S01]  /*4b60*/  MUFU.EX2 R211, R3 ;  /* 0x0000000300d37308 */ /* 0x0003e20000000800 */
[----:B--2---:R-:W-:-:S07]  /*4b70*/  FFMA.FTZ R0, R7, c[0x0][0x2d0], -R2 ;  /* 0x0000b40007007a23 */ /* 0x004fce0000010802 */
[----:B------:R2:W3:Y:S01]  /*4b80*/  MUFU.EX2 R214, R0 ;  /* 0x0000000000d67308 */ /* 0x0004e20000000800 */
[----:B-1----:R-:W-:-:S07]  /*4b90*/  FFMA.FTZ R3, R12, c[0x0][0x2d0], -R2 ;  /* 0x0000b4000c037a23 */ /* 0x002fce0000010802 */
[----:B------:R1:W4:Y:S01]  /*4ba0*/  MUFU.EX2 R210, R3 ;  /* 0x0000000300d27308 */ /* 0x0003220000000800 */
[----:B--2---:R-:W-:Y:S01]  /*4bb0*/  FMUL.FTZ R0, R100, c[0x0][0x2d0] ;  /* 0x0000b40064007a20 */ /* 0x004fe20000410000 */
[----:B---3--:R-:W-:-:S04]  /*4bc0*/  F2FP.BF16.PACK_AB R4, R214, R213 ;  /* 0x000000d5d604723e */ /* 0x008fc800000010ff */
[----:B------:R-:W-:-:S05]  /*4bd0*/  FSEL R0, R0, RZ, P0 ;  /* 0x000000ff00007208 */ /* 0x000fca0000000000 */
[----:B-1----:R-:W-:Y:S01]  /*4be0*/  FFMA.FTZ R3, R8, c[0x0][0x2d0], -R0 ;  /* 0x0000b40008037a23 */ /* 0x002fe20000010800 */
[----:B----4-:R-:W-:-:S03]  /*4bf0*/  F2FP.BF16.PACK_AB R6, R210, R211 ;  /* 0x000000d3d206723e */ /* 0x010fc600000010ff */
[----:B------:R1:W-:Y:S02]  /*4c00*/  MUFU.EX2 R212, R3 ;  /* 0x0000000300d47308 */ /* 0x0003e40000000800 */
[----:B-1----:R-:W-:-:S06]  /*4c10*/  FFMA.FTZ R3, R10, c[0x0][0x2d0], -R0 ;  /* 0x0000b4000a037a23 */ /* 0x002fcc0000010800 */
[----:B------:R1:W2:Y:S02]  /*4c20*/  MUFU.EX2 R252, R3 ;  /* 0x0000000300fc7308 */ /* 0x0002a40000000800 */
[--C-:B-1----:R-:W-:Y:S01]  /*4c30*/  FFMA.FTZ R3, R9, c[0x0][0x2d0], -R0.reuse ;  /* 0x0000b40009037a23 */ /* 0x102fe20000010800 */
[----:B--2---:R-:W-:Y:S01]  /*4c40*/  F2FP.BF16.PACK_AB R5, R252, R212 ;  /* 0x000000d4fc05723e */ /* 0x004fe200000010ff */
[----:B------:R-:W-:Y:S04]  /*4c50*/  LDSM.16.MT88.4 R8, [R186+0x2000] ;  /* 0x00200000ba08783b */ /* 0x000fe80000004200 */
[----:B------:R1:W-:Y:S02]  /*4c60*/  MUFU.EX2 R251, R3 ;  /* 0x0000000300fb7308 */ /* 0x0003e40000000800 */
[----:B-1----:R-:W-:-:S02]  /*4c70*/  FFMA.FTZ R3, R13, c[0x0][0x2d0], -R0 ;  /* 0x0000b4000d037a23 */ /* 0x002fc40000010800 */
        /* <DEDUP_REMOVED lines=12> */
[----:B------:R-:W3:Y:S07]  /*4d40*/  LDSM.16.MT88.4 R16, [R186+0x4000] ;  /* 0x00400000ba10783b */ /* 0x000eee0000004200 */
[----:B------:R-:W-:Y:S01]  /*4d50*/  HMMA.16816.F32.BF16 R104, R4, R20, RZ ;  /* 0x000000140468723c */ /* 0x000fe200000418ff */
[----:B--2---:R-:W-:-:S04]  /*4d60*/  FFMA.FTZ R3, R40, c[0x0][0x2d0], -R2 ;  /* 0x0000b40028037a23 */ /* 0x004fc80000010802 */
[----:B------:R2:W-:Y:S03]  /*4d70*/  MUFU.EX2 R247, R3 ;  /* 0x0000000300f77308 */ /* 0x0005e60000000800 */
[C---:B------:R-:W-:Y:S01]  /*4d80*/  HMMA.16816.F32.BF16 R88, R4.reuse, R22, RZ ;  /* 0x000000160458723c */ /* 0x040fe200000418ff */
[----:B------:R-:W3:Y:S07]  /*4d90*/  LDSM.16.MT88.4 R20, [R185+0x4000] ;  /* 0x00400000b914783b */ /* 0x000eee0000004200 */
[----:B-1----:R-:W-:Y:S01]  /*4da0*/  HMMA.16816.F32.BF16 R68, R4, R12, RZ ;  /* 0x0000000c0444723c */ /* 0x002fe200000418ff */
[----:B--2---:R-:W-:-:S07]  /*4db0*/  FFMA.FTZ R3, R43, c[0x0][0x2d0], -R2 ;  /* 0x0000b4002b037a23 */ /* 0x004fce0000010802 */
[C---:B------:R-:W-:Y:S01]  /*4dc0*/  HMMA.16816.F32.BF16 R64, R4.reuse, R14, RZ ;  /* 0x0000000e0440723c */ /* 0x040fe200000418ff */
[----:B------:R-:W1:Y:S01]  /*4dd0*/  LDSM.16.MT88.4 R12, [R189+0x4000] ;  /* 0x00400000bd0c783b */ /* 0x000e620000004200 */
[----:B------:R2:W-:Y:S06]  /*4de0*/  MUFU.EX2 R250, R3 ;  /* 0x0000000300fa7308 */ /* 0x0005ec0000000800 */
[C---:B------:R-:W-:Y:S08]  /*4df0*/  HMMA.16816.F32.BF16 R60, R4.reuse, R8, RZ ;  /* 0x00000008043c723c */ /* 0x040ff000000418ff */
[----:B------:R-:W-:Y:S01]  /*4e00*/  HMMA.16816.F32.BF16 R52, R4, R10, RZ ;  /* 0x0000000a0434723c */ /* 0x000fe200000418ff */
[----:B------:R-:W1:Y:S01]  /*4e10*/  LDSM.16.MT88.4 R8, [R188+0x4000] ;  /* 0x00400000bc08783b */ /* 0x000e620000004200 */
[----:B--2---:R-:W-:-:S04]  /*4e20*/  FFMA.FTZ R3, R36, c[0x0][0x2d0], -R0 ;  /* 0x0000b40024037a23 */ /* 0x004fc80000010800 */
[----:B------:R2:W-:Y:S02]  /*4e30*/  MUFU.EX2 R242, R3 ;  /* 0x0000000300f27308 */ /* 0x0005e40000000800 */
[C---:B------:R-:W-:Y:S08]  /*4e40*/  HMMA.16816.F32.BF16 R76, R4.reuse, R24, RZ ;  /* 0x00000018044c723c */ /* 0x040ff000000418ff */
[----:B------:R-:W-:Y:S01]  /*4e50*/  HMMA.16816.F32.BF16 R92, R4, R26, RZ ;  /* 0x0000001a045c723c */ /* 0x000fe200000418ff */
[----:B------:R-:W1:Y:S01]  /*4e60*/  LDSM.16.MT88.4 R24, [R189+0x800] ;  /* 0x00080000bd18783b */ /* 0x000e620000004200 */
[----:B--2---:R-:W-:-:S06]  /*4e70*/  FFMA.FTZ R3, R41, c[0x0][0x2d0], -R0 ;  /* 0x0000b40029037a23 */ /* 0x004fcc0000010800 */
[C---:B---3--:R-:W-:Y:S01]  /*4e80*/  HMMA.16816.F32.BF16 R44, R4.reuse, R28, RZ ;  /* 0x0000001c042c723c */ /* 0x048fe200000418ff */
[----:B------:R2:W3:Y:S07]  /*4e90*/  MUFU.EX2 R245, R3 ;  /* 0x0000000300f57308 */ /* 0x0004ee0000000800 */
[C---:B------:R-:W-:Y:S01]  /*4ea0*/  HMMA.16816.F32.BF16 R108, R4.reuse, R30, RZ ;  /* 0x0000001e046c723c */ /* 0x040fe200000418ff */
[----:B------:R-:W1:Y:S07]  /*4eb0*/  LDSM.16.MT88.4 R28, [R186+0x800] ;  /* 0x00080000ba1c783b */ /* 0x000e6e0000004200 */
[----:B------:R-:W-:Y:S01]  /*4ec0*/  HMMA.16816.F32.BF16 R56, R4, R32, RZ ;  /* 0x000000200438723c */ /* 0x000fe200000418ff */
[----:B--2---:R-:W-:-:S04]  /*4ed0*/  FFMA.FTZ R3, R39, c[0x0][0x2d0], -R0 ;  /* 0x0000b40027037a23 */ /* 0x004fc80000010800 */
[----:B------:R2:W-:Y:S03]  /*4ee0*/  MUFU.EX2 R244, R3 ;  /* 0x0000000300f47308 */ /* 0x0005e60000000800 */
[C---:B------:R-:W-:Y:S01]  /*4ef0*/  HMMA.16816.F32.BF16 R48, R4.reuse, R34, RZ ;  /* 0x000000220430723c */ /* 0x040fe200000418ff */
[----:B------:R-:W3:Y:S07]  /*4f00*/  LDSM.16.MT88.4 R32, [R185+0x800] ;  /* 0x00080000b920783b */ /* 0x000eee0000004200 */
[----:B------:R-:W-:Y:S01]  /*4f10*/  HMMA.16816.F32.BF16 R36, R4, R16, RZ ;  /* 0x000000100424723c */ /* 0x000fe200000418ff */
[----:B--2---:R-:W-:-:S07]  /*4f20*/  FFMA.FTZ R3, R42, c[0x0][0x2d0], -R0 ;  /* 0x0000b4002a037a23 */ /* 0x004fce0000010800 */
[C---:B------:R-:W-:Y:S01]  /*4f30*/  HMMA.16816.F32.BF16 R128, R4.reuse, R18, RZ ;  /* 0x000000120480723c */ /* 0x040fe200000418ff */
[----:B------:R-:W2:Y:S01]  /*4f40*/  LDSM.16.MT88.4 R16, [R185+0x2800] ;  /* 0x00280000b910783b */ /* 0x000ea20000004200 */
[----:B------:R1:W1:Y:S06]  /*4f50*/  MUFU.EX2 R246, R3 ;  /* 0x0000000300f67308 */ /* 0x00026c0000000800 */
[C---:B------:R-:W-:Y:S08]  /*4f60*/  HMMA.16816.F32.BF16 R112, R4.reuse, R20, RZ ;  /* 0x000000140470723c */ /* 0x040ff000000418ff */
[----:B------:R-:W-:Y:S01]  /*4f70*/  HMMA.16816.F32.BF16 R120, R4, R22, RZ ;  /* 0x000000160478723c */ /* 0x000fe200000418ff */
[----:B------:R-:W2:Y:S01]  /*4f80*/  LDSM.16.MT88.4 R20, [R188+0x800] ;  /* 0x00080000bc14783b */ /* 0x000ea20000004200 */
[----:B-1----:R-:W-:-:S04]  /*4f90*/  FFMA.FTZ R3, R102, c[0x0][0x2d0], -R2 ;  /* 0x0000b40066037a23 */ /* 0x002fc80000010802 */
[----:B------:R1:W-:Y:S02]  /*4fa0*/  MUFU.EX2 R218, R3 ;  /* 0x0000000300da7308 */ /* 0x0003e40000000800 */
[C---:B------:R-:W-:Y:S08]  /*4fb0*/  HMMA.16816.F32.BF16 R132, R4.reuse, R12, RZ ;  /* 0x0000000c0484723c */ /* 0x040ff000000418ff */
[----:B------:R-:W-:Y:S01]  /*4fc0*/  HMMA.16816.F32.BF16 R144, R4, R14, RZ ;  /* 0x0000000e0490723c */ /* 0x000fe200000418ff */
[----:B------:R-:W2:Y:S01]  /*4fd0*/  LDSM.16.MT88.4 R12, [R186+0x2800] ;  /* 0x00280000ba0c783b */ /* 0x000ea20000004200 */
[----:B-1----:R-:W-:-:S06]  /*4fe0*/  FFMA.FTZ R3, R116, c[0x0][0x2d0], -R2 ;  /* 0x0000b40074037a23 */ /* 0x002fcc0000010802 */
[C---:B------:R-:W-:Y:S01]  /*4ff0*/  HMMA.16816.F32.BF16 R148, R4.reuse, R8, RZ ;  /* 0x000000080494723c */ /* 0x040fe200000418ff */
[----:B------:R-:W-:Y:S01]  /*5000*/  IMAD.MOV.U32 R116, RZ, RZ, R214 ;  /* 0x000000ffff747224 */ /* 0x000fe200078e00d6 */
[----:B------:R1:W1:Y:S06]  /*5010*/  MUFU.EX2 R217, R3 ;  /* 0x0000000300d97308 */ /* 0x00026c0000000800 */
[----:B------:R-:W-:Y:S01]  /*5020*/  HMMA.16816.F32.BF16 R140, R4, R10, RZ ;  /* 0x0000000a048c723c */ /* 0x000fe200000418ff */
[----:B------:R-:W2:Y:S06]  /*5030*/  LDSM.16.MT88.4 R8, [R189+0x2800] ;  /* 0x00280000bd08783b */ /* 0x000eac0000004200 */
[----:B----4-:R-:W-:-:S02]  /*5040*/  F2FP.BF16.PACK_AB R4, R249, R248 ;  /* 0x000000f8f904723e */ /* 0x010fc400000010ff */
[----:B---3--:R-:W-:Y:S01]  /*5050*/  F2FP.BF16.PACK_AB R5, R245, R242 ;  /* 0x000000f2f505723e */ /* 0x008fe200000010ff */
[--C-:B-1----:R-:W-:Y:S01]  /*5060*/  FFMA.FTZ R3, R124, c[0x0][0x2d0], -R2.reuse ;  /* 0x0000b4007c037a23 */ /* 0x102fe20000010802 */
[----:B------:R-:W-:Y:S01]  /*5070*/  F2FP.BF16.PACK_AB R6, R250, R247 ;  /* 0x000000f7fa06723e */ /* 0x000fe200000010ff */
[----:B------:R-:W-:Y:S01]  /*5080*/  IMAD.MOV.U32 R124, RZ, RZ, R209 ;  /* 0x000000ffff7c7224 */ /* 0x000fe200078e00d1 */
[----:B------:R-:W-:Y:S01]  /*5090*/  F2FP.BF16.PACK_AB R7, R246, R244 ;  /* 0x000000f4f607723e */ /* 0x000fe200000010ff */
[----:B------:R1:W-:Y:S06]  /*50a0*/  MUFU.EX2 R216, R3 ;  /* 0x0000000300d87308 */ /* 0x0003ec0000000800 */
[C---:B------:R-:W-:Y:S08]  /*50b0*/  HMMA.16816.F32.BF16 R172, R4.reuse, R24, R104 ;  /* 0x0000001804ac723c */ /* 0x040ff00000041868 */
[----:B------:R-:W-:Y:S01]  /*50c0*/  HMMA.16816.F32.BF16 R164, R4, R26, R88 ;  /* 0x0000001a04a4723c */ /* 0x000fe20000041858 */
[----:B------:R-:W3:Y:S01]  /*50d0*/  LDSM.16.MT88.4 R24, [R185+0x4800] ;  /* 0x00480000b918783b */ /* 0x000ee20000004200 */
[----:B-1----:R-:W-:-:S02]  /*50e0*/  FFMA.FTZ R3, R125, c[0x0][0x2d0], -R2 ;  /* 0x0000b4007d037a23 */ /* 0x002fc40000010802 */
[----:B-----5:R-:W-:Y:S02]  /*50f0*/  IMAD.MOV.U32 R125, RZ, RZ, R208 ;  /* 0x000000ffff7d7224 */ /* 0x020fe400078e00d0 */
[----:B------:R1:W-:Y:S02]  /*5100*/  MUFU.EX2 R215, R3 ;  /* 0x0000000300d77308 */ /* 0x0003e40000000800 */
[C---:B------:R-:W-:Y:S08]  /*5110*/  HMMA.16816.F32.BF16 R176, R4.reuse, R28, R76 ;  /* 0x0000001c04b0723c */ /* 0x040ff0000004184c */
[----:B------:R-:W-:Y:S01]  /*5120*/  HMMA.16816.F32.BF16 R180, R4, R30, R92 ;  /* 0x0000001e04b4723c */ /* 0x000fe2000004185c */
[----:B------:R-:W4:Y:S01]  /*5130*/  LDSM.16.MT88.4 R28, [R188+0x2800] ;  /* 0x00280000bc1c783b */ /* 0x000f220000004200 */
[----:B-1----:R-:W-:-:S06]  /*5140*/  FFMA.FTZ R3, R103, c[0x0][0x2d0], -R0 ;  /* 0x0000b40067037a23 */ /* 0x002fcc0000010800 */
[C---:B------:R-:W-:Y:S01]  /*5150*/  HMMA.16816.F32.BF16 R168, R4.reuse, R34, R96 ;  /* 0x0000002204a8723c */ /* 0x040fe20000041860 */
[----:B------:R1:W-:Y:S07]  /*5160*/  MUFU.EX2 R214, R3 ;  /* 0x0000000300d67308 */ /* 0x0003ee0000000800 */
[C---:B--2---:R-:W-:Y:S08]  /*5170*/  HMMA.16816.F32.BF16 R136, R4.reuse, R16, R68 ;  /* 0x000000100488723c */ /* 0x044ff00000041844 */
[----:B------:R-:W-:Y:S01]  /*5180*/  HMMA.16816.F32.BF16 R96, R4, R18, R64 ;  /* 0x000000120460723c */ /* 0x000fe20000041840 */
[----:B------:R-:W2:Y:S01]  /*5190*/  LDSM.16.MT88.4 R16, [R186+0x4800] ;  /* 0x00480000ba10783b */ /* 0x000ea20000004200 */
[----:B-1----:R-:W-:-:S06]  /*51a0*/  FFMA.FTZ R3, R118, c[0x0][0x2d0], -R0 ;  /* 0x0000b40076037a23 */ /* 0x002fcc0000010800 */
[C---:B------:R-:W-:Y:S08]  /*51b0*/  HMMA.16816.F32.BF16 R160, R4.reuse, R20, R72 ;  /* 0x0000001404a0723c */ /* 0x040ff00000041848 */
[C---:B------:R-:W-:Y:S08]  /*51c0*/  HMMA.16816.F32.BF16 R92, R4.reuse, R12, R60 ;  /* 0x0000000c045c723c */ /* 0x040ff0000004183c */
[C---:B------:R-:W-:Y:S01]  /*51d0*/  HMMA.16816.F32.BF16 R88, R4.reuse, R14, R52 ;  /* 0x0000000e0458723c */ /* 0x040fe20000041834 */
[----:B------:R-:W1:Y:S07]  /*51e0*/  LDSM.16.MT88.4 R12, [R189+0x4800] ;  /* 0x00480000bd0c783b */ /* 0x000e6e0000004200 */
[C---:B------:R-:W-:Y:S08]  /*51f0*/  HMMA.16816.F32.BF16 R76, R4.reuse, R8, R56 ;  /* 0x00000008044c723c */ /* 0x040ff00000041838 */
[C---:B------:R-:W-:Y:S01]  /*5200*/  HMMA.16816.F32.BF16 R72, R4.reuse, R10, R48 ;  /* 0x0000000a0448723c */ /* 0x040fe20000041830 */
[----:B------:R-:W1:Y:S07]  /*5210*/  LDSM.16.MT88.4 R8, [R188+0x4800] ;  /* 0x00480000bc08783b */ /* 0x000e6e0000004200 */
[C---:B---3--:R-:W-:Y:S08]  /*5220*/  HMMA.16816.F32.BF16 R56, R4.reuse, R24, R112 ;  /* 0x000000180438723c */ /* 0x048ff00000041870 */
[C---:B------:R-:W-:Y:S01]  /*5230*/  HMMA.16816.F32.BF16 R48, R4.reuse, R26, R120 ;  /* 0x0000001a0430723c */ /* 0x040fe20000041878 */
[----:B------:R-:W3:Y:S07]  /*5240*/  LDSM.16.MT88.4 R24, [R185+0x1000] ;  /* 0x00100000b918783b */ /* 0x000eee0000004200 */
[C---:B----4-:R-:W-:Y:S07]  /*5250*/  HMMA.16816.F32.BF16 R40, R4.reuse, R30, R108 ;  /* 0x0000001e0428723c */ /* 0x050fee000004186c */
[----:B------:R-:W-:Y:S01]  /*5260*/  IMAD.MOV.U32 R111, RZ, RZ, R213 ;  /* 0x000000ffff6f7224 */ /* 0x000fe200078e00d5 */
[----:B------:R-:W-:Y:S01]  /*5270*/  HMMA.16816.F32.BF16 R152, R4, R22, R84 ;  /* 0x000000160498723c */ /* 0x000fe20000041854 */
[----:B------:R4:W1:Y:S01]  /*5280*/  MUFU.EX2 R213, R3 ;  /* 0x0000000300d57308 */ /* 0x0008620000000800 */
[----:B------:R-:W-:Y:S01]  /*5290*/  IMAD.MOV.U32 R110, RZ, RZ, R212 ;  /* 0x000000ffff6e7224 */ /* 0x000fe200078e00d4 */
[----:B------:R-:W3:Y:S01]  /*52a0*/  LDSM.16.MT88.4 R20, [R189+0x1000] ;  /* 0x00100000bd14783b */ /* 0x000ee20000004200 */
[----:B------:R-:W-:-:S02]  /*52b0*/  IMAD.MOV.U32 R109, RZ, RZ, R211 ;  /* 0x000000ffff6d7224 */ /* 0x000fc400078e00d3 */
[----:B------:R-:W-:Y:S02]  /*52c0*/  IMAD.MOV.U32 R108, RZ, RZ, R210 ;  /* 0x000000ffff6c7224 */ /* 0x000fe400078e00d2 */
[C---:B------:R-:W-:Y:S01]  /*52d0*/  HMMA.16816.F32.BF16 R156, R4.reuse, R32, R80 ;  /* 0x00000020049c723c */ /* 0x040fe20000041850 */
[----:B------:R-:W3:Y:S07]  /*52e0*/  LDSM.16.MT88.4 R32, [R186+0x1000] ;  /* 0x00100000ba20783b */ /* 0x000eee0000004200 */
[----:B--2---:R-:W-:Y:S01]  /*52f0*/  HMMA.16816.F32.BF16 R68, R4, R16, R36 ;  /* 0x000000100444723c */ /* 0x004fe20000041824 */
[----:B----4-:R-:W-:-:S04]  /*5300*/  FFMA.FTZ R3, R119, c[0x0][0x2d0], -R0 ;  /* 0x0000b40077037a23 */ /* 0x010fc80000010800 */
[----:B------:R2:W-:Y:S03]  /*5310*/  MUFU.EX2 R212, R3 ;  /* 0x0000000300d47308 */ /* 0x0005e60000000800 */
[C---:B------:R-:W-:Y:S01]  /*5320*/  HMMA.16816.F32.BF16 R80, R4.reuse, R18, R128 ;  /* 0x000000120450723c */ /* 0x040fe20000041880 */
[----:B------:R-:W4:Y:S07]  /*5330*/  LDSM.16.MT88.4 R16, [R188+0x1000] ;  /* 0x00100000bc10783b */ /* 0x000f2e0000004200 */
[----:B------:R-:W-:Y:S01]  /*5340*/  HMMA.16816.F32.BF16 R44, R4, R28, R44 ;  /* 0x0000001c042c723c */ /* 0x000fe2000004182c */
[----:B------:R-:W-:Y:S01]  /*5350*/  LDSM.16.MT88.4 R28, [R188+0x3000] ;  /* 0x00300000bc1c783b */ /* 0x000fe20000004200 */
[----:B--2---:R-:W-:-:S06]  /*5360*/  FFMA.FTZ R3, R117, c[0x0][0x2d0], -R0 ;  /* 0x0000b40075037a23 */ /* 0x004fcc0000010800 */
[C---:B-1----:R-:W-:Y:S01]  /*5370*/  HMMA.16816.F32.BF16 R84, R4.reuse, R12, R132 ;  /* 0x0000000c0454723c */ /* 0x042fe20000041884 */
[----:B------:R1:W2:Y:S01]  /*5380*/  MUFU.EX2 R103, R3 ;  /* 0x0000000300677308 */ /* 0x0002a20000000800 */
[----:B------:R-:W-:Y:S06]  /*5390*/  LDSM.16.MT88.4 R132, [R188+0x1800] ;  /* 0x00180000bc84783b */ /* 0x000fec0000004200 */
[C---:B------:R-:W-:Y:S01]  /*53a0*/  HMMA.16816.F32.BF16 R64, R4.reuse, R14, R144 ;  /* 0x0000000e0440723c */ /* 0x040fe20000041890 */
[----:B------:R-:W4:Y:S07]  /*53b0*/  LDSM.16.MT88.4 R12, [R185+0x3000] ;  /* 0x00300000b90c783b */ /* 0x000f2e0000004200 */
[----:B------:R-:W-:Y:S01]  /*53c0*/  HMMA.16816.F32.BF16 R52, R4, R8, R148 ;  /* 0x000000080434723c */ /* 0x000fe20000041894 */
[----:B-1----:R-:W-:-:S04]  /*53d0*/  FFMA.FTZ R3, R127, c[0x0][0x2d0], -R2 ;  /* 0x0000b4007f037a23 */ /* 0x002fc80000010802 */
[----:B------:R1:W-:Y:S03]  /*53e0*/  MUFU.EX2 R102, R3 ;  /* 0x0000000300667308 */ /* 0x0003e60000000800 */
[----:B------:R-:W-:Y:S01]  /*53f0*/  HMMA.16816.F32.BF16 R36, R4, R10, R140 ;  /* 0x0000000a0424723c */ /* 0x000fe2000004188c */
[----:B------:R-:W-:Y:S06]  /*5400*/  LDSM.16.MT88.4 R8, [R186+0x3000] ;  /* 0x00300000ba08783b */ /* 0x000fec0000004200 */
[----:B------:R-:W-:-:S02]  /*5410*/  F2FP.BF16.PACK_AB R4, R217, R218 ;  /* 0x000000dad904723e */ /* 0x000fc400000010ff */
[----:B------:R-:W-:Y:S02]  /*5420*/  F2FP.BF16.PACK_AB R5, R213, R214 ;  /* 0x000000d6d505723e */ /* 0x000fe400000010ff */
[----:B------:R-:W-:Y:S02]  /*5430*/  F2FP.BF16.PACK_AB R6, R215, R216 ;  /* 0x000000d8d706723e */ /* 0x000fe400000010ff */
[----:B--2---:R-:W-:Y:S01]  /*5440*/  F2FP.BF16.PACK_AB R7, R103, R212 ;  /* 0x000000d46707723e */ /* 0x004fe200000010ff */
[----:B-1----:R-:W-:Y:S02]  /*5450*/  FFMA.FTZ R3, R228, c[0x0][0x2d0], -R2 ;  /* 0x0000b400e4037a23 */ /* 0x002fe40000010802 */
[----:B------:R-:W-:-:S04]  /*5460*/  IMAD.MOV.U32 R228, RZ, RZ, R124 ;  /* 0x000000ffffe47224 */ /* 0x000fc800078e007c */
[C---:B---3--:R-:W-:Y:S08]  /*5470*/  HMMA.16816.F32.BF16 R104, R4.reuse, R24, R156 ;  /* 0x000000180468723c */ /* 0x048ff0000004189c */
[C---:B------:R-:W-:Y:S01]  /*5480*/  HMMA.16816.F32.BF16 R60, R4.reuse, R26, R168 ;  /* 0x0000001a043c723c */ /* 0x040fe200000418a8 */
[----:B------:R-:W1:Y:S07]  /*5490*/  LDSM.16.MT88.4 R24, [R189+0x3000] ;  /* 0x00300000bd18783b */ /* 0x000e6e0000004200 */
[C---:B------:R-:W-:Y:S08]  /*54a0*/  HMMA.16816.F32.BF16 R120, R4.reuse, R20, R172 ;  /* 0x000000140478723c */ /* 0x040ff000000418ac */
[C---:B------:R-:W-:Y:S01]  /*54b0*/  HMMA.16816.F32.BF16 R128, R4.reuse, R22, R164 ;  /* 0x000000160480723c */ /* 0x040fe200000418a4 */
[----:B------:R-:W2:Y:S07]  /*54c0*/  LDSM.16.MT88.4 R20, [R185+0x5000] ;  /* 0x00500000b914783b */ /* 0x000eae0000004200 */
[C---:B------:R-:W-:Y:S08]  /*54d0*/  HMMA.16816.F32.BF16 R112, R4.reuse, R32, R176 ;  /* 0x000000200470723c */ /* 0x040ff000000418b0 */
[C---:B------:R-:W-:Y:S08]  /*54e0*/  HMMA.16816.F32.BF16 R32, R4.reuse, R34, R180 ;  /* 0x000000220420723c */ /* 0x040ff000000418b4 */
[C---:B----4-:R-:W-:Y:S08]  /*54f0*/  HMMA.16816.F32.BF16 R208, R4.reuse, R16, R160 ;  /* 0x0000001004d0723c */ /* 0x050ff000000418a0 */
[C---:B------:R-:W-:Y:S01]  /*5500*/  HMMA.16816.F32.BF16 R180, R4.reuse, R18, R152 ;  /* 0x0000001204b4723c */ /* 0x040fe20000041898 */
[----:B------:R-:W3:Y:S07]  /*5510*/  LDSM.16.MT88.4 R16, [R186+0x5000] ;  /* 0x00500000ba10783b */ /* 0x000eee0000004200 */
[C---:B------:R-:W-:Y:S08]  /*5520*/  HMMA.16816.F32.BF16 R172, R4.reuse, R12, R136 ;  /* 0x0000000c04ac723c */ /* 0x040ff00000041888 */
[C---:B------:R-:W-:Y:S01]  /*5530*/  HMMA.16816.F32.BF16 R176, R4.reuse, R14, R96 ;  /* 0x0000000e04b0723c */ /* 0x040fe20000041860 */
[----:B------:R-:W4:Y:S07]  /*5540*/  LDSM.16.MT88.4 R12, [R189+0x5000] ;  /* 0x00500000bd0c783b */ /* 0x000f2e0000004200 */
[C---:B-1----:R-:W-:Y:S01]  /*5550*/  HMMA.16816.F32.BF16 R156, R4.reuse, R26, R72 ;  /* 0x0000001a049c723c */ /* 0x042fe20000041848 */
[----:B------:R1:W1:Y:S01]  /*5560*/  MUFU.EX2 R26, R3 ;  /* 0x00000003001a7308 */ /* 0x0002620000000800 */
[----:B------:R-:W-:Y:S05]  /*5570*/  LDSM.16.MT88.4 R72, [R185+0x5800] ;  /* 0x00580000b948783b */ /* 0x000fea0000004200 */
[----:B------:R-:W-:Y:S01]  /*5580*/  IMAD.MOV.U32 R27, RZ, RZ, R125 ;  /* 0x000000ffff1b7224 */ /* 0x000fe200078e007d */
[C---:B------:R-:W-:Y:S08]  /*5590*/  HMMA.16816.F32.BF16 R168, R4.reuse, R8, R92 ;  /* 0x0000000804a8723c */ /* 0x040ff0000004185c */
[C---:B------:R-:W-:Y:S01]  /*55a0*/  HMMA.16816.F32.BF16 R164, R4.reuse, R10, R88 ;  /* 0x0000000a04a4723c */ /* 0x040fe20000041858 */
[--C-:B-1----:R-:W-:Y:S01]  /*55b0*/  FFMA.FTZ R3, R240, c[0x0][0x2d0], -R2.reuse ;  /* 0x0000b400f0037a23 */ /* 0x102fe20000010802 */
[----:B------:R-:W1:Y:S01]  /*55c0*/  LDSM.16.MT88.4 R8, [R188+0x5000] ;  /* 0x00500000bc08783b */ /* 0x000e620000004200 */
[----:B------:R-:W-:Y:S01]  /*55d0*/  FFMA.FTZ R2, R241, c[0x0][0x2d0], -R2 ;  /* 0x0000b400f1027a23 */ /* 0x000fe20000010802 */
[----:B------:R-:W-:Y:S01]  /*55e0*/  F2FP.BF16.PACK_AB R96, R26, R102 ;  /* 0x000000661a60723e */ /* 0x000fe200000010ff */
[----:B------:R-:W-:Y:S01]  /*55f0*/  IMAD.MOV.U32 R241, RZ, RZ, R110 ;  /* 0x000000fffff17224 */ /* 0x000fe200078e006e */
[----:B------:R-:W-:Y:S01]  /*5600*/  LDSM.16.MT88.4 R88, [R189+0x5800] ;  /* 0x00580000bd58783b */ /* 0x000fe20000004200 */
[----:B------:R-:W-:Y:S01]  /*5610*/  IMAD.MOV.U32 R240, RZ, RZ, R108 ;  /* 0x000000fffff07224 */ /* 0x000fe200078e006c */
[C---:B------:R-:W-:Y:S01]  /*5620*/  HMMA.16816.F32.BF16 R160, R4.reuse, R24, R76 ;  /* 0x0000001804a0723c */ /* 0x040fe2000004184c */
[----:B------:R3:W-:Y:S07]  /*5630*/  MUFU.EX2 R24, R2 ;  /* 0x0000000200187308 */ /* 0x0007ee0000000800 */
[C---:B--2---:R-:W-:Y:S01]  /*5640*/  HMMA.16816.F32.BF16 R136, R4.reuse, R20, R56 ;  /* 0x000000140488723c */ /* 0x044fe20000041838 */
[----:B------:R2:W2:Y:S01]  /*5650*/  MUFU.EX2 R25, R3 ;  /* 0x0000000300197308 */ /* 0x0004a20000000800 */
[----:B------:R-:W-:Y:S06]  /*5660*/  LDSM.16.MT88.4 R56, [R189+0x3800] ;  /* 0x00380000bd38783b */ /* 0x000fec0000004200 */
[----:B------:R-:W-:Y:S01]  /*5670*/  HMMA.16816.F32.BF16 R152, R4, R28, R44 ;  /* 0x0000001c0498723c */ /* 0x000fe2000004182c */
[----:B---3--:R-:W-:-:S02]  /*5680*/  FFMA.FTZ R2, R126, c[0x0][0x2d0], -R0 ;  /* 0x0000b4007e027a23 */ /* 0x008fc40000010800 */
[----:B------:R-:W3:Y:S02]  /*5690*/  LDSM.16.MT88.4 R124, [R189+0x1800] ;  /* 0x00180000bd7c783b */ /* 0x000ee40000004200 */
[----:B------:R1:W-:Y:S03]  /*56a0*/  MUFU.EX2 R21, R2 ;  /* 0x0000000200157308 */ /* 0x0003e60000000800 */
[----:B------:R-:W-:Y:S01]  /*56b0*/  HMMA.16816.F32.BF16 R140, R4, R30, R40 ;  /* 0x0000001e048c723c */ /* 0x000fe20000041828 */
[----:B--2---:R-:W-:Y:S01]  /*56c0*/  IMAD.MOV.U32 R3, RZ, RZ, R109 ;  /* 0x000000ffff037224 */ /* 0x004fe200078e006d */
[----:B------:R-:W-:Y:S01]  /*56d0*/  LDSM.16.MT88.4 R40, [R185+0x3800] ;  /* 0x00380000b928783b */ /* 0x000fe20000004200 */
[----:B------:R-:W-:-:S05]  /*56e0*/  F2FP.BF16.PACK_AB R98, R24, R25 ;  /* 0x000000191862723e */ /* 0x000fca00000010ff */
[----:B------:R-:W-:Y:S01]  /*56f0*/  HMMA.16816.F32.BF16 R28, R4, R22, R48 ;  /* 0x00000016041c723c */ /* 0x000fe20000041830 */
[----:B------:R-:W-:Y:S01]  /*5700*/  LDSM.16.MT88.4 R48, [R186+0x3800] ;  /* 0x00380000ba30783b */ /* 0x000fe20000004200 */
[----:B-1----:R-:W-:-:S05]  /*5710*/  FFMA.FTZ R2, R227, c[0x0][0x2d0], -R0 ;  /* 0x0000b400e3027a23 */ /* 0x002fca0000010800 */
[----:B------:R-:W-:Y:S01]  /*5720*/  IMAD.MOV.U32 R23, RZ, RZ, R111 ;  /* 0x000000ffff177224 */ /* 0x000fe200078e006f */
[C---:B------:R-:W-:Y:S01]  /*5730*/  HMMA.16816.F32.BF16 R76, R4.reuse, R16, R68 ;  /* 0x00000010044c723c */ /* 0x040fe20000041844 */
[----:B------:R1:W2:Y:S01]  /*5740*/  MUFU.EX2 R20, R2 ;  /* 0x0000000200147308 */ /* 0x0002a20000000800 */
[----:B------:R-:W-:Y:S01]  /*5750*/  IMAD.MOV.U32 R22, RZ, RZ, R116 ;  /* 0x000000ffff167224 */ /* 0x000fe200078e0074 */
[----:B------:R-:W3:Y:S04]  /*5760*/  LDSM.16.MT88.4 R108, [R185+0x1800] ;  /* 0x00180000b96c783b */ /* 0x000ee80000004200 */
[----:B------:R-:W-:Y:S01]  /*5770*/  LDSM.16.MT88.4 R116, [R186+0x1800] ;  /* 0x00180000ba74783b */ /* 0x000fe20000004200 */
[C---:B------:R-:W-:Y:S03]  /*5780*/  HMMA.16816.F32.BF16 R92, R4.reuse, R18, R80 ;  /* 0x00000012045c723c */ /* 0x040fe60000041850 */
[----:B------:R-:W3:Y:S05]  /*5790*/  LDSM.16.MT88.4 R80, [R186+0x5800] ;  /* 0x00580000ba50783b */ /* 0x000eea0000004200 */
[----:B----4-:R-:W-:Y:S01]  /*57a0*/  HMMA.16816.F32.BF16 R84, R4, R12, R84 ;  /* 0x0000000c0454723c */ /* 0x010fe20000041854 */
[--C-:B-1----:R-:W-:Y:S01]  /*57b0*/  FFMA.FTZ R2, R226, c[0x0][0x2d0], -R0.reuse ;  /* 0x0000b400e2027a23 */ /* 0x102fe20000010800 */
[----:B--2---:R-:W-:Y:S01]  /*57c0*/  F2FP.BF16.PACK_AB R97, R20, R21 ;  /* 0x000000151461723e */ /* 0x004fe200000010ff */
[----:B------:R-:W-:-:S02]  /*57d0*/  FFMA.FTZ R0, R234, c[0x0][0x2d0], -R0 ;  /* 0x0000b400ea007a23 */ /* 0x000fc40000010800 */
[----:B------:R1:W-:Y:S03]  /*57e0*/  MUFU.EX2 R17, R2 ;  /* 0x0000000200117308 */ /* 0x0003e60000000800 */
[C---:B------:R-:W-:Y:S01]  /*57f0*/  HMMA.16816.F32.BF16 R12, R4.reuse, R14, R64 ;  /* 0x0000000e040c723c */ /* 0x040fe20000041840 */
[----:B------:R-:W2:Y:S04]  /*5800*/  LDSM.16.MT88.4 R64, [R188+0x3800] ;  /* 0x00380000bc40783b */ /* 0x000ea80000004200 */
[----:B------:R4:W4:Y:S03]  /*5810*/  MUFU.EX2 R16, R0 ;  /* 0x0000000000107308 */ /* 0x0009260000000800 */
[----:B------:R-:W-:Y:S01]  /*5820*/  HMMA.16816.F32.BF16 R148, R4, R8, R52 ;  /* 0x000000080494723c */ /* 0x000fe20000041834 */
[----:B-1----:R-:W-:-:S07]  /*5830*/  FADD.FTZ R2, R23, R22 ;  /* 0x0000001617027221 */ /* 0x002fce0000010000 */
[----:B------:R-:W-:Y:S01]  /*5840*/  HMMA.16816.F32.BF16 R144, R4, R10, R36 ;  /* 0x0000000a0490723c */ /* 0x000fe20000041824 */
[----:B------:R-:W-:Y:S01]  /*5850*/  FADD.FTZ R2, R3, R2 ;  /* 0x0000000203027221 */ /* 0x000fe20000010000 */
[----:B------:R-:W1:Y:S01]  /*5860*/  LDSM.16.MT88.4 R8, [R188+0x5800] ;  /* 0x00580000bc08783b */ /* 0x000e620000004200 */
[----:B----4-:R-:W-:Y:S01]  /*5870*/  FADD.FTZ R0, R241, R252 ;  /* 0x000000fcf1007221 */ /* 0x010fe20000010000 */
[----:B------:R-:W-:Y:S01]  /*5880*/  F2FP.BF16.PACK_AB R99, R16, R17 ;  /* 0x000000111063723e */ /* 0x000fe200000010ff */
[----:B------:R-:W-:Y:S02]  /*5890*/  FADD.FTZ R2, R240, R2 ;  /* 0x00000002f0027221 */ /* 0x000fe40000010000 */
[----:B------:R-:W-:Y:S02]  /*58a0*/  FADD.FTZ R0, R251, R0 ;  /* 0x00000000fb007221 */ /* 0x000fe40000010000 */
[----:B------:R-:W-:Y:S02]  /*58b0*/  FADD.FTZ R2, R248, R2 ;  /* 0x00000002f8027221 */ /* 0x000fe40000010000 */
[----:B------:R-:W-:Y:S01]  /*58c0*/  FADD.FTZ R0, R228, R0 ;  /* 0x00000000e4007221 */ /* 0x000fe20000010000 */
[----:B---3--:R-:W-:Y:S01]  /*58d0*/  HMMA.16816.F32.BF16 R120, R96, R124, R120 ;  /* 0x0000007c6078723c */ /* 0x008fe20000041878 */
[----:B------:R-:W-:-:S02]  /*58e0*/  FADD.FTZ R3, R249, R2 ;  /* 0x00000002f9037221 */ /* 0x000fc40000010000 */
[----:B------:R-:W-:Y:S02]  /*58f0*/  FADD.FTZ R0, R242, R0 ;  /* 0x00000000f2007221 */ /* 0x000fe40000010000 */
[----:B------:R-:W-:Y:S02]  /*5900*/  FADD.FTZ R3, R247, R3 ;  /* 0x00000003f7037221 */ /* 0x000fe40000010000 */
[----:B------:R-:W-:Y:S01]  /*5910*/  FADD.FTZ R2, R245, R0 ;  /* 0x00000000f5027221 */ /* 0x000fe20000010000 */
[----:B------:R-:W-:Y:S01]  /*5920*/  HMMA.16816.F32.BF16 R124, R96, R126, R128 ;  /* 0x0000007e607c723c */ /* 0x000fe20000041880 */
[----:B------:R-:W-:-:S04]  /*5930*/  @P2 IMAD.HI.U32 R4, R233, c[0x0][0x2c8], RZ ;  /* 0x0000b200e9042a27 */ /* 0x000fc800078e00ff */
[----:B------:R-:W-:Y:S02]  /*5940*/  FADD.FTZ R2, R244, R2 ;  /* 0x00000002f4027221 */ /* 0x000fe40000010000 */
[----:B------:R-:W-:Y:S01]  /*5950*/  IMAD.MOV.U32 R0, RZ, RZ, R233 ;  /* 0x000000ffff007224 */ /* 0x000fe200078e00e9 */
[----:B------:R-:W-:Y:S01]  /*5960*/  @P2 SHF.R.U32.HI R0, RZ, c[0x0][0x2cc], R4 ;  /* 0x0000b300ff002a19 */ /* 0x000fe20000011604 */
[----:B------:R-:W-:Y:S01]  /*5970*/  FADD.FTZ R3, R250, R3 ;  /* 0x00000003fa037221 */ /* 0x000fe20000010000 */
[C---:B------:R-:W-:Y:S01]  /*5980*/  HMMA.16816.F32.BF16 R128, R96.reuse, R132, R208 ;  /* 0x000000846080723c */ /* 0x040fe200000418d0 */
[----:B------:R-:W-:Y:S01]  /*5990*/  FADD.FTZ R2, R246, R2 ;  /* 0x00000002f6027221 */ /* 0x000fe20000010000 */
[----:B------:R-:W-:Y:S01]  /*59a0*/  IADD3 R0, R0, R230, -R231 ;  /* 0x000000e600007210 */ /* 0x000fe20007ffe8e7 */
[----:B------:R-:W-:Y:S02]  /*59b0*/  FADD.FTZ R3, R218, R3 ;  /* 0x00000003da037221 */ /* 0x000fe40000010000 */
[----:B------:R-:W-:Y:S01]  /*59c0*/  FADD.FTZ R2, R214, R2 ;  /* 0x00000002d6027221 */ /* 0x000fe20000010000 */
[----:B------:R-:W-:Y:S01]  /*59d0*/  SHF.R.S32.HI R4, RZ, 0x1f, R0 ;  /* 0x0000001fff047819 */ /* 0x000fe20000011400 */
[----:B------:R-:W-:Y:S01]  /*59e0*/  FADD.FTZ R3, R217, R3 ;  /* 0x00000003d9037221 */ /* 0x000fe20000010000 */
[----:B------:R-:W-:Y:S01]  /*59f0*/  IADD3 R208, R27, -0x2, RZ ;  /* 0xfffffffe1bd07810 */ /* 0x000fe20007ffe0ff */
[----:B------:R-:W-:Y:S01]  /*5a00*/  FADD.FTZ R2, R213, R2 ;  /* 0x00000002d5027221 */ /* 0x000fe20000010000 */
[----:B------:R-:W-:Y:S01]  /*5a10*/  LEA.HI R4, R4, R0, RZ, 0x6 ;  /* 0x0000000004047211 */ /* 0x000fe200078f30ff */
[----:B------:R-:W-:Y:S01]  /*5a20*/  FADD.FTZ R3, R216, R3 ;  /* 0x00000003d8037221 */ /* 0x000fe20000010000 */
[----:B------:R-:W-:Y:S01]  /*5a30*/  HMMA.16816.F32.BF16 R104, R96, R108, R104 ;  /* 0x0000006c6068723c */ /* 0x000fe20000041868 */
[----:B------:R-:W-:-:S02]  /*5a40*/  FADD.FTZ R0, R212, R2 ;  /* 0x00000002d4007221 */ /* 0x000fc40000010000 */
[----:B------:R-:W-:Y:S01]  /*5a50*/  FADD.FTZ R2, R215, R3 ;  /* 0x00000003d7027221 */ /* 0x000fe20000010000 */
[----:B------:R-:W-:Y:S01]  /*5a60*/  SHF.R.S32.HI R3, RZ, 0x6, R4 ;  /* 0x00000006ff037819 */ /* 0x000fe20000011404 */
[----:B------:R-:W-:Y:S02]  /*5a70*/  FADD.FTZ R0, R103, R0 ;  /* 0x0000000067007221 */ /* 0x000fe40000010000 */
[----:B------:R-:W-:Y:S01]  /*5a80*/  FADD.FTZ R2, R102, R2 ;  /* 0x0000000266027221 */ /* 0x000fe20000010000 */
[----:B------:R-:W-:Y:S01]  /*5a90*/  IMNMX R228, R225, R3, !PT ;  /* 0x00000003e1e47217 */ /* 0x000fe20007800200 */
[----:B------:R-:W-:Y:S01]  /*5aa0*/  FADD.FTZ R0, R21, R0 ;  /* 0x0000000015007221 */ /* 0x000fe20000010000 */
[----:B------:R-:W-:Y:S01]  /*5ab0*/  HMMA.16816.F32.BF16 R108, R96, R110, R60 ;  /* 0x0000006e606c723c */ /* 0x000fe2000004183c */
[----:B------:R-:W-:Y:S01]  /*5ac0*/  FADD.FTZ R2, R26, R2 ;  /* 0x000000021a027221 */ /* 0x000fe20000010000 */
[----:B------:R-:W-:Y:S01]  /*5ad0*/  ISETP.GE.AND P0, PT, R208, R228, PT ;  /* 0x000000e4d000720c */ /* 0x000fe20003f06270 */
[----:B------:R-:W-:-:S02]  /*5ae0*/  FADD.FTZ R0, R20, R0 ;  /* 0x0000000014007221 */ /* 0x000fc40000010000 */
[----:B------:R-:W-:Y:S02]  /*5af0*/  FADD.FTZ R2, R25, R2 ;  /* 0x0000000219027221 */ /* 0x000fe40000010000 */
[----:B------:R-:W-:Y:S01]  /*5b00*/  FADD.FTZ R0, R17, R0 ;  /* 0x0000000011007221 */ /* 0x000fe20000010000 */
[----:B------:R-:W-:Y:S01]  /*5b10*/  HMMA.16816.F32.BF16 R76, R96, R80, R76 ;  /* 0x00000050604c723c */ /* 0x000fe2000004184c */
[----:B------:R-:W-:Y:S02]  /*5b20*/  FADD.FTZ R226, R24, R2 ;  /* 0x0000000218e27221 */ /* 0x000fe40000010000 */
[----:B------:R-:W-:-:S05]  /*5b30*/  FADD.FTZ R227, R16, R0 ;  /* 0x0000000010e37221 */ /* 0x000fca0000010000 */
[C---:B------:R-:W-:Y:S08]  /*5b40*/  HMMA.16816.F32.BF16 R112, R96.reuse, R116, R112 ;  /* 0x000000746070723c */ /* 0x040ff00000041870 */
[C---:B------:R-:W-:Y:S08]  /*5b50*/  HMMA.16816.F32.BF16 R36, R96.reuse, R40, R172 ;  /* 0x000000286024723c */ /* 0x040ff000000418ac */
[C---:B------:R-:W-:Y:S08]  /*5b60*/  HMMA.16816.F32.BF16 R44, R96.reuse, R48, R168 ;  /* 0x00000030602c723c */ /* 0x040ff000000418a8 */
[C---:B------:R-:W-:Y:S08]  /*5b70*/  HMMA.16816.F32.BF16 R52, R96.reuse, R56, R160 ;  /* 0x000000386034723c */ /* 0x040ff000000418a0 */
        /* <DEDUP_REMOVED lines=12> */
[C---:B-1----:R-:W-:Y:S08]  /*5c40*/  HMMA.16816.F32.BF16 R92, R96.reuse, R8, R148 ;  /* 0x00000008605c723c */ /* 0x042ff00000041894 */
[----:B------:R-:W-:Y:S01]  /*5c50*/  HMMA.16816.F32.BF16 R96, R96, R10, R144 ;  /* 0x0000000a6060723c */ /* 0x000fe20000041890 */
[----:B------:R-:W-:Y:S01]  /*5c60*/  @!UPT UIADD3 URZ, URZ, URZ, URZ ;  /* 0x0000003f3f3ff290 */ /* 0x000fe2000fffe03f */
[----:B------:R-:W-:Y:S11]  /*5c70*/  @!P0 BRA `(.L_x_896) ;  /* 0x000032d000008947 */ /* 0x000ff60003800000 */
[----:B------:R-:W-:Y:S02]  /*5c80*/  MOV R102, R100 ;  /* 0x0000006400667202 */ /* 0x000fe40000000f00 */
[----:B------:R-:W-:-:S02]  /*5c90*/  MOV R3, R101 ;  /* 0x0000006500037202 */ /* 0x000fc40000000f00 */
[----:B------:R-:W-:-:S07]  /*5ca0*/  MOV R180, R208 ;  /* 0x000000d000b47202 */ /* 0x000fce0000000f00 */
.L_x_897:
[----:B------:R-:W-:Y:S04]  /*5cb0*/  DEPBAR.LE SB0, 0x0 ;  /* 0x000080000000791a */ /* 0x000fe80000000000 */
[----:B------:R-:W-:Y:S01]  /*5cc0*/  WARPSYNC 0xffffffff ;  /* 0xffffffff00007948 */ /* 0x000fe20003800000 */
[----:B------:R-:W-:Y:S01]  /*5cd0*/  BAR.SYNC.DEFER_BLOCKING 0x0 ;  /* 0x0000000000007b1d */ /* 0x000fe20000010000 */
[----:B------:R-:W-:Y:S02]  /*5ce0*/  ISETP.GT.AND P6, PT, R225, R180, PT ;  /* 0x000000b4e100720c */ /* 0x000fe40003fc4270 */
[C---:B------:R-:W-:Y:S11]  /*5cf0*/  IADD3 R208, R180.reuse, -0x1, RZ ;  /* 0xffffffffb4d07810 */ /* 0x040ff60007ffe0ff */
[----:B------:R-:W-:Y:S01]  /*5d00*/  @!P6 SHF.R.S32.HI R0, RZ, 0x1f, R180 ;  /* 0x0000001fff00e819 */ /* 0x000fe200000114b4 */
[----:B------:R-:W-:Y:S01]  /*5d10*/  @!P6 IMAD.WIDE.U32 R4, R180, c[0x0][0x208], RZ ;  /* 0x00008200b404ea25 */ /* 0x000fe200078e00ff */
[----:B------:R-:W-:Y:S03]  /*5d20*/  @!P6 MOV R6, c[0x0][0x208] ;  /* 0x000082000006ea02 */ /* 0x000fe60000000f00 */
[----:B------:R-:W-:Y:S04]  /*5d30*/  @!P6 IMAD R0, R0, c[0x0][0x208], RZ ;  /* 0x000082000000ea24 */ /* 0x000fe800078e02ff */
[----:B------:R-:W-:Y:S01]  /*5d40*/  @!P6 IMAD R0, R180, c[0x0][0x20c], R0 ;  /* 0x00008300b400ea24 */ /* 0x000fe200078e0200 */
[----:B------:R-:W-:Y:S04]  /*5d50*/  LDSM.16.M88.4 R32, [R191] ;  /* 0x00000000bf20783b */ /* 0x000fe80000000200 */
[----:B------:R-:W-:Y:S02]  /*5d60*/  @!P6 IADD3 R2, R5, R0, RZ ;  /* 0x000000000502e210 */ /* 0x000fe40007ffe0ff */
[C---:B------:R-:W-:Y:S02]  /*5d70*/  @!P6 SHF.L.U32 R0, R4.reuse, 0x6, RZ ;  /* 0x000000060400e819 */ /* 0x040fe400000006ff */
[----:B------:R-:W1:Y:S01]  /*5d80*/  LDSM.16.M88.4 R8, [R184] ;  /* 0x00000000b808783b */ /* 0x000e620000000200 */
[----:B------:R-:W-:Y:S02]  /*5d90*/  @!P6 SHF.L.U64.HI R2, R4, 0x6, R2 ;  /* 0x000000060402e819 */ /* 0x000fe40000010202 */
[----:B------:R-:W-:Y:S02]  /*5da0*/  @!P6 IADD3 R4, P0, R0, R222, RZ ;  /* 0x000000de0004e210 */ /* 0x000fe40007f1e0ff */
[----:B------:R-:W-:Y:S02]  /*5db0*/  @!P6 MOV R5, c[0x0][0x20c] ;  /* 0x000083000005ea02 */ /* 0x000fe40000000f00 */
[C---:B------:R-:W-:Y:S01]  /*5dc0*/  @!P6 LEA R12, P1, R6.reuse, R0, 0x5 ;  /* 0x00000000060ce211 */ /* 0x040fe200078228ff */
[----:B------:R-:W2:Y:S03]  /*5dd0*/  LDSM.16.M88.4 R16, [R184+0x800] ;  /* 0x00080000b810783b */ /* 0x000ea60000000200 */
[----:B------:R-:W-:Y:S02]  /*5de0*/  @!P6 LEA.HI.X R13, R6, R2, R5, 0x5, P1 ;  /* 0x00000002060de211 */ /* 0x000fe400008f2c05 */
[-C--:B------:R-:W-:Y:S02]  /*5df0*/  @!P6 IADD3.X R5, R2, R224.reuse, RZ, P0, !PT ;  /* 0x000000e00205e210 */ /* 0x080fe400007fe4ff */
[----:B------:R-:W-:Y:S01]  /*5e00*/  @!P6 LEA R162, P0, R4, c[0x0][0x1f8], 0x1 ;  /* 0x00007e0004a2ea11 */ /* 0x000fe200078008ff */
[----:B------:R-:W3:Y:S01]  /*5e10*/  LDSM.16.M88.4 R24, [R184+0x1000] ;  /* 0x00100000b818783b */ /* 0x000ee20000000200 */
[----:B------:R-:W-:Y:S02]  /*5e20*/  @!P6 IADD3 R14, P1, R222, 0x40, RZ ;  /* 0x00000040de0ee810 */ /* 0x000fe40007f3e0ff */
[----:B------:R-:W-:Y:S02]  /*5e30*/  @!P6 LEA.HI.X R163, R4, c[0x0][0x1fc], R5, 0x1, P0 ;  /* 0x00007f0004a3ea11 */ /* 0x000fe400000f0c05 */
[----:B------:R-:W-:Y:S02]  /*5e40*/  @!P6 IADD3.X R21, RZ, R224, RZ, P1, !PT ;  /* 0x000000e0ff15e210 */ /* 0x000fe40000ffe4ff */
[----:B------:R-:W-:Y:S01]  /*5e50*/  @!P6 IADD3 R15, P1, R0, R14, RZ ;  /* 0x0000000e000fe210 */ /* 0x000fe20007f3e0ff */
[----:B------:R-:W4:Y:S01]  /*5e60*/  LDSM.16.M88.4 R136, [R184+0x1800] ;  /* 0x00180000b888783b */ /* 0x000f220000000200 */
[----:B------:R-:W-:Y:S02]  /*5e70*/  @!P6 IADD3 R20, P0, R222, 0x80, RZ ;  /* 0x00000080de14e810 */ /* 0x000fe40007f1e0ff */
[----:B------:R-:W-:Y:S02]  /*5e80*/  @!P6 IADD3.X R28, R2, R21, RZ, P1, !PT ;  /* 0x00000015021ce210 */ /* 0x000fe40000ffe4ff */
[C---:B------:R-:W-:Y:S02]  /*5e90*/  @!P6 LEA R164, P1, R15.reuse, c[0x0][0x1f8], 0x1 ;  /* 0x00007e000fa4ea11 */ /* 0x040fe400078208ff */
[----:B------:R-:W-:Y:S01]  /*5ea0*/  @!P6 IADD3.X R23, RZ, R224, RZ, P0, !PT ;  /* 0x000000e0ff17e210 */ /* 0x000fe200007fe4ff */
[----:B------:R-:W-:Y:S01]  /*5eb0*/  LDSM.16.M88.4 R140, [R192] ;  /* 0x00000000c08c783b */ /* 0x000fe20000000200 */
[----:B------:R-:W-:Y:S02]  /*5ec0*/  @!P6 IADD3 R22, P0, R0, R20, RZ ;  /* 0x000000140016e210 */ /* 0x000fe40007f1e0ff */
[----:B------:R-:W-:Y:S02]  /*5ed0*/  @!P6 LEA.HI.X R165, R15, c[0x0][0x1fc], R28, 0x1, P1 ;  /* 0x00007f000fa5ea11 */ /* 0x000fe400008f0c1c */
[----:B------:R-:W-:Y:S02]  /*5ee0*/  @!P6 IADD3 R29, P1, R12, R14, RZ ;  /* 0x0000000e0c1de210 */ /* 0x000fe40007f3e0ff */
[----:B------:R-:W-:Y:S01]  /*5ef0*/  @!P6 IADD3.X R14, R2, R23, RZ, P0, !PT ;  /* 0x00000017020ee210 */ /* 0x000fe200007fe4ff */
[C---:B-1----:R-:W-:Y:S01]  /*5f00*/  HMMA.16816.F32.BF16 R4, R32.reuse, R8, RZ ;  /* 0x000000082004723c */ /* 0x042fe200000418ff */
[----:B------:R-:W1:Y:S02]  /*5f10*/  LDSM.16.M88.4 R144, [R195] ;  /* 0x00000000c390783b */ /* 0x000e640000000200 */
[----:B------:R-:W-:Y:S02]  /*5f20*/  @!P6 IADD3 R2, P0, R12, R20, RZ ;  /* 0x000000140c02e210 */ /* 0x000fe40007f1e0ff */
[C---:B------:R-:W-:Y:S02]  /*5f30*/  @!P6 IADD3.X R21, R13.reuse, R21, RZ, P1, !PT ;  /* 0x000000150d15e210 */ /* 0x040fe40000ffe4ff */
[C---:B------:R-:W-:Y:S01]  /*5f40*/  @!P6 IADD3.X R23, R13.reuse, R23, RZ, P0, !PT ;  /* 0x000000170d17e210 */ /* 0x040fe200007fe4ff */
[C---:B------:R-:W-:Y:S01]  /*5f50*/  HMMA.16816.F32.BF16 R8, R32.reuse, R10, RZ ;  /* 0x0000000a2008723c */ /* 0x040fe200000418ff */
[----:B------:R-:W5:Y:S03]  /*5f60*/  LDSM.16.M88.4 R148, [R206] ;  /* 0x00000000ce94783b */ /* 0x000f660000000200 */
[----:B------:R-:W-:Y:S02]  /*5f70*/  @!P6 LEA R160, P0, R22, c[0x0][0x1f8], 0x1 ;  /* 0x00007e0016a0ea11 */ /* 0x000fe400078008ff */
[----:B------:R-:W-:Y:S02]  /*5f80*/  @!P6 IADD3 R0, P1, R12, R222, RZ ;  /* 0x000000de0c00e210 */ /* 0x000fe40007f3e0ff */
[----:B------:R-:W-:Y:S01]  /*5f90*/  @!P6 LEA.HI.X R161, R22, c[0x0][0x1fc], R14, 0x1, P0 ;  /* 0x00007f0016a1ea11 */ /* 0x000fe200000f0c0e */
[----:B------:R-:W1:Y:S03]  /*5fa0*/  LDSM.16.M88.4 R152, [R205] ;  /* 0x00000000cd98783b */ /* 0x000e660000000200 */
[----:B------:R-:W-:Y:S02]  /*5fb0*/  @!P6 IADD3.X R13, R13, R224, RZ, P1, !PT ;  /* 0x000000e00d0de210 */ /* 0x000fe40000ffe4ff */
[----:B------:R-:W-:Y:S02]  /*5fc0*/  @!P6 LEA R100, P1, R0, c[0x0][0x1f8], 0x1 ;  /* 0x00007e000064ea11 */ /* 0x000fe400078208ff */
[----:B------:R-:W-:Y:S01]  /*5fd0*/  @!P6 LEA R28, P0, R2, c[0x0][0x1f8], 0x1 ;  /* 0x00007e00021cea11 */ /* 0x000fe200078008ff */
[----:B------:R-:W1:Y:S01]  /*5fe0*/  LDSM.16.M88.4 R156, [R204] ;  /* 0x00000000cc9c783b */ /* 0x000e620000000200 */
[----:B------:R-:W-:Y:S02]  /*5ff0*/  @!P6 LEA.HI.X R101, R0, c[0x0][0x1fc], R13, 0x1, P1 ;  /* 0x00007f000065ea11 */ /* 0x000fe400008f0c0d */
[C---:B--2---:R-:W-:Y:S01]  /*6000*/  HMMA.16816.F32.BF16 R12, R32.reuse, R16, RZ ;  /* 0x00000010200c723c */ /* 0x044fe200000418ff */
[C---:B------:R-:W-:Y:S04]  /*6010*/  @!P6 LEA R30, P1, R29.reuse, c[0x0][0x1f8], 0x1 ;  /* 0x00007e001d1eea11 */ /* 0x040fe800078208ff */
[----:B------:R-:W-:Y:S01]  /*6020*/  @!PT LDS RZ, [RZ] ;  /* 0x00000000fffff984 */ /* 0x000fe20000000800 */
[----:B------:R-:W-:Y:S01]  /*6030*/  @!PT LDS RZ, [RZ] ;  /* 0x00000000fffff984 */ /* 0x000fe20000000800 */
[----:B------:R-:W-:Y:S01]  /*6040*/  @!PT LDS RZ, [RZ] ;  /* 0x00000000fffff984 */ /* 0x000fe20000000800 */
[----:B------:R2:W-:Y:S01]  /*6050*/  @!P6 LDGSTS.E.BYPASS.LTC128B.128 [R207+0x100], [R162.64], !P5 ;  /* 0x00100000a2cfefae */ /* 0x0005e2000e901d46 */
[----:B------:R-:W-:Y:S02]  /*6060*/  @!P6 LEA.HI.X R31, R29, c[0x0][0x1fc], R21, 0x1, P1 ;  /* 0x00007f001d1fea11 */ /* 0x000fe400008f0c15 */
[C---:B------:R-:W-:Y:S01]  /*6070*/  HMMA.16816.F32.BF16 R16, R32.reuse, R18, RZ ;  /* 0x000000122010723c */ /* 0x040fe200000418ff */
[----:B------:R-:W-:Y:S04]  /*6080*/  @!P6 LEA.HI.X R29, R2, c[0x0][0x1fc], R23, 0x1, P0 ;  /* 0x00007f00021dea11 */ /* 0x000fe800000f0c17 */
[----:B------:R1:W-:Y:S03]  /*6090*/  @!P6 LDGSTS.E.BYPASS.LTC128B.128 [R207+0x2100], [R164.64], !P4 ;  /* 0x02100000a4cfefae */ /* 0x0003e6000e101d46 */
[C---:B---3--:R-:W-:Y:S05]  /*60a0*/  HMMA.16816.F32.BF16 R20, R32.reuse, R24, RZ ;  /* 0x000000182014723c */ /* 0x048fea00000418ff */
[----:B------:R2:W-:Y:S03]  /*60b0*/  @!P6 LDGSTS.E.BYPASS.LTC128B.128 [R207+0x4100], [R160.64], !P3 ;  /* 0x04100000a0cfefae */ /* 0x0005e6000d901d46 */
[C---:B------:R-:W-:Y:S05]  /*60c0*/  HMMA.16816.F32.BF16 R24, R32.reuse, R26, RZ ;  /* 0x0000001a2018723c */ /* 0x040fea00000418ff */
[----:B------:R3:W-:Y:S08]  /*60d0*/  @!P6 LDGSTS.E.BYPASS.LTC128B.128 [R207+0x1100], [R100.64], !P5 ;  /* 0x0110000064cfefae */ /* 0x0007f0000e901d46 */
[----:B------:R4:W-:Y:S08]  /*60e0*/  @!P6 LDGSTS.E.BYPASS.LTC128B.128 [R207+0x3100], [R30.64], !P4 ;  /* 0x031000001ecfefae */ /* 0x0009f0000e101d46 */
[----:B------:R4:W-:Y:S08]  /*60f0*/  @!P6 LDGSTS.E.BYPASS.LTC128B.128 [R207+0x5100], [R28.64], !P3 ;  /* 0x051000001ccfefae */ /* 0x0009f0000d901d46 */
[----:B--2---:R-:W-:Y:S08]  /*6100*/  LDSM.16.M88.4 R160, [R194] ;  /* 0x00000000c2a0783b */ /* 0x004ff00000000200 */
[----:B------:R-:W0:Y:S08]  /*6110*/  LDGDEPBAR ;  /* 0x00000000000079af */ /* 0x000e300000000000 */
[----:B-1----:R-:W1:Y:S01]  /*6120*/  LDSM.16.M88.4 R164, [R190] ;  /* 0x00000000bea4783b */ /* 0x002e620000000200 */
[C---:B----4-:R-:W-:Y:S07]  /*6130*/  HMMA.16816.F32.BF16 R28, R32.reuse, R136, RZ ;  /* 0x00000088201c723c */ /* 0x050fee00000418ff */
[----:B------:R-:W2:Y:S01]  /*6140*/  LDSM.16.M88.4 R168, [R190+0x800] ;  /* 0x00080000bea8783b */ /* 0x000ea20000000200 */
[----:B------:R-:W-:Y:S07]  /*6150*/  HMMA.16816.F32.BF16 R32, R32, R138, RZ ;  /* 0x0000008a2020723c */ /* 0x000fee00000418ff */
[----:B------:R-:W4:Y:S01]  /*6160*/  LDSM.16.M88.4 R136, [R190+0x1000] ;  /* 0x00100000be88783b */ /* 0x000f220000000200 */
[C---:B------:R-:W-:Y:S07]  /*6170*/  HMMA.16816.F32.BF16 R4, R140.reuse, R144, R4 ;  /* 0x000000908c04723c */ /* 0x040fee0000041804 */
[----:B------:R-:W-:Y:S01]  /*6180*/  LDSM.16.M88.4 R172, [R191+0x4000] ;  /* 0x00400000bfac783b */ /* 0x000fe20000000200 */
[C---:B------:R-:W-:Y:S07]  /*6190*/  HMMA.16816.F32.BF16 R8, R140.reuse, R146, R8 ;  /* 0x000000928c08723c */ /* 0x040fee0000041808 */
[----:B------:R-:W1:Y:S01]  /*61a0*/  LDSM.16.M88.4 R144, [R190+0x1800] ;  /* 0x00180000be90783b */ /* 0x000e620000000200 */
[C---:B-----5:R-:W-:Y:S07]  /*61b0*/  HMMA.16816.F32.BF16 R12, R140.reuse, R148, R12 ;  /* 0x000000948c0c723c */ /* 0x060fee000004180c */
[----:B------:R-:W-:Y:S01]  /*61c0*/  LDSM.16.M88.4 R176, [R184+0x2000] ;  /* 0x00200000b8b0783b */ /* 0x000fe20000000200 */
[C---:B------:R-:W-:Y:S07]  /*61d0*/  HMMA.16816.F32.BF16 R16, R140.reuse, R150, R16 ;  /* 0x000000968c10723c */ /* 0x040fee0000041810 */
[----:B------:R-:W-:Y:S01]  /*61e0*/  LDSM.16.M88.4 R148, [R193] ;  /* 0x00000000c194783b */ /* 0x000fe20000000200 */
[C---:B------:R-:W-:Y:S07]  /*61f0*/  HMMA.16816.F32.BF16 R20, R140.reuse, R152, R20 ;  /* 0x000000988c14723c */ /* 0x040fee0000041814 */
[----:B------:R-:W5:Y:S01]  /*6200*/  LDL R181, [R1+0x4] ;  /* 0x0000040001b57983 */ /* 0x000f620000100800 */
[C---:B------:R-:W-:Y:S03]  /*6210*/  HMMA.16816.F32.BF16 R24, R140.reuse, R154, R24 ;  /* 0x0000009a8c18723c */ /* 0x040fe60000041818 */
[----:B------:R-:W3:Y:S05]  /*6220*/  LDSM.16.M88.4 R152, [R187] ;  /* 0x00000000bb98783b */ /* 0x000eea0000000200 */
[C---:B------:R-:W-:Y:S08]  /*6230*/  HMMA.16816.F32.BF16 R28, R140.reuse, R156, R28 ;  /* 0x0000009c8c1c723c */ /* 0x040ff0000004181c */
[----:B------:R-:W-:Y:S01]  /*6240*/  HMMA.16816.F32.BF16 R32, R140, R158, R32 ;  /* 0x0000009e8c20723c */ /* 0x000fe20000041820 */
[----:B------:R-:W3:Y:S07]  /*6250*/  LDSM.16.M88.4 R140, [R187+0x800] ;  /* 0x00080000bb8c783b */ /* 0x000eee0000000200 */
[C---:B-1----:R-:W-:Y:S01]  /*6260*/  HMMA.16816.F32.BF16 R4, R160.reuse, R164, R4 ;  /* 0x000000a4a004723c */ /* 0x042fe20000041804 */
[----:B------:R-:W1:Y:S07]  /*6270*/  LDSM.16.M88.4 R156, [R187+0x1000] ;  /* 0x00100000bb9c783b */ /* 0x000e6e0000000200 */
[C---:B------:R-:W-:Y:S01]  /*6280*/  HMMA.16816.F32.BF16 R8, R160.reuse, R166, R8 ;  /* 0x000000a6a008723c */ /* 0x040fe20000041808 */
[----:B------:R-:W1:Y:S07]  /*6290*/  LDSM.16.M88.4 R164, [R187+0x1800] ;  /* 0x00180000bba4783b */ /* 0x000e6e0000000200 */
[C---:B--2---:R-:W-:Y:S08]  /*62a0*/  HMMA.16816.F32.BF16 R12, R160.reuse, R168, R12 ;  /* 0x000000a8a00c723c */ /* 0x044ff0000004180c */
[C---:B------:R-:W-:Y:S01]  /*62b0*/  HMMA.16816.F32.BF16 R16, R160.reuse, R170, R16 ;  /* 0x000000aaa010723c */ /* 0x040fe20000041810 */
[----:B------:R-:W-:Y:S07]  /*62c0*/  LDSM.16.M88.4 R168, [R191+0x8000] ;  /* 0x00800000bfa8783b */ /* 0x000fee0000000200 */
[C---:B----4-:R-:W-:Y:S08]  /*62d0*/  HMMA.16816.F32.BF16 R20, R160.reuse, R136, R20 ;  /* 0x00000088a014723c */ /* 0x050ff00000041814 */
[C---:B------:R-:W-:Y:S01]  /*62e0*/  HMMA.16816.F32.BF16 R24, R160.reuse, R138, R24 ;  /* 0x0000008aa018723c */ /* 0x040fe20000041818 */
[----:B------:R-:W2:Y:S07]  /*62f0*/  LDSM.16.M88.4 R136, [R184+0x2800] ;  /* 0x00280000b888783b */ /* 0x000eae0000000200 */
[C---:B------:R-:W-:Y:S08]  /*6300*/  HMMA.16816.F32.BF16 R28, R160.reuse, R144, R28 ;  /* 0x00000090a01c723c */ /* 0x040ff0000004181c */
[----:B------:R-:W-:Y:S01]  /*6310*/  HMMA.16816.F32.BF16 R32, R160, R146, R32 ;  /* 0x00000092a020723c */ /* 0x000fe20000041820 */
[----:B------:R-:W4:Y:S07]  /*6320*/  LDSM.16.M88.4 R144, [R184+0x3000] ;  /* 0x00300000b890783b */ /* 0x000f2e0000000200 */
[C---:B---3--:R-:W-:Y:S01]  /*6330*/  HMMA.16816.F32.BF16 R4, R148.reuse, R152, R4 ;  /* 0x000000989404723c */ /* 0x048fe20000041804 */
[----:B------:R-:W-:Y:S07]  /*6340*/  LDSM.16.M88.4 R160, [R201] ;  /* 0x00000000c9a0783b */ /* 0x000fee0000000200 */
[C---:B------:R-:W-:Y:S01]  /*6350*/  HMMA.16816.F32.BF16 R8, R148.reuse, R154, R8 ;  /* 0x0000009a9408723c */ /* 0x040fe20000041808 */
[----:B------:R-:W-:Y:S07]  /*6360*/  LDSM.16.M88.4 R152, [R203] ;  /* 0x00000000cb98783b */ /* 0x000fee0000000200 */
[C---:B------:R-:W-:Y:S08]  /*6370*/  HMMA.16816.F32.BF16 R12, R148.reuse, R140, R12 ;  /* 0x0000008c940c723c */ /* 0x040ff0000004180c */
[C---:B------:R-:W-:Y:S01]  /*6380*/  HMMA.16816.F32.BF16 R16, R148.reuse, R142, R16 ;  /* 0x0000008e9410723c */ /* 0x040fe20000041810 */
[----:B------:R-:W3:Y:S07]  /*6390*/  LDSM.16.M88.4 R140, [R184+0x3800] ;  /* 0x00380000b88c783b */ /* 0x000eee0000000200 */
[C---:B-1----:R-:W-:Y:S08]  /*63a0*/  HMMA.16816.F32.BF16 R20, R148.reuse, R156, R20 ;  /* 0x0000009c9414723c */ /* 0x042ff00000041814 */
[C---:B------:R-:W-:Y:S01]  /*63b0*/  HMMA.16816.F32.BF16 R24, R148.reuse, R158, R24 ;  /* 0x0000009e9418723c */ /* 0x040fe20000041818 */
[----:B------:R-:W-:Y:S07]  /*63c0*/  LDSM.16.M88.4 R156, [R202] ;  /* 0x00000000ca9c783b */ /* 0x000fee0000000200 */
[C---:B------:R-:W-:Y:S08]  /*63d0*/  HMMA.16816.F32.BF16 R28, R148.reuse, R164, R28 ;  /* 0x000000a4941c723c */ /* 0x040ff0000004181c */
[----:B------:R-:W-:Y:S01]  /*63e0*/  HMMA.16816.F32.BF16 R32, R148, R166, R32 ;  /* 0x000000a69420723c */ /* 0x000fe20000041820 */
[----:B------:R-:W1:Y:S07]  /*63f0*/  LDSM.16.M88.4 R148, [R192+0x4000] ;  /* 0x00400000c094783b */ /* 0x000e6e0000000200 */
[C---:B------:R-:W-:Y:S01]  /*6400*/  HMMA.16816.F32.BF16 R4, R172.reuse, R176, R4 ;  /* 0x000000b0ac04723c */ /* 0x040fe20000041804 */
[----:B------:R-:W-:Y:S07]  /*6410*/  LDSM.16.M88.4 R164, [R190+0x2000] ;  /* 0x00200000bea4783b */ /* 0x000fee0000000200 */
[C---:B------:R-:W-:Y:S01]  /*6420*/  HMMA.16816.F32.BF16 R8, R172.reuse, R178, R8 ;  /* 0x000000b2ac08723c */ /* 0x040fe20000041808 */
[----:B------:R-:W-:Y:S07]  /*6430*/  LDSM.16.M88.4 R176, [R184+0x4800] ;  /* 0x00480000b8b0783b */ /* 0x000fee0000000200 */
[C---:B--2---:R-:W-:Y:S08]  /*6440*/  HMMA.16816.F32.BF16 R12, R172.reuse, R136, R12 ;  /* 0x00000088ac0c723c */ /* 0x044ff0000004180c */
[C---:B------:R-:W-:Y:S01]  /*6450*/  HMMA.16816.F32.BF16 R16, R172.reuse, R138, R16 ;  /* 0x0000008aac10723c */ /* 0x040fe20000041810 */
[----:B------:R-:W2:Y:S07]  /*6460*/  LDSM.16.M88.4 R136, [R200] ;  /* 0x00000000c888783b */ /* 0x000eae0000000200 */
[C---:B----4-:R-:W-:Y:S08]  /*6470*/  HMMA.16816.F32.BF16 R20, R172.reuse, R144, R20 ;  /* 0x00000090ac14723c */ /* 0x050ff00000041814 */
[C---:B------:R-:W-:Y:S01]  /*6480*/  HMMA.16816.F32.BF16 R24, R172.reuse, R146, R24 ;  /* 0x00000092ac18723c */ /* 0x040fe20000041818 */
[----:B------:R-:W4:Y:S07]  /*6490*/  LDSM.16.M88.4 R144, [R194+0x4000] ;  /* 0x00400000c290783b */ /* 0x000f2e0000000200 */
[C---:B---3--:R-:W-:Y:S08]  /*64a0*/  HMMA.16816.F32.BF16 R28, R172.reuse, R140, R28 ;  /* 0x0000008cac1c723c */ /* 0x048ff0000004181c */
[----:B------:R-:W-:Y:S01]  /*64b0*/  HMMA.16816.F32.BF16 R32, R172, R142, R32 ;  /* 0x0000008eac20723c */ /* 0x000fe20000041820 */
[----:B------:R-:W3:Y:S07]  /*64c0*/  LDSM.16.M88.4 R140, [R190+0x2800] ;  /* 0x00280000be8c783b */ /* 0x000eee0000000200 */
[C---:B-1----:R-:W-:Y:S01]  /*64d0*/  HMMA.16816.F32.BF16 R4, R148.reuse, R152, R4 ;  /* 0x000000989404723c */ /* 0x042fe20000041804 */
[----:B------:R-:W-:Y:S07]  /*64e0*/  LDSM.16.M88.4 R172, [R184+0x4000] ;  /* 0x00400000b8ac783b */ /* 0x000fee0000000200 */
[C---:B------:R-:W-:Y:S01]  /*64f0*/  HMMA.16816.F32.BF16 R8, R148.reuse, R154, R8 ;  /* 0x0000009a9408723c */ /* 0x040fe20000041808 */
[----:B------:R-:W1:Y:S07]  /*6500*/  LDSM.16.M88.4 R152, [R190+0x3000] ;  /* 0x00300000be98783b */ /* 0x000e6e0000000200 */
[C---:B------:R-:W-:Y:S08]  /*6510*/  HMMA.16816.F32.BF16 R12, R148.reuse, R156, R12 ;  /* 0x0000009c940c723c */ /* 0x040ff0000004180c */
[C---:B------:R-:W-:Y:S01]  /*6520*/  HMMA.16816.F32.BF16 R16, R148.reuse, R158, R16 ;  /* 0x0000009e9410723c */ /* 0x040fe20000041810 */
[----:B------:R-:W-:Y:S07]  /*6530*/  LDSM.16.M88.4 R156, [R187+0x2000] ;  /* 0x00200000bb9c783b */ /* 0x000fee0000000200 */
[C---:B------:R-:W-:Y:S08]  /*6540*/  HMMA.16816.F32.BF16 R20, R148.reuse, R160, R20 ;  /* 0x000000a09414723c */ /* 0x040ff00000041814 */
[C---:B------:R-:W-:Y:S01]  /*6550*/  HMMA.16816.F32.BF16 R24, R148.reuse, R162, R24 ;  /* 0x000000a29418723c */ /* 0x040fe20000041818 */
[----:B------:R-:W-:Y:S07]  /*6560*/  LDSM.16.M88.4 R160, [R187+0x2800] ;  /* 0x00280000bba0783b */ /* 0x000fee0000000200 */
[C---:B--2---:R-:W-:Y:S08]  /*6570*/  HMMA.16816.F32.BF16 R28, R148.reuse, R136, R28 ;  /* 0x00000088941c723c */ /* 0x044ff0000004181c */
[----:B------:R-:W-:Y:S01]  /*6580*/  HMMA.16816.F32.BF16 R32, R148, R138, R32 ;  /* 0x0000008a9420723c */ /* 0x000fe20000041820 */
[----:B------:R-:W2:Y:S07]  /*6590*/  LDSM.16.M88.4 R136, [R190+0x3800] ;  /* 0x00380000be88783b */ /* 0x000eae0000000200 */
[C---:B----4-:R-:W-:Y:S01]  /*65a0*/  HMMA.16816.F32.BF16 R4, R144.reuse, R164, R4 ;  /* 0x000000a49004723c */ /* 0x050fe20000041804 */
[----:B------:R-:W4:Y:S07]  /*65b0*/  LDSM.16.M88.4 R148, [R193+0x4000] ;  /* 0x00400000c194783b */ /* 0x000f2e0000000200 */
[C---:B------:R-:W-:Y:S01]  /*65c0*/  HMMA.16816.F32.BF16 R8, R144.reuse, R166, R8 ;  /* 0x000000a69008723c */ /* 0x040fe20000041808 */
[----:B------:R-:W4:Y:S07]  /*65d0*/  LDSM.16.M88.4 R164, [R187+0x3000] ;  /* 0x00300000bba4783b */ /* 0x000f2e0000000200 */
[C---:B---3--:R-:W-:Y:S08]  /*65e0*/  HMMA.16816.F32.BF16 R12, R144.reuse, R140, R12 ;  /* 0x0000008c900c723c */ /* 0x048ff0000004180c */
[C---:B------:R-:W-:Y:S01]  /*65f0*/  HMMA.16816.F32.BF16 R16, R144.reuse, R142, R16 ;  /* 0x0000008e9010723c */ /* 0x040fe20000041810 */
[----:B------:R-:W3:Y:S07]  /*6600*/  LDSM.16.M88.4 R140, [R187+0x3800] ;  /* 0x00380000bb8c783b */ /* 0x000eee0000000200 */
[C---:B-1----:R-:W-:Y:S08]  /*6610*/  HMMA.16816.F32.BF16 R20, R144.reuse, R152, R20 ;  /* 0x000000989014723c */ /* 0x042ff00000041814 */
[C---:B------:R-:W-:Y:S01]  /*6620*/  HMMA.16816.F32.BF16 R24, R144.reuse, R154, R24 ;  /* 0x0000009a9018723c */ /* 0x040fe20000041818 */
[----:B------:R-:W-:Y:S07]  /*6630*/  LDSM.16.M88.4 R152, [R192+0x8000] ;  /* 0x00800000c098783b */ /* 0x000fee0000000200 */
[C---:B--2---:R-:W-:Y:S08]  /*6640*/  HMMA.16816.F32.BF16 R28, R144.reuse, R136, R28 ;  /* 0x00000088901c723c */ /* 0x044ff0000004181c */
[----:B------:R-:W-:Y:S01]  /*6650*/  HMMA.16816.F32.BF16 R32, R144, R138, R32 ;  /* 0x0000008a9020723c */ /* 0x000fe20000041820 */
[----:B------:R-:W1:Y:S07]  /*6660*/  LDSM.16.M88.4 R136, [R184+0x5000] ;  /* 0x00500000b888783b */ /* 0x000e6e0000000200 */
[C---:B----4-:R-:W-:Y:S01]  /*6670*/  HMMA.16816.F32.BF16 R4, R148.reuse, R156, R4 ;  /* 0x0000009c9404723c */ /* 0x050fe20000041804 */
[----:B------:R-:W2:Y:S07]  /*6680*/  LDSM.16.M88.4 R144, [R184+0x5800] ;  /* 0x00580000b890783b */ /* 0x000eae0000000200 */
[C---:B------:R-:W-:Y:S01]  /*6690*/  HMMA.16816.F32.BF16 R8, R148.reuse, R158, R8 ;  /* 0x0000009e9408723c */ /* 0x040fe20000041808 */
[----:B------:R-:W4:Y:S07]  /*66a0*/  LDSM.16.M88.4 R156, [R199] ;  /* 0x00000000c79c783b */ /* 0x000f2e0000000200 */
[C---:B------:R-:W-:Y:S08]  /*66b0*/  HMMA.16816.F32.BF16 R12, R148.reuse, R160, R12 ;  /* 0x000000a0940c723c */ /* 0x040ff0000004180c */
[C---:B------:R-:W-:Y:S01]  /*66c0*/  HMMA.16816.F32.BF16 R16, R148.reuse, R162, R16 ;  /* 0x000000a29410723c */ /* 0x040fe20000041810 */
[----:B------:R-:W1:Y:S07]  /*66d0*/  LDSM.16.M88.4 R160, [R198] ;  /* 0x00000000c6a0783b */ /* 0x000e6e0000000200 */
[C---:B------:R-:W-:Y:S08]  /*66e0*/  HMMA.16816.F32.BF16 R20, R148.reuse, R164, R20 ;  /* 0x000000a49414723c */ /* 0x040ff00000041814 */
[C---:B------:R-:W-:Y:S01]  /*66f0*/  HMMA.16816.F32.BF16 R24, R148.reuse, R166, R24 ;  /* 0x000000a69418723c */ /* 0x040fe20000041818 */
[----:B------:R-:W-:Y:S07]  /*6700*/  LDSM.16.M88.4 R164, [R194+0x8000] ;  /* 0x00800000c2a4783b */ /* 0x000fee0000000200 */
[C---:B---3--:R-:W-:Y:S08]  /*6710*/  HMMA.16816.F32.BF16 R28, R148.reuse, R140, R28 ;  /* 0x0000008c941c723c */ /* 0x048ff0000004181c */
[----:B------:R-:W-:Y:S01]  /*6720*/  HMMA.16816.F32.BF16 R32, R148, R142, R32 ;  /* 0x0000008e9420723c */ /* 0x000fe20000041820 */
[----:B------:R-:W3:Y:S07]  /*6730*/  LDSM.16.M88.4 R140, [R197] ;  /* 0x00000000c58c783b */ /* 0x000eee0000000200 */
[C---:B------:R-:W-:Y:S01]  /*6740*/  HMMA.16816.F32.BF16 R4, R168.reuse, R172, R4 ;  /* 0x000000aca804723c */ /* 0x040fe20000041804 */
[----:B------:R-:W2:Y:S07]  /*6750*/  LDSM.16.M88.4 R148, [R196] ;  /* 0x00000000c494783b */ /* 0x000eae0000000200 */
[C---:B------:R-:W-:Y:S01]  /*6760*/  HMMA.16816.F32.BF16 R8, R168.reuse, R174, R8 ;  /* 0x000000aea808723c */ /* 0x040fe20000041808 */
[----:B------:R-:W3:Y:S07]  /*6770*/  LDSM.16.M88.4 R172, [R190+0x4000] ;  /* 0x00400000beac783b */ /* 0x000eee0000000200 */
[C---:B------:R-:W-:Y:S08]  /*6780*/  HMMA.16816.F32.BF16 R12, R168.reuse, R176, R12 ;  /* 0x000000b0a80c723c */ /* 0x040ff0000004180c */
[C---:B------:R-:W-:Y:S01]  /*6790*/  HMMA.16816.F32.BF16 R16, R168.reuse, R178, R16 ;  /* 0x000000b2a810723c */ /* 0x040fe20000041810 */
[----:B------:R-:W-:Y:S07]  /*67a0*/  LDSM.16.M88.4 R176, [R187+0x4000] ;  /* 0x00400000bbb0783b */ /* 0x000fee0000000200 */
[C---:B-1----:R-:W-:Y:S08]  /*67b0*/  HMMA.16816.F32.BF16 R20, R168.reuse, R136, R20 ;  /* 0x00000088a814723c */ /* 0x042ff00000041814 */
[C---:B------:R-:W-:Y:S01]  /*67c0*/  HMMA.16816.F32.BF16 R24, R168.reuse, R138, R24 ;  /* 0x0000008aa818723c */ /* 0x040fe20000041818 */
[----:B------:R-:W1:Y:S07]  /*67d0*/  LDSM.16.M88.4 R136, [R190+0x4800] ;  /* 0x00480000be88783b */ /* 0x000e6e0000000200 */
[C---:B--2---:R-:W-:Y:S08]  /*67e0*/  HMMA.16816.F32.BF16 R28, R168.reuse, R144, R28 ;  /* 0x00000090a81c723c */ /* 0x044ff0000004181c */
[----:B------:R-:W-:Y:S01]  /*67f0*/  HMMA.16816.F32.BF16 R32, R168, R146, R32 ;  /* 0x00000092a820723c */ /* 0x000fe20000041820 */
[----:B------:R-:W2:Y:S07]  /*6800*/  LDSM.16.M88.4 R144, [R190+0x5000] ;  /* 0x00500000be90783b */ /* 0x000eae0000000200 */
[C---:B----4-:R-:W-:Y:S01]  /*6810*/  HMMA.16816.F32.BF16 R4, R152.reuse, R156, R4 ;  /* 0x0000009c9804723c */ /* 0x050fe20000041804 */
[----:B------:R-:W-:Y:S07]  /*6820*/  LDSM.16.M88.4 R168, [R193+0x8000] ;  /* 0x00800000c1a8783b */ /* 0x000fee0000000200 */
[C---:B------:R-:W-:Y:S01]  /*6830*/  HMMA.16816.F32.BF16 R8, R152.reuse, R158, R8 ;  /* 0x0000009e9808723c */ /* 0x040fe20000041808 */
[----:B------:R-:W4:Y:S07]  /*6840*/  LDSM.16.M88.4 R156, [R190+0x5800] ;  /* 0x00580000be9c783b */ /* 0x000f2e0000000200 */
[C---:B------:R-:W-:Y:S08]  /*6850*/  HMMA.16816.F32.BF16 R12, R152.reuse, R160, R12 ;  /* 0x000000a0980c723c */ /* 0x040ff0000004180c */
        /* <DEDUP_REMOVED lines=8> */
[C---:B------:R-:W-:Y:S01]  /*68e0*/  HMMA.16816.F32.BF16 R16, R164.reuse, R138, R16 ;  /* 0x0000008aa410723c */ /* 0x040fe20000041810 */
[----:B------:R-:W1:Y:S07]  /*68f0*/  LDSM.16.M88.4 R136, [R187+0x4800] ;  /* 0x00480000bb88783b */ /* 0x000e6e0000000200 */
[C---:B--2---:R-:W-:Y:S08]  /*6900*/  HMMA.16816.F32.BF16 R20, R164.reuse, R144, R20 ;  /* 0x00000090a414723c */ /* 0x044ff00000041814 */
[C---:B------:R-:W-:Y:S08]  /*6910*/  HMMA.16816.F32.BF16 R24, R164.reuse, R146, R24 ;  /* 0x00000092a418723c */ /* 0x040ff00000041818 */
[C---:B----4-:R-:W-:Y:S08]  /*6920*/  HMMA.16816.F32.BF16 R28, R164.reuse, R156, R28 ;  /* 0x0000009ca41c723c */ /* 0x050ff0000004181c */
[----:B------:R-:W-:Y:S08]  /*6930*/  HMMA.16816.F32.BF16 R32, R164, R158, R32 ;  /* 0x0000009ea420723c */ /* 0x000ff00000041820 */
[C---:B------:R-:W-:Y:S08]  /*6940*/  HMMA.16816.F32.BF16 R4, R168.reuse, R176, R4 ;  /* 0x000000b0a804723c */ /* 0x040ff00000041804 */
[C---:B------:R-:W-:Y:S08]  /*6950*/  HMMA.16816.F32.BF16 R8, R168.reuse, R178, R8 ;  /* 0x000000b2a808723c */ /* 0x040ff00000041808 */
[C---:B-1----:R-:W-:Y:S08]  /*6960*/  HMMA.16816.F32.BF16 R12, R168.reuse, R136, R12 ;  /* 0x00000088a80c723c */ /* 0x042ff0000004180c */
[C---:B------:R-:W-:Y:S04]  /*6970*/  HMMA.16816.F32.BF16 R16, R168.reuse, R138, R16 ;  /* 0x0000008aa810723c */ /* 0x040fe80000041810 */
[----:B------:R-:W-:Y:S04]  /*6980*/  FMUL.FTZ R0, R4, c[0x0][0x320] ;  /* 0x0000c80004007a20 */ /* 0x000fe80000410000 */
[----:B------:R1:W2:Y:S01]  /*6990*/  MUFU.TANH R147, R0 ;  /* 0x0000000000937308 */ /* 0x0002a20000002400 */
[----:B------:R-:W-:Y:S09]  /*69a0*/  FMUL.FTZ R2, R11, c[0x0][0x320] ;  /* 0x0000c8000b027a20 */ /* 0x000ff20000410000 */
[----:B------:R-:W-:Y:S01]  /*69b0*/  MUFU.TANH R140, R2 ;  /* 0x00000002008c7308 */ /* 0x000fe20000002400 */
[----:B-1----:R-:W-:Y:S09]  /*69c0*/  FMUL.FTZ R0, R5, c[0x0][0x320] ;  /* 0x0000c80005007a20 */ /* 0x002ff20000410000 */
[----:B------:R1:W3:Y:S02]  /*69d0*/  MUFU.TANH R146, R0 ;  /* 0x0000000000927308 */ /* 0x0002e40000002400 */
[----:B-1----:R-:W-:Y:S08]  /*69e0*/  FMUL.FTZ R0, R6, c[0x0][0x320] ;  /* 0x0000c80006007a20 */ /* 0x002ff00000410000 */
[----:B------:R1:W-:Y:S02]  /*69f0*/  MUFU.TANH R145, R0 ;  /* 0x0000000000917308 */ /* 0x0003e40000002400 */
[----:B-1----:R-:W-:Y:S02]  /*6a00*/  FMUL.FTZ R0, R7, c[0x0][0x320] ;  /* 0x0000c80007007a20 */ /* 0x002fe40000410000 */
[----:B------:R-:W1:Y:S06]  /*6a10*/  LDSM.16.M88.4 R4, [R187+0x5000] ;  /* 0x00500000bb04783b */ /* 0x000e6c0000000200 */
[----:B------:R4:W1:Y:S02]  /*6a20*/  MUFU.TANH R144, R0 ;  /* 0x0000000000907308 */ /* 0x0008640000002400 */
[----:B----4-:R-:W-:Y:S08]  /*6a30*/  FMUL.FTZ R0, R8, c[0x0][0x320] ;  /* 0x0000c80008007a20 */ /* 0x010ff00000410000 */
[----:B------:R4:W-:Y:S01]  /*6a40*/  MUFU.TANH R143, R0 ;  /* 0x00000000008f7308 */ /* 0x0009e20000002400 */
[C---:B-1----:R-:W-:Y:S07]  /*6a50*/  HMMA.16816.F32.BF16 R20, R168.reuse, R4, R20 ;  /* 0x00000004a814723c */ /* 0x042fee0000041814 */
[----:B------:R-:W-:Y:S01]  /*6a60*/  MOV R5, 0xffffffc0 ;  /* 0xffffffc000057802 */ /* 0x000fe20000000f00 */
[C---:B------:R-:W-:Y:S04]  /*6a70*/  HMMA.16816.F32.BF16 R24, R168.reuse, R6, R24 ;  /* 0x00000006a818723c */ /* 0x040fe80000041818 */
[----:B----4-:R-:W-:Y:S04]  /*6a80*/  FMUL.FTZ R0, R9, c[0x0][0x320] ;  /* 0x0000c80009007a20 */ /* 0x010fe80000410000 */
[----:B------:R1:W-:Y:S08]  /*6a90*/  MUFU.TANH R142, R0 ;  /* 0x00000000008e7308 */ /* 0x0003f00000002400 */
[----:B------:R-:W-:Y:S04]  /*6aa0*/  FMUL.FTZ R4, R21, c[0x0][0x320] ;  /* 0x0000c80015047a20 */ /* 0x000fe80000410000 */
[----:B------:R-:W-:Y:S01]  /*6ab0*/  MUFU.TANH R6, R4 ;  /* 0x0000000400067308 */ /* 0x000fe20000002400 */
[----:B-1----:R-:W-:Y:S02]  /*6ac0*/  FMUL.FTZ R0, R10, c[0x0][0x320] ;  /* 0x0000c8000a007a20 */ /* 0x002fe40000410000 */
[----:B------:R-:W1:Y:S01]  /*6ad0*/  LDSM.16.M88.4 R8, [R187+0x5800] ;  /* 0x00580000bb08783b */ /* 0x000e620000000200 */
[----:B------:R-:W-:Y:S06]  /*6ae0*/  DEPBAR.LE SB0, 0x0 ;  /* 0x000080000000791a */ /* 0x000fec0000000000 */
[----:B------:R4:W1:Y:S01]  /*6af0*/  MUFU.TANH R141, R0 ;  /* 0x00000000008d7308 */ /* 0x0008620000002400 */
[----:B------:R-:W-:Y:S01]  /*6b00*/  BAR.SYNC.DEFER_BLOCKING 0x0 ;  /* 0x0000000000007b1d */ /* 0x000fe20000010000 */
[----:B----4-:R-:W-:Y:S08]  /*6b10*/  FMUL.FTZ R0, R12, c[0x0][0x320] ;  /* 0x0000c8000c007a20 */ /* 0x010ff00000410000 */
[----:B------:R4:W-:Y:S01]  /*6b20*/  MUFU.TANH R137, R0 ;  /* 0x0000000000897308 */ /* 0x0009e20000002400 */
[C---:B-1----:R-:W-:Y:S08]  /*6b30*/  HMMA.16816.F32.BF16 R28, R168.reuse, R8, R28 ;  /* 0x00000008a81c723c */ /* 0x042ff0000004181c */
[----:B------:R-:W-:Y:S04]  /*6b40*/  HMMA.16816.F32.BF16 R32, R168, R10, R32 ;  /* 0x0000000aa820723c */ /* 0x000fe80000041820 */
[----:B----4-:R-:W-:Y:S04]  /*6b50*/  FMUL.FTZ R0, R13, c[0x0][0x320] ;  /* 0x0000c8000d007a20 */ /* 0x010fe80000410000 */
[----:B------:R1:W4:Y:S04]  /*6b60*/  MUFU.TANH R136, R0 ;  /* 0x0000000000887308 */ /* 0x0003280000002400 */
[----:B-1----:R-:W-:Y:S06]  /*6b70*/  FMUL.FTZ R0, R14, c[0x0][0x320] ;  /* 0x0000c8000e007a20 */ /* 0x002fec0000410000 */
[----:B------:R1:W-:Y:S02]  /*6b80*/  MUFU.TANH R103, R0 ;  /* 0x0000000000677308 */ /* 0x0003e40000002400 */
[----:B-1----:R-:W-:Y:S08]  /*6b90*/  FMUL.FTZ R0, R15, c[0x0][0x320] ;  /* 0x0000c8000f007a20 */ /* 0x002ff00000410000 */
[----:B------:R1:W-:Y:S02]  /*6ba0*/  MUFU.TANH R101, R0 ;  /* 0x0000000000657308 */ /* 0x0003e40000002400 */
[----:B-1----:R-:W-:Y:S08]  /*6bb0*/  FMUL.FTZ R0, R16, c[0x0][0x320] ;  /* 0x0000c80010007a20 */ /* 0x002ff00000410000 */
[----:B------:R1:W1:Y:S02]  /*6bc0*/  MUFU.TANH R13, R0 ;  /* 0x00000000000d7308 */ /* 0x0002640000002400 */
[----:B-1----:R-:W-:Y:S08]  /*6bd0*/  FMUL.FTZ R0, R17, c[0x0][0x320] ;  /* 0x0000c80011007a20 */ /* 0x002ff00000410000 */
[----:B------:R1:W-:Y:S02]  /*6be0*/  MUFU.TANH R100, R0 ;  /* 0x0000000000647308 */ /* 0x0003e40000002400 */
[----:B-1----:R-:W-:Y:S08]  /*6bf0*/  FMUL.FTZ R0, R18, c[0x0][0x320] ;  /* 0x0000c80012007a20 */ /* 0x002ff00000410000 */
[----:B------:R1:W-:Y:S02]  /*6c00*/  MUFU.TANH R17, R0 ;  /* 0x0000000000117308 */ /* 0x0003e40000002400 */
[----:B-1----:R-:W-:Y:S08]  /*6c10*/  FMUL.FTZ R0, R19, c[0x0][0x320] ;  /* 0x0000c80013007a20 */ /* 0x002ff00000410000 */
[----:B------:R1:W1:Y:S02]  /*6c20*/  MUFU.TANH R16, R0 ;  /* 0x0000000000107308 */ /* 0x0002640000002400 */
[----:B-1----:R-:W-:Y:S08]  /*6c30*/  FMUL.FTZ R0, R20, c[0x0][0x320] ;  /* 0x0000c80014007a20 */ /* 0x002ff00000410000 */
[----:B------:R5:W-:Y:S02]  /*6c40*/  MUFU.TANH R18, R0 ;  /* 0x0000000000127308 */ /* 0x000be40000002400 */
[----:B-----5:R-:W-:Y:S05]  /*6c50*/  IADD3 R0, R181, R233, RZ ;  /* 0x000000e9b5007210 */ /* 0x020fea0007ffe0ff */
[----:B------:R-:W-:Y:S05]  /*6c60*/  @P2 IMAD.HI.U32 R2, R0, c[0x0][0x2c8], RZ ;  /* 0x0000b20000022a27 */ /* 0x000fea00078e00ff */
[----:B------:R-:W-:Y:S01]  /*6c70*/  @P2 SHF.R.U32.HI R0, RZ, c[0x0][0x2cc], R2 ;  /* 0x0000b300ff002a19 */ /* 0x000fe20000011602 */
[----:B------:R-:W-:Y:S04]  /*6c80*/  FMUL.FTZ R2, R22, c[0x0][0x320] ;  /* 0x0000c80016027a20 */ /* 0x000fe80000410000 */
[----:B------:R1:W-:Y:S01]  /*6c90*/  MUFU.TANH R138, R2 ;  /* 0x00000002008a7308 */ /* 0x0003e20000002400 */
[----:B------:R-:W-:Y:S08]  /*6ca0*/  SHFL.IDX PT, R4, R0, 0x1, 0x1c1f ;  /* 0x003c1f0000047f89 */ /* 0x000ff000000e0000 */
[----:B-1----:R1:W5:Y:S02]  /*6cb0*/  SHFL.IDX PT, R2, R0, RZ, 0x1c1f ;  /* 0x001c1fff00027589 */ /* 0x00236400000e0000 */
[----:B-1----:R-:W-:Y:S04]  /*6cc0*/  FMUL.FTZ R0, R23, c[0x0][0x320] ;  /* 0x0000c80017007a20 */ /* 0x002fe80000410000 */
[----:B------:R1:W-:Y:S02]  /*6cd0*/  MUFU.TANH R19, R0 ;  /* 0x0000000000137308 */ /* 0x0003e40000002400 */
[----:B-1----:R-:W-:Y:S02]  /*6ce0*/  IMAD R0, R180, R5, 0x1 ;  /* 0x00000001b4007424 */ /* 0x002fe400078e0205 */
[----:B------:R-:W-:Y:S03]  /*6cf0*/  FMUL.FTZ R5, R24, c[0x0][0x320] ;  /* 0x0000c80018057a20 */ /* 0x000fe60000410000 */
[----:B------:R-:W-:Y:S03]  /*6d00*/  IADD3 R0, R230, R0, -R229 ;  /* 0x00000000e6007210 */ /* 0x000fe60007ffe8e5 */
[----:B------:R1:W1:Y:S01]  /*6d10*/  MUFU.TANH R12, R5 ;  /* 0x00000005000c7308 */ /* 0x0002620000002400 */
[----:B------:R-:W-:Y:S04]  /*6d20*/  IADD3 R0, R0, -R231, RZ ;  /* 0x800000e700007210 */ /* 0x000fe80007ffe0ff */
[C---:B-----5:R-:W-:Y:S02]  /*6d30*/  IADD3 R2, R0.reuse, R2, RZ ;  /* 0x0000000200027210 */ /* 0x060fe40007ffe0ff */
[----:B------:R-:W-:Y:S01]  /*6d40*/  IADD3 R0, R0, R4, RZ ;  /* 0x0000000400007210 */ /* 0x000fe20007ffe0ff */
[----:B------:R-:W-:Y:S01]  /*6d50*/  FMUL.FTZ R4, R26, c[0x0][0x320] ;  /* 0x0000c8001a047a20 */ /* 0x000fe20000410000 */
[C---:B------:R-:W-:Y:S02]  /*6d60*/  ISETP.GT.AND P6, PT, R2.reuse, RZ, PT ;  /* 0x000000ff0200720c */ /* 0x040fe40003fc4270 */
[----:B------:R-:W-:Y:S01]  /*6d70*/  ISETP.GT.AND P1, PT, R2, 0x1, PT ;  /* 0x000000010200780c */ /* 0x000fe20003f24270 */
[----:B------:R5:W-:Y:S01]  /*6d80*/  MUFU.TANH R15, R4 ;  /* 0x00000004000f7308 */ /* 0x000be20000002400 */
[----:B--2---:R-:W-:Y:S02]  /*6d90*/  FSEL R20, R147, -INF , P6 ;  /* 0xff80000093147808 */ /* 0x004fe40003000000 */
[C---:B------:R-:W-:Y:S02]  /*6da0*/  ISETP.GT.AND P6, PT, R0.reuse, 0x1, PT ;  /* 0x000000010000780c */ /* 0x040fe40003fc4270 */
[----:B------:R-:W-:Y:S02]  /*6db0*/  ISETP.GT.AND P0, PT, R0, RZ, PT ;  /* 0x000000ff0000720c */ /* 0x000fe40003f04270 */
[----:B---3--:R-:W-:Y:S02]  /*6dc0*/  FSEL R21, R146, -INF , P1 ;  /* 0xff80000092157808 */ /* 0x008fe40000800000 */
[----:B------:R-:W-:Y:S01]  /*6dd0*/  ISETP.GT.AND P1, PT, R2, 0x8, PT ;  /* 0x000000080200780c */ /* 0x000fe20003f24270 */
[----:B-1----:R-:W-:Y:S01]  /*6de0*/  FMUL.FTZ R5, R25, c[0x0][0x320] ;  /* 0x0000c80019057a20 */ /* 0x002fe20000410000 */
[----:B------:R-:W-:Y:S02]  /*6df0*/  FSEL R25, R144, -INF , P6 ;  /* 0xff80000090197808 */ /* 0x000fe40003000000 */
[----:B------:R-:W-:Y:S01]  /*6e00*/  ISETP.GT.AND P6, PT, R0, 0x8, PT ;  /* 0x000000080000780c */ /* 0x000fe20003fc4270 */
[----:B------:R1:W2:Y:S01]  /*6e10*/  MUFU.TANH R8, R5 ;  /* 0x0000000500087308 */ /* 0x0002a20000002400 */
[----:B------:R-:W-:Y:S02]  /*6e20*/  FSEL R24, R145, -INF , P0 ;  /* 0xff80000091187808 */ /* 0x000fe40000000000 */
[----:B------:R-:W-:Y:S02]  /*6e30*/  FSEL R26, R141, -INF , P6 ;  /* 0xff8000008d1a7808 */ /* 0x000fe40003000000 */
[C---:B------:R-:W-:Y:S02]  /*6e40*/  ISETP.GT.AND P6, PT, R2.reuse, 0x11, PT ;  /* 0x000000110200780c */ /* 0x040fe40003fc4270 */
[----:B------:R-:W-:Y:S02]  /*6e50*/  ISETP.GT.AND P0, PT, R2, 0x9, PT ;  /* 0x000000090200780c */ /* 0x000fe40003f04270 */
[----:B----4-:R-:W-:Y:S01]  /*6e60*/  FSEL R141, R136, -INF , P6 ;  /* 0xff800000888d7808 */ /* 0x010fe20003000000 */
[----:B-----5:R-:W-:Y:S01]  /*6e70*/  FMUL.FTZ R4, R28, c[0x0][0x320] ;  /* 0x0000c8001c047a20 */ /* 0x020fe20000410000 */
[----:B------:R-:W-:Y:S02]  /*6e80*/  ISETP.GT.AND P6, PT, R2, 0x18, PT ;  /* 0x000000180200780c */ /* 0x000fe40003fc4270 */
[----:B------:R-:W-:Y:S01]  /*6e90*/  FSEL R22, R143, -INF , P1 ;  /* 0xff8000008f167808 */ /* 0x000fe20000800000 */
[----:B------:R3:W4:Y:S01]  /*6ea0*/  MUFU.TANH R7, R4 ;  /* 0x0000000400077308 */ /* 0x0007220000002400 */
[----:B------:R-:W-:Y:S02]  /*6eb0*/  FSEL R23, R142, -INF , P0 ;  /* 0xff8000008e177808 */ /* 0x000fe40000000000 */
[----:B------:R-:W-:Y:S02]  /*6ec0*/  ISETP.GT.AND P1, PT, R0, 0x9, PT ;  /* 0x000000090000780c */ /* 0x000fe40003f24270 */
[----:B------:R-:W-:Y:S02]  /*6ed0*/  ISETP.GT.AND P0, PT, R2, 0x10, PT ;  /* 0x000000100200780c */ /* 0x000fe40003f04270 */
[----:B------:R-:W-:Y:S02]  /*6ee0*/  FSEL R142, R13, -INF , P6 ;  /* 0xff8000000d8e7808 */ /* 0x000fe40003000000 */
[----:B------:R-:W-:Y:S01]  /*6ef0*/  ISETP.GT.AND P6, PT, R0, 0x19, PT ;  /* 0x000000190000780c */ /* 0x000fe20003fc4270 */
[----:B-1----:R-:W-:Y:S01]  /*6f00*/  FMUL.FTZ R5, R27, c[0x0][0x320] ;  /* 0x0000c8001b057a20 */ /* 0x002fe20000410000 */
[----:B------:R-:W-:Y:S02]  /*6f10*/  FSEL R27, R140, -INF , P1 ;  /* 0xff8000008c1b7808 */ /* 0x000fe40000800000 */
[----:B------:R-:W-:Y:S01]  /*6f20*/  FSEL R140, R137, -INF , P0 ;  /* 0xff800000898c7808 */ /* 0x000fe20000000000 */
[----:B------:R1:W-:Y:S01]  /*6f30*/  MUFU.TANH R14, R5 ;  /* 0x00000005000e7308 */ /* 0x0003e20000002400 */
[C---:B------:R-:W-:Y:S02]  /*6f40*/  ISETP.GT.AND P0, PT, R0.reuse, 0x11, PT ;  /* 0x000000110000780c */ /* 0x040fe40003f04270 */
[C---:B------:R-:W-:Y:S02]  /*6f50*/  ISETP.GT.AND P1, PT, R0.reuse, 0x10, PT ;  /* 0x000000100000780c */ /* 0x040fe40003f24270 */
[----:B------:R-:W-:Y:S02]  /*6f60*/  FSEL R147, R101, -INF , P0 ;  /* 0xff80000065937808 */ /* 0x000fe40000000000 */
[----:B------:R-:W-:Y:S02]  /*6f70*/  ISETP.GT.AND P0, PT, R0, 0x18, PT ;  /* 0x000000180000780c */ /* 0x000fe40003f04270 */
[----:B------:R-:W-:Y:S02]  /*6f80*/  FSEL R149, R16, -INF , P6 ;  /* 0xff80000010957808 */ /* 0x000fe40003000000 */
[----:B------:R-:W-:Y:S02]  /*6f90*/  FSEL R148, R17, -INF , P0 ;  /* 0xff80000011947808 */ /* 0x000fe40000000000 */
[----:B------:R-:W-:Y:S02]  /*6fa0*/  ISETP.GT.AND P0, PT, R2, 0x21, PT ;  /* 0x000000210200780c */ /* 0x000fe40003f04270 */
[----:B---3--:R-:W-:Y:S02]  /*6fb0*/  FMNMX.FTZ R4, R20, R3, !PT ;  /* 0x0000000314047209 */ /* 0x008fe40007810000 */
[----:B------:R-:W-:Y:S01]  /*6fc0*/  FSEL R154, R6, -INF , P0 ;  /* 0xff800000069a7808 */ /* 0x000fe20000000000 */
[----:B------:R-:W-:Y:S01]  /*6fd0*/  FMUL.FTZ R6, R33, c[0x0][0x320] ;  /* 0x0000c80021067a20 */ /* 0x000fe20000410000 */
[----:B------:R-:W-:Y:S02]  /*6fe0*/  FMNMX.FTZ R4, R21, R4, !PT ;  /* 0x0000000415047209 */ /* 0x000fe40007810000 */
[----:B------:R-:W-:Y:S01]  /*6ff0*/  ISETP.GT.AND P6, PT, R2, 0x28, PT ;  /* 0x000000280200780c */ /* 0x000fe20003fc4270 */
[----:B------:R3:W-:Y:S01]  /*7000*/  MUFU.TANH R11, R6 ;  /* 0x00000006000b7308 */ /* 0x0007e20000002400 */
[----:B------:R-:W-:Y:S01]  /*7010*/  FMNMX.FTZ R4, R22, R4, !PT ;  /* 0x0000000416047209 */ /* 0x000fe20007810000 */
[----:B-1----:R-:W-:Y:S01]  /*7020*/  FMUL.FTZ R5, R29, c[0x0][0x320] ;  /* 0x0000c8001d057a20 */ /* 0x002fe20000410000 */
[----:B------:R-:W-:Y:S02]  /*7030*/  FSEL R146, R103, -INF , P1 ;  /* 0xff80000067927808 */ /* 0x000fe40000800000 */
[----:B------:R-:W-:Y:S02]  /*7040*/  FMNMX.FTZ R4, R23, R4, !PT ;  /* 0x0000000417047209 */ /* 0x000fe40007810000 */
[----:B------:R-:W-:Y:S02]  /*7050*/  ISETP.GT.AND P1, PT, R2, 0x19, PT ;  /* 0x000000190200780c */ /* 0x000fe40003f24270 */
[----:B------:R-:W-:Y:S01]  /*7060*/  FMNMX.FTZ R4, R140, R4, !PT ;  /* 0x000000048c047209 */ /* 0x000fe20007810000 */
[----:B------:R1:W5:Y:S01]  /*7070*/  MUFU.TANH R13, R5 ;  /* 0x00000005000d7308 */ /* 0x0003620000002400 */
[----:B------:R-:W-:Y:S02]  /*7080*/  FSEL R155, R12, -INF , P6 ;  /* 0xff8000000c9b7808 */ /* 0x000fe40003000000 */
[----:B------:R-:W-:Y:S02]  /*7090*/  FMNMX.FTZ R4, R141, R4, !PT ;  /* 0x000000048d047209 */ /* 0x000fe40007810000 */
[----:B------:R-:W-:Y:S02]  /*70a0*/  FSEL R143, R100, -INF , P1 ;  /* 0xff800000648f7808 */ /* 0x000fe40000800000 */
[----:B------:R-:W-:Y:S02]  /*70b0*/  FMNMX.FTZ R4, R142, R4, !PT ;  /* 0x000000048e047209 */ /* 0x000fe40007810000 */
[----:B------:R-:W-:Y:S02]  /*70c0*/  ISETP.GT.AND P1, PT, R2, 0x20, PT ;  /* 0x000000200200780c */ /* 0x000fe40003f24270 */
[----:B------:R-:W-:Y:S02]  /*70d0*/  FMNMX.FTZ R4, R143, R4, !PT ;  /* 0x000000048f047209 */ /* 0x000fe40007810000 */
[----:B------:R-:W-:Y:S01]  /*70e0*/  FSEL R150, R18, -INF , P1 ;  /* 0xff80000012967808 */ /* 0x000fe20000800000 */
[----:B---3--:R-:W-:Y:S01]  /*70f0*/  FMUL.FTZ R6, R30, c[0x0][0x320] ;  /* 0x0000c8001e067a20 */ /* 0x008fe20000410000 */
[----:B------:R-:W-:Y:S02]  /*7100*/  ISETP.GT.AND P1, PT, R2, 0x29, PT ;  /* 0x000000290200780c */ /* 0x000fe40003f24270 */
[----:B------:R-:W-:Y:S01]  /*7110*/  FMNMX.FTZ R4, R150, R4, !PT ;  /* 0x0000000496047209 */ /* 0x000fe20007810000 */
[----:B------:R3:W-:Y:S01]  /*7120*/  MUFU.TANH R12, R6 ;  /* 0x00000006000c7308 */ /* 0x0007e20000002400 */
[----:B------:R-:W-:Y:S02]  /*7130*/  ISETP.GT.AND P0, PT, R2, 0x30, PT ;  /* 0x000000300200780c */ /* 0x000fe40003f04270 */
[----:B--2---:R-:W-:Y:S01]  /*7140*/  FSEL R156, R8, -INF , P1 ;  /* 0xff800000089c7808 */ /* 0x004fe20000800000 */
[----:B------:R-:W-:Y:S01]  /*7150*/  FMUL.FTZ R8, R35, c[0x0][0x320] ;  /* 0x0000c80023087a20 */ /* 0x000fe20000410000 */
[----:B------:R-:W-:Y:S01]  /*7160*/  ISETP.GT.AND P1, PT, R2, 0x38, PT ;  /* 0x000000380200780c */ /* 0x000fe20003f24270 */
[----:B-1----:R-:W-:Y:S01]  /*7170*/  FMUL.FTZ R5, R32, c[0x0][0x320] ;  /* 0x0000c80020057a20 */ /* 0x002fe20000410000 */
[----:B------:R-:W-:Y:S02]  /*7180*/  FMNMX.FTZ R4, R154, R4, !PT ;  /* 0x000000049a047209 */ /* 0x000fe40007810000 */
[----:B----4-:R-:W-:Y:S01]  /*7190*/  FSEL R162, R7, -INF , P0 ;  /* 0xff80000007a27808 */ /* 0x010fe20000000000 */
[----:B------:R1:W2:Y:S01]  /*71a0*/  MUFU.TANH R9, R5 ;  /* 0x0000000500097308 */ /* 0x0002a20000002400 */
[----:B------:R-:W-:Y:S01]  /*71b0*/  FMUL.FTZ R7, R34, c[0x0][0x320] ;  /* 0x0000c80022077a20 */ /* 0x000fe20000410000 */
[C---:B------:R-:W-:Y:S02]  /*71c0*/  ISETP.GT.AND P6, PT, R2.reuse, 0x31, PT ;  /* 0x000000310200780c */ /* 0x040fe40003fc4270 */
[----:B------:R-:W-:Y:S02]  /*71d0*/  ISETP.GT.AND P0, PT, R2, 0x39, PT ;  /* 0x000000390200780c */ /* 0x000fe40003f04270 */
[----:B------:R-:W-:Y:S02]  /*71e0*/  FMNMX.FTZ R2, R155, R4, !PT ;  /* 0x000000049b027209 */ /* 0x000fe40007810000 */
[----:B-----5:R-:W-:Y:S02]  /*71f0*/  FSEL R158, R13, -INF , P6 ;  /* 0xff8000000d9e7808 */ /* 0x020fe40003000000 */
[----:B------:R-:W-:Y:S01]  /*7200*/  FMNMX.FTZ R2, R156, R2, !PT ;  /* 0x000000029c027209 */ /* 0x000fe20007810000 */
[----:B------:R-:W-:Y:S01]  /*7210*/  MUFU.TANH R8, R8 ;  /* 0x0000000800087308 */ /* 0x000fe20000002400 */
[----:B------:R-:W-:Y:S01]  /*7220*/  FSEL R161, R11, -INF , P0 ;  /* 0xff8000000ba17808 */ /* 0x000fe20000000000 */
[----:B---3--:R-:W-:Y:S01]  /*7230*/  FMUL.FTZ R6, R31, c[0x0][0x320] ;  /* 0x0000c8001f067a20 */ /* 0x008fe20000410000 */
[----:B------:R-:W-:Y:S02]  /*7240*/  FMNMX.FTZ R2, R162, R2, !PT ;  /* 0x00000002a2027209 */ /* 0x000fe40007810000 */
[----:B------:R-:W-:Y:S02]  /*7250*/  ISETP.GT.AND P0, PT, R0, 0x21, PT ;  /* 0x000000210000780c */ /* 0x000fe40003f04270 */
[----:B------:R-:W-:Y:S03]  /*7260*/  FMNMX.FTZ R2, R158, R2, !PT ;  /* 0x000000029e027209 */ /* 0x000fe60007810000 */
[----:B------:R-:W3:Y:S01]  /*7270*/  MUFU.TANH R10, R6 ;  /* 0x00000006000a7308 */ /* 0x000ee20000002400 */
[----:B------:R-:W-:Y:S02]  /*7280*/  ISETP.GT.AND P6, PT, R180, R225, PT ;  /* 0x000000e1b400720c */ /* 0x000fe40003fc4270 */
[----:B-1----:R-:W-:Y:S02]  /*7290*/  FMNMX.FTZ R5, R24, R102, !PT ;  /* 0x0000006618057209 */ /* 0x002fe40007810000 */
[----:B--2---:R-:W-:Y:S02]  /*72a0*/  FSEL R160, R9, -INF , P1 ;  /* 0xff80000009a07808 */ /* 0x004fe40000800000 */
[----:B------:R-:W-:Y:S02]  /*72b0*/  FMNMX.FTZ R5, R25, R5, !PT ;  /* 0x0000000519057209 */ /* 0x000fe40007810000 */
[----:B------:R-:W-:Y:S01]  /*72c0*/  ISETP.GT.AND P1, PT, R0, 0x20, PT ;  /* 0x000000200000780c */ /* 0x000fe20003f24270 */
[----:B------:R1:W2:Y:S01]  /*72d0*/  MUFU.TANH R9, R7 ;  /* 0x0000000700097308 */ /* 0x0002a20000002400 */
[----:B------:R-:W-:Y:S02]  /*72e0*/  FMNMX.FTZ R5, R26, R5, !PT ;  /* 0x000000051a057209 */ /* 0x000fe40007810000 */
[----:B------:R-:W-:Y:S02]  /*72f0*/  FMNMX.FTZ R2, R160, R2, !PT ;  /* 0x00000002a0027209 */ /* 0x000fe40007810000 */
[----:B------:R-:W-:Y:S02]  /*7300*/  FMNMX.FTZ R5, R27, R5, !PT ;  /* 0x000000051b057209 */ /* 0x000fe40007810000 */
[----:B------:R-:W-:Y:S02]  /*7310*/  FSEL R151, R138, -INF , P1 ;  /* 0xff8000008a977808 */ /* 0x000fe40000800000 */
[----:B------:R-:W-:Y:S02]  /*7320*/  FMNMX.FTZ R4, R146, R5, !PT ;  /* 0x0000000592047209 */ /* 0x000fe40007810000 */
[----:B------:R-:W-:Y:S02]  /*7330*/  FMNMX.FTZ R2, R161, R2, !PT ;  /* 0x00000002a1027209 */ /* 0x000fe40007810000 */
[----:B------:R-:W-:Y:S02]  /*7340*/  FMNMX.FTZ R4, R147, R4, !PT ;  /* 0x0000000493047209 */ /* 0x000fe40007810000 */
[----:B------:R-:W-:Y:S02]  /*7350*/  FSEL R152, R19, -INF , P0 ;  /* 0xff80000013987808 */ /* 0x000fe40000000000 */
[----:B------:R-:W-:Y:S02]  /*7360*/  FMNMX.FTZ R4, R148, R4, !PT ;  /* 0x0000000494047209 */ /* 0x000fe40007810000 */
[C---:B------:R-:W-:Y:S02]  /*7370*/  ISETP.GT.AND P1, PT, R0.reuse, 0x28, PT ;  /* 0x000000280000780c */ /* 0x040fe40003f24270 */
[----:B------:R-:W-:Y:S02]  /*7380*/  FMNMX.FTZ R4, R149, R4, !PT ;  /* 0x0000000495047209 */ /* 0x000fe40007810000 */
[----:B------:R-:W-:Y:S01]  /*7390*/  FSEL R153, R15, -INF , P1 ;  /* 0xff8000000f997808 */ /* 0x000fe20000800000 */
[----:B-1----:R-:W1:Y:S01]  /*73a0*/  SHFL.BFLY PT, R7, R2, 0x2, 0x1f ;  /* 0x0c401f0002077f89 */ /* 0x002e6200000e0000 */
[----:B------:R-:W-:Y:S02]  /*73b0*/  FMNMX.FTZ R4, R151, R4, !PT ;  /* 0x0000000497047209 */ /* 0x000fe40007810000 */
[----:B------:R-:W-:Y:S02]  /*73c0*/  ISETP.GT.AND P0, PT, R0, 0x29, PT ;  /* 0x000000290000780c */ /* 0x000fe40003f04270 */
[----:B------:R-:W-:Y:S02]  /*73d0*/  FMNMX.FTZ R4, R152, R4, !PT ;  /* 0x0000000498047209 */ /* 0x000fe40007810000 */
[----:B------:R-:W-:Y:S02]  /*73e0*/  FSEL R157, R14, -INF , P0 ;  /* 0xff8000000e9d7808 */ /* 0x000fe40000000000 */
[----:B------:R-:W-:Y:S02]  /*73f0*/  FMNMX.FTZ R4, R153, R4, !PT ;  /* 0x0000000499047209 */ /* 0x000fe40007810000 */
[----:B------:R-:W-:Y:S02]  /*7400*/  ISETP.GT.AND P1, PT, R0, 0x30, PT ;  /* 0x000000300000780c */ /* 0x000fe40003f24270 */
[----:B------:R-:W-:Y:S02]  /*7410*/  FMNMX.FTZ R4, R157, R4, !PT ;  /* 0x000000049d047209 */ /* 0x000fe40007810000 */
[----:B------:R-:W-:Y:S02]  /*7420*/  FSEL R159, R12, -INF , P1 ;  /* 0xff8000000c9f7808 */ /* 0x000fe40000800000 */
[C---:B------:R-:W-:Y:S02]  /*7430*/  ISETP.GT.AND P0, PT, R0.reuse, 0x31, PT ;  /* 0x000000310000780c */ /* 0x040fe40003f04270 */
[----:B------:R-:W-:Y:S02]  /*7440*/  @P6 SHF.R.S32.HI R6, RZ, 0x1f, R208 ;  /* 0x0000001fff066819 */ /* 0x000fe400000114d0 */
[----:B------:R-:W-:Y:S02]  /*7450*/  ISETP.GT.AND P1, PT, R0, 0x38, PT ;  /* 0x000000380000780c */ /* 0x000fe40003f24270 */
[----:B---3--:R-:W-:Y:S01]  /*7460*/  FSEL R209, R10, -INF , P0 ;  /* 0xff8000000ad17808 */ /* 0x008fe20000000000 */
[----:B------:R-:W-:Y:S01]  /*7470*/  @P6 IMAD R6, R6, c[0x0][0x1e0], RZ ;  /* 0x0000780006066a24 */ /* 0x000fe200078e02ff */
[----:B------:R-:W-:Y:S02]  /*7480*/  ISETP.GT.AND P0, PT, R0, 0x39, PT ;  /* 0x000000390000780c */ /* 0x000fe40003f04270 */
[----:B------:R-:W-:Y:S01]  /*7490*/  FMNMX.FTZ R0, R159, R4, !PT ;  /* 0x000000049f007209 */ /* 0x000fe20007810000 */
[C---:B------:R-:W-:Y:S01]  /*74a0*/  @P6 IMAD.WIDE.U32 R4, R208.reuse, c[0x0][0x1e0], RZ ;  /* 0x00007800d0046a25 */ /* 0x040fe200078e00ff */
[----:B--2---:R-:W-:Y:S02]  /*74b0*/  FSEL R210, R9, -INF , P1 ;  /* 0xff80000009d27808 */ /* 0x004fe40000800000 */
[----:B------:R-:W-:Y:S01]  /*74c0*/  FMNMX.FTZ R0, R209, R0, !PT ;  /* 0x00000000d1007209 */ /* 0x000fe20007810000 */
[----:B------:R-:W-:Y:S01]  /*74d0*/  @P6 IMAD R6, R208, c[0x0][0x1e4], R6 ;  /* 0x00007900d0066a24 */ /* 0x000fe200078e0206 */
[----:B------:R-:W-:Y:S02]  /*74e0*/  FSEL R103, R8, -INF , P0 ;  /* 0xff80000008677808 */ /* 0x000fe40000000000 */
[----:B------:R-:W-:Y:S02]  /*74f0*/  FMNMX.FTZ R0, R210, R0, !PT ;  /* 0x00000000d2007209 */ /* 0x000fe40007810000 */
[----:B-1----:R-:W-:Y:S02]  /*7500*/  FMNMX.FTZ R9, R2, R7, !PT ;  /* 0x0000000702097209 */ /* 0x002fe40007810000 */
[----:B------:R-:W-:Y:S02]  /*7510*/  @P6 IADD3 R2, R5, R6, RZ ;  /* 0x0000000605026210 */ /* 0x000fe40007ffe0ff */
[----:B------:R-:W-:Y:S01]  /*7520*/  FMNMX.FTZ R0, R103, R0, !PT ;  /* 0x0000000067007209 */ /* 0x000fe20007810000 */
[----:B------:R-:W-:Y:S01]  /*7530*/  SHFL.BFLY PT, R17, R9, 0x1, 0x1f ;  /* 0x0c201f0009117f89 */ /* 0x000fe200000e0000 */
[C---:B------:R-:W-:Y:S02]  /*7540*/  @P6 SHF.L.U32 R5, R4.reuse, 0x6, RZ ;  /* 0x0000000604056819 */ /* 0x040fe400000006ff */
[----:B------:R-:W-:Y:S02]  /*7550*/  @P6 SHF.L.U64.HI R4, R4, 0x6, R2 ;  /* 0x0000000604046819 */ /* 0x000fe40000010202 */
[C---:B------:R-:W-:Y:S02]  /*7560*/  @P6 IADD3 R8, P1, R5.reuse, R220, RZ ;  /* 0x000000dc05086210 */ /* 0x040fe40007f3e0ff */
[----:B------:R-:W-:Y:S01]  /*7570*/  @P6 MOV R6, c[0x0][0x1e0] ;  /* 0x0000780000066a02 */ /* 0x000fe20000000f00 */
[----:B------:R-:W1:Y:S01]  /*7580*/  SHFL.BFLY PT, R2, R0, 0x2, 0x1f ;  /* 0x0c401f0000027f89 */ /* 0x000e6200000e0000 */
[----:B------:R-:W-:Y:S02]  /*7590*/  @P6 IADD3.X R11, R4, R219, RZ, P1, !PT ;  /* 0x000000db040b6210 */ /* 0x000fe40000ffe4ff */
[----:B------:R-:W-:Y:S02]  /*75a0*/  @P6 LEA R18, P1, R8, c[0x0][0x1c8], 0x1 ;  /* 0x0000720008126a11 */ /* 0x000fe400078208ff */
[----:B------:R-:W-:Y:S02]  /*75b0*/  @P6 MOV R10, c[0x0][0x1e4] ;  /* 0x00007900000a6a02 */ /* 0x000fe40000000f00 */
[----:B------:R-:W-:Y:S02]  /*75c0*/  @P6 LEA R7, P0, R6, R5, 0x5 ;  /* 0x0000000506076211 */ /* 0x000fe400078028ff */
[----:B------:R-:W-:Y:S02]  /*75d0*/  @P6 LEA.HI.X R19, R8, c[0x0][0x1cc], R11, 0x1, P1 ;  /* 0x0000730008136a11 */ /* 0x000fe400008f0c0b */
[----:B------:R-:W-:Y:S02]  /*75e0*/  @P6 IADD3 R11, P1, R220, 0x80, RZ ;  /* 0x00000080dc0b6810 */ /* 0x000fe40007f3e0ff */
[----:B------:R-:W-:Y:S01]  /*75f0*/  @P6 LEA.HI.X R6, R6, R4, R10, 0x5, P0 ;  /* 0x0000000406066211 */ /* 0x000fe200000f2c0a */
[----:B------:R2:W-:Y:S01]  /*7600*/  @P6 LDGSTS.E.BYPASS.LTC128B.128 [R207+0x6100], [R18.64], !P5 ;  /* 0x0610000012cf6fae */ /* 0x0005e2000e901d46 */
[----:B------:R-:W-:Y:S02]  /*7610*/  @P6 IADD3 R10, P0, R220, 0x40, RZ ;  /* 0x00000040dc0a6810 */ /* 0x000fe40007f1e0ff */
[-C--:B------:R-:W-:Y:S02]  /*7620*/  @P6 IADD3.X R13, RZ, R219.reuse, RZ, P1, !PT ;  /* 0x000000dbff0d6210 */ /* 0x080fe40000ffe4ff */
[----:B------:R-:W-:Y:S02]  /*7630*/  @P6 IADD3.X R12, RZ, R219, RZ, P0, !PT ;  /* 0x000000dbff0c6210 */ /* 0x000fe400007fe4ff */
[C---:B------:R-:W-:Y:S02]  /*7640*/  @P6 IADD3 R8, P0, R5.reuse, R10, RZ ;  /* 0x0000000a05086210 */ /* 0x040fe40007f1e0ff */
[----:B------:R-:W-:Y:S02]  /*7650*/  @P6 IADD3 R5, P1, R5, R11, RZ ;  /* 0x0000000b05056210 */ /* 0x000fe40007f3e0ff */
[----:B-1----:R-:W-:Y:S02]  /*7660*/  FMNMX.FTZ R0, R0, R2, !PT ;  /* 0x0000000200007209 */ /* 0x002fe40007810000 */
[----:B------:R-:W-:Y:S02]  /*7670*/  @P6 IADD3.X R15, R4, R12, RZ, P0, !PT ;  /* 0x0000000c040f6210 */ /* 0x000fe400007fe4ff */
[----:B------:R-:W-:Y:S01]  /*7680*/  @P6 LEA R16, P0, R8, c[0x0][0x1c8], 0x1 ;  /* 0x0000720008106a11 */ /* 0x000fe200078008ff */
[----:B------:R-:W1:Y:S01]  /*7690*/  SHFL.BFLY PT, R2, R0, 0x1, 0x1f ;  /* 0x0c201f0000027f89 */ /* 0x000e6200000e0000 */
[----:B------:R-:W-:Y:S02]  /*76a0*/  @P6 IADD3.X R4, R4, R13, RZ, P1, !PT ;  /* 0x0000000d04046210 */ /* 0x000fe40000ffe4ff */
[----:B------:R-:W-:Y:S02]  /*76b0*/  @P6 LEA R14, P1, R5, c[0x0][0x1c8], 0x1 ;  /* 0x00007200050e6a11 */ /* 0x000fe400078208ff */
[----:B------:R-:W-:Y:S02]  /*76c0*/  FMNMX.FTZ R101, R9, R17, !PT ;  /* 0x0000001109657209 */ /* 0x000fe40007810000 */
[----:B------:R-:W-:Y:S02]  /*76d0*/  @P6 LEA.HI.X R17, R8, c[0x0][0x1cc], R15, 0x1, P0 ;  /* 0x0000730008116a11 */ /* 0x000fe400000f0c0f */
[----:B------:R-:W-:Y:S01]  /*76e0*/  @P6 LEA.HI.X R15, R5, c[0x0][0x1cc], R4, 0x1, P1 ;  /* 0x00007300050f6a11 */ /* 0x000fe200008f0c04 */
[----:B------:R-:W-:Y:S01]  /*76f0*/  FMUL.FTZ R8, R101, c[0x0][0x2d0] ;  /* 0x0000b40065087a20 */ /* 0x000fe20000410000 */
[----:B------:R-:W-:Y:S01]  /*7700*/  @P6 IADD3 R4, P0, R7, R10, RZ ;  /* 0x0000000a07046210 */ /* 0x000fe20007f1e0ff */
[----:B------:R3:W-:Y:S01]  /*7710*/  @P6 LDGSTS.E.BYPASS.LTC128B.128 [R207+0x8100], [R16.64], !P4 ;  /* 0x0810000010cf6fae */ /* 0x0007e2000e101d46 */
[----:B------:R-:W-:Y:S02]  /*7720*/  FSETP.NEU.FTZ.AND P1, PT, R101, -INF , PT ;  /* 0xff8000006500780b */ /* 0x000fe40003f3d000 */
[----:B------:R-:W-:Y:S02]  /*7730*/  @P6 IADD3.X R10, R6, R12, RZ, P0, !PT ;  /* 0x0000000c060a6210 */ /* 0x000fe400007fe4ff */
[C---:B------:R-:W-:Y:S02]  /*7740*/  @P6 IADD3 R5, P0, R7.reuse, R11, RZ ;  /* 0x0000000b07056210 */ /* 0x040fe40007f1e0ff */
[----:B------:R-:W-:Y:S01]  /*7750*/  FSEL R144, R8, RZ, P1 ;  /* 0x000000ff08907208 */ /* 0x000fe20000800000 */
[----:B------:R4:W-:Y:S01]  /*7760*/  @P6 LDGSTS.E.BYPASS.LTC128B.128 [R207+0xa100], [R14.64], !P3 ;  /* 0x0a1000000ecf6fae */ /* 0x0009e2000d901d46 */
[----:B------:R-:W-:Y:S02]  /*7770*/  @P6 IADD3.X R11, R6, R13, RZ, P0, !PT ;  /* 0x0000000d060b6210 */ /* 0x000fe400007fe4ff */
[----:B------:R-:W-:Y:S01]  /*7780*/  @P6 IADD3 R7, P0, R7, R220, RZ ;  /* 0x000000dc07076210 */ /* 0x000fe20007f1e0ff */
[--C-:B------:R-:W-:Y:S01]  /*7790*/  FFMA.FTZ R8, R20, c[0x0][0x2d0], -R144.reuse ;  /* 0x0000b40014087a23 */ /* 0x100fe20000010890 */
[----:B-1----:R-:W-:Y:S01]  /*77a0*/  FMNMX.FTZ R100, R0, R2, !PT ;  /* 0x0000000200647209 */ /* 0x002fe20007810000 */
[--C-:B------:R-:W-:Y:S01]  /*77b0*/  FFMA.FTZ R0, R22, c[0x0][0x2d0], -R144.reuse ;  /* 0x0000b40016007a23 */ /* 0x100fe20000010890 */
[----:B------:R-:W-:Y:S01]  /*77c0*/  @P6 IADD3.X R9, R6, R219, RZ, P0, !PT ;  /* 0x000000db06096210 */ /* 0x000fe200007fe4ff */
[----:B------:R1:W-:Y:S01]  /*77d0*/  MUFU.EX2 R217, R8 ;  /* 0x0000000800d97308 */ /* 0x0003e20000000800 */
[----:B------:R-:W-:Y:S01]  /*77e0*/  @P6 LEA R6, P0, R7, c[0x0][0x1c8], 0x1 ;  /* 0x0000720007066a11 */ /* 0x000fe200078008ff */
[--C-:B------:R-:W-:Y:S03]  /*77f0*/  FFMA.FTZ R2, R23, c[0x0][0x2d0], -R144.reuse ;  /* 0x0000b40017027a23 */ /* 0x100fe60000010890 */
[----:B------:R-:W-:Y:S01]  /*7800*/  @P6 LEA.HI.X R7, R7, c[0x0][0x1cc], R9, 0x1, P0 ;  /* 0x0000730007076a11 */ /* 0x000fe200000f0c09 */
[----:B------:R-:W-:Y:S04]  /*7810*/  FFMA.FTZ R9, R21, c[0x0][0x2d0], -R144 ;  /* 0x0000b40015097a23 */ /* 0x000fe80000010890 */
[----:B------:R5:W2:Y:S01]  /*7820*/  MUFU.EX2 R218, R9 ;  /* 0x0000000900da7308 */ /* 0x000aa20000000800 */
[----:B------:R2:W-:Y:S09]  /*7830*/  @P6 LDGSTS.E.BYPASS.LTC128B.128 [R207+0x7100], [R6.64], !P5 ;  /* 0x0710000006cf6fae */ /* 0x0005f2000e901d46 */
[----:B------:R3:W-:Y:S01]  /*7840*/  MUFU.EX2 R216, R0 ;  /* 0x0000000000d87308 */ /* 0x0007e20000000800 */
[C---:B-1----:R-:W-:Y:S09]  /*7850*/  @P6 LEA R8, P0, R4.reuse, c[0x0][0x1c8], 0x1 ;  /* 0x0000720004086a11 */ /* 0x042ff200078008ff */
[----:B------:R1:W1:Y:S01]  /*7860*/  MUFU.EX2 R215, R2 ;  /* 0x0000000200d77308 */ /* 0x0002620000000800 */
[----:B-----5:R-:W-:Y:S02]  /*7870*/  @P6 LEA.HI.X R9, R4, c[0x0][0x1cc], R10, 0x1, P0 ;  /* 0x0000730004096a11 */ /* 0x020fe400000f0c0a */
[C---:B------:R-:W-:Y:S02]  /*7880*/  @P6 LEA R4, P0, R5.reuse, c[0x0][0x1c8], 0x1 ;  /* 0x0000720005046a11 */ /* 0x040fe400078008ff */
[----:B--2---:R-:W-:Y:S01]  /*7890*/  F2FP.BF16.PACK_AB R136, R218, R217 ;  /* 0x000000d9da88723e */ /* 0x004fe200000010ff */
[----:B------:R2:W-:Y:S01]  /*78a0*/  @P6 LDGSTS.E.BYPASS.LTC128B.128 [R207+0x9100], [R8.64], !P4 ;  /* 0x0910000008cf6fae */ /* 0x0005e2000e101d46 */
[----:B------:R-:W-:Y:S02]  /*78b0*/  @P6 LEA.HI.X R5, R5, c[0x0][0x1cc], R11, 0x1, P0 ;  /* 0x0000730005056a11 */ /* 0x000fe400000f0c0b */
[C---:B------:R-:W-:Y:S01]  /*78c0*/  FSETP.NEU.FTZ.AND P0, PT, R100.reuse, -INF , PT ;  /* 0xff8000006400780b */ /* 0x040fe20003f1d000 */
[----:B---3--:R-:W-:Y:S04]  /*78d0*/  FMUL.FTZ R0, R100, c[0x0][0x2d0] ;  /* 0x0000b40064007a20 */ /* 0x008fe80000410000 */
[----:B------:R3:W-:Y:S01]  /*78e0*/  @P6 LDGSTS.E.BYPASS.LTC128B.128 [R207+0xb100], [R4.64], !P3 ;  /* 0x0b10000004cf6fae */ /* 0x0007e2000d901d46 */
[----:B------:R-:W-:Y:S05]  /*78f0*/  FSEL R145, R0, RZ, P0 ;  /* 0x000000ff00917208 */ /* 0x000fea0000000000 */
[--C-:B------:R-:W-:Y:S02]  /*7900*/  FFMA.FTZ R0, R24, c[0x0][0x2d0], -R145.reuse ;  /* 0x0000b40018007a23 */ /* 0x100fe40000010891 */
[----:B----4-:R-:W4:Y:S01]  /*7910*/  LDSM.16.MT88.4 R12, [R185] ;  /* 0x00000000b90c783b */ /* 0x010f220000004200 */
[--C-:B-1----:R-:W-:Y:S01]  /*7920*/  FFMA.FTZ R2, R27, c[0x0][0x2d0], -R145.reuse ;  /* 0x0000b4001b027a23 */ /* 0x102fe20000010891 */
[----:B------:R-:W-:Y:S01]  /*7930*/  F2FP.BF16.PACK_AB R138, R215, R216 ;  /* 0x000000d8d78a723e */ /* 0x000fe200000010ff */
[----:B------:R1:W-:Y:S05]  /*7940*/  MUFU.EX2 R212, R0 ;  /* 0x0000000000d47308 */ /* 0x0003ea0000000800 */
[----:B------:R-:W5:Y:S05]  /*7950*/  LDSM.16.MT88.4 R20, [R186] ;  /* 0x00000000ba14783b */ /* 0x000f6a0000004200 */
[----:B------:R2:W-:Y:S03]  /*7960*/  MUFU.EX2 R211, R2 ;  /* 0x0000000200d37308 */ /* 0x0005e60000000800 */
[----:B------:R-:W3:Y:S08]  /*7970*/  LDSM.16.MT88.4 R28, [R189] ;  /* 0x00000000bd1c783b */ /* 0x000ef00000004200 */
[----:B------:R-:W0:Y:S01]  /*7980*/  LDGDEPBAR ;  /* 0x00000000000079af */ /* 0x000e220000000000 */
[--C-:B-1----:R-:W-:Y:S04]  /*7990*/  FFMA.FTZ R0, R25, c[0x0][0x2d0], -R145.reuse ;  /* 0x0000b40019007a23 */ /* 0x102fe80000010891 */
[----:B------:R1:W1:Y:S01]  /*79a0*/  MUFU.EX2 R214, R0 ;  /* 0x0000000000d67308 */ /* 0x0002620000000800 */
[----:B--2---:R-:W-:Y:S02]  /*79b0*/  FSEL R2, R100, RZ, P0 ;  /* 0x000000ff64027208 */ /* 0x004fe40000000000 */
[----:B------:R-:W-:Y:S02]  /*79c0*/  ISETP.GT.AND P0, PT, R180, R228, PT ;  /* 0x000000e4b400720c */ /* 0x000fe40003f04270 */
[----:B------:R-:W-:Y:S01]  /*79d0*/  MOV R180, R208 ;  /* 0x000000d000b47202 */ /* 0x000fe20000000f00 */
[----:B-1----:R-:W-:Y:S01]  /*79e0*/  FFMA.FTZ R0, R26, c[0x0][0x2d0], -R145 ;  /* 0x0000b4001a007a23 */ /* 0x002fe20000010891 */
[----:B------:R-:W-:Y:S03]  /*79f0*/  F2FP.BF16.PACK_AB R137, R214, R212 ;  /* 0x000000d4d689723e */ /* 0x000fe600000010ff */
[----:B------:R1:W2:Y:S02]  /*7a00*/  MUFU.EX2 R213, R0 ;  /* 0x0000000000d57308 */ /* 0x0002a40000000800 */
[----:B-1----:R-:W-:Y:S02]  /*7a10*/  FSEL R0, R101, RZ, P1 ;  /* 0x000000ff65007208 */ /* 0x002fe40000800000 */
[----:B--2---:R-:W-:Y:S03]  /*7a20*/  F2FP.BF16.PACK_AB R139, R211, R213 ;  /* 0x000000d5d38b723e */ /* 0x004fe600000010ff */
[----:B------:R-:W-:Y:S04]  /*7a30*/  FADD.FTZ R0, -R0, R3 ;  /* 0x0000000300007221 */ /* 0x000fe80000010100 */
[----:B------:R-:W-:Y:S04]  /*7a40*/  FMUL.FTZ R0, R0, c[0x0][0x2d0] ;  /* 0x0000b40000007a20 */ /* 0x000fe80000410000 */
[----:B------:R1:W3:Y:S02]  /*7a50*/  MUFU.EX2 R3, R0 ;  /* 0x0000000000037308 */ /* 0x0002e40000000800 */
[----:B-1----:R-:W-:Y:S02]  /*7a60*/  FADD.FTZ R0, -R2, R102 ;  /* 0x0000006602007221 */ /* 0x002fe40000010100 */
[--C-:B------:R-:W-:Y:S02]  /*7a70*/  FFMA.FTZ R2, R140, c[0x0][0x2d0], -R144.reuse ;  /* 0x0000b4008c027a23 */ /* 0x100fe40000010890 */
[----:B------:R-:W-:Y:S04]  /*7a80*/  FMUL.FTZ R0, R0, c[0x0][0x2d0] ;  /* 0x0000b40000007a20 */ /* 0x000fe80000410000 */
[----:B------:R1:W-:Y:S01]  /*7a90*/  MUFU.EX2 R183, R2 ;  /* 0x0000000200b77308 */ /* 0x0003e20000000800 */
[C---:B---3--:R-:W-:Y:S02]  /*7aa0*/  FMUL.FTZ R4, R3.reuse, R104 ;  /* 0x0000006803047220 */ /* 0x048fe40000410000 */
        /* <DEDUP_REMOVED lines=11> */
[----:B------:R-:W-:Y:S02]  /*7b60*/  FMUL.FTZ R37, R3, R37 ;  /* 0x0000002503257220 */ /* 0x000fe40000410000 */
[--C-:B-1----:R-:W-:Y:S02]  /*7b70*/  FFMA.FTZ R2, R141, c[0x0][0x2d0], -R144.reuse ;  /* 0x0000b4008d027a23 */ /* 0x102fe40000010890 */
[C---:B------:R-:W-:Y:S02]  /*7b80*/  FMUL.FTZ R40, R3.reuse, R40 ;  /* 0x0000002803287220 */ /* 0x040fe40000410000 */
[----:B------:R1:W3:Y:S01]  /*7b90*/  MUFU.EX2 R182, R2 ;  /* 0x0000000200b67308 */ /* 0x0002e20000000800 */
[C---:B------:R-:W-:Y:S02]  /*7ba0*/  FMUL.FTZ R41, R3.reuse, R41 ;  /* 0x0000002903297220 */ /* 0x040fe40000410000 */
[C---:B------:R-:W-:Y:S02]  /*7bb0*/  FMUL.FTZ R44, R3.reuse, R44 ;  /* 0x0000002c032c7220 */ /* 0x040fe40000410000 */
[C---:B--2---:R-:W-:Y:S02]  /*7bc0*/  FMUL.FTZ R6, R0.reuse, R106 ;  /* 0x0000006a00067220 */ /* 0x044fe40000410000 */
[C---:B------:R-:W-:Y:S02]  /*7bd0*/  FMUL.FTZ R7, R0.reuse, R107 ;  /* 0x0000006b00077220 */ /* 0x040fe40000410000 */
[----:B------:R-:W2:Y:S01]  /*7be0*/  LDSM.16.MT88.4 R104, [R188] ;  /* 0x00000000bc68783b */ /* 0x000ea20000004200 */
[C---:B------:R-:W-:Y:S02]  /*7bf0*/  FMUL.FTZ R10, R0.reuse, R110 ;  /* 0x0000006e000a7220 */ /* 0x040fe40000410000 */
[C---:B------:R-:W-:Y:S02]  /*7c00*/  FMUL.FTZ R11, R0.reuse, R111 ;  /* 0x0000006f000b7220 */ /* 0x040fe40000410000 */
[C---:B----4-:R-:W-:Y:S03]  /*7c10*/  HMMA.16816.F32.BF16 R4, R136.reuse, R12, R4 ;  /* 0x0000000c8804723c */ /* 0x050fe60000041804 */
[----:B------:R-:W4:Y:S02]  /*7c20*/  LDSM.16.MT88.4 R108, [R185+0x2000] ;  /* 0x00200000b96c783b */ /* 0x000f240000004200 */
[----:B------:R-:W-:Y:S02]  /*7c30*/  FMUL.FTZ R18, R0, R118 ;  /* 0x0000007600127220 */ /* 0x000fe40000410000 */
[C---:B------:R-:W-:Y:S01]  /*7c40*/  FMUL.FTZ R12, R3.reuse, R112 ;  /* 0x00000070030c7220 */ /* 0x040fe20000410000 */
[C---:B------:R-:W-:Y:S04]  /*7c50*/  HMMA.16816.F32.BF16 R8, R136.reuse, R14, R8 ;  /* 0x0000000e8808723c */ /* 0x040fe80000041808 */
[--C-:B-1----:R-:W-:Y:S02]  /*7c60*/  FFMA.FTZ R2, R142, c[0x0][0x2d0], -R144.reuse ;  /* 0x0000b4008e027a23 */ /* 0x102fe40000010890 */
[C---:B------:R-:W-:Y:S02]  /*7c70*/  FMUL.FTZ R13, R3.reuse, R113 ;  /* 0x00000071030d7220 */ /* 0x040fe40000410000 */
[----:B------:R1:W-:Y:S01]  /*7c80*/  MUFU.EX2 R181, R2 ;  /* 0x0000000200b57308 */ /* 0x0003e20000000800 */
[C---:B------:R-:W-:Y:S03]  /*7c90*/  FMUL.FTZ R14, R0.reuse, R114 ;  /* 0x00000072000e7220 */ /* 0x040fe60000410000 */
[C---:B------:R-:W-:Y:S02]  /*7ca0*/  FMUL.FTZ R15, R0.reuse, R115 ;  /* 0x00000073000f7220 */ /* 0x040fe40000410000 */
[----:B------:R-:W2:Y:S01]  /*7cb0*/  LDSM.16.MT88.4 R112, [R186+0x2000] ;  /* 0x00200000ba70783b */ /* 0x000ea20000004200 */
[C---:B------:R-:W-:Y:S02]  /*7cc0*/  FMUL.FTZ R19, R0.reuse, R119 ;  /* 0x0000007700137220 */ /* 0x040fe40000410000 */
[C---:B------:R-:W-:Y:S02]  /*7cd0*/  FMUL.FTZ R26, R0.reuse, R126 ;  /* 0x0000007e001a7220 */ /* 0x040fe40000410000 */
[C---:B-----5:R-:W-:Y:S03]  /*7ce0*/  HMMA.16816.F32.BF16 R12, R136.reuse, R20, R12 ;  /* 0x00000014880c723c */ /* 0x060fe6000004180c */
[----:B------:R-:W-:Y:S01]  /*7cf0*/  LDSM.16.MT88.4 R116, [R185+0x800] ;  /* 0x00080000b974783b */ /* 0x000fe20000004200 */
[C---:B------:R-:W-:Y:S02]  /*7d00*/  FMUL.FTZ R27, R0.reuse, R127 ;  /* 0x0000007f001b7220 */ /* 0x040fe40000410000 */
[C---:B------:R-:W-:Y:S02]  /*7d10*/  FMUL.FTZ R34, R0.reuse, R134 ;  /* 0x0000008600227220 */ /* 0x040fe40000410000 */
        /* <DEDUP_REMOVED lines=13> */
[C---:B------:R-:W-:Y:S02]  /*7df0*/  FMUL.FTZ R39, R0.reuse, R39 ;  /* 0x0000002700277220 */ /* 0x040fe40000410000 */
[C---:B------:R-:W-:Y:S01]  /*7e00*/  FMUL.FTZ R28, R3.reuse, R128 ;  /* 0x00000080031c7220 */ /* 0x040fe20000410000 */
[C---:B------:R-:W-:Y:S04]  /*7e10*/  HMMA.16816.F32.BF16 R24, R136.reuse, R30, R24 ;  /* 0x0000001e8818723c */ /* 0x040fe80000041818 */
[C---:B------:R-:W-:Y:S01]  /*7e20*/  FMUL.FTZ R29, R3.reuse, R129 ;  /* 0x00000081031d7220 */ /* 0x040fe20000410000 */
[----:B------:R-:W-:Y:S01]  /*7e30*/  LDSM.16.MT88.4 R140, [R189+0x2800] ;  /* 0x00280000bd8c783b */ /* 0x000fe20000004200 */
        /* <DEDUP_REMOVED lines=8> */
[C---:B------:R-:W-:Y:S02]  /*7ec0*/  FMUL.FTZ R45, R3.reuse, R45 ;  /* 0x0000002d032d7220 */ /* 0x040fe40000410000 */
[C---:B------:R-:W-:Y:S02]  /*7ed0*/  FMUL.FTZ R46, R0.reuse, R46 ;  /* 0x0000002e002e7220 */ /* 0x040fe40000410000 */
[C---:B------:R-:W-:Y:S01]  /*7ee0*/  FMUL.FTZ R47, R0.reuse, R47 ;  /* 0x0000002f002f7220 */ /* 0x040fe20000410000 */
[C---:B------:R-:W-:Y:S01]  /*7ef0*/  HMMA.16816.F32.BF16 R32, R136.reuse, R106, R32 ;  /* 0x0000006a8820723c */ /* 0x040fe20000041820 */
[----:B------:R-:W2:Y:S03]  /*7f00*/  LDSM.16.MT88.4 R104, [R189+0x2000] ;  /* 0x00200000bd68783b */ /* 0x000ea60000004200 */
[C---:B------:R-:W-:Y:S02]  /*7f10*/  FMUL.FTZ R48, R3.reuse, R48 ;  /* 0x0000003003307220 */ /* 0x040fe40000410000 */
[----:B------:R-:W-:Y:S02]  /*7f20*/  FMUL.FTZ R49, R3, R49 ;  /* 0x0000003103317220 */ /* 0x000fe40000410000 */
[C---:B----4-:R-:W-:Y:S04]  /*7f30*/  HMMA.16816.F32.BF16 R36, R136.reuse, R108, R36 ;  /* 0x0000006c8824723c */ /* 0x050fe80000041824 */
[C---:B------:R-:W-:Y:S02]  /*7f40*/  FMUL.FTZ R50, R0.reuse, R50 ;  /* 0x0000003200327220 */ /* 0x040fe40000410000 */
[C---:B------:R-:W-:Y:S02]  /*7f50*/  FMUL.FTZ R51, R0.reuse, R51 ;  /* 0x0000003300337220 */ /* 0x040fe40000410000 */
[C---:B------:R-:W-:Y:S01]  /*7f60*/  HMMA.16816.F32.BF16 R40, R136.reuse, R110, R40 ;  /* 0x0000006e8828723c */ /* 0x040fe20000041828 */
[----:B------:R-:W4:Y:S03]  /*7f70*/  LDSM.16.MT88.4 R108, [R188+0x2000] ;  /* 0x00200000bc6c783b */ /* 0x000f260000004200 */
[--C-:B-1----:R-:W-:Y:S02]  /*7f80*/  FFMA.FTZ R2, R147, c[0x0][0x2d0], -R145.reuse ;  /* 0x0000b40093027a23 */ /* 0x102fe40000010891 */
[C---:B------:R-:W-:Y:S02]  /*7f90*/  FMUL.FTZ R52, R3.reuse, R52 ;  /* 0x0000003403347220 */ /* 0x040fe40000410000 */
[C---:B------:R-:W-:Y:S01]  /*7fa0*/  HMMA.16816.F32.BF16 R44, R136.reuse, R112, R44 ;  /* 0x00000070882c723c */ /* 0x040fe2000004182c */
[----:B------:R1:W5:Y:S03]  /*7fb0*/  MUFU.EX2 R177, R2 ;  /* 0x0000000200b17308 */ /* 0x0003660000000800 */
[C---:B------:R-:W-:Y:S02]  /*7fc0*/  FMUL.FTZ R53, R3.reuse, R53 ;  /* 0x0000003503357220 */ /* 0x040fe40000410000 */
[C---:B------:R-:W-:Y:S02]  /*7fd0*/  FMUL.FTZ R54, R0.reuse, R54 ;  /* 0x0000003600367220 */ /* 0x040fe40000410000 */
[C---:B------:R-:W-:Y:S01]  /*7fe0*/  HMMA.16816.F32.BF16 R48, R136.reuse, R114, R48 ;  /* 0x000000728830723c */ /* 0x040fe20000041830 */
[----:B------:R-:W3:Y:S03]  /*7ff0*/  LDSM.16.MT88.4 R112, [R185+0x4000] ;  /* 0x00400000b970783b */ /* 0x000ee60000004200 */
[C---:B------:R-:W-:Y:S02]  /*8000*/  FMUL.FTZ R55, R0.reuse, R55 ;  /* 0x0000003700377220 */ /* 0x040fe40000410000 */
[C---:B------:R-:W-:Y:S02]  /*8010*/  FMUL.FTZ R56, R3.reuse, R56 ;  /* 0x0000003803387220 */ /* 0x040fe40000410000 */
[C---:B------:R-:W-:Y:S03]  /*8020*/  FMUL.FTZ R57, R3.reuse, R57 ;  /* 0x0000003903397220 */ /* 0x040fe60000410000 */
[C---:B--2---:R-:W-:Y:S03]  /*8030*/  HMMA.16816.F32.BF16 R52, R136.reuse, R104, R52 ;  /* 0x000000688834723c */ /* 0x044fe60000041834 */
[C---:B------:R-:W-:Y:S02]  /*8040*/  FMUL.FTZ R58, R0.reuse, R58 ;  /* 0x0000003a003a7220 */ /* 0x040fe40000410000 */
[----:B------:R-:W-:Y:S02]  /*8050*/  FMUL.FTZ R59, R0, R59 ;  /* 0x0000003b003b7220 */ /* 0x000fe40000410000 */
[--C-:B-1----:R-:W-:Y:S02]  /*8060*/  FFMA.FTZ R2, R148, c[0x0][0x2d0], -R145.reuse ;  /* 0x0000b40094027a23 */ /* 0x102fe40000010891 */
[C---:B------:R-:W-:Y:S02]  /*8070*/  FMUL.FTZ R60, R3.reuse, R60 ;  /* 0x0000003c033c7220 */ /* 0x040fe40000410000 */
[----:B------:R1:W-:Y:S01]  /*8080*/  MUFU.EX2 R176, R2 ;  /* 0x0000000200b07308 */ /* 0x0003e20000000800 */
[C---:B------:R-:W-:Y:S01]  /*8090*/  HMMA.16816.F32.BF16 R56, R136.reuse, R106, R56 ;  /* 0x0000006a8838723c */ /* 0x040fe20000041838 */
[----:B------:R-:W2:Y:S02]  /*80a0*/  LDSM.16.MT88.4 R104, [R186+0x4000] ;  /* 0x00400000ba68783b */ /* 0x000ea40000004200 */
[C---:B------:R-:W-:Y:S02]  /*80b0*/  FMUL.FTZ R61, R3.reuse, R61 ;  /* 0x0000003d033d7220 */ /* 0x040fe40000410000 */
[C---:B------:R-:W-:Y:S02]  /*80c0*/  FMUL.FTZ R62, R0.reuse, R62 ;  /* 0x0000003e003e7220 */ /* 0x040fe40000410000 */
[C---:B------:R-:W-:Y:S02]  /*80d0*/  FMUL.FTZ R63, R0.reuse, R63 ;  /* 0x0000003f003f7220 */ /* 0x040fe40000410000 */
[C---:B------:R-:W-:Y:S03]  /*80e0*/  FMUL.FTZ R64, R3.reuse, R64 ;  /* 0x0000004003407220 */ /* 0x040fe60000410000 */
[C---:B------:R-:W-:Y:S02]  /*80f0*/  FMUL.FTZ R65, R3.reuse, R65 ;  /* 0x0000004103417220 */ /* 0x040fe40000410000 */
[C---:B----4-:R-:W-:Y:S03]  /*8100*/  HMMA.16816.F32.BF16 R60, R136.reuse, R108, R60 ;  /* 0x0000006c883c723c */ /* 0x050fe6000004183c */
[C---:B------:R-:W-:Y:S02]  /*8110*/  FMUL.FTZ R66, R0.reuse, R66 ;  /* 0x0000004200427220 */ /* 0x040fe40000410000 */
[C---:B------:R-:W-:Y:S02]  /*8120*/  FMUL.FTZ R67, R0.reuse, R67 ;  /* 0x0000004300437220 */ /* 0x040fe40000410000 */
[----:B------:R-:W-:Y:S02]  /*8130*/  FMUL.FTZ R68, R3, R68 ;  /* 0x0000004403447220 */ /* 0x000fe40000410000 */
[--C-:B-1----:R-:W-:Y:S03]  /*8140*/  FFMA.FTZ R2, R149, c[0x0][0x2d0], -R145.reuse ;  /* 0x0000b40095027a23 */ /* 0x102fe60000010891 */
[C---:B------:R-:W-:Y:S01]  /*8150*/  HMMA.16816.F32.BF16 R64, R136.reuse, R110, R64 ;  /* 0x0000006e8840723c */ /* 0x040fe20000041840 */
[----:B------:R-:W1:Y:S01]  /*8160*/  LDSM.16.MT88.4 R108, [R189+0x4000] ;  /* 0x00400000bd6c783b */ /* 0x000e620000004200 */
[----:B------:R4:W1:Y:S01]  /*8170*/  MUFU.EX2 R175, R2 ;  /* 0x0000000200af7308 */ /* 0x0008620000000800 */
[C---:B------:R-:W-:Y:S02]  /*8180*/  FMUL.FTZ R69, R3.reuse, R69 ;  /* 0x0000004503457220 */ /* 0x040fe40000410000 */
[C---:B------:R-:W-:Y:S02]  /*8190*/  FMUL.FTZ R70, R0.reuse, R70 ;  /* 0x0000004600467220 */ /* 0x040fe40000410000 */
[C---:B------:R-:W-:Y:S02]  /*81a0*/  FMUL.FTZ R71, R0.reuse, R71 ;  /* 0x0000004700477220 */ /* 0x040fe40000410000 */
[C---:B------:R-:W-:Y:S03]  /*81b0*/  FMUL.FTZ R72, R3.reuse, R72 ;  /* 0x0000004803487220 */ /* 0x040fe60000410000 */
[C---:B------:R-:W-:Y:S02]  /*81c0*/  FMUL.FTZ R73, R3.reuse, R73 ;  /* 0x0000004903497220 */ /* 0x040fe40000410000 */
[C---:B---3--:R-:W-:Y:S03]  /*81d0*/  HMMA.16816.F32.BF16 R68, R136.reuse, R112, R68 ;  /* 0x000000708844723c */ /* 0x048fe60000041844 */
[C---:B------:R-:W-:Y:S02]  /*81e0*/  FMUL.FTZ R74, R0.reuse, R74 ;  /* 0x0000004a004a7220 */ /* 0x040fe40000410000 */
[C---:B------:R-:W-:Y:S02]  /*81f0*/  FMUL.FTZ R75, R0.reuse, R75 ;  /* 0x0000004b004b7220 */ /* 0x040fe40000410000 */
[C---:B------:R-:W-:Y:S02]  /*8200*/  FMUL.FTZ R76, R3.reuse, R76 ;  /* 0x0000004c034c7220 */ /* 0x040fe40000410000 */
[C---:B------:R-:W-:Y:S03]  /*8210*/  FMUL.FTZ R77, R3.reuse, R77 ;  /* 0x0000004d034d7220 */ /* 0x040fe60000410000 */
[C---:B------:R-:W-:Y:S01]  /*8220*/  HMMA.16816.F32.BF16 R72, R136.reuse, R114, R72 ;  /* 0x000000728848723c */ /* 0x040fe20000041848 */
[----:B------:R-:W3:Y:S02]  /*8230*/  LDSM.16.MT88.4 R112, [R188+0x4000] ;  /* 0x00400000bc70783b */ /* 0x000ee40000004200 */
[C---:B------:R-:W-:Y:S02]  /*8240*/  FMUL.FTZ R78, R0.reuse, R78 ;  /* 0x0000004e004e7220 */ /* 0x040fe40000410000 */
[----:B------:R-:W-:Y:S02]  /*8250*/  FMUL.FTZ R79, R0, R79 ;  /* 0x0000004f004f7220 */ /* 0x000fe40000410000 */
[--C-:B----4-:R-:W-:Y:S02]  /*8260*/  FFMA.FTZ R2, R150, c[0x0][0x2d0], -R144.reuse ;  /* 0x0000b40096027a23 */ /* 0x110fe40000010890 */
[C---:B------:R-:W-:Y:S02]  /*8270*/  FMUL.FTZ R80, R3.reuse, R80 ;  /* 0x0000005003507220 */ /* 0x040fe40000410000 */
[----:B------:R4:W-:Y:S01]  /*8280*/  MUFU.EX2 R174, R2 ;  /* 0x0000000200ae7308 */ /* 0x0009e20000000800 */
[C---:B--2---:R-:W-:Y:S03]  /*8290*/  HMMA.16816.F32.BF16 R76, R136.reuse, R104, R76 ;  /* 0x00000068884c723c */ /* 0x044fe6000004184c */
[C---:B------:R-:W-:Y:S02]  /*82a0*/  FMUL.FTZ R81, R3.reuse, R81 ;  /* 0x0000005103517220 */ /* 0x040fe40000410000 */
[C---:B------:R-:W-:Y:S02]  /*82b0*/  FMUL.FTZ R82, R0.reuse, R82 ;  /* 0x0000005200527220 */ /* 0x040fe40000410000 */
[----:B------:R-:W-:Y:S01]  /*82c0*/  FMUL.FTZ R83, R0, R83 ;  /* 0x0000005300537220 */ /* 0x000fe20000410000 */
[----:B------:R-:W-:Y:S01]  /*82d0*/  F2FP.BF16.PACK_AB R104, R182, R183 ;  /* 0x000000b7b668723e */ /* 0x000fe200000010ff */
[C---:B------:R-:W-:Y:S03]  /*82e0*/  FMUL.FTZ R84, R3.reuse, R84 ;  /* 0x0000005403547220 */ /* 0x040fe60000410000 */
[----:B------:R-:W-:Y:S01]  /*82f0*/  FMUL.FTZ R85, R3, R85 ;  /* 0x0000005503557220 */ /* 0x000fe20000410000 */
[----:B-----5:R-:W-:Y:S01]  /*8300*/  F2FP.BF16.PACK_AB R105, R177, R178 ;  /* 0x000000b2b169723e */ /* 0x020fe200000010ff */
[C---:B------:R-:W-:Y:S03]  /*8310*/  HMMA.16816.F32.BF16 R80, R136.reuse, R106, R80 ;  /* 0x0000006a8850723c */ /* 0x040fe60000041850 */
[C---:B------:R-:W-:Y:S02]  /*8320*/  FMUL.FTZ R86, R0.reuse, R86 ;  /* 0x0000005600567220 */ /* 0x040fe40000410000 */
[----:B------:R-:W-:Y:S02]  /*8330*/  FMUL.FTZ R87, R0, R87 ;  /* 0x0000005700577220 */ /* 0x000fe40000410000 */
[----:B------:R-:W-:Y:S01]  /*8340*/  FMUL.FTZ R88, R3, R88 ;  /* 0x0000005803587220 */ /* 0x000fe20000410000 */
[----:B------:R-:W-:Y:S01]  /*8350*/  F2FP.BF16.PACK_AB R106, R179, R181 ;  /* 0x000000b5b36a723e */ /* 0x000fe200000010ff */
[--C-:B----4-:R-:W-:Y:S03]  /*8360*/  FFMA.FTZ R2, R154, c[0x0][0x2d0], -R144.reuse ;  /* 0x0000b4009a027a23 */ /* 0x110fe60000010890 */
[C---:B-1----:R-:W-:Y:S01]  /*8370*/  HMMA.16816.F32.BF16 R84, R136.reuse, R108, R84 ;  /* 0x0000006c8854723c */ /* 0x042fe20000041854 */
[----:B------:R1:W-:Y:S02]  /*8380*/  MUFU.EX2 R173, R2 ;  /* 0x0000000200ad7308 */ /* 0x0003e40000000800 */
[----:B------:R-:W-:Y:S01]  /*8390*/  FMUL.FTZ R89, R3, R89 ;  /* 0x0000005903597220 */ /* 0x000fe20000410000 */
[----:B------:R-:W-:Y:S01]  /*83a0*/  F2FP.BF16.PACK_AB R107, R175, R176 ;  /* 0x000000b0af6b723e */ /* 0x000fe200000010ff */
[C---:B------:R-:W-:Y:S02]  /*83b0*/  FMUL.FTZ R90, R0.reuse, R90 ;  /* 0x0000005a005a7220 */ /* 0x040fe40000410000 */
[C---:B------:R-:W-:Y:S02]  /*83c0*/  FMUL.FTZ R91, R0.reuse, R91 ;  /* 0x0000005b005b7220 */ /* 0x040fe40000410000 */
[C---:B------:R-:W-:Y:S03]  /*83d0*/  FMUL.FTZ R92, R3.reuse, R92 ;  /* 0x0000005c035c7220 */ /* 0x040fe60000410000 */
[C---:B------:R-:W-:Y:S02]  /*83e0*/  FMUL.FTZ R93, R3.reuse, R93 ;  /* 0x0000005d035d7220 */ /* 0x040fe40000410000 */
[C---:B------:R-:W-:Y:S01]  /*83f0*/  HMMA.16816.F32.BF16 R88, R136.reuse, R110, R88 ;  /* 0x0000006e8858723c */ /* 0x040fe20000041858 */
[----:B------:R-:W2:Y:S02]  /*8400*/  LDSM.16.MT88.4 R108, [R189+0x800] ;  /* 0x00080000bd6c783b */ /* 0x000ea40000004200 */
[C---:B------:R-:W-:Y:S02]  /*8410*/  FMUL.FTZ R94, R0.reuse, R94 ;  /* 0x0000005e005e7220 */ /* 0x040fe40000410000 */
[C---:B------:R-:W-:Y:S02]  /*8420*/  FMUL.FTZ R95, R0.reuse, R95 ;  /* 0x0000005f005f7220 */ /* 0x040fe40000410000 */
[C---:B------:R-:W-:Y:S02]  /*8430*/  FMUL.FTZ R96, R3.reuse, R96 ;  /* 0x0000006003607220 */ /* 0x040fe40000410000 */
[----:B------:R-:W-:Y:S03]  /*8440*/  FMUL.FTZ R97, R3, R97 ;  /* 0x0000006103617220 */ /* 0x000fe60000410000 */
[C---:B---3--:R-:W-:Y:S03]  /*8450*/  HMMA.16816.F32.BF16 R92, R136.reuse, R112, R92 ;  /* 0x00000070885c723c */ /* 0x048fe6000004185c */
[C---:B------:R-:W-:Y:S02]  /*8460*/  FMUL.FTZ R98, R0.reuse, R98 ;  /* 0x0000006200627220 */ /* 0x040fe40000410000 */
[C---:B------:R-:W-:Y:S02]  /*8470*/  FMUL.FTZ R99, R0.reuse, R99 ;  /* 0x0000006300637220 */ /* 0x040fe40000410000 */
[----:B-1----:R-:W-:Y:S02]  /*8480*/  FFMA.FTZ R2, R155, c[0x0][0x2d0], -R144 ;  /* 0x0000b4009b027a23 */ /* 0x002fe40000010890 */
[----:B------:R-:W-:Y:S02]  /*8490*/  FFMA.FTZ R0, R0, R227, R212 ;  /* 0x000000e300007223 */ /* 0x000fe400000100d4 */
[----:B------:R1:W-:Y:S01]  /*84a0*/  MUFU.EX2 R172, R2 ;  /* 0x0000000200ac7308 */ /* 0x0003e20000000800 */
[----:B------:R-:W-:Y:S01]  /*84b0*/  HMMA.16816.F32.BF16 R96, R136, R114, R96 ;  /* 0x000000728860723c */ /* 0x000fe20000041860 */
[----:B------:R-:W3:Y:S02]  /*84c0*/  LDSM.16.MT88.4 R112, [R188+0x2800] ;  /* 0x00280000bc70783b */ /* 0x000ee40000004200 */
[----:B------:R-:W-:Y:S04]  /*84d0*/  FADD.FTZ R0, R214, R0 ;  /* 0x00000000d6007221 */ /* 0x000fe80000010000 */
[----:B------:R-:W-:Y:S01]  /*84e0*/  FADD.FTZ R0, R213, R0 ;  /* 0x00000000d5007221 */ /* 0x000fe20000010000 */
[C---:B------:R-:W-:Y:S01]  /*84f0*/  HMMA.16816.F32.BF16 R4, R104.reuse, R116, R4 ;  /* 0x000000746804723c */ /* 0x040fe20000041804 */
[----:B------:R-:W-:Y:S04]  /*8500*/  LDSM.16.MT88.4 R136, [R189+0x3000] ;  /* 0x00300000bd88783b */ /* 0x000fe80000004200 */
[----:B------:R-:W-:Y:S03]  /*8510*/  FADD.FTZ R0, R211, R0 ;  /* 0x00000000d3007221 */ /* 0x000fe60000010000 */
[C---:B------:R-:W-:Y:S01]  /*8520*/  HMMA.16816.F32.BF16 R8, R104.reuse, R118, R8 ;  /* 0x000000766808723c */ /* 0x040fe20000041808 */
[----:B------:R-:W-:Y:S03]  /*8530*/  LDSM.16.MT88.4 R116, [R186+0x4800] ;  /* 0x00480000ba74783b */ /* 0x000fe60000004200 */
[----:B------:R-:W-:Y:S02]  /*8540*/  FADD.FTZ R0, R178, R0 ;  /* 0x00000000b2007221 */ /* 0x000fe40000010000 */
[----:B-1----:R-:W-:Y:S02]  /*8550*/  FFMA.FTZ R2, R156, c[0x0][0x2d0], -R144 ;  /* 0x0000b4009c027a23 */ /* 0x002fe40000010890 */
[C---:B------:R-:W-:Y:S02]  /*8560*/  HMMA.16816.F32.BF16 R12, R104.reuse, R120, R12 ;  /* 0x00000078680c723c */ /* 0x040fe4000004180c */
[----:B------:R1:W-:Y:S02]  /*8570*/  MUFU.EX2 R171, R2 ;  /* 0x0000000200ab7308 */ /* 0x0003e40000000800 */
[----:B------:R-:W-:Y:S04]  /*8580*/  FADD.FTZ R0, R177, R0 ;  /* 0x00000000b1007221 */ /* 0x000fe80000010000 */
[C---:B------:R-:W-:Y:S01]  /*8590*/  HMMA.16816.F32.BF16 R16, R104.reuse, R122, R16 ;  /* 0x0000007a6810723c */ /* 0x040fe20000041810 */
[----:B------:R-:W-:Y:S03]  /*85a0*/  LDSM.16.MT88.4 R120, [R189+0x4800] ;  /* 0x00480000bd78783b */ /* 0x000fe60000004200 */
[----:B------:R-:W-:Y:S04]  /*85b0*/  FADD.FTZ R0, R176, R0 ;  /* 0x00000000b0007221 */ /* 0x000fe80000010000 */
[C---:B--2---:R-:W-:Y:S04]  /*85c0*/  HMMA.16816.F32.BF16 R20, R104.reuse, R108, R20 ;  /* 0x0000006c6814723c */ /* 0x044fe80000041814 */
[----:B------:R-:W-:Y:S04]  /*85d0*/  FADD.FTZ R0, R175, R0 ;  /* 0x00000000af007221 */ /* 0x000fe80000010000 */
[C---:B------:R-:W-:Y:S01]  /*85e0*/  HMMA.16816.F32.BF16 R24, R104.reuse, R110, R24 ;  /* 0x0000006e6818723c */ /* 0x040fe20000041818 */
[----:B------:R-:W2:Y:S03]  /*85f0*/  LDSM.16.MT88.4 R108, [R185+0x4800] ;  /* 0x00480000b96c783b */ /* 0x000ea60000004200 */
[--C-:B-1----:R-:W-:Y:S04]  /*8600*/  FFMA.FTZ R2, R151, c[0x0][0x2d0], -R145.reuse ;  /* 0x0000b40097027a23 */ /* 0x102fe80000010891 */
[C---:B------:R-:W-:Y:S01]  /*8610*/  HMMA.16816.F32.BF16 R28, R104.reuse, R124, R28 ;  /* 0x0000007c681c723c */ /* 0x040fe2000004181c */
[----:B------:R-:W-:Y:S01]  /*8620*/  LDSM.16.MT88.4 R148, [R189+0x3800] ;  /* 0x00380000bd94783b */ /* 0x000fe20000004200 */
[----:B------:R1:W4:Y:S06]  /*8630*/  MUFU.EX2 R170, R2 ;  /* 0x0000000200aa7308 */ /* 0x00032c0000000800 */
[C---:B------:R-:W-:Y:S01]  /*8640*/  HMMA.16816.F32.BF16 R32, R104.reuse, R126, R32 ;  /* 0x0000007e6820723c */ /* 0x040fe20000041820 */
[----:B------:R-:W-:Y:S07]  /*8650*/  LDSM.16.MT88.4 R124, [R186+0x1000] ;  /* 0x00100000ba7c783b */ /* 0x000fee0000004200 */
[C---:B------:R-:W-:Y:S08]  /*8660*/  HMMA.16816.F32.BF16 R36, R104.reuse, R128, R36 ;  /* 0x000000806824723c */ /* 0x040ff00000041824 */
[C---:B------:R-:W-:Y:S01]  /*8670*/  HMMA.16816.F32.BF16 R40, R104.reuse, R130, R40 ;  /* 0x000000826828723c */ /* 0x040fe20000041828 */
[----:B------:R-:W-:Y:S03]  /*8680*/  LDSM.16.MT88.4 R128, [R188+0x1000] ;  /* 0x00100000bc80783b */ /* 0x000fe60000004200 */
[--C-:B-1----:R-:W-:Y:S02]  /*8690*/  FFMA.FTZ R2, R152, c[0x0][0x2d0], -R145.reuse ;  /* 0x0000b40098027a23 */ /* 0x102fe40000010891 */
[----:B----4-:R-:W-:Y:S02]  /*86a0*/  FADD.FTZ R0, R170, R0 ;  /* 0x00000000aa007221 */ /* 0x010fe40000010000 */
[C---:B------:R-:W-:Y:S01]  /*86b0*/  HMMA.16816.F32.BF16 R44, R104.reuse, R132, R44 ;  /* 0x00000084682c723c */ /* 0x040fe2000004182c */
[----:B------:R1:W4:Y:S07]  /*86c0*/  MUFU.EX2 R169, R2 ;  /* 0x0000000200a97308 */ /* 0x00032e0000000800 */
[C---:B------:R-:W-:Y:S01]  /*86d0*/  HMMA.16816.F32.BF16 R48, R104.reuse, R134, R48 ;  /* 0x000000866830723c */ /* 0x040fe20000041830 */
[----:B------:R-:W-:Y:S07]  /*86e0*/  LDSM.16.MT88.4 R132, [R186+0x3000] ;  /* 0x00300000ba84783b */ /* 0x000fee0000004200 */
[C---:B------:R-:W-:Y:S08]  /*86f0*/  HMMA.16816.F32.BF16 R52, R104.reuse, R140, R52 ;  /* 0x0000008c6834723c */ /* 0x040ff00000041834 */
[C---:B------:R-:W-:Y:S01]  /*8700*/  HMMA.16816.F32.BF16 R56, R104.reuse, R142, R56 ;  /* 0x0000008e6838723c */ /* 0x040fe20000041838 */
[----:B------:R-:W-:Y:S03]  /*8710*/  LDSM.16.MT88.4 R140, [R185+0x3800] ;  /* 0x00380000b98c783b */ /* 0x000fe60000004200 */
[--C-:B-1----:R-:W-:Y:S02]  /*8720*/  FFMA.FTZ R2, R153, c[0x0][0x2d0], -R145.reuse ;  /* 0x0000b40099027a23 */ /* 0x102fe40000010891 */
[----:B----4-:R-:W-:Y:S02]  /*8730*/  FADD.FTZ R0, R169, R0 ;  /* 0x00000000a9007221 */ /* 0x010fe40000010000 */
[C---:B---3--:R-:W-:Y:S01]  /*8740*/  HMMA.16816.F32.BF16 R60, R104.reuse, R112, R60 ;  /* 0x00000070683c723c */ /* 0x048fe2000004183c */
[----:B------:R-:W-:Y:S01]  /*8750*/  LDSM.16.MT88.4 R152, [R188+0x3800] ;  /* 0x00380000bc98783b */ /* 0x000fe20000004200 */
[----:B------:R1:W3:Y:S06]  /*8760*/  MUFU.EX2 R168, R2 ;  /* 0x0000000200a87308 */ /* 0x0002ec0000000800 */
[C---:B------:R-:W-:Y:S01]  /*8770*/  HMMA.16816.F32.BF16 R64, R104.reuse, R114, R64 ;  /* 0x000000726840723c */ /* 0x040fe20000041840 */
[----:B------:R-:W4:Y:S07]  /*8780*/  LDSM.16.MT88.4 R112, [R188+0x4800] ;  /* 0x00480000bc70783b */ /* 0x000f2e0000004200 */
[C---:B--2---:R-:W-:Y:S08]  /*8790*/  HMMA.16816.F32.BF16 R68, R104.reuse, R108, R68 ;  /* 0x0000006c6844723c */ /* 0x044ff00000041844 */
[C---:B------:R-:W-:Y:S01]  /*87a0*/  HMMA.16816.F32.BF16 R72, R104.reuse, R110, R72 ;  /* 0x0000006e6848723c */ /* 0x040fe20000041848 */
[----:B------:R-:W2:Y:S03]  /*87b0*/  LDSM.16.MT88.4 R108, [R185+0x1000] ;  /* 0x00100000b96c783b */ /* 0x000ea60000004200 */
[--C-:B-1----:R-:W-:Y:S02]  /*87c0*/  FFMA.FTZ R2, R157, c[0x0][0x2d0], -R145.reuse ;  /* 0x0000b4009d027a23 */ /* 0x102fe40000010891 */
[----:B---3--:R-:W-:Y:S02]  /*87d0*/  FADD.FTZ R0, R168, R0 ;  /* 0x00000000a8007221 */ /* 0x008fe40000010000 */
[C---:B------:R-:W-:Y:S01]  /*87e0*/  HMMA.16816.F32.BF16 R76, R104.reuse, R116, R76 ;  /* 0x00000074684c723c */ /* 0x040fe2000004184c */
[----:B------:R1:W3:Y:S07]  /*87f0*/  MUFU.EX2 R167, R2 ;  /* 0x0000000200a77308 */ /* 0x0002ee0000000800 */
[C---:B------:R-:W-:Y:S01]  /*8800*/  HMMA.16816.F32.BF16 R80, R104.reuse, R118, R80 ;  /* 0x000000766850723c */ /* 0x040fe20000041850 */
[----:B------:R-:W5:Y:S07]  /*8810*/  LDSM.16.MT88.4 R116, [R189+0x1000] ;  /* 0x00100000bd74783b */ /* 0x000f6e0000004200 */
[C---:B------:R-:W-:Y:S08]  /*8820*/  HMMA.16816.F32.BF16 R84, R104.reuse, R120, R84 ;  /* 0x000000786854723c */ /* 0x040ff00000041854 */
[C---:B------:R-:W-:Y:S01]  /*8830*/  HMMA.16816.F32.BF16 R88, R104.reuse, R122, R88 ;  /* 0x0000007a6858723c */ /* 0x040fe20000041858 */
[----:B------:R-:W5:Y:S03]  /*8840*/  LDSM.16.MT88.4 R120, [R185+0x3000] ;  /* 0x00300000b978783b */ /* 0x000f660000004200 */
[----:B-1----:R-:W-:Y:S02]  /*8850*/  FFMA.FTZ R2, R162, c[0x0][0x2d0], -R144 ;  /* 0x0000b400a2027a23 */ /* 0x002fe40000010890 */
[----:B---3--:R-:W-:Y:S02]  /*8860*/  FADD.FTZ R0, R167, R0 ;  /* 0x00000000a7007221 */ /* 0x008fe40000010000 */
[C---:B----4-:R-:W-:Y:S01]  /*8870*/  HMMA.16816.F32.BF16 R92, R104.reuse, R112, R92 ;  /* 0x00000070685c723c */ /* 0x050fe2000004185c */
[----:B------:R1:W-:Y:S07]  /*8880*/  MUFU.EX2 R166, R2 ;  /* 0x0000000200a67308 */ /* 0x0003ee0000000800 */
[----:B------:R-:W-:Y:S01]  /*8890*/  HMMA.16816.F32.BF16 R96, R104, R114, R96 ;  /* 0x000000726860723c */ /* 0x000fe20000041860 */
[----:B------:R-:W-:Y:S06]  /*88a0*/  LDSM.16.MT88.4 R112, [R185+0x5000] ;  /* 0x00500000b970783b */ /* 0x000fec0000004200 */
[----:B------:R-:W-:Y:S02]  /*88b0*/  F2FP.BF16.PACK_AB R104, R173, R174 ;  /* 0x000000aead68723e */ /* 0x000fe400000010ff */
[----:B------:R-:W-:Y:S03]  /*88c0*/  F2FP.BF16.PACK_AB R106, R171, R172 ;  /* 0x000000acab6a723e */ /* 0x000fe600000010ff */
[----:B------:R-:W-:Y:S02]  /*88d0*/  F2FP.BF16.PACK_AB R105, R169, R170 ;  /* 0x000000aaa969723e */ /* 0x000fe400000010ff */
[----:B------:R-:W-:Y:S01]  /*88e0*/  F2FP.BF16.PACK_AB R107, R167, R168 ;  /* 0x000000a8a76b723e */ /* 0x000fe200000010ff */
[--C-:B-1----:R-:W-:Y:S06]  /*88f0*/  FFMA.FTZ R2, R158, c[0x0][0x2d0], -R144.reuse ;  /* 0x0000b4009e027a23 */ /* 0x102fec0000010890 */
[C---:B--2---:R-:W-:Y:S01]  /*8900*/  HMMA.16816.F32.BF16 R4, R104.reuse, R108, R4 ;  /* 0x0000006c6804723c */ /* 0x044fe20000041804 */
[----:B------:R1:W2:Y:S07]  /*8910*/  MUFU.EX2 R165, R2 ;  /* 0x0000000200a57308 */ /* 0x0002ae0000000800 */
[C---:B------:R-:W-:Y:S01]  /*8920*/  HMMA.16816.F32.BF16 R8, R104.reuse, R110, R8 ;  /* 0x0000006e6808723c */ /* 0x040fe20000041808 */
[----:B------:R-:W3:Y:S07]  /*8930*/  LDSM.16.MT88.4 R108, [R188+0x3000] ;  /* 0x00300000bc6c783b */ /* 0x000eee0000004200 */
[C---:B------:R-:W-:Y:S08]  /*8940*/  HMMA.16816.F32.BF16 R12, R104.reuse, R124, R12 ;  /* 0x0000007c680c723c */ /* 0x040ff0000004180c */
[C---:B------:R-:W-:Y:S01]  /*8950*/  HMMA.16816.F32.BF16 R16, R104.reuse, R126, R16 ;  /* 0x0000007e6810723c */ /* 0x040fe20000041810 */
[----:B------:R-:W-:Y:S03]  /*8960*/  LDSM.16.MT88.4 R124, [R189+0x1800] ;  /* 0x00180000bd7c783b */ /* 0x000fe60000004200 */
[--C-:B-1----:R-:W-:Y:S02]  /*8970*/  FFMA.FTZ R2, R160, c[0x0][0x2d0], -R144.reuse ;  /* 0x0000b400a0027a23 */ /* 0x102fe40000010890 */
[----:B------:R-:W-:Y:S02]  /*8980*/  FFMA.FTZ R144, R161, c[0x0][0x2d0], -R144 ;  /* 0x0000b400a1907a23 */ /* 0x000fe40000010890 */
[C---:B-----5:R-:W-:Y:S01]  /*8990*/  HMMA.16816.F32.BF16 R20, R104.reuse, R116, R20 ;  /* 0x000000746814723c */ /* 0x060fe20000041814 */
[----:B------:R1:W-:Y:S07]  /*89a0*/  MUFU.EX2 R164, R2 ;  /* 0x0000000200a47308 */ /* 0x0003ee0000000800 */
[C---:B------:R-:W-:Y:S01]  /*89b0*/  HMMA.16816.F32.BF16 R24, R104.reuse, R118, R24 ;  /* 0x000000766818723c */ /* 0x040fe20000041818 */
[----:B------:R-:W4:Y:S02]  /*89c0*/  LDSM.16.MT88.4 R116, [R186+0x5000] ;  /* 0x00500000ba74783b */ /* 0x000f240000004200 */
[----:B------:R-:W5:Y:S05]  /*89d0*/  MUFU.EX2 R163, R144 ;  /* 0x0000009000a37308 */ /* 0x000f6a0000000800 */
[C---:B------:R-:W-:Y:S08]  /*89e0*/  HMMA.16816.F32.BF16 R28, R104.reuse, R128, R28 ;  /* 0x00000080681c723c */ /* 0x040ff0000004181c */
[C---:B------:R-:W-:Y:S04]  /*89f0*/  HMMA.16816.F32.BF16 R32, R104.reuse, R130, R32 ;  /* 0x000000826820723c */ /* 0x040fe80000041820 */
[--C-:B-1----:R-:W-:Y:S02]  /*8a00*/  FFMA.FTZ R2, R159, c[0x0][0x2d0], -R145.reuse ;  /* 0x0000b4009f027a23 */ /* 0x102fe40000010891 */
[----:B------:R-:W-:Y:S02]  /*8a10*/  LDSM.16.MT88.4 R156, [R185+0x5800] ;  /* 0x00580000b99c783b */ /* 0x000fe40000004200 */
[C---:B------:R-:W-:Y:S01]  /*8a20*/  HMMA.16816.F32.BF16 R36, R104.reuse, R120, R36 ;  /* 0x000000786824723c */ /* 0x040fe20000041824 */
[----:B------:R1:W-:Y:S07]  /*8a30*/  MUFU.EX2 R162, R2 ;  /* 0x0000000200a27308 */ /* 0x0003ee0000000800 */
[C---:B------:R-:W-:Y:S01]  /*8a40*/  HMMA.16816.F32.BF16 R40, R104.reuse, R122, R40 ;  /* 0x0000007a6828723c */ /* 0x040fe20000041828 */
[----:B------:R-:W4:Y:S07]  /*8a50*/  LDSM.16.MT88.4 R120, [R189+0x5000] ;  /* 0x00500000bd78783b */ /* 0x000f2e0000004200 */
[C---:B------:R-:W-:Y:S08]  /*8a60*/  HMMA.16816.F32.BF16 R44, R104.reuse, R132, R44 ;  /* 0x00000084682c723c */ /* 0x040ff0000004182c */
[C---:B------:R-:W-:Y:S01]  /*8a70*/  HMMA.16816.F32.BF16 R48, R104.reuse, R134, R48 ;  /* 0x000000866830723c */ /* 0x040fe20000041830 */
[----:B------:R-:W-:Y:S03]  /*8a80*/  LDSM.16.MT88.4 R132, [R188+0x1800] ;  /* 0x00180000bc84783b */ /* 0x000fe60000004200 */
[--C-:B-1----:R-:W-:Y:S04]  /*8a90*/  FFMA.FTZ R2, R209, c[0x0][0x2d0], -R145.reuse ;  /* 0x0000b400d1027a23 */ /* 0x102fe80000010891 */
[C---:B------:R-:W-:Y:S01]  /*8aa0*/  HMMA.16816.F32.BF16 R52, R104.reuse, R136, R52 ;  /* 0x000000886834723c */ /* 0x040fe20000041834 */
[----:B------:R1:W1:Y:S06]  /*8ab0*/  MUFU.EX2 R161, R2 ;  /* 0x0000000200a17308 */ /* 0x00026c0000000800 */
[----:B--2---:R-:W-:Y:S01]  /*8ac0*/  F2FP.BF16.PACK_AB R136, R165, R166 ;  /* 0x000000a6a588723e */ /* 0x004fe200000010ff */
[C---:B------:R-:W-:Y:S07]  /*8ad0*/  HMMA.16816.F32.BF16 R56, R104.reuse, R138, R56 ;  /* 0x0000008a6838723c */ /* 0x040fee0000041838 */
[----:B-----5:R-:W-:Y:S01]  /*8ae0*/  F2FP.BF16.PACK_AB R138, R163, R164 ;  /* 0x000000a4a38a723e */ /* 0x020fe200000010ff */
[C---:B---3--:R-:W-:Y:S08]  /*8af0*/  HMMA.16816.F32.BF16 R60, R104.reuse, R108, R60 ;  /* 0x0000006c683c723c */ /* 0x048ff0000004183c */
[C---:B------:R-:W-:Y:S01]  /*8b00*/  HMMA.16816.F32.BF16 R64, R104.reuse, R110, R64 ;  /* 0x0000006e6840723c */ /* 0x040fe20000041840 */
[----:B------:R-:W2:Y:S03]  /*8b10*/  LDSM.16.MT88.4 R108, [R188+0x5000] ;  /* 0x00500000bc6c783b */ /* 0x000ea60000004200 */
[--C-:B-1----:R-:W-:Y:S01]  /*8b20*/  FFMA.FTZ R2, R210, c[0x0][0x2d0], -R145.reuse ;  /* 0x0000b400d2027a23 */ /* 0x102fe20000010891 */
[----:B------:R-:W-:Y:S01]  /*8b30*/  F2FP.BF16.PACK_AB R137, R161, R162 ;  /* 0x000000a2a189723e */ /* 0x000fe200000010ff */
[----:B------:R-:W-:Y:S02]  /*8b40*/  FFMA.FTZ R145, R103, c[0x0][0x2d0], -R145 ;  /* 0x0000b40067917a23 */ /* 0x000fe40000010891 */
[C---:B------:R-:W-:Y:S01]  /*8b50*/  HMMA.16816.F32.BF16 R68, R104.reuse, R112, R68 ;  /* 0x000000706844723c */ /* 0x040fe20000041844 */
[----:B------:R1:W-:Y:S07]  /*8b60*/  MUFU.EX2 R160, R2 ;  /* 0x0000000200a07308 */ /* 0x0003ee0000000800 */
[C---:B------:R-:W-:Y:S01]  /*8b70*/  HMMA.16816.F32.BF16 R72, R104.reuse, R114, R72 ;  /* 0x000000726848723c */ /* 0x040fe20000041848 */
[----:B------:R-:W3:Y:S02]  /*8b80*/  LDSM.16.MT88.4 R112, [R185+0x1800] ;  /* 0x00180000b970783b */ /* 0x000ee40000004200 */
[----:B------:R5:W2:Y:S05]  /*8b90*/  MUFU.EX2 R102, R145 ;  /* 0x0000009100667308 */ /* 0x000aaa0000000800 */
[C---:B----4-:R-:W-:Y:S08]  /*8ba0*/  HMMA.16816.F32.BF16 R76, R104.reuse, R116, R76 ;  /* 0x00000074684c723c */ /* 0x050ff0000004184c */
[C---:B------:R-:W-:Y:S01]  /*8bb0*/  HMMA.16816.F32.BF16 R80, R104.reuse, R118, R80 ;  /* 0x000000766850723c */ /* 0x040fe20000041850 */
[----:B------:R-:W4:Y:S03]  /*8bc0*/  LDSM.16.MT88.4 R116, [R186+0x1800] ;  /* 0x00180000ba74783b */ /* 0x000f260000004200 */
[----:B-1----:R-:W-:Y:S02]  /*8bd0*/  FFMA.FTZ R2, R3, R226, R217 ;  /* 0x000000e203027223 */ /* 0x002fe400000100d9 */
[----:B------:R-:W-:Y:S02]  /*8be0*/  FADD.FTZ R3, R162, R0 ;  /* 0x00000000a2037221 */ /* 0x000fe40000010000 */
[C---:B------:R-:W-:Y:S01]  /*8bf0*/  HMMA.16816.F32.BF16 R84, R104.reuse, R120, R84 ;  /* 0x000000786854723c */ /* 0x040fe20000041854 */
[----:B-----5:R-:W1:Y:S03]  /*8c00*/  LDSM.16.MT88.4 R144, [R186+0x3800] ;  /* 0x00380000ba90783b */ /* 0x020e660000004200 */
[----:B--2---:R-:W-:Y:S01]  /*8c10*/  F2FP.BF16.PACK_AB R139, R102, R160 ;  /* 0x000000a0668b723e */ /* 0x004fe200000010ff */
[----:B------:R-:W-:Y:S02]  /*8c20*/  FADD.FTZ R2, R218, R2 ;  /* 0x00000002da027221 */ /* 0x000fe40000010000 */
[----:B------:R-:W-:Y:S01]  /*8c30*/  FADD.FTZ R3, R161, R3 ;  /* 0x00000003a1037221 */ /* 0x000fe20000010000 */
[C---:B------:R-:W-:Y:S04]  /*8c40*/  HMMA.16816.F32.BF16 R88, R104.reuse, R122, R88 ;  /* 0x0000007a6858723c */ /* 0x040fe80000041858 */
[----:B------:R-:W-:Y:S04]  /*8c50*/  FADD.FTZ R2, R216, R2 ;  /* 0x00000002d8027221 */ /* 0x000fe80000010000 */
[C---:B------:R-:W-:Y:S04]  /*8c60*/  HMMA.16816.F32.BF16 R92, R104.reuse, R108, R92 ;  /* 0x0000006c685c723c */ /* 0x040fe8000004185c */
[----:B------:R-:W-:Y:S04]  /*8c70*/  FADD.FTZ R2, R215, R2 ;  /* 0x00000002d7027221 */ /* 0x000fe80000010000 */
[----:B------:R-:W-:Y:S04]  /*8c80*/  HMMA.16816.F32.BF16 R96, R104, R110, R96 ;  /* 0x0000006e6860723c */ /* 0x000fe80000041860 */
[----:B------:R-:W-:Y:S04]  /*8c90*/  FADD.FTZ R2, R183, R2 ;  /* 0x00000002b7027221 */ /* 0x000fe80000010000 */
[C---:B---3--:R-:W-:Y:S01]  /*8ca0*/  HMMA.16816.F32.BF16 R104, R136.reuse, R112, R4 ;  /* 0x000000708868723c */ /* 0x048fe20000041804 */
[----:B------:R-:W2:Y:S04]  /*8cb0*/  LDSM.16.MT88.4 R4, [R186+0x5800] ;  /* 0x00580000ba04783b */ /* 0x000ea80000004200 */
[----:B------:R-:W-:Y:S03]  /*8cc0*/  FADD.FTZ R2, R182, R2 ;  /* 0x00000002b6027221 */ /* 0x000fe60000010000 */
[C---:B------:R-:W-:Y:S01]  /*8cd0*/  HMMA.16816.F32.BF16 R108, R136.reuse, R114, R8 ;  /* 0x00000072886c723c */ /* 0x040fe20000041808 */
[----:B------:R-:W3:Y:S03]  /*8ce0*/  LDSM.16.MT88.4 R8, [R189+0x5800] ;  /* 0x00580000bd08783b */ /* 0x000ee60000004200 */
[----:B------:R-:W-:Y:S04]  /*8cf0*/  FADD.FTZ R2, R181, R2 ;  /* 0x00000002b5027221 */ /* 0x000fe80000010000 */
[C---:B----4-:R-:W-:Y:S01]  /*8d00*/  HMMA.16816.F32.BF16 R112, R136.reuse, R116, R12 ;  /* 0x000000748870723c */ /* 0x050fe2000004180c */
[----:B------:R-:W4:Y:S03]  /*8d10*/  LDSM.16.MT88.4 R12, [R188+0x5800] ;  /* 0x00580000bc0c783b */ /* 0x000f260000004200 */
[----:B------:R-:W-:Y:S04]  /*8d20*/  FADD.FTZ R2, R179, R2 ;  /* 0x00000002b3027221 */ /* 0x000fe80000010000 */
[C---:B------:R-:W-:Y:S04]  /*8d30*/  HMMA.16816.F32.BF16 R116, R136.reuse, R118, R16 ;  /* 0x000000768874723c */ /* 0x040fe80000041810 */
        /* <DEDUP_REMOVED lines=12> */
[----:B------:R-:W-:Y:S02]  /*8e00*/  FADD.FTZ R2, R164, R0 ;  /* 0x00000000a4027221 */ /* 0x000fe40000010000 */
[----:B------:R-:W-:Y:S01]  /*8e10*/  FADD.FTZ R0, R160, R3 ;  /* 0x00000003a0007221 */ /* 0x000fe20000010000 */
[----:B------:R-:W-:Y:S01]  /*8e20*/  MOV R3, R101 ;  /* 0x0000006500037202 */ /* 0x000fe20000000f00 */
[C---:B-1----:R-:W-:Y:S04]  /*8e30*/  HMMA.16816.F32.BF16 R44, R136.reuse, R144, R44 ;  /* 0x00000090882c723c */ /* 0x042fe8000004182c */
[----:B------:R-:W-:Y:S02]  /*8e40*/  FADD.FTZ R226, R163, R2 ;  /* 0x00000002a3e27221 */ /* 0x000fe40000010000 */
[----:B------:R-:W-:Y:S01]  /*8e50*/  FADD.FTZ R227, R102, R0 ;  /* 0x0000000066e37221 */ /* 0x000fe20000010000 */
[----:B------:R-:W-:Y:S01]  /*8e60*/  MOV R102, R100 ;  /* 0x0000006400667202 */ /* 0x000fe20000000f00 */
        /* <DEDUP_REMOVED lines=11> */
[C---:B----4-:R-:W-:Y:S08]  /*8f20*/  HMMA.16816.F32.BF16 R92, R136.reuse, R12, R92 ;  /* 0x0000000c885c723c */ /* 0x050ff0000004185c */
[----:B------:R-:W-:Y:S01]  /*8f30*/  HMMA.16816.F32.BF16 R96, R136, R14, R96 ;  /* 0x0000000e8860723c */ /* 0x000fe20000041860 */
[----:B------:R-:W-:-:S07]  /*8f40*/  @P0 BRA `(.L_x_897) ;  /* 0xffffcd6000000947 */ /* 0x000fce000383ffff */
.L_x_896:
[----:B------:R-:W-:-:S13]  /*8f50*/  ISETP.GE.AND P0, PT, R208, R225, PT ;  /* 0x000000e1d000720c */ /* 0x000fda0003f06270 */
[----:B------:R-:W-:Y:S05]  /*8f60*/  @!P0 BRA `(.L_x_898) ;  /* 0x00002d7000008947 */ /* 0x000fea0003800000 */
[----:B------:R-:W-:Y:S02]  /*8f70*/  MOV R103, R100 ;  /* 0x0000006400677202 */ /* 0x000fe40000000f00 */
[----:B------:R-:W-:Y:S02]  /*8f80*/  MOV R102, R101 ;  /* 0x0000006500667202 */ /* 0x000fe40000000f00 */
.L_x_899:
[----:B------:R-:W-:Y:S04]  /*8f90*/  DEPBAR.LE SB0, 0x0 ;  /* 0x000080000000791a */ /* 0x000fe80000000000 */
[----:B------:R-:W-:Y:S01]  /*8fa0*/  WARPSYNC 0xffffffff ;  /* 0xffffffff00007948 */ /* 0x000fe20003800000 */
[----:B------:R-:W-:Y:S01]  /*8fb0*/  BAR.SYNC.DEFER_BLOCKING 0x0 ;  /* 0x0000000000007b1d */ /* 0x000fe20000010000 */
[----:B------:R-:W-:Y:S01]  /*8fc0*/  SHF.R.S32.HI R0, RZ, 0x1f, R208 ;  /* 0x0000001fff007819 */ /* 0x000fe200000114d0 */
[----:B------:R-:W-:Y:S01]  /*8fd0*/  IMAD.WIDE.U32 R2, R208, c[0x0][0x208], RZ ;  /* 0x00008200d0027a25 */ /* 0x000fe200078e00ff */
[----:B------:R-:W-:Y:S02]  /*8fe0*/  MOV R16, c[0x0][0x20c] ;  /* 0x0000830000107a02 */ /* 0x000fe40000000f00 */
        /* <DEDUP_REMOVED lines=8> */
[----:B------:R-:W-:Y:S02]  /*9070*/  MOV R3, c[0x0][0x208] ;  /* 0x0000820000037a02 */ /* 0x000fe40000000f00 */
[----:B------:R-:W-:Y:S02]  /*9080*/  SHF.L.U64.HI R0, R2, 0x6, R0 ;  /* 0x0000000602007819 */ /* 0x000fe40000010200 */
[----:B------:R-:W-:Y:S02]  /*9090*/  LEA R2, P1, R3, R4, 0x5 ;  /* 0x0000000403027211 */ /* 0x000fe400078228ff */
[----:B------:R-:W-:Y:S01]  /*90a0*/  LEA R30, P6, R7, c[0x0][0x1f8], 0x1 ;  /* 0x00007e00071e7a11 */ /* 0x000fe200078c08ff */
[----:B------:R-:W-:Y:S01]  /*90b0*/  LDSM.16.M88.4 R32, [R191] ;  /* 0x00000000bf20783b */ /* 0x000fe20000000200 */
[----:B------:R-:W-:Y:S02]  /*90c0*/  LEA.HI.X R3, R3, R0, R16, 0x5, P1 ;  /* 0x0000000003037211 */ /* 0x000fe400008f2c10 */
[----:B------:R-:W-:Y:S02]  /*90d0*/  IADD3.X R14, R0, R224, RZ, P2, !PT ;  /* 0x000000e0000e7210 */ /* 0x000fe400017fe4ff */
[----:B------:R-:W-:Y:S02]  /*90e0*/  LEA R28, P2, R12, c[0x0][0x1f8], 0x1 ;  /* 0x00007e000c1c7a11 */ /* 0x000fe400078408ff */
[----:B------:R-:W-:Y:S01]  /*90f0*/  LEA.HI.X R31, R7, c[0x0][0x1fc], R14, 0x1, P6 ;  /* 0x00007f00071f7a11 */ /* 0x000fe200030f0c0e */
[----:B------:R-:W1:Y:S01]  /*9100*/  LDSM.16.M88.4 R8, [R184] ;  /* 0x00000000b808783b */ /* 0x000e620000000200 */
[----:B------:R-:W-:Y:S02]  /*9110*/  IADD3.X R15, R0, R13, RZ, P0, !PT ;  /* 0x0000000d000f7210 */ /* 0x000fe400007fe4ff */
[----:B------:R-:W-:Y:S02]  /*9120*/  IADD3 R6, P0, R222, 0x80, RZ ;  /* 0x00000080de067810 */ /* 0x000fe40007f1e0ff */
[----:B------:R-:W-:Y:S02]  /*9130*/  LEA.HI.X R29, R12, c[0x0][0x1fc], R15, 0x1, P2 ;  /* 0x00007f000c1d7a11 */ /* 0x000fe400010f0c0f */
[----:B------:R-:W-:Y:S01]  /*9140*/  IADD3 R4, P6, R4, R6, RZ ;  /* 0x0000000604047210 */ /* 0x000fe20007fde0ff */
[----:B------:R-:W2:Y:S01]  /*9150*/  LDSM.16.M88.4 R16, [R184+0x800] ;  /* 0x00080000b810783b */ /* 0x000ea20000000200 */
[----:B------:R-:W-:Y:S02]  /*9160*/  IADD3.X R7, RZ, R224, RZ, P0, !PT ;  /* 0x000000e0ff077210 */ /* 0x000fe400007fe4ff */
[----:B------:R-:W-:Y:S02]  /*9170*/  IADD3 R5, P2, R2, R5, RZ ;  /* 0x0000000502057210 */ /* 0x000fe40007f5e0ff */
[----:B------:R-:W-:Y:S02]  /*9180*/  IADD3.X R21, R0, R7, RZ, P6, !PT ;  /* 0x0000000700157210 */ /* 0x000fe400037fe4ff */
[----:B------:R-:W-:Y:S01]  /*9190*/  LEA R12, P6, R4, c[0x0][0x1f8], 0x1 ;  /* 0x00007e00040c7a11 */ /* 0x000fe200078c08ff */
[----:B------:R-:W3:Y:S01]  /*91a0*/  LDSM.16.M88.4 R24, [R184+0x1000] ;  /* 0x00100000b818783b */ /* 0x000ee20000000200 */
[C---:B------:R-:W-:Y:S02]  /*91b0*/  IADD3 R6, P0, R2.reuse, R6, RZ ;  /* 0x0000000602067210 */ /* 0x040fe40007f1e0ff */
[----:B------:R-:W-:Y:S02]  /*91c0*/  IADD3 R2, P1, R2, R222, RZ ;  /* 0x000000de02027210 */ /* 0x000fe40007f3e0ff */
[C---:B------:R-:W-:Y:S02]  /*91d0*/  IADD3.X R15, R3.reuse, R13, RZ, P2, !PT ;  /* 0x0000000d030f7210 */ /* 0x040fe400017fe4ff */
[----:B------:R-:W-:Y:S01]  /*91e0*/  LEA.HI.X R13, R4, c[0x0][0x1fc], R21, 0x1, P6 ;  /* 0x00007f00040d7a11 */ /* 0x000fe200030f0c15 */
[----:B------:R-:W4:Y:S01]  /*91f0*/  LDSM.16.M88.4 R136, [R184+0x1800] ;  /* 0x00180000b888783b */ /* 0x000f220000000200 */
[C---:B------:R-:W-:Y:S02]  /*9200*/  LEA R22, P2, R2.reuse, c[0x0][0x1f8], 0x1 ;  /* 0x00007e0002167a11 */ /* 0x040fe400078408ff */
[C---:B------:R-:W-:Y:S02]  /*9210*/  IADD3.X R0, R3.reuse, R7, RZ, P0, !PT ;  /* 0x0000000703007210 */ /* 0x040fe400007fe4ff */
[----:B------:R-:W-:Y:S02]  /*9220*/  IADD3.X R3, R3, R224, RZ, P1, !PT ;  /* 0x000000e003037210 */ /* 0x000fe40000ffe4ff */
[C---:B------:R-:W-:Y:S01]  /*9230*/  LEA R20, P1, R5.reuse, c[0x0][0x1f8], 0x1 ;  /* 0x00007e0005147a11 */ /* 0x040fe200078208ff */
[----:B------:R-:W-:Y:S01]  /*9240*/  LDSM.16.M88.4 R140, [R192] ;  /* 0x00000000c08c783b */ /* 0x000fe20000000200 */
[----:B------:R-:W-:Y:S02]  /*9250*/  LEA.HI.X R23, R2, c[0x0][0x1fc], R3, 0x1, P2 ;  /* 0x00007f0002177a11 */ /* 0x000fe400010f0c03 */
[----:B------:R-:W-:Y:S02]  /*9260*/  LEA.HI.X R21, R5, c[0x0][0x1fc], R15, 0x1, P1 ;  /* 0x00007f0005157a11 */ /* 0x000fe400008f0c0f */
[C---:B------:R-:W-:Y:S03]  /*9270*/  LEA R14, P0, R6.reuse, c[0x0][0x1f8], 0x1 ;  /* 0x00007e00060e7a11 */ /* 0x040fe600078008ff */
[----:B------:R-:W5:Y:S01]  /*9280*/  LDSM.16.M88.4 R144, [R195] ;  /* 0x00000000c390783b */ /* 0x000f620000000200 */
[----:B------:R-:W-:Y:S02]  /*9290*/  LEA.HI.X R15, R6, c[0x0][0x1fc], R0, 0x1, P0 ;  /* 0x00007f00060f7a11 */ /* 0x000fe400000f0c00 */
[C---:B-1----:R-:W-:Y:S03]  /*92a0*/  HMMA.16816.F32.BF16 R4, R32.reuse, R8, RZ ;  /* 0x000000082004723c */ /* 0x042fe600000418ff */
[C---:B------:R-:W-:Y:S02]  /*92b0*/  ISETP.GT.AND P0, PT, R208.reuse, R225, PT ;  /* 0x000000e1d000720c */ /* 0x040fe40003f04270 */
[----:B------:R-:W1:Y:S01]  /*92c0*/  LDSM.16.M88.4 R148, [R206] ;  /* 0x00000000ce94783b */ /* 0x000e620000000200 */
[----:B------:R-:W-:Y:S02]  /*92d0*/  IADD3 R208, R208, -0x1, RZ ;  /* 0xffffffffd0d07810 */ /* 0x000fe40007ffe0ff */
[C---:B------:R-:W-:Y:S05]  /*92e0*/  HMMA.16816.F32.BF16 R8, R32.reuse, R10, RZ ;  /* 0x0000000a2008723c */ /* 0x040fea00000418ff */
[----:B------:R-:W1:Y:S08]  /*92f0*/  LDSM.16.M88.4 R152, [R205] ;  /* 0x00000000cd98783b */ /* 0x000e700000000200 */
[----:B------:R-:W1:Y:S08]  /*9300*/  LDSM.16.M88.4 R156, [R204] ;  /* 0x00000000cc9c783b */ /* 0x000e700000000200 */
[----:B------:R-:W-:Y:S01]  /*9310*/  @!PT LDS RZ, [RZ] ;  /* 0x00000000fffff984 */ /* 0x000fe20000000800 */
[----:B------:R-:W-:Y:S01]  /*9320*/  @!PT LDS RZ, [RZ] ;  /* 0x00000000fffff984 */ /* 0x000fe20000000800 */
[----:B------:R-:W-:Y:S01]  /*9330*/  @!PT LDS RZ, [RZ] ;  /* 0x00000000fffff984 */ /* 0x000fe20000000800 */
[----:B------:R4:W-:Y:S08]  /*9340*/  LDGSTS.E.BYPASS.LTC128B.128 [R207+0x100], [R30.64], !P5 ;  /* 0x001000001ecf7fae */ /* 0x0009f0000e901d46 */
[----:B------:R4:W-:Y:S08]  /*9350*/  LDGSTS.E.BYPASS.LTC128B.128 [R207+0x2100], [R28.64], !P4 ;  /* 0x021000001ccf7fae */ /* 0x0009f0000e101d46 */
[----:B------:R2:W-:Y:S08]  /*9360*/  LDGSTS.E.BYPASS.LTC128B.128 [R207+0x4100], [R12.64], !P3 ;  /* 0x041000000ccf7fae */ /* 0x0005f0000d901d46 */
[----:B------:R3:W-:Y:S08]  /*9370*/  LDGSTS.E.BYPASS.LTC128B.128 [R207+0x1100], [R22.64], !P5 ;  /* 0x0110000016cf7fae */ /* 0x0007f0000e901d46 */
[----:B------:R3:W-:Y:S08]  /*9380*/  LDGSTS.E.BYPASS.LTC128B.128 [R207+0x3100], [R20.64], !P4 ;  /* 0x0310000014cf7fae */ /* 0x0007f0000e101d46 */
[----:B------:R2:W-:Y:S08]  /*9390*/  LDGSTS.E.BYPASS.LTC128B.128 [R207+0x5100], [R14.64], !P3 ;  /* 0x051000000ecf7fae */ /* 0x0005f0000d901d46 */
[----:B------:R-:W-:Y:S08]  /*93a0*/  LDSM.16.M88.4 R160, [R194] ;  /* 0x00000000c2a0783b */ /* 0x000ff00000000200 */
[----:B------:R-:W0:Y:S08]  /*93b0*/  LDGDEPBAR ;  /* 0x00000000000079af */ /* 0x000e300000000000 */
[----:B------:R-:W1:Y:S01]  /*93c0*/  LDSM.16.M88.4 R164, [R190] ;  /* 0x00000000bea4783b */ /* 0x000e620000000200 */
[C---:B--2---:R-:W-:Y:S07]  /*93d0*/  HMMA.16816.F32.BF16 R12, R32.reuse, R16, RZ ;  /* 0x00000010200c723c */ /* 0x044fee00000418ff */
[----:B------:R-:W-:Y:S01]  /*93e0*/  LDSM.16.M88.4 R168, [R190+0x1000] ;  /* 0x00100000bea8783b */ /* 0x000fe20000000200 */
[C---:B------:R-:W-:Y:S07]  /*93f0*/  HMMA.16816.F32.BF16 R16, R32.reuse, R18, RZ ;  /* 0x000000122010723c */ /* 0x040fee00000418ff */
[----:B------:R-:W-:Y:S01]  /*9400*/  LDSM.16.M88.4 R172, [R190+0x1800] ;  /* 0x00180000beac783b */ /* 0x000fe20000000200 */
[C---:B---3--:R-:W-:Y:S07]  /*9410*/  HMMA.16816.F32.BF16 R20, R32.reuse, R24, RZ ;  /* 0x000000182014723c */ /* 0x048fee00000418ff */
[----:B------:R-:W-:Y:S01]  /*9420*/  LDSM.16.M88.4 R176, [R193] ;  /* 0x00000000c1b0783b */ /* 0x000fe20000000200 */
[C---:B------:R-:W-:Y:S07]  /*9430*/  HMMA.16816.F32.BF16 R24, R32.reuse, R26, RZ ;  /* 0x0000001a2018723c */ /* 0x040fee00000418ff */
[----:B------:R-:W-:Y:S01]  /*9440*/  LDSM.16.M88.4 R180, [R187] ;  /* 0x00000000bbb4783b */ /* 0x000fe20000000200 */
[C---:B----4-:R-:W-:Y:S08]  /*9450*/  HMMA.16816.F32.BF16 R28, R32.reuse, R136, RZ ;  /* 0x00000088201c723c */ /* 0x050ff000000418ff */
[----:B------:R-:W-:Y:S01]  /*9460*/  HMMA.16816.F32.BF16 R32, R32, R138, RZ ;  /* 0x0000008a2020723c */ /* 0x000fe200000418ff */
[----:B------:R-:W2:Y:S07]  /*9470*/  LDSM.16.M88.4 R136, [R190+0x800] ;  /* 0x00080000be88783b */ /* 0x000eae0000000200 */
[C---:B-----5:R-:W-:Y:S08]  /*9480*/  HMMA.16816.F32.BF16 R4, R140.reuse, R144, R4 ;  /* 0x000000908c04723c */ /* 0x060ff00000041804 */
[C---:B------:R-:W-:Y:S01]  /*9490*/  HMMA.16816.F32.BF16 R8, R140.reuse, R146, R8 ;  /* 0x000000928c08723c */ /* 0x040fe20000041808 */
[----:B------:R-:W-:Y:S07]  /*94a0*/  LDSM.16.M88.4 R144, [R187+0x1000] ;  /* 0x00100000bb90783b */ /* 0x000fee0000000200 */
        /* <DEDUP_REMOVED lines=10> */
[----:B------:R-:W3:Y:S07]  /*9550*/  LDSM.16.M88.4 R156, [R184+0x2000] ;  /* 0x00200000b89c783b */ /* 0x000eee0000000200 */
        /* <DEDUP_REMOVED lines=62> */
[----:B------:R-:W2:Y:S07]  /*9940*/  LDSM.16.M88.4 R156, [R184+0x5800] ;  /* 0x00580000b89c783b */ /* 0x000eae0000000200 */
[C---:B-----5:R-:W-:Y:S01]  /*9950*/  HMMA.16816.F32.BF16 R4, R160.reuse, R164, R4 ;  /* 0x000000a4a004723c */ /* 0x060fe20000041804 */
[----:B------:R-:W5:Y:S07]  /*9960*/  LDSM.16.M88.4 R176, [R192+0x8000] ;  /* 0x00800000c0b0783b */ /* 0x000f6e0000000200 */
        /* <DEDUP_REMOVED lines=64> */
[----:B------:R-:W-:Y:S01]  /*9d70*/  @P0 IMAD.WIDE.U32 R6, R208, c[0x0][0x1e0], RZ ;  /* 0x00007800d0060a25 */ /* 0x000fe200078e00ff */
[----:B------:R1:W-:Y:S04]  /*9d80*/  MUFU.TANH R142, R0 ;  /* 0x00000000008e7308 */ /* 0x0003e80000002400 */
        /* <DEDUP_REMOVED lines=92> */
[----:B--2---:R-:W-:Y:S02]  /*a350*/  FMNMX.FTZ R101, R4, R5, !PT ;  /* 0x0000000504657209 */ /* 0x004fe40007810000 */
[----:B------:R-:W-:Y:S02]  /*a360*/  @P0 SHF.R.S32.HI R4, RZ, 0x1f, R208 ;  /* 0x0000001fff040819 */ /* 0x000fe400000114d0 */
[----:B------:R-:W-:Y:S01]  /*a370*/  @P0 MOV R5, c[0x0][0x1e0] ;  /* 0x0000780000050a02 */ /* 0x000fe20000000f00 */
[----:B------:R-:W-:Y:S01]  /*a380*/  FADD.FTZ R2, -R101, R102 ;  /* 0x0000006665027221 */ /* 0x000fe20000010100 */
[----:B-1----:R-:W-:Y:S03]  /*a390*/  FMNMX.FTZ R100, R0, R3, !PT ;  /* 0x0000000300647209 */ /* 0x002fe60007810000 */
[----:B------:R-:W-:Y:S02]  /*a3a0*/  FMUL.FTZ R0, R2, c[0x0][0x2d0] ;  /* 0x0000b40002007a20 */ /* 0x000fe40000410000 */
[----:B------:R-:W-:Y:S01]  /*a3b0*/  @P0 IMAD R3, R4, c[0x0][0x1e0], RZ ;  /* 0x0000780004030a24 */ /* 0x000fe200078e02ff */
[----:B------:R-:W-:Y:S01]  /*a3c0*/  @P0 SHF.L.U32 R4, R6, 0x6, RZ ;  /* 0x0000000606040819 */ /* 0x000fe200000006ff */
[----:B------:R1:W2:Y:S02]  /*a3d0*/  MUFU.EX2 R2, R0 ;  /* 0x0000000000027308 */ /* 0x0002a40000000800 */
[----:B------:R-:W-:Y:S05]  /*a3e0*/  @P0 IMAD R3, R208, c[0x0][0x1e4], R3 ;  /* 0x00007900d0030a24 */ /* 0x000fea00078e0203 */
[----:B------:R-:W-:Y:S02]  /*a3f0*/  @P0 IADD3 R3, R7, R3, RZ ;  /* 0x0000000307030210 */ /* 0x000fe40007ffe0ff */
[----:B------:R-:W-:Y:S02]  /*a400*/  @P0 IADD3 R7, P6, R4, R220, RZ ;  /* 0x000000dc04070210 */ /* 0x000fe40007fde0ff */
[----:B------:R-:W-:Y:S02]  /*a410*/  @P0 SHF.L.U64.HI R3, R6, 0x6, R3 ;  /* 0x0000000606030819 */ /* 0x000fe40000010203 */
[----:B------:R-:W-:Y:S02]  /*a420*/  @P0 LEA R6, P1, R5, R4, 0x5 ;  /* 0x0000000405060211 */ /* 0x000fe400078228ff */
[----:B------:R-:W-:Y:S02]  /*a430*/  @P0 LEA R18, P2, R7, c[0x0][0x1c8], 0x1 ;  /* 0x0000720007120a11 */ /* 0x000fe400078408ff */
[----:B------:R-:W-:Y:S02]  /*a440*/  @P0 LEA.HI.X R5, R5, R3, R8, 0x5, P1 ;  /* 0x0000000305050211 */ /* 0x000fe400008f2c08 */
[----:B------:R-:W-:Y:S01]  /*a450*/  @P0 IADD3 R10, P1, R220, 0x40, RZ ;  /* 0x00000040dc0a0810 */ /* 0x000fe20007f3e0ff */
[----:B-1----:R-:W-:Y:S02]  /*a460*/  FADD.FTZ R0, -R100, R103 ;  /* 0x0000006764007221 */ /* 0x002fe40000010100 */
[----:B------:R-:W-:Y:S02]  /*a470*/  FMUL.FTZ R103, R101, c[0x0][0x2d0] ;  /* 0x0000b40065677a20 */ /* 0x000fe40000410000 */
[----:B------:R-:W-:Y:S02]  /*a480*/  FMUL.FTZ R0, R0, c[0x0][0x2d0] ;  /* 0x0000b40000007a20 */ /* 0x000fe40000410000 */
[--C-:B------:R-:W-:Y:S02]  /*a490*/  FFMA.FTZ R9, R140, c[0x0][0x2d0], -R103.reuse ;  /* 0x0000b4008c097a23 */ /* 0x100fe40000010867 */
[--C-:B------:R-:W-:Y:S02]  /*a4a0*/  FFMA.FTZ R11, R141, c[0x0][0x2d0], -R103.reuse ;  /* 0x0000b4008d0b7a23 */ /* 0x100fe40000010867 */
[----:B------:R1:W-:Y:S01]  /*a4b0*/  MUFU.EX2 R214, R9 ;  /* 0x0000000900d67308 */ /* 0x0003e20000000800 */
[--C-:B------:R-:W-:Y:S02]  /*a4c0*/  FFMA.FTZ R15, R143, c[0x0][0x2d0], -R103.reuse ;  /* 0x0000b4008f0f7a23 */ /* 0x100fe40000010867 */
[----:B------:R-:W-:Y:S02]  /*a4d0*/  FFMA.FTZ R102, R138, c[0x0][0x2d0], -R103 ;  /* 0x0000b4008a667a23 */ /* 0x000fe40000010867 */
[C---:B--2---:R-:W-:Y:S02]  /*a4e0*/  FMUL.FTZ R24, R2.reuse, R124 ;  /* 0x0000007c02187220 */ /* 0x044fe40000410000 */
        /* <DEDUP_REMOVED lines=8> */
[----:B------:R3:W-:Y:S01]  /*a570*/  MUFU.EX2 R212, R15 ;  /* 0x0000000f00d47308 */ /* 0x0007e20000000800 */
[C---:B------:R-:W-:Y:S02]  /*a580*/  FMUL.FTZ R44, R2.reuse, R44 ;  /* 0x0000002c022c7220 */ /* 0x040fe40000410000 */
[C---:B------:R-:W-:Y:S01]  /*a590*/  FMUL.FTZ R45, R2.reuse, R45 ;  /* 0x0000002d022d7220 */ /* 0x040fe20000410000 */
[----:B-1----:R-:W-:Y:S01]  /*a5a0*/  @P0 IADD3.X R9, R3, R219, RZ, P6, !PT ;  /* 0x000000db03090210 */ /* 0x002fe200037fe4ff */
[C---:B------:R-:W-:Y:S02]  /*a5b0*/  FMUL.FTZ R48, R2.reuse, R48 ;  /* 0x0000003002307220 */ /* 0x040fe40000410000 */
[C---:B------:R-:W-:Y:S01]  /*a5c0*/  FMUL.FTZ R49, R2.reuse, R49 ;  /* 0x0000003102317220 */ /* 0x040fe20000410000 */
[----:B------:R-:W-:Y:S01]  /*a5d0*/  @P0 LEA.HI.X R19, R7, c[0x0][0x1cc], R9, 0x1, P2 ;  /* 0x0000730007130a11 */ /* 0x000fe200010f0c09 */
[----:B------:R-:W-:Y:S01]  /*a5e0*/  FMUL.FTZ R52, R2, R52 ;  /* 0x0000003402347220 */ /* 0x000fe20000410000 */
[----:B------:R-:W-:Y:S01]  /*a5f0*/  @P0 IADD3 R8, P2, R220, 0x80, RZ ;  /* 0x00000080dc080810 */ /* 0x000fe20007f5e0ff */
[----:B------:R1:W-:Y:S01]  /*a600*/  MUFU.EX2 R210, R102 ;  /* 0x0000006600d27308 */ /* 0x0003e20000000800 */
[----:B------:R-:W-:Y:S01]  /*a610*/  @P0 IADD3 R9, P6, R4, R10, RZ ;  /* 0x0000000a04090210 */ /* 0x000fe20007fde0ff */
[----:B------:R4:W-:Y:S01]  /*a620*/  @P0 LDGSTS.E.BYPASS.LTC128B.128 [R207+0x6100], [R18.64], !P5 ;  /* 0x0610000012cf0fae */ /* 0x0009e2000e901d46 */
[----:B------:R-:W-:Y:S01]  /*a630*/  @P0 IADD3.X R7, RZ, R219, RZ, P1, !PT ;  /* 0x000000dbff070210 */ /* 0x000fe20000ffe4ff */
[C---:B------:R-:W-:Y:S01]  /*a640*/  FMUL.FTZ R53, R2.reuse, R53 ;  /* 0x0000003502357220 */ /* 0x040fe20000410000 */
[----:B--2---:R-:W-:Y:S01]  /*a650*/  @P0 IADD3.X R11, RZ, R219, RZ, P2, !PT ;  /* 0x000000dbff0b0210 */ /* 0x004fe200017fe4ff */
[C---:B------:R-:W-:Y:S01]  /*a660*/  FMUL.FTZ R56, R2.reuse, R56 ;  /* 0x0000003802387220 */ /* 0x040fe20000410000 */
[----:B------:R-:W-:Y:S01]  /*a670*/  @P0 LEA R14, P2, R9, c[0x0][0x1c8], 0x1 ;  /* 0x00007200090e0a11 */ /* 0x000fe200078408ff */
[----:B------:R-:W-:Y:S01]  /*a680*/  FMUL.FTZ R57, R2, R57 ;  /* 0x0000003902397220 */ /* 0x000fe20000410000 */
[----:B------:R-:W-:Y:S01]  /*a690*/  @P0 IADD3.X R13, R3, R7, RZ, P6, !PT ;  /* 0x00000007030d0210 */ /* 0x000fe200037fe4ff */
[----:B------:R-:W4:Y:S01]  /*a6a0*/  MUFU.EX2 R0, R0 ;  /* 0x0000000000007308 */ /* 0x000f220000000800 */
[----:B------:R-:W-:Y:S01]  /*a6b0*/  @P0 IADD3 R4, P1, R4, R8, RZ ;  /* 0x0000000804040210 */ /* 0x000fe20007f3e0ff */
[C---:B------:R-:W-:Y:S01]  /*a6c0*/  FMUL.FTZ R60, R2.reuse, R60 ;  /* 0x0000003c023c7220 */ /* 0x040fe20000410000 */
[----:B---3--:R-:W-:Y:S01]  /*a6d0*/  @P0 LEA.HI.X R15, R9, c[0x0][0x1cc], R13, 0x1, P2 ;  /* 0x00007300090f0a11 */ /* 0x008fe200010f0c0d */
[----:B------:R-:W-:Y:S01]  /*a6e0*/  FMUL.FTZ R61, R2, R61 ;  /* 0x0000003d023d7220 */ /* 0x000fe20000410000 */
[----:B------:R-:W-:Y:S01]  /*a6f0*/  @P0 LEA R12, P6, R4, c[0x0][0x1c8], 0x1 ;  /* 0x00007200040c0a11 */ /* 0x000fe200078c08ff */
[----:B------:R-:W-:Y:S01]  /*a700*/  FMUL.FTZ R64, R2, R64 ;  /* 0x0000004002407220 */ /* 0x000fe20000410000 */
[----:B------:R-:W-:Y:S01]  /*a710*/  @P0 IADD3.X R3, R3, R11, RZ, P1, !PT ;  /* 0x0000000b03030210 */ /* 0x000fe20000ffe4ff */
[----:B------:R2:W-:Y:S01]  /*a720*/  @P0 LDGSTS.E.BYPASS.LTC128B.128 [R207+0x8100], [R14.64], !P4 ;  /* 0x081000000ecf0fae */ /* 0x0005e2000e101d46 */
[----:B------:R-:W-:Y:S01]  /*a730*/  @P0 IADD3 R9, P2, R6, R220, RZ ;  /* 0x000000dc06090210 */ /* 0x000fe20007f5e0ff */
[----:B------:R-:W-:Y:S01]  /*a740*/  FMUL.FTZ R65, R2, R65 ;  /* 0x0000004102417220 */ /* 0x000fe20000410000 */
[----:B------:R-:W-:Y:S01]  /*a750*/  @P0 LEA.HI.X R13, R4, c[0x0][0x1cc], R3, 0x1, P6 ;  /* 0x00007300040d0a11 */ /* 0x000fe200030f0c03 */
[--C-:B------:R-:W-:Y:S01]  /*a760*/  FFMA.FTZ R3, R142, c[0x0][0x2d0], -R103.reuse ;  /* 0x0000b4008e037a23 */ /* 0x100fe20000010867 */
[C---:B------:R-:W-:Y:S01]  /*a770*/  @P0 IADD3 R16, P6, R6.reuse, R10, RZ ;  /* 0x0000000a06100210 */ /* 0x040fe20007fde0ff */
[----:B-1----:R-:W-:Y:S01]  /*a780*/  FFMA.FTZ R102, R139, c[0x0][0x2d0], -R103 ;  /* 0x0000b4008b667a23 */ /* 0x002fe20000010867 */
[----:B------:R-:W-:Y:S01]  /*a790*/  @P0 IADD3 R10, P1, R6, R8, RZ ;  /* 0x00000008060a0210 */ /* 0x000fe20007f3e0ff */
[----:B------:R2:W-:Y:S01]  /*a7a0*/  @P0 LDGSTS.E.BYPASS.LTC128B.128 [R207+0xa100], [R12.64], !P3 ;  /* 0x0a1000000ccf0fae */ /* 0x0005e2000d901d46 */
[----:B------:R-:W-:Y:S01]  /*a7b0*/  @P0 IADD3.X R7, R5, R7, RZ, P6, !PT ;  /* 0x0000000705070210 */ /* 0x000fe200037fe4ff */
[----:B------:R1:W3:Y:S01]  /*a7c0*/  MUFU.EX2 R211, R3 ;  /* 0x0000000300d37308 */ /* 0x0002e20000000800 */
[----:B------:R-:W-:Y:S01]  /*a7d0*/  @P0 LEA R8, P6, R9, c[0x0][0x1c8], 0x1 ;  /* 0x0000720009080a11 */ /* 0x000fe200078c08ff */
[C---:B------:R-:W-:Y:S01]  /*a7e0*/  FMUL.FTZ R68, R2.reuse, R68 ;  /* 0x0000004402447220 */ /* 0x040fe20000410000 */
[C---:B------:R-:W-:Y:S01]  /*a7f0*/  @P0 IADD3.X R17, R5.reuse, R11, RZ, P1, !PT ;  /* 0x0000000b05110210 */ /* 0x040fe20000ffe4ff */
[----:B------:R-:W-:Y:S01]  /*a800*/  FMUL.FTZ R69, R2, R69 ;  /* 0x0000004502457220 */ /* 0x000fe20000410000 */
[----:B------:R-:W-:Y:S01]  /*a810*/  @P0 IADD3.X R5, R5, R219, RZ, P2, !PT ;  /* 0x000000db05050210 */ /* 0x000fe200017fe4ff */
[----:B----4-:R-:W-:Y:S01]  /*a820*/  FMUL.FTZ R18, R0, R118 ;  /* 0x0000007600127220 */ /* 0x010fe20000410000 */
[----:B------:R-:W-:Y:S01]  /*a830*/  @P0 LEA R6, P2, R16, c[0x0][0x1c8], 0x1 ;  /* 0x0000720010060a11 */ /* 0x000fe200078408ff */
[----:B------:R-:W-:Y:S01]  /*a840*/  FMUL.FTZ R19, R0, R119 ;  /* 0x0000007700137220 */ /* 0x000fe20000410000 */
[----:B------:R-:W-:Y:S01]  /*a850*/  @P0 LEA.HI.X R9, R9, c[0x0][0x1cc], R5, 0x1, P6 ;  /* 0x0000730009090a11 */ /* 0x000fe200030f0c05 */
[----:B------:R4:W-:Y:S01]  /*a860*/  MUFU.EX2 R209, R102 ;  /* 0x0000006600d17308 */ /* 0x0009e20000000800 */
[----:B------:R-:W-:Y:S01]  /*a870*/  @P0 LEA.HI.X R7, R16, c[0x0][0x1cc], R7, 0x1, P2 ;  /* 0x0000730010070a11 */ /* 0x000fe200010f0c07 */
[----:B------:R-:W-:Y:S01]  /*a880*/  FMUL.FTZ R16, R2, R116 ;  /* 0x0000007402107220 */ /* 0x000fe20000410000 */
[----:B------:R-:W-:Y:S01]  /*a890*/  @P0 LEA R4, P1, R10, c[0x0][0x1c8], 0x1 ;  /* 0x000072000a040a11 */ /* 0x000fe200078208ff */
[----:B------:R5:W-:Y:S01]  /*a8a0*/  @P0 LDGSTS.E.BYPASS.LTC128B.128 [R207+0x7100], [R8.64], !P5 ;  /* 0x0710000008cf0fae */ /* 0x000be2000e901d46 */
[----:B------:R-:W-:Y:S02]  /*a8b0*/  FMUL.FTZ R26, R0, R126 ;  /* 0x0000007e001a7220 */ /* 0x000fe40000410000 */
[----:B------:R-:W-:Y:S01]  /*a8c0*/  @P0 LEA.HI.X R5, R10, c[0x0][0x1cc], R17, 0x1, P1 ;  /* 0x000073000a050a11 */ /* 0x000fe200008f0c11 */
[----:B------:R-:W-:Y:S02]  /*a8d0*/  FMUL.FTZ R17, R2, R117 ;  /* 0x0000007502117220 */ /* 0x000fe40000410000 */
[C---:B------:R-:W-:Y:S02]  /*a8e0*/  FMUL.FTZ R27, R0.reuse, R127 ;  /* 0x0000007f001b7220 */ /* 0x040fe40000410000 */
[----:B------:R3:W-:Y:S01]  /*a8f0*/  @P0 LDGSTS.E.BYPASS.LTC128B.128 [R207+0x9100], [R6.64], !P4 ;  /* 0x0910000006cf0fae */ /* 0x0007e2000e101d46 */
[----:B------:R-:W-:Y:S02]  /*a900*/  FMUL.FTZ R34, R0, R134 ;  /* 0x0000008600227220 */ /* 0x000fe40000410000 */
[----:B-1----:R-:W-:Y:S02]  /*a910*/  FMUL.FTZ R3, R100, c[0x0][0x2d0] ;  /* 0x0000b40064037a20 */ /* 0x002fe40000410000 */
[----:B------:R-:W-:Y:S02]  /*a920*/  FMUL.FTZ R35, R0, R135 ;  /* 0x0000008700237220 */ /* 0x000fe40000410000 */
[--C-:B------:R-:W-:Y:S01]  /*a930*/  FFMA.FTZ R11, R147, c[0x0][0x2d0], -R3.reuse ;  /* 0x0000b400930b7a23 */ /* 0x100fe20000010803 */
[----:B------:R1:W-:Y:S01]  /*a940*/  @P0 LDGSTS.E.BYPASS.LTC128B.128 [R207+0xb100], [R4.64], !P3 ;  /* 0x0b10000004cf0fae */ /* 0x0003e2000d901d46 */
[--C-:B------:R-:W-:Y:S02]  /*a950*/  FFMA.FTZ R10, R146, c[0x0][0x2d0], -R3.reuse ;  /* 0x0000b400920a7a23 */ /* 0x100fe40000010803 */
[----:B------:R1:W-:Y:S01]  /*a960*/  MUFU.EX2 R177, R11 ;  /* 0x0000000b00b17308 */ /* 0x0003e20000000800 */
[--C-:B----4-:R-:W-:Y:S02]  /*a970*/  FFMA.FTZ R102, R148, c[0x0][0x2d0], -R3.reuse ;  /* 0x0000b40094667a23 */ /* 0x110fe40000010803 */
[C---:B------:R-:W-:Y:S02]  /*a980*/  FMUL.FTZ R38, R0.reuse, R38 ;  /* 0x0000002600267220 */ /* 0x040fe40000410000 */
[----:B--2---:R-:W2:Y:S01]  /*a990*/  LDSM.16.MT88.4 R12, [R185] ;  /* 0x00000000b90c783b */ /* 0x004ea20000004200 */
[----:B------:R-:W-:Y:S02]  /*a9a0*/  FMUL.FTZ R39, R0, R39 ;  /* 0x0000002700277220 */ /* 0x000fe40000410000 */
[--C-:B-----5:R-:W-:Y:S02]  /*a9b0*/  FFMA.FTZ R8, R144, c[0x0][0x2d0], -R3.reuse ;  /* 0x0000b40090087a23 */ /* 0x120fe40000010803 */
[----:B------:R-:W4:Y:S01]  /*a9c0*/  MUFU.EX2 R176, R10 ;  /* 0x0000000a00b07308 */ /* 0x000f220000000800 */
[----:B------:R-:W-:Y:S02]  /*a9d0*/  FMUL.FTZ R9, R2, R109 ;  /* 0x0000006d02097220 */ /* 0x000fe40000410000 */
[----:B------:R-:W5:Y:S01]  /*a9e0*/  LDSM.16.MT88.4 R20, [R186] ;  /* 0x00000000ba14783b */ /* 0x000f620000004200 */
[C---:B------:R-:W-:Y:S02]  /*a9f0*/  FMUL.FTZ R42, R0.reuse, R42 ;  /* 0x0000002a002a7220 */ /* 0x040fe40000410000 */
[C---:B---3--:R-:W-:Y:S01]  /*aa00*/  FMUL.FTZ R6, R0.reuse, R106 ;  /* 0x0000006a00067220 */ /* 0x048fe20000410000 */
[----:B------:R-:W-:Y:S01]  /*aa10*/  F2FP.BF16.PACK_AB R106, R211, R212 ;  /* 0x000000d4d36a723e */ /* 0x000fe200000010ff */
[C---:B------:R-:W-:Y:S02]  /*aa20*/  FMUL.FTZ R7, R0.reuse, R107 ;  /* 0x0000006b00077220 */ /* 0x040fe40000410000 */
[----:B------:R3:W-:Y:S01]  /*aa30*/  MUFU.EX2 R175, R8 ;  /* 0x0000000800af7308 */ /* 0x0007e20000000800 */
[----:B------:R-:W2:Y:S01]  /*aa40*/  LDSM.16.MT88.4 R28, [R189] ;  /* 0x00000000bd1c783b */ /* 0x000ea20000004200 */
[----:B------:R-:W-:Y:S02]  /*aa50*/  FMUL.FTZ R43, R0, R43 ;  /* 0x0000002b002b7220 */ /* 0x000fe40000410000 */
[--C-:B-1----:R-:W-:Y:S02]  /*aa60*/  FFMA.FTZ R4, R145, c[0x0][0x2d0], -R3.reuse ;  /* 0x0000b40091047a23 */ /* 0x102fe40000010803 */
[----:B------:R-:W-:Y:S02]  /*aa70*/  FMUL.FTZ R5, R2, R105 ;  /* 0x0000006902057220 */ /* 0x000fe40000410000 */
[C---:B------:R-:W-:Y:S01]  /*aa80*/  FMUL.FTZ R11, R0.reuse, R111 ;  /* 0x0000006f000b7220 */ /* 0x040fe20000410000 */
[----:B------:R-:W-:Y:S01]  /*aa90*/  LDSM.16.MT88.4 R116, [R186+0x2000] ;  /* 0x00200000ba74783b */ /* 0x000fe20000004200 */
[----:B------:R-:W1:Y:S01]  /*aaa0*/  MUFU.EX2 R174, R4 ;  /* 0x0000000400ae7308 */ /* 0x000e620000000800 */
[C---:B------:R-:W-:Y:S02]  /*aab0*/  FMUL.FTZ R46, R0.reuse, R46 ;  /* 0x0000002e002e7220 */ /* 0x040fe40000410000 */
[----:B------:R-:W-:Y:S01]  /*aac0*/  FMUL.FTZ R47, R0, R47 ;  /* 0x0000002f002f7220 */ /* 0x000fe20000410000 */
[----:B----4-:R-:W-:Y:S01]  /*aad0*/  F2FP.BF16.PACK_AB R105, R176, R177 ;  /* 0x000000b1b069723e */ /* 0x010fe200000010ff */
[C---:B------:R-:W-:Y:S02]  /*aae0*/  FMUL.FTZ R10, R0.reuse, R110 ;  /* 0x0000006e000a7220 */ /* 0x040fe40000410000 */
[----:B------:R-:W-:Y:S01]  /*aaf0*/  LDSM.16.MT88.4 R124, [R188+0x800] ;  /* 0x00080000bc7c783b */ /* 0x000fe20000004200 */
[C---:B------:R-:W-:Y:S02]  /*ab00*/  FMUL.FTZ R50, R0.reuse, R50 ;  /* 0x0000003200327220 */ /* 0x040fe40000410000 */
[----:B------:R4:W4:Y:S01]  /*ab10*/  MUFU.EX2 R173, R102 ;  /* 0x0000006600ad7308 */ /* 0x0009220000000800 */
[C---:B------:R-:W-:Y:S02]  /*ab20*/  FMUL.FTZ R51, R0.reuse, R51 ;  /* 0x0000003300337220 */ /* 0x040fe40000410000 */
[----:B------:R-:W-:Y:S02]  /*ab30*/  FMUL.FTZ R54, R0, R54 ;  /* 0x0000003600367220 */ /* 0x000fe40000410000 */
[----:B---3--:R-:W-:Y:S01]  /*ab40*/  FMUL.FTZ R8, R2, R108 ;  /* 0x0000006c02087220 */ /* 0x008fe20000410000 */
[----:B------:R-:W-:Y:S01]  /*ab50*/  LDSM.16.MT88.4 R132, [R186+0x2800] ;  /* 0x00280000ba84783b */ /* 0x000fe20000004200 */
[C---:B------:R-:W-:Y:S02]  /*ab60*/  FMUL.FTZ R55, R0.reuse, R55 ;  /* 0x0000003700377220 */ /* 0x040fe40000410000 */
[C---:B------:R-:W-:Y:S02]  /*ab70*/  FMUL.FTZ R58, R0.reuse, R58 ;  /* 0x0000003a003a7220 */ /* 0x040fe40000410000 */
[C---:B------:R-:W-:Y:S02]  /*ab80*/  FMUL.FTZ R59, R0.reuse, R59 ;  /* 0x0000003b003b7220 */ /* 0x040fe40000410000 */
[----:B------:R-:W-:Y:S01]  /*ab90*/  FMUL.FTZ R62, R0, R62 ;  /* 0x0000003e003e7220 */ /* 0x000fe20000410000 */
[----:B-1----:R-:W-:Y:S01]  /*aba0*/  F2FP.BF16.PACK_AB R107, R174, R175 ;  /* 0x000000afae6b723e */ /* 0x002fe200000010ff */
[----:B------:R-:W-:Y:S01]  /*abb0*/  FMUL.FTZ R4, R2, R104 ;  /* 0x0000006802047220 */ /* 0x000fe20000410000 */
[----:B------:R-:W-:Y:S01]  /*abc0*/  F2FP.BF16.PACK_AB R104, R213, R214 ;  /* 0x000000d6d568723e */ /* 0x000fe200000010ff */
[----:B------:R-:W1:Y:S01]  /*abd0*/  LDSM.16.MT88.4 R108, [R188] ;  /* 0x00000000bc6c783b */ /* 0x000e620000004200 */
[C---:B------:R-:W-:Y:S02]  /*abe0*/  FMUL.FTZ R63, R0.reuse, R63 ;  /* 0x0000003f003f7220 */ /* 0x040fe40000410000 */
[C---:B------:R-:W-:Y:S02]  /*abf0*/  FMUL.FTZ R66, R0.reuse, R66 ;  /* 0x0000004200427220 */ /* 0x040fe40000410000 */
[----:B------:R-:W-:Y:S01]  /*ac00*/  FMUL.FTZ R67, R0, R67 ;  /* 0x0000004300437220 */ /* 0x000fe20000410000 */
[C---:B--2---:R-:W-:Y:S02]  /*ac10*/  HMMA.16816.F32.BF16 R4, R104.reuse, R12, R4 ;  /* 0x0000000c6804723c */ /* 0x044fe40000041804 */
[----:B------:R-:W-:Y:S03]  /*ac20*/  LDSM.16.MT88.4 R140, [R189+0x2800] ;  /* 0x00280000bd8c783b */ /* 0x000fe60000004200 */
[----:B----4-:R-:W-:Y:S02]  /*ac30*/  FFMA.FTZ R102, R149, c[0x0][0x2d0], -R3 ;  /* 0x0000b40095667a23 */ /* 0x010fe40000010803 */
[C---:B------:R-:W-:Y:S01]  /*ac40*/  FMUL.FTZ R12, R2.reuse, R112 ;  /* 0x00000070020c7220 */ /* 0x040fe20000410000 */
[C---:B------:R-:W-:Y:S01]  /*ac50*/  HMMA.16816.F32.BF16 R8, R104.reuse, R14, R8 ;  /* 0x0000000e6808723c */ /* 0x040fe20000041808 */
[----:B------:R2:W3:Y:S01]  /*ac60*/  MUFU.EX2 R172, R102 ;  /* 0x0000006600ac7308 */ /* 0x0004e20000000800 */
[----:B------:R-:W-:Y:S02]  /*ac70*/  LDSM.16.MT88.4 R144, [R186+0x3800] ;  /* 0x00380000ba90783b */ /* 0x000fe40000004200 */
[----:B------:R-:W-:Y:S02]  /*ac80*/  FMUL.FTZ R13, R2, R113 ;  /* 0x00000071020d7220 */ /* 0x000fe40000410000 */
[C---:B------:R-:W-:Y:S02]  /*ac90*/  FMUL.FTZ R70, R0.reuse, R70 ;  /* 0x0000004600467220 */ /* 0x040fe40000410000 */
[C---:B------:R-:W-:Y:S02]  /*aca0*/  FMUL.FTZ R14, R0.reuse, R114 ;  /* 0x00000072000e7220 */ /* 0x040fe40000410000 */
[----:B------:R-:W0:Y:S02]  /*acb0*/  LDGDEPBAR ;  /* 0x00000000000079af */ /* 0x000e240000000000 */
[C---:B------:R-:W-:Y:S02]  /*acc0*/  FMUL.FTZ R15, R0.reuse, R115 ;  /* 0x00000073000f7220 */ /* 0x040fe40000410000 */
[----:B------:R-:W-:Y:S02]  /*acd0*/  FMUL.FTZ R71, R0, R71 ;  /* 0x0000004700477220 */ /* 0x000fe40000410000 */
[C---:B------:R-:W-:Y:S02]  /*ace0*/  FMUL.FTZ R72, R2.reuse, R72 ;  /* 0x0000004802487220 */ /* 0x040fe40000410000 */
[----:B------:R-:W4:Y:S01]  /*acf0*/  LDSM.16.MT88.4 R112, [R185+0x2000] ;  /* 0x00200000b970783b */ /* 0x000f220000004200 */
[C---:B-----5:R-:W-:Y:S03]  /*ad00*/  HMMA.16816.F32.BF16 R12, R104.reuse, R20, R12 ;  /* 0x00000014680c723c */ /* 0x060fe6000004180c */
[----:B------:R-:W-:Y:S02]  /*ad10*/  FMUL.FTZ R73, R2, R73 ;  /* 0x0000004902497220 */ /* 0x000fe40000410000 */
[----:B------:R-:W-:Y:S02]  /*ad20*/  FMUL.FTZ R74, R0, R74 ;  /* 0x0000004a004a7220 */ /* 0x000fe40000410000 */
[C---:B------:R-:W-:Y:S01]  /*ad30*/  FMUL.FTZ R20, R2.reuse, R120 ;  /* 0x0000007802147220 */ /* 0x040fe20000410000 */
[C---:B------:R-:W-:Y:S04]  /*ad40*/  HMMA.16816.F32.BF16 R16, R104.reuse, R22, R16 ;  /* 0x000000166810723c */ /* 0x040fe80000041810 */
[----:B------:R-:W-:Y:S02]  /*ad50*/  FMUL.FTZ R21, R2, R121 ;  /* 0x0000007902157220 */ /* 0x000fe40000410000 */
[--C-:B--2---:R-:W-:Y:S02]  /*ad60*/  FFMA.FTZ R102, R150, c[0x0][0x2d0], -R103.reuse ;  /* 0x0000b40096667a23 */ /* 0x104fe40000010867 */
[C---:B------:R-:W-:Y:S02]  /*ad70*/  FMUL.FTZ R22, R0.reuse, R122 ;  /* 0x0000007a00167220 */ /* 0x040fe40000410000 */
[----:B------:R2:W5:Y:S02]  /*ad80*/  MUFU.EX2 R183, R102 ;  /* 0x0000006600b77308 */ /* 0x0005640000000800 */
[C---:B------:R-:W-:Y:S02]  /*ad90*/  FMUL.FTZ R23, R0.reuse, R123 ;  /* 0x0000007b00177220 */ /* 0x040fe40000410000 */
[----:B------:R-:W-:Y:S01]  /*ada0*/  LDSM.16.MT88.4 R120, [R189+0x800] ;  /* 0x00080000bd78783b */ /* 0x000fe20000004200 */
[----:B------:R-:W-:Y:S02]  /*adb0*/  FMUL.FTZ R75, R0, R75 ;  /* 0x0000004b004b7220 */ /* 0x000fe40000410000 */
[C---:B------:R-:W-:Y:S02]  /*adc0*/  FMUL.FTZ R76, R2.reuse, R76 ;  /* 0x0000004c024c7220 */ /* 0x040fe40000410000 */
[C---:B------:R-:W-:Y:S03]  /*add0*/  HMMA.16816.F32.BF16 R20, R104.reuse, R28, R20 ;  /* 0x0000001c6814723c */ /* 0x040fe60000041814 */
[----:B------:R-:W-:Y:S02]  /*ade0*/  FMUL.FTZ R77, R2, R77 ;  /* 0x0000004d024d7220 */ /* 0x000fe40000410000 */
        /* <DEDUP_REMOVED lines=8> */
[----:B--2---:R-:W-:Y:S02]  /*ae70*/  FFMA.FTZ R102, R151, c[0x0][0x2d0], -R103 ;  /* 0x0000b40097667a23 */ /* 0x004fe40000010867 */
[C---:B------:R-:W-:Y:S02]  /*ae80*/  FMUL.FTZ R80, R2.reuse, R80 ;  /* 0x0000005002507220 */ /* 0x040fe40000410000 */
[C---:B-1----:R-:W-:Y:S01]  /*ae90*/  HMMA.16816.F32.BF16 R28, R104.reuse, R108, R28 ;  /* 0x0000006c681c723c */ /* 0x042fe2000004181c */
[----:B------:R1:W-:Y:S02]  /*aea0*/  MUFU.EX2 R182, R102 ;  /* 0x0000006600b67308 */ /* 0x0003e40000000800 */
[----:B------:R-:W-:Y:S01]  /*aeb0*/  LDSM.16.MT88.4 R148, [R189+0x3800] ;  /* 0x00380000bd94783b */ /* 0x000fe20000004200 */
[----:B------:R-:W-:Y:S02]  /*aec0*/  FMUL.FTZ R81, R2, R81 ;  /* 0x0000005102517220 */ /* 0x000fe40000410000 */
[C---:B------:R-:W-:Y:S02]  /*aed0*/  FMUL.FTZ R82, R0.reuse, R82 ;  /* 0x0000005200527220 */ /* 0x040fe40000410000 */
[C---:B------:R-:W-:Y:S03]  /*aee0*/  HMMA.16816.F32.BF16 R32, R104.reuse, R110, R32 ;  /* 0x0000006e6820723c */ /* 0x040fe60000041820 */
[----:B------:R-:W2:Y:S01]  /*aef0*/  LDSM.16.MT88.4 R108, [R189+0x2000] ;  /* 0x00200000bd6c783b */ /* 0x000ea20000004200 */
[----:B------:R-:W-:Y:S02]  /*af00*/  FMUL.FTZ R83, R0, R83 ;  /* 0x0000005300537220 */ /* 0x000fe40000410000 */
[C---:B------:R-:W-:Y:S02]  /*af10*/  FMUL.FTZ R84, R2.reuse, R84 ;  /* 0x0000005402547220 */ /* 0x040fe40000410000 */
[C---:B----4-:R-:W-:Y:S04]  /*af20*/  HMMA.16816.F32.BF16 R36, R104.reuse, R112, R36 ;  /* 0x000000706824723c */ /* 0x050fe80000041824 */
[----:B------:R-:W-:Y:S02]  /*af30*/  FMUL.FTZ R85, R2, R85 ;  /* 0x0000005502557220 */ /* 0x000fe40000410000 */
[----:B------:R-:W-:Y:S02]  /*af40*/  FMUL.FTZ R86, R0, R86 ;  /* 0x0000005600567220 */ /* 0x000fe40000410000 */
[C---:B------:R-:W-:Y:S01]  /*af50*/  HMMA.16816.F32.BF16 R40, R104.reuse, R114, R40 ;  /* 0x000000726828723c */ /* 0x040fe20000041828 */
[----:B------:R-:W4:Y:S03]  /*af60*/  LDSM.16.MT88.4 R112, [R188+0x2000] ;  /* 0x00200000bc70783b */ /* 0x000f260000004200 */
[--C-:B-1----:R-:W-:Y:S02]  /*af70*/  FFMA.FTZ R102, R152, c[0x0][0x2d0], -R3.reuse ;  /* 0x0000b40098667a23 */ /* 0x102fe40000010803 */
[----:B------:R-:W-:Y:S02]  /*af80*/  FMUL.FTZ R87, R0, R87 ;  /* 0x0000005700577220 */ /* 0x000fe40000410000 */
[C---:B------:R-:W-:Y:S01]  /*af90*/  HMMA.16816.F32.BF16 R44, R104.reuse, R116, R44 ;  /* 0x00000074682c723c */ /* 0x040fe2000004182c */
[----:B------:R1:W1:Y:S03]  /*afa0*/  MUFU.EX2 R171, R102 ;  /* 0x0000006600ab7308 */ /* 0x0002660000000800 */
[C---:B------:R-:W-:Y:S02]  /*afb0*/  FMUL.FTZ R88, R2.reuse, R88 ;  /* 0x0000005802587220 */ /* 0x040fe40000410000 */
[----:B------:R-:W-:Y:S02]  /*afc0*/  FMUL.FTZ R89, R2, R89 ;  /* 0x0000005902597220 */ /* 0x000fe40000410000 */
[C---:B------:R-:W-:Y:S01]  /*afd0*/  HMMA.16816.F32.BF16 R48, R104.reuse, R118, R48 ;  /* 0x000000766830723c */ /* 0x040fe20000041830 */
[----:B------:R-:W3:Y:S03]  /*afe0*/  LDSM.16.MT88.4 R116, [R185+0x4000] ;  /* 0x00400000b974783b */ /* 0x000ee60000004200 */
[C---:B------:R-:W-:Y:S02]  /*aff0*/  FMUL.FTZ R90, R0.reuse, R90 ;  /* 0x0000005a005a7220 */ /* 0x040fe40000410000 */
[----:B------:R-:W-:Y:S02]  /*b000*/  FMUL.FTZ R91, R0, R91 ;  /* 0x0000005b005b7220 */ /* 0x000fe40000410000 */
[C---:B------:R-:W-:Y:S01]  /*b010*/  FMUL.FTZ R92, R2.reuse, R92 ;  /* 0x0000005c025c7220 */ /* 0x040fe20000410000 */
[C---:B--2---:R-:W-:Y:S03]  /*b020*/  HMMA.16816.F32.BF16 R52, R104.reuse, R108, R52 ;  /* 0x0000006c6834723c */ /* 0x044fe60000041834 */
[----:B------:R-:W-:Y:S02]  /*b030*/  FMUL.FTZ R93, R2, R93 ;  /* 0x0000005d025d7220 */ /* 0x000fe40000410000 */
[C---:B------:R-:W-:Y:S02]  /*b040*/  FMUL.FTZ R94, R0.reuse, R94 ;  /* 0x0000005e005e7220 */ /* 0x040fe40000410000 */
[----:B-1----:R-:W-:Y:S01]  /*b050*/  FFMA.FTZ R102, R153, c[0x0][0x2d0], -R3 ;  /* 0x0000b40099667a23 */ /* 0x002fe20000010803 */
[C---:B------:R-:W-:Y:S01]  /*b060*/  HMMA.16816.F32.BF16 R56, R104.reuse, R110, R56 ;  /* 0x0000006e6838723c */ /* 0x040fe20000041838 */
[----:B------:R-:W1:Y:S02]  /*b070*/  LDSM.16.MT88.4 R108, [R186+0x4000] ;  /* 0x00400000ba6c783b */ /* 0x000e640000004200 */
[----:B------:R2:W1:Y:S01]  /*b080*/  MUFU.EX2 R170, R102 ;  /* 0x0000006600aa7308 */ /* 0x0004620000000800 */
[----:B------:R-:W-:Y:S02]  /*b090*/  FMUL.FTZ R95, R0, R95 ;  /* 0x0000005f005f7220 */ /* 0x000fe40000410000 */
[C---:B------:R-:W-:Y:S02]  /*b0a0*/  FMUL.FTZ R96, R2.reuse, R96 ;  /* 0x0000006002607220 */ /* 0x040fe40000410000 */
[C---:B----4-:R-:W-:Y:S04]  /*b0b0*/  HMMA.16816.F32.BF16 R60, R104.reuse, R112, R60 ;  /* 0x00000070683c723c */ /* 0x050fe8000004183c */
[----:B------:R-:W-:Y:S02]  /*b0c0*/  FMUL.FTZ R97, R2, R97 ;  /* 0x0000006102617220 */ /* 0x000fe40000410000 */
[C---:B------:R-:W-:Y:S02]  /*b0d0*/  FMUL.FTZ R98, R0.reuse, R98 ;  /* 0x0000006200627220 */ /* 0x040fe40000410000 */
[C---:B------:R-:W-:Y:S01]  /*b0e0*/  HMMA.16816.F32.BF16 R64, R104.reuse, R114, R64 ;  /* 0x000000726840723c */ /* 0x040fe20000041840 */
[----:B------:R-:W4:Y:S03]  /*b0f0*/  LDSM.16.MT88.4 R112, [R189+0x4000] ;  /* 0x00400000bd70783b */ /* 0x000f260000004200 */
[----:B------:R-:W-:Y:S02]  /*b100*/  FMUL.FTZ R99, R0, R99 ;  /* 0x0000006300637220 */ /* 0x000fe40000410000 */
[----:B------:R-:W-:Y:S02]  /*b110*/  FFMA.FTZ R2, R2, R226, R214 ;  /* 0x000000e202027223 */ /* 0x000fe400000100d6 */
[C---:B---3--:R-:W-:Y:S04]  /*b120*/  HMMA.16816.F32.BF16 R68, R104.reuse, R116, R68 ;  /* 0x000000746844723c */ /* 0x048fe80000041844 */
[----:B--2---:R-:W-:Y:S02]  /*b130*/  FFMA.FTZ R102, R154, c[0x0][0x2d0], -R103 ;  /* 0x0000b4009a667a23 */ /* 0x004fe40000010867 */
[----:B------:R-:W-:Y:S02]  /*b140*/  FFMA.FTZ R0, R0, R227, R177 ;  /* 0x000000e300007223 */ /* 0x000fe400000100b1 */
[C---:B------:R-:W-:Y:S01]  /*b150*/  HMMA.16816.F32.BF16 R72, R104.reuse, R118, R72 ;  /* 0x000000766848723c */ /* 0x040fe20000041848 */
[----:B------:R-:W2:Y:S01]  /*b160*/  LDSM.16.MT88.4 R116, [R188+0x4000] ;  /* 0x00400000bc74783b */ /* 0x000ea20000004200 */
[----:B------:R3:W2:Y:S02]  /*b170*/  MUFU.EX2 R181, R102 ;  /* 0x0000006600b57308 */ /* 0x0006a40000000800 */
[----:B------:R-:W-:Y:S02]  /*b180*/  FADD.FTZ R2, R213, R2 ;  /* 0x00000002d5027221 */ /* 0x000fe40000010000 */
[----:B------:R-:W-:Y:S02]  /*b190*/  FADD.FTZ R0, R176, R0 ;  /* 0x00000000b0007221 */ /* 0x000fe40000010000 */
[----:B------:R-:W-:Y:S01]  /*b1a0*/  FADD.FTZ R2, R212, R2 ;  /* 0x00000002d4027221 */ /* 0x000fe20000010000 */
[C---:B-1----:R-:W-:Y:S03]  /*b1b0*/  HMMA.16816.F32.BF16 R76, R104.reuse, R108, R76 ;  /* 0x0000006c684c723c */ /* 0x042fe6000004184c */
[----:B------:R-:W-:Y:S02]  /*b1c0*/  FADD.FTZ R0, R175, R0 ;  /* 0x00000000af007221 */ /* 0x000fe40000010000 */
[----:B------:R-:W-:Y:S02]  /*b1d0*/  FADD.FTZ R2, R211, R2 ;  /* 0x00000002d3027221 */ /* 0x000fe40000010000 */
[----:B------:R-:W-:Y:S01]  /*b1e0*/  FADD.FTZ R0, R174, R0 ;  /* 0x00000000ae007221 */ /* 0x000fe20000010000 */
[C---:B------:R-:W-:Y:S01]  /*b1f0*/  HMMA.16816.F32.BF16 R80, R104.reuse, R110, R80 ;  /* 0x0000006e6850723c */ /* 0x040fe20000041850 */
[----:B------:R-:W1:Y:S03]  /*b200*/  LDSM.16.MT88.4 R108, [R185+0x800] ;  /* 0x00080000b96c783b */ /* 0x000e660000004200 */
[----:B------:R-:W-:Y:S02]  /*b210*/  FADD.FTZ R2, R210, R2 ;  /* 0x00000002d2027221 */ /* 0x000fe40000010000 */
[----:B------:R-:W-:Y:S02]  /*b220*/  FADD.FTZ R0, R173, R0 ;  /* 0x00000000ad007221 */ /* 0x000fe40000010000 */
[C---:B----4-:R-:W-:Y:S04]  /*b230*/  HMMA.16816.F32.BF16 R84, R104.reuse, R112, R84 ;  /* 0x000000706854723c */ /* 0x050fe80000041854 */
[----:B---3--:R-:W-:Y:S02]  /*b240*/  FFMA.FTZ R102, R155, c[0x0][0x2d0], -R103 ;  /* 0x0000b4009b667a23 */ /* 0x008fe40000010867 */
[----:B------:R-:W-:Y:S01]  /*b250*/  LDSM.16.MT88.4 R152, [R188+0x3800] ;  /* 0x00380000bc98783b */ /* 0x000fe20000004200 */
[----:B------:R-:W-:Y:S01]  /*b260*/  FADD.FTZ R2, R209, R2 ;  /* 0x00000002d1027221 */ /* 0x000fe20000010000 */
[C---:B------:R-:W-:Y:S01]  /*b270*/  HMMA.16816.F32.BF16 R88, R104.reuse, R114, R88 ;  /* 0x000000726858723c */ /* 0x040fe20000041858 */
[----:B------:R3:W4:Y:S03]  /*b280*/  MUFU.EX2 R180, R102 ;  /* 0x0000006600b47308 */ /* 0x0007260000000800 */
[----:B------:R-:W-:Y:S02]  /*b290*/  FADD.FTZ R0, R172, R0 ;  /* 0x00000000ac007221 */ /* 0x000fe40000010000 */
[----:B------:R-:W1:Y:S01]  /*b2a0*/  LDSM.16.MT88.4 R112, [R186+0x800] ;  /* 0x00080000ba70783b */ /* 0x000e620000004200 */
[----:B-----5:R-:W-:Y:S01]  /*b2b0*/  FADD.FTZ R2, R183, R2 ;  /* 0x00000002b7027221 */ /* 0x020fe20000010000 */
[C---:B--2---:R-:W-:Y:S04]  /*b2c0*/  HMMA.16816.F32.BF16 R92, R104.reuse, R116, R92 ;  /* 0x00000074685c723c */ /* 0x044fe8000004185c */
[----:B------:R-:W-:Y:S02]  /*b2d0*/  FADD.FTZ R0, R171, R0 ;  /* 0x00000000ab007221 */ /* 0x000fe40000010000 */
[----:B------:R-:W-:Y:S02]  /*b2e0*/  FADD.FTZ R2, R182, R2 ;  /* 0x00000002b6027221 */ /* 0x000fe40000010000 */
[----:B------:R-:W-:Y:S01]  /*b2f0*/  HMMA.16816.F32.BF16 R96, R104, R118, R96 ;  /* 0x000000766860723c */ /* 0x000fe20000041860 */
[----:B------:R-:W2:Y:S03]  /*b300*/  LDSM.16.MT88.4 R116, [R188+0x2800] ;  /* 0x00280000bc74783b */ /* 0x000ea60000004200 */
[----:B------:R-:W-:Y:S02]  /*b310*/  FADD.FTZ R0, R170, R0 ;  /* 0x00000000aa007221 */ /* 0x000fe40000010000 */
[----:B------:R-:W-:Y:S01]  /*b320*/  FADD.FTZ R2, R181, R2 ;  /* 0x00000002b5027221 */ /* 0x000fe20000010000 */
[----:B------:R-:W-:Y:S02]  /*b330*/  F2FP.BF16.PACK_AB R104, R209, R210 ;  /* 0x000000d2d168723e */ /* 0x000fe400000010ff */
[----:B------:R-:W-:Y:S03]  /*b340*/  F2FP.BF16.PACK_AB R105, R172, R173 ;  /* 0x000000adac69723e */ /* 0x000fe600000010ff */
[----:B------:R-:W-:Y:S01]  /*b350*/  F2FP.BF16.PACK_AB R106, R182, R183 ;  /* 0x000000b7b66a723e */ /* 0x000fe200000010ff */
[--C-:B---3--:R-:W-:Y:S01]  /*b360*/  FFMA.FTZ R102, R156, c[0x0][0x2d0], -R3.reuse ;  /* 0x0000b4009c667a23 */ /* 0x108fe20000010803 */
[----:B------:R-:W-:Y:S01]  /*b370*/  F2FP.BF16.PACK_AB R107, R170, R171 ;  /* 0x000000abaa6b723e */ /* 0x000fe200000010ff */
[----:B----4-:R-:W-:Y:S02]  /*b380*/  FADD.FTZ R2, R180, R2 ;  /* 0x00000002b4027221 */ /* 0x010fe40000010000 */
[----:B------:R3:W4:Y:S04]  /*b390*/  MUFU.EX2 R165, R102 ;  /* 0x0000006600a57308 */ /* 0x0007280000000800 */
[C---:B-1----:R-:W-:Y:S08]  /*b3a0*/  HMMA.16816.F32.BF16 R4, R104.reuse, R108, R4 ;  /* 0x0000006c6804723c */ /* 0x042ff00000041804 */
[C---:B------:R-:W-:Y:S01]  /*b3b0*/  HMMA.16816.F32.BF16 R8, R104.reuse, R110, R8 ;  /* 0x0000006e6808723c */ /* 0x040fe20000041808 */
[----:B------:R-:W1:Y:S07]  /*b3c0*/  LDSM.16.MT88.4 R108, [R185+0x4800] ;  /* 0x00480000b96c783b */ /* 0x000e6e0000004200 */
[C---:B------:R-:W-:Y:S04]  /*b3d0*/  HMMA.16816.F32.BF16 R12, R104.reuse, R112, R12 ;  /* 0x00000070680c723c */ /* 0x040fe8000004180c */
[----:B---3--:R-:W-:Y:S02]  /*b3e0*/  FFMA.FTZ R102, R157, c[0x0][0x2d0], -R3 ;  /* 0x0000b4009d667a23 */ /* 0x008fe40000010803 */
[----:B----4-:R-:W-:Y:S02]  /*b3f0*/  FADD.FTZ R0, R165, R0 ;  /* 0x00000000a5007221 */ /* 0x010fe40000010000 */
[C---:B------:R-:W-:Y:S01]  /*b400*/  HMMA.16816.F32.BF16 R16, R104.reuse, R114, R16 ;  /* 0x000000726810723c */ /* 0x040fe20000041810 */
[----:B------:R-:W3:Y:S01]  /*b410*/  LDSM.16.MT88.4 R112, [R186+0x4800] ;  /* 0x00480000ba70783b */ /* 0x000ee20000004200 */
[----:B------:R4:W5:Y:S06]  /*b420*/  MUFU.EX2 R164, R102 ;  /* 0x0000006600a47308 */ /* 0x00096c0000000800 */
[C---:B------:R-:W-:Y:S08]  /*b430*/  HMMA.16816.F32.BF16 R20, R104.reuse, R120, R20 ;  /* 0x000000786814723c */ /* 0x040ff00000041814 */
[C---:B------:R-:W-:Y:S01]  /*b440*/  HMMA.16816.F32.BF16 R24, R104.reuse, R122, R24 ;  /* 0x0000007a6818723c */ /* 0x040fe20000041818 */
[----:B------:R-:W-:Y:S07]  /*b450*/  LDSM.16.MT88.4 R120, [R188+0x4800] ;  /* 0x00480000bc78783b */ /* 0x000fee0000004200 */
[C---:B------:R-:W-:Y:S04]  /*b460*/  HMMA.16816.F32.BF16 R28, R104.reuse, R124, R28 ;  /* 0x0000007c681c723c */ /* 0x040fe8000004181c */
[--C-:B----4-:R-:W-:Y:S02]  /*b470*/  FFMA.FTZ R102, R158, c[0x0][0x2d0], -R103.reuse ;  /* 0x0000b4009e667a23 */ /* 0x110fe40000010867 */
[----:B-----5:R-:W-:Y:S02]  /*b480*/  FADD.FTZ R0, R164, R0 ;  /* 0x00000000a4007221 */ /* 0x020fe40000010000 */
[C---:B------:R-:W-:Y:S01]  /*b490*/  HMMA.16816.F32.BF16 R32, R104.reuse, R126, R32 ;  /* 0x0000007e6820723c */ /* 0x040fe20000041820 */
[----:B------:R-:W-:Y:S01]  /*b4a0*/  LDSM.16.MT88.4 R124, [R186+0x1000] ;  /* 0x00100000ba7c783b */ /* 0x000fe20000004200 */
[----:B------:R4:W5:Y:S06]  /*b4b0*/  MUFU.EX2 R179, R102 ;  /* 0x0000006600b37308 */ /* 0x00096c0000000800 */
[C---:B------:R-:W-:Y:S08]  /*b4c0*/  HMMA.16816.F32.BF16 R36, R104.reuse, R128, R36 ;  /* 0x000000806824723c */ /* 0x040ff00000041824 */
[C---:B------:R-:W-:Y:S01]  /*b4d0*/  HMMA.16816.F32.BF16 R40, R104.reuse, R130, R40 ;  /* 0x000000826828723c */ /* 0x040fe20000041828 */
[----:B------:R-:W-:Y:S07]  /*b4e0*/  LDSM.16.MT88.4 R128, [R188+0x1000] ;  /* 0x00100000bc80783b */ /* 0x000fee0000004200 */
[C---:B------:R-:W-:Y:S04]  /*b4f0*/  HMMA.16816.F32.BF16 R44, R104.reuse, R132, R44 ;  /* 0x00000084682c723c */ /* 0x040fe8000004182c */
[----:B----4-:R-:W-:Y:S02]  /*b500*/  FFMA.FTZ R102, R159, c[0x0][0x2d0], -R103 ;  /* 0x0000b4009f667a23 */ /* 0x010fe40000010867 */
[----:B------:R-:W-:Y:S01]  /*b510*/  LDSM.16.MT88.4 R156, [R185+0x5800] ;  /* 0x00580000b99c783b */ /* 0x000fe20000004200 */
[----:B-----5:R-:W-:Y:S01]  /*b520*/  FADD.FTZ R2, R179, R2 ;  /* 0x00000002b3027221 */ /* 0x020fe20000010000 */
[C---:B------:R-:W-:Y:S01]  /*b530*/  HMMA.16816.F32.BF16 R48, R104.reuse, R134, R48 ;  /* 0x000000866830723c */ /* 0x040fe20000041830 */
[----:B------:R4:W5:Y:S05]  /*b540*/  MUFU.EX2 R178, R102 ;  /* 0x0000006600b27308 */ /* 0x00096a0000000800 */
[----:B------:R-:W-:Y:S02]  /*b550*/  LDSM.16.MT88.4 R132, [R188+0x1800] ;  /* 0x00180000bc84783b */ /* 0x000fe40000004200 */
[C---:B------:R-:W-:Y:S08]  /*b560*/  HMMA.16816.F32.BF16 R52, R104.reuse, R140, R52 ;  /* 0x0000008c6834723c */ /* 0x040ff00000041834 */
[C---:B------:R-:W-:Y:S01]  /*b570*/  HMMA.16816.F32.BF16 R56, R104.reuse, R142, R56 ;  /* 0x0000008e6838723c */ /* 0x040fe20000041838 */
[----:B------:R-:W-:Y:S07]  /*b580*/  LDSM.16.MT88.4 R140, [R185+0x3800] ;  /* 0x00380000b98c783b */ /* 0x000fee0000004200 */
[C---:B--2---:R-:W-:Y:S04]  /*b590*/  HMMA.16816.F32.BF16 R60, R104.reuse, R116, R60 ;  /* 0x00000074683c723c */ /* 0x044fe8000004183c */
[--C-:B----4-:R-:W-:Y:S02]  /*b5a0*/  FFMA.FTZ R102, R160, c[0x0][0x2d0], -R3.reuse ;  /* 0x0000b400a0667a23 */ /* 0x110fe40000010803 */
[----:B-----5:R-:W-:Y:S02]  /*b5b0*/  FADD.FTZ R2, R178, R2 ;  /* 0x00000002b2027221 */ /* 0x020fe40000010000 */
[C---:B------:R-:W-:Y:S01]  /*b5c0*/  HMMA.16816.F32.BF16 R64, R104.reuse, R118, R64 ;  /* 0x000000766840723c */ /* 0x040fe20000041840 */
[----:B------:R-:W2:Y:S01]  /*b5d0*/  LDSM.16.MT88.4 R116, [R189+0x4800] ;  /* 0x00480000bd74783b */ /* 0x000ea20000004200 */
[----:B------:R4:W5:Y:S06]  /*b5e0*/  MUFU.EX2 R163, R102 ;  /* 0x0000006600a37308 */ /* 0x00096c0000000800 */
[C---:B-1----:R-:W-:Y:S08]  /*b5f0*/  HMMA.16816.F32.BF16 R68, R104.reuse, R108, R68 ;  /* 0x0000006c6844723c */ /* 0x042ff00000041844 */
[C---:B------:R-:W-:Y:S01]  /*b600*/  HMMA.16816.F32.BF16 R72, R104.reuse, R110, R72 ;  /* 0x0000006e6848723c */ /* 0x040fe20000041848 */
[----:B------:R-:W1:Y:S07]  /*b610*/  LDSM.16.MT88.4 R108, [R185+0x1000] ;  /* 0x00100000b96c783b */ /* 0x000e6e0000004200 */
[C---:B---3--:R-:W-:Y:S04]  /*b620*/  HMMA.16816.F32.BF16 R76, R104.reuse, R112, R76 ;  /* 0x00000070684c723c */ /* 0x048fe8000004184c */
[----:B----4-:R-:W-:Y:S02]  /*b630*/  FFMA.FTZ R102, R161, c[0x0][0x2d0], -R3 ;  /* 0x0000b400a1667a23 */ /* 0x010fe40000010803 */
[----:B-----5:R-:W-:Y:S02]  /*b640*/  FADD.FTZ R0, R163, R0 ;  /* 0x00000000a3007221 */ /* 0x020fe40000010000 */
[C---:B------:R-:W-:Y:S01]  /*b650*/  HMMA.16816.F32.BF16 R80, R104.reuse, R114, R80 ;  /* 0x000000726850723c */ /* 0x040fe20000041850 */
[----:B------:R-:W3:Y:S01]  /*b660*/  LDSM.16.MT88.4 R112, [R189+0x1000] ;  /* 0x00100000bd70783b */ /* 0x000ee20000004200 */
[----:B------:R4:W5:Y:S06]  /*b670*/  MUFU.EX2 R162, R102 ;  /* 0x0000006600a27308 */ /* 0x00096c0000000800 */
[C---:B--2---:R-:W-:Y:S08]  /*b680*/  HMMA.16816.F32.BF16 R84, R104.reuse, R116, R84 ;  /* 0x000000746854723c */ /* 0x044ff00000041854 */
[C---:B------:R-:W-:Y:S01]  /*b690*/  HMMA.16816.F32.BF16 R88, R104.reuse, R118, R88 ;  /* 0x000000766858723c */ /* 0x040fe20000041858 */
[----:B------:R-:W2:Y:S07]  /*b6a0*/  LDSM.16.MT88.4 R116, [R185+0x3000] ;  /* 0x00300000b974783b */ /* 0x000eae0000004200 */
[C---:B------:R-:W-:Y:S04]  /*b6b0*/  HMMA.16816.F32.BF16 R92, R104.reuse, R120, R92 ;  /* 0x00000078685c723c */ /* 0x040fe8000004185c */
[--C-:B----4-:R-:W-:Y:S04]  /*b6c0*/  FFMA.FTZ R102, R166, c[0x0][0x2d0], -R103.reuse ;  /* 0x0000b400a6667a23 */ /* 0x110fe80000010867 */
[----:B------:R-:W-:Y:S01]  /*b6d0*/  HMMA.16816.F32.BF16 R96, R104, R122, R96 ;  /* 0x0000007a6860723c */ /* 0x000fe20000041860 */
[----:B------:R4:W-:Y:S01]  /*b6e0*/  MUFU.EX2 R169, R102 ;  /* 0x0000006600a97308 */ /* 0x0009e20000000800 */
[----:B------:R-:W2:Y:S05]  /*b6f0*/  LDSM.16.MT88.4 R120, [R186+0x3000] ;  /* 0x00300000ba78783b */ /* 0x000eaa0000004200 */
[----:B------:R-:W-:Y:S02]  /*b700*/  F2FP.BF16.PACK_AB R104, R180, R181 ;  /* 0x000000b5b468723e */ /* 0x000fe400000010ff */
[----:B------:R-:W-:Y:S03]  /*b710*/  F2FP.BF16.PACK_AB R105, R164, R165 ;  /* 0x000000a5a469723e */ /* 0x000fe600000010ff */
[----:B------:R-:W-:Y:S02]  /*b720*/  F2FP.BF16.PACK_AB R106, R178, R179 ;  /* 0x000000b3b26a723e */ /* 0x000fe400000010ff */
[----:B-----5:R-:W-:Y:S07]  /*b730*/  F2FP.BF16.PACK_AB R107, R162, R163 ;  /* 0x000000a3a26b723e */ /* 0x020fee00000010ff */
[C---:B-1----:R-:W-:Y:S03]  /*b740*/  HMMA.16816.F32.BF16 R4, R104.reuse, R108, R4 ;  /* 0x0000006c6804723c */ /* 0x042fe60000041804 */
[----:B----4-:R-:W-:Y:S05]  /*b750*/  FFMA.FTZ R102, R167, c[0x0][0x2d0], -R103 ;  /* 0x0000b400a7667a23 */ /* 0x010fea0000010867 */
[C---:B------:R-:W-:Y:S01]  /*b760*/  HMMA.16816.F32.BF16 R8, R104.reuse, R110, R8 ;  /* 0x0000006e6808723c */ /* 0x040fe20000041808 */
[----:B------:R-:W1:Y:S01]  /*b770*/  LDSM.16.MT88.4 R108, [R189+0x3000] ;  /* 0x00300000bd6c783b */ /* 0x000e620000004200 */
[----:B------:R4:W5:Y:S06]  /*b780*/  MUFU.EX2 R168, R102 ;  /* 0x0000006600a87308 */ /* 0x00096c0000000800 */
[C---:B------:R-:W-:Y:S08]  /*b790*/  HMMA.16816.F32.BF16 R12, R104.reuse, R124, R12 ;  /* 0x0000007c680c723c */ /* 0x040ff0000004180c */
[C---:B------:R-:W-:Y:S01]  /*b7a0*/  HMMA.16816.F32.BF16 R16, R104.reuse, R126, R16 ;  /* 0x0000007e6810723c */ /* 0x040fe20000041810 */
[----:B------:R-:W-:Y:S07]  /*b7b0*/  LDSM.16.MT88.4 R124, [R189+0x1800] ;  /* 0x00180000bd7c783b */ /* 0x000fee0000004200 */
[C---:B---3--:R-:W-:Y:S04]  /*b7c0*/  HMMA.16816.F32.BF16 R20, R104.reuse, R112, R20 ;  /* 0x000000706814723c */ /* 0x048fe80000041814 */
[--C-:B----4-:R-:W-:Y:S04]  /*b7d0*/  FFMA.FTZ R102, R215, c[0x0][0x2d0], -R3.reuse ;  /* 0x0000b400d7667a23 */ /* 0x110fe80000010803 */
[C---:B------:R-:W-:Y:S01]  /*b7e0*/  HMMA.16816.F32.BF16 R24, R104.reuse, R114, R24 ;  /* 0x000000726818723c */ /* 0x040fe20000041818 */
[----:B------:R3:W-:Y:S01]  /*b7f0*/  MUFU.EX2 R161, R102 ;  /* 0x0000006600a17308 */ /* 0x0007e20000000800 */
[----:B------:R-:W4:Y:S06]  /*b800*/  LDSM.16.MT88.4 R112, [R188+0x3000] ;  /* 0x00300000bc70783b */ /* 0x000f2c0000004200 */
[C---:B------:R-:W-:Y:S08]  /*b810*/  HMMA.16816.F32.BF16 R28, R104.reuse, R128, R28 ;  /* 0x00000080681c723c */ /* 0x040ff0000004181c */
[C---:B------:R-:W-:Y:S08]  /*b820*/  HMMA.16816.F32.BF16 R32, R104.reuse, R130, R32 ;  /* 0x000000826820723c */ /* 0x040ff00000041820 */
[C---:B--2---:R-:W-:Y:S04]  /*b830*/  HMMA.16816.F32.BF16 R36, R104.reuse, R116, R36 ;  /* 0x000000746824723c */ /* 0x044fe80000041824 */
[----:B---3--:R-:W-:Y:S04]  /*b840*/  FFMA.FTZ R102, R216, c[0x0][0x2d0], -R3 ;  /* 0x0000b400d8667a23 */ /* 0x008fe80000010803 */
[C---:B------:R-:W-:Y:S01]  /*b850*/  HMMA.16816.F32.BF16 R40, R104.reuse, R118, R40 ;  /* 0x000000766828723c */ /* 0x040fe20000041828 */
[----:B------:R2:W3:Y:S01]  /*b860*/  MUFU.EX2 R160, R102 ;  /* 0x0000006600a07308 */ /* 0x0004e20000000800 */
[----:B------:R-:W3:Y:S06]  /*b870*/  LDSM.16.MT88.4 R116, [R185+0x5000] ;  /* 0x00500000b974783b */ /* 0x000eec0000004200 */
[C---:B------:R-:W-:Y:S08]  /*b880*/  HMMA.16816.F32.BF16 R44, R104.reuse, R120, R44 ;  /* 0x00000078682c723c */ /* 0x040ff0000004182c */
[C---:B------:R-:W-:Y:S01]  /*b890*/  HMMA.16816.F32.BF16 R48, R104.reuse, R122, R48 ;  /* 0x0000007a6830723c */ /* 0x040fe20000041830 */
[----:B------:R-:W5:Y:S07]  /*b8a0*/  LDSM.16.MT88.4 R120, [R186+0x5000] ;  /* 0x00500000ba78783b */ /* 0x000f6e0000004200 */
[C---:B-1----:R-:W-:Y:S04]  /*b8b0*/  HMMA.16816.F32.BF16 R52, R104.reuse, R108, R52 ;  /* 0x0000006c6834723c */ /* 0x042fe80000041834 */
[--C-:B--2---:R-:W-:Y:S04]  /*b8c0*/  FFMA.FTZ R102, R217, c[0x0][0x2d0], -R103.reuse ;  /* 0x0000b400d9667a23 */ /* 0x104fe80000010867 */
[C---:B------:R-:W-:Y:S01]  /*b8d0*/  HMMA.16816.F32.BF16 R56, R104.reuse, R110, R56 ;  /* 0x0000006e6838723c */ /* 0x040fe20000041838 */
[----:B------:R1:W-:Y:S01]  /*b8e0*/  MUFU.EX2 R167, R102 ;  /* 0x0000006600a77308 */ /* 0x0003e20000000800 */
[----:B------:R-:W2:Y:S06]  /*b8f0*/  LDSM.16.MT88.4 R108, [R189+0x5000] ;  /* 0x00500000bd6c783b */ /* 0x000eac0000004200 */
[C---:B----4-:R-:W-:Y:S08]  /*b900*/  HMMA.16816.F32.BF16 R60, R104.reuse, R112, R60 ;  /* 0x00000070683c723c */ /* 0x050ff0000004183c */
[C---:B------:R-:W-:Y:S01]  /*b910*/  HMMA.16816.F32.BF16 R64, R104.reuse, R114, R64 ;  /* 0x000000726840723c */ /* 0x040fe20000041840 */
[----:B------:R-:W4:Y:S07]  /*b920*/  LDSM.16.MT88.4 R112, [R188+0x5000] ;  /* 0x00500000bc70783b */ /* 0x000f2e0000004200 */
[C---:B---3--:R-:W-:Y:S04]  /*b930*/  HMMA.16816.F32.BF16 R68, R104.reuse, R116, R68 ;  /* 0x000000746844723c */ /* 0x048fe80000041844 */
[----:B-1----:R-:W-:Y:S04]  /*b940*/  FFMA.FTZ R102, R218, c[0x0][0x2d0], -R103 ;  /* 0x0000b400da667a23 */ /* 0x002fe80000010867 */
[C---:B------:R-:W-:Y:S01]  /*b950*/  HMMA.16816.F32.BF16 R72, R104.reuse, R118, R72 ;  /* 0x000000766848723c */ /* 0x040fe20000041848 */
[----:B------:R1:W3:Y:S01]  /*b960*/  MUFU.EX2 R166, R102 ;  /* 0x0000006600a67308 */ /* 0x0002e20000000800 */
[----:B------:R-:W4:Y:S06]  /*b970*/  LDSM.16.MT88.4 R116, [R185+0x1800] ;  /* 0x00180000b974783b */ /* 0x000f2c0000004200 */
[C---:B-----5:R-:W-:Y:S08]  /*b980*/  HMMA.16816.F32.BF16 R76, R104.reuse, R120, R76 ;  /* 0x00000078684c723c */ /* 0x060ff0000004184c */
[C---:B------:R-:W-:Y:S01]  /*b990*/  HMMA.16816.F32.BF16 R80, R104.reuse, R122, R80 ;  /* 0x0000007a6850723c */ /* 0x040fe20000041850 */
[----:B------:R-:W5:Y:S07]  /*b9a0*/  LDSM.16.MT88.4 R120, [R186+0x1800] ;  /* 0x00180000ba78783b */ /* 0x000f6e0000004200 */
[C---:B--2---:R-:W-:Y:S04]  /*b9b0*/  HMMA.16816.F32.BF16 R84, R104.reuse, R108, R84 ;  /* 0x0000006c6854723c */ /* 0x044fe80000041854 */
[--C-:B-1----:R-:W-:Y:S01]  /*b9c0*/  FFMA.FTZ R102, R136, c[0x0][0x2d0], -R3.reuse ;  /* 0x0000b40088667a23 */ /* 0x102fe20000010803 */
[----:B------:R-:W-:Y:S01]  /*b9d0*/  F2FP.BF16.PACK_AB R136, R168, R169 ;  /* 0x000000a9a888723e */ /* 0x000fe200000010ff */
[----:B------:R-:W-:Y:S01]  /*b9e0*/  FFMA.FTZ R3, R137, c[0x0][0x2d0], -R3 ;  /* 0x0000b40089037a23 */ /* 0x000fe20000010803 */
[----:B------:R-:W-:Y:S01]  /*b9f0*/  F2FP.BF16.PACK_AB R137, R160, R161 ;  /* 0x000000a1a089723e */ /* 0x000fe200000010ff */
[C---:B------:R-:W-:Y:S01]  /*ba00*/  HMMA.16816.F32.BF16 R88, R104.reuse, R110, R88 ;  /* 0x0000006e6858723c */ /* 0x040fe20000041858 */
[----:B------:R-:W-:Y:S03]  /*ba10*/  MUFU.EX2 R103, R102 ;  /* 0x0000006600677308 */ /* 0x000fe60000000800 */
[----:B---3--:R-:W-:Y:S04]  /*ba20*/  F2FP.BF16.PACK_AB R138, R166, R167 ;  /* 0x000000a7a68a723e */ /* 0x008fe800000010ff */
[C---:B----4-:R-:W-:Y:S03]  /*ba30*/  HMMA.16816.F32.BF16 R92, R104.reuse, R112, R92 ;  /* 0x00000070685c723c */ /* 0x050fe6000004185c */
[----:B------:R-:W1:Y:S05]  /*ba40*/  MUFU.EX2 R102, R3 ;  /* 0x0000000300667308 */ /* 0x000e6a0000000800 */
[----:B------:R-:W-:Y:S04]  /*ba50*/  HMMA.16816.F32.BF16 R96, R104, R114, R96 ;  /* 0x000000726860723c */ /* 0x000fe80000041860 */
[----:B-1----:R-:W-:Y:S01]  /*ba60*/  F2FP.BF16.PACK_AB R139, R102, R103 ;  /* 0x00000067668b723e */ /* 0x002fe200000010ff */
[----:B------:R-:W-:Y:S02]  /*ba70*/  FADD.FTZ R3, R162, R0 ;  /* 0x00000000a2037221 */ /* 0x000fe40000010000 */
[----:B------:R-:W-:Y:S02]  /*ba80*/  FADD.FTZ R0, R169, R2 ;  /* 0x00000002a9007221 */ /* 0x000fe40000010000 */
[----:B------:R-:W-:Y:S02]  /*ba90*/  FADD.FTZ R3, R161, R3 ;  /* 0x00000003a1037221 */ /* 0x000fe40000010000 */
[C---:B------:R-:W-:Y:S01]  /*baa0*/  HMMA.16816.F32.BF16 R104, R136.reuse, R116, R4 ;  /* 0x000000748868723c */ /* 0x040fe20000041804 */
[----:B------:R-:W1:Y:S04]  /*bab0*/  LDSM.16.MT88.4 R4, [R186+0x5800] ;  /* 0x00580000ba04783b */ /* 0x000e680000004200 */
[----:B------:R-:W-:Y:S02]  /*bac0*/  FADD.FTZ R0, R168, R0 ;  /* 0x00000000a8007221 */ /* 0x000fe40000010000 */
[----:B------:R-:W-:Y:S01]  /*bad0*/  FADD.FTZ R3, R160, R3 ;  /* 0x00000003a0037221 */ /* 0x000fe20000010000 */
[C---:B------:R-:W-:Y:S01]  /*bae0*/  HMMA.16816.F32.BF16 R108, R136.reuse, R118, R8 ;  /* 0x00000076886c723c */ /* 0x040fe20000041808 */
[----:B------:R-:W2:Y:S03]  /*baf0*/  LDSM.16.MT88.4 R8, [R189+0x5800] ;  /* 0x00580000bd08783b */ /* 0x000ea60000004200 */
[----:B------:R-:W-:Y:S02]  /*bb00*/  FADD.FTZ R2, R167, R0 ;  /* 0x00000000a7027221 */ /* 0x000fe40000010000 */
[----:B------:R-:W-:Y:S01]  /*bb10*/  FADD.FTZ R0, R103, R3 ;  /* 0x0000000367007221 */ /* 0x000fe20000010000 */
[----:B------:R-:W-:Y:S01]  /*bb20*/  MOV R103, R100 ;  /* 0x0000006400677202 */ /* 0x000fe20000000f00 */
[C---:B-----5:R-:W-:Y:S01]  /*bb30*/  HMMA.16816.F32.BF16 R112, R136.reuse, R120, R12 ;  /* 0x000000788870723c */ /* 0x060fe2000004180c */
[----:B------:R-:W3:Y:S03]  /*bb40*/  LDSM.16.MT88.4 R12, [R188+0x5800] ;  /* 0x00580000bc0c783b */ /* 0x000ee60000004200 */
        /* <DEDUP_REMOVED lines=23> */
[----:B------:R-:W-:Y:S01]  /*bcc0*/  HMMA.16816.F32.BF16 R96, R136, R14, R96 ;  /* 0x0000000e8860723c */ /* 0x000fe20000041860 */
[----:B------:R-:W-:-:S07]  /*bcd0*/  @P0 BRA `(.L_x_899) ;  /* 0xffffd2b000000947 */ /* 0x000fce000383ffff */
.L_x_898:
[----:B------:R-:W-:Y:S07]  /*bce0*/  @!UPT UIADD3 URZ, URZ, URZ, URZ ;  /* 0x0000003f3f3ff290 */ /* 0x000fee000fffe03f */
[----:B------:R-:W-:Y:S02]  /*bcf0*/  MOV R7, 0x1f ;  /* 0x0000001f00077802 */ /* 0x000fe40000000f00 */
[----:B------:R-:W-:Y:S01]  /*bd00*/  MOV R6, 0xffffffff ;  /* 0xffffffff00067802 */ /* 0x000fe20000000f00 */
[----:B------:R-:W-:Y:S06]  /*bd10*/  BRA.DIV ~URZ, `(.L_x_900) ;  /* 0x000054627f007947 */ /* 0x000fec000b800000 */
[----:B------:R1:W2:Y:S02]  /*bd20*/  SHFL.BFLY PT, R0, R226, 0x2, 0x1f ;  /* 0x0c401f00e2007f89 */ /* 0x0002a400000e0000 */
.L_x_973:
[----:B--2---:R-:W-:Y:S01]  /*bd30*/  FADD.FTZ R0, R0, R226 ;  /* 0x000000e200007221 */ /* 0x004fe20000010000 */
[----:B------:R-:W-:Y:S05]  /*bd40*/  BRA.DIV ~URZ, `(.L_x_901) ;  /* 0x000054927f007947 */ /* 0x000fea000b800000 */
[----:B------:R-:W2:Y:S04]  /*bd50*/  SHFL.BFLY PT, R2, R227, 0x2, 0x1f ;  /* 0x0c401f00e3027f89 */ /* 0x000ea800000e0000 */
[----:B------:R-:W3:Y:S01]  /*bd60*/  SHFL.BFLY PT, R5, R0, 0x1, 0x1f ;  /* 0x0c201f0000057f89 */ /* 0x000ee200000e0000 */
[----:B--2---:R-:W-:-:S02]  /*bd70*/  FADD.FTZ R4, R2, R227 ;  /* 0x000000e302047221 */ /* 0x004fc40000010000 */
[----:B---3--:R-:W-:-:S03]  /*bd80*/  FADD.FTZ R0, R0, R5 ;  /* 0x0000000500007221 */ /* 0x008fc60000010000 */
[----:B------:R2:W3:Y:S04]  /*bd90*/  SHFL.BFLY PT, R3, R4, 0x1, 0x1f ;  /* 0x0c201f0004037f89 */ /* 0x0004e800000e0000 */
.L_x_974:
[----:B------:R-:W-:Y:S01]  /*bda0*/  FSETP.NE.FTZ.AND P1, PT, R0, RZ, PT ;  /* 0x000000ff0000720b */ /* 0x000fe20003f35000 */
[----:B---3--:R-:W-:Y:S01]  /*bdb0*/  FADD.FTZ R3, R3, R4 ;  /* 0x0000000403037221 */ /* 0x008fe20000010000 */
[----:B------:R-:W-:Y:S02]  /*bdc0*/  MOV R2, RZ ;  /* 0x000000ff00027202 */ /* 0x000fe40000000f00 */
[----:B------:R-:W-:Y:S02]  /*bdd0*/  MOV R21, 0xff800000 ;  /* 0xff80000000157802 */ /* 0x000fe40000000f00 */
[----:B------:R-:W-:Y:S02]  /*bde0*/  FSETP.NE.FTZ.AND P0, PT, R3, RZ, PT ;  /* 0x000000ff0300720b */ /* 0x000fe40003f15000 */
[----:B------:R-:W-:-:S05]  /*bdf0*/  MOV R20, 0xff800000 ;  /* 0xff80000000147802 */ /* 0x000fca0000000f00 */
[----:B------:R-:W3:Y:S01]  /*be00*/  @P1 MUFU.RCP R2, R0 ;  /* 0x0000000000021308 */ /* 0x000ee20000001000 */
[----:B--2---:R-:W-:-:S05]  /*be10*/  @P1 MOV R4, 0x3f317218 ;  /* 0x3f31721800041802 */ /* 0x004fca0000000f00 */
[----:B------:R-:W-:Y:S02]  /*be20*/  @P1 FMUL.FTZ R4, R4, c[0x0][0x2d0] ;  /* 0x0000b40004041a20 */ /* 0x000fe40000410000 */
[----:B------:R2:W4:Y:S01]  /*be30*/  @P1 MUFU.LG2 R5, R0 ;  /* 0x0000000000051308 */ /* 0x0005220000000c00 */
[C---:B---3--:R-:W-:Y:S02]  /*be40*/  FMUL.FTZ R144, R2.reuse, R104 ;  /* 0x0000006802907220 */ /* 0x048fe40000410000 */
[C---:B------:R-:W-:Y:S02]  /*be50*/  FMUL.FTZ R145, R2.reuse, R105 ;  /* 0x0000006902917220 */ /* 0x040fe40000410000 */
[C---:B------:R-:W-:Y:S02]  /*be60*/  FMUL.FTZ R102, R2.reuse, R108 ;  /* 0x0000006c02667220 */ /* 0x040fe40000410000 */
[C---:B------:R-:W-:Y:S01]  /*be70*/  FMUL.FTZ R103, R2.reuse, R109 ;  /* 0x0000006d02677220 */ /* 0x040fe20000410000 */
[----:B--2---:R-:W-:Y:S01]  /*be80*/  MOV R0, RZ ;  /* 0x000000ff00007202 */ /* 0x004fe20000000f00 */
[----:B------:R-:W-:-:S02]  /*be90*/  FMUL.FTZ R146, R2, R68 ;  /* 0x0000004402927220 */ /* 0x000fc40000410000 */
[C---:B------:R-:W-:Y:S02]  /*bea0*/  FMUL.FTZ R147, R2.reuse, R69 ;  /* 0x0000004502937220 */ /* 0x040fe40000410000 */
[C---:B------:R-:W-:Y:S01]  /*beb0*/  FMUL.FTZ R104, R2.reuse, R112 ;  /* 0x0000007002687220 */ /* 0x040fe20000410000 */
[----:B------:R-:W2:Y:S01]  /*bec0*/  @P0 MUFU.RCP R0, R3 ;  /* 0x0000000300000308 */ /* 0x000ea20000001000 */
        /* <DEDUP_REMOVED lines=41> */
[----:B------:R3:W5:Y:S01]  /*c160*/  @P0 MUFU.LG2 R2, R3 ;  /* 0x0000000300020308 */ /* 0x0007620000000c00 */
[----:B----4-:R-:W-:Y:S02]  /*c170*/  @P1 FMUL.FTZ R5, R5, 0.69314718246459960938 ;  /* 0x3f31721805051820 */ /* 0x010fe40000410000 */
[----:B--2---:R-:W-:Y:S02]  /*c180*/  FMUL.FTZ R92, R0, R122 ;  /* 0x0000007a005c7220 */ /* 0x004fe40000410000 */
[----:B------:R-:W-:Y:S01]  /*c190*/  @P1 FFMA.FTZ R21, R4, R101, R5 ;  /* 0x0000006504151223 */ /* 0x000fe20000010005 */
[----:B------:R-:W-:Y:S01]  /*c1a0*/  MOV R4, 0x1 ;  /* 0x0000000100047802 */ /* 0x000fe20000000f00 */
[C---:B------:R-:W-:Y:S02]  /*c1b0*/  FMUL.FTZ R93, R0.reuse, R123 ;  /* 0x0000007b005d7220 */ /* 0x040fe40000410000 */
[----:B------:R-:W-:-:S02]  /*c1c0*/  FMUL.FTZ R160, R0, R106 ;  /* 0x0000006a00a07220 */ /* 0x000fc40000410000 */
[C---:B------:R-:W-:Y:S02]  /*c1d0*/  FMUL.FTZ R161, R0.reuse, R107 ;  /* 0x0000006b00a17220 */ /* 0x040fe40000410000 */
[C---:B------:R-:W-:Y:S02]  /*c1e0*/  FMUL.FTZ R84, R0.reuse, R126 ;  /* 0x0000007e00547220 */ /* 0x040fe40000410000 */
[C---:B------:R-:W-:Y:S01]  /*c1f0*/  FMUL.FTZ R85, R0.reuse, R127 ;  /* 0x0000007f00557220 */ /* 0x040fe20000410000 */
[----:B---3--:R-:W-:Y:S01]  /*c200*/  @P0 MOV R3, 0x3f317218 ;  /* 0x3f31721800030802 */ /* 0x008fe20000000f00 */
[C---:B------:R-:W-:Y:S02]  /*c210*/  FMUL.FTZ R122, R0.reuse, R66 ;  /* 0x00000042007a7220 */ /* 0x040fe40000410000 */
[----:B------:R-:W-:Y:S02]  /*c220*/  FMUL.FTZ R123, R0, R67 ;  /* 0x00000043007b7220 */ /* 0x000fe40000410000 */
[----:B-----5:R-:W-:-:S02]  /*c230*/  @P0 FMUL.FTZ R2, R2, 0.69314718246459960938 ;  /* 0x3f31721802020820 */ /* 0x020fc40000410000 */
        /* <DEDUP_REMOVED lines=43> */
.L_x_881:
        /* <DEDUP_REMOVED lines=17> */
.L_x_903:
[----:B------:R-:W-:Y:S05]  /*c600*/  BSYNC B0 ;  /* 0x0000000000007941 */ /* 0x000fea0003800000 */
.L_x_902:
        /* <DEDUP_REMOVED lines=18> */
[----:B------:R-:W-:Y:S01]  /*c730*/  F2FP.BF16.PACK_AB R4, R153, R152 ;  /* 0x000000989904723e */ /* 0x000fe200000010ff */
        /* <DEDUP_REMOVED lines=67> */
[----:B----4-:R-:W2:Y:S01]  /*cb70*/  LDL R8, [R1+0xc] ;  /* 0x00000c0001087983 */ /* 0x010ea20000100800 */
[----:B------:R-:W-:-:S03]  /*cb80*/  F2FP.BF16.PACK_AB R2, R71, R70 ;  /* 0x000000464702723e */ /* 0x000fc600000010ff */
[----:B------:R1:W-:Y:S04]  /*cb90*/  STS [R12+0x8000], R0 ;  /* 0x008000000c007388 */ /* 0x0003e80000000800 */
[----:B------:R3:W-:Y:S04]  /*cba0*/  STS [R12+0x8400], R4 ;  /* 0x008400040c007388 */ /* 0x0007e80000000800 */
[----:B------:R4:W-:Y:S04]  /*cbb0*/  STS [R9+0x8000], R3 ;  /* 0x0080000309007388 */ /* 0x0009e80000000800 */
[----:B------:R4:W-:Y:S01]  /*cbc0*/  STS [R9+0x8400], R2 ;  /* 0x0084000209007388 */ /* 0x0009e20000000800 */
[----:B-1----:R-:W-:-:S02]  /*cbd0*/  F2FP.BF16.PACK_AB R0, R77, R76 ;  /* 0x0000004c4d00723e */ /* 0x002fc400000010ff */
[----:B---3--:R-:W-:-:S03]  /*cbe0*/  F2FP.BF16.PACK_AB R4, R83, R82 ;  /* 0x000000525304723e */ /* 0x008fc600000010ff */
[----:B------:R1:W-:Y:S01]  /*cbf0*/  STS [R11+0x8000], R0 ;  /* 0x008000000b007388 */ /* 0x0003e20000000800 */
[----:B----4-:R-:W-:-:S03]  /*cc00*/  F2FP.BF16.PACK_AB R3, R149, R148 ;  /* 0x000000949503723e */ /* 0x010fc600000010ff */
[----:B------:R3:W-:Y:S01]  /*cc10*/  STS [R11+0x8400], R4 ;  /* 0x008400040b007388 */ /* 0x0007e20000000800 */
[----:B------:R-:W-:-:S03]  /*cc20*/  F2FP.BF16.PACK_AB R2, R79, R78 ;  /* 0x0000004e4f02723e */ /* 0x000fc600000010ff */
[----:B------:R4:W-:Y:S04]  /*cc30*/  STS [R7+0x8000], R3 ;  /* 0x0080000307007388 */ /* 0x0009e80000000800 */
[----:B------:R4:W-:Y:S01]  /*cc40*/  STS [R7+0x8400], R2 ;  /* 0x0084000207007388 */ /* 0x0009e20000000800 */
[----:B------:R-:W-:Y:S02]  /*cc50*/  ISETP.NE.U32.AND P2, PT, RZ, c[0x0][0x508], PT ;  /* 0x00014200ff007a0c */ /* 0x000fe40003f45070 */
[----:B------:R-:W-:Y:S01]  /*cc60*/  ISETP.NE.U32.AND P1, PT, RZ, c[0x0][0x500], PT ;  /* 0x00014000ff007a0c */ /* 0x000fe20003f25070 */
[----:B------:R-:W2:Y:S01]  /*cc70*/  LDL.LU R9, [R1+0x18] ;  /* 0x0000180001097983 */ /* 0x000ea20000300800 */
[----:B------:R-:W-:Y:S01]  /*cc80*/  ISETP.NE.AND.EX P2, PT, RZ, c[0x0][0x50c], PT, P2 ;  /* 0x00014300ff007a0c */ /* 0x000fe20003f45320 */
[----:B------:R-:W-:Y:S01]  /*cc90*/  IMAD.MOV.U32 R12, RZ, RZ, c[0x0][0x388] ;  /* 0x0000e200ff0c7624 */ /* 0x000fe200078e00ff */
[----:B------:R-:W-:-:S02]  /*cca0*/  ISETP.NE.AND.EX P1, PT, RZ, c[0x0][0x504], PT, P1 ;  /* 0x00014100ff007a0c */ /* 0x000fc40003f25310 */
[----:B-1----:R-:W-:-:S05]  /*ccb0*/  F2FP.BF16.PACK_AB R0, R89, R88 ;  /* 0x000000585900723e */ /* 0x002fca00000010ff */
[----:B------:R1:W-:Y:S04]  /*ccc0*/  STS [R6+0x8000], R0 ;  /* 0x0080000006007388 */ /* 0x0003e80000000800 */
[----:B---3--:R-:W-:Y:S02]  /*ccd0*/  @P2 LEA R4, P0, R243, c[0x0][0x508], 0x2 ;  /* 0x00014200f3042a11 */ /* 0x008fe400078010ff */
[----:B----4-:R-:W-:Y:S02]  /*cce0*/  F2FP.BF16.PACK_AB R3, R75, R74 ;  /* 0x0000004a4b03723e */ /* 0x010fe400000010ff */
[----:B------:R-:W-:-:S03]  /*ccf0*/  F2FP.BF16.PACK_AB R2, R81, R80 ;  /* 0x000000505102723e */ /* 0x000fc600000010ff */
[----:B------:R3:W-:Y:S04]  /*cd00*/  STS [R6+0x8400], R3 ;  /* 0x0084000306007388 */ /* 0x0007e80000000800 */
[----:B------:R4:W-:Y:S01]  /*cd10*/  STS [R5+0x8000], R2 ;  /* 0x0080000205007388 */ /* 0x0009e20000000800 */
[----:B-1----:R-:W-:-:S05]  /*cd20*/  F2FP.BF16.PACK_AB R0, R63, R62 ;  /* 0x0000003e3f00723e */ /* 0x002fca00000010ff */
[----:B------:R1:W-:Y:S01]  /*cd30*/  STS [R5+0x8400], R0 ;  /* 0x0084000005007388 */ /* 0x0003e20000000800 */
[----:B---3--:R-:W-:Y:S01]  /*cd40*/  F2FP.BF16.PACK_AB R3, R57, R56 ;  /* 0x000000383903723e */ /* 0x008fe200000010ff */
[----:B------:R-:W-:Y:S02]  /*cd50*/  IMAD.MOV.U32 R6, RZ, RZ, 0x4 ;  /* 0x00000004ff067424 */ /* 0x000fe400078e00ff */
[----:B----4-:R-:W-:Y:S02]  /*cd60*/  IMAD.MOV.U32 R2, RZ, RZ, RZ ;  /* 0x000000ffff027224 */ /* 0x010fe400078e00ff */
[----:B------:R-:W-:Y:S01]  /*cd70*/  STS [R10+0x8000], R3 ;  /* 0x008000030a007388 */ /* 0x000fe20000000800 */
[----:B------:R-:W-:Y:S01]  /*cd80*/  IMAD.WIDE R6, R243, R6, c[0x0][0x500] ;  /* 0x00014000f3067625 */ /* 0x000fe200078e0206 */
[----:B-1----:R-:W-:-:S05]  /*cd90*/  F2FP.BF16.PACK_AB R0, R59, R58 ;  /* 0x0000003a3b00723e */ /* 0x002fca00000010ff */
[----:B------:R1:W-:Y:S04]  /*cda0*/  STS [R10+0x8400], R0 ;  /* 0x008400000a007388 */ /* 0x0003e80000000800 */
[----:B------:R-:W-:Y:S06]  /*cdb0*/  BAR.SYNC.DEFER_BLOCKING 0x1, 0x100 ;  /* 0x0044000000007b1d */ /* 0x000fec0000010000 */
[----:B------:R3:W5:Y:S01]  /*cdc0*/  @P1 LDG.E R2, [R6.64] ;  /* 0x0000000606021981 */ /* 0x000762000c1e1900 */
[----:B--2---:R-:W-:-:S05]  /*cdd0*/  @P2 LEA.HI.X R5, R243, c[0x0][0x50c], R8, 0x2, P0 ;  /* 0x00014300f3052a11 */ /* 0x004fca00000f1408 */
[----:B------:R3:W5:Y:S01]  /*cde0*/  @P2 LDG.E R12, [R4.64] ;  /* 0x00000006040c2981 */ /* 0x000762000c1e1900 */
[----:B------:R-:W-:-:S04]  /*cdf0*/  ISETP.NE.AND P0, PT, R9, RZ, PT ;  /* 0x000000ff0900720c */ /* 0x000fc80003f05270 */
[----:B-1----:R-:W-:Y:S01]  /*ce00*/  SEL R0, R9, c[0x0][0x3d4], P0 ;  /* 0x0000f50009007a07 */ /* 0x002fe20000000000 */
[----:B------:R-:W-:Y:S05]  /*ce10*/  @P2 BRA `(.L_x_906) ;  /* 0x0000004000002947 */ /* 0x000fea0003800000 */
[----:B---3--:R-:W-:Y:S05]  /*ce20*/  @!P1 BRA `(.L_x_906) ;  /* 0x0000003000009947 */ /* 0x008fea0003800000 */
[----:B-----5:R1:W2:Y:S04]  /*ce30*/  LDG.E R12, [R6.64] ;  /* 0x00000006060c7981 */ /* 0x0202a8000c1e1900 */
[----:B-1----:R-:W2:Y:S02]  /*ce40*/  LDG.E R6, [R6.64+0x4] ;  /* 0x0000040606067981 */ /* 0x002ea4000c1e1900 */
[----:B--2---:R-:W-:Y:S02]  /*ce50*/  IADD3 R12, -R12, R6, RZ ;  /* 0x000000060c0c7210 */ /* 0x004fe40007ffe1ff */
.L_x_906:
[----:B---3--:R-:W2:Y:S04]  /*ce60*/  LDL R3, [R1+0x4] ;  /* 0x0000040001037983 */ /* 0x008ea80000100800 */
[----:B------:R-:W3:Y:S04]  /*ce70*/  LDL R22, [R1] ;  /* 0x0000000001167983 */ /* 0x000ee80000100800 */
[----:B------:R-:W4:Y:S04]  /*ce80*/  LDL R13, [R1+0x1c] ;  /* 0x00001c00010d7983 */ /* 0x000f280000100800 */
[----:B------:R-:W4:Y:S01]  /*ce90*/  LDL R23, [R1+0x48] ;  /* 0x0000480001177983 */ /* 0x000f220000100800 */
[----:B------:R-:W-:Y:S01]  /*cea0*/  IMAD.MOV.U32 R10, RZ, RZ, 0x368 ;  /* 0x00000368ff0a7424 */ /* 0x000fe200078e00ff */
[----:B------:R-:W-:-:S04]  /*ceb0*/  ISETP.GT.AND P3, PT, R0, 0x1, PT ;  /* 0x000000010000780c */ /* 0x000fc80003f64270 */
[----:B------:R-:W-:-:S04]  /*cec0*/  SEL R10, R10, 0x328, P3 ;  /* 0x000003280a0a7807 */ /* 0x000fc80001800000 */
[----:B------:R-:W1:Y:S08]  /*ced0*/  LDC.64 R6, c[0x0][R10+0x170] ;  /* 0x00005c000a067b82 */ /* 0x000e700000000a00 */
[----:B------:R-:W3:Y:S08]  /*cee0*/  LDC.64 R14, c[0x0][R10+0x168] ;  /* 0x00005a000a0e7b82 */ /* 0x000ef00000000a00 */
[----:B------:R1:W2:Y:S08]  /*cef0*/  LDC.64 R18, c[0x0][R10+0x178] ;  /* 0x00005e000a127b82 */ /* 0x0002b00000000a00 */
[----:B------:R1:W2:Y:S01]  /*cf00*/  LDC.64 R16, c[0x0][R10+0x160] ;  /* 0x000058000a107b82 */ /* 0x0002a20000000a00 */
[----:B------:R-:W-:Y:S01]  /*cf10*/  ISETP.NE.U32.AND P0, PT, RZ, c[0x0][0x500], PT ;  /* 0x00014000ff007a0c */ /* 0x000fe20003f05070 */
[----:B------:R-:W-:-:S03]  /*cf20*/  IMAD.MOV.U32 R0, RZ, RZ, c[0x0][0x4e8] ;  /* 0x00013a00ff007624 */ /* 0x000fc600078e00ff */
[----:B------:R-:W-:Y:S02]  /*cf30*/  ISETP.NE.AND.EX P0, PT, RZ, c[0x0][0x504], PT, P0 ;  /* 0x00014100ff007a0c */ /* 0x000fe40003f05300 */
[----:B------:R-:W-:Y:S02]  /*cf40*/  ISETP.NE.AND P2, PT, R0, 0x1, PT ;  /* 0x000000010000780c */ /* 0x000fe40003f45270 */
[----:B------:R-:W-:Y:S02]  /*cf50*/  SEL R0, R243, RZ, !P0 ;  /* 0x000000fff3007207 */ /* 0x000fe40004000000 */
[----:B------:R-:W-:Y:S01]  /*cf60*/  SEL R5, R8, RZ, !P0 ;  /* 0x000000ff08057207 */ /* 0x000fe20004000000 */
[----:B------:R-:W2:Y:S02]  /*cf70*/  S2R R24, SR_TID.X ;  /* 0x0000000000187919 */ /* 0x000ea40000002100 */
[----:B-1----:R-:W-:-:S04]  /*cf80*/  IMAD R4, R7, R0, RZ ;  /* 0x0000000007047224 */ /* 0x002fc800078e02ff */
[C---:B------:R-:W-:Y:S02]  /*cf90*/  IMAD R11, R6.reuse, R5, R4 ;  /* 0x00000005060b7224 */ /* 0x040fe400078e0204 */
[----:B------:R-:W-:-:S04]  /*cfa0*/  IMAD.WIDE.U32 R6, R6, R0, RZ ;  /* 0x0000000006067225 */ /* 0x000fc800078e00ff */
[----:B--2---:R-:W-:-:S04]  /*cfb0*/  IMAD.IADD R3, R3, 0x1, R233 ;  /* 0x0000000103037824 */ /* 0x004fc800078e02e9 */
[----:B------:R-:W-:-:S04]  /*cfc0*/  @P2 IMAD.HI.U32 R5, R3, c[0x0][0x4ec], RZ ;  /* 0x00013b0003052a27 */ /* 0x000fc800078e00ff */
[----:B------:R-:W-:Y:S01]  /*cfd0*/  IMAD.MOV.U32 R4, RZ, RZ, R3 ;  /* 0x000000ffff047224 */ /* 0x000fe200078e0003 */
[----:B------:R-:W-:Y:S01]  /*cfe0*/  @P2 SHF.R.U32.HI R4, RZ, c[0x0][0x4f0], R5 ;  /* 0x00013c00ff042a19 */ /* 0x000fe20000011605 */
[----:B---3--:R-:W-:Y:S01]  /*cff0*/  IMAD.WIDE.U32 R8, R14, R22, RZ ;  /* 0x000000160e087225 */ /* 0x008fe200078e00ff */
[----:B----4-:R-:W-:-:S03]  /*d000*/  SEL R5, R13, RZ, P3 ;  /* 0x000000ff0d057207 */ /* 0x010fc60001800000 */
[----:B------:R-:W-:Y:S02]  /*d010*/  IMAD R10, R15, R22, RZ ;  /* 0x000000160f0a7224 */ /* 0x000fe400078e02ff */
        /* <DEDUP_REMOVED lines=20> */
[----:B------:R-:W-:Y:S01]  /*d160*/  SHF.R.S32.HI R15, RZ, 0x1f, R24 ;  /* 0x0000001fff0f7819 */ /* 0x000fe20000011418 */
[----:B------:R-:W-:Y:S01]  /*d170*/  IMAD.IADD R5, R5, 0x1, R7 ;  /* 0x0000000105057824 */ /* 0x000fe200078e0207 */
[C---:B------:R-:W-:Y:S02]  /*d180*/  LEA R8, P0, R4.reuse, R8, 0x2 ;  /* 0x0000000804087211 */ /* 0x040fe400078010ff */
[----:B------:R-:W-:Y:S02]  /*d190*/  SEL R9, R9, c[0x0][0x454], P3 ;  /* 0x0001150009097a07 */ /* 0x000fe40001800000 */
[----:B------:R-:W-:Y:S02]  /*d1a0*/  LEA.HI R15, R15, R24, RZ, 0x5 ;  /* 0x000000180f0f7211 */ /* 0x000fe400078f28ff */
[----:B------:R-:W-:Y:S02]  /*d1b0*/  LEA.HI.X R4, R4, R9, R5, 0x2, P0 ;  /* 0x0000000904047211 */ /* 0x000fe400000f1405 */
[----:B------:R-:W-:Y:S01]  /*d1c0*/  LOP3.LUT R15, R15, 0xffffffe0, RZ, 0xc0, !PT ;  /* 0xffffffe00f0f7812 */ /* 0x000fe200078ec0ff */
[----:B------:R-:W-:Y:S01]  /*d1d0*/  SHFL.IDX PT, R10, R8, RZ, 0x1c1f ;  /* 0x001c1fff080a7589 */ /* 0x000fe200000e0000 */
[----:B------:R-:W-:-:S03]  /*d1e0*/  IMAD.IADD R5, R23, 0x1, R233 ;  /* 0x0000000117057824 */ /* 0x000fc600078e02e9 */
[----:B------:R-:W1:Y:S01]  /*d1f0*/  SHFL.IDX PT, R11, R4, RZ, 0x1c1f ;  /* 0x001c1fff040b7589 */ /* 0x000e6200000e0000 */
[----:B------:R-:W-:-:S03]  /*d200*/  IMAD.IADD R15, R24, 0x1, -R15 ;  /* 0x00000001180f7824 */ /* 0x000fc600078e0a0f */
        /* <DEDUP_REMOVED lines=62> */
.L_x_975:
[----:B------:R-:W-:Y:S05]  /*d5f0*/  BRA.DIV ~URZ, `(.L_x_909) ;  /* 0x00003d527f007947 */ /* 0x000fea000b800000 */
[----:B------:R3:W4:Y:S02]  /*d600*/  SHFL.IDX PT, R0, R13, RZ, 0x181f ;  /* 0x00181fff0d007589 */ /* 0x00072400000e0000 */
.L_x_976:
[----:B------:R-:W-:Y:S01]  /*d610*/  ISETP.GE.AND P0, PT, R11, R4, PT ;  /* 0x000000040b00720c */ /* 0x000fe20003f06270 */
[----:B------:R-:W-:-:S12]  /*d620*/  BSSY B0, `(.L_x_910) ;  /* 0x0000010000007945 */ /* 0x000fd80003800000 */
[----:B------:R-:W-:Y:S05]  /*d630*/  @P0 BRA `(.L_x_911) ;  /* 0x000000e000000947 */ /* 0x000fea0003800000 */
[----:B------:R-:W5:Y:S04]  /*d640*/  LDL R14, [R1+0x14] ;  /* 0x00001400010e7983 */ /* 0x000f680000100800 */
[----:B---3--:R-:W3:Y:S01]  /*d650*/  LDL R5, [R1+0x10] ;  /* 0x0000100001057983 */ /* 0x008ee20000100800 */
        /* <DEDUP_REMOVED lines=12> */
.L_x_911:
[----:B------:R-:W-:Y:S05]  /*d720*/  BSYNC B0 ;  /* 0x0000000000007941 */ /* 0x000fea0003800000 */
.L_x_910:
[----:B------:R-:W-:Y:S05]  /*d730*/  BRA.DIV ~URZ, `(.L_x_912) ;  /* 0x00003c727f007947 */ /* 0x000fea000b800000 */
[----:B--2---:R2:W1:Y:S04]  /*d740*/  SHFL.IDX PT, R10, R12, 0x1, 0x181f ;  /* 0x00381f000c0a7f89 */ /* 0x00446800000e0000 */
[----:B----4-:R2:W4:Y:S02]  /*d750*/  SHFL.IDX PT, R0, R13, 0x1, 0x181f ;  /* 0x00381f000d007f89 */ /* 0x01052400000e0000 */
.L_x_977:
[----:B------:R-:W-:Y:S01]  /*d760*/  IADD3 R2, R11, 0x20, RZ ;  /* 0x000000200b027810 */ /* 0x000fe20007ffe0ff */
[----:B------:R-:W-:Y:S03]  /*d770*/  BSSY B0, `(.L_x_913) ;  /* 0x0000011000007945 */ /* 0x000fe60003800000 */
[----:B------:R-:W-:-:S13]  /*d780*/  ISETP.GE.AND P0, PT, R2, R4, PT ;  /* 0x000000040200720c */ /* 0x000fda0003f06270 */
[----:B------:R-:W-:Y:S05]  /*d790*/  @P0 BRA `(.L_x_914) ;  /* 0x000000e000000947 */ /* 0x000fea0003800000 */
[----:B------:R-:W5:Y:S04]  /*d7a0*/  LDL R14, [R1+0x14] ;  /* 0x00001400010e7983 */ /* 0x000f680000100800 */
[----:B--2---:R-:W2:Y:S01]  /*d7b0*/  LDL R5, [R1+0x10] ;  /* 0x0000100001057983 */ /* 0x004ea20000100800 */
        /* <DEDUP_REMOVED lines=12> */
.L_x_914:
[----:B------:R-:W-:Y:S05]  /*d880*/  BSYNC B0 ;  /* 0x0000000000007941 */ /* 0x000fea0003800000 */
.L_x_913:
[----:B------:R-:W-:Y:S05]  /*d890*/  BRA.DIV ~URZ, `(.L_x_915) ;  /* 0x00003bd27f007947 */ /* 0x000fea000b800000 */
[----:B-1----:R1:W2:Y:S02]  /*d8a0*/  SHFL.IDX PT, R10, R12, 0x2, 0x181f ;  /* 0x00581f000c0a7f89 */ /* 0x0022a400000e0000 */
.L_x_978:
[----:B------:R-:W-:Y:S05]  /*d8b0*/  BRA.DIV ~URZ, `(.L_x_916) ;  /* 0x00003c227f007947 */ /* 0x000fea000b800000 */
[----:B----4-:R4:W1:Y:S02]  /*d8c0*/  SHFL.IDX PT, R0, R13, 0x2, 0x181f ;  /* 0x00581f000d007f89 */ /* 0x01086400000e0000 */
.L_x_979:
[----:B------:R-:W-:Y:S01]  /*d8d0*/  IADD3 R2, R11, 0x40, RZ ;  /* 0x000000400b027810 */ /* 0x000fe20007ffe0ff */
[----:B------:R-:W-:Y:S03]  /*d8e0*/  BSSY B0, `(.L_x_917) ;  /* 0x0000011000007945 */ /* 0x000fe60003800000 */
[----:B------:R-:W-:-:S13]  /*d8f0*/  ISETP.GE.AND P0, PT, R2, R4, PT ;  /* 0x000000040200720c */ /* 0x000fda0003f06270 */
[----:B------:R-:W-:Y:S05]  /*d900*/  @P0 BRA `(.L_x_918) ;  /* 0x000000e000000947 */ /* 0x000fea0003800000 */
[----:B------:R-:W5:Y:S04]  /*d910*/  LDL R14, [R1+0x14] ;  /* 0x00001400010e7983 */ /* 0x000f680000100800 */
[----:B---3--:R-:W3:Y:S01]  /*d920*/  LDL R5, [R1+0x10] ;  /* 0x0000100001057983 */ /* 0x008ee20000100800 */
        /* <DEDUP_REMOVED lines=12> */
.L_x_918:
[----:B------:R-:W-:Y:S05]  /*d9f0*/  BSYNC B0 ;  /* 0x0000000000007941 */ /* 0x000fea0003800000 */
.L_x_917:
[----:B------:R-:W-:Y:S05]  /*da00*/  BRA.DIV ~URZ, `(.L_x_919) ;  /* 0x00003b327f007947 */ /* 0x000fea000b800000 */
[----:B-1----:R1:W3:Y:S04]  /*da10*/  SHFL.IDX PT, R6, R12, 0x3, 0x181f ;  /* 0x00781f000c067f89 */ /* 0x0022e800000e0000 */
[----:B------:R1:W4:Y:S02]  /*da20*/  SHFL.IDX PT, R0, R13, 0x3, 0x181f ;  /* 0x00781f000d007f89 */ /* 0x00032400000e0000 */
.L_x_980:
        /* <DEDUP_REMOVED lines=14> */
[----:B------:R-:W4:Y:S01]  /*db10*/  LDL R7, [R1+0x10] ;  /* 0x0000100001077983 */ /* 0x000f220000100800 */
[----:B---3--:R-:W-:-:S04]  /*db20*/  LEA R2, P0, R239, R0, 0x1 ;  /* 0x00000000ef027211 */ /* 0x008fc800078008ff */
[----:B----4-:R-:W-:-:S05]  /*db30*/  LEA.HI.X R3, R239, R6, R7, 0x1, P0 ;  /* 0x00000006ef037211 */ /* 0x010fca00000f0c07 */
[----:B------:R3:W-:Y:S01]  /*db40*/  ST.E.128 [R2.64], R60 ;  /* 0x0000003c02007985 */ /* 0x0007e2000c101d06 */
[----:B------:R-:W-:Y:S05]  /*db50*/  BRA `(.L_x_920) ;  /* 0x00001f4000007947 */ /* 0x000fea0003800000 */
.L_x_907:
        /* <DEDUP_REMOVED lines=34> */
.L_x_981:
[----:B------:R-:W-:Y:S05]  /*dd80*/  BRA.DIV ~URZ, `(.L_x_922) ;  /* 0x000038e27f007947 */ /* 0x000fea000b800000 */
[----:B------:R3:W4:Y:S02]  /*dd90*/  SHFL.IDX PT, R0, R33, RZ, 0x1c1f ;  /* 0x001c1fff21007589 */ /* 0x00072400000e0000 */
.L_x_982:
        /* <DEDUP_REMOVED lines=48> */
[----:B------:R-:W-:Y:S02]  /*e0a0*/  ISETP.GE.AND P6, PT, R16, c[0x0][0x3c8], PT ;  /* 0x0000f20010007a0c */ /* 0x000fe40003fc6270 */
[C---:B------:R-:W-:Y:S02]  /*e0b0*/  IADD3 R87, R229.reuse, 0xb0, RZ ;  /* 0x000000b0e5577810 */ /* 0x040fe40007ffe0ff */
[C---:B------:R-:W-:Y:S01]  /*e0c0*/  IADD3 R5, R229.reuse, 0xb8, RZ ;  /* 0x000000b8e5057810 */ /* 0x040fe20007ffe0ff */
[----:B----4-:R-:W-:Y:S01]  /*e0d0*/  @!P4 IMAD.MOV.U32 R6, RZ, RZ, R0 ;  /* 0x000000ffff06c224 */ /* 0x010fe200078e0000 */
[----:B------:R-:W-:Y:S01]  /*e0e0*/  IADD3 R90, R229, 0xb0, RZ ;  /* 0x000000b0e55a7810 */ /* 0x000fe20007ffe0ff */
[----:B--2---:R-:W-:Y:S01]  /*e0f0*/  @!P4 IMAD.MOV.U32 R7, RZ, RZ, R4 ;  /* 0x000000ffff07c224 */ /* 0x004fe200078e0004 */
[----:B------:R-:W-:-:S02]  /*e100*/  @!P2 LEA R2, P3, R13, R0, 0x2 ;  /* 0x000000000d02a211 */ /* 0x000fc400078610ff */
[C---:B------:R-:W-:Y:S01]  /*e110*/  IADD3 R55, R229.reuse, 0xb8, RZ ;  /* 0x000000b8e5377810 */ /* 0x040fe20007ffe0ff */
[----:B------:R-:W-:Y:S01]  /*e120*/  @!P4 IMAD.WIDE R6, R229, 0x4, R6 ;  /* 0x00000004e506c825 */ /* 0x000fe200078e0206 */
[----:B------:R-:W-:Y:S02]  /*e130*/  @!P2 LEA.HI.X R3, R13, R4, R35, 0x2, P3 ;  /* 0x000000040d03a211 */ /* 0x000fe400018f1423 */
[----:B------:R-:W-:Y:S02]  /*e140*/  SHF.R.S32.HI R90, RZ, 0x1f, R90 ;  /* 0x0000001fff5a7819 */ /* 0x000fe4000001145a */
[----:B------:R2:W-:Y:S01]  /*e150*/  @!P4 ST.E.64 [R6.64], R144 ;  /* 0x000000900600c985 */ /* 0x0005e2000c101b06 */
[----:B------:R-:W-:-:S03]  /*e160*/  SHF.R.S32.HI R55, RZ, 0x1f, R55 ;  /* 0x0000001fff377819 */ /* 0x000fc60000011437 */
        /* <DEDUP_REMOVED lines=45> */
[----:B------:R-:W-:Y:S02]  /*e440*/  @!P2 LEA.HI.X R3, R25, R4, R46, 0x2, P3 ;  /* 0x000000041903a211 */ /* 0x000fe400018f142e */
[----:B------:R-:W-:Y:S01]  /*e450*/  ISETP.GE.AND P4, PT, R28, c[0x0][0x3c8], PT ;  /* 0x0000f2001c007a0c */ /* 0x000fe20003f86270 */
[----:B------:R2:W-:Y:S01]  /*e460*/  @!P6 ST.E.64 [R6.64], R140 ;  /* 0x0000008c0600e985 */ /* 0x0005e2000c101b06 */
[----:B------:R-:W-:-:S03]  /*e470*/  ISETP.GE.AND P6, PT, R29, c[0x0][0x3c8], PT ;  /* 0x0000f2001d007a0c */ /* 0x000fc60003fc6270 */
[----:B------:R4:W-:Y:S01]  /*e480*/  @!P2 ST.E.64 [R2.64], R142 ;  /* 0x0000008e0200a985 */ /* 0x0009e2000c101b06 */
[CC--:B--2---:R-:W-:Y:S02]  /*e490*/  @!P5 LEA R6, P3, R26.reuse, R0.reuse, 0x2 ;  /* 0x000000001a06d211 */ /* 0x0c4fe400078610ff */
[C---:B----4-:R-:W-:Y:S02]  /*e4a0*/  @!P1 LEA R2, P2, R27.reuse, R0, 0x2 ;  /* 0x000000001b029211 */ /* 0x050fe400078410ff */
[-C--:B------:R-:W-:Y:S02]  /*e4b0*/  @!P5 LEA.HI.X R7, R26, R4.reuse, R47, 0x2, P3 ;  /* 0x000000041a07d211 */ /* 0x080fe400018f142f */
[----:B------:R-:W-:Y:S02]  /*e4c0*/  ISETP.GE.AND P3, PT, R30, c[0x0][0x3c8], PT ;  /* 0x0000f2001e007a0c */ /* 0x000fe40003f66270 */
[----:B------:R-:W-:Y:S01]  /*e4d0*/  @!P1 LEA.HI.X R3, R27, R4, R48, 0x2, P2 ;  /* 0x000000041b039211 */ /* 0x000fe200010f1430 */
[----:B------:R2:W-:Y:S01]  /*e4e0*/  @!P5 ST.E.64 [R6.64], R60 ;  /* 0x0000003c0600d985 */ /* 0x0005e2000c101b06 */
[----:B------:R-:W-:-:S03]  /*e4f0*/  @!P6 LEA R8, P2, R29, R0, 0x2 ;  /* 0x000000001d08e211 */ /* 0x000fc600078410ff */
[----:B------:R4:W-:Y:S01]  /*e500*/  @!P1 ST.E.64 [R2.64], R64 ;  /* 0x0000004002009985 */ /* 0x0009e2000c101b06 */
[----:B------:R-:W-:Y:S02]  /*e510*/  ISETP.GE.AND P1, PT, R31, c[0x0][0x3c8], PT ;  /* 0x0000f2001f007a0c */ /* 0x000fe40003f26270 */
[----:B------:R-:W-:-:S05]  /*e520*/  @!P6 LEA.HI.X R9, R29, R4, R50, 0x2, P2 ;  /* 0x000000041d09e211 */ /* 0x000fca00010f1432 */
[----:B------:R-:W-:Y:S01]  /*e530*/  @!P6 ST.E.64 [R8.64], R146 ;  /* 0x000000920800e985 */ /* 0x000fe2000c101b06 */
[----:B------:R-:W-:Y:S02]  /*e540*/  ISETP.GE.AND P6, PT, R32, c[0x0][0x3c8], PT ;  /* 0x0000f20020007a0c */ /* 0x000fe40003fc6270 */
[-C--:B--2---:R-:W-:Y:S02]  /*e550*/  @!P3 LEA R6, P2, R30, R0.reuse, 0x2 ;  /* 0x000000001e06b211 */ /* 0x084fe400078410ff */
[----:B----4-:R-:W-:Y:S02]  /*e560*/  @!P4 LEA R2, P5, R28, R0, 0x2 ;  /* 0x000000001c02c211 */ /* 0x010fe400078a10ff */
[-C--:B------:R-:W-:Y:S02]  /*e570*/  @!P3 LEA.HI.X R7, R30, R4.reuse, R51, 0x2, P2 ;  /* 0x000000041e07b211 */ /* 0x080fe400010f1433 */
[----:B------:R-:W-:Y:S02]  /*e580*/  @!P4 LEA.HI.X R3, R28, R4, R49, 0x2, P5 ;  /* 0x000000041c03c211 */ /* 0x000fe400028f1431 */
[----:B------:R-:W-:-:S03]  /*e590*/  ISETP.GE.AND P5, PT, R91, c[0x0][0x3c8], PT ;  /* 0x0000f2005b007a0c */ /* 0x000fc60003fa6270 */
[----:B------:R2:W-:Y:S01]  /*e5a0*/  @!P4 ST.E.64 [R2.64], R68 ;  /* 0x000000440200c985 */ /* 0x0005e2000c101b06 */
[----:B------:R-:W-:-:S03]  /*e5b0*/  ISETP.GE.AND P4, PT, R87, c[0x0][0x3c8], PT ;  /* 0x0000f20057007a0c */ /* 0x000fc60003f86270 */
[----:B------:R4:W-:Y:S01]  /*e5c0*/  @!P3 ST.E.64 [R6.64], R72 ;  /* 0x000000480600b985 */ /* 0x0009e2000c101b06 */
[----:B------:R-:W-:Y:S02]  /*e5d0*/  ISETP.GE.AND P3, PT, R5, c[0x0][0x3c8], PT ;  /* 0x0000f20005007a0c */ /* 0x000fe40003f66270 */
[----:B--2---:R-:W-:-:S04]  /*e5e0*/  @!P1 LEA R2, P2, R31, R0, 0x2 ;  /* 0x000000001f029211 */ /* 0x004fc800078410ff */
[----:B------:R-:W-:Y:S02]  /*e5f0*/  @!P1 LEA.HI.X R3, R31, R4, R52, 0x2, P2 ;  /* 0x000000041f039211 */ /* 0x000fe400010f1434 */
[----:B------:R-:W-:-:S03]  /*e600*/  @!P6 LEA R10, P2, R32, R0, 0x2 ;  /* 0x00000000200ae211 */ /* 0x000fc600078410ff */
[----:B------:R2:W-:Y:S01]  /*e610*/  @!P1 ST.E.64 [R2.64], R76 ;  /* 0x0000004c02009985 */ /* 0x0005e2000c101b06 */
[----:B------:R-:W-:Y:S02]  /*e620*/  @!P5 LEA R8, P1, R91, R0, 0x2 ;  /* 0x000000005b08d211 */ /* 0x000fe400078210ff */
[----:B------:R-:W-:Y:S02]  /*e630*/  @!P6 LEA.HI.X R11, R32, R4, R54, 0x2, P2 ;  /* 0x00000004200be211 */ /* 0x000fe400010f1436 */
[----:B----4-:R-:W-:Y:S02]  /*e640*/  @!P4 LEA R6, P2, R87, R0, 0x2 ;  /* 0x000000005706c211 */ /* 0x010fe400078410ff */
        /* <DEDUP_REMOVED lines=8> */
.L_x_924:
[----:B------:R-:W-:Y:S05]  /*e6d0*/  BSYNC B0 ;  /* 0x0000000000007941 */ /* 0x000fea0003800000 */
.L_x_923:
[----:B------:R-:W-:Y:S05]  /*e6e0*/  BRA.DIV ~URZ, `(.L_x_925) ;  /* 0x00002fe27f007947 */ /* 0x000fea000b800000 */
[----:B--2---:R2:W1:Y:S04]  /*e6f0*/  SHFL.IDX PT, R4, R12, 0x1, 0x1c1f ;  /* 0x003c1f000c047f89 */ /* 0x00446800000e0000 */
[----:B----4-:R2:W4:Y:S02]  /*e700*/  SHFL.IDX PT, R0, R33, 0x1, 0x1c1f ;  /* 0x003c1f0021007f89 */ /* 0x01052400000e0000 */
.L_x_983:
        /* <DEDUP_REMOVED lines=8> */
[CC--:B----4-:R-:W-:Y:S02]  /*e790*/  @!P2 LEA R10, P6, R14.reuse, R0.reuse, 0x2 ;  /* 0x000000000e0aa211 */ /* 0x0d0fe400078c10ff */
[----:B-12---:R-:W-:Y:S02]  /*e7a0*/  @!P3 LEA R12, P0, R13, R0, 0x2 ;  /* 0x000000000d0cb211 */ /* 0x006fe400078010ff */
[----:B------:R-:W-:Y:S01]  /*e7b0*/  @!P2 LEA.HI.X R11, R14, R4, R34, 0x2, P6 ;  /* 0x000000040e0ba211 */ /* 0x000fe200030f1422 */
[----:B------:R-:W-:Y:S01]  /*e7c0*/  @!P4 IMAD.MOV.U32 R14, RZ, RZ, R0 ;  /* 0x000000ffff0ec224 */ /* 0x000fe200078e0000 */
[----:B------:R-:W-:-:S02]  /*e7d0*/  @!P1 LEA R8, P6, R15, R0, 0x2 ;  /* 0x000000000f089211 */ /* 0x000fc400078c10ff */
[-C--:B------:R-:W-:Y:S02]  /*e7e0*/  @!P3 LEA.HI.X R13, R13, R4.reuse, R35, 0x2, P0 ;  /* 0x000000040d0db211 */ /* 0x080fe400000f1423 */
[----:B------:R-:W-:Y:S01]  /*e7f0*/  @!P1 LEA.HI.X R9, R15, R4, R36, 0x2, P6 ;  /* 0x000000040f099211 */ /* 0x000fe200030f1424 */
[----:B------:R-:W-:Y:S01]  /*e800*/  @!P4 IMAD.MOV.U32 R15, RZ, RZ, R4 ;  /* 0x000000ffff0fc224 */ /* 0x000fe200078e0004 */
[----:B------:R-:W-:Y:S02]  /*e810*/  ISETP.GE.AND P0, PT, R17, c[0x0][0x3c8], PT ;  /* 0x0000f20011007a0c */ /* 0x000fe40003f06270 */
[C---:B------:R-:W-:Y:S01]  /*e820*/  @!P5 LEA R6, P6, R16.reuse, R0, 0x2 ;  /* 0x000000001006d211 */ /* 0x040fe200078c10ff */
[C---:B------:R-:W-:Y:S01]  /*e830*/  @!P4 IMAD.WIDE R14, R229.reuse, 0x4, R14 ;  /* 0x00000004e50ec825 */ /* 0x040fe200078e020e */
[----:B---3--:R-:W-:Y:S02]  /*e840*/  IADD3 R33, R229, 0xb0, RZ ;  /* 0x000000b0e5217810 */ /* 0x008fe40007ffe0ff */
[----:B------:R-:W-:-:S02]  /*e850*/  @!P5 LEA.HI.X R7, R16, R4, R37, 0x2, P6 ;  /* 0x000000041007d211 */ /* 0x000fc400030f1425 */
[----:B------:R-:W-:Y:S01]  /*e860*/  @!P4 ST.E.64 [R14.64], R160 ;  /* 0x000000a00e00c985 */ /* 0x000fe2000c101b06 */
[----:B------:R-:W-:Y:S02]  /*e870*/  ISETP.GE.AND P4, PT, R18, c[0x0][0x3c8], PT ;  /* 0x0000f20012007a0c */ /* 0x000fe40003f86270 */
[----:B------:R-:W-:Y:S01]  /*e880*/  SHF.R.S32.HI R33, RZ, 0x1f, R33 ;  /* 0x0000001fff217819 */ /* 0x000fe20000011421 */
[----:B------:R-:W-:Y:S01]  /*e890*/  @!P3 ST.E.64 [R12.64], R154 ;  /* 0x0000009a0c00b985 */ /* 0x000fe2000c101b06 */
[----:B------:R-:W-:Y:S02]  /*e8a0*/  @!P0 LEA R2, P6, R17, R0, 0x2 ;  /* 0x0000000011028211 */ /* 0x000fe400078c10ff */
[----:B------:R-:W-:Y:S01]  /*e8b0*/  ISETP.GE.AND P3, PT, R19, c[0x0][0x3c8], PT ;  /* 0x0000f20013007a0c */ /* 0x000fe20003f66270 */
[----:B------:R-:W-:Y:S01]  /*e8c0*/  @!P2 ST.E.64 [R10.64], R150 ;  /* 0x000000960a00a985 */ /* 0x000fe2000c101b06 */
[----:B------:R-:W-:Y:S02]  /*e8d0*/  ISETP.GE.AND P2, PT, R21, c[0x0][0x3c8], PT ;  /* 0x0000f20015007a0c */ /* 0x000fe40003f46270 */
[----:B------:R-:W-:Y:S01]  /*e8e0*/  @!P0 LEA.HI.X R3, R17, R4, R38, 0x2, P6 ;  /* 0x0000000411038211 */ /* 0x000fe200030f1426 */
[----:B------:R-:W-:Y:S01]  /*e8f0*/  @!P1 ST.E.64 [R8.64], R106 ;  /* 0x0000006a08009985 */ /* 0x000fe2000c101b06 */
[----:B------:R-:W-:-:S03]  /*e900*/  ISETP.GE.AND P1, PT, R20, c[0x0][0x3c8], PT ;  /* 0x0000f20014007a0c */ /* 0x000fc60003f26270 */
[----:B------:R1:W-:Y:S01]  /*e910*/  @!P5 ST.E.64 [R6.64], R92 ;  /* 0x0000005c0600d985 */ /* 0x0003e2000c101b06 */
[----:B------:R-:W-:-:S03]  /*e920*/  ISETP.GE.AND P5, PT, R22, c[0x0][0x3c8], PT ;  /* 0x0000f20016007a0c */ /* 0x000fc60003fa6270 */
[----:B------:R2:W-:Y:S01]  /*e930*/  @!P0 ST.E.64 [R2.64], R84 ;  /* 0x0000005402008985 */ /* 0x0005e2000c101b06 */
        /* <DEDUP_REMOVED lines=72> */
.L_x_905:
[----:B------:R-:W2:Y:S04]  /*edc0*/  LDL.LU R7, [R1+0x18] ;  /* 0x0000180001077983 */ /* 0x000ea80000300800 */
[----:B------:R-:W3:Y:S01]  /*edd0*/  LDL R6, [R1+0xc] ;  /* 0x00000c0001067983 */ /* 0x000ee20000100800 */
[----:B------:R-:W-:Y:S01]  /*ede0*/  ISETP.NE.U32.AND P1, PT, RZ, c[0x0][0x508], PT ;  /* 0x00014200ff007a0c */ /* 0x000fe20003f25070 */
[----:B------:R-:W-:Y:S01]  /*edf0*/  IMAD.MOV.U32 R4, RZ, RZ, 0x4 ;  /* 0x00000004ff047424 */ /* 0x000fe200078e00ff */
[----:B------:R-:W-:Y:S01]  /*ee00*/  ISETP.NE.U32.AND P2, PT, RZ, c[0x0][0x500], PT ;  /* 0x00014000ff007a0c */ /* 0x000fe20003f45070 */
[----:B------:R-:W-:Y:S01]  /*ee10*/  IMAD.MOV.U32 R0, RZ, RZ, RZ ;  /* 0x000000ffff007224 */ /* 0x000fe200078e00ff */
[----:B------:R-:W-:Y:S01]  /*ee20*/  ISETP.NE.AND.EX P1, PT, RZ, c[0x0][0x50c], PT, P1 ;  /* 0x00014300ff007a0c */ /* 0x000fe20003f25310 */
[----:B------:R-:W-:Y:S01]  /*ee30*/  IMAD.MOV.U32 R18, RZ, RZ, c[0x0][0x388] ;  /* 0x0000e200ff127624 */ /* 0x000fe200078e00ff */
[----:B------:R-:W-:Y:S01]  /*ee40*/  ISETP.NE.AND.EX P2, PT, RZ, c[0x0][0x504], PT, P2 ;  /* 0x00014100ff007a0c */ /* 0x000fe20003f45320 */
[----:B-1----:R-:W-:-:S10]  /*ee50*/  IMAD.WIDE R4, R243, R4, c[0x0][0x500] ;  /* 0x00014000f3047625 */ /* 0x002fd400078e0204 */
[C---:B------:R-:W-:Y:S02]  /*ee60*/  @P1 LEA R2, P0, R243.reuse, c[0x0][0x508], 0x2 ;  /* 0x00014200f3021a11 */ /* 0x040fe400078010ff */
[----:B------:R1:W5:Y:S02]  /*ee70*/  @P2 LDG.E R0, [R4.64] ;  /* 0x0000000604002981 */ /* 0x000364000c1e1900 */
[----:B---3--:R-:W-:-:S05]  /*ee80*/  @P1 LEA.HI.X R3, R243, c[0x0][0x50c], R6, 0x2, P0 ;  /* 0x00014300f3031a11 */ /* 0x008fca00000f1406 */
[----:B------:R1:W5:Y:S01]  /*ee90*/  @P1 LDG.E R18, [R2.64] ;  /* 0x0000000602121981 */ /* 0x000362000c1e1900 */
[----:B--2---:R-:W-:-:S04]  /*eea0*/  ISETP.NE.AND P0, PT, R7, RZ, PT ;  /* 0x000000ff0700720c */ /* 0x004fc80003f05270 */
[----:B------:R-:W-:Y:S01]  /*eeb0*/  SEL R17, R7, c[0x0][0x3d4], P0 ;  /* 0x0000f50007117a07 */ /* 0x000fe20000000000 */
[----:B------:R-:W-:Y:S05]  /*eec0*/  @P1 BRA `(.L_x_926) ;  /* 0x0000004000001947 */ /* 0x000fea0003800000 */
[----:B------:R-:W-:Y:S05]  /*eed0*/  @!P2 BRA `(.L_x_926) ;  /* 0x000000300000a947 */ /* 0x000fea0003800000 */
[----:B-1----:R1:W2:Y:S04]  /*eee0*/  LDG.E R2, [R4.64] ;  /* 0x0000000604027981 */ /* 0x0022a8000c1e1900 */
[----:B-1----:R-:W2:Y:S02]  /*eef0*/  LDG.E R4, [R4.64+0x4] ;  /* 0x0000040604047981 */ /* 0x002ea4000c1e1900 */
[----:B--2--5:R-:W-:Y:S02]  /*ef00*/  IADD3 R18, -R2, R4, RZ ;  /* 0x0000000402127210 */ /* 0x024fe40007ffe1ff */
.L_x_926:
        /* <DEDUP_REMOVED lines=8> */
[----:B------:R-:W-:-:S04]  /*ef90*/  IADD3 R9, R233, R3, RZ ;  /* 0x00000003e9097210 */ /* 0x000fc80007ffe0ff */
[----:B------:R-:W-:-:S13]  /*efa0*/  ISETP.GE.AND P0, PT, R9, R2, PT ;  /* 0x000000020900720c */ /* 0x000fda0003f06270 */
[----:B------:R-:W-:Y:S05]  /*efb0*/  @P0 BRA `(.L_x_928) ;  /* 0x000002d000000947 */ /* 0x000fea0003800000 */
[----:B------:R-:W2:Y:S04]  /*efc0*/  LDL R4, [R1] ;  /* 0x0000000001047983 */ /* 0x000ea80000100800 */
[----:B------:R-:W3:Y:S01]  /*efd0*/  LDL.LU R21, [R1+0x1c] ;  /* 0x00001c0001157983 */ /* 0x000ee20000300800 */
[----:B------:R-:W-:Y:S01]  /*efe0*/  IMAD.MOV.U32 R2, RZ, RZ, 0x368 ;  /* 0x00000368ff027424 */ /* 0x000fe200078e00ff */
[----:B------:R-:W-:-:S04]  /*eff0*/  ISETP.GT.AND P2, PT, R17, 0x1, PT ;  /* 0x000000011100780c */ /* 0x000fc80003f44270 */
[----:B------:R-:W-:-:S04]  /*f000*/  SEL R2, R2, 0x328, P2 ;  /* 0x0000032802027807 */ /* 0x000fc80001000000 */
[----:B------:R1:W4:Y:S08]  /*f010*/  LDC.64 R10, c[0x0][R2+0x170] ;  /* 0x00005c00020a7b82 */ /* 0x0003300000000a00 */
[----:B------:R1:W2:Y:S08]  /*f020*/  LDC.64 R6, c[0x0][R2+0x168] ;  /* 0x00005a0002067b82 */ /* 0x0002b00000000a00 */
[----:B------:R1:W5:Y:S08]  /*f030*/  LDC.64 R14, c[0x0][R2+0x178] ;  /* 0x00005e00020e7b82 */ /* 0x0003700000000a00 */
[----:B------:R1:W2:Y:S02]  /*f040*/  LDC.64 R12, c[0x0][R2+0x160] ;  /* 0x00005800020c7b82 */ /* 0x0002a40000000a00 */
[----:B-1----:R-:W-:-:S02]  /*f050*/  IMAD.MOV.U32 R2, RZ, RZ, c[0x0][0x4e8] ;  /* 0x00013a00ff027624 */ /* 0x002fc400078e00ff */
[----:B----4-:R-:W-:-:S03]  /*f060*/  IMAD R3, R11, R8, RZ ;  /* 0x000000080b037224 */ /* 0x010fc600078e02ff */
[----:B------:R-:W-:Y:S02]  /*f070*/  ISETP.NE.AND P0, PT, R2, 0x1, PT ;  /* 0x000000010200780c */ /* 0x000fe40003f05270 */
[----:B------:R-:W-:-:S11]  /*f080*/  MOV R2, R9 ;  /* 0x0000000900027202 */ /* 0x000fd60000000f00 */
[----:B------:R-:W-:-:S05]  /*f090*/  @P0 IMAD.HI.U32 R19, R9, c[0x0][0x4ec], RZ ;  /* 0x00013b0009130a27 */ /* 0x000fca00078e00ff */
[----:B------:R-:W-:Y:S01]  /*f0a0*/  @P0 SHF.R.U32.HI R2, RZ, c[0x0][0x4f0], R19 ;  /* 0x00013c00ff020a19 */ /* 0x000fe20000011613 */
[-C--:B--2---:R-:W-:Y:S02]  /*f0b0*/  IMAD R11, R7, R4.reuse, RZ ;  /* 0x00000004070b7224 */ /* 0x084fe400078e02ff */
[----:B------:R-:W-:-:S04]  /*f0c0*/  IMAD.WIDE.U32 R6, R6, R4, RZ ;  /* 0x0000000406067225 */ /* 0x000fc800078e00ff */
[----:B------:R-:W-:-:S04]  /*f0d0*/  IMAD.WIDE.U32 R4, R10, R8, RZ ;  /* 0x000000080a047225 */ /* 0x000fc800078e00ff */
[----:B------:R-:W-:Y:S01]  /*f0e0*/  IMAD R10, R10, R20, R3 ;  /* 0x000000140a0a7224 */ /* 0x000fe200078e0203 */
[----:B---3--:R-:W-:Y:S01]  /*f0f0*/  SEL R3, R21, RZ, P2 ;  /* 0x000000ff15037207 */ /* 0x008fe20001000000 */
[----:B------:R-:W-:Y:S01]  /*f100*/  IMAD.IADD R11, R7, 0x1, R11 ;  /* 0x00000001070b7824 */ /* 0x000fe200078e020b */
[----:B------:R-:W-:Y:S01]  /*f110*/  IADD3 R19, P1, P0, R4, R6, R0 ;  /* 0x0000000604137210 */ /* 0x000fe2000783e000 */
[----:B------:R-:W-:Y:S01]  /*f120*/  IMAD.MOV R6, RZ, RZ, -R2 ;  /* 0x000000ffff067224 */ /* 0x000fe200078e0a02 */
[----:B------:R-:W-:Y:S01]  /*f130*/  IADD3 R7, R5, R10, RZ ;  /* 0x0000000a05077210 */ /* 0x000fe20007ffe0ff */
        /* <DEDUP_REMOVED lines=21> */
.L_x_928:
[----:B------:R-:W-:Y:S05]  /*f290*/  BSYNC B0 ;  /* 0x0000000000007941 */ /* 0x000fea0003800000 */
.L_x_927:
[----:B------:R-:W-:-:S13]  /*f2a0*/  ISETP.GT.AND P0, PT, R17, 0x1, PT ;  /* 0x000000011100780c */ /* 0x000fda0003f04270 */
[----:B------:R-:W-:Y:S05]  /*f2b0*/  @P0 BRA `(.L_x_920) ;  /* 0x000007e000000947 */ /* 0x000fea0003800000 */
[----:B-1----:R-:W2:Y:S04]  /*f2c0*/  LDL.LU R2, [R1] ;  /* 0x0000000001027983 */ /* 0x002ea80000300800 */
[----:B------:R-:W3:Y:S01]  /*f2d0*/  LDL R5, [R1+0x40] ;  /* 0x0000400001057983 */ /* 0x000ee20000100800 */
[----:B------:R-:W-:-:S03]  /*f2e0*/  IMAD R4, R16, c[0x0][0x3a0], RZ ;  /* 0x0000e80010047a24 */ /* 0x000fc600078e02ff */
[----:B------:R-:W1:Y:S02]  /*f2f0*/  S2R R10, SR_TID.X ;  /* 0x00000000000a7919 */ /* 0x000e640000002100 */
[----:B-1----:R-:W-:-:S04]  /*f300*/  SHF.R.S32.HI R9, RZ, 0x1f, R10 ;  /* 0x0000001fff097819 */ /* 0x002fc8000001140a */
[----:B------:R-:W-:-:S04]  /*f310*/  LEA.HI R9, R9, R10, RZ, 0x3 ;  /* 0x0000000a09097211 */ /* 0x000fc800078f18ff */
[----:B------:R-:W-:-:S04]  /*f320*/  SHF.R.S32.HI R9, RZ, 0x3, R9 ;  /* 0x00000003ff097819 */ /* 0x000fc80000011409 */
[----:B------:R-:W-:Y:S02]  /*f330*/  IADD3 R11, R9, R233, RZ ;  /* 0x000000e9090b7210 */ /* 0x000fe40007ffe0ff */
[----:B--2---:R-:W-:Y:S02]  /*f340*/  MOV R7, R2 ;  /* 0x0000000200077202 */ /* 0x004fe40000000f00 */
[----:B------:R-:W-:-:S04]  /*f350*/  MOV R2, c[0x0][0x4e8] ;  /* 0x00013a0000027a02 */ /* 0x000fc80000000f00 */
[----:B------:R-:W-:Y:S01]  /*f360*/  ISETP.NE.AND P0, PT, R2, 0x1, PT ;  /* 0x000000010200780c */ /* 0x000fe20003f05270 */
[----:B------:R-:W-:-:S04]  /*f370*/  IMAD.WIDE.U32 R2, R0, c[0x0][0x3a0], RZ ;  /* 0x0000e80000027a25 */ /* 0x000fc800078e00ff */
[----:B------:R-:W-:Y:S01]  /*f380*/  IMAD R0, R0, c[0x0][0x3a4], R4 ;  /* 0x0000e90000007a24 */ /* 0x000fe200078e0204 */
[----:B---3--:R-:W-:Y:S01]  /*f390*/  IADD3 R4, R5, R233, RZ ;  /* 0x000000e905047210 */ /* 0x008fe20007ffe0ff */
[----:B------:R-:W-:-:S03]  /*f3a0*/  IMAD R5, R20, c[0x0][0x3f0], RZ ;  /* 0x0000fc0014057a24 */ /* 0x000fc600078e02ff */
[----:B------:R-:W-:Y:S02]  /*f3b0*/  IADD3 R3, R3, R0, RZ ;  /* 0x0000000003037210 */ /* 0x000fe40007ffe0ff */
[----:B------:R-:W-:Y:S01]  /*f3c0*/  MOV R0, R4 ;  /* 0x0000000400007202 */ /* 0x000fe20000000f00 */
[----:B------:R-:W-:-:S04]  /*f3d0*/  @P0 IMAD.HI.U32 R6, R4, c[0x0][0x4ec], RZ ;  /* 0x00013b0004060a27 */ /* 0x000fc800078e00ff */
[----:B------:R-:W-:Y:S01]  /*f3e0*/  IMAD.WIDE.U32 R2, R7, c[0x0][0x3e8], R2 ;  /* 0x0000fa0007027a25 */ /* 0x000fe200078e0002 */
[----:B------:R-:W-:-:S03]  /*f3f0*/  @P0 SHF.R.U32.HI R0, RZ, c[0x0][0x4f0], R6 ;  /* 0x00013c00ff000a19 */ /* 0x000fc60000011606 */
[----:B------:R-:W-:Y:S01]  /*f400*/  IMAD R3, R7, c[0x0][0x3ec], R3 ;  /* 0x0000fb0007037a24 */ /* 0x000fe200078e0203 */
[----:B------:R-:W-:Y:S01]  /*f410*/  SHF.R.S32.HI R6, RZ, 0x1f, R0 ;  /* 0x0000001fff067819 */ /* 0x000fe20000011400 */
[----:B------:R-:W-:Y:S01]  /*f420*/  IMAD R7, R8, c[0x0][0x3f4], R5 ;  /* 0x0000fd0008077a24 */ /* 0x000fe200078e0205 */
[----:B------:R-:W-:Y:S01]  /*f430*/  IADD3 R5, -R0, RZ, RZ ;  /* 0x000000ff00057210 */ /* 0x000fe20007ffe1ff */
[----:B------:R-:W-:-:S04]  /*f440*/  IMAD.WIDE.U32 R2, R8, c[0x0][0x3f0], R2 ;  /* 0x0000fc0008027a25 */ /* 0x000fc800078e0002 */
[----:B------:R-:W-:Y:S01]  /*f450*/  IMAD R6, R6, c[0x0][0x3e0], RZ ;  /* 0x0000f80006067a24 */ /* 0x000fe200078e02ff */
[----:B------:R-:W-:Y:S01]  /*f460*/  IADD3 R3, R3, R7, RZ ;  /* 0x0000000703037210 */ /* 0x000fe20007ffe0ff */
        /* <DEDUP_REMOVED lines=13> */
.L_x_984:
[----:B------:R-:W-:Y:S05]  /*f540*/  BRA.DIV ~URZ, `(.L_x_930) ;  /* 0x000022b27f007947 */ /* 0x000fea000b800000 */
[----:B------:R3:W4:Y:S02]  /*f550*/  SHFL.IDX PT, R0, R12, RZ, 0x181f ;  /* 0x00181fff0c007589 */ /* 0x00072400000e0000 */
.L_x_985:
[----:B------:R-:W-:Y:S01]  /*f560*/  IMAD R10, R18, c[0x0][0x4e8], RZ ;  /* 0x00013a00120a7a24 */ /* 0x000fe200078e02ff */
[----:B------:R-:W-:Y:S04]  /*f570*/  BSSY B0, `(.L_x_931) ;  /* 0x0000011000007945 */ /* 0x000fe80003800000 */
[----:B------:R-:W-:-:S13]  /*f580*/  ISETP.GE.AND P0, PT, R11, R10, PT ;  /* 0x0000000a0b00720c */ /* 0x000fda0003f06270 */
        /* <DEDUP_REMOVED lines=15> */
.L_x_932:
[----:B------:R-:W-:Y:S05]  /*f680*/  BSYNC B0 ;  /* 0x0000000000007941 */ /* 0x000fea0003800000 */
.L_x_931:
[----:B------:R-:W-:Y:S05]  /*f690*/  BRA.DIV ~URZ, `(.L_x_933) ;  /* 0x000021c27f007947 */ /* 0x000fea000b800000 */
[----:B--2---:R2:W1:Y:S04]  /*f6a0*/  SHFL.IDX PT, R8, R9, 0x1, 0x181f ;  /* 0x00381f0009087f89 */ /* 0x00446800000e0000 */
[----:B----4-:R2:W4:Y:S02]  /*f6b0*/  SHFL.IDX PT, R0, R12, 0x1, 0x181f ;  /* 0x00381f000c007f89 */ /* 0x01052400000e0000 */
.L_x_986:
        /* <DEDUP_REMOVED lines=18> */
.L_x_935:
[----:B------:R-:W-:Y:S05]  /*f7e0*/  BSYNC B0 ;  /* 0x0000000000007941 */ /* 0x000fea0003800000 */
.L_x_934:
[----:B------:R-:W-:Y:S05]  /*f7f0*/  BRA.DIV ~URZ, `(.L_x_936) ;  /* 0x000021227f007947 */ /* 0x000fea000b800000 */
[----:B-1----:R1:W2:Y:S02]  /*f800*/  SHFL.IDX PT, R8, R9, 0x2, 0x181f ;  /* 0x00581f0009087f89 */ /* 0x0022a400000e0000 */
.L_x_987:
[----:B------:R-:W-:Y:S05]  /*f810*/  BRA.DIV ~URZ, `(.L_x_937) ;  /* 0x000021727f007947 */ /* 0x000fea000b800000 */
[----:B----4-:R4:W1:Y:S02]  /*f820*/  SHFL.IDX PT, R0, R12, 0x2, 0x181f ;  /* 0x00581f000c007f89 */ /* 0x01086400000e0000 */
.L_x_988:
        /* <DEDUP_REMOVED lines=18> */
.L_x_939:
[----:B------:R-:W-:Y:S05]  /*f950*/  BSYNC B0 ;  /* 0x0000000000007941 */ /* 0x000fea0003800000 */
.L_x_938:
[----:B------:R-:W-:Y:S05]  /*f960*/  BRA.DIV ~URZ, `(.L_x_940) ;  /* 0x000020827f007947 */ /* 0x000fea000b800000 */
[----:B--2---:R2:W3:Y:S04]  /*f970*/  SHFL.IDX PT, R8, R9, 0x3, 0x181f ;  /* 0x00781f0009087f89 */ /* 0x0044e800000e0000 */
[----:B-1----:R2:W1:Y:S02]  /*f980*/  SHFL.IDX PT, R0, R12, 0x3, 0x181f ;  /* 0x00781f000c007f89 */ /* 0x00246400000e0000 */
.L_x_989:
[----:B------:R-:W-:-:S04]  /*f990*/  IADD3 R11, R11, 0x60, RZ ;  /* 0x000000600b0b7810 */ /* 0x000fc80007ffe0ff */
[----:B------:R-:W-:-:S13]  /*f9a0*/  ISETP.GE.AND P0, PT, R11, R10, PT ;  /* 0x0000000a0b00720c */ /* 0x000fda0003f06270 */
[----:B------:R-:W-:Y:S05]  /*f9b0*/  @P0 BRA `(.L_x_920) ;  /* 0x000000e000000947 */ /* 0x000fea0003800000 */
[----:B--234-:R-:W2:Y:S04]  /*f9c0*/  LDL R12, [R1+0x14] ;  /* 0x00001400010c7983 */ /* 0x01cea80000100800 */
[----:B------:R-:W3:Y:S01]  /*f9d0*/  LDL R9, [R1+0x10] ;  /* 0x0000100001097983 */ /* 0x000ee20000100800 */
        /* <DEDUP_REMOVED lines=12> */
.L_x_920:
[----:B------:R-:W-:Y:S05]  /*faa0*/  BSYNC B1 ;  /* 0x0000000000017941 */ /* 0x000fea0003800000 */
.L_x_904:
        /* <DEDUP_REMOVED lines=8> */
[----:B--2---:R-:W-:Y:S01]  /*fb30*/  IMAD.MOV.U32 R7, RZ, RZ, RZ ;  /* 0x000000ffff077224 */ /* 0x004fe200078e00ff */
[----:B----4-:R-:W-:-:S04]  /*fb40*/  LOP3.LUT R14, R0, 0x1f, RZ, 0xc0, !PT ;  /* 0x0000001f000e7812 */ /* 0x010fc800078ec0ff */
[----:B------:R-:W-:Y:S01]  /*fb50*/  ISETP.NE.AND P5, PT, R14, 0x1f, PT ;  /* 0x0000001f0e00780c */ /* 0x000fe20003fa5270 */
[----:B------:R-:W-:Y:S10]  /*fb60*/  BRA.DIV ~URZ, `(.L_x_942) ;  /* 0x00001f427f007947 */ /* 0x000ff4000b800000 */
[----:B------:R2:W4:Y:S02]  /*fb70*/  SHFL.IDX PT, R9, R86, RZ, 0x1f ;  /* 0x00001fff56097589 */ /* 0x00052400000e0000 */
.L_x_990:
[----:B------:R-:W-:Y:S05]  /*fb80*/  BRA.DIV ~URZ, `(.L_x_943) ;  /* 0x00001f927f007947 */ /* 0x000fea000b800000 */
[----:B---3--:R3:W2:Y:S02]  /*fb90*/  SHFL.IDX PT, R8, R86, 0x1, 0x1f ;  /* 0x00201f0056087f89 */ /* 0x0086a400000e0000 */
.L_x_991:
        /* <DEDUP_REMOVED lines=18> */
.L_x_992:
        /* <DEDUP_REMOVED lines=16> */
.L_x_993:
[----:B---3--:R-:W-:Y:S01]  /*fdc0*/  IMAD R0, R0, c[0x0][0x538], RZ ;  /* 0x00014e0000007a24 */ /* 0x008fe200078e02ff */
[----:B------:R-:W-:Y:S04]  /*fdd0*/  BSSY B1, `(.L_x_946) ;  /* 0x00000c5000017945 */ /* 0x000fe80003800000 */
[----:B--2---:R-:W-:-:S04]  /*fde0*/  IADD3 R8, R0, R8, RZ ;  /* 0x0000000800087210 */ /* 0x004fc80007ffe0ff */
[----:B----4-:R-:W-:-:S13]  /*fdf0*/  ISETP.GT.AND P6, PT, R8, R9, PT ;  /* 0x000000090800720c */ /* 0x010fda0003fc4270 */
[----:B------:R-:W-:Y:S05]  /*fe00*/  @P6 BRA `(.L_x_947) ;  /* 0x0000024000006947 */ /* 0x000fea0003800000 */
.L_x_951:
        /* <DEDUP_REMOVED lines=16> */
.L_x_994:
        /* <DEDUP_REMOVED lines=16> */
.L_x_995:
[----:B--2---:R-:W-:-:S05]  /*10010*/  IMAD R0, R0, c[0x0][0x538], RZ ;  /* 0x00014e0000007a24 */ /* 0x004fca00078e02ff */
[----:B------:R-:W-:-:S04]  /*10020*/  IADD3 R8, R0, R8, RZ ;  /* 0x0000000800087210 */ /* 0x000fc80007ffe0ff */
[----:B------:R-:W-:-:S13]  /*10030*/  ISETP.GT.AND P6, PT, R8, R9, PT ;  /* 0x000000090800720c */ /* 0x000fda0003fc4270 */
[----:B-1----:R-:W-:Y:S05]  /*10040*/  @!P6 BRA `(.L_x_951) ;  /* 0xfffffdc00000e947 */ /* 0x002fea000383ffff */
.L_x_947:
[----:B------:R-:W-:-:S05]  /*10050*/  IADD3 R11, -R0, R8, RZ ;  /* 0x00000008000b7210 */ /* 0x000fca0007ffe1ff */
[----:B------:R-:W-:-:S05]  /*10060*/  IMAD R0, R4, c[0x0][0x538], R11 ;  /* 0x00014e0004007a24 */ /* 0x000fca00078e020b */
[----:B------:R-:W-:Y:S01]  /*10070*/  ISETP.GT.AND P0, PT, R0, R9, PT ;  /* 0x000000090000720c */ /* 0x000fe20003f04270 */
[----:B------:R-:W-:-:S12]  /*10080*/  BRA.DIV ~URZ, `(.L_x_952) ;  /* 0x00001ed27f007947 */ /* 0x000fd8000b800000 */
[----:B------:R-:W-:-:S04]  /*10090*/  VOTE.ANY R12, PT, !P0 ;  /* 0x00000000000c7806 */ /* 0x000fc800040e0100 */
.L_x_996:
[----:B------:R-:W2:Y:S02]  /*100a0*/  POPC R8, R12 ;  /* 0x0000000c00087309 */ /* 0x000ea40000000000 */
[----:B--2---:R-:W-:Y:S01]  /*100b0*/  IADD3 R235, R8, R235, RZ ;  /* 0x000000eb08eb7210 */ /* 0x004fe20007ffe0ff */
[----:B------:R-:W-:Y:S05]  /*100c0*/  BRA.DIV ~URZ, `(.L_x_953) ;  /* 0x00001ee27f007947 */ /* 0x000fea000b800000 */
[----:B------:R2:W3:Y:S04]  /*100d0*/  SHFL.IDX PT, R10, R6, R8, 0x1f ;  /* 0x00001f08060a7589 */ /* 0x0004e800000e0000 */
[----:B------:R2:W4:Y:S02]  /*100e0*/  SHFL.IDX PT, R7, R7, R8, 0x1f ;  /* 0x00001f0807077589 */ /* 0x00052400000e0000 */
.L_x_997:
[----:B------:R-:W-:Y:S01]  /*100f0*/  ISETP.NE.AND P0, PT, R12, RZ, PT ;  /* 0x000000ff0c00720c */ /* 0x000fe20003f05270 */
[----:B------:R-:W-:-:S12]  /*10100*/  BSSY B0, `(.L_x_954) ;  /* 0x0000005000007945 */ /* 0x000fd80003800000 */
[----:B------:R-:W-:Y:S05]  /*10110*/  @!P0 BRA `(.L_x_955) ;  /* 0x0000003000008947 */ /* 0x000fea0003800000 */
[----:B------:R-:W-:Y:S01]  /*10120*/  IADD3 R3, R8, -0x1, RZ ;  /* 0xffffffff08037810 */ /* 0x000fe20007ffe0ff */
[----:B------:R-:W-:Y:S05]  /*10130*/  BRA.DIV ~URZ, `(.L_x_956) ;  /* 0x00001f427f007947 */ /* 0x000fea000b800000 */
[----:B------:R1:W2:Y:S02]  /*10140*/  SHFL.IDX PT, R13, R4, R3, 0x1f ;  /* 0x00001f03040d7589 */ /* 0x0002a400000e0000 */
.L_x_955:
[----:B------:R-:W-:Y:S05]  /*10150*/  BSYNC B0 ;  /* 0x0000000000007941 */ /* 0x000fea0003800000 */
.L_x_954:
        /* <DEDUP_REMOVED lines=66> */
.L_x_958:
        /* <DEDUP_REMOVED lines=66> */
.L_x_959:
[----:B------:R-:W-:Y:S05]  /*109a0*/  BSYNC B0 ;  /* 0x0000000000007941 */ /* 0x000fea0003800000 */
.L_x_957:
[----:B------:R-:W-:-:S04]  /*109b0*/  LOP3.LUT R2, RZ, R2, RZ, 0x33, !PT ;  /* 0x00000002ff027212 */ /* 0x000fc800078e33ff */
[----:B------:R-:W-:Y:S01]  /*109c0*/  IADD3 R233, R2, R10, RZ ;  /* 0x0000000a02e97210 */ /* 0x000fe20007ffe0ff */
[----:B------:R-:W-:Y:S05]  /*109d0*/  BRA `(.L_x_960) ;  /* 0x0000004000007947 */ /* 0x000fea0003800000 */
.L_x_948:
[----:B------:R-:W-:Y:S01]  /*109e0*/  IMAD.MOV.U32 R232, RZ, RZ, R9 ;  /* 0x000000ffffe87224 */ /* 0x000fe200078e0009 */
[----:B------:R-:W-:Y:S01]  /*109f0*/  MOV R234, RZ ;  /* 0x000000ff00ea7202 */ /* 0x000fe20000000f00 */
[----:B------:R-:W-:Y:S01]  /*10a00*/  IMAD.MOV.U32 R233, RZ, RZ, RZ ;  /* 0x000000ffffe97224 */ /* 0x000fe200078e00ff */
[----:B------:R-:W-:Y:S02]  /*10a10*/  MOV R235, c[0x0][0x53c] ;  /* 0x00014f0000eb7a02 */ /* 0x000fe40000000f00 */
.L_x_960:
[----:B------:R-:W-:Y:S05]  /*10a20*/  BSYNC B1 ;  /* 0x0000000000017941 */ /* 0x000fea0003800000 */
.L_x_946:
[----:B------:R-:W-:Y:S01]  /*10a30*/  WARPSYNC 0xffffffff ;  /* 0xffffffff00007948 */ /* 0x000fe20003800000 */
[----:B------:R-:W-:Y:S01]  /*10a40*/  BAR.SYNC.DEFER_BLOCKING 0x4, 0x100 ;  /* 0x0104000000007b1d */ /* 0x000fe20000010000 */
[----:B------:R-:W-:-:S13]  /*10a50*/  ISETP.NE.AND P0, PT, R14, RZ, PT ;  /* 0x000000ff0e00720c */ /* 0x000fda0003f05270 */
[----:B------:R2:W-:Y:S04]  /*10a60*/  @!P0 STS.128 [0x18100], R232 ;  /* 0x018100e8ff008388 */ /* 0x0005e80000000c00 */
[----:B------:R-:W-:Y:S06]  /*10a70*/  BAR.ARV 0x5, 0x100 ;  /* 0x0144000000007b1d */ /* 0x000fec0000002000 */
.L_x_941:
[----:B-1----:R-:W-:-:S13]  /*10a80*/  ISETP.GE.AND P0, PT, R235, c[0x0][0x53c], PT ;  /* 0x00014f00eb007a0c */ /* 0x002fda0003f06270 */
[----:B--23--:R-:W-:Y:S01]  /*10a90*/  @P0 CALL.REL.NOINC `(.L_x_961) ;  /* 0x0000001000000944 */ /* 0x00cfe20003c00000 */
[----:B------:R-:W-:Y:S05]  /*10aa0*/  BRA `(.L_x_962) ;  /* 0xffff0e7000007947 */ /* 0x000fea000383ffff */
.L_x_961:
[----:B------:R-:W-:Y:S05]  /*10ab0*/  EXIT ;  /* 0x000000000000794d */ /* 0x000fea0003800000 */
.L_x_864:
[----:B------:R-:W-:Y:S01]  /*10ac0*/  IMAD.MOV.U32 R0, RZ, RZ, R5 ;  /* 0x000000ffff007224 */ /* 0x000fe200078e0005 */
[----:B------:R-:W-:Y:S02]  /*10ad0*/  MOV R2, 0x1 ;  /* 0x0000000100027802 */ /* 0x000fe40000000f00 */
[----:B------:R-:W-:Y:S02]  /*10ae0*/  MOV R3, 0x10b00 ;  /* 0x00010b0000037802 */ /* 0x000fe40000000f00 */
[----:B--2---:R-:W-:Y:S05]  /*10af0*/  CALL.REL.NOINC `($__internal_20_$__cuda_sm70_shflsync_up_p) ;  /* 0x0000168000007944 */ /* 0x004fea0003c00000 */
[----:B------:R-:W-:Y:S01]  /*10b00*/  MOV R0, R4 ;  /* 0x0000000400007202 */ /* 0x000fe20000000f00 */
[----:B------:R-:W-:Y:S05]  /*10b10*/  BRA `(.L_x_963) ;  /* 0xfffef92000007947 */ /* 0x000fea000383ffff */
.L_x_865:
[----:B------:R-:W-:Y:S01]  /*10b20*/  IMAD.MOV.U32 R0, RZ, RZ, R5 ;  /* 0x000000ffff007224 */ /* 0x000fe200078e0005 */
[----:B------:R-:W-:Y:S02]  /*10b30*/  MOV R2, 0x2 ;  /* 0x0000000200027802 */ /* 0x000fe40000000f00 */
[----:B------:R-:W-:Y:S02]  /*10b40*/  MOV R3, 0x10b60 ;  /* 0x00010b6000037802 */ /* 0x000fe40000000f00 */
[----:B--2---:R-:W-:Y:S05]  /*10b50*/  CALL.REL.NOINC `($__internal_20_$__cuda_sm70_shflsync_up_p) ;  /* 0x0000162000007944 */ /* 0x004fea0003c00000 */
[----:B------:R-:W-:Y:S01]  /*10b60*/  SEL R0, R4, RZ, P4 ;  /* 0x000000ff04007207 */ /* 0x000fe20002000000 */
[----:B------:R-:W-:Y:S01]  /*10b70*/  IMAD.MOV.U32 R2, RZ, RZ, 0x4 ;  /* 0x00000004ff027424 */ /* 0x000fe200078e00ff */
[----:B------:R-:W-:-:S03]  /*10b80*/  MOV R3, 0x10bb0 ;  /* 0x00010bb000037802 */ /* 0x000fc60000000f00 */
[----:B------:R-:W-:Y:S02]  /*10b90*/  IMAD.IADD R0, R5, 0x1, R0 ;  /* 0x0000000105007824 */ /* 0x000fe400078e0200 */
[----:B------:R-:W-:Y:S05]  /*10ba0*/  CALL.REL.NOINC `($__internal_20_$__cuda_sm70_shflsync_up_p) ;  /* 0x000015d000007944 */ /* 0x000fea0003c00000 */
        /* <DEDUP_REMOVED lines=13> */
[----:B------:R-:W-:Y:S01]  /*10c80*/  IMAD.IADD R4, R0, 0x1, R4 ;  /* 0x0000000100047824 */ /* 0x000fe200078e0204 */
[----:B------:R-:W-:-:S03]  /*10c90*/  MOV R0, 0x1f ;  /* 0x0000001f00007802 */ /* 0x000fc60000000f00 */
[----:B------:R-:W-:Y:S02]  /*10ca0*/  IMAD.MOV.U32 R5, RZ, RZ, R4 ;  /* 0x000000ffff057224 */ /* 0x000fe400078e0004 */
[----:B------:R-:W-:Y:S05]  /*10cb0*/  CALL.REL.NOINC `($__internal_19_$__cuda_sm70_shflsync_idx_p) ;  /* 0x0000147000007944 */ /* 0x000fea0003c00000 */
[----:B------:R-:W-:Y:S05]  /*10cc0*/  BRA `(.L_x_964) ;  /* 0xfffef87000007947 */ /* 0x000fea000383ffff */
.L_x_867:
[----:B------:R-:W-:Y:S02]  /*10cd0*/  SEL R0, RZ, 0x1, P0 ;  /* 0x00000001ff007807 */ /* 0x000fe40000000000 */
[----:B------:R-:W-:Y:S02]  /*10ce0*/  MOV R2, 0x10d00 ;  /* 0x00010d0000027802 */ /* 0x000fe40000000f00 */
[----:B------:R-:W-:Y:S05]  /*10cf0*/  CALL.REL.NOINC `($__internal_21_$__cuda_sm70_votesync_ballot) ;  /* 0x000014f000007944 */ /* 0x000fea0003c00000 */
[----:B------:R-:W-:Y:S01]  /*10d00*/  MOV R10, R0 ;  /* 0x00000000000a7202 */ /* 0x000fe20000000f00 */
[----:B------:R-:W-:Y:S05]  /*10d10*/  BRA `(.L_x_965) ;  /* 0xfffef8b000007947 */ /* 0x000fea000383ffff */
.L_x_868:
[----:B------:R-:W-:Y:S01]  /*10d20*/  IMAD.MOV.U32 R5, RZ, RZ, R9 ;  /* 0x000000ffff057224 */ /* 0x000fe200078e0009 */
[----:B------:R-:W-:Y:S01]  /*10d30*/  MOV R3, R7 ;  /* 0x0000000700037202 */ /* 0x000fe20000000f00 */
[----:B------:R-:W-:Y:S01]  /*10d40*/  IMAD.MOV.U32 R0, RZ, RZ, 0x1f ;  /* 0x0000001fff007424 */ /* 0x000fe200078e00ff */
[----:B------:R-:W-:Y:S02]  /*10d50*/  MOV R2, 0x10d70 ;  /* 0x00010d7000027802 */ /* 0x000fe40000000f00 */
[----:B------:R-:W-:Y:S05]  /*10d60*/  CALL.REL.NOINC `($__internal_19_$__cuda_sm70_shflsync_idx_p) ;  /* 0x000013c000007944 */ /* 0x000fea0003c00000 */
[----:B------:R-:W-:Y:S01]  /*10d70*/  IMAD.MOV.U32 R233, RZ, RZ, R0 ;  /* 0x000000ffffe97224 */ /* 0x000fe200078e0000 */
[----:B------:R-:W-:Y:S01]  /*10d80*/  MOV R5, R8 ;  /* 0x0000000800057202 */ /* 0x000fe20000000f00 */
[----:B------:R-:W-:Y:S01]  /*10d90*/  IMAD.MOV.U32 R6, RZ, RZ, RZ ;  /* 0x000000ffff067224 */ /* 0x000fe200078e00ff */
[----:B------:R-:W-:Y:S01]  /*10da0*/  MOV R3, R7 ;  /* 0x0000000700037202 */ /* 0x000fe20000000f00 */
[----:B------:R-:W-:Y:S01]  /*10db0*/  IMAD.MOV.U32 R0, RZ, RZ, 0x1f ;  /* 0x0000001fff007424 */ /* 0x000fe200078e00ff */
[----:B------:R-:W-:-:S02]  /*10dc0*/  MOV R2, 0x10de0 ;  /* 0x00010de000027802 */ /* 0x000fc40000000f00 */
[----:B------:R-:W-:Y:S05]  /*10dd0*/  CALL.REL.NOINC `($__internal_19_$__cuda_sm70_shflsync_idx_p) ;  /* 0x0000135000007944 */ /* 0x000fea0003c00000 */
[----:B------:R-:W-:Y:S01]  /*10de0*/  MOV R9, R0 ;  /* 0x0000000000097202 */ /* 0x000fe20000000f00 */
[----:B------:R-:W-:Y:S05]  /*10df0*/  BRA `(.L_x_966) ;  /* 0xfffef83000007947 */ /* 0x000fea000383ffff */
.L_x_871:
[----:B------:R-:W-:Y:S01]  /*10e00*/  IMAD.MOV.U32 R5, RZ, RZ, R4 ;  /* 0x000000ffff057224 */ /* 0x000fe200078e0004 */
[----:B------:R-:W-:-:S02]  /*10e10*/  MOV R0, 0x1f ;  /* 0x0000001f00007802 */ /* 0x000fc40000000f00 */
[----:B------:R-:W-:Y:S02]  /*10e20*/  MOV R2, 0x10e40 ;  /* 0x00010e4000027802 */ /* 0x000fe40000000f00 */
[----:B-123--:R-:W-:Y:S05]  /*10e30*/  CALL.REL.NOINC `($__internal_19_$__cuda_sm70_shflsync_idx_p) ;  /* 0x000012f000007944 */ /* 0x00efea0003c00000 */
[----:B------:R-:W-:Y:S01]  /*10e40*/  MOV R6, R0 ;  /* 0x0000000000067202 */ /* 0x000fe20000000f00 */
[----:B------:R-:W-:Y:S05]  /*10e50*/  BRA `(.L_x_870) ;  /* 0xfffef83000007947 */ /* 0x000fea000383ffff */
.L_x_882:
[----:B------:R-:W-:Y:S01]  /*10e60*/  IMAD.MOV.U32 R5, RZ, RZ, R11 ;  /* 0x000000ffff057224 */ /* 0x000fe200078e000b */
[----:B------:R-:W-:Y:S01]  /*10e70*/  MOV R3, RZ ;  /* 0x000000ff00037202 */ /* 0x000fe20000000f00 */
[----:B------:R-:W-:Y:S01]  /*10e80*/  IMAD.MOV.U32 R0, RZ, RZ, 0x181f ;  /* 0x0000181fff007424 */ /* 0x000fe200078e00ff */
[----:B------:R-:W-:Y:S02]  /*10e90*/  MOV R2, 0x10eb0 ;  /* 0x00010eb000027802 */ /* 0x000fe40000000f00 */
[----:B------:R-:W-:Y:S05]  /*10ea0*/  CALL.REL.NOINC `($__internal_19_$__cuda_sm70_shflsync_idx_p) ;  /* 0x0000128000007944 */ /* 0x000fea0003c00000 */
[----:B------:R-:W-:Y:S01]  /*10eb0*/  MOV R8, R0 ;  /* 0x0000000000087202 */ /* 0x000fe20000000f00 */
[----:B------:R-:W-:Y:S05]  /*10ec0*/  BRA `(.L_x_967) ;  /* 0xffff1a4000007947 */ /* 0x000fea000383ffff */
.L_x_883:
[----:B------:R-:W-:Y:S01]  /*10ed0*/  IMAD.MOV.U32 R5, RZ, RZ, R14 ;  /* 0x000000ffff057224 */ /* 0x000fe200078e000e */
[----:B------:R-:W-:Y:S01]  /*10ee0*/  MOV R3, RZ ;  /* 0x000000ff00037202 */ /* 0x000fe20000000f00 */
[----:B------:R-:W-:Y:S01]  /*10ef0*/  IMAD.MOV.U32 R0, RZ, RZ, 0x181f ;  /* 0x0000181fff007424 */ /* 0x000fe200078e00ff */
[----:B------:R-:W-:Y:S02]  /*10f00*/  MOV R2, 0x10f20 ;  /* 0x00010f2000027802 */ /* 0x000fe40000000f00 */
[----:B-12---:R-:W-:Y:S05]  /*10f10*/  CALL.REL.NOINC `($__internal_19_$__cuda_sm70_shflsync_idx_p) ;  /* 0x0000121000007944 */ /* 0x006fea0003c00000 */
[----:B------:R-:W-:Y:S05]  /*10f20*/  BRA `(.L_x_968) ;  /* 0xffff1a0000007947 */ /* 0x000fea000383ffff */
.L_x_886:
[----:B--2---:R-:W-:Y:S01]  /*10f30*/  IMAD.MOV.U32 R5, RZ, RZ, R11 ;  /* 0x000000ffff057224 */ /* 0x004fe200078e000b */
[----:B------:R-:W-:Y:S01]  /*10f40*/  MOV R3, 0x1 ;  /* 0x0000000100037802 */ /* 0x000fe20000000f00 */
[----:B----4-:R-:W-:Y:S01]  /*10f50*/  IMAD.MOV.U32 R0, RZ, RZ, 0x181f ;  /* 0x0000181fff007424 */ /* 0x010fe200078e00ff */
[----:B------:R-:W-:-:S02]  /*10f60*/  MOV R2, 0x10f80 ;  /* 0x00010f8000027802 */ /* 0x000fc40000000f00 */
[----:B-1-3--:R-:W-:Y:S05]  /*10f70*/  CALL.REL.NOINC `($__internal_19_$__cuda_sm70_shflsync_idx_p) ;  /* 0x000011b000007944 */ /* 0x00afea0003c00000 */
[----:B------:R-:W-:Y:S01]  /*10f80*/  IMAD.MOV.U32 R8, RZ, RZ, R0 ;  /* 0x000000ffff087224 */ /* 0x000fe200078e0000 */
[----:B------:R-:W-:Y:S01]  /*10f90*/  MOV R3, 0x1 ;  /* 0x0000000100037802 */ /* 0x000fe20000000f00 */
[----:B------:R-:W-:Y:S01]  /*10fa0*/  IMAD.MOV.U32 R5, RZ, RZ, R14 ;  /* 0x000000ffff057224 */ /* 0x000fe200078e000e */
[----:B------:R-:W-:-:S02]  /*10fb0*/  MOV R0, 0x181f ;  /* 0x0000181f00007802 */ /* 0x000fc40000000f00 */
[----:B------:R-:W-:Y:S02]  /*10fc0*/  MOV R2, 0x10fe0 ;  /* 0x00010fe000027802 */ /* 0x000fe40000000f00 */
[----:B------:R-:W-:Y:S05]  /*10fd0*/  CALL.REL.NOINC `($__internal_19_$__cuda_sm70_shflsync_idx_p) ;  /* 0x0000115000007944 */ /* 0x000fea0003c00000 */
[----:B------:R-:W-:Y:S05]  /*10fe0*/  BRA `(.L_x_969) ;  /* 0xffff1ac000007947 */ /* 0x000fea000383ffff */
.L_x_889:
[----:B-1----:R-:W-:Y:S01]  /*10ff0*/  IMAD.MOV.U32 R5, RZ, RZ, R11 ;  /* 0x000000ffff057224 */ /* 0x002fe200078e000b */
[----:B------:R-:W-:Y:S01]  /*11000*/  MOV R3, 0x2 ;  /* 0x0000000200037802 */ /* 0x000fe20000000f00 */
[----:B----4-:R-:W-:Y:S01]  /*11010*/  IMAD.MOV.U32 R0, RZ, RZ, 0x181f ;  /* 0x0000181fff007424 */ /* 0x010fe200078e00ff */
[----:B------:R-:W-:Y:S02]  /*11020*/  MOV R2, 0x11040 ;  /* 0x0001104000027802 */ /* 0x000fe40000000f00 */
[----:B--23--:R-:W-:Y:S05]  /*11030*/  CALL.REL.NOINC `($__internal_19_$__cuda_sm70_shflsync_idx_p) ;  /* 0x000010f000007944 */ /* 0x00cfea0003c00000 */
[----:B------:R-:W-:Y:S01]  /*11040*/  MOV R8, R0 ;  /* 0x0000000000087202 */ /* 0x000fe20000000f00 */
[----:B------:R-:W-:Y:S05]  /*11050*/  BRA `(.L_x_970) ;  /* 0xffff1bc000007947 */ /* 0x000fea000383ffff */
.L_x_890:
[----:B------:R-:W-:Y:S01]  /*11060*/  IMAD.MOV.U32 R5, RZ, RZ, R14 ;  /* 0x000000ffff057224 */ /* 0x000fe200078e000e */
[----:B------:R-:W-:Y:S01]  /*11070*/  MOV R3, 0x2 ;  /* 0x0000000200037802 */ /* 0x000fe20000000f00 */
[----:B----4-:R-:W-:Y:S01]  /*11080*/  IMAD.MOV.U32 R0, RZ, RZ, 0x181f ;  /* 0x0000181fff007424 */ /* 0x010fe200078e00ff */
[----:B------:R-:W-:Y:S02]  /*11090*/  MOV R2, 0x110b0 ;  /* 0x000110b000027802 */ /* 0x000fe40000000f00 */
[----:B-123--:R-:W-:Y:S05]  /*110a0*/  CALL.REL.NOINC `($__internal_19_$__cuda_sm70_shflsync_idx_p) ;  /* 0x0000108000007944 */ /* 0x00efea0003c00000 */
[----:B------:R-:W-:Y:S05]  /*110b0*/  BRA `(.L_x_971) ;  /* 0xffff1b8000007947 */ /* 0x000fea000383ffff */
.L_x_893:
[----:B-1----:R-:W-:Y:S01]  /*110c0*/  IMAD.MOV.U32 R5, RZ, RZ, R11 ;  /* 0x000000ffff057224 */ /* 0x002fe200078e000b */
[----:B------:R-:W-:Y:S01]  /*110d0*/  MOV R3, 0x3 ;  /* 0x0000000300037802 */ /* 0x000fe20000000f00 */
[----:B------:R-:W-:Y:S01]  /*110e0*/  IMAD.MOV.U32 R0, RZ, RZ, 0x181f ;  /* 0x0000181fff007424 */ /* 0x000fe200078e00ff */
[----:B------:R-:W-:-:S02]  /*110f0*/  MOV R2, 0x11110 ;  /* 0x0001111000027802 */ /* 0x000fc40000000f00 */
[----:B--234-:R-:W-:Y:S05]  /*11100*/  CALL.REL.NOINC `($__internal_19_$__cuda_sm70_shflsync_idx_p) ;  /* 0x0000102000007944 */ /* 0x01cfea0003c00000 */
[----:B------:R-:W-:Y:S01]  /*11110*/  IMAD.MOV.U32 R6, RZ, RZ, R0 ;  /* 0x000000ffff067224 */ /* 0x000fe200078e0000 */
[----:B------:R-:W-:Y:S01]  /*11120*/  MOV R3, 0x3 ;  /* 0x0000000300037802 */ /* 0x000fe20000000f00 */
[----:B------:R-:W-:Y:S01]  /*11130*/  IMAD.MOV.U32 R5, RZ, RZ, R14 ;  /* 0x000000ffff057224 */ /* 0x000fe200078e000e */
[----:B------:R-:W-:-:S02]  /*11140*/  MOV R0, 0x181f ;  /* 0x0000181f00007802 */ /* 0x000fc40000000f00 */
[----:B------:R-:W-:Y:S02]  /*11150*/  MOV R2, 0x11170 ;  /* 0x0001117000027802 */ /* 0x000fe40000000f00 */
[----:B------:R-:W-:Y:S05]  /*11160*/  CALL.REL.NOINC `($__internal_19_$__cuda_sm70_shflsync_idx_p) ;  /* 0x00000fc000007944 */ /* 0x000fea0003c00000 */
[----:B------:R-:W-:Y:S05]  /*11170*/  BRA `(.L_x_972) ;  /* 0xffff1c4000007947 */ /* 0x000fea000383ffff */
.L_x_900:
[----:B------:R-:W-:Y:S01]  /*11180*/  IMAD.MOV.U32 R2, RZ, RZ, R226 ;  /* 0x000000ffff027224 */ /* 0x000fe200078e00e2 */
[----:B------:R-:W-:Y:S02]  /*11190*/  MOV R5, 0x2 ;  /* 0x0000000200057802 */ /* 0x000fe40000000f00 */
[----:B------:R-:W-:Y:S02]  /*111a0*/  MOV R3, 0x111c0 ;  /* 0x000111c000037802 */ /* 0x000fe40000000f00 */
[----:B------:R-:W-:Y:S05]  /*111b0*/  CALL.REL.NOINC `($__internal_18_$__cuda_sm70_shflsync_bfly_p) ;  /* 0x00000f2000007944 */ /* 0x000fea0003c00000 */
[----:B------:R-:W-:Y:S01]  /*111c0*/  MOV R0, R5 ;  /* 0x0000000500007202 */ /* 0x000fe20000000f00 */
[----:B------:R-:W-:Y:S05]  /*111d0*/  BRA `(.L_x_973) ;  /* 0xffffab5000007947 */ /* 0x000fea000383ffff */
.L_x_901:
[----:B------:R-:W-:Y:S01]  /*111e0*/  IMAD.MOV.U32 R2, RZ, RZ, R0 ;  /* 0x000000ffff027224 */ /* 0x000fe200078e0000 */
[----:B------:R-:W-:Y:S02]  /*111f0*/  MOV R5, 0x1 ;  /* 0x0000000100057802 */ /* 0x000fe40000000f00 */
[----:B------:R-:W-:Y:S02]  /*11200*/  MOV R3, 0x11220 ;  /* 0x0001122000037802 */ /* 0x000fe40000000f00 */
[----:B-1----:R-:W-:Y:S05]  /*11210*/  CALL.REL.NOINC `($__internal_18_$__cuda_sm70_shflsync_bfly_p) ;  /* 0x00000ec000007944 */ /* 0x002fea0003c00000 */
[----:B------:R-:W-:Y:S01]  /*11220*/  FADD.FTZ R0, R0, R5 ;  /* 0x0000000500007221 */ /* 0x000fe20000010000 */
[----:B------:R-:W-:Y:S02]  /*11230*/  MOV R2, R227 ;  /* 0x000000e300027202 */ /* 0x000fe40000000f00 */
[----:B------:R-:W-:-:S02]  /*11240*/  MOV R5, 0x2 ;  /* 0x0000000200057802 */ /* 0x000fc40000000f00 */
[----:B------:R-:W-:Y:S02]  /*11250*/  MOV R3, 0x11270 ;  /* 0x0001127000037802 */ /* 0x000fe40000000f00 */
[----:B------:R-:W-:Y:S05]  /*11260*/  CALL.REL.NOINC `($__internal_18_$__cuda_sm70_shflsync_bfly_p) ;  /* 0x00000e7000007944 */ /* 0x000fea0003c00000 */
[----:B------:R-:W-:Y:S01]  /*11270*/  FADD.FTZ R4, R227, R5 ;  /* 0x00000005e3047221 */ /* 0x000fe20000010000 */
[----:B------:R-:W-:Y:S02]  /*11280*/  MOV R5, 0x1 ;  /* 0x0000000100057802 */ /* 0x000fe40000000f00 */
[----:B------:R-:W-:Y:S02]  /*11290*/  MOV R3, 0x112c0 ;  /* 0x000112c000037802 */ /* 0x000fe40000000f00 */
[----:B------:R-:W-:Y:S02]  /*112a0*/  MOV R2, R4 ;  /* 0x0000000400027202 */ /* 0x000fe40000000f00 */
[----:B------:R-:W-:Y:S05]  /*112b0*/  CALL.REL.NOINC `($__internal_18_$__cuda_sm70_shflsync_bfly_p) ;  /* 0x00000e2000007944 */ /* 0x000fea0003c00000 */
[----:B------:R-:W-:Y:S01]  /*112c0*/  MOV R3, R5 ;  /* 0x0000000500037202 */ /* 0x000fe20000000f00 */
[----:B------:R-:W-:Y:S05]  /*112d0*/  BRA `(.L_x_974) ;  /* 0xffffaac000007947 */ /* 0x000fea000383ffff */
.L_x_908:
[----:B-1-34-:R-:W-:Y:S01]  /*112e0*/  IMAD.MOV.U32 R5, RZ, RZ, R12 ;  /* 0x000000ffff057224 */ /* 0x01afe200078e000c */
[----:B------:R-:W-:Y:S01]  /*112f0*/  MOV R3, RZ ;  /* 0x000000ff00037202 */ /* 0x000fe20000000f00 */
[----:B------:R-:W-:Y:S01]  /*11300*/  IMAD.MOV.U32 R0, RZ, RZ, 0x181f ;  /* 0x0000181fff007424 */ /* 0x000fe200078e00ff */
[----:B------:R-:W-:Y:S02]  /*11310*/  MOV R2, 0x11330 ;  /* 0x0001133000027802 */ /* 0x000fe40000000f00 */
[----:B------:R-:W-:Y:S05]  /*11320*/  CALL.REL.NOINC `($__internal_19_$__cuda_sm70_shflsync_idx_p) ;  /* 0x00000e0000007944 */ /* 0x000fea0003c00000 */
[----:B------:R-:W-:Y:S01]  /*11330*/  MOV R10, R0 ;  /* 0x00000000000a7202 */ /* 0x000fe20000000f00 */
[----:B------:R-:W-:Y:S05]  /*11340*/  BRA `(.L_x_975) ;  /* 0xffffc2a000007947 */ /* 0x000fea000383ffff */
.L_x_909:
[----:B------:R-:W-:Y:S01]  /*11350*/  IMAD.MOV.U32 R5, RZ, RZ, R13 ;  /* 0x000000ffff057224 */ /* 0x000fe200078e000d */
[----:B------:R-:W-:Y:S01]  /*11360*/  MOV R3, RZ ;  /* 0x000000ff00037202 */ /* 0x000fe20000000f00 */
[----:B------:R-:W-:Y:S01]  /*11370*/  IMAD.MOV.U32 R0, RZ, RZ, 0x181f ;  /* 0x0000181fff007424 */ /* 0x000fe200078e00ff */
[----:B------:R-:W-:-:S02]  /*11380*/  MOV R2, 0x113a0 ;  /* 0x000113a000027802 */ /* 0x000fc40000000f00 */
[----:B-12---:R-:W-:Y:S05]  /*11390*/  CALL.REL.NOINC `($__internal_19_$__cuda_sm70_shflsync_idx_p) ;  /* 0x00000d9000007944 */ /* 0x006fea0003c00000 */
[----:B------:R-:W-:Y:S05]  /*113a0*/  BRA `(.L_x_976) ;  /* 0xffffc26000007947 */ /* 0x000fea000383ffff */
.L_x_912:
[----:B------:R-:W-:Y:S01]  /*113b0*/  IMAD.MOV.U32 R5, RZ, RZ, R12 ;  /* 0x000000ffff057224 */ /* 0x000fe200078e000c */
[----:B--2---:R-:W-:Y:S01]  /*113c0*/  MOV R3, 0x1 ;  /* 0x0000000100037802 */ /* 0x004fe20000000f00 */
        /* <DEDUP_REMOVED lines=10> */
.L_x_915:
[----:B------:R-:W-:Y:S01]  /*11470*/  IMAD.MOV.U32 R5, RZ, RZ, R12 ;  /* 0x000000ffff057224 */ /* 0x000fe200078e000c */
[----:B-1----:R-:W-:Y:S01]  /*11480*/  MOV R3, 0x2 ;  /* 0x0000000200037802 */ /* 0x002fe20000000f00 */
[----:B----4-:R-:W-:Y:S01]  /*11490*/  IMAD.MOV.U32 R0, RZ, RZ, 0x181f ;  /* 0x0000181fff007424 */ /* 0x010fe200078e00ff */
[----:B------:R-:W-:Y:S02]  /*114a0*/  MOV R2, 0x114c0 ;  /* 0x000114c000027802 */ /* 0x000fe40000000f00 */
[----:B--23--:R-:W-:Y:S05]  /*114b0*/  CALL.REL.NOINC `($__internal_19_$__cuda_sm70_shflsync_idx_p) ;  /* 0x00000c7000007944 */ /* 0x00cfea0003c00000 */
[----:B------:R-:W-:Y:S01]  /*114c0*/  MOV R10, R0 ;  /* 0x00000000000a7202 */ /* 0x000fe20000000f00 */
[----:B------:R-:W-:Y:S05]  /*114d0*/  BRA `(.L_x_978) ;  /* 0xffffc3d000007947 */ /* 0x000fea000383ffff */
.L_x_916:
[----:B------:R-:W-:Y:S01]  /*114e0*/  IMAD.MOV.U32 R5, RZ, RZ, R13 ;  /* 0x000000ffff057224 */ /* 0x000fe200078e000d */
[----:B------:R-:W-:Y:S01]  /*114f0*/  MOV R3, 0x2 ;  /* 0x0000000200037802 */ /* 0x000fe20000000f00 */
[----:B----4-:R-:W-:Y:S01]  /*11500*/  IMAD.MOV.U32 R0, RZ, RZ, 0x181f ;  /* 0x0000181fff007424 */ /* 0x010fe200078e00ff */
[----:B------:R-:W-:Y:S02]  /*11510*/  MOV R2, 0x11530 ;  /* 0x0001153000027802 */ /* 0x000fe40000000f00 */
[----:B-123--:R-:W-:Y:S05]  /*11520*/  CALL.REL.NOINC `($__internal_19_$__cuda_sm70_shflsync_idx_p) ;  /* 0x00000c0000007944 */ /* 0x00efea0003c00000 */
[----:B------:R-:W-:Y:S05]  /*11530*/  BRA `(.L_x_979) ;  /* 0xffffc39000007947 */ /* 0x000fea000383ffff */
.L_x_919:
[----:B------:R-:W-:Y:S01]  /*11540*/  IMAD.MOV.U32 R5, RZ, RZ, R12 ;  /* 0x000000ffff057224 */ /* 0x000fe200078e000c */
[----:B-1----:R-:W-:Y:S01]  /*11550*/  MOV R3, 0x3 ;  /* 0x0000000300037802 */ /* 0x002fe20000000f00 */
        /* <DEDUP_REMOVED lines=10> */
.L_x_921:
[----:B------:R-:W-:Y:S01]  /*11600*/  IMAD.MOV.U32 R5, RZ, RZ, R12 ;  /* 0x000000ffff057224 */ /* 0x000fe200078e000c */
[----:B------:R-:W-:Y:S01]  /*11610*/  MOV R3, RZ ;  /* 0x000000ff00037202 */ /* 0x000fe20000000f00 */
[----:B------:R-:W-:Y:S01]  /*11620*/  IMAD.MOV.U32 R0, RZ, RZ, 0x1c1f ;  /* 0x00001c1fff007424 */ /* 0x000fe200078e00ff */
[----:B------:R-:W-:Y:S02]  /*11630*/  MOV R2, 0x11650 ;  /* 0x0001165000027802 */ /* 0x000fe40000000f00 */
[----:B------:R-:W-:Y:S05]  /*11640*/  CALL.REL.NOINC `($__internal_19_$__cuda_sm70_shflsync_idx_p) ;  /* 0x00000ae000007944 */ /* 0x000fea0003c00000 */
[----:B------:R-:W-:Y:S01]  /*11650*/  MOV R4, R0 ;  /* 0x0000000000047202 */ /* 0x000fe20000000f00 */
[----:B------:R-:W-:Y:S05]  /*11660*/  BRA `(.L_x_981) ;  /* 0xffffc71000007947 */ /* 0x000fea000383ffff */
.L_x_922:
[----:B------:R-:W-:Y:S01]  /*11670*/  IMAD.MOV.U32 R5, RZ, RZ, R33 ;  /* 0x000000ffff057224 */ /* 0x000fe200078e0021 */
[----:B------:R-:W-:Y:S01]  /*11680*/  MOV R3, RZ ;  /* 0x000000ff00037202 */ /* 0x000fe20000000f00 */
[----:B------:R-:W-:Y:S01]  /*11690*/  IMAD.MOV.U32 R0, RZ, RZ, 0x1c1f ;  /* 0x00001c1fff007424 */ /* 0x000fe200078e00ff */
[----:B------:R-:W-:Y:S02]  /*116a0*/  MOV R2, 0x116c0 ;  /* 0x000116c000027802 */ /* 0x000fe40000000f00 */
[----:B-12---:R-:W-:Y:S05]  /*116b0*/  CALL.REL.NOINC `($__internal_19_$__cuda_sm70_shflsync_idx_p) ;  /* 0x00000a7000007944 */ /* 0x006fea0003c00000 */
[----:B------:R-:W-:Y:S05]  /*116c0*/  BRA `(.L_x_982) ;  /* 0xffffc6d000007947 */ /* 0x000fea000383ffff */
.L_x_925:
[----:B------:R-:W-:Y:S01]  /*116d0*/  IMAD.MOV.U32 R5, RZ, RZ, R12 ;  /* 0x000000ffff057224 */ /* 0x000fe200078e000c */
[----:B----4-:R-:W-:Y:S01]  /*116e0*/  MOV R3, 0x1 ;  /* 0x0000000100037802 */ /* 0x010fe20000000f00 */
[----:B------:R-:W-:Y:S01]  /*116f0*/  IMAD.MOV.U32 R0, RZ, RZ, 0x1c1f ;  /* 0x00001c1fff007424 */ /* 0x000fe200078e00ff */
[----:B------:R-:W-:-:S02]  /*11700*/  MOV R2, 0x11720 ;  /* 0x0001172000027802 */ /* 0x000fc40000000f00 */
[----:B-123--:R-:W-:Y:S05]  /*11710*/  CALL.REL.NOINC `($__internal_19_$__cuda_sm70_shflsync_idx_p) ;  /* 0x00000a1000007944 */ /* 0x00efea0003c00000 */
[----:B------:R-:W-:Y:S01]  /*11720*/  IMAD.MOV.U32 R4, RZ, RZ, R0 ;  /* 0x000000ffff047224 */ /* 0x000fe200078e0000 */
[----:B------:R-:W-:Y:S01]  /*11730*/  MOV R3, 0x1 ;  /* 0x0000000100037802 */ /* 0x000fe20000000f00 */
[----:B------:R-:W-:Y:S01]  /*11740*/  IMAD.MOV.U32 R5, RZ, RZ, R33 ;  /* 0x000000ffff057224 */ /* 0x000fe200078e0021 */
[----:B------:R-:W-:-:S02]  /*11750*/  MOV R0, 0x1c1f ;  /* 0x00001c1f00007802 */ /* 0x000fc40000000f00 */
[----:B------:R-:W-:Y:S02]  /*11760*/  MOV R2, 0x11780 ;  /* 0x0001178000027802 */ /* 0x000fe40000000f00 */
[----:B------:R-:W-:Y:S05]  /*11770*/  CALL.REL.NOINC `($__internal_19_$__cuda_sm70_shflsync_idx_p) ;  /* 0x000009b000007944 */ /* 0x000fea0003c00000 */
[----:B------:R-:W-:Y:S05]  /*11780*/  BRA `(.L_x_983) ;  /* 0xffffcf8000007947 */ /* 0x000fea000383ffff */
.L_x_929:
[----:B------:R-:W-:Y:S01]  /*11790*/  IMAD.MOV.U32 R5, RZ, RZ, R9 ;  /* 0x000000ffff057224 */ /* 0x000fe200078e0009 */
[----:B------:R-:W-:Y:S01]  /*117a0*/  MOV R3, RZ ;  /* 0x000000ff00037202 */ /* 0x000fe20000000f00 */
[----:B------:R-:W-:Y:S01]  /*117b0*/  IMAD.MOV.U32 R0, RZ, RZ, 0x181f ;  /* 0x0000181fff007424 */ /* 0x000fe200078e00ff */
[----:B------:R-:W-:Y:S02]  /*117c0*/  MOV R2, 0x117e0 ;  /* 0x000117e000027802 */ /* 0x000fe40000000f00 */
[----:B------:R-:W-:Y:S05]  /*117d0*/  CALL.REL.NOINC `($__internal_19_$__cuda_sm70_shflsync_idx_p) ;  /* 0x0000095000007944 */ /* 0x000fea0003c00000 */
[----:B------:R-:W-:Y:S01]  /*117e0*/  MOV R8, R0 ;  /* 0x0000000000087202 */ /* 0x000fe20000000f00 */
[----:B------:R-:W-:Y:S05]  /*117f0*/  BRA `(.L_x_984) ;  /* 0xffffdd4000007947 */ /* 0x000fea000383ffff */
.L_x_930:
[----:B------:R-:W-:Y:S01]  /*11800*/  IMAD.MOV.U32 R5, RZ, RZ, R12 ;  /* 0x000000ffff057224 */ /* 0x000fe200078e000c */
[----:B------:R-:W-:Y:S01]  /*11810*/  MOV R3, RZ ;  /* 0x000000ff00037202 */ /* 0x000fe20000000f00 */
[----:B------:R-:W-:Y:S01]  /*11820*/  IMAD.MOV.U32 R0, RZ, RZ, 0x181f ;  /* 0x0000181fff007424 */ /* 0x000fe200078e00ff */
[----:B------:R-:W-:Y:S02]  /*11830*/  MOV R2, 0x11850 ;  /* 0x0001185000027802 */ /* 0x000fe40000000f00 */
[----:B-12---:R-:W-:Y:S05]  /*11840*/  CALL.REL.NOINC `($__internal_19_$__cuda_sm70_shflsync_idx_p) ;  /* 0x000008e000007944 */ /* 0x006fea0003c00000 */
[----:B------:R-:W-:Y:S05]  /*11850*/  BRA `(.L_x_985) ;  /* 0xffffdd0000007947 */ /* 0x000fea000383ffff */
.L_x_933:
        /* <DEDUP_REMOVED lines=12> */
.L_x_936:
[----:B-1----:R-:W-:Y:S01]  /*11920*/  IMAD.MOV.U32 R5, RZ, RZ, R9 ;  /* 0x000000ffff057224 */ /* 0x002fe200078e0009 */
[----:B------:R-:W-:Y:S01]  /*11930*/  MOV R3, 0x2 ;  /* 0x0000000200037802 */ /* 0x000fe20000000f00 */
[----:B----4-:R-:W-:Y:S01]  /*11940*/  IMAD.MOV.U32 R0, RZ, RZ, 0x181f ;  /* 0x0000181fff007424 */ /* 0x010fe200078e00ff */
[----:B------:R-:W-:Y:S02]  /*11950*/  MOV R2, 0x11970 ;  /* 0x0001197000027802 */ /* 0x000fe40000000f00 */
[----:B--23--:R-:W-:Y:S05]  /*11960*/  CALL.REL.NOINC `($__internal_19_$__cuda_sm70_shflsync_idx_p) ;  /* 0x000007c000007944 */ /* 0x00cfea0003c00000 */
[----:B------:R-:W-:Y:S01]  /*11970*/  MOV R8, R0 ;  /* 0x0000000000087202 */ /* 0x000fe20000000f00 */
[----:B------:R-:W-:Y:S05]  /*11980*/  BRA `(.L_x_987) ;  /* 0xffffde8000007947 */ /* 0x000fea000383ffff */
.L_x_937:
[----:B------:R-:W-:Y:S01]  /*11990*/  IMAD.MOV.U32 R5, RZ, RZ, R12 ;  /* 0x000000ffff057224 */ /* 0x000fe200078e000c */
[----:B------:R-:W-:Y:S01]  /*119a0*/  MOV R3, 0x2 ;  /* 0x0000000200037802 */ /* 0x000fe20000000f00 */
[----:B----4-:R-:W-:Y:S01]  /*119b0*/  IMAD.MOV.U32 R0, RZ, RZ, 0x181f ;  /* 0x0000181fff007424 */ /* 0x010fe200078e00ff */
[----:B------:R-:W-:Y:S02]  /*119c0*/  MOV R2, 0x119e0 ;  /* 0x000119e000027802 */ /* 0x000fe40000000f00 */
[----:B-123--:R-:W-:Y:S05]  /*119d0*/  CALL.REL.NOINC `($__internal_19_$__cuda_sm70_shflsync_idx_p) ;  /* 0x0000075000007944 */ /* 0x00efea0003c00000 */
[----:B------:R-:W-:Y:S05]  /*119e0*/  BRA `(.L_x_988) ;  /* 0xffffde4000007947 */ /* 0x000fea000383ffff */
.L_x_940:
        /* <DEDUP_REMOVED lines=12> */
.L_x_942:
[----:B---3--:R-:W-:Y:S01]  /*11ab0*/  IMAD.MOV.U32 R5, RZ, RZ, R86 ;  /* 0x000000ffff057224 */ /* 0x008fe200078e0056 */
[----:B------:R-:W-:Y:S01]  /*11ac0*/  MOV R3, RZ ;  /* 0x000000ff00037202 */ /* 0x000fe20000000f00 */
[----:B------:R-:W-:Y:S01]  /*11ad0*/  IMAD.MOV.U32 R0, RZ, RZ, 0x1f ;  /* 0x0000001fff007424 */ /* 0x000fe200078e00ff */
[----:B------:R-:W-:Y:S02]  /*11ae0*/  MOV R2, 0x11b00 ;  /* 0x00011b0000027802 */ /* 0x000fe40000000f00 */
[----:B-1----:R-:W-:Y:S05]  /*11af0*/  CALL.REL.NOINC `($__internal_19_$__cuda_sm70_shflsync_idx_p) ;  /* 0x0000063000007944 */ /* 0x002fea0003c00000 */
[----:B------:R-:W-:Y:S01]  /*11b00*/  MOV R9, R0 ;  /* 0x0000000000097202 */ /* 0x000fe20000000f00 */
[----:B------:R-:W-:Y:S05]  /*11b10*/  BRA `(.L_x_990) ;  /* 0xffffe06000007947 */ /* 0x000fea000383ffff */
.L_x_943:
[----:B---3--:R-:W-:Y:S01]  /*11b20*/  IMAD.MOV.U32 R5, RZ, RZ, R86 ;  /* 0x000000ffff057224 */ /* 0x008fe200078e0056 */
[----:B------:R-:W-:Y:S01]  /*11b30*/  MOV R3, 0x1 ;  /* 0x0000000100037802 */ /* 0x000fe20000000f00 */
[----:B------:R-:W-:Y:S01]  /*11b40*/  IMAD.MOV.U32 R0, RZ, RZ, 0x1f ;  /* 0x0000001fff007424 */ /* 0x000fe200078e00ff */
[----:B------:R-:W-:Y:S02]  /*11b50*/  MOV R2, 0x11b70 ;  /* 0x00011b7000027802 */ /* 0x000fe40000000f00 */
[----:B-12-4-:R-:W-:Y:S05]  /*11b60*/  CALL.REL.NOINC `($__internal_19_$__cuda_sm70_shflsync_idx_p) ;  /* 0x000005c000007944 */ /* 0x016fea0003c00000 */
[----:B------:R-:W-:Y:S01]  /*11b70*/  MOV R8, R0 ;  /* 0x0000000000087202 */ /* 0x000fe20000000f00 */
[----:B------:R-:W-:Y:S05]  /*11b80*/  BRA `(.L_x_991) ;  /* 0xffffe01000007947 */ /* 0x000fea000383ffff */
.L_x_944:
[----:B------:R-:W-:Y:S02]  /*11b90*/  MOV R2, 0x1 ;  /* 0x0000000100027802 */ /* 0x000fe40000000f00 */
[----:B------:R-:W-:-:S02]  /*11ba0*/  MOV R3, 0x11bc0 ;  /* 0x00011bc000037802 */ /* 0x000fc40000000f00 */
[----:B--234-:R-:W-:Y:S05]  /*11bb0*/  CALL.REL.NOINC `($__internal_20_$__cuda_sm70_shflsync_up_p) ;  /* 0x000005c000007944 */ /* 0x01cfea0003c00000 */
[----:B------:R-:W-:Y:S05]  /*11bc0*/  BRA `(.L_x_992) ;  /* 0xffffe0f000007947 */ /* 0x000fea000383ffff */
.L_x_945:
[----:B------:R-:W-:Y:S02]  /*11bd0*/  MOV R2, 0x2 ;  /* 0x0000000200027802 */ /* 0x000fe40000000f00 */
[----:B------:R-:W-:-:S02]  /*11be0*/  MOV R3, 0x11c00 ;  /* 0x00011c0000037802 */ /* 0x000fc40000000f00 */
[----:B--2-4-:R-:W-:Y:S05]  /*11bf0*/  CALL.REL.NOINC `($__internal_20_$__cuda_sm70_shflsync_up_p) ;  /* 0x0000058000007944 */ /* 0x014fea0003c00000 */
[----:B------:R-:W-:Y:S01]  /*11c00*/  SEL R3, R4, RZ, P1 ;  /* 0x000000ff04037207 */ /* 0x000fe20000800000 */
[----:B------:R-:W-:-:S04]  /*11c10*/  IMAD.MOV.U32 R2, RZ, RZ, 0x4 ;  /* 0x00000004ff027424 */ /* 0x000fc800078e00ff */
[----:B------:R-:W-:Y:S01]  /*11c20*/  IMAD.IADD R0, R0, 0x1, R3 ;  /* 0x0000000100007824 */ /* 0x000fe200078e0203 */
[----:B------:R-:W-:Y:S02]  /*11c30*/  MOV R3, 0x11c50 ;  /* 0x00011c5000037802 */ /* 0x000fe40000000f00 */
        /* <DEDUP_REMOVED lines=19> */
.L_x_949:
[----:B------:R-:W-:Y:S02]  /*11d70*/  MOV R2, 0x1 ;  /* 0x0000000100027802 */ /* 0x000fe40000000f00 */
[----:B------:R-:W-:Y:S02]  /*11d80*/  MOV R3, 0x11da0 ;  /* 0x00011da000037802 */ /* 0x000fe40000000f00 */
[----:B------:R-:W-:Y:S05]  /*11d90*/  CALL.REL.NOINC `($__internal_20_$__cuda_sm70_shflsync_up_p) ;  /* 0x000003e000007944 */ /* 0x000fea0003c00000 */
[----:B------:R-:W-:Y:S01]  /*11da0*/  MOV R2, R4 ;  /* 0x0000000400027202 */ /* 0x000fe20000000f00 */
[----:B------:R-:W-:Y:S05]  /*11db0*/  BRA `(.L_x_994) ;  /* 0xffffe15000007947 */ /* 0x000fea000383ffff */
.L_x_950:
[----:B------:R-:W-:Y:S02]  /*11dc0*/  MOV R2, 0x2 ;  /* 0x0000000200027802 */ /* 0x000fe40000000f00 */
        /* <DEDUP_REMOVED lines=25> */
.L_x_952:
[----:B------:R-:W-:Y:S02]  /*11f60*/  SEL R0, RZ, 0x1, P0 ;  /* 0x00000001ff007807 */ /* 0x000fe40000000000 */
[----:B------:R-:W-:Y:S02]  /*11f70*/  MOV R2, 0x11f90 ;  /* 0x00011f9000027802 */ /* 0x000fe40000000f00 */
[----:B-1----:R-:W-:Y:S05]  /*11f80*/  CALL.REL.NOINC `($__internal_21_$__cuda_sm70_votesync_ballot) ;  /* 0x0000026000007944 */ /* 0x002fea0003c00000 */
[----:B------:R-:W-:Y:S01]  /*11f90*/  MOV R12, R0 ;  /* 0x00000000000c7202 */ /* 0x000fe20000000f00 */
[----:B------:R-:W-:Y:S05]  /*11fa0*/  BRA `(.L_x_996) ;  /* 0xffffe0f000007947 */ /* 0x000fea000383ffff */
.L_x_953:
[----:B------:R-:W-:Y:S01]  /*11fb0*/  IMAD.MOV.U32 R5, RZ, RZ, R6 ;  /* 0x000000ffff057224 */ /* 0x000fe200078e0006 */
[----:B------:R-:W-:Y:S01]  /*11fc0*/  MOV R3, R8 ;  /* 0x0000000800037202 */ /* 0x000fe20000000f00 */
[----:B------:R-:W-:Y:S01]  /*11fd0*/  IMAD.MOV.U32 R0, RZ, RZ, 0x1f ;  /* 0x0000001fff007424 */ /* 0x000fe200078e00ff */
[----:B------:R-:W-:Y:S02]  /*11fe0*/  MOV R2, 0x12000 ;  /* 0x0001200000027802 */ /* 0x000fe40000000f00 */
[----:B-1----:R-:W-:Y:S05]  /*11ff0*/  CALL.REL.NOINC `($__internal_19_$__cuda_sm70_shflsync_idx_p) ;  /* 0x0000013000007944 */ /* 0x002fea0003c00000 */
[----:B------:R-:W-:Y:S01]  /*12000*/  IMAD.MOV.U32 R10, RZ, RZ, R0 ;  /* 0x000000ffff0a7224 */ /* 0x000fe200078e0000 */
[----:B------:R-:W-:Y:S01]  /*12010*/  MOV R3, R8 ;  /* 0x0000000800037202 */ /* 0x000fe20000000f00 */
[----:B------:R-:W-:Y:S01]  /*12020*/  IMAD.MOV.U32 R5, RZ, RZ, R7 ;  /* 0x000000ffff057224 */ /* 0x000fe200078e0007 */
[----:B------:R-:W-:Y:S02]  /*12030*/  MOV R0, 0x1f ;  /* 0x0000001f00007802 */ /* 0x000fe40000000f00 */
[----:B------:R-:W-:-:S02]  /*12040*/  MOV R2, 0x12060 ;  /* 0x0001206000027802 */ /* 0x000fc40000000f00 */
[----:B------:R-:W-:Y:S05]  /*12050*/  CALL.REL.NOINC `($__internal_19_$__cuda_sm70_shflsync_idx_p) ;  /* 0x000000d000007944 */ /* 0x000fea0003c00000 */
[----:B------:R-:W-:Y:S01]  /*12060*/  MOV R7, R0 ;  /* 0x0000000000077202 */ /* 0x000fe20000000f00 */
[----:B------:R-:W-:Y:S05]  /*12070*/  BRA `(.L_x_997) ;  /* 0xffffe07000007947 */ /* 0x000fea000383ffff */
.L_x_956:
[----:B------:R-:W-:Y:S01]  /*12080*/  IMAD.MOV.U32 R5, RZ, RZ, R4 ;  /* 0x000000ffff057224 */ /* 0x000fe200078e0004 */
[----:B------:R-:W-:-:S02]  /*12090*/  MOV R0, 0x1f ;  /* 0x0000001f00007802 */ /* 0x000fc40000000f00 */
[----:B------:R-:W-:Y:S02]  /*120a0*/  MOV R2, 0x120c0 ;  /* 0x000120c000027802 */ /* 0x000fe40000000f00 */
[----:B-1234-:R-:W-:Y:S05]  /*120b0*/  CALL.REL.NOINC `($__internal_19_$__cuda_sm70_shflsync_idx_p) ;  /* 0x0000007000007944 */ /* 0x01efea0003c00000 */
[----:B------:R-:W-:Y:S01]  /*120c0*/  MOV R13, R0 ;  /* 0x00000000000d7202 */ /* 0x000fe20000000f00 */
[----:B------:R-:W-:Y:S05]  /*120d0*/  BRA `(.L_x_955) ;  /* 0xffffe07000007947 */ /* 0x000fea000383ffff */
        .weak           $__internal_18_$__cuda_sm70_shflsync_bfly_p
        .type           $__internal_18_$__cuda_sm70_shflsync_bfly_p,@function
        .size           $__internal_18_$__cuda_sm70_shflsync_bfly_p,($__internal_19_$__cuda_sm70_shflsync_idx_p - $__internal_18_$__cuda_sm70_shflsync_bfly_p)
$__internal_18_$__cuda_sm70_shflsync_bfly_p:
[----:B------:R-:W-:Y:S04]  /*120e0*/  WARPSYNC R6 ;  /* 0x0000000600007348 */ /* 0x000fe80003800000 */
[----:B------:R1:W2:Y:S02]  /*120f0*/  SHFL.BFLY PT, R5, R2, R5, R7 ;  /* 0x0c00000502057389 */ /* 0x0002a400000e0007 */
[----:B-1----:R-:W-:Y:S02]  /*12100*/  MOV R2, R3 ;  /* 0x0000000300027202 */ /* 0x002fe40000000f00 */
[----:B------:R-:W-:-:S04]  /*12110*/  MOV R3, 0x0 ;  /* 0x0000000000037802 */ /* 0x000fc80000000f00 */
[----:B--2---:R-:W-:Y:S05]  /*12120*/  RET.REL.NODEC R2 `(_ZN7cutlass13device_kernelIN5flash19enable_sm80_to_sm89INS1_16FlashAttnFwdSm80INS1_25CollectiveMainloopFwdSm80ILi8ELi1ELb0EN4cute5tupleIJNS5_1CILi128EEENS7_ILi64EEENS7_ILi192EEEEEELi192ENS_10bfloat16_tEfNS_4arch4Sm80ELb1ELb0ELb1ELb1ELb0ELb0ELb1ELb1EEENS1_21CollectiveEpilogueFwdINS6_IJS8_SA_S9_EEENS6_IJNS7_ILi1EEESI_SI_EEESC_SE_Li256ELb1ELb1ELb1ELb0EEENS1_36VarlenDynamicPersistentTileSchedulerILi128ELi64ELi256ELi256ELb1ELb1ELb0ELb1ELb1ELb1EEEEEEEEEvNT_6ParamsE) ;  /* 0xfffeded002007950 */ /* 0x004fea0003c3ffff */
        .weak           $__internal_19_$__cuda_sm70_shflsync_idx_p
        .type           $__internal_19_$__cuda_sm70_shflsync_idx_p,@function
        .size           $__internal_19_$__cuda_sm70_shflsync_idx_p,($__internal_20_$__cuda_sm70_shflsync_up_p - $__internal_19_$__cuda_sm70_shflsync_idx_p)
$__internal_19_$__cuda_sm70_shflsync_idx_p:
[----:B------:R-:W-:-:S04]  /*12130*/  MOV R87, 0xffffffff ;  /* 0xffffffff00577802 */ /* 0x000fc80000000f00 */
[----:B------:R-:W-:Y:S04]  /*12140*/  WARPSYNC R87 ;  /* 0x0000005700007348 */ /* 0x000fe80003800000 */
[----:B------:R1:W2:Y:S02]  /*12150*/  SHFL.IDX PT, R0, R5, R3, R0 ;  /* 0x0000000305007389 */ /* 0x0002a400000e0000 */
[----:B-1----:R-:W-:-:S04]  /*12160*/  MOV R3, 0x0 ;  /* 0x0000000000037802 */ /* 0x002fc80000000f00 */
[----:B--2---:R-:W-:Y:S05]  /*12170*/  RET.REL.NODEC R2 `(_ZN7cutlass13device_kernelIN5flash19enable_sm80_to_sm89INS1_16FlashAttnFwdSm80INS1_25CollectiveMainloopFwdSm80ILi8ELi1ELb0EN4cute5tupleIJNS5_1CILi128EEENS7_ILi64EEENS7_ILi192EEEEEELi192ENS_10bfloat16_tEfNS_4arch4Sm80ELb1ELb0ELb1ELb1ELb0ELb0ELb1ELb1EEENS1_21CollectiveEpilogueFwdINS6_IJS8_SA_S9_EEENS6_IJNS7_ILi1EEESI_SI_EEESC_SE_Li256ELb1ELb1ELb1ELb0EEENS1_36VarlenDynamicPersistentTileSchedulerILi128ELi64ELi256ELi256ELb1ELb1ELb0ELb1ELb1ELb1EEEEEEEEEvNT_6ParamsE) ;  /* 0xfffede8002007950 */ /* 0x004fea0003c3ffff */
        .weak           $__internal_20_$__cuda_sm70_shflsync_up_p
        .type           $__internal_20_$__cuda_sm70_shflsync_up_p,@function
        .size           $__internal_20_$__cuda_sm70_shflsync_up_p,($__internal_21_$__cuda_sm70_votesync_ballot - $__internal_20_$__cuda_sm70_shflsync_up_p)
$__internal_20_$__cuda_sm70_shflsync_up_p:
[----:B------:R-:W-:Y:S02]  /*12180*/  IMAD.MOV.U32 R4, RZ, RZ, RZ ;  /* 0x000000ffff047224 */ /* 0x000fe400078e00ff */
[----:B------:R-:W-:-:S04]  /*12190*/  IMAD.MOV.U32 R10, RZ, RZ, -0x1 ;  /* 0xffffffffff0a7424 */ /* 0x000fc800078e00ff */
[----:B------:R-:W-:Y:S04]  /*121a0*/  WARPSYNC R10 ;  /* 0x0000000a00007348 */ /* 0x000fe80003800000 */
[----:B------:R1:W2:Y:S02]  /*121b0*/  SHFL.UP PT, R4, R0, R2, R4 ;  /* 0x0400000200047389 */ /* 0x0002a400000e0004 */
[----:B-1----:R-:W-:Y:S02]  /*121c0*/  MOV R2, R3 ;  /* 0x0000000300027202 */ /* 0x002fe40000000f00 */
[----:B------:R-:W-:-:S04]  /*121d0*/  MOV R3, 0x0 ;  /* 0x0000000000037802 */ /* 0x000fc80000000f00 */
[----:B--2---:R-:W-:Y:S05]  /*121e0*/  RET.REL.NODEC R2 `(_ZN7cutlass13device_kernelIN5flash19enable_sm80_to_sm89INS1_16FlashAttnFwdSm80INS1_25CollectiveMainloopFwdSm80ILi8ELi1ELb0EN4cute5tupleIJNS5_1CILi128EEENS7_ILi64EEENS7_ILi192EEEEEELi192ENS_10bfloat16_tEfNS_4arch4Sm80ELb1ELb0ELb1ELb1ELb0ELb0ELb1ELb1EEENS1_21CollectiveEpilogueFwdINS6_IJS8_SA_S9_EEENS6_IJNS7_ILi1EEESI_SI_EEESC_SE_Li256ELb1ELb1ELb1ELb0EEENS1_36VarlenDynamicPersistentTileSchedulerILi128ELi64ELi256ELi256ELb1ELb1ELb0ELb1ELb1ELb1EEEEEEEEEvNT_6ParamsE) ;  /* 0xfffede1002007950 */ /* 0x004fea0003c3ffff */
        .weak           $__internal_21_$__cuda_sm70_votesync_ballot
        .type           $__internal_21_$__cuda_sm70_votesync_ballot,@function
        .size           $__internal_21_$__cuda_sm70_votesync_ballot,(.L_x_4944 - $__internal_21_$__cuda_sm70_votesync_ballot)
$__internal_21_$__cuda_sm70_votesync_ballot:
[----:B------:R-:W-:Y:S01]  /*121f0*/  ISETP.NE.U32.AND P0, PT, R0, 0x1, PT ;  /* 0x000000010000780c */ /* 0x000fe20003f05070 */
[----:B------:R-:W-:-:S04]  /*12200*/  IMAD.MOV.U32 R3, RZ, RZ, -0x1 ;  /* 0xffffffffff037424 */ /* 0x000fc800078e00ff */
[----:B------:R-:W-:Y:S08]  /*12210*/  WARPSYNC R3 ;  /* 0x0000000300007348 */ /* 0x000ff00003800000 */
[----:B------:R-:W-:-:S04]  /*12220*/  VOTE.ANY R0, PT, !P0 ;  /* 0x0000000000007806 */ /* 0x000fc800040e0100 */
[----:B------:R-:W-:Y:S01]  /*12230*/  LOP3.LUT R0, R0, R3, RZ, 0xc0, !PT ;  /* 0x0000000300007212 */ /* 0x000fe200078ec0ff */
[----:B------:R-:W-:-:S04]  /*12240*/  IMAD.MOV.U32 R3, RZ, RZ, 0x0 ;  /* 0x00000000ff037424 */ /* 0x000fc800078e00ff */
[----:B------:R-:W-:Y:S05]  /*12250*/  RET.REL.NODEC R2 `(_ZN7cutlass13device_kernelIN5flash19enable_sm80_to_sm89INS1_16FlashAttnFwdSm80INS1_25CollectiveMainloopFwdSm80ILi8ELi1ELb0EN4cute5tupleIJNS5_1CILi128EEENS7_ILi64EEENS7_ILi192EEEEEELi192ENS_10bfloat16_tEfNS_4arch4Sm80ELb1ELb0ELb1ELb1ELb0ELb0ELb1ELb1EEENS1_21CollectiveEpilogueFwdINS6_IJS8_SA_S9_EEENS6_IJNS7_ILi1EEESI_SI_EEESC_SE_Li256ELb1ELb1ELb1ELb0EEENS1_36VarlenDynamicPersistentTileSchedulerILi128ELi64ELi256ELi256ELb1ELb1ELb0ELb1ELb1ELb1EEEEEEEEEvNT_6ParamsE) ;  /* 0xfffedda002007950 */ /* 0x000fea0003c3ffff */
.L_x_998:
        /* <DEDUP_REMOVED lines=10> */
.L_x_4944:


//--------------------- .text._ZN7cutlass13device_kernelIN5flash19enable_sm80_to_sm89INS1_16FlashAttnFwdSm80INS1_25CollectiveMainloopFwdSm80ILi8ELi1ELb0EN4cute5tupleIJNS5_1CILi128EEENS7_ILi64EEENS7_ILi192EEEEEELi192ENS_10bfloat16_tEfNS_4arch4Sm80ELb1ELb0ELb1ELb1ELb0ELb1ELb1ELb1EEENS1_21CollectiveEpilogueFwdINS6_IJS8_SA_S9_EEENS6_IJNS7_ILi1EEESI_SI_EEESC_SE_Li256ELb1ELb1ELb1ELb0EEENS1_36VarlenDynamicPersistentTileSchedulerILi128ELi64ELi256ELi256ELb1ELb1ELb0ELb1ELb1ELb1EEEEEEEEEvNT_6ParamsE --------------------------
	.section	.text._ZN7cutlass13device_kernelIN5flash19enable_sm80_to_sm89INS1_16FlashAttnFwdSm80INS1_25CollectiveMainloopFwdSm80ILi8ELi1ELb0EN4cute5tupleIJNS5_1CILi128EEENS7_ILi64EEENS7_ILi192EEEEEELi192ENS_10bfloat16_tEfNS_4arch4Sm80ELb1ELb0ELb1ELb1ELb0ELb1ELb1ELb1EEENS1_21CollectiveEpilogueFwdINS6_IJS8_SA_S9_EEENS6_IJNS7_ILi1EEESI_SI_EEESC_SE_Li256ELb1ELb1ELb1ELb0EEENS1_36VarlenDynamicPersistentTileSchedulerILi128ELi64ELi256ELi256ELb1ELb1ELb0ELb1ELb1ELb1EEEEEEEEEvNT_6ParamsE,"ax",@progbits
	.sectioninfo	@"SHI_REGISTERS=255"
	.align	128
.text._ZN7cutlass13device_kernelIN5flash19enable_sm80_to_sm89INS1_16FlashAttnFwdSm80INS1_25CollectiveMainloopFwdSm80ILi8ELi1ELb0EN4cute5tupleIJNS5_1CILi128EEENS7_ILi64EEENS7_ILi192EEEEEELi192ENS_10bfloat16_tEfNS_4arch4Sm80ELb1ELb0ELb1ELb1ELb0ELb1ELb1ELb1EEENS1_21CollectiveEpilogueFwdINS6_IJS8_SA_S9_EEENS6_IJNS7_ILi1EEESI_SI_EEESC_SE_Li256ELb1ELb1ELb1ELb0EEENS1_36VarlenDynamicPersistentTileSchedulerILi128ELi64ELi256ELi256ELb1ELb1ELb0ELb1ELb1ELb1EEEEEEEEEvNT_6ParamsE:
        .type           _ZN7cutlass13device_kernelIN5flash19enable_sm80_to_sm89INS1_16FlashAttnFwdSm80INS1_25CollectiveMainloopFwdSm80ILi8ELi1ELb0EN4cute5tupleIJNS5_1CILi128EEENS7_ILi64EEENS7_ILi192EEEEEELi192ENS_10bfloat16_tEfNS_4arch4Sm80ELb1ELb0ELb1ELb1ELb0ELb1ELb1ELb1EEENS1_21CollectiveEpilogueFwdINS6_IJS8_SA_S9_EEENS6_IJNS7_ILi1EEESI_SI_EEESC_SE_Li256ELb1ELb1ELb1ELb0EEENS1_36VarlenDynamicPersistentTileSchedulerILi128ELi64ELi256ELi256ELb1ELb1ELb0ELb1ELb1ELb1EEEEEEEEEvNT_6ParamsE,@function
        .size           _ZN7cutlass13device_kernelIN5flash19enable_sm80_to_sm89INS1_16FlashAttnFwdSm80INS1_25CollectiveMainloopFwdSm80ILi8ELi1ELb0EN4cute5tupleIJNS5_1CILi128EEENS7_ILi64EEENS7_ILi192EEEEEELi192ENS_10bfloat16_tEfNS_4arch4Sm80ELb1ELb0ELb1ELb1ELb0ELb1ELb1ELb1EEENS1_21CollectiveEpilogueFwdINS6_IJS8_SA_S9_EEENS6_IJNS7_ILi1EEESI_SI_EEESC_SE_Li256ELb1ELb1ELb1ELb0EEENS1_36VarlenDynamicPersistentTileSchedulerILi128ELi64ELi256ELi256ELb1ELb1ELb0ELb1ELb1ELb1EEEEEEEEEvNT_6ParamsE,(.L_x_4949 - _ZN7cutlass13device_kernelIN5flash19enable_sm80_to_sm89INS1_16FlashAttnFwdSm80INS1_25CollectiveMainloopFwdSm80ILi8ELi1ELb0EN4cute5tupleIJNS5_1CILi128EEENS7_ILi64EEENS7_ILi192EEEEEELi192ENS_10bfloat16_tEfNS_4arch4Sm80ELb1ELb0ELb1ELb1ELb0ELb1ELb1ELb1EEENS1_21CollectiveEpilogueFwdINS6_IJS8_SA_S9_EEENS6_IJNS7_ILi1EEESI_SI_EEESC_SE_Li256ELb1ELb1ELb1ELb0EEENS1_36VarlenDynamicPersistentTileSchedulerILi128ELi64ELi256ELi256ELb1ELb1ELb0ELb1ELb1ELb1EEEEEEEEEvNT_6ParamsE)
        .other          _ZN7cutlass13device_kernelIN5flash19enable_sm80_to_sm89INS1_16FlashAttnFwdSm80INS1_25CollectiveMainloopFwdSm80ILi8ELi1ELb0EN4cute5tupleIJNS5_1CILi128EEENS7_ILi64EEENS7_ILi192EEEEEELi192ENS_10bfloat16_tEfNS_4arch4Sm80ELb1ELb0ELb1ELb1ELb0ELb1ELb1ELb1EEENS1_21CollectiveEpilogueFwdINS6_IJS8_SA_S9_EEENS6_IJNS7_ILi1EEESI_SI_EEESC_SE_Li256ELb1ELb1ELb1ELb0EEENS1_36VarlenDynamicPersistentTileSchedulerILi128ELi64ELi256ELi256ELb1ELb1ELb0ELb1ELb1ELb1EEEEEEEEEvNT_6ParamsE,@"STO_CUDA_ENTRY STV_DEFAULT"
_ZN7cutlass13device_kernelIN5flash19enable_sm80_to_sm89INS1_16FlashAttnFwdSm80INS1_25CollectiveMainloopFwdSm80ILi8ELi1ELb0EN4cute5tupleIJNS5_1CILi128EEENS7_ILi64EEENS7_ILi192EEEEEELi192ENS_10bfloat16_tEfNS_4arch4Sm80ELb1ELb0ELb1ELb1ELb0ELb1ELb1ELb1EEENS1_21CollectiveEpilogueFwdINS6_IJS8_SA_S9_EEENS6_IJNS7_ILi1EEESI_SI_EEESC_SE_Li256ELb1ELb1ELb1ELb0EEENS1_36VarlenDynamicPersistentTileSchedulerILi128ELi64ELi256ELi256ELb1ELb1ELb0ELb1ELb1ELb1EEEEEEEEEvNT_6ParamsE:
        /* <DEDUP_REMOVED lines=53> */
.L_x_1004:
        /* <DEDUP_REMOVED lines=17> */
.L_x_1173:
        /* <DEDUP_REMOVED lines=16> */
.L_x_1174:
[----:B---3--:R-:W-:-:S05]  /*0560*/  IMAD R0, R0, c[0x0][0x538], RZ ;  /* 0x00014e0000007a24 */ /* 0x008fca00078e02ff */
[----:B------:R-:W-:-:S04]  /*0570*/  IADD3 R7, R0, R7, RZ ;  /* 0x0000000700077210 */ /* 0x000fc80007ffe0ff */
[----:B------:R-:W-:-:S13]  /*0580*/  ISETP.GT.AND P0, PT, R7, UR4, PT ;  /* 0x0000000407007c0c */ /* 0x000fda000bf04270 */
[----:B-12---:R-:W-:Y:S05]  /*0590*/  @!P0 BRA `(.L_x_1004) ;  /* 0xfffffdb000008947 */ /* 0x006fea000383ffff */
.L_x_1000:
[----:B------:R-:W-:-:S05]  /*05a0*/  IADD3 R11, -R0, R7, RZ ;  /* 0x00000007000b7210 */ /* 0x000fca0007ffe1ff */
[----:B------:R-:W-:-:S05]  /*05b0*/  IMAD R0, R4, c[0x0][0x538], R11 ;  /* 0x00014e0004007a24 */ /* 0x000fca00078e020b */
[----:B------:R-:W-:Y:S01]  /*05c0*/  ISETP.GT.AND P0, PT, R0, UR4, PT ;  /* 0x0000000400007c0c */ /* 0x000fe2000bf04270 */
[----:B------:R-:W-:-:S12]  /*05d0*/  BRA.DIV ~URZ, `(.L_x_1005) ;  /* 0x0001ce627f007947 */ /* 0x000fd8000b800000 */
[----:B------:R-:W-:-:S04]  /*05e0*/  VOTE.ANY R7, PT, !P0 ;  /* 0x0000000000077806 */ /* 0x000fc800040e0100 */
.L_x_1175:
[----:B------:R-:W1:Y:S02]  /*05f0*/  POPC R0, R7 ;  /* 0x0000000700007309 */ /* 0x000e640000000000 */
[----:B-12---:R-:W-:Y:S01]  /*0600*/  IADD3 R251, R0, R6, RZ ;  /* 0x0000000600fb7210 */ /* 0x006fe20007ffe0ff */
[----:B------:R-:W-:Y:S05]  /*0610*/  BRA.DIV ~URZ, `(.L_x_1006) ;  /* 0x0001ce727f007947 */ /* 0x000fea000b800000 */
[----:B------:R1:W2:Y:S01]  /*0620*/  SHFL.IDX PT, R12, R10, R0, 0x1f ;  /* 0x00001f000a0c7589 */ /* 0x0002a200000e0000 */
[----:B------:R-:W-:-:S03]  /*0630*/  MOV R6, RZ ;  /* 0x000000ff00067202 */ /* 0x000fc60000000f00 */
[----:B------:R1:W3:Y:S04]  /*0640*/  SHFL.IDX PT, R10, R8, R0, 0x1f ;  /* 0x00001f00080a7589 */ /* 0x0002e800000e0000 */
.L_x_1176:
[----:B------:R-:W-:Y:S01]  /*0650*/  ISETP.NE.AND P0, PT, R7, RZ, PT ;  /* 0x000000ff0700720c */ /* 0x000fe20003f05270 */
[----:B------:R-:W-:-:S12]  /*0660*/  BSSY B0, `(.L_x_1007) ;  /* 0x0000005000007945 */ /* 0x000fd80003800000 */
[----:B------:R-:W-:Y:S05]  /*0670*/  @!P0 BRA `(.L_x_1008) ;  /* 0x0000003000008947 */ /* 0x000fea0003800000 */
[----:B------:R-:W-:Y:S01]  /*0680*/  IADD3 R5, R0, -0x1, RZ ;  /* 0xffffffff00057810 */ /* 0x000fe20007ffe0ff */
[----:B------:R-:W-:Y:S05]  /*0690*/  BRA.DIV ~URZ, `(.L_x_1009) ;  /* 0x0001ced27f007947 */ /* 0x000fea000b800000 */
[----:B------:R4:W1:Y:S02]  /*06a0*/  SHFL.IDX PT, R6, R4, R5, 0x1f ;  /* 0x00001f0504067589 */ /* 0x00086400000e0000 */
.L_x_1008:
[----:B------:R-:W-:Y:S05]  /*06b0*/  BSYNC B0 ;  /* 0x0000000000007941 */ /* 0x000fea0003800000 */
.L_x_1007:
[----:B---3--:R-:W-:Y:S01]  /*06c0*/  ISETP.NE.AND P0, PT, R10, 0x1, PT ;  /* 0x000000010a00780c */ /* 0x008fe20003f05270 */
[----:B-1----:R-:W-:Y:S01]  /*06d0*/  IMAD R248, R6, c[0x0][0x538], R11 ;  /* 0x00014e0006f87a24 */ /* 0x002fe200078e020b */
[----:B------:R-:W-:Y:S04]  /*06e0*/  BSSY B0, `(.L_x_1010) ;  /* 0x0000085000007945 */ /* 0x000fe80003800000 */
[----:B------:R-:W-:-:S07]  /*06f0*/  IADD3 R9, -R248, UR4, RZ ;  /* 0x00000004f8097c10 */ /* 0x000fce000fffe1ff */
[----:B------:R-:W-:Y:S05]  /*0700*/  @!P0 BRA `(.L_x_1011) ;  /* 0x000003e000008947 */ /* 0x000fea0003800000 */
[-C--:B--2---:R-:W-:Y:S02]  /*0710*/  IABS R0, R12.reuse ;  /* 0x0000000c00007213 */ /* 0x084fe40000000000 */
[----:B------:R-:W-:-:S03]  /*0720*/  IABS R6, R12 ;  /* 0x0000000c00067213 */ /* 0x000fc60000000000 */
[----:B----4-:R-:W-:Y:S01]  /*0730*/  IMAD.MOV.U32 R5, RZ, RZ, R0 ;  /* 0x000000ffff057224 */ /* 0x010fe200078e0000 */
        /* <DEDUP_REMOVED lines=59> */
.L_x_1011:
[----:B------:R-:W-:-:S04]  /*0af0*/  IMAD.MOV.U32 R2, RZ, RZ, 0x4 ;  /* 0x00000004ff027424 */ /* 0x000fc800078e00ff */
[----:B------:R-:W-:-:S05]  /*0b00*/  IMAD.WIDE R2, R251, R2, c[0x0][0x590] ;  /* 0x00016400fb027625 */ /* 0x000fca00078e0202 */
        /* <DEDUP_REMOVED lines=12> */
[----:B----4-:R-:W-:Y:S01]  /*0bd0*/  IMAD R4, R2, R6, RZ ;  /* 0x0000000602047224 */ /* 0x010fe200078e02ff */
        /* <DEDUP_REMOVED lines=53> */
.L_x_1012:
[----:B------:R-:W-:Y:S05]  /*0f30*/  BSYNC B0 ;  /* 0x0000000000007941 */ /* 0x000fea0003800000 */
.L_x_1010:
[----:B------:R-:W-:-:S04]  /*0f40*/  LOP3.LUT R0, RZ, R0, RZ, 0x33, !PT ;  /* 0x00000000ff007212 */ /* 0x000fc800078e33ff */
[----:B------:R-:W-:Y:S01]  /*0f50*/  IADD3 R249, R0, R12, RZ ;  /* 0x0000000c00f97210 */ /* 0x000fe20007ffe0ff */
[----:B------:R-:W-:Y:S05]  /*0f60*/  BRA `(.L_x_1013) ;  /* 0x0000004000007947 */ /* 0x000fea0003800000 */
.L_x_1001:
[----:B--2---:R-:W-:Y:S01]  /*0f70*/  IMAD.MOV.U32 R249, RZ, RZ, RZ ;  /* 0x000000fffff97224 */ /* 0x004fe200078e00ff */
[----:B------:R-:W-:Y:S01]  /*0f80*/  MOV R250, RZ ;  /* 0x000000ff00fa7202 */ /* 0x000fe20000000f00 */
[----:B------:R-:W-:Y:S01]  /*0f90*/  IMAD.U32 R248, RZ, RZ, UR4 ;  /* 0x00000004fff87e24 */ /* 0x000fe2000f8e00ff */
[----:B------:R-:W-:Y:S02]  /*0fa0*/  MOV R251, c[0x0][0x53c] ;  /* 0x00014f0000fb7a02 */ /* 0x000fe40000000f00 */
.L_x_1013:
[----:B------:R-:W-:Y:S01]  /*0fb0*/  ISETP.NE.AND P0, PT, R13, RZ, PT ;  /* 0x000000ff0d00720c */ /* 0x000fe20003f05270 */
[----:B------:R-:W-:-:S12]  /*0fc0*/  WARPSYNC 0xffffffff ;  /* 0xffffffff00007948 */ /* 0x000fd80003800000 */
[----:B------:R1:W-:Y:S04]  /*0fd0*/  @!P0 STS.128 [0x18100], R248 ;  /* 0x018100f8ff008388 */ /* 0x0003e80000000c00 */
[----:B------:R-:W-:Y:S06]  /*0fe0*/  BAR.ARV 0x5, 0x100 ;  /* 0x0144000000007b1d */ /* 0x000fec0000002000 */
.L_x_999:
[----:B-12---:R-:W-:-:S13]  /*0ff0*/  ISETP.GE.AND P0, PT, R251, c[0x0][0x53c], PT ;  /* 0x00014f00fb007a0c */ /* 0x006fda0003f06270 */
[----:B------:R-:W-:Y:S05]  /*1000*/  @P0 EXIT ;  /* 0x000000000000094d */ /* 0x000fea0003800000 */
[----:B------:R-:W1:Y:S02]  /*1010*/  S2R R18, SR_TID.X ;  /* 0x0000000000127919 */ /* 0x000e640000002100 */
[----:B-1----:R-:W-:-:S04]  /*1020*/  SHF.R.S32.HI R13, RZ, 0x1f, R18 ;  /* 0x0000001fff0d7819 */ /* 0x002fc80000011412 */
[CC--:B------:R-:W-:Y:S02]  /*1030*/  LEA.HI R0, R13.reuse, R18.reuse, RZ, 0x4 ;  /* 0x000000120d007211 */ /* 0x0c0fe400078f20ff */
[-C--:B------:R-:W-:Y:S02]  /*1040*/  LEA.HI R10, R13, R18.reuse, RZ, 0x3 ;  /* 0x000000120d0a7211 */ /* 0x080fe400078f18ff */
[----:B------:R-:W-:Y:S02]  /*1050*/  LOP3.LUT R2, R0, 0xfffffff0, RZ, 0xc0, !PT ;  /* 0xfffffff000027812 */ /* 0x000fe400078ec0ff */
[----:B------:R-:W-:Y:S02]  /*1060*/  SHF.R.S32.HI R19, RZ, 0x3, R10 ;  /* 0x00000003ff137819 */ /* 0x000fe4000001140a */
[----:B------:R-:W-:Y:S01]  /*1070*/  LOP3.LUT R3, R10, 0xfffffff8, RZ, 0xc0, !PT ;  /* 0xfffffff80a037812 */ /* 0x000fe200078ec0ff */
[C---:B------:R-:W-:Y:S01]  /*1080*/  IMAD.IADD R2, R18.reuse, 0x1, -R2 ;  /* 0x0000000112027824 */ /* 0x040fe200078e0a02 */
[----:B------:R-:W-:Y:S01]  /*1090*/  SHF.R.S32.HI R4, RZ, 0x4, R0 ;  /* 0x00000004ff047819 */ /* 0x000fe20000011400 */
[----:B------:R-:W-:Y:S01]  /*10a0*/  IMAD.SHL.U32 R5, R19, 0x40, RZ ;  /* 0x0000004013057824 */ /* 0x000fe200078e00ff */
[----:B------:R-:W-:Y:S01]  /*10b0*/  LEA.HI R14, R13, R18, RZ, 0x2 ;  /* 0x000000120d0e7211 */ /* 0x000fe200078f10ff */
[----:B------:R-:W-:Y:S01]  /*10c0*/  IMAD.IADD R9, R18, 0x1, -R3 ;  /* 0x0000000112097824 */ /* 0x000fe200078e0a03 */
[----:B------:R-:W-:-:S02]  /*10d0*/  LEA.HI R0, R0, R4, RZ, 0x1 ;  /* 0x0000000400007211 */ /* 0x000fc400078f08ff */
[----:B------:R-:W-:Y:S01]  /*10e0*/  SHF.R.S32.HI R6, RZ, 0x1f, R2 ;  /* 0x0000001fff067819 */ /* 0x000fe20000011402 */
[C---:B------:R-:W-:Y:S01]  /*10f0*/  IMAD.SHL.U32 R242, R9.reuse, 0x8, RZ ;  /* 0x0000000809f27824 */ /* 0x040fe200078e00ff */
[----:B------:R-:W-:Y:S01]  /*1100*/  LOP3.LUT R3, R0, 0xfffffffe, RZ, 0xc0, !PT ;  /* 0xfffffffe00037812 */ /* 0x000fe200078ec0ff */
[----:B------:R-:W-:Y:S01]  /*1110*/  IMAD.SHL.U32 R8, R9, 0x40, RZ ;  /* 0x0000004009087824 */ /* 0x000fe200078e00ff */
[----:B------:R-:W-:Y:S02]  /*1120*/  LOP3.LUT R0, R5, 0x1c0, RZ, 0xc0, !PT ;  /* 0x000001c005007812 */ /* 0x000fe400078ec0ff */
[----:B------:R-:W-:Y:S01]  /*1130*/  LEA.HI R11, R6, R2, RZ, 0x3 ;  /* 0x00000002060b7211 */ /* 0x000fe200078f18ff */
[----:B------:R-:W-:Y:S01]  /*1140*/  IMAD.IADD R12, R4, 0x1, -R3 ;  /* 0x00000001040c7824 */ /* 0x000fe200078e0a03 */
[----:B------:R-:W-:Y:S02]  /*1150*/  SHF.R.U32.HI R7, RZ, 0x3, R0 ;  /* 0x00000003ff077819 */ /* 0x000fe40000011600 */
[----:B------:R-:W-:-:S02]  /*1160*/  LOP3.LUT R6, R0, 0x38, R242, 0xf8, !PT ;  /* 0x0000003800067812 */ /* 0x000fc400078ef8f2 */
[----:B------:R-:W-:Y:S02]  /*1170*/  LOP3.LUT R5, R11, 0xfffffff8, RZ, 0xc0, !PT ;  /* 0xfffffff80b057812 */ /* 0x000fe400078ec0ff */
[----:B------:R-:W-:Y:S02]  /*1180*/  LOP3.LUT R0, R8, 0x1c0, RZ, 0xc0, !PT ;  /* 0x000001c008007812 */ /* 0x000fe400078ec0ff */
[----:B------:R-:W-:Y:S01]  /*1190*/  LOP3.LUT R8, R6, R7, RZ, 0x3c, !PT ;  /* 0x0000000706087212 */ /* 0x000fe200078e3cff */
[----:B------:R-:W-:Y:S01]  /*11a0*/  IMAD.IADD R6, R2, 0x1, -R5 ;  /* 0x0000000102067824 */ /* 0x000fe200078e0a05 */
[----:B------:R-:W-:Y:S02]  /*11b0*/  LOP3.LUT R2, R0, 0x8, R10, 0xf8, !PT ;  /* 0x0000000800027812 */ /* 0x000fe400078ef80a */
[----:B------:R-:W-:Y:S02]  /*11c0*/  SHF.R.U32.HI R0, RZ, 0x3, R0 ;  /* 0x00000003ff007819 */ /* 0x000fe40000011600 */
[----:B------:R-:W-:-:S02]  /*11d0*/  LEA.HI R3, R13, R18, RZ, 0x5 ;  /* 0x000000120d037211 */ /* 0x000fc400078f28ff */
[--C-:B------:R-:W-:Y:S02]  /*11e0*/  SHF.R.S32.HI R239, RZ, 0x2, R14.reuse ;  /* 0x00000002ffef7819 */ /* 0x100fe4000001140e */
[----:B------:R-:W-:Y:S02]  /*11f0*/  SHF.R.S32.HI R4, RZ, 0x1f, R14 ;  /* 0x0000001fff047819 */ /* 0x000fe4000001140e */
[----:B------:R-:W-:Y:S02]  /*1200*/  LOP3.LUT R15, R2, R0, RZ, 0x3c, !PT ;  /* 0x00000000020f7212 */ /* 0x000fe400078e3cff */
[----:B------:R-:W-:Y:S02]  /*1210*/  LOP3.LUT R0, R3, 0xffffffe0, RZ, 0xc0, !PT ;  /* 0xffffffe003007812 */ /* 0x000fe400078ec0ff */
[--C-:B------:R-:W-:Y:S02]  /*1220*/  SHF.R.S32.HI R7, RZ, 0x5, R3.reuse ;  /* 0x00000005ff077819 */ /* 0x100fe40000011403 */
[----:B------:R-:W-:Y:S01]  /*1230*/  LEA.HI R2, R4, R239, RZ, 0x3 ;  /* 0x000000ef04027211 */ /* 0x000fe200078f18ff */
[----:B------:R-:W-:Y:S01]  /*1240*/  IMAD.IADD R17, R18, 0x1, -R0 ;  /* 0x0000000112117824 */ /* 0x000fe200078e0a00 */
[----:B------:R-:W-:-:S02]  /*1250*/  SHF.R.S32.HI R3, RZ, 0x1f, R3 ;  /* 0x0000001fff037819 */ /* 0x000fc40000011403 */
[----:B------:R-:W-:Y:S01]  /*1260*/  LEA.HI R4, R13, R18, RZ, 0x6 ;  /* 0x000000120d047211 */ /* 0x000fe200078f30ff */
[----:B------:R-:W-:Y:S01]  /*1270*/  IMAD.MOV.U32 R13, RZ, RZ, 0x20 ;  /* 0x00000020ff0d7424 */ /* 0x000fe200078e00ff */
[----:B------:R-:W-:Y:S02]  /*1280*/  LOP3.LUT R2, R2, 0xfffffff8, RZ, 0xc0, !PT ;  /* 0xfffffff802027812 */ /* 0x000fe400078ec0ff */
[----:B------:R-:W-:Y:S01]  /*1290*/  LEA.HI R0, R3, R7, RZ, 0x3 ;  /* 0x0000000703007211 */ /* 0x000fe200078f18ff */
[----:B------:R-:W-:Y:S01]  /*12a0*/  IMAD.SHL.U32 R4, R4, 0x8, RZ ;  /* 0x0000000804047824 */ /* 0x000fe200078e00ff */
[----:B------:R-:W-:Y:S01]  /*12b0*/  SHF.R.S32.HI R10, RZ, 0x1f, R17 ;  /* 0x0000001fff0a7819 */ /* 0x000fe20000011411 */
[----:B------:R-:W-:Y:S01]  /*12c0*/  IMAD.IADD R3, R239, 0x1, -R2 ;  /* 0x00000001ef037824 */ /* 0x000fe200078e0a02 */
[----:B------:R-:W-:Y:S02]  /*12d0*/  LOP3.LUT R0, R0, 0xffffff8, RZ, 0xc0, !PT ;  /* 0x0ffffff800007812 */ /* 0x000fe400078ec0ff */
[----:B------:R-:W-:-:S02]  /*12e0*/  LEA.HI R10, R10, R17, RZ, 0x2 ;  /* 0x000000110a0a7211 */ /* 0x000fc400078f10ff */
[----:B------:R-:W-:Y:S01]  /*12f0*/  LOP3.LUT R212, R8, 0x7ffffe00, R4, 0xf8, !PT ;  /* 0x7ffffe0008d47812 */ /* 0x000fe200078ef804 */
[----:B------:R-:W-:Y:S01]  /*1300*/  IMAD.IADD R5, R7, 0x1, -R0 ;  /* 0x0000000107057824 */ /* 0x000fe200078e0a00 */
[----:B------:R-:W-:Y:S01]  /*1310*/  LOP3.LUT R2, R3, 0x1, RZ, 0xc0, !PT ;  /* 0x0000000103027812 */ /* 0x000fe200078ec0ff */
[----:B------:R-:W-:Y:S01]  /*1320*/  IMAD.SHL.U32 R0, R6, 0x40, RZ ;  /* 0x0000004006007824 */ /* 0x000fe200078e00ff */
[----:B------:R-:W-:Y:S01]  /*1330*/  SHF.R.S32.HI R4, RZ, 0x2, R10 ;  /* 0x00000002ff047819 */ /* 0x000fe2000001140a */
[----:B------:R-:W-:Y:S01]  /*1340*/  IMAD.SHL.U32 R212, R212, 0x2, RZ ;  /* 0x00000002d4d47824 */ /* 0x000fe200078e00ff */
[----:B------:R-:W-:Y:S01]  /*1350*/  ISETP.NE.U32.AND P0, PT, R2, 0x1, PT ;  /* 0x000000010200780c */ /* 0x000fe20003f05070 */
[----:B------:R-:W-:Y:S01]  /*1360*/  IMAD.SHL.U32 R2, R12, 0x8, RZ ;  /* 0x000000080c027824 */ /* 0x000fe200078e00ff */
[----:B------:R-:W-:Y:S01]  /*1370*/  LOP3.LUT R0, R0, 0x1c0, RZ, 0xc0, !PT ;  /* 0x000001c000007812 */ /* 0x000fe200078ec0ff */
[----:B------:R-:W-:Y:S01]  /*1380*/  IMAD R16, R5, 0x10, R4 ;  /* 0x0000001005107824 */ /* 0x000fe200078e0204 */
[----:B------:R-:W-:-:S02]  /*1390*/  LOP3.LUT R5, R14, 0xfffffffc, RZ, 0xc0, !PT ;  /* 0xfffffffc0e057812 */ /* 0x000fc400078ec0ff */
[----:B------:R-:W-:Y:S02]  /*13a0*/  LOP3.LUT R4, R0, 0x8, R2, 0xf8, !PT ;  /* 0x0000000800047812 */ /* 0x000fe400078ef802 */
[----:B------:R-:W-:Y:S01]  /*13b0*/  SHF.R.U32.HI R2, RZ, 0x3, R0 ;  /* 0x00000003ff027819 */ /* 0x000fe20000011600 */
[C---:B------:R-:W-:Y:S01]  /*13c0*/  IMAD.SHL.U32 R0, R3.reuse, 0x40, RZ ;  /* 0x0000004003007824 */ /* 0x040fe200078e00ff */
[----:B------:R-:W-:Y:S01]  /*13d0*/  R2P PR, R3, 0x6 ;  /* 0x0000000603007804 */ /* 0x000fe20000000000 */
[----:B------:R-:W-:Y:S01]  /*13e0*/  IMAD.IADD R18, R18, 0x1, -R5 ;  /* 0x0000000112127824 */ /* 0x000fe200078e0a05 */
[C---:B------:R-:W-:Y:S01]  /*13f0*/  LOP3.LUT P6, RZ, R6.reuse, 0x2, RZ, 0xc0, !PT ;  /* 0x0000000206ff7812 */ /* 0x040fe200078cc0ff */
[----:B------:R-:W-:Y:S01]  /*1400*/  STL [R1+0x4c], R16 ;  /* 0x00004c1001007387 */ /* 0x000fe20000100800 */
[----:B------:R-:W-:Y:S01]  /*1410*/  LOP3.LUT P5, RZ, R6, 0x4, RZ, 0xc0, !PT ;  /* 0x0000000406ff7812 */ /* 0x000fe200078ac0ff */
[----:B------:R-:W-:Y:S01]  /*1420*/  IMAD.SHL.U32 R102, R18, 0x8, RZ ;  /* 0x0000000812667824 */ /* 0x000fe200078e00ff */
[----:B------:R-:W-:Y:S01]  /*1430*/  LOP3.LUT R6, R4, R2, RZ, 0x3c, !PT ;  /* 0x0000000204067212 */ /* 0x000fe200078e3cff */
[----:B------:R-:W-:Y:S01]  /*1440*/  IMAD.SHL.U32 R2, R11, 0x40, RZ ;  /* 0x000000400b027824 */ /* 0x000fe200078e00ff */
[----:B------:R-:W-:Y:S01]  /*1450*/  LOP3.LUT R8, R0, 0x1c0, RZ, 0xc0, !PT ;  /* 0x000001c000087812 */ /* 0x000fe200078ec0ff */
[----:B------:R-:W-:Y:S01]  /*1460*/  IMAD.SHL.U32 R0, R7, 0x400, RZ ;  /* 0x0000040007007824 */ /* 0x000fe200078e00ff */
[----:B------:R-:W-:Y:S01]  /*1470*/  IADD3 R14, R239, 0x40, RZ ;  /* 0x00000040ef0e7810 */ /* 0x000fe20007ffe0ff */
[----:B------:R-:W-:Y:S01]  /*1480*/  IMAD.SHL.U32 R7, R7, 0x200, RZ ;  /* 0x0000020007077824 */ /* 0x000fe200078e00ff */
[----:B------:R-:W-:Y:S01]  /*1490*/  SHF.R.U32.HI R3, RZ, 0x3, R8 ;  /* 0x00000003ff037819 */ /* 0x000fe20000011608 */
[----:B------:R-:W-:Y:S01]  /*14a0*/  IMAD R11, R18, 0x2, R0 ;  /* 0x00000002120b7824 */ /* 0x000fe200078e0200 */
[----:B------:R-:W-:Y:S01]  /*14b0*/  LOP3.LUT R4, R8, 0x18, R102, 0xf8, !PT ;  /* 0x0000001808047812 */ /* 0x000fe200078ef866 */
[----:B------:R1:W-:Y:S01]  /*14c0*/  STL [R1+0x14], R8 ;  /* 0x0000140801007387 */ /* 0x0003e20000100800 */
[----:B------:R-:W-:Y:S01]  /*14d0*/  LOP3.LUT R5, R2, 0xfffffe00, RZ, 0xc0, !PT ;  /* 0xfffffe0002057812 */ /* 0x000fe200078ec0ff */
[----:B------:R-:W-:Y:S01]  /*14e0*/  IMAD R2, R12, 0x200, R15 ;  /* 0x000002000c027824 */ /* 0x000fe200078e020f */
[----:B------:R-:W-:Y:S01]  /*14f0*/  LOP3.LUT R234, R7, R4, R3, 0xf6, !PT ;  /* 0x0000000407ea7212 */ /* 0x000fe200078ef603 */
[----:B------:R-:W-:Y:S01]  /*1500*/  IMAD.MOV.U32 R12, RZ, RZ, 0x40 ;  /* 0x00000040ff0c7424 */ /* 0x000fe200078e00ff */
[-C--:B------:R-:W-:Y:S01]  /*1510*/  IADD3 R4, R6, R5.reuse, R0 ;  /* 0x0000000506047210 */ /* 0x080fe20007ffe000 */
[C---:B------:R-:W-:Y:S01]  /*1520*/  IMAD R0, R9.reuse, 0x20, R19 ;  /* 0x0000002009007824 */ /* 0x040fe200078e0213 */
[----:B------:R-:W-:Y:S01]  /*1530*/  LOP3.LUT P4, RZ, R9, 0x2, RZ, 0xc0, !PT ;  /* 0x0000000209ff7812 */ /* 0x000fe2000788c0ff */
[----:B------:R-:W-:Y:S01]  /*1540*/  IMAD.SHL.U32 R142, R18, 0x4, RZ ;  /* 0x00000004128e7824 */ /* 0x000fe200078e00ff */
[----:B------:R-:W-:-:S02]  /*1550*/  LOP3.LUT R5, R6, R5, RZ, 0xfc, !PT ;  /* 0x0000000506057212 */ /* 0x000fc400078efcff */
[----:B------:R2:W-:Y:S01]  /*1560*/  STL [R1+0x44], R0 ;  /* 0x0000440001007387 */ /* 0x0005e20000100800 */
[----:B------:R-:W-:Y:S02]  /*1570*/  SHF.R.S32.HI R7, RZ, 0x1f, R14 ;  /* 0x0000001fff077819 */ /* 0x000fe4000001140e */
[----:B------:R-:W-:Y:S02]  /*1580*/  LEA R149, R2, 0x6100, 0x1 ;  /* 0x0000610002957811 */ /* 0x000fe400078e08ff */
[----:B------:R-:W-:Y:S02]  /*1590*/  LOP3.LUT P3, RZ, R9, 0x4, RZ, 0xc0, !PT ;  /* 0x0000000409ff7812 */ /* 0x000fe4000786c0ff */
[C---:B------:R-:W-:Y:S02]  /*15a0*/  IADD3 R200, R149.reuse, 0x20, RZ ;  /* 0x0000002095c87810 */ /* 0x040fe40007ffe0ff */
[----:B------:R-:W-:Y:S02]  /*15b0*/  @P4 IADD3 R200, R149, -0x20, RZ ;  /* 0xffffffe095c84810 */ /* 0x000fe40007ffe0ff */
[----:B------:R-:W-:-:S02]  /*15c0*/  LEA R196, R4, 0xc100, 0x1 ;  /* 0x0000c10004c47811 */ /* 0x000fc400078e08ff */
[----:B------:R-:W-:Y:S02]  /*15d0*/  LEA R150, R5, 0x100, 0x1 ;  /* 0x0000010005967811 */ /* 0x000fe400078e08ff */
[----:B-1----:R-:W-:Y:S02]  /*15e0*/  LOP3.LUT R8, R3, R8, RZ, 0xfc, !PT ;  /* 0x0000000803087212 */ /* 0x002fe400078efcff */
[----:B------:R-:W-:Y:S02]  /*15f0*/  LEA.HI R3, R18, R18, RZ, 0x1 ;  /* 0x0000001212037211 */ /* 0x000fe400078f08ff */
[C---:B------:R-:W-:Y:S01]  /*1600*/  IADD3 R145, R142.reuse, 0x20, RZ ;  /* 0x000000208e917810 */ /* 0x040fe20007ffe0ff */
[----:B------:R-:W-:Y:S01]  /*1610*/  IMAD.IADD R11, R11, 0x1, R8 ;  /* 0x000000010b0b7824 */ /* 0x000fe200078e0208 */
[----:B------:R-:W-:Y:S02]  /*1620*/  LOP3.LUT R6, R3, 0x1ffffffe, RZ, 0xc0, !PT ;  /* 0x1ffffffe03067812 */ /* 0x000fe400078ec0ff */
[----:B------:R-:W-:Y:S01]  /*1630*/  LEA.HI R3, R7, R14, RZ, 0x3 ;  /* 0x0000000e07037211 */ /* 0x000fe200078f18ff */
[----:B------:R-:W-:Y:S01]  /*1640*/  IMAD.IADD R107, R142, 0x1, R145 ;  /* 0x000000018e6b7824 */ /* 0x000fe200078e0291 */
[----:B------:R-:W-:Y:S01]  /*1650*/  LOP3.LUT R7, R10, 0x7ffffffc, RZ, 0xc0, !PT ;  /* 0x7ffffffc0a077812 */ /* 0x000fe200078ec0ff */
[----:B--2---:R-:W-:Y:S01]  /*1660*/  IMAD.SHL.U32 R0, R14, 0x40, RZ ;  /* 0x000000400e007824 */ /* 0x004fe200078e00ff */
[----:B------:R-:W-:Y:S01]  /*1670*/  IADD3 R144, R142, 0x40, RZ ;  /* 0x000000408e907810 */ /* 0x000fe20007ffe0ff */
[----:B------:R-:W-:Y:S01]  /*1680*/  IMAD.IADD R6, R18, 0x1, -R6 ;  /* 0x0000000112067824 */ /* 0x000fe200078e0a06 */
[----:B------:R-:W-:Y:S01]  /*1690*/  LEA R234, R234, 0x100, 0x1 ;  /* 0x00000100eaea7811 */ /* 0x000fe200078e08ff */
[----:B------:R-:W-:Y:S01]  /*16a0*/  IMAD.SHL.U32 R3, R3, 0x40, RZ ;  /* 0x0000004003037824 */ /* 0x000fe200078e00ff */
[----:B------:R-:W-:Y:S01]  /*16b0*/  LOP3.LUT R8, R0, 0x1c0, RZ, 0xc0, !PT ;  /* 0x000001c000087812 */ /* 0x000fe200078ec0ff */
[----:B------:R-:W-:Y:S01]  /*16c0*/  IMAD R2, R6, 0x8, R16 ;  /* 0x0000000806027824 */ /* 0x000fe200078e0210 */
[----:B------:R-:W-:Y:S01]  /*16d0*/  SEL R0, R12, 0xffffffc0, !P3 ;  /* 0xffffffc00c007807 */ /* 0x000fe20005800000 */
[----:B------:R-:W-:Y:S01]  /*16e0*/  IMAD.IADD R241, R17, 0x1, -R7 ;  /* 0x0000000111f17824 */ /* 0x000fe200078e0a07 */
[----:B------:R-:W-:Y:S01]  /*16f0*/  SHF.R.U32.HI R8, RZ, 0x3, R8 ;  /* 0x00000003ff087819 */ /* 0x000fe20000011608 */
[----:B------:R-:W-:Y:S01]  /*1700*/  IMAD.IADD R106, R142, 0x1, R144 ;  /* 0x000000018e6a7824 */ /* 0x000fe200078e0290 */
[----:B------:R-:W-:Y:S01]  /*1710*/  SEL R8, R13, 0xffffffe0, !P1 ;  /* 0xffffffe00d087807 */ /* 0x000fe20004800000 */
[----:B------:R-:W-:Y:S01]  /*1720*/  IMAD.IADD R195, R149, 0x1, R0 ;  /* 0x0000000195c37824 */ /* 0x000fe200078e0200 */
[----:B------:R-:W-:Y:S01]  /*1730*/  LEA R6, R11, 0x80, 0x1 ;  /* 0x000000800b067811 */ /* 0x000fe200078e08ff */
[----:B------:R-:W-:Y:S01]  /*1740*/  IMAD.IADD R192, R0, 0x1, R200 ;  /* 0x0000000100c07824 */ /* 0x000fe200078e02c8 */
[----:B------:R-:W-:Y:S01]  /*1750*/  SEL R7, R12, 0xffffffc0, !P2 ;  /* 0xffffffc00c077807 */ /* 0x000fe20005000000 */
[----:B------:R-:W-:Y:S01]  /*1760*/  IMAD.SHL.U32 R241, R241, 0x2, RZ ;  /* 0x00000002f1f17824 */ /* 0x000fe200078e00ff */
[----:B------:R-:W-:Y:S01]  /*1770*/  LOP3.LUT R3, R3, 0xfffffe00, RZ, 0xc0, !PT ;  /* 0xfffffe0003037812 */ /* 0x000fe200078ec0ff */
[C---:B------:R-:W-:Y:S01]  /*1780*/  IMAD.IADD R10, R6.reuse, 0x1, R8 ;  /* 0x00000001060a7824 */ /* 0x040fe200078e0208 */
[C---:B------:R-:W-:Y:S01]  /*1790*/  IADD3 R9, R6.reuse, -0x10, RZ ;  /* 0xfffffff006097810 */ /* 0x040fe20007ffe0ff */
[C-C-:B------:R-:W-:Y:S01]  /*17a0*/  IMAD.IADD R0, R6.reuse, 0x1, R7.reuse ;  /* 0x0000000106007824 */ /* 0x140fe200078e0207 */
[----:B------:R-:W-:Y:S01]  /*17b0*/  @P0 IADD3 R9, R6, 0x10, RZ ;  /* 0x0000001006090810 */ /* 0x000fe20007ffe0ff */
[----:B------:R1:W-:Y:S01]  /*17c0*/  STL [R1+0x40], R3 ;  /* 0x0000400301007387 */ /* 0x0003e20000100800 */
[----:B------:R-:W-:Y:S01]  /*17d0*/  IADD3 R148, R142, 0x10, RZ ;  /* 0x000000108e947810 */ /* 0x000fe20007ffe0ff */
[----:B------:R-:W-:Y:S01]  /*17e0*/  IMAD.IADD R235, R234, 0x1, R7 ;  /* 0x00000001eaeb7824 */ /* 0x000fe200078e0207 */
[C---:B------:R-:W-:Y:S01]  /*17f0*/  IADD3 R147, R142.reuse, 0x30, RZ ;  /* 0x000000308e937810 */ /* 0x040fe20007ffe0ff */
[----:B------:R2:W-:Y:S01]  /*1800*/  STL [R1+0x10], R2 ;  /* 0x0000100201007387 */ /* 0x0005e20000100800 */
[----:B------:R-:W-:-:S02]  /*1810*/  IADD3 R146, R142, 0x50, RZ ;  /* 0x000000508e927810 */ /* 0x000fc40007ffe0ff */
[C---:B------:R-:W-:Y:S01]  /*1820*/  IADD3 R211, R200.reuse, 0x800, RZ ;  /* 0x00000800c8d37810 */ /* 0x040fe20007ffe0ff */
        /* <DEDUP_REMOVED lines=8> */
[C---:B------:R-:W-:Y:S02]  /*18b0*/  IADD3 R205, R200.reuse, 0x3800, RZ ;  /* 0x00003800c8cd7810 */ /* 0x040fe40007ffe0ff */
[C---:B------:R-:W-:Y:S02]  /*18c0*/  IADD3 R204, R200.reuse, 0x4000, RZ ;  /* 0x00004000c8cc7810 */ /* 0x040fe40007ffe0ff */
[C---:B------:R-:W-:Y:S02]  /*18d0*/  IADD3 R203, R200.reuse, 0x4800, RZ ;  /* 0x00004800c8cb7810 */ /* 0x040fe40007ffe0ff */
[----:B-1----:R-:W-:Y:S02]  /*18e0*/  SEL R3, R13, 0xffffffe0, !P6 ;  /* 0xffffffe00d037807 */ /* 0x002fe40007000000 */
[----:B------:R-:W-:Y:S02]  /*18f0*/  IADD3 R202, R200, 0x5000, RZ ;  /* 0x00005000c8ca7810 */ /* 0x000fe40007ffe0ff */
[----:B--2---:R-:W-:Y:S01]  /*1900*/  SEL R2, R12, 0xffffffc0, !P5 ;  /* 0xffffffc00c027807 */ /* 0x004fe20006800000 */
[----:B------:R-:W-:Y:S01]  /*1910*/  IMAD.IADD R197, R196, 0x1, R3 ;  /* 0x00000001c4c57824 */ /* 0x000fe200078e0203 */
[----:B------:R-:W-:Y:S01]  /*1920*/  IADD3 R201, R200, 0x5800, RZ ;  /* 0x00005800c8c97810 */ /* 0x000fe20007ffe0ff */
[----:B------:R-:W-:-:S02]  /*1930*/  IMAD.IADD R151, R3, 0x1, R150 ;  /* 0x0000000103977824 */ /* 0x000fc400078e0296 */
[C---:B------:R-:W-:Y:S02]  /*1940*/  IMAD.IADD R3, R7.reuse, 0x1, R9 ;  /* 0x0000000107037824 */ /* 0x040fe400078e0209 */
[----:B------:R-:W-:Y:S02]  /*1950*/  IMAD.IADD R199, R196, 0x1, R2 ;  /* 0x00000001c4c77824 */ /* 0x000fe400078e0202 */
[----:B---3--:R-:W-:Y:S02]  /*1960*/  IMAD.IADD R0, R7, 0x1, R10 ;  /* 0x0000000107007824 */ /* 0x008fe400078e020a */
[C---:B------:R-:W-:Y:S02]  /*1970*/  IMAD.IADD R194, R2.reuse, 0x1, R150 ;  /* 0x0000000102c27824 */ /* 0x040fe400078e0296 */
[----:B------:R-:W-:Y:S01]  /*1980*/  IMAD.IADD R198, R197, 0x1, R2 ;  /* 0x00000001c5c67824 */ /* 0x000fe200078e0202 */
[----:B------:R1:W-:Y:S01]  /*1990*/  STL [R1+0x38], R0 ;  /* 0x0000380001007387 */ /* 0x0003e20000100800 */
[----:B------:R-:W-:-:S02]  /*19a0*/  IMAD.IADD R193, R2, 0x1, R151 ;  /* 0x0000000102c17824 */ /* 0x000fc400078e0297 */
[----:B-1----:R-:W-:-:S05]  /*19b0*/  IMAD.IADD R0, R8, 0x1, R9 ;  /* 0x0000000108007824 */ /* 0x002fca00078e0209 */
[----:B------:R1:W-:Y:S04]  /*19c0*/  STL [R1+0x28], R0 ;  /* 0x0000280001007387 */ /* 0x0003e80000100800 */
[----:B------:R2:W-:Y:S01]  /*19d0*/  STL [R1+0x34], R3 ;  /* 0x0000340301007387 */ /* 0x0005e20000100800 */
[----:B-1----:R-:W-:-:S05]  /*19e0*/  IMAD.IADD R0, R7, 0x1, R0 ;  /* 0x0000000107007824 */ /* 0x002fca00078e0200 */
[----:B------:R2:W-:Y:S02]  /*19f0*/  STL [R1+0x30], R0 ;  /* 0x0000300001007387 */ /* 0x0005e40000100800 */
.L_x_1172:
[----:B------:R-:W-:-:S04]  /*1a00*/  IMAD.MOV.U32 R13, RZ, RZ, 0x4 ;  /* 0x00000004ff0d7424 */ /* 0x000fc800078e00ff */
[----:B--2---:R-:W-:-:S05]  /*1a10*/  IMAD.WIDE R2, R251, R13, c[0x0][0x588] ;  /* 0x00016200fb027625 */ /* 0x004fca00078e020d */
[----:B------:R-:W2:Y:S01]  /*1a20*/  LDG.E R14, [R2.64] ;  /* 0x00000006020e7981 */ /* 0x000ea2000c1e1900 */
[----:B------:R-:W-:Y:S01]  /*1a30*/  ISETP.NE.U32.AND P4, PT, RZ, c[0x0][0x360], PT ;  /* 0x0000d800ff007a0c */ /* 0x000fe20003f85070 */
[----:B------:R-:W-:Y:S01]  /*1a40*/  CS2R R132, SRZ ;  /* 0x0000000000847805 */ /* 0x000fe2000001ff00 */
        /* <DEDUP_REMOVED lines=8> */
[----:B------:R-:W-:Y:S01]  /*1ad0*/  IMAD.MOV.U32 R12, RZ, RZ, RZ ;  /* 0x000000ffff0c7224 */ /* 0x000fe200078e00ff */
[----:B--2---:R-:W-:Y:S01]  /*1ae0*/  SHF.R.S32.HI R168, RZ, 0x1f, R14 ;  /* 0x0000001fffa87819 */ /* 0x004fe2000001140e */
[----:B------:R1:W-:Y:S01]  /*1af0*/  STL [R1], R14 ;  /* 0x0000000e01007387 */ /* 0x0003e20000100800 */
[C---:B------:R-:W-:Y:S02]  /*1b00*/  @P4 LEA R2, P0, R14.reuse, c[0x0][0x360], 0x2 ;  /* 0x0000d8000e024a11 */ /* 0x040fe400078010ff */
[----:B------:R-:W-:-:S02]  /*1b10*/  @P2 LEA R4, P1, R14, c[0x0][0x370], 0x2 ;  /* 0x0000dc000e042a11 */ /* 0x000fc400078210ff */
[C-C-:B------:R-:W-:Y:S02]  /*1b20*/  @P4 LEA.HI.X R3, R14.reuse, c[0x0][0x364], R168.reuse, 0x2, P0 ;  /* 0x0000d9000e034a11 */ /* 0x140fe400000f14a8 */
[----:B------:R-:W-:-:S03]  /*1b30*/  @P2 LEA.HI.X R5, R14, c[0x0][0x374], R168, 0x2, P1 ;  /* 0x0000dd000e052a11 */ /* 0x000fc600008f14a8 */
[----:B------:R2:W3:Y:S01]  /*1b40*/  @P4 LDG.E R0, [R2.64] ;  /* 0x0000000602004981 */ /* 0x0004e2000c1e1900 */
[----:B------:R-:W-:-:S03]  /*1b50*/  ISETP.NE.U32.AND P0, PT, RZ, c[0x0][0x350], PT ;  /* 0x0000d400ff007a0c */ /* 0x000fc60003f05070 */
[----:B------:R4:W5:Y:S01]  /*1b60*/  @P2 LDG.E R133, [R4.64] ;  /* 0x0000000604852981 */ /* 0x000962000c1e1900 */
[----:B------:R-:W-:Y:S02]  /*1b70*/  ISETP.NE.AND.EX P6, PT, RZ, c[0x0][0x354], PT, P0 ;  /* 0x0000d500ff007a0c */ /* 0x000fe40003fc5300 */
[----:B------:R-:W-:-:S04]  /*1b80*/  LEA R6, P2, R14, c[0x0][0x348], 0x2 ;  /* 0x0000d2000e067a11 */ /* 0x000fc800078410ff */
[----:B------:R-:W-:-:S05]  /*1b90*/  LEA.HI.X R7, R14, c[0x0][0x34c], R168, 0x2, P2 ;  /* 0x0000d3000e077a11 */ /* 0x000fca00010f14a8 */
[----:B------:R1:W5:Y:S01]  /*1ba0*/  @P3 LDG.E R185, [R6.64] ;  /* 0x0000000606b93981 */ /* 0x000362000c1e1900 */
[C---:B--2---:R-:W-:Y:S02]  /*1bb0*/  LEA R2, P0, R14.reuse, c[0x0][0x358], 0x2 ;  /* 0x0000d6000e027a11 */ /* 0x044fe400078010ff */
[C---:B----4-:R-:W-:Y:S02]  /*1bc0*/  LEA R4, P1, R14.reuse, c[0x0][0x350], 0x2 ;  /* 0x0000d4000e047a11 */ /* 0x050fe400078210ff */
[C-C-:B------:R-:W-:Y:S02]  /*1bd0*/  LEA.HI.X R3, R14.reuse, c[0x0][0x35c], R168.reuse, 0x2, P0 ;  /* 0x0000d7000e037a11 */ /* 0x140fe400000f14a8 */
[----:B------:R-:W-:-:S03]  /*1be0*/  LEA.HI.X R5, R14, c[0x0][0x354], R168, 0x2, P1 ;  /* 0x0000d5000e057a11 */ /* 0x000fc600008f14a8 */
[----:B------:R1:W5:Y:S04]  /*1bf0*/  @P5 LDG.E R12, [R2.64] ;  /* 0x00000006020c5981 */ /* 0x000368000c1e1900 */
[----:B------:R1:W5:Y:S01]  /*1c00*/  @P6 LDG.E R132, [R4.64] ;  /* 0x0000000604846981 */ /* 0x000362000c1e1900 */
[----:B------:R-:W-:-:S05]  /*1c10*/  LOP3.LUT R20, R250, 0xffff, RZ, 0xc0, !PT ;  /* 0x0000fffffa147812 */ /* 0x000fca00078ec0ff */
[----:B------:R1:W-:Y:S01]  /*1c20*/  STL [R1+0xc], R20 ;  /* 0x00000c1401007387 */ /* 0x0003e20000100800 */
[----:B------:R-:W-:Y:S03]  /*1c30*/  YIELD ;  /* 0x0000000000007946 */ /* 0x000fe60003800000 */
[----:B---3--:R1:W-:Y:S01]  /*1c40*/  @P4 STL [R1+0x8], R0 ;  /* 0x0000080001004387 */ /* 0x0083e20000100800 */
[----:B------:R-:W-:Y:S05]  /*1c50*/  @P4 BRA `(.L_x_1014) ;  /* 0x0000007000004947 */ /* 0x000fea0003800000 */
[----:B-1----:R-:W-:-:S05]  /*1c60*/  MOV R0, c[0x0][0x168] ;  /* 0x00005a0000007a02 */ /* 0x002fca0000000f00 */
[----:B------:R1:W-:Y:S01]  /*1c70*/  STL [R1+0x8], R0 ;  /* 0x0000080001007387 */ /* 0x0003e20000100800 */
[----:B------:R-:W-:Y:S05]  /*1c80*/  @!P3 BRA `(.L_x_1014) ;  /* 0x000000400000b947 */ /* 0x000fea0003800000 */
[----:B------:R-:W2:Y:S04]  /*1c90*/  LDG.E R8, [R6.64] ;  /* 0x0000000606087981 */ /* 0x000ea8000c1e1900 */
[----:B-1----:R-:W2:Y:S02]  /*1ca0*/  LDG.E R0, [R6.64+0x4] ;  /* 0x0000040606007981 */ /* 0x002ea4000c1e1900 */
[----:B--2---:R-:W-:-:S05]  /*1cb0*/  IADD3 R0, -R8, R0, RZ ;  /* 0x0000000008007210 */ /* 0x004fca0007ffe1ff */
[----:B------:R1:W-:Y:S02]  /*1cc0*/  STL [R1+0x8], R0 ;  /* 0x0000080001007387 */ /* 0x0003e40000100800 */
.L_x_1014:
[----:B------:R-:W-:-:S04]  /*1cd0*/  ISETP.NE.U32.AND P0, PT, RZ, c[0x0][0x368], PT ;  /* 0x0000da00ff007a0c */ /* 0x000fc80003f05070 */
[----:B------:R-:W-:-:S13]  /*1ce0*/  ISETP.NE.AND.EX P0, PT, RZ, c[0x0][0x36c], PT, P0 ;  /* 0x0000db00ff007a0c */ /* 0x000fda0003f05300 */
[----:B------:R-:W-:Y:S05]  /*1cf0*/  @!P0 BRA `(.L_x_1015) ;  /* 0x0000004000008947 */ /* 0x000fea0003800000 */
[----:B-1----:R-:W-:-:S04]  /*1d00*/  LEA R6, P0, R14, c[0x0][0x368], 0x2 ;  /* 0x0000da000e067a11 */ /* 0x002fc800078010ff */
[----:B------:R-:W-:-:S05]  /*1d10*/  LEA.HI.X R7, R14, c[0x0][0x36c], R168, 0x2, P0 ;  /* 0x0000db000e077a11 */ /* 0x000fca00000f14a8 */
[----:B------:R1:W5:Y:S01]  /*1d20*/  LDG.E R6, [R6.64] ;  /* 0x0000000606067981 */ /* 0x000362000c1e1900 */
[----:B------:R-:W-:Y:S05]  /*1d30*/  BRA `(.L_x_1016) ;  /* 0x0000005000007947 */ /* 0x000fea0003800000 */
.L_x_1015:
[----:B-1----:R-:W-:Y:S01]  /*1d40*/  MOV R6, c[0x0][0x1d0] ;  /* 0x0000740000067a02 */ /* 0x002fe20000000f00 */
[----:B------:R-:W-:Y:S05]  /*1d50*/  @!P6 BRA `(.L_x_1016) ;  /* 0x000000300000e947 */ /* 0x000fea0003800000 */
[----:B------:R-:W2:Y:S04]  /*1d60*/  LDG.E R6, [R4.64] ;  /* 0x0000000604067981 */ /* 0x000ea8000c1e1900 */
[----:B------:R-:W2:Y:S02]  /*1d70*/  LDG.E R0, [R4.64+0x4] ;  /* 0x0000040604007981 */ /* 0x000ea4000c1e1900 */
[----:B--2---:R-:W-:Y:S02]  /*1d80*/  IADD3 R6, -R6, R0, RZ ;  /* 0x0000000006067210 */ /* 0x004fe40007ffe1ff */
.L_x_1016:
[----:B------:R2:W3:Y:S04]  /*1d90*/  @P5 LDG.E R5, [R2.64] ;  /* 0x0000000602055981 */ /* 0x0004e8000c1e1900 */
[----:B------:R2:W3:Y:S04]  /*1da0*/  @P5 LDG.E R4, [R2.64+0x4] ;  /* 0x0000040602045981 */ /* 0x0004e8000c1e1900 */
[----:B-1----:R-:W4:Y:S01]  /*1db0*/  LDL R7, [R1+0x8] ;  /* 0x0000080001077983 */ /* 0x002f220000100800 */
[----:B------:R-:W-:-:S04]  /*1dc0*/  ISETP.NE.U32.AND P0, PT, RZ, c[0x0][0x378], PT ;  /* 0x0000de00ff007a0c */ /* 0x000fc80003f05070 */
[----:B------:R-:W-:Y:S01]  /*1dd0*/  ISETP.NE.AND.EX P1, PT, RZ, c[0x0][0x37c], PT, P0 ;  /* 0x0000df00ff007a0c */ /* 0x000fe20003f25300 */
[----:B------:R-:W-:Y:S02]  /*1de0*/  IMAD.MOV.U32 R0, RZ, RZ, c[0x0][0x2c4] ;  /* 0x0000b100ff007624 */ /* 0x000fe400078e00ff */
[----:B------:R-:W-:Y:S02]  /*1df0*/  IMAD.SHL.U32 R249, R249, 0x80, RZ ;  /* 0x00000080f9f97824 */ /* 0x000fe400078e00ff */
[----:B-----5:R-:W-:-:S08]  /*1e00*/  IMAD.MOV.U32 R131, RZ, RZ, R6 ;  /* 0x000000ffff837224 */ /* 0x020fd000078e0006 */
[----:B--2---:R-:W-:-:S04]  /*1e10*/  @P1 LEA R2, P0, R14, c[0x0][0x378], 0x2 ;  /* 0x0000de000e021a11 */ /* 0x004fc800078010ff */
[----:B------:R-:W-:Y:S02]  /*1e20*/  @P1 LEA.HI.X R3, R14, c[0x0][0x37c], R168, 0x2, P0 ;  /* 0x0000df000e031a11 */ /* 0x000fe400000f14a8 */
[----:B------:R-:W-:Y:S01]  /*1e30*/  ISETP.NE.AND P0, PT, R0, 0x1, PT ;  /* 0x000000010000780c */ /* 0x000fe20003f05270 */
[----:B------:R-:W-:Y:S01]  /*1e40*/  IMAD.MOV.U32 R76, RZ, RZ, c[0x0][0x228] ;  /* 0x00008a00ff4c7624 */ /* 0x000fe200078e00ff */
[----:B------:R-:W-:Y:S01]  /*1e50*/  IADD3 R0, R249, 0x7f, RZ ;  /* 0x0000007ff9007810 */ /* 0x000fe20007ffe0ff */
[----:B------:R-:W-:Y:S01]  /*1e60*/  IMAD.IADD R8, R6, 0x1, -R133 ;  /* 0x0000000106087824 */ /* 0x000fe200078e0a85 */
[----:B------:R1:W5:Y:S09]  /*1e70*/  @P1 LDG.E R131, [R2.64] ;  /* 0x0000000602831981 */ /* 0x000372000c1e1900 */
[----:B-1----:R-:W-:-:S05]  /*1e80*/  @P0 IMAD.HI.U32 R2, R0, c[0x0][0x2c8], RZ ;  /* 0x0000b20000020a27 */ /* 0x002fca00078e00ff */
[----:B------:R-:W-:Y:S01]  /*1e90*/  @P0 SHF.R.U32.HI R0, RZ, c[0x0][0x2cc], R2 ;  /* 0x0000b300ff000a19 */ /* 0x000fe20000011602 */
[----:B------:R-:W-:Y:S01]  /*1ea0*/  BSSY B0, `(.L_x_1017) ;  /* 0x0000037000007945 */ /* 0x000fe20003800000 */
[----:B---3--:R-:W-:-:S04]  /*1eb0*/  @P5 IMAD.IADD R76, R4, 0x1, -R5 ;  /* 0x00000001044c5824 */ /* 0x008fc800078e0a05 */
[----:B------:R-:W-:-:S05]  /*1ec0*/  IMAD.IADD R3, R8, 0x1, R76 ;  /* 0x0000000108037824 */ /* 0x000fca00078e024c */
[C---:B----4-:R-:W-:Y:S01]  /*1ed0*/  IADD3 R140, R3.reuse, 0x40, -R7 ;  /* 0x00000040038c7810 */ /* 0x050fe20007ffe807 */
[----:B------:R1:W-:Y:S01]  /*1ee0*/  STL [R1+0x4], R3 ;  /* 0x0000040301007387 */ /* 0x0003e20000100800 */
[----:B------:R-:W-:-:S03]  /*1ef0*/  IADD3 R2, R3, 0x3f, RZ ;  /* 0x0000003f03027810 */ /* 0x000fc60007ffe0ff */
[----:B------:R-:W-:Y:S01]  /*1f00*/  IMAD.IADD R0, R140, 0x1, R0 ;  /* 0x000000018c007824 */ /* 0x000fe200078e0200 */
[----:B------:R-:W-:Y:S02]  /*1f10*/  LOP3.LUT R7, R250, 0xff0000, RZ, 0xc0, !PT ;  /* 0x00ff0000fa077812 */ /* 0x000fe400078ec0ff */
[----:B------:R-:W-:Y:S02]  /*1f20*/  SHF.R.S32.HI R4, RZ, 0x1f, R2 ;  /* 0x0000001fff047819 */ /* 0x000fe40000011402 */
[----:B------:R-:W-:Y:S02]  /*1f30*/  SHF.R.S32.HI R5, RZ, 0x1f, R0 ;  /* 0x0000001fff057819 */ /* 0x000fe40000011400 */
[----:B------:R-:W-:Y:S02]  /*1f40*/  LEA.HI R2, R4, R2, RZ, 0x6 ;  /* 0x0000000204027211 */ /* 0x000fe400078f30ff */
[----:B------:R-:W-:Y:S02]  /*1f50*/  LEA.HI R0, R5, R0, RZ, 0x6 ;  /* 0x0000000005007211 */ /* 0x000fe400078f30ff */
[----:B-1----:R-:W-:-:S04]  /*1f60*/  LOP3.LUT R3, R250, 0xff000000, RZ, 0xc0, !PT ;  /* 0xff000000fa037812 */ /* 0x002fc800078ec0ff */
[----:B------:R-:W-:-:S04]  /*1f70*/  SHF.R.U32.HI R3, RZ, 0x8, R3 ;  /* 0x00000008ff037819 */ /* 0x000fc80000011603 */
[----:B------:R-:W-:-:S04]  /*1f80*/  LEA.HI R3, R7, R3, RZ, 0x10 ;  /* 0x0000000307037211 */ /* 0x000fc800078f80ff */
[----:B------:R-:W-:Y:S02]  /*1f90*/  SHF.R.U32.HI R9, RZ, 0x10, R3 ;  /* 0x00000010ff097819 */ /* 0x000fe40000011603 */
[----:B------:R-:W-:Y:S02]  /*1fa0*/  LOP3.LUT R15, R3, 0xff, RZ, 0xc0, !PT ;  /* 0x000000ff030f7812 */ /* 0x000fe400078ec0ff */
[----:B------:R-:W-:Y:S02]  /*1fb0*/  SHF.R.S32.HI R139, RZ, 0x6, R2 ;  /* 0x00000006ff8b7819 */ /* 0x000fe40000011402 */
[----:B------:R-:W-:Y:S01]  /*1fc0*/  SHF.R.S32.HI R0, RZ, 0x6, R0 ;  /* 0x00000006ff007819 */ /* 0x000fe20000011400 */
[----:B------:R1:W-:Y:S03]  /*1fd0*/  STL [R1+0x1c], R9 ;  /* 0x00001c0901007387 */ /* 0x0003e60000100800 */
[----:B------:R-:W-:Y:S01]  /*1fe0*/  IMNMX R7, R139, R0, PT ;  /* 0x000000008b077217 */ /* 0x000fe20003800200 */
[----:B------:R1:W-:Y:S03]  /*1ff0*/  STL [R1+0x20], R15 ;  /* 0x0000200f01007387 */ /* 0x0003e60000100800 */
[----:B------:R-:W-:-:S02]  /*2000*/  ISETP.GE.AND P0, PT, R7, 0x1, PT ;  /* 0x000000010700780c */ /* 0x000fc40003f06270 */
[----:B------:R-:W-:Y:S01]  /*2010*/  ISETP.NE.AND P1, PT, R9, RZ, PT ;  /* 0x000000ff0900720c */ /* 0x000fe20003f25270 */
[----:B------:R-:W-:-:S03]  /*2020*/  IMAD.MOV.U32 R0, RZ, RZ, RZ ;  /* 0x000000ffff007224 */ /* 0x000fc600078e00ff */
[----:B------:R-:W-:-:S07]  /*2030*/  SEL R130, R9, c[0x0][0x338], P1 ;  /* 0x0000ce0009827a07 */ /* 0x000fce0000800000 */
[----:B------:R-:W-:Y:S05]  /*2040*/  @!P0 BRA `(.L_x_1018) ;  /* 0x000001c000008947 */ /* 0x000fea0003800000 */
[----:B------:R-:W-:Y:S01]  /*2050*/  IABS R2, R130 ;  /* 0x0000008200027213 */ /* 0x000fe20000000000 */
[----:B------:R-:W-:Y:S01]  /*2060*/  IMAD.MOV.U32 R4, RZ, RZ, RZ ;  /* 0x000000ffff047224 */ /* 0x000fe200078e00ff */
[----:B-1----:R-:W-:Y:S02]  /*2070*/  IADD3 R9, R130, -0x1, R7 ;  /* 0xffffffff82097810 */ /* 0x002fe40007ffe007 */
        /* <DEDUP_REMOVED lines=25> */
.L_x_1018:
[----:B------:R-:W-:Y:S05]  /*2210*/  BSYNC B0 ;  /* 0x0000000000007941 */ /* 0x000fea0003800000 */
.L_x_1017:
[----:B------:R-:W2:Y:S01]  /*2220*/  LDL R27, [R1+0x14] ;  /* 0x00001400011b7983 */ /* 0x000ea20000100800 */
[----:B------:R-:W-:Y:S01]  /*2230*/  IMAD R2, R15, R0, RZ ;  /* 0x000000000f027224 */ /* 0x000fe200078e02ff */
[----:B------:R-:W-:Y:S02]  /*2240*/  IADD3 R134, R242, 0x40, RZ ;  /* 0x00000040f2867810 */ /* 0x000fe40007ffe0ff */
[----:B------:R-:W3:Y:S01]  /*2250*/  S2R R4, SR_TID.X ;  /* 0x0000000000047919 */ /* 0x000ee20000002100 */
[----:B------:R-:W-:Y:S01]  /*2260*/  IMAD.IADD R0, R2, 0x1, R0 ;  /* 0x0000000102007824 */ /* 0x000fe200078e0200 */
[----:B------:R-:W-:Y:S01]  /*2270*/  IADD3 R135, R242, 0x80, RZ ;  /* 0x00000080f2877810 */ /* 0x000fe20007ffe0ff */
        /* <DEDUP_REMOVED lines=11> */
[----:B---3--:R-:W-:Y:S02]  /*2330*/  SHF.R.S32.HI R3, RZ, 0x1f, R4 ;  /* 0x0000001fff037819 */ /* 0x008fe40000011404 */
[----:B------:R-:W-:Y:S02]  /*2340*/  @P0 SHF.R.S32.HI R0, RZ, 0x6, R2 ;  /* 0x00000006ff000819 */ /* 0x000fe40000011402 */
[----:B------:R-:W-:Y:S02]  /*2350*/  LEA.HI R2, R3, R4, RZ, 0x5 ;  /* 0x0000000403027211 */ /* 0x000fe400078f28ff */
[----:B------:R-:W-:Y:S02]  /*2360*/  ISETP.GT.AND P0, PT, R0, R125, PT ;  /* 0x0000007d0000720c */ /* 0x000fe40003f04270 */
[----:B------:R-:W-:-:S05]  /*2370*/  SHF.R.S32.HI R2, RZ, 0x5, R2 ;  /* 0x00000005ff027819 */ /* 0x000fca0000011402 */
[----:B------:R-:W-:Y:S01]  /*2380*/  IMAD.SHL.U32 R184, R2, 0x200, RZ ;  /* 0x0000020002b87824 */ /* 0x000fe200078e00ff */
[----:B--2---:R-:W-:-:S05]  /*2390*/  SHF.R.U32.HI R169, RZ, 0x3, R27 ;  /* 0x00000003ffa97819 */ /* 0x004fca000001161b */
[----:B------:R-:W-:Y:S05]  /*23a0*/  @!P0 BRA `(.L_x_1019) ;  /* 0x00004e8000008947 */ /* 0x000fea0003800000 */
[----:B------:R-:W-:Y:S02]  /*23b0*/  ISETP.NE.U32.AND P0, PT, RZ, c[0x0][0x340], PT ;  /* 0x0000d000ff007a0c */ /* 0x000fe40003f05070 */
[----:B------:R-:W-:Y:S02]  /*23c0*/  SHF.R.S32.HI R5, RZ, 0x1f, R4 ;  /* 0x0000001fff057819 */ /* 0x000fe40000011404 */
[----:B------:R-:W-:Y:S02]  /*23d0*/  ISETP.NE.AND.EX P2, PT, RZ, c[0x0][0x344], PT, P0 ;  /* 0x0000d100ff007a0c */ /* 0x000fe40003f45300 */
[----:B------:R-:W-:-:S04]  /*23e0*/  LEA.HI R5, R5, R4, RZ, 0x3 ;  /* 0x0000000405057211 */ /* 0x000fc800078f18ff */
[----:B------:R-:W-:-:S07]  /*23f0*/  SHF.R.S32.HI R5, RZ, 0x3, R5 ;  /* 0x00000003ff057819 */ /* 0x000fce0000011405 */
[----:B------:R-:W-:-:S05]  /*2400*/  @P2 IMAD.WIDE R2, R14, R13, c[0x0][0x340] ;  /* 0x0000d0000e022625 */ /* 0x000fca00078e020d */
[----:B------:R2:W3:Y:S01]  /*2410*/  @P2 LDG.E R8, [R2.64] ;  /* 0x0000000602082981 */ /* 0x0004e2000c1e1900 */
[----:B------:R-:W-:Y:S01]  /*2420*/  IADD3 R124, P0, R5, R12, RZ ;  /* 0x0000000c057c7210 */ /* 0x000fe20007f1e0ff */
[----:B------:R-:W-:Y:S01]  /*2430*/  IMAD.MOV.U32 R13, RZ, RZ, c[0x0][0x238] ;  /* 0x00008e00ff0d7624 */ /* 0x000fe200078e00ff */
[----:B------:R-:W-:Y:S01]  /*2440*/  SHF.R.S32.HI R243, RZ, 0x1f, R242 ;  /* 0x0000001ffff37819 */ /* 0x000fe200000114f2 */
[----:B------:R-:W-:Y:S01]  /*2450*/  IMAD.MOV.U32 R138, RZ, RZ, 0x6 ;  /* 0x00000006ff8a7424 */ /* 0x000fe200078e00ff */
[----:B------:R-:W-:Y:S01]  /*2460*/  IADD3 R57, R0, -0x1, RZ ;  /* 0xffffffff00397810 */ /* 0x000fe20007ffe0ff */
[----:B------:R-:W-:Y:S01]  /*2470*/  IMAD.SHL.U32 R156, R13, 0x40, RZ ;  /* 0x000000400d9c7824 */ /* 0x000fe200078e00ff */
[----:B------:R-:W-:Y:S01]  /*2480*/  IADD3 R100, -R5, R76, RZ ;  /* 0x0000004c05647210 */ /* 0x000fe20007ffe1ff */
[----:B------:R-:W-:Y:S01]  /*2490*/  IMAD.SHL.U32 R157, R13, 0x20, RZ ;  /* 0x000000200d9d7824 */ /* 0x000fe200078e00ff */
[----:B------:R-:W-:Y:S01]  /*24a0*/  SEL R10, R168, RZ, !P5 ;  /* 0x000000ffa80a7207 */ /* 0x000fe20006800000 */
[----:B------:R-:W-:Y:S01]  /*24b0*/  IMAD.WIDE.U32 R158, R239, c[0x0][0x1e0], RZ ;  /* 0x00007800ef9e7a25 */ /* 0x000fe200078e00ff */
[----:B------:R-:W-:-:S02]  /*24c0*/  SEL R11, R14, RZ, !P5 ;  /* 0x000000ff0e0b7207 */ /* 0x000fc40006800000 */
[----:B------:R-:W-:Y:S01]  /*24d0*/  SHF.L.U64.HI R152, R13, R138, c[0x0][0x23c] ;  /* 0x00008f000d987619 */ /* 0x000fe2000001028a */
[----:B------:R-:W-:Y:S01]  /*24e0*/  IMAD R7, R57, -0x40, R100 ;  /* 0xffffffc039077824 */ /* 0x000fe200078e0264 */
[----:B------:R-:W-:Y:S01]  /*24f0*/  ISETP.GE.AND P5, PT, R242, c[0x0][0x1d4], PT ;  /* 0x00007500f2007a0c */ /* 0x000fe20003fa6270 */
[----:B------:R-:W-:Y:S01]  /*2500*/  IMAD R0, R10, c[0x0][0x248], RZ ;  /* 0x000092000a007a24 */ /* 0x000fe200078e02ff */
[----:B------:R-:W-:Y:S01]  /*2510*/  ISETP.GE.AND P4, PT, R134, c[0x0][0x1d4], PT ;  /* 0x0000750086007a0c */ /* 0x000fe20003f86270 */
[----:B------:R-:W-:Y:S01]  /*2520*/  IMAD.MOV.U32 R160, RZ, RZ, c[0x0][0x27c] ;  /* 0x00009f00ffa07624 */ /* 0x000fe200078e00ff */
[----:B------:R-:W-:Y:S02]  /*2530*/  ISETP.GE.AND P1, PT, R7, 0x1, PT ;  /* 0x000000010700780c */ /* 0x000fe40003f26270 */
[----:B------:R-:W-:Y:S02]  /*2540*/  ISETP.GE.AND P3, PT, R135, c[0x0][0x1d4], PT ;  /* 0x0000750087007a0c */ /* 0x000fe40003f66270 */
[----:B------:R-:W-:-:S02]  /*2550*/  MOV R141, 0x5 ;  /* 0x00000005008d7802 */ /* 0x000fc40000000f00 */
[----:B--2---:R-:W-:Y:S02]  /*2560*/  SHF.R.S32.HI R2, RZ, 0x1f, R5 ;  /* 0x0000001fff027819 */ /* 0x004fe40000011405 */
[----:B------:R-:W-:Y:S02]  /*2570*/  SHF.L.U64.HI R141, R13, R141, c[0x0][0x23c] ;  /* 0x00008f000d8d7619 */ /* 0x000fe4000001028d */
[----:B------:R-:W-:Y:S01]  /*2580*/  LEA.HI.X.SX32 R127, R12, R2, 0x1, P0 ;  /* 0x000000020c7f7211 */ /* 0x000fe200000f0eff */
[----:B------:R-:W-:Y:S01]  /*2590*/  IMAD.WIDE.U32 R2, R124, c[0x0][0x238], R242 ;  /* 0x00008e007c027a25 */ /* 0x000fe200078e00f2 */
[----:B------:R-:W-:Y:S02]  /*25a0*/  SHF.R.S32.HI R103, RZ, 0x1f, R102 ;  /* 0x0000001fff677819 */ /* 0x000fe40000011466 */
[----:B------:R-:W-:Y:S01]  /*25b0*/  SHF.R.S32.HI R143, RZ, 0x1f, R142 ;  /* 0x0000001fff8f7819 */ /* 0x000fe2000001148e */
[----:B------:R-:W-:Y:S01]  /*25c0*/  IMAD R4, R127, c[0x0][0x238], RZ ;  /* 0x00008e007f047a24 */ /* 0x000fe200078e02ff */
[----:B-----5:R-:W-:-:S03]  /*25d0*/  SHF.R.S32.HI R23, RZ, 0x1f, R131 ;  /* 0x0000001fff177819 */ /* 0x020fc60000011483 */
[----:B------:R-:W-:-:S04]  /*25e0*/  IMAD R4, R124, c[0x0][0x23c], R4 ;  /* 0x00008f007c047a24 */ /* 0x000fc800078e0204 */
[----:B------:R-:W-:Y:S02]  /*25f0*/  IMAD.IADD R3, R3, 0x1, R4 ;  /* 0x0000000103037824 */ /* 0x000fe400078e0204 */
[----:B------:R-:W-:Y:S02]  /*2600*/  IMAD R4, R11, c[0x0][0x24c], R0 ;  /* 0x000093000b047a24 */ /* 0x000fe400078e0200 */
[----:B------:R-:W-:-:S04]  /*2610*/  IMAD.WIDE.U32 R2, R20, c[0x0][0x240], R2 ;  /* 0x0000900014027a25 */ /* 0x000fc800078e0002 */
[----:B------:R-:W-:Y:S02]  /*2620*/  IMAD R3, R20, c[0x0][0x244], R3 ;  /* 0x0000910014037a24 */ /* 0x000fe400078e0203 */
[----:B------:R-:W-:Y:S02]  /*2630*/  IMAD R0, R152, R57, RZ ;  /* 0x0000003998007224 */ /* 0x000fe400078e02ff */
[----:B------:R-:W-:Y:S01]  /*2640*/  IMAD.WIDE.U32 R94, R11, c[0x0][0x248], R2 ;  /* 0x000092000b5e7a25 */ /* 0x000fe200078e0002 */
[----:B------:R-:W-:-:S03]  /*2650*/  SHF.R.S32.HI R2, RZ, 0x1f, R57 ;  /* 0x0000001fff027819 */ /* 0x000fc60000011439 */
[----:B------:R-:W-:Y:S02]  /*2660*/  IMAD.IADD R85, R95, 0x1, R4 ;  /* 0x000000015f557824 */ /* 0x000fe400078e0204 */
[----:B------:R-:W-:Y:S02]  /*2670*/  IMAD.MOV.U32 R84, RZ, RZ, R94 ;  /* 0x000000ffff547224 */ /* 0x000fe400078e005e */
[----:B------:R-:W-:Y:S01]  /*2680*/  IMAD R2, R2, R156, R0 ;  /* 0x0000009c02027224 */ /* 0x000fe200078e0200 */
[----:B------:R-:W-:Y:S01]  /*2690*/  IADD3 R0, R6, R132, RZ ;  /* 0x0000008406007210 */ /* 0x000fe20007ffe0ff */
[----:B------:R-:W-:-:S03]  /*26a0*/  IMAD.WIDE.U32 R4, R57, R156, R84 ;  /* 0x0000009c39047225 */ /* 0x000fc600078e0054 */
[----:B------:R-:W-:Y:S01]  /*26b0*/  SHF.R.S32.HI R12, RZ, 0x1f, R0 ;  /* 0x0000001fff0c7819 */ /* 0x000fe20000011400 */
[----:B-1----:R-:W-:Y:S01]  /*26c0*/  IMAD.IADD R9, R5, 0x1, R2 ;  /* 0x0000000105097824 */ /* 0x002fe200078e0202 */
[----:B------:R-:W-:-:S03]  /*26d0*/  @P1 LEA R2, P0, R4, c[0x0][0x220], 0x1 ;  /* 0x0000880004021a11 */ /* 0x000fc600078008ff */
[----:B------:R-:W-:Y:S01]  /*26e0*/  IMAD R5, R12, c[0x0][0x1e0], RZ ;  /* 0x000078000c057a24 */ /* 0x000fe200078e02ff */
[----:B------:R-:W-:Y:S02]  /*26f0*/  @P1 LEA.HI.X R3, R4, c[0x0][0x224], R9, 0x1, P0 ;  /* 0x0000890004031a11 */ /* 0x000fe400000f0c09 */
[----:B------:R-:W-:Y:S01]  /*2700*/  ISETP.GT.AND P0, PT, R7, 0x20, PT ;  /* 0x000000200700780c */ /* 0x000fe20003f04270 */
[C---:B------:R-:W-:Y:S02]  /*2710*/  IMAD.WIDE.U32 R6, R0.reuse, c[0x0][0x1e0], RZ ;  /* 0x0000780000067a25 */ /* 0x040fe400078e00ff */
[----:B------:R-:W-:Y:S01]  /*2720*/  @!PT LDS RZ, [RZ] ;  /* 0x00000000fffff984 */ /* 0x000fe20000000800 */
[----:B------:R-:W-:Y:S01]  /*2730*/  @!PT LDS RZ, [RZ] ;  /* 0x00000000fffff984 */ /* 0x000fe20000000800 */
[----:B------:R-:W-:Y:S01]  /*2740*/  @!PT LDS RZ, [RZ] ;  /* 0x00000000fffff984 */ /* 0x000fe20000000800 */
[----:B------:R1:W-:Y:S02]  /*2750*/  @P1 LDGSTS.E.BYPASS.LTC128B.128 [R212+0x6100], [R2.64], !P5 ;  /* 0x0610000002d41fae */ /* 0x0003e4000e901d46 */
[----:B------:R-:W-:Y:S02]  /*2760*/  IMAD R5, R0, c[0x0][0x1e4], R5 ;  /* 0x0000790000057a24 */ /* 0x000fe400078e0205 */
[----:B------:R1:W-:Y:S02]  /*2770*/  @P1 LDGSTS.E.BYPASS.LTC128B.128 [R212+0x8100], [R2.64+0x80], !P4 ;  /* 0x0810008002d41fae */ /* 0x0003e4000e101d46 */
[----:B------:R-:W-:Y:S01]  /*2780*/  IMAD.IADD R5, R7, 0x1, R5 ;  /* 0x0000000107057824 */ /* 0x000fe200078e0205 */
[----:B------:R-:W-:Y:S01]  /*2790*/  SHF.R.S32.HI R7, RZ, 0x1f, R239 ;  /* 0x0000001fff077819 */ /* 0x000fe200000114ef */
[----:B------:R1:W-:Y:S02]  /*27a0*/  @P1 LDGSTS.E.BYPASS.LTC128B.128 [R212+0xa100], [R2.64+0x100], !P3 ;  /* 0x0a10010002d41fae */ /* 0x0003e4000d901d46 */
[----:B-1----:R-:W-:-:S02]  /*27b0*/  @P0 IADD3 R3, P1, R157, R4, RZ ;  /* 0x000000049d030210 */ /* 0x002fc40007f3e0ff */
[----:B------:R-:W-:-:S03]  /*27c0*/  MOV R4, R6 ;  /* 0x0000000600047202 */ /* 0x000fc60000000f00 */
[----:B------:R-:W-:Y:S01]  /*27d0*/  @P0 IMAD.X R6, R9, 0x1, R141, P1 ;  /* 0x0000000109060824 */ /* 0x000fe200008e068d */
[----:B------:R-:W-:Y:S01]  /*27e0*/  @P0 LEA R2, P1, R3, c[0x0][0x220], 0x1 ;  /* 0x0000880003020a11 */ /* 0x000fe200078208ff */
[----:B------:R-:W-:-:S03]  /*27f0*/  IMAD.WIDE.U32 R4, R20, c[0x0][0x1e8], R4 ;  /* 0x00007a0014047a25 */ /* 0x000fc600078e0004 */
[----:B------:R-:W-:Y:S01]  /*2800*/  @P0 LEA.HI.X R3, R3, c[0x0][0x224], R6, 0x1, P1 ;  /* 0x0000890003030a11 */ /* 0x000fe200008f0c06 */
[----:B------:R-:W-:-:S04]  /*2810*/  IMAD R5, R20, c[0x0][0x1ec], R5 ;  /* 0x00007b0014057a24 */ /* 0x000fc800078e0205 */
[----:B------:R1:W-:Y:S04]  /*2820*/  @P0 LDGSTS.E.BYPASS.LTC128B.128 [R212+0x7100], [R2.64], !P5 ;  /* 0x0710000002d40fae */ /* 0x0003e8000e901d46 */
[----:B------:R1:W-:Y:S04]  /*2830*/  @P0 LDGSTS.E.BYPASS.LTC128B.128 [R212+0x9100], [R2.64+0x80], !P4 ;  /* 0x0910008002d40fae */ /* 0x0003e8000e101d46 */
[----:B------:R1:W-:Y:S04]  /*2840*/  @P0 LDGSTS.E.BYPASS.LTC128B.128 [R212+0xb100], [R2.64+0x100], !P3 ;  /* 0x0b10010002d40fae */ /* 0x0003e8000d901d46 */
[----:B------:R-:W0:Y:S01]  /*2850*/  LDGDEPBAR ;  /* 0x00000000000079af */ /* 0x000e220000000000 */
[----:B------:R-:W-:Y:S01]  /*2860*/  WARPSYNC 0xffffffff ;  /* 0xffffffff00007948 */ /* 0x000fe20003800000 */
[----:B-1----:R-:W-:-:S04]  /*2870*/  IMAD R2, R7, c[0x0][0x1e0], RZ ;  /* 0x0000780007027a24 */ /* 0x002fc800078e02ff */
[----:B------:R-:W-:-:S05]  /*2880*/  IMAD R2, R239, c[0x0][0x1e4], R2 ;  /* 0x00007900ef027a24 */ /* 0x000fca00078e0202 */
[----:B------:R-:W-:Y:S02]  /*2890*/  IADD3 R126, R159, R2, RZ ;  /* 0x000000029f7e7210 */ /* 0x000fe40007ffe0ff */
[----:B---3--:R-:W-:Y:S01]  /*28a0*/  @P2 SHF.R.S32.HI R6, RZ, 0x1f, R8 ;  /* 0x0000001fff062819 */ /* 0x008fe20000011408 */
[----:B------:R-:W-:Y:S01]  /*28b0*/  @!P2 IMAD.MOV.U32 R6, RZ, RZ, R168 ;  /* 0x000000ffff06a224 */ /* 0x000fe200078e00a8 */
[----:B------:R-:W-:Y:S02]  /*28c0*/  @!P2 MOV R8, R14 ;  /* 0x0000000e0008a202 */ /* 0x000fe40000000f00 */
[----:B------:R-:W-:Y:S02]  /*28d0*/  ISETP.GE.AND P2, PT, R102, c[0x0][0x27c], PT ;  /* 0x00009f0066007a0c */ /* 0x000fe40003f46270 */
[----:B------:R-:W-:Y:S02]  /*28e0*/  SEL R19, R6, RZ, !P6 ;  /* 0x000000ff06137207 */ /* 0x000fe40007000000 */
[----:B------:R-:W-:-:S03]  /*28f0*/  SEL R18, R8, RZ, !P6 ;  /* 0x000000ff08127207 */ /* 0x000fc60007000000 */
[----:B------:R-:W-:Y:S02]  /*2900*/  IMAD R3, R19, c[0x0][0x1f0], RZ ;  /* 0x00007c0013037a24 */ /* 0x000fe400078e02ff */
[----:B------:R-:W-:-:S04]  /*2910*/  IMAD.WIDE.U32 R72, R18, c[0x0][0x1f0], R4 ;  /* 0x00007c0012487a25 */ /* 0x000fc800078e0004 */
[----:B------:R-:W-:Y:S02]  /*2920*/  IMAD R3, R18, c[0x0][0x1f4], R3 ;  /* 0x00007d0012037a24 */ /* 0x000fe400078e0203 */
[----:B------:R-:W-:Y:S02]  /*2930*/  IMAD.SHL.U32 R4, R160, 0x2, RZ ;  /* 0x00000002a0047824 */ /* 0x000fe400078e00ff */
[----:B------:R-:W-:Y:S02]  /*2940*/  IMAD.IADD R74, R73, 0x1, R3 ;  /* 0x00000001494a7824 */ /* 0x000fe400078e0203 */
[----:B------:R-:W-:Y:S01]  /*2950*/  IADD3 R129, P0, R239, R0, RZ ;  /* 0x00000000ef817210 */ /* 0x000fe20007f1e0ff */
[----:B------:R-:W-:Y:S01]  /*2960*/  IMAD.WIDE.U32 R2, R20, c[0x0][0x260], R242 ;  /* 0x0000980014027a25 */ /* 0x000fe200078e00f2 */
[----:B------:R-:W-:Y:S01]  /*2970*/  ISETP.GE.AND P1, PT, R160, 0x1, PT ;  /* 0x00000001a000780c */ /* 0x000fe20003f26270 */
[----:B------:R-:W-:Y:S01]  /*2980*/  BAR.SYNC.DEFER_BLOCKING 0x0 ;  /* 0x0000000000007b1d */ /* 0x000fe20000010000 */
[----:B------:R-:W-:Y:S01]  /*2990*/  ISETP.GE.AND P1, PT, R107, c[0x0][0x27c], PT ;  /* 0x00009f006b007a0c */ /* 0x000fe20003f26270 */
[----:B------:R-:W-:Y:S01]  /*29a0*/  IMAD R0, R10, c[0x0][0x268], RZ ;  /* 0x00009a000a007a24 */ /* 0x000fe200078e02ff */
[----:B------:R-:W-:Y:S01]  /*29b0*/  IADD3 R17, -R4, c[0x0][0x1d4], RZ ;  /* 0x0000750004117a10 */ /* 0x000fe20007ffe1ff */
[----:B------:R-:W-:Y:S01]  /*29c0*/  IMAD.X R128, R12, 0x1, R7, P0 ;  /* 0x000000010c807824 */ /* 0x000fe200000e0607 */
[----:B------:R-:W-:Y:S01]  /*29d0*/  ISETP.GE.AND P0, PT, R106, c[0x0][0x27c], PT ;  /* 0x00009f006a007a0c */ /* 0x000fe20003f06270 */
[----:B------:R-:W-:Y:S01]  /*29e0*/  IMAD R3, R20, c[0x0][0x264], R3 ;  /* 0x0000990014037a24 */ /* 0x000fe200078e0203 */
[CC--:B------:R-:W-:Y:S01]  /*29f0*/  SEL R16, R4.reuse, R17.reuse, !P2 ;  /* 0x0000001104107207 */ /* 0x0c0fe20005000000 */
[----:B------:R-:W-:Y:S01]  /*2a00*/  IMAD R26, R11, c[0x0][0x26c], R0 ;  /* 0x00009b000b1a7a24 */ /* 0x000fe200078e0200 */
[CC--:B------:R-:W-:Y:S01]  /*2a10*/  SEL R14, R4.reuse, R17.reuse, !P1 ;  /* 0x00000011040e7207 */ /* 0x0c0fe20004800000 */
[----:B------:R-:W-:Y:S01]  /*2a20*/  IMAD R0, R7, c[0x0][0x280], RZ ;  /* 0x0000a00007007a24 */ /* 0x000fe200078e02ff */
[----:B------:R-:W-:Y:S01]  /*2a30*/  SEL R17, R4, R17, !P0 ;  /* 0x0000001104117207 */ /* 0x000fe20004000000 */
[----:B------:R-:W-:Y:S01]  /*2a40*/  IMAD.WIDE.U32 R78, R11, c[0x0][0x268], R2 ;  /* 0x00009a000b4e7a25 */ /* 0x000fe200078e0002 */
[----:B------:R-:W-:Y:S01]  /*2a50*/  SEL R15, RZ, c[0x0][0x27c], !P2 ;  /* 0x00009f00ff0f7a07 */ /* 0x000fe20005000000 */
[----:B------:R-:W-:-:S02]  /*2a60*/  ULDC.U8 UR4, c[0x0][0x298] ;  /* 0x0000a60000047ab9 */ /* 0x000fc40000000000 */
[----:B------:R-:W-:Y:S01]  /*2a70*/  IMAD.WIDE.U32 R2, R20, c[0x0][0x210], R102 ;  /* 0x0000840014027a25 */ /* 0x000fe200078e0066 */
[----:B------:R-:W-:-:S03]  /*2a80*/  ISETP.NE.AND P6, PT, RZ, UR4, PT ;  /* 0x00000004ff007c0c */ /* 0x000fc6000bfc5270 */
[----:B------:R-:W-:Y:S02]  /*2a90*/  IMAD R8, R7, c[0x0][0x290], RZ ;  /* 0x0000a40007087a24 */ /* 0x000fe400078e02ff */
[----:B------:R-:W-:-:S04]  /*2aa0*/  IMAD.WIDE.U32 R4, R239, c[0x0][0x280], R142 ;  /* 0x0000a000ef047a25 */ /* 0x000fc800078e008e */
[C---:B------:R-:W-:Y:S02]  /*2ab0*/  IMAD R0, R239.reuse, c[0x0][0x284], R0 ;  /* 0x0000a100ef007a24 */ /* 0x040fe400078e0200 */
[----:B------:R-:W-:-:S04]  /*2ac0*/  IMAD.WIDE.U32 R12, R239, c[0x0][0x280], R102 ;  /* 0x0000a000ef0c7a25 */ /* 0x000fc800078e0066 */
[----:B------:R-:W-:Y:S01]  /*2ad0*/  IMAD R11, R20, c[0x0][0x214], R3 ;  /* 0x00008500140b7a24 */ /* 0x000fe200078e0203 */
[----:B------:R-:W-:Y:S01]  /*2ae0*/  SHF.R.S32.HI R20, RZ, 0x1f, R16 ;  /* 0x0000001fff147819 */ /* 0x000fe20000011410 */
[----:B------:R-:W-:Y:S02]  /*2af0*/  IMAD.MOV.U32 R10, RZ, RZ, R2 ;  /* 0x000000ffff0a7224 */ /* 0x000fe400078e0002 */
[----:B------:R-:W-:Y:S01]  /*2b00*/  IMAD.WIDE.U32 R6, R239, c[0x0][0x290], R142 ;  /* 0x0000a400ef067a25 */ /* 0x000fe200078e008e */
[----:B------:R-:W-:-:S03]  /*2b10*/  LEA.HI R22, R20, R16, RZ, 0x4 ;  /* 0x0000001014167211 */ /* 0x000fc600078f20ff */
[C---:B------:R-:W-:Y:S02]  /*2b20*/  IMAD R8, R239.reuse, c[0x0][0x294], R8 ;  /* 0x0000a500ef087a24 */ /* 0x040fe400078e0208 */
[----:B------:R-:W-:-:S04]  /*2b30*/  IMAD.WIDE.U32 R2, R239, c[0x0][0x290], R102 ;  /* 0x0000a400ef027a25 */ /* 0x000fc800078e0066 */
[----:B------:R-:W-:Y:S02]  /*2b40*/  IMAD.IADD R9, R5, 0x1, R0 ;  /* 0x0000000105097824 */ /* 0x000fe400078e0200 */
[----:B------:R-:W-:Y:S01]  /*2b50*/  IMAD.IADD R5, R0, 0x1, R13 ;  /* 0x0000000100057824 */ /* 0x000fe200078e020d */
[----:B------:R-:W-:Y:S01]  /*2b60*/  SHF.R.S32.HI R13, RZ, 0x1f, R14 ;  /* 0x0000001fff0d7819 */ /* 0x000fe2000001140e */
[----:B------:R-:W-:Y:S02]  /*2b70*/  IMAD.IADD R0, R102, 0x1, R15 ;  /* 0x0000000166007824 */ /* 0x000fe400078e020f */
[----:B------:R-:W-:Y:S01]  /*2b80*/  IMAD.IADD R7, R7, 0x1, R8 ;  /* 0x0000000107077824 */ /* 0x000fe200078e0208 */
[----:B------:R-:W-:Y:S01]  /*2b90*/  LEA.HI R20, R13, R14, RZ, 0x4 ;  /* 0x0000000e0d147211 */ /* 0x000fe200078f20ff */
[----:B------:R-:W-:Y:S01]  /*2ba0*/  IMAD.IADD R3, R8, 0x1, R3 ;  /* 0x0000000108037824 */ /* 0x000fe200078e0203 */
[----:B------:R-:W-:Y:S01]  /*2bb0*/  SEL R13, RZ, c[0x0][0x27c], !P0 ;  /* 0x00009f00ff0d7a07 */ /* 0x000fe20004000000 */
[----:B------:R-:W-:-:S02]  /*2bc0*/  IMAD.MOV.U32 R8, RZ, RZ, R4 ;  /* 0x000000ffff087224 */ /* 0x000fc400078e0004 */
[----:B------:R-:W-:Y:S01]  /*2bd0*/  IMAD.MOV.U32 R4, RZ, RZ, R12 ;  /* 0x000000ffff047224 */ /* 0x000fe200078e000c */
[----:B------:R-:W-:Y:S01]  /*2be0*/  SHF.R.S32.HI R12, RZ, 0x1f, R0 ;  /* 0x0000001fff0c7819 */ /* 0x000fe20000011400 */
[----:B------:R-:W-:Y:S02]  /*2bf0*/  IMAD R14, R19, c[0x0][0x218], RZ ;  /* 0x00008600130e7a24 */ /* 0x000fe400078e02ff */
[----:B------:R-:W-:Y:S01]  /*2c00*/  IMAD.IADD R13, R106, 0x1, R13 ;  /* 0x000000016a0d7824 */ /* 0x000fe200078e020d */
[-C--:B------:R-:W-:Y:S01]  /*2c10*/  LEA.HI R15, R12, R0.reuse, RZ, 0x3 ;  /* 0x000000000c0f7211 */ /* 0x080fe200078f18ff */
[----:B------:R-:W-:Y:S01]  /*2c20*/  IMAD R25, R18, c[0x0][0x21c], R14 ;  /* 0x0000870012197a24 */ /* 0x000fe200078e020e */
[----:B------:R-:W-:Y:S01]  /*2c30*/  LEA.HI R21, R12, R0, RZ, 0x6 ;  /* 0x000000000c157211 */ /* 0x000fe200078f30ff */
[----:B------:R-:W-:Y:S01]  /*2c40*/  IMAD.WIDE.U32 R96, R18, c[0x0][0x218], R10 ;  /* 0x0000860012607a25 */ /* 0x000fe200078e000a */
[----:B------:R-:W-:Y:S02]  /*2c50*/  SEL R0, RZ, c[0x0][0x27c], !P1 ;  /* 0x00009f00ff007a07 */ /* 0x000fe40004800000 */
[----:B------:R-:W-:Y:S01]  /*2c60*/  SHF.R.S32.HI R12, RZ, 0x1f, R17 ;  /* 0x0000001fff0c7819 */ /* 0x000fe20000011411 */
[----:B------:R-:W-:Y:S01]  /*2c70*/  IMAD.SHL.U32 R11, R21, 0x40, RZ ;  /* 0x00000040150b7824 */ /* 0x000fe200078e00ff */
[----:B------:R-:W-:Y:S01]  /*2c80*/  SHF.R.S32.HI R10, RZ, 0x1f, R13 ;  /* 0x0000001fff0a7819 */ /* 0x000fe2000001140d */
[----:B------:R-:W-:Y:S01]  /*2c90*/  IMAD.IADD R0, R107, 0x1, R0 ;  /* 0x000000016b007824 */ /* 0x000fe200078e0200 */
[----:B------:R-:W-:Y:S01]  /*2ca0*/  LEA.HI R19, R12, R17, RZ, 0x4 ;  /* 0x000000110c137211 */ /* 0x000fe200078f20ff */
[----:B------:R-:W-:Y:S01]  /*2cb0*/  IMAD.MOV.U32 R153, RZ, RZ, c[0x0][0x1e0] ;  /* 0x00007800ff997624 */ /* 0x000fe200078e00ff */
[----:B------:R-:W-:Y:S01]  /*2cc0*/  LOP3.LUT R17, R11, 0x7ffff000, RZ, 0xc0, !PT ;  /* 0x7ffff0000b117812 */ /* 0x000fe200078ec0ff */
[----:B------:R-:W-:Y:S01]  /*2cd0*/  IMAD.MOV.U32 R154, RZ, RZ, c[0x0][0x280] ;  /* 0x0000a000ff9a7624 */ /* 0x000fe200078e00ff */
[----:B------:R-:W-:Y:S01]  /*2ce0*/  SHF.R.S32.HI R12, RZ, 0x1f, R0 ;  /* 0x0000001fff0c7819 */ /* 0x000fe20000011400 */
[----:B------:R-:W-:Y:S01]  /*2cf0*/  IMAD.MOV.U32 R155, RZ, RZ, c[0x0][0x290] ;  /* 0x0000a400ff9b7624 */ /* 0x000fe200078e00ff */
[----:B------:R-:W-:Y:S01]  /*2d00*/  LEA.HI R18, R10, R13, RZ, 0x6 ;  /* 0x0000000d0a127211 */ /* 0x000fe200078f30ff */
[----:B------:R-:W-:Y:S01]  /*2d10*/  IMAD.WIDE.U32 R92, R131, c[0x0][0x280], R8 ;  /* 0x0000a000835c7a25 */ /* 0x000fe200078e0008 */
[----:B------:R-:W-:-:S02]  /*2d20*/  LEA.HI R14, R12, R0, RZ, 0x3 ;  /* 0x000000000c0e7211 */ /* 0x000fc400078f18ff */
[----:B------:R-:W-:Y:S01]  /*2d30*/  LEA.HI R0, R12, R0, RZ, 0x6 ;  /* 0x000000000c007211 */ /* 0x000fe200078f30ff */
[----:B------:R-:W-:Y:S01]  /*2d40*/  IMAD.WIDE.U32 R90, R131, c[0x0][0x290], R6 ;  /* 0x0000a400835a7a25 */ /* 0x000fe200078e0006 */
[C---:B------:R-:W-:Y:S02]  /*2d50*/  LOP3.LUT R11, R27.reuse, 0x38, R14, 0xf8, !PT ;  /* 0x000000381b0b7812 */ /* 0x040fe400078ef80e */
[----:B------:R-:W-:Y:S01]  /*2d60*/  LEA.HI R12, R10, R13, RZ, 0x3 ;  /* 0x0000000d0a0c7211 */ /* 0x000fe200078f18ff */
[----:B------:R-:W-:Y:S01]  /*2d70*/  IMAD.SHL.U32 R0, R0, 0x40, RZ ;  /* 0x0000004000007824 */ /* 0x000fe200078e00ff */
[----:B------:R-:W-:Y:S01]  /*2d80*/  LOP3.LUT R16, R27, 0x38, R15, 0xf8, !PT ;  /* 0x000000381b107812 */ /* 0x000fe200078ef80f */
[C---:B------:R-:W-:Y:S01]  /*2d90*/  IMAD.WIDE.U32 R88, R131.reuse, c[0x0][0x280], R4 ;  /* 0x0000a00083587a25 */ /* 0x040fe200078e0004 */
[----:B------:R-:W-:Y:S02]  /*2da0*/  SHF.R.S32.HI R13, RZ, 0x4, R20 ;  /* 0x00000004ff0d7819 */ /* 0x000fe40000011414 */
[----:B------:R-:W-:Y:S01]  /*2db0*/  LOP3.LUT R10, R0, 0x7ffff000, RZ, 0xc0, !PT ;  /* 0x7ffff000000a7812 */ /* 0x000fe200078ec0ff */
[----:B------:R-:W-:Y:S01]  /*2dc0*/  IMAD.WIDE.U32 R86, R131, c[0x0][0x290], R2 ;  /* 0x0000a40083567a25 */ /* 0x000fe200078e0002 */
[----:B------:R-:W-:-:S02]  /*2dd0*/  LOP3.LUT R0, R11, R169, RZ, 0x3c, !PT ;  /* 0x000000a90b007212 */ /* 0x000fc400078e3cff */
[----:B------:R-:W-:Y:S01]  /*2de0*/  SHF.R.S32.HI R11, RZ, 0x4, R22 ;  /* 0x00000004ff0b7819 */ /* 0x000fe20000011416 */
[----:B------:R-:W-:Y:S01]  /*2df0*/  IMAD.IADD R82, R79, 0x1, R26 ;  /* 0x000000014f527824 */ /* 0x000fe200078e021a */
[----:B------:R-:W-:Y:S01]  /*2e00*/  LOP3.LUT R16, R16, R169, RZ, 0x3c, !PT ;  /* 0x000000a910107212 */ /* 0x000fe200078e3cff */
[----:B------:R-:W-:Y:S01]  /*2e10*/  IMAD.IADD R121, R97, 0x1, R25 ;  /* 0x0000000161797824 */ /* 0x000fe200078e0219 */
[--C-:B------:R-:W-:Y:S02]  /*2e20*/  IADD3 R22, R0, R10, R184.reuse ;  /* 0x0000000a00167210 */ /* 0x100fe40007ffe0b8 */
[----:B------:R-:W-:Y:S02]  /*2e30*/  SHF.R.S32.HI R0, RZ, 0x4, R19 ;  /* 0x00000004ff007819 */ /* 0x000fe40000011413 */
[----:B------:R-:W-:Y:S01]  /*2e40*/  IADD3 R24, R16, R17, R184 ;  /* 0x0000001110187210 */ /* 0x000fe20007ffe0b8 */
[----:B------:R-:W-:Y:S01]  /*2e50*/  IMAD.SHL.U32 R16, R18, 0x40, RZ ;  /* 0x0000004012107824 */ /* 0x000fe200078e00ff */
[----:B------:R-:W-:Y:S01]  /*2e60*/  LEA.HI.SX32 R11, R15, R11, 0x1d ;  /* 0x0000000b0f0b7211 */ /* 0x000fe200078feaff */
[----:B------:R-:W-:Y:S01]  /*2e70*/  IMAD.SHL.U32 R116, R22, 0x2, RZ ;  /* 0x0000000216747824 */ /* 0x000fe200078e00ff */
[----:B------:R-:W-:Y:S01]  /*2e80*/  LEA.HI.SX32 R10, R14, R13, 0x1d ;  /* 0x0000000d0e0a7211 */ /* 0x000fe200078feaff */
[----:B------:R-:W-:Y:S01]  /*2e90*/  IMAD.SHL.U32 R117, R24, 0x2, RZ ;  /* 0x0000000218757824 */ /* 0x000fe200078e00ff */
[----:B------:R-:W-:Y:S01]  /*2ea0*/  LEA.HI.SX32 R0, R12, R0, 0x1d ;  /* 0x000000000c007211 */ /* 0x000fe200078feaff */
[----:B------:R-:W-:Y:S01]  /*2eb0*/  IMAD.SHL.U32 R80, R11, 0x8, RZ ;  /* 0x000000080b507824 */ /* 0x000fe200078e00ff */
[----:B------:R-:W-:Y:S01]  /*2ec0*/  SHF.R.S32.HI R13, RZ, 0x1f, R11 ;  /* 0x0000001fff0d7819 */ /* 0x000fe2000001140b */
[----:B------:R-:W-:Y:S01]  /*2ed0*/  IMAD.SHL.U32 R77, R10, 0x8, RZ ;  /* 0x000000080a4d7824 */ /* 0x000fe200078e00ff */
[----:B------:R-:W-:Y:S01]  /*2ee0*/  SHF.R.S32.HI R17, RZ, 0x1f, R0 ;  /* 0x0000001fff117819 */ /* 0x000fe20000011400 */
[----:B------:R-:W-:Y:S01]  /*2ef0*/  IMAD.SHL.U32 R81, R0, 0x8, RZ ;  /* 0x0000000800517824 */ /* 0x000fe200078e00ff */
[----:B------:R-:W-:-:S02]  /*2f00*/  LOP3.LUT R21, R16, 0x7ffff000, RZ, 0xc0, !PT ;  /* 0x7ffff00010157812 */ /* 0x000fc400078ec0ff */
[----:B------:R-:W-:Y:S02]  /*2f10*/  SHF.R.S32.HI R16, RZ, 0x1f, R10 ;  /* 0x0000001fff107819 */ /* 0x000fe4000001140a */
[----:B------:R-:W-:Y:S02]  /*2f20*/  LEA.HI R19, R13, R11, RZ, 0x3 ;  /* 0x0000000b0d137211 */ /* 0x000fe400078f18ff */
[----:B------:R-:W-:Y:S02]  /*2f30*/  LOP3.LUT R18, R27, 0x38, R12, 0xf8, !PT ;  /* 0x000000381b127812 */ /* 0x000fe400078ef80c */
[----:B------:R-:W-:Y:S02]  /*2f40*/  LEA.HI R11, R17, R0, RZ, 0x3 ;  /* 0x00000000110b7211 */ /* 0x000fe400078f18ff */
[----:B------:R-:W-:Y:S02]  /*2f50*/  LOP3.LUT R0, R27, 0x38, R77, 0xf8, !PT ;  /* 0x000000381b007812 */ /* 0x000fe400078ef84d */
[----:B------:R-:W-:-:S02]  /*2f60*/  LEA.HI R16, R16, R10, RZ, 0x3 ;  /* 0x0000000a10107211 */ /* 0x000fc400078f18ff */
[-C--:B------:R-:W-:Y:S01]  /*2f70*/  LOP3.LUT R20, R18, R169.reuse, RZ, 0x3c, !PT ;  /* 0x000000a912147212 */ /* 0x080fe200078e3cff */
[----:B------:R-:W-:Y:S01]  /*2f80*/  IMAD.SHL.U32 R18, R19, 0x200, RZ ;  /* 0x0000020013127824 */ /* 0x000fe200078e00ff */
[C---:B------:R-:W-:Y:S01]  /*2f90*/  LOP3.LUT R10, R27.reuse, 0x38, R80, 0xf8, !PT ;  /* 0x000000381b0a7812 */ /* 0x040fe200078ef850 */
[----:B------:R-:W-:Y:S01]  /*2fa0*/  IMAD.SHL.U32 R16, R16, 0x200, RZ ;  /* 0x0000020010107824 */ /* 0x000fe200078e00ff */
[----:B------:R-:W-:Y:S02]  /*2fb0*/  LOP3.LUT R13, R27, 0x38, R81, 0xf8, !PT ;  /* 0x000000381b0d7812 */ /* 0x000fe400078ef851 */
[-C--:B------:R-:W-:Y:S01]  /*2fc0*/  LOP3.LUT R17, R0, R169.reuse, RZ, 0x3c, !PT ;  /* 0x000000a900117212 */ /* 0x080fe200078e3cff */
[----:B------:R-:W-:Y:S01]  /*2fd0*/  IMAD.SHL.U32 R0, R11, 0x200, RZ ;  /* 0x000002000b007824 */ /* 0x000fe200078e00ff */
[-C--:B------:R-:W-:Y:S02]  /*2fe0*/  LOP3.LUT R19, R10, R169.reuse, RZ, 0x3c, !PT ;  /* 0x000000a90a137212 */ /* 0x080fe400078e3cff */
        /* <DEDUP_REMOVED lines=10> */
[C---:B------:R-:W-:Y:S01]  /*3090*/  IMAD R10, R131.reuse, c[0x0][0x284], R0 ;  /* 0x0000a100830a7a24 */ /* 0x040fe200078e0200 */
[----:B------:R-:W-:Y:S01]  /*30a0*/  IADD3 R123, P1, P0, R72, R158, R102 ;  /* 0x0000009e487b7210 */ /* 0x000fe2000783e066 */
[----:B------:R-:W-:Y:S01]  /*30b0*/  IMAD R0, R131, c[0x0][0x294], R11 ;  /* 0x0000a50083007a24 */ /* 0x000fe200078e020b */
[----:B------:R-:W-:Y:S01]  /*30c0*/  LOP3.LUT R99, R15, 0xfffffff8, RZ, 0xc0, !PT ;  /* 0xfffffff80f637812 */ /* 0x000fe200078ec0ff */
[----:B------:R-:W-:Y:S01]  /*30d0*/  IMAD.IADD R120, R93, 0x1, R10 ;  /* 0x000000015d787824 */ /* 0x000fe200078e020a */
[----:B------:R-:W-:Y:S01]  /*30e0*/  LOP3.LUT R98, R14, 0xfffffff8, RZ, 0xc0, !PT ;  /* 0xfffffff80e627812 */ /* 0x000fe200078ec0ff */
[----:B------:R-:W-:Y:S01]  /*30f0*/  IMAD.IADD R118, R10, 0x1, R89 ;  /* 0x000000010a767824 */ /* 0x000fe200078e0259 */
[----:B------:R-:W-:Y:S01]  /*3100*/  LOP3.LUT R83, R12, 0xfffffff8, RZ, 0xc0, !PT ;  /* 0xfffffff80c537812 */ /* 0x000fe200078ec0ff */
[----:B------:R-:W-:Y:S01]  /*3110*/  IMAD.IADD R119, R91, 0x1, R0 ;  /* 0x000000015b777824 */ /* 0x000fe200078e0200 */
[CC--:B------:R-:W-:Y:S01]  /*3120*/  SHF.L.U64.HI R136, R153.reuse, R138.reuse, c[0x0][0x1e4] ;  /* 0x0000790099887619 */ /* 0x0c0fe2000001028a */
[----:B------:R-:W-:Y:S01]  /*3130*/  IMAD.SHL.U32 R153, R153, 0x40, RZ ;  /* 0x0000004099997824 */ /* 0x000fe200078e00ff */
[CC--:B------:R-:W-:Y:S01]  /*3140*/  SHF.L.U64.HI R137, R154.reuse, R138.reuse, c[0x0][0x284] ;  /* 0x0000a1009a897619 */ /* 0x0c0fe2000001028a */
[----:B------:R-:W-:Y:S01]  /*3150*/  IMAD.SHL.U32 R154, R154, 0x40, RZ ;  /* 0x000000409a9a7824 */ /* 0x000fe200078e00ff */
[C---:B------:R-:W-:Y:S01]  /*3160*/  SHF.L.U64.HI R138, R155.reuse, R138, c[0x0][0x294] ;  /* 0x0000a5009b8a7619 */ /* 0x040fe2000001028a */
[----:B------:R-:W-:Y:S01]  /*3170*/  IMAD.SHL.U32 R155, R155, 0x40, RZ ;  /* 0x000000409b9b7824 */ /* 0x000fe200078e00ff */
[----:B------:R-:W-:Y:S01]  /*3180*/  IADD3.X R122, R74, R126, R103, P1, P0 ;  /* 0x0000007e4a7a7210 */ /* 0x000fe20000fe0467 */
[----:B------:R-:W-:Y:S01]  /*3190*/  IMAD.IADD R109, R0, 0x1, R87 ;  /* 0x00000001006d7824 */ /* 0x000fe200078e0257 */
[----:B------:R-:W-:Y:S01]  /*31a0*/  SHF.R.S32.HI R115, RZ, 0x1f, R99 ;  /* 0x0000001fff737819 */ /* 0x000fe20000011463 */
[----:B------:R-:W-:Y:S01]  /*31b0*/  IMAD.SHL.U32 R108, R20, 0x2, RZ ;  /* 0x00000002146c7824 */ /* 0x000fe200078e00ff */
[----:B------:R-:W-:Y:S01]  /*31c0*/  SHF.R.S32.HI R114, RZ, 0x1f, R98 ;  /* 0x0000001fff727819 */ /* 0x000fe20000011462 */
[----:B------:R-:W-:Y:S01]  /*31d0*/  IMAD.SHL.U32 R105, R18, 0x2, RZ ;  /* 0x0000000212697824 */ /* 0x000fe200078e00ff */
[----:B------:R-:W-:Y:S01]  /*31e0*/  SHF.R.S32.HI R113, RZ, 0x1f, R83 ;  /* 0x0000001fff717819 */ /* 0x000fe20000011453 */
[----:B------:R-:W-:Y:S01]  /*31f0*/  IMAD.SHL.U32 R104, R16, 0x2, RZ ;  /* 0x0000000210687824 */ /* 0x000fe200078e00ff */
[----:B------:R-:W-:Y:S01]  /*3200*/  SHF.R.S32.HI R112, RZ, 0x1f, R80 ;  /* 0x0000001fff707819 */ /* 0x000fe20000011450 */
[----:B------:R-:W-:Y:S01]  /*3210*/  IMAD.SHL.U32 R101, R13, 0x2, RZ ;  /* 0x000000020d657824 */ /* 0x000fe200078e00ff */
[----:B------:R-:W-:-:S02]  /*3220*/  SHF.R.S32.HI R111, RZ, 0x1f, R77 ;  /* 0x0000001fff6f7819 */ /* 0x000fc4000001144d */
[----:B------:R-:W-:Y:S02]  /*3230*/  SHF.R.S32.HI R110, RZ, 0x1f, R81 ;  /* 0x0000001fff6e7819 */ /* 0x000fe40000011451 */
.L_x_1044:
        /* <DEDUP_REMOVED lines=85> */
.L_x_1024:
[----:B------:R-:W-:Y:S05]  /*3790*/  BSYNC B0 ;  /* 0x0000000000007941 */ /* 0x000fea0003800000 */
.L_x_1023:
        /* <DEDUP_REMOVED lines=89> */
.L_x_1027:
[----:B------:R-:W-:Y:S05]  /*3d30*/  BSYNC B0 ;  /* 0x0000000000007941 */ /* 0x000fea0003800000 */
.L_x_1026:
        /* <DEDUP_REMOVED lines=56> */
.L_x_1029:
[----:B------:R-:W-:Y:S05]  /*40c0*/  BSYNC B0 ;  /* 0x0000000000007941 */ /* 0x000fea0003800000 */
.L_x_1028:
        /* <DEDUP_REMOVED lines=56> */
.L_x_1031:
[----:B------:R-:W-:Y:S05]  /*4450*/  BSYNC B0 ;  /* 0x0000000000007941 */ /* 0x000fea0003800000 */
.L_x_1030:
        /* <DEDUP_REMOVED lines=57> */
.L_x_1033:
[----:B------:R-:W-:Y:S05]  /*47f0*/  BSYNC B0 ;  /* 0x0000000000007941 */ /* 0x000fea0003800000 */
.L_x_1032:
        /* <DEDUP_REMOVED lines=57> */
.L_x_1035:
[----:B------:R-:W-:Y:S05]  /*4b90*/  BSYNC B0 ;  /* 0x0000000000007941 */ /* 0x000fea0003800000 */
.L_x_1034:
        /* <DEDUP_REMOVED lines=57> */
.L_x_1022:
        /* <DEDUP_REMOVED lines=47> */
.L_x_1037:
[----:B------:R-:W-:Y:S05]  /*5220*/  BSYNC B0 ;  /* 0x0000000000007941 */ /* 0x000fea0003800000 */
.L_x_1036:
        /* <DEDUP_REMOVED lines=149> */
.L_x_1039:
[----:B------:R-:W-:Y:S05]  /*5b80*/  BSYNC B0 ;  /* 0x0000000000007941 */ /* 0x000fea0003800000 */
.L_x_1038:
        /* <DEDUP_REMOVED lines=115> */
.L_x_1041:
[----:B------:R-:W-:Y:S05]  /*62c0*/  BSYNC B0 ;  /* 0x0000000000007941 */ /* 0x000fea0003800000 */
.L_x_1040:
[----:B------:R-:W-:Y:S11]  /*62d0*/  ISETP.GE.AND P0, PT, R106, c[0x0][0x1d4], PT ;  /* 0x000075006a007a0c */ /* 0x000ff60003f06270 */
[----:B------:R-:W-:Y:S02]  /*62e0*/  @!UPT UIADD3 URZ, URZ, URZ, URZ ;  /* 0x0000003f3f3ff290 */ /* 0x000fe4000fffe03f */
[----:B------:R-:W-:-:S05]  /*62f0*/  @P0 BRA `(.L_x_1025) ;  /* 0x000008a000000947 */ /* 0x000fca0003800000 */
[----:B------:R-:W-:Y:S01]  /*6300*/  IADD3 R9, P1, P0, R72, R65, R83 ;  /* 0x0000004148097210 */ /* 0x000fe2000783e053 */
[----:B-1----:R-:W1:Y:S03]  /*6310*/  LDS.128 R12, [R101+0x6100] ;  /* 0x00610000650c7984 */ /* 0x002e660000000c00 */
[----:B------:R-:W-:Y:S02]  /*6320*/  IADD3.X R10, R74, R64, R113, P1, P0 ;  /* 0x000000404a0a7210 */ /* 0x000fe40000fe0471 */
[----:B------:R-:W-:Y:S02]  /*6330*/  ISETP.GE.AND P0, PT, R106, c[0x0][0x27c], PT ;  /* 0x00009f006a007a0c */ /* 0x000fe40003f06270 */
[C---:B------:R-:W-:Y:S01]  /*6340*/  LEA R44, P1, R9.reuse, c[0x0][0x1c8], 0x1 ;  /* 0x00007200092c7a11 */ /* 0x040fe200078208ff */
[----:B------:R-:W2:Y:S03]  /*6350*/  LDS.128 R36, [R108+0x6100] ;  /* 0x006100006c247984 */ /* 0x000ea60000000c00 */
        /* <DEDUP_REMOVED lines=10> */
[--C-:B------:R-:W-:Y:S02]  /*6400*/  @!P0 SHF.R.U32.HI R3, RZ, 0x10, R53.reuse ;  /* 0x00000010ff038819 */ /* 0x100fe40000011635 */
[----:B------:R-:W-:Y:S02]  /*6410*/  @!P0 SHF.R.U64 R6, R52, 0x10, R53 ;  /* 0x0000001034068819 */ /* 0x000fe40000001235 */
[C---:B------:R-:W-:Y:S02]  /*6420*/  @!P0 PRMT R24, R43.reuse, 0x5410, R3 ;  /* 0x000054102b188816 */ /* 0x040fe40000000003 */
[----:B------:R-:W-:Y:S01]  /*6430*/  @!P0 PRMT R6, R43, 0x5432, R6 ;  /* 0x000054322b068816 */ /* 0x000fe20000000006 */
[----:B-1----:R-:W-:Y:S01]  /*6440*/  @!P0 IMAD.U32 R3, R13, 0x10000, RZ ;  /* 0x000100000d038824 */ /* 0x002fe200078e00ff */
[----:B------:R-:W-:Y:S01]  /*6450*/  @!P0 SHF.R.U32.HI R7, RZ, 0x10, R55 ;  /* 0x00000010ff078819 */ /* 0x000fe20000011637 */
[----:B------:R-:W-:Y:S01]  /*6460*/  @!P0 IMAD.U32 R22, R24, 0x10000, RZ ;  /* 0x0001000018168824 */ /* 0x000fe200078e00ff */
[C---:B------:R-:W-:Y:S01]  /*6470*/  @!P0 LOP3.LUT R20, R6.reuse, 0xffff0000, RZ, 0xc0, !PT ;  /* 0xffff000006148812 */ /* 0x040fe200078ec0ff */
[----:B------:R-:W-:Y:S01]  /*6480*/  @!P0 IMAD.U32 R18, R6, 0x10000, RZ ;  /* 0x0001000006128824 */ /* 0x000fe200078e00ff */
[----:B------:R-:W-:Y:S01]  /*6490*/  @!P0 PRMT R16, R56, 0x5410, R7 ;  /* 0x0000541038108816 */ /* 0x000fe20000000007 */
[----:B------:R-:W-:Y:S01]  /*64a0*/  @!P0 FMUL.FTZ R7, R3, R22 ;  /* 0x0000001603078220 */ /* 0x000fe20000410000 */
[----:B------:R-:W-:Y:S01]  /*64b0*/  @!P0 PRMT R10, R26, 0x5410, R5 ;  /* 0x000054101a0a8816 */ /* 0x000fe20000000005 */
[----:B--2---:R-:W-:Y:S01]  /*64c0*/  @!P0 IMAD.U32 R23, R37, 0x10000, RZ ;  /* 0x0001000025178824 */ /* 0x004fe200078e00ff */
[C---:B------:R-:W-:Y:S01]  /*64d0*/  @!P0 SHF.L.U32 R19, R36.reuse, 0x10, RZ ;  /* 0x0000001024138819 */ /* 0x040fe200000006ff */
[-C--:B------:R-:W-:Y:S01]  /*64e0*/  @!P0 FMUL.FTZ R3, R3, R0.reuse ;  /* 0x0000000003038220 */ /* 0x080fe20000410000 */
[----:B------:R-:W-:Y:S01]  /*64f0*/  @!P0 LOP3.LUT R21, R36, 0xffff0000, RZ, 0xc0, !PT ;  /* 0xffff000024158812 */ /* 0x000fe200078ec0ff */
[----:B------:R-:W-:Y:S01]  /*6500*/  @!P0 FFMA.FTZ R49, R23, R0, -R7 ;  /* 0x0000000017318223 */ /* 0x000fe20000010807 */
[----:B------:R-:W-:Y:S01]  /*6510*/  @!P0 LOP3.LUT R25, R37, 0xffff0000, RZ, 0xc0, !PT ;  /* 0xffff000025198812 */ /* 0x000fe200078ec0ff */
[----:B------:R-:W-:Y:S01]  /*6520*/  @!P0 IMAD.U32 R0, R12, 0x10000, RZ ;  /* 0x000100000c008824 */ /* 0x000fe200078e00ff */
[----:B------:R-:W-:Y:S01]  /*6530*/  @!P0 LOP3.LUT R29, R38, 0xffff0000, RZ, 0xc0, !PT ;  /* 0xffff0000261d8812 */ /* 0x000fe200078ec0ff */
[----:B------:R-:W-:Y:S01]  /*6540*/  @!P0 IMAD.U32 R6, R2, 0x10000, RZ ;  /* 0x0001000002068824 */ /* 0x000fe200078e00ff */
[C---:B------:R-:W-:Y:S01]  /*6550*/  @!P0 SHF.L.U32 R31, R39.reuse, 0x10, RZ ;  /* 0x00000010271f8819 */ /* 0x040fe200000006ff */
[----:B------:R-:W-:Y:S01]  /*6560*/  @!P0 IMAD.U32 R27, R38, 0x10000, RZ ;  /* 0x00010000261b8824 */ /* 0x000fe200078e00ff */
[----:B------:R-:W-:Y:S02]  /*6570*/  @!P0 LOP3.LUT R33, R39, 0xffff0000, RZ, 0xc0, !PT ;  /* 0xffff000027218812 */ /* 0x000fe400078ec0ff */
[----:B------:R-:W-:Y:S01]  /*6580*/  @!P0 LOP3.LUT R5, R2, 0xffff0000, RZ, 0xc0, !PT ;  /* 0xffff000002058812 */ /* 0x000fe200078ec0ff */
[----:B------:R-:W-:Y:S01]  /*6590*/  @!P0 FMUL.FTZ R2, R0, R18 ;  /* 0x0000001200028220 */ /* 0x000fe20000410000 */
[----:B------:R-:W-:Y:S01]  /*65a0*/  @!P0 SHF.L.U32 R30, R16, 0x10, RZ ;  /* 0x00000010101e8819 */ /* 0x000fe200000006ff */
[-C--:B------:R-:W-:Y:S01]  /*65b0*/  @!P0 FMUL.FTZ R0, R0, R6.reuse ;  /* 0x0000000600008220 */ /* 0x080fe20000410000 */
[----:B------:R-:W-:Y:S01]  /*65c0*/  @!P0 LOP3.LUT R24, R24, 0xffff0000, RZ, 0xc0, !PT ;  /* 0xffff000018188812 */ /* 0x000fe200078ec0ff */
[----:B------:R-:W-:Y:S01]  /*65d0*/  @!P0 FFMA.FTZ R48, R19, R6, -R2 ;  /* 0x0000000613308223 */ /* 0x000fe20000010802 */
[----:B------:R-:W-:Y:S01]  /*65e0*/  @!P0 LOP3.LUT R6, R14, 0xffff0000, RZ, 0xc0, !PT ;  /* 0xffff00000e068812 */ /* 0x000fe200078ec0ff */
[----:B------:R-:W-:Y:S01]  /*65f0*/  @!P0 FFMA.FTZ R0, R18, R19, R0 ;  /* 0x0000001312008223 */ /* 0x000fe20000010000 */
[----:B------:R-:W-:Y:S02]  /*6600*/  @!P0 LOP3.LUT R9, R15, 0xffff0000, RZ, 0xc0, !PT ;  /* 0xffff00000f098812 */ /* 0x000fe400078ec0ff */
[----:B------:R-:W-:Y:S02]  /*6610*/  @!P0 LOP3.LUT R32, R16, 0xffff0000, RZ, 0xc0, !PT ;  /* 0xffff000010208812 */ /* 0x000fe400078ec0ff */
[----:B------:R-:W-:Y:S02]  /*6620*/  @!P0 LOP3.LUT R16, R10, 0xffff0000, RZ, 0xc0, !PT ;  /* 0xffff00000a108812 */ /* 0x000fe400078ec0ff */
[----:B------:R-:W-:Y:S01]  /*6630*/  @!P0 SHF.R.U64 R8, R54, 0x10, R55 ;  /* 0x0000001036088819 */ /* 0x000fe20000001237 */
[----:B------:R-:W-:Y:S03]  /*6640*/  @!P0 FMUL.FTZ R34, R9, R32 ;  /* 0x0000002009228220 */ /* 0x000fe60000410000 */
[----:B------:R-:W-:Y:S01]  /*6650*/  @!P0 PRMT R17, R56, 0x5432, R8 ;  /* 0x0000543238118816 */ /* 0x000fe20000000008 */
[----:B------:R-:W-:Y:S01]  /*6660*/  @!P0 FFMA.FTZ R34, R33, R16, -R34 ;  /* 0x0000001021228223 */ /* 0x000fe20000010822 */
[----:B------:R-:W-:Y:S02]  /*6670*/  @!P0 PRMT R8, R26, 0x5432, R4 ;  /* 0x000054321a088816 */ /* 0x000fe40000000004 */
[C---:B------:R-:W-:Y:S01]  /*6680*/  @!P0 LOP3.LUT R28, R17.reuse, 0xffff0000, RZ, 0xc0, !PT ;  /* 0xffff0000111c8812 */ /* 0x040fe200078ec0ff */
[----:B------:R-:W-:Y:S01]  /*6690*/  @!P0 IMAD.U32 R26, R17, 0x10000, RZ ;  /* 0x00010000111a8824 */ /* 0x000fe200078e00ff */
[----:B------:R-:W-:Y:S01]  /*66a0*/  @!P0 LOP3.LUT R4, R12, 0xffff0000, RZ, 0xc0, !PT ;  /* 0xffff00000c048812 */ /* 0x000fe200078ec0ff */
[----:B------:R-:W-:Y:S02]  /*66b0*/  @!P0 IMAD.U32 R17, R10, 0x10000, RZ ;  /* 0x000100000a118824 */ /* 0x000fe400078e00ff */
[C---:B------:R-:W-:Y:S01]  /*66c0*/  @!P0 IMAD.U32 R10, R8.reuse, 0x10000, RZ ;  /* 0x00010000080a8824 */ /* 0x040fe200078e00ff */
[----:B------:R-:W-:Y:S01]  /*66d0*/  @!P0 LOP3.LUT R8, R8, 0xffff0000, RZ, 0xc0, !PT ;  /* 0xffff000008088812 */ /* 0x000fe200078ec0ff */
[C---:B------:R-:W-:Y:S02]  /*66e0*/  @!P0 FMUL.FTZ R7, R4.reuse, R20 ;  /* 0x0000001404078220 */ /* 0x040fe40000410000 */
[-C--:B------:R-:W-:Y:S01]  /*66f0*/  @!P0 FMUL.FTZ R2, R4, R5.reuse ;  /* 0x0000000504028220 */ /* 0x080fe20000410000 */
[----:B------:R-:W-:Y:S01]  /*6700*/  @!P0 LOP3.LUT R4, R13, 0xffff0000, RZ, 0xc0, !PT ;  /* 0xffff00000d048812 */ /* 0x000fe200078ec0ff */
[----:B------:R-:W-:Y:S02]  /*6710*/  @!P0 FFMA.FTZ R47, R21, R5, -R7 ;  /* 0x00000005152f8223 */ /* 0x000fe40000010807 */
[----:B------:R-:W-:Y:S02]  /*6720*/  @!P0 IMAD.U32 R5, R14, 0x10000, RZ ;  /* 0x000100000e058824 */ /* 0x000fe400078e00ff */
[----:B------:R-:W-:Y:S02]  /*6730*/  @!P0 IMAD.U32 R7, R15, 0x10000, RZ ;  /* 0x000100000f078824 */ /* 0x000fe400078e00ff */
        /* <DEDUP_REMOVED lines=18> */
[----:B------:R-:W-:Y:S02]  /*6860*/  @!P0 FMUL.FTZ R5, R5, R10 ;  /* 0x0000000a05058220 */ /* 0x000fe40000410000 */
[----:B------:R-:W-:Y:S02]  /*6870*/  @!P0 FFMA.FTZ R3, R22, R23, R3 ;  /* 0x0000001716038223 */ /* 0x000fe40000010003 */
[----:B------:R-:W-:Y:S01]  /*6880*/  @!P0 FMUL.FTZ R6, R6, R8 ;  /* 0x0000000806068220 */ /* 0x000fe20000410000 */
[----:B------:R1:W-:Y:S01]  /*6890*/  STG.E.128 [R44.64], R36 ;  /* 0x000000242c007986 */ /* 0x0003e2000c101d06 */
        /* <DEDUP_REMOVED lines=22> */
.L_x_1021:
[----:B------:R-:W-:Y:S05]  /*6a00*/  IMAD R0, R57, -0x40, R76 ;  /* 0xffffffc039007824 */ /* 0x000fea00078e024c */
[----:B------:R-:W-:Y:S04]  /*6a10*/  IMNMX R0, R0, 0x40, PT ;  /* 0x0000004000007817 */ /* 0x000fe80003800200 */
[----:B------:R-:W-:Y:S11]  /*6a20*/  ISETP.GE.AND P0, PT, R239, R0, PT ;  /* 0x00000000ef00720c */ /* 0x000ff60003f06270 */
[----:B------:R-:W-:Y:S02]  /*6a30*/  @!UPT UIADD3 URZ, URZ, URZ, URZ ;  /* 0x0000003f3f3ff290 */ /* 0x000fe4000fffe03f */
[----:B------:R-:W-:-:S05]  /*6a40*/  @P0 BRA `(.L_x_1025) ;  /* 0x0000015000000947 */ /* 0x000fca0003800000 */
[C---:B------:R-:W-:Y:S02]  /*6a50*/  ISETP.GE.AND P0, PT, R102.reuse, c[0x0][0x1d4], PT ;  /* 0x0000750066007a0c */ /* 0x040fe40003f06270 */
        /* <DEDUP_REMOVED lines=20> */
.L_x_1025:
[----:B------:R-:W-:Y:S05]  /*6ba0*/  BSYNC B1 ;  /* 0x0000000000017941 */ /* 0x000fea0003800000 */
.L_x_1020:
        /* <DEDUP_REMOVED lines=77> */
.L_x_1043:
[----:B-1----:R-:W-:Y:S05]  /*7080*/  BSYNC B0 ;  /* 0x0000000000007941 */ /* 0x002fea0003800000 */
.L_x_1042:
        /* <DEDUP_REMOVED lines=26> */
.L_x_1019:
[----:B------:R-:W-:Y:S01]  /*7230*/  IMAD.MOV.U32 R0, RZ, RZ, c[0x0][0x2c4] ;  /* 0x0000b100ff007624 */ /* 0x000fe200078e00ff */
[----:B------:R-:W-:Y:S01]  /*7240*/  LOP3.LUT R240, R240, 0xfffffffd, RZ, 0xc0, !PT ;  /* 0xfffffffdf0f07812 */ /* 0x000fe200078ec0ff */
[----:B------:R-:W-:Y:S01]  /*7250*/  BSSY B0, `(.L_x_1045) ;  /* 0x000002b000007945 */ /* 0x000fe20003800000 */
[----:B------:R-:W-:-:S02]  /*7260*/  IMAD.IADD R10, R132, 0x1, R133 ;  /* 0x00000001840a7824 */ /* 0x000fc400078e0285 */
[----:B------:R-:W-:Y:S02]  /*7270*/  ISETP.NE.AND P3, PT, R0, 0x1, PT ;  /* 0x000000010000780c */ /* 0x000fe40003f65270 */
[----:B------:R-:W-:-:S11]  /*7280*/  IADD3 R0, R249, 0x7f, RZ ;  /* 0x0000007ff9007810 */ /* 0x000fd60007ffe0ff */
[----:B-1----:R-:W-:Y:S01]  /*7290*/  @P3 IMAD.HI.U32 R2, R0, c[0x0][0x2c8], RZ ;  /* 0x0000b20000023a27 */ /* 0x002fe200078e00ff */
[----:B------:R-:W-:-:S04]  /*72a0*/  @P3 LOP3.LUT R240, R240, 0x2, RZ, 0xfc, !PT ;  /* 0x00000002f0f03812 */ /* 0x000fc800078efcff */
[----:B------:R-:W-:-:S05]  /*72b0*/  @P3 SHF.R.U32.HI R0, RZ, c[0x0][0x2cc], R2 ;  /* 0x0000b300ff003a19 */ /* 0x000fca0000011602 */
[----:B------:R-:W-:-:S05]  /*72c0*/  IMAD.IADD R0, R140, 0x1, R0 ;  /* 0x000000018c007824 */ /* 0x000fca00078e0200 */
[----:B------:R-:W-:-:S04]  /*72d0*/  SHF.R.S32.HI R2, RZ, 0x1f, R0 ;  /* 0x0000001fff027819 */ /* 0x000fc80000011400 */
[----:B------:R-:W-:-:S04]  /*72e0*/  LEA.HI R0, R2, R0, RZ, 0x6 ;  /* 0x0000000002007211 */ /* 0x000fc800078f30ff */
[----:B------:R-:W-:-:S04]  /*72f0*/  SHF.R.S32.HI R0, RZ, 0x6, R0 ;  /* 0x00000006ff007819 */ /* 0x000fc80000011400 */
[----:B------:R-:W-:Y:S01]  /*7300*/  IMNMX R6, R139, R0, PT ;  /* 0x000000008b067217 */ /* 0x000fe20003800200 */
[----:B------:R-:W-:-:S03]  /*7310*/  IMAD.MOV.U32 R0, RZ, RZ, RZ ;  /* 0x000000ffff007224 */ /* 0x000fc600078e00ff */
[----:B------:R-:W-:-:S13]  /*7320*/  ISETP.GE.AND P0, PT, R6, 0x1, PT ;  /* 0x000000010600780c */ /* 0x000fda0003f06270 */
[----:B------:R-:W-:Y:S05]  /*7330*/  @!P0 BRA `(.L_x_1046) ;  /* 0x000001c000008947 */ /* 0x000fea0003800000 */
[----:B------:R-:W-:Y:S01]  /*7340*/  IABS R2, R130 ;  /* 0x0000008200027213 */ /* 0x000fe20000000000 */
        /* <DEDUP_REMOVED lines=27> */
.L_x_1046:
[----:B------:R-:W-:Y:S05]  /*7500*/  BSYNC B0 ;  /* 0x0000000000007941 */ /* 0x000fea0003800000 */
.L_x_1045:
        /* <DEDUP_REMOVED lines=53> */
[----:B------:R-:W-:-:S04]  /*7860*/  IMNMX R18, R6, R2, PT ;  /* 0x0000000206127217 */ /* 0x000fc80003800200 */
[----:B------:R-:W-:Y:S01]  /*7870*/  ISETP.GT.AND P0, PT, R18, R238, PT ;  /* 0x000000ee1200720c */ /* 0x000fe20003f04270 */
[----:B------:R1:W-:-:S12]  /*7880*/  STL [R1+0x18], R18 ;  /* 0x0000181201007387 */ /* 0x0003d80000100800 */
[----:B------:R-:W-:Y:S05]  /*7890*/  @!P0 BRA `(.L_x_1047) ;  /* 0x000113a000008947 */ /* 0x000fea0003800000 */
[----:B------:R-:W2:Y:S04]  /*78a0*/  LDL R19, [R1] ;  /* 0x0000000001137983 */ /* 0x000ea80000100800 */
[----:B------:R-:W3:Y:S04]  /*78b0*/  LDL R7, [R1+0x44] ;  /* 0x0000440001077983 */ /* 0x000ee80000100800 */
[----:B------:R-:W4:Y:S01]  /*78c0*/  LDL R20, [R1+0xc] ;  /* 0x00000c0001147983 */ /* 0x000f220000100800 */
[----:B------:R-:W-:-:S04]  /*78d0*/  ISETP.NE.U32.AND P0, PT, RZ, c[0x0][0x340], PT ;  /* 0x0000d000ff007a0c */ /* 0x000fc80003f05070 */
[----:B------:R-:W-:-:S13]  /*78e0*/  ISETP.NE.AND.EX P1, PT, RZ, c[0x0][0x344], PT, P0 ;  /* 0x0000d100ff007a0c */ /* 0x000fda0003f25300 */
[----:B------:R-:W-:Y:S01]  /*78f0*/  @P1 IMAD.MOV.U32 R2, RZ, RZ, 0x4 ;  /* 0x00000004ff021424 */ /* 0x000fe200078e00ff */
[----:B------:R-:W1:Y:S01]  /*7900*/  S2R R4, SR_TID.X ;  /* 0x0000000000047919 */ /* 0x000e620000002100 */
[----:B------:R-:W-:Y:S02]  /*7910*/  SHF.R.S32.HI R0, RZ, 0x1f, R185 ;  /* 0x0000001fff007819 */ /* 0x000fe400000114b9 */
[----:B------:R-:W-:-:S03]  /*7920*/  ISETP.NE.U32.AND P2, PT, RZ, c[0x0][0x348], PT ;  /* 0x0000d200ff007a0c */ /* 0x000fc60003f45070 */
[----:B------:R-:W-:-:S04]  /*7930*/  IMAD R0, R0, c[0x0][0x178], RZ ;  /* 0x00005e0000007a24 */ /* 0x000fc800078e02ff */
[----:B------:R-:W-:Y:S01]  /*7940*/  IMAD R0, R185, c[0x0][0x17c], R0 ;  /* 0x00005f00b9007a24 */ /* 0x000fe200078e0200 */
[----:B-1----:R-:W-:-:S04]  /*7950*/  SHF.R.S32.HI R17, RZ, 0x1f, R4 ;  /* 0x0000001fff117819 */ /* 0x002fc80000011404 */
[----:B------:R-:W-:Y:S01]  /*7960*/  LEA.HI R17, R17, R4, RZ, 0x3 ;  /* 0x0000000411117211 */ /* 0x000fe200078f18ff */
[----:B--2---:R-:W-:-:S05]  /*7970*/  @P1 IMAD.WIDE R2, R19, R2, c[0x0][0x340] ;  /* 0x0000d00013021625 */ /* 0x004fca00078e0202 */
[----:B------:R1:W2:Y:S01]  /*7980*/  @P1 LDG.E R14, [R2.64] ;  /* 0x00000006020e1981 */ /* 0x0002a2000c1e1900 */
[----:B------:R-:W-:Y:S01]  /*7990*/  SHF.R.S32.HI R17, RZ, 0x3, R17 ;  /* 0x00000003ff117819 */ /* 0x000fe20000011411 */
[----:B------:R-:W-:Y:S01]  /*79a0*/  IMAD.WIDE.U32 R4, R185, c[0x0][0x178], RZ ;  /* 0x00005e00b9047a25 */ /* 0x000fe200078e00ff */
[----:B---3--:R-:W-:-:S03]  /*79b0*/  IADD3 R12, R7, R249, RZ ;  /* 0x000000f9070c7210 */ /* 0x008fc60007ffe0ff */
[----:B------:R-:W-:Y:S02]  /*79c0*/  IMAD.IADD R5, R5, 0x1, R0 ;  /* 0x0000000105057824 */ /* 0x000fe400078e0200 */
[----:B------:R-:W-:-:S04]  /*79d0*/  @P3 IMAD.HI.U32 R9, R12, c[0x0][0x2c8], RZ ;  /* 0x0000b2000c093a27 */ /* 0x000fc800078e00ff */
[----:B----4-:R-:W-:Y:S01]  /*79e0*/  IMAD.WIDE.U32 R4, R20, c[0x0][0x1b8], R4 ;  /* 0x00006e0014047a25 */ /* 0x010fe200078e0004 */
[----:B-1----:R-:W-:Y:S02]  /*79f0*/  SHF.R.S32.HI R3, RZ, 0x1f, R17 ;  /* 0x0000001fff037819 */ /* 0x002fe40000011411 */
[----:B------:R-:W-:-:S04]  /*7a00*/  IADD3 R2, P0, R17, R10, RZ ;  /* 0x0000000a11027210 */ /* 0x000fc80007f1e0ff */
[----:B------:R-:W-:Y:S02]  /*7a10*/  LEA.HI.X.SX32 R8, R10, R3, 0x1, P0 ;  /* 0x000000030a087211 */ /* 0x000fe400000f0eff */
[----:B------:R-:W-:-:S04]  /*7a20*/  ISETP.NE.AND.EX P0, PT, RZ, c[0x0][0x34c], PT, P2 ;  /* 0x0000d300ff007a0c */ /* 0x000fc80003f05320 */
[----:B------:R-:W-:Y:S01]  /*7a30*/  SEL R6, R168, RZ, !P0 ;  /* 0x000000ffa8067207 */ /* 0x000fe20004000000 */
[----:B------:R-:W-:Y:S01]  /*7a40*/  IMAD R5, R20, c[0x0][0x1bc], R5 ;  /* 0x00006f0014057a24 */ /* 0x000fe200078e0205 */
[----:B------:R-:W-:Y:S01]  /*7a50*/  SEL R3, R19, RZ, !P0 ;  /* 0x000000ff13037207 */ /* 0x000fe20004000000 */
[----:B------:R-:W-:Y:S02]  /*7a60*/  IMAD.MOV.U32 R0, RZ, RZ, R12 ;  /* 0x000000ffff007224 */ /* 0x000fe400078e000c */
[----:B------:R-:W-:Y:S01]  /*7a70*/  IMAD R6, R6, c[0x0][0x1c0], RZ ;  /* 0x0000700006067a24 */ /* 0x000fe200078e02ff */
[----:B------:R-:W-:Y:S01]  /*7a80*/  @P3 SHF.R.U32.HI R0, RZ, c[0x0][0x2cc], R9 ;  /* 0x0000b300ff003a19 */ /* 0x000fe20000011609 */
[----:B------:R-:W-:Y:S01]  /*7a90*/  IMAD.WIDE.U32 R4, R3, c[0x0][0x1c0], R4 ;  /* 0x0000700003047a25 */ /* 0x000fe200078e0004 */
[----:B------:R-:W-:-:S03]  /*7aa0*/  SHF.R.S32.HI R7, RZ, 0x1f, R242 ;  /* 0x0000001fff077819 */ /* 0x000fc600000114f2 */
[----:B------:R-:W-:Y:S01]  /*7ab0*/  IMAD R10, R3, c[0x0][0x1c4], R6 ;  /* 0x00007100030a7a24 */ /* 0x000fe200078e0206 */
[----:B------:R-:W-:Y:S01]  /*7ac0*/  SHF.R.S32.HI R13, RZ, 0x1f, R0 ;  /* 0x0000001fff0d7819 */ /* 0x000fe20000011400 */
[----:B------:R-:W-:Y:S02]  /*7ad0*/  IMAD.MOV.U32 R6, RZ, RZ, R242 ;  /* 0x000000ffff067224 */ /* 0x000fe400078e00f2 */
[C---:B------:R-:W-:Y:S02]  /*7ae0*/  IMAD R16, R8.reuse, c[0x0][0x1e0], RZ ;  /* 0x0000780008107a24 */ /* 0x040fe400078e02ff */
[----:B------:R-:W-:Y:S01]  /*7af0*/  IMAD R15, R8, c[0x0][0x208], RZ ;  /* 0x00008200080f7a24 */ /* 0x000fe200078e02ff */
[----:B------:R-:W-:Y:S01]  /*7b00*/  IADD3 R3, R5, R10, RZ ;  /* 0x0000000a05037210 */ /* 0x000fe20007ffe0ff */
[----:B------:R-:W-:-:S04]  /*7b10*/  IMAD.WIDE.U32 R8, R2, c[0x0][0x1e0], R6 ;  /* 0x0000780002087a25 */ /* 0x000fc800078e0006 */
[----:B------:R-:W-:-:S04]  /*7b20*/  IMAD.WIDE.U32 R10, R2, c[0x0][0x208], R6 ;  /* 0x00008200020a7a25 */ /* 0x000fc800078e0006 */
[C---:B------:R-:W-:Y:S02]  /*7b30*/  IMAD R16, R2.reuse, c[0x0][0x1e4], R16 ;  /* 0x0000790002107a24 */ /* 0x040fe400078e0210 */
[----:B------:R-:W-:Y:S02]  /*7b40*/  IMAD R15, R2, c[0x0][0x20c], R15 ;  /* 0x00008300020f7a24 */ /* 0x000fe400078e020f */
[----:B------:R-:W-:Y:S01]  /*7b50*/  IMAD.MOV.U32 R2, RZ, RZ, R4 ;  /* 0x000000ffff027224 */ /* 0x000fe200078e0004 */
[C---:B------:R-:W-:Y:S01]  /*7b60*/  IADD3 R4, -R0.reuse, RZ, RZ ;  /* 0x000000ff00047210 */ /* 0x040fe20007ffe1ff */
[----:B------:R-:W-:Y:S02]  /*7b70*/  IMAD R5, R13, c[0x0][0x1b0], RZ ;  /* 0x00006c000d057a24 */ /* 0x000fe400078e02ff */
[----:B------:R-:W-:-:S04]  /*7b80*/  IMAD.WIDE.U32 R2, R0, c[0x0][0x1b0], R2 ;  /* 0x00006c0000027a25 */ /* 0x000fc800078e0002 */
[----:B------:R-:W-:Y:S02]  /*7b90*/  IMAD R13, R0, c[0x0][0x1b4], R5 ;  /* 0x00006d00000d7a24 */ /* 0x000fe400078e0205 */
[----:B------:R-:W-:Y:S02]  /*7ba0*/  IMAD R0, R4, c[0x0][0x2c4], R12 ;  /* 0x0000b10004007a24 */ /* 0x000fe400078e020c */
[----:B------:R-:W-:Y:S01]  /*7bb0*/  IMAD.IADD R5, R9, 0x1, R16 ;  /* 0x0000000109057824 */ /* 0x000fe200078e0210 */
[----:B------:R-:W-:Y:S02]  /*7bc0*/  IADD3 R9, R11, R15, RZ ;  /* 0x0000000f0b097210 */ /* 0x000fe40007ffe0ff */
[----:B------:R-:W-:Y:S02]  /*7bd0*/  SHF.R.S32.HI R11, RZ, 0x1f, R0 ;  /* 0x0000001fff0b7819 */ /* 0x000fe40000011400 */
[----:B------:R-:W-:Y:S02]  /*7be0*/  ISETP.GE.AND P0, PT, R242, c[0x0][0x1d4], PT ;  /* 0x00007500f2007a0c */ /* 0x000fe40003f06270 */
[----:B------:R-:W-:Y:S01]  /*7bf0*/  ISETP.GE.AND P6, PT, R134, c[0x0][0x1d4], PT ;  /* 0x0000750086007a0c */ /* 0x000fe20003fc6270 */
[----:B------:R-:W-:Y:S01]  /*7c00*/  IMAD.IADD R3, R3, 0x1, R13 ;  /* 0x0000000103037824 */ /* 0x000fe200078e020d */
[----:B------:R-:W-:Y:S01]  /*7c10*/  MOV R4, R8 ;  /* 0x0000000800047202 */ /* 0x000fe20000000f00 */
[----:B------:R-:W-:Y:S01]  /*7c20*/  IMAD R12, R11, c[0x0][0x1a8], RZ ;  /* 0x00006a000b0c7a24 */ /* 0x000fe200078e02ff */
[----:B------:R-:W-:Y:S01]  /*7c30*/  SEL R13, RZ, 0xffffffff, P6 ;  /* 0xffffffffff0d7807 */ /* 0x000fe20003000000 */
[----:B------:R-:W-:Y:S01]  /*7c40*/  IMAD.MOV.U32 R8, RZ, RZ, R10 ;  /* 0x000000ffff087224 */ /* 0x000fe200078e000a */
[----:B------:R-:W-:Y:S01]  /*7c50*/  LOP3.LUT R240, R240, 0xfffffffe, RZ, 0xc0, !PT ;  /* 0xfffffffef0f07812 */ /* 0x000fe200078ec0ff */
[C---:B------:R-:W-:Y:S01]  /*7c60*/  IMAD R12, R0.reuse, c[0x0][0x1ac], R12 ;  /* 0x00006b00000c7a24 */ /* 0x040fe200078e020c */
[----:B------:R-:W-:Y:S01]  /*7c70*/  SEL R15, RZ, 0x1, P0 ;  /* 0x00000001ff0f7807 */ /* 0x000fe20000000000 */
[----:B------:R-:W-:Y:S01]  /*7c80*/  IMAD.WIDE.U32 R2, R0, c[0x0][0x1a8], R2 ;  /* 0x00006a0000027a25 */ /* 0x000fe200078e0002 */
[----:B------:R-:W-:-:S03]  /*7c90*/  SHF.L.U32 R13, R13, 0x1, RZ ;  /* 0x000000010d0d7819 */ /* 0x000fc600000006ff */
[----:B------:R-:W-:Y:S01]  /*7ca0*/  IMAD.WIDE.U32 R10, R20, c[0x0][0x1e8], R4 ;  /* 0x00007a00140a7a25 */ /* 0x000fe200078e0004 */
[----:B------:R-:W-:-:S03]  /*7cb0*/  @P0 LOP3.LUT R240, R240, 0x1, RZ, 0xfc, !PT ;  /* 0x00000001f0f00812 */ /* 0x000fc600078efcff */
[----:B------:R-:W-:Y:S01]  /*7cc0*/  IMAD.WIDE.U32 R4, R20, c[0x0][0x210], R8 ;  /* 0x0000840014047a25 */ /* 0x000fe200078e0008 */
[----:B------:R-:W-:Y:S02]  /*7cd0*/  LOP3.LUT R8, R13, 0x2, R15, 0xe2, !PT ;  /* 0x000000020d087812 */ /* 0x000fe400078ee20f */
[----:B------:R-:W-:Y:S01]  /*7ce0*/  LEA R15, P0, R2, c[0x0][0x160], 0x1 ;  /* 0x00005800020f7a11 */ /* 0x000fe200078008ff */
[----:B------:R-:W-:Y:S01]  /*7cf0*/  IMAD.IADD R3, R3, 0x1, R12 ;  /* 0x0000000103037824 */ /* 0x000fe200078e020c */
[----:B------:R-:W-:-:S04]  /*7d00*/  ISETP.NE.U32.AND P2, PT, RZ, c[0x0][0x350], PT ;  /* 0x0000d400ff007a0c */ /* 0x000fc80003f45070 */
[----:B------:R-:W-:Y:S02]  /*7d10*/  LEA.HI.X R13, R2, c[0x0][0x164], R3, 0x1, P0 ;  /* 0x00005900020d7a11 */ /* 0x000fe400000f0c03 */
[----:B------:R-:W-:Y:S01]  /*7d20*/  ISETP.NE.AND.EX P0, PT, RZ, c[0x0][0x354], PT, P2 ;  /* 0x0000d500ff007a0c */ /* 0x000fe20003f05320 */
[C---:B------:R-:W-:Y:S02]  /*7d30*/  IMAD R11, R20.reuse, c[0x0][0x1ec], R11 ;  /* 0x00007b00140b7a24 */ /* 0x040fe400078e020b */
[----:B------:R-:W-:Y:S01]  /*7d40*/  IMAD R5, R20, c[0x0][0x214], R5 ;  /* 0x0000850014057a24 */ /* 0x000fe200078e0205 */
[----:B------:R-:W-:-:S04]  /*7d50*/  ISETP.GE.AND P5, PT, R135, c[0x0][0x1d4], PT ;  /* 0x0000750087007a0c */ /* 0x000fc80003fa6270 */
[----:B------:R-:W-:Y:S02]  /*7d60*/  SEL R3, RZ, 0x4, P5 ;  /* 0x00000004ff037807 */ /* 0x000fe40002800000 */
[----:B------:R-:W-:Y:S02]  /*7d70*/  ISETP.GE.AND P3, PT, R242, c[0x0][0x198], PT ;  /* 0x00006600f2007a0c */ /* 0x000fe40003f66270 */
[----:B------:R-:W-:Y:S02]  /*7d80*/  ISETP.GE.AND P2, PT, R134, c[0x0][0x198], PT ;  /* 0x0000660086007a0c */ /* 0x000fe40003f46270 */
[----:B------:R-:W-:Y:S02]  /*7d90*/  ISETP.GE.AND P4, PT, R135, c[0x0][0x198], PT ;  /* 0x0000660087007a0c */ /* 0x000fe40003f86270 */
[----:B------:R-:W-:Y:S02]  /*7da0*/  LOP3.LUT R105, R8, R3, RZ, 0xfc, !PT ;  /* 0x0000000308697212 */ /* 0x000fe400078efcff */
[----:B------:R-:W-:-:S02]  /*7db0*/  IADD3 R101, R18, -0x1, RZ ;  /* 0xffffffff12657810 */ /* 0x000fc40007ffe0ff */
[----:B--2---:R-:W-:Y:S02]  /*7dc0*/  @P1 SHF.R.S32.HI R0, RZ, 0x1f, R14 ;  /* 0x0000001fff001819 */ /* 0x004fe4000001140e */
[----:B------:R-:W-:Y:S01]  /*7dd0*/  @!P1 MOV R0, R168 ;  /* 0x000000a800009202 */ /* 0x000fe20000000f00 */
[----:B------:R-:W-:-:S03]  /*7de0*/  @!P1 IMAD.MOV.U32 R14, RZ, RZ, R19 ;  /* 0x000000ffff0e9224 */ /* 0x000fc600078e0013 */
[----:B------:R-:W-:Y:S02]  /*7df0*/  SEL R2, R0, RZ, !P0 ;  /* 0x000000ff00027207 */ /* 0x000fe40004000000 */
[----:B------:R-:W-:-:S03]  /*7e00*/  SEL R0, R14, RZ, !P0 ;  /* 0x000000ff0e007207 */ /* 0x000fc60004000000 */
[C---:B------:R-:W-:Y:S02]  /*7e10*/  IMAD R12, R2.reuse, c[0x0][0x1f0], RZ ;  /* 0x00007c00020c7a24 */ /* 0x040fe400078e02ff */
[----:B------:R-:W-:Y:S02]  /*7e20*/  IMAD R9, R2, c[0x0][0x218], RZ ;  /* 0x0000860002097a24 */ /* 0x000fe400078e02ff */
[----:B------:R-:W-:-:S04]  /*7e30*/  IMAD.WIDE.U32 R226, R0, c[0x0][0x1f0], R10 ;  /* 0x00007c0000e27a25 */ /* 0x000fc800078e000a */
[----:B------:R-:W-:-:S04]  /*7e40*/  IMAD.WIDE.U32 R230, R0, c[0x0][0x218], R4 ;  /* 0x0000860000e67a25 */ /* 0x000fc800078e0004 */
[C---:B------:R-:W-:Y:S02]  /*7e50*/  IMAD R2, R0.reuse, c[0x0][0x1f4], R12 ;  /* 0x00007d0000027a24 */ /* 0x040fe400078e020c */
[----:B------:R-:W-:Y:S01]  /*7e60*/  IMAD R0, R0, c[0x0][0x21c], R9 ;  /* 0x0000870000007a24 */ /* 0x000fe200078e0209 */
[----:B------:R-:W-:Y:S01]  /*7e70*/  IADD3 R11, R17, R249, RZ ;  /* 0x000000f9110b7210 */ /* 0x000fe20007ffe0ff */
[----:B------:R-:W-:-:S03]  /*7e80*/  IMAD.IADD R232, R227, 0x1, R2 ;  /* 0x00000001e3e87824 */ /* 0x000fc600078e0202 */
[----:B------:R-:W-:Y:S01]  /*7e90*/  IADD3 R233, R231, R0, RZ ;  /* 0x00000000e7e97210 */ /* 0x000fe20007ffe0ff */
[----:B------:R-:W-:Y:S05]  /*7ea0*/  BRA.DIV ~URZ, `(.L_x_1048) ;  /* 0x000157227f007947 */ /* 0x000fea000b800000 */
[----:B------:R1:W2:Y:S02]  /*7eb0*/  SHFL.IDX PT, R10, R13, RZ, 0x181f ;  /* 0x00181fff0d0a7589 */ /* 0x0002a400000e0000 */
.L_x_1177:
[----:B------:R-:W-:Y:S05]  /*7ec0*/  BRA.DIV ~URZ, `(.L_x_1049) ;  /* 0x000157727f007947 */ /* 0x000fea000b800000 */
[----:B------:R3:W4:Y:S02]  /*7ed0*/  SHFL.IDX PT, R0, R15, RZ, 0x181f ;  /* 0x00181fff0f007589 */ /* 0x00072400000e0000 */
.L_x_1178:
[----:B---3--:R-:W3:Y:S01]  /*7ee0*/  LDL R2, [R1+0x8] ;  /* 0x0000080001027983 */ /* 0x008ee20000100800 */
[----:B------:R-:W-:Y:S01]  /*7ef0*/  BSSY B0, `(.L_x_1050) ;  /* 0x0000012000007945 */ /* 0x000fe20003800000 */
[----:B------:R-:W-:Y:S02]  /*7f00*/  SHF.R.S32.HI R12, RZ, 0x1f, R134 ;  /* 0x0000001fff0c7819 */ /* 0x000fe40000011486 */
[----:B------:R-:W-:Y:S01]  /*7f10*/  SHF.R.S32.HI R14, RZ, 0x1f, R135 ;  /* 0x0000001fff0e7819 */ /* 0x000fe20000011487 */
[----:B---3--:R-:W-:-:S05]  /*7f20*/  IMAD R30, R2, c[0x0][0x2c4], RZ ;  /* 0x0000b100021e7a24 */ /* 0x008fca00078e02ff */
        /* <DEDUP_REMOVED lines=14> */
.L_x_1051:
[----:B------:R-:W-:Y:S05]  /*8010*/  BSYNC B0 ;  /* 0x0000000000007941 */ /* 0x000fea0003800000 */
.L_x_1050:
[----:B------:R-:W-:Y:S05]  /*8020*/  BRA.DIV ~URZ, `(.L_x_1052) ;  /* 0x000156827f007947 */ /* 0x000fea000b800000 */
[----:B--2---:R2:W3:Y:S04]  /*8030*/  SHFL.IDX PT, R10, R13, 0x1, 0x181f ;  /* 0x00381f000d0a7f89 */ /* 0x0044e800000e0000 */
[----:B----4-:R2:W4:Y:S02]  /*8040*/  SHFL.IDX PT, R0, R15, 0x1, 0x181f ;  /* 0x00381f000f007f89 */ /* 0x01052400000e0000 */
.L_x_1179:
[----:B------:R-:W-:Y:S01]  /*8050*/  IADD3 R2, R11, 0x20, RZ ;  /* 0x000000200b027810 */ /* 0x000fe20007ffe0ff */
[----:B------:R-:W-:Y:S03]  /*8060*/  BSSY B0, `(.L_x_1053) ;  /* 0x000000f000007945 */ /* 0x000fe60003800000 */
[----:B------:R-:W-:-:S13]  /*8070*/  ISETP.GE.AND P0, PT, R2, R30, PT ;  /* 0x0000001e0200720c */ /* 0x000fda0003f06270 */
[----:B------:R-:W-:Y:S05]  /*8080*/  @P0 BRA `(.L_x_1054) ;  /* 0x000000c000000947 */ /* 0x000fea0003800000 */
[----:B----4-:R-:W-:-:S04]  /*8090*/  LEA R8, P0, R242, R0, 0x1 ;  /* 0x00000000f2087211 */ /* 0x010fc800078008ff */
[----:B---3--:R-:W-:Y:S02]  /*80a0*/  LEA.HI.X R9, R242, R10, R7, 0x1, P0 ;  /* 0x0000000af2097211 */ /* 0x008fe400000f0c07 */
        /* <DEDUP_REMOVED lines=10> */
.L_x_1054:
[----:B------:R-:W-:Y:S05]  /*8150*/  BSYNC B0 ;  /* 0x0000000000007941 */ /* 0x000fea0003800000 */
.L_x_1053:
[----:B------:R-:W-:Y:S05]  /*8160*/  BRA.DIV ~URZ, `(.L_x_1055) ;  /* 0x000156127f007947 */ /* 0x000fea000b800000 */
[----:B---3--:R3:W1:Y:S02]  /*8170*/  SHFL.IDX PT, R10, R13, 0x2, 0x181f ;  /* 0x00581f000d0a7f89 */ /* 0x00866400000e0000 */
.L_x_1180:
[----:B------:R-:W-:Y:S05]  /*8180*/  BRA.DIV ~URZ, `(.L_x_1056) ;  /* 0x000156627f007947 */ /* 0x000fea000b800000 */
[----:B----4-:R4:W2:Y:S02]  /*8190*/  SHFL.IDX PT, R0, R15, 0x2, 0x181f ;  /* 0x00581f000f007f89 */ /* 0x0108a400000e0000 */
.L_x_1181:
[----:B------:R-:W-:Y:S01]  /*81a0*/  IADD3 R2, R11, 0x40, RZ ;  /* 0x000000400b027810 */ /* 0x000fe20007ffe0ff */
[----:B------:R-:W-:Y:S03]  /*81b0*/  BSSY B0, `(.L_x_1057) ;  /* 0x000000f000007945 */ /* 0x000fe60003800000 */
[----:B------:R-:W-:-:S13]  /*81c0*/  ISETP.GE.AND P0, PT, R2, R30, PT ;  /* 0x0000001e0200720c */ /* 0x000fda0003f06270 */
[----:B------:R-:W-:Y:S05]  /*81d0*/  @P0 BRA `(.L_x_1058) ;  /* 0x000000c000000947 */ /* 0x000fea0003800000 */
[----:B--2---:R-:W-:-:S04]  /*81e0*/  LEA R8, P0, R242, R0, 0x1 ;  /* 0x00000000f2087211 */ /* 0x004fc800078008ff */
        /* <DEDUP_REMOVED lines=11> */
.L_x_1058:
[----:B------:R-:W-:Y:S05]  /*82a0*/  BSYNC B0 ;  /* 0x0000000000007941 */ /* 0x000fea0003800000 */
.L_x_1057:
[----:B------:R-:W-:Y:S05]  /*82b0*/  BRA.DIV ~URZ, `(.L_x_1059) ;  /* 0x000155a27f007947 */ /* 0x000fea000b800000 */
[----:B-1----:R1:W3:Y:S04]  /*82c0*/  SHFL.IDX PT, R8, R13, 0x3, 0x181f ;  /* 0x00781f000d087f89 */ /* 0x0022e800000e0000 */
[----:B--2---:R1:W2:Y:S02]  /*82d0*/  SHFL.IDX PT, R0, R15, 0x3, 0x181f ;  /* 0x00781f000f007f89 */ /* 0x0042a400000e0000 */
.L_x_1182:
[----:B----4-:R-:W4:Y:S01]  /*82e0*/  LDL R126, [R1+0x4] ;  /* 0x00000400017e7983 */ /* 0x010f220000100800 */
[----:B------:R-:W-:Y:S01]  /*82f0*/  IADD3 R2, R11, 0x60, RZ ;  /* 0x000000600b027810 */ /* 0x000fe20007ffe0ff */
[----:B------:R-:W-:Y:S01]  /*8300*/  IMAD.MOV.U32 R10, RZ, RZ, c[0x0][0x2c4] ;  /* 0x0000b100ff0a7624 */ /* 0x000fe200078e00ff */
[----:B------:R-:W-:Y:S01]  /*8310*/  SHF.R.S32.HI R108, RZ, 0x1f, R101 ;  /* 0x0000001fff6c7819 */ /* 0x000fe20000011465 */
[----:B------:R-:W1:Y:S01]  /*8320*/  S2R R9, SR_TID.X ;  /* 0x0000000000097919 */ /* 0x000e620000002100 */
[----:B------:R-:W-:-:S03]  /*8330*/  ISETP.GE.AND P0, PT, R2, R30, PT ;  /* 0x0000001e0200720c */ /* 0x000fc60003f06270 */
[----:B------:R-:W-:-:S04]  /*8340*/  IMAD R6, R108, c[0x0][0x1e0], RZ ;  /* 0x000078006c067a24 */ /* 0x000fc800078e02ff */
[----:B------:R-:W-:-:S06]  /*8350*/  IMAD R6, R101, c[0x0][0x1e4], R6 ;  /* 0x0000790065067a24 */ /* 0x000fcc00078e0206 */
[----:B--2---:R-:W-:-:S04]  /*8360*/  @!P0 LEA R4, P1, R242, R0, 0x1 ;  /* 0x00000000f2048211 */ /* 0x004fc800078208ff */
[----:B---3--:R-:W-:Y:S02]  /*8370*/  @!P0 LEA.HI.X R5, R242, R8, R7, 0x1, P1 ;  /* 0x00000008f2058211 */ /* 0x008fe400008f0c07 */
[----:B------:R-:W-:-:S03]  /*8380*/  @!P0 LEA R2, P1, R134, R0, 0x1 ;  /* 0x0000000086028211 */ /* 0x000fc600078208ff */
[----:B------:R-:W-:Y:S01]  /*8390*/  @!PT LDS RZ, [RZ] ;  /* 0x00000000fffff984 */ /* 0x000fe20000000800 */
[----:B------:R-:W-:Y:S01]  /*83a0*/  @!PT LDS RZ, [RZ] ;  /* 0x00000000fffff984 */ /* 0x000fe20000000800 */
[----:B------:R-:W-:Y:S01]  /*83b0*/  @!PT LDS RZ, [RZ] ;  /* 0x00000000fffff984 */ /* 0x000fe20000000800 */
[----:B------:R4:W-:Y:S01]  /*83c0*/  @!P0 LDGSTS.E.BYPASS.LTC128B.128 [R212+0xf100], [R4.64], !P3 ;  /* 0x0f10000004d48fae */ /* 0x0009e2000d901d46 */
[----:B-1----:R-:W-:Y:S02]  /*83d0*/  SHF.R.S32.HI R109, RZ, 0x1f, R9 ;  /* 0x0000001fff6d7819 */ /* 0x002fe40000011409 */
[----:B------:R-:W-:Y:S02]  /*83e0*/  @!P0 LEA.HI.X R3, R134, R8, R12, 0x1, P1 ;  /* 0x0000000886038211 */ /* 0x000fe400008f0c0c */
[----:B------:R-:W-:Y:S02]  /*83f0*/  LEA.HI R109, R109, R9, RZ, 0x3 ;  /* 0x000000096d6d7211 */ /* 0x000fe400078f18ff */
[----:B------:R-:W-:Y:S01]  /*8400*/  LOP3.LUT P3, RZ, R240, 0x1, RZ, 0xc0, !PT ;  /* 0x00000001f0ff7812 */ /* 0x000fe2000786c0ff */
[----:B------:R1:W-:Y:S01]  /*8410*/  @!P0 LDGSTS.E.BYPASS.LTC128B.128 [R212+0x13100], [R2.64], !P2 ;  /* 0x1310000002d48fae */ /* 0x0003e2000d101d46 */
[----:B------:R-:W-:Y:S02]  /*8420*/  SHF.R.S32.HI R109, RZ, 0x3, R109 ;  /* 0x00000003ff6d7819 */ /* 0x000fe4000001146d */
[----:B-1----:R-:W-:-:S04]  /*8430*/  @!P0 LEA R2, P1, R135, R0, 0x1 ;  /* 0x0000000087028211 */ /* 0x002fc800078208ff */
[----:B------:R-:W-:-:S05]  /*8440*/  @!P0 LEA.HI.X R3, R135, R8, R14, 0x1, P1 ;  /* 0x0000000887038211 */ /* 0x000fca00008f0c0e */
[----:B------:R1:W-:Y:S01]  /*8450*/  @!P0 LDGSTS.E.BYPASS.LTC128B.128 [R212+0x17100], [R2.64], !P4 ;  /* 0x1710000002d48fae */ /* 0x0003e2000e101d46 */
[----:B------:R-:W-:-:S03]  /*8460*/  ISETP.NE.AND P4, PT, R10, 0x1, PT ;  /* 0x000000010a00780c */ /* 0x000fc60003f85270 */
[----:B------:R-:W0:Y:S01]  /*8470*/  LDGDEPBAR ;  /* 0x00000000000079af */ /* 0x000e220000000000 */
[----:B------:R-:W-:Y:S01]  /*8480*/  WARPSYNC 0xffffffff ;  /* 0xffffffff00007948 */ /* 0x000fe20003800000 */
[----:B-1----:R-:W-:Y:S02]  /*8490*/  IMAD.MOV.U32 R3, RZ, RZ, 0x20 ;  /* 0x00000020ff037424 */ /* 0x002fe400078e00ff */
[----:B------:R-:W-:Y:S01]  /*84a0*/  BAR.SYNC.DEFER_BLOCKING 0x0 ;  /* 0x0000000000007b1d */ /* 0x000fe20000010000 */
[----:B----4-:R-:W-:-:S04]  /*84b0*/  IMAD.IADD R4, R126, 0x1, -R109 ;  /* 0x000000017e047824 */ /* 0x010fc800078e0a6d */
[C---:B------:R-:W-:Y:S02]  /*84c0*/  IMAD R0, R101.reuse, -0x40, R4 ;  /* 0xffffffc065007824 */ /* 0x040fe400078e0204 */
[----:B------:R-:W-:-:S03]  /*84d0*/  IMAD.WIDE.U32 R4, R101, c[0x0][0x1e0], RZ ;  /* 0x0000780065047a25 */ /* 0x000fc600078e00ff */
[C---:B------:R-:W-:Y:S01]  /*84e0*/  ISETP.GE.AND P1, PT, R0.reuse, 0x1, PT ;  /* 0x000000010000780c */ /* 0x040fe20003f26270 */
[----:B------:R-:W-:Y:S01]  /*84f0*/  IMAD.IADD R2, R5, 0x1, R6 ;  /* 0x0000000105027824 */ /* 0x000fe200078e0206 */
[----:B------:R-:W-:Y:S01]  /*8500*/  ISETP.GE.AND P0, PT, R0, 0x21, PT ;  /* 0x000000210000780c */ /* 0x000fe20003f06270 */
[----:B------:R-:W-:Y:S01]  /*8510*/  IMAD.WIDE.U32 R6, R3, c[0x0][0x1e0], RZ ;  /* 0x0000780003067a25 */ /* 0x000fe200078e00ff */
[----:B------:R-:W-:-:S03]  /*8520*/  LEA R0, P2, R4, R226, 0x6 ;  /* 0x000000e204007211 */ /* 0x000fc600078430ff */
[----:B------:R-:W-:Y:S01]  /*8530*/  IMAD R3, R3, c[0x0][0x1e4], RZ ;  /* 0x0000790003037a24 */ /* 0x000fe200078e02ff */
[----:B------:R-:W-:-:S05]  /*8540*/  LEA.HI.X R2, R4, R232, R2, 0x6, P2 ;  /* 0x000000e804027211 */ /* 0x000fca00010f3402 */
[----:B------:R-:W-:-:S04]  /*8550*/  @P1 LEA R4, P2, R0, c[0x0][0x1c8], 0x1 ;  /* 0x0000720000041a11 */ /* 0x000fc800078408ff */
        /* <DEDUP_REMOVED lines=19> */
.L_x_1060:
        /* <DEDUP_REMOVED lines=8> */
[----:B------:R-:W-:Y:S01]  /*8710*/  IMAD R2, R0, c[0x0][0x280], RZ ;  /* 0x0000a00000027a24 */ /* 0x000fe200078e02ff */
[----:B------:R-:W-:Y:S01]  /*8720*/  LOP3.LUT R110, R110, 0xfffffffc, RZ, 0xc0, !PT ;  /* 0xfffffffc6e6e7812 */ /* 0x000fe200078ec0ff */
[----:B------:R-:W-:-:S02]  /*8730*/  IMAD R0, R0, c[0x0][0x290], RZ ;  /* 0x0000a40000007a24 */ /* 0x000fc400078e02ff */
[C---:B------:R-:W-:Y:S01]  /*8740*/  IMAD R7, R131.reuse, c[0x0][0x284], R2 ;  /* 0x0000a10083077a24 */ /* 0x040fe200078e0202 */
[----:B------:R-:W-:Y:S01]  /*8750*/  IADD3 R110, -R110, R9, RZ ;  /* 0x000000096e6e7210 */ /* 0x000fe20007ffe1ff */
[C---:B------:R-:W-:Y:S02]  /*8760*/  IMAD R6, R131.reuse, c[0x0][0x294], R0 ;  /* 0x0000a50083067a24 */ /* 0x040fe400078e0200 */
[----:B------:R-:W-:Y:S01]  /*8770*/  IMAD.WIDE.U32 R2, R131, c[0x0][0x290], RZ ;  /* 0x0000a40083027a25 */ /* 0x000fe200078e00ff */
[----:B------:R-:W-:-:S03]  /*8780*/  IADD3 R7, R7, R5, RZ ;  /* 0x0000000507077210 */ /* 0x000fc60007ffe0ff */
[----:B------:R-:W-:Y:S02]  /*8790*/  IMAD R0, R110, 0x40, R26 ;  /* 0x000000406e007824 */ /* 0x000fe400078e021a */
[----:B------:R-:W-:Y:S01]  /*87a0*/  IMAD.IADD R6, R6, 0x1, R3 ;  /* 0x0000000106067824 */ /* 0x000fe200078e0203 */
[----:B------:R-:W-:Y:S05]  /*87b0*/  @!P0 BRA `(.L_x_1062) ;  /* 0x0000368000008947 */ /* 0x000fea0003800000 */
[----:B------:R-:W-:Y:S01]  /*87c0*/  @P4 IMAD.HI.U32 R3, R0, c[0x0][0x2c8], RZ ;  /* 0x0000b20000034a27 */ /* 0x000fe200078e00ff */
[----:B------:R-:W-:Y:S01]  /*87d0*/  BSSY B0, `(.L_x_1063) ;  /* 0x0000068000007945 */ /* 0x000fe20003800000 */
[----:B------:R-:W-:Y:S01]  /*87e0*/  SHF.R.S32.HI R46, RZ, 0x1f, R145 ;  /* 0x0000001fff2e7819 */ /* 0x000fe20000011491 */
[----:B------:R-:W-:Y:S01]  /*87f0*/  CS2R R66, SRZ ;  /* 0x0000000000427805 */ /* 0x000fe2000001ff00 */
[----:B------:R-:W-:Y:S01]  /*8800*/  IMAD.MOV.U32 R5, RZ, RZ, R7 ;  /* 0x000000ffff057224 */ /* 0x000fe200078e0007 */
[----:B------:R-:W-:Y:S01]  /*8810*/  @P4 SHF.R.U32.HI R0, RZ, c[0x0][0x2cc], R3 ;  /* 0x0000b300ff004a19 */ /* 0x000fe20000011603 */
[----:B------:R-:W-:Y:S01]  /*8820*/  IMAD.MOV.U32 R7, RZ, RZ, R6 ;  /* 0x000000ffff077224 */ /* 0x000fe200078e0006 */
[----:B------:R-:W-:Y:S01]  /*8830*/  SHF.R.S32.HI R47, RZ, 0x1f, R147 ;  /* 0x0000001fff2f7819 */ /* 0x000fe20000011493 */
[----:B------:R-:W-:Y:S01]  /*8840*/  IMAD.MOV.U32 R6, RZ, RZ, R2 ;  /* 0x000000ffff067224 */ /* 0x000fe200078e0002 */
[----:B------:R-:W-:Y:S01]  /*8850*/  SHF.R.S32.HI R3, RZ, 0x1f, R0 ;  /* 0x0000001fff037819 */ /* 0x000fe20000011400 */
[----:B------:R-:W-:Y:S01]  /*8860*/  IMAD.WIDE.U32 R4, R0, c[0x0][0x280], R4 ;  /* 0x0000a00000047a25 */ /* 0x000fe200078e0004 */
[----:B------:R-:W-:Y:S01]  /*8870*/  SHF.R.S32.HI R52, RZ, 0x1f, R144 ;  /* 0x0000001fff347819 */ /* 0x000fe20000011490 */
[----:B------:R-:W-:Y:S01]  /*8880*/  CS2R R42, SRZ ;  /* 0x00000000002a7805 */ /* 0x000fe2000001ff00 */
[----:B------:R-:W-:Y:S01]  /*8890*/  SHF.R.S32.HI R53, RZ, 0x1f, R146 ;  /* 0x0000001fff357819 */ /* 0x000fe20000011492 */
[C---:B------:R-:W-:Y:S01]  /*88a0*/  IMAD R8, R3.reuse, c[0x0][0x280], RZ ;  /* 0x0000a00003087a24 */ /* 0x040fe200078e02ff */
[----:B------:R-:W-:Y:S01]  /*88b0*/  LEA R39, P0, R4, c[0x0][0x270], 0x1 ;  /* 0x00009c0004277a11 */ /* 0x000fe200078008ff */
[----:B------:R-:W-:Y:S01]  /*88c0*/  IMAD R9, R3, c[0x0][0x290], RZ ;  /* 0x0000a40003097a24 */ /* 0x000fe200078e02ff */
[----:B------:R-:W-:Y:S01]  /*88d0*/  SHF.R.S32.HI R38, RZ, 0x1f, R148 ;  /* 0x0000001fff267819 */ /* 0x000fe20000011494 */
[C---:B------:R-:W-:Y:S01]  /*88e0*/  IMAD R8, R0.reuse, c[0x0][0x284], R8 ;  /* 0x0000a10000087a24 */ /* 0x040fe200078e0208 */
[----:B------:R-:W-:Y:S01]  /*88f0*/  CS2R R34, SRZ ;  /* 0x0000000000227805 */ /* 0x000fe2000001ff00 */
[----:B------:R-:W-:Y:S01]  /*8900*/  IMAD.WIDE.U32 R2, R0, c[0x0][0x290], R6 ;  /* 0x0000a40000027a25 */ /* 0x000fe200078e0006 */
[----:B------:R-:W-:Y:S01]  /*8910*/  CS2R R28, SRZ ;  /* 0x00000000001c7805 */ /* 0x000fe2000001ff00 */
[----:B------:R-:W-:Y:S01]  /*8920*/  CS2R R22, SRZ ;  /* 0x0000000000167805 */ /* 0x000fe2000001ff00 */
[----:B------:R-:W-:Y:S01]  /*8930*/  CS2R R12, SRZ ;  /* 0x00000000000c7805 */ /* 0x000fe2000001ff00 */
[----:B------:R-:W-:Y:S01]  /*8940*/  IMAD.IADD R5, R5, 0x1, R8 ;  /* 0x0000000105057824 */ /* 0x000fe200078e0208 */
[----:B------:R-:W-:Y:S01]  /*8950*/  LEA R40, P1, R2, c[0x0][0x288], 0x1 ;  /* 0x0000a20002287a11 */ /* 0x000fe200078208ff */
[----:B------:R-:W-:Y:S01]  /*8960*/  IMAD R0, R0, c[0x0][0x294], R9 ;  /* 0x0000a50000007a24 */ /* 0x000fe200078e0209 */
[----:B------:R-:W-:Y:S01]  /*8970*/  CS2R R10, SRZ ;  /* 0x00000000000a7805 */ /* 0x000fe2000001ff00 */
[----:B------:R-:W-:Y:S01]  /*8980*/  CS2R R44, SRZ ;  /* 0x00000000002c7805 */ /* 0x000fe2000001ff00 */
[----:B------:R-:W-:Y:S01]  /*8990*/  LEA.HI.X R31, R4, c[0x0][0x274], R5, 0x1, P0 ;  /* 0x00009d00041f7a11 */ /* 0x000fe200000f0c05 */
[----:B------:R-:W-:Y:S01]  /*89a0*/  IMAD.IADD R0, R3, 0x1, R0 ;  /* 0x0000000103007824 */ /* 0x000fe200078e0200 */
[----:B------:R-:W-:Y:S01]  /*89b0*/  ISETP.GE.AND P0, PT, R26, R30, PT ;  /* 0x0000001e1a00720c */ /* 0x000fe20003f06270 */
[----:B------:R1:W2:Y:S01]  /*89c0*/  SHFL.IDX PT, R4, R39, RZ, 0x1c1f ;  /* 0x001c1fff27047589 */ /* 0x0002a200000e0000 */
[----:B------:R-:W-:Y:S01]  /*89d0*/  CS2R R36, SRZ ;  /* 0x0000000000247805 */ /* 0x000fe2000001ff00 */
[----:B------:R-:W-:Y:S01]  /*89e0*/  CS2R R32, SRZ ;  /* 0x0000000000207805 */ /* 0x000fe2000001ff00 */
[----:B------:R-:W-:Y:S01]  /*89f0*/  LEA.HI.X R27, R2, c[0x0][0x28c], R0, 0x1, P1 ;  /* 0x0000a300021b7a11 */ /* 0x000fe200008f0c00 */
[----:B------:R1:W3:Y:S01]  /*8a00*/  SHFL.IDX PT, R5, R31, RZ, 0x1c1f ;  /* 0x001c1fff1f057589 */ /* 0x0002e200000e0000 */
[----:B------:R-:W-:Y:S01]  /*8a10*/  CS2R R24, SRZ ;  /* 0x0000000000187805 */ /* 0x000fe2000001ff00 */
[----:B------:R-:W-:Y:S01]  /*8a20*/  CS2R R8, SRZ ;  /* 0x0000000000087805 */ /* 0x000fe2000001ff00 */
[----:B------:R-:W-:Y:S01]  /*8a30*/  CS2R R6, SRZ ;  /* 0x0000000000067805 */ /* 0x000fe2000001ff00 */
[----:B------:R1:W4:Y:S04]  /*8a40*/  SHFL.IDX PT, R2, R40, RZ, 0x1c1f ;  /* 0x001c1fff28027589 */ /* 0x00032800000e0000 */
[----:B------:R1:W1:Y:S01]  /*8a50*/  SHFL.IDX PT, R3, R27, RZ, 0x1c1f ;  /* 0x001c1fff1b037589 */ /* 0x00026200000e0000 */
[----:B------:R-:W-:Y:S05]  /*8a60*/  @P0 BRA `(.L_x_1064) ;  /* 0x000003e000000947 */ /* 0x000fea0003800000 */
[----:B------:R-:W-:Y:S01]  /*8a70*/  ISETP.GE.AND P0, PT, R148, c[0x0][0x27c], PT ;  /* 0x00009f0094007a0c */ /* 0x000fe20003f06270 */
[----:B------:R-:W-:Y:S01]  /*8a80*/  CS2R R12, SRZ ;  /* 0x00000000000c7805 */ /* 0x000fe2000001ff00 */
[----:B------:R-:W-:Y:S01]  /*8a90*/  ISETP.GE.AND P2, PT, R145, c[0x0][0x27c], PT ;  /* 0x00009f0091007a0c */ /* 0x000fe20003f46270 */
[----:B------:R-:W-:-:S10]  /*8aa0*/  CS2R R8, SRZ ;  /* 0x0000000000087805 */ /* 0x000fd4000001ff00 */
[C---:B------:R-:W-:Y:S01]  /*8ab0*/  @!P0 IMAD.SHL.U32 R0, R148.reuse, 0x2, RZ ;  /* 0x0000000294008824 */ /* 0x040fe200078e00ff */
[----:B------:R-:W-:-:S04]  /*8ac0*/  @!P0 SHF.L.U64.HI R7, R148, 0x1, R38 ;  /* 0x0000000194078819 */ /* 0x000fc80000010226 */
[----:B--2---:R-:W-:-:S05]  /*8ad0*/  @!P0 IADD3 R10, P1, R4, R0, RZ ;  /* 0x00000000040a8210 */ /* 0x004fca0007f3e0ff */
[----:B---3--:R-:W-:Y:S01]  /*8ae0*/  @!P0 IMAD.X R11, R5, 0x1, R7, P1 ;  /* 0x00000001050b8824 */ /* 0x008fe200008e0607 */
[----:B----4-:R-:W-:Y:S01]  /*8af0*/  @!P0 IADD3 R6, P1, R2, R0, RZ ;  /* 0x0000000002068210 */ /* 0x010fe20007f3e0ff */
[----:B------:R-:W-:-:S03]  /*8b00*/  @!P2 IMAD.SHL.U32 R14, R145, 0x2, RZ ;  /* 0x00000002910ea824 */ /* 0x000fc600078e00ff */
[----:B------:R2:W5:Y:S01]  /*8b10*/  @!P0 LD.E.64 R12, [R10.64] ;  /* 0x000000060a0c8980 */ /* 0x000562000c101b00 */
[----:B-1----:R-:W-:Y:S01]  /*8b20*/  @!P0 IMAD.X R7, R3, 0x1, R7, P1 ;  /* 0x0000000103078824 */ /* 0x002fe200008e0607 */
[----:B------:R-:W-:-:S04]  /*8b30*/  @!P2 SHF.L.U64.HI R0, R145, 0x1, R46 ;  /* 0x000000019100a819 */ /* 0x000fc8000001022e */
[----:B------:R1:W5:Y:S01]  /*8b40*/  @!P0 LD.E.64 R8, [R6.64] ;  /* 0x0000000606088980 */ /* 0x000362000c101b00 */
[----:B------:R-:W-:Y:S01]  /*8b50*/  ISETP.GE.AND P0, PT, R147, c[0x0][0x27c], PT ;  /* 0x00009f0093007a0c */ /* 0x000fe20003f06270 */
[----:B------:R-:W-:Y:S01]  /*8b60*/  CS2R R22, SRZ ;  /* 0x0000000000167805 */ /* 0x000fe2000001ff00 */
[----:B------:R-:W-:Y:S01]  /*8b70*/  CS2R R24, SRZ ;  /* 0x0000000000187805 */ /* 0x000fe2000001ff00 */
[----:B--2---:R-:W-:-:S05]  /*8b80*/  @!P2 IADD3 R10, P1, R4, R14, RZ ;  /* 0x0000000e040aa210 */ /* 0x004fca0007f3e0ff */
[----:B------:R-:W-:Y:S01]  /*8b90*/  @!P2 IMAD.X R11, R5, 0x1, R0, P1 ;  /* 0x00000001050ba824 */ /* 0x000fe200008e0600 */
[----:B-1----:R-:W-:-:S04]  /*8ba0*/  @!P2 IADD3 R6, P1, R2, R14, RZ ;  /* 0x0000000e0206a210 */ /* 0x002fc80007f3e0ff */
[----:B------:R-:W-:Y:S01]  /*8bb0*/  @!P0 IMAD.SHL.U32 R14, R147, 0x2, RZ ;  /* 0x00000002930e8824 */ /* 0x000fe200078e00ff */
[----:B------:R1:W5:Y:S01]  /*8bc0*/  @!P2 LD.E.64 R22, [R10.64] ;  /* 0x000000060a16a980 */ /* 0x000362000c101b00 */
[----:B------:R-:W-:Y:S01]  /*8bd0*/  @!P2 IMAD.X R7, R3, 0x1, R0, P1 ;  /* 0x000000010307a824 */ /* 0x000fe200008e0600 */
[----:B------:R-:W-:Y:S02]  /*8be0*/  ISETP.GE.AND P1, PT, R144, c[0x0][0x27c], PT ;  /* 0x00009f0090007a0c */ /* 0x000fe40003f26270 */
[----:B------:R-:W-:Y:S02]  /*8bf0*/  @!P0 SHF.L.U64.HI R0, R147, 0x1, R47 ;  /* 0x0000000193008819 */ /* 0x000fe4000001022f */
[----:B------:R2:W5:Y:S01]  /*8c00*/  @!P2 LD.E.64 R24, [R6.64] ;  /* 0x000000060618a980 */ /* 0x000562000c101b00 */
[----:B------:R-:W-:Y:S01]  /*8c10*/  CS2R R28, SRZ ;  /* 0x00000000001c7805 */ /* 0x000fe2000001ff00 */
[----:B------:R-:W-:Y:S01]  /*8c20*/  CS2R R32, SRZ ;  /* 0x0000000000207805 */ /* 0x000fe2000001ff00 */
[----:B-1----:R-:W-:-:S05]  /*8c30*/  @!P0 IADD3 R10, P2, R4, R14, RZ ;  /* 0x0000000e040a8210 */ /* 0x002fca0007f5e0ff */
[----:B------:R-:W-:Y:S01]  /*8c40*/  @!P0 IMAD.X R11, R5, 0x1, R0, P2 ;  /* 0x00000001050b8824 */ /* 0x000fe200010e0600 */
[----:B--2---:R-:W-:Y:S01]  /*8c50*/  @!P0 IADD3 R6, P2, R2, R14, RZ ;  /* 0x0000000e02068210 */ /* 0x004fe20007f5e0ff */
[----:B------:R-:W-:-:S03]  /*8c60*/  @!P1 IMAD.SHL.U32 R14, R144, 0x2, RZ ;  /* 0x00000002900e9824 */ /* 0x000fc600078e00ff */
[----:B------:R1:W5:Y:S01]  /*8c70*/  @!P0 LD.E.64 R28, [R10.64] ;  /* 0x000000060a1c8980 */ /* 0x000362000c101b00 */
[----:B------:R-:W-:Y:S01]  /*8c80*/  @!P0 IMAD.X R7, R3, 0x1, R0, P2 ;  /* 0x0000000103078824 */ /* 0x000fe200010e0600 */
[-C--:B------:R-:W-:Y:S02]  /*8c90*/  @!P1 IADD3 R16, P3, R4, R14.reuse, RZ ;  /* 0x0000000e04109210 */ /* 0x080fe40007f7e0ff */
[----:B------:R-:W-:Y:S02]  /*8ca0*/  @!P1 SHF.L.U64.HI R0, R144, 0x1, R52 ;  /* 0x0000000190009819 */ /* 0x000fe40000010234 */
[----:B------:R2:W5:Y:S01]  /*8cb0*/  @!P0 LD.E.64 R32, [R6.64] ;  /* 0x0000000606208980 */ /* 0x000562000c101b00 */
[----:B------:R-:W-:Y:S02]  /*8cc0*/  @!P1 IADD3 R14, P0, R2, R14, RZ ;  /* 0x0000000e020e9210 */ /* 0x000fe40007f1e0ff */
[----:B------:R-:W-:-:S03]  /*8cd0*/  ISETP.GE.AND P2, PT, R142, c[0x0][0x27c], PT ;  /* 0x00009f008e007a0c */ /* 0x000fc60003f46270 */
[--C-:B------:R-:W-:Y:S01]  /*8ce0*/  @!P1 IMAD.X R15, R3, 0x1, R0.reuse, P0 ;  /* 0x00000001030f9824 */ /* 0x100fe200000e0600 */
[----:B------:R-:W-:Y:S01]  /*8cf0*/  ISETP.GE.AND P0, PT, R146, c[0x0][0x27c], PT ;  /* 0x00009f0092007a0c */ /* 0x000fe20003f06270 */
[----:B------:R-:W-:-:S08]  /*8d00*/  @!P1 IMAD.X R17, R5, 0x1, R0, P3 ;  /* 0x0000000105119824 */ /* 0x000fd000018e0600 */
[----:B------:R-:W-:Y:S01]  /*8d10*/  @!P2 IMAD.WIDE R20, R142, 0x2, R4 ;  /* 0x000000028e14a825 */ /* 0x000fe200078e0204 */
[----:B-1----:R-:W-:-:S03]  /*8d20*/  CS2R R10, SRZ ;  /* 0x00000000000a7805 */ /* 0x002fc6000001ff00 */
[----:B------:R-:W-:Y:S01]  /*8d30*/  @!P2 IMAD.WIDE R18, R142, 0x2, R2 ;  /* 0x000000028e12a825 */ /* 0x000fe200078e0202 */
[----:B--2---:R-:W-:-:S03]  /*8d40*/  CS2R R6, SRZ ;  /* 0x0000000000067805 */ /* 0x004fc6000001ff00 */
[----:B------:R-:W-:Y:S01]  /*8d50*/  @!P0 IMAD.SHL.U32 R0, R146, 0x2, RZ ;  /* 0x0000000292008824 */ /* 0x000fe200078e00ff */
[----:B------:R1:W5:Y:S04]  /*8d60*/  @!P2 LD.E.64 R10, [R20.64] ;  /* 0x00000006140aa980 */ /* 0x000368000c101b00 */
[----:B------:R2:W5:Y:S01]  /*8d70*/  @!P2 LD.E.64 R6, [R18.64] ;  /* 0x000000061206a980 */ /* 0x000562000c101b00 */
[----:B------:R-:W-:Y:S01]  /*8d80*/  @!P0 IADD3 R4, P2, R4, R0, RZ ;  /* 0x0000000004048210 */ /* 0x000fe20007f5e0ff */
[----:B------:R-:W-:Y:S01]  /*8d90*/  CS2R R34, SRZ ;  /* 0x0000000000227805 */ /* 0x000fe2000001ff00 */
[----:B------:R-:W-:Y:S01]  /*8da0*/  CS2R R36, SRZ ;  /* 0x0000000000247805 */ /* 0x000fe2000001ff00 */
[----:B------:R-:W-:Y:S01]  /*8db0*/  CS2R R42, SRZ ;  /* 0x00000000002a7805 */ /* 0x000fe2000001ff00 */
[----:B------:R-:W-:-:S03]  /*8dc0*/  CS2R R44, SRZ ;  /* 0x00000000002c7805 */ /* 0x000fc6000001ff00 */
[----:B------:R1:W5:Y:S04]  /*8dd0*/  @!P1 LD.E.64 R34, [R16.64] ;  /* 0x0000000610229980 */ /* 0x000368000c101b00 */
[----:B------:R1:W5:Y:S01]  /*8de0*/  @!P1 LD.E.64 R36, [R14.64] ;  /* 0x000000060e249980 */ /* 0x000362000c101b00 */
[----:B--2---:R-:W-:-:S05]  /*8df0*/  @!P0 SHF.L.U64.HI R18, R146, 0x1, R53 ;  /* 0x0000000192128819 */ /* 0x004fca0000010235 */
[----:B------:R-:W-:Y:S01]  /*8e00*/  @!P0 IMAD.X R5, R5, 0x1, R18, P2 ;  /* 0x0000000105058824 */ /* 0x000fe200010e0612 */
[----:B------:R-:W-:-:S04]  /*8e10*/  @!P0 IADD3 R2, P2, R2, R0, RZ ;  /* 0x0000000002028210 */ /* 0x000fc80007f5e0ff */
[----:B------:R1:W5:Y:S01]  /*8e20*/  @!P0 LD.E.64 R42, [R4.64] ;  /* 0x00000006042a8980 */ /* 0x000362000c101b00 */
[----:B------:R-:W-:-:S05]  /*8e30*/  @!P0 IMAD.X R3, R3, 0x1, R18, P2 ;  /* 0x0000000103038824 */ /* 0x000fca00010e0612 */
[----:B------:R1:W5:Y:S03]  /*8e40*/  @!P0 LD.E.64 R44, [R2.64] ;  /* 0x00000006022c8980 */ /* 0x000366000c101b00 */
.L_x_1064:
[----:B------:R-:W-:Y:S05]  /*8e50*/  BSYNC B0 ;  /* 0x0000000000007941 */ /* 0x000fea0003800000 */
.L_x_1063:
[----:B------:R-:W-:Y:S01]  /*8e60*/  IADD3 R0, R26, 0x40, RZ ;  /* 0x000000401a007810 */ /* 0x000fe20007ffe0ff */
[----:B-1--45:R-:W-:Y:S01]  /*8e70*/  IMAD.MOV.U32 R2, RZ, RZ, R34 ;  /* 0x000000ffff027224 */ /* 0x032fe200078e0022 */
[----:B------:R-:W-:Y:S01]  /*8e80*/  MOV R14, R6 ;  /* 0x00000006000e7202 */ /* 0x000fe20000000f00 */
[----:B--2---:R-:W-:Y:S01]  /*8e90*/  IMAD.MOV.U32 R4, RZ, RZ, R42 ;  /* 0x000000ffff047224 */ /* 0x004fe200078e002a */
[----:B------:R-:W-:Y:S01]  /*8ea0*/  ISETP.GE.AND P0, PT, R0, R30, PT ;  /* 0x0000001e0000720c */ /* 0x000fe20003f06270 */
[----:B------:R-:W-:Y:S01]  /*8eb0*/  IMAD.MOV.U32 R0, RZ, RZ, R35 ;  /* 0x000000ffff007224 */ /* 0x000fe200078e0023 */
[----:B---3--:R1:W2:Y:S01]  /*8ec0*/  SHFL.IDX PT, R5, R31, 0x1, 0x1c1f ;  /* 0x003c1f001f057f89 */ /* 0x0082a200000e0000 */
        /* <DEDUP_REMOVED lines=38> */
[----:B------:R3:W4:Y:S01]  /*9130*/  SHFL.IDX PT, R2, R40, 0x1, 0x1c1f ;  /* 0x003c1f0028027f89 */ /* 0x00072200000e0000 */
[----:B------:R-:W-:Y:S01]  /*9140*/  CS2R R56, SRZ ;  /* 0x0000000000387805 */ /* 0x000fe2000001ff00 */
[----:B------:R-:W-:Y:S01]  /*9150*/  CS2R R50, SRZ ;  /* 0x0000000000327805 */ /* 0x000fe2000001ff00 */
[----:B-1----:R-:W-:Y:S01]  /*9160*/  PRMT R31, R0, 0x5410, R14 ;  /* 0x00005410001f7816 */ /* 0x002fe2000000000e */
[----:B------:R1:W2:Y:S04]  /*9170*/  SHFL.IDX PT, R4, R39, 0x1, 0x1c1f ;  /* 0x003c1f0027047f89 */ /* 0x0002a800000e0000 */
[----:B------:R2:W4:Y:S01]  /*9180*/  SHFL.IDX PT, R3, R27, 0x1, 0x1c1f ;  /* 0x003c1f001b037f89 */ /* 0x00052200000e0000 */
[----:B---3--:R-:W-:Y:S01]  /*9190*/  CS2R R40, SRZ ;  /* 0x0000000000287805 */ /* 0x008fe2000001ff00 */
[----:B-1----:R-:W-:Y:S01]  /*91a0*/  PRMT R39, R15, 0x5410, R16 ;  /* 0x000054100f277816 */ /* 0x002fe20000000010 */
[----:B--2---:R-:W-:Y:S01]  /*91b0*/  CS2R R26, SRZ ;  /* 0x00000000001a7805 */ /* 0x004fe2000001ff00 */
[----:B------:R-:W-:Y:S05]  /*91c0*/  @P0 BRA `(.L_x_1066) ;  /* 0x000003e000000947 */ /* 0x000fea0003800000 */
[----:B----4-:R-:W-:Y:S01]  /*91d0*/  ISETP.GE.AND P0, PT, R148, c[0x0][0x27c], PT ;  /* 0x00009f0094007a0c */ /* 0x010fe20003f06270 */
[----:B------:R-:W-:Y:S01]  /*91e0*/  CS2R R48, SRZ ;  /* 0x0000000000307805 */ /* 0x000fe2000001ff00 */
[----:B------:R-:W-:Y:S01]  /*91f0*/  ISETP.GE.AND P2, PT, R145, c[0x0][0x27c], PT ;  /* 0x00009f0091007a0c */ /* 0x000fe20003f46270 */
[----:B------:R-:W-:-:S10]  /*9200*/  CS2R R50, SRZ ;  /* 0x0000000000327805 */ /* 0x000fd4000001ff00 */
[C---:B------:R-:W-:Y:S01]  /*9210*/  @!P0 IMAD.SHL.U32 R0, R148.reuse, 0x2, RZ ;  /* 0x0000000294008824 */ /* 0x040fe200078e00ff */
[----:B------:R-:W-:-:S04]  /*9220*/  @!P0 SHF.L.U64.HI R15, R148, 0x1, R38 ;  /* 0x00000001940f8819 */ /* 0x000fc80000010226 */
[----:B------:R-:W-:-:S05]  /*9230*/  @!P0 IADD3 R16, P1, R4, R0, RZ ;  /* 0x0000000004108210 */ /* 0x000fca0007f3e0ff */
        /* <DEDUP_REMOVED lines=8> */
[----:B------:R-:W-:Y:S01]  /*92c0*/  CS2R R56, SRZ ;  /* 0x0000000000387805 */ /* 0x000fe2000001ff00 */
[----:B-1----:R-:W-:Y:S02]  /*92d0*/  @!P2 IADD3 R16, P1, R4, R0, RZ ;  /* 0x000000000410a210 */ /* 0x002fe40007f3e0ff */
[----:B--2---:R-:W-:-:S05]  /*92e0*/  @!P2 SHF.L.U64.HI R15, R145, 0x1, R46 ;  /* 0x00000001910fa819 */ /* 0x004fca000001022e */
[--C-:B------:R-:W-:Y:S01]  /*92f0*/  @!P2 IMAD.X R17, R5, 0x1, R15.reuse, P1 ;  /* 0x000000010511a824 */ /* 0x100fe200008e060f */
[----:B------:R-:W-:Y:S02]  /*9300*/  @!P2 IADD3 R14, P1, R2, R0, RZ ;  /* 0x00000000020ea210 */ /* 0x000fe40007f3e0ff */
[----:B------:R-:W-:Y:S02]  /*9310*/  @!P0 IMAD.SHL.U32 R0, R147, 0x2, RZ ;  /* 0x0000000293008824 */ /* 0x000fe400078e00ff */
[----:B------:R1:W5:Y:S01]  /*9320*/  @!P2 LD.E.64 R54, [R16.64] ;  /* 0x000000061036a980 */ /* 0x000362000c101b00 */
[----:B------:R-:W-:Y:S01]  /*9330*/  @!P2 IMAD.X R15, R3, 0x1, R15, P1 ;  /* 0x00000001030fa824 */ /* 0x000fe200008e060f */
[----:B------:R-:W-:-:S04]  /*9340*/  ISETP.GE.AND P1, PT, R144, c[0x0][0x27c], PT ;  /* 0x00009f0090007a0c */ /* 0x000fc80003f26270 */
[----:B------:R2:W5:Y:S01]  /*9350*/  @!P2 LD.E.64 R56, [R14.64] ;  /* 0x000000060e38a980 */ /* 0x000562000c101b00 */
[----:B------:R-:W-:Y:S01]  /*9360*/  CS2R R58, SRZ ;  /* 0x00000000003a7805 */ /* 0x000fe2000001ff00 */
[----:B------:R-:W-:Y:S01]  /*9370*/  CS2R R60, SRZ ;  /* 0x00000000003c7805 */ /* 0x000fe2000001ff00 */
[----:B-1----:R-:W-:Y:S02]  /*9380*/  @!P0 IADD3 R16, P2, R4, R0, RZ ;  /* 0x0000000004108210 */ /* 0x002fe40007f5e0ff */
[----:B--2---:R-:W-:-:S05]  /*9390*/  @!P0 SHF.L.U64.HI R15, R147, 0x1, R47 ;  /* 0x00000001930f8819 */ /* 0x004fca000001022f */
[----:B------:R-:W-:Y:S01]  /*93a0*/  @!P0 IMAD.X R17, R5, 0x1, R15, P2 ;  /* 0x0000000105118824 */ /* 0x000fe200010e060f */
[----:B------:R-:W-:Y:S01]  /*93b0*/  @!P0 IADD3 R14, P2, R2, R0, RZ ;  /* 0x00000000020e8210 */ /* 0x000fe20007f5e0ff */
        /* <DEDUP_REMOVED lines=8> */
[----:B--2---:R-:W-:-:S05]  /*9440*/  @!P1 IADD3 R14, P0, R2, R18, RZ ;  /* 0x00000012020e9210 */ /* 0x004fca0007f1e0ff */
[----:B------:R-:W-:Y:S01]  /*9450*/  @!P1 IMAD.X R15, R3, 0x1, R0, P0 ;  /* 0x00000001030f9824 */ /* 0x000fe200000e0600 */
[----:B------:R-:W-:Y:S02]  /*9460*/  ISETP.GE.AND P0, PT, R146, c[0x0][0x27c], PT ;  /* 0x00009f0092007a0c */ /* 0x000fe40003f06270 */
[----:B-1----:R-:W-:Y:S02]  /*9470*/  @!P1 IADD3 R16, P3, R4, R18, RZ ;  /* 0x0000001204109210 */ /* 0x002fe40007f7e0ff */
[----:B------:R-:W-:-:S04]  /*9480*/  @!P2 IMAD.WIDE R20, R142, 0x2, R4 ;  /* 0x000000028e14a825 */ /* 0x000fc800078e0204 */
[----:B------:R-:W-:Y:S01]  /*9490*/  @!P1 IMAD.X R17, R5, 0x1, R0, P3 ;  /* 0x0000000105119824 */ /* 0x000fe200018e0600 */
[----:B------:R1:W5:Y:S01]  /*94a0*/  @!P2 LD.E.64 R26, [R20.64] ;  /* 0x00000006141aa980 */ /* 0x000362000c101b00 */
[----:B------:R-:W-:-:S04]  /*94b0*/  @!P2 IMAD.WIDE R18, R142, 0x2, R2 ;  /* 0x000000028e12a825 */ /* 0x000fc800078e0202 */
[----:B------:R-:W-:Y:S01]  /*94c0*/  @!P0 IMAD.SHL.U32 R0, R146, 0x2, RZ ;  /* 0x0000000292008824 */ /* 0x000fe200078e00ff */
[----:B------:R2:W5:Y:S04]  /*94d0*/  @!P2 LD.E.64 R40, [R18.64] ;  /* 0x000000061228a980 */ /* 0x000568000c101b00 */
[----:B------:R-:W-:Y:S01]  /*94e0*/  @!P0 IADD3 R4, P2, R4, R0, RZ ;  /* 0x0000000004048210 */ /* 0x000fe20007f5e0ff */
[----:B------:R-:W-:Y:S01]  /*94f0*/  CS2R R62, SRZ ;  /* 0x00000000003e7805 */ /* 0x000fe2000001ff00 */
[----:B------:R-:W-:Y:S01]  /*9500*/  CS2R R66, SRZ ;  /* 0x0000000000427805 */ /* 0x000fe2000001ff00 */
[----:B------:R-:W-:-:S04]  /*9510*/  CS2R R64, SRZ ;  /* 0x0000000000407805 */ /* 0x000fc8000001ff00 */
[----:B------:R3:W5:Y:S01]  /*9520*/  @!P1 LD.E.64 R62, [R14.64] ;  /* 0x000000060e3e9980 */ /* 0x000762000c101b00 */
[----:B--2---:R-:W-:-:S05]  /*9530*/  @!P0 SHF.L.U64.HI R18, R146, 0x1, R53 ;  /* 0x0000000192128819 */ /* 0x004fca0000010235 */
[----:B------:R-:W-:Y:S01]  /*9540*/  @!P0 IMAD.X R5, R5, 0x1, R18, P2 ;  /* 0x0000000105058824 */ /* 0x000fe200010e0612 */
[----:B------:R-:W-:Y:S01]  /*9550*/  @!P0 IADD3 R2, P2, R2, R0, RZ ;  /* 0x0000000002028210 */ /* 0x000fe20007f5e0ff */
[----:B-1----:R-:W-:-:S03]  /*9560*/  CS2R R20, SRZ ;  /* 0x0000000000147805 */ /* 0x002fc6000001ff00 */
[----:B------:R3:W5:Y:S01]  /*9570*/  @!P0 LD.E.64 R66, [R4.64] ;  /* 0x0000000604428980 */ /* 0x000762000c101b00 */
[----:B------:R-:W-:-:S03]  /*9580*/  @!P0 IMAD.X R3, R3, 0x1, R18, P2 ;  /* 0x0000000103038824 */ /* 0x000fc600010e0612 */
[----:B------:R3:W5:Y:S04]  /*9590*/  @!P1 LD.E.64 R20, [R16.64] ;  /* 0x0000000610149980 */ /* 0x000768000c101b00 */
[----:B------:R3:W5:Y:S02]  /*95a0*/  @!P0 LD.E.64 R64, [R2.64] ;  /* 0x0000000602408980 */ /* 0x000764000c101b00 */
.L_x_1066:
[----:B----4-:R-:W-:Y:S05]  /*95b0*/  BSYNC B0 ;  /* 0x0000000000007941 */ /* 0x010fea0003800000 */
.L_x_1065:
[----:B-----5:R-:W-:Y:S01]  /*95c0*/  IMAD.MOV.U32 R0, RZ, RZ, R66 ;  /* 0x000000ffff007224 */ /* 0x020fe200078e0042 */
[----:B------:R-:W-:-:S04]  /*95d0*/  DEPBAR.LE SB0, 0x1 ;  /* 0x000080400000791a */ /* 0x000fc80000000000 */
[----:B---3--:R-:W-:Y:S01]  /*95e0*/  IMAD.MOV.U32 R4, RZ, RZ, R67 ;  /* 0x000000ffff047224 */ /* 0x008fe200078e0043 */
        /* <DEDUP_REMOVED lines=54> */
[----:B------:R-:W-:Y:S02]  /*9950*/  PRMT R10, R31, 0x5432, R4 ;  /* 0x000054321f0a7816 */ /* 0x000fe40000000004 */
[----:B------:R-:W-:Y:S02]  /*9960*/  LOP3.LUT R31, R0, 0xffff0000, RZ, 0xc0, !PT ;  /* 0xffff0000001f7812 */ /* 0x000fe400078ec0ff */
        /* <DEDUP_REMOVED lines=37> */
.L_x_1070:
[----:B------:R-:W-:Y:S05]  /*9bc0*/  BSYNC B0 ;  /* 0x0000000000007941 */ /* 0x000fea0003800000 */
.L_x_1069:
        /* <DEDUP_REMOVED lines=8> */
[C---:B------:R-:W-:Y:S02]  /*9c50*/  PRMT R0, R39.reuse, 0x5410, R2 ;  /* 0x0000541027007816 */ /* 0x040fe40000000002 */
        /* <DEDUP_REMOVED lines=40> */
.L_x_1072:
[----:B------:R-:W-:Y:S05]  /*9ee0*/  BSYNC B0 ;  /* 0x0000000000007941 */ /* 0x000fea0003800000 */
.L_x_1071:
        /* <DEDUP_REMOVED lines=49> */
.L_x_1074:
[----:B------:R-:W-:Y:S05]  /*a200*/  BSYNC B0 ;  /* 0x0000000000007941 */ /* 0x000fea0003800000 */
.L_x_1073:
        /* <DEDUP_REMOVED lines=49> */
.L_x_1076:
[----:B------:R-:W-:Y:S05]  /*a520*/  BSYNC B0 ;  /* 0x0000000000007941 */ /* 0x000fea0003800000 */
.L_x_1075:
        /* <DEDUP_REMOVED lines=49> */
.L_x_1078:
[----:B------:R-:W-:Y:S05]  /*a840*/  BSYNC B0 ;  /* 0x0000000000007941 */ /* 0x000fea0003800000 */
.L_x_1077:
        /* <DEDUP_REMOVED lines=48> */
.L_x_1068:
[----:B------:R-:W-:Y:S05]  /*ab50*/  BSYNC B1 ;  /* 0x0000000000017941 */ /* 0x000fea0003800000 */
.L_x_1067:
[----:B------:R-:W-:-:S04]  /*ab60*/  IADD3 R0, R239, 0x40, RZ ;  /* 0x00000040ef007810 */ /* 0x000fc80007ffe0ff */
        /* <DEDUP_REMOVED lines=51> */
.L_x_1081:
[----:B------:R-:W-:Y:S05]  /*aea0*/  BSYNC B0 ;  /* 0x0000000000007941 */ /* 0x000fea0003800000 */
.L_x_1080:
        /* <DEDUP_REMOVED lines=49> */
.L_x_1083:
[----:B------:R-:W-:Y:S05]  /*b1c0*/  BSYNC B0 ;  /* 0x0000000000007941 */ /* 0x000fea0003800000 */
.L_x_1082:
        /* <DEDUP_REMOVED lines=49> */
.L_x_1085:
[----:B------:R-:W-:Y:S05]  /*b4e0*/  BSYNC B0 ;  /* 0x0000000000007941 */ /* 0x000fea0003800000 */
.L_x_1084:
        /* <DEDUP_REMOVED lines=49> */
.L_x_1087:
[----:B------:R-:W-:Y:S05]  /*b800*/  BSYNC B0 ;  /* 0x0000000000007941 */ /* 0x000fea0003800000 */
.L_x_1086:
        /* <DEDUP_REMOVED lines=49> */
.L_x_1089:
[----:B------:R-:W-:Y:S05]  /*bb20*/  BSYNC B0 ;  /* 0x0000000000007941 */ /* 0x000fea0003800000 */
.L_x_1088:
        /* <DEDUP_REMOVED lines=49> */
.L_x_1062:
[----:B------:R-:W-:Y:S01]  /*be40*/  @P4 IMAD.HI.U32 R3, R0, c[0x0][0x2c8], RZ ;  /* 0x0000b20000034a27 */ /* 0x000fe200078e00ff */
[----:B------:R-:W-:Y:S01]  /*be50*/  SHF.R.S32.HI R84, RZ, 0x1f, R106 ;  /* 0x0000001fff547819 */ /* 0x000fe2000001146a */
[----:B------:R-:W-:Y:S01]  /*be60*/  BSSY B0, `(.L_x_1090) ;  /* 0x000004c000007945 */ /* 0x000fe20003800000 */
[----:B------:R-:W-:Y:S01]  /*be70*/  SHF.R.S32.HI R80, RZ, 0x1f, R107 ;  /* 0x0000001fff507819 */ /* 0x000fe2000001146b */
[----:B------:R-:W-:Y:S01]  /*be80*/  IMAD.MOV.U32 R5, RZ, RZ, R7 ;  /* 0x000000ffff057224 */ /* 0x000fe200078e0007 */
[----:B------:R-:W-:Y:S01]  /*be90*/  @P4 SHF.R.U32.HI R0, RZ, c[0x0][0x2cc], R3 ;  /* 0x0000b300ff004a19 */ /* 0x000fe20000011603 */
[----:B------:R-:W-:Y:S01]  /*bea0*/  IMAD.MOV.U32 R7, RZ, RZ, R6 ;  /* 0x000000ffff077224 */ /* 0x000fe200078e0006 */
[----:B------:R-:W-:Y:S01]  /*beb0*/  LEA.HI R85, R84, R106, RZ, 0x3 ;  /* 0x0000006a54557211 */ /* 0x000fe200078f18ff */
[----:B------:R-:W-:Y:S01]  /*bec0*/  IMAD.MOV.U32 R6, RZ, RZ, R2 ;  /* 0x000000ffff067224 */ /* 0x000fe200078e0002 */
[----:B------:R-:W-:Y:S01]  /*bed0*/  SHF.R.S32.HI R3, RZ, 0x1f, R0 ;  /* 0x0000001fff037819 */ /* 0x000fe20000011400 */
[----:B------:R-:W-:Y:S01]  /*bee0*/  IMAD.WIDE.U32 R4, R0, c[0x0][0x280], R4 ;  /* 0x0000a00000047a25 */ /* 0x000fe200078e0004 */
[----:B------:R-:W-:Y:S01]  /*bef0*/  LEA.HI R81, R80, R107, RZ, 0x3 ;  /* 0x0000006b50517211 */ /* 0x000fe200078f18ff */
[----:B------:R-:W-:Y:S01]  /*bf00*/  CS2R R74, SRZ ;  /* 0x00000000004a7805 */ /* 0x000fe2000001ff00 */
[----:B------:R-:W-:Y:S01]  /*bf10*/  SHF.R.S32.HI R29, RZ, 0x1f, R102 ;  /* 0x0000001fff1d7819 */ /* 0x000fe20000011466 */
[C---:B------:R-:W-:Y:S01]  /*bf20*/  IMAD R8, R3.reuse, c[0x0][0x280], RZ ;  /* 0x0000a00003087a24 */ /* 0x040fe200078e02ff */
[----:B------:R-:W-:Y:S01]  /*bf30*/  LEA R31, P0, R4, c[0x0][0x270], 0x1 ;  /* 0x00009c00041f7a11 */ /* 0x000fe200078008ff */
[----:B------:R-:W-:Y:S01]  /*bf40*/  IMAD R9, R3, c[0x0][0x290], RZ ;  /* 0x0000a40003097a24 */ /* 0x000fe200078e02ff */
[----:B------:R-:W-:Y:S01]  /*bf50*/  CS2R R46, SRZ ;  /* 0x00000000002e7805 */ /* 0x000fe2000001ff00 */
[C---:B------:R-:W-:Y:S01]  /*bf60*/  IMAD R8, R0.reuse, c[0x0][0x284], R8 ;  /* 0x0000a10000087a24 */ /* 0x040fe200078e0208 */
[----:B------:R-:W-:Y:S01]  /*bf70*/  CS2R R44, SRZ ;  /* 0x00000000002c7805 */ /* 0x000fe2000001ff00 */
[----:B------:R-:W-:Y:S01]  /*bf80*/  IMAD.WIDE.U32 R2, R0, c[0x0][0x290], R6 ;  /* 0x0000a40000027a25 */ /* 0x000fe200078e0006 */
[----:B------:R1:W2:Y:S01]  /*bf90*/  SHFL.IDX PT, R20, R31, RZ, 0x1c1f ;  /* 0x001c1fff1f147589 */ /* 0x0002a200000e0000 */
        /* <DEDUP_REMOVED lines=10> */
[----:B------:R-:W-:Y:S01]  /*c040*/  CS2R R42, SRZ ;  /* 0x00000000002a7805 */ /* 0x000fe2000001ff00 */
[----:B------:R-:W-:Y:S01]  /*c050*/  CS2R R40, SRZ ;  /* 0x0000000000287805 */ /* 0x000fe2000001ff00 */
[----:B------:R1:W3:Y:S01]  /*c060*/  SHFL.IDX PT, R21, R28, RZ, 0x1c1f ;  /* 0x001c1fff1c157589 */ /* 0x0002e200000e0000 */
[----:B------:R-:W-:Y:S01]  /*c070*/  LEA.HI.X R27, R2, c[0x0][0x28c], R0, 0x1, P1 ;  /* 0x0000a300021b7a11 */ /* 0x000fe200008f0c00 */
[----:B------:R-:W-:Y:S01]  /*c080*/  CS2R R10, SRZ ;  /* 0x00000000000a7805 */ /* 0x000fe2000001ff00 */
[----:B------:R-:W-:Y:S01]  /*c090*/  CS2R R8, SRZ ;  /* 0x0000000000087805 */ /* 0x000fe2000001ff00 */
[----:B------:R1:W4:Y:S01]  /*c0a0*/  SHFL.IDX PT, R2, R32, RZ, 0x1c1f ;  /* 0x001c1fff20027589 */ /* 0x00032200000e0000 */
[----:B------:R-:W-:Y:S01]  /*c0b0*/  CS2R R6, SRZ ;  /* 0x0000000000067805 */ /* 0x000fe2000001ff00 */
[----:B------:R-:W-:Y:S01]  /*c0c0*/  CS2R R4, SRZ ;  /* 0x0000000000047805 */ /* 0x000fe2000001ff00 */
[----:B------:R-:W-:Y:S01]  /*c0d0*/  SHF.R.S32.HI R77, RZ, 0x3, R85 ;  /* 0x00000003ff4d7819 */ /* 0x000fe20000011455 */
[----:B------:R1:W1:Y:S01]  /*c0e0*/  SHFL.IDX PT, R3, R27, RZ, 0x1c1f ;  /* 0x001c1fff1b037589 */ /* 0x00026200000e0000 */
[----:B------:R-:W-:Y:S01]  /*c0f0*/  SHF.R.S32.HI R59, RZ, 0x3, R81 ;  /* 0x00000003ff3b7819 */ /* 0x000fe20000011451 */
[----:B------:R-:W-:Y:S05]  /*c100*/  @P0 BRA `(.L_x_1091) ;  /* 0x0000021000000947 */ /* 0x000fea0003800000 */
[----:B------:R-:W-:Y:S01]  /*c110*/  ISETP.GE.AND P0, PT, R102, c[0x0][0x27c], PT ;  /* 0x00009f0066007a0c */ /* 0x000fe20003f06270 */
[----:B------:R-:W-:Y:S01]  /*c120*/  CS2R R18, SRZ ;  /* 0x0000000000127805 */ /* 0x000fe2000001ff00 */
[----:B------:R-:W-:Y:S01]  /*c130*/  ISETP.GE.AND P2, PT, R107, c[0x0][0x27c], PT ;  /* 0x00009f006b007a0c */ /* 0x000fe20003f46270 */
[----:B------:R-:W-:Y:S01]  /*c140*/  CS2R R16, SRZ ;  /* 0x0000000000107805 */ /* 0x000fe2000001ff00 */
[----:B------:R-:W-:Y:S01]  /*c150*/  CS2R R10, SRZ ;  /* 0x00000000000a7805 */ /* 0x000fe2000001ff00 */
[----:B------:R-:W-:Y:S01]  /*c160*/  CS2R R8, SRZ ;  /* 0x0000000000087805 */ /* 0x000fe2000001ff00 */
[----:B------:R-:W-:Y:S01]  /*c170*/  CS2R R46, SRZ ;  /* 0x00000000002e7805 */ /* 0x000fe2000001ff00 */
[----:B------:R-:W-:-:S06]  /*c180*/  CS2R R44, SRZ ;  /* 0x00000000002c7805 */ /* 0x000fcc000001ff00 */
[C---:B------:R-:W-:Y:S01]  /*c190*/  @!P0 IMAD.SHL.U32 R4, R102.reuse, 0x2, RZ ;  /* 0x0000000266048824 */ /* 0x040fe200078e00ff */
[----:B------:R-:W-:-:S04]  /*c1a0*/  @!P0 SHF.L.U64.HI R0, R102, 0x1, R29 ;  /* 0x0000000166008819 */ /* 0x000fc8000001021d */
[-C--:B--2---:R-:W-:Y:S02]  /*c1b0*/  @!P0 IADD3 R24, P1, R20, R4.reuse, RZ ;  /* 0x0000000414188210 */ /* 0x084fe40007f3e0ff */
[----:B----4-:R-:W-:Y:S02]  /*c1c0*/  @!P0 IADD3 R22, P3, R2, R4, RZ ;  /* 0x0000000402168210 */ /* 0x010fe40007f7e0ff */
[----:B---3--:R-:W-:Y:S02]  /*c1d0*/  @!P0 IADD3.X R25, R21, R0, RZ, P1, !PT ;  /* 0x0000000015198210 */ /* 0x008fe40000ffe4ff */
[----:B------:R-:W-:Y:S01]  /*c1e0*/  ISETP.GE.AND P1, PT, R106, c[0x0][0x27c], PT ;  /* 0x00009f006a007a0c */ /* 0x000fe20003f26270 */
[----:B-1----:R-:W-:Y:S01]  /*c1f0*/  @!P0 IMAD.X R23, R3, 0x1, R0, P3 ;  /* 0x0000000103178824 */ /* 0x002fe200018e0600 */
[----:B------:R-:W-:-:S05]  /*c200*/  @!P2 SHF.L.U32 R4, R59, 0x3, RZ ;  /* 0x000000033b04a819 */ /* 0x000fca00000006ff */
[----:B------:R-:W-:-:S04]  /*c210*/  @!P2 IMAD.WIDE R12, R4, 0x2, R20 ;  /* 0x00000002040ca825 */ /* 0x000fc800078e0214 */
[----:B------:R-:W-:Y:S01]  /*c220*/  @!P2 IMAD.WIDE R6, R4, 0x2, R2 ;  /* 0x000000020406a825 */ /* 0x000fe200078e0202 */
[----:B------:R1:W5:Y:S03]  /*c230*/  @!P2 LD.E.128 R16, [R12.64] ;  /* 0x000000060c10a980 */ /* 0x000366000c101d00 */
[----:B------:R-:W-:Y:S01]  /*c240*/  @!P1 IMAD.SHL.U32 R0, R77, 0x8, RZ ;  /* 0x000000084d009824 */ /* 0x000fe200078e00ff */
[----:B------:R2:W5:Y:S03]  /*c250*/  @!P2 LD.E.128 R8, [R6.64] ;  /* 0x000000060608a980 */ /* 0x000566000c101d00 */
[C---:B------:R-:W-:Y:S01]  /*c260*/  @!P1 IMAD.WIDE R4, R0.reuse, 0x2, R20 ;  /* 0x0000000200049825 */ /* 0x040fe200078e0214 */
[----:B------:R-:W-:Y:S01]  /*c270*/  CS2R R42, SRZ ;  /* 0x00000000002a7805 */ /* 0x000fe2000001ff00 */
[----:B------:R-:W-:Y:S01]  /*c280*/  CS2R R40, SRZ ;  /* 0x0000000000287805 */ /* 0x000fe2000001ff00 */
[----:B------:R-:W-:Y:S01]  /*c290*/  CS2R R14, SRZ ;  /* 0x00000000000e7805 */ /* 0x000fe2000001ff00 */
[----:B------:R-:W-:Y:S01]  /*c2a0*/  @!P1 IMAD.WIDE R2, R0, 0x2, R2 ;  /* 0x0000000200029825 */ /* 0x000fe200078e0202 */
[----:B------:R3:W5:Y:S04]  /*c2b0*/  @!P1 LD.E.128 R44, [R4.64] ;  /* 0x00000006042c9980 */ /* 0x000768000c101d00 */
[----:B------:R4:W5:Y:S01]  /*c2c0*/  @!P1 LD.E.128 R40, [R2.64] ;  /* 0x0000000602289980 */ /* 0x000962000c101d00 */
[----:B-1----:R-:W-:Y:S01]  /*c2d0*/  CS2R R12, SRZ ;  /* 0x00000000000c7805 */ /* 0x002fe2000001ff00 */
[----:B--2---:R-:W-:-:S05]  /*c2e0*/  CS2R R6, SRZ ;  /* 0x0000000000067805 */ /* 0x004fca000001ff00 */
[----:B------:R4:W5:Y:S01]  /*c2f0*/  @!P0 LD.E.128 R12, [R24.64] ;  /* 0x00000006180c8980 */ /* 0x000962000c101d00 */
[----:B---3--:R-:W-:-:S06]  /*c300*/  CS2R R4, SRZ ;  /* 0x0000000000047805 */ /* 0x008fcc000001ff00 */
[----:B------:R4:W5:Y:S02]  /*c310*/  @!P0 LD.E.128 R4, [R22.64] ;  /* 0x0000000616048980 */ /* 0x000964000c101d00 */
.L_x_1091:
[----:B------:R-:W-:Y:S05]  /*c320*/  BSYNC B0 ;  /* 0x0000000000007941 */ /* 0x000fea0003800000 */
.L_x_1090:
[----:B------:R-:W-:Y:S01]  /*c330*/  IADD3 R0, R26, 0x40, RZ ;  /* 0x000000401a007810 */ /* 0x000fe20007ffe0ff */
[----:B----45:R-:W-:Y:S01]  /*c340*/  IMAD.MOV.U32 R2, RZ, RZ, R44 ;  /* 0x000000ffff027224 */ /* 0x030fe200078e002c */
[----:B------:R-:W-:Y:S01]  /*c350*/  MOV R23, R7 ;  /* 0x0000000700177202 */ /* 0x000fe20000000f00 */
[----:B--2---:R-:W-:Y:S01]  /*c360*/  IMAD.MOV.U32 R20, RZ, RZ, R46 ;  /* 0x000000ffff147224 */ /* 0x004fe200078e002e */
[----:B------:R-:W-:Y:S01]  /*c370*/  ISETP.GE.AND P0, PT, R0, R30, PT ;  /* 0x0000001e0000720c */ /* 0x000fe20003f06270 */
[----:B------:R-:W-:Y:S01]  /*c380*/  IMAD.MOV.U32 R0, RZ, RZ, R45 ;  /* 0x000000ffff007224 */ /* 0x000fe200078e002d */
[----:B---3--:R-:W2:Y:S01]  /*c390*/  SHFL.IDX PT, R21, R28, 0x1, 0x1c1f ;  /* 0x003c1f001c157f89 */ /* 0x008ea200000e0000 */
[----:B-1----:R-:W-:Y:S01]  /*c3a0*/  IMAD.MOV.U32 R3, RZ, RZ, R47 ;  /* 0x000000ffff037224 */ /* 0x002fe200078e002f */
        /* <DEDUP_REMOVED lines=37> */
[----:B------:R-:W1:Y:S01]  /*c600*/  SHFL.IDX PT, R2, R32, 0x1, 0x1c1f ;  /* 0x003c1f0020027f89 */ /* 0x000e6200000e0000 */
        /* <DEDUP_REMOVED lines=21> */
[----:B------:R-:W-:Y:S02]  /*c760*/  @!P0 SHF.L.U64.HI R23, R102, 0x1, R29 ;  /* 0x0000000166178819 */ /* 0x000fe4000001021d */
[----:B------:R-:W-:Y:S02]  /*c770*/  @!P2 SHF.L.U32 R26, R59, 0x3, RZ ;  /* 0x000000033b1aa819 */ /* 0x000fe400000006ff */
[-C--:B------:R-:W-:Y:S02]  /*c780*/  @!P0 IADD3 R24, P1, R20, R0.reuse, RZ ;  /* 0x0000000014188210 */ /* 0x080fe40007f3e0ff */
[----:B-1----:R-:W-:Y:S01]  /*c790*/  @!P0 IADD3 R22, P3, R2, R0, RZ ;  /* 0x0000000002168210 */ /* 0x002fe20007f7e0ff */
[----:B------:R-:W-:Y:S01]  /*c7a0*/  @!P2 IMAD.WIDE R28, R26, 0x2, R20 ;  /* 0x000000021a1ca825 */ /* 0x000fe200078e0214 */
[----:B------:R-:W-:Y:S02]  /*c7b0*/  @!P0 IADD3.X R25, R21, R23, RZ, P1, !PT ;  /* 0x0000001715198210 */ /* 0x000fe40000ffe4ff */
[----:B------:R-:W-:Y:S01]  /*c7c0*/  ISETP.GE.AND P1, PT, R106, c[0x0][0x27c], PT ;  /* 0x00009f006a007a0c */ /* 0x000fe20003f26270 */
[----:B------:R-:W-:Y:S01]  /*c7d0*/  @!P0 IMAD.X R23, R3, 0x1, R23, P3 ;  /* 0x0000000103178824 */ /* 0x000fe200018e0617 */
[----:B------:R-:W-:Y:S01]  /*c7e0*/  CS2R R70, SRZ ;  /* 0x0000000000467805 */ /* 0x000fe2000001ff00 */
[----:B------:R-:W-:Y:S01]  /*c7f0*/  @!P2 IMAD.WIDE R26, R26, 0x2, R2 ;  /* 0x000000021a1aa825 */ /* 0x000fe200078e0202 */
[----:B------:R-:W-:Y:S01]  /*c800*/  CS2R R68, SRZ ;  /* 0x0000000000447805 */ /* 0x000fe2000001ff00 */
[----:B------:R-:W-:Y:S01]  /*c810*/  CS2R R50, SRZ ;  /* 0x0000000000327805 */ /* 0x000fe2000001ff00 */
[----:B------:R-:W-:Y:S01]  /*c820*/  CS2R R48, SRZ ;  /* 0x0000000000307805 */ /* 0x000fe2000001ff00 */
[----:B------:R-:W-:Y:S01]  /*c830*/  CS2R R54, SRZ ;  /* 0x0000000000367805 */ /* 0x000fe2000001ff00 */
[----:B------:R-:W-:Y:S01]  /*c840*/  CS2R R52, SRZ ;  /* 0x0000000000347805 */ /* 0x000fe2000001ff00 */
[----:B------:R1:W5:Y:S04]  /*c850*/  @!P2 LD.E.128 R60, [R28.64] ;  /* 0x000000061c3ca980 */ /* 0x000368000c101d00 */
[----:B------:R-:W-:Y:S01]  /*c860*/  @!P1 IMAD.SHL.U32 R0, R77, 0x8, RZ ;  /* 0x000000084d009824 */ /* 0x000fe200078e00ff */
[----:B------:R1:W5:Y:S03]  /*c870*/  @!P2 LD.E.128 R64, [R26.64] ;  /* 0x000000061a40a980 */ /* 0x000366000c101d00 */
[C---:B------:R-:W-:Y:S01]  /*c880*/  @!P1 IMAD.WIDE R20, R0.reuse, 0x2, R20 ;  /* 0x0000000200149825 */ /* 0x040fe200078e0214 */
[----:B------:R1:W5:Y:S03]  /*c890*/  @!P0 LD.E.128 R48, [R24.64] ;  /* 0x0000000618308980 */ /* 0x000366000c101d00 */
[----:B------:R-:W-:Y:S01]  /*c8a0*/  @!P1 IMAD.WIDE R2, R0, 0x2, R2 ;  /* 0x0000000200029825 */ /* 0x000fe200078e0202 */
[----:B------:R1:W5:Y:S04]  /*c8b0*/  @!P1 LD.E.128 R72, [R20.64] ;  /* 0x0000000614489980 */ /* 0x000368000c101d00 */
[----:B------:R1:W5:Y:S04]  /*c8c0*/  @!P1 LD.E.128 R68, [R2.64] ;  /* 0x0000000602449980 */ /* 0x000368000c101d00 */
[----:B------:R1:W5:Y:S02]  /*c8d0*/  @!P0 LD.E.128 R52, [R22.64] ;  /* 0x0000000616348980 */ /* 0x000364000c101d00 */
.L_x_1093:
[----:B--2-4-:R-:W-:Y:S05]  /*c8e0*/  BSYNC B0 ;  /* 0x0000000000007941 */ /* 0x014fea0003800000 */
.L_x_1092:
        /* <DEDUP_REMOVED lines=157> */
.L_x_1097:
[----:B------:R-:W-:Y:S05]  /*d2c0*/  BSYNC B0 ;  /* 0x0000000000007941 */ /* 0x000fea0003800000 */
.L_x_1096:
        /* <DEDUP_REMOVED lines=113> */
.L_x_1099:
[----:B------:R-:W-:Y:S05]  /*d9e0*/  BSYNC B0 ;  /* 0x0000000000007941 */ /* 0x000fea0003800000 */
.L_x_1098:
[----:B------:R-:W-:-:S13]  /*d9f0*/  ISETP.GE.AND P0, PT, R106, c[0x0][0x27c], PT ;  /* 0x00009f006a007a0c */ /* 0x000fda0003f06270 */
        /* <DEDUP_REMOVED lines=111> */
.L_x_1095:
[----:B------:R-:W-:Y:S05]  /*e0f0*/  BSYNC B1 ;  /* 0x0000000000017941 */ /* 0x000fea0003800000 */
.L_x_1094:
[----:B------:R-:W-:-:S04]  /*e100*/  IADD3 R0, R239, 0x40, RZ ;  /* 0x00000040ef007810 */ /* 0x000fc80007ffe0ff */
[----:B------:R-:W-:-:S13]  /*e110*/  ISETP.GE.AND P0, PT, R0, R76, PT ;  /* 0x0000004c0000720c */ /* 0x000fda0003f06270 */
[----:B------:R-:W-:Y:S05]  /*e120*/  @P0 BRA `(.L_x_1079) ;  /* 0x0000158000000947 */ /* 0x000fea0003800000 */
[----:B------:R3:W5:Y:S01]  /*e130*/  LDL R35, [R1+0x40] ;  /* 0x0000400001237983 */ /* 0x0007620000100800 */
[----:B------:R-:W-:Y:S01]  /*e140*/  ISETP.GE.AND P0, PT, R102, c[0x0][0x27c], PT ;  /* 0x00009f0066007a0c */ /* 0x000fe20003f06270 */
[----:B------:R-:W-:Y:S01]  /*e150*/  BSSY B0, `(.L_x_1100) ;  /* 0x0000073000007945 */ /* 0x000fe20003800000 */
[C---:B------:R-:W-:Y:S02]  /*e160*/  IADD3 R36, R239.reuse, 0x40, RZ ;  /* 0x00000040ef247810 */ /* 0x040fe40007ffe0ff */
[----:B------:R-:W-:-:S03]  /*e170*/  IADD3 R37, R239, 0x40, RZ ;  /* 0x00000040ef257810 */ /* 0x000fc60007ffe0ff */
[----:B------:R-:W-:Y:S02]  /*e180*/  IMAD.SHL.U32 R36, R36, 0x40, RZ ;  /* 0x0000004024247824 */ /* 0x000fe400078e00ff */
[----:B------:R-:W-:-:S03]  /*e190*/  IMAD.SHL.U32 R37, R37, 0x40, RZ ;  /* 0x0000004025257824 */ /* 0x000fc600078e00ff */
[----:B------:R-:W-:Y:S02]  /*e1a0*/  LOP3.LUT R36, R36, 0x1c0, RZ, 0xc0, !PT ;  /* 0x000001c024247812 */ /* 0x000fe400078ec0ff */
[----:B------:R-:W-:Y:S02]  /*e1b0*/  LOP3.LUT R37, R37, 0x1c0, RZ, 0xc0, !PT ;  /* 0x000001c025257812 */ /* 0x000fe400078ec0ff */
[----:B------:R-:W-:Y:S01]  /*e1c0*/  SHF.R.U32.HI R36, RZ, 0x3, R36 ;  /* 0x00000003ff247819 */ /* 0x000fe20000011624 */
[----:B------:R-:W-:Y:S05]  /*e1d0*/  @P0 BRA `(.L_x_1101) ;  /* 0x000006a000000947 */ /* 0x000fea0003800000 */
[----:B------:R-:W-:Y:S01]  /*e1e0*/  IMAD.MOV.U32 R3, RZ, RZ, c[0x0][0x27c] ;  /* 0x00009f00ff037624 */ /* 0x000fe200078e00ff */
[----:B------:R-:W-:Y:S02]  /*e1f0*/  LOP3.LUT R0, R37, 0x38, R102, 0xf8, !PT ;  /* 0x0000003825007812 */ /* 0x000fe400078ef866 */
[----:B--2---:R-:W-:Y:S02]  /*e200*/  SHF.R.U64 R13, R52, 0x10, R53 ;  /* 0x00000010340d7819 */ /* 0x004fe40000001235 */
[----:B------:R-:W-:-:S02]  /*e210*/  LEA.HI R3, R3, R110, RZ, 0x1d ;  /* 0x0000006e03037211 */ /* 0x000fc400078fe8ff */
[----:B-----5:R-:W-:Y:S02]  /*e220*/  LOP3.LUT R0, R35, R0, R36, 0xf6, !PT ;  /* 0x0000000023007212 */ /* 0x020fe400078ef624 */
[----:B------:R-:W-:Y:S01]  /*e230*/  SHF.R.S32.HI R4, RZ, 0x1f, R3 ;  /* 0x0000001fff047819 */ /* 0x000fe20000011403 */
[----:B------:R-:W-:Y:S01]  /*e240*/  IMAD.SHL.U32 R2, R3, 0x8, RZ ;  /* 0x0000000803027824 */ /* 0x000fe200078e00ff */
[----:B------:R-:W-:Y:S02]  /*e250*/  LEA R29, R0, 0xc100, 0x1 ;  /* 0x0000c100001d7811 */ /* 0x000fe400078e08ff */
[----:B------:R-:W-:Y:S02]  /*e260*/  LEA.HI R3, R4, R3, RZ, 0x3 ;  /* 0x0000000304037211 */ /* 0x000fe400078f18ff */
[----:B------:R-:W-:Y:S01]  /*e270*/  LOP3.LUT R2, R37, 0x38, R2, 0xf8, !PT ;  /* 0x0000003825027812 */ /* 0x000fe200078ef802 */
[----:B------:R-:W2:Y:S01]  /*e280*/  LDS.128 R8, [R29] ;  /* 0x000000001d087984 */ /* 0x000ea20000000c00 */
[----:B------:R-:W-:Y:S01]  /*e290*/  PRMT R16, R90, 0x5432, R13 ;  /* 0x000054325a107816 */ /* 0x000fe2000000000d */
[----:B------:R-:W-:Y:S01]  /*e2a0*/  IMAD.SHL.U32 R3, R3, 0x400, RZ ;  /* 0x0000040003037824 */ /* 0x000fe200078e00ff */
[----:B------:R-:W-:-:S02]  /*e2b0*/  LOP3.LUT R2, R2, R36, RZ, 0x3c, !PT ;  /* 0x0000002402027212 */ /* 0x000fc400078e3cff */
[--C-:B------:R-:W-:Y:S02]  /*e2c0*/  SHF.R.U64 R14, R54, 0x10, R55.reuse ;  /* 0x00000010360e7819 */ /* 0x100fe40000001237 */
[----:B------:R-:W-:Y:S02]  /*e2d0*/  LOP3.LUT R0, R3, 0x7fffe000, RZ, 0xc0, !PT ;  /* 0x7fffe00003007812 */ /* 0x000fe400078ec0ff */
[----:B------:R-:W-:Y:S02]  /*e2e0*/  SHF.R.U32.HI R19, RZ, 0x10, R55 ;  /* 0x00000010ff137819 */ /* 0x000fe40000011637 */
[----:B------:R-:W-:Y:S02]  /*e2f0*/  IADD3 R0, R2, R0, R35 ;  /* 0x0000000002007210 */ /* 0x000fe40007ffe023 */
[----:B------:R-:W-:Y:S02]  /*e300*/  SHF.R.U64 R3, R50, 0x10, R51 ;  /* 0x0000001032037819 */ /* 0x000fe40000001233 */
[----:B------:R-:W-:Y:S01]  /*e310*/  SHF.R.U32.HI R15, RZ, 0x10, R53 ;  /* 0x00000010ff0f7819 */ /* 0x000fe20000011635 */
[----:B------:R-:W-:Y:S01]  /*e320*/  IMAD.SHL.U32 R28, R0, 0x2, RZ ;  /* 0x00000002001c7824 */ /* 0x000fe200078e00ff */
[----:B------:R-:W-:-:S02]  /*e330*/  SHF.R.U64 R0, R48, 0x10, R49 ;  /* 0x0000001030007819 */ /* 0x000fc40000001231 */
[----:B------:R-:W-:Y:S02]  /*e340*/  SHF.L.U32 R30, R16, 0x10, RZ ;  /* 0x00000010101e7819 */ /* 0x000fe400000006ff */
[----:B------:R-:W4:Y:S01]  /*e350*/  LDS.128 R4, [R28+0xc100] ;  /* 0x00c100001c047984 */ /* 0x000f220000000c00 */
[----:B------:R-:W-:Y:S02]  /*e360*/  PRMT R18, R92, 0x5432, R0 ;  /* 0x000054325c127816 */ /* 0x000fe40000000000 */
[----:B------:R-:W-:Y:S02]  /*e370*/  SHF.R.U32.HI R2, RZ, 0x10, R49 ;  /* 0x00000010ff027819 */ /* 0x000fe40000011631 */
[----:B------:R-:W-:Y:S01]  /*e380*/  SHF.R.U32.HI R12, RZ, 0x10, R51 ;  /* 0x00000010ff0c7819 */ /* 0x000fe20000011633 */
[----:B------:R-:W-:Y:S01]  /*e390*/  IMAD.U32 R31, R18, 0x10000, RZ ;  /* 0x00010000121f7824 */ /* 0x000fe200078e00ff */
[C---:B------:R-:W-:Y:S02]  /*e3a0*/  PRMT R23, R91.reuse, 0x5432, R14 ;  /* 0x000054325b177816 */ /* 0x040fe4000000000e */
[----:B------:R-:W-:-:S02]  /*e3b0*/  PRMT R22, R91, 0x5410, R19 ;  /* 0x000054105b167816 */ /* 0x000fc40000000013 */
[C---:B------:R-:W-:Y:S02]  /*e3c0*/  PRMT R25, R93.reuse, 0x5432, R3 ;  /* 0x000054325d197816 */ /* 0x040fe40000000003 */
        /* <DEDUP_REMOVED lines=10> */
[----:B------:R-:W-:Y:S01]  /*e470*/  SHF.L.U32 R32, R22, 0x10, RZ ;  /* 0x0000001016207819 */ /* 0x000fe200000006ff */
[----:B------:R-:W-:Y:S01]  /*e480*/  IMAD.U32 R12, R11, 0x10000, RZ ;  /* 0x000100000b0c7824 */ /* 0x000fe200078e00ff */
[----:B------:R-:W-:-:S02]  /*e490*/  LOP3.LUT R34, R16, 0xffff0000, RZ, 0xc0, !PT ;  /* 0xffff000010227812 */ /* 0x000fc400078ec0ff */
[----:B------:R-:W-:Y:S02]  /*e4a0*/  LOP3.LUT R15, R15, 0xffff0000, RZ, 0xc0, !PT ;  /* 0xffff00000f0f7812 */ /* 0x000fe400078ec0ff */
[----:B------:R-:W-:Y:S01]  /*e4b0*/  LOP3.LUT R11, R11, 0xffff0000, RZ, 0xc0, !PT ;  /* 0xffff00000b0b7812 */ /* 0x000fe200078ec0ff */
[C---:B----4-:R-:W-:Y:S01]  /*e4c0*/  IMAD.U32 R10, R4.reuse, 0x10000, RZ ;  /* 0x00010000040a7824 */ /* 0x050fe200078e00ff */
[----:B------:R-:W-:Y:S01]  /*e4d0*/  LOP3.LUT R9, R4, 0xffff0000, RZ, 0xc0, !PT ;  /* 0xffff000004097812 */ /* 0x000fe200078ec0ff */
[C---:B------:R-:W-:Y:S01]  /*e4e0*/  IMAD.U32 R4, R6.reuse, 0x10000, RZ ;  /* 0x0001000006047824 */ /* 0x040fe200078e00ff */
[----:B------:R-:W-:Y:S01]  /*e4f0*/  LOP3.LUT R3, R6, 0xffff0000, RZ, 0xc0, !PT ;  /* 0xffff000006037812 */ /* 0x000fe200078ec0ff */
[C---:B------:R-:W-:Y:S01]  /*e500*/  FMUL.FTZ R27, R10.reuse, R30 ;  /* 0x0000001e0a1b7220 */ /* 0x040fe20000410000 */
[----:B------:R-:W-:Y:S01]  /*e510*/  LOP3.LUT R0, R7, 0xffff0000, RZ, 0xc0, !PT ;  /* 0xffff000007007812 */ /* 0x000fe200078ec0ff */
[-C--:B------:R-:W-:Y:S02]  /*e520*/  FMUL.FTZ R6, R10, R31.reuse ;  /* 0x0000001f0a067220 */ /* 0x080fe40000410000 */
[C---:B------:R-:W-:Y:S01]  /*e530*/  IMAD.U32 R8, R5.reuse, 0x10000, RZ ;  /* 0x0001000005087824 */ /* 0x040fe200078e00ff */
[----:B------:R-:W-:Y:S01]  /*e540*/  LOP3.LUT R5, R5, 0xffff0000, RZ, 0xc0, !PT ;  /* 0xffff000005057812 */ /* 0x000fe200078ec0ff */
[----:B------:R-:W-:-:S02]  /*e550*/  FFMA.FTZ R31, R21, R31, -R27 ;  /* 0x0000001f151f7223 */ /* 0x000fc4000001081b */
[----:B------:R-:W-:Y:S02]  /*e560*/  IMAD.U32 R2, R7, 0x10000, RZ ;  /* 0x0001000007027824 */ /* 0x000fe400078e00ff */
[C---:B------:R-:W-:Y:S01]  /*e570*/  IMAD.U32 R27, R17.reuse, 0x10000, RZ ;  /* 0x00010000111b7824 */ /* 0x040fe200078e00ff */
[----:B------:R-:W-:Y:S01]  /*e580*/  LOP3.LUT R17, R17, 0xffff0000, RZ, 0xc0, !PT ;  /* 0xffff000011117812 */ /* 0x000fe200078ec0ff */
[----:B------:R-:W-:Y:S02]  /*e590*/  FFMA.FTZ R30, R21, R30, R6 ;  /* 0x0000001e151e7223 */ /* 0x000fe40000010006 */
[----:B------:R-:W-:Y:S02]  /*e5a0*/  IMAD.U32 R21, R24, 0x10000, RZ ;  /* 0x0001000018157824 */ /* 0x000fe400078e00ff */
[C---:B------:R-:W-:Y:S02]  /*e5b0*/  FMUL.FTZ R10, R8.reuse, R33 ;  /* 0x00000021080a7220 */ /* 0x040fe40000410000 */
[----:B------:R-:W-:-:S02]  /*e5c0*/  FMUL.FTZ R7, R8, R27 ;  /* 0x0000001b08077220 */ /* 0x000fc40000410000 */
[CC--:B------:R-:W-:Y:S02]  /*e5d0*/  FMUL.FTZ R6, R2.reuse, R32.reuse ;  /* 0x0000002002067220 */ /* 0x0c0fe40000410000 */
[----:B------:R-:W-:Y:S02]  /*e5e0*/  FMUL.FTZ R2, R2, R21 ;  /* 0x0000001502027220 */ /* 0x000fe40000410000 */
[C---:B------:R-:W-:Y:S02]  /*e5f0*/  FFMA.FTZ R27, R19.reuse, R27, -R10 ;  /* 0x0000001b131b7223 */ /* 0x040fe4000001080a */
[----:B------:R-:W-:Y:S01]  /*e600*/  FFMA.FTZ R19, R19, R33, R7 ;  /* 0x0000002113137223 */ /* 0x000fe20000010007 */
[----:B------:R-:W-:Y:S01]  /*e610*/  LOP3.LUT R7, R18, 0xffff0000, RZ, 0xc0, !PT ;  /* 0xffff000012077812 */ /* 0x000fe200078ec0ff */
[----:B------:R-:W-:Y:S02]  /*e620*/  FFMA.FTZ R16, R12, R32, R2 ;  /* 0x000000200c107223 */ /* 0x000fe40000010002 */
[----:B------:R-:W-:-:S02]  /*e630*/  FMUL.FTZ R2, R9, R34 ;  /* 0x0000002209027220 */ /* 0x000fc40000410000 */
        /* <DEDUP_REMOVED lines=36> */
.L_x_1101:
[----:B------:R-:W-:Y:S05]  /*e880*/  BSYNC B0 ;  /* 0x0000000000007941 */ /* 0x000fea0003800000 */
.L_x_1100:
[----:B------:R-:W-:Y:S01]  /*e890*/  ISETP.GE.AND P0, PT, R107, c[0x0][0x27c], PT ;  /* 0x00009f006b007a0c */ /* 0x000fe20003f06270 */
[----:B------:R-:W-:-:S12]  /*e8a0*/  BSSY B0, `(.L_x_1102) ;  /* 0x0000070000007945 */ /* 0x000fd80003800000 */
[----:B------:R-:W-:Y:S05]  /*e8b0*/  @P0 BRA `(.L_x_1103) ;  /* 0x000006e000000947 */ /* 0x000fea0003800000 */
[----:B------:R-:W-:Y:S01]  /*e8c0*/  IMAD.MOV.U32 R0, RZ, RZ, c[0x0][0x27c] ;  /* 0x00009f00ff007624 */ /* 0x000fe200078e00ff */
[----:B------:R-:W-:Y:S02]  /*e8d0*/  LEA.HI R3, R80, R107, RZ, 0x6 ;  /* 0x0000006b50037211 */ /* 0x000fe400078f30ff */
[----:B------:R-:W-:Y:S02]  /*e8e0*/  LOP3.LUT R2, R37, 0x38, R81, 0xf8, !PT ;  /* 0x0000003825027812 */ /* 0x000fe400078ef851 */
[----:B------:R-:W-:Y:S01]  /*e8f0*/  LEA.HI R0, R0, R59, RZ, 0x1d ;  /* 0x0000003b00007211 */ /* 0x000fe200078fe8ff */
[----:B--2---:R-:W-:Y:S01]  /*e900*/  IMAD.SHL.U32 R5, R3, 0x80, RZ ;  /* 0x0000008003057824 */ /* 0x004fe200078e00ff */
[----:B------:R-:W-:Y:S02]  /*e910*/  LOP3.LUT R2, R2, R36, RZ, 0x3c, !PT ;  /* 0x0000002402027212 */ /* 0x000fe400078e3cff */
[----:B------:R-:W-:Y:S01]  /*e920*/  SHF.R.S32.HI R3, RZ, 0x1f, R0 ;  /* 0x0000001fff037819 */ /* 0x000fe20000011400 */
[----:B------:R-:W-:Y:S01]  /*e930*/  IMAD.SHL.U32 R4, R0, 0x8, RZ ;  /* 0x0000000800047824 */ /* 0x000fe200078e00ff */
[----:B------:R-:W-:-:S02]  /*e940*/  LOP3.LUT R5, R5, 0xffffe000, RZ, 0xc0, !PT ;  /* 0xffffe00005057812 */ /* 0x000fc400078ec0ff */
[----:B------:R-:W-:Y:S02]  /*e950*/  LEA.HI R3, R3, R0, RZ, 0x3 ;  /* 0x0000000003037211 */ /* 0x000fe400078f18ff */
[----:B-----5:R-:W-:Y:S02]  /*e960*/  IADD3 R0, R2, R5, R35 ;  /* 0x0000000502007210 */ /* 0x020fe40007ffe023 */
        /* <DEDUP_REMOVED lines=14> */
[----:B------:R-:W4:Y:S01]  /*ea50*/  LDS.128 R4, [R28+0xc100] ;  /* 0x00c100001c047984 */ /* 0x000f220000000c00 */
[----:B------:R-:W-:-:S02]  /*ea60*/  PRMT R18, R96, 0x5432, R0 ;  /* 0x0000543260127816 */ /* 0x000fc40000000000 */
[----:B------:R-:W-:Y:S02]  /*ea70*/  SHF.R.U64 R3, R62, 0x10, R63 ;  /* 0x000000103e037819 */ /* 0x000fe4000000123f */
[----:B------:R-:W-:Y:S01]  /*ea80*/  SHF.R.U32.HI R15, RZ, 0x10, R65 ;  /* 0x00000010ff0f7819 */ /* 0x000fe20000011641 */
[----:B------:R-:W-:Y:S01]  /*ea90*/  IMAD.U32 R31, R18, 0x10000, RZ ;  /* 0x00010000121f7824 */ /* 0x000fe200078e00ff */
[----:B------:R-:W-:Y:S02]  /*eaa0*/  SHF.R.U32.HI R2, RZ, 0x10, R61 ;  /* 0x00000010ff027819 */ /* 0x000fe4000001163d */
[----:B------:R-:W-:Y:S02]  /*eab0*/  SHF.R.U32.HI R12, RZ, 0x10, R63 ;  /* 0x00000010ff0c7819 */ /* 0x000fe4000001163f */
[C---:B------:R-:W-:Y:S02]  /*eac0*/  PRMT R23, R95.reuse, 0x5432, R14 ;  /* 0x000054325f177816 */ /* 0x040fe4000000000e */
[----:B------:R-:W-:-:S02]  /*ead0*/  PRMT R22, R95, 0x5410, R19 ;  /* 0x000054105f167816 */ /* 0x000fc40000000013 */
[C---:B------:R-:W-:Y:S02]  /*eae0*/  PRMT R25, R97.reuse, 0x5432, R3 ;  /* 0x0000543261197816 */ /* 0x040fe40000000003 */
[----:B------:R-:W-:Y:S01]  /*eaf0*/  PRMT R15, R94, 0x5410, R15 ;  /* 0x000054105e0f7816 */ /* 0x000fe2000000000f */
[----:B------:R-:W-:Y:S01]  /*eb00*/  IMAD.U32 R32, R22, 0x10000, RZ ;  /* 0x0001000016207824 */ /* 0x000fe200078e00ff */
[----:B------:R-:W-:Y:S02]  /*eb10*/  PRMT R17, R96, 0x5410, R2 ;  /* 0x0000541060117816 */ /* 0x000fe40000000002 */
[----:B------:R-:W-:Y:S01]  /*eb20*/  PRMT R24, R97, 0x5410, R12 ;  /* 0x0000541061187816 */ /* 0x000fe2000000000c */
[C---:B------:R-:W-:Y:S01]  /*eb30*/  IMAD.U32 R33, R15.reuse, 0x10000, RZ ;  /* 0x000100000f217824 */ /* 0x040fe200078e00ff */
[----:B------:R-:W-:Y:S02]  /*eb40*/  LOP3.LUT R34, R16, 0xffff0000, RZ, 0xc0, !PT ;  /* 0xffff000010227812 */ /* 0x000fe400078ec0ff */
        /* <DEDUP_REMOVED lines=9> */
[C---:B----4-:R-:W-:Y:S01]  /*ebe0*/  IMAD.U32 R10, R4.reuse, 0x10000, RZ ;  /* 0x00010000040a7824 */ /* 0x050fe200078e00ff */
        /* <DEDUP_REMOVED lines=59> */
.L_x_1103:
[----:B------:R-:W-:Y:S05]  /*efa0*/  BSYNC B0 ;  /* 0x0000000000007941 */ /* 0x000fea0003800000 */
.L_x_1102:
[----:B------:R-:W-:-:S13]  /*efb0*/  ISETP.GE.AND P0, PT, R106, c[0x0][0x27c], PT ;  /* 0x00009f006a007a0c */ /* 0x000fda0003f06270 */
        /* <DEDUP_REMOVED lines=35> */
[----:B------:R-:W-:Y:S02]  /*f1f0*/  PRMT R25, R104, 0x5432, R3 ;  /* 0x0000543268197816 */ /* 0x000fe40000000003 */
        /* <DEDUP_REMOVED lines=75> */
.L_x_1079:
[----:B------:R-:W-:Y:S05]  /*f6b0*/  BSYNC B2 ;  /* 0x0000000000027941 */ /* 0x000fea0003800000 */
.L_x_1061:
[----:B------:R-:W-:Y:S01]  /*f6c0*/  IMAD R0, R108, c[0x0][0x208], RZ ;  /* 0x000082006c007a24 */ /* 0x000fe200078e02ff */
[----:B------:R-:W-:-:S04]  /*f6d0*/  DEPBAR.LE SB0, 0x0 ;  /* 0x000080000000791a */ /* 0x000fc80000000000 */
[C---:B-12---:R-:W-:Y:S01]  /*f6e0*/  IMAD.WIDE.U32 R4, R101.reuse, c[0x0][0x208], RZ ;  /* 0x0000820065047a25 */ /* 0x046fe200078e00ff */
[----:B------:R-:W-:Y:S03]  /*f6f0*/  BAR.SYNC.DEFER_BLOCKING 0x0 ;  /* 0x0000000000007b1d */ /* 0x000fe60000010000 */
[C---:B------:R-:W-:Y:S01]  /*f700*/  IMAD R2, R101.reuse, c[0x0][0x20c], R0 ;  /* 0x0000830065027a24 */ /* 0x040fe200078e0200 */
[----:B------:R-:W-:Y:S01]  /*f710*/  LEA R0, P1, R4, R230, 0x6 ;  /* 0x000000e604007211 */ /* 0x000fe200078230ff */
[----:B------:R-:W-:Y:S01]  /*f720*/  IMAD R100, R101, -0x40, R126 ;  /* 0xffffffc065647824 */ /* 0x000fe200078e027e */
        /* <DEDUP_REMOVED lines=14> */
[C---:B------:R-:W-:Y:S02]  /*f810*/  ISETP.LT.OR P0, PT, R0.reuse, 0x1, P2 ;  /* 0x000000010000780c */ /* 0x040fe40001701670 */
[----:B------:R-:W-:Y:S01]  /*f820*/  LOP3.LUT P1, RZ, R105, 0x2, RZ, 0xc0, !PT ;  /* 0x0000000269ff7812 */ /* 0x000fe2000782c0ff */
[----:B------:R-:W4:Y:S04]  /*f830*/  LDSM.16.M88.4 R16, [R149+0x800] ;  /* 0x000800009510783b */ /* 0x000f280000000200 */
[----:B------:R-:W3:Y:S04]  /*f840*/  LDSM.16.M88.4 R24, [R149+0x1000] ;  /* 0x001000009518783b */ /* 0x000ee80000000200 */
[----:B-----5:R-:W1:Y:S04]  /*f850*/  LDSM.16.M88.4 R32, [R149+0x1800] ;  /* 0x001800009520783b */ /* 0x020e680000000200 */
        /* <DEDUP_REMOVED lines=17> */
[C---:B----4-:R-:W-:Y:S02]  /*f970*/  HMMA.16816.F32.BF16 R40, R8.reuse, R16, RZ ;  /* 0x000000100828723c */ /* 0x050fe400000418ff */
[----:B------:R2:W-:Y:S04]  /*f980*/  LDGSTS.E.BYPASS.LTC128B.128 [R212+0x4100], [R2.64+0x100], !P3 ;  /* 0x0410010002d47fae */ /* 0x0005e8000d901d46 */
[----:B------:R4:W-:Y:S02]  /*f990*/  LDGSTS.E.BYPASS.LTC128B.128 [R212+0x1100], [R12.64], !P2 ;  /* 0x011000000cd47fae */ /* 0x0009e4000d101d46 */
[C---:B------:R-:W-:Y:S02]  /*f9a0*/  HMMA.16816.F32.BF16 R36, R8.reuse, R22, RZ ;  /* 0x000000160824723c */ /* 0x040fe400000418ff */
[----:B------:R4:W-:Y:S04]  /*f9b0*/  LDGSTS.E.BYPASS.LTC128B.128 [R212+0x3100], [R12.64+0x80], !P1 ;  /* 0x031000800cd47fae */ /* 0x0009e8000c901d46 */
[----:B------:R4:W-:Y:S02]  /*f9c0*/  LDGSTS.E.BYPASS.LTC128B.128 [R212+0x5100], [R12.64+0x100], !P0 ;  /* 0x051001000cd47fae */ /* 0x0009e4000c101d46 */
[C---:B---3--:R-:W-:Y:S02]  /*f9d0*/  HMMA.16816.F32.BF16 R48, R8.reuse, R24, RZ ;  /* 0x000000180830723c */ /* 0x048fe400000418ff */
[----:B------:R-:W-:Y:S04]  /*f9e0*/  LDSM.16.M88.4 R20, [R199] ;  /* 0x00000000c714783b */ /* 0x000fe80000000200 */
[----:B------:R-:W3:Y:S02]  /*f9f0*/  LDSM.16.M88.4 R64, [R195] ;  /* 0x00000000c340783b */ /* 0x000ee40000000200 */
        /* <DEDUP_REMOVED lines=9> */
[----:B----4-:R-:W-:Y:S08]  /*fa90*/  HMMA.16816.F32.BF16 R12, R8, R34, RZ ;  /* 0x00000022080c723c */ /* 0x010ff000000418ff */
[C---:B------:R-:W-:Y:S08]  /*faa0*/  HMMA.16816.F32.BF16 R8, R4.reuse, R44, R28 ;  /* 0x0000002c0408723c */ /* 0x040ff0000004181c */
[C---:B------:R-:W-:Y:S08]  /*fab0*/  HMMA.16816.F32.BF16 R32, R4.reuse, R56, R40 ;  /* 0x000000380420723c */ /* 0x040ff00000041828 */
[C---:B------:R-:W-:Y:S08]  /*fac0*/  HMMA.16816.F32.BF16 R28, R4.reuse, R46, R36 ;  /* 0x0000002e041c723c */ /* 0x040ff00000041824 */
[C---:B------:R-:W-:Y:S01]  /*fad0*/  HMMA.16816.F32.BF16 R40, R4.reuse, R60, R48 ;  /* 0x0000003c0428723c */ /* 0x040fe20000041830 */
[----:B------:R-:W1:Y:S07]  /*fae0*/  LDSM.16.M88.4 R48, [R195+0x1800] ;  /* 0x00180000c330783b */ /* 0x000e6e0000000200 */
[C---:B------:R-:W-:Y:S01]  /*faf0*/  HMMA.16816.F32.BF16 R36, R4.reuse, R58, R16 ;  /* 0x0000003a0424723c */ /* 0x040fe20000041810 */
[----:B------:R-:W-:Y:S04]  /*fb00*/  LDSM.16.M88.4 R16, [R198] ;  /* 0x00000000c610783b */ /* 0x000fe80000000200 */
[----:B------:R-:W4:Y:S03]  /*fb10*/  LDSM.16.M88.4 R56, [R192] ;  /* 0x00000000c038783b */ /* 0x000f260000000200 */
[C---:B------:R-:W-:Y:S01]  /*fb20*/  HMMA.16816.F32.BF16 R44, R4.reuse, R62, R24 ;  /* 0x0000003e042c723c */ /* 0x040fe20000041818 */
[----:B------:R-:W1:Y:S07]  /*fb30*/  LDSM.16.M88.4 R60, [R192+0x1800] ;  /* 0x00180000c03c783b */ /* 0x000e6e0000000200 */
[C---:B------:R-:W-:Y:S08]  /*fb40*/  HMMA.16816.F32.BF16 R52, R4.reuse, R68, R52 ;  /* 0x000000440434723c */ /* 0x040ff00000041834 */
[----:B------:R-:W-:Y:S01]  /*fb50*/  HMMA.16816.F32.BF16 R24, R4, R70, R12 ;  /* 0x000000460418723c */ /* 0x000fe2000004180c */
[----:B------:R-:W-:Y:S04]  /*fb60*/  LDSM.16.M88.4 R12, [R196+0x4000] ;  /* 0x00400000c40c783b */ /* 0x000fe80000000200 */
[----:B------:R-:W1:Y:S03]  /*fb70*/  LDSM.16.M88.4 R68, [R149+0x2000] ;  /* 0x002000009544783b */ /* 0x000e660000000200 */
[C---:B---3--:R-:W-:Y:S08]  /*fb80*/  HMMA.16816.F32.BF16 R8, R20.reuse, R64, R8 ;  /* 0x000000401408723c */ /* 0x048ff00000041808 */
        /* <DEDUP_REMOVED lines=10> */
[C---:B----4-:R-:W-:Y:S01]  /*fc30*/  HMMA.16816.F32.BF16 R24, R16.reuse, R56, R8 ;  /* 0x000000381018723c */ /* 0x050fe20000041808 */
        /* <DEDUP_REMOVED lines=198> */
.L_x_1105:
[----:B--234-:R-:W-:Y:S05]  /*108a0*/  BSYNC B0 ;  /* 0x0000000000007941 */ /* 0x01cfea0003800000 */
.L_x_1104:
[----:B-1----:R-:W2:Y:S04]  /*108b0*/  LDL R0, [R1+0x10] ;  /* 0x0000100001007983 */ /* 0x002ea80000100800 */
[----:B------:R-:W3:Y:S01]  /*108c0*/  LDL R188, [R1+0x8] ;  /* 0x0000080001bc7983 */ /* 0x000ee20000100800 */
[----:B------:R-:W-:-:S03]  /*108d0*/  IMAD.IADD R3, R100, 0x1, -R241 ;  /* 0x0000000164037824 */ /* 0x000fc600078e0af1 */
[----:B------:R-:W-:Y:S04]  /*108e0*/  LDSM.16.MT88.4 R28, [R150] ;  /* 0x00000000961c783b */ /* 0x000fe80000004200 */
[----:B------:R-:W-:Y:S04]  /*108f0*/  LDSM.16.MT88.4 R32, [R194+0x2000] ;  /* 0x00200000c220783b */ /* 0x000fe80000004200 */
[----:B------:R-:W-:Y:S04]  /*10900*/  LDSM.16.MT88.4 R36, [R193+0x2000] ;  /* 0x00200000c124783b */ /* 0x000fe80000004200 */
[----:B------:R-:W0:Y:S01]  /*10910*/  LDGDEPBAR ;  /* 0x00000000000079af */ /* 0x000e220000000000 */
[----:B--2---:R-:W-:-:S04]  /*10920*/  IMAD.IADD R0, R0, 0x1, R249 ;  /* 0x0000000100007824 */ /* 0x004fc800078e02f9 */
[----:B------:R-:W-:-:S05]  /*10930*/  @P4 IMAD.HI.U32 R2, R0, c[0x0][0x2c8], RZ ;  /* 0x0000b20000024a27 */ /* 0x000fca00078e00ff */
[----:B------:R-:W-:-:S05]  /*10940*/  @P4 SHF.R.U32.HI R0, RZ, c[0x0][0x2cc], R2 ;  /* 0x0000b300ff004a19 */ /* 0x000fca0000011602 */
[----:B------:R-:W1:Y:S04]  /*10950*/  SHFL.IDX PT, R2, R0, RZ, 0x1c1f ;  /* 0x001c1fff00027589 */ /* 0x000e6800000e0000 */
[----:B------:R2:W4:Y:S02]  /*10960*/  SHFL.IDX PT, R4, R0, 0x1, 0x1c1f ;  /* 0x003c1f0000047f89 */ /* 0x00052400000e0000 */
[----:B--2---:R-:W-:-:S04]  /*10970*/  IMAD.MOV.U32 R0, RZ, RZ, -0x40 ;  /* 0xffffffc0ff007424 */ /* 0x004fc800078e00ff */
[----:B------:R-:W-:-:S05]  /*10980*/  IMAD R0, R101, R0, 0x1 ;  /* 0x0000000165007424 */ /* 0x000fca00078e0200 */
[----:B------:R-:W-:-:S05]  /*10990*/  IADD3 R0, -R241, R0, R126 ;  /* 0x00000000f1007210 */ /* 0x000fca0007ffe17e */
[----:B---3--:R-:W-:-:S04]  /*109a0*/  IMAD.IADD R0, R0, 0x1, -R188 ;  /* 0x0000000100007824 */ /* 0x008fc800078e0abc */
[C---:B-1----:R-:W-:Y:S02]  /*109b0*/  IMAD.IADD R2, R0.reuse, 0x1, R2 ;  /* 0x0000000100027824 */ /* 0x042fe400078e0202 */
[----:B----4-:R-:W-:-:S03]  /*109c0*/  IMAD.IADD R0, R0, 0x1, R4 ;  /* 0x0000000100007824 */ /* 0x010fc600078e0204 */
[C---:B------:R-:W-:Y:S02]  /*109d0*/  IMNMX R2, R3.reuse, R2, PT ;  /* 0x0000000203027217 */ /* 0x040fe40003800200 */
[----:B------:R-:W-:Y:S02]  /*109e0*/  IMNMX R0, R3, R0, PT ;  /* 0x0000000003007217 */ /* 0x000fe40003800200 */
[C---:B------:R-:W-:Y:S02]  /*109f0*/  ISETP.GT.AND P0, PT, R2.reuse, RZ, PT ;  /* 0x000000ff0200720c */ /* 0x040fe40003f04270 */
[C---:B------:R-:W-:Y:S02]  /*10a00*/  ISETP.GT.AND P1, PT, R2.reuse, 0x1, PT ;  /* 0x000000010200780c */ /* 0x040fe40003f24270 */
[----:B------:R-:W-:Y:S02]  /*10a10*/  FSEL R6, R81, -INF , P0 ;  /* 0xff80000051067808 */ /* 0x000fe40000000000 */
[----:B------:R-:W-:-:S02]  /*10a20*/  ISETP.GT.AND P0, PT, R2, 0x9, PT ;  /* 0x000000090200780c */ /* 0x000fc40003f04270 */
        /* <DEDUP_REMOVED lines=16> */
[----:B------:R-:W-:Y:S02]  /*10b30*/  ISETP.GT.AND P2, PT, R2, 0x28, PT ;  /* 0x000000280200780c */ /* 0x000fe40003f44270 */
[----:B------:R-:W-:-:S02]  /*10b40*/  FSEL R116, R24, -INF , P0 ;  /* 0xff80000018747808 */ /* 0x000fc40000000000 */
[C---:B------:R-:W-:Y:S02]  /*10b50*/  ISETP.GT.AND P1, PT, R2.reuse, 0x30, PT ;  /* 0x000000300200780c */ /* 0x040fe40003f24270 */
[----:B------:R-:W-:Y:S02]  /*10b60*/  ISETP.GT.AND P0, PT, R2, 0x31, PT ;  /* 0x000000310200780c */ /* 0x000fe40003f04270 */
[----:B------:R-:W-:Y:S02]  /*10b70*/  FMNMX.FTZ R3, R12, R3, !PT ;  /* 0x000000030c037209 */ /* 0x000fe40007810000 */
[----:B------:R-:W-:Y:S02]  /*10b80*/  FSEL R104, R25, -INF , P3 ;  /* 0xff80000019687808 */ /* 0x000fe40001800000 */
[----:B------:R-:W-:Y:S02]  /*10b90*/  ISETP.GT.AND P3, PT, R2, 0x29, PT ;  /* 0x000000290200780c */ /* 0x000fe40003f64270 */
[----:B------:R-:W-:-:S02]  /*10ba0*/  FSEL R124, R18, -INF , P2 ;  /* 0xff800000127c7808 */ /* 0x000fc40001000000 */
[----:B------:R-:W-:Y:S02]  /*10bb0*/  FSEL R236, R16, -INF , P1 ;  /* 0xff80000010ec7808 */ /* 0x000fe40000800000 */
[----:B------:R-:W-:Y:S02]  /*10bc0*/  ISETP.GT.AND P2, PT, R2, 0x39, PT ;  /* 0x000000390200780c */ /* 0x000fe40003f44270 */
[----:B------:R-:W-:Y:S02]  /*10bd0*/  FSEL R244, R10, -INF , P0 ;  /* 0xff8000000af47808 */ /* 0x000fe40000000000 */
[C---:B------:R-:W-:Y:S02]  /*10be0*/  ISETP.GT.AND P1, PT, R0.reuse, RZ, PT ;  /* 0x000000ff0000720c */ /* 0x040fe40003f24270 */
[----:B------:R-:W-:Y:S02]  /*10bf0*/  ISETP.GT.AND P0, PT, R0, 0x1, PT ;  /* 0x000000010000780c */ /* 0x000fe40003f04270 */
[----:B------:R-:W-:-:S02]  /*10c00*/  FMNMX.FTZ R3, R41, R3, !PT ;  /* 0x0000000329037209 */ /* 0x000fc40007810000 */
[----:B------:R-:W-:Y:S02]  /*10c10*/  FSEL R125, R17, -INF , P3 ;  /* 0xff800000117d7808 */ /* 0x000fe40001800000 */
[----:B------:R-:W-:Y:S02]  /*10c20*/  ISETP.GT.AND P3, PT, R2, 0x38, PT ;  /* 0x000000380200780c */ /* 0x000fe40003f64270 */
[----:B------:R-:W-:Y:S02]  /*10c30*/  FSEL R246, R8, -INF , P2 ;  /* 0xff80000008f67808 */ /* 0x000fe40001000000 */
[----:B------:R-:W-:Y:S02]  /*10c40*/  ISETP.GT.AND P2, PT, R0, 0x8, PT ;  /* 0x000000080000780c */ /* 0x000fe40003f44270 */
[----:B------:R-:W-:Y:S02]  /*10c50*/  FSEL R8, R80, -INF , P1 ;  /* 0xff80000050087808 */ /* 0x000fe40000800000 */
[----:B------:R-:W-:-:S02]  /*10c60*/  FSEL R10, R72, -INF , P0 ;  /* 0xff800000480a7808 */ /* 0x000fc40000000000 */
[----:B------:R-:W-:Y:S02]  /*10c70*/  FMNMX.FTZ R3, R42, R3, !PT ;  /* 0x000000032a037209 */ /* 0x000fe40007810000 */
[----:B------:R-:W-:Y:S02]  /*10c80*/  FSEL R245, R9, -INF , P3 ;  /* 0xff80000009f57808 */ /* 0x000fe40001800000 */
        /* <DEDUP_REMOVED lines=45> */
[C---:B------:R-:W-:Y:S01]  /*10f60*/  ISETP.GT.AND P1, PT, R0.reuse, 0x38, PT ;  /* 0x000000380000780c */ /* 0x040fe20003f24270 */
        /* <DEDUP_REMOVED lines=59> */
[----:B------:R-:W5:Y:S07]  /*11320*/  LDSM.16.MT88.4 R8, [R193+0x4000] ;  /* 0x00400000c108783b */ /* 0x000f6e0000004200 */
[----:B------:R-:W-:Y:S01]  /*11330*/  HMMA.16816.F32.BF16 R112, R4, R16, RZ ;  /* 0x000000100470723c */ /* 0x000fe200000418ff */
[----:B-1----:R-:W-:-:S07]  /*11340*/  FFMA.FTZ R3, R47, c[0x0][0x2d0], -R2 ;  /* 0x0000b4002f037a23 */ /* 0x002fce0000010802 */
        /* <DEDUP_REMOVED lines=10> */
[----:B------:R-:W-:Y:S01]  /*113f0*/  LDSM.16.MT88.4 R28, [R194+0x800] ;  /* 0x00080000c21c783b */ /* 0x000fe20000004200 */
[----:B--2---:R-:W-:-:S06]  /*11400*/  FFMA.FTZ R3, R43, c[0x0][0x2d0], -R0 ;  /* 0x0000b4002b037a23 */ /* 0x004fcc0000010800 */
[C---:B------:R-:W-:Y:S01]  /*11410*/  HMMA.16816.F32.BF16 R56, R4.reuse, R32, RZ ;  /* 0x000000200438723c */ /* 0x040fe200000418ff */
[----:B------:R2:W1:Y:S07]  /*11420*/  MUFU.EX2 R252, R3 ;  /* 0x0000000300fc7308 */ /* 0x00046e0000000800 */
[C---:B------:R-:W-:Y:S01]  /*11430*/  HMMA.16816.F32.BF16 R52, R4.reuse, R34, RZ ;  /* 0x000000220434723c */ /* 0x040fe200000418ff */
[----:B------:R-:W1:Y:S07]  /*11440*/  LDSM.16.MT88.4 R32, [R151+0x800] ;  /* 0x000800009720783b */ /* 0x000e6e0000004200 */
[----:B---3--:R-:W-:Y:S01]  /*11450*/  HMMA.16816.F32.BF16 R96, R4, R20, RZ ;  /* 0x000000140460723c */ /* 0x008fe200000418ff */
[----:B--2---:R-:W-:-:S04]  /*11460*/  FFMA.FTZ R3, R45, c[0x0][0x2d0], -R0 ;  /* 0x0000b4002d037a23 */ /* 0x004fc80000010800 */
[----:B------:R2:W-:Y:S03]  /*11470*/  MUFU.EX2 R250, R3 ;  /* 0x0000000300fa7308 */ /* 0x0005e60000000800 */
[C---:B------:R-:W-:Y:S01]  /*11480*/  HMMA.16816.F32.BF16 R128, R4.reuse, R22, RZ ;  /* 0x000000160480723c */ /* 0x040fe200000418ff */
[----:B------:R-:W3:Y:S07]  /*11490*/  LDSM.16.MT88.4 R20, [R193+0x800] ;  /* 0x00080000c114783b */ /* 0x000eee0000004200 */
[----:B----4-:R-:W-:Y:S01]  /*114a0*/  HMMA.16816.F32.BF16 R136, R4, R12, RZ ;  /* 0x0000000c0488723c */ /* 0x010fe200000418ff */
[----:B--2---:R-:W-:-:S07]  /*114b0*/  FFMA.FTZ R3, R44, c[0x0][0x2d0], -R0 ;  /* 0x0000b4002c037a23 */ /* 0x004fce0000010800 */
[C---:B------:R-:W-:Y:S01]  /*114c0*/  HMMA.16816.F32.BF16 R156, R4.reuse, R14, RZ ;  /* 0x0000000e049c723c */ /* 0x040fe200000418ff */
[----:B------:R-:W2:Y:S01]  /*114d0*/  LDSM.16.MT88.4 R12, [R151+0x2800] ;  /* 0x00280000970c783b */ /* 0x000ea20000004200 */
[----:B------:R4:W1:Y:S06]  /*114e0*/  MUFU.EX2 R189, R3 ;  /* 0x0000000300bd7308 */ /* 0x00086c0000000800 */
[C---:B-----5:R-:W-:Y:S08]  /*114f0*/  HMMA.16816.F32.BF16 R160, R4.reuse, R8, RZ ;  /* 0x0000000804a0723c */ /* 0x060ff000000418ff */
[----:B------:R-:W-:Y:S01]  /*11500*/  HMMA.16816.F32.BF16 R152, R4, R10, RZ ;  /* 0x0000000a0498723c */ /* 0x000fe200000418ff */
[----:B------:R-:W5:Y:S01]  /*11510*/  LDSM.16.MT88.4 R8, [R194+0x2800] ;  /* 0x00280000c208783b */ /* 0x000f620000004200 */
[----:B----4-:R-:W-:-:S04]  /*11520*/  FFMA.FTZ R3, R104, c[0x0][0x2d0], -R2 ;  /* 0x0000b40068037a23 */ /* 0x010fc80000010802 */
[----:B------:R4:W-:Y:S02]  /*11530*/  MUFU.EX2 R224, R3 ;  /* 0x0000000300e07308 */ /* 0x0009e40000000800 */
[C---:B------:R-:W-:Y:S08]  /*11540*/  HMMA.16816.F32.BF16 R48, R4.reuse, R36, RZ ;  /* 0x000000240430723c */ /* 0x040ff000000418ff */
[----:B------:R-:W-:Y:S01]  /*11550*/  HMMA.16816.F32.BF16 R36, R4, R38, RZ ;  /* 0x000000260424723c */ /* 0x000fe200000418ff */
[----:B----4-:R-:W-:-:S07]  /*11560*/  FFMA.FTZ R3, R116, c[0x0][0x2d0], -R2 ;  /* 0x0000b40074037a23 */ /* 0x010fce0000010802 */
[C---:B-1----:R-:W-:Y:S01]  /*11570*/  HMMA.16816.F32.BF16 R40, R4.reuse, R16, RZ ;  /* 0x000000100428723c */ /* 0x042fe200000418ff */
[----:B------:R1:W4:Y:S07]  /*11580*/  MUFU.EX2 R215, R3 ;  /* 0x0000000300d77308 */ /* 0x00032e0000000800 */
        /* <DEDUP_REMOVED lines=10> */
[----:B------:R-:W2:Y:S01]  /*11630*/  LDSM.16.MT88.4 R24, [R193+0x2800] ;  /* 0x00280000c118783b */ /* 0x000ea20000004200 */
[----:B-1----:R-:W-:-:S04]  /*11640*/  FFMA.FTZ R3, R125, c[0x0][0x2d0], -R2 ;  /* 0x0000b4007d037a23 */ /* 0x002fc80000010802 */
[----:B------:R1:W-:Y:S01]  /*11650*/  MUFU.EX2 R213, R3 ;  /* 0x0000000300d57308 */ /* 0x0003e20000000800 */
[----:B------:R-:W-:Y:S01]  /*11660*/  IMAD.MOV.U32 R71, RZ, RZ, R167 ;  /* 0x000000ffff477224 */ /* 0x000fe200078e00a7 */
[----:B------:R-:W-:Y:S01]  /*11670*/  HMMA.16816.F32.BF16 R180, R4, R34, R92 ;  /* 0x0000002204b4723c */ /* 0x000fe2000004185c */
[----:B------:R-:W-:Y:S02]  /*11680*/  IMAD.MOV.U32 R70, RZ, RZ, R166 ;  /* 0x000000ffff467224 */ /* 0x000fe400078e00a6 */
[----:B------:R-:W-:Y:S02]  /*11690*/  IMAD.MOV.U32 R69, RZ, RZ, R165 ;  /* 0x000000ffff457224 */ /* 0x000fe400078e00a5 */
[----:B------:R-:W-:-:S03]  /*116a0*/  IMAD.MOV.U32 R68, RZ, RZ, R164 ;  /* 0x000000ffff447224 */ /* 0x000fc600078e00a4 */
[----:B------:R-:W-:Y:S01]  /*116b0*/  HMMA.16816.F32.BF16 R120, R4, R28, R120 ;  /* 0x0000001c0478723c */ /* 0x000fe20000041878 */
[----:B-1----:R-:W-:-:S07]  /*116c0*/  FFMA.FTZ R3, R105, c[0x0][0x2d0], -R0 ;  /* 0x0000b40069037a23 */ /* 0x002fce0000010800 */
        /* <DEDUP_REMOVED lines=8> */
[C---:B-----5:R-:W-:Y:S08]  /*11750*/  HMMA.16816.F32.BF16 R84, R4.reuse, R8, R56 ;  /* 0x000000080454723c */ /* 0x060ff00000041838 */
[C---:B------:R-:W-:Y:S01]  /*11760*/  HMMA.16816.F32.BF16 R64, R4.reuse, R10, R52 ;  /* 0x0000000a0440723c */ /* 0x040fe20000041834 */
[----:B------:R-:W5:Y:S07]  /*11770*/  LDSM.16.MT88.4 R8, [R193+0x4800] ;  /* 0x00480000c108783b */ /* 0x000f6e0000004200 */
[C---:B------:R-:W-:Y:S08]  /*11780*/  HMMA.16816.F32.BF16 R52, R4.reuse, R24, R48 ;  /* 0x000000180434723c */ /* 0x040ff00000041830 */
[C---:B------:R-:W-:Y:S01]  /*11790*/  HMMA.16816.F32.BF16 R56, R4.reuse, R26, R36 ;  /* 0x0000001a0438723c */ /* 0x040fe20000041824 */
[----:B------:R-:W4:Y:S07]  /*117a0*/  LDSM.16.MT88.4 R24, [R194+0x1000] ;  /* 0x00100000c218783b */ /* 0x000f2e0000004200 */
[C---:B-1----:R-:W-:Y:S07]  /*117b0*/  HMMA.16816.F32.BF16 R36, R4.reuse, R30, R128 ;  /* 0x0000001e0424723c */ /* 0x042fee0000041880 */
[----:B------:R-:W-:Y:S01]  /*117c0*/  IMAD.MOV.U32 R129, RZ, RZ, R141 ;  /* 0x000000ffff817224 */ /* 0x000fe200078e008d */
[----:B---3--:R-:W-:Y:S01]  /*117d0*/  HMMA.16816.F32.BF16 R44, R4, R20, R40 ;  /* 0x00000014042c723c */ /* 0x008fe20000041828 */
[----:B------:R1:W-:Y:S01]  /*117e0*/  MUFU.EX2 R141, R3 ;  /* 0x00000003008d7308 */ /* 0x0003e20000000800 */
[----:B------:R-:W-:-:S02]  /*117f0*/  IMAD.MOV.U32 R128, RZ, RZ, R140 ;  /* 0x000000ffff807224 */ /* 0x000fc400078e008c */
[----:B------:R-:W-:Y:S02]  /*11800*/  IMAD.MOV.U32 R130, RZ, RZ, R127 ;  /* 0x000000ffff827224 */ /* 0x000fe400078e007f */
[----:B------:R-:W-:Y:S02]  /*11810*/  IMAD.MOV.U32 R131, RZ, RZ, R190 ;  /* 0x000000ffff837224 */ /* 0x000fe400078e00be */
[C---:B------:R-:W-:Y:S01]  /*11820*/  HMMA.16816.F32.BF16 R48, R4.reuse, R28, R96 ;  /* 0x0000001c0430723c */ /* 0x040fe20000041860 */
[----:B------:R-:W-:Y:S06]  /*11830*/  LDSM.16.MT88.4 R28, [R151+0x1000] ;  /* 0x00100000971c783b */ /* 0x000fec0000004200 */
[----:B------:R-:W-:Y:S01]  /*11840*/  IMAD.MOV.U32 R99, RZ, RZ, R70 ;  /* 0x000000ffff637224 */ /* 0x000fe200078e0046 */
[----:B--2---:R-:W-:Y:S01]  /*11850*/  HMMA.16816.F32.BF16 R40, R4, R12, R136 ;  /* 0x0000000c0428723c */ /* 0x004fe20000041888 */
[----:B-1----:R-:W-:-:S02]  /*11860*/  FFMA.FTZ R3, R117, c[0x0][0x2d0], -R0 ;  /* 0x0000b40075037a23 */ /* 0x002fc40000010800 */
[----:B------:R-:W-:Y:S02]  /*11870*/  IMAD.MOV.U32 R97, RZ, RZ, R223 ;  /* 0x000000ffff617224 */ /* 0x000fe400078e00df */
[----:B------:R1:W2:Y:S01]  /*11880*/  MUFU.EX2 R140, R3 ;  /* 0x00000003008c7308 */ /* 0x0002a20000000800 */
[----:B------:R-:W-:Y:S02]  /*11890*/  IMAD.MOV.U32 R98, RZ, RZ, R222 ;  /* 0x000000ffff627224 */ /* 0x000fe400078e00de */
[----:B------:R-:W-:Y:S01]  /*118a0*/  HMMA.16816.F32.BF16 R216, R4, R16, R108 ;  /* 0x0000001004d8723c */ /* 0x000fe2000004186c */
[----:B------:R-:W-:Y:S02]  /*118b0*/  IMAD.MOV.U32 R139, RZ, RZ, R68 ;  /* 0x000000ffff8b7224 */ /* 0x000fe400078e0044 */
[----:B------:R-:W-:Y:S02]  /*118c0*/  IMAD.MOV.U32 R138, RZ, RZ, R69 ;  /* 0x000000ffff8a7224 */ /* 0x000fe400078e0045 */
[----:B------:R-:W-:-:S02]  /*118d0*/  IMAD.MOV.U32 R137, RZ, RZ, R71 ;  /* 0x000000ffff897224 */ /* 0x000fc400078e0047 */
[----:B------:R-:W-:Y:S01]  /*118e0*/  IMAD.MOV.U32 R136, RZ, RZ, R221 ;  /* 0x000000ffff887224 */ /* 0x000fe200078e00dd */
[----:B------:R-:W-:Y:S01]  /*118f0*/  HMMA.16816.F32.BF16 R112, R4, R18, R80 ;  /* 0x000000120470723c */ /* 0x000fe20000041850 */
[----:B------:R-:W3:Y:S01]  /*11900*/  LDSM.16.MT88.4 R16, [R150+0x1000] ;  /* 0x001000009610783b */ /* 0x000ee20000004200 */
[----:B------:R-:W-:Y:S02]  /*11910*/  IMAD.MOV.U32 R96, RZ, RZ, R220 ;  /* 0x000000ffff607224 */ /* 0x000fe400078e00dc */
[----:B-1----:R-:W-:-:S04]  /*11920*/  FFMA.FTZ R3, R118, c[0x0][0x2d0], -R0 ;  /* 0x0000b40076037a23 */ /* 0x002fc80000010800 */
[C---:B------:R-:W-:Y:S01]  /*11930*/  HMMA.16816.F32.BF16 R68, R4.reuse, R14, R156 ;  /* 0x0000000e0444723c */ /* 0x040fe2000004189c */
[----:B------:R-:W1:Y:S01]  /*11940*/  LDSM.16.MT88.4 R12, [R193+0x1000] ;  /* 0x00100000c10c783b */ /* 0x000e620000004200 */
[----:B------:R2:W-:Y:S05]  /*11950*/  MUFU.EX2 R105, R3 ;  /* 0x0000000300697308 */ /* 0x0005ea0000000800 */
[----:B------:R-:W-:Y:S01]  /*11960*/  IMAD.MOV.U32 R156, RZ, RZ, R126 ;  /* 0x000000ffff9c7224 */ /* 0x000fe200078e007e */
[----:B------:R-:W-:Y:S01]  /*11970*/  HMMA.16816.F32.BF16 R164, R4, R32, R60 ;  /* 0x0000002004a4723c */ /* 0x000fe2000004183c */
[----:B------:R-:W-:Y:S02]  /*11980*/  IMAD.MOV.U32 R159, RZ, RZ, R191 ;  /* 0x000000ffff9f7224 */ /* 0x000fe400078e00bf */
[----:B------:R-:W-:-:S02]  /*11990*/  IMAD.MOV.U32 R158, RZ, RZ, R189 ;  /* 0x000000ffff9e7224 */ /* 0x000fc400078e00bd */
[----:B------:R-:W-:-:S03]  /*119a0*/  IMAD.MOV.U32 R157, RZ, RZ, R188 ;  /* 0x000000ffff9d7224 */ /* 0x000fc600078e00bc */
[----:B-----5:R-:W-:Y:S01]  /*119b0*/  HMMA.16816.F32.BF16 R72, R4, R8, R160 ;  /* 0x000000080448723c */ /* 0x020fe200000418a0 */
[----:B--2---:R-:W-:-:S04]  /*119c0*/  FFMA.FTZ R3, R119, c[0x0][0x2d0], -R0 ;  /* 0x0000b40077037a23 */ /* 0x004fc80000010800 */
[----:B------:R2:W5:Y:S03]  /*119d0*/  MUFU.EX2 R104, R3 ;  /* 0x0000000300687308 */ /* 0x0005660000000800 */
[C---:B------:R-:W-:Y:S01]  /*119e0*/  HMMA.16816.F32.BF16 R60, R4.reuse, R10, R152 ;  /* 0x0000000a043c723c */ /* 0x040fe20000041898 */
[----:B------:R-:W1:Y:S07]  /*119f0*/  LDSM.16.MT88.4 R8, [R150+0x3000] ;  /* 0x003000009608783b */ /* 0x000e6e0000004200 */
[----:B------:R-:W-:Y:S01]  /*11a00*/  HMMA.16816.F32.BF16 R32, R4, R22, R132 ;  /* 0x000000160420723c */ /* 0x000fe20000041884 */
[----:B------:R-:W-:Y:S01]  /*11a10*/  LDSM.16.MT88.4 R20, [R194+0x3000] ;  /* 0x00300000c214783b */ /* 0x000fe20000004200 */
[----:B--2---:R-:W-:-:S05]  /*11a20*/  FFMA.FTZ R3, R236, c[0x0][0x2d0], -R2 ;  /* 0x0000b400ec037a23 */ /* 0x004fca0000010802 */
[----:B----4-:R-:W-:Y:S01]  /*11a30*/  F2FP.BF16.PACK_AB R4, R215, R224 ;  /* 0x000000e0d704723e */ /* 0x010fe200000010ff */
[----:B------:R-:W-:Y:S01]  /*11a40*/  IMAD.MOV.U32 R236, RZ, RZ, R156 ;  /* 0x000000ffffec7224 */ /* 0x000fe200078e009c */
[----:B------:R-:W-:Y:S02]  /*11a50*/  F2FP.BF16.PACK_AB R5, R140, R141 ;  /* 0x0000008d8c05723e */ /* 0x000fe400000010ff */
[----:B------:R-:W-:Y:S02]  /*11a60*/  F2FP.BF16.PACK_AB R6, R213, R214 ;  /* 0x000000d6d506723e */ /* 0x000fe400000010ff */
[----:B-----5:R-:W-:-:S07]  /*11a70*/  F2FP.BF16.PACK_AB R7, R104, R105 ;  /* 0x000000696807723e */ /* 0x020fce00000010ff */
[C---:B------:R-:W-:Y:S01]  /*11a80*/  HMMA.16816.F32.BF16 R124, R4.reuse, R24, R120 ;  /* 0x00000018047c723c */ /* 0x040fe20000041878 */
[----:B------:R-:W-:Y:S07]  /*11a90*/  LDSM.16.MT88.4 R120, [R151+0x1800] ;  /* 0x001800009778783b */ /* 0x000fee0000004200 */
[C---:B------:R-:W-:Y:S01]  /*11aa0*/  HMMA.16816.F32.BF16 R80, R4.reuse, R26, R176 ;  /* 0x0000001a0450723c */ /* 0x040fe200000418b0 */
[----:B------:R-:W2:Y:S07]  /*11ab0*/  LDSM.16.MT88.4 R24, [R193+0x3000] ;  /* 0x00300000c118783b */ /* 0x000eae0000004200 */
[C---:B---3--:R-:W-:Y:S08]  /*11ac0*/  HMMA.16816.F32.BF16 R108, R4.reuse, R16, R168 ;  /* 0x00000010046c723c */ /* 0x048ff000000418a8 */
[C---:B------:R-:W-:Y:S01]  /*11ad0*/  HMMA.16816.F32.BF16 R76, R4.reuse, R18, R76 ;  /* 0x00000012044c723c */ /* 0x040fe2000004184c */
[----:B------:R-:W3:Y:S07]  /*11ae0*/  LDSM.16.MT88.4 R16, [R151+0x3000] ;  /* 0x003000009710783b */ /* 0x000eee0000004200 */
[C---:B-1----:R-:W-:Y:S08]  /*11af0*/  HMMA.16816.F32.BF16 R132, R4.reuse, R12, R184 ;  /* 0x0000000c0484723c */ /* 0x042ff000000418b8 */
[C---:B------:R-:W-:Y:S01]  /*11b00*/  HMMA.16816.F32.BF16 R172, R4.reuse, R14, R172 ;  /* 0x0000000e04ac723c */ /* 0x040fe200000418ac */
[----:B------:R-:W1:Y:S07]  /*11b10*/  LDSM.16.MT88.4 R12, [R150+0x5000] ;  /* 0x00500000960c783b */ /* 0x000e6e0000004200 */
[C---:B------:R-:W-:Y:S08]  /*11b20*/  HMMA.16816.F32.BF16 R216, R4.reuse, R8, R216 ;  /* 0x0000000804d8723c */ /* 0x040ff000000418d8 */
[C---:B------:R-:W-:Y:S01]  /*11b30*/  HMMA.16816.F32.BF16 R220, R4.reuse, R10, R112 ;  /* 0x0000000a04dc723c */ /* 0x040fe20000041870 */
[----:B------:R-:W4:Y:S04]  /*11b40*/  LDSM.16.MT88.4 R8, [R151+0x5000] ;  /* 0x005000009708783b */ /* 0x000f280000004200 */
[----:B------:R-:W-:Y:S03]  /*11b50*/  LDSM.16.MT88.4 R112, [R150+0x1800] ;  /* 0x001800009670783b */ /* 0x000fe60000004200 */
[C---:B--2---:R-:W-:Y:S01]  /*11b60*/  HMMA.16816.F32.BF16 R176, R4.reuse, R24, R52 ;  /* 0x0000001804b0723c */ /* 0x044fe20000041834 */
[----:B------:R2:W-:Y:S06]  /*11b70*/  MUFU.EX2 R24, R3 ;  /* 0x0000000300187308 */ /* 0x0005ec0000000800 */
[----:B------:R-:W-:Y:S01]  /*11b80*/  IMAD.MOV.U32 R25, RZ, RZ, R139 ;  /* 0x000000ffff197224 */ /* 0x000fe200078e008b */
[C---:B------:R-:W-:Y:S01]  /*11b90*/  HMMA.16816.F32.BF16 R168, R4.reuse, R26, R56 ;  /* 0x0000001a04a8723c */ /* 0x040fe20000041838 */
[----:B------:R-:W-:Y:S06]  /*11ba0*/  LDSM.16.MT88.4 R56, [R194+0x3800] ;  /* 0x00380000c238783b */ /* 0x000fec0000004200 */
[----:B------:R-:W-:Y:S01]  /*11bb0*/  IMAD.MOV.U32 R27, RZ, RZ, R157 ;  /* 0x000000ffff1b7224 */ /* 0x000fe200078e009d */
[----:B---3--:R-:W-:Y:S01]  /*11bc0*/  HMMA.16816.F32.BF16 R188, R4, R16, R92 ;  /* 0x0000001004bc723c */ /* 0x008fe2000004185c */
[----:B--2---:R-:W-:-:S02]  /*11bd0*/  FFMA.FTZ R3, R244, c[0x0][0x2d0], -R2 ;  /* 0x0000b400f4037a23 */ /* 0x004fc40000010802 */
[----:B------:R-:W-:Y:S02]  /*11be0*/  IMAD.MOV.U32 R26, RZ, RZ, R158 ;  /* 0x000000ffff1a7224 */ /* 0x000fe400078e009e */
[----:B------:R-:W-:-:S03]  /*11bf0*/  IMAD.MOV.U32 R244, RZ, RZ, R159 ;  /* 0x000000fffff47224 */ /* 0x000fc600078e009f */
[C---:B------:R-:W-:Y:S01]  /*11c00*/  HMMA.16816.F32.BF16 R88, R4.reuse, R18, R88 ;  /* 0x000000120458723c */ /* 0x040fe20000041858 */
[----:B------:R-:W2:Y:S07]  /*11c10*/  LDSM.16.MT88.4 R16, [R194+0x5000] ;  /* 0x00500000c210783b */ /* 0x000eae0000004200 */
[C---:B------:R-:W-:Y:S08]  /*11c20*/  HMMA.16816.F32.BF16 R116, R4.reuse, R28, R164 ;  /* 0x0000001c0474723c */ /* 0x040ff000000418a4 */
[C---:B-1----:R-:W-:Y:S01]  /*11c30*/  HMMA.16816.F32.BF16 R156, R4.reuse, R12, R48 ;  /* 0x0000000c049c723c */ /* 0x042fe20000041830 */
[----:B------:R-:W-:Y:S07]  /*11c40*/  LDSM.16.MT88.4 R48, [R151+0x3800] ;  /* 0x003800009730783b */ /* 0x000fee0000004200 */
[C---:B------:R-:W-:Y:S01]  /*11c50*/  HMMA.16816.F32.BF16 R92, R4.reuse, R14, R36 ;  /* 0x0000000e045c723c */ /* 0x040fe20000041824 */
[----:B------:R-:W1:Y:S07]  /*11c60*/  LDSM.16.MT88.4 R12, [R193+0x5000] ;  /* 0x00500000c10c783b */ /* 0x000e6e0000004200 */
[C---:B------:R-:W-:Y:S08]  /*11c70*/  HMMA.16816.F32.BF16 R28, R4.reuse, R30, R180 ;  /* 0x0000001e041c723c */ /* 0x040ff000000418b4 */
[C---:B------:R-:W-:Y:S01]  /*11c80*/  HMMA.16816.F32.BF16 R180, R4.reuse, R22, R64 ;  /* 0x0000001604b4723c */ /* 0x040fe20000041840 */
[----:B------:R3:W5:Y:S01]  /*11c90*/  MUFU.EX2 R23, R3 ;  /* 0x0000000300177308 */ /* 0x0007620000000800 */
[----:B------:R-:W-:Y:S06]  /*11ca0*/  LDSM.16.MT88.4 R64, [R193+0x3800] ;  /* 0x00380000c140783b */ /* 0x000fec0000004200 */
[C---:B------:R-:W-:Y:S08]  /*11cb0*/  HMMA.16816.F32.BF16 R184, R4.reuse, R20, R84 ;  /* 0x0000001404b8723c */ /* 0x040ff00000041854 */
[----:B----4-:R-:W-:Y:S01]  /*11cc0*/  HMMA.16816.F32.BF16 R32, R4, R10, R32 ;  /* 0x0000000a0420723c */ /* 0x010fe20000041820 */
[----:B---3--:R-:W-:-:S02]  /*11cd0*/  FFMA.FTZ R3, R245, c[0x0][0x2d0], -R2 ;  /* 0x0000b400f5037a23 */ /* 0x008fc40000010802 */
[----:B------:R-:W-:Y:S02]  /*11ce0*/  FFMA.FTZ R2, R246, c[0x0][0x2d0], -R2 ;  /* 0x0000b400f6027a23 */ /* 0x000fe40000010802 */
[----:B------:R3:W-:Y:S01]  /*11cf0*/  MUFU.EX2 R22, R3 ;  /* 0x0000000300167308 */ /* 0x0007e20000000800 */
[----:B------:R-:W-:Y:S02]  /*11d00*/  IMAD.MOV.U32 R246, RZ, RZ, R138 ;  /* 0x000000fffff67224 */ /* 0x000fe400078e008a */
[----:B------:R-:W-:Y:S01]  /*11d10*/  IMAD.MOV.U32 R11, RZ, RZ, R129 ;  /* 0x000000ffff0b7224 */ /* 0x000fe200078e0081 */
[----:B------:R-:W-:Y:S01]  /*11d20*/  HMMA.16816.F32.BF16 R84, R4, R8, R44 ;  /* 0x000000080454723c */ /* 0x000fe2000004182c */
[----:B------:R-:W-:-:S03]  /*11d30*/  IMAD.MOV.U32 R245, RZ, RZ, R136 ;  /* 0x000000fffff57224 */ /* 0x000fc600078e0088 */
[----:B------:R4:W1:Y:S04]  /*11d40*/  MUFU.EX2 R21, R2 ;  /* 0x0000000200157308 */ /* 0x0008680000000800 */
[----:B--2---:R-:W-:Y:S01]  /*11d50*/  HMMA.16816.F32.BF16 R152, R4, R16, R40 ;  /* 0x000000100498723c */ /* 0x004fe20000041828 */
[----:B------:R-:W-:Y:S01]  /*11d60*/  LDSM.16.MT88.4 R40, [R150+0x3800] ;  /* 0x003800009628783b */ /* 0x000fe20000004200 */
[----:B---3--:R-:W-:-:S03]  /*11d70*/  IMAD.MOV.U32 R3, RZ, RZ, R137 ;  /* 0x000000ffff037224 */ /* 0x008fc600078e0089 */
[----:B------:R-:W-:Y:S03]  /*11d80*/  LDSM.16.MT88.4 R136, [R193+0x1800] ;  /* 0x00180000c188783b */ /* 0x000fe60000004200 */
[C---:B------:R-:W-:Y:S01]  /*11d90*/  HMMA.16816.F32.BF16 R16, R4.reuse, R18, R68 ;  /* 0x000000120410723c */ /* 0x040fe20000041844 */
[----:B----4-:R-:W-:Y:S02]  /*11da0*/  FFMA.FTZ R2, R225, c[0x0][0x2d0], -R0 ;  /* 0x0000b400e1027a23 */ /* 0x010fe40000010800 */
[----:B------:R-:W-:Y:S02]  /*11db0*/  IMAD.MOV.U32 R225, RZ, RZ, R128 ;  /* 0x000000ffffe17224 */ /* 0x000fe400078e0080 */
[----:B------:R2:W-:Y:S03]  /*11dc0*/  MUFU.EX2 R20, R2 ;  /* 0x0000000200147308 */ /* 0x0005e60000000800 */
[C---:B-1----:R-:W-:Y:S01]  /*11dd0*/  HMMA.16816.F32.BF16 R164, R4.reuse, R12, R72 ;  /* 0x0000000c04a4723c */ /* 0x042fe20000041848 */
[----:B------:R-:W-:Y:S07]  /*11de0*/  LDSM.16.MT88.4 R72, [R150+0x5800] ;  /* 0x005800009648783b */ /* 0x000fee0000004200 */
[----:B------:R-:W-:Y:S01]  /*11df0*/  HMMA.16816.F32.BF16 R160, R4, R14, R60 ;  /* 0x0000000e04a0723c */ /* 0x000fe2000004183c */
[----:B------:R-:W-:Y:S01]  /*11e00*/  LDSM.16.MT88.4 R12, [R193+0x5800] ;  /* 0x00580000c10c783b */ /* 0x000fe20000004200 */
[----:B--2---:R-:W-:-:S02]  /*11e10*/  FFMA.FTZ R2, R228, c[0x0][0x2d0], -R0 ;  /* 0x0000b400e4027a23 */ /* 0x004fc40000010800 */
[----:B------:R-:W-:Y:S02]  /*11e20*/  IMAD.MOV.U32 R228, RZ, RZ, R130 ;  /* 0x000000ffffe47224 */ /* 0x000fe400078e0082 */
[----:B------:R1:W2:Y:S01]  /*11e30*/  MUFU.EX2 R10, R2 ;  /* 0x00000002000a7308 */ /* 0x0002a20000000800 */
[----:B------:R-:W-:Y:S02]  /*11e40*/  IMAD.MOV.U32 R7, RZ, RZ, R99 ;  /* 0x000000ffff077224 */ /* 0x000fe400078e0063 */
[----:B------:R-:W-:-:S04]  /*11e50*/  @P4 IMAD.HI.U32 R4, R249, c[0x0][0x2c8], RZ ;  /* 0x0000b200f9044a27 */ /* 0x000fc800078e00ff */
[--C-:B-1----:R-:W-:Y:S02]  /*11e60*/  FFMA.FTZ R2, R229, c[0x0][0x2d0], -R0.reuse ;  /* 0x0000b400e5027a23 */ /* 0x102fe40000010800 */
[----:B------:R-:W-:Y:S02]  /*11e70*/  IMAD.MOV.U32 R229, RZ, RZ, R131 ;  /* 0x000000ffffe57224 */ /* 0x000fe400078e0083 */
[----:B------:R-:W1:Y:S01]  /*11e80*/  LDSM.16.MT88.4 R128, [R194+0x1800] ;  /* 0x00180000c280783b */ /* 0x000e620000004200 */
[----:B------:R-:W-:Y:S01]  /*11e90*/  FFMA.FTZ R0, R237, c[0x0][0x2d0], -R0 ;  /* 0x0000b400ed007a23 */ /* 0x000fe20000010800 */
[----:B------:R3:W-:Y:S01]  /*11ea0*/  MUFU.EX2 R9, R2 ;  /* 0x0000000200097308 */ /* 0x0007e20000000800 */
[----:B------:R-:W-:Y:S01]  /*11eb0*/  IMAD.MOV.U32 R237, RZ, RZ, R96 ;  /* 0x000000ffffed7224 */ /* 0x000fe200078e0060 */
[----:B-----5:R-:W-:-:S06]  /*11ec0*/  F2FP.BF16.PACK_AB R96, R23, R24 ;  /* 0x000000181760723e */ /* 0x020fcc00000010ff */
[----:B------:R4:W5:Y:S01]  /*11ed0*/  MUFU.EX2 R8, R0 ;  /* 0x0000000000087308 */ /* 0x0009620000000800 */
[----:B---3--:R-:W-:Y:S01]  /*11ee0*/  IMAD.MOV.U32 R2, RZ, RZ, R98 ;  /* 0x000000ffff027224 */ /* 0x008fe200078e0062 */
[----:B------:R-:W-:-:S03]  /*11ef0*/  F2FP.BF16.PACK_AB R98, R21, R22 ;  /* 0x000000161562723e */ /* 0x000fc600000010ff */
[----:B------:R-:W-:Y:S02]  /*11f00*/  FADD.FTZ R2, R2, R7 ;  /* 0x0000000702027221 */ /* 0x000fe40000010000 */
[----:B----4-:R-:W-:Y:S01]  /*11f10*/  IMAD.MOV.U32 R0, RZ, RZ, R97 ;  /* 0x000000ffff007224 */ /* 0x010fe200078e0061 */
[----:B--2---:R-:W-:Y:S01]  /*11f20*/  F2FP.BF16.PACK_AB R97, R10, R20 ;  /* 0x000000140a61723e */ /* 0x004fe200000010ff */
[----:B------:R-:W-:Y:S01]  /*11f30*/  FADD.FTZ R2, R229, R2 ;  /* 0x00000002e5027221 */ /* 0x000fe20000010000 */
[----:B-----5:R-:W-:Y:S01]  /*11f40*/  F2FP.BF16.PACK_AB R99, R8, R9 ;  /* 0x000000090863723e */ /* 0x020fe200000010ff */
        /* <DEDUP_REMOVED lines=9> */
[----:B-1----:R-:W-:Y:S01]  /*11fe0*/  HMMA.16816.F32.BF16 R124, R96, R128, R124 ;  /* 0x00000080607c723c */ /* 0x002fe2000004187c */
[----:B------:R-:W-:-:S02]  /*11ff0*/  FADD.FTZ R2, R252, R0 ;  /* 0x00000000fc027221 */ /* 0x000fc40000010000 */
[----:B------:R-:W-:Y:S01]  /*12000*/  IMAD.MOV.U32 R0, RZ, RZ, R249 ;  /* 0x000000ffff007224 */ /* 0x000fe200078e00f9 */
[----:B------:R-:W-:Y:S01]  /*12010*/  @P4 SHF.R.U32.HI R0, RZ, c[0x0][0x2cc], R4 ;  /* 0x0000b300ff004a19 */ /* 0x000fe20000011604 */
[----:B------:R-:W-:Y:S02]  /*12020*/  FADD.FTZ R2, R250, R2 ;  /* 0x00000002fa027221 */ /* 0x000fe40000010000 */
[----:B------:R-:W-:Y:S01]  /*12030*/  FADD.FTZ R3, R244, R3 ;  /* 0x00000003f4037221 */ /* 0x000fe20000010000 */
[C---:B------:R-:W-:Y:S01]  /*12040*/  HMMA.16816.F32.BF16 R128, R96.reuse, R130, R80 ;  /* 0x000000826080723c */ /* 0x040fe20000041850 */
[----:B------:R-:W1:Y:S01]  /*12050*/  LDSM.16.MT88.4 R80, [R151+0x5800] ;  /* 0x005800009750783b */ /* 0x000e620000004200 */
[----:B------:R-:W-:Y:S01]  /*12060*/  FADD.FTZ R2, R26, R2 ;  /* 0x000000021a027221 */ /* 0x000fe20000010000 */
[----:B------:R-:W-:Y:S01]  /*12070*/  IADD3 R0, R0, R236, -R27 ;  /* 0x000000ec00007210 */ /* 0x000fe20007ffe81b */
[----:B------:R-:W-:Y:S02]  /*12080*/  FADD.FTZ R3, R224, R3 ;  /* 0x00000003e0037221 */ /* 0x000fe40000010000 */
[----:B------:R-:W-:Y:S01]  /*12090*/  FADD.FTZ R2, R141, R2 ;  /* 0x000000028d027221 */ /* 0x000fe20000010000 */
[----:B------:R-:W-:Y:S01]  /*120a0*/  SHF.R.S32.HI R4, RZ, 0x1f, R0 ;  /* 0x0000001fff047819 */ /* 0x000fe20000011400 */
[----:B------:R-:W-:Y:S01]  /*120b0*/  HMMA.16816.F32.BF16 R48, R96, R50, R88 ;  /* 0x000000326030723c */ /* 0x000fe20000041858 */
[----:B------:R-:W2:Y:S01]  /*120c0*/  LDSM.16.MT88.4 R88, [R194+0x5800] ;  /* 0x00580000c258783b */ /* 0x000ea20000004200 */
[----:B------:R-:W-:Y:S01]  /*120d0*/  FADD.FTZ R3, R215, R3 ;  /* 0x00000003d7037221 */ /* 0x000fe20000010000 */
[----:B------:R-:W-:Y:S01]  /*120e0*/  LEA.HI R4, R4, R0, RZ, 0x6 ;  /* 0x0000000004047211 */ /* 0x000fe200078f30ff */
[----:B------:R-:W-:-:S02]  /*120f0*/  FADD.FTZ R2, R140, R2 ;  /* 0x000000028c027221 */ /* 0x000fc40000010000 */
[----:B------:R-:W-:Y:S02]  /*12100*/  FADD.FTZ R3, R214, R3 ;  /* 0x00000003d6037221 */ /* 0x000fe40000010000 */
[----:B------:R-:W-:Y:S01]  /*12110*/  FADD.FTZ R0, R105, R2 ;  /* 0x0000000269007221 */ /* 0x000fe20000010000 */
[C---:B------:R-:W-:Y:S01]  /*12120*/  HMMA.16816.F32.BF16 R108, R96.reuse, R112, R108 ;  /* 0x00000070606c723c */ /* 0x040fe2000004186c */
[----:B------:R-:W-:Y:S01]  /*12130*/  FADD.FTZ R2, R213, R3 ;  /* 0x00000003d5027221 */ /* 0x000fe20000010000 */
[----:B------:R-:W-:Y:S01]  /*12140*/  SHF.R.S32.HI R3, RZ, 0x6, R4 ;  /* 0x00000006ff037819 */ /* 0x000fe20000011404 */
[----:B------:R-:W-:Y:S01]  /*12150*/  FADD.FTZ R0, R104, R0 ;  /* 0x0000000068007221 */ /* 0x000fe20000010000 */
[----:B------:R-:W-:Y:S01]  /*12160*/  IADD3 R213, R25, -0x2, RZ ;  /* 0xfffffffe19d57810 */ /* 0x000fe20007ffe0ff */
        /* <DEDUP_REMOVED lines=12> */
[C---:B-1----:R-:W-:Y:S08]  /*12230*/  HMMA.16816.F32.BF16 R76, R96.reuse, R80, R84 ;  /* 0x00000050604c723c */ /* 0x042ff00000041854 */
        /* <DEDUP_REMOVED lines=16> */
[----:B------:R-:W-:Y:S01]  /*12340*/  @!UPT UIADD3 URZ, URZ, URZ, URZ ;  /* 0x0000003f3f3ff290 */ /* 0x000fe2000fffe03f */
[----:B------:R-:W-:Y:S11]  /*12350*/  @!P0 BRA `(.L_x_1106) ;  /* 0x0000332000008947 */ /* 0x000ff60003800000 */
[----:B------:R-:W-:Y:S02]  /*12360*/  MOV R104, R100 ;  /* 0x0000006400687202 */ /* 0x000fe40000000f00 */
[----:B------:R-:W-:-:S02]  /*12370*/  MOV R3, R101 ;  /* 0x0000006500037202 */ /* 0x000fc40000000f00 */
[----:B------:R-:W-:-:S07]  /*12380*/  MOV R188, R213 ;  /* 0x000000d500bc7202 */ /* 0x000fce0000000f00 */
.L_x_1107:
[----:B------:R-:W-:Y:S04]  /*12390*/  DEPBAR.LE SB0, 0x0 ;  /* 0x000080000000791a */ /* 0x000fe80000000000 */
[----:B------:R-:W-:Y:S01]  /*123a0*/  WARPSYNC 0xffffffff ;  /* 0xffffffff00007948 */ /* 0x000fe20003800000 */
[----:B------:R-:W-:Y:S01]  /*123b0*/  BAR.SYNC.DEFER_BLOCKING 0x0 ;  /* 0x0000000000007b1d */ /* 0x000fe20000010000 */
[----:B------:R-:W-:Y:S02]  /*123c0*/  ISETP.GT.AND P0, PT, R238, R188, PT ;  /* 0x000000bcee00720c */ /* 0x000fe40003f04270 */
[----:B------:R-:W-:Y:S02]  /*123d0*/  LOP3.LUT P4, RZ, R240, 0x1, RZ, 0xc0, !PT ;  /* 0x00000001f0ff7812 */ /* 0x000fe4000788c0ff */
[----:B------:R-:W-:Y:S09]  /*123e0*/  MOV R191, c[0x0][0x2c4] ;  /* 0x0000b10000bf7a02 */ /* 0x000ff20000000f00 */
[----:B------:R-:W-:Y:S01]  /*123f0*/  @!P0 SHF.R.S32.HI R0, RZ, 0x1f, R188 ;  /* 0x0000001fff008819 */ /* 0x000fe200000114bc */
[----:B------:R-:W-:Y:S01]  /*12400*/  @!P0 IMAD.WIDE.U32 R12, R188, c[0x0][0x208], RZ ;  /* 0x00008200bc0c8a25 */ /* 0x000fe200078e00ff */
[----:B------:R-:W-:Y:S03]  /*12410*/  @!P0 IADD3 R140, P2, R230, 0x40, RZ ;  /* 0x00000040e68c8810 */ /* 0x000fe60007f5e0ff */
[----:B------:R-:W-:Y:S01]  /*12420*/  @!P0 IMAD R0, R0, c[0x0][0x208], RZ ;  /* 0x0000820000008a24 */ /* 0x000fe200078e02ff */
[----:B------:R-:W-:Y:S03]  /*12430*/  @!P0 IADD3.X R31, RZ, R233, RZ, P2, !PT ;  /* 0x000000e9ff1f8210 */ /* 0x000fe600017fe4ff */
[----:B------:R-:W-:Y:S01]  /*12440*/  @!P0 IMAD R0, R188, c[0x0][0x20c], R0 ;  /* 0x00008300bc008a24 */ /* 0x000fe200078e0200 */
[----:B------:R-:W-:Y:S04]  /*12450*/  LDSM.16.M88.4 R32, [R196] ;  /* 0x00000000c420783b */ /* 0x000fe80000000200 */
[----:B------:R-:W-:Y:S02]  /*12460*/  @!P0 IADD3 R2, R13, R0, RZ ;  /* 0x000000000d028210 */ /* 0x000fe40007ffe0ff */
[----:B------:R-:W-:Y:S02]  /*12470*/  @!P0 SHF.L.U32 R0, R12, 0x6, RZ ;  /* 0x000000060c008819 */ /* 0x000fe400000006ff */
[----:B------:R-:W1:Y:S01]  /*12480*/  LDSM.16.M88.4 R8, [R149] ;  /* 0x000000009508783b */ /* 0x000e620000000200 */
[----:B------:R-:W-:Y:S02]  /*12490*/  @!P0 MOV R13, c[0x0][0x208] ;  /* 0x00008200000d8a02 */ /* 0x000fe40000000f00 */
[----:B------:R-:W-:Y:S02]  /*124a0*/  @!P0 IADD3 R100, P2, R0, R140, RZ ;  /* 0x0000008c00648210 */ /* 0x000fe40007f5e0ff */
[C---:B------:R-:W-:Y:S02]  /*124b0*/  @!P0 LEA R28, P1, R13.reuse, R0, 0x5 ;  /* 0x000000000d1c8211 */ /* 0x040fe400078228ff */
[----:B------:R-:W-:Y:S01]  /*124c0*/  @!P0 SHF.L.U64.HI R2, R12, 0x6, R2 ;  /* 0x000000060c028819 */ /* 0x000fe20000010202 */
[----:B------:R-:W2:Y:S01]  /*124d0*/  LDSM.16.M88.4 R16, [R149+0x800] ;  /* 0x000800009510783b */ /* 0x000ea20000000200 */
[----:B------:R-:W-:Y:S02]  /*124e0*/  @!P0 MOV R12, c[0x0][0x20c] ;  /* 0x00008300000c8a02 */ /* 0x000fe40000000f00 */
[----:B------:R-:W-:Y:S02]  /*124f0*/  @!P0 IADD3.X R141, R2, R31, RZ, P2, !PT ;  /* 0x0000001f028d8210 */ /* 0x000fe400017fe4ff */
[C---:B------:R-:W-:Y:S02]  /*12500*/  @!P0 LEA R180, P2, R100.reuse, c[0x0][0x1f8], 0x1 ;  /* 0x00007e0064b48a11 */ /* 0x040fe400078408ff */
[----:B------:R-:W-:Y:S01]  /*12510*/  @!P0 LEA.HI.X R29, R13, R2, R12, 0x5, P1 ;  /* 0x000000020d1d8211 */ /* 0x000fe200008f2c0c */
[----:B------:R-:W3:Y:S01]  /*12520*/  LDSM.16.M88.4 R24, [R149+0x1000] ;  /* 0x001000009518783b */ /* 0x000ee20000000200 */
[----:B------:R-:W-:Y:S02]  /*12530*/  @!P0 LEA.HI.X R181, R100, c[0x0][0x1fc], R141, 0x1, P2 ;  /* 0x00007f0064b58a11 */ /* 0x000fe400010f0c8d */
[----:B------:R-:W-:Y:S02]  /*12540*/  @!P0 IADD3 R20, P1, R0, R230, RZ ;  /* 0x000000e600148210 */ /* 0x000fe40007f3e0ff */
[----:B------:R-:W-:Y:S02]  /*12550*/  @!P0 IADD3 R141, P2, R28, R140, RZ ;  /* 0x0000008c1c8d8210 */ /* 0x000fe40007f5e0ff */
[----:B------:R-:W-:Y:S01]  /*12560*/  @!P0 IADD3.X R21, R2, R233, RZ, P1, !PT ;  /* 0x000000e902158210 */ /* 0x000fe20000ffe4ff */
[----:B------:R-:W4:Y:S01]  /*12570*/  LDSM.16.M88.4 R152, [R149+0x1800] ;  /* 0x001800009598783b */ /* 0x000f220000000200 */
[----:B------:R-:W-:Y:S02]  /*12580*/  @!P0 IADD3.X R184, R29, R31, RZ, P2, !PT ;  /* 0x0000001f1db88210 */ /* 0x000fe400017fe4ff */
[C---:B------:R-:W-:Y:S04]  /*12590*/  @!P0 LEA R182, P1, R20.reuse, c[0x0][0x1f8], 0x1 ;  /* 0x00007e0014b68a11 */ /* 0x040fe800078208ff */
[----:B------:R-:W-:Y:S01]  /*125a0*/  @!P0 LEA.HI.X R183, R20, c[0x0][0x1fc], R21, 0x1, P1 ;  /* 0x00007f0014b78a11 */ /* 0x000fe200008f0c15 */
[----:B------:R-:W-:Y:S01]  /*125b0*/  LDSM.16.M88.4 R156, [R197] ;  /* 0x00000000c59c783b */ /* 0x000fe20000000200 */
[----:B------:R-:W-:Y:S04]  /*125c0*/  @!P0 IADD3 R30, P1, R230, 0x80, RZ ;  /* 0x00000080e61e8810 */ /* 0x000fe80007f3e0ff */
[----:B------:R-:W-:Y:S02]  /*125d0*/  @!P0 IADD3.X R105, RZ, R233, RZ, P1, !PT ;  /* 0x000000e9ff698210 */ /* 0x000fe40000ffe4ff */
[-C--:B------:R-:W-:Y:S01]  /*125e0*/  @!P0 IADD3 R101, P1, R0, R30.reuse, RZ ;  /* 0x0000001e00658210 */ /* 0x080fe20007f3e0ff */
[C---:B-1----:R-:W-:Y:S01]  /*125f0*/  HMMA.16816.F32.BF16 R4, R32.reuse, R8, RZ ;  /* 0x000000082004723c */ /* 0x042fe200000418ff */
[----:B------:R-:W1:Y:S02]  /*12600*/  LDSM.16.M88.4 R160, [R200] ;  /* 0x00000000c8a0783b */ /* 0x000e640000000200 */
[C---:B------:R-:W-:Y:S02]  /*12610*/  @!P0 LEA R176, P3, R101.reuse, c[0x0][0x1f8], 0x1 ;  /* 0x00007e0065b08a11 */ /* 0x040fe400078608ff */
[-C--:B------:R-:W-:Y:S02]  /*12620*/  @!P0 IADD3.X R140, R2, R105.reuse, RZ, P1, !PT ;  /* 0x00000069028c8210 */ /* 0x080fe40000ffe4ff */
[C---:B------:R-:W-:Y:S01]  /*12630*/  @!P0 IADD3 R2, P1, R28.reuse, R30, RZ ;  /* 0x0000001e1c028210 */ /* 0x040fe20007f3e0ff */
[C---:B------:R-:W-:Y:S01]  /*12640*/  HMMA.16816.F32.BF16 R8, R32.reuse, R10, RZ ;  /* 0x0000000a2008723c */ /* 0x040fe200000418ff */
[----:B------:R-:W5:Y:S03]  /*12650*/  LDSM.16.M88.4 R164, [R211] ;  /* 0x00000000d3a4783b */ /* 0x000f660000000200 */
[----:B------:R-:W-:Y:S02]  /*12660*/  @!P0 LEA.HI.X R177, R101, c[0x0][0x1fc], R140, 0x1, P3 ;  /* 0x00007f0065b18a11 */ /* 0x000fe400018f0c8c */
[----:B------:R-:W-:Y:S02]  /*12670*/  @!P0 IADD3 R0, P2, R28, R230, RZ ;  /* 0x000000e61c008210 */ /* 0x000fe40007f5e0ff */
[C---:B--2---:R-:W-:Y:S01]  /*12680*/  HMMA.16816.F32.BF16 R12, R32.reuse, R16, RZ ;  /* 0x00000010200c723c */ /* 0x044fe200000418ff */
[----:B------:R-:W2:Y:S01]  /*12690*/  LDSM.16.M88.4 R168, [R210] ;  /* 0x00000000d2a8783b */ /* 0x000ea20000000200 */
[----:B------:R-:W-:Y:S02]  /*126a0*/  ISETP.NE.AND P3, PT, R191, 0x1, PT ;  /* 0x00000001bf00780c */ /* 0x000fe40003f65270 */
[C---:B------:R-:W-:Y:S02]  /*126b0*/  @!P0 IADD3.X R105, R29.reuse, R105, RZ, P1, !PT ;  /* 0x000000691d698210 */ /* 0x040fe40000ffe4ff */
[C---:B------:R-:W-:Y:S02]  /*126c0*/  @!P0 LEA R178, P1, R0.reuse, c[0x0][0x1f8], 0x1 ;  /* 0x00007e0000b28a11 */ /* 0x040fe400078208ff */
[C---:B------:R-:W-:Y:S01]  /*126d0*/  HMMA.16816.F32.BF16 R16, R32.reuse, R18, RZ ;  /* 0x000000122010723c */ /* 0x040fe200000418ff */
[----:B------:R-:W2:Y:S03]  /*126e0*/  LDSM.16.M88.4 R172, [R209] ;  /* 0x00000000d1ac783b */ /* 0x000ea60000000200 */
[----:B------:R-:W-:Y:S02]  /*126f0*/  @!P0 IADD3.X R100, R29, R233, RZ, P2, !PT ;  /* 0x000000e91d648210 */ /* 0x000fe400017fe4ff */
[C---:B------:R-:W-:Y:S02]  /*12700*/  @!P0 LEA R140, P2, R141.reuse, c[0x0][0x1f8], 0x1 ;  /* 0x00007e008d8c8a11 */ /* 0x040fe400078408ff */
[C---:B---3--:R-:W-:Y:S01]  /*12710*/  HMMA.16816.F32.BF16 R20, R32.reuse, R24, RZ ;  /* 0x000000182014723c */ /* 0x048fe200000418ff */
[----:B------:R-:W-:Y:S01]  /*12720*/  @!PT LDS RZ, [RZ] ;  /* 0x00000000fffff984 */ /* 0x000fe20000000800 */
[----:B------:R-:W-:Y:S01]  /*12730*/  @!PT LDS RZ, [RZ] ;  /* 0x00000000fffff984 */ /* 0x000fe20000000800 */
[----:B------:R-:W-:Y:S01]  /*12740*/  @!PT LDS RZ, [RZ] ;  /* 0x00000000fffff984 */ /* 0x000fe20000000800 */
[----:B------:R2:W-:Y:S03]  /*12750*/  @!P0 LDGSTS.E.BYPASS.LTC128B.128 [R212+0x100], [R182.64], !P4 ;  /* 0x00100000b6d48fae */ /* 0x0005e6000e101d46 */
[----:B------:R-:W-:Y:S02]  /*12760*/  @!P0 LEA.HI.X R179, R0, c[0x0][0x1fc], R100, 0x1, P1 ;  /* 0x00007f0000b38a11 */ /* 0x000fe400008f0c64 */
[----:B------:R-:W-:Y:S02]  /*12770*/  @!P0 LEA.HI.X R141, R141, c[0x0][0x1fc], R184, 0x1, P2 ;  /* 0x00007f008d8d8a11 */ /* 0x000fe400010f0cb8 */
[C---:B------:R-:W-:Y:S01]  /*12780*/  HMMA.16816.F32.BF16 R24, R32.reuse, R26, RZ ;  /* 0x0000001a2018723c */ /* 0x040fe200000418ff */
[----:B------:R2:W-:Y:S03]  /*12790*/  @!P0 LDGSTS.E.BYPASS.LTC128B.128 [R212+0x2100], [R180.64], !P6 ;  /* 0x02100000b4d48fae */ /* 0x0005e6000f101d46 */
[C---:B------:R-:W-:Y:S04]  /*127a0*/  @!P0 LEA R100, P1, R2.reuse, c[0x0][0x1f8], 0x1 ;  /* 0x00007e0002648a11 */ /* 0x040fe800078208ff */
[C---:B----4-:R-:W-:Y:S01]  /*127b0*/  HMMA.16816.F32.BF16 R28, R32.reuse, R152, RZ ;  /* 0x00000098201c723c */ /* 0x050fe200000418ff */
[----:B------:R4:W-:Y:S03]  /*127c0*/  @!P0 LDGSTS.E.BYPASS.LTC128B.128 [R212+0x4100], [R176.64], !P5 ;  /* 0x04100000b0d48fae */ /* 0x0009e6000e901d46 */
[----:B------:R-:W-:Y:S04]  /*127d0*/  @!P0 LEA.HI.X R101, R2, c[0x0][0x1fc], R105, 0x1, P1 ;  /* 0x00007f0002658a11 */ /* 0x000fe800008f0c69 */
[----:B------:R-:W-:Y:S01]  /*127e0*/  HMMA.16816.F32.BF16 R32, R32, R154, RZ ;  /* 0x0000009a2020723c */ /* 0x000fe200000418ff */
[----:B------:R4:W-:Y:S07]  /*127f0*/  @!P0 LDGSTS.E.BYPASS.LTC128B.128 [R212+0x1100], [R178.64], !P4 ;  /* 0x01100000b2d48fae */ /* 0x0009ee000e101d46 */
[C---:B-1----:R-:W-:Y:S01]  /*12800*/  HMMA.16816.F32.BF16 R4, R156.reuse, R160, R4 ;  /* 0x000000a09c04723c */ /* 0x042fe20000041804 */
[----:B------:R-:W3:Y:S04]  /*12810*/  LDL R213, [R1+0x10] ;  /* 0x0000100001d57983 */ /* 0x000ee80000100800 */
[----:B------:R-:W3:Y:S03]  /*12820*/  LDL R190, [R1+0x4] ;  /* 0x0000040001be7983 */ /* 0x000ee60000100800 */
[C---:B------:R-:W-:Y:S01]  /*12830*/  HMMA.16816.F32.BF16 R8, R156.reuse, R162, R8 ;  /* 0x000000a29c08723c */ /* 0x040fe20000041808 */
[----:B------:R1:W-:Y:S07]  /*12840*/  @!P0 LDGSTS.E.BYPASS.LTC128B.128 [R212+0x3100], [R140.64], !P6 ;  /* 0x031000008cd48fae */ /* 0x0003ee000f101d46 */
[C---:B-----5:R-:W-:Y:S01]  /*12850*/  HMMA.16816.F32.BF16 R12, R156.reuse, R164, R12 ;  /* 0x000000a49c0c723c */ /* 0x060fe2000004180c */
[----:B------:R5:W-:Y:S07]  /*12860*/  @!P0 LDGSTS.E.BYPASS.LTC128B.128 [R212+0x5100], [R100.64], !P5 ;  /* 0x0510000064d48fae */ /* 0x000bee000e901d46 */
[C---:B------:R-:W-:Y:S01]  /*12870*/  HMMA.16816.F32.BF16 R16, R156.reuse, R166, R16 ;  /* 0x000000a69c10723c */ /* 0x040fe20000041810 */
[----:B------:R-:W-:Y:S07]  /*12880*/  LDSM.16.M88.4 R152, [R199] ;  /* 0x00000000c798783b */ /* 0x000fee0000000200 */
[C---:B--2---:R-:W-:Y:S01]  /*12890*/  HMMA.16816.F32.BF16 R20, R156.reuse, R168, R20 ;  /* 0x000000a89c14723c */ /* 0x044fe20000041814 */
[----:B----4-:R-:W2:Y:S07]  /*128a0*/  LDSM.16.M88.4 R176, [R195] ;  /* 0x00000000c3b0783b */ /* 0x010eae0000000200 */
[C---:B------:R-:W-:Y:S01]  /*128b0*/  HMMA.16816.F32.BF16 R24, R156.reuse, R170, R24 ;  /* 0x000000aa9c18723c */ /* 0x040fe20000041818 */
[----:B------:R-:W4:Y:S07]  /*128c0*/  LDSM.16.M88.4 R180, [R195+0x800] ;  /* 0x00080000c3b4783b */ /* 0x000f2e0000000200 */
[C---:B------:R-:W-:Y:S01]  /*128d0*/  HMMA.16816.F32.BF16 R28, R156.reuse, R172, R28 ;  /* 0x000000ac9c1c723c */ /* 0x040fe2000004181c */
[----:B------:R-:W0:Y:S07]  /*128e0*/  LDGDEPBAR ;  /* 0x00000000000079af */ /* 0x000e2e0000000000 */
[----:B------:R-:W-:Y:S01]  /*128f0*/  HMMA.16816.F32.BF16 R32, R156, R174, R32 ;  /* 0x000000ae9c20723c */ /* 0x000fe20000041820 */
[----:B------:R-:W1:Y:S08]  /*12900*/  LDSM.16.M88.4 R184, [R195+0x1000] ;  /* 0x00100000c3b8783b */ /* 0x000e700000000200 */
[----:B------:R-:W1:Y:S01]  /*12910*/  LDSM.16.M88.4 R160, [R195+0x1800] ;  /* 0x00180000c3a0783b */ /* 0x000e620000000200 */
[C---:B--2---:R-:W-:Y:S07]  /*12920*/  HMMA.16816.F32.BF16 R4, R152.reuse, R176, R4 ;  /* 0x000000b09804723c */ /* 0x044fee0000041804 */
[----:B------:R-:W-:Y:S01]  /*12930*/  LDSM.16.M88.4 R164, [R198] ;  /* 0x00000000c6a4783b */ /* 0x000fe20000000200 */
[C---:B------:R-:W-:Y:S07]  /*12940*/  HMMA.16816.F32.BF16 R8, R152.reuse, R178, R8 ;  /* 0x000000b29808723c */ /* 0x040fee0000041808 */
[----:B------:R-:W2:Y:S01]  /*12950*/  LDSM.16.M88.4 R168, [R192] ;  /* 0x00000000c0a8783b */ /* 0x000ea20000000200 */
[C---:B----4-:R-:W-:Y:S07]  /*12960*/  HMMA.16816.F32.BF16 R12, R152.reuse, R180, R12 ;  /* 0x000000b4980c723c */ /* 0x050fee000004180c */
[----:B------:R-:W4:Y:S01]  /*12970*/  LDSM.16.M88.4 R156, [R192+0x800] ;  /* 0x00080000c09c783b */ /* 0x000f220000000200 */
[C---:B------:R-:W-:Y:S07]  /*12980*/  HMMA.16816.F32.BF16 R16, R152.reuse, R182, R16 ;  /* 0x000000b69810723c */ /* 0x040fee0000041810 */
[----:B------:R-:W4:Y:S01]  /*12990*/  LDSM.16.M88.4 R172, [R192+0x1000] ;  /* 0x00100000c0ac783b */ /* 0x000f220000000200 */
[C---:B-1----:R-:W-:Y:S07]  /*129a0*/  HMMA.16816.F32.BF16 R20, R152.reuse, R184, R20 ;  /* 0x000000b89814723c */ /* 0x042fee0000041814 */
[----:B------:R-:W1:Y:S01]  /*129b0*/  LDSM.16.M88.4 R176, [R192+0x1800] ;  /* 0x00180000c0b0783b */ /* 0x000e620000000200 */
[C---:B------:R-:W-:Y:S07]  /*129c0*/  HMMA.16816.F32.BF16 R24, R152.reuse, R186, R24 ;  /* 0x000000ba9818723c */ /* 0x040fee0000041818 */
[----:B------:R-:W-:Y:S01]  /*129d0*/  LDSM.16.M88.4 R180, [R196+0x4000] ;  /* 0x00400000c4b4783b */ /* 0x000fe20000000200 */
[C---:B------:R-:W-:Y:S07]  /*129e0*/  HMMA.16816.F32.BF16 R28, R152.reuse, R160, R28 ;  /* 0x000000a0981c723c */ /* 0x040fee000004181c */
[----:B------:R-:W1:Y:S01]  /*129f0*/  LDSM.16.M88.4 R184, [R149+0x2000] ;  /* 0x0020000095b8783b */ /* 0x000e620000000200 */
[----:B------:R-:W-:Y:S07]  /*12a00*/  HMMA.16816.F32.BF16 R32, R152, R162, R32 ;  /* 0x000000a29820723c */ /* 0x000fee0000041820 */
[----:B------:R-:W1:Y:S01]  /*12a10*/  LDSM.16.M88.4 R152, [R149+0x2800] ;  /* 0x002800009598783b */ /* 0x000e620000000200 */
[C---:B--2---:R-:W-:Y:S07]  /*12a20*/  HMMA.16816.F32.BF16 R4, R164.reuse, R168, R4 ;  /* 0x000000a8a404723c */ /* 0x044fee0000041804 */
[----:B------:R-:W2:Y:S01]  /*12a30*/  LDSM.16.M88.4 R160, [R149+0x3000] ;  /* 0x0030000095a0783b */ /* 0x000ea20000000200 */
[C---:B------:R-:W-:Y:S07]  /*12a40*/  HMMA.16816.F32.BF16 R8, R164.reuse, R170, R8 ;  /* 0x000000aaa408723c */ /* 0x040fee0000041808 */
[----:B------:R-:W-:Y:S01]  /*12a50*/  LDSM.16.M88.4 R168, [R197+0x4000] ;  /* 0x00400000c5a8783b */ /* 0x000fe20000000200 */
[C---:B----4-:R-:W-:Y:S07]  /*12a60*/  HMMA.16816.F32.BF16 R12, R164.reuse, R156, R12 ;  /* 0x0000009ca40c723c */ /* 0x050fee000004180c */
[----:B------:R-:W4:Y:S01]  /*12a70*/  LDL R189, [R1+0x8] ;  /* 0x0000080001bd7983 */ /* 0x000f220000100800 */
[C---:B------:R-:W-:Y:S03]  /*12a80*/  HMMA.16816.F32.BF16 R16, R164.reuse, R158, R16 ;  /* 0x0000009ea410723c */ /* 0x040fe60000041810 */
[----:B------:R-:W2:Y:S05]  /*12a90*/  LDSM.16.M88.4 R156, [R149+0x3800] ;  /* 0x00380000959c783b */ /* 0x000eaa0000000200 */
[C---:B------:R-:W-:Y:S08]  /*12aa0*/  HMMA.16816.F32.BF16 R20, R164.reuse, R172, R20 ;  /* 0x000000aca414723c */ /* 0x040ff00000041814 */
[C---:B------:R-:W-:Y:S01]  /*12ab0*/  HMMA.16816.F32.BF16 R24, R164.reuse, R174, R24 ;  /* 0x000000aea418723c */ /* 0x040fe20000041818 */
[----:B------:R-:W2:Y:S07]  /*12ac0*/  LDSM.16.M88.4 R172, [R208] ;  /* 0x00000000d0ac783b */ /* 0x000eae0000000200 */
[C---:B-1----:R-:W-:Y:S08]  /*12ad0*/  HMMA.16816.F32.BF16 R28, R164.reuse, R176, R28 ;  /* 0x000000b0a41c723c */ /* 0x042ff0000004181c */
[----:B------:R-:W-:Y:S01]  /*12ae0*/  HMMA.16816.F32.BF16 R32, R164, R178, R32 ;  /* 0x000000b2a420723c */ /* 0x000fe20000041820 */
[----:B------:R-:W-:Y:S07]  /*12af0*/  LDSM.16.M88.4 R164, [R206] ;  /* 0x00000000cea4783b */ /* 0x000fee0000000200 */
[C---:B------:R-:W-:Y:S01]  /*12b00*/  HMMA.16816.F32.BF16 R4, R180.reuse, R184, R4 ;  /* 0x000000b8b404723c */ /* 0x040fe20000041804 */
[----:B------:R-:W-:Y:S07]  /*12b10*/  LDSM.16.M88.4 R176, [R199+0x4000] ;  /* 0x00400000c7b0783b */ /* 0x000fee0000000200 */
[C---:B------:R-:W-:Y:S01]  /*12b20*/  HMMA.16816.F32.BF16 R8, R180.reuse, R186, R8 ;  /* 0x000000bab408723c */ /* 0x040fe20000041808 */
[----:B------:R-:W-:Y:S07]  /*12b30*/  LDSM.16.M88.4 R184, [R195+0x2000] ;  /* 0x00200000c3b8783b */ /* 0x000fee0000000200 */
[C---:B------:R-:W-:Y:S08]  /*12b40*/  HMMA.16816.F32.BF16 R12, R180.reuse, R152, R12 ;  /* 0x00000098b40c723c */ /* 0x040ff0000004180c */
[C---:B------:R-:W-:Y:S01]  /*12b50*/  HMMA.16816.F32.BF16 R16, R180.reuse, R154, R16 ;  /* 0x0000009ab410723c */ /* 0x040fe20000041810 */
[----:B------:R-:W1:Y:S07]  /*12b60*/  LDSM.16.M88.4 R152, [R207] ;  /* 0x00000000cf98783b */ /* 0x000e6e0000000200 */
[C---:B--2---:R-:W-:Y:S08]  /*12b70*/  HMMA.16816.F32.BF16 R20, R180.reuse, R160, R20 ;  /* 0x000000a0b414723c */ /* 0x044ff00000041814 */
[C---:B------:R-:W-:Y:S01]  /*12b80*/  HMMA.16816.F32.BF16 R24, R180.reuse, R162, R24 ;  /* 0x000000a2b418723c */ /* 0x040fe20000041818 */
[----:B------:R-:W2:Y:S07]  /*12b90*/  LDSM.16.M88.4 R160, [R205] ;  /* 0x00000000cda0783b */ /* 0x000eae0000000200 */
[C---:B------:R-:W-:Y:S08]  /*12ba0*/  HMMA.16816.F32.BF16 R28, R180.reuse, R156, R28 ;  /* 0x0000009cb41c723c */ /* 0x040ff0000004181c */
[----:B------:R-:W-:Y:S01]  /*12bb0*/  HMMA.16816.F32.BF16 R32, R180, R158, R32 ;  /* 0x0000009eb420723c */ /* 0x000fe20000041820 */
[----:B------:R-:W2:Y:S07]  /*12bc0*/  LDSM.16.M88.4 R156, [R195+0x2800] ;  /* 0x00280000c39c783b */ /* 0x000eae0000000200 */
[C---:B------:R-:W-:Y:S01]  /*12bd0*/  HMMA.16816.F32.BF16 R4, R168.reuse, R172, R4 ;  /* 0x000000aca804723c */ /* 0x040fe20000041804 */
[----:B------:R-:W2:Y:S07]  /*12be0*/  LDSM.16.M88.4 R180, [R195+0x3000] ;  /* 0x00300000c3b4783b */ /* 0x000eae0000000200 */
        /* <DEDUP_REMOVED lines=8> */
[C---:B--2---:R-:W-:Y:S08]  /*12c70*/  HMMA.16816.F32.BF16 R28, R168.reuse, R160, R28 ;  /* 0x000000a0a81c723c */ /* 0x044ff0000004181c */
[----:B------:R-:W-:Y:S01]  /*12c80*/  HMMA.16816.F32.BF16 R32, R168, R162, R32 ;  /* 0x000000a2a820723c */ /* 0x000fe20000041820 */
[----:B------:R-:W1:Y:S07]  /*12c90*/  LDSM.16.M88.4 R160, [R192+0x2000] ;  /* 0x00200000c0a0783b */ /* 0x000e6e0000000200 */
[C---:B------:R-:W-:Y:S01]  /*12ca0*/  HMMA.16816.F32.BF16 R4, R176.reuse, R184, R4 ;  /* 0x000000b8b004723c */ /* 0x040fe20000041804 */
[----:B------:R-:W2:Y:S07]  /*12cb0*/  LDSM.16.M88.4 R168, [R192+0x3000] ;  /* 0x00300000c0a8783b */ /* 0x000eae0000000200 */
[C---:B------:R-:W-:Y:S01]  /*12cc0*/  HMMA.16816.F32.BF16 R8, R176.reuse, R186, R8 ;  /* 0x000000bab008723c */ /* 0x040fe20000041808 */
[----:B------:R-:W1:Y:S07]  /*12cd0*/  LDSM.16.M88.4 R184, [R192+0x3800] ;  /* 0x00380000c0b8783b */ /* 0x000e6e0000000200 */
[C---:B------:R-:W-:Y:S08]  /*12ce0*/  HMMA.16816.F32.BF16 R12, R176.reuse, R156, R12 ;  /* 0x0000009cb00c723c */ /* 0x040ff0000004180c */
[C---:B------:R-:W-:Y:S01]  /*12cf0*/  HMMA.16816.F32.BF16 R16, R176.reuse, R158, R16 ;  /* 0x0000009eb010723c */ /* 0x040fe20000041810 */
[----:B------:R-:W-:Y:S07]  /*12d00*/  LDSM.16.M88.4 R156, [R196+0x8000] ;  /* 0x00800000c49c783b */ /* 0x000fee0000000200 */
[C---:B------:R-:W-:Y:S08]  /*12d10*/  HMMA.16816.F32.BF16 R20, R176.reuse, R180, R20 ;  /* 0x000000b4b014723c */ /* 0x040ff00000041814 */
[C---:B------:R-:W-:Y:S01]  /*12d20*/  HMMA.16816.F32.BF16 R24, R176.reuse, R182, R24 ;  /* 0x000000b6b018723c */ /* 0x040fe20000041818 */
[----:B------:R-:W2:Y:S07]  /*12d30*/  LDSM.16.M88.4 R180, [R149+0x4000] ;  /* 0x0040000095b4783b */ /* 0x000eae0000000200 */
[C---:B---3--:R-:W-:Y:S08]  /*12d40*/  HMMA.16816.F32.BF16 R28, R176.reuse, R172, R28 ;  /* 0x000000acb01c723c */ /* 0x048ff0000004181c */
[----:B------:R-:W-:Y:S01]  /*12d50*/  HMMA.16816.F32.BF16 R32, R176, R174, R32 ;  /* 0x000000aeb020723c */ /* 0x000fe20000041820 */
[----:B------:R-:W3:Y:S07]  /*12d60*/  LDSM.16.M88.4 R172, [R149+0x4800] ;  /* 0x0048000095ac783b */ /* 0x000eee0000000200 */
[C---:B-1----:R-:W-:Y:S01]  /*12d70*/  HMMA.16816.F32.BF16 R4, R152.reuse, R160, R4 ;  /* 0x000000a09804723c */ /* 0x042fe20000041804 */
[----:B------:R-:W1:Y:S07]  /*12d80*/  LDSM.16.M88.4 R176, [R149+0x5000] ;  /* 0x0050000095b0783b */ /* 0x000e6e0000000200 */
[C---:B------:R-:W-:Y:S01]  /*12d90*/  HMMA.16816.F32.BF16 R8, R152.reuse, R162, R8 ;  /* 0x000000a29808723c */ /* 0x040fe20000041808 */
[----:B------:R-:W1:Y:S07]  /*12da0*/  LDSM.16.M88.4 R160, [R149+0x5800] ;  /* 0x0058000095a0783b */ /* 0x000e6e0000000200 */
[C---:B------:R-:W-:Y:S08]  /*12db0*/  HMMA.16816.F32.BF16 R12, R152.reuse, R164, R12 ;  /* 0x000000a4980c723c */ /* 0x040ff0000004180c */
[C---:B------:R-:W-:Y:S01]  /*12dc0*/  HMMA.16816.F32.BF16 R16, R152.reuse, R166, R16 ;  /* 0x000000a69810723c */ /* 0x040fe20000041810 */
[----:B------:R-:W-:Y:S07]  /*12dd0*/  LDSM.16.M88.4 R164, [R197+0x8000] ;  /* 0x00800000c5a4783b */ /* 0x000fee0000000200 */
[C---:B--2---:R-:W-:Y:S08]  /*12de0*/  HMMA.16816.F32.BF16 R20, R152.reuse, R168, R20 ;  /* 0x000000a89814723c */ /* 0x044ff00000041814 */
[C---:B------:R-:W-:Y:S01]  /*12df0*/  HMMA.16816.F32.BF16 R24, R152.reuse, R170, R24 ;  /* 0x000000aa9818723c */ /* 0x040fe20000041818 */
[----:B------:R-:W2:Y:S07]  /*12e00*/  LDSM.16.M88.4 R168, [R204] ;  /* 0x00000000cca8783b */ /* 0x000eae0000000200 */
[C---:B------:R-:W-:Y:S08]  /*12e10*/  HMMA.16816.F32.BF16 R28, R152.reuse, R184, R28 ;  /* 0x000000b8981c723c */ /* 0x040ff0000004181c */
[----:B------:R-:W-:Y:S01]  /*12e20*/  HMMA.16816.F32.BF16 R32, R152, R186, R32 ;  /* 0x000000ba9820723c */ /* 0x000fe20000041820 */
[----:B------:R-:W2:Y:S07]  /*12e30*/  LDSM.16.M88.4 R152, [R203] ;  /* 0x00000000cb98783b */ /* 0x000eae0000000200 */
[C---:B------:R-:W-:Y:S01]  /*12e40*/  HMMA.16816.F32.BF16 R4, R156.reuse, R180, R4 ;  /* 0x000000b49c04723c */ /* 0x040fe20000041804 */
[----:B------:R-:W2:Y:S07]  /*12e50*/  LDSM.16.M88.4 R184, [R202] ;  /* 0x00000000cab8783b */ /* 0x000eae0000000200 */
[C---:B------:R-:W-:Y:S01]  /*12e60*/  HMMA.16816.F32.BF16 R8, R156.reuse, R182, R8 ;  /* 0x000000b69c08723c */ /* 0x040fe20000041808 */
[----:B------:R-:W-:Y:S07]  /*12e70*/  LDSM.16.M88.4 R180, [R195+0x4000] ;  /* 0x00400000c3b4783b */ /* 0x000fee0000000200 */
[C---:B---3--:R-:W-:Y:S08]  /*12e80*/  HMMA.16816.F32.BF16 R12, R156.reuse, R172, R12 ;  /* 0x000000ac9c0c723c */ /* 0x048ff0000004180c */
[C---:B------:R-:W-:Y:S01]  /*12e90*/  HMMA.16816.F32.BF16 R16, R156.reuse, R174, R16 ;  /* 0x000000ae9c10723c */ /* 0x040fe20000041810 */
[----:B------:R-:W3:Y:S07]  /*12ea0*/  LDSM.16.M88.4 R172, [R201] ;  /* 0x00000000c9ac783b */ /* 0x000eee0000000200 */
[C---:B-1----:R-:W-:Y:S08]  /*12eb0*/  HMMA.16816.F32.BF16 R20, R156.reuse, R176, R20 ;  /* 0x000000b09c14723c */ /* 0x042ff00000041814 */
[C---:B------:R-:W-:Y:S01]  /*12ec0*/  HMMA.16816.F32.BF16 R24, R156.reuse, R178, R24 ;  /* 0x000000b29c18723c */ /* 0x040fe20000041818 */
[----:B------:R-:W1:Y:S07]  /*12ed0*/  LDSM.16.M88.4 R176, [R199+0x8000] ;  /* 0x00800000c7b0783b */ /* 0x000e6e0000000200 */
[C---:B------:R-:W-:Y:S08]  /*12ee0*/  HMMA.16816.F32.BF16 R28, R156.reuse, R160, R28 ;  /* 0x000000a09c1c723c */ /* 0x040ff0000004181c */
[----:B------:R-:W-:Y:S01]  /*12ef0*/  HMMA.16816.F32.BF16 R32, R156, R162, R32 ;  /* 0x000000a29c20723c */ /* 0x000fe20000041820 */
[----:B------:R-:W-:Y:S07]  /*12f00*/  LDSM.16.M88.4 R156, [R195+0x5000] ;  /* 0x00500000c39c783b */ /* 0x000fee0000000200 */
[C---:B--2---:R-:W-:Y:S01]  /*12f10*/  HMMA.16816.F32.BF16 R4, R164.reuse, R168, R4 ;  /* 0x000000a8a404723c */ /* 0x044fe20000041804 */
[----:B------:R-:W-:Y:S07]  /*12f20*/  LDSM.16.M88.4 R160, [R195+0x5800] ;  /* 0x00580000c3a0783b */ /* 0x000fee0000000200 */
[C---:B------:R-:W-:Y:S01]  /*12f30*/  HMMA.16816.F32.BF16 R8, R164.reuse, R170, R8 ;  /* 0x000000aaa408723c */ /* 0x040fe20000041808 */
[----:B------:R-:W-:Y:S07]  /*12f40*/  LDSM.16.M88.4 R168, [R198+0x8000] ;  /* 0x00800000c6a8783b */ /* 0x000fee0000000200 */
[C---:B------:R-:W-:Y:S08]  /*12f50*/  HMMA.16816.F32.BF16 R12, R164.reuse, R152, R12 ;  /* 0x00000098a40c723c */ /* 0x040ff0000004180c */
[C---:B------:R-:W-:Y:S01]  /*12f60*/  HMMA.16816.F32.BF16 R16, R164.reuse, R154, R16 ;  /* 0x0000009aa410723c */ /* 0x040fe20000041810 */
[----:B------:R-:W2:Y:S07]  /*12f70*/  LDSM.16.M88.4 R152, [R195+0x4800] ;  /* 0x00480000c398783b */ /* 0x000eae0000000200 */
[C---:B------:R-:W-:Y:S08]  /*12f80*/  HMMA.16816.F32.BF16 R20, R164.reuse, R184, R20 ;  /* 0x000000b8a414723c */ /* 0x040ff00000041814 */
[C---:B------:R-:W-:Y:S01]  /*12f90*/  HMMA.16816.F32.BF16 R24, R164.reuse, R186, R24 ;  /* 0x000000baa418723c */ /* 0x040fe20000041818 */
[----:B------:R-:W4:Y:S07]  /*12fa0*/  LDSM.16.M88.4 R184, [R192+0x4000] ;  /* 0x00400000c0b8783b */ /* 0x000f2e0000000200 */
[C---:B---3--:R-:W-:Y:S08]  /*12fb0*/  HMMA.16816.F32.BF16 R28, R164.reuse, R172, R28 ;  /* 0x000000aca41c723c */ /* 0x048ff0000004181c */
[----:B------:R-:W-:Y:S08]  /*12fc0*/  HMMA.16816.F32.BF16 R32, R164, R174, R32 ;  /* 0x000000aea420723c */ /* 0x000ff00000041820 */
[C---:B-1----:R-:W-:Y:S08]  /*12fd0*/  HMMA.16816.F32.BF16 R4, R176.reuse, R180, R4 ;  /* 0x000000b4b004723c */ /* 0x042ff00000041804 */
[C---:B------:R-:W-:Y:S08]  /*12fe0*/  HMMA.16816.F32.BF16 R8, R176.reuse, R182, R8 ;  /* 0x000000b6b008723c */ /* 0x040ff00000041808 */
[C---:B--2---:R-:W-:Y:S08]  /*12ff0*/  HMMA.16816.F32.BF16 R12, R176.reuse, R152, R12 ;  /* 0x00000098b00c723c */ /* 0x044ff0000004180c */
[C---:B------:R-:W-:Y:S01]  /*13000*/  HMMA.16816.F32.BF16 R16, R176.reuse, R154, R16 ;  /* 0x0000009ab010723c */ /* 0x040fe20000041810 */
[----:B------:R-:W1:Y:S07]  /*13010*/  LDSM.16.M88.4 R152, [R192+0x4800] ;  /* 0x00480000c098783b */ /* 0x000e6e0000000200 */
[C---:B------:R-:W-:Y:S08]  /*13020*/  HMMA.16816.F32.BF16 R20, R176.reuse, R156, R20 ;  /* 0x0000009cb014723c */ /* 0x040ff00000041814 */
[C---:B------:R-:W-:Y:S08]  /*13030*/  HMMA.16816.F32.BF16 R24, R176.reuse, R158, R24 ;  /* 0x0000009eb018723c */ /* 0x040ff00000041818 */
[C---:B------:R-:W-:Y:S08]  /*13040*/  HMMA.16816.F32.BF16 R28, R176.reuse, R160, R28 ;  /* 0x000000a0b01c723c */ /* 0x040ff0000004181c */
[----:B------:R-:W-:Y:S08]  /*13050*/  HMMA.16816.F32.BF16 R32, R176, R162, R32 ;  /* 0x000000a2b020723c */ /* 0x000ff00000041820 */
[C---:B----4-:R-:W-:Y:S08]  /*13060*/  HMMA.16816.F32.BF16 R4, R168.reuse, R184, R4 ;  /* 0x000000b8a804723c */ /* 0x050ff00000041804 */
[C---:B------:R-:W-:Y:S08]  /*13070*/  HMMA.16816.F32.BF16 R8, R168.reuse, R186, R8 ;  /* 0x000000baa808723c */ /* 0x040ff00000041808 */
[C---:B-1----:R-:W-:Y:S08]  /*13080*/  HMMA.16816.F32.BF16 R12, R168.reuse, R152, R12 ;  /* 0x00000098a80c723c */ /* 0x042ff0000004180c */
[C---:B------:R-:W-:Y:S04]  /*13090*/  HMMA.16816.F32.BF16 R16, R168.reuse, R154, R16 ;  /* 0x0000009aa810723c */ /* 0x040fe80000041810 */
[----:B------:R-:W-:Y:S04]  /*130a0*/  FMUL.FTZ R0, R4, c[0x0][0x320] ;  /* 0x0000c80004007a20 */ /* 0x000fe80000410000 */
[----:B------:R1:W-:Y:S01]  /*130b0*/  MUFU.TANH R161, R0 ;  /* 0x0000000000a17308 */ /* 0x0003e20000002400 */
[----:B------:R-:W-:Y:S09]  /*130c0*/  FMUL.FTZ R2, R11, c[0x0][0x320] ;  /* 0x0000c8000b027a20 */ /* 0x000ff20000410000 */
[----:B------:R-:W-:Y:S01]  /*130d0*/  MUFU.TANH R152, R2 ;  /* 0x0000000200987308 */ /* 0x000fe20000002400 */
[----:B-1----:R-:W-:Y:S09]  /*130e0*/  FMUL.FTZ R0, R5, c[0x0][0x320] ;  /* 0x0000c80005007a20 */ /* 0x002ff20000410000 */
[----:B------:R1:W2:Y:S02]  /*130f0*/  MUFU.TANH R160, R0 ;  /* 0x0000000000a07308 */ /* 0x0002a40000002400 */
[----:B-1----:R-:W-:Y:S08]  /*13100*/  FMUL.FTZ R0, R6, c[0x0][0x320] ;  /* 0x0000c80006007a20 */ /* 0x002ff00000410000 */
[----:B------:R1:W-:Y:S02]  /*13110*/  MUFU.TANH R159, R0 ;  /* 0x00000000009f7308 */ /* 0x0003e40000002400 */
[----:B-1----:R-:W-:Y:S02]  /*13120*/  FMUL.FTZ R0, R7, c[0x0][0x320] ;  /* 0x0000c80007007a20 */ /* 0x002fe40000410000 */
[----:B------:R-:W1:Y:S06]  /*13130*/  LDSM.16.M88.4 R4, [R192+0x5000] ;  /* 0x00500000c004783b */ /* 0x000e6c0000000200 */
[----:B------:R3:W-:Y:S02]  /*13140*/  MUFU.TANH R158, R0 ;  /* 0x00000000009e7308 */ /* 0x0007e40000002400 */
[----:B---3--:R-:W-:Y:S08]  /*13150*/  FMUL.FTZ R0, R8, c[0x0][0x320] ;  /* 0x0000c80008007a20 */ /* 0x008ff00000410000 */
[----:B------:R3:W4:Y:S01]  /*13160*/  MUFU.TANH R157, R0 ;  /* 0x00000000009d7308 */ /* 0x0007220000002400 */
[C---:B-1----:R-:W-:Y:S07]  /*13170*/  HMMA.16816.F32.BF16 R20, R168.reuse, R4, R20 ;  /* 0x00000004a814723c */ /* 0x042fee0000041814 */
[----:B------:R-:W-:Y:S01]  /*13180*/  MOV R5, 0xffffffc0 ;  /* 0xffffffc000057802 */ /* 0x000fe20000000f00 */
[C---:B------:R-:W-:Y:S04]  /*13190*/  HMMA.16816.F32.BF16 R24, R168.reuse, R6, R24 ;  /* 0x00000006a818723c */ /* 0x040fe80000041818 */
[----:B---3--:R-:W-:Y:S04]  /*131a0*/  FMUL.FTZ R0, R9, c[0x0][0x320] ;  /* 0x0000c80009007a20 */ /* 0x008fe80000410000 */
[----:B------:R1:W3:Y:S08]  /*131b0*/  MUFU.TANH R156, R0 ;  /* 0x00000000009c7308 */ /* 0x0002f00000002400 */
[----:B------:R-:W-:Y:S04]  /*131c0*/  FMUL.FTZ R4, R21, c[0x0][0x320] ;  /* 0x0000c80015047a20 */ /* 0x000fe80000410000 */
[----:B------:R-:W-:Y:S01]  /*131d0*/  MUFU.TANH R6, R4 ;  /* 0x0000000400067308 */ /* 0x000fe20000002400 */
[----:B-1----:R-:W-:Y:S02]  /*131e0*/  FMUL.FTZ R0, R10, c[0x0][0x320] ;  /* 0x0000c8000a007a20 */ /* 0x002fe40000410000 */
[----:B------:R-:W1:Y:S01]  /*131f0*/  LDSM.16.M88.4 R8, [R192+0x5800] ;  /* 0x00580000c008783b */ /* 0x000e620000000200 */
[----:B------:R-:W-:Y:S06]  /*13200*/  DEPBAR.LE SB0, 0x0 ;  /* 0x000080000000791a */ /* 0x000fec0000000000 */
[----:B------:R2:W-:Y:S01]  /*13210*/  MUFU.TANH R153, R0 ;  /* 0x0000000000997308 */ /* 0x0005e20000002400 */
[----:B------:R-:W-:Y:S01]  /*13220*/  BAR.SYNC.DEFER_BLOCKING 0x0 ;  /* 0x0000000000007b1d */ /* 0x000fe20000010000 */
[----:B--2---:R-:W-:Y:S08]  /*13230*/  FMUL.FTZ R0, R12, c[0x0][0x320] ;  /* 0x0000c8000c007a20 */ /* 0x004ff00000410000 */
[----:B------:R2:W2:Y:S01]  /*13240*/  MUFU.TANH R141, R0 ;  /* 0x00000000008d7308 */ /* 0x0004a20000002400 */
[C---:B-1----:R-:W-:Y:S08]  /*13250*/  HMMA.16816.F32.BF16 R28, R168.reuse, R8, R28 ;  /* 0x00000008a81c723c */ /* 0x042ff0000004181c */
[----:B------:R-:W-:Y:S04]  /*13260*/  HMMA.16816.F32.BF16 R32, R168, R10, R32 ;  /* 0x0000000aa820723c */ /* 0x000fe80000041820 */
[----:B--2---:R-:W-:Y:S04]  /*13270*/  FMUL.FTZ R0, R13, c[0x0][0x320] ;  /* 0x0000c8000d007a20 */ /* 0x004fe80000410000 */
[----:B------:R1:W-:Y:S04]  /*13280*/  MUFU.TANH R140, R0 ;  /* 0x00000000008c7308 */ /* 0x0003e80000002400 */
[----:B-1----:R-:W-:Y:S06]  /*13290*/  FMUL.FTZ R0, R14, c[0x0][0x320] ;  /* 0x0000c8000e007a20 */ /* 0x002fec0000410000 */
[----:B------:R1:W-:Y:S02]  /*132a0*/  MUFU.TANH R105, R0 ;  /* 0x0000000000697308 */ /* 0x0003e40000002400 */
[----:B-1----:R-:W-:Y:S08]  /*132b0*/  FMUL.FTZ R0, R15, c[0x0][0x320] ;  /* 0x0000c8000f007a20 */ /* 0x002ff00000410000 */
[----:B-----5:R1:W-:Y:S02]  /*132c0*/  MUFU.TANH R101, R0 ;  /* 0x0000000000657308 */ /* 0x0203e40000002400 */
[----:B-1----:R-:W-:Y:S08]  /*132d0*/  FMUL.FTZ R0, R16, c[0x0][0x320] ;  /* 0x0000c80010007a20 */ /* 0x002ff00000410000 */
[----:B------:R1:W2:Y:S02]  /*132e0*/  MUFU.TANH R13, R0 ;  /* 0x00000000000d7308 */ /* 0x0002a40000002400 */
[----:B-1----:R-:W-:Y:S08]  /*132f0*/  FMUL.FTZ R0, R17, c[0x0][0x320] ;  /* 0x0000c80011007a20 */ /* 0x002ff00000410000 */
[----:B------:R1:W-:Y:S02]  /*13300*/  MUFU.TANH R100, R0 ;  /* 0x0000000000647308 */ /* 0x0003e40000002400 */
[----:B-1----:R-:W-:Y:S08]  /*13310*/  FMUL.FTZ R0, R18, c[0x0][0x320] ;  /* 0x0000c80012007a20 */ /* 0x002ff00000410000 */
[----:B------:R1:W5:Y:S02]  /*13320*/  MUFU.TANH R17, R0 ;  /* 0x0000000000117308 */ /* 0x0003640000002400 */
[----:B-1----:R-:W-:Y:S08]  /*13330*/  FMUL.FTZ R0, R19, c[0x0][0x320] ;  /* 0x0000c80013007a20 */ /* 0x002ff00000410000 */
[----:B------:R1:W1:Y:S02]  /*13340*/  MUFU.TANH R16, R0 ;  /* 0x0000000000107308 */ /* 0x0002640000002400 */
[----:B-1----:R-:W-:Y:S08]  /*13350*/  FMUL.FTZ R0, R20, c[0x0][0x320] ;  /* 0x0000c80014007a20 */ /* 0x002ff00000410000 */
[----:B------:R1:W-:Y:S02]  /*13360*/  MUFU.TANH R18, R0 ;  /* 0x0000000000127308 */ /* 0x0003e40000002400 */
[----:B-1----:R-:W-:Y:S02]  /*13370*/  IADD3 R0, R213, R249, RZ ;  /* 0x000000f9d5007210 */ /* 0x002fe40007ffe0ff */
[----:B------:R-:W-:Y:S03]  /*13380*/  IADD3 R213, R188, -0x1, RZ ;  /* 0xffffffffbcd57810 */ /* 0x000fe60007ffe0ff */
[----:B------:R-:W-:Y:S05]  /*13390*/  @P3 IMAD.HI.U32 R2, R0, c[0x0][0x2c8], RZ ;  /* 0x0000b20000023a27 */ /* 0x000fea00078e00ff */
[----:B------:R-:W-:Y:S01]  /*133a0*/  @P3 SHF.R.U32.HI R0, RZ, c[0x0][0x2cc], R2 ;  /* 0x0000b300ff003a19 */ /* 0x000fe20000011602 */
[----:B------:R-:W-:Y:S04]  /*133b0*/  FMUL.FTZ R2, R22, c[0x0][0x320] ;  /* 0x0000c80016027a20 */ /* 0x000fe80000410000 */
[----:B------:R1:W-:Y:S01]  /*133c0*/  MUFU.TANH R154, R2 ;  /* 0x00000002009a7308 */ /* 0x0003e20000002400 */
[----:B------:R-:W-:Y:S08]  /*133d0*/  SHFL.IDX PT, R4, R0, 0x1, 0x1c1f ;  /* 0x003c1f0000047f89 */ /* 0x000ff000000e0000 */
[----:B-1----:R1:W2:Y:S02]  /*133e0*/  SHFL.IDX PT, R2, R0, RZ, 0x1c1f ;  /* 0x001c1fff00027589 */ /* 0x0022a400000e0000 */
[----:B-1----:R-:W-:Y:S04]  /*133f0*/  FMUL.FTZ R0, R23, c[0x0][0x320] ;  /* 0x0000c80017007a20 */ /* 0x002fe80000410000 */
[----:B------:R1:W-:Y:S02]  /*13400*/  MUFU.TANH R19, R0 ;  /* 0x0000000000137308 */ /* 0x0003e40000002400 */
[----:B-1----:R-:W-:Y:S02]  /*13410*/  IMAD R0, R188, R5, 0x1 ;  /* 0x00000001bc007424 */ /* 0x002fe400078e0205 */
[----:B------:R-:W-:Y:S03]  /*13420*/  FMUL.FTZ R5, R24, c[0x0][0x320] ;  /* 0x0000c80018057a20 */ /* 0x000fe60000410000 */
[----:B------:R-:W-:Y:S03]  /*13430*/  IADD3 R0, R190, R0, -R241 ;  /* 0x00000000be007210 */ /* 0x000fe60007ffe8f1 */
[----:B------:R1:W1:Y:S02]  /*13440*/  MUFU.TANH R12, R5 ;  /* 0x00000005000c7308 */ /* 0x0002640000002400 */
[----:B------:R-:W-:Y:S05]  /*13450*/  IMAD.IADD R0, R0, 0x1, -R189 ;  /* 0x0000000100007824 */ /* 0x000fea00078e0abd */
[C---:B--2---:R-:W-:Y:S02]  /*13460*/  IADD3 R2, R0.reuse, R2, RZ ;  /* 0x0000000200027210 */ /* 0x044fe40007ffe0ff */
[----:B------:R-:W-:Y:S01]  /*13470*/  IADD3 R0, R0, R4, RZ ;  /* 0x0000000400007210 */ /* 0x000fe20007ffe0ff */
[----:B------:R-:W-:Y:S01]  /*13480*/  FMUL.FTZ R4, R26, c[0x0][0x320] ;  /* 0x0000c8001a047a20 */ /* 0x000fe20000410000 */
[C---:B------:R-:W-:Y:S02]  /*13490*/  ISETP.GT.AND P2, PT, R2.reuse, 0x1, PT ;  /* 0x000000010200780c */ /* 0x040fe40003f44270 */
[----:B------:R-:W-:Y:S01]  /*134a0*/  ISETP.GT.AND P3, PT, R2, 0x8, PT ;  /* 0x000000080200780c */ /* 0x000fe20003f64270 */
[----:B------:R2:W-:Y:S01]  /*134b0*/  MUFU.TANH R15, R4 ;  /* 0x00000004000f7308 */ /* 0x0005e20000002400 */
[----:B------:R-:W-:Y:S02]  /*134c0*/  FSEL R21, R160, -INF , P2 ;  /* 0xff800000a0157808 */ /* 0x000fe40001000000 */
[----:B----4-:R-:W-:Y:S02]  /*134d0*/  FSEL R22, R157, -INF , P3 ;  /* 0xff8000009d167808 */ /* 0x010fe40001800000 */
[C---:B------:R-:W-:Y:S02]  /*134e0*/  ISETP.GT.AND P0, PT, R2.reuse, RZ, PT ;  /* 0x000000ff0200720c */ /* 0x040fe40003f04270 */
[C---:B------:R-:W-:Y:S01]  /*134f0*/  ISETP.GT.AND P2, PT, R2.reuse, 0x9, PT ;  /* 0x000000090200780c */ /* 0x040fe20003f44270 */
[----:B-1----:R-:W-:Y:S01]  /*13500*/  FMUL.FTZ R5, R25, c[0x0][0x320] ;  /* 0x0000c80019057a20 */ /* 0x002fe20000410000 */
[----:B------:R-:W-:Y:S02]  /*13510*/  ISETP.GT.AND P3, PT, R2, 0x10, PT ;  /* 0x000000100200780c */ /* 0x000fe40003f64270 */
[----:B------:R-:W-:Y:S01]  /*13520*/  ISETP.GT.AND P1, PT, R0, RZ, PT ;  /* 0x000000ff0000720c */ /* 0x000fe20003f24270 */
[----:B------:R1:W-:Y:S01]  /*13530*/  MUFU.TANH R8, R5 ;  /* 0x0000000500087308 */ /* 0x0003e20000002400 */
[----:B------:R-:W-:Y:S02]  /*13540*/  FSEL R20, R161, -INF , P0 ;  /* 0xff800000a1147808 */ /* 0x000fe40000000000 */
[----:B---3--:R-:W-:Y:S02]  /*13550*/  FSEL R23, R156, -INF , P2 ;  /* 0xff8000009c177808 */ /* 0x008fe40001000000 */
[----:B------:R-:W-:Y:S02]  /*13560*/  FSEL R156, R141, -INF , P3 ;  /* 0xff8000008d9c7808 */ /* 0x000fe40001800000 */
[----:B------:R-:W-:Y:S02]  /*13570*/  ISETP.GT.AND P3, PT, R2, 0x18, PT ;  /* 0x000000180200780c */ /* 0x000fe40003f64270 */
[----:B------:R-:W-:Y:S02]  /*13580*/  ISETP.GT.AND P0, PT, R0, 0x1, PT ;  /* 0x000000010000780c */ /* 0x000fe40003f04270 */
[----:B------:R-:W-:Y:S01]  /*13590*/  FSEL R26, R159, -INF , P1 ;  /* 0xff8000009f1a7808 */ /* 0x000fe20000800000 */
[----:B--2---:R-:W-:Y:S01]  /*135a0*/  FMUL.FTZ R4, R28, c[0x0][0x320] ;  /* 0x0000c8001c047a20 */ /* 0x004fe20000410000 */
[----:B------:R-:W-:Y:S02]  /*135b0*/  ISETP.GT.AND P1, PT, R0, 0x8, PT ;  /* 0x000000080000780c */ /* 0x000fe40003f24270 */
[----:B------:R-:W-:Y:S01]  /*135c0*/  FSEL R25, R158, -INF , P0 ;  /* 0xff8000009e197808 */ /* 0x000fe20000000000 */
[----:B------:R2:W3:Y:S01]  /*135d0*/  MUFU.TANH R7, R4 ;  /* 0x0000000400077308 */ /* 0x0004e20000002400 */
[----:B------:R-:W-:Y:S02]  /*135e0*/  FSEL R158, R13, -INF , P3 ;  /* 0xff8000000d9e7808 */ /* 0x000fe40001800000 */
[----:B------:R-:W-:Y:S02]  /*135f0*/  FSEL R24, R153, -INF , P1 ;  /* 0xff80000099187808 */ /* 0x000fe40000800000 */
[C---:B------:R-:W-:Y:S02]  /*13600*/  ISETP.GT.AND P1, PT, R0.reuse, 0x10, PT ;  /* 0x000000100000780c */ /* 0x040fe40003f24270 */
[C---:B------:R-:W-:Y:S01]  /*13610*/  ISETP.GT.AND P0, PT, R0.reuse, 0x9, PT ;  /* 0x000000090000780c */ /* 0x040fe20003f04270 */
[----:B-1----:R-:W-:Y:S01]  /*13620*/  FMUL.FTZ R5, R27, c[0x0][0x320] ;  /* 0x0000c8001b057a20 */ /* 0x002fe20000410000 */
[----:B------:R-:W-:Y:S02]  /*13630*/  FSEL R160, R105, -INF , P1 ;  /* 0xff80000069a07808 */ /* 0x000fe40000800000 */
[----:B------:R-:W-:Y:S01]  /*13640*/  ISETP.GT.AND P1, PT, R0, 0x18, PT ;  /* 0x000000180000780c */ /* 0x000fe20003f24270 */
[----:B------:R1:W-:Y:S01]  /*13650*/  MUFU.TANH R14, R5 ;  /* 0x00000005000e7308 */ /* 0x0003e20000002400 */
[----:B------:R-:W-:Y:S02]  /*13660*/  FSEL R27, R152, -INF , P0 ;  /* 0xff800000981b7808 */ /* 0x000fe40000000000 */
[----:B-----5:R-:W-:Y:S02]  /*13670*/  FSEL R162, R17, -INF , P1 ;  /* 0xff80000011a27808 */ /* 0x020fe40000800000 */
[----:B------:R-:W-:Y:S02]  /*13680*/  ISETP.GT.AND P1, PT, R2, 0x21, PT ;  /* 0x000000210200780c */ /* 0x000fe40003f24270 */
[----:B------:R-:W-:Y:S02]  /*13690*/  ISETP.GT.AND P0, PT, R0, 0x11, PT ;  /* 0x000000110000780c */ /* 0x000fe40003f04270 */
[----:B------:R-:W-:Y:S01]  /*136a0*/  FSEL R168, R6, -INF , P1 ;  /* 0xff80000006a87808 */ /* 0x000fe20000800000 */
[----:B------:R-:W-:Y:S01]  /*136b0*/  FMUL.FTZ R6, R33, c[0x0][0x320] ;  /* 0x0000c80021067a20 */ /* 0x000fe20000410000 */
[----:B------:R-:W-:Y:S02]  /*136c0*/  ISETP.GT.AND P2, PT, R2, 0x11, PT ;  /* 0x000000110200780c */ /* 0x000fe40003f44270 */
[----:B--2---:R-:W-:Y:S01]  /*136d0*/  FMNMX.FTZ R4, R20, R3, !PT ;  /* 0x0000000314047209 */ /* 0x004fe20007810000 */
[----:B------:R2:W-:Y:S01]  /*136e0*/  MUFU.TANH R11, R6 ;  /* 0x00000006000b7308 */ /* 0x0005e20000002400 */
[----:B------:R-:W-:Y:S02]  /*136f0*/  FSEL R161, R101, -INF , P0 ;  /* 0xff80000065a17808 */ /* 0x000fe40000000000 */
[----:B------:R-:W-:Y:S02]  /*13700*/  FMNMX.FTZ R4, R21, R4, !PT ;  /* 0x0000000415047209 */ /* 0x000fe40007810000 */
[----:B------:R-:W-:Y:S02]  /*13710*/  ISETP.GT.AND P0, PT, R0, 0x19, PT ;  /* 0x000000190000780c */ /* 0x000fe40003f04270 */
[----:B------:R-:W-:Y:S02]  /*13720*/  FMNMX.FTZ R4, R22, R4, !PT ;  /* 0x0000000416047209 */ /* 0x000fe40007810000 */
[----:B------:R-:W-:Y:S01]  /*13730*/  FSEL R157, R140, -INF , P2 ;  /* 0xff8000008c9d7808 */ /* 0x000fe20001000000 */
[----:B-1----:R-:W-:Y:S01]  /*13740*/  FMUL.FTZ R5, R29, c[0x0][0x320] ;  /* 0x0000c8001d057a20 */ /* 0x002fe20000410000 */
[----:B------:R-:W-:Y:S02]  /*13750*/  FMNMX.FTZ R4, R23, R4, !PT ;  /* 0x0000000417047209 */ /* 0x000fe40007810000 */
[----:B------:R-:W-:Y:S01]  /*13760*/  FSEL R163, R16, -INF , P0 ;  /* 0xff80000010a37808 */ /* 0x000fe20000000000 */
[----:B------:R1:W4:Y:S01]  /*13770*/  MUFU.TANH R13, R5 ;  /* 0x00000005000d7308 */ /* 0x0003220000002400 */
[----:B------:R-:W-:Y:S02]  /*13780*/  FMNMX.FTZ R4, R156, R4, !PT ;  /* 0x000000049c047209 */ /* 0x000fe40007810000 */
[C---:B------:R-:W-:Y:S02]  /*13790*/  ISETP.GT.AND P0, PT, R2.reuse, 0x28, PT ;  /* 0x000000280200780c */ /* 0x040fe40003f04270 */
[----:B------:R-:W-:Y:S02]  /*137a0*/  FMNMX.FTZ R4, R157, R4, !PT ;  /* 0x000000049d047209 */ /* 0x000fe40007810000 */
[----:B------:R-:W-:Y:S02]  /*137b0*/  ISETP.GT.AND P2, PT, R2, 0x19, PT ;  /* 0x000000190200780c */ /* 0x000fe40003f44270 */
[----:B------:R-:W-:Y:S01]  /*137c0*/  FSEL R169, R12, -INF , P0 ;  /* 0xff8000000ca97808 */ /* 0x000fe20000000000 */
[----:B--2---:R-:W-:Y:S01]  /*137d0*/  FMUL.FTZ R6, R30, c[0x0][0x320] ;  /* 0x0000c8001e067a20 */ /* 0x004fe20000410000 */
[----:B------:R-:W-:Y:S02]  /*137e0*/  FSEL R159, R100, -INF , P2 ;  /* 0xff800000649f7808 */ /* 0x000fe40001000000 */
[----:B------:R-:W-:Y:S01]  /*137f0*/  FMNMX.FTZ R4, R158, R4, !PT ;  /* 0x000000049e047209 */ /* 0x000fe20007810000 */
[----:B------:R2:W-:Y:S01]  /*13800*/  MUFU.TANH R12, R6 ;  /* 0x00000006000c7308 */ /* 0x0005e20000002400 */
[----:B------:R-:W-:Y:S02]  /*13810*/  ISETP.GT.AND P2, PT, R2, 0x20, PT ;  /* 0x000000200200780c */ /* 0x000fe40003f44270 */
[----:B------:R-:W-:Y:S02]  /*13820*/  FMNMX.FTZ R4, R159, R4, !PT ;  /* 0x000000049f047209 */ /* 0x000fe40007810000 */
[----:B------:R-:W-:Y:S02]  /*13830*/  FSEL R164, R18, -INF , P2 ;  /* 0xff80000012a47808 */ /* 0x000fe40001000000 */
[----:B------:R-:W-:Y:S02]  /*13840*/  ISETP.GT.AND P1, PT, R2, 0x30, PT ;  /* 0x000000300200780c */ /* 0x000fe40003f24270 */
[----:B------:R-:W-:Y:S01]  /*13850*/  FMNMX.FTZ R4, R164, R4, !PT ;  /* 0x00000004a4047209 */ /* 0x000fe20007810000 */
[----:B-1----:R-:W-:Y:S01]  /*13860*/  FMUL.FTZ R5, R32, c[0x0][0x320] ;  /* 0x0000c80020057a20 */ /* 0x002fe20000410000 */
[C---:B------:R-:W-:Y:S02]  /*13870*/  ISETP.GT.AND P3, PT, R2.reuse, 0x38, PT ;  /* 0x000000380200780c */ /* 0x040fe40003f64270 */
[----:B------:R-:W-:Y:S01]  /*13880*/  ISETP.GT.AND P2, PT, R2, 0x29, PT ;  /* 0x000000290200780c */ /* 0x000fe20003f44270 */
[----:B------:R1:W5:Y:S01]  /*13890*/  MUFU.TANH R9, R5 ;  /* 0x0000000500097308 */ /* 0x0003620000002400 */
[----:B------:R-:W-:Y:S02]  /*138a0*/  FMNMX.FTZ R4, R168, R4, !PT ;  /* 0x00000004a8047209 */ /* 0x000fe40007810000 */
[----:B---3--:R-:W-:Y:S01]  /*138b0*/  FSEL R190, R7, -INF , P1 ;  /* 0xff80000007be7808 */ /* 0x008fe20000800000 */
[----:B------:R-:W-:Y:S01]  /*138c0*/  FMUL.FTZ R7, R34, c[0x0][0x320] ;  /* 0x0000c80022077a20 */ /* 0x000fe20000410000 */
[----:B------:R-:W-:Y:S01]  /*138d0*/  FSEL R170, R8, -INF , P2 ;  /* 0xff80000008aa7808 */ /* 0x000fe20001000000 */
[----:B------:R-:W-:Y:S01]  /*138e0*/  FMUL.FTZ R8, R35, c[0x0][0x320] ;  /* 0x0000c80023087a20 */ /* 0x000fe20000410000 */
[C---:B------:R-:W-:Y:S02]  /*138f0*/  ISETP.GT.AND P0, PT, R2.reuse, 0x31, PT ;  /* 0x000000310200780c */ /* 0x040fe40003f04270 */
[----:B------:R-:W-:Y:S01]  /*13900*/  ISETP.GT.AND P1, PT, R2, 0x39, PT ;  /* 0x000000390200780c */ /* 0x000fe20003f24270 */
[----:B--2---:R-:W-:Y:S01]  /*13910*/  FMUL.FTZ R6, R31, c[0x0][0x320] ;  /* 0x0000c8001f067a20 */ /* 0x004fe20000410000 */
[----:B------:R-:W-:Y:S01]  /*13920*/  FMNMX.FTZ R2, R169, R4, !PT ;  /* 0x00000004a9027209 */ /* 0x000fe20007810000 */
[----:B------:R-:W-:Y:S01]  /*13930*/  MUFU.TANH R8, R8 ;  /* 0x0000000800087308 */ /* 0x000fe20000002400 */
[----:B----4-:R-:W-:Y:S02]  /*13940*/  FSEL R187, R13, -INF , P0 ;  /* 0xff8000000dbb7808 */ /* 0x010fe40000000000 */
[----:B------:R-:W-:Y:S02]  /*13950*/  FMNMX.FTZ R2, R170, R2, !PT ;  /* 0x00000002aa027209 */ /* 0x000fe40007810000 */
[----:B------:R-:W-:Y:S02]  /*13960*/  ISETP.GT.AND P0, PT, R0, 0x20, PT ;  /* 0x000000200000780c */ /* 0x000fe40003f04270 */
[----:B------:R-:W-:Y:S02]  /*13970*/  FMNMX.FTZ R2, R190, R2, !PT ;  /* 0x00000002be027209 */ /* 0x000fe40007810000 */
[----:B------:R-:W-:Y:S01]  /*13980*/  FSEL R214, R11, -INF , P1 ;  /* 0xff8000000bd67808 */ /* 0x000fe20000800000 */
[----:B------:R-:W2:Y:S01]  /*13990*/  MUFU.TANH R10, R6 ;  /* 0x00000006000a7308 */ /* 0x000ea20000002400 */
[----:B------:R-:W-:Y:S02]  /*139a0*/  FMNMX.FTZ R2, R187, R2, !PT ;  /* 0x00000002bb027209 */ /* 0x000fe40007810000 */
[----:B-1----:R-:W-:Y:S02]  /*139b0*/  FMNMX.FTZ R5, R26, R104, !PT ;  /* 0x000000681a057209 */ /* 0x002fe40007810000 */
[----:B-----5:R-:W-:Y:S02]  /*139c0*/  FSEL R191, R9, -INF , P3 ;  /* 0xff80000009bf7808 */ /* 0x020fe40001800000 */
[----:B------:R-:W-:Y:S02]  /*139d0*/  FMNMX.FTZ R5, R25, R5, !PT ;  /* 0x0000000519057209 */ /* 0x000fe40007810000 */
[----:B------:R-:W-:Y:S01]  /*139e0*/  FMNMX.FTZ R2, R191, R2, !PT ;  /* 0x00000002bf027209 */ /* 0x000fe20007810000 */
[----:B------:R1:W3:Y:S01]  /*139f0*/  MUFU.TANH R9, R7 ;  /* 0x0000000700097308 */ /* 0x0002e20000002400 */
[----:B------:R-:W-:Y:S02]  /*13a00*/  FMNMX.FTZ R5, R24, R5, !PT ;  /* 0x0000000518057209 */ /* 0x000fe40007810000 */
[----:B------:R-:W-:Y:S02]  /*13a10*/  ISETP.GT.AND P1, PT, R0, 0x21, PT ;  /* 0x000000210000780c */ /* 0x000fe40003f24270 */
[----:B------:R-:W-:Y:S02]  /*13a20*/  FMNMX.FTZ R5, R27, R5, !PT ;  /* 0x000000051b057209 */ /* 0x000fe40007810000 */
[----:B------:R-:W-:Y:S02]  /*13a30*/  FSEL R165, R154, -INF , P0 ;  /* 0xff8000009aa57808 */ /* 0x000fe40000000000 */
[----:B------:R-:W-:Y:S02]  /*13a40*/  FMNMX.FTZ R4, R160, R5, !PT ;  /* 0x00000005a0047209 */ /* 0x000fe40007810000 */
[----:B------:R-:W-:Y:S02]  /*13a50*/  FMNMX.FTZ R2, R214, R2, !PT ;  /* 0x00000002d6027209 */ /* 0x000fe40007810000 */
[----:B------:R-:W-:Y:S02]  /*13a60*/  FMNMX.FTZ R4, R161, R4, !PT ;  /* 0x00000004a1047209 */ /* 0x000fe40007810000 */
[----:B------:R-:W-:Y:S02]  /*13a70*/  ISETP.GT.AND P2, PT, R188, R238, PT ;  /* 0x000000eebc00720c */ /* 0x000fe40003f44270 */
[----:B------:R-:W-:Y:S02]  /*13a80*/  FMNMX.FTZ R4, R162, R4, !PT ;  /* 0x00000004a2047209 */ /* 0x000fe40007810000 */
[----:B------:R-:W-:Y:S02]  /*13a90*/  FSEL R166, R19, -INF , P1 ;  /* 0xff80000013a67808 */ /* 0x000fe40000800000 */
[----:B------:R-:W-:Y:S02]  /*13aa0*/  FMNMX.FTZ R4, R163, R4, !PT ;  /* 0x00000004a3047209 */ /* 0x000fe40007810000 */
[C---:B------:R-:W-:Y:S01]  /*13ab0*/  ISETP.GT.AND P0, PT, R0.reuse, 0x28, PT ;  /* 0x000000280000780c */ /* 0x040fe20003f04270 */
[----:B-1----:R-:W1:Y:S01]  /*13ac0*/  SHFL.BFLY PT, R7, R2, 0x2, 0x1f ;  /* 0x0c401f0002077f89 */ /* 0x002e6200000e0000 */
[----:B------:R-:W-:Y:S02]  /*13ad0*/  FMNMX.FTZ R4, R165, R4, !PT ;  /* 0x00000004a5047209 */ /* 0x000fe40007810000 */
[----:B------:R-:W-:Y:S02]  /*13ae0*/  FSEL R167, R15, -INF , P0 ;  /* 0xff8000000fa77808 */ /* 0x000fe40000000000 */
[----:B------:R-:W-:Y:S02]  /*13af0*/  ISETP.GT.AND P1, PT, R0, 0x29, PT ;  /* 0x000000290000780c */ /* 0x000fe40003f24270 */
[----:B------:R-:W-:Y:S02]  /*13b00*/  FMNMX.FTZ R4, R166, R4, !PT ;  /* 0x00000004a6047209 */ /* 0x000fe40007810000 */
[----:B------:R-:W-:Y:S02]  /*13b10*/  FSEL R178, R14, -INF , P1 ;  /* 0xff8000000eb27808 */ /* 0x000fe40000800000 */
[----:B------:R-:W-:Y:S02]  /*13b20*/  ISETP.GT.AND P0, PT, R0, 0x30, PT ;  /* 0x000000300000780c */ /* 0x000fe40003f04270 */
[----:B------:R-:W-:Y:S02]  /*13b30*/  FMNMX.FTZ R4, R167, R4, !PT ;  /* 0x00000004a7047209 */ /* 0x000fe40007810000 */
[----:B------:R-:W-:Y:S02]  /*13b40*/  FSEL R189, R12, -INF , P0 ;  /* 0xff8000000cbd7808 */ /* 0x000fe40000000000 */
[----:B------:R-:W-:Y:S02]  /*13b50*/  ISETP.GT.AND P3, PT, R0, 0x31, PT ;  /* 0x000000310000780c */ /* 0x000fe40003f64270 */
[----:B------:R-:W-:Y:S02]  /*13b60*/  FMNMX.FTZ R4, R178, R4, !PT ;  /* 0x00000004b2047209 */ /* 0x000fe40007810000 */
[----:B------:R-:W-:Y:S02]  /*13b70*/  @P2 SHF.R.S32.HI R6, RZ, 0x1f, R213 ;  /* 0x0000001fff062819 */ /* 0x000fe400000114d5 */
[----:B--2---:R-:W-:Y:S02]  /*13b80*/  FSEL R215, R10, -INF , P3 ;  /* 0xff8000000ad77808 */ /* 0x004fe40001800000 */
[----:B------:R-:W-:Y:S01]  /*13b90*/  ISETP.GT.AND P1, PT, R0, 0x38, PT ;  /* 0x000000380000780c */ /* 0x000fe20003f24270 */
[----:B------:R-:W-:Y:S01]  /*13ba0*/  @P2 IMAD R6, R6, c[0x0][0x1e0], RZ ;  /* 0x0000780006062a24 */ /* 0x000fe200078e02ff */
[----:B------:R-:W-:Y:S02]  /*13bb0*/  ISETP.GT.AND P0, PT, R0, 0x39, PT ;  /* 0x000000390000780c */ /* 0x000fe40003f04270 */
[----:B------:R-:W-:Y:S01]  /*13bc0*/  FMNMX.FTZ R0, R189, R4, !PT ;  /* 0x00000004bd007209 */ /* 0x000fe20007810000 */
[----:B------:R-:W-:Y:S01]  /*13bd0*/  @P2 IMAD.WIDE.U32 R4, R213, c[0x0][0x1e0], RZ ;  /* 0x00007800d5042a25 */ /* 0x000fe200078e00ff */
[----:B---3--:R-:W-:Y:S02]  /*13be0*/  FSEL R216, R9, -INF , P1 ;  /* 0xff80000009d87808 */ /* 0x008fe40000800000 */
[----:B------:R-:W-:Y:S01]  /*13bf0*/  FMNMX.FTZ R0, R215, R0, !PT ;  /* 0x00000000d7007209 */ /* 0x000fe20007810000 */
[----:B------:R-:W-:Y:S01]  /*13c00*/  @P2 IMAD R6, R213, c[0x0][0x1e4], R6 ;  /* 0x00007900d5062a24 */ /* 0x000fe200078e0206 */
[----:B------:R-:W-:Y:S02]  /*13c10*/  FSEL R105, R8, -INF , P0 ;  /* 0xff80000008697808 */ /* 0x000fe40000000000 */
[----:B------:R-:W-:Y:S02]  /*13c20*/  FMNMX.FTZ R0, R216, R0, !PT ;  /* 0x00000000d8007209 */ /* 0x000fe40007810000 */
[----:B-1----:R-:W-:Y:S02]  /*13c30*/  FMNMX.FTZ R9, R2, R7, !PT ;  /* 0x0000000702097209 */ /* 0x002fe40007810000 */
[----:B------:R-:W-:Y:S02]  /*13c40*/  @P2 IADD3 R2, R5, R6, RZ ;  /* 0x0000000605022210 */ /* 0x000fe40007ffe0ff */
[----:B------:R-:W-:Y:S01]  /*13c50*/  FMNMX.FTZ R0, R105, R0, !PT ;  /* 0x0000000069007209 */ /* 0x000fe20007810000 */
[----:B------:R-:W1:Y:S01]  /*13c60*/  SHFL.BFLY PT, R17, R9, 0x1, 0x1f ;  /* 0x0c201f0009117f89 */ /* 0x000e6200000e0000 */
[C---:B------:R-:W-:Y:S02]  /*13c70*/  @P2 SHF.L.U32 R5, R4.reuse, 0x6, RZ ;  /* 0x0000000604052819 */ /* 0x040fe400000006ff */
[----:B------:R-:W-:Y:S02]  /*13c80*/  @P2 SHF.L.U64.HI R4, R4, 0x6, R2 ;  /* 0x0000000604042819 */ /* 0x000fe40000010202 */
[----:B------:R-:W-:Y:S02]  /*13c90*/  @P2 MOV R6, c[0x0][0x1e0] ;  /* 0x0000780000062a02 */ /* 0x000fe40000000f00 */
[C---:B------:R-:W-:Y:S01]  /*13ca0*/  @P2 IADD3 R8, P1, R5.reuse, R226, RZ ;  /* 0x000000e205082210 */ /* 0x040fe20007f3e0ff */
[----:B------:R-:W2:Y:S01]  /*13cb0*/  SHFL.BFLY PT, R2, R0, 0x2, 0x1f ;  /* 0x0c401f0000027f89 */ /* 0x000ea200000e0000 */
[----:B------:R-:W-:Y:S02]  /*13cc0*/  @P2 MOV R10, c[0x0][0x1e4] ;  /* 0x00007900000a2a02 */ /* 0x000fe40000000f00 */
[----:B------:R-:W-:Y:S02]  /*13cd0*/  @P2 LEA R7, P0, R6, R5, 0x5 ;  /* 0x0000000506072211 */ /* 0x000fe400078028ff */
[----:B------:R-:W-:Y:S02]  /*13ce0*/  @P2 IADD3.X R11, R4, R232, RZ, P1, !PT ;  /* 0x000000e8040b2210 */ /* 0x000fe40000ffe4ff */
[----:B------:R-:W-:Y:S02]  /*13cf0*/  @P2 LEA R18, P1, R8, c[0x0][0x1c8], 0x1 ;  /* 0x0000720008122a11 */ /* 0x000fe400078208ff */
[----:B------:R-:W-:Y:S02]  /*13d00*/  @P2 LEA.HI.X R6, R6, R4, R10, 0x5, P0 ;  /* 0x0000000406062211 */ /* 0x000fe400000f2c0a */
[----:B------:R-:W-:Y:S02]  /*13d10*/  @P2 IADD3 R10, P0, R226, 0x40, RZ ;  /* 0x00000040e20a2810 */ /* 0x000fe40007f1e0ff */
[----:B------:R-:W-:Y:S02]  /*13d20*/  @P2 LEA.HI.X R19, R8, c[0x0][0x1cc], R11, 0x1, P1 ;  /* 0x0000730008132a11 */ /* 0x000fe400008f0c0b */
[----:B------:R-:W-:Y:S02]  /*13d30*/  @P2 IADD3.X R12, RZ, R232, RZ, P0, !PT ;  /* 0x000000e8ff0c2210 */ /* 0x000fe400007fe4ff */
[----:B------:R-:W-:Y:S01]  /*13d40*/  @P2 IADD3 R8, P1, R5, R10, RZ ;  /* 0x0000000a05082210 */ /* 0x000fe20007f3e0ff */
[----:B------:R3:W-:Y:S01]  /*13d50*/  @P2 LDGSTS.E.BYPASS.LTC128B.128 [R212+0x6100], [R18.64], !P4 ;  /* 0x0610000012d42fae */ /* 0x0007e2000e101d46 */
[----:B------:R-:W-:Y:S02]  /*13d60*/  @P2 IADD3 R11, P3, R226, 0x80, RZ ;  /* 0x00000080e20b2810 */ /* 0x000fe40007f7e0ff */
[----:B-1----:R-:W-:Y:S02]  /*13d70*/  FMNMX.FTZ R101, R9, R17, !PT ;  /* 0x0000001109657209 */ /* 0x002fe40007810000 */
[----:B------:R-:W-:Y:S01]  /*13d80*/  @P2 IADD3.X R15, R4, R12, RZ, P1, !PT ;  /* 0x0000000c040f2210 */ /* 0x000fe20000ffe4ff */
[----:B------:R-:W-:Y:S01]  /*13d90*/  @P2 IMAD.X R13, RZ, RZ, R232, P3 ;  /* 0x000000ffff0d2224 */ /* 0x000fe200018e06e8 */
[----:B--2---:R-:W-:Y:S02]  /*13da0*/  FMNMX.FTZ R0, R0, R2, !PT ;  /* 0x0000000200007209 */ /* 0x004fe40007810000 */
[C---:B------:R-:W-:Y:S02]  /*13db0*/  @P2 LEA R16, P1, R8.reuse, c[0x0][0x1c8], 0x1 ;  /* 0x0000720008102a11 */ /* 0x040fe400078208ff */
[----:B------:R-:W-:Y:S01]  /*13dc0*/  @P2 IADD3 R5, P0, R5, R11, RZ ;  /* 0x0000000b05052210 */ /* 0x000fe20007f1e0ff */
[----:B------:R-:W1:Y:S01]  /*13dd0*/  SHFL.BFLY PT, R2, R0, 0x1, 0x1f ;  /* 0x0c201f0000027f89 */ /* 0x000e6200000e0000 */
[----:B------:R-:W-:Y:S01]  /*13de0*/  @P2 LEA.HI.X R17, R8, c[0x0][0x1cc], R15, 0x1, P1 ;  /* 0x0000730008112a11 */ /* 0x000fe200008f0c0f */
[C---:B------:R-:W-:Y:S01]  /*13df0*/  FMUL.FTZ R8, R101.reuse, c[0x0][0x2d0] ;  /* 0x0000b40065087a20 */ /* 0x040fe20000410000 */
[----:B------:R-:W-:Y:S02]  /*13e00*/  FSETP.NEU.FTZ.AND P1, PT, R101, -INF , PT ;  /* 0xff8000006500780b */ /* 0x000fe40003f3d000 */
[----:B------:R-:W-:Y:S02]  /*13e10*/  @P2 IADD3.X R4, R4, R13, RZ, P0, !PT ;  /* 0x0000000d04042210 */ /* 0x000fe400007fe4ff */
[C---:B------:R-:W-:Y:S01]  /*13e20*/  @P2 LEA R14, P0, R5.reuse, c[0x0][0x1c8], 0x1 ;  /* 0x00007200050e2a11 */ /* 0x040fe200078008ff */
[----:B------:R2:W-:Y:S01]  /*13e30*/  @P2 LDGSTS.E.BYPASS.LTC128B.128 [R212+0x8100], [R16.64], !P6 ;  /* 0x0810000010d42fae */ /* 0x0005e2000f101d46 */
[----:B------:R-:W-:Y:S02]  /*13e40*/  FSEL R140, R8, RZ, P1 ;  /* 0x000000ff088c7208 */ /* 0x000fe40000800000 */
[----:B------:R-:W-:Y:S02]  /*13e50*/  @P2 LEA.HI.X R15, R5, c[0x0][0x1cc], R4, 0x1, P0 ;  /* 0x00007300050f2a11 */ /* 0x000fe400000f0c04 */
[C---:B------:R-:W-:Y:S01]  /*13e60*/  @P2 IADD3 R4, P0, R7.reuse, R10, RZ ;  /* 0x0000000a07042210 */ /* 0x040fe20007f1e0ff */
[--C-:B------:R-:W-:Y:S02]  /*13e70*/  FFMA.FTZ R8, R20, c[0x0][0x2d0], -R140.reuse ;  /* 0x0000b40014087a23 */ /* 0x100fe4000001088c */
[----:B------:R4:W-:Y:S01]  /*13e80*/  @P2 LDGSTS.E.BYPASS.LTC128B.128 [R212+0xa100], [R14.64], !P5 ;  /* 0x0a1000000ed42fae */ /* 0x0009e2000e901d46 */
[C---:B------:R-:W-:Y:S01]  /*13e90*/  @P2 IADD3.X R10, R6.reuse, R12, RZ, P0, !PT ;  /* 0x0000000c060a2210 */ /* 0x040fe200007fe4ff */
[----:B------:R5:W-:Y:S01]  /*13ea0*/  MUFU.EX2 R223, R8 ;  /* 0x0000000800df7308 */ /* 0x000be20000000800 */
[C---:B------:R-:W-:Y:S04]  /*13eb0*/  @P2 IADD3 R5, P0, R7.reuse, R11, RZ ;  /* 0x0000000b07052210 */ /* 0x040fe80007f1e0ff */
[----:B------:R-:W-:Y:S02]  /*13ec0*/  @P2 IADD3.X R11, R6, R13, RZ, P0, !PT ;  /* 0x0000000d060b2210 */ /* 0x000fe400007fe4ff */
[----:B-1----:R-:W-:Y:S01]  /*13ed0*/  FMNMX.FTZ R100, R0, R2, !PT ;  /* 0x0000000200647209 */ /* 0x002fe20007810000 */
[--C-:B------:R-:W-:Y:S01]  /*13ee0*/  FFMA.FTZ R0, R22, c[0x0][0x2d0], -R140.reuse ;  /* 0x0000b40016007a23 */ /* 0x100fe2000001088c */
[----:B------:R-:W-:Y:S03]  /*13ef0*/  @P2 IADD3 R7, P0, R7, R226, RZ ;  /* 0x000000e207072210 */ /* 0x000fe60007f1e0ff */
[----:B------:R1:W-:Y:S01]  /*13f00*/  MUFU.EX2 R222, R0 ;  /* 0x0000000000de7308 */ /* 0x0003e20000000800 */
[----:B------:R-:W-:Y:S01]  /*13f10*/  @P2 IADD3.X R9, R6, R232, RZ, P0, !PT ;  /* 0x000000e806092210 */ /* 0x000fe200007fe4ff */
[----:B------:R-:W-:Y:S01]  /*13f20*/  FMUL.FTZ R2, R100, c[0x0][0x2d0] ;  /* 0x0000b40064027a20 */ /* 0x000fe20000410000 */
[C---:B------:R-:W-:Y:S04]  /*13f30*/  @P2 LEA R6, P0, R7.reuse, c[0x0][0x1c8], 0x1 ;  /* 0x0000720007062a11 */ /* 0x040fe800078008ff */
[----:B------:R-:W-:Y:S01]  /*13f40*/  @P2 LEA.HI.X R7, R7, c[0x0][0x1cc], R9, 0x1, P0 ;  /* 0x0000730007072a11 */ /* 0x000fe200000f0c09 */
[--C-:B------:R-:W-:Y:S04]  /*13f50*/  FFMA.FTZ R9, R21, c[0x0][0x2d0], -R140.reuse ;  /* 0x0000b40015097a23 */ /* 0x100fe8000001088c */
[----:B------:R2:W2:Y:S01]  /*13f60*/  MUFU.EX2 R224, R9 ;  /* 0x0000000900e07308 */ /* 0x0004a20000000800 */
[C---:B-----5:R-:W-:Y:S01]  /*13f70*/  @P2 LEA R8, P0, R4.reuse, c[0x0][0x1c8], 0x1 ;  /* 0x0000720004082a11 */ /* 0x060fe200078008ff */
[----:B------:R5:W-:Y:S01]  /*13f80*/  @P2 LDGSTS.E.BYPASS.LTC128B.128 [R212+0x7100], [R6.64], !P4 ;  /* 0x0710000006d42fae */ /* 0x000be2000e101d46 */
[----:B-1----:R-:W-:Y:S07]  /*13f90*/  FFMA.FTZ R0, R23, c[0x0][0x2d0], -R140 ;  /* 0x0000b40017007a23 */ /* 0x002fee000001088c */
[----:B------:R-:W1:Y:S01]  /*13fa0*/  MUFU.EX2 R221, R0 ;  /* 0x0000000000dd7308 */ /* 0x000e620000000800 */
[----:B--2---:R-:W-:Y:S02]  /*13fb0*/  @P2 LEA.HI.X R9, R4, c[0x0][0x1cc], R10, 0x1, P0 ;  /* 0x0000730004092a11 */ /* 0x004fe400000f0c0a */
[C---:B------:R-:W-:Y:S02]  /*13fc0*/  @P2 LEA R4, P0, R5.reuse, c[0x0][0x1c8], 0x1 ;  /* 0x0000720005042a11 */ /* 0x040fe400078008ff */
[----:B------:R-:W-:Y:S01]  /*13fd0*/  F2FP.BF16.PACK_AB R152, R224, R223 ;  /* 0x000000dfe098723e */ /* 0x000fe200000010ff */
[----:B------:R2:W-:Y:S01]  /*13fe0*/  @P2 LDGSTS.E.BYPASS.LTC128B.128 [R212+0x9100], [R8.64], !P6 ;  /* 0x0910000008d42fae */ /* 0x0005e2000f101d46 */
[----:B------:R-:W-:Y:S02]  /*13ff0*/  @P2 LEA.HI.X R5, R5, c[0x0][0x1cc], R11, 0x1, P0 ;  /* 0x0000730005052a11 */ /* 0x000fe400000f0c0b */
[----:B------:R-:W-:Y:S04]  /*14000*/  FSETP.NEU.FTZ.AND P0, PT, R100, -INF , PT ;  /* 0xff8000006400780b */ /* 0x000fe80003f1d000 */
[----:B------:R-:W-:Y:S01]  /*14010*/  FSEL R141, R2, RZ, P0 ;  /* 0x000000ff028d7208 */ /* 0x000fe20000000000 */
[----:B------:R2:W-:Y:S01]  /*14020*/  @P2 LDGSTS.E.BYPASS.LTC128B.128 [R212+0xb100], [R4.64], !P5 ;  /* 0x0b10000004d42fae */ /* 0x0005e2000e901d46 */
[----:B-1----:R-:W-:Y:S03]  /*14030*/  F2FP.BF16.PACK_AB R154, R221, R222 ;  /* 0x000000dedd9a723e */ /* 0x002fe600000010ff */
[--C-:B------:R-:W-:Y:S02]  /*14040*/  FFMA.FTZ R0, R26, c[0x0][0x2d0], -R141.reuse ;  /* 0x0000b4001a007a23 */ /* 0x100fe4000001088d */
[--C-:B------:R-:W-:Y:S02]  /*14050*/  FFMA.FTZ R2, R27, c[0x0][0x2d0], -R141.reuse ;  /* 0x0000b4001b027a23 */ /* 0x100fe4000001088d */
[----:B------:R1:W-:Y:S01]  /*14060*/  MUFU.EX2 R218, R0 ;  /* 0x0000000000da7308 */ /* 0x0003e20000000800 */
[----:B----4-:R-:W4:Y:S08]  /*14070*/  LDSM.16.MT88.4 R12, [R150] ;  /* 0x00000000960c783b */ /* 0x010f300000004200 */
[----:B------:R-:W2:Y:S01]  /*14080*/  LDSM.16.MT88.4 R20, [R151] ;  /* 0x000000009714783b */ /* 0x000ea20000004200 */
[----:B------:R3:W-:Y:S07]  /*14090*/  MUFU.EX2 R217, R2 ;  /* 0x0000000200d97308 */ /* 0x0007ee0000000800 */
[----:B------:R-:W2:Y:S01]  /*140a0*/  LDSM.16.MT88.4 R28, [R194] ;  /* 0x00000000c21c783b */ /* 0x000ea20000004200 */
[--C-:B-1----:R-:W-:Y:S07]  /*140b0*/  FFMA.FTZ R0, R25, c[0x0][0x2d0], -R141.reuse ;  /* 0x0000b40019007a23 */ /* 0x102fee000001088d */
[----:B------:R-:W0:Y:S01]  /*140c0*/  LDGDEPBAR ;  /* 0x00000000000079af */ /* 0x000e220000000000 */
[----:B------:R1:W1:Y:S01]  /*140d0*/  MUFU.EX2 R220, R0 ;  /* 0x0000000000dc7308 */ /* 0x0002620000000800 */
[----:B---3--:R-:W-:Y:S02]  /*140e0*/  FSEL R2, R100, RZ, P0 ;  /* 0x000000ff64027208 */ /* 0x008fe40000000000 */
[----:B------:R-:W-:Y:S02]  /*140f0*/  ISETP.GT.AND P0, PT, R188, R225, PT ;  /* 0x000000e1bc00720c */ /* 0x000fe40003f04270 */
[----:B------:R-:W-:Y:S01]  /*14100*/  MOV R188, R213 ;  /* 0x000000d500bc7202 */ /* 0x000fe20000000f00 */
[----:B-1----:R-:W-:Y:S01]  /*14110*/  FFMA.FTZ R0, R24, c[0x0][0x2d0], -R141 ;  /* 0x0000b40018007a23 */ /* 0x002fe2000001088d */
[----:B------:R-:W-:Y:S03]  /*14120*/  F2FP.BF16.PACK_AB R153, R220, R218 ;  /* 0x000000dadc99723e */ /* 0x000fe600000010ff */
[----:B------:R1:W3:Y:S02]  /*14130*/  MUFU.EX2 R219, R0 ;  /* 0x0000000000db7308 */ /* 0x0002e40000000800 */
[----:B-1----:R-:W-:Y:S02]  /*14140*/  FSEL R0, R101, RZ, P1 ;  /* 0x000000ff65007208 */ /* 0x002fe40000800000 */
[----:B---3--:R-:W-:Y:S03]  /*14150*/  F2FP.BF16.PACK_AB R155, R217, R219 ;  /* 0x000000dbd99b723e */ /* 0x008fe600000010ff */
[----:B------:R-:W-:Y:S04]  /*14160*/  FADD.FTZ R0, -R0, R3 ;  /* 0x0000000300007221 */ /* 0x000fe80000010100 */
[----:B------:R-:W-:Y:S04]  /*14170*/  FMUL.FTZ R0, R0, c[0x0][0x2d0] ;  /* 0x0000b40000007a20 */ /* 0x000fe80000410000 */
[----:B------:R1:W2:Y:S02]  /*14180*/  MUFU.EX2 R3, R0 ;  /* 0x0000000000037308 */ /* 0x0002a40000000800 */
[----:B-1----:R-:W-:Y:S02]  /*14190*/  FADD.FTZ R0, -R2, R104 ;  /* 0x0000006802007221 */ /* 0x002fe40000010100 */
[C---:B--2---:R-:W-:Y:S02]  /*141a0*/  FMUL.FTZ R4, R3.reuse, R108 ;  /* 0x0000006c03047220 */ /* 0x044fe40000410000 */
[----:B------:R-:W-:Y:S02]  /*141b0*/  FMUL.FTZ R0, R0, c[0x0][0x2d0] ;  /* 0x0000b40000007a20 */ /* 0x000fe40000410000 */
[C---:B------:R-:W-:Y:S02]  /*141c0*/  FMUL.FTZ R5, R3.reuse, R109 ;  /* 0x0000006d03057220 */ /* 0x040fe40000410000 */
[C---:B------:R-:W-:Y:S02]  /*141d0*/  FMUL.FTZ R8, R3.reuse, R112 ;  /* 0x0000007003087220 */ /* 0x040fe40000410000 */
[----:B------:R-:W5:Y:S01]  /*141e0*/  MUFU.EX2 R0, R0 ;  /* 0x0000000000007308 */ /* 0x000f620000000800 */
[C---:B------:R-:W-:Y:S02]  /*141f0*/  FMUL.FTZ R9, R3.reuse, R113 ;  /* 0x0000007103097220 */ /* 0x040fe40000410000 */
[--C-:B------:R-:W-:Y:S02]  /*14200*/  FFMA.FTZ R2, R156, c[0x0][0x2d0], -R140.reuse ;  /* 0x0000b4009c027a23 */ /* 0x100fe4000001088c */
        /* <DEDUP_REMOVED lines=8> */
[C---:B------:R-:W-:Y:S02]  /*14290*/  FMUL.FTZ R37, R3.reuse, R37 ;  /* 0x0000002503257220 */ /* 0x040fe40000410000 */
[C---:B------:R-:W-:Y:S02]  /*142a0*/  FMUL.FTZ R40, R3.reuse, R40 ;  /* 0x0000002803287220 */ /* 0x040fe40000410000 */
[C---:B------:R-:W-:Y:S02]  /*142b0*/  FMUL.FTZ R41, R3.reuse, R41 ;  /* 0x0000002903297220 */ /* 0x040fe40000410000 */
[C---:B-----5:R-:W-:Y:S02]  /*142c0*/  FMUL.FTZ R6, R0.reuse, R110 ;  /* 0x0000006e00067220 */ /* 0x060fe40000410000 */
[C---:B------:R-:W-:Y:S02]  /*142d0*/  FMUL.FTZ R7, R0.reuse, R111 ;  /* 0x0000006f00077220 */ /* 0x040fe40000410000 */
[----:B------:R-:W2:Y:S01]  /*142e0*/  LDSM.16.MT88.4 R108, [R193] ;  /* 0x00000000c16c783b */ /* 0x000ea20000004200 */
[C---:B------:R-:W-:Y:S02]  /*142f0*/  FMUL.FTZ R10, R0.reuse, R114 ;  /* 0x00000072000a7220 */ /* 0x040fe40000410000 */
[C---:B------:R-:W-:Y:S02]  /*14300*/  FMUL.FTZ R11, R0.reuse, R115 ;  /* 0x00000073000b7220 */ /* 0x040fe40000410000 */
[C---:B----4-:R-:W-:Y:S03]  /*14310*/  HMMA.16816.F32.BF16 R4, R152.reuse, R12, R4 ;  /* 0x0000000c9804723c */ /* 0x050fe60000041804 */
[----:B------:R-:W3:Y:S02]  /*14320*/  LDSM.16.MT88.4 R112, [R150+0x2000] ;  /* 0x002000009670783b */ /* 0x000ee40000004200 */
[C---:B------:R-:W-:Y:S02]  /*14330*/  FMUL.FTZ R18, R0.reuse, R122 ;  /* 0x0000007a00127220 */ /* 0x040fe40000410000 */
[C---:B------:R-:W-:Y:S01]  /*14340*/  FMUL.FTZ R12, R3.reuse, R116 ;  /* 0x00000074030c7220 */ /* 0x040fe20000410000 */
[C---:B------:R-:W-:Y:S04]  /*14350*/  HMMA.16816.F32.BF16 R8, R152.reuse, R14, R8 ;  /* 0x0000000e9808723c */ /* 0x040fe80000041808 */
[----:B------:R-:W-:Y:S02]  /*14360*/  FMUL.FTZ R13, R3, R117 ;  /* 0x00000075030d7220 */ /* 0x000fe40000410000 */
[C---:B------:R-:W-:Y:S02]  /*14370*/  FMUL.FTZ R19, R0.reuse, R123 ;  /* 0x0000007b00137220 */ /* 0x040fe40000410000 */
[C---:B------:R-:W-:Y:S01]  /*14380*/  FMUL.FTZ R14, R0.reuse, R118 ;  /* 0x00000076000e7220 */ /* 0x040fe20000410000 */
[----:B------:R-:W-:Y:S03]  /*14390*/  LDSM.16.MT88.4 R120, [R194+0x800] ;  /* 0x00080000c278783b */ /* 0x000fe60000004200 */
[C---:B------:R-:W-:Y:S02]  /*143a0*/  FMUL.FTZ R15, R0.reuse, R119 ;  /* 0x00000077000f7220 */ /* 0x040fe40000410000 */
[--C-:B-1----:R-:W-:Y:S02]  /*143b0*/  FFMA.FTZ R2, R157, c[0x0][0x2d0], -R140.reuse ;  /* 0x0000b4009d027a23 */ /* 0x102fe4000001088c */
[C---:B------:R-:W-:Y:S01]  /*143c0*/  FMUL.FTZ R26, R0.reuse, R130 ;  /* 0x00000082001a7220 */ /* 0x040fe20000410000 */
[----:B------:R-:W1:Y:S01]  /*143d0*/  LDSM.16.MT88.4 R116, [R151+0x2000] ;  /* 0x002000009774783b */ /* 0x000e620000004200 */
[C---:B------:R-:W-:Y:S01]  /*143e0*/  FMUL.FTZ R27, R0.reuse, R131 ;  /* 0x00000083001b7220 */ /* 0x040fe20000410000 */
[C---:B------:R-:W-:Y:S01]  /*143f0*/  HMMA.16816.F32.BF16 R12, R152.reuse, R20, R12 ;  /* 0x00000014980c723c */ /* 0x040fe2000004180c */
[----:B------:R4:W5:Y:S02]  /*14400*/  MUFU.EX2 R185, R2 ;  /* 0x0000000200b97308 */ /* 0x0009640000000800 */
[C---:B------:R-:W-:Y:S02]  /*14410*/  FMUL.FTZ R34, R0.reuse, R138 ;  /* 0x0000008a00227220 */ /* 0x040fe40000410000 */
[C---:B------:R-:W-:Y:S01]  /*14420*/  FMUL.FTZ R35, R0.reuse, R139 ;  /* 0x0000008b00237220 */ /* 0x040fe20000410000 */
[----:B------:R-:W-:Y:S01]  /*14430*/  LDSM.16.MT88.4 R128, [R150+0x2800] ;  /* 0x002800009680783b */ /* 0x000fe20000004200 */
[C---:B------:R-:W-:Y:S01]  /*14440*/  FMUL.FTZ R20, R3.reuse, R124 ;  /* 0x0000007c03147220 */ /* 0x040fe20000410000 */
[C---:B------:R-:W-:Y:S04]  /*14450*/  HMMA.16816.F32.BF16 R16, R152.reuse, R22, R16 ;  /* 0x000000169810723c */ /* 0x040fe80000041810 */
[C---:B------:R-:W-:Y:S02]  /*14460*/  FMUL.FTZ R21, R3.reuse, R125 ;  /* 0x0000007d03157220 */ /* 0x040fe40000410000 */
[C---:B------:R-:W-:Y:S01]  /*14470*/  FMUL.FTZ R38, R0.reuse, R38 ;  /* 0x0000002600267220 */ /* 0x040fe20000410000 */
[----:B------:R-:W-:Y:S01]  /*14480*/  LDSM.16.MT88.4 R136, [R194+0x2800] ;  /* 0x00280000c288783b */ /* 0x000fe20000004200 */
[C---:B------:R-:W-:Y:S04]  /*14490*/  FMUL.FTZ R22, R0.reuse, R126 ;  /* 0x0000007e00167220 */ /* 0x040fe80000410000 */
[C---:B------:R-:W-:Y:S02]  /*144a0*/  FMUL.FTZ R23, R0.reuse, R127 ;  /* 0x0000007f00177220 */ /* 0x040fe40000410000 */
[C---:B------:R-:W-:Y:S01]  /*144b0*/  FMUL.FTZ R39, R0.reuse, R39 ;  /* 0x0000002700277220 */ /* 0x040fe20000410000 */
[----:B------:R-:W-:Y:S01]  /*144c0*/  LDSM.16.MT88.4 R124, [R193+0x800] ;  /* 0x00080000c17c783b */ /* 0x000fe20000004200 */
[----:B------:R-:W-:Y:S02]  /*144d0*/  FMUL.FTZ R42, R0, R42 ;  /* 0x0000002a002a7220 */ /* 0x000fe40000410000 */
[--C-:B----4-:R-:W-:Y:S01]  /*144e0*/  FFMA.FTZ R2, R158, c[0x0][0x2d0], -R140.reuse ;  /* 0x0000b4009e027a23 */ /* 0x110fe2000001088c */
[C---:B------:R-:W-:Y:S03]  /*144f0*/  HMMA.16816.F32.BF16 R20, R152.reuse, R28, R20 ;  /* 0x0000001c9814723c */ /* 0x040fe60000041814 */
[----:B------:R4:W-:Y:S01]  /*14500*/  MUFU.EX2 R184, R2 ;  /* 0x0000000200b87308 */ /* 0x0009e20000000800 */
[C---:B------:R-:W-:Y:S02]  /*14510*/  FMUL.FTZ R43, R0.reuse, R43 ;  /* 0x0000002b002b7220 */ /* 0x040fe40000410000 */
[C---:B------:R-:W-:Y:S02]  /*14520*/  FMUL.FTZ R44, R3.reuse, R44 ;  /* 0x0000002c032c7220 */ /* 0x040fe40000410000 */
[C---:B------:R-:W-:Y:S04]  /*14530*/  HMMA.16816.F32.BF16 R24, R152.reuse, R30, R24 ;  /* 0x0000001e9818723c */ /* 0x040fe80000041818 */
[C---:B------:R-:W-:Y:S02]  /*14540*/  FMUL.FTZ R28, R3.reuse, R132 ;  /* 0x00000084031c7220 */ /* 0x040fe40000410000 */
[C---:B------:R-:W-:Y:S02]  /*14550*/  FMUL.FTZ R29, R3.reuse, R133 ;  /* 0x00000085031d7220 */ /* 0x040fe40000410000 */
[C---:B------:R-:W-:Y:S04]  /*14560*/  FMUL.FTZ R30, R0.reuse, R134 ;  /* 0x00000086001e7220 */ /* 0x040fe80000410000 */
[C---:B------:R-:W-:Y:S02]  /*14570*/  FMUL.FTZ R31, R0.reuse, R135 ;  /* 0x00000087001f7220 */ /* 0x040fe40000410000 */
[----:B------:R-:W-:Y:S01]  /*14580*/  LDSM.16.MT88.4 R132, [R151+0x2800] ;  /* 0x002800009784783b */ /* 0x000fe20000004200 */
[----:B------:R-:W-:Y:S02]  /*14590*/  FMUL.FTZ R45, R3, R45 ;  /* 0x0000002d032d7220 */ /* 0x000fe40000410000 */
[C---:B------:R-:W-:Y:S02]  /*145a0*/  FMUL.FTZ R46, R0.reuse, R46 ;  /* 0x0000002e002e7220 */ /* 0x040fe40000410000 */
[C---:B--2---:R-:W-:Y:S03]  /*145b0*/  HMMA.16816.F32.BF16 R28, R152.reuse, R108, R28 ;  /* 0x0000006c981c723c */ /* 0x044fe6000004181c */
[--C-:B----4-:R-:W-:Y:S02]  /*145c0*/  FFMA.FTZ R2, R159, c[0x0][0x2d0], -R140.reuse ;  /* 0x0000b4009f027a23 */ /* 0x110fe4000001088c */
[----:B------:R-:W-:Y:S01]  /*145d0*/  LDSM.16.MT88.4 R156, [R150+0x3800] ;  /* 0x00380000969c783b */ /* 0x000fe20000004200 */
[C---:B------:R-:W-:Y:S01]  /*145e0*/  FMUL.FTZ R47, R0.reuse, R47 ;  /* 0x0000002f002f7220 */ /* 0x040fe20000410000 */
[----:B------:R2:W-:Y:S01]  /*145f0*/  MUFU.EX2 R183, R2 ;  /* 0x0000000200b77308 */ /* 0x0005e20000000800 */
[C---:B------:R-:W-:Y:S04]  /*14600*/  HMMA.16816.F32.BF16 R32, R152.reuse, R110, R32 ;  /* 0x0000006e9820723c */ /* 0x040fe80000041820 */
[C---:B------:R-:W-:Y:S01]  /*14610*/  FMUL.FTZ R48, R3.reuse, R48 ;  /* 0x0000003003307220 */ /* 0x040fe20000410000 */
[----:B------:R-:W4:Y:S01]  /*14620*/  LDSM.16.MT88.4 R108, [R194+0x2000] ;  /* 0x00200000c26c783b */ /* 0x000f220000004200 */
[C---:B------:R-:W-:Y:S02]  /*14630*/  FMUL.FTZ R49, R3.reuse, R49 ;  /* 0x0000003103317220 */ /* 0x040fe40000410000 */
[C---:B---3--:R-:W-:Y:S04]  /*14640*/  HMMA.16816.F32.BF16 R36, R152.reuse, R112, R36 ;  /* 0x000000709824723c */ /* 0x048fe80000041824 */
[C---:B------:R-:W-:Y:S02]  /*14650*/  FMUL.FTZ R50, R0.reuse, R50 ;  /* 0x0000003200327220 */ /* 0x040fe40000410000 */
[----:B------:R-:W-:Y:S02]  /*14660*/  FMUL.FTZ R51, R0, R51 ;  /* 0x0000003300337220 */ /* 0x000fe40000410000 */
[C---:B------:R-:W-:Y:S01]  /*14670*/  HMMA.16816.F32.BF16 R40, R152.reuse, R114, R40 ;  /* 0x000000729828723c */ /* 0x040fe20000041828 */
[----:B------:R-:W3:Y:S03]  /*14680*/  LDSM.16.MT88.4 R112, [R193+0x2000] ;  /* 0x00200000c170783b */ /* 0x000ee60000004200 */
[C---:B------:R-:W-:Y:S02]  /*14690*/  FMUL.FTZ R52, R3.reuse, R52 ;  /* 0x0000003403347220 */ /* 0x040fe40000410000 */
[C---:B------:R-:W-:Y:S02]  /*146a0*/  FMUL.FTZ R53, R3.reuse, R53 ;  /* 0x0000003503357220 */ /* 0x040fe40000410000 */
[C---:B-1----:R-:W-:Y:S04]  /*146b0*/  HMMA.16816.F32.BF16 R44, R152.reuse, R116, R44 ;  /* 0x00000074982c723c */ /* 0x042fe8000004182c */
[--C-:B--2---:R-:W-:Y:S02]  /*146c0*/  FFMA.FTZ R2, R160, c[0x0][0x2d0], -R141.reuse ;  /* 0x0000b400a0027a23 */ /* 0x104fe4000001088d */
[C---:B------:R-:W-:Y:S02]  /*146d0*/  FMUL.FTZ R54, R0.reuse, R54 ;  /* 0x0000003600367220 */ /* 0x040fe40000410000 */
[C---:B------:R-:W-:Y:S01]  /*146e0*/  HMMA.16816.F32.BF16 R48, R152.reuse, R118, R48 ;  /* 0x000000769830723c */ /* 0x040fe20000041830 */
[----:B------:R-:W1:Y:S01]  /*146f0*/  LDSM.16.MT88.4 R116, [R150+0x4000] ;  /* 0x004000009674783b */ /* 0x000e620000004200 */
[----:B------:R2:W-:Y:S02]  /*14700*/  MUFU.EX2 R182, R2 ;  /* 0x0000000200b67308 */ /* 0x0005e40000000800 */
[C---:B------:R-:W-:Y:S02]  /*14710*/  FMUL.FTZ R55, R0.reuse, R55 ;  /* 0x0000003700377220 */ /* 0x040fe40000410000 */
[C---:B------:R-:W-:Y:S02]  /*14720*/  FMUL.FTZ R56, R3.reuse, R56 ;  /* 0x0000003803387220 */ /* 0x040fe40000410000 */
[C---:B------:R-:W-:Y:S04]  /*14730*/  FMUL.FTZ R57, R3.reuse, R57 ;  /* 0x0000003903397220 */ /* 0x040fe80000410000 */
[C---:B------:R-:W-:Y:S01]  /*14740*/  FMUL.FTZ R58, R0.reuse, R58 ;  /* 0x0000003a003a7220 */ /* 0x040fe20000410000 */
[C---:B----4-:R-:W-:Y:S03]  /*14750*/  HMMA.16816.F32.BF16 R52, R152.reuse, R108, R52 ;  /* 0x0000006c9834723c */ /* 0x050fe60000041834 */
[C---:B------:R-:W-:Y:S02]  /*14760*/  FMUL.FTZ R59, R0.reuse, R59 ;  /* 0x0000003b003b7220 */ /* 0x040fe40000410000 */
[C---:B------:R-:W-:Y:S02]  /*14770*/  FMUL.FTZ R60, R3.reuse, R60 ;  /* 0x0000003c033c7220 */ /* 0x040fe40000410000 */
[----:B------:R-:W-:Y:S02]  /*14780*/  FMUL.FTZ R61, R3, R61 ;  /* 0x0000003d033d7220 */ /* 0x000fe40000410000 */
[C---:B------:R-:W-:Y:S01]  /*14790*/  FMUL.FTZ R62, R0.reuse, R62 ;  /* 0x0000003e003e7220 */ /* 0x040fe20000410000 */
[C---:B------:R-:W-:Y:S01]  /*147a0*/  HMMA.16816.F32.BF16 R56, R152.reuse, R110, R56 ;  /* 0x0000006e9838723c */ /* 0x040fe20000041838 */
[----:B------:R-:W4:Y:S02]  /*147b0*/  LDSM.16.MT88.4 R108, [R151+0x4000] ;  /* 0x00400000976c783b */ /* 0x000f240000004200 */
[C---:B------:R-:W-:Y:S02]  /*147c0*/  FMUL.FTZ R63, R0.reuse, R63 ;  /* 0x0000003f003f7220 */ /* 0x040fe40000410000 */
[--C-:B--2---:R-:W-:Y:S02]  /*147d0*/  FFMA.FTZ R2, R161, c[0x0][0x2d0], -R141.reuse ;  /* 0x0000b400a1027a23 */ /* 0x104fe4000001088d */
[C---:B------:R-:W-:Y:S02]  /*147e0*/  FMUL.FTZ R64, R3.reuse, R64 ;  /* 0x0000004003407220 */ /* 0x040fe40000410000 */
[C---:B------:R-:W-:Y:S01]  /*147f0*/  FMUL.FTZ R65, R3.reuse, R65 ;  /* 0x0000004103417220 */ /* 0x040fe20000410000 */
[C---:B---3--:R-:W-:Y:S01]  /*14800*/  HMMA.16816.F32.BF16 R60, R152.reuse, R112, R60 ;  /* 0x00000070983c723c */ /* 0x048fe2000004183c */
[----:B------:R2:W3:Y:S02]  /*14810*/  MUFU.EX2 R181, R2 ;  /* 0x0000000200b57308 */ /* 0x0004e40000000800 */
[C---:B------:R-:W-:Y:S02]  /*14820*/  FMUL.FTZ R66, R0.reuse, R66 ;  /* 0x0000004200427220 */ /* 0x040fe40000410000 */
[C---:B------:R-:W-:Y:S02]  /*14830*/  FMUL.FTZ R67, R0.reuse, R67 ;  /* 0x0000004300437220 */ /* 0x040fe40000410000 */
[C---:B------:R-:W-:Y:S02]  /*14840*/  FMUL.FTZ R68, R3.reuse, R68 ;  /* 0x0000004403447220 */ /* 0x040fe40000410000 */
[C---:B------:R-:W-:Y:S03]  /*14850*/  FMUL.FTZ R69, R3.reuse, R69 ;  /* 0x0000004503457220 */ /* 0x040fe60000410000 */
[C---:B------:R-:W-:Y:S01]  /*14860*/  HMMA.16816.F32.BF16 R64, R152.reuse, R114, R64 ;  /* 0x000000729840723c */ /* 0x040fe20000041840 */
[----:B------:R-:W3:Y:S02]  /*14870*/  LDSM.16.MT88.4 R112, [R194+0x4000] ;  /* 0x00400000c270783b */ /* 0x000ee40000004200 */
[C---:B------:R-:W-:Y:S02]  /*14880*/  FMUL.FTZ R70, R0.reuse, R70 ;  /* 0x0000004600467220 */ /* 0x040fe40000410000 */
[C---:B------:R-:W-:Y:S02]  /*14890*/  FMUL.FTZ R71, R0.reuse, R71 ;  /* 0x0000004700477220 */ /* 0x040fe40000410000 */
[C---:B------:R-:W-:Y:S02]  /*148a0*/  FMUL.FTZ R72, R3.reuse, R72 ;  /* 0x0000004803487220 */ /* 0x040fe40000410000 */
[C---:B------:R-:W-:Y:S03]  /*148b0*/  FMUL.FTZ R73, R3.reuse, R73 ;  /* 0x0000004903497220 */ /* 0x040fe60000410000 */
[C---:B-1----:R-:W-:Y:S03]  /*148c0*/  HMMA.16816.F32.BF16 R68, R152.reuse, R116, R68 ;  /* 0x000000749844723c */ /* 0x042fe60000041844 */
[C---:B------:R-:W-:Y:S02]  /*148d0*/  FMUL.FTZ R74, R0.reuse, R74 ;  /* 0x0000004a004a7220 */ /* 0x040fe40000410000 */
[----:B------:R-:W-:Y:S02]  /*148e0*/  FMUL.FTZ R75, R0, R75 ;  /* 0x0000004b004b7220 */ /* 0x000fe40000410000 */
[--C-:B--2---:R-:W-:Y:S02]  /*148f0*/  FFMA.FTZ R2, R162, c[0x0][0x2d0], -R141.reuse ;  /* 0x0000b400a2027a23 */ /* 0x104fe4000001088d */
[C---:B------:R-:W-:Y:S02]  /*14900*/  FMUL.FTZ R76, R3.reuse, R76 ;  /* 0x0000004c034c7220 */ /* 0x040fe40000410000 */
[----:B------:R1:W-:Y:S01]  /*14910*/  MUFU.EX2 R180, R2 ;  /* 0x0000000200b47308 */ /* 0x0003e20000000800 */
[C---:B------:R-:W-:Y:S01]  /*14920*/  HMMA.16816.F32.BF16 R72, R152.reuse, R118, R72 ;  /* 0x000000769848723c */ /* 0x040fe20000041848 */
[----:B------:R-:W-:Y:S02]  /*14930*/  LDSM.16.MT88.4 R116, [R151+0x800] ;  /* 0x000800009774783b */ /* 0x000fe40000004200 */
        /* <DEDUP_REMOVED lines=9> */
[--C-:B-1----:R-:W-:Y:S02]  /*149d0*/  FFMA.FTZ R2, R163, c[0x0][0x2d0], -R141.reuse ;  /* 0x0000b400a3027a23 */ /* 0x102fe4000001088d */
[----:B------:R-:W-:Y:S01]  /*149e0*/  LDSM.16.MT88.4 R160, [R151+0x3800] ;  /* 0x0038000097a0783b */ /* 0x000fe20000004200 */
[C---:B------:R-:W-:Y:S01]  /*149f0*/  HMMA.16816.F32.BF16 R80, R152.reuse, R110, R80 ;  /* 0x0000006e9850723c */ /* 0x040fe20000041850 */
[----:B------:R1:W2:Y:S02]  /*14a00*/  MUFU.EX2 R179, R2 ;  /* 0x0000000200b37308 */ /* 0x0002a40000000800 */
[C---:B------:R-:W-:Y:S02]  /*14a10*/  FMUL.FTZ R85, R3.reuse, R85 ;  /* 0x0000005503557220 */ /* 0x040fe40000410000 */
[C---:B------:R-:W-:Y:S02]  /*14a20*/  FMUL.FTZ R86, R0.reuse, R86 ;  /* 0x0000005600567220 */ /* 0x040fe40000410000 */
[----:B------:R-:W4:Y:S01]  /*14a30*/  LDSM.16.MT88.4 R108, [R193+0x4000] ;  /* 0x00400000c16c783b */ /* 0x000f220000004200 */
[C---:B------:R-:W-:Y:S04]  /*14a40*/  FMUL.FTZ R87, R0.reuse, R87 ;  /* 0x0000005700577220 */ /* 0x040fe80000410000 */
[C---:B------:R-:W-:Y:S02]  /*14a50*/  FMUL.FTZ R88, R3.reuse, R88 ;  /* 0x0000005803587220 */ /* 0x040fe40000410000 */
[C---:B------:R-:W-:Y:S01]  /*14a60*/  FMUL.FTZ R89, R3.reuse, R89 ;  /* 0x0000005903597220 */ /* 0x040fe20000410000 */
        /* <DEDUP_REMOVED lines=10> */
[----:B------:R-:W-:Y:S03]  /*14b10*/  FMUL.FTZ R97, R3, R97 ;  /* 0x0000006103617220 */ /* 0x000fe60000410000 */
[C---:B------:R-:W-:Y:S02]  /*14b20*/  FMUL.FTZ R98, R0.reuse, R98 ;  /* 0x0000006200627220 */ /* 0x040fe40000410000 */
[----:B------:R-:W-:Y:S02]  /*14b30*/  FMUL.FTZ R99, R0, R99 ;  /* 0x0000006300637220 */ /* 0x000fe40000410000 */
[----:B-1----:R-:W-:Y:S02]  /*14b40*/  FFMA.FTZ R2, R164, c[0x0][0x2d0], -R140 ;  /* 0x0000b400a4027a23 */ /* 0x002fe4000001088c */
[--C-:B------:R-:W-:Y:S01]  /*14b50*/  FFMA.FTZ R104, R165, c[0x0][0x2d0], -R141.reuse ;  /* 0x0000b400a5687a23 */ /* 0x100fe2000001088d */
[C---:B----4-:R-:W-:Y:S01]  /*14b60*/  HMMA.16816.F32.BF16 R92, R152.reuse, R108, R92 ;  /* 0x0000006c985c723c */ /* 0x050fe2000004185c */
[----:B------:R1:W-:Y:S02]  /*14b70*/  MUFU.EX2 R177, R2 ;  /* 0x0000000200b17308 */ /* 0x0003e40000000800 */
[----:B------:R-:W-:Y:S04]  /*14b80*/  FFMA.FTZ R0, R0, R237, R218 ;  /* 0x000000ed00007223 */ /* 0x000fe800000100da */
[----:B-----5:R-:W-:Y:S01]  /*14b90*/  F2FP.BF16.PACK_AB R108, R185, R186 ;  /* 0x000000bab96c723e */ /* 0x020fe200000010ff */
[----:B------:R-:W-:Y:S03]  /*14ba0*/  HMMA.16816.F32.BF16 R96, R152, R110, R96 ;  /* 0x0000006e9860723c */ /* 0x000fe60000041860 */
[----:B------:R-:W4:Y:S01]  /*14bb0*/  MUFU.EX2 R173, R104 ;  /* 0x0000006800ad7308 */ /* 0x000f220000000800 */
[----:B------:R-:W-:Y:S01]  /*14bc0*/  F2FP.BF16.PACK_AB R109, R181, R182 ;  /* 0x000000b6b56d723e */ /* 0x000fe200000010ff */
[----:B------:R-:W-:Y:S02]  /*14bd0*/  FADD.FTZ R0, R220, R0 ;  /* 0x00000000dc007221 */ /* 0x000fe40000010000 */
[----:B------:R-:W-:Y:S02]  /*14be0*/  F2FP.BF16.PACK_AB R110, R183, R184 ;  /* 0x000000b8b76e723e */ /* 0x000fe400000010ff */
[----:B--2---:R-:W-:Y:S03]  /*14bf0*/  F2FP.BF16.PACK_AB R111, R179, R180 ;  /* 0x000000b4b36f723e */ /* 0x004fe600000010ff */
[----:B------:R-:W-:Y:S04]  /*14c00*/  FADD.FTZ R0, R219, R0 ;  /* 0x00000000db007221 */ /* 0x000fe80000010000 */
[C---:B---3--:R-:W-:Y:S05]  /*14c10*/  HMMA.16816.F32.BF16 R4, R108.reuse, R112, R4 ;  /* 0x000000706c04723c */ /* 0x048fea0000041804 */
[----:B-1----:R-:W-:Y:S02]  /*14c20*/  FFMA.FTZ R2, R168, c[0x0][0x2d0], -R140 ;  /* 0x0000b400a8027a23 */ /* 0x002fe4000001088c */
[----:B------:R-:W-:Y:S01]  /*14c30*/  FADD.FTZ R0, R217, R0 ;  /* 0x00000000d9007221 */ /* 0x000fe20000010000 */
[C---:B------:R-:W-:Y:S01]  /*14c40*/  HMMA.16816.F32.BF16 R8, R108.reuse, R114, R8 ;  /* 0x000000726c08723c */ /* 0x040fe20000041808 */
[----:B------:R-:W1:Y:S01]  /*14c50*/  LDSM.16.MT88.4 R112, [R193+0x2800] ;  /* 0x00280000c170783b */ /* 0x000e620000004200 */
[----:B------:R2:W-:Y:S02]  /*14c60*/  MUFU.EX2 R176, R2 ;  /* 0x0000000200b07308 */ /* 0x0005e40000000800 */
[----:B------:R-:W-:Y:S04]  /*14c70*/  FADD.FTZ R0, R182, R0 ;  /* 0x00000000b6007221 */ /* 0x000fe80000010000 */
[C---:B------:R-:W-:Y:S04]  /*14c80*/  HMMA.16816.F32.BF16 R12, R108.reuse, R116, R12 ;  /* 0x000000746c0c723c */ /* 0x040fe8000004180c */
[----:B------:R-:W-:Y:S04]  /*14c90*/  FADD.FTZ R0, R181, R0 ;  /* 0x00000000b5007221 */ /* 0x000fe80000010000 */
[C---:B------:R-:W-:Y:S01]  /*14ca0*/  HMMA.16816.F32.BF16 R16, R108.reuse, R118, R16 ;  /* 0x000000766c10723c */ /* 0x040fe20000041810 */
[----:B------:R-:W3:Y:S03]  /*14cb0*/  LDSM.16.MT88.4 R116, [R150+0x4800] ;  /* 0x004800009674783b */ /* 0x000ee60000004200 */
[----:B------:R-:W-:Y:S04]  /*14cc0*/  FADD.FTZ R0, R180, R0 ;  /* 0x00000000b4007221 */ /* 0x000fe80000010000 */
[C---:B------:R-:W-:Y:S04]  /*14cd0*/  HMMA.16816.F32.BF16 R20, R108.reuse, R120, R20 ;  /* 0x000000786c14723c */ /* 0x040fe80000041814 */
[----:B--2---:R-:W-:Y:S02]  /*14ce0*/  FFMA.FTZ R2, R169, c[0x0][0x2d0], -R140 ;  /* 0x0000b400a9027a23 */ /* 0x004fe4000001088c */
[----:B------:R-:W-:Y:S02]  /*14cf0*/  FADD.FTZ R0, R179, R0 ;  /* 0x00000000b3007221 */ /* 0x000fe40000010000 */
[C---:B------:R-:W-:Y:S01]  /*14d00*/  HMMA.16816.F32.BF16 R24, R108.reuse, R122, R24 ;  /* 0x0000007a6c18723c */ /* 0x040fe20000041818 */
[----:B------:R-:W2:Y:S01]  /*14d10*/  LDSM.16.MT88.4 R120, [R151+0x4800] ;  /* 0x004800009778783b */ /* 0x000ea20000004200 */
[----:B------:R5:W-:Y:S02]  /*14d20*/  MUFU.EX2 R175, R2 ;  /* 0x0000000200af7308 */ /* 0x000be40000000800 */
[----:B----4-:R-:W-:Y:S04]  /*14d30*/  FADD.FTZ R0, R173, R0 ;  /* 0x00000000ad007221 */ /* 0x010fe80000010000 */
[C---:B------:R-:W-:Y:S08]  /*14d40*/  HMMA.16816.F32.BF16 R28, R108.reuse, R124, R28 ;  /* 0x0000007c6c1c723c */ /* 0x040ff0000004181c */
[C---:B------:R-:W-:Y:S01]  /*14d50*/  HMMA.16816.F32.BF16 R32, R108.reuse, R126, R32 ;  /* 0x0000007e6c20723c */ /* 0x040fe20000041820 */
[----:B------:R-:W4:Y:S07]  /*14d60*/  LDSM.16.MT88.4 R124, [R194+0x4800] ;  /* 0x00480000c27c783b */ /* 0x000f2e0000004200 */
[C---:B------:R-:W-:Y:S04]  /*14d70*/  HMMA.16816.F32.BF16 R36, R108.reuse, R128, R36 ;  /* 0x000000806c24723c */ /* 0x040fe80000041824 */
[----:B-----5:R-:W-:Y:S04]  /*14d80*/  FFMA.FTZ R2, R170, c[0x0][0x2d0], -R140 ;  /* 0x0000b400aa027a23 */ /* 0x020fe8000001088c */
[C---:B------:R-:W-:Y:S01]  /*14d90*/  HMMA.16816.F32.BF16 R40, R108.reuse, R130, R40 ;  /* 0x000000826c28723c */ /* 0x040fe20000041828 */
[----:B------:R-:W-:Y:S01]  /*14da0*/  LDSM.16.MT88.4 R128, [R194+0x1000] ;  /* 0x00100000c280783b */ /* 0x000fe20000004200 */
[----:B------:R5:W-:Y:S06]  /*14db0*/  MUFU.EX2 R174, R2 ;  /* 0x0000000200ae7308 */ /* 0x000bec0000000800 */
[C---:B------:R-:W-:Y:S08]  /*14dc0*/  HMMA.16816.F32.BF16 R44, R108.reuse, R132, R44 ;  /* 0x000000846c2c723c */ /* 0x040ff0000004182c */
[C---:B------:R-:W-:Y:S01]  /*14dd0*/  HMMA.16816.F32.BF16 R48, R108.reuse, R134, R48 ;  /* 0x000000866c30723c */ /* 0x040fe20000041830 */
[----:B------:R-:W-:Y:S07]  /*14de0*/  LDSM.16.MT88.4 R132, [R150+0x3000] ;  /* 0x003000009684783b */ /* 0x000fee0000004200 */
[C---:B------:R-:W-:Y:S04]  /*14df0*/  HMMA.16816.F32.BF16 R52, R108.reuse, R136, R52 ;  /* 0x000000886c34723c */ /* 0x040fe80000041834 */
[--C-:B-----5:R-:W-:Y:S04]  /*14e00*/  FFMA.FTZ R2, R166, c[0x0][0x2d0], -R141.reuse ;  /* 0x0000b400a6027a23 */ /* 0x120fe8000001088d */
[C---:B------:R-:W-:Y:S01]  /*14e10*/  HMMA.16816.F32.BF16 R56, R108.reuse, R138, R56 ;  /* 0x0000008a6c38723c */ /* 0x040fe20000041838 */
[----:B------:R5:W2:Y:S01]  /*14e20*/  MUFU.EX2 R172, R2 ;  /* 0x0000000200ac7308 */ /* 0x000aa20000000800 */
[----:B------:R-:W-:Y:S06]  /*14e30*/  LDSM.16.MT88.4 R136, [R151+0x3000] ;  /* 0x003000009788783b */ /* 0x000fec0000004200 */
[C---:B-1----:R-:W-:Y:S08]  /*14e40*/  HMMA.16816.F32.BF16 R60, R108.reuse, R112, R60 ;  /* 0x000000706c3c723c */ /* 0x042ff0000004183c */
[C---:B------:R-:W-:Y:S01]  /*14e50*/  HMMA.16816.F32.BF16 R64, R108.reuse, R114, R64 ;  /* 0x000000726c40723c */ /* 0x040fe20000041840 */
[----:B------:R-:W1:Y:S07]  /*14e60*/  LDSM.16.MT88.4 R112, [R193+0x4800] ;  /* 0x00480000c170783b */ /* 0x000e6e0000004200 */
[C---:B---3--:R-:W-:Y:S04]  /*14e70*/  HMMA.16816.F32.BF16 R68, R108.reuse, R116, R68 ;  /* 0x000000746c44723c */ /* 0x048fe80000041844 */
[--C-:B-----5:R-:W-:Y:S02]  /*14e80*/  FFMA.FTZ R2, R167, c[0x0][0x2d0], -R141.reuse ;  /* 0x0000b400a7027a23 */ /* 0x120fe4000001088d */
[----:B--2---:R-:W-:Y:S02]  /*14e90*/  FADD.FTZ R0, R172, R0 ;  /* 0x00000000ac007221 */ /* 0x004fe40000010000 */
[C---:B------:R-:W-:Y:S01]  /*14ea0*/  HMMA.16816.F32.BF16 R72, R108.reuse, R118, R72 ;  /* 0x000000766c48723c */ /* 0x040fe20000041848 */
[----:B------:R2:W3:Y:S01]  /*14eb0*/  MUFU.EX2 R171, R2 ;  /* 0x0000000200ab7308 */ /* 0x0004e20000000800 */
[----:B------:R-:W5:Y:S06]  /*14ec0*/  LDSM.16.MT88.4 R116, [R150+0x1000] ;  /* 0x001000009674783b */ /* 0x000f6c0000004200 */
[C---:B------:R-:W-:Y:S08]  /*14ed0*/  HMMA.16816.F32.BF16 R76, R108.reuse, R120, R76 ;  /* 0x000000786c4c723c */ /* 0x040ff0000004184c */
[C---:B------:R-:W-:Y:S01]  /*14ee0*/  HMMA.16816.F32.BF16 R80, R108.reuse, R122, R80 ;  /* 0x0000007a6c50723c */ /* 0x040fe20000041850 */
[----:B------:R-:W5:Y:S07]  /*14ef0*/  LDSM.16.MT88.4 R120, [R151+0x1000] ;  /* 0x001000009778783b */ /* 0x000f6e0000004200 */
[C---:B----4-:R-:W-:Y:S04]  /*14f00*/  HMMA.16816.F32.BF16 R84, R108.reuse, R124, R84 ;  /* 0x0000007c6c54723c */ /* 0x050fe80000041854 */
[--C-:B--2---:R-:W-:Y:S02]  /*14f10*/  FFMA.FTZ R2, R178, c[0x0][0x2d0], -R141.reuse ;  /* 0x0000b400b2027a23 */ /* 0x104fe4000001088d */
[----:B---3--:R-:W-:Y:S02]  /*14f20*/  FADD.FTZ R0, R171, R0 ;  /* 0x00000000ab007221 */ /* 0x008fe40000010000 */
[C---:B------:R-:W-:Y:S01]  /*14f30*/  HMMA.16816.F32.BF16 R88, R108.reuse, R126, R88 ;  /* 0x0000007e6c58723c */ /* 0x040fe20000041858 */
[----:B------:R2:W3:Y:S01]  /*14f40*/  MUFU.EX2 R170, R2 ;  /* 0x0000000200aa7308 */ /* 0x0004e20000000800 */
[----:B------:R-:W4:Y:S06]  /*14f50*/  LDSM.16.MT88.4 R124, [R193+0x1000] ;  /* 0x00100000c17c783b */ /* 0x000f2c0000004200 */
[C---:B-1----:R-:W-:Y:S08]  /*14f60*/  HMMA.16816.F32.BF16 R92, R108.reuse, R112, R92 ;  /* 0x000000706c5c723c */ /* 0x042ff0000004185c */
[----:B------:R-:W-:Y:S01]  /*14f70*/  HMMA.16816.F32.BF16 R96, R108, R114, R96 ;  /* 0x000000726c60723c */ /* 0x000fe20000041860 */
[----:B------:R-:W1:Y:S06]  /*14f80*/  LDSM.16.MT88.4 R112, [R194+0x3000] ;  /* 0x00300000c270783b */ /* 0x000e6c0000004200 */
[----:B------:R-:W-:Y:S02]  /*14f90*/  F2FP.BF16.PACK_AB R108, R176, R177 ;  /* 0x000000b1b06c723e */ /* 0x000fe400000010ff */
[----:B------:R-:W-:Y:S03]  /*14fa0*/  F2FP.BF16.PACK_AB R110, R174, R175 ;  /* 0x000000afae6e723e */ /* 0x000fe600000010ff */
[----:B------:R-:W-:Y:S01]  /*14fb0*/  F2FP.BF16.PACK_AB R109, R172, R173 ;  /* 0x000000adac6d723e */ /* 0x000fe200000010ff */
[----:B--2---:R-:W-:Y:S01]  /*14fc0*/  FFMA.FTZ R2, R190, c[0x0][0x2d0], -R140 ;  /* 0x0000b400be027a23 */ /* 0x004fe2000001088c */
[C---:B---3--:R-:W-:Y:S01]  /*14fd0*/  F2FP.BF16.PACK_AB R111, R170.reuse, R171 ;  /* 0x000000abaa6f723e */ /* 0x048fe200000010ff */
[----:B------:R-:W-:Y:S02]  /*14fe0*/  FADD.FTZ R0, R170, R0 ;  /* 0x00000000aa007221 */ /* 0x000fe40000010000 */
[----:B------:R2:W-:Y:S04]  /*14ff0*/  MUFU.EX2 R169, R2 ;  /* 0x0000000200a97308 */ /* 0x0005e80000000800 */
[C---:B-----5:R-:W-:Y:S08]  /*15000*/  HMMA.16816.F32.BF16 R4, R108.reuse, R116, R4 ;  /* 0x000000746c04723c */ /* 0x060ff00000041804 */
[C---:B------:R-:W-:Y:S01]  /*15010*/  HMMA.16816.F32.BF16 R8, R108.reuse, R118, R8 ;  /* 0x000000766c08723c */ /* 0x040fe20000041808 */
[----:B------:R-:W3:Y:S07]  /*15020*/  LDSM.16.MT88.4 R116, [R193+0x3000] ;  /* 0x00300000c174783b */ /* 0x000eee0000004200 */
[C---:B------:R-:W-:Y:S04]  /*15030*/  HMMA.16816.F32.BF16 R12, R108.reuse, R120, R12 ;  /* 0x000000786c0c723c */ /* 0x040fe8000004180c */
[--C-:B--2---:R-:W-:Y:S04]  /*15040*/  FFMA.FTZ R2, R187, c[0x0][0x2d0], -R140.reuse ;  /* 0x0000b400bb027a23 */ /* 0x104fe8000001088c */
[C---:B------:R-:W-:Y:S01]  /*15050*/  HMMA.16816.F32.BF16 R16, R108.reuse, R122, R16 ;  /* 0x0000007a6c10723c */ /* 0x040fe20000041810 */
[----:B------:R-:W2:Y:S01]  /*15060*/  LDSM.16.MT88.4 R120, [R150+0x5000] ;  /* 0x005000009678783b */ /* 0x000ea20000004200 */
[----:B------:R-:W5:Y:S06]  /*15070*/  MUFU.EX2 R168, R2 ;  /* 0x0000000200a87308 */ /* 0x000f6c0000000800 */
[C---:B------:R-:W-:Y:S08]  /*15080*/  HMMA.16816.F32.BF16 R20, R108.reuse, R128, R20 ;  /* 0x000000806c14723c */ /* 0x040ff00000041814 */
[C---:B------:R-:W-:Y:S01]  /*15090*/  HMMA.16816.F32.BF16 R24, R108.reuse, R130, R24 ;  /* 0x000000826c18723c */ /* 0x040fe20000041818 */
[----:B------:R-:W-:Y:S07]  /*150a0*/  LDSM.16.MT88.4 R128, [R194+0x1800] ;  /* 0x00180000c280783b */ /* 0x000fee0000004200 */
[C---:B----4-:R-:W-:Y:S04]  /*150b0*/  HMMA.16816.F32.BF16 R28, R108.reuse, R124, R28 ;  /* 0x0000007c6c1c723c */ /* 0x050fe8000004181c */
[----:B-----5:R-:W-:Y:S01]  /*150c0*/  F2FP.BF16.PACK_AB R152, R168, R169 ;  /* 0x000000a9a898723e */ /* 0x020fe200000010ff */
[--C-:B------:R-:W-:Y:S02]  /*150d0*/  FFMA.FTZ R2, R191, c[0x0][0x2d0], -R140.reuse ;  /* 0x0000b400bf027a23 */ /* 0x100fe4000001088c */
[----:B------:R-:W-:Y:S01]  /*150e0*/  FFMA.FTZ R140, R214, c[0x0][0x2d0], -R140 ;  /* 0x0000b400d68c7a23 */ /* 0x000fe2000001088c */
[C---:B------:R-:W-:Y:S01]  /*150f0*/  HMMA.16816.F32.BF16 R32, R108.reuse, R126, R32 ;  /* 0x0000007e6c20723c */ /* 0x040fe20000041820 */
[----:B------:R-:W4:Y:S01]  /*15100*/  LDSM.16.MT88.4 R124, [R151+0x5000] ;  /* 0x00500000977c783b */ /* 0x000f220000004200 */
[----:B------:R5:W-:Y:S06]  /*15110*/  MUFU.EX2 R167, R2 ;  /* 0x0000000200a77308 */ /* 0x000bec0000000800 */
[C---:B------:R-:W-:Y:S04]  /*15120*/  HMMA.16816.F32.BF16 R36, R108.reuse, R132, R36 ;  /* 0x000000846c24723c */ /* 0x040fe80000041824 */
[----:B------:R-:W1:Y:S04]  /*15130*/  MUFU.EX2 R166, R140 ;  /* 0x0000008c00a67308 */ /* 0x000e680000000800 */
[C---:B------:R-:W-:Y:S08]  /*15140*/  HMMA.16816.F32.BF16 R40, R108.reuse, R134, R40 ;  /* 0x000000866c28723c */ /* 0x040ff00000041828 */
[C---:B------:R-:W-:Y:S04]  /*15150*/  HMMA.16816.F32.BF16 R44, R108.reuse, R136, R44 ;  /* 0x000000886c2c723c */ /* 0x040fe8000004182c */
[--C-:B-----5:R-:W-:Y:S04]  /*15160*/  FFMA.FTZ R2, R189, c[0x0][0x2d0], -R141.reuse ;  /* 0x0000b400bd027a23 */ /* 0x120fe8000001088d */
[C---:B------:R-:W-:Y:S01]  /*15170*/  HMMA.16816.F32.BF16 R48, R108.reuse, R138, R48 ;  /* 0x0000008a6c30723c */ /* 0x040fe20000041830 */
[----:B------:R-:W-:Y:S01]  /*15180*/  LDSM.16.MT88.4 R136, [R193+0x1800] ;  /* 0x00180000c188783b */ /* 0x000fe20000004200 */
[----:B------:R5:W-:Y:S02]  /*15190*/  MUFU.EX2 R165, R2 ;  /* 0x0000000200a57308 */ /* 0x000be40000000800 */
[----:B-1----:R-:W-:Y:S04]  /*151a0*/  F2FP.BF16.PACK_AB R154, R166, R167 ;  /* 0x000000a7a69a723e */ /* 0x002fe800000010ff */
[C---:B------:R-:W-:Y:S08]  /*151b0*/  HMMA.16816.F32.BF16 R52, R108.reuse, R112, R52 ;  /* 0x000000706c34723c */ /* 0x040ff00000041834 */
[C---:B------:R-:W-:Y:S01]  /*151c0*/  HMMA.16816.F32.BF16 R56, R108.reuse, R114, R56 ;  /* 0x000000726c38723c */ /* 0x040fe20000041838 */
[----:B------:R-:W1:Y:S07]  /*151d0*/  LDSM.16.MT88.4 R112, [R194+0x5000] ;  /* 0x00500000c270783b */ /* 0x000e6e0000004200 */
[C---:B---3--:R-:W-:Y:S04]  /*151e0*/  HMMA.16816.F32.BF16 R60, R108.reuse, R116, R60 ;  /* 0x000000746c3c723c */ /* 0x048fe8000004183c */
[--C-:B-----5:R-:W-:Y:S04]  /*151f0*/  FFMA.FTZ R2, R215, c[0x0][0x2d0], -R141.reuse ;  /* 0x0000b400d7027a23 */ /* 0x120fe8000001088d */
[C---:B------:R-:W-:Y:S01]  /*15200*/  HMMA.16816.F32.BF16 R64, R108.reuse, R118, R64 ;  /* 0x000000766c40723c */ /* 0x040fe20000041840 */
[----:B------:R-:W3:Y:S01]  /*15210*/  LDSM.16.MT88.4 R116, [R193+0x5000] ;  /* 0x00500000c174783b */ /* 0x000ee20000004200 */
[----:B------:R-:W5:Y:S06]  /*15220*/  MUFU.EX2 R164, R2 ;  /* 0x0000000200a47308 */ /* 0x000f6c0000000800 */
[C---:B--2---:R-:W-:Y:S08]  /*15230*/  HMMA.16816.F32.BF16 R68, R108.reuse, R120, R68 ;  /* 0x000000786c44723c */ /* 0x044ff00000041844 */
[C---:B------:R-:W-:Y:S01]  /*15240*/  HMMA.16816.F32.BF16 R72, R108.reuse, R122, R72 ;  /* 0x0000007a6c48723c */ /* 0x040fe20000041848 */
[----:B------:R-:W2:Y:S07]  /*15250*/  LDSM.16.MT88.4 R120, [R150+0x1800] ;  /* 0x001800009678783b */ /* 0x000eae0000004200 */
[C---:B----4-:R-:W-:Y:S04]  /*15260*/  HMMA.16816.F32.BF16 R76, R108.reuse, R124, R76 ;  /* 0x0000007c6c4c723c */ /* 0x050fe8000004184c */
[----:B-----5:R-:W-:Y:S01]  /*15270*/  F2FP.BF16.PACK_AB R153, R164, R165 ;  /* 0x000000a5a499723e */ /* 0x020fe200000010ff */
[--C-:B------:R-:W-:Y:S02]  /*15280*/  FFMA.FTZ R2, R216, c[0x0][0x2d0], -R141.reuse ;  /* 0x0000b400d8027a23 */ /* 0x100fe4000001088d */
[----:B------:R-:W-:Y:S01]  /*15290*/  FFMA.FTZ R141, R105, c[0x0][0x2d0], -R141 ;  /* 0x0000b400698d7a23 */ /* 0x000fe2000001088d */
[C---:B------:R-:W-:Y:S01]  /*152a0*/  HMMA.16816.F32.BF16 R80, R108.reuse, R126, R80 ;  /* 0x0000007e6c50723c */ /* 0x040fe20000041850 */
[----:B------:R-:W4:Y:S01]  /*152b0*/  LDSM.16.MT88.4 R124, [R151+0x1800] ;  /* 0x00180000977c783b */ /* 0x000f220000004200 */
[----:B------:R5:W-:Y:S06]  /*152c0*/  MUFU.EX2 R140, R2 ;  /* 0x00000002008c7308 */ /* 0x000bec0000000800 */
[C---:B-1----:R-:W-:Y:S04]  /*152d0*/  HMMA.16816.F32.BF16 R84, R108.reuse, R112, R84 ;  /* 0x000000706c54723c */ /* 0x042fe80000041854 */
[----:B------:R-:W1:Y:S04]  /*152e0*/  MUFU.EX2 R104, R141 ;  /* 0x0000008d00687308 */ /* 0x000e680000000800 */
[C---:B------:R-:W-:Y:S08]  /*152f0*/  HMMA.16816.F32.BF16 R88, R108.reuse, R114, R88 ;  /* 0x000000726c58723c */ /* 0x040ff00000041858 */
[C---:B---3--:R-:W-:Y:S04]  /*15300*/  HMMA.16816.F32.BF16 R92, R108.reuse, R116, R92 ;  /* 0x000000746c5c723c */ /* 0x048fe8000004185c */
[----:B-----5:R-:W-:Y:S02]  /*15310*/  FFMA.FTZ R2, R3, R236, R223 ;  /* 0x000000ec03027223 */ /* 0x020fe400000100df */
[----:B------:R-:W-:Y:S02]  /*15320*/  FADD.FTZ R3, R165, R0 ;  /* 0x00000000a5037221 */ /* 0x000fe40000010000 */
[----:B------:R-:W-:Y:S04]  /*15330*/  HMMA.16816.F32.BF16 R96, R108, R118, R96 ;  /* 0x000000766c60723c */ /* 0x000fe80000041860 */
[----:B-1----:R-:W-:Y:S01]  /*15340*/  F2FP.BF16.PACK_AB R155, R104, R140 ;  /* 0x0000008c689b723e */ /* 0x002fe200000010ff */
[----:B------:R-:W-:Y:S02]  /*15350*/  FADD.FTZ R2, R224, R2 ;  /* 0x00000002e0027221 */ /* 0x000fe40000010000 */
[----:B------:R-:W-:Y:S02]  /*15360*/  FADD.FTZ R3, R164, R3 ;  /* 0x00000003a4037221 */ /* 0x000fe40000010000 */
[----:B------:R-:W-:Y:S02]  /*15370*/  FADD.FTZ R2, R222, R2 ;  /* 0x00000002de027221 */ /* 0x000fe40000010000 */
[C---:B--2---:R-:W-:Y:S01]  /*15380*/  HMMA.16816.F32.BF16 R108, R152.reuse, R120, R4 ;  /* 0x00000078986c723c */ /* 0x044fe20000041804 */
[----:B------:R-:W1:Y:S04]  /*15390*/  LDSM.16.MT88.4 R4, [R194+0x3800] ;  /* 0x00380000c204783b */ /* 0x000e680000004200 */
[----:B------:R-:W-:Y:S03]  /*153a0*/  FADD.FTZ R2, R221, R2 ;  /* 0x00000002dd027221 */ /* 0x000fe60000010000 */
[C---:B------:R-:W-:Y:S01]  /*153b0*/  HMMA.16816.F32.BF16 R112, R152.reuse, R122, R8 ;  /* 0x0000007a9870723c */ /* 0x040fe20000041808 */
[----:B------:R-:W2:Y:S03]  /*153c0*/  LDSM.16.MT88.4 R8, [R193+0x3800] ;  /* 0x00380000c108783b */ /* 0x000ea60000004200 */
[----:B------:R-:W-:Y:S04]  /*153d0*/  FADD.FTZ R2, R186, R2 ;  /* 0x00000002ba027221 */ /* 0x000fe80000010000 */
[C---:B----4-:R-:W-:Y:S01]  /*153e0*/  HMMA.16816.F32.BF16 R116, R152.reuse, R124, R12 ;  /* 0x0000007c9874723c */ /* 0x050fe2000004180c */
[----:B------:R-:W3:Y:S03]  /*153f0*/  LDSM.16.MT88.4 R12, [R150+0x5800] ;  /* 0x00580000960c783b */ /* 0x000ee60000004200 */
[----:B------:R-:W-:Y:S04]  /*15400*/  FADD.FTZ R2, R185, R2 ;  /* 0x00000002b9027221 */ /* 0x000fe80000010000 */
[C---:B------:R-:W-:Y:S01]  /*15410*/  HMMA.16816.F32.BF16 R120, R152.reuse, R126, R16 ;  /* 0x0000007e9878723c */ /* 0x040fe20000041810 */
[----:B------:R-:W4:Y:S03]  /*15420*/  LDSM.16.MT88.4 R16, [R151+0x5800] ;  /* 0x005800009710783b */ /* 0x000f260000004200 */
[----:B------:R-:W-:Y:S04]  /*15430*/  FADD.FTZ R2, R184, R2 ;  /* 0x00000002b8027221 */ /* 0x000fe80000010000 */
[C---:B------:R-:W-:Y:S01]  /*15440*/  HMMA.16816.F32.BF16 R124, R152.reuse, R128, R20 ;  /* 0x00000080987c723c */ /* 0x040fe20000041814 */
[----:B------:R-:W5:Y:S03]  /*15450*/  LDSM.16.MT88.4 R20, [R194+0x5800] ;  /* 0x00580000c214783b */ /* 0x000f660000004200 */
        /* <DEDUP_REMOVED lines=21> */
[C---:B------:R-:W-:Y:S01]  /*155b0*/  HMMA.16816.F32.BF16 R56, R152.reuse, R6, R56 ;  /* 0x000000069838723c */ /* 0x040fe20000041838 */
[----:B------:R-:W1:Y:S07]  /*155c0*/  LDSM.16.MT88.4 R4, [R193+0x5800] ;  /* 0x00580000c104783b */ /* 0x000e6e0000004200 */
[C---:B--2---:R-:W-:Y:S08]  /*155d0*/  HMMA.16816.F32.BF16 R60, R152.reuse, R8, R60 ;  /* 0x00000008983c723c */ /* 0x044ff0000004183c */
[C---:B------:R-:W-:Y:S08]  /*155e0*/  HMMA.16816.F32.BF16 R64, R152.reuse, R10, R64 ;  /* 0x0000000a9840723c */ /* 0x040ff00000041840 */
[C---:B---3--:R-:W-:Y:S08]  /*155f0*/  HMMA.16816.F32.BF16 R68, R152.reuse, R12, R68 ;  /* 0x0000000c9844723c */ /* 0x048ff00000041844 */
[C---:B------:R-:W-:Y:S08]  /*15600*/  HMMA.16816.F32.BF16 R72, R152.reuse, R14, R72 ;  /* 0x0000000e9848723c */ /* 0x040ff00000041848 */
[C---:B----4-:R-:W-:Y:S08]  /*15610*/  HMMA.16816.F32.BF16 R76, R152.reuse, R16, R76 ;  /* 0x00000010984c723c */ /* 0x050ff0000004184c */
[C---:B------:R-:W-:Y:S08]  /*15620*/  HMMA.16816.F32.BF16 R80, R152.reuse, R18, R80 ;  /* 0x000000129850723c */ /* 0x040ff00000041850 */
[C---:B-----5:R-:W-:Y:S08]  /*15630*/  HMMA.16816.F32.BF16 R84, R152.reuse, R20, R84 ;  /* 0x000000149854723c */ /* 0x060ff00000041854 */
[C---:B------:R-:W-:Y:S08]  /*15640*/  HMMA.16816.F32.BF16 R88, R152.reuse, R22, R88 ;  /* 0x000000169858723c */ /* 0x040ff00000041858 */
[C---:B-1----:R-:W-:Y:S08]  /*15650*/  HMMA.16816.F32.BF16 R92, R152.reuse, R4, R92 ;  /* 0x00000004985c723c */ /* 0x042ff0000004185c */
[----:B------:R-:W-:Y:S01]  /*15660*/  HMMA.16816.F32.BF16 R96, R152, R6, R96 ;  /* 0x000000069860723c */ /* 0x000fe20000041860 */
[----:B------:R-:W-:-:S07]  /*15670*/  @P0 BRA `(.L_x_1107) ;  /* 0xffffcd1000000947 */ /* 0x000fce000383ffff */
.L_x_1106:
[----:B------:R-:W-:-:S13]  /*15680*/  ISETP.GE.AND P0, PT, R213, R238, PT ;  /* 0x000000eed500720c */ /* 0x000fda0003f06270 */
[----:B------:R-:W-:Y:S05]  /*15690*/  @!P0 BRA `(.L_x_1108) ;  /* 0x00002d9000008947 */ /* 0x000fea0003800000 */
[----:B------:R-:W-:Y:S02]  /*156a0*/  MOV R105, R100 ;  /* 0x0000006400697202 */ /* 0x000fe40000000f00 */
[----:B------:R-:W-:Y:S02]  /*156b0*/  MOV R104, R101 ;  /* 0x0000006500687202 */ /* 0x000fe40000000f00 */
.L_x_1109:
[----:B------:R-:W-:Y:S04]  /*156c0*/  DEPBAR.LE SB0, 0x0 ;  /* 0x000080000000791a */ /* 0x000fe80000000000 */
[----:B------:R-:W-:Y:S01]  /*156d0*/  WARPSYNC 0xffffffff ;  /* 0xffffffff00007948 */ /* 0x000fe20003800000 */
[----:B------:R-:W-:Y:S01]  /*156e0*/  BAR.SYNC.DEFER_BLOCKING 0x0 ;  /* 0x0000000000007b1d */ /* 0x000fe20000010000 */
[----:B------:R-:W-:Y:S01]  /*156f0*/  SHF.R.S32.HI R0, RZ, 0x1f, R213 ;  /* 0x0000001fff007819 */ /* 0x000fe200000114d5 */
[C---:B------:R-:W-:Y:S01]  /*15700*/  IMAD.WIDE.U32 R2, R213.reuse, c[0x0][0x208], RZ ;  /* 0x00008200d5027a25 */ /* 0x040fe200078e00ff */
[----:B------:R-:W-:Y:S02]  /*15710*/  MOV R12, c[0x0][0x208] ;  /* 0x00008200000c7a02 */ /* 0x000fe40000000f00 */
[----:B------:R-:W-:Y:S01]  /*15720*/  IADD3 R22, P0, R230, 0x40, RZ ;  /* 0x00000040e6167810 */ /* 0x000fe20007f1e0ff */
[----:B------:R-:W-:Y:S01]  /*15730*/  IMAD R0, R0, c[0x0][0x208], RZ ;  /* 0x0000820000007a24 */ /* 0x000fe200078e02ff */
[----:B------:R-:W-:Y:S02]  /*15740*/  MOV R20, c[0x0][0x20c] ;  /* 0x0000830000147a02 */ /* 0x000fe40000000f00 */
[----:B------:R-:W-:Y:S01]  /*15750*/  IADD3.X R29, RZ, R233, RZ, P0, !PT ;  /* 0x000000e9ff1d7210 */ /* 0x000fe200007fe4ff */
[----:B------:R-:W-:Y:S01]  /*15760*/  IMAD R0, R213, c[0x0][0x20c], R0 ;  /* 0x00008300d5007a24 */ /* 0x000fe200078e0200 */
[----:B------:R-:W-:Y:S04]  /*15770*/  IADD3 R23, P1, R230, 0x80, RZ ;  /* 0x00000080e6177810 */ /* 0x000fe80007f3e0ff */
[----:B------:R-:W-:Y:S02]  /*15780*/  IADD3 R0, R3, R0, RZ ;  /* 0x0000000003007210 */ /* 0x000fe40007ffe0ff */
[C---:B------:R-:W-:Y:S02]  /*15790*/  SHF.L.U32 R3, R2.reuse, 0x6, RZ ;  /* 0x0000000602037819 */ /* 0x040fe400000006ff */
[----:B------:R-:W-:Y:S02]  /*157a0*/  SHF.L.U64.HI R0, R2, 0x6, R0 ;  /* 0x0000000602007819 */ /* 0x000fe40000010200 */
[C---:B------:R-:W-:Y:S02]  /*157b0*/  LEA R2, P2, R12.reuse, R3, 0x5 ;  /* 0x000000030c027211 */ /* 0x040fe400078428ff */
[-C--:B------:R-:W-:Y:S01]  /*157c0*/  IADD3.X R30, RZ, R233.reuse, RZ, P1, !PT ;  /* 0x000000e9ff1e7210 */ /* 0x080fe20000ffe4ff */
[----:B------:R-:W-:Y:S01]  /*157d0*/  LDSM.16.M88.4 R32, [R196] ;  /* 0x00000000c420783b */ /* 0x000fe20000000200 */
[----:B------:R-:W-:Y:S02]  /*157e0*/  LEA.HI.X R20, R12, R0, R20, 0x5, P2 ;  /* 0x000000000c147211 */ /* 0x000fe400010f2c14 */
[C---:B------:R-:W-:Y:S02]  /*157f0*/  IADD3 R12, P0, R3.reuse, R230, RZ ;  /* 0x000000e6030c7210 */ /* 0x040fe40007f1e0ff */
[----:B------:R-:W-:Y:S02]  /*15800*/  IADD3 R21, P2, R3, R22, RZ ;  /* 0x0000001603157210 */ /* 0x000fe40007f5e0ff */
[----:B------:R-:W-:Y:S01]  /*15810*/  LEA R176, P4, R12, c[0x0][0x1f8], 0x1 ;  /* 0x00007e000cb07a11 */ /* 0x000fe200078808ff */
[----:B------:R-:W1:Y:S01]  /*15820*/  LDSM.16.M88.4 R8, [R149] ;  /* 0x000000009508783b */ /* 0x000e620000000200 */
[----:B------:R-:W-:Y:S02]  /*15830*/  IADD3.X R13, R0, R233, RZ, P0, !PT ;  /* 0x000000e9000d7210 */ /* 0x000fe400007fe4ff */
[----:B------:R-:W-:Y:S02]  /*15840*/  LEA R180, P1, R21, c[0x0][0x1f8], 0x1 ;  /* 0x00007e0015b47a11 */ /* 0x000fe400078208ff */
[----:B------:R-:W-:Y:S02]  /*15850*/  LEA.HI.X R177, R12, c[0x0][0x1fc], R13, 0x1, P4 ;  /* 0x00007f000cb17a11 */ /* 0x000fe400020f0c0d */
[----:B------:R-:W-:Y:S01]  /*15860*/  LOP3.LUT P4, RZ, R240, 0x1, RZ, 0xc0, !PT ;  /* 0x00000001f0ff7812 */ /* 0x000fe2000788c0ff */
[----:B------:R-:W2:Y:S01]  /*15870*/  LDSM.16.M88.4 R16, [R149+0x800] ;  /* 0x000800009510783b */ /* 0x000ea20000000200 */
[C---:B------:R-:W-:Y:S02]  /*15880*/  IADD3.X R28, R0.reuse, R29, RZ, P2, !PT ;  /* 0x0000001d001c7210 */ /* 0x040fe400017fe4ff */
[-C--:B------:R-:W-:Y:S02]  /*15890*/  IADD3 R3, P3, R3, R23.reuse, RZ ;  /* 0x0000001703037210 */ /* 0x080fe40007f7e0ff */
[----:B------:R-:W-:Y:S02]  /*158a0*/  LEA.HI.X R181, R21, c[0x0][0x1fc], R28, 0x1, P1 ;  /* 0x00007f0015b57a11 */ /* 0x000fe400008f0c1c */
[C---:B------:R-:W-:Y:S01]  /*158b0*/  LEA R178, P0, R3.reuse, c[0x0][0x1f8], 0x1 ;  /* 0x00007e0003b27a11 */ /* 0x040fe200078008ff */
[----:B------:R-:W3:Y:S01]  /*158c0*/  LDSM.16.M88.4 R24, [R149+0x1000] ;  /* 0x001000009518783b */ /* 0x000ee20000000200 */
[----:B------:R-:W-:Y:S04]  /*158d0*/  IADD3.X R0, R0, R30, RZ, P3, !PT ;  /* 0x0000001e00007210 */ /* 0x000fe80001ffe4ff */
[----:B------:R-:W-:Y:S02]  /*158e0*/  LEA.HI.X R179, R3, c[0x0][0x1fc], R0, 0x1, P0 ;  /* 0x00007f0003b37a11 */ /* 0x000fe400000f0c00 */
[C---:B------:R-:W-:Y:S01]  /*158f0*/  IADD3 R3, P1, R2.reuse, R22, RZ ;  /* 0x0000001602037210 */ /* 0x040fe20007f3e0ff */
[----:B------:R-:W4:Y:S01]  /*15900*/  LDSM.16.M88.4 R152, [R149+0x1800] ;  /* 0x001800009598783b */ /* 0x000f220000000200 */
[C---:B------:R-:W-:Y:S02]  /*15910*/  IADD3 R0, P0, R2.reuse, R23, RZ ;  /* 0x0000001702007210 */ /* 0x040fe40007f1e0ff */
[----:B------:R-:W-:Y:S02]  /*15920*/  IADD3 R2, P2, R2, R230, RZ ;  /* 0x000000e602027210 */ /* 0x000fe40007f5e0ff */
[----:B------:R-:W-:Y:S02]  /*15930*/  IADD3.X R31, R20, R29, RZ, P1, !PT ;  /* 0x0000001d141f7210 */ /* 0x000fe40000ffe4ff */
[----:B------:R-:W-:Y:S01]  /*15940*/  LEA R28, P3, R2, c[0x0][0x1f8], 0x1 ;  /* 0x00007e00021c7a11 */ /* 0x000fe200078608ff */
[----:B------:R-:W-:Y:S01]  /*15950*/  LDSM.16.M88.4 R156, [R197] ;  /* 0x00000000c59c783b */ /* 0x000fe20000000200 */
[C---:B------:R-:W-:Y:S02]  /*15960*/  LEA R140, P1, R3.reuse, c[0x0][0x1f8], 0x1 ;  /* 0x00007e00038c7a11 */ /* 0x040fe400078208ff */
[----:B------:R-:W-:Y:S02]  /*15970*/  IADD3.X R29, R20, R233, RZ, P2, !PT ;  /* 0x000000e9141d7210 */ /* 0x000fe400017fe4ff */
[----:B------:R-:W-:Y:S02]  /*15980*/  LEA.HI.X R141, R3, c[0x0][0x1fc], R31, 0x1, P1 ;  /* 0x00007f00038d7a11 */ /* 0x000fe400008f0c1f */
[----:B------:R-:W-:Y:S01]  /*15990*/  LEA.HI.X R29, R2, c[0x0][0x1fc], R29, 0x1, P3 ;  /* 0x00007f00021d7a11 */ /* 0x000fe200018f0c1d */
[C---:B-1----:R-:W-:Y:S01]  /*159a0*/  HMMA.16816.F32.BF16 R4, R32.reuse, R8, RZ ;  /* 0x000000082004723c */ /* 0x042fe200000418ff */
[----:B------:R-:W1:Y:S02]  /*159b0*/  LDSM.16.M88.4 R160, [R200] ;  /* 0x00000000c8a0783b */ /* 0x000e640000000200 */
[----:B------:R-:W-:Y:S02]  /*159c0*/  IADD3.X R30, R20, R30, RZ, P0, !PT ;  /* 0x0000001e141e7210 */ /* 0x000fe400007fe4ff */
[C---:B------:R-:W-:Y:S03]  /*159d0*/  LEA R100, P0, R0.reuse, c[0x0][0x1f8], 0x1 ;  /* 0x00007e0000647a11 */ /* 0x040fe600078008ff */
[C---:B------:R-:W-:Y:S01]  /*159e0*/  HMMA.16816.F32.BF16 R8, R32.reuse, R10, RZ ;  /* 0x0000000a2008723c */ /* 0x040fe200000418ff */
[----:B------:R-:W5:Y:S03]  /*159f0*/  LDSM.16.M88.4 R164, [R211] ;  /* 0x00000000d3a4783b */ /* 0x000f660000000200 */
[----:B------:R-:W-:Y:S02]  /*15a00*/  LEA.HI.X R101, R0, c[0x0][0x1fc], R30, 0x1, P0 ;  /* 0x00007f0000657a11 */ /* 0x000fe400000f0c1e */
[C---:B------:R-:W-:Y:S02]  /*15a10*/  ISETP.GT.AND P0, PT, R213.reuse, R238, PT ;  /* 0x000000eed500720c */ /* 0x040fe40003f04270 */
[C---:B--2---:R-:W-:Y:S01]  /*15a20*/  HMMA.16816.F32.BF16 R12, R32.reuse, R16, RZ ;  /* 0x00000010200c723c */ /* 0x044fe200000418ff */
[----:B------:R-:W2:Y:S03]  /*15a30*/  LDSM.16.M88.4 R168, [R210] ;  /* 0x00000000d2a8783b */ /* 0x000ea60000000200 */
[----:B------:R-:W-:Y:S04]  /*15a40*/  IADD3 R213, R213, -0x1, RZ ;  /* 0xffffffffd5d57810 */ /* 0x000fe80007ffe0ff */
        /* <DEDUP_REMOVED lines=17> */
[----:B-1----:R-:W1:Y:S01]  /*15b60*/  LDSM.16.M88.4 R180, [R195] ;  /* 0x00000000c3b4783b */ /* 0x002e620000000200 */
[C---:B------:R-:W-:Y:S07]  /*15b70*/  HMMA.16816.F32.BF16 R4, R156.reuse, R160, R4 ;  /* 0x000000a09c04723c */ /* 0x040fee0000041804 */
[----:B------:R-:W3:Y:S01]  /*15b80*/  LDSM.16.M88.4 R184, [R195+0x800] ;  /* 0x00080000c3b8783b */ /* 0x000ee20000000200 */
[C---:B------:R-:W-:Y:S07]  /*15b90*/  HMMA.16816.F32.BF16 R8, R156.reuse, R162, R8 ;  /* 0x000000a29c08723c */ /* 0x040fee0000041808 */
[----:B------:R-:W4:Y:S01]  /*15ba0*/  LDSM.16.M88.4 R152, [R195+0x1000] ;  /* 0x00100000c398783b */ /* 0x000f220000000200 */
[C---:B-----5:R-:W-:Y:S07]  /*15bb0*/  HMMA.16816.F32.BF16 R12, R156.reuse, R164, R12 ;  /* 0x000000a49c0c723c */ /* 0x060fee000004180c */
[----:B------:R-:W5:Y:S01]  /*15bc0*/  LDSM.16.M88.4 R188, [R195+0x1800] ;  /* 0x00180000c3bc783b */ /* 0x000f620000000200 */
[C---:B------:R-:W-:Y:S07]  /*15bd0*/  HMMA.16816.F32.BF16 R16, R156.reuse, R166, R16 ;  /* 0x000000a69c10723c */ /* 0x040fee0000041810 */
[----:B------:R-:W-:Y:S01]  /*15be0*/  LDSM.16.M88.4 R160, [R198] ;  /* 0x00000000c6a0783b */ /* 0x000fe20000000200 */
[C---:B--2---:R-:W-:Y:S07]  /*15bf0*/  HMMA.16816.F32.BF16 R20, R156.reuse, R168, R20 ;  /* 0x000000a89c14723c */ /* 0x044fee0000041814 */
[----:B------:R-:W2:Y:S01]  /*15c00*/  LDSM.16.M88.4 R164, [R192] ;  /* 0x00000000c0a4783b */ /* 0x000ea20000000200 */
[C---:B------:R-:W-:Y:S07]  /*15c10*/  HMMA.16816.F32.BF16 R24, R156.reuse, R170, R24 ;  /* 0x000000aa9c18723c */ /* 0x040fee0000041818 */
[----:B------:R-:W2:Y:S01]  /*15c20*/  LDSM.16.M88.4 R168, [R192+0x800] ;  /* 0x00080000c0a8783b */ /* 0x000ea20000000200 */
[C---:B------:R-:W-:Y:S08]  /*15c30*/  HMMA.16816.F32.BF16 R28, R156.reuse, R172, R28 ;  /* 0x000000ac9c1c723c */ /* 0x040ff0000004181c */
[----:B------:R-:W-:Y:S01]  /*15c40*/  HMMA.16816.F32.BF16 R32, R156, R174, R32 ;  /* 0x000000ae9c20723c */ /* 0x000fe20000041820 */
[----:B------:R-:W2:Y:S07]  /*15c50*/  LDSM.16.M88.4 R156, [R192+0x1000] ;  /* 0x00100000c09c783b */ /* 0x000eae0000000200 */
[C---:B-1----:R-:W-:Y:S01]  /*15c60*/  HMMA.16816.F32.BF16 R4, R176.reuse, R180, R4 ;  /* 0x000000b4b004723c */ /* 0x042fe20000041804 */
[----:B------:R-:W1:Y:S07]  /*15c70*/  LDSM.16.M88.4 R172, [R192+0x1800] ;  /* 0x00180000c0ac783b */ /* 0x000e6e0000000200 */
[C---:B------:R-:W-:Y:S01]  /*15c80*/  HMMA.16816.F32.BF16 R8, R176.reuse, R182, R8 ;  /* 0x000000b6b008723c */ /* 0x040fe20000041808 */
[----:B------:R-:W-:Y:S07]  /*15c90*/  LDSM.16.M88.4 R180, [R149+0x2000] ;  /* 0x0020000095b4783b */ /* 0x000fee0000000200 */
[C---:B---3--:R-:W-:Y:S08]  /*15ca0*/  HMMA.16816.F32.BF16 R12, R176.reuse, R184, R12 ;  /* 0x000000b8b00c723c */ /* 0x048ff0000004180c */
[C---:B------:R-:W-:Y:S01]  /*15cb0*/  HMMA.16816.F32.BF16 R16, R176.reuse, R186, R16 ;  /* 0x000000bab010723c */ /* 0x040fe20000041810 */
[----:B------:R-:W-:Y:S07]  /*15cc0*/  LDSM.16.M88.4 R184, [R149+0x2800] ;  /* 0x0028000095b8783b */ /* 0x000fee0000000200 */
[C---:B----4-:R-:W-:Y:S08]  /*15cd0*/  HMMA.16816.F32.BF16 R20, R176.reuse, R152, R20 ;  /* 0x00000098b014723c */ /* 0x050ff00000041814 */
[C---:B------:R-:W-:Y:S01]  /*15ce0*/  HMMA.16816.F32.BF16 R24, R176.reuse, R154, R24 ;  /* 0x0000009ab018723c */ /* 0x040fe20000041818 */
[----:B------:R-:W3:Y:S07]  /*15cf0*/  LDSM.16.M88.4 R152, [R196+0x4000] ;  /* 0x00400000c498783b */ /* 0x000eee0000000200 */
[C---:B-----5:R-:W-:Y:S08]  /*15d00*/  HMMA.16816.F32.BF16 R28, R176.reuse, R188, R28 ;  /* 0x000000bcb01c723c */ /* 0x060ff0000004181c */
[----:B------:R-:W-:Y:S01]  /*15d10*/  HMMA.16816.F32.BF16 R32, R176, R190, R32 ;  /* 0x000000beb020723c */ /* 0x000fe20000041820 */
[----:B------:R-:W4:Y:S07]  /*15d20*/  LDSM.16.M88.4 R176, [R149+0x3000] ;  /* 0x0030000095b0783b */ /* 0x000f2e0000000200 */
[C---:B--2---:R-:W-:Y:S01]  /*15d30*/  HMMA.16816.F32.BF16 R4, R160.reuse, R164, R4 ;  /* 0x000000a4a004723c */ /* 0x044fe20000041804 */
[----:B------:R-:W2:Y:S07]  /*15d40*/  LDSM.16.M88.4 R188, [R149+0x3800] ;  /* 0x0038000095bc783b */ /* 0x000eae0000000200 */
[C---:B------:R-:W-:Y:S01]  /*15d50*/  HMMA.16816.F32.BF16 R8, R160.reuse, R166, R8 ;  /* 0x000000a6a008723c */ /* 0x040fe20000041808 */
[----:B------:R-:W-:Y:S07]  /*15d60*/  LDSM.16.M88.4 R164, [R208] ;  /* 0x00000000d0a4783b */ /* 0x000fee0000000200 */
[C---:B------:R-:W-:Y:S08]  /*15d70*/  HMMA.16816.F32.BF16 R12, R160.reuse, R168, R12 ;  /* 0x000000a8a00c723c */ /* 0x040ff0000004180c */
[C---:B------:R-:W-:Y:S01]  /*15d80*/  HMMA.16816.F32.BF16 R16, R160.reuse, R170, R16 ;  /* 0x000000aaa010723c */ /* 0x040fe20000041810 */
[----:B------:R-:W-:Y:S07]  /*15d90*/  LDSM.16.M88.4 R168, [R207] ;  /* 0x00000000cfa8783b */ /* 0x000fee0000000200 */
[C---:B------:R-:W-:Y:S08]  /*15da0*/  HMMA.16816.F32.BF16 R20, R160.reuse, R156, R20 ;  /* 0x0000009ca014723c */ /* 0x040ff00000041814 */
[C---:B------:R-:W-:Y:S01]  /*15db0*/  HMMA.16816.F32.BF16 R24, R160.reuse, R158, R24 ;  /* 0x0000009ea018723c */ /* 0x040fe20000041818 */
[----:B------:R-:W5:Y:S07]  /*15dc0*/  LDSM.16.M88.4 R156, [R197+0x4000] ;  /* 0x00400000c59c783b */ /* 0x000f6e0000000200 */
[C---:B-1----:R-:W-:Y:S08]  /*15dd0*/  HMMA.16816.F32.BF16 R28, R160.reuse, R172, R28 ;  /* 0x000000aca01c723c */ /* 0x042ff0000004181c */
[----:B------:R-:W-:Y:S01]  /*15de0*/  HMMA.16816.F32.BF16 R32, R160, R174, R32 ;  /* 0x000000aea020723c */ /* 0x000fe20000041820 */
[----:B------:R-:W1:Y:S07]  /*15df0*/  LDSM.16.M88.4 R160, [R206] ;  /* 0x00000000cea0783b */ /* 0x000e6e0000000200 */
[C---:B---3--:R-:W-:Y:S01]  /*15e00*/  HMMA.16816.F32.BF16 R4, R152.reuse, R180, R4 ;  /* 0x000000b49804723c */ /* 0x048fe20000041804 */
[----:B------:R-:W3:Y:S07]  /*15e10*/  LDSM.16.M88.4 R172, [R205] ;  /* 0x00000000cdac783b */ /* 0x000eee0000000200 */
[C---:B------:R-:W-:Y:S01]  /*15e20*/  HMMA.16816.F32.BF16 R8, R152.reuse, R182, R8 ;  /* 0x000000b69808723c */ /* 0x040fe20000041808 */
[----:B------:R-:W-:Y:S07]  /*15e30*/  LDSM.16.M88.4 R180, [R195+0x2000] ;  /* 0x00200000c3b4783b */ /* 0x000fee0000000200 */
[C---:B------:R-:W-:Y:S08]  /*15e40*/  HMMA.16816.F32.BF16 R12, R152.reuse, R184, R12 ;  /* 0x000000b8980c723c */ /* 0x040ff0000004180c */
[C---:B------:R-:W-:Y:S01]  /*15e50*/  HMMA.16816.F32.BF16 R16, R152.reuse, R186, R16 ;  /* 0x000000ba9810723c */ /* 0x040fe20000041810 */
[----:B------:R-:W-:Y:S07]  /*15e60*/  LDSM.16.M88.4 R184, [R195+0x2800] ;  /* 0x00280000c3b8783b */ /* 0x000fee0000000200 */
[C---:B----4-:R-:W-:Y:S08]  /*15e70*/  HMMA.16816.F32.BF16 R20, R152.reuse, R176, R20 ;  /* 0x000000b09814723c */ /* 0x050ff00000041814 */
[C---:B------:R-:W-:Y:S01]  /*15e80*/  HMMA.16816.F32.BF16 R24, R152.reuse, R178, R24 ;  /* 0x000000b29818723c */ /* 0x040fe20000041818 */
[----:B------:R-:W4:Y:S07]  /*15e90*/  LDSM.16.M88.4 R176, [R199+0x4000] ;  /* 0x00400000c7b0783b */ /* 0x000f2e0000000200 */
[C---:B--2---:R-:W-:Y:S08]  /*15ea0*/  HMMA.16816.F32.BF16 R28, R152.reuse, R188, R28 ;  /* 0x000000bc981c723c */ /* 0x044ff0000004181c */
[----:B------:R-:W-:Y:S01]  /*15eb0*/  HMMA.16816.F32.BF16 R32, R152, R190, R32 ;  /* 0x000000be9820723c */ /* 0x000fe20000041820 */
[----:B------:R-:W2:Y:S07]  /*15ec0*/  LDSM.16.M88.4 R152, [R195+0x3000] ;  /* 0x00300000c398783b */ /* 0x000eae0000000200 */
[C---:B-----5:R-:W-:Y:S01]  /*15ed0*/  HMMA.16816.F32.BF16 R4, R156.reuse, R164, R4 ;  /* 0x000000a49c04723c */ /* 0x060fe20000041804 */
[----:B------:R-:W-:Y:S07]  /*15ee0*/  LDSM.16.M88.4 R188, [R192+0x2800] ;  /* 0x00280000c0bc783b */ /* 0x000fee0000000200 */
[C---:B------:R-:W-:Y:S01]  /*15ef0*/  HMMA.16816.F32.BF16 R8, R156.reuse, R166, R8 ;  /* 0x000000a69c08723c */ /* 0x040fe20000041808 */
[----:B------:R-:W-:Y:S07]  /*15f00*/  LDSM.16.M88.4 R164, [R198+0x4000] ;  /* 0x00400000c6a4783b */ /* 0x000fee0000000200 */
[C---:B------:R-:W-:Y:S08]  /*15f10*/  HMMA.16816.F32.BF16 R12, R156.reuse, R168, R12 ;  /* 0x000000a89c0c723c */ /* 0x040ff0000004180c */
[C---:B------:R-:W-:Y:S01]  /*15f20*/  HMMA.16816.F32.BF16 R16, R156.reuse, R170, R16 ;  /* 0x000000aa9c10723c */ /* 0x040fe20000041810 */
[----:B------:R-:W-:Y:S07]  /*15f30*/  LDSM.16.M88.4 R168, [R192+0x2000] ;  /* 0x00200000c0a8783b */ /* 0x000fee0000000200 */
[C---:B-1----:R-:W-:Y:S08]  /*15f40*/  HMMA.16816.F32.BF16 R20, R156.reuse, R160, R20 ;  /* 0x000000a09c14723c */ /* 0x042ff00000041814 */
[C---:B------:R-:W-:Y:S01]  /*15f50*/  HMMA.16816.F32.BF16 R24, R156.reuse, R162, R24 ;  /* 0x000000a29c18723c */ /* 0x040fe20000041818 */
[----:B------:R-:W1:Y:S07]  /*15f60*/  LDSM.16.M88.4 R160, [R195+0x3800] ;  /* 0x00380000c3a0783b */ /* 0x000e6e0000000200 */
[C---:B---3--:R-:W-:Y:S08]  /*15f70*/  HMMA.16816.F32.BF16 R28, R156.reuse, R172, R28 ;  /* 0x000000ac9c1c723c */ /* 0x048ff0000004181c */
[----:B------:R-:W-:Y:S01]  /*15f80*/  HMMA.16816.F32.BF16 R32, R156, R174, R32 ;  /* 0x000000ae9c20723c */ /* 0x000fe20000041820 */
[----:B------:R-:W3:Y:S07]  /*15f90*/  LDSM.16.M88.4 R156, [R192+0x3000] ;  /* 0x00300000c09c783b */ /* 0x000eee0000000200 */
[C---:B----4-:R-:W-:Y:S01]  /*15fa0*/  HMMA.16816.F32.BF16 R4, R176.reuse, R180, R4 ;  /* 0x000000b4b004723c */ /* 0x050fe20000041804 */
[----:B------:R-:W4:Y:S07]  /*15fb0*/  LDSM.16.M88.4 R172, [R192+0x3800] ;  /* 0x00380000c0ac783b */ /* 0x000f2e0000000200 */
[C---:B------:R-:W-:Y:S01]  /*15fc0*/  HMMA.16816.F32.BF16 R8, R176.reuse, R182, R8 ;  /* 0x000000b6b008723c */ /* 0x040fe20000041808 */
[----:B------:R-:W-:Y:S07]  /*15fd0*/  LDSM.16.M88.4 R180, [R196+0x8000] ;  /* 0x00800000c4b4783b */ /* 0x000fee0000000200 */
[C---:B------:R-:W-:Y:S08]  /*15fe0*/  HMMA.16816.F32.BF16 R12, R176.reuse, R184, R12 ;  /* 0x000000b8b00c723c */ /* 0x040ff0000004180c */
[C---:B------:R-:W-:Y:S01]  /*15ff0*/  HMMA.16816.F32.BF16 R16, R176.reuse, R186, R16 ;  /* 0x000000bab010723c */ /* 0x040fe20000041810 */
[----:B------:R-:W5:Y:S07]  /*16000*/  LDSM.16.M88.4 R184, [R149+0x4000] ;  /* 0x0040000095b8783b */ /* 0x000f6e0000000200 */
[C---:B--2---:R-:W-:Y:S08]  /*16010*/  HMMA.16816.F32.BF16 R20, R176.reuse, R152, R20 ;  /* 0x00000098b014723c */ /* 0x044ff00000041814 */
[C---:B------:R-:W-:Y:S01]  /*16020*/  HMMA.16816.F32.BF16 R24, R176.reuse, R154, R24 ;  /* 0x0000009ab018723c */ /* 0x040fe20000041818 */
[----:B------:R-:W2:Y:S07]  /*16030*/  LDSM.16.M88.4 R152, [R149+0x4800] ;  /* 0x004800009598783b */ /* 0x000eae0000000200 */
[C---:B-1----:R-:W-:Y:S08]  /*16040*/  HMMA.16816.F32.BF16 R28, R176.reuse, R160, R28 ;  /* 0x000000a0b01c723c */ /* 0x042ff0000004181c */
[----:B------:R-:W-:Y:S01]  /*16050*/  HMMA.16816.F32.BF16 R32, R176, R162, R32 ;  /* 0x000000a2b020723c */ /* 0x000fe20000041820 */
[----:B------:R-:W1:Y:S07]  /*16060*/  LDSM.16.M88.4 R160, [R149+0x5000] ;  /* 0x0050000095a0783b */ /* 0x000e6e0000000200 */
[C---:B------:R-:W-:Y:S01]  /*16070*/  HMMA.16816.F32.BF16 R4, R164.reuse, R168, R4 ;  /* 0x000000a8a404723c */ /* 0x040fe20000041804 */
[----:B------:R-:W-:Y:S07]  /*16080*/  LDSM.16.M88.4 R176, [R197+0x8000] ;  /* 0x00800000c5b0783b */ /* 0x000fee0000000200 */
[C---:B------:R-:W-:Y:S01]  /*16090*/  HMMA.16816.F32.BF16 R8, R164.reuse, R170, R8 ;  /* 0x000000aaa408723c */ /* 0x040fe20000041808 */
[----:B------:R-:W1:Y:S07]  /*160a0*/  LDSM.16.M88.4 R168, [R149+0x5800] ;  /* 0x0058000095a8783b */ /* 0x000e6e0000000200 */
[C---:B------:R-:W-:Y:S08]  /*160b0*/  HMMA.16816.F32.BF16 R12, R164.reuse, R188, R12 ;  /* 0x000000bca40c723c */ /* 0x040ff0000004180c */
[C---:B------:R-:W-:Y:S01]  /*160c0*/  HMMA.16816.F32.BF16 R16, R164.reuse, R190, R16 ;  /* 0x000000bea410723c */ /* 0x040fe20000041810 */
[----:B------:R-:W1:Y:S07]  /*160d0*/  LDSM.16.M88.4 R188, [R204] ;  /* 0x00000000ccbc783b */ /* 0x000e6e0000000200 */
[C---:B---3--:R-:W-:Y:S08]  /*160e0*/  HMMA.16816.F32.BF16 R20, R164.reuse, R156, R20 ;  /* 0x0000009ca414723c */ /* 0x048ff00000041814 */
[C---:B------:R-:W-:Y:S01]  /*160f0*/  HMMA.16816.F32.BF16 R24, R164.reuse, R158, R24 ;  /* 0x0000009ea418723c */ /* 0x040fe20000041818 */
[----:B------:R-:W3:Y:S07]  /*16100*/  LDSM.16.M88.4 R156, [R203] ;  /* 0x00000000cb9c783b */ /* 0x000eee0000000200 */
[C---:B----4-:R-:W-:Y:S08]  /*16110*/  HMMA.16816.F32.BF16 R28, R164.reuse, R172, R28 ;  /* 0x000000aca41c723c */ /* 0x050ff0000004181c */
[----:B------:R-:W-:Y:S01]  /*16120*/  HMMA.16816.F32.BF16 R32, R164, R174, R32 ;  /* 0x000000aea420723c */ /* 0x000fe20000041820 */
[----:B------:R-:W4:Y:S07]  /*16130*/  LDSM.16.M88.4 R164, [R202] ;  /* 0x00000000caa4783b */ /* 0x000f2e0000000200 */
[C---:B-----5:R-:W-:Y:S01]  /*16140*/  HMMA.16816.F32.BF16 R4, R180.reuse, R184, R4 ;  /* 0x000000b8b404723c */ /* 0x060fe20000041804 */
[----:B------:R-:W-:Y:S07]  /*16150*/  LDSM.16.M88.4 R172, [R199+0x8000] ;  /* 0x00800000c7ac783b */ /* 0x000fee0000000200 */
[C---:B------:R-:W-:Y:S01]  /*16160*/  HMMA.16816.F32.BF16 R8, R180.reuse, R186, R8 ;  /* 0x000000bab408723c */ /* 0x040fe20000041808 */
[----:B------:R-:W-:Y:S07]  /*16170*/  LDSM.16.M88.4 R184, [R195+0x4000] ;  /* 0x00400000c3b8783b */ /* 0x000fee0000000200 */
[C---:B--2---:R-:W-:Y:S08]  /*16180*/  HMMA.16816.F32.BF16 R12, R180.reuse, R152, R12 ;  /* 0x00000098b40c723c */ /* 0x044ff0000004180c */
[C---:B------:R-:W-:Y:S01]  /*16190*/  HMMA.16816.F32.BF16 R16, R180.reuse, R154, R16 ;  /* 0x0000009ab410723c */ /* 0x040fe20000041810 */
[----:B------:R-:W2:Y:S07]  /*161a0*/  LDSM.16.M88.4 R152, [R201] ;  /* 0x00000000c998783b */ /* 0x000eae0000000200 */
[C---:B-1----:R-:W-:Y:S08]  /*161b0*/  HMMA.16816.F32.BF16 R20, R180.reuse, R160, R20 ;  /* 0x000000a0b414723c */ /* 0x042ff00000041814 */
[C---:B------:R-:W-:Y:S01]  /*161c0*/  HMMA.16816.F32.BF16 R24, R180.reuse, R162, R24 ;  /* 0x000000a2b418723c */ /* 0x040fe20000041818 */
[----:B------:R-:W1:Y:S07]  /*161d0*/  LDSM.16.M88.4 R160, [R195+0x4800] ;  /* 0x00480000c3a0783b */ /* 0x000e6e0000000200 */
[C---:B------:R-:W-:Y:S08]  /*161e0*/  HMMA.16816.F32.BF16 R28, R180.reuse, R168, R28 ;  /* 0x000000a8b41c723c */ /* 0x040ff0000004181c */
[----:B------:R-:W-:Y:S01]  /*161f0*/  HMMA.16816.F32.BF16 R32, R180, R170, R32 ;  /* 0x000000aab420723c */ /* 0x000fe20000041820 */
[----:B------:R-:W5:Y:S07]  /*16200*/  LDSM.16.M88.4 R168, [R195+0x5000] ;  /* 0x00500000c3a8783b */ /* 0x000f6e0000000200 */
[C---:B------:R-:W-:Y:S01]  /*16210*/  HMMA.16816.F32.BF16 R4, R176.reuse, R188, R4 ;  /* 0x000000bcb004723c */ /* 0x040fe20000041804 */
[----:B------:R-:W-:Y:S07]  /*16220*/  LDSM.16.M88.4 R180, [R198+0x8000] ;  /* 0x00800000c6b4783b */ /* 0x000fee0000000200 */
[C---:B------:R-:W-:Y:S01]  /*16230*/  HMMA.16816.F32.BF16 R8, R176.reuse, R190, R8 ;  /* 0x000000beb008723c */ /* 0x040fe20000041808 */
[----:B------:R-:W-:Y:S07]  /*16240*/  LDSM.16.M88.4 R188, [R192+0x4000] ;  /* 0x00400000c0bc783b */ /* 0x000fee0000000200 */
[C---:B---3--:R-:W-:Y:S08]  /*16250*/  HMMA.16816.F32.BF16 R12, R176.reuse, R156, R12 ;  /* 0x0000009cb00c723c */ /* 0x048ff0000004180c */
[C---:B------:R-:W-:Y:S01]  /*16260*/  HMMA.16816.F32.BF16 R16, R176.reuse, R158, R16 ;  /* 0x0000009eb010723c */ /* 0x040fe20000041810 */
[----:B------:R-:W3:Y:S07]  /*16270*/  LDSM.16.M88.4 R156, [R195+0x5800] ;  /* 0x00580000c39c783b */ /* 0x000eee0000000200 */
[C---:B----4-:R-:W-:Y:S08]  /*16280*/  HMMA.16816.F32.BF16 R20, R176.reuse, R164, R20 ;  /* 0x000000a4b014723c */ /* 0x050ff00000041814 */
[C---:B------:R-:W-:Y:S08]  /*16290*/  HMMA.16816.F32.BF16 R24, R176.reuse, R166, R24 ;  /* 0x000000a6b018723c */ /* 0x040ff00000041818 */
[C---:B--2---:R-:W-:Y:S08]  /*162a0*/  HMMA.16816.F32.BF16 R28, R176.reuse, R152, R28 ;  /* 0x00000098b01c723c */ /* 0x044ff0000004181c */
[----:B------:R-:W-:Y:S01]  /*162b0*/  HMMA.16816.F32.BF16 R32, R176, R154, R32 ;  /* 0x0000009ab020723c */ /* 0x000fe20000041820 */
[----:B------:R-:W2:Y:S07]  /*162c0*/  LDSM.16.M88.4 R152, [R192+0x4800] ;  /* 0x00480000c098783b */ /* 0x000eae0000000200 */
[C---:B------:R-:W-:Y:S08]  /*162d0*/  HMMA.16816.F32.BF16 R4, R172.reuse, R184, R4 ;  /* 0x000000b8ac04723c */ /* 0x040ff00000041804 */
[C---:B------:R-:W-:Y:S08]  /*162e0*/  HMMA.16816.F32.BF16 R8, R172.reuse, R186, R8 ;  /* 0x000000baac08723c */ /* 0x040ff00000041808 */
[C---:B-1----:R-:W-:Y:S08]  /*162f0*/  HMMA.16816.F32.BF16 R12, R172.reuse, R160, R12 ;  /* 0x000000a0ac0c723c */ /* 0x042ff0000004180c */
[C---:B------:R-:W-:Y:S08]  /*16300*/  HMMA.16816.F32.BF16 R16, R172.reuse, R162, R16 ;  /* 0x000000a2ac10723c */ /* 0x040ff00000041810 */
[C---:B-----5:R-:W-:Y:S08]  /*16310*/  HMMA.16816.F32.BF16 R20, R172.reuse, R168, R20 ;  /* 0x000000a8ac14723c */ /* 0x060ff00000041814 */
[C---:B------:R-:W-:Y:S08]  /*16320*/  HMMA.16816.F32.BF16 R24, R172.reuse, R170, R24 ;  /* 0x000000aaac18723c */ /* 0x040ff00000041818 */
[C---:B---3--:R-:W-:Y:S08]  /*16330*/  HMMA.16816.F32.BF16 R28, R172.reuse, R156, R28 ;  /* 0x0000009cac1c723c */ /* 0x048ff0000004181c */
[----:B------:R-:W-:Y:S08]  /*16340*/  HMMA.16816.F32.BF16 R32, R172, R158, R32 ;  /* 0x0000009eac20723c */ /* 0x000ff00000041820 */
[C---:B------:R-:W-:Y:S08]  /*16350*/  HMMA.16816.F32.BF16 R4, R180.reuse, R188, R4 ;  /* 0x000000bcb404723c */ /* 0x040ff00000041804 */
        /* <DEDUP_REMOVED lines=153> */
[----:B------:R-:W-:Y:S01]  /*16cf0*/  FMUL.FTZ R48, R2, R48 ;  /* 0x0000003002307220 */ /* 0x000fe20000410000 */
[----:B------:R-:W-:Y:S01]  /*16d00*/  @P0 IADD3 R8, P2, R226, 0x80, RZ ;  /* 0x00000080e2080810 */ /* 0x000fe20007f5e0ff */
[C---:B------:R-:W-:Y:S01]  /*16d10*/  FMUL.FTZ R49, R2.reuse, R49 ;  /* 0x0000003102317220 */ /* 0x040fe20000410000 */
[----:B------:R-:W-:Y:S01]  /*16d20*/  @P0 LEA.HI.X R17, R7, c[0x0][0x1cc], R9, 0x1, P3 ;  /* 0x0000730007110a11 */ /* 0x000fe200018f0c09 */
[----:B------:R-:W-:Y:S01]  /*16d30*/  FMUL.FTZ R52, R2, R52 ;  /* 0x0000003402347220 */ /* 0x000fe20000410000 */
[----:B------:R-:W-:Y:S01]  /*16d40*/  @P0 IADD3.X R15, RZ, R232, RZ, P2, !PT ;  /* 0x000000e8ff0f0210 */ /* 0x000fe200017fe4ff */
[----:B------:R1:W-:Y:S01]  /*16d50*/  MUFU.EX2 R219, R104 ;  /* 0x0000006800db7308 */ /* 0x0003e20000000800 */
[----:B------:R-:W-:Y:S01]  /*16d60*/  @P0 IADD3 R9, P4, R4, R14, RZ ;  /* 0x0000000e04090210 */ /* 0x000fe20007f9e0ff */
[C---:B------:R-:W-:Y:S01]  /*16d70*/  FMUL.FTZ R53, R2.reuse, R53 ;  /* 0x0000003502357220 */ /* 0x040fe20000410000 */
[----:B------:R-:W-:Y:S01]  /*16d80*/  @P0 IADD3.X R7, RZ, R232, RZ, P1, !PT ;  /* 0x000000e8ff070210 */ /* 0x000fe20000ffe4ff */
[----:B------:R-:W-:Y:S01]  /*16d90*/  FMUL.FTZ R56, R2, R56 ;  /* 0x0000003802387220 */ /* 0x000fe20000410000 */
[----:B------:R-:W-:Y:S01]  /*16da0*/  @P0 IADD3 R4, P2, R4, R8, RZ ;  /* 0x0000000804040210 */ /* 0x000fe20007f5e0ff */
[C---:B------:R-:W-:Y:S01]  /*16db0*/  FMUL.FTZ R57, R2.reuse, R57 ;  /* 0x0000003902397220 */ /* 0x040fe20000410000 */
[----:B------:R-:W-:Y:S01]  /*16dc0*/  @P0 LEA R12, P3, R9, c[0x0][0x1c8], 0x1 ;  /* 0x00007200090c0a11 */ /* 0x000fe200078608ff */
[----:B------:R-:W-:Y:S01]  /*16dd0*/  FMUL.FTZ R60, R2, R60 ;  /* 0x0000003c023c7220 */ /* 0x000fe20000410000 */
[----:B--2---:R-:W-:Y:S01]  /*16de0*/  @P0 LEA R10, P1, R4, c[0x0][0x1c8], 0x1 ;  /* 0x00007200040a0a11 */ /* 0x004fe200078208ff */
[----:B------:R-:W2:Y:S01]  /*16df0*/  MUFU.EX2 R0, R0 ;  /* 0x0000000000007308 */ /* 0x000ea20000000800 */
[C---:B------:R-:W-:Y:S01]  /*16e00*/  @P0 IADD3.X R11, R3.reuse, R7, RZ, P4, !PT ;  /* 0x00000007030b0210 */ /* 0x040fe200027fe4ff */
[C---:B------:R-:W-:Y:S01]  /*16e10*/  FMUL.FTZ R61, R2.reuse, R61 ;  /* 0x0000003d023d7220 */ /* 0x040fe20000410000 */
[----:B------:R-:W-:Y:S01]  /*16e20*/  @P0 IADD3.X R3, R3, R15, RZ, P2, !PT ;  /* 0x0000000f03030210 */ /* 0x000fe200017fe4ff */
[C---:B------:R-:W-:Y:S01]  /*16e30*/  FMUL.FTZ R64, R2.reuse, R64 ;  /* 0x0000004002407220 */ /* 0x040fe20000410000 */
[----:B---3--:R-:W-:Y:S01]  /*16e40*/  @P0 LEA.HI.X R13, R9, c[0x0][0x1cc], R11, 0x1, P3 ;  /* 0x00007300090d0a11 */ /* 0x008fe200018f0c0b */
[----:B------:R-:W-:Y:S01]  /*16e50*/  FMUL.FTZ R65, R2, R65 ;  /* 0x0000004102417220 */ /* 0x000fe20000410000 */
[----:B------:R-:W-:Y:S01]  /*16e60*/  @P0 LEA.HI.X R11, R4, c[0x0][0x1cc], R3, 0x1, P1 ;  /* 0x00007300040b0a11 */ /* 0x000fe200008f0c03 */
[--C-:B------:R-:W-:Y:S01]  /*16e70*/  FFMA.FTZ R3, R152, c[0x0][0x2d0], -R105.reuse ;  /* 0x0000b40098037a23 */ /* 0x100fe20000010869 */
[----:B------:R-:W-:Y:S01]  /*16e80*/  @P0 IADD3 R18, P2, R6, R14, RZ ;  /* 0x0000000e06120210 */ /* 0x000fe20007f5e0ff */
[----:B------:R-:W-:Y:S01]  /*16e90*/  FMUL.FTZ R68, R2, R68 ;  /* 0x0000004402447220 */ /* 0x000fe20000410000 */
[C---:B------:R-:W-:Y:S01]  /*16ea0*/  @P0 IADD3 R9, P3, R6.reuse, R226, RZ ;  /* 0x000000e206090210 */ /* 0x040fe20007f7e0ff */
[----:B------:R3:W4:Y:S01]  /*16eb0*/  MUFU.EX2 R220, R3 ;  /* 0x0000000300dc7308 */ /* 0x0007220000000800 */
[----:B------:R-:W-:Y:S01]  /*16ec0*/  @P0 IADD3 R14, P1, R6, R8, RZ ;  /* 0x00000008060e0210 */ /* 0x000fe20007f3e0ff */
[----:B-1----:R-:W-:Y:S01]  /*16ed0*/  FFMA.FTZ R104, R155, c[0x0][0x2d0], -R105 ;  /* 0x0000b4009b687a23 */ /* 0x002fe20000010869 */
[C---:B------:R-:W-:Y:S01]  /*16ee0*/  @P0 IADD3.X R7, R5.reuse, R7, RZ, P2, !PT ;  /* 0x0000000705070210 */ /* 0x040fe200017fe4ff */
[C---:B------:R-:W-:Y:S01]  /*16ef0*/  FMUL.FTZ R69, R2.reuse, R69 ;  /* 0x0000004502457220 */ /* 0x040fe20000410000 */
[C---:B------:R-:W-:Y:S01]  /*16f00*/  @P0 IADD3.X R19, R5.reuse, R15, RZ, P1, !PT ;  /* 0x0000000f05130210 */ /* 0x040fe20000ffe4ff */
[C---:B------:R-:W-:Y:S01]  /*16f10*/  FMUL.FTZ R72, R2.reuse, R72 ;  /* 0x0000004802487220 */ /* 0x040fe20000410000 */
[----:B------:R-:W-:Y:S01]  /*16f20*/  @P0 IADD3.X R5, R5, R232, RZ, P3, !PT ;  /* 0x000000e805050210 */ /* 0x000fe20001ffe4ff */
[----:B------:R-:W-:Y:S01]  /*16f30*/  FMUL.FTZ R73, R2, R73 ;  /* 0x0000004902497220 */ /* 0x000fe20000410000 */
[----:B------:R-:W-:Y:S01]  /*16f40*/  LOP3.LUT P3, RZ, R240, 0x1, RZ, 0xc0, !PT ;  /* 0x00000001f0ff7812 */ /* 0x000fe2000786c0ff */
[----:B------:R1:W-:Y:S01]  /*16f50*/  MUFU.EX2 R218, R104 ;  /* 0x0000006800da7308 */ /* 0x0003e20000000800 */
[C---:B------:R-:W-:Y:S01]  /*16f60*/  @P0 LEA R8, P4, R9.reuse, c[0x0][0x1c8], 0x1 ;  /* 0x0000720009080a11 */ /* 0x040fe200078808ff */
[----:B--2---:R-:W-:Y:S01]  /*16f70*/  FMUL.FTZ R26, R0, R130 ;  /* 0x00000082001a7220 */ /* 0x004fe20000410000 */
[----:B------:R-:W-:Y:S01]  /*16f80*/  @P0 LEA R6, P2, R18, c[0x0][0x1c8], 0x1 ;  /* 0x0000720012060a11 */ /* 0x000fe200078408ff */
[C---:B------:R-:W-:Y:S01]  /*16f90*/  FMUL.FTZ R27, R0.reuse, R131 ;  /* 0x00000083001b7220 */ /* 0x040fe20000410000 */
[----:B------:R-:W-:Y:S01]  /*16fa0*/  @P0 LEA.HI.X R9, R9, c[0x0][0x1cc], R5, 0x1, P4 ;  /* 0x0000730009090a11 */ /* 0x000fe200020f0c05 */
[----:B------:R-:W-:Y:S01]  /*16fb0*/  FMUL.FTZ R34, R0, R138 ;  /* 0x0000008a00227220 */ /* 0x000fe20000410000 */
[----:B------:R-:W-:Y:S01]  /*16fc0*/  @P0 LEA.HI.X R7, R18, c[0x0][0x1cc], R7, 0x1, P2 ;  /* 0x0000730012070a11 */ /* 0x000fe200010f0c07 */
[----:B------:R-:W-:Y:S01]  /*16fd0*/  FMUL.FTZ R18, R0, R122 ;  /* 0x0000007a00127220 */ /* 0x000fe20000410000 */
[----:B------:R-:W-:Y:S01]  /*16fe0*/  @P0 LEA R4, P1, R14, c[0x0][0x1c8], 0x1 ;  /* 0x000072000e040a11 */ /* 0x000fe200078208ff */
[----:B------:R-:W-:Y:S02]  /*16ff0*/  FMUL.FTZ R35, R0, R139 ;  /* 0x0000008b00237220 */ /* 0x000fe40000410000 */
[----:B------:R2:W-:Y:S01]  /*17000*/  @P0 LDGSTS.E.BYPASS.LTC128B.128 [R212+0x6100], [R16.64], !P3 ;  /* 0x0610000010d40fae */ /* 0x0005e2000d901d46 */
[----:B------:R-:W-:Y:S01]  /*17010*/  @P0 LEA.HI.X R5, R14, c[0x0][0x1cc], R19, 0x1, P1 ;  /* 0x000073000e050a11 */ /* 0x000fe200008f0c13 */
[----:B---3--:R-:W-:Y:S02]  /*17020*/  FMUL.FTZ R3, R100, c[0x0][0x2d0] ;  /* 0x0000b40064037a20 */ /* 0x008fe40000410000 */
[----:B------:R-:W-:Y:S02]  /*17030*/  FMUL.FTZ R19, R0, R123 ;  /* 0x0000007b00137220 */ /* 0x000fe40000410000 */
[--C-:B------:R-:W-:Y:S02]  /*17040*/  FFMA.FTZ R15, R161, c[0x0][0x2d0], -R3.reuse ;  /* 0x0000b400a10f7a23 */ /* 0x100fe40000010803 */
[----:B------:R3:W-:Y:S01]  /*17050*/  @P0 LDGSTS.E.BYPASS.LTC128B.128 [R212+0x8100], [R12.64], !P6 ;  /* 0x081000000cd40fae */ /* 0x0007e2000f101d46 */
[--C-:B------:R-:W-:Y:S01]  /*17060*/  FFMA.FTZ R14, R160, c[0x0][0x2d0], -R3.reuse ;  /* 0x0000b400a00e7a23 */ /* 0x100fe20000010803 */
[----:B------:R-:W-:Y:S01]  /*17070*/  MUFU.EX2 R189, R15 ;  /* 0x0000000f00bd7308 */ /* 0x000fe20000000800 */
[----:B------:R-:W-:Y:S02]  /*17080*/  FMUL.FTZ R38, R0, R38 ;  /* 0x0000002600267220 */ /* 0x000fe40000410000 */
[--C-:B-1----:R-:W-:Y:S02]  /*17090*/  FFMA.FTZ R104, R162, c[0x0][0x2d0], -R3.reuse ;  /* 0x0000b400a2687a23 */ /* 0x102fe40000010803 */
[C---:B------:R-:W-:Y:S01]  /*170a0*/  FMUL.FTZ R39, R0.reuse, R39 ;  /* 0x0000002700277220 */ /* 0x040fe20000410000 */
[----:B------:R1:W-:Y:S01]  /*170b0*/  @P0 LDGSTS.E.BYPASS.LTC128B.128 [R212+0xa100], [R10.64], !P5 ;  /* 0x0a1000000ad40fae */ /* 0x0003e2000e901d46 */
[C---:B------:R-:W-:Y:S02]  /*170c0*/  FMUL.FTZ R42, R0.reuse, R42 ;  /* 0x0000002a002a7220 */ /* 0x040fe40000410000 */
[C---:B------:R-:W-:Y:S01]  /*170d0*/  FMUL.FTZ R43, R0.reuse, R43 ;  /* 0x0000002b002b7220 */ /* 0x040fe20000410000 */
[----:B------:R3:W5:Y:S01]  /*170e0*/  MUFU.EX2 R188, R14 ;  /* 0x0000000e00bc7308 */ /* 0x0007620000000800 */
[C---:B------:R-:W-:Y:S02]  /*170f0*/  FMUL.FTZ R46, R0.reuse, R46 ;  /* 0x0000002e002e7220 */ /* 0x040fe40000410000 */
[C---:B------:R-:W-:Y:S01]  /*17100*/  FMUL.FTZ R47, R0.reuse, R47 ;  /* 0x0000002f002f7220 */ /* 0x040fe20000410000 */
[----:B------:R4:W-:Y:S01]  /*17110*/  @P0 LDGSTS.E.BYPASS.LTC128B.128 [R212+0x7100], [R8.64], !P3 ;  /* 0x0710000008d40fae */ /* 0x0009e2000d901d46 */
[----:B------:R-:W-:Y:S02]  /*17120*/  FMUL.FTZ R50, R0, R50 ;  /* 0x0000003200327220 */ /* 0x000fe40000410000 */
[C---:B--2---:R-:W-:Y:S02]  /*17130*/  FMUL.FTZ R16, R2.reuse, R120 ;  /* 0x0000007802107220 */ /* 0x044fe40000410000 */
[----:B------:R-:W-:Y:S01]  /*17140*/  FMUL.FTZ R17, R2, R121 ;  /* 0x0000007902117220 */ /* 0x000fe20000410000 */
[----:B------:R2:W-:Y:S01]  /*17150*/  MUFU.EX2 R185, R104 ;  /* 0x0000006800b97308 */ /* 0x0005e20000000800 */
[C---:B------:R-:W-:Y:S01]  /*17160*/  FMUL.FTZ R51, R0.reuse, R51 ;  /* 0x0000003300337220 */ /* 0x040fe20000410000 */
[----:B------:R5:W-:Y:S01]  /*17170*/  @P0 LDGSTS.E.BYPASS.LTC128B.128 [R212+0x9100], [R6.64], !P6 ;  /* 0x0910000006d40fae */ /* 0x000be2000f101d46 */
[C---:B------:R-:W-:Y:S02]  /*17180*/  FMUL.FTZ R54, R0.reuse, R54 ;  /* 0x0000003600367220 */ /* 0x040fe40000410000 */
[C---:B------:R-:W-:Y:S02]  /*17190*/  FMUL.FTZ R55, R0.reuse, R55 ;  /* 0x0000003700377220 */ /* 0x040fe40000410000 */
[C---:B------:R-:W-:Y:S02]  /*171a0*/  FMUL.FTZ R58, R0.reuse, R58 ;  /* 0x0000003a003a7220 */ /* 0x040fe40000410000 */
[C---:B------:R-:W-:Y:S01]  /*171b0*/  FMUL.FTZ R59, R0.reuse, R59 ;  /* 0x0000003b003b7220 */ /* 0x040fe20000410000 */
[----:B------:R5:W-:Y:S01]  /*171c0*/  @P0 LDGSTS.E.BYPASS.LTC128B.128 [R212+0xb100], [R4.64], !P5 ;  /* 0x0b10000004d40fae */ /* 0x000be2000e901d46 */
[C---:B------:R-:W-:Y:S02]  /*171d0*/  FMUL.FTZ R62, R0.reuse, R62 ;  /* 0x0000003e003e7220 */ /* 0x040fe40000410000 */
[C---:B-1----:R-:W-:Y:S02]  /*171e0*/  FMUL.FTZ R10, R0.reuse, R114 ;  /* 0x00000072000a7220 */ /* 0x042fe40000410000 */
[C---:B------:R-:W-:Y:S02]  /*171f0*/  FMUL.FTZ R11, R0.reuse, R115 ;  /* 0x00000073000b7220 */ /* 0x040fe40000410000 */
[C---:B------:R-:W-:Y:S01]  /*17200*/  FMUL.FTZ R63, R0.reuse, R63 ;  /* 0x0000003f003f7220 */ /* 0x040fe20000410000 */
[----:B---3--:R-:W1:Y:S01]  /*17210*/  LDSM.16.MT88.4 R12, [R150] ;  /* 0x00000000960c783b */ /* 0x008e620000004200 */
[----:B------:R-:W-:Y:S02]  /*17220*/  FMUL.FTZ R66, R0, R66 ;  /* 0x0000004200427220 */ /* 0x000fe40000410000 */
[--C-:B----4-:R-:W-:Y:S02]  /*17230*/  FFMA.FTZ R8, R153, c[0x0][0x2d0], -R3.reuse ;  /* 0x0000b40099087a23 */ /* 0x110fe40000010803 */
[----:B------:R-:W-:Y:S02]  /*17240*/  FMUL.FTZ R9, R2, R113 ;  /* 0x0000007102097220 */ /* 0x000fe40000410000 */
[----:B------:R3:W-:Y:S01]  /*17250*/  MUFU.EX2 R187, R8 ;  /* 0x0000000800bb7308 */ /* 0x0007e20000000800 */
[----:B------:R-:W4:Y:S01]  /*17260*/  LDSM.16.MT88.4 R20, [R151] ;  /* 0x000000009714783b */ /* 0x000f220000004200 */
[--C-:B--2---:R-:W-:Y:S02]  /*17270*/  FFMA.FTZ R104, R163, c[0x0][0x2d0], -R3.reuse ;  /* 0x0000b400a3687a23 */ /* 0x104fe40000010803 */
[----:B-----5:R-:W-:Y:S01]  /*17280*/  FMUL.FTZ R6, R0, R110 ;  /* 0x0000006e00067220 */ /* 0x020fe20000410000 */
[----:B------:R-:W-:Y:S01]  /*17290*/  F2FP.BF16.PACK_AB R110, R220, R221 ;  /* 0x000000dddc6e723e */ /* 0x000fe200000010ff */
[C---:B------:R-:W-:Y:S02]  /*172a0*/  FMUL.FTZ R7, R0.reuse, R111 ;  /* 0x0000006f00077220 */ /* 0x040fe40000410000 */
[C---:B------:R-:W-:Y:S01]  /*172b0*/  FMUL.FTZ R67, R0.reuse, R67 ;  /* 0x0000004300437220 */ /* 0x040fe20000410000 */
[----:B------:R-:W2:Y:S01]  /*172c0*/  LDSM.16.MT88.4 R28, [R194] ;  /* 0x00000000c21c783b */ /* 0x000ea20000004200 */
[----:B------:R5:W-:Y:S01]  /*172d0*/  MUFU.EX2 R184, R104 ;  /* 0x0000006800b87308 */ /* 0x000be20000000800 */
[----:B------:R-:W-:Y:S02]  /*172e0*/  FMUL.FTZ R70, R0, R70 ;  /* 0x0000004600467220 */ /* 0x000fe40000410000 */
[----:B------:R-:W-:Y:S02]  /*172f0*/  FFMA.FTZ R4, R159, c[0x0][0x2d0], -R3 ;  /* 0x0000b4009f047a23 */ /* 0x000fe40000010803 */
[----:B------:R-:W-:Y:S01]  /*17300*/  FMUL.FTZ R5, R2, R109 ;  /* 0x0000006d02057220 */ /* 0x000fe20000410000 */
[----:B------:R-:W-:Y:S01]  /*17310*/  F2FP.BF16.PACK_AB R109, R188, R189 ;  /* 0x000000bdbc6d723e */ /* 0x000fe200000010ff */
[----:B------:R-:W-:Y:S01]  /*17320*/  LDSM.16.MT88.4 R120, [R151+0x2000] ;  /* 0x002000009778783b */ /* 0x000fe20000004200 */
[C---:B------:R-:W-:Y:S02]  /*17330*/  FMUL.FTZ R71, R0.reuse, R71 ;  /* 0x0000004700477220 */ /* 0x040fe40000410000 */
[----:B------:R-:W1:Y:S01]  /*17340*/  MUFU.EX2 R186, R4 ;  /* 0x0000000400ba7308 */ /* 0x000e620000000800 */
[C---:B------:R-:W-:Y:S02]  /*17350*/  FMUL.FTZ R74, R0.reuse, R74 ;  /* 0x0000004a004a7220 */ /* 0x040fe40000410000 */
[----:B------:R-:W-:Y:S02]  /*17360*/  FMUL.FTZ R75, R0, R75 ;  /* 0x0000004b004b7220 */ /* 0x000fe40000410000 */
[C---:B---3--:R-:W-:Y:S01]  /*17370*/  FMUL.FTZ R8, R2.reuse, R112 ;  /* 0x0000007002087220 */ /* 0x048fe20000410000 */
[----:B------:R-:W-:Y:S01]  /*17380*/  LDSM.16.MT88.4 R128, [R193+0x800] ;  /* 0x00080000c180783b */ /* 0x000fe20000004200 */
[C---:B------:R-:W-:Y:S02]  /*17390*/  FMUL.FTZ R76, R2.reuse, R76 ;  /* 0x0000004c024c7220 */ /* 0x040fe40000410000 */
[----:B------:R-:W-:Y:S02]  /*173a0*/  FMUL.FTZ R77, R2, R77 ;  /* 0x0000004d024d7220 */ /* 0x000fe40000410000 */
[C---:B------:R-:W-:Y:S02]  /*173b0*/  FMUL.FTZ R78, R0.reuse, R78 ;  /* 0x0000004e004e7220 */ /* 0x040fe40000410000 */
[----:B------:R-:W-:Y:S01]  /*173c0*/  FMUL.FTZ R79, R0, R79 ;  /* 0x0000004f004f7220 */ /* 0x000fe20000410000 */
[----:B------:R-:W3:Y:S01]  /*173d0*/  LDSM.16.MT88.4 R112, [R193] ;  /* 0x00000000c170783b */ /* 0x000ee20000004200 */
[--C-:B-----5:R-:W-:Y:S02]  /*173e0*/  FFMA.FTZ R104, R164, c[0x0][0x2d0], -R105.reuse ;  /* 0x0000b400a4687a23 */ /* 0x120fe40000010869 */
[C---:B------:R-:W-:Y:S02]  /*173f0*/  FMUL.FTZ R80, R2.reuse, R80 ;  /* 0x0000005002507220 */ /* 0x040fe40000410000 */
[----:B------:R5:W2:Y:S01]  /*17400*/  MUFU.EX2 R216, R104 ;  /* 0x0000006800d87308 */ /* 0x000aa20000000800 */
[----:B------:R-:W-:Y:S02]  /*17410*/  FMUL.FTZ R81, R2, R81 ;  /* 0x0000005102517220 */ /* 0x000fe40000410000 */
[----:B------:R-:W-:Y:S01]  /*17420*/  LDSM.16.MT88.4 R136, [R151+0x2800] ;  /* 0x002800009788783b */ /* 0x000fe20000004200 */
[----:B------:R-:W-:Y:S01]  /*17430*/  FMUL.FTZ R82, R0, R82 ;  /* 0x0000005200527220 */ /* 0x000fe20000410000 */
[----:B-1----:R-:W-:Y:S01]  /*17440*/  F2FP.BF16.PACK_AB R111, R186, R187 ;  /* 0x000000bbba6f723e */ /* 0x002fe200000010ff */
        /* <DEDUP_REMOVED lines=8> */
[----:B------:R-:W-:Y:S02]  /*174d0*/  FMUL.FTZ R86, R0, R86 ;  /* 0x0000005600567220 */ /* 0x000fe40000410000 */
[C---:B------:R-:W-:Y:S04]  /*174e0*/  HMMA.16816.F32.BF16 R8, R108.reuse, R14, R8 ;  /* 0x0000000e6c08723c */ /* 0x040fe80000041808 */
[C---:B------:R-:W-:Y:S01]  /*174f0*/  FMUL.FTZ R12, R2.reuse, R116 ;  /* 0x00000074020c7220 */ /* 0x040fe20000410000 */
[----:B------:R-:W-:Y:S01]  /*17500*/  LDSM.16.MT88.4 R160, [R151+0x3800] ;  /* 0x0038000097a0783b */ /* 0x000fe20000004200 */
[----:B------:R-:W-:Y:S02]  /*17510*/  FMUL.FTZ R13, R2, R117 ;  /* 0x00000075020d7220 */ /* 0x000fe40000410000 */
[C---:B------:R-:W-:Y:S04]  /*17520*/  FMUL.FTZ R14, R0.reuse, R118 ;  /* 0x00000076000e7220 */ /* 0x040fe80000410000 */
[C---:B------:R-:W-:Y:S01]  /*17530*/  FMUL.FTZ R15, R0.reuse, R119 ;  /* 0x00000077000f7220 */ /* 0x040fe20000410000 */
[----:B------:R-:W0:Y:S01]  /*17540*/  LDGDEPBAR ;  /* 0x00000000000079af */ /* 0x000e220000000000 */
[----:B-----5:R-:W-:Y:S02]  /*17550*/  FFMA.FTZ R104, R165, c[0x0][0x2d0], -R105 ;  /* 0x0000b400a5687a23 */ /* 0x020fe40000010869 */
[----:B------:R-:W-:Y:S02]  /*17560*/  FMUL.FTZ R87, R0, R87 ;  /* 0x0000005700577220 */ /* 0x000fe40000410000 */
[----:B------:R1:W-:Y:S01]  /*17570*/  MUFU.EX2 R217, R104 ;  /* 0x0000006800d97308 */ /* 0x0003e20000000800 */
[C---:B----4-:R-:W-:Y:S02]  /*17580*/  HMMA.16816.F32.BF16 R12, R108.reuse, R20, R12 ;  /* 0x000000146c0c723c */ /* 0x050fe4000004180c */
[----:B------:R-:W4:Y:S01]  /*17590*/  LDSM.16.MT88.4 R116, [R150+0x2000] ;  /* 0x002000009674783b */ /* 0x000f220000004200 */
[C---:B------:R-:W-:Y:S02]  /*175a0*/  FMUL.FTZ R88, R2.reuse, R88 ;  /* 0x0000005802587220 */ /* 0x040fe40000410000 */
[C---:B------:R-:W-:Y:S02]  /*175b0*/  FMUL.FTZ R89, R2.reuse, R89 ;  /* 0x0000005902597220 */ /* 0x040fe40000410000 */
        /* <DEDUP_REMOVED lines=8> */
[----:B------:R-:W-:Y:S02]  /*17640*/  FMUL.FTZ R91, R0, R91 ;  /* 0x0000005b005b7220 */ /* 0x000fe40000410000 */
[C---:B--2---:R-:W-:Y:S01]  /*17650*/  HMMA.16816.F32.BF16 R20, R108.reuse, R28, R20 ;  /* 0x0000001c6c14723c */ /* 0x044fe20000041814 */
[----:B------:R1:W2:Y:S02]  /*17660*/  MUFU.EX2 R183, R104 ;  /* 0x0000006800b77308 */ /* 0x0002a40000000800 */
[C---:B------:R-:W-:Y:S02]  /*17670*/  FMUL.FTZ R92, R2.reuse, R92 ;  /* 0x0000005c025c7220 */ /* 0x040fe40000410000 */
[C---:B------:R-:W-:Y:S02]  /*17680*/  FMUL.FTZ R93, R2.reuse, R93 ;  /* 0x0000005d025d7220 */ /* 0x040fe40000410000 */
[C---:B------:R-:W-:Y:S01]  /*17690*/  FMUL.FTZ R28, R2.reuse, R132 ;  /* 0x00000084021c7220 */ /* 0x040fe20000410000 */
[C---:B------:R-:W-:Y:S04]  /*176a0*/  HMMA.16816.F32.BF16 R24, R108.reuse, R30, R24 ;  /* 0x0000001e6c18723c */ /* 0x040fe80000041818 */
[----:B------:R-:W-:Y:S02]  /*176b0*/  FMUL.FTZ R29, R2, R133 ;  /* 0x00000085021d7220 */ /* 0x000fe40000410000 */
[C---:B------:R-:W-:Y:S02]  /*176c0*/  FMUL.FTZ R94, R0.reuse, R94 ;  /* 0x0000005e005e7220 */ /* 0x040fe40000410000 */
[C---:B------:R-:W-:Y:S04]  /*176d0*/  FMUL.FTZ R30, R0.reuse, R134 ;  /* 0x00000086001e7220 */ /* 0x040fe80000410000 */
[C---:B------:R-:W-:Y:S02]  /*176e0*/  FMUL.FTZ R31, R0.reuse, R135 ;  /* 0x00000087001f7220 */ /* 0x040fe40000410000 */
[----:B------:R-:W-:Y:S01]  /*176f0*/  LDSM.16.MT88.4 R132, [R150+0x2800] ;  /* 0x002800009684783b */ /* 0x000fe20000004200 */
[----:B------:R-:W-:Y:S02]  /*17700*/  FMUL.FTZ R95, R0, R95 ;  /* 0x0000005f005f7220 */ /* 0x000fe40000410000 */
[----:B-1----:R-:W-:Y:S02]  /*17710*/  FFMA.FTZ R104, R167, c[0x0][0x2d0], -R3 ;  /* 0x0000b400a7687a23 */ /* 0x002fe40000010803 */
[C---:B---3--:R-:W-:Y:S02]  /*17720*/  HMMA.16816.F32.BF16 R28, R108.reuse, R112, R28 ;  /* 0x000000706c1c723c */ /* 0x048fe4000004181c */
[----:B------:R1:W3:Y:S01]  /*17730*/  MUFU.EX2 R182, R104 ;  /* 0x0000006800b67308 */ /* 0x0002e20000000800 */
[----:B------:R-:W-:Y:S01]  /*17740*/  LDSM.16.MT88.4 R164, [R194+0x3800] ;  /* 0x00380000c2a4783b */ /* 0x000fe20000004200 */
[C---:B------:R-:W-:Y:S02]  /*17750*/  FMUL.FTZ R96, R2.reuse, R96 ;  /* 0x0000006002607220 */ /* 0x040fe40000410000 */
[----:B------:R-:W-:Y:S02]  /*17760*/  FMUL.FTZ R97, R2, R97 ;  /* 0x0000006102617220 */ /* 0x000fe40000410000 */
[C---:B------:R-:W-:Y:S03]  /*17770*/  HMMA.16816.F32.BF16 R32, R108.reuse, R114, R32 ;  /* 0x000000726c20723c */ /* 0x040fe60000041820 */
[----:B------:R-:W5:Y:S01]  /*17780*/  LDSM.16.MT88.4 R112, [R194+0x2000] ;  /* 0x00200000c270783b */ /* 0x000f620000004200 */
[C---:B------:R-:W-:Y:S02]  /*17790*/  FMUL.FTZ R98, R0.reuse, R98 ;  /* 0x0000006200627220 */ /* 0x040fe40000410000 */
[----:B------:R-:W-:Y:S02]  /*177a0*/  FMUL.FTZ R99, R0, R99 ;  /* 0x0000006300637220 */ /* 0x000fe40000410000 */
[C---:B----4-:R-:W-:Y:S04]  /*177b0*/  HMMA.16816.F32.BF16 R36, R108.reuse, R116, R36 ;  /* 0x000000746c24723c */ /* 0x050fe80000041824 */
[----:B------:R-:W-:Y:S02]  /*177c0*/  FFMA.FTZ R2, R2, R236, R223 ;  /* 0x000000ec02027223 */ /* 0x000fe400000100df */
[----:B------:R-:W-:Y:S02]  /*177d0*/  FFMA.FTZ R0, R0, R237, R189 ;  /* 0x000000ed00007223 */ /* 0x000fe400000100bd */
[C---:B------:R-:W-:Y:S01]  /*177e0*/  HMMA.16816.F32.BF16 R40, R108.reuse, R118, R40 ;  /* 0x000000766c28723c */ /* 0x040fe20000041828 */
[----:B------:R-:W4:Y:S03]  /*177f0*/  LDSM.16.MT88.4 R116, [R193+0x2000] ;  /* 0x00200000c174783b */ /* 0x000f260000004200 */
[--C-:B-1----:R-:W-:Y:S02]  /*17800*/  FFMA.FTZ R104, R168, c[0x0][0x2d0], -R105.reuse ;  /* 0x0000b400a8687a23 */ /* 0x102fe40000010869 */
[----:B------:R-:W-:Y:S02]  /*17810*/  FADD.FTZ R2, R222, R2 ;  /* 0x00000002de027221 */ /* 0x000fe40000010000 */
[C---:B------:R-:W-:Y:S01]  /*17820*/  HMMA.16816.F32.BF16 R44, R108.reuse, R120, R44 ;  /* 0x000000786c2c723c */ /* 0x040fe2000004182c */
[----:B------:R1:W1:Y:S03]  /*17830*/  MUFU.EX2 R215, R104 ;  /* 0x0000006800d77308 */ /* 0x0002660000000800 */
[----:B------:R-:W-:Y:S02]  /*17840*/  FADD.FTZ R0, R188, R0 ;  /* 0x00000000bc007221 */ /* 0x000fe40000010000 */
[----:B------:R-:W-:Y:S02]  /*17850*/  FADD.FTZ R2, R221, R2 ;  /* 0x00000002dd027221 */ /* 0x000fe40000010000 */
[C---:B------:R-:W-:Y:S01]  /*17860*/  HMMA.16816.F32.BF16 R48, R108.reuse, R122, R48 ;  /* 0x0000007a6c30723c */ /* 0x040fe20000041830 */
[----:B------:R-:W3:Y:S03]  /*17870*/  LDSM.16.MT88.4 R120, [R150+0x4000] ;  /* 0x004000009678783b */ /* 0x000ee60000004200 */
[----:B------:R-:W-:Y:S02]  /*17880*/  FADD.FTZ R0, R187, R0 ;  /* 0x00000000bb007221 */ /* 0x000fe40000010000 */
[----:B------:R-:W-:Y:S02]  /*17890*/  FADD.FTZ R2, R220, R2 ;  /* 0x00000002dc027221 */ /* 0x000fe40000010000 */
[----:B------:R-:W-:Y:S01]  /*178a0*/  FADD.FTZ R0, R186, R0 ;  /* 0x00000000ba007221 */ /* 0x000fe20000010000 */
[C---:B-----5:R-:W-:Y:S03]  /*178b0*/  HMMA.16816.F32.BF16 R52, R108.reuse, R112, R52 ;  /* 0x000000706c34723c */ /* 0x060fe60000041834 */
[----:B------:R-:W-:Y:S02]  /*178c0*/  FADD.FTZ R2, R219, R2 ;  /* 0x00000002db027221 */ /* 0x000fe40000010000 */
[----:B------:R-:W-:Y:S02]  /*178d0*/  FADD.FTZ R0, R185, R0 ;  /* 0x00000000b9007221 */ /* 0x000fe40000010000 */
[----:B-1----:R-:W-:Y:S01]  /*178e0*/  FFMA.FTZ R104, R169, c[0x0][0x2d0], -R105 ;  /* 0x0000b400a9687a23 */ /* 0x002fe20000010869 */
[C---:B------:R-:W-:Y:S01]  /*178f0*/  HMMA.16816.F32.BF16 R56, R108.reuse, R114, R56 ;  /* 0x000000726c38723c */ /* 0x040fe20000041838 */
[----:B------:R-:W1:Y:S02]  /*17900*/  LDSM.16.MT88.4 R112, [R151+0x4000] ;  /* 0x004000009770783b */ /* 0x000e640000004200 */
[----:B------:R5:W5:Y:S01]  /*17910*/  MUFU.EX2 R214, R104 ;  /* 0x0000006800d67308 */ /* 0x000b620000000800 */
[----:B------:R-:W-:Y:S02]  /*17920*/  FADD.FTZ R2, R218, R2 ;  /* 0x00000002da027221 */ /* 0x000fe40000010000 */
[----:B------:R-:W-:Y:S02]  /*17930*/  FADD.FTZ R0, R184, R0 ;  /* 0x00000000b8007221 */ /* 0x000fe40000010000 */
[C---:B----4-:R-:W-:Y:S04]  /*17940*/  HMMA.16816.F32.BF16 R60, R108.reuse, R116, R60 ;  /* 0x000000746c3c723c */ /* 0x050fe8000004183c */
[----:B------:R-:W-:Y:S02]  /*17950*/  FADD.FTZ R2, R216, R2 ;  /* 0x00000002d8027221 */ /* 0x000fe40000010000 */
[----:B--2---:R-:W-:Y:S02]  /*17960*/  FADD.FTZ R0, R183, R0 ;  /* 0x00000000b7007221 */ /* 0x004fe40000010000 */
[C---:B------:R-:W-:Y:S01]  /*17970*/  HMMA.16816.F32.BF16 R64, R108.reuse, R118, R64 ;  /* 0x000000766c40723c */ /* 0x040fe20000041840 */
[----:B------:R-:W2:Y:S03]  /*17980*/  LDSM.16.MT88.4 R116, [R194+0x4000] ;  /* 0x00400000c274783b */ /* 0x000ea60000004200 */
[----:B------:R-:W-:Y:S02]  /*17990*/  FADD.FTZ R2, R217, R2 ;  /* 0x00000002d9027221 */ /* 0x000fe40000010000 */
[----:B---3--:R-:W-:Y:S02]  /*179a0*/  FADD.FTZ R0, R182, R0 ;  /* 0x00000000b6007221 */ /* 0x008fe40000010000 */
[C---:B------:R-:W-:Y:S04]  /*179b0*/  HMMA.16816.F32.BF16 R68, R108.reuse, R120, R68 ;  /* 0x000000786c44723c */ /* 0x040fe80000041844 */
[--C-:B-----5:R-:W-:Y:S02]  /*179c0*/  FFMA.FTZ R104, R170, c[0x0][0x2d0], -R3.reuse ;  /* 0x0000b400aa687a23 */ /* 0x120fe40000010803 */
[----:B------:R-:W-:Y:S02]  /*179d0*/  FADD.FTZ R2, R215, R2 ;  /* 0x00000002d7027221 */ /* 0x000fe40000010000 */
[C---:B------:R-:W-:Y:S01]  /*179e0*/  HMMA.16816.F32.BF16 R72, R108.reuse, R122, R72 ;  /* 0x0000007a6c48723c */ /* 0x040fe20000041848 */
[----:B------:R-:W3:Y:S01]  /*179f0*/  LDSM.16.MT88.4 R120, [R193+0x4000] ;  /* 0x00400000c178783b */ /* 0x000ee20000004200 */
[----:B------:R4:W5:Y:S02]  /*17a00*/  MUFU.EX2 R177, R104 ;  /* 0x0000006800b17308 */ /* 0x0009640000000800 */
[----:B------:R-:W-:Y:S04]  /*17a10*/  FADD.FTZ R2, R214, R2 ;  /* 0x00000002d6027221 */ /* 0x000fe80000010000 */
[C---:B-1----:R-:W-:Y:S08]  /*17a20*/  HMMA.16816.F32.BF16 R76, R108.reuse, R112, R76 ;  /* 0x000000706c4c723c */ /* 0x042ff0000004184c */
[C---:B------:R-:W-:Y:S01]  /*17a30*/  HMMA.16816.F32.BF16 R80, R108.reuse, R114, R80 ;  /* 0x000000726c50723c */ /* 0x040fe20000041850 */
[----:B------:R-:W1:Y:S07]  /*17a40*/  LDSM.16.MT88.4 R112, [R150+0x800] ;  /* 0x000800009670783b */ /* 0x000e6e0000004200 */
[C---:B--2---:R-:W-:Y:S04]  /*17a50*/  HMMA.16816.F32.BF16 R84, R108.reuse, R116, R84 ;  /* 0x000000746c54723c */ /* 0x044fe80000041854 */
[----:B----4-:R-:W-:Y:S02]  /*17a60*/  FFMA.FTZ R104, R171, c[0x0][0x2d0], -R3 ;  /* 0x0000b400ab687a23 */ /* 0x010fe40000010803 */
[----:B------:R-:W-:Y:S01]  /*17a70*/  LDSM.16.MT88.4 R168, [R193+0x3800] ;  /* 0x00380000c1a8783b */ /* 0x000fe20000004200 */
[----:B-----5:R-:W-:Y:S01]  /*17a80*/  FADD.FTZ R0, R177, R0 ;  /* 0x00000000b1007221 */ /* 0x020fe20000010000 */
[C---:B------:R-:W-:Y:S01]  /*17a90*/  HMMA.16816.F32.BF16 R88, R108.reuse, R118, R88 ;  /* 0x000000766c58723c */ /* 0x040fe20000041858 */
[----:B------:R2:W4:Y:S05]  /*17aa0*/  MUFU.EX2 R176, R104 ;  /* 0x0000006800b07308 */ /* 0x00052a0000000800 */
[----:B------:R-:W5:Y:S02]  /*17ab0*/  LDSM.16.MT88.4 R116, [R194+0x800] ;  /* 0x00080000c274783b */ /* 0x000f640000004200 */
[C---:B---3--:R-:W-:Y:S08]  /*17ac0*/  HMMA.16816.F32.BF16 R92, R108.reuse, R120, R92 ;  /* 0x000000786c5c723c */ /* 0x048ff0000004185c */
[----:B------:R-:W-:Y:S01]  /*17ad0*/  HMMA.16816.F32.BF16 R96, R108, R122, R96 ;  /* 0x0000007a6c60723c */ /* 0x000fe20000041860 */
[----:B------:R-:W3:Y:S06]  /*17ae0*/  LDSM.16.MT88.4 R120, [R194+0x2800] ;  /* 0x00280000c278783b */ /* 0x000eec0000004200 */
[----:B------:R-:W-:Y:S02]  /*17af0*/  F2FP.BF16.PACK_AB R108, R218, R219 ;  /* 0x000000dbda6c723e */ /* 0x000fe400000010ff */
[----:B------:R-:W-:Y:S03]  /*17b00*/  F2FP.BF16.PACK_AB R109, R184, R185 ;  /* 0x000000b9b86d723e */ /* 0x000fe600000010ff */
[----:B------:R-:W-:Y:S01]  /*17b10*/  F2FP.BF16.PACK_AB R110, R217, R216 ;  /* 0x000000d8d96e723e */ /* 0x000fe200000010ff */
[--C-:B--2---:R-:W-:Y:S01]  /*17b20*/  FFMA.FTZ R104, R172, c[0x0][0x2d0], -R105.reuse ;  /* 0x0000b400ac687a23 */ /* 0x104fe20000010869 */
[----:B------:R-:W-:Y:S01]  /*17b30*/  F2FP.BF16.PACK_AB R111, R182, R183 ;  /* 0x000000b7b66f723e */ /* 0x000fe200000010ff */
[----:B----4-:R-:W-:Y:S02]  /*17b40*/  FADD.FTZ R0, R176, R0 ;  /* 0x00000000b0007221 */ /* 0x010fe40000010000 */
[----:B------:R2:W4:Y:S04]  /*17b50*/  MUFU.EX2 R191, R104 ;  /* 0x0000006800bf7308 */ /* 0x0005280000000800 */
[C---:B-1----:R-:W-:Y:S08]  /*17b60*/  HMMA.16816.F32.BF16 R4, R108.reuse, R112, R4 ;  /* 0x000000706c04723c */ /* 0x042ff00000041804 */
[C---:B------:R-:W-:Y:S01]  /*17b70*/  HMMA.16816.F32.BF16 R8, R108.reuse, R114, R8 ;  /* 0x000000726c08723c */ /* 0x040fe20000041808 */
[----:B------:R-:W1:Y:S07]  /*17b80*/  LDSM.16.MT88.4 R112, [R193+0x2800] ;  /* 0x00280000c170783b */ /* 0x000e6e0000004200 */
[C---:B------:R-:W-:Y:S04]  /*17b90*/  HMMA.16816.F32.BF16 R12, R108.reuse, R124, R12 ;  /* 0x0000007c6c0c723c */ /* 0x040fe8000004180c */
[----:B--2---:R-:W-:Y:S02]  /*17ba0*/  FFMA.FTZ R104, R173, c[0x0][0x2d0], -R105 ;  /* 0x0000b400ad687a23 */ /* 0x004fe40000010869 */
[----:B----4-:R-:W-:Y:S02]  /*17bb0*/  FADD.FTZ R2, R191, R2 ;  /* 0x00000002bf027221 */ /* 0x010fe40000010000 */
[C---:B------:R-:W-:Y:S01]  /*17bc0*/  HMMA.16816.F32.BF16 R16, R108.reuse, R126, R16 ;  /* 0x0000007e6c10723c */ /* 0x040fe20000041810 */
[----:B------:R-:W-:Y:S01]  /*17bd0*/  LDSM.16.MT88.4 R124, [R151+0x4800] ;  /* 0x00480000977c783b */ /* 0x000fe20000004200 */
[----:B------:R2:W4:Y:S06]  /*17be0*/  MUFU.EX2 R190, R104 ;  /* 0x0000006800be7308 */ /* 0x00052c0000000800 */
[C---:B-----5:R-:W-:Y:S08]  /*17bf0*/  HMMA.16816.F32.BF16 R20, R108.reuse, R116, R20 ;  /* 0x000000746c14723c */ /* 0x060ff00000041814 */
[C---:B------:R-:W-:Y:S01]  /*17c00*/  HMMA.16816.F32.BF16 R24, R108.reuse, R118, R24 ;  /* 0x000000766c18723c */ /* 0x040fe20000041818 */
[----:B------:R-:W5:Y:S07]  /*17c10*/  LDSM.16.MT88.4 R116, [R150+0x4800] ;  /* 0x004800009674783b */ /* 0x000f6e0000004200 */
[C---:B------:R-:W-:Y:S04]  /*17c20*/  HMMA.16816.F32.BF16 R28, R108.reuse, R128, R28 ;  /* 0x000000806c1c723c */ /* 0x040fe8000004181c */
[--C-:B--2---:R-:W-:Y:S02]  /*17c30*/  FFMA.FTZ R104, R174, c[0x0][0x2d0], -R3.reuse ;  /* 0x0000b400ae687a23 */ /* 0x104fe40000010803 */
[----:B----4-:R-:W-:Y:S02]  /*17c40*/  FADD.FTZ R2, R190, R2 ;  /* 0x00000002be027221 */ /* 0x010fe40000010000 */
[C---:B------:R-:W-:Y:S01]  /*17c50*/  HMMA.16816.F32.BF16 R32, R108.reuse, R130, R32 ;  /* 0x000000826c20723c */ /* 0x040fe20000041820 */
[----:B------:R-:W-:Y:S01]  /*17c60*/  LDSM.16.MT88.4 R128, [R151+0x1000] ;  /* 0x001000009780783b */ /* 0x000fe20000004200 */
[----:B------:R2:W4:Y:S06]  /*17c70*/  MUFU.EX2 R175, R104 ;  /* 0x0000006800af7308 */ /* 0x00052c0000000800 */
[C---:B------:R-:W-:Y:S08]  /*17c80*/  HMMA.16816.F32.BF16 R36, R108.reuse, R132, R36 ;  /* 0x000000846c24723c */ /* 0x040ff00000041824 */
[C---:B------:R-:W-:Y:S01]  /*17c90*/  HMMA.16816.F32.BF16 R40, R108.reuse, R134, R40 ;  /* 0x000000866c28723c */ /* 0x040fe20000041828 */
[----:B------:R-:W-:Y:S07]  /*17ca0*/  LDSM.16.MT88.4 R132, [R193+0x1000] ;  /* 0x00100000c184783b */ /* 0x000fee0000004200 */
[C---:B------:R-:W-:Y:S04]  /*17cb0*/  HMMA.16816.F32.BF16 R44, R108.reuse, R136, R44 ;  /* 0x000000886c2c723c */ /* 0x040fe8000004182c */
[----:B--2---:R-:W-:Y:S02]  /*17cc0*/  FFMA.FTZ R104, R178, c[0x0][0x2d0], -R3 ;  /* 0x0000b400b2687a23 */ /* 0x004fe40000010803 */
[----:B----4-:R-:W-:Y:S02]  /*17cd0*/  FADD.FTZ R0, R175, R0 ;  /* 0x00000000af007221 */ /* 0x010fe40000010000 */
[C---:B------:R-:W-:Y:S01]  /*17ce0*/  HMMA.16816.F32.BF16 R48, R108.reuse, R138, R48 ;  /* 0x0000008a6c30723c */ /* 0x040fe20000041830 */
[----:B------:R-:W-:Y:S01]  /*17cf0*/  LDSM.16.MT88.4 R136, [R150+0x3000] ;  /* 0x003000009688783b */ /* 0x000fe20000004200 */
[----:B------:R2:W4:Y:S06]  /*17d00*/  MUFU.EX2 R174, R104 ;  /* 0x0000006800ae7308 */ /* 0x00052c0000000800 */
[C---:B---3--:R-:W-:Y:S08]  /*17d10*/  HMMA.16816.F32.BF16 R52, R108.reuse, R120, R52 ;  /* 0x000000786c34723c */ /* 0x048ff00000041834 */
[C---:B------:R-:W-:Y:S01]  /*17d20*/  HMMA.16816.F32.BF16 R56, R108.reuse, R122, R56 ;  /* 0x0000007a6c38723c */ /* 0x040fe20000041838 */
[----:B------:R-:W3:Y:S07]  /*17d30*/  LDSM.16.MT88.4 R120, [R194+0x4800] ;  /* 0x00480000c278783b */ /* 0x000eee0000004200 */
[C---:B-1----:R-:W-:Y:S04]  /*17d40*/  HMMA.16816.F32.BF16 R60, R108.reuse, R112, R60 ;  /* 0x000000706c3c723c */ /* 0x042fe8000004183c */
[--C-:B--2---:R-:W-:Y:S04]  /*17d50*/  FFMA.FTZ R104, R179, c[0x0][0x2d0], -R105.reuse ;  /* 0x0000b400b3687a23 */ /* 0x104fe80000010869 */
[C---:B------:R-:W-:Y:S01]  /*17d60*/  HMMA.16816.F32.BF16 R64, R108.reuse, R114, R64 ;  /* 0x000000726c40723c */ /* 0x040fe20000041840 */
[----:B------:R-:W1:Y:S01]  /*17d70*/  LDSM.16.MT88.4 R112, [R193+0x4800] ;  /* 0x00480000c170783b */ /* 0x000e620000004200 */
[----:B------:R2:W-:Y:S06]  /*17d80*/  MUFU.EX2 R181, R104 ;  /* 0x0000006800b57308 */ /* 0x0005ec0000000800 */
[C---:B-----5:R-:W-:Y:S08]  /*17d90*/  HMMA.16816.F32.BF16 R68, R108.reuse, R116, R68 ;  /* 0x000000746c44723c */ /* 0x060ff00000041844 */
[C---:B------:R-:W-:Y:S01]  /*17da0*/  HMMA.16816.F32.BF16 R72, R108.reuse, R118, R72 ;  /* 0x000000766c48723c */ /* 0x040fe20000041848 */
[----:B------:R-:W5:Y:S07]  /*17db0*/  LDSM.16.MT88.4 R116, [R150+0x1000] ;  /* 0x001000009674783b */ /* 0x000f6e0000004200 */
[C---:B------:R-:W-:Y:S04]  /*17dc0*/  HMMA.16816.F32.BF16 R76, R108.reuse, R124, R76 ;  /* 0x0000007c6c4c723c */ /* 0x040fe8000004184c */
[----:B--2---:R-:W-:Y:S04]  /*17dd0*/  FFMA.FTZ R104, R180, c[0x0][0x2d0], -R105 ;  /* 0x0000b400b4687a23 */ /* 0x004fe80000010869 */
[C---:B------:R-:W-:Y:S01]  /*17de0*/  HMMA.16816.F32.BF16 R80, R108.reuse, R126, R80 ;  /* 0x0000007e6c50723c */ /* 0x040fe20000041850 */
[----:B------:R-:W2:Y:S01]  /*17df0*/  LDSM.16.MT88.4 R124, [R194+0x1000] ;  /* 0x00100000c27c783b */ /* 0x000ea20000004200 */
[----:B------:R4:W2:Y:S06]  /*17e00*/  MUFU.EX2 R180, R104 ;  /* 0x0000006800b47308 */ /* 0x0008ac0000000800 */
[C---:B---3--:R-:W-:Y:S08]  /*17e10*/  HMMA.16816.F32.BF16 R84, R108.reuse, R120, R84 ;  /* 0x000000786c54723c */ /* 0x048ff00000041854 */
[C---:B------:R-:W-:Y:S01]  /*17e20*/  HMMA.16816.F32.BF16 R88, R108.reuse, R122, R88 ;  /* 0x0000007a6c58723c */ /* 0x040fe20000041858 */
[----:B------:R-:W3:Y:S07]  /*17e30*/  LDSM.16.MT88.4 R120, [R194+0x3000] ;  /* 0x00300000c278783b */ /* 0x000eee0000004200 */
[C---:B-1----:R-:W-:Y:S04]  /*17e40*/  HMMA.16816.F32.BF16 R92, R108.reuse, R112, R92 ;  /* 0x000000706c5c723c */ /* 0x042fe8000004185c */
[--C-:B----4-:R-:W-:Y:S04]  /*17e50*/  FFMA.FTZ R104, R224, c[0x0][0x2d0], -R3.reuse ;  /* 0x0000b400e0687a23 */ /* 0x110fe80000010803 */
[----:B------:R-:W-:Y:S01]  /*17e60*/  HMMA.16816.F32.BF16 R96, R108, R114, R96 ;  /* 0x000000726c60723c */ /* 0x000fe20000041860 */
[----:B------:R-:W1:Y:S01]  /*17e70*/  LDSM.16.MT88.4 R112, [R193+0x3000] ;  /* 0x00300000c170783b */ /* 0x000e620000004200 */
[----:B------:R4:W-:Y:S05]  /*17e80*/  MUFU.EX2 R173, R104 ;  /* 0x0000006800ad7308 */ /* 0x0009ea0000000800 */
[----:B------:R-:W-:Y:S02]  /*17e90*/  F2FP.BF16.PACK_AB R108, R214, R215 ;  /* 0x000000d7d66c723e */ /* 0x000fe400000010ff */
[----:B------:R-:W-:Y:S03]  /*17ea0*/  F2FP.BF16.PACK_AB R109, R176, R177 ;  /* 0x000000b1b06d723e */ /* 0x000fe600000010ff */
[----:B------:R-:W-:Y:S02]  /*17eb0*/  F2FP.BF16.PACK_AB R110, R190, R191 ;  /* 0x000000bfbe6e723e */ /* 0x000fe400000010ff */
[----:B------:R-:W-:Y:S07]  /*17ec0*/  F2FP.BF16.PACK_AB R111, R174, R175 ;  /* 0x000000afae6f723e */ /* 0x000fee00000010ff */
[C---:B-----5:R-:W-:Y:S03]  /*17ed0*/  HMMA.16816.F32.BF16 R4, R108.reuse, R116, R4 ;  /* 0x000000746c04723c */ /* 0x060fe60000041804 */
[----:B----4-:R-:W-:Y:S05]  /*17ee0*/  FFMA.FTZ R104, R225, c[0x0][0x2d0], -R3 ;  /* 0x0000b400e1687a23 */ /* 0x010fea0000010803 */
[C---:B------:R-:W-:Y:S01]  /*17ef0*/  HMMA.16816.F32.BF16 R8, R108.reuse, R118, R8 ;  /* 0x000000766c08723c */ /* 0x040fe20000041808 */
[----:B------:R-:W4:Y:S01]  /*17f00*/  LDSM.16.MT88.4 R116, [R150+0x5000] ;  /* 0x005000009674783b */ /* 0x000f220000004200 */
[----:B------:R5:W1:Y:S06]  /*17f10*/  MUFU.EX2 R172, R104 ;  /* 0x0000006800ac7308 */ /* 0x000a6c0000000800 */
[C---:B------:R-:W-:Y:S08]  /*17f20*/  HMMA.16816.F32.BF16 R12, R108.reuse, R128, R12 ;  /* 0x000000806c0c723c */ /* 0x040ff0000004180c */
[C---:B------:R-:W-:Y:S01]  /*17f30*/  HMMA.16816.F32.BF16 R16, R108.reuse, R130, R16 ;  /* 0x000000826c10723c */ /* 0x040fe20000041810 */
[----:B------:R-:W-:Y:S07]  /*17f40*/  LDSM.16.MT88.4 R128, [R194+0x1800] ;  /* 0x00180000c280783b */ /* 0x000fee0000004200 */
[C---:B--2---:R-:W-:Y:S04]  /*17f50*/  HMMA.16816.F32.BF16 R20, R108.reuse, R124, R20 ;  /* 0x0000007c6c14723c */ /* 0x044fe80000041814 */
[--C-:B-----5:R-:W-:Y:S04]  /*17f60*/  FFMA.FTZ R104, R229, c[0x0][0x2d0], -R105.reuse ;  /* 0x0000b400e5687a23 */ /* 0x120fe80000010869 */
[C---:B------:R-:W-:Y:S01]  /*17f70*/  HMMA.16816.F32.BF16 R24, R108.reuse, R126, R24 ;  /* 0x0000007e6c18723c */ /* 0x040fe20000041818 */
[----:B------:R-:W2:Y:S01]  /*17f80*/  LDSM.16.MT88.4 R124, [R151+0x5000] ;  /* 0x00500000977c783b */ /* 0x000ea20000004200 */
[----:B------:R5:W-:Y:S06]  /*17f90*/  MUFU.EX2 R179, R104 ;  /* 0x0000006800b37308 */ /* 0x000bec0000000800 */
[C---:B------:R-:W-:Y:S08]  /*17fa0*/  HMMA.16816.F32.BF16 R28, R108.reuse, R132, R28 ;  /* 0x000000846c1c723c */ /* 0x040ff0000004181c */
[C---:B------:R-:W-:Y:S08]  /*17fb0*/  HMMA.16816.F32.BF16 R32, R108.reuse, R134, R32 ;  /* 0x000000866c20723c */ /* 0x040ff00000041820 */
[C---:B------:R-:W-:Y:S04]  /*17fc0*/  HMMA.16816.F32.BF16 R36, R108.reuse, R136, R36 ;  /* 0x000000886c24723c */ /* 0x040fe80000041824 */
[----:B-----5:R-:W-:Y:S04]  /*17fd0*/  FFMA.FTZ R104, R228, c[0x0][0x2d0], -R105 ;  /* 0x0000b400e4687a23 */ /* 0x020fe80000010869 */
[C---:B------:R-:W-:Y:S01]  /*17fe0*/  HMMA.16816.F32.BF16 R40, R108.reuse, R138, R40 ;  /* 0x0000008a6c28723c */ /* 0x040fe20000041828 */
[----:B------:R-:W-:Y:S01]  /*17ff0*/  LDSM.16.MT88.4 R136, [R193+0x1800] ;  /* 0x00180000c188783b */ /* 0x000fe20000004200 */
[----:B------:R-:W5:Y:S06]  /*18000*/  MUFU.EX2 R178, R104 ;  /* 0x0000006800b27308 */ /* 0x000f6c0000000800 */
[C---:B------:R-:W-:Y:S07]  /*18010*/  HMMA.16816.F32.BF16 R44, R108.reuse, R152, R44 ;  /* 0x000000986c2c723c */ /* 0x040fee000004182c */
[----:B------:R-:W-:Y:S01]  /*18020*/  F2FP.BF16.PACK_AB R152, R180, R181 ;  /* 0x000000b5b498723e */ /* 0x000fe200000010ff */
[C---:B------:R-:W-:Y:S04]  /*18030*/  HMMA.16816.F32.BF16 R48, R108.reuse, R154, R48 ;  /* 0x0000009a6c30723c */ /* 0x040fe80000041830 */
[----:B-1----:R-:W-:Y:S04]  /*18040*/  F2FP.BF16.PACK_AB R153, R172, R173 ;  /* 0x000000adac99723e */ /* 0x002fe800000010ff */
[C---:B---3--:R-:W-:Y:S04]  /*18050*/  HMMA.16816.F32.BF16 R52, R108.reuse, R120, R52 ;  /* 0x000000786c34723c */ /* 0x048fe80000041834 */
[----:B-----5:R-:W-:Y:S01]  /*18060*/  F2FP.BF16.PACK_AB R154, R178, R179 ;  /* 0x000000b3b29a723e */ /* 0x020fe200000010ff */
[--C-:B------:R-:W-:Y:S02]  /*18070*/  FFMA.FTZ R104, R140, c[0x0][0x2d0], -R3.reuse ;  /* 0x0000b4008c687a23 */ /* 0x100fe40000010803 */
[----:B------:R-:W-:Y:S01]  /*18080*/  FFMA.FTZ R3, R141, c[0x0][0x2d0], -R3 ;  /* 0x0000b4008d037a23 */ /* 0x000fe20000010803 */
[C---:B------:R-:W-:Y:S01]  /*18090*/  HMMA.16816.F32.BF16 R56, R108.reuse, R122, R56 ;  /* 0x0000007a6c38723c */ /* 0x040fe20000041838 */
[----:B------:R-:W1:Y:S01]  /*180a0*/  LDSM.16.MT88.4 R120, [R194+0x5000] ;  /* 0x00500000c278783b */ /* 0x000e620000004200 */
[----:B------:R-:W-:Y:S06]  /*180b0*/  MUFU.EX2 R105, R104 ;  /* 0x0000006800697308 */ /* 0x000fec0000000800 */
[C---:B------:R-:W-:Y:S04]  /*180c0*/  HMMA.16816.F32.BF16 R60, R108.reuse, R112, R60 ;  /* 0x000000706c3c723c */ /* 0x040fe8000004183c */
[----:B------:R-:W3:Y:S04]  /*180d0*/  MUFU.EX2 R104, R3 ;  /* 0x0000000300687308 */ /* 0x000ee80000000800 */
[C---:B------:R-:W-:Y:S01]  /*180e0*/  HMMA.16816.F32.BF16 R64, R108.reuse, R114, R64 ;  /* 0x000000726c40723c */ /* 0x040fe20000041840 */
[----:B------:R-:W5:Y:S07]  /*180f0*/  LDSM.16.MT88.4 R112, [R193+0x5000] ;  /* 0x00500000c170783b */ /* 0x000f6e0000004200 */
[C---:B----4-:R-:W-:Y:S08]  /*18100*/  HMMA.16816.F32.BF16 R68, R108.reuse, R116, R68 ;  /* 0x000000746c44723c */ /* 0x050ff00000041844 */
[C---:B------:R-:W-:Y:S01]  /*18110*/  HMMA.16816.F32.BF16 R72, R108.reuse, R118, R72 ;  /* 0x000000766c48723c */ /* 0x040fe20000041848 */
[----:B------:R-:W4:Y:S03]  /*18120*/  LDSM.16.MT88.4 R116, [R150+0x1800] ;  /* 0x001800009674783b */ /* 0x000f260000004200 */
[----:B---3--:R-:W-:Y:S01]  /*18130*/  F2FP.BF16.PACK_AB R155, R104, R105 ;  /* 0x00000069689b723e */ /* 0x008fe200000010ff */
[----:B------:R-:W-:Y:S02]  /*18140*/  FADD.FTZ R3, R174, R0 ;  /* 0x00000000ae037221 */ /* 0x000fe40000010000 */
[----:B------:R-:W-:Y:S01]  /*18150*/  FADD.FTZ R0, R181, R2 ;  /* 0x00000002b5007221 */ /* 0x000fe20000010000 */
[C---:B--2---:R-:W-:Y:S04]  /*18160*/  HMMA.16816.F32.BF16 R76, R108.reuse, R124, R76 ;  /* 0x0000007c6c4c723c */ /* 0x044fe8000004184c */
[----:B------:R-:W-:Y:S02]  /*18170*/  FADD.FTZ R3, R173, R3 ;  /* 0x00000003ad037221 */ /* 0x000fe40000010000 */
[----:B------:R-:W-:Y:S02]  /*18180*/  FADD.FTZ R0, R180, R0 ;  /* 0x00000000b4007221 */ /* 0x000fe40000010000 */
[C---:B------:R-:W-:Y:S01]  /*18190*/  HMMA.16816.F32.BF16 R80, R108.reuse, R126, R80 ;  /* 0x0000007e6c50723c */ /* 0x040fe20000041850 */
[----:B------:R-:W2:Y:S03]  /*181a0*/  LDSM.16.MT88.4 R124, [R151+0x1800] ;  /* 0x00180000977c783b */ /* 0x000ea60000004200 */
[----:B------:R-:W-:Y:S02]  /*181b0*/  FADD.FTZ R3, R172, R3 ;  /* 0x00000003ac037221 */ /* 0x000fe40000010000 */
[----:B------:R-:W-:Y:S02]  /*181c0*/  FADD.FTZ R2, R179, R0 ;  /* 0x00000000b3027221 */ /* 0x000fe40000010000 */
[C---:B-1----:R-:W-:Y:S04]  /*181d0*/  HMMA.16816.F32.BF16 R84, R108.reuse, R120, R84 ;  /* 0x000000786c54723c */ /* 0x042fe80000041854 */
[----:B------:R-:W-:Y:S01]  /*181e0*/  FADD.FTZ R0, R105, R3 ;  /* 0x0000000369007221 */ /* 0x000fe20000010000 */
[----:B------:R-:W-:Y:S01]  /*181f0*/  MOV R105, R100 ;  /* 0x0000006400697202 */ /* 0x000fe20000000f00 */
[----:B------:R-:W-:Y:S02]  /*18200*/  FADD.FTZ R236, R178, R2 ;  /* 0x00000002b2ec7221 */ /* 0x000fe40000010000 */
[C---:B------:R-:W-:Y:S04]  /*18210*/  HMMA.16816.F32.BF16 R88, R108.reuse, R122, R88 ;  /* 0x0000007a6c58723c */ /* 0x040fe80000041858 */
[----:B------:R-:W-:Y:S01]  /*18220*/  FADD.FTZ R237, R104, R0 ;  /* 0x0000000068ed7221 */ /* 0x000fe20000010000 */
[----:B------:R-:W-:Y:S03]  /*18230*/  MOV R104, R101 ;  /* 0x0000006500687202 */ /* 0x000fe60000000f00 */
[C---:B-----5:R-:W-:Y:S08]  /*18240*/  HMMA.16816.F32.BF16 R92, R108.reuse, R112, R92 ;  /* 0x000000706c5c723c */ /* 0x060ff0000004185c */
[----:B------:R-:W-:Y:S08]  /*18250*/  HMMA.16816.F32.BF16 R96, R108, R114, R96 ;  /* 0x000000726c60723c */ /* 0x000ff00000041860 */
[C---:B----4-:R-:W-:Y:S01]  /*18260*/  HMMA.16816.F32.BF16 R108, R152.reuse, R116, R4 ;  /* 0x00000074986c723c */ /* 0x050fe20000041804 */
        /* <DEDUP_REMOVED lines=21> */
[C---:B---3--:R-:W-:Y:S08]  /*183c0*/  HMMA.16816.F32.BF16 R76, R152.reuse, R8, R76 ;  /* 0x00000008984c723c */ /* 0x048ff0000004184c */
[C---:B------:R-:W-:Y:S08]  /*183d0*/  HMMA.16816.F32.BF16 R80, R152.reuse, R10, R80 ;  /* 0x0000000a9850723c */ /* 0x040ff00000041850 */
[C---:B--2---:R-:W-:Y:S08]  /*183e0*/  HMMA.16816.F32.BF16 R84, R152.reuse, R12, R84 ;  /* 0x0000000c9854723c */ /* 0x044ff00000041854 */
[C---:B------:R-:W-:Y:S08]  /*183f0*/  HMMA.16816.F32.BF16 R88, R152.reuse, R14, R88 ;  /* 0x0000000e9858723c */ /* 0x040ff00000041858 */
[C---:B-1----:R-:W-:Y:S08]  /*18400*/  HMMA.16816.F32.BF16 R92, R152.reuse, R4, R92 ;  /* 0x00000004985c723c */ /* 0x042ff0000004185c */
[----:B------:R-:W-:Y:S01]  /*18410*/  HMMA.16816.F32.BF16 R96, R152, R6, R96 ;  /* 0x000000069860723c */ /* 0x000fe20000041860 */
[----:B------:R-:W-:-:S07]  /*18420*/  @P0 BRA `(.L_x_1109) ;  /* 0xffffd29000000947 */ /* 0x000fce000383ffff */
.L_x_1108:
[----:B------:R-:W-:Y:S07]  /*18430*/  @!UPT UIADD3 URZ, URZ, URZ, URZ ;  /* 0x0000003f3f3ff290 */ /* 0x000fee000fffe03f */
[----:B------:R-:W-:Y:S02]  /*18440*/  MOV R7, 0x1f ;  /* 0x0000001f00077802 */ /* 0x000fe40000000f00 */
[----:B------:R-:W-:Y:S01]  /*18450*/  MOV R6, 0xffffffff ;  /* 0xffffffff00067802 */ /* 0x000fe20000000f00 */
[----:B------:R-:W-:Y:S06]  /*18460*/  BRA.DIV ~URZ, `(.L_x_1110) ;  /* 0x000054c27f007947 */ /* 0x000fec000b800000 */
[----:B------:R1:W2:Y:S02]  /*18470*/  SHFL.BFLY PT, R0, R236, 0x2, 0x1f ;  /* 0x0c401f00ec007f89 */ /* 0x0002a400000e0000 */
.L_x_1183:
[----:B--2---:R-:W-:Y:S01]  /*18480*/  FADD.FTZ R0, R0, R236 ;  /* 0x000000ec00007221 */ /* 0x004fe20000010000 */
[----:B------:R-:W-:Y:S05]  /*18490*/  BRA.DIV ~URZ, `(.L_x_1111) ;  /* 0x000054f27f007947 */ /* 0x000fea000b800000 */
[----:B------:R-:W2:Y:S04]  /*184a0*/  SHFL.BFLY PT, R2, R237, 0x2, 0x1f ;  /* 0x0c401f00ed027f89 */ /* 0x000ea800000e0000 */
[----:B------:R-:W3:Y:S01]  /*184b0*/  SHFL.BFLY PT, R5, R0, 0x1, 0x1f ;  /* 0x0c201f0000057f89 */ /* 0x000ee200000e0000 */
[----:B--2---:R-:W-:-:S02]  /*184c0*/  FADD.FTZ R4, R2, R237 ;  /* 0x000000ed02047221 */ /* 0x004fc40000010000 */
[----:B---3--:R-:W-:-:S03]  /*184d0*/  FADD.FTZ R0, R0, R5 ;  /* 0x0000000500007221 */ /* 0x008fc60000010000 */
[----:B------:R2:W3:Y:S04]  /*184e0*/  SHFL.BFLY PT, R3, R4, 0x1, 0x1f ;  /* 0x0c201f0004037f89 */ /* 0x0004e800000e0000 */
.L_x_1184:
        /* <DEDUP_REMOVED lines=69> */
[----:B------:R-:W-:Y:S01]  /*18940*/  FMUL.FTZ R93, R0, R123 ;  /* 0x0000007b005d7220 */ /* 0x000fe20000410000 */
[----:B---3--:R-:W-:Y:S01]  /*18950*/  @P0 MOV R3, 0x3f317218 ;  /* 0x3f31721800030802 */ /* 0x008fe20000000f00 */
[----:B-----5:R-:W-:Y:S02]  /*18960*/  @P0 FMUL.FTZ R2, R2, 0.69314718246459960938 ;  /* 0x3f31721802020820 */ /* 0x020fe40000410000 */
        /* <DEDUP_REMOVED lines=45> */
.L_x_1047:
        /* <DEDUP_REMOVED lines=17> */
.L_x_1113:
[----:B------:R-:W-:Y:S05]  /*18d50*/  BSYNC B0 ;  /* 0x0000000000007941 */ /* 0x000fea0003800000 */
.L_x_1112:
[----:B------:R-:W-:Y:S01]  /*18d60*/  PRMT R0, R0, 0x9910, RZ ;  /* 0x0000991000007816 */ /* 0x000fe200000000ff */
[----:B------:R-:W-:Y:S01]  /*18d70*/  BSSY B1, `(.L_x_1114) ;  /* 0x0000347000017945 */ /* 0x000fe20003800000 */
[----:B------:R-:W-:Y:S01]  /*18d80*/  IMAD.MOV.U32 R86, RZ, RZ, R248 ;  /* 0x000000ffff567224 */ /* 0x000fe200078e00f8 */
[----:B------:R-:W-:Y:S02]  /*18d90*/  IADD3 R4, R242, 0x40, RZ ;  /* 0x00000040f2047810 */ /* 0x000fe40007ffe0ff */
[----:B------:R-:W-:Y:S02]  /*18da0*/  ISETP.NE.AND P0, PT, R0, RZ, PT ;  /* 0x000000ff0000720c */ /* 0x000fe40003f05270 */
[----:B------:R-:W-:-:S11]  /*18db0*/  IADD3 R0, R242, 0x80, RZ ;  /* 0x00000080f2007810 */ /* 0x000fd60007ffe0ff */
[----:B------:R-:W-:Y:S05]  /*18dc0*/  @!P0 BRA `(.L_x_1115) ;  /* 0x0000277000008947 */ /* 0x000fea0003800000 */
[----:B------:R-:W2:Y:S04]  /*18dd0*/  LDL R6, [R1+0x14] ;  /* 0x0000140001067983 */ /* 0x000ea80000100800 */
[----:B------:R-:W3:Y:S04]  /*18de0*/  LDL R15, [R1+0x24] ;  /* 0x00002400010f7983 */ /* 0x000ee80000100800 */
[----:B------:R-:W4:Y:S01]  /*18df0*/  LDL R14, [R1+0x2c] ;  /* 0x00002c00010e7983 */ /* 0x000f220000100800 */
[----:B------:R-:W-:-:S03]  /*18e00*/  SHF.R.S32.HI R2, RZ, 0x1f, R7 ;  /* 0x0000001fff027819 */ /* 0x000fc60000011407 */
[----:B------:R-:W3:Y:S04]  /*18e10*/  LDL R12, [R1+0x28] ;  /* 0x00002800010c7983 */ /* 0x000ee80000100800 */
[----:B------:R-:W3:Y:S01]  /*18e20*/  LDL R10, [R1+0x3c] ;  /* 0x00003c00010a7983 */ /* 0x000ee20000100800 */
[----:B------:R-:W-:Y:S02]  /*18e30*/  SHF.R.S32.HI R5, RZ, 0x1f, R7 ;  /* 0x0000001fff057819 */ /* 0x000fe40000011407 */
[-C--:B------:R-:W-:Y:S01]  /*18e40*/  LEA.HI R2, R2, R7.reuse, RZ, 0x5 ;  /* 0x0000000702027211 */ /* 0x080fe200078f28ff */
[----:B------:R-:W3:Y:S04]  /*18e50*/  LDL R9, [R1+0x34] ;  /* 0x0000340001097983 */ /* 0x000ee80000100800 */
[----:B------:R-:W3:Y:S04]  /*18e60*/  LDL R8, [R1+0x38] ;  /* 0x0000380001087983 */ /* 0x000ee80000100800 */
[----:B------:R-:W4:Y:S04]  /*18e70*/  LDL R13, [R1+0x30] ;  /* 0x00003000010d7983 */ /* 0x000f280000100800 */
[----:B------:R-:W4:Y:S01]  /*18e80*/  LDL R11, [R1] ;  /* 0x00000000010b7983 */ /* 0x000f220000100800 */
[----:B------:R-:W-:Y:S01]  /*18e90*/  LEA.HI R5, R5, R7, RZ, 0x2 ;  /* 0x0000000705057211 */ /* 0x000fe200078f10ff */
[----:B------:R-:W-:Y:S01]  /*18ea0*/  WARPSYNC 0xffffffff ;  /* 0xffffffff00007948 */ /* 0x000fe20003800000 */
[----:B------:R-:W-:-:S02]  /*18eb0*/  SHF.R.S32.HI R2, RZ, 0x5, R2 ;  /* 0x00000005ff027819 */ /* 0x000fc40000011402 */
[----:B------:R-:W-:-:S03]  /*18ec0*/  LOP3.LUT R5, R5, 0xfffffffc, RZ, 0xc0, !PT ;  /* 0xfffffffc05057812 */ /* 0x000fc600078ec0ff */
[----:B------:R-:W-:Y:S02]  /*18ed0*/  IMAD.SHL.U32 R2, R2, 0x400, RZ ;  /* 0x0000040002027824 */ /* 0x000fe400078e00ff */
[----:B------:R-:W-:-:S04]  /*18ee0*/  IMAD.IADD R5, R7, 0x1, -R5 ;  /* 0x0000000107057824 */ /* 0x000fc800078e0a05 */
        /* <DEDUP_REMOVED lines=8> */
[----:B--2---:R-:W-:-:S04]  /*18f70*/  SHF.R.U32.HI R3, RZ, 0x3, R6 ;  /* 0x00000003ff037819 */ /* 0x004fc80000011606 */
[----:B------:R-:W-:-:S05]  /*18f80*/  LOP3.LUT R3, R3, R6, RZ, 0xfc, !PT ;  /* 0x0000000603037212 */ /* 0x000fca00078efcff */
[----:B------:R-:W-:Y:S01]  /*18f90*/  IMAD.IADD R2, R2, 0x1, R3 ;  /* 0x0000000102027824 */ /* 0x000fe200078e0203 */
[----:B------:R-:W-:-:S04]  /*18fa0*/  F2FP.BF16.PACK_AB R3, R159, R158 ;  /* 0x0000009e9f03723e */ /* 0x000fc800000010ff */
[----:B------:R-:W-:Y:S02]  /*18fb0*/  LEA R2, R2, 0x80, 0x1 ;  /* 0x0000008002027811 */ /* 0x000fe400078e08ff */
[----:B------:R-:W-:-:S03]  /*18fc0*/  F2FP.BF16.PACK_AB R6, R33, R32 ;  /* 0x000000202106723e */ /* 0x000fc600000010ff */
        /* <DEDUP_REMOVED lines=110> */
.L_x_1116:
[----:B--2---:R-:W2:Y:S04]  /*196b0*/  LDL R5, [R1+0x10] ;  /* 0x0000100001057983 */ /* 0x004ea80000100800 */
[----:B------:R-:W3:Y:S04]  /*196c0*/  LDL R24, [R1+0xc] ;  /* 0x00000c0001187983 */ /* 0x000ee80000100800 */
[----:B------:R-:W4:Y:S04]  /*196d0*/  LDL R15, [R1+0x20] ;  /* 0x00002000010f7983 */ /* 0x000f280000100800 */
[----:B------:R-:W4:Y:S01]  /*196e0*/  LDL R25, [R1+0x4c] ;  /* 0x00004c0001197983 */ /* 0x000f220000100800 */
[----:B------:R-:W-:Y:S01]  /*196f0*/  IMAD.MOV.U32 R12, RZ, RZ, 0x368 ;  /* 0x00000368ff0c7424 */ /* 0x000fe200078e00ff */
[----:B------:R-:W-:-:S04]  /*19700*/  ISETP.GT.AND P2, PT, R2, 0x1, PT ;  /* 0x000000010200780c */ /* 0x000fc80003f44270 */
[----:B------:R-:W-:-:S04]  /*19710*/  SEL R12, R12, 0x328, P2 ;  /* 0x000003280c0c7807 */ /* 0x000fc80001000000 */
[----:B------:R-:W1:Y:S08]  /*19720*/  LDC.64 R8, c[0x0][R12+0x170] ;  /* 0x00005c000c087b82 */ /* 0x000e700000000a00 */
[----:B------:R1:W3:Y:S08]  /*19730*/  LDC.64 R16, c[0x0][R12+0x168] ;  /* 0x00005a000c107b82 */ /* 0x0002f00000000a00 */
[----:B------:R1:W2:Y:S08]  /*19740*/  LDC.64 R20, c[0x0][R12+0x178] ;  /* 0x00005e000c147b82 */ /* 0x0002b00000000a00 */
[----:B------:R1:W2:Y:S01]  /*19750*/  LDC.64 R18, c[0x0][R12+0x160] ;  /* 0x000058000c127b82 */ /* 0x0002a20000000a00 */
[----:B------:R-:W-:Y:S01]  /*19760*/  IMAD.MOV.U32 R2, RZ, RZ, c[0x0][0x4e8] ;  /* 0x00013a00ff027624 */ /* 0x000fe200078e00ff */
[----:B------:R-:W-:-:S04]  /*19770*/  ISETP.NE.U32.AND P0, PT, RZ, c[0x0][0x500], PT ;  /* 0x00014000ff007a0c */ /* 0x000fc80003f05070 */
[----:B------:R-:W-:Y:S02]  /*19780*/  ISETP.NE.AND P3, PT, R2, 0x1, PT ;  /* 0x000000010200780c */ /* 0x000fe40003f65270 */
[----:B------:R-:W-:-:S04]  /*19790*/  ISETP.NE.AND.EX P0, PT, RZ, c[0x0][0x504], PT, P0 ;  /* 0x00014100ff007a0c */ /* 0x000fc80003f05300 */
        /* <DEDUP_REMOVED lines=12> */
[----:B------:R-:W-:Y:S01]  /*19860*/  IMAD R13, R17, R24, RZ ;  /* 0x00000018110d7224 */ /* 0x000fe200078e02ff */
[--C-:B-----5:R-:W-:Y:S01]  /*19870*/  IADD3 R16, P1, P0, R8, R10, R3.reuse ;  /* 0x0000000a08107210 */ /* 0x120fe2000783e003 */
[----:B------:R-:W-:Y:S01]  /*19880*/  IMAD.IADD R15, R9, 0x1, R12 ;  /* 0x00000001090f7824 */ /* 0x000fe200078e020c */
[----:B------:R-:W-:Y:S01]  /*19890*/  SHF.R.S32.HI R8, RZ, 0x1f, R3 ;  /* 0x0000001fff087819 */ /* 0x000fe20000011403 */
        /* <DEDUP_REMOVED lines=28> */
[----:B------:R-:W-:-:S03]  /*19a60*/  IMAD.IADD R7, R25, 0x1, R249 ;  /* 0x0000000119077824 */ /* 0x000fc600078e02f9 */
        /* <DEDUP_REMOVED lines=61> */
.L_x_1185:
[----:B------:R-:W-:Y:S05]  /*19e40*/  BRA.DIV ~URZ, `(.L_x_1119) ;  /* 0x00003cb27f007947 */ /* 0x000fea000b800000 */
[----:B------:R3:W4:Y:S02]  /*19e50*/  SHFL.IDX PT, R2, R14, RZ, 0x181f ;  /* 0x00181fff0e027589 */ /* 0x00072400000e0000 */
.L_x_1186:
        /* <DEDUP_REMOVED lines=18> */
.L_x_1121:
[----:B------:R-:W-:Y:S05]  /*19f80*/  BSYNC B0 ;  /* 0x0000000000007941 */ /* 0x000fea0003800000 */
.L_x_1120:
[----:B------:R-:W-:Y:S05]  /*19f90*/  BRA.DIV ~URZ, `(.L_x_1122) ;  /* 0x00003bd27f007947 */ /* 0x000fea000b800000 */
[----:B--2---:R2:W1:Y:S04]  /*19fa0*/  SHFL.IDX PT, R7, R13, 0x1, 0x181f ;  /* 0x00381f000d077f89 */ /* 0x00446800000e0000 */
[----:B----4-:R2:W4:Y:S02]  /*19fb0*/  SHFL.IDX PT, R2, R14, 0x1, 0x181f ;  /* 0x00381f000e027f89 */ /* 0x01052400000e0000 */
.L_x_1187:
        /* <DEDUP_REMOVED lines=8> */
[-C--:B------:R-:W-:Y:S02]  /*1a040*/  @!P1 LEA R8, P4, R4, R2.reuse, 0x1 ;  /* 0x0000000204089211 */ /* 0x080fe400078808ff */
[----:B------:R-:W-:Y:S02]  /*1a050*/  @!P0 LEA R2, P3, R0, R2, 0x1 ;  /* 0x0000000200028211 */ /* 0x000fe400078608ff */
[-C--:B-1----:R-:W-:Y:S02]  /*1a060*/  @!P2 LEA.HI.X R11, R242, R7.reuse, R15, 0x1, P5 ;  /* 0x00000007f20ba211 */ /* 0x082fe400028f0c0f */
[-C--:B------:R-:W-:Y:S02]  /*1a070*/  @!P1 LEA.HI.X R9, R4, R7.reuse, R16, 0x1, P4 ;  /* 0x0000000704099211 */ /* 0x080fe400020f0c10 */
[----:B------:R-:W-:Y:S01]  /*1a080*/  @!P0 LEA.HI.X R3, R0, R7, R17, 0x1, P3 ;  /* 0x0000000700038211 */ /* 0x000fe200018f0c11 */
[----:B------:R1:W-:Y:S04]  /*1a090*/  @!P2 ST.E.128 [R10.64], R40 ;  /* 0x000000280a00a985 */ /* 0x0003e8000c101d06 */
[----:B------:R1:W-:Y:S04]  /*1a0a0*/  @!P1 ST.E.128 [R8.64], R36 ;  /* 0x0000002408009985 */ /* 0x0003e8000c101d06 */
[----:B------:R1:W-:Y:S02]  /*1a0b0*/  @!P0 ST.E.128 [R2.64], R32 ;  /* 0x0000002002008985 */ /* 0x0003e4000c101d06 */
.L_x_1124:
[----:B------:R-:W-:Y:S05]  /*1a0c0*/  BSYNC B0 ;  /* 0x0000000000007941 */ /* 0x000fea0003800000 */
.L_x_1123:
[----:B------:R-:W-:Y:S05]  /*1a0d0*/  BRA.DIV ~URZ, `(.L_x_1125) ;  /* 0x00003b627f007947 */ /* 0x000fea000b800000 */
[----:B-1----:R1:W2:Y:S02]  /*1a0e0*/  SHFL.IDX PT, R7, R13, 0x2, 0x181f ;  /* 0x00581f000d077f89 */ /* 0x0022a400000e0000 */
.L_x_1188:
[----:B------:R-:W-:Y:S05]  /*1a0f0*/  BRA.DIV ~URZ, `(.L_x_1126) ;  /* 0x00003bb27f007947 */ /* 0x000fea000b800000 */
[----:B----4-:R4:W1:Y:S02]  /*1a100*/  SHFL.IDX PT, R2, R14, 0x2, 0x181f ;  /* 0x00581f000e027f89 */ /* 0x01086400000e0000 */
.L_x_1189:
        /* <DEDUP_REMOVED lines=16> */
.L_x_1128:
[----:B------:R-:W-:Y:S05]  /*1a210*/  BSYNC B0 ;  /* 0x0000000000007941 */ /* 0x000fea0003800000 */
.L_x_1127:
[----:B------:R-:W-:Y:S05]  /*1a220*/  BRA.DIV ~URZ, `(.L_x_1129) ;  /* 0x00003af27f007947 */ /* 0x000fea000b800000 */
[----:B-1----:R1:W3:Y:S04]  /*1a230*/  SHFL.IDX PT, R10, R13, 0x3, 0x181f ;  /* 0x00781f000d0a7f89 */ /* 0x0022e800000e0000 */
[----:B------:R1:W4:Y:S02]  /*1a240*/  SHFL.IDX PT, R2, R14, 0x3, 0x181f ;  /* 0x00781f000e027f89 */ /* 0x00032400000e0000 */
.L_x_1190:
[----:B------:R-:W-:-:S04]  /*1a250*/  IADD3 R3, R12, 0x60, RZ ;  /* 0x000000600c037810 */ /* 0x000fc80007ffe0ff */
[----:B------:R-:W-:-:S13]  /*1a260*/  ISETP.GE.AND P0, PT, R3, R6, PT ;  /* 0x000000060300720c */ /* 0x000fda0003f06270 */
[----:B------:R-:W-:Y:S05]  /*1a270*/  @P0 BRA `(.L_x_1130) ;  /* 0x00001f6000000947 */ /* 0x000fea0003800000 */
[----:B------:R-:W-:Y:S02]  /*1a280*/  ISETP.GE.AND P1, PT, R242, c[0x0][0x3c8], PT ;  /* 0x0000f200f2007a0c */ /* 0x000fe40003f26270 */
[----:B------:R-:W-:-:S11]  /*1a290*/  ISETP.GE.AND P0, PT, R4, c[0x0][0x3c8], PT ;  /* 0x0000f20004007a0c */ /* 0x000fd60003f06270 */
[-C--:B----4-:R-:W-:Y:S02]  /*1a2a0*/  @!P1 LEA R8, P3, R242, R2.reuse, 0x1 ;  /* 0x00000002f2089211 */ /* 0x090fe400078608ff */
[----:B------:R-:W-:Y:S02]  /*1a2b0*/  @!P0 LEA R6, P2, R4, R2, 0x1 ;  /* 0x0000000204068211 */ /* 0x000fe400078408ff */
[-C--:B---3--:R-:W-:Y:S02]  /*1a2c0*/  @!P1 LEA.HI.X R9, R242, R10.reuse, R15, 0x1, P3 ;  /* 0x0000000af2099211 */ /* 0x088fe400018f0c0f */
[----:B--2---:R-:W-:-:S03]  /*1a2d0*/  @!P0 LEA.HI.X R7, R4, R10, R16, 0x1, P2 ;  /* 0x0000000a04078211 */ /* 0x004fc600010f0c10 */
        /* <DEDUP_REMOVED lines=8> */
.L_x_1117:
        /* <DEDUP_REMOVED lines=34> */
.L_x_1191:
[----:B------:R-:W-:Y:S05]  /*1a580*/  BRA.DIV ~URZ, `(.L_x_1132) ;  /* 0x000038d27f007947 */ /* 0x000fea000b800000 */
[----:B------:R4:W1:Y:S02]  /*1a590*/  SHFL.IDX PT, R0, R37, RZ, 0x1c1f ;  /* 0x001c1fff25007589 */ /* 0x00086400000e0000 */
.L_x_1192:
        /* <DEDUP_REMOVED lines=53> */
[----:B------:R-:W-:Y:S02]  /*1a8f0*/  @!P1 IMAD.MOV.U32 R30, RZ, RZ, R0 ;  /* 0x000000ffff1e9224 */ /* 0x000fe400078e0000 */
[----:B---3--:R-:W-:Y:S01]  /*1a900*/  @!P1 IMAD.MOV.U32 R31, RZ, RZ, R4 ;  /* 0x000000ffff1f9224 */ /* 0x008fe200078e0004 */
[----:B------:R-:W-:-:S03]  /*1a910*/  @!P0 LEA R2, P2, R23, R0, 0x2 ;  /* 0x0000000017028211 */ /* 0x000fc600078410ff */
[----:B------:R-:W-:Y:S01]  /*1a920*/  @!P1 IMAD.WIDE R30, R241, 0x4, R30 ;  /* 0x00000004f11e9825 */ /* 0x000fe200078e021e */
[----:B------:R-:W-:Y:S02]  /*1a930*/  @!P0 LEA.HI.X R3, R23, R4, R39, 0x2, P2 ;  /* 0x0000000417038211 */ /* 0x000fe400010f1427 */
[----:B------:R-:W-:Y:S02]  /*1a940*/  ISETP.GE.AND P2, PT, R20, c[0x0][0x3c8], PT ;  /* 0x0000f20014007a0c */ /* 0x000fe40003f46270 */
        /* <DEDUP_REMOVED lines=63> */
[-C--:B-1----:R-:W-:Y:S02]  /*1ad40*/  @!P6 LEA R30, P0, R29, R0.reuse, 0x2 ;  /* 0x000000001d1ee211 */ /* 0x082fe400078010ff */
[----:B---3--:R-:W-:Y:S02]  /*1ad50*/  @!P1 LEA R2, P3, R15, R0, 0x2 ;  /* 0x000000000f029211 */ /* 0x008fe400078610ff */
        /* <DEDUP_REMOVED lines=21> */
.L_x_1134:
[----:B------:R-:W-:Y:S05]  /*1aeb0*/  BSYNC B0 ;  /* 0x0000000000007941 */ /* 0x000fea0003800000 */
.L_x_1133:
[----:B------:R-:W-:Y:S05]  /*1aec0*/  BRA.DIV ~URZ, `(.L_x_1135) ;  /* 0x000030027f007947 */ /* 0x000fea000b800000 */
[----:B---3--:R1:W3:Y:S04]  /*1aed0*/  SHFL.IDX PT, R4, R36, 0x1, 0x1c1f ;  /* 0x003c1f0024047f89 */ /* 0x0082e800000e0000 */
[----:B------:R1:W2:Y:S02]  /*1aee0*/  SHFL.IDX PT, R0, R37, 0x1, 0x1c1f ;  /* 0x003c1f0025007f89 */ /* 0x0002a400000e0000 */
.L_x_1193:
[----:B------:R-:W-:-:S13]  /*1aef0*/  ISETP.NE.AND P0, PT, R61, RZ, PT ;  /* 0x000000ff3d00720c */ /* 0x000fda0003f05270 */
[----:B------:R-:W-:Y:S05]  /*1af00*/  @P0 BRA `(.L_x_1130) ;  /* 0x000012d000000947 */ /* 0x000fea0003800000 */
[----:B------:R-:W-:Y:S02]  /*1af10*/  ISETP.GE.AND P3, PT, R23, c[0x0][0x3c8], PT ;  /* 0x0000f20017007a0c */ /* 0x000fe40003f66270 */
[----:B------:R-:W-:Y:S02]  /*1af20*/  ISETP.GE.AND P2, PT, R22, c[0x0][0x3c8], PT ;  /* 0x0000f20016007a0c */ /* 0x000fe40003f46270 */
[----:B------:R-:W-:Y:S02]  /*1af30*/  ISETP.GE.AND P1, PT, R21, c[0x0][0x3c8], PT ;  /* 0x0000f20015007a0c */ /* 0x000fe40003f26270 */
[----:B------:R-:W-:Y:S02]  /*1af40*/  ISETP.GE.AND P4, PT, R241, c[0x0][0x3c8], PT ;  /* 0x0000f200f1007a0c */ /* 0x000fe40003f86270 */
[----:B------:R-:W-:-:S05]  /*1af50*/  ISETP.GE.AND P0, PT, R20, c[0x0][0x3c8], PT ;  /* 0x0000f20014007a0c */ /* 0x000fca0003f06270 */
[CC--:B--2---:R-:W-:Y:S02]  /*1af60*/  @!P3 LEA R32, P6, R23.reuse, R0.reuse, 0x2 ;  /* 0x000000001720b211 */ /* 0x0c4fe400078c10ff */
[C---:B------:R-:W-:Y:S02]  /*1af70*/  @!P2 LEA R30, P5, R22.reuse, R0, 0x2 ;  /* 0x00000000161ea211 */ /* 0x040fe400078a10ff */
[-C--:B---3--:R-:W-:Y:S02]  /*1af80*/  @!P3 LEA.HI.X R33, R23, R4.reuse, R39, 0x2, P6 ;  /* 0x000000041721b211 */ /* 0x088fe400030f1427 */
        /* <DEDUP_REMOVED lines=10> */
[----:B------:R2:W-:Y:S01]  /*1b030*/  @!P4 ST.E.64 [R34.64], R172 ;  /* 0x000000ac2200c985 */ /* 0x0005e2000c101b06 */
[----:B------:R-:W-:-:S03]  /*1b040*/  ISETP.GE.AND P4, PT, R14, c[0x0][0x3c8], PT ;  /* 0x0000f2000e007a0c */ /* 0x000fc60003f86270 */
[----:B------:R3:W-:Y:S01]  /*1b050*/  @!P3 ST.E.64 [R32.64], R166 ;  /* 0x000000a62000b985 */ /* 0x0007e2000c101b06 */
[----:B------:R-:W-:-:S03]  /*1b060*/  ISETP.GE.AND P3, PT, R12, c[0x0][0x3c8], PT ;  /* 0x0000f2000c007a0c */ /* 0x000fc60003f66270 */
[----:B------:R5:W-:Y:S01]  /*1b070*/  @!P2 ST.E.64 [R30.64], R114 ;  /* 0x000000721e00a985 */ /* 0x000be2000c101b06 */
[----:B------:R-:W-:-:S03]  /*1b080*/  ISETP.GE.AND P2, PT, R10, c[0x0][0x3c8], PT ;  /* 0x0000f2000a007a0c */ /* 0x000fc60003f46270 */
[----:B------:R1:W-:Y:S04]  /*1b090*/  @!P1 ST.E.64 [R22.64], R92 ;  /* 0x0000005c16009985 */ /* 0x0003e8000c101b06 */
[----:B------:R4:W-:Y:S01]  /*1b0a0*/  @!P0 ST.E.64 [R2.64], R84 ;  /* 0x0000005402008985 */ /* 0x0009e2000c101b06 */
[CC--:B--2---:R-:W-:Y:S02]  /*1b0b0*/  @!P6 LEA R34, P0, R19.reuse, R0.reuse, 0x2 ;  /* 0x000000001322e211 */ /* 0x0c4fe400078010ff */
[----:B---3--:R-:W-:Y:S02]  /*1b0c0*/  @!P5 LEA R32, P1, R16, R0, 0x2 ;  /* 0x000000001020d211 */ /* 0x008fe400078210ff */
[----:B------:R-:W-:Y:S02]  /*1b0d0*/  @!P6 LEA.HI.X R35, R19, R4, R42, 0x2, P0 ;  /* 0x000000041323e211 */ /* 0x000fe400000f142a */
[----:B-----5:R-:W-:-:S02]  /*1b0e0*/  @!P4 LEA R30, P0, R14, R0, 0x2 ;  /* 0x000000000e1ec211 */ /* 0x020fc400078010ff */
[-C--:B------:R-:W-:Y:S01]  /*1b0f0*/  @!P5 LEA.HI.X R33, R16, R4.reuse, R44, 0x2, P1 ;  /* 0x000000041021d211 */ /* 0x080fe200008f142c */
[----:B------:R-:W-:Y:S01]  /*1b100*/  @!P6 ST.E.64 [R34.64], R180 ;  /* 0x000000b42200e985 */ /* 0x000fe2000c101b06 */
[----:B------:R-:W-:Y:S02]  /*1b110*/  ISETP.GE.AND P1, PT, R8, c[0x0][0x3c8], PT ;  /* 0x0000f20008007a0c */ /* 0x000fe40003f26270 */
[----:B------:R-:W-:Y:S01]  /*1b120*/  @!P4 LEA.HI.X R31, R14, R4, R43, 0x2, P0 ;  /* 0x000000040e1fc211 */ /* 0x000fe200000f142b */
[----:B------:R-:W-:Y:S01]  /*1b130*/  @!P5 ST.E.64 [R32.64], R174 ;  /* 0x000000ae2000d985 */ /* 0x000fe2000c101b06 */
[C---:B-1----:R-:W-:Y:S02]  /*1b140*/  @!P3 LEA R22, P0, R12.reuse, R0, 0x2 ;  /* 0x000000000c16b211 */ /* 0x042fe400078010ff */
[----:B------:R-:W-:Y:S01]  /*1b150*/  ISETP.GE.AND P6, PT, R7, c[0x0][0x3c8], PT ;  /* 0x0000f20007007a0c */ /* 0x000fe20003fc6270 */
[----:B------:R-:W-:Y:S01]  /*1b160*/  @!P4 ST.E.64 [R30.64], R126 ;  /* 0x0000007e1e00c985 */ /* 0x000fe2000c101b06 */
[----:B------:R-:W-:-:S02]  /*1b170*/  @!P3 LEA.HI.X R23, R12, R4, R45, 0x2, P0 ;  /* 0x000000040c17b211 */ /* 0x000fc400000f142d */
[----:B------:R-:W-:Y:S02]  /*1b180*/  @!P2 LEA R20, P0, R10, R0, 0x2 ;  /* 0x000000000a14a211 */ /* 0x000fe400078010ff */
[----:B------:R-:W-:Y:S01]  /*1b190*/  ISETP.GE.AND P5, PT, R6, c[0x0][0x3c8], PT ;  /* 0x0000f20006007a0c */ /* 0x000fe20003fa6270 */
[----:B------:R1:W-:Y:S01]  /*1b1a0*/  @!P3 ST.E.64 [R22.64], R118 ;  /* 0x000000761600b985 */ /* 0x0003e2000c101b06 */
[----:B------:R-:W-:Y:S02]  /*1b1b0*/  @!P2 LEA.HI.X R21, R10, R4, R46, 0x2, P0 ;  /* 0x000000040a15a211 */ /* 0x000fe400000f142e */
[C---:B----4-:R-:W-:Y:S02]  /*1b1c0*/  @!P1 LEA R2, P0, R8.reuse, R0, 0x2 ;  /* 0x0000000008029211 */ /* 0x050fe400078010ff */
[----:B------:R-:W-:Y:S01]  /*1b1d0*/  ISETP.GE.AND P4, PT, R13, c[0x0][0x3c8], PT ;  /* 0x0000f2000d007a0c */ /* 0x000fe20003f86270 */
[----:B------:R2:W-:Y:S01]  /*1b1e0*/  @!P2 ST.E.64 [R20.64], R96 ;  /* 0x000000601400a985 */ /* 0x0005e2000c101b06 */
[----:B------:R-:W-:-:S02]  /*1b1f0*/  @!P1 LEA.HI.X R3, R8, R4, R47, 0x2, P0 ;  /* 0x0000000408039211 */ /* 0x000fc400000f142f */
[----:B------:R-:W-:Y:S02]  /*1b200*/  ISETP.GE.AND P3, PT, R11, c[0x0][0x3c8], PT ;  /* 0x0000f2000b007a0c */ /* 0x000fe40003f66270 */
[----:B------:R-:W-:Y:S01]  /*1b210*/  ISETP.GE.AND P2, PT, R18, c[0x0][0x3c8], PT ;  /* 0x0000f20012007a0c */ /* 0x000fe20003f46270 */
[----:B------:R3:W-:Y:S01]  /*1b220*/  @!P1 ST.E.64 [R2.64], R88 ;  /* 0x0000005802009985 */ /* 0x0007e2000c101b06 */
[----:B-1----:R-:W-:-:S04]  /*1b230*/  @!P6 LEA R22, P0, R7, R0, 0x2 ;  /* 0x000000000716e211 */ /* 0x002fc800078010ff */
[----:B------:R-:W-:Y:S02]  /*1b240*/  @!P6 LEA.HI.X R23, R7, R4, R48, 0x2, P0 ;  /* 0x000000040717e211 */ /* 0x000fe400000f1430 */
[CC--:B--2---:R-:W-:Y:S02]  /*1b250*/  @!P5 LEA R20, P1, R6.reuse, R0.reuse, 0x2 ;  /* 0x000000000614d211 */ /* 0x0c4fe400078210ff */
[----:B------:R-:W-:Y:S01]  /*1b260*/  @!P4 LEA R12, P0, R13, R0, 0x2 ;  /* 0x000000000d0cc211 */ /* 0x000fe200078010ff */
[----:B------:R-:W-:Y:S01]  /*1b270*/  @!P6 ST.E.64 [R22.64], R182 ;  /* 0x000000b61600e985 */ /* 0x000fe2000c101b06 */
[-C--:B------:R-:W-:Y:S02]  /*1b280*/  @!P5 LEA.HI.X R21, R6, R4.reuse, R49, 0x2, P1 ;  /* 0x000000040615d211 */ /* 0x080fe400008f1431 */
[----:B------:R-:W-:Y:S02]  /*1b290*/  ISETP.GE.AND P1, PT, R17, c[0x0][0x3c8], PT ;  /* 0x0000f20011007a0c */ /* 0x000fe40003f26270 */
[----:B------:R-:W-:Y:S01]  /*1b2a0*/  @!P4 LEA.HI.X R13, R13, R4, R50, 0x2, P0 ;  /* 0x000000040d0dc211 */ /* 0x000fe200000f1432 */
[----:B------:R-:W-:Y:S01]  /*1b2b0*/  @!P5 ST.E.64 [R20.64], R176 ;  /* 0x000000b01400d985 */ /* 0x000fe2000c101b06 */
        /* <DEDUP_REMOVED lines=13> */
[C---:B------:R-:W-:Y:S01]  /*1b390*/  @!P6 LEA R14, P0, R15.reuse, R0, 0x2 ;  /* 0x000000000f0ee211 */ /* 0x040fe200078010ff */
[----:B------:R4:W-:Y:S01]  /*1b3a0*/  @!P1 ST.E.64 [R2.64], R66 ;  /* 0x0000004202009985 */ /* 0x0009e2000c101b06 */
[----:B------:R-:W-:Y:S02]  /*1b3b0*/  ISETP.GE.AND P2, PT, R26, c[0x0][0x3c8], PT ;  /* 0x0000f2001a007a0c */ /* 0x000fe40003f46270 */
[----:B------:R-:W-:-:S03]  /*1b3c0*/  @!P6 LEA.HI.X R15, R15, R4, R54, 0x2, P0 ;  /* 0x000000040f0fe211 */ /* 0x000fc600000f1436 */
[C---:B------:R-:W-:Y:S02]  /*1b3d0*/  @!P4 LEA R10, P0, R28.reuse, R0, 0x2 ;  /* 0x000000001c0ac211 */ /* 0x040fe400078010ff */
[----:B------:R4:W-:Y:S02]  /*1b3e0*/  @!P6 ST.E.64 [R14.64], R178 ;  /* 0x000000b20e00e985 */ /* 0x0009e4000c101b06 */
[----:B------:R-:W-:Y:S02]  /*1b3f0*/  @!P4 LEA.HI.X R11, R28, R4, R55, 0x2, P0 ;  /* 0x000000041c0bc211 */ /* 0x000fe400000f1437 */
[----:B-1----:R-:W-:-:S04]  /*1b400*/  @!P5 LEA R12, P1, R29, R0, 0x2 ;  /* 0x000000001d0cd211 */ /* 0x002fc800078210ff */
[----:B------:R-:W-:Y:S02]  /*1b410*/  @!P5 LEA.HI.X R13, R29, R4, R56, 0x2, P1 ;  /* 0x000000041d0dd211 */ /* 0x000fe400008f1438 */
[----:B------:R-:W-:Y:S02]  /*1b420*/  ISETP.GE.AND P1, PT, R25, c[0x0][0x3c8], PT ;  /* 0x0000f20019007a0c */ /* 0x000fe40003f26270 */
[C---:B--2---:R-:W-:Y:S01]  /*1b430*/  @!P3 LEA R8, P0, R27.reuse, R0, 0x2 ;  /* 0x000000001b08b211 */ /* 0x044fe200078010ff */
[----:B------:R1:W-:Y:S03]  /*1b440*/  @!P5 ST.E.64 [R12.64], R170 ;  /* 0x000000aa0c00d985 */ /* 0x0003e6000c101b06 */
[----:B------:R-:W-:Y:S01]  /*1b450*/  @!P3 LEA.HI.X R9, R27, R4, R57, 0x2, P0 ;  /* 0x000000041b09b211 */ /* 0x000fe200000f1439 */
[----:B------:R1:W-:Y:S01]  /*1b460*/  @!P4 ST.E.64 [R10.64], R82 ;  /* 0x000000520a00c985 */ /* 0x0003e2000c101b06 */
[----:B---3--:R-:W-:-:S03]  /*1b470*/  @!P2 LEA R6, P0, R26, R0, 0x2 ;  /* 0x000000001a06a211 */ /* 0x008fc600078010ff */
        /* <DEDUP_REMOVED lines=12> */
.L_x_1115:
[----:B------:R-:W2:Y:S04]  /*1b540*/  LDL.LU R10, [R1+0x1c] ;  /* 0x00001c00010a7983 */ /* 0x000ea80000300800 */
[----:B------:R-:W3:Y:S01]  /*1b550*/  LDL R5, [R1] ;  /* 0x0000000001057983 */ /* 0x000ee20000100800 */
[----:B------:R-:W-:Y:S01]  /*1b560*/  ISETP.NE.U32.AND P0, PT, RZ, c[0x0][0x508], PT ;  /* 0x00014200ff007a0c */ /* 0x000fe20003f05070 */
[----:B------:R-:W-:Y:S01]  /*1b570*/  IMAD.MOV.U32 R8, RZ, RZ, 0x4 ;  /* 0x00000004ff087424 */ /* 0x000fe200078e00ff */
[----:B------:R-:W-:Y:S01]  /*1b580*/  ISETP.NE.U32.AND P2, PT, RZ, c[0x0][0x500], PT ;  /* 0x00014000ff007a0c */ /* 0x000fe20003f45070 */
[----:B------:R-:W-:Y:S01]  /*1b590*/  IMAD.MOV.U32 R2, RZ, RZ, RZ ;  /* 0x000000ffff027224 */ /* 0x000fe200078e00ff */
[----:B------:R-:W-:Y:S01]  /*1b5a0*/  ISETP.NE.AND.EX P1, PT, RZ, c[0x0][0x50c], PT, P0 ;  /* 0x00014300ff007a0c */ /* 0x000fe20003f25300 */
[----:B------:R-:W-:Y:S01]  /*1b5b0*/  IMAD.MOV.U32 R15, RZ, RZ, c[0x0][0x388] ;  /* 0x0000e200ff0f7624 */ /* 0x000fe200078e00ff */
[----:B------:R-:W-:-:S02]  /*1b5c0*/  ISETP.NE.AND.EX P2, PT, RZ, c[0x0][0x504], PT, P2 ;  /* 0x00014100ff007a0c */ /* 0x000fc40003f45320 */
[----:B---3--:R-:W-:Y:S01]  /*1b5d0*/  SHF.R.S32.HI R3, RZ, 0x1f, R5 ;  /* 0x0000001fff037819 */ /* 0x008fe20000011405 */
[----:B------:R-:W-:-:S08]  /*1b5e0*/  IMAD.WIDE R8, R5, R8, c[0x0][0x500] ;  /* 0x0001400005087625 */ /* 0x000fd000078e0208 */
[----:B------:R-:W-:-:S04]  /*1b5f0*/  @P1 LEA R6, P0, R5, c[0x0][0x508], 0x2 ;  /* 0x0001420005061a11 */ /* 0x000fc800078010ff */
[----:B------:R-:W-:Y:S01]  /*1b600*/  @P1 LEA.HI.X R7, R5, c[0x0][0x50c], R3, 0x2, P0 ;  /* 0x0001430005071a11 */ /* 0x000fe200000f1403 */
        /* <DEDUP_REMOVED lines=9> */
.L_x_1136:
[----:B---3--:R-:W2:Y:S01]  /*1b6a0*/  S2R R6, SR_TID.X ;  /* 0x0000000000067919 */ /* 0x008ea20000002100 */
[----:B------:R-:W-:Y:S01]  /*1b6b0*/  BSSY B0, `(.L_x_1137) ;  /* 0x0000037000007945 */ /* 0x000fe20003800000 */
[----:B------:R-:W-:Y:S02]  /*1b6c0*/  SEL R5, R5, RZ, !P2 ;  /* 0x000000ff05057207 */ /* 0x000fe40005000000 */
[----:B------:R-:W-:-:S02]  /*1b6d0*/  SEL R22, R3, RZ, !P2 ;  /* 0x000000ff03167207 */ /* 0x000fc40005000000 */
[----:B-1---5:R-:W-:Y:S02]  /*1b6e0*/  SHF.R.S32.HI R18, RZ, 0x1f, R2 ;  /* 0x0000001fff127819 */ /* 0x022fe40000011402 */
        /* <DEDUP_REMOVED lines=51> */
.L_x_1138:
[----:B------:R-:W-:Y:S05]  /*1ba20*/  BSYNC B0 ;  /* 0x0000000000007941 */ /* 0x000fea0003800000 */
.L_x_1137:
        /* <DEDUP_REMOVED lines=42> */
.L_x_1194:
[----:B------:R-:W-:Y:S05]  /*1bcd0*/  BRA.DIV ~URZ, `(.L_x_1140) ;  /* 0x000023327f007947 */ /* 0x000fea000b800000 */
[----:B------:R3:W4:Y:S02]  /*1bce0*/  SHFL.IDX PT, R2, R14, RZ, 0x181f ;  /* 0x00181fff0e027589 */ /* 0x00072400000e0000 */
.L_x_1195:
        /* <DEDUP_REMOVED lines=19> */
.L_x_1142:
[----:B------:R-:W-:Y:S05]  /*1be20*/  BSYNC B0 ;  /* 0x0000000000007941 */ /* 0x000fea0003800000 */
.L_x_1141:
[----:B------:R-:W-:Y:S05]  /*1be30*/  BRA.DIV ~URZ, `(.L_x_1143) ;  /* 0x000022427f007947 */ /* 0x000fea000b800000 */
[----:B--2---:R2:W1:Y:S04]  /*1be40*/  SHFL.IDX PT, R10, R11, 0x1, 0x181f ;  /* 0x00381f000b0a7f89 */ /* 0x00446800000e0000 */
[----:B----4-:R2:W4:Y:S02]  /*1be50*/  SHFL.IDX PT, R2, R14, 0x1, 0x181f ;  /* 0x00381f000e027f89 */ /* 0x01052400000e0000 */
.L_x_1196:
        /* <DEDUP_REMOVED lines=13> */
[----:B------:R1:W-:Y:S04]  /*1bf30*/  @!P2 ST.E.128 [R8.64], RZ ;  /* 0x000000ff0800a985 */ /* 0x0003e8000c101d06 */
[----:B------:R1:W-:Y:S04]  /*1bf40*/  @!P1 ST.E.128 [R6.64], RZ ;  /* 0x000000ff06009985 */ /* 0x0003e8000c101d06 */
[----:B------:R1:W-:Y:S02]  /*1bf50*/  @!P0 ST.E.128 [R2.64], RZ ;  /* 0x000000ff02008985 */ /* 0x0003e4000c101d06 */
.L_x_1145:
[----:B------:R-:W-:Y:S05]  /*1bf60*/  BSYNC B0 ;  /* 0x0000000000007941 */ /* 0x000fea0003800000 */
.L_x_1144:
[----:B------:R-:W-:Y:S05]  /*1bf70*/  BRA.DIV ~URZ, `(.L_x_1146) ;  /* 0x000021d27f007947 */ /* 0x000fea000b800000 */
[----:B-1----:R1:W2:Y:S02]  /*1bf80*/  SHFL.IDX PT, R10, R11, 0x2, 0x181f ;  /* 0x00581f000b0a7f89 */ /* 0x0022a400000e0000 */
.L_x_1197:
[----:B------:R-:W-:Y:S05]  /*1bf90*/  BRA.DIV ~URZ, `(.L_x_1147) ;  /* 0x000022227f007947 */ /* 0x000fea000b800000 */
[----:B----4-:R4:W1:Y:S02]  /*1bfa0*/  SHFL.IDX PT, R2, R14, 0x2, 0x181f ;  /* 0x00581f000e027f89 */ /* 0x01086400000e0000 */
.L_x_1198:
        /* <DEDUP_REMOVED lines=16> */
.L_x_1149:
[----:B------:R-:W-:Y:S05]  /*1c0b0*/  BSYNC B0 ;  /* 0x0000000000007941 */ /* 0x000fea0003800000 */
.L_x_1148:
[----:B------:R-:W-:Y:S05]  /*1c0c0*/  BRA.DIV ~URZ, `(.L_x_1150) ;  /* 0x000021627f007947 */ /* 0x000fea000b800000 */
[----:B--2---:R2:W3:Y:S04]  /*1c0d0*/  SHFL.IDX PT, R10, R11, 0x3, 0x181f ;  /* 0x00781f000b0a7f89 */ /* 0x0044e800000e0000 */
[----:B-1----:R2:W1:Y:S02]  /*1c0e0*/  SHFL.IDX PT, R2, R14, 0x3, 0x181f ;  /* 0x00781f000e027f89 */ /* 0x00246400000e0000 */
.L_x_1199:
[----:B------:R-:W-:-:S04]  /*1c0f0*/  IADD3 R13, R13, 0x60, RZ ;  /* 0x000000600d0d7810 */ /* 0x000fc80007ffe0ff */
        /* <DEDUP_REMOVED lines=8> */
[-C--:B---3--:R-:W-:Y:S02]  /*1c180*/  @!P2 LEA.HI.X R9, R242, R10.reuse, R15, 0x1, P5 ;  /* 0x0000000af209a211 */ /* 0x088fe400028f0c0f */
[-C--:B------:R-:W-:Y:S02]  /*1c190*/  @!P1 LEA.HI.X R7, R4, R10.reuse, R16, 0x1, P4 ;  /* 0x0000000a04079211 */ /* 0x080fe400020f0c10 */
[----:B------:R-:W-:Y:S01]  /*1c1a0*/  @!P0 LEA.HI.X R3, R0, R10, R17, 0x1, P3 ;  /* 0x0000000a00038211 */ /* 0x000fe200018f0c11 */
[----:B------:R1:W-:Y:S04]  /*1c1b0*/  @!P2 ST.E.128 [R8.64], RZ ;  /* 0x000000ff0800a985 */ /* 0x0003e8000c101d06 */
[----:B------:R1:W-:Y:S04]  /*1c1c0*/  @!P1 ST.E.128 [R6.64], RZ ;  /* 0x000000ff06009985 */ /* 0x0003e8000c101d06 */
[----:B------:R1:W-:Y:S02]  /*1c1d0*/  @!P0 ST.E.128 [R2.64], RZ ;  /* 0x000000ff02008985 */ /* 0x0003e4000c101d06 */
.L_x_1130:
[----:B------:R-:W-:Y:S05]  /*1c1e0*/  BSYNC B1 ;  /* 0x0000000000017941 */ /* 0x000fea0003800000 */
.L_x_1114:
[----:B--2---:R-:W2:Y:S02]  /*1c1f0*/  LDL R0, [R1+0x48] ;  /* 0x0000480001007983 */ /* 0x004ea40000100800 */
[----:B--2---:R-:W-:-:S13]  /*1c200*/  ISETP.NE.AND P0, PT, R0, RZ, PT ;  /* 0x000000ff0000720c */ /* 0x004fda0003f05270 */
[----:B------:R-:W-:Y:S01]  /*1c210*/  @P0 WARPSYNC 0xffffffff ;  /* 0xffffffff00000948 */ /* 0x000fe20003800000 */
[----:B------:R-:W-:Y:S06]  /*1c220*/  @P0 BAR.SYNC.DEFER_BLOCKING 0x5, 0x100 ;  /* 0x0144000000000b1d */ /* 0x000fec0000010000 */
[----:B------:R-:W2:Y:S04]  /*1c230*/  @P0 LDS.128 R248, [0x18100] ;  /* 0x01810000fff80984 */ /* 0x000ea80000000c00 */
[----:B------:R-:W-:Y:S06]  /*1c240*/  @P0 BAR.ARV 0x4, 0x100 ;  /* 0x0104000000000b1d */ /* 0x000fec0000002000 */
[----:B------:R-:W-:Y:S05]  /*1c250*/  @P0 BRA `(.L_x_1151) ;  /* 0x00000f5000000947 */ /* 0x000fea0003800000 */
[----:B------:R-:W5:Y:S01]  /*1c260*/  S2R R0, SR_TID.X ;  /* 0x0000000000007919 */ /* 0x000f620000002100 */
[----:B-1----:R-:W-:Y:S01]  /*1c270*/  IMAD.MOV.U32 R7, RZ, RZ, RZ ;  /* 0x000000ffff077224 */ /* 0x002fe200078e00ff */
[----:B-----5:R-:W-:-:S04]  /*1c280*/  LOP3.LUT R13, R0, 0x1f, RZ, 0xc0, !PT ;  /* 0x0000001f000d7812 */ /* 0x020fc800078ec0ff */
[----:B------:R-:W-:Y:S01]  /*1c290*/  ISETP.NE.AND P6, PT, R13, 0x1f, PT ;  /* 0x0000001f0d00780c */ /* 0x000fe20003fc5270 */
[----:B------:R-:W-:Y:S10]  /*1c2a0*/  BRA.DIV ~URZ, `(.L_x_1152) ;  /* 0x000020527f007947 */ /* 0x000ff4000b800000 */
[----:B---3--:R1:W3:Y:S02]  /*1c2b0*/  SHFL.IDX PT, R10, R86, RZ, 0x1f ;  /* 0x00001fff560a7589 */ /* 0x0082e400000e0000 */
.L_x_1200:
[----:B------:R-:W-:Y:S05]  /*1c2c0*/  BRA.DIV ~URZ, `(.L_x_1153) ;  /* 0x000020a27f007947 */ /* 0x000fea000b800000 */
[----:B------:R1:W4:Y:S02]  /*1c2d0*/  SHFL.IDX PT, R8, R86, 0x1, 0x1f ;  /* 0x00201f0056087f89 */ /* 0x00032400000e0000 */
.L_x_1201:
[----:B--2---:R-:W-:Y:S02]  /*1c2e0*/  IMAD.IADD R0, R251, 0x1, R13 ;  /* 0x00000001fb007824 */ /* 0x004fe400078e020d */
[----:B------:R-:W-:-:S03]  /*1c2f0*/  IMAD.MOV.U32 R6, RZ, RZ, RZ ;  /* 0x000000ffff067224 */ /* 0x000fc600078e00ff */
[----:B------:R-:W-:-:S13]  /*1c300*/  ISETP.GE.OR P0, PT, R0, c[0x0][0x53c], !P6 ;  /* 0x00014f0000007a0c */ /* 0x000fda0007706670 */
[----:B----4-:R-:W-:Y:S01]  /*1c310*/  @!P0 MOV R2, 0x4 ;  /* 0x0000000400028802 */ /* 0x010fe20000000f00 */
[----:B------:R-:W-:-:S04]  /*1c320*/  @!P0 IMAD.MOV.U32 R4, RZ, RZ, 0x4 ;  /* 0x00000004ff048424 */ /* 0x000fc800078e00ff */
[----:B------:R-:W-:-:S04]  /*1c330*/  @!P0 IMAD.WIDE R4, R0, R4, c[0x0][0x580] ;  /* 0x0001600000048625 */ /* 0x000fc800078e0204 */
[----:B------:R-:W-:Y:S01]  /*1c340*/  @!P0 IMAD.WIDE R2, R0, R2, c[0x0][0x578] ;  /* 0x00015e0000028625 */ /* 0x000fe200078e0202 */
[----:B------:R-:W2:Y:S04]  /*1c350*/  @!P0 LDG.E R6, [R4.64] ;  /* 0x0000000604068981 */ /* 0x000ea8000c1e1900 */
[----:B------:R-:W2:Y:S01]  /*1c360*/  @!P0 LDG.E R7, [R2.64] ;  /* 0x0000000602078981 */ /* 0x000ea2000c1e1900 */
[C---:B------:R-:W-:Y:S02]  /*1c370*/  ISETP.GE.U32.AND P4, PT, R13.reuse, 0x10, PT ;  /* 0x000000100d00780c */ /* 0x040fe40003f86070 */
[C---:B------:R-:W-:Y:S02]  /*1c380*/  ISETP.GE.U32.AND P3, PT, R13.reuse, 0x8, PT ;  /* 0x000000080d00780c */ /* 0x040fe40003f66070 */
[----:B------:R-:W-:-:S02]  /*1c390*/  ISETP.GE.U32.AND P2, PT, R13, 0x4, PT ;  /* 0x000000040d00780c */ /* 0x000fc40003f46070 */
[C---:B------:R-:W-:Y:S02]  /*1c3a0*/  ISETP.GE.U32.AND P1, PT, R13.reuse, 0x2, PT ;  /* 0x000000020d00780c */ /* 0x040fe40003f26070 */
[----:B------:R-:W-:Y:S02]  /*1c3b0*/  ISETP.NE.AND P5, PT, R13, RZ, PT ;  /* 0x000000ff0d00720c */ /* 0x000fe40003fa5270 */
[----:B------:R-:W-:Y:S01]  /*1c3c0*/  MOV R12, RZ ;  /* 0x000000ff000c7202 */ /* 0x000fe20000000f00 */
[----:B--2---:R-:W-:Y:S01]  /*1c3d0*/  IMAD R4, R7, R6, RZ ;  /* 0x0000000607047224 */ /* 0x004fe200078e02ff */
[----:B------:R-:W-:Y:S07]  /*1c3e0*/  BRA.DIV ~URZ, `(.L_x_1154) ;  /* 0x00001ff27f007947 */ /* 0x000fee000b800000 */
[----:B------:R2:W4:Y:S02]  /*1c3f0*/  SHFL.UP PT, R5, R4, 0x1, RZ ;  /* 0x0420000004057989 */ /* 0x00052400000e00ff */
.L_x_1202:
[----:B----4-:R-:W-:-:S04]  /*1c400*/  SEL R5, R5, RZ, P5 ;  /* 0x000000ff05057207 */ /* 0x010fc80002800000 */
[----:B--2---:R-:W-:Y:S01]  /*1c410*/  IADD3 R4, R4, R5, RZ ;  /* 0x0000000504047210 */ /* 0x004fe20007ffe0ff */
[----:B------:R-:W-:Y:S05]  /*1c420*/  BRA.DIV ~URZ, `(.L_x_1155) ;  /* 0x000020027f007947 */ /* 0x000fea000b800000 */
        /* <DEDUP_REMOVED lines=12> */
[----:B------:R2:W4:Y:S02]  /*1c4f0*/  SHFL.IDX PT, R0, R4, 0x1f, 0x1f ;  /* 0x03e01f0004007f89 */ /* 0x00052400000e0000 */
.L_x_1203:
[----:B----4-:R-:W-:Y:S01]  /*1c500*/  IMAD R0, R0, c[0x0][0x538], RZ ;  /* 0x00014e0000007a24 */ /* 0x010fe200078e02ff */
[----:B------:R-:W-:Y:S04]  /*1c510*/  BSSY B1, `(.L_x_1156) ;  /* 0x00000c4000017945 */ /* 0x000fe80003800000 */
[----:B------:R-:W-:-:S04]  /*1c520*/  IADD3 R8, R0, R8, RZ ;  /* 0x0000000800087210 */ /* 0x000fc80007ffe0ff */
[----:B---3--:R-:W-:-:S13]  /*1c530*/  ISETP.GT.AND P0, PT, R8, R10, PT ;  /* 0x0000000a0800720c */ /* 0x008fda0003f04270 */
[----:B------:R-:W-:Y:S05]  /*1c540*/  @P0 BRA `(.L_x_1157) ;  /* 0x0000024000000947 */ /* 0x000fea0003800000 */
.L_x_1161:
[----:B------:R-:W-:-:S04]  /*1c550*/  IADD3 R0, R251, 0x1f, RZ ;  /* 0x0000001ffb007810 */ /* 0x000fc80007ffe0ff */
[----:B------:R-:W-:-:S13]  /*1c560*/  ISETP.GE.AND P0, PT, R0, c[0x0][0x53c], PT ;  /* 0x00014f0000007a0c */ /* 0x000fda0003f06270 */
[----:B------:R-:W-:Y:S05]  /*1c570*/  @P0 BRA `(.L_x_1158) ;  /* 0x00000b9000000947 */ /* 0x000fea0003800000 */
[----:B------:R-:W-:Y:S01]  /*1c580*/  MOV R251, R0 ;  /* 0x0000000000fb7202 */ /* 0x000fe20000000f00 */
[----:B------:R-:W-:-:S03]  /*1c590*/  CS2R R6, SRZ ;  /* 0x0000000000067805 */ /* 0x000fc6000001ff00 */
[----:B------:R-:W-:-:S04]  /*1c5a0*/  IADD3 R0, R251, R13, RZ ;  /* 0x0000000dfb007210 */ /* 0x000fc80007ffe0ff */
[----:B------:R-:W-:-:S13]  /*1c5b0*/  ISETP.GE.OR P0, PT, R0, c[0x0][0x53c], !P6 ;  /* 0x00014f0000007a0c */ /* 0x000fda0007706670 */
[----:B--2---:R-:W-:Y:S02]  /*1c5c0*/  @!P0 MOV R4, 0x4 ;  /* 0x0000000400048802 */ /* 0x004fe40000000f00 */
[----:B------:R-:W-:-:S03]  /*1c5d0*/  @!P0 MOV R2, 0x4 ;  /* 0x0000000400028802 */ /* 0x000fc60000000f00 */
[----:B------:R-:W-:-:S04]  /*1c5e0*/  @!P0 IMAD.WIDE R4, R0, R4, c[0x0][0x580] ;  /* 0x0001600000048625 */ /* 0x000fc800078e0204 */
[----:B------:R-:W-:Y:S01]  /*1c5f0*/  @!P0 IMAD.WIDE R2, R0, R2, c[0x0][0x578] ;  /* 0x00015e0000028625 */ /* 0x000fe200078e0202 */
[----:B------:R-:W2:Y:S04]  /*1c600*/  @!P0 LDG.E R6, [R4.64] ;  /* 0x0000000604068981 */ /* 0x000ea8000c1e1900 */
[----:B------:R-:W2:Y:S02]  /*1c610*/  @!P0 LDG.E R7, [R2.64] ;  /* 0x0000000602078981 */ /* 0x000ea4000c1e1900 */
[----:B--2---:R-:W-:Y:S01]  /*1c620*/  IMAD R0, R7, R6, RZ ;  /* 0x0000000607007224 */ /* 0x004fe200078e02ff */
[----:B------:R-:W-:Y:S05]  /*1c630*/  BRA.DIV ~URZ, `(.L_x_1159) ;  /* 0x00001fe27f007947 */ /* 0x000fea000b800000 */
[----:B------:R2:W3:Y:S02]  /*1c640*/  SHFL.UP PT, R2, R0, 0x1, RZ ;  /* 0x0420000000027989 */ /* 0x0004e400000e00ff */
.L_x_1204:
[----:B---3--:R-:W-:-:S04]  /*1c650*/  SEL R2, R2, RZ, P5 ;  /* 0x000000ff02027207 */ /* 0x008fc80002800000 */
        /* <DEDUP_REMOVED lines=14> */
[----:B------:R2:W3:Y:S02]  /*1c740*/  SHFL.IDX PT, R0, R4, 0x1f, 0x1f ;  /* 0x03e01f0004007f89 */ /* 0x0004e400000e0000 */
.L_x_1205:
[----:B---3--:R-:W-:-:S05]  /*1c750*/  IMAD R0, R0, c[0x0][0x538], RZ ;  /* 0x00014e0000007a24 */ /* 0x008fca00078e02ff */
[----:B------:R-:W-:-:S04]  /*1c760*/  IADD3 R8, R0, R8, RZ ;  /* 0x0000000800087210 */ /* 0x000fc80007ffe0ff */
[----:B------:R-:W-:-:S13]  /*1c770*/  ISETP.GT.AND P0, PT, R8, R10, PT ;  /* 0x0000000a0800720c */ /* 0x000fda0003f04270 */
[----:B-12---:R-:W-:Y:S05]  /*1c780*/  @!P0 BRA `(.L_x_1161) ;  /* 0xfffffdc000008947 */ /* 0x006fea000383ffff */
.L_x_1157:
[----:B------:R-:W-:-:S05]  /*1c790*/  IADD3 R8, -R0, R8, RZ ;  /* 0x0000000800087210 */ /* 0x000fca0007ffe1ff */
[----:B------:R-:W-:-:S05]  /*1c7a0*/  IMAD R0, R4, c[0x0][0x538], R8 ;  /* 0x00014e0004007a24 */ /* 0x000fca00078e0208 */
[----:B------:R-:W-:Y:S01]  /*1c7b0*/  ISETP.GT.AND P0, PT, R0, R10, PT ;  /* 0x0000000a0000720c */ /* 0x000fe20003f04270 */
[----:B------:R-:W-:-:S12]  /*1c7c0*/  BRA.DIV ~URZ, `(.L_x_1162) ;  /* 0x000020727f007947 */ /* 0x000fd8000b800000 */
[----:B------:R-:W-:-:S04]  /*1c7d0*/  VOTE.ANY R11, PT, !P0 ;  /* 0x00000000000b7806 */ /* 0x000fc800040e0100 */
.L_x_1206:
[----:B------:R-:W3:Y:S02]  /*1c7e0*/  POPC R0, R11 ;  /* 0x0000000b00007309 */ /* 0x000ee40000000000 */
[----:B---3--:R-:W-:Y:S01]  /*1c7f0*/  IADD3 R251, R0, R251, RZ ;  /* 0x000000fb00fb7210 */ /* 0x008fe20007ffe0ff */
[----:B------:R-:W-:Y:S05]  /*1c800*/  BRA.DIV ~URZ, `(.L_x_1163) ;  /* 0x000020827f007947 */ /* 0x000fea000b800000 */
[----:B------:R3:W4:Y:S04]  /*1c810*/  SHFL.IDX PT, R6, R6, R0, 0x1f ;  /* 0x00001f0006067589 */ /* 0x00072800000e0000 */
[----:B------:R3:W1:Y:S02]  /*1c820*/  SHFL.IDX PT, R7, R7, R0, 0x1f ;  /* 0x00001f0007077589 */ /* 0x00066400000e0000 */
.L_x_1207:
[----:B------:R-:W-:Y:S01]  /*1c830*/  ISETP.NE.AND P0, PT, R11, RZ, PT ;  /* 0x000000ff0b00720c */ /* 0x000fe20003f05270 */
[----:B------:R-:W-:-:S12]  /*1c840*/  BSSY B0, `(.L_x_1164) ;  /* 0x0000005000007945 */ /* 0x000fd80003800000 */
[----:B------:R-:W-:Y:S05]  /*1c850*/  @!P0 BRA `(.L_x_1165) ;  /* 0x0000003000008947 */ /* 0x000fea0003800000 */
[----:B---3--:R-:W-:Y:S01]  /*1c860*/  IADD3 R0, R0, -0x1, RZ ;  /* 0xffffffff00007810 */ /* 0x008fe20007ffe0ff */
[----:B------:R-:W-:Y:S05]  /*1c870*/  BRA.DIV ~URZ, `(.L_x_1166) ;  /* 0x000020e27f007947 */ /* 0x000fea000b800000 */
[----:B------:R3:W2:Y:S02]  /*1c880*/  SHFL.IDX PT, R12, R4, R0, 0x1f ;  /* 0x00001f00040c7589 */ /* 0x0006a400000e0000 */
.L_x_1165:
[----:B------:R-:W-:Y:S05]  /*1c890*/  BSYNC B0 ;  /* 0x0000000000007941 */ /* 0x000fea0003800000 */
.L_x_1164:
[----:B-1----:R-:W-:Y:S01]  /*1c8a0*/  ISETP.NE.AND P0, PT, R7, 0x1, PT ;  /* 0x000000010700780c */ /* 0x002fe20003f05270 */
[----:B--2---:R-:W-:Y:S01]  /*1c8b0*/  IMAD R248, R12, c[0x0][0x538], R8 ;  /* 0x00014e000cf87a24 */ /* 0x004fe200078e0208 */
[----:B------:R-:W-:Y:S04]  /*1c8c0*/  BSSY B0, `(.L_x_1167) ;  /* 0x0000081000007945 */ /* 0x000fe80003800000 */
[----:B------:R-:W-:-:S07]  /*1c8d0*/  IADD3 R3, -R248, R10, RZ ;  /* 0x0000000af8037210 */ /* 0x000fce0007ffe1ff */
[----:B------:R-:W-:Y:S05]  /*1c8e0*/  @!P0 BRA `(.L_x_1168) ;  /* 0x000003e000008947 */ /* 0x000fea0003800000 */
[-C--:B----4-:R-:W-:Y:S01]  /*1c8f0*/  IABS R2, R6.reuse ;  /* 0x0000000600027213 */ /* 0x090fe20000000000 */
[----:B------:R-:W-:Y:S01]  /*1c900*/  IMAD.MOV.U32 R8, RZ, RZ, RZ ;  /* 0x000000ffff087224 */ /* 0x000fe200078e00ff */
[----:B------:R-:W-:Y:S02]  /*1c910*/  IABS R10, R6 ;  /* 0x00000006000a7213 */ /* 0x000fe40000000000 */
[----:B---3--:R-:W1:Y:S08]  /*1c920*/  I2F.RP R0, R2 ;  /* 0x0000000200007306 */ /* 0x008e700000209400 */
        /* <DEDUP_REMOVED lines=58> */
.L_x_1168:
[----:B---3--:R-:W-:-:S04]  /*1ccd0*/  IMAD.MOV.U32 R4, RZ, RZ, 0x4 ;  /* 0x00000004ff047424 */ /* 0x008fc800078e00ff */
[----:B------:R-:W-:-:S05]  /*1cce0*/  IMAD.WIDE R4, R251, R4, c[0x0][0x590] ;  /* 0x00016400fb047625 */ /* 0x000fca00078e0204 */
        /* <DEDUP_REMOVED lines=62> */
.L_x_1169:
[----:B------:R-:W-:Y:S05]  /*1d0d0*/  BSYNC B0 ;  /* 0x0000000000007941 */ /* 0x000fea0003800000 */
.L_x_1167:
[----:B------:R-:W-:-:S04]  /*1d0e0*/  LOP3.LUT R2, RZ, R2, RZ, 0x33, !PT ;  /* 0x00000002ff027212 */ /* 0x000fc800078e33ff */
[----:B------:R-:W-:Y:S01]  /*1d0f0*/  IADD3 R249, R2, R6, RZ ;  /* 0x0000000602f97210 */ /* 0x000fe20007ffe0ff */
[----:B------:R-:W-:Y:S05]  /*1d100*/  BRA `(.L_x_1170) ;  /* 0x0000004000007947 */ /* 0x000fea0003800000 */
.L_x_1158:
[----:B------:R-:W-:Y:S01]  /*1d110*/  IMAD.MOV.U32 R248, RZ, RZ, R10 ;  /* 0x000000fffff87224 */ /* 0x000fe200078e000a */
[----:B------:R-:W-:Y:S01]  /*1d120*/  MOV R250, RZ ;  /* 0x000000ff00fa7202 */ /* 0x000fe20000000f00 */
[----:B------:R-:W-:Y:S01]  /*1d130*/  IMAD.MOV.U32 R249, RZ, RZ, RZ ;  /* 0x000000fffff97224 */ /* 0x000fe200078e00ff */
[----:B------:R-:W-:Y:S02]  /*1d140*/  MOV R251, c[0x0][0x53c] ;  /* 0x00014f0000fb7a02 */ /* 0x000fe40000000f00 */
.L_x_1170:
[----:B------:R-:W-:Y:S05]  /*1d150*/  BSYNC B1 ;  /* 0x0000000000017941 */ /* 0x000fea0003800000 */
.L_x_1156:
[----:B------:R-:W-:Y:S01]  /*1d160*/  WARPSYNC 0xffffffff ;  /* 0xffffffff00007948 */ /* 0x000fe20003800000 */
[----:B------:R-:W-:Y:S01]  /*1d170*/  BAR.SYNC.DEFER_BLOCKING 0x4, 0x100 ;  /* 0x0104000000007b1d */ /* 0x000fe20000010000 */
[----:B------:R-:W-:-:S13]  /*1d180*/  ISETP.NE.AND P0, PT, R13, RZ, PT ;  /* 0x000000ff0d00720c */ /* 0x000fda0003f05270 */
[----:B------:R3:W-:Y:S04]  /*1d190*/  @!P0 STS.128 [0x18100], R248 ;  /* 0x018100f8ff008388 */ /* 0x0007e80000000c00 */
[----:B------:R-:W-:Y:S06]  /*1d1a0*/  BAR.ARV 0x5, 0x100 ;  /* 0x0144000000007b1d */ /* 0x000fec0000002000 */
.L_x_1151:
[----:B--2---:R-:W-:-:S13]  /*1d1b0*/  ISETP.GE.AND P0, PT, R251, c[0x0][0x53c], PT ;  /* 0x00014f00fb007a0c */ /* 0x004fda0003f06270 */
[----:B-1-34-:R-:W-:Y:S01]  /*1d1c0*/  @P0 CALL.REL.NOINC `(.L_x_1171) ;  /* 0x0000001000000944 */ /* 0x01afe20003c00000 */
[----:B------:R-:W-:Y:S05]  /*1d1d0*/  BRA `(.L_x_1172) ;  /* 0xfffe482000007947 */ /* 0x000fea000383ffff */
.L_x_1171:
[----:B------:R-:W-:Y:S05]  /*1d1e0*/  EXIT ;  /* 0x000000000000794d */ /* 0x000fea0003800000 */
.L_x_1002:
[----:B------:R-:W-:Y:S01]  /*1d1f0*/  IMAD.MOV.U32 R0, RZ, RZ, R4 ;  /* 0x000000ffff007224 */ /* 0x000fe200078e0004 */
[----:B------:R-:W-:Y:S02]  /*1d200*/  MOV R2, 0x1 ;  /* 0x0000000100027802 */ /* 0x000fe40000000f00 */
[----:B------:R-:W-:Y:S02]  /*1d210*/  MOV R3, 0x1d230 ;  /* 0x0001d23000037802 */ /* 0x000fe40000000f00 */
[----:B--2---:R-:W-:Y:S05]  /*1d220*/  CALL.REL.NOINC `($__internal_24_$__cuda_sm70_shflsync_up_p) ;  /* 0x0000184000007944 */ /* 0x004fea0003c00000 */
[----:B------:R-:W-:Y:S01]  /*1d230*/  MOV R0, R5 ;  /* 0x0000000500007202 */ /* 0x000fe20000000f00 */
[----:B------:R-:W-:Y:S05]  /*1d240*/  BRA `(.L_x_1173) ;  /* 0xfffe321000007947 */ /* 0x000fea000383ffff */
.L_x_1003:
[----:B------:R-:W-:Y:S01]  /*1d250*/  IMAD.MOV.U32 R0, RZ, RZ, R4 ;  /* 0x000000ffff007224 */ /* 0x000fe200078e0004 */
[----:B------:R-:W-:Y:S02]  /*1d260*/  MOV R2, 0x2 ;  /* 0x0000000200027802 */ /* 0x000fe40000000f00 */
[----:B------:R-:W-:Y:S02]  /*1d270*/  MOV R3, 0x1d290 ;  /* 0x0001d29000037802 */ /* 0x000fe40000000f00 */
[----:B--2---:R-:W-:Y:S05]  /*1d280*/  CALL.REL.NOINC `($__internal_24_$__cuda_sm70_shflsync_up_p) ;  /* 0x000017e000007944 */ /* 0x004fea0003c00000 */
[----:B------:R-:W-:Y:S02]  /*1d290*/  SEL R5, R5, RZ, P4 ;  /* 0x000000ff05057207 */ /* 0x000fe40002000000 */
[----:B------:R-:W-:Y:S02]  /*1d2a0*/  MOV R2, 0x4 ;  /* 0x0000000400027802 */ /* 0x000fe40000000f00 */
[----:B------:R-:W-:Y:S01]  /*1d2b0*/  MOV R3, 0x1d2f0 ;  /* 0x0001d2f000037802 */ /* 0x000fe20000000f00 */
[----:B------:R-:W-:-:S04]  /*1d2c0*/  IMAD.IADD R4, R4, 0x1, R5 ;  /* 0x0000000104047824 */ /* 0x000fc800078e0205 */
[----:B------:R-:W-:Y:S02]  /*1d2d0*/  IMAD.MOV.U32 R0, RZ, RZ, R4 ;  /* 0x000000ffff007224 */ /* 0x000fe400078e0004 */
[----:B------:R-:W-:Y:S05]  /*1d2e0*/  CALL.REL.NOINC `($__internal_24_$__cuda_sm70_shflsync_up_p) ;  /* 0x0000178000007944 */ /* 0x000fea0003c00000 */
        /* <DEDUP_REMOVED lines=15> */
[----:B------:R-:W-:Y:S02]  /*1d3e0*/  IMAD.IADD R4, R4, 0x1, R5 ;  /* 0x0000000104047824 */ /* 0x000fe400078e0205 */
[----:B------:R-:W-:Y:S02]  /*1d3f0*/  IMAD.MOV.U32 R5, RZ, RZ, 0x1f ;  /* 0x0000001fff057424 */ /* 0x000fe400078e00ff */
[----:B------:R-:W-:Y:S02]  /*1d400*/  IMAD.MOV.U32 R9, RZ, RZ, R4 ;  /* 0x000000ffff097224 */ /* 0x000fe400078e0004 */
[----:B------:R-:W-:Y:S05]  /*1d410*/  CALL.REL.NOINC `($__internal_23_$__cuda_sm70_shflsync_idx_p) ;  /* 0x0000160000007944 */ /* 0x000fea0003c00000 */
[----:B------:R-:W-:Y:S01]  /*1d420*/  MOV R0, R5 ;  /* 0x0000000500007202 */ /* 0x000fe20000000f00 */
[----:B------:R-:W-:Y:S05]  /*1d430*/  BRA `(.L_x_1174) ;  /* 0xfffe312000007947 */ /* 0x000fea000383ffff */
.L_x_1005:
[----:B------:R-:W-:Y:S02]  /*1d440*/  SEL R0, RZ, 0x1, P0 ;  /* 0x00000001ff007807 */ /* 0x000fe40000000000 */
[----:B------:R-:W-:-:S02]  /*1d450*/  MOV R2, 0x1d470 ;  /* 0x0001d47000027802 */ /* 0x000fc40000000f00 */
[----:B--2---:R-:W-:Y:S05]  /*1d460*/  CALL.REL.NOINC `($__internal_25_$__cuda_sm70_votesync_ballot) ;  /* 0x0000167000007944 */ /* 0x004fea0003c00000 */
[----:B------:R-:W-:Y:S01]  /*1d470*/  MOV R7, R0 ;  /* 0x0000000000077202 */ /* 0x000fe20000000f00 */
[----:B------:R-:W-:Y:S05]  /*1d480*/  BRA `(.L_x_1175) ;  /* 0xfffe316000007947 */ /* 0x000fea000383ffff */
.L_x_1006:
[----:B------:R-:W-:Y:S01]  /*1d490*/  IMAD.MOV.U32 R9, RZ, RZ, R10 ;  /* 0x000000ffff097224 */ /* 0x000fe200078e000a */
[----:B------:R-:W-:Y:S01]  /*1d4a0*/  MOV R5, R0 ;  /* 0x0000000000057202 */ /* 0x000fe20000000f00 */
[----:B------:R-:W-:Y:S01]  /*1d4b0*/  IMAD.MOV.U32 R3, RZ, RZ, 0x1f ;  /* 0x0000001fff037424 */ /* 0x000fe200078e00ff */
[----:B------:R-:W-:-:S02]  /*1d4c0*/  MOV R2, 0x1d4e0 ;  /* 0x0001d4e000027802 */ /* 0x000fc40000000f00 */
[----:B------:R-:W-:Y:S05]  /*1d4d0*/  CALL.REL.NOINC `($__internal_23_$__cuda_sm70_shflsync_idx_p) ;  /* 0x0000154000007944 */ /* 0x000fea0003c00000 */
[----:B------:R-:W-:Y:S01]  /*1d4e0*/  IMAD.MOV.U32 R12, RZ, RZ, R5 ;  /* 0x000000ffff0c7224 */ /* 0x000fe200078e0005 */
[----:B------:R-:W-:Y:S01]  /*1d4f0*/  MOV R9, R8 ;  /* 0x0000000800097202 */ /* 0x000fe20000000f00 */
[----:B------:R-:W-:Y:S01]  /*1d500*/  IMAD.MOV.U32 R6, RZ, RZ, RZ ;  /* 0x000000ffff067224 */ /* 0x000fe200078e00ff */
[----:B------:R-:W-:Y:S01]  /*1d510*/  MOV R5, R0 ;  /* 0x0000000000057202 */ /* 0x000fe20000000f00 */
[----:B------:R-:W-:Y:S01]  /*1d520*/  IMAD.MOV.U32 R3, RZ, RZ, 0x1f ;  /* 0x0000001fff037424 */ /* 0x000fe200078e00ff */
[----:B------:R-:W-:-:S02]  /*1d530*/  MOV R2, 0x1d550 ;  /* 0x0001d55000027802 */ /* 0x000fc40000000f00 */
[----:B------:R-:W-:Y:S05]  /*1d540*/  CALL.REL.NOINC `($__internal_23_$__cuda_sm70_shflsync_idx_p) ;  /* 0x000014d000007944 */ /* 0x000fea0003c00000 */
[----:B------:R-:W-:Y:S01]  /*1d550*/  MOV R10, R5 ;  /* 0x00000005000a7202 */ /* 0x000fe20000000f00 */
[----:B------:R-:W-:Y:S05]  /*1d560*/  BRA `(.L_x_1176) ;  /* 0xfffe30e000007947 */ /* 0x000fea000383ffff */
.L_x_1009:
[----:B------:R-:W-:Y:S01]  /*1d570*/  IMAD.MOV.U32 R9, RZ, RZ, R4 ;  /* 0x000000ffff097224 */ /* 0x000fe200078e0004 */
[----:B------:R-:W-:-:S02]  /*1d580*/  MOV R3, 0x1f ;  /* 0x0000001f00037802 */ /* 0x000fc40000000f00 */
[----:B------:R-:W-:Y:S02]  /*1d590*/  MOV R2, 0x1d5b0 ;  /* 0x0001d5b000027802 */ /* 0x000fe40000000f00 */
[----:B-123--:R-:W-:Y:S05]  /*1d5a0*/  CALL.REL.NOINC `($__internal_23_$__cuda_sm70_shflsync_idx_p) ;  /* 0x0000147000007944 */ /* 0x00efea0003c00000 */
[----:B------:R-:W-:Y:S01]  /*1d5b0*/  MOV R6, R5 ;  /* 0x0000000500067202 */ /* 0x000fe20000000f00 */
[----:B------:R-:W-:Y:S05]  /*1d5c0*/  BRA `(.L_x_1008) ;  /* 0xfffe30e000007947 */ /* 0x000fea000383ffff */
.L_x_1048:
[----:B------:R-:W-:Y:S01]  /*1d5d0*/  IMAD.MOV.U32 R9, RZ, RZ, R13 ;  /* 0x000000ffff097224 */ /* 0x000fe200078e000d */
[----:B------:R-:W-:Y:S01]  /*1d5e0*/  MOV R5, RZ ;  /* 0x000000ff00057202 */ /* 0x000fe20000000f00 */
[----:B------:R-:W-:Y:S01]  /*1d5f0*/  IMAD.MOV.U32 R3, RZ, RZ, 0x181f ;  /* 0x0000181fff037424 */ /* 0x000fe200078e00ff */
[----:B------:R-:W-:Y:S02]  /*1d600*/  MOV R2, 0x1d620 ;  /* 0x0001d62000027802 */ /* 0x000fe40000000f00 */
[----:B-----5:R-:W-:Y:S05]  /*1d610*/  CALL.REL.NOINC `($__internal_23_$__cuda_sm70_shflsync_idx_p) ;  /* 0x0000140000007944 */ /* 0x020fea0003c00000 */
[----:B------:R-:W-:Y:S01]  /*1d620*/  MOV R10, R5 ;  /* 0x00000005000a7202 */ /* 0x000fe20000000f00 */
[----:B------:R-:W-:Y:S05]  /*1d630*/  BRA `(.L_x_1177) ;  /* 0xfffea88000007947 */ /* 0x000fea000383ffff */
.L_x_1049:
[----:B------:R-:W-:Y:S01]  /*1d640*/  IMAD.MOV.U32 R9, RZ, RZ, R15 ;  /* 0x000000ffff097224 */ /* 0x000fe200078e000f */
[----:B------:R-:W-:Y:S01]  /*1d650*/  MOV R5, RZ ;  /* 0x000000ff00057202 */ /* 0x000fe20000000f00 */
[----:B------:R-:W-:Y:S01]  /*1d660*/  IMAD.MOV.U32 R3, RZ, RZ, 0x181f ;  /* 0x0000181fff037424 */ /* 0x000fe200078e00ff */
[----:B------:R-:W-:Y:S02]  /*1d670*/  MOV R2, 0x1d690 ;  /* 0x0001d69000027802 */ /* 0x000fe40000000f00 */
[----:B-12--5:R-:W-:Y:S05]  /*1d680*/  CALL.REL.NOINC `($__internal_23_$__cuda_sm70_shflsync_idx_p) ;  /* 0x0000139000007944 */ /* 0x026fea0003c00000 */
[----:B------:R-:W-:Y:S01]  /*1d690*/  MOV R0, R5 ;  /* 0x0000000500007202 */ /* 0x000fe20000000f00 */
[----:B------:R-:W-:Y:S05]  /*1d6a0*/  BRA `(.L_x_1178) ;  /* 0xfffea83000007947 */ /* 0x000fea000383ffff */
.L_x_1052:
[----:B--2---:R-:W-:Y:S01]  /*1d6b0*/  IMAD.MOV.U32 R9, RZ, RZ, R13 ;  /* 0x000000ffff097224 */ /* 0x004fe200078e000d */
[----:B------:R-:W-:Y:S01]  /*1d6c0*/  MOV R5, 0x1 ;  /* 0x0000000100057802 */ /* 0x000fe20000000f00 */
[----:B------:R-:W-:Y:S01]  /*1d6d0*/  IMAD.MOV.U32 R3, RZ, RZ, 0x181f ;  /* 0x0000181fff037424 */ /* 0x000fe200078e00ff */
[----:B------:R-:W-:-:S02]  /*1d6e0*/  MOV R2, 0x1d700 ;  /* 0x0001d70000027802 */ /* 0x000fc40000000f00 */
[----:B-1--45:R-:W-:Y:S05]  /*1d6f0*/  CALL.REL.NOINC `($__internal_23_$__cuda_sm70_shflsync_idx_p) ;  /* 0x0000132000007944 */ /* 0x032fea0003c00000 */
[----:B------:R-:W-:Y:S01]  /*1d700*/  IMAD.MOV.U32 R10, RZ, RZ, R5 ;  /* 0x000000ffff0a7224 */ /* 0x000fe200078e0005 */
[----:B------:R-:W-:Y:S01]  /*1d710*/  MOV R5, 0x1 ;  /* 0x0000000100057802 */ /* 0x000fe20000000f00 */
[----:B------:R-:W-:Y:S01]  /*1d720*/  IMAD.MOV.U32 R9, RZ, RZ, R15 ;  /* 0x000000ffff097224 */ /* 0x000fe200078e000f */
[----:B------:R-:W-:-:S02]  /*1d730*/  MOV R3, 0x181f ;  /* 0x0000181f00037802 */ /* 0x000fc40000000f00 */
[----:B------:R-:W-:Y:S02]  /*1d740*/  MOV R2, 0x1d760 ;  /* 0x0001d76000027802 */ /* 0x000fe40000000f00 */
[----:B------:R-:W-:Y:S05]  /*1d750*/  CALL.REL.NOINC `($__internal_23_$__cuda_sm70_shflsync_idx_p) ;  /* 0x000012c000007944 */ /* 0x000fea0003c00000 */
[----:B------:R-:W-:Y:S01]  /*1d760*/  MOV R0, R5 ;  /* 0x0000000500007202 */ /* 0x000fe20000000f00 */
[----:B------:R-:W-:Y:S05]  /*1d770*/  BRA `(.L_x_1179) ;  /* 0xfffea8d000007947 */ /* 0x000fea000383ffff */
.L_x_1055:
[----:B---3--:R-:W-:Y:S01]  /*1d780*/  IMAD.MOV.U32 R9, RZ, RZ, R13 ;  /* 0x000000ffff097224 */ /* 0x008fe200078e000d */
[----:B------:R-:W-:Y:S01]  /*1d790*/  MOV R5, 0x2 ;  /* 0x0000000200057802 */ /* 0x000fe20000000f00 */
[----:B------:R-:W-:Y:S01]  /*1d7a0*/  IMAD.MOV.U32 R3, RZ, RZ, 0x181f ;  /* 0x0000181fff037424 */ /* 0x000fe200078e00ff */
[----:B------:R-:W-:Y:S02]  /*1d7b0*/  MOV R2, 0x1d7d0 ;  /* 0x0001d7d000027802 */ /* 0x000fe40000000f00 */
[----:B-12-45:R-:W-:Y:S05]  /*1d7c0*/  CALL.REL.NOINC `($__internal_23_$__cuda_sm70_shflsync_idx_p) ;  /* 0x0000125000007944 */ /* 0x036fea0003c00000 */
[----:B------:R-:W-:Y:S01]  /*1d7d0*/  MOV R10, R5 ;  /* 0x00000005000a7202 */ /* 0x000fe20000000f00 */
[----:B------:R-:W-:Y:S05]  /*1d7e0*/  BRA `(.L_x_1180) ;  /* 0xfffea99000007947 */ /* 0x000fea000383ffff */
.L_x_1056:
[----:B------:R-:W-:Y:S01]  /*1d7f0*/  IMAD.MOV.U32 R9, RZ, RZ, R15 ;  /* 0x000000ffff097224 */ /* 0x000fe200078e000f */
[----:B------:R-:W-:Y:S01]  /*1d800*/  MOV R5, 0x2 ;  /* 0x0000000200057802 */ /* 0x000fe20000000f00 */
[----:B------:R-:W-:Y:S01]  /*1d810*/  IMAD.MOV.U32 R3, RZ, RZ, 0x181f ;  /* 0x0000181fff037424 */ /* 0x000fe200078e00ff */
[----:B------:R-:W-:Y:S02]  /*1d820*/  MOV R2, 0x1d840 ;  /* 0x0001d84000027802 */ /* 0x000fe40000000f00 */
[----:B-12345:R-:W-:Y:S05]  /*1d830*/  CALL.REL.NOINC `($__internal_23_$__cuda_sm70_shflsync_idx_p) ;  /* 0x000011e000007944 */ /* 0x03efea0003c00000 */
[----:B------:R-:W-:Y:S01]  /*1d840*/  MOV R0, R5 ;  /* 0x0000000500007202 */ /* 0x000fe20000000f00 */
[----:B------:R-:W-:Y:S05]  /*1d850*/  BRA `(.L_x_1181) ;  /* 0xfffea94000007947 */ /* 0x000fea000383ffff */
.L_x_1059:
[----:B-1----:R-:W-:Y:S01]  /*1d860*/  IMAD.MOV.U32 R9, RZ, RZ, R13 ;  /* 0x000000ffff097224 */ /* 0x002fe200078e000d */
[----:B------:R-:W-:Y:S01]  /*1d870*/  MOV R5, 0x3 ;  /* 0x0000000300057802 */ /* 0x000fe20000000f00 */
[----:B------:R-:W-:Y:S01]  /*1d880*/  IMAD.MOV.U32 R3, RZ, RZ, 0x181f ;  /* 0x0000181fff037424 */ /* 0x000fe200078e00ff */
[----:B------:R-:W-:-:S02]  /*1d890*/  MOV R2, 0x1d8b0 ;  /* 0x0001d8b000027802 */ /* 0x000fc40000000f00 */
[----:B--2345:R-:W-:Y:S05]  /*1d8a0*/  CALL.REL.NOINC `($__internal_23_$__cuda_sm70_shflsync_idx_p) ;  /* 0x0000117000007944 */ /* 0x03cfea0003c00000 */
        /* <DEDUP_REMOVED lines=8> */
.L_x_1110:
[----:B------:R-:W-:Y:S01]  /*1d930*/  IMAD.MOV.U32 R2, RZ, RZ, R236 ;  /* 0x000000ffff027224 */ /* 0x000fe200078e00ec */
[----:B------:R-:W-:Y:S02]  /*1d940*/  MOV R5, 0x2 ;  /* 0x0000000200057802 */ /* 0x000fe40000000f00 */
[----:B------:R-:W-:Y:S02]  /*1d950*/  MOV R3, 0x1d970 ;  /* 0x0001d97000037802 */ /* 0x000fe40000000f00 */
[----:B------:R-:W-:Y:S05]  /*1d960*/  CALL.REL.NOINC `($__internal_22_$__cuda_sm70_shflsync_bfly_p) ;  /* 0x0000106000007944 */ /* 0x000fea0003c00000 */
[----:B------:R-:W-:Y:S01]  /*1d970*/  MOV R0, R5 ;  /* 0x0000000500007202 */ /* 0x000fe20000000f00 */
[----:B------:R-:W-:Y:S05]  /*1d980*/  BRA `(.L_x_1183) ;  /* 0xffffaaf000007947 */ /* 0x000fea000383ffff */
.L_x_1111:
[----:B------:R-:W-:Y:S01]  /*1d990*/  IMAD.MOV.U32 R2, RZ, RZ, R0 ;  /* 0x000000ffff027224 */ /* 0x000fe200078e0000 */
[----:B------:R-:W-:Y:S02]  /*1d9a0*/  MOV R5, 0x1 ;  /* 0x0000000100057802 */ /* 0x000fe40000000f00 */
[----:B------:R-:W-:Y:S02]  /*1d9b0*/  MOV R3, 0x1d9d0 ;  /* 0x0001d9d000037802 */ /* 0x000fe40000000f00 */
[----:B-1----:R-:W-:Y:S05]  /*1d9c0*/  CALL.REL.NOINC `($__internal_22_$__cuda_sm70_shflsync_bfly_p) ;  /* 0x0000100000007944 */ /* 0x002fea0003c00000 */
[----:B------:R-:W-:Y:S01]  /*1d9d0*/  FADD.FTZ R0, R0, R5 ;  /* 0x0000000500007221 */ /* 0x000fe20000010000 */
[----:B------:R-:W-:Y:S02]  /*1d9e0*/  MOV R2, R237 ;  /* 0x000000ed00027202 */ /* 0x000fe40000000f00 */
[----:B------:R-:W-:-:S02]  /*1d9f0*/  MOV R5, 0x2 ;  /* 0x0000000200057802 */ /* 0x000fc40000000f00 */
[----:B------:R-:W-:Y:S02]  /*1da00*/  MOV R3, 0x1da20 ;  /* 0x0001da2000037802 */ /* 0x000fe40000000f00 */
[----:B------:R-:W-:Y:S05]  /*1da10*/  CALL.REL.NOINC `($__internal_22_$__cuda_sm70_shflsync_bfly_p) ;  /* 0x00000fb000007944 */ /* 0x000fea0003c00000 */
[----:B------:R-:W-:Y:S01]  /*1da20*/  FADD.FTZ R4, R237, R5 ;  /* 0x00000005ed047221 */ /* 0x000fe20000010000 */
[----:B------:R-:W-:Y:S02]  /*1da30*/  MOV R5, 0x1 ;  /* 0x0000000100057802 */ /* 0x000fe40000000f00 */
[----:B------:R-:W-:Y:S02]  /*1da40*/  MOV R3, 0x1da70 ;  /* 0x0001da7000037802 */ /* 0x000fe40000000f00 */
[----:B------:R-:W-:Y:S02]  /*1da50*/  MOV R2, R4 ;  /* 0x0000000400027202 */ /* 0x000fe40000000f00 */
[----:B------:R-:W-:Y:S05]  /*1da60*/  CALL.REL.NOINC `($__internal_22_$__cuda_sm70_shflsync_bfly_p) ;  /* 0x00000f6000007944 */ /* 0x000fea0003c00000 */
[----:B------:R-:W-:Y:S01]  /*1da70*/  MOV R3, R5 ;  /* 0x0000000500037202 */ /* 0x000fe20000000f00 */
[----:B------:R-:W-:Y:S05]  /*1da80*/  BRA `(.L_x_1184) ;  /* 0xffffaa6000007947 */ /* 0x000fea000383ffff */
.L_x_1118:
[----:B-1-34-:R-:W-:Y:S01]  /*1da90*/  IMAD.MOV.U32 R9, RZ, RZ, R13 ;  /* 0x000000ffff097224 */ /* 0x01afe200078e000d */
[----:B------:R-:W-:Y:S01]  /*1daa0*/  MOV R5, RZ ;  /* 0x000000ff00057202 */ /* 0x000fe20000000f00 */
[----:B------:R-:W-:Y:S01]  /*1dab0*/  IMAD.MOV.U32 R3, RZ, RZ, 0x181f ;  /* 0x0000181fff037424 */ /* 0x000fe200078e00ff */
[----:B------:R-:W-:Y:S02]  /*1dac0*/  MOV R2, 0x1dae0 ;  /* 0x0001dae000027802 */ /* 0x000fe40000000f00 */
[----:B------:R-:W-:Y:S05]  /*1dad0*/  CALL.REL.NOINC `($__internal_23_$__cuda_sm70_shflsync_idx_p) ;  /* 0x00000f4000007944 */ /* 0x000fea0003c00000 */
[----:B------:R-:W-:Y:S01]  /*1dae0*/  MOV R7, R5 ;  /* 0x0000000500077202 */ /* 0x000fe20000000f00 */
[----:B------:R-:W-:Y:S05]  /*1daf0*/  BRA `(.L_x_1185) ;  /* 0xffffc34000007947 */ /* 0x000fea000383ffff */
.L_x_1119:
[----:B------:R-:W-:Y:S01]  /*1db00*/  IMAD.MOV.U32 R9, RZ, RZ, R14 ;  /* 0x000000ffff097224 */ /* 0x000fe200078e000e */
[----:B------:R-:W-:Y:S01]  /*1db10*/  MOV R5, RZ ;  /* 0x000000ff00057202 */ /* 0x000fe20000000f00 */
[----:B------:R-:W-:Y:S01]  /*1db20*/  IMAD.MOV.U32 R3, RZ, RZ, 0x181f ;  /* 0x0000181fff037424 */ /* 0x000fe200078e00ff */
[----:B------:R-:W-:-:S02]  /*1db30*/  MOV R2, 0x1db50 ;  /* 0x0001db5000027802 */ /* 0x000fc40000000f00 */
[----:B-12---:R-:W-:Y:S05]  /*1db40*/  CALL.REL.NOINC `($__internal_23_$__cuda_sm70_shflsync_idx_p) ;  /* 0x00000ed000007944 */ /* 0x006fea0003c00000 */
[----:B------:R-:W-:Y:S01]  /*1db50*/  MOV R2, R5 ;  /* 0x0000000500027202 */ /* 0x000fe20000000f00 */
[----:B------:R-:W-:Y:S05]  /*1db60*/  BRA `(.L_x_1186) ;  /* 0xffffc2f000007947 */ /* 0x000fea000383ffff */
.L_x_1122:
[----:B--2---:R-:W-:Y:S01]  /*1db70*/  IMAD.MOV.U32 R9, RZ, RZ, R13 ;  /* 0x000000ffff097224 */ /* 0x004fe200078e000d */
[----:B------:R-:W-:Y:S01]  /*1db80*/  MOV R5, 0x1 ;  /* 0x0000000100057802 */ /* 0x000fe20000000f00 */
[----:B------:R-:W-:Y:S01]  /*1db90*/  IMAD.MOV.U32 R3, RZ, RZ, 0x181f ;  /* 0x0000181fff037424 */ /* 0x000fe200078e00ff */
[----:B----4-:R-:W-:-:S02]  /*1dba0*/  MOV R2, 0x1dbc0 ;  /* 0x0001dbc000027802 */ /* 0x010fc40000000f00 */
[----:B-1-3--:R-:W-:Y:S05]  /*1dbb0*/  CALL.REL.NOINC `($__internal_23_$__cuda_sm70_shflsync_idx_p) ;  /* 0x00000e6000007944 */ /* 0x00afea0003c00000 */
        /* <DEDUP_REMOVED lines=8> */
.L_x_1125:
[----:B-1----:R-:W-:Y:S01]  /*1dc40*/  IMAD.MOV.U32 R9, RZ, RZ, R13 ;  /* 0x000000ffff097224 */ /* 0x002fe200078e000d */
[----:B------:R-:W-:Y:S01]  /*1dc50*/  MOV R5, 0x2 ;  /* 0x0000000200057802 */ /* 0x000fe20000000f00 */
[----:B------:R-:W-:Y:S01]  /*1dc60*/  IMAD.MOV.U32 R3, RZ, RZ, 0x181f ;  /* 0x0000181fff037424 */ /* 0x000fe200078e00ff */
[----:B----4-:R-:W-:Y:S02]  /*1dc70*/  MOV R2, 0x1dc90 ;  /* 0x0001dc9000027802 */ /* 0x010fe40000000f00 */
[----:B--23--:R-:W-:Y:S05]  /*1dc80*/  CALL.REL.NOINC `($__internal_23_$__cuda_sm70_shflsync_idx_p) ;  /* 0x00000d9000007944 */ /* 0x00cfea0003c00000 */
[----:B------:R-:W-:Y:S01]  /*1dc90*/  MOV R7, R5 ;  /* 0x0000000500077202 */ /* 0x000fe20000000f00 */
[----:B------:R-:W-:Y:S05]  /*1dca0*/  BRA `(.L_x_1188) ;  /* 0xffffc44000007947 */ /* 0x000fea000383ffff */
.L_x_1126:
[----:B------:R-:W-:Y:S01]  /*1dcb0*/  IMAD.MOV.U32 R9, RZ, RZ, R14 ;  /* 0x000000ffff097224 */ /* 0x000fe200078e000e */
[----:B------:R-:W-:Y:S01]  /*1dcc0*/  MOV R5, 0x2 ;  /* 0x0000000200057802 */ /* 0x000fe20000000f00 */
[----:B------:R-:W-:Y:S01]  /*1dcd0*/  IMAD.MOV.U32 R3, RZ, RZ, 0x181f ;  /* 0x0000181fff037424 */ /* 0x000fe200078e00ff */
[----:B----4-:R-:W-:Y:S02]  /*1dce0*/  MOV R2, 0x1dd00 ;  /* 0x0001dd0000027802 */ /* 0x010fe40000000f00 */
[----:B-123--:R-:W-:Y:S05]  /*1dcf0*/  CALL.REL.NOINC `($__internal_23_$__cuda_sm70_shflsync_idx_p) ;  /* 0x00000d2000007944 */ /* 0x00efea0003c00000 */
[----:B------:R-:W-:Y:S01]  /*1dd00*/  MOV R2, R5 ;  /* 0x0000000500027202 */ /* 0x000fe20000000f00 */
[----:B------:R-:W-:Y:S05]  /*1dd10*/  BRA `(.L_x_1189) ;  /* 0xffffc3f000007947 */ /* 0x000fea000383ffff */
.L_x_1129:
[----:B-1----:R-:W-:Y:S01]  /*1dd20*/  IMAD.MOV.U32 R9, RZ, RZ, R13 ;  /* 0x000000ffff097224 */ /* 0x002fe200078e000d */
[----:B------:R-:W-:Y:S01]  /*1dd30*/  MOV R5, 0x3 ;  /* 0x0000000300057802 */ /* 0x000fe20000000f00 */
[----:B------:R-:W-:Y:S01]  /*1dd40*/  IMAD.MOV.U32 R3, RZ, RZ, 0x181f ;  /* 0x0000181fff037424 */ /* 0x000fe200078e00ff */
[----:B------:R-:W-:-:S02]  /*1dd50*/  MOV R2, 0x1dd70 ;  /* 0x0001dd7000027802 */ /* 0x000fc40000000f00 */
[----:B--234-:R-:W-:Y:S05]  /*1dd60*/  CALL.REL.NOINC `($__internal_23_$__cuda_sm70_shflsync_idx_p) ;  /* 0x00000cb000007944 */ /* 0x01cfea0003c00000 */
        /* <DEDUP_REMOVED lines=8> */
.L_x_1131:
[----:B------:R-:W-:Y:S01]  /*1ddf0*/  IMAD.MOV.U32 R9, RZ, RZ, R36 ;  /* 0x000000ffff097224 */ /* 0x000fe200078e0024 */
[----:B------:R-:W-:Y:S01]  /*1de00*/  MOV R5, RZ ;  /* 0x000000ff00057202 */ /* 0x000fe20000000f00 */
[----:B------:R-:W-:Y:S01]  /*1de10*/  IMAD.MOV.U32 R3, RZ, RZ, 0x1c1f ;  /* 0x00001c1fff037424 */ /* 0x000fe200078e00ff */
[----:B------:R-:W-:Y:S02]  /*1de20*/  MOV R2, 0x1de40 ;  /* 0x0001de4000027802 */ /* 0x000fe40000000f00 */
[----:B-1----:R-:W-:Y:S05]  /*1de30*/  CALL.REL.NOINC `($__internal_23_$__cuda_sm70_shflsync_idx_p) ;  /* 0x00000be000007944 */ /* 0x002fea0003c00000 */
[----:B------:R-:W-:Y:S01]  /*1de40*/  MOV R4, R5 ;  /* 0x0000000500047202 */ /* 0x000fe20000000f00 */
[----:B------:R-:W-:Y:S05]  /*1de50*/  BRA `(.L_x_1191) ;  /* 0xffffc72000007947 */ /* 0x000fea000383ffff */
.L_x_1132:
[----:B------:R-:W-:Y:S01]  /*1de60*/  IMAD.MOV.U32 R9, RZ, RZ, R37 ;  /* 0x000000ffff097224 */ /* 0x000fe200078e0025 */
[----:B------:R-:W-:Y:S01]  /*1de70*/  MOV R5, RZ ;  /* 0x000000ff00057202 */ /* 0x000fe20000000f00 */
[----:B------:R-:W-:Y:S01]  /*1de80*/  IMAD.MOV.U32 R3, RZ, RZ, 0x1c1f ;  /* 0x00001c1fff037424 */ /* 0x000fe200078e00ff */
[----:B------:R-:W-:Y:S02]  /*1de90*/  MOV R2, 0x1deb0 ;  /* 0x0001deb000027802 */ /* 0x000fe40000000f00 */
[----:B-123--:R-:W-:Y:S05]  /*1dea0*/  CALL.REL.NOINC `($__internal_23_$__cuda_sm70_shflsync_idx_p) ;  /* 0x00000b7000007944 */ /* 0x00efea0003c00000 */
[----:B------:R-:W-:Y:S01]  /*1deb0*/  MOV R0, R5 ;  /* 0x0000000500007202 */ /* 0x000fe20000000f00 */
[----:B------:R-:W-:Y:S05]  /*1dec0*/  BRA `(.L_x_1192) ;  /* 0xffffc6d000007947 */ /* 0x000fea000383ffff */
.L_x_1135:
[----:B------:R-:W-:Y:S01]  /*1ded0*/  IMAD.MOV.U32 R9, RZ, RZ, R36 ;  /* 0x000000ffff097224 */ /* 0x000fe200078e0024 */
[----:B------:R-:W-:Y:S01]  /*1dee0*/  MOV R5, 0x1 ;  /* 0x0000000100057802 */ /* 0x000fe20000000f00 */
[----:B---3--:R-:W-:Y:S01]  /*1def0*/  IMAD.MOV.U32 R3, RZ, RZ, 0x1c1f ;  /* 0x00001c1fff037424 */ /* 0x008fe200078e00ff */
[----:B------:R-:W-:-:S02]  /*1df00*/  MOV R2, 0x1df20 ;  /* 0x0001df2000027802 */ /* 0x000fc40000000f00 */
[----:B--2-4-:R-:W-:Y:S05]  /*1df10*/  CALL.REL.NOINC `($__internal_23_$__cuda_sm70_shflsync_idx_p) ;  /* 0x00000b0000007944 */ /* 0x014fea0003c00000 */
        /* <DEDUP_REMOVED lines=8> */
.L_x_1139:
[----:B------:R-:W-:Y:S01]  /*1dfa0*/  IMAD.MOV.U32 R9, RZ, RZ, R11 ;  /* 0x000000ffff097224 */ /* 0x000fe200078e000b */
[----:B------:R-:W-:Y:S01]  /*1dfb0*/  MOV R5, RZ ;  /* 0x000000ff00057202 */ /* 0x000fe20000000f00 */
[----:B------:R-:W-:Y:S01]  /*1dfc0*/  IMAD.MOV.U32 R3, RZ, RZ, 0x181f ;  /* 0x0000181fff037424 */ /* 0x000fe200078e00ff */
[----:B------:R-:W-:Y:S02]  /*1dfd0*/  MOV R2, 0x1dff0 ;  /* 0x0001dff000027802 */ /* 0x000fe40000000f00 */
[----:B------:R-:W-:Y:S05]  /*1dfe0*/  CALL.REL.NOINC `($__internal_23_$__cuda_sm70_shflsync_idx_p) ;  /* 0x00000a3000007944 */ /* 0x000fea0003c00000 */
[----:B------:R-:W-:Y:S01]  /*1dff0*/  MOV R10, R5 ;  /* 0x00000005000a7202 */ /* 0x000fe20000000f00 */
[----:B------:R-:W-:Y:S05]  /*1e000*/  BRA `(.L_x_1194) ;  /* 0xffffdcc000007947 */ /* 0x000fea000383ffff */
.L_x_1140:
[----:B------:R-:W-:Y:S01]  /*1e010*/  IMAD.MOV.U32 R9, RZ, RZ, R14 ;  /* 0x000000ffff097224 */ /* 0x000fe200078e000e */
[----:B------:R-:W-:Y:S01]  /*1e020*/  MOV R5, RZ ;  /* 0x000000ff00057202 */ /* 0x000fe20000000f00 */
[----:B------:R-:W-:Y:S01]  /*1e030*/  IMAD.MOV.U32 R3, RZ, RZ, 0x181f ;  /* 0x0000181fff037424 */ /* 0x000fe200078e00ff */
[----:B------:R-:W-:Y:S02]  /*1e040*/  MOV R2, 0x1e060 ;  /* 0x0001e06000027802 */ /* 0x000fe40000000f00 */
[----:B-12---:R-:W-:Y:S05]  /*1e050*/  CALL.REL.NOINC `($__internal_23_$__cuda_sm70_shflsync_idx_p) ;  /* 0x000009c000007944 */ /* 0x006fea0003c00000 */
[----:B------:R-:W-:Y:S01]  /*1e060*/  MOV R2, R5 ;  /* 0x0000000500027202 */ /* 0x000fe20000000f00 */
[----:B------:R-:W-:Y:S05]  /*1e070*/  BRA `(.L_x_1195) ;  /* 0xffffdc7000007947 */ /* 0x000fea000383ffff */
.L_x_1143:
        /* <DEDUP_REMOVED lines=13> */
.L_x_1146:
[----:B-1----:R-:W-:Y:S01]  /*1e150*/  IMAD.MOV.U32 R9, RZ, RZ, R11 ;  /* 0x000000ffff097224 */ /* 0x002fe200078e000b */
[----:B------:R-:W-:Y:S01]  /*1e160*/  MOV R5, 0x2 ;  /* 0x0000000200057802 */ /* 0x000fe20000000f00 */
[----:B------:R-:W-:Y:S01]  /*1e170*/  IMAD.MOV.U32 R3, RZ, RZ, 0x181f ;  /* 0x0000181fff037424 */ /* 0x000fe200078e00ff */
[----:B----4-:R-:W-:Y:S02]  /*1e180*/  MOV R2, 0x1e1a0 ;  /* 0x0001e1a000027802 */ /* 0x010fe40000000f00 */
[----:B--23--:R-:W-:Y:S05]  /*1e190*/  CALL.REL.NOINC `($__internal_23_$__cuda_sm70_shflsync_idx_p) ;  /* 0x0000088000007944 */ /* 0x00cfea0003c00000 */
[----:B------:R-:W-:Y:S01]  /*1e1a0*/  MOV R10, R5 ;  /* 0x00000005000a7202 */ /* 0x000fe20000000f00 */
[----:B------:R-:W-:Y:S05]  /*1e1b0*/  BRA `(.L_x_1197) ;  /* 0xffffddd000007947 */ /* 0x000fea000383ffff */
.L_x_1147:
[----:B------:R-:W-:Y:S01]  /*1e1c0*/  IMAD.MOV.U32 R9, RZ, RZ, R14 ;  /* 0x000000ffff097224 */ /* 0x000fe200078e000e */
[----:B------:R-:W-:Y:S01]  /*1e1d0*/  MOV R5, 0x2 ;  /* 0x0000000200057802 */ /* 0x000fe20000000f00 */
[----:B------:R-:W-:Y:S01]  /*1e1e0*/  IMAD.MOV.U32 R3, RZ, RZ, 0x181f ;  /* 0x0000181fff037424 */ /* 0x000fe200078e00ff */
[----:B----4-:R-:W-:Y:S02]  /*1e1f0*/  MOV R2, 0x1e210 ;  /* 0x0001e21000027802 */ /* 0x010fe40000000f00 */
[----:B-123--:R-:W-:Y:S05]  /*1e200*/  CALL.REL.NOINC `($__internal_23_$__cuda_sm70_shflsync_idx_p) ;  /* 0x0000081000007944 */ /* 0x00efea0003c00000 */
[----:B------:R-:W-:Y:S01]  /*1e210*/  MOV R2, R5 ;  /* 0x0000000500027202 */ /* 0x000fe20000000f00 */
[----:B------:R-:W-:Y:S05]  /*1e220*/  BRA `(.L_x_1198) ;  /* 0xffffdd8000007947 */ /* 0x000fea000383ffff */
.L_x_1150:
        /* <DEDUP_REMOVED lines=13> */
.L_x_1152:
[----:B------:R-:W-:Y:S01]  /*1e300*/  IMAD.MOV.U32 R9, RZ, RZ, R86 ;  /* 0x000000ffff097224 */ /* 0x000fe200078e0056 */
[----:B------:R-:W-:Y:S01]  /*1e310*/  MOV R5, RZ ;  /* 0x000000ff00057202 */ /* 0x000fe20000000f00 */
[----:B---3--:R-:W-:Y:S01]  /*1e320*/  IMAD.MOV.U32 R3, RZ, RZ, 0x1f ;  /* 0x0000001fff037424 */ /* 0x008fe200078e00ff */
[----:B----4-:R-:W-:Y:S02]  /*1e330*/  MOV R2, 0x1e350 ;  /* 0x0001e35000027802 */ /* 0x010fe40000000f00 */
[----:B--2---:R-:W-:Y:S05]  /*1e340*/  CALL.REL.NOINC `($__internal_23_$__cuda_sm70_shflsync_idx_p) ;  /* 0x000006d000007944 */ /* 0x004fea0003c00000 */
[----:B------:R-:W-:Y:S01]  /*1e350*/  MOV R10, R5 ;  /* 0x00000005000a7202 */ /* 0x000fe20000000f00 */
[----:B------:R-:W-:Y:S05]  /*1e360*/  BRA `(.L_x_1200) ;  /* 0xffffdf5000007947 */ /* 0x000fea000383ffff */
.L_x_1153:
[----:B------:R-:W-:Y:S01]  /*1e370*/  IMAD.MOV.U32 R9, RZ, RZ, R86 ;  /* 0x000000ffff097224 */ /* 0x000fe200078e0056 */
[----:B------:R-:W-:Y:S01]  /*1e380*/  MOV R5, 0x1 ;  /* 0x0000000100057802 */ /* 0x000fe20000000f00 */
[----:B------:R-:W-:Y:S01]  /*1e390*/  IMAD.MOV.U32 R3, RZ, RZ, 0x1f ;  /* 0x0000001fff037424 */ /* 0x000fe200078e00ff */
[----:B----4-:R-:W-:Y:S02]  /*1e3a0*/  MOV R2, 0x1e3c0 ;  /* 0x0001e3c000027802 */ /* 0x010fe40000000f00 */
[----:B-123--:R-:W-:Y:S05]  /*1e3b0*/  CALL.REL.NOINC `($__internal_23_$__cuda_sm70_shflsync_idx_p) ;  /* 0x0000066000007944 */ /* 0x00efea0003c00000 */
[----:B------:R-:W-:Y:S01]  /*1e3c0*/  MOV R8, R5 ;  /* 0x0000000500087202 */ /* 0x000fe20000000f00 */
[----:B------:R-:W-:Y:S05]  /*1e3d0*/  BRA `(.L_x_1201) ;  /* 0xffffdf0000007947 */ /* 0x000fea000383ffff */
.L_x_1154:
[----:B------:R-:W-:Y:S01]  /*1e3e0*/  IMAD.MOV.U32 R0, RZ, RZ, R4 ;  /* 0x000000ffff007224 */ /* 0x000fe200078e0004 */
[----:B------:R-:W-:-:S02]  /*1e3f0*/  MOV R2, 0x1 ;  /* 0x0000000100027802 */ /* 0x000fc40000000f00 */
[----:B------:R-:W-:Y:S02]  /*1e400*/  MOV R3, 0x1e420 ;  /* 0x0001e42000037802 */ /* 0x000fe40000000f00 */
[----:B-1-3--:R-:W-:Y:S05]  /*1e410*/  CALL.REL.NOINC `($__internal_24_$__cuda_sm70_shflsync_up_p) ;  /* 0x0000065000007944 */ /* 0x00afea0003c00000 */
[----:B------:R-:W-:Y:S05]  /*1e420*/  BRA `(.L_x_1202) ;  /* 0xffffdfd000007947 */ /* 0x000fea000383ffff */
.L_x_1155:
[----:B------:R-:W-:Y:S01]  /*1e430*/  IMAD.MOV.U32 R0, RZ, RZ, R4 ;  /* 0x000000ffff007224 */ /* 0x000fe200078e0004 */
[----:B------:R-:W-:Y:S02]  /*1e440*/  MOV R2, 0x2 ;  /* 0x0000000200027802 */ /* 0x000fe40000000f00 */
[----:B------:R-:W-:Y:S02]  /*1e450*/  MOV R3, 0x1e470 ;  /* 0x0001e47000037802 */ /* 0x000fe40000000f00 */
[----:B-1-3--:R-:W-:Y:S05]  /*1e460*/  CALL.REL.NOINC `($__internal_24_$__cuda_sm70_shflsync_up_p) ;  /* 0x0000060000007944 */ /* 0x00afea0003c00000 */
        /* <DEDUP_REMOVED lines=27> */
.L_x_1159:
[----:B------:R-:W-:Y:S02]  /*1e620*/  MOV R2, 0x1 ;  /* 0x0000000100027802 */ /* 0x000fe40000000f00 */
[----:B------:R-:W-:-:S02]  /*1e630*/  MOV R3, 0x1e650 ;  /* 0x0001e65000037802 */ /* 0x000fc40000000f00 */
[----:B-1----:R-:W-:Y:S05]  /*1e640*/  CALL.REL.NOINC `($__internal_24_$__cuda_sm70_shflsync_up_p) ;  /* 0x0000042000007944 */ /* 0x002fea0003c00000 */
[----:B------:R-:W-:Y:S01]  /*1e650*/  MOV R2, R5 ;  /* 0x0000000500027202 */ /* 0x000fe20000000f00 */
[----:B------:R-:W-:Y:S05]  /*1e660*/  BRA `(.L_x_1204) ;  /* 0xffffdfe000007947 */ /* 0x000fea000383ffff */
.L_x_1160:
[----:B------:R-:W-:Y:S02]  /*1e670*/  MOV R2, 0x2 ;  /* 0x0000000200027802 */ /* 0x000fe40000000f00 */
[----:B------:R-:W-:-:S02]  /*1e680*/  MOV R3, 0x1e6a0 ;  /* 0x0001e6a000037802 */ /* 0x000fc40000000f00 */
[----:B-1----:R-:W-:Y:S05]  /*1e690*/  CALL.REL.NOINC `($__internal_24_$__cuda_sm70_shflsync_up_p) ;  /* 0x000003d000007944 */ /* 0x002fea0003c00000 */
[----:B------:R-:W-:Y:S01]  /*1e6a0*/  SEL R5, R5, RZ, P1 ;  /* 0x000000ff05057207 */ /* 0x000fe20000800000 */
[----:B------:R-:W-:Y:S01]  /*1e6b0*/  IMAD.MOV.U32 R2, RZ, RZ, 0x4 ;  /* 0x00000004ff027424 */ /* 0x000fe200078e00ff */
[----:B------:R-:W-:-:S03]  /*1e6c0*/  MOV R3, 0x1e6f0 ;  /* 0x0001e6f000037802 */ /* 0x000fc60000000f00 */
[----:B------:R-:W-:Y:S02]  /*1e6d0*/  IMAD.IADD R0, R0, 0x1, R5 ;  /* 0x0000000100007824 */ /* 0x000fe400078e0205 */
        /* <DEDUP_REMOVED lines=22> */
.L_x_1162:
[----:B------:R-:W-:Y:S02]  /*1e840*/  SEL R0, RZ, 0x1, P0 ;  /* 0x00000001ff007807 */ /* 0x000fe40000000000 */
[----:B------:R-:W-:-:S02]  /*1e850*/  MOV R2, 0x1e870 ;  /* 0x0001e87000027802 */ /* 0x000fc40000000f00 */
[----:B-12---:R-:W-:Y:S05]  /*1e860*/  CALL.REL.NOINC `($__internal_25_$__cuda_sm70_votesync_ballot) ;  /* 0x0000027000007944 */ /* 0x006fea0003c00000 */
[----:B------:R-:W-:Y:S01]  /*1e870*/  MOV R11, R0 ;  /* 0x00000000000b7202 */ /* 0x000fe20000000f00 */
[----:B------:R-:W-:Y:S05]  /*1e880*/  BRA `(.L_x_1206) ;  /* 0xffffdf5000007947 */ /* 0x000fea000383ffff */
.L_x_1163:
[----:B------:R-:W-:Y:S01]  /*1e890*/  IMAD.MOV.U32 R9, RZ, RZ, R6 ;  /* 0x000000ffff097224 */ /* 0x000fe200078e0006 */
[----:B------:R-:W-:Y:S01]  /*1e8a0*/  MOV R5, R0 ;  /* 0x0000000000057202 */ /* 0x000fe20000000f00 */
[----:B------:R-:W-:Y:S01]  /*1e8b0*/  IMAD.MOV.U32 R3, RZ, RZ, 0x1f ;  /* 0x0000001fff037424 */ /* 0x000fe200078e00ff */
[----:B------:R-:W-:-:S02]  /*1e8c0*/  MOV R2, 0x1e8e0 ;  /* 0x0001e8e000027802 */ /* 0x000fc40000000f00 */
[----:B-12---:R-:W-:Y:S05]  /*1e8d0*/  CALL.REL.NOINC `($__internal_23_$__cuda_sm70_shflsync_idx_p) ;  /* 0x0000014000007944 */ /* 0x006fea0003c00000 */
[----:B------:R-:W-:Y:S01]  /*1e8e0*/  IMAD.MOV.U32 R6, RZ, RZ, R5 ;  /* 0x000000ffff067224 */ /* 0x000fe200078e0005 */
[----:B------:R-:W-:Y:S01]  /*1e8f0*/  MOV R5, R0 ;  /* 0x0000000000057202 */ /* 0x000fe20000000f00 */
[----:B------:R-:W-:Y:S01]  /*1e900*/  IMAD.MOV.U32 R9, RZ, RZ, R7 ;  /* 0x000000ffff097224 */ /* 0x000fe200078e0007 */
[----:B------:R-:W-:-:S02]  /*1e910*/  MOV R3, 0x1f ;  /* 0x0000001f00037802 */ /* 0x000fc40000000f00 */
[----:B------:R-:W-:Y:S02]  /*1e920*/  MOV R2, 0x1e940 ;  /* 0x0001e94000027802 */ /* 0x000fe40000000f00 */
[----:B------:R-:W-:Y:S05]  /*1e930*/  CALL.REL.NOINC `($__internal_23_$__cuda_sm70_shflsync_idx_p) ;  /* 0x000000e000007944 */ /* 0x000fea0003c00000 */
[----:B------:R-:W-:Y:S01]  /*1e940*/  MOV R7, R5 ;  /* 0x0000000500077202 */ /* 0x000fe20000000f00 */
[----:B------:R-:W-:Y:S05]  /*1e950*/  BRA `(.L_x_1207) ;  /* 0xffffded000007947 */ /* 0x000fea000383ffff */
.L_x_1166:
[----:B------:R-:W-:Y:S01]  /*1e960*/  IMAD.MOV.U32 R9, RZ, RZ, R4 ;  /* 0x000000ffff097224 */ /* 0x000fe200078e0004 */
[----:B------:R-:W-:Y:S01]  /*1e970*/  MOV R5, R0 ;  /* 0x0000000000057202 */ /* 0x000fe20000000f00 */
[----:B------:R-:W-:Y:S01]  /*1e980*/  IMAD.MOV.U32 R3, RZ, RZ, 0x1f ;  /* 0x0000001fff037424 */ /* 0x000fe200078e00ff */
[----:B------:R-:W-:Y:S02]  /*1e990*/  MOV R2, 0x1e9b0 ;  /* 0x0001e9b000027802 */ /* 0x000fe40000000f00 */
[----:B-12-4-:R-:W-:Y:S05]  /*1e9a0*/  CALL.REL.NOINC `($__internal_23_$__cuda_sm70_shflsync_idx_p) ;  /* 0x0000007000007944 */ /* 0x016fea0003c00000 */
[----:B------:R-:W-:Y:S01]  /*1e9b0*/  MOV R12, R5 ;  /* 0x00000005000c7202 */ /* 0x000fe20000000f00 */
[----:B------:R-:W-:Y:S05]  /*1e9c0*/  BRA `(.L_x_1165) ;  /* 0xffffdec000007947 */ /* 0x000fea000383ffff */
        .weak           $__internal_22_$__cuda_sm70_shflsync_bfly_p
        .type           $__internal_22_$__cuda_sm70_shflsync_bfly_p,@function
        .size           $__internal_22_$__cuda_sm70_shflsync_bfly_p,($__internal_23_$__cuda_sm70_shflsync_idx_p - $__internal_22_$__cuda_sm70_shflsync_bfly_p)
$__internal_22_$__cuda_sm70_shflsync_bfly_p:
[----:B------:R-:W-:Y:S04]  /*1e9d0*/  WARPSYNC R6 ;  /* 0x0000000600007348 */ /* 0x000fe80003800000 */
[----:B------:R1:W2:Y:S02]  /*1e9e0*/  SHFL.BFLY PT, R5, R2, R5, R7 ;  /* 0x0c00000502057389 */ /* 0x0002a400000e0007 */
[----:B-1----:R-:W-:-:S02]  /*1e9f0*/  MOV R2, R3 ;  /* 0x0000000300027202 */ /* 0x002fc40000000f00 */
[----:B------:R-:W-:-:S04]  /*1ea00*/  MOV R3, 0x0 ;  /* 0x0000000000037802 */ /* 0x000fc80000000f00 */
[----:B--2---:R-:W-:Y:S05]  /*1ea10*/  RET.REL.NODEC R2 `(_ZN7cutlass13device_kernelIN5flash19enable_sm80_to_sm89INS1_16FlashAttnFwdSm80INS1_25CollectiveMainloopFwdSm80ILi8ELi1ELb0EN4cute5tupleIJNS5_1CILi128EEENS7_ILi64EEENS7_ILi192EEEEEELi192ENS_10bfloat16_tEfNS_4arch4Sm80ELb1ELb0ELb1ELb1ELb0ELb1ELb1ELb1EEENS1_21CollectiveEpilogueFwdINS6_IJS8_SA_S9_EEENS6_IJNS7_ILi1EEESI_SI_EEESC_SE_Li256ELb1ELb1ELb1ELb0EEENS1_36VarlenDynamicPersistentTileSchedulerILi128ELi64ELi256ELi256ELb1ELb1ELb0ELb1ELb1ELb1EEEEEEEEEvNT_6ParamsE) ;  /* 0xfffe15e002007950 */ /* 0x004fea0003c3ffff */
        .weak           $__internal_23_$__cuda_sm70_shflsync_idx_p
        .type           $__internal_23_$__cuda_sm70_shflsync_idx_p,@function
        .size           $__internal_23_$__cuda_sm70_shflsync_idx_p,($__internal_24_$__cuda_sm70_shflsync_up_p - $__internal_23_$__cuda_sm70_shflsync_idx_p)
$__internal_23_$__cuda_sm70_shflsync_idx_p:
[----:B------:R-:W-:-:S04]  /*1ea20*/  MOV R87, 0xffffffff ;  /* 0xffffffff00577802 */ /* 0x000fc80000000f00 */
[----:B------:R-:W-:Y:S04]  /*1ea30*/  WARPSYNC R87 ;  /* 0x0000005700007348 */ /* 0x000fe80003800000 */
[----:B------:R1:W2:Y:S02]  /*1ea40*/  SHFL.IDX PT, R5, R9, R5, R3 ;  /* 0x0000000509057389 */ /* 0x0002a400000e0003 */
[----:B-1----:R-:W-:-:S04]  /*1ea50*/  MOV R3, 0x0 ;  /* 0x0000000000037802 */ /* 0x002fc80000000f00 */
[----:B--2---:R-:W-:Y:S05]  /*1ea60*/  RET.REL.NODEC R2 `(_ZN7cutlass13device_kernelIN5flash19enable_sm80_to_sm89INS1_16FlashAttnFwdSm80INS1_25CollectiveMainloopFwdSm80ILi8ELi1ELb0EN4cute5tupleIJNS5_1CILi128EEENS7_ILi64EEENS7_ILi192EEEEEELi192ENS_10bfloat16_tEfNS_4arch4Sm80ELb1ELb0ELb1ELb1ELb0ELb1ELb1ELb1EEENS1_21CollectiveEpilogueFwdINS6_IJS8_SA_S9_EEENS6_IJNS7_ILi1EEESI_SI_EEESC_SE_Li256ELb1ELb1ELb1ELb0EEENS1_36VarlenDynamicPersistentTileSchedulerILi128ELi64ELi256ELi256ELb1ELb1ELb0ELb1ELb1ELb1EEEEEEEEEvNT_6ParamsE) ;  /* 0xfffe159002007950 */ /* 0x004fea0003c3ffff */
        .weak           $__internal_24_$__cuda_sm70_shflsync_up_p
        .type           $__internal_24_$__cuda_sm70_shflsync_up_p,@function
        .size           $__internal_24_$__cuda_sm70_shflsync_up_p,($__internal_25_$__cuda_sm70_votesync_ballot - $__internal_24_$__cuda_sm70_shflsync_up_p)
$__internal_24_$__cuda_sm70_shflsync_up_p:
[----:B------:R-:W-:Y:S02]  /*1ea70*/  IMAD.MOV.U32 R5, RZ, RZ, RZ ;  /* 0x000000ffff057224 */ /* 0x000fe400078e00ff */
[----:B------:R-:W-:-:S04]  /*1ea80*/  IMAD.MOV.U32 R9, RZ, RZ, -0x1 ;  /* 0xffffffffff097424 */ /* 0x000fc800078e00ff */
[----:B------:R-:W-:Y:S04]  /*1ea90*/  WARPSYNC R9 ;  /* 0x0000000900007348 */ /* 0x000fe80003800000 */
[----:B------:R1:W2:Y:S02]  /*1eaa0*/  SHFL.UP PT, R5, R0, R2, R5 ;  /* 0x0400000200057389 */ /* 0x0002a400000e0005 */
[----:B-1----:R-:W-:Y:S02]  /*1eab0*/  MOV R2, R3 ;  /* 0x0000000300027202 */ /* 0x002fe40000000f00 */
[----:B------:R-:W-:-:S04]  /*1eac0*/  MOV R3, 0x0 ;  /* 0x0000000000037802 */ /* 0x000fc80000000f00 */
[----:B--2---:R-:W-:Y:S05]  /*1ead0*/  RET.REL.NODEC R2 `(_ZN7cutlass13device_kernelIN5flash19enable_sm80_to_sm89INS1_16FlashAttnFwdSm80INS1_25CollectiveMainloopFwdSm80ILi8ELi1ELb0EN4cute5tupleIJNS5_1CILi128EEENS7_ILi64EEENS7_ILi192EEEEEELi192ENS_10bfloat16_tEfNS_4arch4Sm80ELb1ELb0ELb1ELb1ELb0ELb1ELb1ELb1EEENS1_21CollectiveEpilogueFwdINS6_IJS8_SA_S9_EEENS6_IJNS7_ILi1EEESI_SI_EEESC_SE_Li256ELb1ELb1ELb1ELb0EEENS1_36VarlenDynamicPersistentTileSchedulerILi128ELi64ELi256ELi256ELb1ELb1ELb0ELb1ELb1ELb1EEEEEEEEEvNT_6ParamsE) ;  /* 0xfffe152002007950 */ /* 0x004fea0003c3ffff */
        .weak           $__internal_25_$__cuda_sm70_votesync_ballot
        .type           $__internal_25_$__cuda_sm70_votesync_ballot,@function
        .size           $__internal_25_$__cuda_sm70_votesync_ballot,(.L_x_4949 - $__internal_25_$__cuda_sm70_votesync_ballot)
$__internal_25_$__cuda_sm70_votesync_ballot:
[----:B------:R-:W-:Y:S01]  /*1eae0*/  ISETP.NE.U32.AND P0, PT, R0, 0x1, PT ;  /* 0x000000010000780c */ /* 0x000fe20003f05070 */
[----:B------:R-:W-:-:S04]  /*1eaf0*/  IMAD.MOV.U32 R3, RZ, RZ, -0x1 ;  /* 0xffffffffff037424 */ /* 0x000fc800078e00ff */
[----:B------:R-:W-:Y:S08]  /*1eb00*/  WARPSYNC R3 ;  /* 0x0000000300007348 */ /* 0x000ff00003800000 */
[----:B------:R-:W-:-:S04]  /*1eb10*/  VOTE.ANY R0, PT, !P0 ;  /* 0x0000000000007806 */ /* 0x000fc800040e0100 */
[----:B------:R-:W-:Y:S01]  /*1eb20*/  LOP3.LUT R0, R0, R3, RZ, 0xc0, !PT ;  /* 0x0000000300007212 */ /* 0x000fe200078ec0ff */
[----:B------:R-:W-:-:S04]  /*1eb30*/  IMAD.MOV.U32 R3, RZ, RZ, 0x0 ;  /* 0x00000000ff037424 */ /* 0x000fc800078e00ff */
[----:B------:R-:W-:Y:S05]  /*1eb40*/  RET.REL.NODEC R2 `(_ZN7cutlass13device_kernelIN5flash19enable_sm80_to_sm89INS1_16FlashAttnFwdSm80INS1_25CollectiveMainloopFwdSm80ILi8ELi1ELb0EN4cute5tupleIJNS5_1CILi128EEENS7_ILi64EEENS7_ILi192EEEEEELi192ENS_10bfloat16_tEfNS_4arch4Sm80ELb1ELb0ELb1ELb1ELb0ELb1ELb1ELb1EEENS1_21CollectiveEpilogueFwdINS6_IJS8_SA_S9_EEENS6_IJNS7_ILi1EEESI_SI_EEESC_SE_Li256ELb1ELb1ELb1ELb0EEENS1_36VarlenDynamicPersistentTileSchedulerILi128ELi64ELi256ELi256ELb1ELb1ELb0ELb1ELb1ELb1EEEEEEEEEvNT_6ParamsE) ;  /* 0xfffe14b002007950 */ /* 0x000fea0003c3ffff */
.L_x_1208:
        /* <DEDUP_REMOVED lines=11> */
.L_x_4949:


//--------------------- .text._ZN7cutlass13device_kernelIN5flash19enable_sm80_to_sm89INS1_16FlashAttnFwdSm80INS1_25CollectiveMainloopFwdSm80ILi8ELi2ELb1EN4cute5tupleIJNS5_1CILi128EEENS7_ILi96EEENS7_ILi192EEEEEELi192ENS_10bfloat16_tEfNS_4arch4Sm80ELb0ELb0ELb1ELb0ELb0ELb0ELb1ELb1EEENS1_21CollectiveEpilogueFwdINS6_IJS8_SA_S9_EEENS6_IJNS7_ILi1EEESI_SI_EEESC_SE_Li256ELb0ELb1ELb1ELb0EEENS1_19SingleTileSchedulerILb0ELb1ELb1ELi128EEEEEEEEEvNT_6ParamsE --------------------------
	.section	.text._ZN7cutlass13device_kernelIN5flash19enable_sm80_to_sm89INS1_16FlashAttnFwdSm80INS1_25CollectiveMainloopFwdSm80ILi8ELi2ELb1EN4cute5tupleIJNS5_1CILi128EEENS7_ILi96EEENS7_ILi192EEEEEELi192ENS_10bfloat16_tEfNS_4arch4Sm80ELb0ELb0ELb1ELb0ELb0ELb0ELb1ELb1EEENS1_21CollectiveEpilogueFwdINS6_IJS8_SA_S9_EEENS6_IJNS7_ILi1EEESI_SI_EEESC_SE_Li256ELb0ELb1ELb1ELb0EEENS1_19SingleTileSchedulerILb0ELb1ELb1ELi128EEEEEEEEEvNT_6ParamsE,"ax",@progbits
	.sectioninfo	@"SHI_REGISTERS=255"
	.align	128
.text._ZN7cutlass13device_kernelIN5flash19enable_sm80_to_sm89INS1_16FlashAttnFwdSm80INS1_25CollectiveMainloopFwdSm80ILi8ELi2ELb1EN4cute5tupleIJNS5_1CILi128EEENS7_ILi96EEENS7_ILi192EEEEEELi192ENS_10bfloat16_tEfNS_4arch4Sm80ELb0ELb0ELb1ELb0ELb0ELb0ELb1ELb1EEENS1_21CollectiveEpilogueFwdINS6_IJS8_SA_S9_EEENS6_IJNS7_ILi1EEESI_SI_EEESC_SE_Li256ELb0ELb1ELb1ELb0EEENS1_19SingleTileSchedulerILb0ELb1ELb1ELi128EEEEEEEEEvNT_6ParamsE:
        .type           _ZN7cutlass13device_kernelIN5flash19enable_sm80_to_sm89INS1_16FlashAttnFwdSm80INS1_25CollectiveMainloopFwdSm80ILi8ELi2ELb1EN4cute5tupleIJNS5_1CILi128EEENS7_ILi96EEENS7_ILi192EEEEEELi192ENS_10bfloat16_tEfNS_4arch4Sm80ELb0ELb0ELb1ELb0ELb0ELb0ELb1ELb1EEENS1_21CollectiveEpilogueFwdINS6_IJS8_SA_S9_EEENS6_IJNS7_ILi1EEESI_SI_EEESC_SE_Li256ELb0ELb1ELb1ELb0EEENS1_19SingleTileSchedulerILb0ELb1ELb1ELi128EEEEEEEEEvNT_6ParamsE,@function
        .size           _ZN7cutlass13device_kernelIN5flash19enable_sm80_to_sm89INS1_16FlashAttnFwdSm80INS1_25CollectiveMainloopFwdSm80ILi8ELi2ELb1EN4cute5tupleIJNS5_1CILi128EEENS7_ILi96EEENS7_ILi192EEEEEELi192ENS_10bfloat16_tEfNS_4arch4Sm80ELb0ELb0ELb1ELb0ELb0ELb0ELb1ELb1EEENS1_21CollectiveEpilogueFwdINS6_IJS8_SA_S9_EEENS6_IJNS7_ILi1EEESI_SI_EEESC_SE_Li256ELb0ELb1ELb1ELb0EEENS1_19SingleTileSchedulerILb0ELb1ELb1ELi128EEEEEEEEEvNT_6ParamsE,(.L_x_4954 - _ZN7cutlass13device_kernelIN5flash19enable_sm80_to_sm89INS1_16FlashAttnFwdSm80INS1_25CollectiveMainloopFwdSm80ILi8ELi2ELb1EN4cute5tupleIJNS5_1CILi128EEENS7_ILi96EEENS7_ILi192EEEEEELi192ENS_10bfloat16_tEfNS_4arch4Sm80ELb0ELb0ELb1ELb0ELb0ELb0ELb1ELb1EEENS1_21CollectiveEpilogueFwdINS6_IJS8_SA_S9_EEENS6_IJNS7_ILi1EEESI_SI_EEESC_SE_Li256ELb0ELb1ELb1ELb0EEENS1_19SingleTileSchedulerILb0ELb1ELb1ELi128EEEEEEEEEvNT_6ParamsE)
        .other          _ZN7cutlass13device_kernelIN5flash19enable_sm80_to_sm89INS1_16FlashAttnFwdSm80INS1_25CollectiveMainloopFwdSm80ILi8ELi2ELb1EN4cute5tupleIJNS5_1CILi128EEENS7_ILi96EEENS7_ILi192EEEEEELi192ENS_10bfloat16_tEfNS_4arch4Sm80ELb0ELb0ELb1ELb0ELb0ELb0ELb1ELb1EEENS1_21CollectiveEpilogueFwdINS6_IJS8_SA_S9_EEENS6_IJNS7_ILi1EEESI_SI_EEESC_SE_Li256ELb0ELb1ELb1ELb0EEENS1_19SingleTileSchedulerILb0ELb1ELb1ELi128EEEEEEEEEvNT_6ParamsE,@"STO_CUDA_ENTRY STV_DEFAULT"
_ZN7cutlass13device_kernelIN5flash19enable_sm80_to_sm89INS1_16FlashAttnFwdSm80INS1_25CollectiveMainloopFwdSm80ILi8ELi2ELb1EN4cute5tupleIJNS5_1CILi128EEENS7_ILi96EEENS7_ILi192EEEEEELi192ENS_10bfloat16_tEfNS_4arch4Sm80ELb0ELb0ELb1ELb0ELb0ELb0ELb1ELb1EEENS1_21CollectiveEpilogueFwdINS6_IJS8_SA_S9_EEENS6_IJNS7_ILi1EEESI_SI_EEESC_SE_Li256ELb0ELb1ELb1ELb0EEENS1_19SingleTileSchedulerILb0ELb1ELb1ELi128EEEEEEEEEvNT_6ParamsE:
        /* <DEDUP_REMOVED lines=18> */
.L_x_1209:
[----:B---3--:R-:W-:Y:S02]  /*0120*/  ULDC.64 UR4, c[0x0][0x550] ;  /* 0x0001540000047ab9 */ /* 0x008fe40000000a00 */
[----:B------:R-:W-:Y:S02]  /*0130*/  UISETP.NE.AND UP0, UPT, UR4, 0x1, UPT ;  /* 0x000000010400788c */ /* 0x000fe4000bf05270 */
[----:B------:R-:W-:-:S02]  /*0140*/  UIMAD.WIDE.U32 UR8, UR6, UR5, URZ ;  /* 0x00000005060872a5 */ /* 0x000fc4000f8e003f */
[----:B------:R-:W-:Y:S02]  /*0150*/  ULDC UR4, c[0x0][0x558] ;  /* 0x0001560000047ab9 */ /* 0x000fe40000000800 */
[----:B------:R-:W-:-:S05]  /*0160*/  UMOV UR11, UR6 ;  /* 0x00000006000b7c82 */ /* 0x000fca0008000000 */
[----:B------:R-:W-:-:S03]  /*0170*/  @UP0 USHF.R.U32.HI UR11, URZ, UR4, UR9 ;  /* 0x000000043f0b0299 */ /* 0x000fc60008011609 */
.L_x_1210:
        /* <DEDUP_REMOVED lines=49> */
.L_x_1211:
[----:B------:R-:W-:Y:S01]  /*0490*/  ULOP3.LUT UR10, UR6, 0xffff, URZ, 0xc0, !UPT ;  /* 0x0000ffff060a7892 */ /* 0x000fe2000f8ec03f */
[----:B------:R-:W-:Y:S01]  /*04a0*/  PLOP3.LUT P2, PT, PT, PT, PT, 0x80, 0x0 ;  /* 0x000000000000781c */ /* 0x000fe20003f4f070 */
[----:B------:R-:W-:Y:S01]  /*04b0*/  CS2R R16, SRZ ;  /* 0x0000000000107805 */ /* 0x000fe2000001ff00 */
        /* <DEDUP_REMOVED lines=16> */
[----:B------:R-:W-:Y:S01]  /*05c0*/  ULDC.64 UR12, c[0x0][0x118] ;  /* 0x00004600000c7ab9 */ /* 0x000fe20000000a00 */
        /* <DEDUP_REMOVED lines=41> */
[----:B------:R-:W-:-:S02]  /*0860*/  UMOV UR15, 0x60 ;  /* 0x00000060000f7882 */ /* 0x000fc40000000000 */
[----:B------:R-:W-:Y:S01]  /*0870*/  ISETP.NE.AND.EX P4, PT, RZ, c[0x0][0x344], PT, P4 ;  /* 0x0000d100ff007a0c */ /* 0x000fe20003f85340 */
[----:B------:R-:W-:Y:S02]  /*0880*/  ULDC.64 UR8, c[0x0][0x1e0] ;  /* 0x0000780000087ab9 */ /* 0x000fe40000000a00 */
[----:B------:R-:W-:Y:S02]  /*0890*/  ULDC.64 UR6, c[0x0][0x1b8] ;  /* 0x00006e0000067ab9 */ /* 0x000fe40000000a00 */
[----:B------:R-:W-:-:S08]  /*08a0*/  ULDC.64 UR4, c[0x0][0x208] ;  /* 0x0000820000047ab9 */ /* 0x000fd00000000a00 */
[----:B------:R-:W-:-:S04]  /*08b0*/  @P4 IMAD.MOV.U32 R0, RZ, RZ, 0x4 ;  /* 0x00000004ff004424 */ /* 0x000fc800078e00ff */
[----:B------:R-:W-:-:S05]  /*08c0*/  @P4 IMAD.WIDE R2, R34, R0, c[0x0][0x340] ;  /* 0x0000d00022024625 */ /* 0x000fca00078e0200 */
[----:B------:R2:W3:Y:S01]  /*08d0*/  @P4 LDG.E R16, [R2.64] ;  /* 0x0000000c02104981 */ /* 0x0004e2000c1e1900 */
[----:B------:R-:W-:Y:S01]  /*08e0*/  SHF.R.S32.HI R33, RZ, 0x1f, R160 ;  /* 0x0000001fff217819 */ /* 0x000fe200000114a0 */
[----:B------:R-:W-:Y:S01]  /*08f0*/  IMAD.MOV.U32 R11, RZ, RZ, c[0x0][0x2c4] ;  /* 0x0000b100ff0b7624 */ /* 0x000fe200078e00ff */
[----:B------:R-:W-:Y:S01]  /*0900*/  UIMAD.WIDE.U32 UR20, UR15, UR8, URZ ;  /* 0x000000080f1472a5 */ /* 0x000fe2000f8e003f */
[----:B------:R-:W-:Y:S01]  /*0910*/  SHF.R.S32.HI R19, RZ, 0x1f, R34 ;  /* 0x0000001fff137819 */ /* 0x000fe20000011422 */
[----:B------:R-:W-:Y:S01]  /*0920*/  USHF.R.S32.HI UR8, URZ, 0x1f, UR11 ;  /* 0x0000001f3f087899 */ /* 0x000fe2000801140b */
[-C--:B------:R-:W-:Y:S01]  /*0930*/  LEA.HI R32, R33, R160.reuse, RZ, 0x3 ;  /* 0x000000a021207211 */ /* 0x080fe200078f18ff */
[----:B------:R-:W-:Y:S01]  /*0940*/  UIMAD.WIDE.U32 UR18, UR15, UR4, URZ ;  /* 0x000000040f1272a5 */ /* 0x000fe2000f8e003f */
[C---:B------:R-:W-:Y:S01]  /*0950*/  ISETP.NE.AND P0, PT, R11.reuse, 0x1, PT ;  /* 0x000000010b00780c */ /* 0x040fe20003f05270 */
[----:B------:R-:W-:Y:S01]  /*0960*/  UIMAD UR16, UR8, UR6, URZ ;  /* 0x00000006081072a4 */ /* 0x000fe2000f8e023f */
[----:B------:R-:W-:Y:S01]  /*0970*/  LOP3.LUT R0, R32, 0xfffffff8, RZ, 0xc0, !PT ;  /* 0xfffffff820007812 */ /* 0x000fe200078ec0ff */
[----:B------:R-:W-:Y:S01]  /*0980*/  UIMAD.WIDE.U32 UR22, UR11, UR6, URZ ;  /* 0x000000060b1672a5 */ /* 0x000fe2000f8e003f */
[----:B------:R-:W-:Y:S01]  /*0990*/  SHF.R.S32.HI R13, RZ, 0x3, R32 ;  /* 0x00000003ff0d7819 */ /* 0x000fe20000011420 */
[----:B------:R-:W-:Y:S01]  /*09a0*/  IMAD R11, R11, c[0x0][0x168], RZ ;  /* 0x00005a000b0b7a24 */ /* 0x000fe200078e02ff */
[----:B------:R-:W-:Y:S01]  /*09b0*/  UIMAD UR6, UR11, UR7, UR16 ;  /* 0x000000070b0672a4 */ /* 0x000fe2000f8e0210 */
[----:B------:R-:W-:Y:S01]  /*09c0*/  IMAD.IADD R26, R160, 0x1, -R0 ;  /* 0x00000001a01a7824 */ /* 0x000fe200078e0a00 */
[-C--:B------:R-:W-:Y:S01]  /*09d0*/  LEA.HI R10, R33, R160.reuse, RZ, 0x4 ;  /* 0x000000a0210a7211 */ /* 0x080fe200078f20ff */
[--C-:B-1----:R-:W-:Y:S01]  /*09e0*/  IMAD R7, R8, 0x80, R13.reuse ;  /* 0x0000008008077824 */ /* 0x102fe200078e020d */
[----:B------:R-:W-:Y:S01]  /*09f0*/  UIADD3 UR6, UR23, UR6, URZ ;  /* 0x0000000617067290 */ /* 0x000fe2000fffe03f */
[--C-:B------:R-:W-:Y:S01]  /*0a00*/  IMAD R0, R26, 0x20, R13.reuse ;  /* 0x000000201a007824 */ /* 0x100fe200078e020d */
[----:B------:R-:W-:Y:S01]  /*0a10*/  SHF.R.S32.HI R9, RZ, 0x4, R10 ;  /* 0x00000004ff097819 */ /* 0x000fe2000001140a */
[----:B------:R-:W-:Y:S01]  /*0a20*/  UIMAD UR16, UR14, -0x60, UR15 ;  /* 0xffffffa00e1078a4 */ /* 0x000fe2000f8e020f */
[C---:B------:R-:W-:Y:S01]  /*0a30*/  IADD3 R5, R7.reuse, 0x20, RZ ;  /* 0x0000002007057810 */ /* 0x040fe20007ffe0ff */
[----:B------:R-:W-:Y:S01]  /*0a40*/  IMAD R8, R8, 0x80, R0 ;  /* 0x0000008008087824 */ /* 0x000fe200078e0200 */
[----:B------:R-:W-:Y:S01]  /*0a50*/  IADD3 R4, R7, 0x40, RZ ;  /* 0x0000004007047810 */ /* 0x000fe20007ffe0ff */
[----:B--2---:R-:W-:Y:S01]  /*0a60*/  IMAD.U32 R2, RZ, RZ, UR20 ;  /* 0x00000014ff027e24 */ /* 0x004fe2000f8e00ff */
[-C--:B------:R-:W-:Y:S01]  /*0a70*/  ISETP.GE.AND P5, PT, R5, R11.reuse, PT ;  /* 0x0000000b0500720c */ /* 0x080fe20003fa6270 */
[----:B------:R-:W-:Y:S01]  /*0a80*/  @P0 IMAD.HI.U32 R5, R8, c[0x0][0x2c8], RZ ;  /* 0x0000b20008050a27 */ /* 0x000fe200078e00ff */
[----:B------:R-:W-:Y:S01]  /*0a90*/  BAR.SYNC.DEFER_BLOCKING 0x0 ;  /* 0x0000000000007b1d */ /* 0x000fe20000010000 */
[----:B------:R-:W-:Y:S01]  /*0aa0*/  ISETP.GE.AND P1, PT, R4, R11, PT ;  /* 0x0000000b0400720c */ /* 0x000fe20003f26270 */
[----:B------:R-:W-:Y:S01]  /*0ab0*/  UIMAD UR9, UR15, UR9, URZ ;  /* 0x000000090f0972a4 */ /* 0x000fe2000f8e023f */
[----:B------:R-:W-:Y:S01]  /*0ac0*/  IMAD.MOV.U32 R31, RZ, RZ, R2 ;  /* 0x000000ffff1f7224 */ /* 0x000fe200078e0002 */
[----:B------:R-:W-:Y:S01]  /*0ad0*/  SHF.R.S32.HI R14, RZ, 0x1f, R13 ;  /* 0x0000001fff0e7819 */ /* 0x000fe2000001140d */
[----:B------:R-:W-:Y:S01]  /*0ae0*/  IMAD.U32 R2, RZ, RZ, UR18 ;  /* 0x00000012ff027e24 */ /* 0x000fe2000f8e00ff */
[----:B------:R-:W-:Y:S01]  /*0af0*/  UIADD3 UR9, UR21, UR9, URZ ;  /* 0x0000000915097290 */ /* 0x000fe2000fffe03f */
[----:B------:R-:W-:Y:S01]  /*0b00*/  IMAD.U32 R3, RZ, RZ, UR21 ;  /* 0x00000015ff037e24 */ /* 0x000fe2000f8e00ff */
[----:B------:R-:W-:Y:S01]  /*0b10*/  LEA.HI R112, R33, R160, RZ, 0x5 ;  /* 0x000000a021707211 */ /* 0x000fe200078f28ff */
[----:B------:R-:W-:-:S02]  /*0b20*/  IMAD.U32 R3, RZ, RZ, UR19 ;  /* 0x00000013ff037e24 */ /* 0x000fc4000f8e00ff */
[----:B------:R-:W-:Y:S02]  /*0b30*/  IMAD.MOV.U32 R36, RZ, RZ, R2 ;  /* 0x000000ffff247224 */ /* 0x000fe400078e0002 */
[----:B------:R-:W-:Y:S02]  /*0b40*/  IMAD.U32 R3, RZ, RZ, UR23 ;  /* 0x00000017ff037e24 */ /* 0x000fe4000f8e00ff */
[----:B------:R-:W-:Y:S01]  /*0b50*/  IMAD.MOV.U32 R0, RZ, RZ, R8 ;  /* 0x000000ffff007224 */ /* 0x000fe200078e0008 */
[----:B------:R-:W-:Y:S01]  /*0b60*/  @P0 SHF.R.U32.HI R0, RZ, c[0x0][0x2cc], R5 ;  /* 0x0000b300ff000a19 */ /* 0x000fe20000011605 */
[----:B------:R-:W-:Y:S01]  /*0b70*/  IMAD.U32 R2, RZ, RZ, UR22 ;  /* 0x00000016ff027e24 */ /* 0x000fe2000f8e00ff */
[----:B------:R-:W-:Y:S01]  /*0b80*/  ISETP.GE.AND P0, PT, R7, R11, PT ;  /* 0x0000000b0700720c */ /* 0x000fe20003f06270 */
[----:B------:R-:W-:Y:S01]  /*0b90*/  IMAD.U32 R3, RZ, RZ, UR6 ;  /* 0x00000006ff037e24 */ /* 0x000fe2000f8e00ff */
[----:B------:R-:W-:Y:S01]  /*0ba0*/  SHF.R.S32.HI R6, RZ, 0x1f, R0 ;  /* 0x0000001fff067819 */ /* 0x000fe20000011400 */
[----:B------:R-:W-:Y:S01]  /*0bb0*/  IMAD R4, R19, c[0x0][0x1c0], RZ ;  /* 0x0000700013047a24 */ /* 0x000fe200078e02ff */
[----:B------:R-:W-:Y:S01]  /*0bc0*/  IADD3 R7, R7, 0x60, RZ ;  /* 0x0000006007077810 */ /* 0x000fe20007ffe0ff */
[----:B------:R-:W-:Y:S01]  /*0bd0*/  IMAD.WIDE.U32 R2, R34, c[0x0][0x1c0], R2 ;  /* 0x0000700022027a25 */ /* 0x000fe200078e0002 */
[----:B------:R-:W-:-:S02]  /*0be0*/  ULDC.64 UR6, c[0x0][0x1e8] ;  /* 0x00007a0000067ab9 */ /* 0x000fc40000000a00 */
[----:B------:R-:W-:Y:S01]  /*0bf0*/  ISETP.GE.AND P2, PT, R7, R11, PT ;  /* 0x0000000b0700720c */ /* 0x000fe20003f46270 */
[----:B------:R-:W-:Y:S01]  /*0c00*/  IMAD R4, R34, c[0x0][0x1c4], R4 ;  /* 0x0000710022047a24 */ /* 0x000fe200078e0204 */
[----:B------:R-:W-:Y:S01]  /*0c10*/  LEA.HI R7, R10, R9, RZ, 0x1 ;  /* 0x000000090a077211 */ /* 0x000fe200078f08ff */
[----:B------:R-:W-:Y:S01]  /*0c20*/  IMAD R6, R6, c[0x0][0x1b0], RZ ;  /* 0x00006c0006067a24 */ /* 0x000fe200078e02ff */
[----:B------:R-:W-:Y:S01]  /*0c30*/  LOP3.LUT R10, R10, 0xfffffff0, RZ, 0xc0, !PT ;  /* 0xfffffff00a0a7812 */ /* 0x000fe200078ec0ff */
[----:B------:R-:W-:Y:S01]  /*0c40*/  IMAD.IADD R5, R3, 0x1, R4 ;  /* 0x0000000103057824 */ /* 0x000fe200078e0204 */
[----:B------:R-:W-:Y:S01]  /*0c50*/  LOP3.LUT R7, R7, 0xfffffffe, RZ, 0xc0, !PT ;  /* 0xfffffffe07077812 */ /* 0x000fe200078ec0ff */
[----:B------:R-:W-:Y:S01]  /*0c60*/  IMAD.MOV.U32 R4, RZ, RZ, R2 ;  /* 0x000000ffff047224 */ /* 0x000fe200078e0002 */
[----:B------:R-:W-:Y:S01]  /*0c70*/  UIMAD UR6, UR8, UR6, URZ ;  /* 0x00000006080672a4 */ /* 0x000fe2000f8e023f */
[C---:B------:R-:W-:Y:S02]  /*0c80*/  IMAD R6, R0.reuse, c[0x0][0x1b4], R6 ;  /* 0x00006d0000067a24 */ /* 0x040fe400078e0206 */
[----:B------:R-:W-:Y:S01]  /*0c90*/  IMAD.WIDE.U32 R4, R0, c[0x0][0x1b0], R4 ;  /* 0x00006c0000047a25 */ /* 0x000fe200078e0004 */
[----:B------:R-:W-:-:S03]  /*0ca0*/  UIMAD UR6, UR11, UR7, UR6 ;  /* 0x000000070b0672a4 */ /* 0x000fc6000f8e0206 */
[----:B------:R-:W-:Y:S02]  /*0cb0*/  IMAD.MOV R0, RZ, RZ, -R0 ;  /* 0x000000ffff007224 */ /* 0x000fe400078e0a00 */
[----:B------:R-:W-:Y:S02]  /*0cc0*/  IMAD.SHL.U32 R3, R13, 0x40, RZ ;  /* 0x000000400d037824 */ /* 0x000fe400078e00ff */
[----:B------:R-:W-:Y:S02]  /*0cd0*/  IMAD R0, R0, c[0x0][0x2c4], R8 ;  /* 0x0000b10000007a24 */ /* 0x000fe400078e0208 */
[----:B------:R-:W-:Y:S01]  /*0ce0*/  IMAD.SHL.U32 R2, R26, 0x8, RZ ;  /* 0x000000081a027824 */ /* 0x000fe200078e00ff */
[----:B------:R-:W-:Y:S01]  /*0cf0*/  LOP3.LUT R3, R3, 0x1c0, RZ, 0xc0, !PT ;  /* 0x000001c003037812 */ /* 0x000fe200078ec0ff */
[----:B------:R-:W-:Y:S01]  /*0d00*/  IMAD.IADD R5, R5, 0x1, R6 ;  /* 0x0000000105057824 */ /* 0x000fe200078e0206 */
[----:B------:R-:W-:Y:S01]  /*0d10*/  SHF.R.S32.HI R6, RZ, 0x1f, R0 ;  /* 0x0000001fff067819 */ /* 0x000fe20000011400 */
[----:B------:R-:W-:Y:S01]  /*0d20*/  IMAD.IADD R30, R9, 0x1, -R7 ;  /* 0x00000001091e7824 */ /* 0x000fe200078e0a07 */
[----:B------:R-:W-:Y:S01]  /*0d30*/  SHF.R.U32.HI R7, RZ, 0x3, R3 ;  /* 0x00000003ff077819 */ /* 0x000fe20000011603 */
[----:B------:R-:W-:Y:S01]  /*0d40*/  IMAD R11, R14, c[0x0][0x1e0], RZ ;  /* 0x000078000e0b7a24 */ /* 0x000fe200078e02ff */
[----:B------:R-:W-:Y:S01]  /*0d50*/  LOP3.LUT R3, R3, 0x38, R2, 0xf8, !PT ;  /* 0x0000003803037812 */ /* 0x000fe200078ef802 */
[----:B------:R-:W-:Y:S01]  /*0d60*/  IMAD R6, R6, c[0x0][0x1a8], RZ ;  /* 0x00006a0006067a24 */ /* 0x000fe200078e02ff */
[----:B------:R-:W-:Y:S01]  /*0d70*/  IADD3 R28, R2, 0x40, RZ ;  /* 0x00000040021c7810 */ /* 0x000fe20007ffe0ff */
[----:B------:R-:W-:Y:S01]  /*0d80*/  IMAD.WIDE.U32 R4, R0, c[0x0][0x1a8], R4 ;  /* 0x00006a0000047a25 */ /* 0x000fe200078e0004 */
[----:B------:R-:W-:-:S02]  /*0d90*/  LOP3.LUT R15, R3, R7, RZ, 0x3c, !PT ;  /* 0x00000007030f7212 */ /* 0x000fc400078e3cff */
[----:B------:R-:W-:Y:S01]  /*0da0*/  SHF.R.S32.HI R3, RZ, 0x1f, R2 ;  /* 0x0000001fff037819 */ /* 0x000fe20000011402 */
[----:B------:R-:W-:Y:S01]  /*0db0*/  IMAD R12, R0, c[0x0][0x1ac], R6 ;  /* 0x00006b00000c7a24 */ /* 0x000fe200078e0206 */
[----:B------:R-:W-:Y:S01]  /*0dc0*/  LEA R18, P3, R4, c[0x0][0x160], 0x1 ;  /* 0x0000580004127a11 */ /* 0x000fe200078608ff */
[----:B------:R-:W-:Y:S01]  /*0dd0*/  IMAD.U32 R7, RZ, RZ, UR16 ;  /* 0x00000010ff077e24 */ /* 0x000fe2000f8e00ff */
[C---:B------:R-:W-:Y:S01]  /*0de0*/  IADD3 R29, R2.reuse, 0x80, RZ ;  /* 0x00000080021d7810 */ /* 0x040fe20007ffe0ff */
[C---:B------:R-:W-:Y:S01]  /*0df0*/  IMAD R11, R13.reuse, c[0x0][0x1e4], R11 ;  /* 0x000079000d0b7a24 */ /* 0x040fe200078e020b */
[----:B------:R-:W-:Y:S01]  /*0e00*/  ISETP.GE.AND P6, PT, R2, c[0x0][0x198], PT ;  /* 0x0000660002007a0c */ /* 0x000fe20003fc6270 */
[----:B------:R-:W-:Y:S01]  /*0e10*/  IMAD.WIDE.U32 R8, R13, c[0x0][0x1e0], R2 ;  /* 0x000078000d087a25 */ /* 0x000fe200078e0002 */
[----:B------:R-:W-:-:S03]  /*0e20*/  IADD3 R22, R7, c[0x0][0x1d0], -R13 ;  /* 0x0000740007167a10 */ /* 0x000fc60007ffe80d */
[----:B------:R-:W-:Y:S02]  /*0e30*/  IMAD R6, R14, c[0x0][0x208], RZ ;  /* 0x000082000e067a24 */ /* 0x000fe400078e02ff */
[----:B------:R-:W-:Y:S01]  /*0e40*/  IMAD.IADD R5, R5, 0x1, R12 ;  /* 0x0000000105057824 */ /* 0x000fe200078e020c */
[----:B------:R-:W-:Y:S01]  /*0e50*/  LEA.HI R12, R33, R160, RZ, 0x6 ;  /* 0x000000a0210c7211 */ /* 0x000fe200078f30ff */
[----:B------:R-:W-:Y:S02]  /*0e60*/  IMAD.IADD R0, R160, 0x1, -R10 ;  /* 0x00000001a0007824 */ /* 0x000fe400078e0a0a */
[----:B------:R-:W-:Y:S01]  /*0e70*/  IMAD.IADD R9, R9, 0x1, R11 ;  /* 0x0000000109097824 */ /* 0x000fe200078e020b */
[----:B------:R-:W-:Y:S01]  /*0e80*/  LEA.HI.X R17, R4, c[0x0][0x164], R5, 0x1, P3 ;  /* 0x0000590004117a11 */ /* 0x000fe200018f0c05 */
[C---:B------:R-:W-:Y:S01]  /*0e90*/  IMAD R7, R13.reuse, c[0x0][0x20c], R6 ;  /* 0x000083000d077a24 */ /* 0x040fe200078e0206 */
[----:B------:R-:W-:Y:S01]  /*0ea0*/  SHF.R.S32.HI R5, RZ, 0x1f, R0 ;  /* 0x0000001fff057819 */ /* 0x000fe20000011400 */
[----:B------:R-:W-:Y:S01]  /*0eb0*/  IMAD.WIDE.U32 R10, R13, c[0x0][0x208], R2 ;  /* 0x000082000d0a7a25 */ /* 0x000fe200078e0002 */
[----:B------:R-:W-:Y:S01]  /*0ec0*/  SHFL.IDX PT, R6, R18, RZ, 0x181f ;  /* 0x00181fff12067589 */ /* 0x000fe200000e0000 */
[----:B------:R-:W-:-:S02]  /*0ed0*/  ISETP.GE.AND P3, PT, R28, c[0x0][0x198], PT ;  /* 0x000066001c007a0c */ /* 0x000fc40003f66270 */
[----:B------:R-:W-:Y:S01]  /*0ee0*/  IMAD.IADD R11, R11, 0x1, R7 ;  /* 0x000000010b0b7824 */ /* 0x000fe200078e0207 */
[----:B------:R-:W-:Y:S01]  /*0ef0*/  LEA.HI R27, R5, R0, RZ, 0x3 ;  /* 0x00000000051b7211 */ /* 0x000fe200078f18ff */
[----:B------:R-:W1:Y:S01]  /*0f00*/  SHFL.IDX PT, R7, R17, RZ, 0x181f ;  /* 0x00181fff11077589 */ /* 0x000e6200000e0000 */
[----:B------:R-:W-:Y:S02]  /*0f10*/  IMAD.U32 R4, RZ, RZ, UR11 ;  /* 0x0000000bff047e24 */ /* 0x000fe4000f8e00ff */
[----:B------:R-:W-:Y:S01]  /*0f20*/  LOP3.LUT R5, R27, 0xfffffff8, RZ, 0xc0, !PT ;  /* 0xfffffff81b057812 */ /* 0x000fe200078ec0ff */
[----:B------:R-:W-:Y:S02]  /*0f30*/  IMAD.SHL.U32 R12, R12, 0x8, RZ ;  /* 0x000000080c0c7824 */ /* 0x000fe400078e00ff */
[----:B------:R-:W-:-:S03]  /*0f40*/  IMAD.WIDE.U32 R8, R4, c[0x0][0x1e8], R8 ;  /* 0x00007a0004087a25 */ /* 0x000fc600078e0008 */
[----:B------:R-:W-:Y:S01]  /*0f50*/  LOP3.LUT R35, R15, 0xfffffe00, R12, 0xf8, !PT ;  /* 0xfffffe000f237812 */ /* 0x000fe200078ef80c */
[----:B------:R-:W-:Y:S01]  /*0f60*/  IMAD.IADD R23, R0, 0x1, -R5 ;  /* 0x0000000100177824 */ /* 0x000fe200078e0a05 */
[----:B------:R-:W-:Y:S01]  /*0f70*/  IADD3 R21, R9, UR6, RZ ;  /* 0x0000000609157c10 */ /* 0x000fe2000fffe0ff */
[----:B------:R-:W-:Y:S01]  /*0f80*/  IMAD.U32 R0, RZ, RZ, UR11 ;  /* 0x0000000bff007e24 */ /* 0x000fe2000f8e00ff */
[----:B------:R-:W-:Y:S01]  /*0f90*/  SHFL.IDX PT, R9, R17, 0x1, 0x181f ;  /* 0x00381f0011097f89 */ /* 0x000fe200000e0000 */
[----:B------:R-:W-:Y:S01]  /*0fa0*/  IMAD.MOV.U32 R20, RZ, RZ, R8 ;  /* 0x000000ffff147224 */ /* 0x000fe200078e0008 */
[----:B------:R-:W-:Y:S01]  /*0fb0*/  @!P0 SHF.R.S32.HI R8, RZ, 0x1f, R28 ;  /* 0x0000001fff088819 */ /* 0x000fe2000001141c */
[----:B------:R-:W-:Y:S01]  /*0fc0*/  IMAD.WIDE.U32 R24, R0, c[0x0][0x210], R10 ;  /* 0x0000840000187a25 */ /* 0x000fe200078e000a */
[----:B------:R-:W-:Y:S01]  /*0fd0*/  @!P0 SHF.R.S32.HI R0, RZ, 0x1f, R29 ;  /* 0x0000001fff008819 */ /* 0x000fe2000001141d */
[----:B------:R-:W-:Y:S01]  /*0fe0*/  ULDC.64 UR6, c[0x0][0x210] ;  /* 0x0000840000067ab9 */ /* 0x000fe20000000a00 */
[----:B------:R-:W-:Y:S01]  /*0ff0*/  @!P0 LEA.HI R8, R8, R28, RZ, 0x3 ;  /* 0x0000001c08088211 */ /* 0x000fe200078f18ff */
[----:B------:R-:W-:Y:S01]  /*1000*/  IMAD.SHL.U32 R37, R35, 0x2, RZ ;  /* 0x0000000223257824 */ /* 0x000fe200078e00ff */
[----:B------:R-:W-:Y:S01]  /*1010*/  @!P0 LEA.HI R0, R0, R29, RZ, 0x3 ;  /* 0x0000001d00008211 */ /* 0x000fe200078f18ff */
[----:B------:R-:W-:Y:S01]  /*1020*/  UIMAD UR8, UR8, UR6, URZ ;  /* 0x00000006080872a4 */ /* 0x000fe2000f8e023f */
[----:B------:R-:W-:Y:S01]  /*1030*/  @!P0 LOP3.LUT R14, R8, 0xfffffff8, RZ, 0xc0, !PT ;  /* 0xfffffff8080e8812 */ /* 0x000fe200078ec0ff */
[----:B------:R-:W-:Y:S01]  /*1040*/  UIADD3 UR6, UR14, -0x1, URZ ;  /* 0xffffffff0e067890 */ /* 0x000fe2000fffe03f */
[----:B------:R-:W-:Y:S01]  /*1050*/  @!P0 LOP3.LUT R0, R0, 0xfffffff8, RZ, 0xc0, !PT ;  /* 0xfffffff800008812 */ /* 0x000fe200078ec0ff */
[----:B------:R-:W2:Y:S01]  /*1060*/  SHFL.IDX PT, R8, R18, 0x1, 0x181f ;  /* 0x00381f0012087f89 */ /* 0x000ea200000e0000 */
[----:B------:R-:W-:Y:S01]  /*1070*/  UIMAD UR8, UR11, UR7, UR8 ;  /* 0x000000070b0872a4 */ /* 0x000fe2000f8e0208 */
[--C-:B-1----:R-:W-:Y:S01]  /*1080*/  @!P0 IMAD.WIDE R14, R14, 0x2, R6.reuse ;  /* 0x000000020e0e8825 */ /* 0x102fe200078e0206 */
[----:B------:R-:W-:Y:S01]  /*1090*/  USHF.R.S32.HI UR7, URZ, 0x1f, UR6 ;  /* 0x0000001f3f077899 */ /* 0x000fe20008011406 */
[----:B------:R1:W-:Y:S01]  /*10a0*/  STL [R1+0x30], R35 ;  /* 0x0000302301007387 */ /* 0x0003e20000100800 */
[----:B------:R-:W-:Y:S01]  /*10b0*/  UIMAD UR17, UR9, UR6, URZ ;  /* 0x00000006091172a4 */ /* 0x000fe2000f8e023f */
[----:B------:R-:W-:Y:S01]  /*10c0*/  @!P0 IMAD.WIDE R12, R0, 0x2, R6 ;  /* 0x00000002000c8825 */ /* 0x000fe200078e0206 */
[----:B------:R-:W-:Y:S01]  /*10d0*/  @!P5 SHF.R.S32.HI R0, RZ, 0x1f, R29 ;  /* 0x0000001fff00d819 */ /* 0x000fe2000001141d */
[----:B------:R-:W-:Y:S01]  /*10e0*/  STL [R1], R37 ;  /* 0x0000002501007387 */ /* 0x000fe20000100800 */
[----:B------:R-:W-:-:S02]  /*10f0*/  UIMAD UR17, UR7, UR20, UR17 ;  /* 0x00000014071172a4 */ /* 0x000fc4000f8e0211 */
[----:B------:R-:W-:Y:S01]  /*1100*/  UISETP.GT.AND UP0, UPT, UR6, UR10, UPT ;  /* 0x0000000a0600728c */ /* 0x000fe2000bf04270 */
[----:B-1----:R-:W-:Y:S01]  /*1110*/  IMAD.MOV.U32 R35, RZ, RZ, c[0x0][0x1e4] ;  /* 0x00007900ff237624 */ /* 0x002fe200078e00ff */
[--C-:B---3--:R-:W-:Y:S01]  /*1120*/  @P4 SHF.R.S32.HI R5, RZ, 0x1f, R16.reuse ;  /* 0x0000001fff054819 */ /* 0x108fe20000011410 */
[----:B------:R-:W-:Y:S02]  /*1130*/  @P4 IMAD.MOV.U32 R4, RZ, RZ, R16 ;  /* 0x000000ffff044224 */ /* 0x000fe400078e0010 */
[----:B------:R-:W-:Y:S02]  /*1140*/  @!P4 IMAD.MOV.U32 R4, RZ, RZ, R34 ;  /* 0x000000ffff04c224 */ /* 0x000fe400078e0022 */
[----:B------:R-:W-:Y:S01]  /*1150*/  @!P4 IMAD.MOV.U32 R5, RZ, RZ, R19 ;  /* 0x000000ffff05c224 */ /* 0x000fe200078e0013 */
[----:B------:R-:W-:Y:S01]  /*1160*/  @!P0 LEA R10, P4, R2, R6, 0x1 ;  /* 0x00000006020a8211 */ /* 0x000fe200078808ff */
[----:B------:R-:W-:Y:S01]  /*1170*/  IMAD.WIDE.U32 R20, R4, c[0x0][0x1f0], R20 ;  /* 0x00007c0004147a25 */ /* 0x000fe200078e0014 */
[----:B------:R-:W-:Y:S02]  /*1180*/  SHFL.IDX PT, R6, R18, 0x2, 0x181f ;  /* 0x00581f0012067f89 */ /* 0x000fe400000e0000 */
[----:B------:R-:W-:Y:S01]  /*1190*/  @!P0 LEA.HI.X R11, R2, R7, R3, 0x1, P4 ;  /* 0x00000007020b8211 */ /* 0x000fe200020f0c03 */
[----:B------:R-:W-:Y:S01]  /*11a0*/  IMAD.MOV.U32 R40, RZ, RZ, R20 ;  /* 0x000000ffff287224 */ /* 0x000fe200078e0014 */
[----:B------:R-:W-:Y:S01]  /*11b0*/  ISETP.GE.AND P4, PT, R29, c[0x0][0x198], PT ;  /* 0x000066001d007a0c */ /* 0x000fe20003f86270 */
[----:B------:R-:W1:Y:S01]  /*11c0*/  SHFL.IDX PT, R7, R17, 0x2, 0x181f ;  /* 0x00581f0011077f89 */ /* 0x000e6200000e0000 */
[----:B------:R-:W-:-:S03]  /*11d0*/  IMAD.MOV.U32 R34, RZ, RZ, c[0x0][0x1e0] ;  /* 0x00007800ff227624 */ /* 0x000fc600078e00ff */
[----:B------:R3:W-:Y:S04]  /*11e0*/  @!P0 LDGSTS.E.BYPASS.LTC128B.128 [R37+0x100], [R10.64], !P6 ;  /* 0x001000000a258fae */ /* 0x0007e8000f101d4c */
[----:B------:R4:W-:Y:S04]  /*11f0*/  @!P0 LDGSTS.E.BYPASS.LTC128B.128 [R37+0x4100], [R14.64], !P3 ;  /* 0x041000000e258fae */ /* 0x0009e8000d901d4c */
[----:B------:R5:W-:Y:S04]  /*1200*/  @!P0 LDGSTS.E.BYPASS.LTC128B.128 [R37+0x8100], [R12.64], !P4 ;  /* 0x081000000c258fae */ /* 0x000be8000e101d4c */
[----:B------:R-:W-:Y:S01]  /*1210*/  STL.64 [R1+0x28], R20 ;  /* 0x0000281401007387 */ /* 0x000fe20000100a00 */
[----:B---3--:R-:W-:-:S02]  /*1220*/  @!P5 SHF.R.S32.HI R10, RZ, 0x1f, R28 ;  /* 0x0000001fff0ad819 */ /* 0x008fc4000001141c */
[----:B------:R-:W-:Y:S02]  /*1230*/  @!P1 SHF.R.S32.HI R11, RZ, 0x1f, R28 ;  /* 0x0000001fff0b9819 */ /* 0x000fe4000001141c */
[-C--:B-----5:R-:W-:Y:S02]  /*1240*/  @!P5 LEA.HI R12, R10, R28.reuse, RZ, 0x3 ;  /* 0x0000001c0a0cd211 */ /* 0x0a0fe400078f18ff */
[----:B------:R-:W-:Y:S02]  /*1250*/  @!P1 SHF.R.S32.HI R13, RZ, 0x1f, R29 ;  /* 0x0000001fff0d9819 */ /* 0x000fe4000001141d */
[-C--:B------:R-:W-:Y:S02]  /*1260*/  @!P5 LEA.HI R10, R0, R29.reuse, RZ, 0x3 ;  /* 0x0000001d000ad211 */ /* 0x080fe400078f18ff */
[----:B------:R-:W-:Y:S02]  /*1270*/  @!P1 LEA.HI R0, R11, R28, RZ, 0x3 ;  /* 0x0000001c0b009211 */ /* 0x000fe400078f18ff */
[----:B------:R-:W-:-:S02]  /*1280*/  @!P1 LEA.HI R11, R13, R29, RZ, 0x3 ;  /* 0x0000001d0d0b9211 */ /* 0x000fc400078f18ff */
[----:B----4-:R-:W-:Y:S02]  /*1290*/  @!P5 LOP3.LUT R14, R10, 0xfffffff8, RZ, 0xc0, !PT ;  /* 0xfffffff80a0ed812 */ /* 0x010fe400078ec0ff */
[----:B------:R3:W4:Y:S01]  /*12a0*/  SHFL.IDX PT, R10, R18, 0x3, 0x181f ;  /* 0x00781f00120a7f89 */ /* 0x00072200000e0000 */
[----:B------:R-:W-:Y:S02]  /*12b0*/  @!P5 LOP3.LUT R16, R12, 0xfffffff8, RZ, 0xc0, !PT ;  /* 0xfffffff80c10d812 */ /* 0x000fe400078ec0ff */
[----:B------:R-:W-:Y:S01]  /*12c0*/  @!P1 LOP3.LUT R0, R0, 0xfffffff8, RZ, 0xc0, !PT ;  /* 0xfffffff800009812 */ /* 0x000fe200078ec0ff */
[----:B--2---:R-:W-:Y:S01]  /*12d0*/  @!P5 IMAD.WIDE R14, R14, 0x2, R8 ;  /* 0x000000020e0ed825 */ /* 0x004fe200078e0208 */
[----:B------:R-:W-:-:S04]  /*12e0*/  @!P5 LEA R12, P0, R2, R8, 0x1 ;  /* 0x00000008020cd211 */ /* 0x000fc800078008ff */
[----:B------:R-:W-:-:S05]  /*12f0*/  @!P5 LEA.HI.X R13, R2, R9, R3, 0x1, P0 ;  /* 0x00000009020dd211 */ /* 0x000fca00000f0c03 */
[----:B------:R2:W-:Y:S01]  /*1300*/  @!P5 LDGSTS.E.BYPASS.LTC128B.128 [R37+0x1100], [R12.64], !P6 ;  /* 0x011000000c25dfae */ /* 0x0005e2000f101d4c */
[----:B---3--:R-:W-:-:S03]  /*1310*/  @!P1 LOP3.LUT R18, R11, 0xfffffff8, RZ, 0xc0, !PT ;  /* 0xfffffff80b129812 */ /* 0x008fc600078ec0ff */
[----:B------:R3:W5:Y:S02]  /*1320*/  SHFL.IDX PT, R11, R17, 0x3, 0x181f ;  /* 0x00781f00110b7f89 */ /* 0x00076400000e0000 */
[----:B-1----:R-:W-:Y:S01]  /*1330*/  @!P1 IMAD.WIDE R18, R18, 0x2, R6 ;  /* 0x0000000212129825 */ /* 0x002fe200078e0206 */
[----:B--2---:R-:W-:-:S03]  /*1340*/  IADD3 R13, R25, UR8, RZ ;  /* 0x00000008190d7c10 */ /* 0x004fc6000fffe0ff */
[----:B------:R-:W-:Y:S01]  /*1350*/  IMAD.MOV.U32 R12, RZ, RZ, R24 ;  /* 0x000000ffff0c7224 */ /* 0x000fe200078e0018 */
[----:B------:R-:W-:-:S04]  /*1360*/  UIMAD UR8, UR15, UR5, URZ ;  /* 0x000000050f0872a4 */ /* 0x000fc8000f8e023f */
[----:B------:R-:W-:Y:S01]  /*1370*/  UIADD3 UR8, UR19, UR8, URZ ;  /* 0x0000000813087290 */ /* 0x000fe2000fffe03f */
[----:B---3--:R-:W-:-:S03]  /*1380*/  @!P5 IMAD.WIDE R16, R16, 0x2, R8 ;  /* 0x000000021010d825 */ /* 0x008fc600078e0208 */
[----:B------:R-:W-:Y:S01]  /*1390*/  UIMAD UR15, UR8, UR6, URZ ;  /* 0x00000006080f72a4 */ /* 0x000fe2000f8e023f */
[----:B------:R-:W-:Y:S01]  /*13a0*/  @!P1 IMAD.WIDE R8, R0, 0x2, R6 ;  /* 0x0000000200089825 */ /* 0x000fe200078e0206 */
[C---:B------:R-:W-:Y:S01]  /*13b0*/  @!P1 LEA R6, P0, R2.reuse, R6, 0x1 ;  /* 0x0000000602069211 */ /* 0x040fe200078008ff */
[----:B------:R1:W-:Y:S01]  /*13c0*/  @!P5 LDGSTS.E.BYPASS.LTC128B.128 [R37+0x5100], [R16.64], !P3 ;  /* 0x051000001025dfae */ /* 0x0003e2000d901d4c */
[----:B------:R-:W-:Y:S01]  /*13d0*/  UIMAD UR15, UR7, UR18, UR15 ;  /* 0x00000012070f72a4 */ /* 0x000fe2000f8e020f */
[C---:B------:R-:W-:Y:S01]  /*13e0*/  IMAD R0, R5.reuse, c[0x0][0x1f0], RZ ;  /* 0x00007c0005007a24 */ /* 0x040fe200078e02ff */
[----:B------:R-:W-:Y:S01]  /*13f0*/  @!P1 LEA.HI.X R7, R2, R7, R3, 0x1, P0 ;  /* 0x0000000702079211 */ /* 0x000fe200000f0c03 */
[----:B------:R2:W-:Y:S01]  /*1400*/  @!P5 LDGSTS.E.BYPASS.LTC128B.128 [R37+0x9100], [R14.64], !P4 ;  /* 0x091000000e25dfae */ /* 0x0005e2000e101d4c */
[----:B------:R-:W-:Y:S01]  /*1410*/  ISETP.GE.AND P5, PT, R22, 0x21, PT ;  /* 0x000000211600780c */ /* 0x000fe20003fa6270 */
[----:B------:R-:W-:Y:S02]  /*1420*/  IMAD R0, R4, c[0x0][0x1f4], R0 ;  /* 0x00007d0004007a24 */ /* 0x000fe400078e0200 */
[----:B------:R4:W-:Y:S01]  /*1430*/  @!P1 LDGSTS.E.BYPASS.LTC128B.128 [R37+0x2100], [R6.64], !P6 ;  /* 0x0210000006259fae */ /* 0x0009e2000f101d4c */
[----:B------:R-:W-:-:S02]  /*1440*/  IMAD R5, R5, c[0x0][0x218], RZ ;  /* 0x0000860005057a24 */ /* 0x000fc400078e02ff */
[----:B------:R-:W-:Y:S01]  /*1450*/  IMAD.IADD R41, R21, 0x1, R0 ;  /* 0x0000000115297824 */ /* 0x000fe200078e0200 */
[----:B------:R3:W-:Y:S01]  /*1460*/  @!P1 LDGSTS.E.BYPASS.LTC128B.128 [R37+0x6100], [R8.64], !P3 ;  /* 0x0610000008259fae */ /* 0x0007e2000d901d4c */
[C---:B------:R-:W-:Y:S02]  /*1470*/  IMAD R5, R4.reuse, c[0x0][0x21c], R5 ;  /* 0x0000870004057a24 */ /* 0x040fe400078e0205 */
[----:B------:R-:W-:Y:S01]  /*1480*/  IMAD.WIDE.U32 R20, R4, c[0x0][0x218], R12 ;  /* 0x0000860004147a25 */ /* 0x000fe200078e000c */
[----:B------:R2:W-:Y:S01]  /*1490*/  @!P1 LDGSTS.E.BYPASS.LTC128B.128 [R37+0xa100], [R18.64], !P4 ;  /* 0x0a10000012259fae */ /* 0x0005e2000e101d4c */
[----:B------:R-:W-:Y:S02]  /*14a0*/  ISETP.GE.AND P1, PT, R22, 0x41, PT ;  /* 0x000000411600780c */ /* 0x000fe40003f26270 */
[----:B------:R-:W-:Y:S01]  /*14b0*/  IMAD.IADD R39, R21, 0x1, R5 ;  /* 0x0000000115277824 */ /* 0x000fe200078e0205 */
[----:B------:R2:W-:Y:S01]  /*14c0*/  STL.64 [R1+0x10], R40 ;  /* 0x0000102801007387 */ /* 0x0005e20000100a00 */
[----:B------:R-:W-:-:S03]  /*14d0*/  IMAD.MOV.U32 R38, RZ, RZ, R20 ;  /* 0x000000ffff267224 */ /* 0x000fc600078e0014 */
[----:B------:R2:W-:Y:S01]  /*14e0*/  STL.64 [R1+0x20], R20 ;  /* 0x0000201401007387 */ /* 0x0005e20000100a00 */
[----:B-1----:R-:W-:-:S03]  /*14f0*/  IMAD.WIDE.U32 R16, R34, 0x40, RZ ;  /* 0x0000004022107825 */ /* 0x002fc600078e00ff */
[----:B------:R1:W-:Y:S01]  /*1500*/  STL.64 [R1+0x18], R38 ;  /* 0x0000182601007387 */ /* 0x0003e20000100a00 */
[----:B----4-:R-:W-:-:S04]  /*1510*/  @!P2 LEA R6, P0, R2, R10, 0x1 ;  /* 0x0000000a0206a211 */ /* 0x010fc800078008ff */
[----:B-----5:R-:W-:Y:S02]  /*1520*/  @!P2 LEA.HI.X R7, R2, R11, R3, 0x1, P0 ;  /* 0x0000000b0207a211 */ /* 0x020fe400000f0c03 */
[----:B---3--:R-:W-:Y:S02]  /*1530*/  @!P2 SHF.R.S32.HI R8, RZ, 0x1f, R28 ;  /* 0x0000001fff08a819 */ /* 0x008fe4000001141c */
[----:B------:R-:W-:Y:S01]  /*1540*/  @!P2 SHF.R.S32.HI R3, RZ, 0x1f, R29 ;  /* 0x0000001fff03a819 */ /* 0x000fe2000001141d */
[----:B------:R3:W-:Y:S01]  /*1550*/  @!P2 LDGSTS.E.BYPASS.LTC128B.128 [R37+0x3100], [R6.64], !P6 ;  /* 0x031000000625afae */ /* 0x0007e2000f101d4c */
[----:B------:R-:W-:Y:S01]  /*1560*/  ISETP.GE.AND P6, PT, R22, 0x1, PT ;  /* 0x000000011600780c */ /* 0x000fe20003fc6270 */
[----:B--2---:R-:W-:Y:S01]  /*1570*/  IMAD.SHL.U32 R19, R35, 0x40, RZ ;  /* 0x0000004023137824 */ /* 0x004fe200078e00ff */
[----:B------:R-:W-:-:S04]  /*1580*/  @!P2 LEA.HI R8, R8, R28, RZ, 0x3 ;  /* 0x0000001c0808a211 */ /* 0x000fc800078f18ff */
[----:B------:R-:W-:Y:S01]  /*1590*/  @!P2 LOP3.LUT R8, R8, 0xfffffff8, RZ, 0xc0, !PT ;  /* 0xfffffff80808a812 */ /* 0x000fe200078ec0ff */
[----:B---3--:R-:W-:-:S05]  /*15a0*/  IMAD.WIDE.U32 R6, R31, UR6, R40 ;  /* 0x000000061f067c25 */ /* 0x008fca000f8e0028 */
[----:B------:R-:W-:Y:S01]  /*15b0*/  IADD3 R0, R7, UR17, RZ ;  /* 0x0000001107007c10 */ /* 0x000fe2000fffe0ff */
[----:B------:R-:W-:Y:S01]  /*15c0*/  UMOV UR17, 0x6 ;  /* 0x0000000600117882 */ /* 0x000fe20000000000 */
[C---:B------:R-:W-:Y:S01]  /*15d0*/  @P6 LEA R14, P0, R6.reuse, c[0x0][0x1c8], 0x1 ;  /* 0x00007200060e6a11 */ /* 0x040fe200078008ff */
[----:B------:R-:W-:Y:S01]  /*15e0*/  USHF.L.U64.HI UR17, UR4, UR17, UR5 ;  /* 0x0000001104117299 */ /* 0x000fe20008010205 */
[----:B------:R-:W-:Y:S02]  /*15f0*/  @!P2 LEA.HI R7, R3, R29, RZ, 0x3 ;  /* 0x0000001d0307a211 */ /* 0x000fe400078f18ff */
[----:B------:R-:W-:Y:S02]  /*1600*/  @P6 LEA.HI.X R15, R6, c[0x0][0x1cc], R0, 0x1, P0 ;  /* 0x00007300060f6a11 */ /* 0x000fe400000f0c00 */
[----:B------:R-:W-:Y:S02]  /*1610*/  @P5 LEA R3, P0, R34, R6, 0x5 ;  /* 0x0000000622035211 */ /* 0x000fe400078028ff */
[----:B------:R-:W-:-:S02]  /*1620*/  @!P2 LOP3.LUT R9, R7, 0xfffffff8, RZ, 0xc0, !PT ;  /* 0xfffffff80709a812 */ /* 0x000fc400078ec0ff */
[----:B------:R-:W-:Y:S02]  /*1630*/  @P5 LEA.HI.X R18, R34, R0, R35, 0x5, P0 ;  /* 0x0000000022125211 */ /* 0x000fe400000f2c23 */
[----:B------:R-:W-:Y:S01]  /*1640*/  @P1 IADD3 R16, P0, R6, R16, RZ ;  /* 0x0000001006101210 */ /* 0x000fe20007f1e0ff */
[----:B------:R-:W-:-:S03]  /*1650*/  @!P2 IMAD.WIDE R6, R8, 0x2, R10 ;  /* 0x000000020806a825 */ /* 0x000fc600078e020a */
[----:B------:R-:W-:Y:S01]  /*1660*/  @P1 IADD3.X R17, R0, R17, R19, P0, !PT ;  /* 0x0000001100111210 */ /* 0x000fe200007fe413 */
[----:B------:R-:W-:Y:S01]  /*1670*/  @!P2 IMAD.WIDE R10, R9, 0x2, R10 ;  /* 0x00000002090aa825 */ /* 0x000fe200078e020a */
[----:B------:R2:W-:Y:S01]  /*1680*/  @!P2 LDGSTS.E.BYPASS.LTC128B.128 [R37+0x7100], [R6.64], !P3 ;  /* 0x071000000625afae */ /* 0x0005e2000d901d4c */
[----:B------:R-:W-:Y:S02]  /*1690*/  ISETP.GE.AND P3, PT, R28, c[0x0][0x1d4], PT ;  /* 0x000075001c007a0c */ /* 0x000fe40003f66270 */
[----:B------:R-:W-:Y:S01]  /*16a0*/  @P5 LEA R8, P0, R3, c[0x0][0x1c8], 0x1 ;  /* 0x0000720003085a11 */ /* 0x000fe200078008ff */
[----:B------:R3:W-:Y:S01]  /*16b0*/  @!P2 LDGSTS.E.BYPASS.LTC128B.128 [R37+0xb100], [R10.64], !P4 ;  /* 0x0b1000000a25afae */ /* 0x0007e2000e101d4c */
[----:B------:R-:W-:Y:S01]  /*16c0*/  ISETP.GE.AND P4, PT, R2, c[0x0][0x1d4], PT ;  /* 0x0000750002007a0c */ /* 0x000fe20003f86270 */
[----:B------:R-:W-:Y:S01]  /*16d0*/  IMAD.SHL.U32 R0, R23, 0x40, RZ ;  /* 0x0000004017007824 */ /* 0x000fe200078e00ff */
[----:B------:R-:W-:Y:S01]  /*16e0*/  ISETP.GE.AND P2, PT, R29, c[0x0][0x1d4], PT ;  /* 0x000075001d007a0c */ /* 0x000fe20003f46270 */
[----:B------:R-:W0:Y:S01]  /*16f0*/  LDGDEPBAR ;  /* 0x00000000000079af */ /* 0x000e220000000000 */
[----:B------:R-:W-:Y:S01]  /*1700*/  @P5 LEA.HI.X R9, R3, c[0x0][0x1cc], R18, 0x1, P0 ;  /* 0x0000730003095a11 */ /* 0x000fe200000f0c12 */
[----:B------:R-:W-:Y:S01]  /*1710*/  IMAD.SHL.U32 R3, R30, 0x8, RZ ;  /* 0x000000081e037824 */ /* 0x000fe200078e00ff */
[----:B------:R-:W-:-:S02]  /*1720*/  @P1 LEA R4, P0, R16, c[0x0][0x1c8], 0x1 ;  /* 0x0000720010041a11 */ /* 0x000fc400078008ff */
[----:B------:R-:W-:Y:S02]  /*1730*/  LOP3.LUT R0, R0, 0x1c0, RZ, 0xc0, !PT ;  /* 0x000001c000007812 */ /* 0x000fe400078ec0ff */
[----:B------:R-:W-:-:S03]  /*1740*/  @P1 LEA.HI.X R5, R16, c[0x0][0x1cc], R17, 0x1, P0 ;  /* 0x0000730010051a11 */ /* 0x000fc600000f0c11 */
[----:B------:R4:W-:Y:S04]  /*1750*/  @P6 LDGSTS.E.BYPASS.LTC128B.128 [R37+0x12100], [R14.64], !P4 ;  /* 0x121000000e256fae */ /* 0x0009e8000e101d4c */
[----:B------:R4:W-:Y:S04]  /*1760*/  @P6 LDGSTS.E.BYPASS.LTC128B.128 [R37+0x15100], [R14.64+0x80], !P3 ;  /* 0x151000800e256fae */ /* 0x0009e8000d901d4c */
[----:B------:R4:W-:Y:S01]  /*1770*/  @P6 LDGSTS.E.BYPASS.LTC128B.128 [R37+0x18100], [R14.64+0x100], !P2 ;  /* 0x181001000e256fae */ /* 0x0009e2000d101d4c */
[----:B--2---:R-:W-:Y:S01]  /*1780*/  IMAD.WIDE.U32 R6, R36, UR6, R38 ;  /* 0x0000000624067c25 */ /* 0x004fe2000f8e0026 */
[----:B------:R-:W-:-:S02]  /*1790*/  ISETP.GE.AND P6, PT, R2, c[0x0][0x1d4], PT ;  /* 0x0000750002007a0c */ /* 0x000fc40003fc6270 */
[----:B------:R2:W-:Y:S01]  /*17a0*/  @P5 LDGSTS.E.BYPASS.LTC128B.128 [R37+0x13100], [R8.64], !P4 ;  /* 0x1310000008255fae */ /* 0x0005e2000e101d4c */
[----:B---3--:R-:W-:Y:S01]  /*17b0*/  LOP3.LUT R11, R0, 0x8, R3, 0xf8, !PT ;  /* 0x00000008000b7812 */ /* 0x008fe200078ef803 */
[----:B------:R-:W-:Y:S01]  /*17c0*/  IMAD.SHL.U32 R2, R27, 0x40, RZ ;  /* 0x000000401b027824 */ /* 0x000fe200078e00ff */
[----:B------:R-:W-:Y:S01]  /*17d0*/  SHF.R.U32.HI R3, RZ, 0x3, R0 ;  /* 0x00000003ff037819 */ /* 0x000fe20000011600 */
[----:B------:R2:W-:Y:S01]  /*17e0*/  @P5 LDGSTS.E.BYPASS.LTC128B.128 [R37+0x16100], [R8.64+0x80], !P3 ;  /* 0x1610008008255fae */ /* 0x0005e2000d901d4c */
[----:B------:R-:W-:Y:S01]  /*17f0*/  IADD3 R0, R7, UR15, RZ ;  /* 0x0000000f07007c10 */ /* 0x000fe2000fffe0ff */
[----:B------:R-:W-:Y:S01]  /*1800*/  USHF.L.U32 UR15, UR4, 0x6, URZ ;  /* 0x00000006040f7899 */ /* 0x000fe2000800063f */
[C---:B------:R-:W-:Y:S01]  /*1810*/  LEA R10, P0, R6.reuse, c[0x0][0x1f8], 0x1 ;  /* 0x00007e00060a7a11 */ /* 0x040fe200078008ff */
[----:B------:R2:W-:Y:S01]  /*1820*/  @P5 LDGSTS.E.BYPASS.LTC128B.128 [R37+0x19100], [R8.64+0x100], !P2 ;  /* 0x1910010008255fae */ /* 0x0005e2000d101d4c */
[----:B------:R-:W-:Y:S02]  /*1830*/  LOP3.LUT R3, R11, R3, RZ, 0x3c, !PT ;  /* 0x000000030b037212 */ /* 0x000fe400078e3cff */
[----:B------:R-:W-:Y:S01]  /*1840*/  LEA.HI.X R11, R6, c[0x0][0x1fc], R0, 0x1, P0 ;  /* 0x00007f00060b7a11 */ /* 0x000fe200000f0c00 */
[----:B------:R3:W-:Y:S01]  /*1850*/  @P1 LDGSTS.E.BYPASS.LTC128B.128 [R37+0x14100], [R4.64], !P4 ;  /* 0x1410000004251fae */ /* 0x0007e2000e101d4c */
[----:B------:R-:W-:Y:S01]  /*1860*/  IMAD.U32 R0, RZ, RZ, UR15 ;  /* 0x0000000fff007e24 */ /* 0x000fe2000f8e00ff */
[----:B------:R-:W-:-:S02]  /*1870*/  LOP3.LUT R2, R3, 0xfffffe00, R2, 0xf8, !PT ;  /* 0xfffffe0003027812 */ /* 0x000fc400078ef802 */
[----:B------:R3:W-:Y:S01]  /*1880*/  @P1 LDGSTS.E.BYPASS.LTC128B.128 [R37+0x17100], [R4.64+0x80], !P3 ;  /* 0x1710008004251fae */ /* 0x0007e2000d901d4c */
[----:B------:R-:W-:-:S03]  /*1890*/  ISETP.GE.AND P5, PT, R28, c[0x0][0x1d4], PT ;  /* 0x000075001c007a0c */ /* 0x000fc60003fa6270 */
[----:B------:R3:W-:Y:S01]  /*18a0*/  @P1 LDGSTS.E.BYPASS.LTC128B.128 [R37+0x1a100], [R4.64+0x100], !P2 ;  /* 0x1a10010004251fae */ /* 0x0007e2000d101d4c */
[C-C-:B------:R-:W-:Y:S01]  /*18b0*/  IADD3 R12, P1, P0, R0.reuse, 0x80, R10.reuse ;  /* 0x00000080000c7810 */ /* 0x140fe2000783e00a */
[----:B----4-:R-:W-:Y:S02]  /*18c0*/  IMAD.MOV.U32 R14, RZ, RZ, 0x20 ;  /* 0x00000020ff0e7424 */ /* 0x010fe400078e00ff */
[----:B------:R-:W0:Y:S01]  /*18d0*/  LDGDEPBAR ;  /* 0x00000000000079af */ /* 0x000e220000000000 */
[----:B------:R-:W-:Y:S02]  /*18e0*/  IADD3.X R13, RZ, UR17, R11, P1, P0 ;  /* 0x00000011ff0d7c10 */ /* 0x000fe40008fe040b */
[----:B--2---:R-:W-:Y:S01]  /*18f0*/  IADD3 R8, P1, P0, R0, 0x100, R10 ;  /* 0x0000010000087810 */ /* 0x004fe2000783e00a */
[----:B------:R-:W-:-:S03]  /*1900*/  IMAD.SHL.U32 R0, R112, 0x20, RZ ;  /* 0x0000002070007824 */ /* 0x000fc600078e00ff */
[----:B------:R-:W-:Y:S02]  /*1910*/  IADD3.X R9, RZ, UR17, R11, P1, P0 ;  /* 0x00000011ff097c10 */ /* 0x000fe40008fe040b */
[----:B------:R-:W-:Y:S02]  /*1920*/  LOP3.LUT R3, R0, 0x7ffffc00, RZ, 0xc0, !PT ;  /* 0x7ffffc0000037812 */ /* 0x000fe400078ec0ff */
[----:B------:R-:W-:Y:S02]  /*1930*/  LOP3.LUT P0, RZ, R23, 0x2, RZ, 0xc0, !PT ;  /* 0x0000000217ff7812 */ /* 0x000fe4000780c0ff */
[----:B------:R-:W-:Y:S01]  /*1940*/  IADD3 R6, P1, R10, UR15, RZ ;  /* 0x0000000f0a067c10 */ /* 0x000fe2000ff3e0ff */
[----:B------:R-:W-:Y:S01]  /*1950*/  IMAD.IADD R3, R2, 0x1, R3 ;  /* 0x0000000102037824 */ /* 0x000fe200078e0203 */
[----:B------:R-:W-:-:S04]  /*1960*/  DEPBAR.LE SB0, 0x1 ;  /* 0x000080400000791a */ /* 0x000fc80000000000 */
[----:B---3--:R-:W-:Y:S01]  /*1970*/  IMAD.MOV.U32 R4, RZ, RZ, 0x10 ;  /* 0x00000010ff047424 */ /* 0x008fe200078e00ff */
[----:B------:R-:W-:Y:S01]  /*1980*/  IADD3.X R7, R11, UR17, RZ, P1, !PT ;  /* 0x000000110b077c10 */ /* 0x000fe20008ffe4ff */
[----:B------:R-:W-:Y:S01]  /*1990*/  IMAD.SHL.U32 R220, R3, 0x2, RZ ;  /* 0x0000000203dc7824 */ /* 0x000fe200078e00ff */
[----:B------:R-:W-:Y:S01]  /*19a0*/  BAR.SYNC.DEFER_BLOCKING 0x0 ;  /* 0x0000000000007b1d */ /* 0x000fe20000010000 */
[----:B------:R-:W-:Y:S02]  /*19b0*/  LOP3.LUT P1, RZ, R23, 0x4, RZ, 0xc0, !PT ;  /* 0x0000000417ff7812 */ /* 0x000fe4000782c0ff */
[----:B------:R-:W-:Y:S02]  /*19c0*/  SEL R0, R4, 0xfffffff0, !P0 ;  /* 0xfffffff004007807 */ /* 0x000fe40004000000 */
[----:B------:R-:W-:Y:S01]  /*19d0*/  LEA R228, R3, 0x100, 0x1 ;  /* 0x0000010003e47811 */ /* 0x000fe200078e08ff */
[----:B------:R-:W-:Y:S01]  /*19e0*/  IMAD.SHL.U32 R3, R26, 0x40, RZ ;  /* 0x000000401a037824 */ /* 0x000fe200078e00ff */
[----:B------:R-:W-:Y:S01]  /*19f0*/  IADD3 R4, P0, R6, UR15, RZ ;  /* 0x0000000f06047c10 */ /* 0x000fe2000ff1e0ff */
[----:B------:R-:W-:Y:S01]  /*1a00*/  IMAD.SHL.U32 R243, R0, 0x2, RZ ;  /* 0x0000000200f37824 */ /* 0x000fe200078e00ff */
[----:B------:R-:W-:-:S02]  /*1a10*/  SEL R0, R14, 0xffffffe0, !P1 ;  /* 0xffffffe00e007807 */ /* 0x000fc40004800000 */
[----:B------:R-:W-:Y:S01]  /*1a20*/  IADD3.X R5, R7, UR17, RZ, P0, !PT ;  /* 0x0000001107057c10 */ /* 0x000fe200087fe4ff */
[----:B------:R-:W-:Y:S01]  /*1a30*/  IMAD.IADD R224, R228, 0x1, R243 ;  /* 0x00000001e4e07824 */ /* 0x000fe200078e02f3 */
[----:B------:R-:W-:Y:S01]  /*1a40*/  ISETP.LT.OR P0, PT, R22, 0x1, P6 ;  /* 0x000000011600780c */ /* 0x000fe20003701670 */
[----:B------:R-:W-:Y:S01]  /*1a50*/  IMAD R228, R0, 0x2, R228 ;  /* 0x0000000200e47824 */ /* 0x000fe200078e02e4 */
[----:B------:R-:W-:Y:S01]  /*1a60*/  ISETP.LT.OR P1, PT, R22, 0x1, P5 ;  /* 0x000000011600780c */ /* 0x000fe20002f21670 */
[----:B------:R-:W-:Y:S01]  /*1a70*/  IMAD R232, R0, 0x2, R224 ;  /* 0x0000000200e87824 */ /* 0x000fe200078e02e0 */
[----:B------:R-:W-:-:S04]  /*1a80*/  LOP3.LUT R3, R3, 0x1c0, RZ, 0xc0, !PT ;  /* 0x000001c003037812 */ /* 0x000fc800078ec0ff */
[----:B------:R-:W-:Y:S01]  /*1a90*/  SHF.R.U32.HI R240, RZ, 0x3, R3 ;  /* 0x00000003fff07819 */ /* 0x000fe20000011603 */
[----:B------:R1:W2:Y:S04]  /*1aa0*/  LDSM.16.M88.4 R152, [R220+0x100] ;  /* 0x00010000dc98783b */ /* 0x0002a80000000200 */
[----:B------:R1:W3:Y:S04]  /*1ab0*/  LDSM.16.M88.4 R200, [R220+0x4100] ;  /* 0x00410000dcc8783b */ /* 0x0002e80000000200 */
[----:B------:R1:W4:Y:S04]  /*1ac0*/  LDSM.16.M88.4 R156, [R224] ;  /* 0x00000000e09c783b */ /* 0x0003280000000200 */
[----:B------:R1:W1:Y:S04]  /*1ad0*/  LDSM.16.M88.4 R208, [R224+0x4000] ;  /* 0x00400000e0d0783b */ /* 0x0002680000000200 */
[----:B------:R1:W1:Y:S04]  /*1ae0*/  LDSM.16.M88.4 R184, [R228] ;  /* 0x00000000e4b8783b */ /* 0x0002680000000200 */
[----:B------:R1:W1:Y:S04]  /*1af0*/  LDSM.16.M88.4 R212, [R228+0x4000] ;  /* 0x00400000e4d4783b */ /* 0x0002680000000200 */
[----:B------:R1:W1:Y:S04]  /*1b00*/  LDSM.16.M88.4 R196, [R232] ;  /* 0x00000000e8c4783b */ /* 0x0002680000000200 */
[----:B------:R1:W1:Y:S04]  /*1b10*/  LDSM.16.M88.4 R216, [R232+0x4000] ;  /* 0x00400000e8d8783b */ /* 0x0002680000000200 */
[----:B------:R-:W1:Y:S04]  /*1b20*/  LDSM.16.M88.4 R220, [R220+0x8100] ;  /* 0x00810000dcdc783b */ /* 0x000e680000000200 */
[----:B------:R-:W1:Y:S04]  /*1b30*/  LDSM.16.M88.4 R224, [R224+0x8000] ;  /* 0x00800000e0e0783b */ /* 0x000e680000000200 */
[----:B------:R-:W1:Y:S04]  /*1b40*/  LDSM.16.M88.4 R228, [R228+0x8000] ;  /* 0x00800000e4e4783b */ /* 0x000e680000000200 */
[----:B------:R-:W1:Y:S04]  /*1b50*/  LDSM.16.M88.4 R232, [R232+0x8000] ;  /* 0x00800000e8e8783b */ /* 0x000e680000000200 */
[----:B------:R-:W-:Y:S06]  /*1b60*/  BAR.SYNC.DEFER_BLOCKING 0x0 ;  /* 0x0000000000007b1d */ /* 0x000fec0000010000 */
[----:B------:R-:W-:Y:S01]  /*1b70*/  @!PT LDS RZ, [RZ] ;  /* 0x00000000fffff984 */ /* 0x000fe20000000800 */
[----:B------:R-:W-:Y:S01]  /*1b80*/  @!PT LDS RZ, [RZ] ;  /* 0x00000000fffff984 */ /* 0x000fe20000000800 */
[----:B------:R-:W-:Y:S01]  /*1b90*/  @!PT LDS RZ, [RZ] ;  /* 0x00000000fffff984 */ /* 0x000fe20000000800 */
[----:B------:R1:W-:Y:S01]  /*1ba0*/  LDGSTS.E.BYPASS.LTC128B.128 [R37+0x100], [R10.64], !P0 ;  /* 0x001000000a257fae */ /* 0x0003e2000c101d4c */
[----:B------:R-:W-:-:S03]  /*1bb0*/  ISETP.GE.AND P0, PT, R29, c[0x0][0x1d4], PT ;  /* 0x000075001d007a0c */ /* 0x000fc60003f06270 */
[----:B------:R1:W-:Y:S01]  /*1bc0*/  LDGSTS.E.BYPASS.LTC128B.128 [R37+0x3100], [R10.64+0x80], !P1 ;  /* 0x031000800a257fae */ /* 0x0003e2000c901d4c */
[----:B------:R-:W-:-:S13]  /*1bd0*/  ISETP.LT.OR P1, PT, R22, 0x1, P0 ;  /* 0x000000011600780c */ /* 0x000fda0000721670 */
[----:B------:R1:W-:Y:S01]  /*1be0*/  LDGSTS.E.BYPASS.LTC128B.128 [R37+0x6100], [R10.64+0x100], !P1 ;  /* 0x061001000a257fae */ /* 0x0003e2000c901d4c */
[C---:B------:R-:W-:Y:S02]  /*1bf0*/  ISETP.LT.OR P1, PT, R22.reuse, 0x21, P6 ;  /* 0x000000211600780c */ /* 0x040fe40003721670 */
[----:B------:R-:W-:-:S11]  /*1c00*/  ISETP.LT.OR P6, PT, R22, 0x41, P6 ;  /* 0x000000411600780c */ /* 0x000fd600037c1670 */
[----:B------:R1:W-:Y:S01]  /*1c10*/  LDGSTS.E.BYPASS.LTC128B.128 [R37+0x1100], [R6.64], !P1 ;  /* 0x0110000006257fae */ /* 0x0003e2000c901d4c */
[C---:B------:R-:W-:Y:S02]  /*1c20*/  ISETP.LT.OR P1, PT, R22.reuse, 0x21, P5 ;  /* 0x000000211600780c */ /* 0x040fe40002f21670 */
[----:B------:R-:W-:-:S11]  /*1c30*/  ISETP.LT.OR P5, PT, R22, 0x41, P5 ;  /* 0x000000411600780c */ /* 0x000fd60002fa1670 */
[----:B------:R1:W-:Y:S01]  /*1c40*/  LDGSTS.E.BYPASS.LTC128B.128 [R37+0x4100], [R12.64], !P1 ;  /* 0x041000000c257fae */ /* 0x0003e2000c901d4c */
[C---:B------:R-:W-:Y:S02]  /*1c50*/  ISETP.LT.OR P1, PT, R22.reuse, 0x21, P0 ;  /* 0x000000211600780c */ /* 0x040fe40000721670 */
[----:B------:R-:W-:-:S11]  /*1c60*/  ISETP.LT.OR P0, PT, R22, 0x41, P0 ;  /* 0x000000411600780c */ /* 0x000fd60000701670 */
[----:B------:R1:W-:Y:S01]  /*1c70*/  LDGSTS.E.BYPASS.LTC128B.128 [R37+0x7100], [R8.64], !P1 ;  /* 0x0710000008257fae */ /* 0x0003e2000c901d4c */
[----:B------:R-:W-:-:S03]  /*1c80*/  LOP3.LUT P1, RZ, R26, 0x4, RZ, 0xc0, !PT ;  /* 0x000000041aff7812 */ /* 0x000fc6000782c0ff */
[----:B------:R5:W-:Y:S04]  /*1c90*/  LDGSTS.E.BYPASS.LTC128B.128 [R37+0x2100], [R4.64], !P6 ;  /* 0x0210000004257fae */ /* 0x000be8000f101d4c */
[----:B------:R5:W-:Y:S01]  /*1ca0*/  LDGSTS.E.BYPASS.LTC128B.128 [R37+0x5100], [R4.64+0x80], !P5 ;  /* 0x0510008004257fae */ /* 0x000be2000e901d4c */
[----:B------:R-:W-:-:S03]  /*1cb0*/  PLOP3.LUT P5, PT, PT, PT, UP0, 0x40, 0x0 ;  /* 0x000000000000781c */ /* 0x000fc60003fae808 */
[----:B------:R5:W-:Y:S01]  /*1cc0*/  LDGSTS.E.BYPASS.LTC128B.128 [R37+0x8100], [R4.64+0x100], !P0 ;  /* 0x0810010004257fae */ /* 0x000be2000c101d4c */
[----:B------:R-:W-:-:S03]  /*1cd0*/  LOP3.LUT P0, RZ, R26, 0x2, RZ, 0xc0, !PT ;  /* 0x000000021aff7812 */ /* 0x000fc6000780c0ff */
[----:B------:R-:W0:Y:S01]  /*1ce0*/  LDGDEPBAR ;  /* 0x00000000000079af */ /* 0x000e220000000000 */
[----:B-----5:R-:W-:-:S04]  /*1cf0*/  LOP3.LUT R4, R3, 0x8, R32, 0xf8, !PT ;  /* 0x0000000803047812 */ /* 0x020fc800078ef820 */
[----:B------:R-:W-:-:S05]  /*1d00*/  LOP3.LUT R240, R4, R240, RZ, 0x3c, !PT ;  /* 0x000000f004f07212 */ /* 0x000fca00078e3cff */
[----:B------:R-:W-:Y:S01]  /*1d10*/  IMAD R240, R30, 0x200, R240 ;  /* 0x000002001ef07824 */ /* 0x000fe200078e02f0 */
[----:B------:R-:W-:Y:S05]  /*1d20*/  @P5 BRA `(.L_x_1213) ;  /* 0x000001b000005947 */ /* 0x000fea0003800000 */
[----:B-1234-:R-:W-:Y:S01]  /*1d30*/  UIADD3 UR5, UR14, -0x2, URZ ;  /* 0xfffffffe0e057890 */ /* 0x01efe2000fffe03f */
[C---:B------:R-:W-:Y:S01]  /*1d40*/  IMAD.SHL.U32 R8, R34.reuse, 0x40, RZ ;  /* 0x0000004022087824 */ /* 0x040fe200078e00ff */
[----:B------:R-:W-:Y:S02]  /*1d50*/  SHF.L.U64.HI R9, R34, 0x6, R35 ;  /* 0x0000000622097819 */ /* 0x000fe40000010223 */
[----:B------:R-:W-:Y:S02]  /*1d60*/  USHF.R.S32.HI UR4, URZ, 0x1f, UR5 ;  /* 0x0000001f3f047899 */ /* 0x000fe40008011405 */
[----:B------:R-:W-:Y:S01]  /*1d70*/  UIMAD UR9, UR9, UR5, URZ ;  /* 0x00000005090972a4 */ /* 0x000fe2000f8e023f */
[----:B------:R-:W-:-:S03]  /*1d80*/  IMAD.WIDE.U32 R6, R31, UR5, R40 ;  /* 0x000000051f067c25 */ /* 0x000fc6000f8e0028 */
[----:B------:R-:W-:Y:S02]  /*1d90*/  UIMAD UR4, UR4, UR20, UR9 ;  /* 0x00000014040472a4 */ /* 0x000fe4000f8e0209 */
[----:B------:R-:W-:-:S04]  /*1da0*/  LEA R4, P5, R6, c[0x0][0x1c8], 0x1 ;  /* 0x0000720006047a11 */ /* 0x000fc800078a08ff */
[----:B------:R-:W-:-:S04]  /*1db0*/  IADD3 R3, R7, UR4, RZ ;  /* 0x0000000407037c10 */ /* 0x000fc8000fffe0ff */
[----:B------:R-:W-:Y:S02]  /*1dc0*/  LEA.HI.X R5, R6, c[0x0][0x1cc], R3, 0x1, P5 ;  /* 0x0000730006057a11 */ /* 0x000fe400028f0c03 */
[----:B------:R-:W-:-:S03]  /*1dd0*/  IADD3 R12, P6, P5, R8, 0x80, R4 ;  /* 0x00000080080c7810 */ /* 0x000fc60007dde004 */
[----:B------:R1:W-:Y:S01]  /*1de0*/  LDGSTS.E.BYPASS.LTC128B.128 [R37+0x1b100], [R4.64], !P4 ;  /* 0x1b10000004257fae */ /* 0x0003e2000e101d4c */
[C-C-:B------:R-:W-:Y:S02]  /*1df0*/  IADD3.X R13, R9.reuse, RZ, R5.reuse, P6, P5 ;  /* 0x000000ff090d7210 */ /* 0x140fe400037ea405 */
[C---:B------:R-:W-:Y:S01]  /*1e00*/  IADD3 R10, P6, P5, R8.reuse, 0x100, R4 ;  /* 0x00000100080a7810 */ /* 0x040fe20007dde004 */
[----:B------:R1:W-:Y:S03]  /*1e10*/  LDGSTS.E.BYPASS.LTC128B.128 [R37+0x1e100], [R4.64+0x80], !P3 ;  /* 0x1e10008004257fae */ /* 0x0003e6000d901d4c */
[----:B------:R-:W-:Y:S01]  /*1e20*/  IADD3.X R11, R9, RZ, R5, P6, P5 ;  /* 0x000000ff090b7210 */ /* 0x000fe200037ea405 */
[----:B------:R1:W-:Y:S01]  /*1e30*/  LDGSTS.E.BYPASS.LTC128B.128 [R37+0x21100], [R4.64+0x100], !P2 ;  /* 0x2110010004257fae */ /* 0x0003e2000d101d4c */
[----:B------:R-:W-:-:S04]  /*1e40*/  IADD3 R6, P6, R8, R4, RZ ;  /* 0x0000000408067210 */ /* 0x000fc80007fde0ff */
[----:B------:R-:W-:Y:S01]  /*1e50*/  IADD3 R8, P5, R6, R8, RZ ;  /* 0x0000000806087210 */ /* 0x000fe20007fbe0ff */
[----:B------:R-:W-:-:S04]  /*1e60*/  IMAD.X R7, R9, 0x1, R5, P6 ;  /* 0x0000000109077824 */ /* 0x000fc800030e0605 */
[----:B------:R-:W-:Y:S01]  /*1e70*/  IMAD.X R9, R7, 0x1, R9, P5 ;  /* 0x0000000107097824 */ /* 0x000fe200028e0609 */
[----:B------:R1:W-:Y:S04]  /*1e80*/  LDGSTS.E.BYPASS.LTC128B.128 [R37+0x1c100], [R6.64], !P4 ;  /* 0x1c10000006257fae */ /* 0x0003e8000e101d4c */
[----:B------:R1:W-:Y:S04]  /*1e90*/  LDGSTS.E.BYPASS.LTC128B.128 [R37+0x1f100], [R12.64], !P3 ;  /* 0x1f1000000c257fae */ /* 0x0003e8000d901d4c */
[----:B------:R1:W-:Y:S04]  /*1ea0*/  LDGSTS.E.BYPASS.LTC128B.128 [R37+0x22100], [R10.64], !P2 ;  /* 0x221000000a257fae */ /* 0x0003e8000d101d4c */
[----:B------:R1:W-:Y:S04]  /*1eb0*/  LDGSTS.E.BYPASS.LTC128B.128 [R37+0x1d100], [R8.64], !P4 ;  /* 0x1d10000008257fae */ /* 0x0003e8000e101d4c */
[----:B------:R1:W-:Y:S04]  /*1ec0*/  LDGSTS.E.BYPASS.LTC128B.128 [R37+0x20100], [R8.64+0x80], !P3 ;  /* 0x2010008008257fae */ /* 0x0003e8000d901d4c */
[----:B------:R1:W-:Y:S02]  /*1ed0*/  LDGSTS.E.BYPASS.LTC128B.128 [R37+0x23100], [R8.64+0x100], !P2 ;  /* 0x2310010008257fae */ /* 0x0003e4000d101d4c */
.L_x_1213:
[----:B-1234-:R-:W0:Y:S01]  /*1ee0*/  LDGDEPBAR ;  /* 0x00000000000079af */ /* 0x01ee220000000000 */
[----:B------:R-:W-:Y:S01]  /*1ef0*/  PLOP3.LUT P5, PT, PT, PT, UP0, 0x40, 0x0 ;  /* 0x000000000000781c */ /* 0x000fe20003fae808 */
[----:B------:R-:W-:Y:S01]  /*1f00*/  IMAD.SHL.U32 R240, R240, 0x2, RZ ;  /* 0x00000002f0f07824 */ /* 0x000fe200078e00ff */
[----:B------:R-:W-:-:S05]  /*1f10*/  SEL R4, R14, 0xffffffe0, !P0 ;  /* 0xffffffe00e047807 */ /* 0x000fca0004000000 */
[----:B------:R-:W-:Y:S01]  /*1f20*/  IMAD.IADD R4, R240, 0x1, R4 ;  /* 0x00000001f0047824 */ /* 0x000fe200078e0204 */
[----:B------:R-:W-:-:S04]  /*1f30*/  DEPBAR.LE SB0, 0x2 ;  /* 0x000080800000791a */ /* 0x000fc80000000000 */
[----:B------:R-:W-:Y:S06]  /*1f40*/  BAR.SYNC.DEFER_BLOCKING 0x0 ;  /* 0x0000000000007b1d */ /* 0x000fec0000010000 */
[----:B------:R1:W2:Y:S04]  /*1f50*/  LDSM.16.M88.4 R16, [R240+0x12100] ;  /* 0x01210000f010783b */ /* 0x0002a80000000200 */
[----:B------:R1:W3:Y:S04]  /*1f60*/  LDSM.16.M88.4 R20, [R240+0x12900] ;  /* 0x01290000f014783b */ /* 0x0002e80000000200 */
[----:B------:R1:W4:Y:S04]  /*1f70*/  LDSM.16.M88.4 R24, [R240+0x13100] ;  /* 0x01310000f018783b */ /* 0x0003280000000200 */
[----:B------:R1:W1:Y:S04]  /*1f80*/  LDSM.16.M88.4 R32, [R240+0x13900] ;  /* 0x01390000f020783b */ /* 0x0002680000000200 */
[----:B------:R1:W1:Y:S04]  /*1f90*/  LDSM.16.M88.4 R52, [R240+0x14100] ;  /* 0x01410000f034783b */ /* 0x0002680000000200 */
[----:B------:R1:W1:Y:S04]  /*1fa0*/  LDSM.16.M88.4 R56, [R240+0x14900] ;  /* 0x01490000f038783b */ /* 0x0002680000000200 */
[----:B------:R1:W1:Y:S04]  /*1fb0*/  LDSM.16.M88.4 R44, [R4+0x12100] ;  /* 0x01210000042c783b */ /* 0x0002680000000200 */
[----:B------:R1:W1:Y:S04]  /*1fc0*/  LDSM.16.M88.4 R60, [R4+0x12900] ;  /* 0x01290000043c783b */ /* 0x0002680000000200 */
[----:B------:R1:W1:Y:S04]  /*1fd0*/  LDSM.16.M88.4 R72, [R4+0x13100] ;  /* 0x013100000448783b */ /* 0x0002680000000200 */
[----:B------:R1:W1:Y:S04]  /*1fe0*/  LDSM.16.M88.4 R80, [R4+0x13900] ;  /* 0x013900000450783b */ /* 0x0002680000000200 */
[----:B------:R1:W1:Y:S04]  /*1ff0*/  LDSM.16.M88.4 R84, [R4+0x14100] ;  /* 0x014100000454783b */ /* 0x0002680000000200 */
[----:B------:R1:W1:Y:S01]  /*2000*/  LDSM.16.M88.4 R100, [R4+0x14900] ;  /* 0x014900000464783b */ /* 0x0002620000000200 */
[----:B------:R-:W-:Y:S05]  /*2010*/  @P5 BRA `(.L_x_1214) ;  /* 0x000001e000005947 */ /* 0x000fea0003800000 */
[----:B--23--:R-:W-:Y:S01]  /*2020*/  UIADD3 UR5, UR14, -0x2, URZ ;  /* 0xfffffffe0e057890 */ /* 0x00cfe2000fffe03f */
[----:B------:R-:W-:-:S03]  /*2030*/  IMAD.U32 R5, RZ, RZ, UR15 ;  /* 0x0000000fff057e24 */ /* 0x000fc6000f8e00ff */
[----:B------:R-:W-:Y:S02]  /*2040*/  USHF.R.S32.HI UR4, URZ, 0x1f, UR5 ;  /* 0x0000001f3f047899 */ /* 0x000fe40008011405 */
[----:B------:R-:W-:Y:S01]  /*2050*/  UIMAD UR8, UR8, UR5, URZ ;  /* 0x00000005080872a4 */ /* 0x000fe2000f8e023f */
[----:B------:R-:W-:-:S03]  /*2060*/  IMAD.WIDE.U32 R8, R36, UR5, R38 ;  /* 0x0000000524087c25 */ /* 0x000fc6000f8e0026 */
[----:B------:R-:W-:Y:S02]  /*2070*/  UIMAD UR4, UR4, UR18, UR8 ;  /* 0x00000012040472a4 */ /* 0x000fe4000f8e0208 */
[----:B------:R-:W-:-:S04]  /*2080*/  LEA R6, P5, R8, c[0x0][0x1f8], 0x1 ;  /* 0x00007e0008067a11 */ /* 0x000fc800078a08ff */
[----:B------:R-:W-:-:S04]  /*2090*/  IADD3 R3, R9, UR4, RZ ;  /* 0x0000000409037c10 */ /* 0x000fc8000fffe0ff */
[----:B------:R-:W-:Y:S01]  /*20a0*/  LEA.HI.X R7, R8, c[0x0][0x1fc], R3, 0x1, P5 ;  /* 0x00007f0008077a11 */ /* 0x000fe200028f0c03 */
[----:B------:R-:W-:Y:S01]  /*20b0*/  IMAD.U32 R3, RZ, RZ, UR15 ;  /* 0x0000000fff037e24 */ /* 0x000fe2000f8e00ff */
[----:B------:R-:W-:-:S03]  /*20c0*/  IADD3 R14, P6, P5, R5, 0x80, R6 ;  /* 0x00000080050e7810 */ /* 0x000fc60007dde006 */
[----:B------:R-:W-:Y:S01]  /*20d0*/  @!PT LDS RZ, [RZ] ;  /* 0x00000000fffff984 */ /* 0x000fe20000000800 */
[----:B------:R-:W-:Y:S01]  /*20e0*/  @!PT LDS RZ, [RZ] ;  /* 0x00000000fffff984 */ /* 0x000fe20000000800 */
[----:B------:R-:W-:Y:S01]  /*20f0*/  @!PT LDS RZ, [RZ] ;  /* 0x00000000fffff984 */ /* 0x000fe20000000800 */
[----:B------:R2:W-:Y:S01]  /*2100*/  LDGSTS.E.BYPASS.LTC128B.128 [R37+0x9100], [R6.64], !P4 ;  /* 0x0910000006257fae */ /* 0x0005e2000e101d4c */
[--C-:B------:R-:W-:Y:S02]  /*2110*/  IADD3.X R15, RZ, UR17, R7.reuse, P6, P5 ;  /* 0x00000011ff0f7c10 */ /* 0x100fe4000b7ea407 */
[----:B------:R-:W-:Y:S01]  /*2120*/  IADD3 R12, P6, P5, R3, 0x100, R6 ;  /* 0x00000100030c7810 */ /* 0x000fe20007dde006 */
[----:B------:R2:W-:Y:S03]  /*2130*/  LDGSTS.E.BYPASS.LTC128B.128 [R37+0xc100], [R6.64+0x80], !P3 ;  /* 0x0c10008006257fae */ /* 0x0005e6000d901d4c */
[----:B------:R-:W-:Y:S01]  /*2140*/  IADD3.X R13, RZ, UR17, R7, P6, P5 ;  /* 0x00000011ff0d7c10 */ /* 0x000fe2000b7ea407 */
[----:B------:R2:W-:Y:S01]  /*2150*/  LDGSTS.E.BYPASS.LTC128B.128 [R37+0xf100], [R6.64+0x100], !P2 ;  /* 0x0f10010006257fae */ /* 0x0005e2000d101d4c */
[----:B------:R-:W-:-:S04]  /*2160*/  IADD3 R8, P6, R6, UR15, RZ ;  /* 0x0000000f06087c10 */ /* 0x000fc8000ffde0ff */
[----:B------:R-:W-:Y:S02]  /*2170*/  IADD3 R10, P5, R8, UR15, RZ ;  /* 0x0000000f080a7c10 */ /* 0x000fe4000ffbe0ff */
[----:B------:R-:W-:-:S04]  /*2180*/  IADD3.X R9, R7, UR17, RZ, P6, !PT ;  /* 0x0000001107097c10 */ /* 0x000fc8000b7fe4ff */
[----:B------:R-:W-:Y:S01]  /*2190*/  IADD3.X R11, R9, UR17, RZ, P5, !PT ;  /* 0x00000011090b7c10 */ /* 0x000fe2000affe4ff */
[----:B------:R2:W-:Y:S04]  /*21a0*/  LDGSTS.E.BYPASS.LTC128B.128 [R37+0xa100], [R8.64], !P4 ;  /* 0x0a10000008257fae */ /* 0x0005e8000e101d4c */
[----:B------:R2:W-:Y:S04]  /*21b0*/  LDGSTS.E.BYPASS.LTC128B.128 [R37+0xd100], [R14.64], !P3 ;  /* 0x0d1000000e257fae */ /* 0x0005e8000d901d4c */
[----:B------:R2:W-:Y:S04]  /*21c0*/  LDGSTS.E.BYPASS.LTC128B.128 [R37+0x10100], [R12.64], !P2 ;  /* 0x101000000c257fae */ /* 0x0005e8000d101d4c */
[----:B------:R2:W-:Y:S04]  /*21d0*/  LDGSTS.E.BYPASS.LTC128B.128 [R37+0xb100], [R10.64], !P4 ;  /* 0x0b1000000a257fae */ /* 0x0005e8000e101d4c */
[----:B------:R2:W-:Y:S04]  /*21e0*/  LDGSTS.E.BYPASS.LTC128B.128 [R37+0xe100], [R10.64+0x80], !P3 ;  /* 0x0e1000800a257fae */ /* 0x0005e8000d901d4c */
[----:B------:R2:W-:Y:S02]  /*21f0*/  LDGSTS.E.BYPASS.LTC128B.128 [R37+0x11100], [R10.64+0x100], !P2 ;  /* 0x111001000a257fae */ /* 0x0005e4000d101d4c */
.L_x_1214:
[----:B--23--:R-:W-:Y:S01]  /*2200*/  IMAD.MOV.U32 R3, RZ, RZ, 0x40 ;  /* 0x00000040ff037424 */ /* 0x00cfe200078e00ff */
[----:B------:R-:W-:Y:S01]  /*2210*/  HMMA.16816.F32.BF16 R8, R152, R16, RZ ;  /* 0x000000109808723c */ /* 0x000fe200000418ff */
[----:B------:R-:W-:Y:S01]  /*2220*/  ULDC UR4, c[0x0][0x1d0] ;  /* 0x0000740000047ab9 */ /* 0x000fe20000000800 */
[----:B------:R-:W0:Y:S01]  /*2230*/  LDGDEPBAR ;  /* 0x00000000000079af */ /* 0x000e220000000000 */
[----:B------:R-:W-:Y:S01]  /*2240*/  UIADD3 UR4, UR16, UR4, URZ ;  /* 0x0000000410047290 */ /* 0x000fe2000fffe03f */
[----:B------:R-:W-:-:S04]  /*2250*/  SEL R242, R3, 0xffffffc0, !P1 ;  /* 0xffffffc003f27807 */ /* 0x000fc80004800000 */
[----:B----4-:R-:W-:Y:S01]  /*2260*/  HMMA.16816.F32.BF16 R28, R152, R24, RZ ;  /* 0x00000018981c723c */ /* 0x010fe200000418ff */
[----:B------:R-:W-:Y:S01]  /*2270*/  IMAD.IADD R5, R240, 0x1, R242 ;  /* 0x00000001f0057824 */ /* 0x000fe200078e02f2 */
[----:B------:R-:W-:-:S04]  /*2280*/  IADD3 R3, R242, R4, RZ ;  /* 0x00000004f2037210 */ /* 0x000fc80007ffe0ff */
[----:B------:R-:W2:Y:S02]  /*2290*/  LDSM.16.M88.4 R88, [R5+0x12100] ;  /* 0x012100000558783b */ /* 0x000ea40000000200 */
[C---:B------:R-:W-:Y:S02]  /*22a0*/  HMMA.16816.F32.BF16 R48, R152.reuse, R18, RZ ;  /* 0x000000129830723c */ /* 0x040fe400000418ff */
[----:B------:R-:W3:Y:S04]  /*22b0*/  LDSM.16.M88.4 R92, [R5+0x12900] ;  /* 0x01290000055c783b */ /* 0x000ee80000000200 */
[----:B------:R-:W-:Y:S02]  /*22c0*/  LDSM.16.M88.4 R104, [R3+0x14900] ;  /* 0x014900000368783b */ /* 0x000fe40000000200 */
[C---:B------:R-:W-:Y:S02]  /*22d0*/  HMMA.16816.F32.BF16 R40, R152.reuse, R20, RZ ;  /* 0x000000149828723c */ /* 0x040fe400000418ff */
[----:B------:R-:W-:Y:S06]  /*22e0*/  LDSM.16.M88.4 R108, [R5+0x17900] ;  /* 0x01790000056c783b */ /* 0x000fec0000000200 */
[C---:B------:R-:W-:Y:S08]  /*22f0*/  HMMA.16816.F32.BF16 R36, R152.reuse, R22, RZ ;  /* 0x000000169824723c */ /* 0x040ff000000418ff */
[C---:B------:R-:W-:Y:S08]  /*2300*/  HMMA.16816.F32.BF16 R24, R152.reuse, R26, RZ ;  /* 0x0000001a9818723c */ /* 0x040ff000000418ff */
[C---:B-1----:R-:W-:Y:S08]  /*2310*/  HMMA.16816.F32.BF16 R20, R152.reuse, R32, RZ ;  /* 0x000000209814723c */ /* 0x042ff000000418ff */
[----:B------:R-:W-:Y:S08]  /*2320*/  HMMA.16816.F32.BF16 R16, R152, R34, RZ ;  /* 0x000000229810723c */ /* 0x000ff000000418ff */
[----:B------:R-:W-:Y:S08]  /*2330*/  HMMA.16816.F32.BF16 R96, R156, R44, R8 ;  /* 0x0000002c9c60723c */ /* 0x000ff00000041808 */
[C---:B------:R-:W-:Y:S08]  /*2340*/  HMMA.16816.F32.BF16 R12, R152.reuse, R52, RZ ;  /* 0x00000034980c723c */ /* 0x040ff000000418ff */
[C---:B------:R-:W-:Y:S08]  /*2350*/  HMMA.16816.F32.BF16 R8, R152.reuse, R54, RZ ;  /* 0x000000369808723c */ /* 0x040ff000000418ff */
[----:B------:R-:W-:Y:S08]  /*2360*/  HMMA.16816.F32.BF16 R68, R152, R58, RZ ;  /* 0x0000003a9844723c */ /* 0x000ff000000418ff */
[C---:B------:R-:W-:Y:S08]  /*2370*/  HMMA.16816.F32.BF16 R76, R156.reuse, R46, R48 ;  /* 0x0000002e9c4c723c */ /* 0x040ff00000041830 */
[----:B------:R-:W-:Y:S01]  /*2380*/  HMMA.16816.F32.BF16 R52, R156, R74, R24 ;  /* 0x0000004a9c34723c */ /* 0x000fe20000041818 */
[----:B------:R-:W1:Y:S07]  /*2390*/  LDSM.16.M88.4 R24, [R5+0x13100] ;  /* 0x013100000518783b */ /* 0x000e6e0000000200 */
[----:B------:R-:W-:Y:S08]  /*23a0*/  HMMA.16816.F32.BF16 R32, R152, R56, RZ ;  /* 0x000000389820723c */ /* 0x000ff000000418ff */
[C---:B------:R-:W-:Y:S01]  /*23b0*/  HMMA.16816.F32.BF16 R48, R156.reuse, R80, R20 ;  /* 0x000000509c30723c */ /* 0x040fe20000041814 */
[----:B------:R-:W4:Y:S07]  /*23c0*/  LDSM.16.M88.4 R20, [R5+0x13900] ;  /* 0x013900000514783b */ /* 0x000f2e0000000200 */
[C---:B------:R-:W-:Y:S01]  /*23d0*/  HMMA.16816.F32.BF16 R44, R156.reuse, R82, R16 ;  /* 0x000000529c2c723c */ /* 0x040fe20000041810 */
[----:B------:R-:W5:Y:S04]  /*23e0*/  LDSM.16.M88.4 R16, [R5+0x14100] ;  /* 0x014100000510783b */ /* 0x000f680000000200 */
[----:B------:R-:W-:Y:S03]  /*23f0*/  LDSM.16.M88.4 R80, [R3+0x12900] ;  /* 0x012900000350783b */ /* 0x000fe60000000200 */
[C---:B------:R-:W-:Y:S01]  /*2400*/  HMMA.16816.F32.BF16 R56, R156.reuse, R72, R28 ;  /* 0x000000489c38723c */ /* 0x040fe2000004181c */
[----:B------:R-:W1:Y:S07]  /*2410*/  LDSM.16.M88.4 R28, [R5+0x14900] ;  /* 0x01490000051c783b */ /* 0x000e6e0000000200 */
[C---:B------:R-:W-:Y:S08]  /*2420*/  HMMA.16816.F32.BF16 R64, R156.reuse, R60, R40 ;  /* 0x0000003c9c40723c */ /* 0x040ff00000041828 */
[C---:B------:R-:W-:Y:S08]  /*2430*/  HMMA.16816.F32.BF16 R60, R156.reuse, R62, R36 ;  /* 0x0000003e9c3c723c */ /* 0x040ff00000041824 */
[C---:B------:R-:W-:Y:S08]  /*2440*/  HMMA.16816.F32.BF16 R40, R156.reuse, R84, R12 ;  /* 0x000000549c28723c */ /* 0x040ff0000004180c */
[C---:B------:R-:W-:Y:S01]  /*2450*/  HMMA.16816.F32.BF16 R12, R156.reuse, R86, R8 ;  /* 0x000000569c0c723c */ /* 0x040fe20000041808 */
[----:B------:R-:W1:Y:S07]  /*2460*/  LDSM.16.M88.4 R84, [R3+0x12100] ;  /* 0x012100000354783b */ /* 0x000e6e0000000200 */
[----:B------:R-:W-:Y:S08]  /*2470*/  HMMA.16816.F32.BF16 R36, R156, R102, R68 ;  /* 0x000000669c24723c */ /* 0x000ff00000041844 */
[C---:B--2---:R-:W-:Y:S01]  /*2480*/  HMMA.16816.F32.BF16 R68, R184.reuse, R88, R96 ;  /* 0x00000058b844723c */ /* 0x044fe20000041860 */
[----:B------:R-:W-:Y:S07]  /*2490*/  LDSM.16.M88.4 R96, [R3+0x13900] ;  /* 0x013900000360783b */ /* 0x000fee0000000200 */
[----:B------:R-:W-:Y:S01]  /*24a0*/  HMMA.16816.F32.BF16 R72, R184, R90, R76 ;  /* 0x0000005ab848723c */ /* 0x000fe2000004184c */
[----:B------:R-:W2:Y:S07]  /*24b0*/  LDSM.16.M88.4 R88, [R3+0x13100] ;  /* 0x013100000358783b */ /* 0x000eae0000000200 */
[----:B------:R-:W-:Y:S01]  /*24c0*/  HMMA.16816.F32.BF16 R8, R156, R100, R32 ;  /* 0x000000649c08723c */ /* 0x000fe20000041820 */
[----:B------:R-:W2:Y:S07]  /*24d0*/  LDSM.16.M88.4 R100, [R3+0x14100] ;  /* 0x014100000364783b */ /* 0x000eae0000000200 */
[C---:B---3--:R-:W-:Y:S08]  /*24e0*/  HMMA.16816.F32.BF16 R64, R184.reuse, R92, R64 ;  /* 0x0000005cb840723c */ /* 0x048ff00000041840 */
[C---:B-1----:R-:W-:Y:S08]  /*24f0*/  HMMA.16816.F32.BF16 R52, R184.reuse, R26, R52 ;  /* 0x0000001ab834723c */ /* 0x042ff00000041834 */
[C---:B----4-:R-:W-:Y:S08]  /*2500*/  HMMA.16816.F32.BF16 R44, R184.reuse, R22, R44 ;  /* 0x00000016b82c723c */ /* 0x050ff0000004182c */
[C---:B------:R-:W-:Y:S01]  /*2510*/  HMMA.16816.F32.BF16 R60, R184.reuse, R94, R60 ;  /* 0x0000005eb83c723c */ /* 0x040fe2000004183c */
[----:B------:R-:W-:Y:S07]  /*2520*/  LDSM.16.M88.4 R92, [R240+0x15900] ;  /* 0x01590000f05c783b */ /* 0x000fee0000000200 */
[C---:B------:R-:W-:Y:S08]  /*2530*/  HMMA.16816.F32.BF16 R56, R184.reuse, R24, R56 ;  /* 0x00000018b838723c */ /* 0x040ff00000041838 */
[C---:B------:R-:W-:Y:S08]  /*2540*/  HMMA.16816.F32.BF16 R48, R184.reuse, R20, R48 ;  /* 0x00000014b830723c */ /* 0x040ff00000041830 */
[C---:B-----5:R-:W-:Y:S08]  /*2550*/  HMMA.16816.F32.BF16 R40, R184.reuse, R16, R40 ;  /* 0x00000010b828723c */ /* 0x060ff00000041828 */
[C---:B------:R-:W-:Y:S01]  /*2560*/  HMMA.16816.F32.BF16 R32, R184.reuse, R18, R12 ;  /* 0x00000012b820723c */ /* 0x040fe2000004180c */
[----:B------:R-:W1:Y:S07]  /*2570*/  LDSM.16.M88.4 R16, [R240+0x15100] ;  /* 0x01510000f010783b */ /* 0x000e6e0000000200 */
[C---:B------:R-:W-:Y:S08]  /*2580*/  HMMA.16816.F32.BF16 R24, R184.reuse, R28, R8 ;  /* 0x0000001cb818723c */ /* 0x040ff00000041808 */
[----:B------:R-:W-:Y:S01]  /*2590*/  HMMA.16816.F32.BF16 R20, R184, R30, R36 ;  /* 0x0000001eb814723c */ /* 0x000fe20000041824 */
[----:B------:R-:W-:Y:S07]  /*25a0*/  LDSM.16.M88.4 R28, [R240+0x17900] ;  /* 0x01790000f01c783b */ /* 0x000fee0000000200 */
[C---:B------:R-:W-:Y:S08]  /*25b0*/  HMMA.16816.F32.BF16 R8, R196.reuse, R86, R72 ;  /* 0x00000056c408723c */ /* 0x040ff00000041848 */
[C---:B------:R-:W-:Y:S08]  /*25c0*/  HMMA.16816.F32.BF16 R12, R196.reuse, R84, R68 ;  /* 0x00000054c40c723c */ /* 0x040ff00000041844 */
[C---:B------:R-:W-:Y:S08]  /*25d0*/  HMMA.16816.F32.BF16 R76, R196.reuse, R80, R64 ;  /* 0x00000050c44c723c */ /* 0x040ff00000041840 */
[C---:B--2---:R-:W-:Y:S01]  /*25e0*/  HMMA.16816.F32.BF16 R72, R196.reuse, R90, R52 ;  /* 0x0000005ac448723c */ /* 0x044fe20000041834 */
[----:B------:R-:W2:Y:S07]  /*25f0*/  LDSM.16.M88.4 R52, [R240+0x16100] ;  /* 0x01610000f034783b */ /* 0x000eae0000000200 */
[C---:B------:R-:W-:Y:S01]  /*2600*/  HMMA.16816.F32.BF16 R64, R196.reuse, R98, R44 ;  /* 0x00000062c440723c */ /* 0x040fe2000004182c */
[----:B------:R-:W3:Y:S07]  /*2610*/  LDSM.16.M88.4 R44, [R240+0x16900] ;  /* 0x01690000f02c783b */ /* 0x000eee0000000200 */
[C---:B------:R-:W-:Y:S08]  /*2620*/  HMMA.16816.F32.BF16 R84, R196.reuse, R82, R60 ;  /* 0x00000052c454723c */ /* 0x040ff0000004183c */
[C---:B------:R-:W-:Y:S01]  /*2630*/  HMMA.16816.F32.BF16 R80, R196.reuse, R88, R56 ;  /* 0x00000058c450723c */ /* 0x040fe20000041838 */
[----:B------:R-:W-:Y:S07]  /*2640*/  LDSM.16.M88.4 R88, [R4+0x16100] ;  /* 0x016100000458783b */ /* 0x000fee0000000200 */
[C---:B------:R-:W-:Y:S01]  /*2650*/  HMMA.16816.F32.BF16 R68, R196.reuse, R96, R48 ;  /* 0x00000060c444723c */ /* 0x040fe20000041830 */
[----:B------:R-:W-:Y:S07]  /*2660*/  LDSM.16.M88.4 R96, [R4+0x17900] ;  /* 0x017900000460783b */ /* 0x000fee0000000200 */
[C---:B------:R-:W-:Y:S01]  /*2670*/  HMMA.16816.F32.BF16 R56, R196.reuse, R102, R32 ;  /* 0x00000066c438723c */ /* 0x040fe20000041820 */
[----:B------:R-:W4:Y:S07]  /*2680*/  LDSM.16.M88.4 R32, [R240+0x17100] ;  /* 0x01710000f020783b */ /* 0x000f2e0000000200 */
[C---:B------:R-:W-:Y:S01]  /*2690*/  HMMA.16816.F32.BF16 R60, R196.reuse, R100, R40 ;  /* 0x00000064c43c723c */ /* 0x040fe20000041828 */
[----:B------:R-:W-:Y:S07]  /*26a0*/  LDSM.16.M88.4 R100, [R5+0x17100] ;  /* 0x017100000564783b */ /* 0x000fee0000000200 */
[C---:B------:R-:W-:Y:S01]  /*26b0*/  HMMA.16816.F32.BF16 R48, R196.reuse, R104, R24 ;  /* 0x00000068c430723c */ /* 0x040fe20000041818 */
[----:B------:R-:W5:Y:S07]  /*26c0*/  LDSM.16.M88.4 R24, [R4+0x15100] ;  /* 0x015100000418783b */ /* 0x000f6e0000000200 */
[----:B------:R-:W-:Y:S01]  /*26d0*/  HMMA.16816.F32.BF16 R40, R196, R106, R20 ;  /* 0x0000006ac428723c */ /* 0x000fe20000041814 */
[----:B------:R-:W3:Y:S04]  /*26e0*/  LDSM.16.M88.4 R20, [R4+0x15900] ;  /* 0x015900000414783b */ /* 0x000ee80000000200 */
[----:B------:R-:W-:Y:S03]  /*26f0*/  LDSM.16.M88.4 R104, [R5+0x15100] ;  /* 0x015100000568783b */ /* 0x000fe60000000200 */
[C---:B-1----:R-:W-:Y:S08]  /*2700*/  HMMA.16816.F32.BF16 R36, R200.reuse, R16, R12 ;  /* 0x00000010c824723c */ /* 0x042ff0000004180c */
[C---:B------:R-:W-:Y:S08]  /*2710*/  HMMA.16816.F32.BF16 R16, R200.reuse, R18, R8 ;  /* 0x00000012c810723c */ /* 0x040ff00000041808 */
[C---:B------:R-:W-:Y:S08]  /*2720*/  HMMA.16816.F32.BF16 R12, R200.reuse, R92, R76 ;  /* 0x0000005cc80c723c */ /* 0x040ff0000004184c */
[C---:B------:R-:W-:Y:S01]  /*2730*/  HMMA.16816.F32.BF16 R8, R200.reuse, R94, R84 ;  /* 0x0000005ec808723c */ /* 0x040fe20000041854 */
[----:B------:R-:W1:Y:S04]  /*2740*/  LDSM.16.M88.4 R84, [R4+0x16900] ;  /* 0x016900000454783b */ /* 0x000e680000000200 */
[----:B------:R-:W1:Y:S03]  /*2750*/  LDSM.16.M88.4 R92, [R4+0x17100] ;  /* 0x01710000045c783b */ /* 0x000e660000000200 */
[C---:B--2---:R-:W-:Y:S08]  /*2760*/  HMMA.16816.F32.BF16 R76, R200.reuse, R54, R72 ;  /* 0x00000036c84c723c */ /* 0x044ff00000041848 */
[C---:B---3--:R-:W-:Y:S08]  /*2770*/  HMMA.16816.F32.BF16 R72, R200.reuse, R44, R68 ;  /* 0x0000002cc848723c */ /* 0x048ff00000041844 */
[C---:B------:R-:W-:Y:S08]  /*2780*/  HMMA.16816.F32.BF16 R68, R200.reuse, R46, R64 ;  /* 0x0000002ec844723c */ /* 0x040ff00000041840 */
[C---:B------:R-:W-:Y:S08]  /*2790*/  HMMA.16816.F32.BF16 R80, R200.reuse, R52, R80 ;  /* 0x00000034c850723c */ /* 0x040ff00000041850 */
[C---:B----4-:R-:W-:Y:S08]  /*27a0*/  HMMA.16816.F32.BF16 R52, R200.reuse, R34, R56 ;  /* 0x00000022c834723c */ /* 0x050ff00000041838 */
[C---:B------:R-:W-:Y:S08]  /*27b0*/  HMMA.16816.F32.BF16 R64, R200.reuse, R28, R48 ;  /* 0x0000001cc840723c */ /* 0x040ff00000041830 */
[----:B------:R-:W-:Y:S08]  /*27c0*/  HMMA.16816.F32.BF16 R44, R200, R32, R60 ;  /* 0x00000020c82c723c */ /* 0x000ff0000004183c */
[C---:B-----5:R-:W-:Y:S01]  /*27d0*/  HMMA.16816.F32.BF16 R56, R208.reuse, R24, R36 ;  /* 0x00000018d038723c */ /* 0x060fe20000041824 */
[----:B------:R-:W-:Y:S07]  /*27e0*/  LDSM.16.M88.4 R36, [R5+0x16900] ;  /* 0x016900000524783b */ /* 0x000fee0000000200 */
[C---:B------:R-:W-:Y:S01]  /*27f0*/  HMMA.16816.F32.BF16 R48, R208.reuse, R26, R16 ;  /* 0x0000001ad030723c */ /* 0x040fe20000041810 */
[----:B------:R-:W2:Y:S07]  /*2800*/  LDSM.16.M88.4 R24, [R5+0x15900] ;  /* 0x015900000518783b */ /* 0x000eae0000000200 */
[C---:B------:R-:W-:Y:S08]  /*2810*/  HMMA.16816.F32.BF16 R32, R208.reuse, R20, R12 ;  /* 0x00000014d020723c */ /* 0x040ff0000004180c */
[----:B------:R-:W-:Y:S01]  /*2820*/  HMMA.16816.F32.BF16 R16, R208, R22, R8 ;  /* 0x00000016d010723c */ /* 0x000fe20000041808 */
[----:B------:R-:W3:Y:S07]  /*2830*/  LDSM.16.M88.4 R20, [R5+0x16100] ;  /* 0x016100000514783b */ /* 0x000eee0000000200 */
[----:B------:R-:W-:Y:S08]  /*2840*/  HMMA.16816.F32.BF16 R60, R200, R30, R40 ;  /* 0x0000001ec83c723c */ /* 0x000ff00000041828 */
[C---:B------:R-:W-:Y:S08]  /*2850*/  HMMA.16816.F32.BF16 R8, R208.reuse, R90, R76 ;  /* 0x0000005ad008723c */ /* 0x040ff0000004184c */
[C---:B-1----:R-:W-:Y:S08]  /*2860*/  HMMA.16816.F32.BF16 R28, R208.reuse, R84, R72 ;  /* 0x00000054d01c723c */ /* 0x042ff00000041848 */
[C---:B------:R-:W-:Y:S01]  /*2870*/  HMMA.16816.F32.BF16 R40, R208.reuse, R86, R68 ;  /* 0x00000056d028723c */ /* 0x040fe20000041844 */
[----:B------:R-:W1:Y:S07]  /*2880*/  LDSM.16.M88.4 R84, [R3+0x15100] ;  /* 0x015100000354783b */ /* 0x000e6e0000000200 */
[C---:B------:R-:W-:Y:S01]  /*2890*/  HMMA.16816.F32.BF16 R12, R208.reuse, R88, R80 ;  /* 0x00000058d00c723c */ /* 0x040fe20000041850 */
[----:B------:R-:W-:Y:S07]  /*28a0*/  LDSM.16.M88.4 R88, [R3+0x15900] ;  /* 0x015900000358783b */ /* 0x000fee0000000200 */
[C---:B------:R-:W-:Y:S08]  /*28b0*/  HMMA.16816.F32.BF16 R44, R208.reuse, R92, R44 ;  /* 0x0000005cd02c723c */ /* 0x040ff0000004182c */
[C---:B------:R-:W-:Y:S01]  /*28c0*/  HMMA.16816.F32.BF16 R52, R208.reuse, R94, R52 ;  /* 0x0000005ed034723c */ /* 0x040fe20000041834 */
[----:B------:R-:W4:Y:S07]  /*28d0*/  LDSM.16.M88.4 R92, [R3+0x16100] ;  /* 0x01610000035c783b */ /* 0x000f2e0000000200 */
[C---:B------:R-:W-:Y:S08]  /*28e0*/  HMMA.16816.F32.BF16 R64, R208.reuse, R96, R64 ;  /* 0x00000060d040723c */ /* 0x040ff00000041840 */
[----:B------:R-:W-:Y:S01]  /*28f0*/  HMMA.16816.F32.BF16 R68, R208, R98, R60 ;  /* 0x00000062d044723c */ /* 0x000fe2000004183c */
[----:B------:R-:W5:Y:S07]  /*2900*/  LDSM.16.M88.4 R96, [R3+0x16900] ;  /* 0x016900000360783b */ /* 0x000f6e0000000200 */
[C---:B------:R-:W-:Y:S08]  /*2910*/  HMMA.16816.F32.BF16 R80, R212.reuse, R104, R56 ;  /* 0x00000068d450723c */ /* 0x040ff00000041838 */
[C---:B------:R-:W-:Y:S01]  /*2920*/  HMMA.16816.F32.BF16 R76, R212.reuse, R106, R48 ;  /* 0x0000006ad44c723c */ /* 0x040fe20000041830 */
[----:B------:R-:W1:Y:S07]  /*2930*/  LDSM.16.M88.4 R104, [R3+0x17100] ;  /* 0x017100000368783b */ /* 0x000e6e0000000200 */
[C---:B--2---:R-:W-:Y:S01]  /*2940*/  HMMA.16816.F32.BF16 R72, R212.reuse, R24, R32 ;  /* 0x00000018d448723c */ /* 0x044fe20000041820 */
[----:B------:R-:W2:Y:S07]  /*2950*/  LDSM.16.M88.4 R32, [R240+0x18100] ;  /* 0x01810000f020783b */ /* 0x000eae0000000200 */
[C---:B------:R-:W-:Y:S08]  /*2960*/  HMMA.16816.F32.BF16 R60, R212.reuse, R26, R16 ;  /* 0x0000001ad43c723c */ /* 0x040ff00000041810 */
[C---:B---3--:R-:W-:Y:S08]  /*2970*/  HMMA.16816.F32.BF16 R24, R212.reuse, R22, R8 ;  /* 0x00000016d418723c */ /* 0x048ff00000041808 */
[C---:B------:R-:W-:Y:S08]  /*2980*/  HMMA.16816.F32.BF16 R56, R212.reuse, R20, R12 ;  /* 0x00000014d438723c */ /* 0x040ff0000004180c */
[C---:B------:R-:W-:Y:S08]  /*2990*/  HMMA.16816.F32.BF16 R20, R212.reuse, R36, R28 ;  /* 0x00000024d414723c */ /* 0x040ff0000004181c */
[C---:B------:R-:W-:Y:S01]  /*29a0*/  HMMA.16816.F32.BF16 R16, R212.reuse, R38, R40 ;  /* 0x00000026d410723c */ /* 0x040fe20000041828 */
[----:B------:R-:W3:Y:S07]  /*29b0*/  LDSM.16.M88.4 R40, [R3+0x17900] ;  /* 0x017900000328783b */ /* 0x000eee0000000200 */
[----:B------:R-:W-:Y:S08]  /*29c0*/  HMMA.16816.F32.BF16 R8, R212, R102, R52 ;  /* 0x00000066d408723c */ /* 0x000ff00000041834 */
[----:B-1----:R-:W-:Y:S08]  /*29d0*/  HMMA.16816.F32.BF16 R28, R216, R84, R80 ;  /* 0x00000054d81c723c */ /* 0x002ff00000041850 */
[C---:B------:R-:W-:Y:S08]  /*29e0*/  HMMA.16816.F32.BF16 R36, R212.reuse, R108, R64 ;  /* 0x0000006cd424723c */ /* 0x040ff00000041840 */
[----:B------:R-:W-:Y:S08]  /*29f0*/  HMMA.16816.F32.BF16 R12, R212, R100, R44 ;  /* 0x00000064d40c723c */ /* 0x000ff0000004182c */
[C---:B----4-:R-:W-:Y:S01]  /*2a00*/  HMMA.16816.F32.BF16 R64, R216.reuse, R94, R24 ;  /* 0x0000005ed840723c */ /* 0x050fe20000041818 */
[----:B------:R-:W1:Y:S07]  /*2a10*/  LDSM.16.M88.4 R24, [R4+0x18100] ;  /* 0x018100000418783b */ /* 0x000e6e0000000200 */
[C---:B------:R-:W-:Y:S08]  /*2a20*/  HMMA.16816.F32.BF16 R44, R216.reuse, R86, R76 ;  /* 0x00000056d82c723c */ /* 0x040ff0000004184c */
[C---:B------:R-:W-:Y:S08]  /*2a30*/  HMMA.16816.F32.BF16 R52, R216.reuse, R88, R72 ;  /* 0x00000058d834723c */ /* 0x040ff00000041848 */
[C---:B-----5:R-:W-:Y:S01]  /*2a40*/  HMMA.16816.F32.BF16 R72, R216.reuse, R96, R20 ;  /* 0x00000060d848723c */ /* 0x060fe20000041814 */
[----:B------:R-:W4:Y:S07]  /*2a50*/  LDSM.16.M88.4 R20, [R240+0x18900] ;  /* 0x01890000f014783b */ /* 0x000f2e0000000200 */
[C---:B------:R-:W-:Y:S01]  /*2a60*/  HMMA.16816.F32.BF16 R84, R216.reuse, R98, R16 ;  /* 0x00000062d854723c */ /* 0x040fe20000041810 */
[----:B------:R-:W5:Y:S07]  /*2a70*/  LDSM.16.M88.4 R16, [R240+0x19100] ;  /* 0x01910000f010783b */ /* 0x000f6e0000000200 */
[----:B------:R-:W-:Y:S08]  /*2a80*/  HMMA.16816.F32.BF16 R80, R216, R106, R8 ;  /* 0x0000006ad850723c */ /* 0x000ff00000041808 */
[----:B--2---:R-:W-:Y:S08]  /*2a90*/  HMMA.16816.F32.BF16 R8, R220, R32, R28 ;  /* 0x00000020dc08723c */ /* 0x004ff0000004181c */
[----:B------:R-:W-:Y:S08]  /*2aa0*/  HMMA.16816.F32.BF16 R48, R212, R110, R68 ;  /* 0x0000006ed430723c */ /* 0x000ff00000041844 */
[C---:B------:R-:W-:Y:S08]  /*2ab0*/  HMMA.16816.F32.BF16 R60, R216.reuse, R90, R60 ;  /* 0x0000005ad83c723c */ /* 0x040ff0000004183c */
[C---:B------:R-:W-:Y:S01]  /*2ac0*/  HMMA.16816.F32.BF16 R68, R216.reuse, R92, R56 ;  /* 0x0000005cd844723c */ /* 0x040fe20000041838 */
[----:B------:R-:W-:Y:S07]  /*2ad0*/  LDSM.16.M88.4 R56, [R240+0x19900] ;  /* 0x01990000f038783b */ /* 0x000fee0000000200 */
[C---:B------:R-:W-:Y:S08]  /*2ae0*/  HMMA.16816.F32.BF16 R88, R216.reuse, R104, R12 ;  /* 0x00000068d858723c */ /* 0x040ff0000004180c */
[----:B---3--:R-:W-:Y:S01]  /*2af0*/  HMMA.16816.F32.BF16 R96, R216, R40, R36 ;  /* 0x00000028d860723c */ /* 0x008fe20000041824 */
[----:B------:R-:W2:Y:S07]  /*2b00*/  LDSM.16.M88.4 R36, [R5+0x18100] ;  /* 0x018100000524783b */ /* 0x000eae0000000200 */
[----:B------:R-:W-:Y:S01]  /*2b10*/  HMMA.16816.F32.BF16 R12, R220, R34, R44 ;  /* 0x00000022dc0c723c */ /* 0x000fe2000004182c */
[----:B------:R-:W3:Y:S04]  /*2b20*/  LDSM.16.M88.4 R44, [R4+0x18900] ;  /* 0x01890000042c783b */ /* 0x000ee80000000200 */
[----:B------:R-:W-:Y:S03]  /*2b30*/  LDSM.16.M88.4 R32, [R5+0x18900] ;  /* 0x018900000520783b */ /* 0x000fe60000000200 */
[----:B-1----:R-:W-:Y:S08]  /*2b40*/  HMMA.16816.F32.BF16 R8, R224, R24, R8 ;  /* 0x00000018e008723c */ /* 0x002ff00000041808 */
[----:B------:R-:W-:Y:S01]  /*2b50*/  HMMA.16816.F32.BF16 R100, R216, R42, R48 ;  /* 0x0000002ad864723c */ /* 0x000fe20000041830 */
[----:B------:R-:W-:Y:S07]  /*2b60*/  LDSM.16.M88.4 R48, [R240+0x1a900] ;  /* 0x01a90000f030783b */ /* 0x000fee0000000200 */
[C---:B----4-:R-:W-:Y:S08]  /*2b70*/  HMMA.16816.F32.BF16 R40, R220.reuse, R22, R60 ;  /* 0x00000016dc28723c */ /* 0x050ff0000004183c */
[C---:B------:R-:W-:Y:S01]  /*2b80*/  HMMA.16816.F32.BF16 R28, R220.reuse, R20, R52 ;  /* 0x00000014dc1c723c */ /* 0x040fe20000041834 */
[----:B------:R-:W1:Y:S07]  /*2b90*/  LDSM.16.M88.4 R52, [R3+0x18100] ;  /* 0x018100000334783b */ /* 0x000e6e0000000200 */
[C---:B-----5:R-:W-:Y:S08]  /*2ba0*/  HMMA.16816.F32.BF16 R60, R220.reuse, R16, R68 ;  /* 0x00000010dc3c723c */ /* 0x060ff00000041844 */
[----:B------:R-:W-:Y:S08]  /*2bb0*/  HMMA.16816.F32.BF16 R76, R220, R18, R64 ;  /* 0x00000012dc4c723c */ /* 0x000ff00000041840 */
[----:B------:R-:W-:Y:S01]  /*2bc0*/  HMMA.16816.F32.BF16 R16, R224, R26, R12 ;  /* 0x0000001ae010723c */ /* 0x000fe2000004180c */
[----:B------:R-:W4:Y:S07]  /*2bd0*/  LDSM.16.M88.4 R12, [R240+0x1a100] ;  /* 0x01a10000f00c783b */ /* 0x000f2e0000000200 */
[----:B--2---:R-:W-:Y:S08]  /*2be0*/  HMMA.16816.F32.BF16 R8, R228, R36, R8 ;  /* 0x00000024e408723c */ /* 0x004ff00000041808 */
[----:B---3--:R-:W-:Y:S08]  /*2bf0*/  HMMA.16816.F32.BF16 R24, R224, R44, R28 ;  /* 0x0000002ce018723c */ /* 0x008ff0000004181c */
[----:B------:R-:W-:Y:S01]  /*2c00*/  HMMA.16816.F32.BF16 R20, R228, R38, R16 ;  /* 0x00000026e414723c */ /* 0x000fe20000041810 */
[----:B------:R-:W2:Y:S07]  /*2c10*/  LDSM.16.M88.4 R36, [R4+0x19100] ;  /* 0x019100000424783b */ /* 0x000eae0000000200 */
[C---:B------:R-:W-:Y:S08]  /*2c20*/  HMMA.16816.F32.BF16 R92, R220.reuse, R56, R72 ;  /* 0x00000038dc5c723c */ /* 0x040ff00000041848 */
[----:B------:R-:W-:Y:S01]  /*2c30*/  HMMA.16816.F32.BF16 R64, R220, R58, R84 ;  /* 0x0000003adc40723c */ /* 0x000fe20000041854 */
[----:B------:R-:W3:Y:S07]  /*2c40*/  LDSM.16.M88.4 R56, [R3+0x18900] ;  /* 0x018900000338783b */ /* 0x000eee0000000200 */
[----:B-1----:R-:W-:Y:S08]  /*2c50*/  HMMA.16816.F32.BF16 R16, R232, R52, R8 ;  /* 0x00000034e810723c */ /* 0x002ff00000041808 */
[----:B------:R-:W-:Y:S01]  /*2c60*/  HMMA.16816.F32.BF16 R8, R224, R46, R40 ;  /* 0x0000002ee008723c */ /* 0x000fe20000041828 */
[----:B------:R-:W-:Y:S04]  /*2c70*/  LDSM.16.M88.4 R44, [R4+0x19900] ;  /* 0x01990000042c783b */ /* 0x000fe80000000200 */
[----:B------:R-:W-:Y:S03]  /*2c80*/  LDSM.16.M88.4 R40, [R4+0x1a100] ;  /* 0x01a100000428783b */ /* 0x000fe60000000200 */
[----:B------:R-:W-:Y:S01]  /*2c90*/  HMMA.16816.F32.BF16 R28, R232, R54, R20 ;  /* 0x00000036e81c723c */ /* 0x000fe20000041814 */
[----:B------:R-:W1:Y:S07]  /*2ca0*/  LDSM.16.M88.4 R52, [R5+0x19100] ;  /* 0x019100000534783b */ /* 0x000e6e0000000200 */
[----:B----4-:R-:W-:Y:S01]  /*2cb0*/  HMMA.16816.F32.BF16 R72, R220, R12, R88 ;  /* 0x0000000cdc48723c */ /* 0x010fe20000041858 */
[----:B------:R-:W-:-:S04]  /*2cc0*/  FMUL.FTZ R6, R16, c[0x0][0x320] ;  /* 0x0000c80010067a20 */ /* 0x000fc80000410000 */
[----:B------:R4:W5:Y:S03]  /*2cd0*/  MUFU.TANH R104, R6 ;  /* 0x0000000600687308 */ /* 0x0009660000002400 */
[----:B------:R-:W-:Y:S08]  /*2ce0*/  HMMA.16816.F32.BF16 R80, R220, R14, R80 ;  /* 0x0000000edc50723c */ /* 0x000ff00000041850 */
[----:B------:R-:W-:Y:S01]  /*2cf0*/  HMMA.16816.F32.BF16 R12, R228, R32, R24 ;  /* 0x00000020e40c723c */ /* 0x000fe20000041818 */
[----:B----4-:R-:W-:-:S07]  /*2d00*/  FMUL.FTZ R6, R17, c[0x0][0x320] ;  /* 0x0000c80011067a20 */ /* 0x010fce0000410000 */
[----:B--2---:R-:W-:Y:S08]  /*2d10*/  HMMA.16816.F32.BF16 R24, R224, R36, R60 ;  /* 0x00000024e018723c */ /* 0x004ff0000004183c */
[----:B------:R-:W-:Y:S08]  /*2d20*/  HMMA.16816.F32.BF16 R20, R228, R34, R8 ;  /* 0x00000022e414723c */ /* 0x000ff00000041808 */
[C---:B------:R-:W-:Y:S01]  /*2d30*/  HMMA.16816.F32.BF16 R68, R220.reuse, R48, R96 ;  /* 0x00000030dc44723c */ /* 0x040fe20000041860 */
[----:B------:R2:W4:Y:S07]  /*2d40*/  MUFU.TANH R96, R6 ;  /* 0x0000000600607308 */ /* 0x00052e0000002400 */
[----:B------:R-:W-:Y:S01]  /*2d50*/  HMMA.16816.F32.BF16 R60, R220, R50, R100 ;  /* 0x00000032dc3c723c */ /* 0x000fe20000041864 */
[----:B------:R-:W-:Y:S06]  /*2d60*/  LDSM.16.M88.4 R48, [R3+0x19100] ;  /* 0x019100000330783b */ /* 0x000fec0000000200 */
[----:B------:R-:W-:Y:S01]  /*2d70*/  IMAD.SHL.U32 R103, R2, 0x2, RZ ;  /* 0x0000000202677824 */ /* 0x000fe200078e00ff */
[----:B---3--:R-:W-:Y:S01]  /*2d80*/  HMMA.16816.F32.BF16 R12, R232, R56, R12 ;  /* 0x00000038e80c723c */ /* 0x008fe2000004180c */
[----:B--2---:R-:W-:-:S02]  /*2d90*/  FMUL.FTZ R6, R18, c[0x0][0x320] ;  /* 0x0000c80012067a20 */ /* 0x004fc40000410000 */
[C---:B------:R-:W-:Y:S01]  /*2da0*/  IMAD.IADD R2, R243.reuse, 0x1, R103 ;  /* 0x00000001f3027824 */ /* 0x040fe200078e0267 */
[----:B------:R-:W-:Y:S01]  /*2db0*/  LEA R241, R0, R103, 0x1 ;  /* 0x0000006700f17211 */ /* 0x000fe200078e08ff */
[----:B------:R2:W3:Y:S03]  /*2dc0*/  MUFU.TANH R91, R6 ;  /* 0x00000006005b7308 */ /* 0x0004e60000002400 */
[----:B------:R-:W-:Y:S01]  /*2dd0*/  HMMA.16816.F32.BF16 R8, R224, R38, R76 ;  /* 0x00000026e008723c */ /* 0x000fe2000004184c */
[----:B------:R-:W-:Y:S01]  /*2de0*/  LDSM.16.M88.4 R36, [R5+0x19900] ;  /* 0x019900000524783b */ /* 0x000fe20000000200 */
[----:B------:R-:W-:-:S06]  /*2df0*/  IMAD.IADD R0, R243, 0x1, R241 ;  /* 0x00000001f3007824 */ /* 0x000fcc00078e02f1 */
[----:B------:R-:W-:Y:S01]  /*2e00*/  HMMA.16816.F32.BF16 R20, R232, R58, R20 ;  /* 0x0000003ae814723c */ /* 0x000fe20000041814 */
[----:B--2---:R-:W-:-:S07]  /*2e10*/  FMUL.FTZ R6, R19, c[0x0][0x320] ;  /* 0x0000c80013067a20 */ /* 0x004fce0000410000 */
[C---:B-1----:R-:W-:Y:S01]  /*2e20*/  HMMA.16816.F32.BF16 R16, R228.reuse, R52, R24 ;  /* 0x00000034e410723c */ /* 0x042fe20000041818 */
[----:B------:R1:W-:Y:S01]  /*2e30*/  MUFU.TANH R90, R6 ;  /* 0x00000006005a7308 */ /* 0x0003e20000002400 */
[----:B------:R-:W-:Y:S06]  /*2e40*/  LDSM.16.M88.4 R24, [R5+0x1a100] ;  /* 0x01a100000518783b */ /* 0x000fec0000000200 */
[----:B------:R-:W-:Y:S08]  /*2e50*/  HMMA.16816.F32.BF16 R8, R228, R54, R8 ;  /* 0x00000036e408723c */ /* 0x000ff00000041808 */
[----:B------:R-:W-:Y:S01]  /*2e60*/  HMMA.16816.F32.BF16 R32, R224, R44, R92 ;  /* 0x0000002ce020723c */ /* 0x000fe2000004185c */
[----:B-1----:R-:W-:-:S04]  /*2e70*/  FMUL.FTZ R6, R28, c[0x0][0x320] ;  /* 0x0000c8001c067a20 */ /* 0x002fc80000410000 */
[----:B------:R1:W2:Y:S03]  /*2e80*/  MUFU.TANH R89, R6 ;  /* 0x0000000600597308 */ /* 0x0002a60000002400 */
[----:B------:R-:W-:Y:S01]  /*2e90*/  HMMA.16816.F32.BF16 R56, R224, R46, R64 ;  /* 0x0000002ee038723c */ /* 0x000fe20000041840 */
[----:B------:R-:W-:Y:S01]  /*2ea0*/  LDSM.16.M88.4 R44, [R3+0x19900] ;  /* 0x01990000032c783b */ /* 0x000fe20000000200 */
[----:B-1----:R-:W-:-:S04]  /*2eb0*/  FMUL.FTZ R6, R29, c[0x0][0x320] ;  /* 0x0000c8001d067a20 */ /* 0x002fc80000410000 */
[----:B------:R1:W1:Y:S02]  /*2ec0*/  MUFU.TANH R88, R6 ;  /* 0x0000000600587308 */ /* 0x0002640000002400 */
[----:B-1----:R-:W-:-:S06]  /*2ed0*/  FMUL.FTZ R6, R30, c[0x0][0x320] ;  /* 0x0000c8001e067a20 */ /* 0x002fcc0000410000 */
[----:B------:R1:W1:Y:S02]  /*2ee0*/  MUFU.TANH R79, R6 ;  /* 0x00000006004f7308 */ /* 0x0002640000002400 */
[----:B-1----:R-:W-:Y:S02]  /*2ef0*/  FMUL.FTZ R6, R31, c[0x0][0x320] ;  /* 0x0000c8001f067a20 */ /* 0x002fe40000410000 */
[----:B------:R1:W2:Y:S04]  /*2f00*/  LDSM.16.M88.4 R28, [R4+0x1a900] ;  /* 0x01a90000041c783b */ /* 0x0002a80000000200 */
[----:B------:R3:W-:Y:S02]  /*2f10*/  MUFU.TANH R78, R6 ;  /* 0x00000006004e7308 */ /* 0x0007e40000002400 */
[----:B---3--:R-:W-:-:S06]  /*2f20*/  FMUL.FTZ R6, R12, c[0x0][0x320] ;  /* 0x0000c8000c067a20 */ /* 0x008fcc0000410000 */
[----:B------:R-:W3:Y:S01]  /*2f30*/  MUFU.TANH R77, R6 ;  /* 0x00000006004d7308 */ /* 0x000ee20000002400 */
[----:B-1----:R-:W-:-:S07]  /*2f40*/  FMUL.FTZ R4, R13, c[0x0][0x320] ;  /* 0x0000c8000d047a20 */ /* 0x002fce0000410000 */
[----:B------:R1:W1:Y:S01]  /*2f50*/  MUFU.TANH R76, R4 ;  /* 0x00000004004c7308 */ /* 0x0002620000002400 */
[----:B--2---:R-:W-:Y:S01]  /*2f60*/  HMMA.16816.F32.BF16 R52, R224, R28, R68 ;  /* 0x0000001ce034723c */ /* 0x004fe20000041844 */
[----:B-1----:R-:W-:-:S06]  /*2f70*/  FMUL.FTZ R4, R14, c[0x0][0x320] ;  /* 0x0000c8000e047a20 */ /* 0x002fcc0000410000 */
[----:B------:R1:W2:Y:S02]  /*2f80*/  MUFU.TANH R84, R4 ;  /* 0x0000000400547308 */ /* 0x0002a40000002400 */
[----:B-1----:R-:W-:Y:S02]  /*2f90*/  FMUL.FTZ R4, R15, c[0x0][0x320] ;  /* 0x0000c8000f047a20 */ /* 0x002fe40000410000 */
[----:B------:R-:W-:Y:S04]  /*2fa0*/  HMMA.16816.F32.BF16 R12, R232, R48, R16 ;  /* 0x00000030e80c723c */ /* 0x000fe80000041810 */
[----:B------:R1:W-:Y:S04]  /*2fb0*/  MUFU.TANH R86, R4 ;  /* 0x0000000400567308 */ /* 0x0003e80000002400 */
[C---:B------:R-:W-:Y:S08]  /*2fc0*/  HMMA.16816.F32.BF16 R16, R224.reuse, R40, R72 ;  /* 0x00000028e010723c */ /* 0x040ff00000041848 */
        /* <DEDUP_REMOVED lines=9> */
[----:B------:R-:W-:Y:S04]  /*3060*/  HMMA.16816.F32.BF16 R20, R232, R50, R8 ;  /* 0x00000032e814723c */ /* 0x000fe80000041808 */
[----:B------:R1:W-:Y:S04]  /*3070*/  MUFU.TANH R87, R4 ;  /* 0x0000000400577308 */ /* 0x0003e80000002400 */
[----:B------:R-:W-:Y:S01]  /*3080*/  HMMA.16816.F32.BF16 R8, R228, R36, R32 ;  /* 0x00000024e408723c */ /* 0x000fe20000041820 */
[----:B------:R-:W2:Y:S07]  /*3090*/  LDSM.16.M88.4 R32, [R5+0x1a900] ;  /* 0x01a900000520783b */ /* 0x000eae0000000200 */
[----:B------:R-:W-:Y:S01]  /*30a0*/  HMMA.16816.F32.BF16 R48, R224, R30, R60 ;  /* 0x0000001ee030723c */ /* 0x000fe2000004183c */
[----:B-1----:R-:W-:-:S04]  /*30b0*/  FMUL.FTZ R4, R12, c[0x0][0x320] ;  /* 0x0000c8000c047a20 */ /* 0x002fc80000410000 */
[----:B------:R1:W1:Y:S03]  /*30c0*/  MUFU.TANH R69, R4 ;  /* 0x0000000400457308 */ /* 0x0002660000002400 */
[----:B------:R-:W-:Y:S01]  /*30d0*/  HMMA.16816.F32.BF16 R28, R228, R38, R56 ;  /* 0x00000026e41c723c */ /* 0x000fe20000041838 */
[----:B------:R-:W2:Y:S01]  /*30e0*/  LDSM.16.M88.4 R36, [R3+0x1a100] ;  /* 0x01a100000324783b */ /* 0x000ea20000000200 */
[----:B-1----:R-:W-:-:S04]  /*30f0*/  FMUL.FTZ R4, R13, c[0x0][0x320] ;  /* 0x0000c8000d047a20 */ /* 0x002fc80000410000 */
[----:B------:R1:W1:Y:S11]  /*3100*/  MUFU.TANH R68, R4 ;  /* 0x0000000400447308 */ /* 0x0002760000002400 */
[----:B------:R-:W-:Y:S07]  /*3110*/  @!UPT UIADD3 URZ, URZ, URZ, URZ ;  /* 0x0000003f3f3ff290 */ /* 0x000fee000fffe03f */
[----:B------:R-:W-:Y:S01]  /*3120*/  HMMA.16816.F32.BF16 R28, R232, R46, R28 ;  /* 0x0000002ee81c723c */ /* 0x000fe2000004181c */
[----:B-1----:R-:W-:-:S04]  /*3130*/  FMUL.FTZ R4, R14, c[0x0][0x320] ;  /* 0x0000c8000e047a20 */ /* 0x002fc80000410000 */
[----:B------:R1:W1:Y:S02]  /*3140*/  MUFU.TANH R61, R4 ;  /* 0x00000004003d7308 */ /* 0x0002640000002400 */
[----:B-1----:R-:W-:Y:S02]  /*3150*/  FMUL.FTZ R4, R15, c[0x0][0x320] ;  /* 0x0000c8000f047a20 */ /* 0x002fe40000410000 */
[----:B------:R-:W-:Y:S04]  /*3160*/  HMMA.16816.F32.BF16 R12, R232, R44, R8 ;  /* 0x0000002ce80c723c */ /* 0x000fe80000041808 */
[----:B------:R1:W-:Y:S04]  /*3170*/  MUFU.TANH R60, R4 ;  /* 0x00000004003c7308 */ /* 0x0003e80000002400 */
[----:B--2---:R-:W-:Y:S01]  /*3180*/  HMMA.16816.F32.BF16 R8, R228, R32, R52 ;  /* 0x00000020e408723c */ /* 0x004fe20000041834 */
[----:B-1----:R-:W-:-:S04]  /*3190*/  FMUL.FTZ R4, R20, c[0x0][0x320] ;  /* 0x0000c80014047a20 */ /* 0x002fc80000410000 */
[----:B------:R1:W2:Y:S02]  /*31a0*/  MUFU.TANH R58, R4 ;  /* 0x00000004003a7308 */ /* 0x0002a40000002400 */
[----:B-1----:R-:W-:-:S06]  /*31b0*/  FMUL.FTZ R4, R21, c[0x0][0x320] ;  /* 0x0000c80015047a20 */ /* 0x002fcc0000410000 */
[----:B------:R1:W1:Y:S02]  /*31c0*/  MUFU.TANH R59, R4 ;  /* 0x00000004003b7308 */ /* 0x0002640000002400 */
[----:B-1----:R-:W-:-:S06]  /*31d0*/  FMUL.FTZ R4, R22, c[0x0][0x320] ;  /* 0x0000c80016047a20 */ /* 0x002fcc0000410000 */
[----:B------:R1:W1:Y:S02]  /*31e0*/  MUFU.TANH R57, R4 ;  /* 0x0000000400397308 */ /* 0x0002640000002400 */
[----:B-1----:R-:W-:Y:S01]  /*31f0*/  HMMA.16816.F32.BF16 R4, R228, R26, R40 ;  /* 0x0000001ae404723c */ /* 0x002fe20000041828 */
[----:B------:R1:W2:Y:S01]  /*3200*/  LDSM.16.M88.4 R40, [R3+0x1a900] ;  /* 0x01a900000328783b */ /* 0x0002a20000000200 */
[----:B------:R-:W-:-:S06]  /*3210*/  DEPBAR.LE SB0, 0x2 ;  /* 0x000080800000791a */ /* 0x000fcc0000000000 */
[----:B------:R-:W-:Y:S01]  /*3220*/  HMMA.16816.F32.BF16 R24, R228, R34, R48 ;  /* 0x00000022e418723c */ /* 0x000fe20000041830 */
[----:B-1----:R-:W-:-:S07]  /*3230*/  FMUL.FTZ R3, R23, c[0x0][0x320] ;  /* 0x0000c80017037a20 */ /* 0x002fce0000410000 */
[C---:B------:R-:W-:Y:S01]  /*3240*/  HMMA.16816.F32.BF16 R20, R232.reuse, R36, R16 ;  /* 0x00000024e814723c */ /* 0x040fe20000041810 */
[----:B------:R1:W-:Y:S07]  /*3250*/  MUFU.TANH R56, R3 ;  /* 0x0000000300387308 */ /* 0x0003ee0000002400 */
[----:B------:R-:W-:Y:S07]  /*3260*/  HMMA.16816.F32.BF16 R16, R232, R38, R4 ;  /* 0x00000026e810723c */ /* 0x000fee0000041804 */
[----:B------:R-:W-:-:S02]  /*3270*/  FMUL.FTZ R4, R28, c[0x0][0x320] ;  /* 0x0000c8001c047a20 */ /* 0x000fc40000410000 */
[----:B-1----:R-:W-:Y:S01]  /*3280*/  FMUL.FTZ R3, R12, c[0x0][0x320] ;  /* 0x0000c8000c037a20 */ /* 0x002fe20000410000 */
[----:B------:R-:W-:Y:S01]  /*3290*/  LOP3.LUT R12, R112, 0xffffffe0, RZ, 0xc0, !PT ;  /* 0xffffffe0700c7812 */ /* 0x000fe200078ec0ff */
[----:B------:R-:W-:Y:S05]  /*32a0*/  MUFU.TANH R32, R4 ;  /* 0x0000000400207308 */ /* 0x000fea0000002400 */
[----:B------:R-:W-:Y:S02]  /*32b0*/  FMUL.FTZ R6, R22, c[0x0][0x320] ;  /* 0x0000c80016067a20 */ /* 0x000fe40000410000 */
[----:B------:R-:W-:Y:S01]  /*32c0*/  FMUL.FTZ R7, R21, c[0x0][0x320] ;  /* 0x0000c80015077a20 */ /* 0x000fe20000410000 */
[----:B------:R1:W1:Y:S08]  /*32d0*/  MUFU.TANH R45, R3 ;  /* 0x00000003002d7308 */ /* 0x0002700000002400 */
[----:B------:R-:W-:Y:S01]  /*32e0*/  MUFU.TANH R6, R6 ;  /* 0x0000000600067308 */ /* 0x000fe20000002400 */
[----:B-1----:R-:W-:-:S07]  /*32f0*/  FMUL.FTZ R3, R13, c[0x0][0x320] ;  /* 0x0000c8000d037a20 */ /* 0x002fce0000410000 */
[----:B------:R1:W1:Y:S02]  /*3300*/  MUFU.TANH R44, R3 ;  /* 0x00000003002c7308 */ /* 0x0002640000002400 */
[----:B-1----:R-:W-:-:S06]  /*3310*/  FMUL.FTZ R3, R14, c[0x0][0x320] ;  /* 0x0000c8000e037a20 */ /* 0x002fcc0000410000 */
[----:B------:R1:W1:Y:S02]  /*3320*/  MUFU.TANH R34, R3 ;  /* 0x0000000300227308 */ /* 0x0002640000002400 */
[----:B-1----:R-:W-:-:S06]  /*3330*/  FMUL.FTZ R3, R15, c[0x0][0x320] ;  /* 0x0000c8000f037a20 */ /* 0x002fcc0000410000 */
[----:B------:R1:W1:Y:S02]  /*3340*/  MUFU.TANH R33, R3 ;  /* 0x0000000300217308 */ /* 0x0002640000002400 */
[----:B-1----:R-:W-:Y:S02]  /*3350*/  IMAD.IADD R3, R160, 0x1, -R12 ;  /* 0x00000001a0037824 */ /* 0x002fe400078e0a0c */
[----:B--2---:R-:W-:Y:S03]  /*3360*/  HMMA.16816.F32.BF16 R12, R232, R40, R8 ;  /* 0x00000028e80c723c */ /* 0x004fe60000041808 */
[----:B------:R-:W-:-:S04]  /*3370*/  SHF.R.S32.HI R5, RZ, 0x1f, R3 ;  /* 0x0000001fff057819 */ /* 0x000fc80000011403 */
[----:B------:R-:W-:Y:S01]  /*3380*/  LEA.HI R4, R5, R3, RZ, 0x2 ;  /* 0x0000000305047211 */ /* 0x000fe200078f10ff */
[----:B------:R-:W-:Y:S01]  /*3390*/  FMUL.FTZ R5, R29, c[0x0][0x320] ;  /* 0x0000c8001d057a20 */ /* 0x000fe20000410000 */
[----:B------:R-:W-:Y:S01]  /*33a0*/  HMMA.16816.F32.BF16 R40, R232, R42, R24 ;  /* 0x0000002ae828723c */ /* 0x000fe20000041818 */
[----:B------:R-:W-:Y:S01]  /*33b0*/  FMUL.FTZ R9, R20, c[0x0][0x320] ;  /* 0x0000c80014097a20 */ /* 0x000fe20000410000 */
[----:B------:R-:W-:Y:S01]  /*33c0*/  LOP3.LUT R4, R4, 0x7ffffffc, RZ, 0xc0, !PT ;  /* 0x7ffffffc04047812 */ /* 0x000fe200078ec0ff */
[----:B------:R1:W2:Y:S01]  /*33d0*/  MUFU.TANH R29, R5 ;  /* 0x00000005001d7308 */ /* 0x0002a20000002400 */
[----:B------:R-:W-:Y:S02]  /*33e0*/  FMUL.FTZ R10, R18, c[0x0][0x320] ;  /* 0x0000c800120a7a20 */ /* 0x000fe40000410000 */
[----:B------:R-:W-:Y:S02]  /*33f0*/  FMUL.FTZ R11, R19, c[0x0][0x320] ;  /* 0x0000c800130b7a20 */ /* 0x000fe40000410000 */
[----:B------:R-:W-:-:S02]  /*3400*/  IMAD.IADD R3, R3, 0x1, -R4 ;  /* 0x0000000103037824 */ /* 0x000fc400078e0a04 */
[----:B------:R-:W-:Y:S02]  /*3410*/  FMUL.FTZ R4, R30, c[0x0][0x320] ;  /* 0x0000c8001e047a20 */ /* 0x000fe40000410000 */
[----:B------:R-:W-:Y:S01]  /*3420*/  FMUL.FTZ R8, R17, c[0x0][0x320] ;  /* 0x0000c80011087a20 */ /* 0x000fe20000410000 */
[----:B------:R-:W-:Y:S02]  /*3430*/  MUFU.TANH R11, R11 ;  /* 0x0000000b000b7308 */ /* 0x000fe40000002400 */
[----:B------:R-:W-:Y:S02]  /*3440*/  FMUL.FTZ R27, R15, c[0x0][0x320] ;  /* 0x0000c8000f1b7a20 */ /* 0x000fe40000410000 */
[----:B------:R-:W-:Y:S01]  /*3450*/  FMUL.FTZ R22, R14, c[0x0][0x320] ;  /* 0x0000c8000e167a20 */ /* 0x000fe20000410000 */
[----:B-1----:R-:W-:Y:S01]  /*3460*/  MOV R5, UR4 ;  /* 0x0000000400057c02 */ /* 0x002fe20008000f00 */
[----:B------:R-:W-:Y:S02]  /*3470*/  FMUL.FTZ R12, R12, c[0x0][0x320] ;  /* 0x0000c8000c0c7a20 */ /* 0x000fe40000410000 */
[----:B------:R1:W1:Y:S01]  /*3480*/  MUFU.TANH R28, R4 ;  /* 0x00000004001c7308 */ /* 0x0002620000002400 */
[----:B------:R-:W-:Y:S01]  /*3490*/  UIADD3 UR4, UR14, -0x3, URZ ;  /* 0xfffffffd0e047890 */ /* 0x000fe2000fffe03f */
[----:B------:R-:W-:-:S02]  /*34a0*/  IMAD R3, R3, -0x2, R5 ;  /* 0xfffffffe03037824 */ /* 0x000fc400078e0205 */
[----:B------:R-:W-:Y:S01]  /*34b0*/  FMUL.FTZ R5, R23, c[0x0][0x320] ;  /* 0x0000c80017057a20 */ /* 0x000fe20000410000 */
[----:B------:R-:W-:Y:S01]  /*34c0*/  UISETP.GE.AND UP0, UPT, UR4, UR10, UPT ;  /* 0x0000000a0400728c */ /* 0x000fe2000bf06270 */
[----:B------:R-:W-:Y:S01]  /*34d0*/  BAR.SYNC.DEFER_BLOCKING 0x0 ;  /* 0x0000000000007b1d */ /* 0x000fe20000010000 */
[C---:B------:R-:W-:Y:S02]  /*34e0*/  ISETP.GT.AND P6, PT, R3.reuse, RZ, PT ;  /* 0x000000ff0300720c */ /* 0x040fe40003fc4270 */
[C---:B------:R-:W-:Y:S02]  /*34f0*/  ISETP.GT.AND P5, PT, R3.reuse, 0x1, PT ;  /* 0x000000010300780c */ /* 0x040fe40003fa4270 */
[----:B------:R-:W-:Y:S01]  /*3500*/  ISETP.GT.AND P1, PT, R3, 0x8, PT ;  /* 0x000000080300780c */ /* 0x000fe20003f24270 */
[----:B------:R-:W-:Y:S01]  /*3510*/  MUFU.TANH R17, R9 ;  /* 0x0000000900117308 */ /* 0x000fe20000002400 */
[----:B-----5:R-:W-:Y:S01]  /*3520*/  FSEL R15, R104, -INF , P6 ;  /* 0xff800000680f7808 */ /* 0x020fe20003000000 */
[----:B-1----:R-:W-:Y:S01]  /*3530*/  FMUL.FTZ R4, R31, c[0x0][0x320] ;  /* 0x0000c8001f047a20 */ /* 0x002fe20000410000 */
[----:B----4-:R-:W-:-:S02]  /*3540*/  FSEL R18, R96, -INF , P5 ;  /* 0xff80000060127808 */ /* 0x010fc40002800000 */
[----:B------:R-:W-:-:S03]  /*3550*/  FSEL R23, R91, -INF , P6 ;  /* 0xff8000005b177808 */ /* 0x000fc60003000000 */
[----:B------:R1:W4:Y:S01]  /*3560*/  MUFU.TANH R20, R4 ;  /* 0x0000000400147308 */ /* 0x0003220000002400 */
[----:B------:R-:W-:Y:S02]  /*3570*/  ISETP.GT.AND P6, PT, R3, 0x9, PT ;  /* 0x000000090300780c */ /* 0x000fe40003fc4270 */
[----:B------:R-:W-:Y:S02]  /*3580*/  FSEL R19, R89, -INF , P1 ;  /* 0xff80000059137808 */ /* 0x000fe40000800000 */
[----:B------:R-:W-:Y:S02]  /*3590*/  FSEL R24, R90, -INF , P5 ;  /* 0xff8000005a187808 */ /* 0x000fe40002800000 */
[----:B------:R-:W-:Y:S01]  /*35a0*/  ISETP.GT.AND P5, PT, R3, 0x10, PT ;  /* 0x000000100300780c */ /* 0x000fe20003fa4270 */
[----:B------:R-:W-:Y:S01]  /*35b0*/  MUFU.TANH R9, R5 ;  /* 0x0000000500097308 */ /* 0x000fe20000002400 */
[----:B------:R-:W-:Y:S02]  /*35c0*/  FSEL R21, R88, -INF , P6 ;  /* 0xff80000058157808 */ /* 0x000fe40003000000 */
[----:B------:R-:W-:-:S02]  /*35d0*/  FSEL R26, R79, -INF , P1 ;  /* 0xff8000004f1a7808 */ /* 0x000fc40000800000 */
[----:B------:R-:W-:Y:S02]  /*35e0*/  ISETP.GT.AND P1, PT, R3, 0x11, PT ;  /* 0x000000110300780c */ /* 0x000fe40003f24270 */
[----:B---3--:R-:W-:Y:S01]  /*35f0*/  FSEL R64, R77, -INF , P5 ;  /* 0xff8000004d407808 */ /* 0x008fe20002800000 */
[----:B-1----:R-:W-:Y:S01]  /*3600*/  FMUL.FTZ R4, R16, c[0x0][0x320] ;  /* 0x0000c80010047a20 */ /* 0x002fe20000410000 */
[----:B------:R-:W-:Y:S01]  /*3610*/  FSEL R36, R78, -INF , P6 ;  /* 0xff8000004e247808 */ /* 0x000fe20003000000 */
[----:B------:R-:W-:Y:S01]  /*3620*/  FMUL.FTZ R16, R13, c[0x0][0x320] ;  /* 0x0000c8000d107a20 */ /* 0x000fe20000410000 */
[----:B------:R-:W-:Y:S01]  /*3630*/  ISETP.GT.AND P6, PT, R3, 0x18, PT ;  /* 0x000000180300780c */ /* 0x000fe20003fc4270 */
[----:B------:R1:W-:Y:S01]  /*3640*/  MUFU.TANH R14, R4 ;  /* 0x00000004000e7308 */ /* 0x0003e20000002400 */
[----:B------:R-:W-:Y:S02]  /*3650*/  FSEL R65, R76, -INF , P1 ;  /* 0xff8000004c417808 */ /* 0x000fe40000800000 */
[----:B------:R-:W-:-:S02]  /*3660*/  FSEL R84, R84, -INF , P5 ;  /* 0xff80000054547808 */ /* 0x000fc40002800000 */
[C---:B------:R-:W-:Y:S02]  /*3670*/  ISETP.GT.AND P5, PT, R3.reuse, 0x19, PT ;  /* 0x000000190300780c */ /* 0x040fe40003fa4270 */
[----:B------:R-:W-:Y:S01]  /*3680*/  FSEL R66, R66, -INF , P6 ;  /* 0xff80000042427808 */ /* 0x000fe20003000000 */
[----:B------:R-:W3:Y:S01]  /*3690*/  MUFU.TANH R13, R7 ;  /* 0x00000007000d7308 */ /* 0x000ee20000002400 */
[----:B------:R-:W-:Y:S02]  /*36a0*/  FSEL R86, R86, -INF , P1 ;  /* 0xff80000056567808 */ /* 0x000fe40000800000 */
[----:B------:R-:W-:Y:S02]  /*36b0*/  ISETP.GT.AND P1, PT, R3, 0x20, PT ;  /* 0x000000200300780c */ /* 0x000fe40003f24270 */
[----:B------:R-:W-:Y:S02]  /*36c0*/  FSEL R67, R67, -INF , P5 ;  /* 0xff80000043437808 */ /* 0x000fe40002800000 */
[----:B------:R-:W-:Y:S01]  /*36d0*/  FSEL R85, R85, -INF , P6 ;  /* 0xff80000055557808 */ /* 0x000fe20003000000 */
[----:B------:R-:W5:Y:S01]  /*36e0*/  MUFU.TANH R7, R10 ;  /* 0x0000000a00077308 */ /* 0x000f620000002400 */
[----:B-1----:R-:W-:-:S02]  /*36f0*/  FMNMX.FTZ R4, R15, R18, !PT ;  /* 0x000000120f047209 */ /* 0x002fc40007810000 */
[----:B------:R-:W-:Y:S02]  /*3700*/  ISETP.GT.AND P6, PT, R3, 0x21, PT ;  /* 0x000000210300780c */ /* 0x000fe40003fc4270 */
[----:B------:R-:W-:Y:S02]  /*3710*/  FMNMX.FTZ R4, R19, R4, !PT ;  /* 0x0000000413047209 */ /* 0x000fe40007810000 */
[----:B------:R-:W-:Y:S01]  /*3720*/  FSEL R101, R69, -INF , P1 ;  /* 0xff80000045657808 */ /* 0x000fe20000800000 */
[----:B------:R-:W1:Y:S01]  /*3730*/  MUFU.TANH R25, R8 ;  /* 0x0000000800197308 */ /* 0x000e620000002400 */
[----:B------:R-:W-:Y:S02]  /*3740*/  FMNMX.FTZ R4, R21, R4, !PT ;  /* 0x0000000415047209 */ /* 0x000fe40007810000 */
[----:B------:R-:W-:Y:S02]  /*3750*/  FMNMX.FTZ R5, R23, R24, !PT ;  /* 0x0000001817057209 */ /* 0x000fe40007810000 */
[----:B------:R-:W-:-:S02]  /*3760*/  FMNMX.FTZ R4, R64, R4, !PT ;  /* 0x0000000440047209 */ /* 0x000fc40007810000 */
[----:B------:R-:W-:Y:S01]  /*3770*/  FSEL R87, R87, -INF , P5 ;  /* 0xff80000057577808 */ /* 0x000fe20002800000 */
[----:B------:R-:W-:Y:S01]  /*3780*/  MUFU.TANH R12, R12 ;  /* 0x0000000c000c7308 */ /* 0x000fe20000002400 */
[----:B------:R-:W-:Y:S02]  /*3790*/  FMNMX.FTZ R4, R65, R4, !PT ;  /* 0x0000000441047209 */ /* 0x000fe40007810000 */
[----:B------:R-:W-:Y:S02]  /*37a0*/  ISETP.GT.AND P5, PT, R3, 0x28, PT ;  /* 0x000000280300780c */ /* 0x000fe40003fa4270 */
[----:B------:R-:W-:Y:S02]  /*37b0*/  FMNMX.FTZ R4, R66, R4, !PT ;  /* 0x0000000442047209 */ /* 0x000fe40007810000 */
[----:B------:R-:W-:Y:S01]  /*37c0*/  FSEL R102, R68, -INF , P6 ;  /* 0xff80000044667808 */ /* 0x000fe20003000000 */
[----:B------:R-:W1:Y:S01]  /*37d0*/  MUFU.TANH R8, R22 ;  /* 0x0000001600087308 */ /* 0x000e620000002400 */
[----:B------:R-:W-:-:S02]  /*37e0*/  FMNMX.FTZ R4, R67, R4, !PT ;  /* 0x0000000443047209 */ /* 0x000fc40007810000 */
[----:B------:R-:W-:Y:S02]  /*37f0*/  FMNMX.FTZ R5, R26, R5, !PT ;  /* 0x000000051a057209 */ /* 0x000fe40007810000 */
[----:B------:R-:W-:Y:S02]  /*3800*/  FMNMX.FTZ R4, R101, R4, !PT ;  /* 0x0000000465047209 */ /* 0x000fe40007810000 */
[----:B------:R-:W-:Y:S01]  /*3810*/  FSEL R126, R61, -INF , P1 ;  /* 0xff8000003d7e7808 */ /* 0x000fe20000800000 */
[----:B------:R-:W1:Y:S01]  /*3820*/  MUFU.TANH R10, R16 ;  /* 0x00000010000a7308 */ /* 0x000e620000002400 */
        /* <DEDUP_REMOVED lines=25> */
[----:B------:R-:W-:Y:S01]  /*39c0*/  ISETP.GT.AND P5, PT, R3, 0x40, PT ;  /* 0x000000400300780c */ /* 0x000fe20003fa4270 */
[----:B------:R-:W-:Y:S01]  /*39d0*/  LDSM.16.MT88.4 R32, [R2+0x100] ;  /* 0x000100000220783b */ /* 0x000fe20000004200 */
[----:B--2---:R-:W-:-:S02]  /*39e0*/  FSEL R193, R29, -INF , P6 ;  /* 0xff8000001dc17808 */ /* 0x004fc40003000000 */
[----:B------:R-:W-:Y:S02]  /*39f0*/  FMNMX.FTZ R4, R192, R4, !PT ;  /* 0x00000004c0047209 */ /* 0x000fe40007810000 */
[----:B------:R-:W-:Y:S02]  /*3a00*/  FMNMX.FTZ R5, R126, R5, !PT ;  /* 0x000000057e057209 */ /* 0x000fe40007810000 */
[----:B------:R-:W-:Y:S02]  /*3a10*/  FSEL R195, R28, -INF , P1 ;  /* 0xff8000001cc37808 */ /* 0x000fe40000800000 */
[----:B------:R-:W-:Y:S01]  /*3a20*/  ISETP.GT.AND P1, PT, R3, 0x41, PT ;  /* 0x000000410300780c */ /* 0x000fe20003f24270 */
[----:B------:R-:W-:Y:S01]  /*3a30*/  LDSM.16.MT88.4 R28, [R2+0x3100] ;  /* 0x00310000021c783b */ /* 0x000fe20000004200 */
[----:B----4-:R-:W-:Y:S02]  /*3a40*/  FSEL R205, R20, -INF , P6 ;  /* 0xff80000014cd7808 */ /* 0x010fe40003000000 */
[----:B------:R-:W-:-:S02]  /*3a50*/  FSEL R236, R17, -INF , P5 ;  /* 0xff80000011ec7808 */ /* 0x000fc40002800000 */
[----:B------:R-:W-:Y:S02]  /*3a60*/  FMNMX.FTZ R100, R193, R4, !PT ;  /* 0x00000004c1647209 */ /* 0x000fe40007810000 */
[----:B------:R-:W-:Y:S02]  /*3a70*/  ISETP.GT.AND P6, PT, R3, 0x48, PT ;  /* 0x000000480300780c */ /* 0x000fe40003fc4270 */
[----:B------:R-:W-:Y:S01]  /*3a80*/  FSEL R239, R6, -INF , P5 ;  /* 0xff80000006ef7808 */ /* 0x000fe20002800000 */
[----:B------:R-:W-:Y:S01]  /*3a90*/  FMUL.FTZ R6, R40, c[0x0][0x320] ;  /* 0x0000c80028067a20 */ /* 0x000fe20000410000 */
[----:B------:R-:W-:Y:S02]  /*3aa0*/  FMNMX.FTZ R5, R164, R5, !PT ;  /* 0x00000005a4057209 */ /* 0x000fe40007810000 */
[----:B---3--:R-:W-:Y:S02]  /*3ab0*/  FSEL R207, R13, -INF , P1 ;  /* 0xff8000000dcf7808 */ /* 0x008fe40000800000 */
[----:B------:R-:W-:Y:S01]  /*3ac0*/  FMNMX.FTZ R100, R236, R100, !PT ;  /* 0x00000064ec647209 */ /* 0x000fe20007810000 */
[----:B------:R-:W2:Y:S01]  /*3ad0*/  MUFU.TANH R6, R6 ;  /* 0x0000000600067308 */ /* 0x000ea20000002400 */
[----:B-----5:R-:W-:Y:S01]  /*3ae0*/  FSEL R238, R7, -INF , P6 ;  /* 0xff80000007ee7808 */ /* 0x020fe20003000000 */
[----:B------:R-:W-:Y:S01]  /*3af0*/  FMUL.FTZ R7, R41, c[0x0][0x320] ;  /* 0x0000c80029077a20 */ /* 0x000fe20000410000 */
[----:B------:R-:W-:-:S02]  /*3b00*/  FMNMX.FTZ R4, R127, R5, !PT ;  /* 0x000000057f047209 */ /* 0x000fc40007810000 */
[----:B------:R-:W-:Y:S02]  /*3b10*/  ISETP.GT.AND P5, PT, R3, 0x49, PT ;  /* 0x000000490300780c */ /* 0x000fe40003fa4270 */
[----:B------:R-:W-:Y:S01]  /*3b20*/  FSEL R206, R14, -INF , P6 ;  /* 0xff8000000ece7808 */ /* 0x000fe20003000000 */
[----:B------:R-:W3:Y:S01]  /*3b30*/  MUFU.TANH R7, R7 ;  /* 0x0000000700077308 */ /* 0x000ee20000002400 */
[----:B------:R-:W-:Y:S02]  /*3b40*/  FMNMX.FTZ R100, R207, R100, !PT ;  /* 0x00000064cf647209 */ /* 0x000fe40007810000 */
[----:B------:R-:W-:Y:S02]  /*3b50*/  FMNMX.FTZ R4, R165, R4, !PT ;  /* 0x00000004a5047209 */ /* 0x000fe40007810000 */
[----:B------:R-:W-:Y:S02]  /*3b60*/  FSEL R244, R9, -INF , P1 ;  /* 0xff80000009f47808 */ /* 0x000fe40000800000 */
[----:B------:R-:W-:-:S02]  /*3b70*/  ISETP.GT.AND P1, PT, R3, 0x50, PT ;  /* 0x000000500300780c */ /* 0x000fc40003f24270 */
[----:B------:R-:W-:Y:S02]  /*3b80*/  FSEL R237, R11, -INF , P5 ;  /* 0xff8000000bed7808 */ /* 0x000fe40002800000 */
[----:B-1----:R-:W-:Y:S02]  /*3b90*/  FSEL R11, R25, -INF , P5 ;  /* 0xff800000190b7808 */ /* 0x002fe40002800000 */
[----:B------:R-:W-:Y:S02]  /*3ba0*/  FMNMX.FTZ R100, R206, R100, !PT ;  /* 0x00000064ce647209 */ /* 0x000fe40007810000 */
[----:B------:R-:W-:Y:S02]  /*3bb0*/  FMNMX.FTZ R4, R194, R4, !PT ;  /* 0x00000004c2047209 */ /* 0x000fe40007810000 */
[----:B------:R-:W-:Y:S02]  /*3bc0*/  FSEL R136, R8, -INF , P1 ;  /* 0xff80000008887808 */ /* 0x000fe40000800000 */
[----:B------:R-:W-:Y:S01]  /*3bd0*/  FSEL R251, R12, -INF , P1 ;  /* 0xff8000000cfb7808 */ /* 0x000fe20000800000 */
[----:B------:R-:W1:Y:S01]  /*3be0*/  MUFU.TANH R8, R27 ;  /* 0x0000001b00087308 */ /* 0x000e620000002400 */
[----:B------:R-:W-:-:S02]  /*3bf0*/  ISETP.GT.AND P6, PT, R3, 0x51, PT ;  /* 0x000000510300780c */ /* 0x000fc40003fc4270 */
[C---:B------:R-:W-:Y:S02]  /*3c00*/  ISETP.GT.AND P5, PT, R3.reuse, 0x58, PT ;  /* 0x000000580300780c */ /* 0x040fe40003fa4270 */
[----:B------:R-:W-:Y:S02]  /*3c10*/  ISETP.GT.AND P1, PT, R3, 0x59, PT ;  /* 0x000000590300780c */ /* 0x000fe40003f24270 */
[----:B------:R-:W-:Y:S02]  /*3c20*/  FMNMX.FTZ R100, R11, R100, !PT ;  /* 0x000000640b647209 */ /* 0x000fe40007810000 */
[----:B------:R-:W-:Y:S01]  /*3c30*/  FMNMX.FTZ R3, R204, R4, !PT ;  /* 0x00000004cc037209 */ /* 0x000fe20007810000 */
[----:B------:R-:W-:Y:S01]  /*3c40*/  FMUL.FTZ R4, R42, c[0x0][0x320] ;  /* 0x0000c8002a047a20 */ /* 0x000fe20000410000 */
[----:B------:R-:W-:Y:S02]  /*3c50*/  FSEL R246, R10, -INF , P6 ;  /* 0xff8000000af67808 */ /* 0x000fe40003000000 */
[----:B------:R-:W-:-:S02]  /*3c60*/  FMNMX.FTZ R100, R251, R100, !PT ;  /* 0x00000064fb647209 */ /* 0x000fc40007810000 */
[----:B------:R-:W-:Y:S02]  /*3c70*/  FMNMX.FTZ R3, R195, R3, !PT ;  /* 0x00000003c3037209 */ /* 0x000fe40007810000 */
[----:B--2---:R-:W-:Y:S02]  /*3c80*/  FSEL R146, R6, -INF , P5 ;  /* 0xff80000006927808 */ /* 0x004fe40002800000 */
[----:B------:R-:W-:Y:S01]  /*3c90*/  FMNMX.FTZ R100, R246, R100, !PT ;  /* 0x00000064f6647209 */ /* 0x000fe20007810000 */
[----:B------:R2:W4:Y:S01]  /*3ca0*/  MUFU.TANH R6, R4 ;  /* 0x0000000400067308 */ /* 0x0005220000002400 */
[----:B------:R-:W-:Y:S02]  /*3cb0*/  FMNMX.FTZ R3, R205, R3, !PT ;  /* 0x00000003cd037209 */ /* 0x000fe40007810000 */
[----:B---3--:R-:W-:Y:S02]  /*3cc0*/  FSEL R245, R7, -INF , P1 ;  /* 0xff80000007f57808 */ /* 0x008fe40000800000 */
[----:B------:R-:W-:-:S02]  /*3cd0*/  FMNMX.FTZ R100, R146, R100, !PT ;  /* 0x0000006492647209 */ /* 0x000fc40007810000 */
[----:B------:R-:W-:Y:S02]  /*3ce0*/  FMNMX.FTZ R3, R239, R3, !PT ;  /* 0x00000003ef037209 */ /* 0x000fe40007810000 */
[----:B------:R-:W-:Y:S02]  /*3cf0*/  FMNMX.FTZ R100, R245, R100, !PT ;  /* 0x00000064f5647209 */ /* 0x000fe40007810000 */
[----:B------:R-:W-:Y:S02]  /*3d00*/  FMNMX.FTZ R3, R244, R3, !PT ;  /* 0x00000003f4037209 */ /* 0x000fe40007810000 */
[----:B-1----:R-:W-:Y:S01]  /*3d10*/  FSEL R248, R8, -INF , P6 ;  /* 0xff80000008f87808 */ /* 0x002fe20003000000 */
[----:B------:R-:W1:Y:S01]  /*3d20*/  SHFL.BFLY PT, R5, R100, 0x2, 0x1f ;  /* 0x0c401f0064057f89 */ /* 0x000e6200000e0000 */
[----:B------:R-:W-:Y:S01]  /*3d30*/  FMNMX.FTZ R3, R238, R3, !PT ;  /* 0x00000003ee037209 */ /* 0x000fe20007810000 */
[----:B--2---:R-:W-:Y:S01]  /*3d40*/  FMUL.FTZ R4, R43, c[0x0][0x320] ;  /* 0x0000c8002b047a20 */ /* 0x004fe20000410000 */
[----:B----4-:R-:W-:-:S02]  /*3d50*/  FSEL R139, R6, -INF , P5 ;  /* 0xff800000068b7808 */ /* 0x010fc40002800000 */
[----:B------:R-:W-:-:S03]  /*3d60*/  FMNMX.FTZ R3, R237, R3, !PT ;  /* 0x00000003ed037209 */ /* 0x000fc60007810000 */
[----:B------:R-:W2:Y:S01]  /*3d70*/  MUFU.TANH R4, R4 ;  /* 0x0000000400047308 */ /* 0x000ea20000002400 */
[----:B------:R-:W-:-:S04]  /*3d80*/  FMNMX.FTZ R3, R136, R3, !PT ;  /* 0x0000000388037209 */ /* 0x000fc80007810000 */
[----:B------:R-:W-:-:S04]  /*3d90*/  FMNMX.FTZ R3, R248, R3, !PT ;  /* 0x00000003f8037209 */ /* 0x000fc80007810000 */
[----:B------:R-:W-:Y:S02]  /*3da0*/  FMNMX.FTZ R3, R139, R3, !PT ;  /* 0x000000038b037209 */ /* 0x000fe40007810000 */
[----:B--2---:R-:W-:Y:S02]  /*3db0*/  FSEL R177, R4, -INF , P1 ;  /* 0xff80000004b17808 */ /* 0x004fe40000800000 */
        /* <DEDUP_REMOVED lines=11> */
[----:B------:R-:W2:Y:S01]  /*3e70*/  LDSM.16.MT88.4 R12, [R0+0x100] ;  /* 0x00010000000c783b */ /* 0x000ea20000004200 */
[--C-:B------:R-:W-:Y:S01]  /*3e80*/  FFMA.FTZ R10, R64, c[0x0][0x2d0], -R9.reuse ;  /* 0x0000b400400a7a23 */ /* 0x100fe20000010809 */
[----:B------:R3:W-:Y:S08]  /*3e90*/  MUFU.EX2 R138, R4 ;  /* 0x00000004008a7308 */ /* 0x0007f00000000800 */
[----:B------:R4:W-:Y:S01]  /*3ea0*/  MUFU.EX2 R137, R10 ;  /* 0x0000000a00897308 */ /* 0x0009e20000000800 */
[----:B-1----:R-:W-:Y:S01]  /*3eb0*/  FMNMX.FTZ R3, R3, R5, !PT ;  /* 0x0000000503037209 */ /* 0x002fe20007810000 */
[----:B---3--:R-:W-:-:S03]  /*3ec0*/  FFMA.FTZ R4, R18, c[0x0][0x2d0], -R9 ;  /* 0x0000b40012047a23 */ /* 0x008fc60000010809 */
[C---:B------:R-:W-:Y:S01]  /*3ed0*/  FSETP.NEU.FTZ.AND P1, PT, R3.reuse, -INF , PT ;  /* 0xff8000000300780b */ /* 0x040fe20003f3d000 */
[----:B------:R-:W-:Y:S02]  /*3ee0*/  FMUL.FTZ R8, R3, c[0x0][0x2d0] ;  /* 0x0000b40003087a20 */ /* 0x000fe40000410000 */
[----:B------:R1:W-:Y:S03]  /*3ef0*/  MUFU.EX2 R140, R4 ;  /* 0x00000004008c7308 */ /* 0x0003e60000000800 */
[----:B------:R-:W-:Y:S01]  /*3f00*/  FSEL R8, R8, RZ, P1 ;  /* 0x000000ff08087208 */ /* 0x000fe20000800000 */
[----:B----4-:R-:W-:Y:S01]  /*3f10*/  FFMA.FTZ R10, R65, c[0x0][0x2d0], -R9 ;  /* 0x0000b400410a7a23 */ /* 0x010fe20000010809 */
[----:B------:R-:W-:-:S03]  /*3f20*/  PLOP3.LUT P1, PT, PT, PT, UP0, 0x80, 0x0 ;  /* 0x000000000000781c */ /* 0x000fc60003f2f008 */
[----:B------:R3:W-:Y:S01]  /*3f30*/  MUFU.EX2 R143, R10 ;  /* 0x0000000a008f7308 */ /* 0x0007e20000000800 */
[--C-:B-1----:R-:W-:Y:S02]  /*3f40*/  FFMA.FTZ R4, R19, c[0x0][0x2d0], -R9.reuse ;  /* 0x0000b40013047a23 */ /* 0x102fe40000010809 */
[----:B------:R-:W1:Y:S05]  /*3f50*/  LDSM.16.MT88.4 R16, [R241+0x100] ;  /* 0x00010000f110783b */ /* 0x000e6a0000004200 */
[----:B------:R4:W-:Y:S01]  /*3f60*/  MUFU.EX2 R247, R4 ;  /* 0x0000000400f77308 */ /* 0x0009e20000000800 */
[----:B---3--:R-:W-:-:S07]  /*3f70*/  FFMA.FTZ R10, R66, c[0x0][0x2d0], -R9 ;  /* 0x0000b400420a7a23 */ /* 0x008fce0000010809 */
[----:B------:R3:W-:Y:S01]  /*3f80*/  MUFU.EX2 R145, R10 ;  /* 0x0000000a00917308 */ /* 0x0007e20000000800 */
[----:B----4-:R-:W-:-:S07]  /*3f90*/  FFMA.FTZ R4, R21, c[0x0][0x2d0], -R9 ;  /* 0x0000b40015047a23 */ /* 0x010fce0000010809 */
[----:B------:R4:W5:Y:S01]  /*3fa0*/  MUFU.EX2 R252, R4 ;  /* 0x0000000400fc7308 */ /* 0x0009620000000800 */
[----:B---3--:R-:W-:-:S07]  /*3fb0*/  FFMA.FTZ R10, R67, c[0x0][0x2d0], -R9 ;  /* 0x0000b400430a7a23 */ /* 0x008fce0000010809 */
[----:B------:R3:W-:Y:S01]  /*3fc0*/  MUFU.EX2 R179, R10 ;  /* 0x0000000a00b37308 */ /* 0x0007e20000000800 */
[--C-:B----4-:R-:W-:Y:S01]  /*3fd0*/  FFMA.FTZ R4, R23, c[0x0][0x2d0], -R8.reuse ;  /* 0x0000b40017047a23 */ /* 0x110fe20000010808 */
[----:B-----5:R-:W-:Y:S01]  /*3fe0*/  F2FP.BF16.PACK_AB R6, R252, R247 ;  /* 0x000000f7fc06723e */ /* 0x020fe200000010ff */
[----:B------:R-:W4:Y:S05]  /*3ff0*/  LDSM.16.MT88.4 R20, [R2+0x6100] ;  /* 0x006100000214783b */ /* 0x000f2a0000004200 */
[----:B------:R5:W-:Y:S01]  /*4000*/  MUFU.EX2 R142, R4 ;  /* 0x00000004008e7308 */ /* 0x000be20000000800 */
[----:B---3--:R-:W-:-:S07]  /*4010*/  FFMA.FTZ R10, R84, c[0x0][0x2d0], -R8 ;  /* 0x0000b400540a7a23 */ /* 0x008fce0000010808 */
[----:B------:R3:W-:Y:S01]  /*4020*/  MUFU.EX2 R141, R10 ;  /* 0x0000000a008d7308 */ /* 0x0007e20000000800 */
[----:B-----5:R-:W-:-:S07]  /*4030*/  FFMA.FTZ R4, R24, c[0x0][0x2d0], -R8 ;  /* 0x0000b40018047a23 */ /* 0x020fce0000010808 */
[----:B------:R5:W1:Y:S01]  /*4040*/  MUFU.EX2 R176, R4 ;  /* 0x0000000400b07308 */ /* 0x000a620000000800 */
[----:B---3--:R-:W-:-:S07]  /*4050*/  FFMA.FTZ R10, R86, c[0x0][0x2d0], -R8 ;  /* 0x0000b400560a7a23 */ /* 0x008fce0000010808 */
[----:B------:R3:W-:Y:S01]  /*4060*/  MUFU.EX2 R144, R10 ;  /* 0x0000000a00907308 */ /* 0x0007e20000000800 */
[--C-:B-----5:R-:W-:Y:S01]  /*4070*/  FFMA.FTZ R4, R26, c[0x0][0x2d0], -R8.reuse ;  /* 0x0000b4001a047a23 */ /* 0x120fe20000010808 */
[----:B-1----:R-:W-:Y:S01]  /*4080*/  F2FP.BF16.PACK_AB R5, R176, R142 ;  /* 0x0000008eb005723e */ /* 0x002fe200000010ff */
[----:B------:R-:W1:Y:S05]  /*4090*/  LDSM.16.MT88.4 R24, [R103+0x100] ;  /* 0x000100006718783b */ /* 0x000e6a0000004200 */
[----:B------:R5:W-:Y:S01]  /*40a0*/  MUFU.EX2 R249, R4 ;  /* 0x0000000400f97308 */ /* 0x000be20000000800 */
[----:B---3--:R-:W-:-:S07]  /*40b0*/  FFMA.FTZ R10, R85, c[0x0][0x2d0], -R8 ;  /* 0x0000b400550a7a23 */ /* 0x008fce0000010808 */
[----:B------:R3:W-:Y:S01]  /*40c0*/  MUFU.EX2 R147, R10 ;  /* 0x0000000a00937308 */ /* 0x0007e20000000800 */
[--C-:B-----5:R-:W-:Y:S02]  /*40d0*/  FFMA.FTZ R4, R36, c[0x0][0x2d0], -R8.reuse ;  /* 0x0000b40024047a23 */ /* 0x120fe40000010808 */
[----:B------:R-:W-:Y:S05]  /*40e0*/  LDSM.16.MT88.4 R36, [R103+0x3100] ;  /* 0x003100006724783b */ /* 0x000fea0000004200 */
[----:B------:R5:W1:Y:S01]  /*40f0*/  MUFU.EX2 R250, R4 ;  /* 0x0000000400fa7308 */ /* 0x000a620000000800 */
[----:B---3--:R-:W-:-:S07]  /*4100*/  FFMA.FTZ R10, R87, c[0x0][0x2d0], -R8 ;  /* 0x0000b400570a7a23 */ /* 0x008fce0000010808 */
[----:B------:R3:W2:Y:S01]  /*4110*/  MUFU.EX2 R178, R10 ;  /* 0x0000000a00b27308 */ /* 0x0006a20000000800 */
[----:B-----5:R-:W-:Y:S02]  /*4120*/  F2FP.BF16.PACK_AB R4, R140, R138 ;  /* 0x0000008a8c04723e */ /* 0x020fe400000010ff */
[----:B-1----:R-:W-:-:S07]  /*4130*/  F2FP.BF16.PACK_AB R7, R250, R249 ;  /* 0x000000f9fa07723e */ /* 0x002fce00000010ff */
[----:B--2---:R-:W-:Y:S01]  /*4140*/  HMMA.16816.F32.BF16 R92, R4, R12, RZ ;  /* 0x0000000c045c723c */ /* 0x004fe200000418ff */
[----:B---3--:R-:W-:-:S07]  /*4150*/  MOV R10, R146 ;  /* 0x00000092000a7202 */ /* 0x008fce0000000f00 */
[C---:B------:R-:W-:Y:S01]  /*4160*/  HMMA.16816.F32.BF16 R88, R4.reuse, R14, RZ ;  /* 0x0000000e0458723c */ /* 0x040fe200000418ff */
[----:B------:R-:W1:Y:S07]  /*4170*/  LDSM.16.MT88.4 R12, [R103+0x6100] ;  /* 0x00610000670c783b */ /* 0x000e6e0000004200 */
[C---:B------:R-:W-:Y:S08]  /*4180*/  HMMA.16816.F32.BF16 R72, R4.reuse, R28, RZ ;  /* 0x0000001c0448723c */ /* 0x040ff000000418ff */
[C---:B------:R-:W-:Y:S01]  /*4190*/  HMMA.16816.F32.BF16 R48, R4.reuse, R30, RZ ;  /* 0x0000001e0430723c */ /* 0x040fe200000418ff */
[----:B------:R-:W2:Y:S07]  /*41a0*/  LDSM.16.MT88.4 R28, [R0+0x3100] ;  /* 0x00310000001c783b */ /* 0x000eae0000004200 */
[C---:B------:R-:W-:Y:S08]  /*41b0*/  HMMA.16816.F32.BF16 R76, R4.reuse, R16, RZ ;  /* 0x00000010044c723c */ /* 0x040ff000000418ff */
[C---:B------:R-:W-:Y:S01]  /*41c0*/  HMMA.16816.F32.BF16 R52, R4.reuse, R18, RZ ;  /* 0x000000120434723c */ /* 0x040fe200000418ff */
[----:B------:R-:W3:Y:S07]  /*41d0*/  LDSM.16.MT88.4 R16, [R241+0x6100] ;  /* 0x00610000f110783b */ /* 0x000eee0000004200 */
[C---:B------:R-:W-:Y:S08]  /*41e0*/  HMMA.16816.F32.BF16 R80, R4.reuse, R32, RZ ;  /* 0x000000200450723c */ /* 0x040ff000000418ff */
[C---:B------:R-:W-:Y:S01]  /*41f0*/  HMMA.16816.F32.BF16 R56, R4.reuse, R34, RZ ;  /* 0x000000220438723c */ /* 0x040fe200000418ff */
[----:B------:R-:W5:Y:S07]  /*4200*/  LDSM.16.MT88.4 R32, [R241+0x3100] ;  /* 0x00310000f120783b */ /* 0x000f6e0000004200 */
[C---:B----4-:R-:W-:Y:S08]  /*4210*/  HMMA.16816.F32.BF16 R68, R4.reuse, R20, RZ ;  /* 0x000000140444723c */ /* 0x050ff000000418ff */
[C---:B------:R-:W-:Y:S01]  /*4220*/  HMMA.16816.F32.BF16 R44, R4.reuse, R22, RZ ;  /* 0x00000016042c723c */ /* 0x040fe200000418ff */
[----:B------:R-:W4:Y:S07]  /*4230*/  LDSM.16.MT88.4 R20, [R0+0x6100] ;  /* 0x006100000014783b */ /* 0x000f2e0000004200 */
[C---:B------:R-:W-:Y:S08]  /*4240*/  HMMA.16816.F32.BF16 R40, R4.reuse, R24, RZ ;  /* 0x000000180428723c */ /* 0x040ff000000418ff */
[C---:B------:R-:W-:Y:S01]  /*4250*/  HMMA.16816.F32.BF16 R60, R4.reuse, R26, RZ ;  /* 0x0000001a043c723c */ /* 0x040fe200000418ff */
[----:B------:R-:W4:Y:S07]  /*4260*/  LDSM.16.MT88.4 R24, [R2+0x900] ;  /* 0x000900000218783b */ /* 0x000f2e0000004200 */
[C---:B-1----:R-:W-:Y:S08]  /*4270*/  HMMA.16816.F32.BF16 R112, R4.reuse, R12, RZ ;  /* 0x0000000c0470723c */ /* 0x042ff000000418ff */
[C---:B------:R-:W-:Y:S01]  /*4280*/  HMMA.16816.F32.BF16 R116, R4.reuse, R14, RZ ;  /* 0x0000000e0474723c */ /* 0x040fe200000418ff */
[----:B------:R-:W1:Y:S07]  /*4290*/  LDSM.16.MT88.4 R12, [R2+0x6900] ;  /* 0x00690000020c783b */ /* 0x000e6e0000004200 */
[C---:B--2---:R-:W-:Y:S08]  /*42a0*/  HMMA.16816.F32.BF16 R64, R4.reuse, R28, RZ ;  /* 0x0000001c0440723c */ /* 0x044ff000000418ff */
[C---:B------:R-:W-:Y:S01]  /*42b0*/  HMMA.16816.F32.BF16 R108, R4.reuse, R30, RZ ;  /* 0x0000001e046c723c */ /* 0x040fe200000418ff */
[----:B------:R-:W2:Y:S07]  /*42c0*/  LDSM.16.MT88.4 R28, [R2+0x3900] ;  /* 0x00390000021c783b */ /* 0x000eae0000004200 */
[C---:B---3--:R-:W-:Y:S08]  /*42d0*/  HMMA.16816.F32.BF16 R84, R4.reuse, R16, RZ ;  /* 0x000000100454723c */ /* 0x048ff000000418ff */
[C---:B------:R-:W-:Y:S01]  /*42e0*/  HMMA.16816.F32.BF16 R120, R4.reuse, R18, RZ ;  /* 0x000000120478723c */ /* 0x040fe200000418ff */
[----:B------:R-:W3:Y:S07]  /*42f0*/  LDSM.16.MT88.4 R16, [R103+0x900] ;  /* 0x000900006710783b */ /* 0x000eee0000004200 */
[C---:B------:R-:W-:Y:S08]  /*4300*/  HMMA.16816.F32.BF16 R96, R4.reuse, R36, RZ ;  /* 0x000000240460723c */ /* 0x040ff000000418ff */
[C---:B------:R-:W-:Y:S08]  /*4310*/  HMMA.16816.F32.BF16 R104, R4.reuse, R38, RZ ;  /* 0x000000260468723c */ /* 0x040ff000000418ff */
[C---:B-----5:R-:W-:Y:S08]  /*4320*/  HMMA.16816.F32.BF16 R36, R4.reuse, R32, RZ ;  /* 0x000000200424723c */ /* 0x060ff000000418ff */
[C---:B------:R-:W-:Y:S08]  /*4330*/  HMMA.16816.F32.BF16 R32, R4.reuse, R34, RZ ;  /* 0x000000220420723c */ /* 0x040ff000000418ff */
[C---:B----4-:R-:W-:Y:S08]  /*4340*/  HMMA.16816.F32.BF16 R128, R4.reuse, R20, RZ ;  /* 0x000000140480723c */ /* 0x050ff000000418ff */
[----:B------:R-:W-:Y:S01]  /*4350*/  HMMA.16816.F32.BF16 R132, R4, R22, RZ ;  /* 0x000000160484723c */ /* 0x000fe200000418ff */
[----:B------:R-:W-:Y:S06]  /*4360*/  LDSM.16.MT88.4 R20, [R0+0x900] ;  /* 0x000900000014783b */ /* 0x000fec0000004200 */
[----:B------:R-:W-:-:S02]  /*4370*/  F2FP.BF16.PACK_AB R4, R143, R137 ;  /* 0x000000898f04723e */ /* 0x000fc400000010ff */
[----:B------:R-:W-:Y:S02]  /*4380*/  F2FP.BF16.PACK_AB R5, R144, R141 ;  /* 0x0000008d9005723e */ /* 0x000fe400000010ff */
[----:B------:R-:W-:Y:S02]  /*4390*/  F2FP.BF16.PACK_AB R6, R179, R145 ;  /* 0x00000091b306723e */ /* 0x000fe400000010ff */
[----:B------:R-:W-:-:S07]  /*43a0*/  F2FP.BF16.PACK_AB R7, R178, R147 ;  /* 0x00000093b207723e */ /* 0x000fce00000010ff */
[C---:B------:R-:W-:Y:S07]  /*43b0*/  HMMA.16816.F32.BF16 R188, R4.reuse, R24, R80 ;  /* 0x0000001804bc723c */ /* 0x040fee0000041850 */
[----:B------:R-:W-:Y:S01]  /*43c0*/  IMAD.MOV.U32 R83, RZ, RZ, R147 ;  /* 0x000000ffff537224 */ /* 0x000fe200078e0093 */
[----:B------:R-:W-:Y:S01]  /*43d0*/  MOV R80, R143 ;  /* 0x0000008f00507202 */ /* 0x000fe20000000f00 */
[----:B------:R-:W-:Y:S01]  /*43e0*/  IMAD.MOV.U32 R82, RZ, RZ, R145 ;  /* 0x000000ffff527224 */ /* 0x000fe200078e0091 */
[----:B-1----:R-:W-:Y:S01]  /*43f0*/  HMMA.16816.F32.BF16 R168, R4, R12, R68 ;  /* 0x0000000c04a8723c */ /* 0x002fe20000041844 */
[----:B------:R-:W-:-:S07]  /*4400*/  IMAD.MOV.U32 R81, RZ, RZ, R144 ;  /* 0x000000ffff517224 */ /* 0x000fce00078e0090 */
[C---:B------:R-:W-:Y:S01]  /*4410*/  HMMA.16816.F32.BF16 R144, R4.reuse, R26, R56 ;  /* 0x0000001a0490723c */ /* 0x040fe20000041838 */
[----:B------:R-:W1:Y:S06]  /*4420*/  LDSM.16.MT88.4 R24, [R241+0x900] ;  /* 0x00090000f118783b */ /* 0x000e6c0000004200 */
[----:B------:R-:W-:Y:S01]  /*4430*/  IMAD.MOV.U32 R56, RZ, RZ, R142 ;  /* 0x000000ffff387224 */ /* 0x000fe200078e008e */
[----:B------:R-:W-:Y:S01]  /*4440*/  MOV R58, R140 ;  /* 0x0000008c003a7202 */ /* 0x000fe20000000f00 */
[----:B------:R-:W-:Y:S01]  /*4450*/  IMAD.MOV.U32 R57, RZ, RZ, R141 ;  /* 0x000000ffff397224 */ /* 0x000fe200078e008d */
[----:B--2---:R-:W-:Y:S01]  /*4460*/  HMMA.16816.F32.BF16 R172, R4, R28, R72 ;  /* 0x0000001c04ac723c */ /* 0x004fe20000041848 */
[----:B------:R-:W-:-:S06]  /*4470*/  IMAD.MOV.U32 R59, RZ, RZ, R139 ;  /* 0x000000ffff3b7224 */ /* 0x000fcc00078e008b */
[----:B------:R-:W-:Y:S01]  /*4480*/  IMAD.MOV.U32 R73, RZ, RZ, R138 ;  /* 0x000000ffff497224 */ /* 0x000fe200078e008a */
[----:B------:R-:W-:Y:S01]  /*4490*/  HMMA.16816.F32.BF16 R140, R4, R14, R44 ;  /* 0x0000000e048c723c */ /* 0x000fe2000004182c */
[----:B------:R-:W2:Y:S01]  /*44a0*/  LDSM.16.MT88.4 R12, [R103+0x3900] ;  /* 0x00390000670c783b */ /* 0x000ea20000004200 */
[----:B------:R-:W-:Y:S01]  /*44b0*/  MOV R74, R137 ;  /* 0x00000089004a7202 */ /* 0x000fe20000000f00 */
[----:B------:R-:W-:-:S05]  /*44c0*/  IMAD.MOV.U32 R75, RZ, RZ, R136 ;  /* 0x000000ffff4b7224 */ /* 0x000fca00078e0088 */
[C---:B---3--:R-:W-:Y:S08]  /*44d0*/  HMMA.16816.F32.BF16 R136, R4.reuse, R16, R40 ;  /* 0x000000100488723c */ /* 0x048ff00000041828 */
[C---:B------:R-:W-:Y:S01]  /*44e0*/  HMMA.16816.F32.BF16 R160, R4.reuse, R18, R60 ;  /* 0x0000001204a0723c */ /* 0x040fe2000004183c */
[----:B------:R-:W3:Y:S07]  /*44f0*/  LDSM.16.MT88.4 R16, [R241+0x3900] ;  /* 0x00390000f110783b */ /* 0x000eee0000004200 */
[C---:B------:R-:W-:Y:S01]  /*4500*/  HMMA.16816.F32.BF16 R148, R4.reuse, R30, R48 ;  /* 0x0000001e0494723c */ /* 0x040fe20000041830 */
[----:B------:R-:W4:Y:S07]  /*4510*/  LDSM.16.MT88.4 R28, [R0+0x3900] ;  /* 0x00390000001c783b */ /* 0x000f2e0000004200 */
[C---:B-1----:R-:W-:Y:S07]  /*4520*/  HMMA.16816.F32.BF16 R180, R4.reuse, R24, R76 ;  /* 0x0000001804b4723c */ /* 0x042fee000004184c */
[----:B------:R-:W-:Y:S01]  /*4530*/  IMAD.MOV.U32 R79, RZ, RZ, R179 ;  /* 0x000000ffff4f7224 */ /* 0x000fe200078e00b3 */
[----:B------:R-:W-:Y:S01]  /*4540*/  HMMA.16816.F32.BF16 R48, R4, R22, R88 ;  /* 0x000000160430723c */ /* 0x000fe20000041858 */
[----:B------:R-:W-:Y:S01]  /*4550*/  MOV R78, R178 ;  /* 0x000000b2004e7202 */ /* 0x000fe20000000f00 */
[----:B------:R-:W-:-:S02]  /*4560*/  IMAD.MOV.U32 R77, RZ, RZ, R177 ;  /* 0x000000ffff4d7224 */ /* 0x000fc400078e00b1 */
[----:B------:R-:W-:-:S03]  /*4570*/  IMAD.MOV.U32 R76, RZ, RZ, R176 ;  /* 0x000000ffff4c7224 */ /* 0x000fc600078e00b0 */
[----:B------:R-:W-:Y:S01]  /*4580*/  IMAD.MOV.U32 R88, RZ, RZ, R10 ;  /* 0x000000ffff587224 */ /* 0x000fe200078e000a */
[C---:B------:R-:W-:Y:S01]  /*4590*/  HMMA.16816.F32.BF16 R176, R4.reuse, R20, R92 ;  /* 0x0000001404b0723c */ /* 0x040fe2000004185c */
[----:B------:R-:W-:Y:S01]  /*45a0*/  FFMA.FTZ R10, R101, c[0x0][0x2d0], -R9 ;  /* 0x0000b400650a7a23 */ /* 0x000fe20000010809 */
[----:B------:R-:W-:Y:S01]  /*45b0*/  MOV R91, R57 ;  /* 0x00000039005b7202 */ /* 0x000fe20000000f00 */
[----:B------:R-:W-:Y:S01]  /*45c0*/  IMAD.MOV.U32 R90, RZ, RZ, R58 ;  /* 0x000000ffff5a7224 */ /* 0x000fe200078e003a */
[----:B------:R-:W-:Y:S01]  /*45d0*/  MOV R89, R59 ;  /* 0x0000003b00597202 */ /* 0x000fe20000000f00 */
[----:B------:R-:W-:Y:S01]  /*45e0*/  LDSM.16.MT88.4 R20, [R241+0x6900] ;  /* 0x00690000f114783b */ /* 0x000fe20000004200 */
[----:B------:R-:W-:Y:S01]  /*45f0*/  IMAD.MOV.U32 R101, RZ, RZ, R82 ;  /* 0x000000ffff657224 */ /* 0x000fe200078e0052 */
[----:B------:R-:W-:Y:S01]  /*4600*/  MOV R95, R73 ;  /* 0x00000049005f7202 */ /* 0x000fe20000000f00 */
[----:B------:R-:W-:Y:S01]  /*4610*/  IMAD.MOV.U32 R92, RZ, RZ, R56 ;  /* 0x000000ffff5c7224 */ /* 0x000fe200078e0038 */
[----:B------:R-:W-:Y:S01]  /*4620*/  HMMA.16816.F32.BF16 R52, R4, R26, R52 ;  /* 0x0000001a0434723c */ /* 0x000fe20000041834 */
[----:B------:R-:W1:Y:S01]  /*4630*/  LDSM.16.MT88.4 R24, [R103+0x6900] ;  /* 0x006900006718783b */ /* 0x000e620000004200 */
[----:B------:R-:W-:Y:S01]  /*4640*/  IMAD.MOV.U32 R94, RZ, RZ, R74 ;  /* 0x000000ffff5e7224 */ /* 0x000fe200078e004a */
[----:B------:R-:W-:-:S05]  /*4650*/  MOV R93, R75 ;  /* 0x0000004b005d7202 */ /* 0x000fca0000000f00 */
[C---:B--2---:R-:W-:Y:S07]  /*4660*/  HMMA.16816.F32.BF16 R56, R4.reuse, R12, R96 ;  /* 0x0000000c0438723c */ /* 0x044fee0000041860 */
[----:B------:R-:W-:Y:S01]  /*4670*/  MOV R99, R252 ;  /* 0x000000fc00637202 */ /* 0x000fe20000000f00 */
[----:B------:R-:W-:Y:S01]  /*4680*/  IMAD.MOV.U32 R98, RZ, RZ, R251 ;  /* 0x000000ffff627224 */ /* 0x000fe200078e00fb */
[----:B------:R2:W-:Y:S01]  /*4690*/  MUFU.EX2 R252, R10 ;  /* 0x0000000a00fc7308 */ /* 0x0005e20000000800 */
[----:B------:R-:W-:Y:S01]  /*46a0*/  MOV R97, R250 ;  /* 0x000000fa00617202 */ /* 0x000fe20000000f00 */
[----:B------:R-:W-:Y:S01]  /*46b0*/  HMMA.16816.F32.BF16 R44, R4, R14, R104 ;  /* 0x0000000e042c723c */ /* 0x000fe20000041868 */
[----:B------:R-:W5:Y:S01]  /*46c0*/  LDSM.16.MT88.4 R12, [R0+0x6900] ;  /* 0x00690000000c783b */ /* 0x000f620000004200 */
[----:B------:R-:W-:-:S05]  /*46d0*/  IMAD.MOV.U32 R96, RZ, RZ, R249 ;  /* 0x000000ffff607224 */ /* 0x000fca00078e00f9 */
[----:B------:R-:W-:Y:S01]  /*46e0*/  MOV R106, R248 ;  /* 0x000000f8006a7202 */ /* 0x000fe20000000f00 */
[C---:B---3--:R-:W-:Y:S01]  /*46f0*/  HMMA.16816.F32.BF16 R36, R4.reuse, R16, R36 ;  /* 0x000000100424723c */ /* 0x048fe20000041824 */
[----:B------:R-:W-:Y:S01]  /*4700*/  IMAD.MOV.U32 R107, RZ, RZ, R247 ;  /* 0x000000ffff6b7224 */ /* 0x000fe200078e00f7 */
[----:B------:R-:W-:Y:S01]  /*4710*/  MOV R104, R81 ;  /* 0x0000005100687202 */ /* 0x000fe20000000f00 */
[----:B------:R-:W-:Y:S02]  /*4720*/  IMAD.MOV.U32 R105, RZ, RZ, R80 ;  /* 0x000000ffff697224 */ /* 0x000fe400078e0050 */
[--C-:B--2---:R-:W-:Y:S01]  /*4730*/  FFMA.FTZ R10, R102, c[0x0][0x2d0], -R9.reuse ;  /* 0x0000b400660a7a23 */ /* 0x104fe20000010809 */
[----:B------:R-:W-:Y:S02]  /*4740*/  MOV R102, R91 ;  /* 0x0000005b00667202 */ /* 0x000fe40000000f00 */
[C---:B------:R-:W-:Y:S01]  /*4750*/  HMMA.16816.F32.BF16 R40, R4.reuse, R18, R32 ;  /* 0x000000120428723c */ /* 0x040fe20000041820 */
[----:B------:R-:W2:Y:S01]  /*4760*/  LDSM.16.MT88.4 R16, [R2+0x7100] ;  /* 0x007100000210783b */ /* 0x000ea20000004200 */
[----:B------:R3:W1:Y:S06]  /*4770*/  MUFU.EX2 R251, R10 ;  /* 0x0000000a00fb7308 */ /* 0x00066c0000000800 */
[C---:B----4-:R-:W-:Y:S08]  /*4780*/  HMMA.16816.F32.BF16 R32, R4.reuse, R28, R64 ;  /* 0x0000001c0420723c */ /* 0x050ff00000041840 */
[----:B------:R-:W-:Y:S01]  /*4790*/  HMMA.16816.F32.BF16 R60, R4, R30, R108 ;  /* 0x0000001e043c723c */ /* 0x000fe2000004186c */
[----:B------:R-:W4:Y:S01]  /*47a0*/  LDSM.16.MT88.4 R28, [R2+0x1100] ;  /* 0x00110000021c783b */ /* 0x000f220000004200 */
[----:B---3--:R-:W-:Y:S01]  /*47b0*/  FFMA.FTZ R10, R124, c[0x0][0x2d0], -R9 ;  /* 0x0000b4007c0a7a23 */ /* 0x008fe20000010809 */
[----:B------:R-:W-:Y:S01]  /*47c0*/  MOV R124, R107 ;  /* 0x0000006b007c7202 */ /* 0x000fe20000000f00 */
[----:B------:R-:W-:-:S02]  /*47d0*/  IMAD.MOV.U32 R107, RZ, RZ, R98 ;  /* 0x000000ffff6b7224 */ /* 0x000fc400078e0062 */
[----:B------:R3:W-:Y:S01]  /*47e0*/  MUFU.EX2 R250, R10 ;  /* 0x0000000a00fa7308 */ /* 0x0007e20000000800 */
[----:B------:R-:W-:Y:S01]  /*47f0*/  IMAD.MOV.U32 R110, RZ, RZ, R245 ;  /* 0x000000ffff6e7224 */ /* 0x000fe200078e00f5 */
[----:B------:R-:W-:Y:S01]  /*4800*/  MOV R111, R97 ;  /* 0x00000061006f7202 */ /* 0x000fe20000000f00 */
[----:B------:R-:W-:Y:S01]  /*4810*/  IMAD.MOV.U32 R98, RZ, RZ, R94 ;  /* 0x000000ffff627224 */ /* 0x000fe200078e005e */
[----:B------:R-:W-:Y:S01]  /*4820*/  MOV R97, R93 ;  /* 0x0000005d00617202 */ /* 0x000fe20000000f00 */
[----:B-1----:R-:W-:Y:S01]  /*4830*/  HMMA.16816.F32.BF16 R64, R4, R24, R112 ;  /* 0x000000180440723c */ /* 0x002fe20000041870 */
[----:B------:R-:W-:Y:S01]  /*4840*/  MOV R93, R77 ;  /* 0x0000004d005d7202 */ /* 0x000fe20000000f00 */
[----:B------:R-:W-:Y:S01]  /*4850*/  IMAD.MOV.U32 R94, RZ, RZ, R78 ;  /* 0x000000ffff5e7224 */ /* 0x000fe200078e004e */
[----:B------:R-:W-:Y:S01]  /*4860*/  MOV R109, R83 ;  /* 0x00000053006d7202 */ /* 0x000fe20000000f00 */
[----:B------:R-:W-:-:S04]  /*4870*/  IMAD.MOV.U32 R108, RZ, RZ, R90 ;  /* 0x000000ffff6c7224 */ /* 0x000fc800078e005a */
[C---:B------:R-:W-:Y:S01]  /*4880*/  HMMA.16816.F32.BF16 R68, R4.reuse, R26, R116 ;  /* 0x0000001a0444723c */ /* 0x040fe20000041874 */
[----:B------:R-:W1:Y:S01]  /*4890*/  LDSM.16.MT88.4 R24, [R2+0x4100] ;  /* 0x004100000218783b */ /* 0x000e620000004200 */
[----:B---3--:R-:W-:Y:S02]  /*48a0*/  FFMA.FTZ R10, R125, c[0x0][0x2d0], -R9 ;  /* 0x0000b4007d0a7a23 */ /* 0x008fe40000010809 */
[----:B------:R-:W-:Y:S02]  /*48b0*/  IMAD.MOV.U32 R125, RZ, RZ, R96 ;  /* 0x000000ffff7d7224 */ /* 0x000fe400078e0060 */
[----:B------:R3:W-:Y:S01]  /*48c0*/  MUFU.EX2 R249, R10 ;  /* 0x0000000a00f97308 */ /* 0x0007e20000000800 */
[----:B------:R-:W-:Y:S01]  /*48d0*/  IMAD.MOV.U32 R96, RZ, RZ, R92 ;  /* 0x000000ffff607224 */ /* 0x000fe200078e005c */
[----:B------:R-:W-:Y:S01]  /*48e0*/  HMMA.16816.F32.BF16 R72, R4, R20, R84 ;  /* 0x000000140448723c */ /* 0x000fe20000041854 */
[----:B------:R-:W-:Y:S02]  /*48f0*/  IMAD.MOV.U32 R92, RZ, RZ, R76 ;  /* 0x000000ffff5c7224 */ /* 0x000fe400078e004c */
[----:B------:R-:W-:-:S05]  /*4900*/  IMAD.MOV.U32 R119, RZ, RZ, R88 ;  /* 0x000000ffff777224 */ /* 0x000fca00078e0058 */
[----:B-----5:R-:W-:Y:S01]  /*4910*/  HMMA.16816.F32.BF16 R80, R4, R12, R128 ;  /* 0x0000000c0450723c */ /* 0x020fe20000041880 */
[----:B---3--:R-:W-:Y:S01]  /*4920*/  FFMA.FTZ R10, R126, c[0x0][0x2d0], -R8 ;  /* 0x0000b4007e0a7a23 */ /* 0x008fe20000010808 */
[----:B------:R-:W-:-:S06]  /*4930*/  MOV R126, R89 ;  /* 0x00000059007e7202 */ /* 0x000fcc0000000f00 */
[----:B------:R-:W-:Y:S01]  /*4940*/  HMMA.16816.F32.BF16 R84, R4, R14, R132 ;  /* 0x0000000e0454723c */ /* 0x000fe20000041884 */
[----:B------:R-:W3:Y:S01]  /*4950*/  LDSM.16.MT88.4 R12, [R103+0x1100] ;  /* 0x00110000670c783b */ /* 0x000ee20000004200 */
[----:B------:R5:W-:Y:S05]  /*4960*/  MUFU.EX2 R248, R10 ;  /* 0x0000000a00f87308 */ /* 0x000bea0000000800 */
[----:B------:R-:W-:Y:S01]  /*4970*/  IMAD.MOV.U32 R132, RZ, RZ, R102 ;  /* 0x000000ffff847224 */ /* 0x000fe200078e0066 */
[----:B------:R-:W-:Y:S01]  /*4980*/  MOV R133, R96 ;  /* 0x0000006000857202 */ /* 0x000fe20000000f00 */
[----:B------:R-:W-:Y:S01]  /*4990*/  IMAD.MOV.U32 R102, RZ, RZ, R97 ;  /* 0x000000ffff667224 */ /* 0x000fe200078e0061 */
[----:B------:R-:W-:Y:S01]  /*49a0*/  MOV R134, R98 ;  /* 0x0000006200867202 */ /* 0x000fe20000000f00 */
[----:B-----5:R-:W-:Y:S01]  /*49b0*/  FFMA.FTZ R10, R164, c[0x0][0x2d0], -R8 ;  /* 0x0000b400a40a7a23 */ /* 0x020fe20000010808 */
[----:B------:R-:W-:-:S03]  /*49c0*/  MOV R164, R246 ;  /* 0x000000f600a47202 */ /* 0x000fc60000000f00 */
[----:B------:R5:W1:Y:S02]  /*49d0*/  MUFU.EX2 R247, R10 ;  /* 0x0000000a00f77308 */ /* 0x000a640000000800 */
[----:B-----5:R-:W-:-:S06]  /*49e0*/  FFMA.FTZ R10, R127, c[0x0][0x2d0], -R8 ;  /* 0x0000b4007f0a7a23 */ /* 0x020fcc0000010808 */
[----:B------:R5:W-:Y:S02]  /*49f0*/  MUFU.EX2 R246, R10 ;  /* 0x0000000a00f67308 */ /* 0x000be40000000800 */
[----:B-----5:R-:W-:Y:S02]  /*4a00*/  FFMA.FTZ R10, R165, c[0x0][0x2d0], -R8 ;  /* 0x0000b400a50a7a23 */ /* 0x020fe40000010808 */
[----:B------:R-:W-:Y:S01]  /*4a10*/  IMAD.MOV.U32 R165, RZ, RZ, R106 ;  /* 0x000000ffffa57224 */ /* 0x000fe200078e006a */
[----:B------:R-:W-:-:S03]  /*4a20*/  MOV R106, R99 ;  /* 0x00000063006a7202 */ /* 0x000fc60000000f00 */
[----:B------:R-:W5:Y:S01]  /*4a30*/  MUFU.EX2 R245, R10 ;  /* 0x0000000a00f57308 */ /* 0x000f620000000800 */
[----:B------:R-:W-:Y:S02]  /*4a40*/  MOV R99, R95 ;  /* 0x0000005f00637202 */ /* 0x000fe40000000f00 */
[----:B------:R-:W-:Y:S02]  /*4a50*/  MOV R95, R79 ;  /* 0x0000004f005f7202 */ /* 0x000fe40000000f00 */
[----:B------:R-:W-:Y:S01]  /*4a60*/  HMMA.16816.F32.BF16 R76, R4, R22, R120 ;  /* 0x00000016044c723c */ /* 0x000fe20000041878 */
[----:B------:R-:W-:Y:S01]  /*4a70*/  IMAD.MOV.U32 R135, RZ, RZ, R99 ;  /* 0x000000ffff877224 */ /* 0x000fe200078e0063 */
[----:B------:R-:W-:Y:S05]  /*4a80*/  LDSM.16.MT88.4 R20, [R0+0x1100] ;  /* 0x001100000014783b */ /* 0x000fea0000004200 */
[----:B------:R-:W-:-:S02]  /*4a90*/  F2FP.BF16.PACK_AB R4, R251, R252 ;  /* 0x000000fcfb04723e */ /* 0x000fc400000010ff */
[----:B-1----:R-:W-:Y:S02]  /*4aa0*/  F2FP.BF16.PACK_AB R5, R247, R248 ;  /* 0x000000f8f705723e */ /* 0x002fe400000010ff */
[----:B------:R-:W-:Y:S02]  /*4ab0*/  F2FP.BF16.PACK_AB R6, R249, R250 ;  /* 0x000000faf906723e */ /* 0x000fe400000010ff */
[----:B-----5:R-:W-:Y:S02]  /*4ac0*/  F2FP.BF16.PACK_AB R7, R245, R246 ;  /* 0x000000f6f507723e */ /* 0x020fe400000010ff */
[----:B------:R-:W-:-:S05]  /*4ad0*/  MOV R10, R92 ;  /* 0x0000005c000a7202 */ /* 0x000fca0000000f00 */
[C---:B--2---:R-:W-:Y:S07]  /*4ae0*/  HMMA.16816.F32.BF16 R96, R4.reuse, R16, R168 ;  /* 0x000000100460723c */ /* 0x044fee00000418a8 */
[----:B------:R-:W-:Y:S01]  /*4af0*/  MOV R170, R101 ;  /* 0x0000006500aa7202 */ /* 0x000fe20000000f00 */
[----:B----4-:R-:W-:Y:S01]  /*4b00*/  HMMA.16816.F32.BF16 R112, R4, R28, R188 ;  /* 0x0000001c0470723c */ /* 0x010fe200000418bc */
[----:B------:R-:W-:Y:S01]  /*4b10*/  IMAD.MOV.U32 R169, RZ, RZ, R104 ;  /* 0x000000ffffa97224 */ /* 0x000fe200078e0068 */
[----:B------:R-:W-:-:S02]  /*4b20*/  MOV R168, R105 ;  /* 0x0000006900a87202 */ /* 0x000fc40000000f00 */
[----:B------:R-:W-:Y:S02]  /*4b30*/  MOV R101, R107 ;  /* 0x0000006b00657202 */ /* 0x000fe40000000f00 */
[----:B------:R-:W-:Y:S01]  /*4b40*/  MOV R171, R109 ;  /* 0x0000006d00ab7202 */ /* 0x000fe20000000f00 */
[----:B------:R-:W-:Y:S01]  /*4b50*/  IMAD.MOV.U32 R188, RZ, RZ, R106 ;  /* 0x000000ffffbc7224 */ /* 0x000fe200078e006a */
[----:B------:R-:W-:Y:S01]  /*4b60*/  HMMA.16816.F32.BF16 R88, R4, R30, R144 ;  /* 0x0000001e0458723c */ /* 0x000fe20000041890 */
[----:B------:R-:W-:Y:S01]  /*4b70*/  LDSM.16.MT88.4 R28, [R241+0x1100] ;  /* 0x00110000f11c783b */ /* 0x000fe20000004200 */
[----:B------:R-:W-:Y:S01]  /*4b80*/  IMAD.MOV.U32 R189, RZ, RZ, R110 ;  /* 0x000000ffffbd7224 */ /* 0x000fe200078e006e */
[----:B------:R-:W-:Y:S01]  /*4b90*/  MOV R191, R94 ;  /* 0x0000005e00bf7202 */ /* 0x000fe20000000f00 */
[----:B------:R-:W-:-:S04]  /*4ba0*/  IMAD.MOV.U32 R190, RZ, RZ, R95 ;  /* 0x000000ffffbe7224 */ /* 0x000fc800078e005f */
[C---:B------:R-:W-:Y:S01]  /*4bb0*/  HMMA.16816.F32.BF16 R104, R4.reuse, R18, R140 ;  /* 0x000000120468723c */ /* 0x040fe2000004188c */
[----:B------:R-:W1:Y:S06]  /*4bc0*/  LDSM.16.MT88.4 R16, [R103+0x4100] ;  /* 0x004100006710783b */ /* 0x000e6c0000004200 */
[----:B------:R-:W-:Y:S01]  /*4bd0*/  IMAD.MOV.U32 R143, RZ, RZ, R111 ;  /* 0x000000ffff8f7224 */ /* 0x000fe200078e006f */
[C---:B------:R-:W-:Y:S07]  /*4be0*/  HMMA.16816.F32.BF16 R144, R4.reuse, R24, R172 ;  /* 0x000000180490723c */ /* 0x040fee00000418ac */
[----:B------:R-:W-:Y:S01]  /*4bf0*/  MOV R175, R119 ;  /* 0x0000007700af7202 */ /* 0x000fe20000000f00 */
[----:B------:R-:W-:Y:S01]  /*4c00*/  IMAD.MOV.U32 R172, RZ, RZ, R93 ;  /* 0x000000ffffac7224 */ /* 0x000fe200078e005d */
[----:B------:R-:W-:Y:S01]  /*4c10*/  MOV R173, R108 ;  /* 0x0000006c00ad7202 */ /* 0x000fe20000000f00 */
[----:B---3--:R-:W-:Y:S01]  /*4c20*/  HMMA.16816.F32.BF16 R116, R4, R14, R160 ;  /* 0x0000000e0474723c */ /* 0x008fe200000418a0 */
[----:B------:R-:W-:-:S07]  /*4c30*/  IMAD.MOV.U32 R174, RZ, RZ, R126 ;  /* 0x000000ffffae7224 */ /* 0x000fce00078e007e */
[C---:B------:R-:W-:Y:S01]  /*4c40*/  HMMA.16816.F32.BF16 R108, R4.reuse, R12, R136 ;  /* 0x0000000c046c723c */ /* 0x040fe20000041888 */
[----:B------:R-:W2:Y:S07]  /*4c50*/  LDSM.16.MT88.4 R12, [R241+0x4100] ;  /* 0x00410000f10c783b */ /* 0x000eae0000004200 */
[C---:B------:R-:W-:Y:S01]  /*4c60*/  HMMA.16816.F32.BF16 R92, R4.reuse, R26, R148 ;  /* 0x0000001a045c723c */ /* 0x040fe20000041894 */
[----:B------:R-:W3:Y:S07]  /*4c70*/  LDSM.16.MT88.4 R24, [R0+0x4100] ;  /* 0x004100000018783b */ /* 0x000eee0000004200 */
[C---:B-1----:R-:W-:Y:S08]  /*4c80*/  HMMA.16816.F32.BF16 R160, R4.reuse, R16, R56 ;  /* 0x0000001004a0723c */ /* 0x042ff00000041838 */
[C---:B------:R-:W-:Y:S01]  /*4c90*/  HMMA.16816.F32.BF16 R148, R4.reuse, R18, R44 ;  /* 0x000000120494723c */ /* 0x040fe2000004182c */
[----:B------:R-:W1:Y:S07]  /*4ca0*/  LDSM.16.MT88.4 R16, [R241+0x7100] ;  /* 0x00710000f110783b */ /* 0x000e6e0000004200 */
[C---:B------:R-:W-:Y:S07]  /*4cb0*/  HMMA.16816.F32.BF16 R120, R4.reuse, R28, R180 ;  /* 0x0000001c0478723c */ /* 0x040fee00000418b4 */
[----:B------:R-:W-:Y:S01]  /*4cc0*/  MOV R180, R10 ;  /* 0x0000000a00b47202 */ /* 0x000fe20000000f00 */
[----:B------:R-:W-:Y:S01]  /*4cd0*/  FFMA.FTZ R10, R166, c[0x0][0x2d0], -R9 ;  /* 0x0000b400a60a7a23 */ /* 0x000fe20000010809 */
[----:B------:R-:W-:Y:S01]  /*4ce0*/  MOV R29, R189 ;  /* 0x000000bd001d7202 */ /* 0x000fe20000000f00 */
[----:B------:R-:W-:Y:S01]  /*4cf0*/  HMMA.16816.F32.BF16 R128, R4, R20, R176 ;  /* 0x000000140480723c */ /* 0x000fe200000418b0 */
[----:B------:R-:W-:Y:S01]  /*4d00*/  MOV R183, R125 ;  /* 0x0000007d00b77202 */ /* 0x000fe20000000f00 */
[----:B------:R4:W-:Y:S01]  /*4d10*/  MUFU.EX2 R189, R10 ;  /* 0x0000000a00bd7308 */ /* 0x0009e20000000800 */
[----:B------:R-:W-:-:S02]  /*4d20*/  IMAD.MOV.U32 R181, RZ, RZ, R133 ;  /* 0x000000ffffb57224 */ /* 0x000fc400078e0085 */
[----:B------:R-:W-:Y:S02]  /*4d30*/  IMAD.MOV.U32 R28, RZ, RZ, R135 ;  /* 0x000000ffff1c7224 */ /* 0x000fe400078e0087 */
[----:B------:R-:W-:Y:S01]  /*4d40*/  MOV R177, R132 ;  /* 0x0000008400b17202 */ /* 0x000fe20000000f00 */
[----:B------:R-:W-:Y:S01]  /*4d50*/  IMAD.MOV.U32 R166, RZ, RZ, R143 ;  /* 0x000000ffffa67224 */ /* 0x000fe200078e008f */
[----:B------:R-:W-:Y:S01]  /*4d60*/  MOV R176, R134 ;  /* 0x0000008600b07202 */ /* 0x000fe20000000f00 */
[----:B--2---:R-:W-:Y:S01]  /*4d70*/  HMMA.16816.F32.BF16 R140, R4, R14, R40 ;  /* 0x0000000e048c723c */ /* 0x004fe20000041828 */
[----:B------:R-:W-:Y:S02]  /*4d80*/  IMAD.MOV.U32 R182, RZ, RZ, R124 ;  /* 0x000000ffffb67224 */ /* 0x000fe400078e007c */
[----:B----4-:R-:W-:-:S05]  /*4d90*/  FFMA.FTZ R10, R167, c[0x0][0x2d0], -R9 ;  /* 0x0000b400a70a7a23 */ /* 0x010fca0000010809 */
[C---:B------:R-:W-:Y:S01]  /*4da0*/  HMMA.16816.F32.BF16 R132, R4.reuse, R12, R36 ;  /* 0x0000000c0484723c */ /* 0x040fe20000041824 */
[----:B------:R-:W-:Y:S01]  /*4db0*/  IMAD.MOV.U32 R167, RZ, RZ, R188 ;  /* 0x000000ffffa77224 */ /* 0x000fe200078e00bc */
[----:B------:R-:W2:Y:S01]  /*4dc0*/  LDSM.16.MT88.4 R12, [R0+0x7100] ;  /* 0x00710000000c783b */ /* 0x000ea20000004200 */
[----:B------:R4:W5:Y:S05]  /*4dd0*/  MUFU.EX2 R188, R10 ;  /* 0x0000000a00bc7308 */ /* 0x00096a0000000800 */
[C---:B------:R-:W-:Y:S01]  /*4de0*/  HMMA.16816.F32.BF16 R136, R4.reuse, R22, R48 ;  /* 0x000000160488723c */ /* 0x040fe20000041830 */
[----:B------:R-:W2:Y:S07]  /*4df0*/  LDSM.16.MT88.4 R20, [R103+0x7100] ;  /* 0x007100006714783b */ /* 0x000eae0000004200 */
[----:B---3--:R-:W-:Y:S01]  /*4e00*/  HMMA.16816.F32.BF16 R40, R4, R24, R32 ;  /* 0x000000180428723c */ /* 0x008fe20000041820 */
[----:B----4-:R-:W-:Y:S01]  /*4e10*/  FFMA.FTZ R10, R192, c[0x0][0x2d0], -R9 ;  /* 0x0000b400c00a7a23 */ /* 0x010fe20000010809 */
[----:B------:R-:W-:-:S03]  /*4e20*/  MOV R192, R183 ;  /* 0x000000b700c07202 */ /* 0x000fc60000000f00 */
[----:B------:R3:W-:Y:S03]  /*4e30*/  MUFU.EX2 R183, R10 ;  /* 0x0000000a00b77308 */ /* 0x0007e60000000800 */
[C---:B------:R-:W-:Y:S01]  /*4e40*/  HMMA.16816.F32.BF16 R56, R4.reuse, R26, R60 ;  /* 0x0000001a0438723c */ /* 0x040fe2000004183c */
[----:B------:R-:W4:Y:S07]  /*4e50*/  LDSM.16.MT88.4 R24, [R2+0x1900] ;  /* 0x001900000218783b */ /* 0x000f2e0000004200 */
[----:B-1----:R-:W-:Y:S01]  /*4e60*/  HMMA.16816.F32.BF16 R44, R4, R16, R72 ;  /* 0x00000010042c723c */ /* 0x002fe20000041848 */
[----:B---3--:R-:W-:-:S07]  /*4e70*/  FFMA.FTZ R10, R193, c[0x0][0x2d0], -R9 ;  /* 0x0000b400c10a7a23 */ /* 0x008fce0000010809 */
[C---:B------:R-:W-:Y:S01]  /*4e80*/  HMMA.16816.F32.BF16 R60, R4.reuse, R18, R76 ;  /* 0x00000012043c723c */ /* 0x040fe2000004184c */
[----:B------:R-:W-:Y:S01]  /*4e90*/  IMAD.MOV.U32 R193, RZ, RZ, R182 ;  /* 0x000000ffffc17224 */ /* 0x000fe200078e00b6 */
[----:B------:R-:W1:Y:S01]  /*4ea0*/  LDSM.16.MT88.4 R16, [R2+0x7900] ;  /* 0x007900000210783b */ /* 0x000e620000004200 */
[----:B------:R3:W1:Y:S05]  /*4eb0*/  MUFU.EX2 R182, R10 ;  /* 0x0000000a00b67308 */ /* 0x00066a0000000800 */
[C---:B------:R-:W-:Y:S08]  /*4ec0*/  HMMA.16816.F32.BF16 R124, R4.reuse, R30, R52 ;  /* 0x0000001e047c723c */ /* 0x040ff00000041834 */
[----:B--2---:R-:W-:Y:S01]  /*4ed0*/  HMMA.16816.F32.BF16 R32, R4, R12, R80 ;  /* 0x0000000c0420723c */ /* 0x004fe20000041850 */
[----:B---3--:R-:W-:Y:S01]  /*4ee0*/  FFMA.FTZ R10, R194, c[0x0][0x2d0], -R8 ;  /* 0x0000b400c20a7a23 */ /* 0x008fe20000010808 */
[----:B------:R-:W-:-:S03]  /*4ef0*/  MOV R194, R181 ;  /* 0x000000b500c27202 */ /* 0x000fc60000000f00 */
[----:B------:R2:W-:Y:S03]  /*4f00*/  MUFU.EX2 R181, R10 ;  /* 0x0000000a00b57308 */ /* 0x0005e60000000800 */
[C---:B------:R-:W-:Y:S01]  /*4f10*/  HMMA.16816.F32.BF16 R48, R4.reuse, R14, R84 ;  /* 0x0000000e0430723c */ /* 0x040fe20000041854 */
[----:B------:R-:W3:Y:S07]  /*4f20*/  LDSM.16.MT88.4 R12, [R103+0x1900] ;  /* 0x00190000670c783b */ /* 0x000eee0000004200 */
[----:B------:R-:W-:Y:S01]  /*4f30*/  HMMA.16816.F32.BF16 R36, R4, R20, R64 ;  /* 0x000000140424723c */ /* 0x000fe20000041840 */
[----:B--2---:R-:W-:-:S07]  /*4f40*/  FFMA.FTZ R10, R204, c[0x0][0x2d0], -R8 ;  /* 0x0000b400cc0a7a23 */ /* 0x004fce0000010808 */
[----:B------:R-:W-:Y:S01]  /*4f50*/  HMMA.16816.F32.BF16 R52, R4, R22, R68 ;  /* 0x000000160434723c */ /* 0x000fe20000041844 */
[----:B------:R-:W-:Y:S01]  /*4f60*/  IMAD.MOV.U32 R204, RZ, RZ, R180 ;  /* 0x000000ffffcc7224 */ /* 0x000fe200078e00b4 */
[----:B------:R-:W2:Y:S01]  /*4f70*/  LDSM.16.MT88.4 R20, [R2+0x4900] ;  /* 0x004900000214783b */ /* 0x000ea20000004200 */
[----:B------:R4:W4:Y:S04]  /*4f80*/  MUFU.EX2 R180, R10 ;  /* 0x0000000a00b47308 */ /* 0x0009280000000800 */
[----:B-----5:R-:W-:Y:S02]  /*4f90*/  F2FP.BF16.PACK_AB R4, R188, R189 ;  /* 0x000000bdbc04723e */ /* 0x020fe400000010ff */
[----:B-1----:R-:W-:Y:S01]  /*4fa0*/  F2FP.BF16.PACK_AB R6, R182, R183 ;  /* 0x000000b7b606723e */ /* 0x002fe200000010ff */
[----:B----4-:R-:W-:Y:S01]  /*4fb0*/  FFMA.FTZ R10, R195, c[0x0][0x2d0], -R8 ;  /* 0x0000b400c30a7a23 */ /* 0x010fe20000010808 */
[----:B------:R-:W-:-:S02]  /*4fc0*/  F2FP.BF16.PACK_AB R5, R180, R181 ;  /* 0x000000b5b405723e */ /* 0x000fc400000010ff */
[----:B------:R-:W-:Y:S01]  /*4fd0*/  MOV R195, R28 ;  /* 0x0000001c00c37202 */ /* 0x000fe20000000f00 */
[----:B------:R1:W-:Y:S02]  /*4fe0*/  MUFU.EX2 R179, R10 ;  /* 0x0000000a00b37308 */ /* 0x0003e40000000800 */
[----:B-1----:R-:W-:Y:S02]  /*4ff0*/  FFMA.FTZ R10, R205, c[0x0][0x2d0], -R8 ;  /* 0x0000b400cd0a7a23 */ /* 0x002fe40000010808 */
[----:B------:R-:W-:-:S04]  /*5000*/  IMAD.MOV.U32 R205, RZ, RZ, R29 ;  /* 0x000000ffffcd7224 */ /* 0x000fc800078e001d */
[----:B------:R-:W1:Y:S01]  /*5010*/  MUFU.EX2 R178, R10 ;  /* 0x0000000a00b27308 */ /* 0x000e620000000800 */
[----:B------:R-:W-:Y:S01]  /*5020*/  LDSM.16.MT88.4 R28, [R241+0x1900] ;  /* 0x00190000f11c783b */ /* 0x000fe20000004200 */
[----:B-1----:R-:W-:Y:S01]  /*5030*/  F2FP.BF16.PACK_AB R7, R178, R179 ;  /* 0x000000b3b207723e */ /* 0x002fe200000010ff */
[----:B------:R-:W-:Y:S02]  /*5040*/  FFMA.FTZ R10, R236, c[0x0][0x2d0], -R9 ;  /* 0x0000b400ec0a7a23 */ /* 0x000fe40000010809 */
[----:B------:R-:W-:-:S04]  /*5050*/  IMAD.MOV.U32 R236, RZ, RZ, R166 ;  /* 0x000000ffffec7224 */ /* 0x000fc800078e00a6 */
[C---:B------:R-:W-:Y:S08]  /*5060*/  HMMA.16816.F32.BF16 R112, R4.reuse, R24, R112 ;  /* 0x000000180470723c */ /* 0x040ff00000041870 */
[C---:B------:R-:W-:Y:S01]  /*5070*/  HMMA.16816.F32.BF16 R64, R4.reuse, R26, R88 ;  /* 0x0000001a0440723c */ /* 0x040fe20000041858 */
[----:B------:R-:W1:Y:S07]  /*5080*/  LDSM.16.MT88.4 R24, [R0+0x1900] ;  /* 0x001900000018783b */ /* 0x000e6e0000004200 */
[C---:B------:R-:W-:Y:S08]  /*5090*/  HMMA.16816.F32.BF16 R76, R4.reuse, R16, R96 ;  /* 0x00000010044c723c */ /* 0x040ff00000041860 */
[C---:B------:R-:W-:Y:S01]  /*50a0*/  HMMA.16816.F32.BF16 R72, R4.reuse, R18, R104 ;  /* 0x000000120448723c */ /* 0x040fe20000041868 */
[----:B------:R-:W4:Y:S07]  /*50b0*/  LDSM.16.MT88.4 R16, [R103+0x4900] ;  /* 0x004900006710783b */ /* 0x000f2e0000004200 */
        /* <DEDUP_REMOVED lines=9> */
[C---:B----4-:R-:W-:Y:S07]  /*5150*/  HMMA.16816.F32.BF16 R136, R4.reuse, R16, R160 ;  /* 0x000000100488723c */ /* 0x050fee00000418a0 */
[----:B------:R-:W-:Y:S01]  /*5160*/  IMAD.MOV.U32 R162, RZ, RZ, R195 ;  /* 0x000000ffffa27224 */ /* 0x000fe200078e00c3 */
[C---:B------:R-:W-:Y:S01]  /*5170*/  HMMA.16816.F32.BF16 R92, R4.reuse, R18, R148 ;  /* 0x00000012045c723c */ /* 0x040fe20000041894 */
[----:B------:R-:W4:Y:S01]  /*5180*/  LDSM.16.MT88.4 R16, [R241+0x7900] ;  /* 0x00790000f110783b */ /* 0x000f220000004200 */
[----:B------:R-:W-:Y:S01]  /*5190*/  IMAD.MOV.U32 R195, RZ, RZ, R177 ;  /* 0x000000ffffc37224 */ /* 0x000fe200078e00b1 */
[----:B------:R-:W-:Y:S01]  /*51a0*/  MOV R163, R205 ;  /* 0x000000cd00a37202 */ /* 0x000fe20000000f00 */
[----:B------:R5:W-:Y:S01]  /*51b0*/  MUFU.EX2 R177, R10 ;  /* 0x0000000a00b17308 */ /* 0x000be20000000800 */
[----:B------:R-:W-:Y:S01]  /*51c0*/  MOV R205, R176 ;  /* 0x000000b000cd7202 */ /* 0x000fe20000000f00 */
[----:B------:R-:W-:Y:S01]  /*51d0*/  IMAD.MOV.U32 R160, RZ, RZ, R194 ;  /* 0x000000ffffa07224 */ /* 0x000fe200078e00c2 */
[----:B------:R-:W-:Y:S01]  /*51e0*/  MOV R161, R204 ;  /* 0x000000cc00a17202 */ /* 0x000fe20000000f00 */
[C---:B---3--:R-:W-:Y:S01]  /*51f0*/  HMMA.16816.F32.BF16 R96, R4.reuse, R12, R132 ;  /* 0x0000000c0460723c */ /* 0x048fe20000041884 */
[----:B------:R-:W-:Y:S01]  /*5200*/  MOV R150, R193 ;  /* 0x000000c100967202 */ /* 0x000fe20000000f00 */
[----:B------:R-:W-:Y:S01]  /*5210*/  IMAD.MOV.U32 R149, RZ, RZ, R192 ;  /* 0x000000ffff957224 */ /* 0x000fe200078e00c0 */
[----:B------:R-:W-:Y:S01]  /*5220*/  MOV R148, R167 ;  /* 0x000000a700947202 */ /* 0x000fe20000000f00 */
[----:B------:R-:W-:Y:S01]  /*5230*/  IMAD.MOV.U32 R194, RZ, RZ, R169 ;  /* 0x000000ffffc27224 */ /* 0x000fe200078e00a9 */
[----:B------:R-:W-:Y:S01]  /*5240*/  MOV R204, R168 ;  /* 0x000000a800cc7202 */ /* 0x000fe20000000f00 */
[----:B------:R-:W-:Y:S01]  /*5250*/  IMAD.MOV.U32 R192, RZ, RZ, R171 ;  /* 0x000000ffffc07224 */ /* 0x000fe200078e00ab */
[----:B------:R-:W-:Y:S01]  /*5260*/  MOV R193, R170 ;  /* 0x000000aa00c17202 */ /* 0x000fe20000000f00 */
[----:B------:R-:W-:Y:S01]  /*5270*/  HMMA.16816.F32.BF16 R116, R4, R14, R140 ;  /* 0x0000000e0474723c */ /* 0x000fe2000004188c */
[----:B------:R-:W3:Y:S01]  /*5280*/  LDSM.16.MT88.4 R12, [R0+0x7900] ;  /* 0x00790000000c783b */ /* 0x000ee20000004200 */
[----:B------:R-:W-:-:S02]  /*5290*/  IMAD.MOV.U32 R151, RZ, RZ, R173 ;  /* 0x000000ffff977224 */ /* 0x000fc400078e00ad */
[----:B-----5:R-:W-:Y:S02]  /*52a0*/  FFMA.FTZ R10, R207, c[0x0][0x2d0], -R9 ;  /* 0x0000b400cf0a7a23 */ /* 0x020fe40000010809 */
[----:B------:R-:W-:Y:S01]  /*52b0*/  IMAD.MOV.U32 R207, RZ, RZ, R164 ;  /* 0x000000ffffcf7224 */ /* 0x000fe200078e00a4 */
[----:B------:R-:W-:Y:S01]  /*52c0*/  MOV R142, R174 ;  /* 0x000000ae008e7202 */ /* 0x000fe20000000f00 */
[----:B------:R5:W1:Y:S01]  /*52d0*/  MUFU.EX2 R176, R10 ;  /* 0x0000000a00b07308 */ /* 0x000a620000000800 */
[----:B------:R-:W-:Y:S01]  /*52e0*/  IMAD.MOV.U32 R141, RZ, RZ, R175 ;  /* 0x000000ffff8d7224 */ /* 0x000fe200078e00af */
[----:B------:R-:W-:Y:S01]  /*52f0*/  HMMA.16816.F32.BF16 R84, R4, R30, R124 ;  /* 0x0000001e0454723c */ /* 0x000fe2000004187c */
[----:B------:R-:W-:Y:S02]  /*5300*/  MOV R140, R165 ;  /* 0x000000a5008c7202 */ /* 0x000fe40000000f00 */
[----:B------:R-:W-:-:S05]  /*5310*/  MOV R143, R172 ;  /* 0x000000ac008f7202 */ /* 0x000fca0000000f00 */
[----:B--2---:R-:W-:Y:S01]  /*5320*/  HMMA.16816.F32.BF16 R108, R4, R20, R40 ;  /* 0x00000014046c723c */ /* 0x004fe20000041828 */
[----:B-----5:R-:W-:Y:S01]  /*5330*/  FFMA.FTZ R10, R206, c[0x0][0x2d0], -R9 ;  /* 0x0000b400ce0a7a23 */ /* 0x020fe20000010809 */
[----:B------:R-:W-:-:S06]  /*5340*/  MOV R206, R102 ;  /* 0x0000006600ce7202 */ /* 0x000fcc0000000f00 */
[C---:B------:R-:W-:Y:S01]  /*5350*/  HMMA.16816.F32.BF16 R56, R4.reuse, R22, R56 ;  /* 0x000000160438723c */ /* 0x040fe20000041838 */
[----:B------:R-:W2:Y:S01]  /*5360*/  LDSM.16.MT88.4 R20, [R2+0x2100] ;  /* 0x002100000214783b */ /* 0x000ea20000004200 */
[----:B------:R5:W-:Y:S06]  /*5370*/  MUFU.EX2 R175, R10 ;  /* 0x0000000a00af7308 */ /* 0x000bec0000000800 */
[C---:B-1----:R-:W-:Y:S08]  /*5380*/  HMMA.16816.F32.BF16 R164, R4.reuse, R24, R36 ;  /* 0x0000001804a4723c */ /* 0x042ff00000041824 */
[----:B------:R-:W-:Y:S01]  /*5390*/  HMMA.16816.F32.BF16 R124, R4, R26, R52 ;  /* 0x0000001a047c723c */ /* 0x000fe20000041834 */
[----:B------:R-:W1:Y:S01]  /*53a0*/  LDSM.16.MT88.4 R24, [R2+0x5100] ;  /* 0x005100000218783b */ /* 0x000e620000004200 */
[----:B-----5:R-:W-:-:S02]  /*53b0*/  FFMA.FTZ R10, R11, c[0x0][0x2d0], -R9 ;  /* 0x0000b4000b0a7a23 */ /* 0x020fc40000010809 */
[----:B------:R-:W-:Y:S02]  /*53c0*/  IMAD.MOV.U32 R11, RZ, RZ, R101 ;  /* 0x000000ffff0b7224 */ /* 0x000fe400078e0065 */
[----:B------:R5:W1:Y:S02]  /*53d0*/  MUFU.EX2 R174, R10 ;  /* 0x0000000a00ae7308 */ /* 0x000a640000000800 */
[C---:B----4-:R-:W-:Y:S08]  /*53e0*/  HMMA.16816.F32.BF16 R168, R4.reuse, R16, R44 ;  /* 0x0000001004a8723c */ /* 0x050ff0000004182c */
[----:B------:R-:W-:Y:S01]  /*53f0*/  HMMA.16816.F32.BF16 R132, R4, R18, R60 ;  /* 0x000000120484723c */ /* 0x000fe2000004183c */
[----:B------:R-:W4:Y:S01]  /*5400*/  LDSM.16.MT88.4 R16, [R103+0x2100] ;  /* 0x002100006710783b */ /* 0x000f220000004200 */
[----:B-----5:R-:W-:-:S06]  /*5410*/  FFMA.FTZ R10, R239, c[0x0][0x2d0], -R8 ;  /* 0x0000b400ef0a7a23 */ /* 0x020fcc0000010808 */
[C---:B---3--:R-:W-:Y:S01]  /*5420*/  HMMA.16816.F32.BF16 R36, R4.reuse, R12, R32 ;  /* 0x0000000c0424723c */ /* 0x048fe20000041820 */
[----:B------:R3:W-:Y:S07]  /*5430*/  MUFU.EX2 R173, R10 ;  /* 0x0000000a00ad7308 */ /* 0x0007ee0000000800 */
[C---:B------:R-:W-:Y:S01]  /*5440*/  HMMA.16816.F32.BF16 R120, R4.reuse, R28, R120 ;  /* 0x0000001c0478723c */ /* 0x040fe20000041878 */
[----:B------:R-:W-:Y:S07]  /*5450*/  LDSM.16.MT88.4 R28, [R2+0x8100] ;  /* 0x00810000021c783b */ /* 0x000fee0000004200 */
[----:B------:R-:W-:Y:S01]  /*5460*/  HMMA.16816.F32.BF16 R32, R4, R14, R48 ;  /* 0x0000000e0420723c */ /* 0x000fe20000041830 */
[----:B------:R-:W5:Y:S01]  /*5470*/  LDSM.16.MT88.4 R12, [R241+0x2100] ;  /* 0x00210000f10c783b */ /* 0x000f620000004200 */
[----:B---3--:R-:W-:-:S04]  /*5480*/  FFMA.FTZ R10, R244, c[0x0][0x2d0], -R8 ;  /* 0x0000b400f40a7a23 */ /* 0x008fc80000010808 */
[----:B------:R3:W2:Y:S01]  /*5490*/  MUFU.EX2 R172, R10 ;  /* 0x0000000a00ac7308 */ /* 0x0006a20000000800 */
[----:B------:R-:W-:Y:S02]  /*54a0*/  F2FP.BF16.PACK_AB R4, R176, R177 ;  /* 0x000000b1b004723e */ /* 0x000fe400000010ff */
[----:B-1----:R-:W-:Y:S01]  /*54b0*/  F2FP.BF16.PACK_AB R6, R174, R175 ;  /* 0x000000afae06723e */ /* 0x002fe200000010ff */
[----:B---3--:R-:W-:Y:S01]  /*54c0*/  FFMA.FTZ R10, R238, c[0x0][0x2d0], -R8 ;  /* 0x0000b400ee0a7a23 */ /* 0x008fe20000010808 */
[----:B--2---:R-:W-:-:S03]  /*54d0*/  F2FP.BF16.PACK_AB R5, R172, R173 ;  /* 0x000000adac05723e */ /* 0x004fc600000010ff */
[----:B------:R1:W-:Y:S02]  /*54e0*/  MUFU.EX2 R102, R10 ;  /* 0x0000000a00667308 */ /* 0x0003e40000000800 */
[----:B-1----:R-:W-:Y:S01]  /*54f0*/  FFMA.FTZ R10, R237, c[0x0][0x2d0], -R8 ;  /* 0x0000b400ed0a7a23 */ /* 0x002fe20000010808 */
[----:B------:R-:W-:-:S05]  /*5500*/  MOV R237, R151 ;  /* 0x0000009700ed7202 */ /* 0x000fca0000000f00 */
[----:B------:R-:W1:Y:S02]  /*5510*/  MUFU.EX2 R101, R10 ;  /* 0x0000000a00657308 */ /* 0x000e640000000800 */
[----:B-1----:R-:W-:Y:S01]  /*5520*/  F2FP.BF16.PACK_AB R7, R101, R102 ;  /* 0x000000666507723e */ /* 0x002fe200000010ff */
[----:B------:R-:W-:Y:S01]  /*5530*/  FFMA.FTZ R10, R11, c[0x0][0x2d0], -R9 ;  /* 0x0000b4000b0a7a23 */ /* 0x000fe20000010809 */
[----:B------:R-:W-:Y:S01]  /*5540*/  MOV R11, R206 ;  /* 0x000000ce000b7202 */ /* 0x000fe20000000f00 */
[----:B------:R-:W-:-:S03]  /*5550*/  IMAD.MOV.U32 R206, RZ, RZ, R140 ;  /* 0x000000ffffce7224 */ /* 0x000fc600078e008c */
[----:B------:R1:W-:Y:S01]  /*5560*/  MUFU.EX2 R51, R10 ;  /* 0x0000000a00337308 */ /* 0x0003e20000000800 */
[----:B------:R-:W-:Y:S01]  /*5570*/  IMAD.MOV.U32 R140, RZ, RZ, R143 ;  /* 0x000000ffff8c7224 */ /* 0x000fe200078e008f */
[----:B------:R-:W-:Y:S01]  /*5580*/  HMMA.16816.F32.BF16 R112, R4, R20, R112 ;  /* 0x000000140470723c */ /* 0x000fe20000041870 */
[----:B------:R-:W-:Y:S01]  /*5590*/  MOV R143, R150 ;  /* 0x00000096008f7202 */ /* 0x000fe20000000f00 */
[----:B------:R-:W-:-:S04]  /*55a0*/  IMAD.MOV.U32 R150, RZ, RZ, R162 ;  /* 0x000000ffff967224 */ /* 0x000fc800078e00a2 */
[----:B------:R-:W-:Y:S02]  /*55b0*/  IMAD.MOV.U32 R238, RZ, RZ, R150 ;  /* 0x000000ffffee7224 */ /* 0x000fe400078e0096 */
[C---:B------:R-:W-:Y:S01]  /*55c0*/  HMMA.16816.F32.BF16 R40, R4.reuse, R22, R64 ;  /* 0x000000160428723c */ /* 0x040fe20000041840 */
[----:B------:R-:W2:Y:S04]  /*55d0*/  LDSM.16.MT88.4 R20, [R0+0x2100] ;  /* 0x002100000014783b */ /* 0x000ea80000004200 */
[----:B------:R-:W-:Y:S01]  /*55e0*/  LDSM.16.MT88.4 R64, [R0+0x5900] ;  /* 0x005900000040783b */ /* 0x000fe20000004200 */
[----:B-1----:R-:W-:Y:S01]  /*55f0*/  FFMA.FTZ R10, R207, c[0x0][0x2d0], -R9 ;  /* 0x0000b400cf0a7a23 */ /* 0x002fe20000010809 */
[----:B------:R-:W-:Y:S01]  /*5600*/  MOV R207, R142 ;  /* 0x0000008e00cf7202 */ /* 0x000fe20000000f00 */
[----:B------:R-:W-:Y:S01]  /*5610*/  HMMA.16816.F32.BF16 R144, R4, R24, R144 ;  /* 0x000000180490723c */ /* 0x000fe20000041890 */
[----:B------:R-:W-:Y:S01]  /*5620*/  IMAD.MOV.U32 R142, RZ, RZ, R149 ;  /* 0x000000ffff8e7224 */ /* 0x000fe200078e0095 */
[----:B------:R1:W3:Y:S01]  /*5630*/  MUFU.EX2 R50, R10 ;  /* 0x0000000a00327308 */ /* 0x0002e20000000800 */
[----:B------:R-:W-:-:S04]  /*5640*/  MOV R149, R161 ;  /* 0x000000a100957202 */ /* 0x000fc80000000f00 */
[----:B------:R-:W-:Y:S01]  /*5650*/  MOV R244, R149 ;  /* 0x0000009500f47202 */ /* 0x000fe20000000f00 */
[C---:B------:R-:W-:Y:S01]  /*5660*/  HMMA.16816.F32.BF16 R44, R4.reuse, R26, R68 ;  /* 0x0000001a042c723c */ /* 0x040fe20000041844 */
[----:B------:R-:W2:Y:S07]  /*5670*/  LDSM.16.MT88.4 R24, [R103+0x5100] ;  /* 0x005100006718783b */ /* 0x000eae0000004200 */
[----:B----4-:R-:W-:Y:S01]  /*5680*/  HMMA.16816.F32.BF16 R104, R4, R16, R104 ;  /* 0x000000100468723c */ /* 0x010fe20000041868 */
[--C-:B-1----:R-:W-:Y:S01]  /*5690*/  FFMA.FTZ R10, R141, c[0x0][0x2d0], -R9.reuse ;  /* 0x0000b4008d0a7a23 */ /* 0x102fe20000010809 */
[----:B------:R-:W-:Y:S01]  /*56a0*/  MOV R141, R148 ;  /* 0x00000094008d7202 */ /* 0x000fe20000000f00 */
[----:B------:R-:W-:-:S02]  /*56b0*/  FFMA.FTZ R9, R163, c[0x0][0x2d0], -R9 ;  /* 0x0000b400a3097a23 */ /* 0x000fc40000010809 */
[----:B------:R-:W-:Y:S01]  /*56c0*/  IMAD.MOV.U32 R148, RZ, RZ, R160 ;  /* 0x000000ffff947224 */ /* 0x000fe200078e00a0 */
[----:B------:R-:W-:Y:S02]  /*56d0*/  MUFU.EX2 R49, R10 ;  /* 0x0000000a00317308 */ /* 0x000fe40000000800 */
[----:B------:R-:W-:Y:S01]  /*56e0*/  HMMA.16816.F32.BF16 R52, R4, R18, R80 ;  /* 0x000000120434723c */ /* 0x000fe20000041850 */
[----:B------:R-:W1:Y:S01]  /*56f0*/  LDSM.16.MT88.4 R16, [R241+0x5100] ;  /* 0x00510000f110783b */ /* 0x000e620000004200 */
[----:B------:R-:W-:-:S03]  /*5700*/  IMAD.MOV.U32 R239, RZ, RZ, R148 ;  /* 0x000000ffffef7224 */ /* 0x000fc600078e0094 */
[----:B------:R-:W-:Y:S01]  /*5710*/  LDSM.16.MT88.4 R148, [R2+0x5900] ;  /* 0x005900000294783b */ /* 0x000fe20000004200 */
[----:B------:R4:W1:Y:S02]  /*5720*/  MUFU.EX2 R48, R9 ;  /* 0x0000000900307308 */ /* 0x0008640000000800 */
[C---:B-----5:R-:W-:Y:S01]  /*5730*/  HMMA.16816.F32.BF16 R120, R4.reuse, R12, R120 ;  /* 0x0000000c0478723c */ /* 0x060fe20000041878 */
[----:B------:R-:W-:Y:S07]  /*5740*/  LDSM.16.MT88.4 R80, [R2+0x8900] ;  /* 0x008900000250783b */ /* 0x000fee0000004200 */
[----:B------:R-:W-:Y:S01]  /*5750*/  HMMA.16816.F32.BF16 R60, R4, R14, R84 ;  /* 0x0000000e043c723c */ /* 0x000fe20000041854 */
[----:B------:R-:W5:Y:S01]  /*5760*/  LDSM.16.MT88.4 R12, [R0+0x5100] ;  /* 0x00510000000c783b */ /* 0x000f620000004200 */
[----:B----4-:R-:W-:-:S06]  /*5770*/  FFMA.FTZ R9, R11, c[0x0][0x2d0], -R8 ;  /* 0x0000b4000b097a23 */ /* 0x010fcc0000010808 */
[----:B------:R-:W-:Y:S01]  /*5780*/  HMMA.16816.F32.BF16 R76, R4, R28, R76 ;  /* 0x0000001c044c723c */ /* 0x000fe2000004184c */
[----:B------:R-:W-:-:S07]  /*5790*/  MOV R11, R143 ;  /* 0x0000008f000b7202 */ /* 0x000fce0000000f00 */
[C---:B------:R-:W-:Y:S08]  /*57a0*/  HMMA.16816.F32.BF16 R28, R4.reuse, R30, R72 ;  /* 0x0000001e041c723c */ /* 0x040ff00000041848 */
[C---:B--2---:R-:W-:Y:S08]  /*57b0*/  HMMA.16816.F32.BF16 R128, R4.reuse, R20, R128 ;  /* 0x000000140480723c */ /* 0x044ff00000041880 */
[C---:B------:R-:W-:Y:S01]  /*57c0*/  HMMA.16816.F32.BF16 R68, R4.reuse, R22, R88 ;  /* 0x000000160444723c */ /* 0x040fe20000041858 */
[----:B------:R-:W2:Y:S07]  /*57d0*/  LDSM.16.MT88.4 R20, [R103+0x8100] ;  /* 0x008100006714783b */ /* 0x000eae0000004200 */
[C---:B------:R-:W-:Y:S08]  /*57e0*/  HMMA.16816.F32.BF16 R136, R4.reuse, R24, R136 ;  /* 0x000000180488723c */ /* 0x040ff00000041888 */
[C---:B------:R-:W-:Y:S01]  /*57f0*/  HMMA.16816.F32.BF16 R72, R4.reuse, R26, R92 ;  /* 0x0000001a0448723c */ /* 0x040fe2000004185c */
[----:B------:R-:W4:Y:S07]  /*5800*/  LDSM.16.MT88.4 R24, [R241+0x8100] ;  /* 0x00810000f118783b */ /* 0x000f2e0000004200 */
[C---:B-1----:R-:W-:Y:S07]  /*5810*/  HMMA.16816.F32.BF16 R84, R4.reuse, R16, R96 ;  /* 0x000000100454723c */ /* 0x042fee0000041860 */
[----:B---3--:R-:W-:Y:S01]  /*5820*/  F2FP.BF16.PACK_AB R96, R50, R51 ;  /* 0x000000333260723e */ /* 0x008fe200000010ff */
[----:B------:R-:W-:Y:S01]  /*5830*/  HMMA.16816.F32.BF16 R88, R4, R18, R116 ;  /* 0x000000120458723c */ /* 0x000fe20000041874 */
[----:B------:R-:W1:Y:S01]  /*5840*/  LDSM.16.MT88.4 R16, [R0+0x8100] ;  /* 0x008100000010783b */ /* 0x000e620000004200 */
[----:B------:R-:W-:-:S03]  /*5850*/  F2FP.BF16.PACK_AB R98, R48, R49 ;  /* 0x000000313062723e */ /* 0x000fc600000010ff */
[----:B------:R3:W-:Y:S03]  /*5860*/  LDSM.16.MT88.4 R116, [R2+0x2900] ;  /* 0x002900000274783b */ /* 0x0007e60000004200 */
[C---:B-----5:R-:W-:Y:S01]  /*5870*/  HMMA.16816.F32.BF16 R160, R4.reuse, R14, R56 ;  /* 0x0000000e04a0723c */ /* 0x060fe20000041838 */
[----:B------:R5:W-:Y:S01]  /*5880*/  MUFU.EX2 R15, R9 ;  /* 0x00000009000f7308 */ /* 0x000be20000000800 */
[----:B------:R-:W-:Y:S06]  /*5890*/  LDSM.16.MT88.4 R56, [R241+0x5900] ;  /* 0x00590000f138783b */ /* 0x000fec0000004200 */
[C---:B--2---:R-:W-:Y:S08]  /*58a0*/  HMMA.16816.F32.BF16 R164, R4.reuse, R20, R164 ;  /* 0x0000001404a4723c */ /* 0x044ff000000418a4 */
[----:B------:R-:W-:Y:S01]  /*58b0*/  HMMA.16816.F32.BF16 R92, R4, R12, R108 ;  /* 0x0000000c045c723c */ /* 0x000fe2000004186c */
[----:B-----5:R-:W-:Y:S01]  /*58c0*/  FFMA.FTZ R9, R206, c[0x0][0x2d0], -R8 ;  /* 0x0000b400ce097a23 */ /* 0x020fe20000010808 */
[----:B------:R-:W2:Y:S01]  /*58d0*/  LDSM.16.MT88.4 R108, [R103+0x2900] ;  /* 0x00290000676c783b */ /* 0x000ea20000004200 */
[----:B------:R-:W-:-:S02]  /*58e0*/  IMAD.MOV.U32 R206, RZ, RZ, R142 ;  /* 0x000000ffffce7224 */ /* 0x000fc400078e008e */
[----:B------:R5:W1:Y:S01]  /*58f0*/  MUFU.EX2 R14, R9 ;  /* 0x00000009000e7308 */ /* 0x000a620000000800 */
[----:B---3--:R-:W-:Y:S02]  /*5900*/  FADD.FTZ R2, R239, R244 ;  /* 0x000000f4ef027221 */ /* 0x008fe40000010000 */
[----:B----4-:R-:W-:Y:S02]  /*5910*/  HMMA.16816.F32.BF16 R168, R4, R24, R168 ;  /* 0x0000001804a8723c */ /* 0x010fe400000418a8 */
[----:B------:R-:W-:-:S04]  /*5920*/  FADD.FTZ R2, R206, R2 ;  /* 0x00000002ce027221 */ /* 0x000fc80000010000 */
[----:B------:R-:W-:Y:S02]  /*5930*/  FADD.FTZ R2, R236, R2 ;  /* 0x00000002ec027221 */ /* 0x000fe40000010000 */
[C---:B------:R-:W-:Y:S01]  /*5940*/  HMMA.16816.F32.BF16 R20, R4.reuse, R22, R124 ;  /* 0x000000160414723c */ /* 0x040fe2000004187c */
[----:B------:R-:W-:Y:S01]  /*5950*/  LDSM.16.MT88.4 R124, [R241+0x2900] ;  /* 0x00290000f17c783b */ /* 0x000fe20000004200 */
[----:B------:R-:W-:Y:S02]  /*5960*/  FADD.FTZ R2, R195, R2 ;  /* 0x00000002c3027221 */ /* 0x000fe40000010000 */
[----:B-----5:R-:W-:Y:S01]  /*5970*/  FFMA.FTZ R9, R207, c[0x0][0x2d0], -R8 ;  /* 0x0000b400cf097a23 */ /* 0x020fe20000010808 */
[----:B------:R-:W-:Y:S01]  /*5980*/  MOV R207, R141 ;  /* 0x0000008d00cf7202 */ /* 0x000fe20000000f00 */
[----:B------:R-:W-:Y:S02]  /*5990*/  FADD.FTZ R2, R194, R2 ;  /* 0x00000002c2027221 */ /* 0x000fe40000010000 */
[----:B------:R-:W-:Y:S01]  /*59a0*/  HMMA.16816.F32.BF16 R24, R4, R26, R132 ;  /* 0x0000001a0418723c */ /* 0x000fe20000041884 */
[----:B------:R-:W-:Y:S01]  /*59b0*/  FFMA.FTZ R8, R140, c[0x0][0x2d0], -R8 ;  /* 0x0000b4008c087a23 */ /* 0x000fe20000010808 */
[----:B------:R-:W-:Y:S01]  /*59c0*/  MUFU.EX2 R13, R9 ;  /* 0x00000009000d7308 */ /* 0x000fe20000000800 */
[----:B------:R-:W-:Y:S01]  /*59d0*/  LDSM.16.MT88.4 R132, [R0+0x2900] ;  /* 0x002900000084783b */ /* 0x000fe20000004200 */
[----:B-1----:R-:W-:-:S03]  /*59e0*/  F2FP.BF16.PACK_AB R97, R14, R15 ;  /* 0x0000000f0e61723e */ /* 0x002fc600000010ff */
[----:B------:R-:W1:Y:S01]  /*59f0*/  LDSM.16.MT88.4 R140, [R103+0x5900] ;  /* 0x00590000678c783b */ /* 0x000e620000004200 */
[C---:B------:R-:W-:Y:S02]  /*5a00*/  HMMA.16816.F32.BF16 R36, R4.reuse, R16, R36 ;  /* 0x000000100424723c */ /* 0x040fe40000041824 */
[----:B------:R-:W3:Y:S06]  /*5a10*/  MUFU.EX2 R12, R8 ;  /* 0x00000008000c7308 */ /* 0x000eec0000000800 */
[----:B------:R-:W-:Y:S07]  /*5a20*/  HMMA.16816.F32.BF16 R32, R4, R18, R32 ;  /* 0x000000120420723c */ /* 0x000fee0000041820 */
[----:B------:R-:W-:Y:S01]  /*5a30*/  FADD.FTZ R4, R238, R237 ;  /* 0x000000edee047221 */ /* 0x000fe20000010000 */
[----:B---3--:R-:W-:-:S03]  /*5a40*/  F2FP.BF16.PACK_AB R99, R12, R13 ;  /* 0x0000000d0c63723e */ /* 0x008fc600000010ff */
[----:B------:R-:W-:Y:S02]  /*5a50*/  FADD.FTZ R4, R11, R4 ;  /* 0x000000040b047221 */ /* 0x000fe40000010000 */
[----:B------:R3:W-:Y:S02]  /*5a60*/  LDSM.16.MT88.4 R8, [R0+0x8900] ;  /* 0x008900000008783b */ /* 0x0007e40000004200 */
[----:B------:R-:W-:Y:S01]  /*5a70*/  FADD.FTZ R4, R207, R4 ;  /* 0x00000004cf047221 */ /* 0x000fe20000010000 */
[----:B--2---:R-:W-:Y:S03]  /*5a80*/  HMMA.16816.F32.BF16 R104, R96, R108, R104 ;  /* 0x0000006c6068723c */ /* 0x004fe60000041868 */
[----:B------:R-:W-:-:S04]  /*5a90*/  FADD.FTZ R4, R205, R4 ;  /* 0x00000004cd047221 */ /* 0x000fc80000010000 */
[----:B------:R-:W-:Y:S01]  /*5aa0*/  FADD.FTZ R4, R204, R4 ;  /* 0x00000004cc047221 */ /* 0x000fe20000010000 */
[C---:B------:R-:W-:Y:S03]  /*5ab0*/  HMMA.16816.F32.BF16 R108, R96.reuse, R110, R52 ;  /* 0x0000006e606c723c */ /* 0x040fe60000041834 */
[----:B------:R-:W-:Y:S02]  /*5ac0*/  FADD.FTZ R5, R193, R4 ;  /* 0x00000004c1057221 */ /* 0x000fe40000010000 */
[----:B------:R-:W-:Y:S02]  /*5ad0*/  FADD.FTZ R4, R192, R2 ;  /* 0x00000002c0047221 */ /* 0x000fe40000010000 */
[----:B------:R-:W-:Y:S01]  /*5ae0*/  FADD.FTZ R2, R190, R5 ;  /* 0x00000005be027221 */ /* 0x000fe20000010000 */
[----:B-1----:R-:W-:Y:S03]  /*5af0*/  HMMA.16816.F32.BF16 R136, R96, R140, R136 ;  /* 0x0000008c6088723c */ /* 0x002fe60000041888 */
[----:B------:R-:W-:-:S02]  /*5b00*/  FADD.FTZ R2, R252, R2 ;  /* 0x00000002fc027221 */ /* 0x000fc40000010000 */
[----:B---3--:R-:W-:Y:S02]  /*5b10*/  FADD.FTZ R0, R191, R4 ;  /* 0x00000004bf007221 */ /* 0x008fe40000010000 */
        /* <DEDUP_REMOVED lines=8> */
[----:B------:R-:W-:Y:S01]  /*5ba0*/  FADD.FTZ R2, R189, R2 ;  /* 0x00000002bd027221 */ /* 0x000fe20000010000 */
[----:B------:R-:W1:Y:S01]  /*5bb0*/  LDSM.16.MT88.4 R72, [R103+0x8900] ;  /* 0x008900006748783b */ /* 0x000e620000004200 */
[----:B------:R-:W-:Y:S02]  /*5bc0*/  FADD.FTZ R0, R245, R0 ;  /* 0x00000000f5007221 */ /* 0x000fe40000010000 */
[----:B------:R-:W-:Y:S02]  /*5bd0*/  FADD.FTZ R2, R188, R2 ;  /* 0x00000002bc027221 */ /* 0x000fe40000010000 */
[----:B------:R-:W-:Y:S01]  /*5be0*/  FADD.FTZ R0, R181, R0 ;  /* 0x00000000b5007221 */ /* 0x000fe20000010000 */
[----:B------:R-:W-:Y:S01]  /*5bf0*/  HMMA.16816.F32.BF16 R56, R96, R58, R88 ;  /* 0x0000003a6038723c */ /* 0x000fe20000041858 */
[----:B------:R-:W-:Y:S01]  /*5c00*/  FADD.FTZ R2, R183, R2 ;  /* 0x00000002b7027221 */ /* 0x000fe20000010000 */
[----:B------:R-:W2:Y:S01]  /*5c10*/  LDSM.16.MT88.4 R88, [R241+0x8900] ;  /* 0x00890000f158783b */ /* 0x000ea20000004200 */
        /* <DEDUP_REMOVED lines=10> */
[----:B------:R-:W-:-:S04]  /*5cc0*/  FADD.FTZ R0, R172, R0 ;  /* 0x00000000ac007221 */ /* 0x000fc80000010000 */
        /* <DEDUP_REMOVED lines=12> */
[----:B------:R-:W-:Y:S02]  /*5d90*/  FADD.FTZ R4, R48, R0 ;  /* 0x0000000030047221 */ /* 0x000fe40000010000 */
[----:B------:R-:W-:-:S05]  /*5da0*/  FADD.FTZ R0, R12, R2 ;  /* 0x000000020c007221 */ /* 0x000fca0000010000 */
[----:B------:R3:W-:Y:S01]  /*5db0*/  STL [R1+0x8], R0 ;  /* 0x0000080001007387 */ /* 0x0007e20000100800 */
[C---:B------:R-:W-:Y:S03]  /*5dc0*/  HMMA.16816.F32.BF16 R144, R96.reuse, R148, R144 ;  /* 0x000000946090723c */ /* 0x040fe60000041890 */
[----:B------:R3:W-:Y:S05]  /*5dd0*/  STL [R1+0x4], R4 ;  /* 0x0000040401007387 */ /* 0x0007ea0000100800 */
[C---:B------:R-:W-:Y:S08]  /*5de0*/  HMMA.16816.F32.BF16 R76, R96.reuse, R80, R76 ;  /* 0x00000050604c723c */ /* 0x040ff0000004184c */
[C---:B------:R-:W-:Y:S08]  /*5df0*/  HMMA.16816.F32.BF16 R60, R96.reuse, R64, R92 ;  /* 0x00000040603c723c */ /* 0x040ff0000004185c */
        /* <DEDUP_REMOVED lines=11> */
[----:B---3--:R-:W2:Y:S04]  /*5eb0*/  LDL.64 R194, [R1+0x10] ;  /* 0x0000100001c27983 */ /* 0x008ea80000100a00 */
[----:B------:R-:W3:Y:S01]  /*5ec0*/  LDL R191, [R1] ;  /* 0x0000000001bf7983 */ /* 0x000ee20000100800 */
[----:B------:R-:W-:-:S02]  /*5ed0*/  IMAD.MOV.U32 R192, RZ, RZ, c[0x0][0x1e4] ;  /* 0x00007900ffc07624 */ /* 0x000fc400078e00ff */
[----:B------:R-:W-:Y:S02]  /*5ee0*/  IMAD.MOV.U32 R190, RZ, RZ, c[0x0][0x1e0] ;  /* 0x00007800ffbe7624 */ /* 0x000fe400078e00ff */
[----:B------:R-:W-:Y:S02]  /*5ef0*/  IMAD R0, R192, 0x60, RZ ;  /* 0x00000060c0007824 */ /* 0x000fe400078e02ff */
[----:B------:R-:W-:Y:S01]  /*5f00*/  IMAD.WIDE.U32 R4, R190, 0x60, RZ ;  /* 0x00000060be047825 */ /* 0x000fe200078e00ff */
[----:B------:R-:W-:-:S04]  /*5f10*/  USHF.R.S32.HI UR5, URZ, 0x1f, UR4 ;  /* 0x0000001f3f057899 */ /* 0x000fc80008011404 */
[----:B------:R-:W-:-:S05]  /*5f20*/  IADD3 R0, R5, R0, RZ ;  /* 0x0000000005007210 */ /* 0x000fca0007ffe0ff */
[----:B------:R-:W-:-:S04]  /*5f30*/  IMAD R0, R0, UR4, RZ ;  /* 0x0000000400007c24 */ /* 0x000fc8000f8e02ff */
[----:B------:R-:W-:Y:S02]  /*5f40*/  IMAD R0, R4, UR5, R0 ;  /* 0x0000000504007c24 */ /* 0x000fe4000f8e0200 */
[C---:B------:R-:W-:Y:S01]  /*5f50*/  IMAD.SHL.U32 R8, R190.reuse, 0x40, RZ ;  /* 0x00000040be087824 */ /* 0x040fe200078e00ff */
[----:B------:R-:W-:Y:S01]  /*5f60*/  SHF.L.U64.HI R2, R190, 0x6, R192 ;  /* 0x00000006be027819 */ /* 0x000fe200000102c0 */
[----:B--2---:R-:W-:-:S05]  /*5f70*/  IMAD.WIDE.U32 R6, R4, UR4, R194 ;  /* 0x0000000404067c25 */ /* 0x004fca000f8e00c2 */
[----:B------:R-:W-:Y:S02]  /*5f80*/  LEA R4, P1, R6, c[0x0][0x1c8], 0x1 ;  /* 0x0000720006047a11 */ /* 0x000fe400078208ff */
[----:B------:R-:W-:Y:S02]  /*5f90*/  IADD3 R0, R7, R0, RZ ;  /* 0x0000000007007210 */ /* 0x000fe40007ffe0ff */
[----:B------:R-:W-:Y:S02]  /*5fa0*/  IADD3 R12, P6, P5, R8, 0x80, R4 ;  /* 0x00000080080c7810 */ /* 0x000fe40007dde004 */
[----:B------:R-:W-:Y:S02]  /*5fb0*/  LEA.HI.X R5, R6, c[0x0][0x1cc], R0, 0x1, P1 ;  /* 0x0000730006057a11 */ /* 0x000fe400008f0c00 */
[-C--:B------:R-:W-:Y:S02]  /*5fc0*/  IADD3 R6, P1, R4, R8.reuse, RZ ;  /* 0x0000000804067210 */ /* 0x080fe40007f3e0ff */
[--C-:B------:R-:W-:Y:S01]  /*5fd0*/  IADD3.X R13, R2, RZ, R5.reuse, P6, P5 ;  /* 0x000000ff020d7210 */ /* 0x100fe200037ea405 */
[----:B------:R-:W-:Y:S01]  /*5fe0*/  @!PT LDS RZ, [RZ] ;  /* 0x00000000fffff984 */ /* 0x000fe20000000800 */
[----:B------:R-:W-:Y:S01]  /*5ff0*/  @!PT LDS RZ, [RZ] ;  /* 0x00000000fffff984 */ /* 0x000fe20000000800 */
[----:B------:R-:W-:Y:S01]  /*6000*/  @!PT LDS RZ, [RZ] ;  /* 0x00000000fffff984 */ /* 0x000fe20000000800 */
[----:B---3--:R1:W-:Y:S01]  /*6010*/  LDGSTS.E.BYPASS.LTC128B.128 [R191+0x12100], [R4.64], !P4 ;  /* 0x1210000004bf7fae */ /* 0x0083e2000e101d4c */
[----:B------:R-:W-:Y:S01]  /*6020*/  IADD3 R10, P6, P5, R8, 0x100, R4 ;  /* 0x00000100080a7810 */ /* 0x000fe20007dde004 */
[----:B------:R-:W-:Y:S01]  /*6030*/  IMAD.X R7, R5, 0x1, R2, P1 ;  /* 0x0000000105077824 */ /* 0x000fe200008e0602 */
[----:B------:R-:W-:Y:S01]  /*6040*/  IADD3 R8, P1, R6, R8, RZ ;  /* 0x0000000806087210 */ /* 0x000fe20007f3e0ff */
[----:B------:R1:W-:Y:S01]  /*6050*/  LDGSTS.E.BYPASS.LTC128B.128 [R191+0x15100], [R4.64+0x80], !P3 ;  /* 0x1510008004bf7fae */ /* 0x0003e2000d901d4c */
[----:B------:R-:W-:-:S02]  /*6060*/  IADD3.X R11, R2, RZ, R5, P6, P5 ;  /* 0x000000ff020b7210 */ /* 0x000fc400037ea405 */
[----:B------:R-:W-:Y:S01]  /*6070*/  IADD3.X R9, R7, R2, RZ, P1, !PT ;  /* 0x0000000207097210 */ /* 0x000fe20000ffe4ff */
[----:B------:R1:W-:Y:S04]  /*6080*/  LDGSTS.E.BYPASS.LTC128B.128 [R191+0x18100], [R4.64+0x100], !P2 ;  /* 0x1810010004bf7fae */ /* 0x0003e8000d101d4c */
[----:B------:R1:W-:Y:S04]  /*6090*/  LDGSTS.E.BYPASS.LTC128B.128 [R191+0x13100], [R6.64], !P4 ;  /* 0x1310000006bf7fae */ /* 0x0003e8000e101d4c */
[----:B------:R1:W-:Y:S04]  /*60a0*/  LDGSTS.E.BYPASS.LTC128B.128 [R191+0x16100], [R12.64], !P3 ;  /* 0x161000000cbf7fae */ /* 0x0003e8000d901d4c */
[----:B------:R1:W-:Y:S04]  /*60b0*/  LDGSTS.E.BYPASS.LTC128B.128 [R191+0x19100], [R10.64], !P2 ;  /* 0x191000000abf7fae */ /* 0x0003e8000d101d4c */
[----:B------:R1:W-:Y:S04]  /*60c0*/  LDGSTS.E.BYPASS.LTC128B.128 [R191+0x14100], [R8.64], !P4 ;  /* 0x1410000008bf7fae */ /* 0x0003e8000e101d4c */
[----:B------:R1:W-:Y:S04]  /*60d0*/  LDGSTS.E.BYPASS.LTC128B.128 [R191+0x17100], [R8.64+0x80], !P3 ;  /* 0x1710008008bf7fae */ /* 0x0003e8000d901d4c */
[----:B------:R1:W-:Y:S02]  /*60e0*/  LDGSTS.E.BYPASS.LTC128B.128 [R191+0x1a100], [R8.64+0x100], !P2 ;  /* 0x1a10010008bf7fae */ /* 0x0003e4000d101d4c */
.L_x_1215:
[----:B---3--:R-:W-:Y:S01]  /*60f0*/  UIADD3 UR20, UR14, -0x2, URZ ;  /* 0xfffffffe0e147890 */ /* 0x008fe2000fffe03f */
[----:B------:R-:W0:Y:S03]  /*6100*/  LDGDEPBAR ;  /* 0x00000000000079af */ /* 0x000e260000000000 */
[----:B------:R-:W-:-:S06]  /*6110*/  UISETP.GE.AND UP0, UPT, UR20, UR10, UPT ;  /* 0x0000000a1400728c */ /* 0x000fcc000bf06270 */
[----:B------:R-:W-:-:S13]  /*6120*/  PLOP3.LUT P1, PT, PT, PT, UP0, 0x80, 0x0 ;  /* 0x000000000000781c */ /* 0x000fda0003f2f008 */
[----:B------:R-:W-:Y:S05]  /*6130*/  @!P1 BRA `(.L_x_1216) ;  /* 0x0000404000009947 */ /* 0x000fea0003800000 */
[----:B------:R-:W-:Y:S01]  /*6140*/  IMAD.MOV.U32 R244, RZ, RZ, 0x20 ;  /* 0x00000020fff47424 */ /* 0x000fe200078e00ff */
[----:B------:R-:W-:Y:S01]  /*6150*/  MOV R101, R3 ;  /* 0x0000000300657202 */ /* 0x000fe20000000f00 */
[----:B------:R-:W-:Y:S01]  /*6160*/  IMAD.MOV.U32 R0, RZ, RZ, R100 ;  /* 0x000000ffff007224 */ /* 0x000fe200078e0064 */
[----:B------:R-:W-:Y:S02]  /*6170*/  UMOV UR19, URZ ;  /* 0x0000003f00137c82 */ /* 0x000fe40008000000 */
[----:B------:R-:W-:Y:S01]  /*6180*/  SEL R244, R244, 0xffffffe0, !P0 ;  /* 0xffffffe0f4f47807 */ /* 0x000fe20004000000 */
[----:B------:R-:W-:Y:S02]  /*6190*/  UMOV UR5, 0x1 ;  /* 0x0000000100057882 */ /* 0x000fe40000000000 */
[----:B------:R-:W-:Y:S02]  /*61a0*/  ULDC.64 UR8, c[0x0][0x208] ;  /* 0x0000820000087ab9 */ /* 0x000fe40000000a00 */
[----:B------:R-:W-:-:S02]  /*61b0*/  ULDC.64 UR6, c[0x0][0x1e0] ;  /* 0x0000780000067ab9 */ /* 0x000fc40000000a00 */
.L_x_1217:
[----:B------:R-:W2:Y:S01]  /*61c0*/  LDL.64 R22, [R1+0x18] ;  /* 0x0000180001167983 */ /* 0x000ea20000100a00 */
[----:B------:R-:W-:Y:S04]  /*61d0*/  DEPBAR.LE SB0, 0x2 ;  /* 0x000080800000791a */ /* 0x000fe80000000000 */
[----:B------:R-:W-:Y:S01]  /*61e0*/  UISETP.GE.AND UP0, UPT, UR10, UR20, UPT ;  /* 0x000000140a00728c */ /* 0x000fe2000bf06270 */
[----:B------:R-:W3:Y:S01]  /*61f0*/  LDL.64 R20, [R1+0x20] ;  /* 0x0000200001147983 */ /* 0x000ee20000100a00 */
[----:B------:R-:W-:Y:S01]  /*6200*/  UIADD3 UR18, UR20, -0x1, URZ ;  /* 0xffffffff14127890 */ /* 0x000fe2000fffe03f */
[----:B------:R-:W-:Y:S01]  /*6210*/  MOV R44, UR19 ;  /* 0x00000013002c7c02 */ /* 0x000fe20008000f00 */
[----:B------:R-:W-:Y:S03]  /*6220*/  UIMAD UR4, UR5, 0x9000, URZ ;  /* 0x00009000050478a4 */ /* 0x000fe6000f8e023f */
[----:B------:R-:W-:Y:S01]  /*6230*/  BAR.SYNC.DEFER_BLOCKING 0x0 ;  /* 0x0000000000007b1d */ /* 0x000fe20000010000 */
[----:B------:R-:W-:Y:S01]  /*6240*/  PLOP3.LUT P0, PT, PT, PT, UP0, 0x80, 0x0 ;  /* 0x000000000000781c */ /* 0x000fe20003f0f008 */
[----:B------:R-:W-:Y:S01]  /*6250*/  UISETP.GE.AND UP1, UPT, UR19, 0x1, UPT ;  /* 0x000000011300788c */ /* 0x000fe2000bf26270 */
[----:B------:R-:W-:Y:S01]  /*6260*/  IADD3 R100, R240, UR4, RZ ;  /* 0x00000004f0647c10 */ /* 0x000fe2000fffe0ff */
[----:B------:R-:W-:Y:S02]  /*6270*/  @!UP0 USHF.R.S32.HI UR14, URZ, 0x1f, UR18 ;  /* 0x0000001f3f0e8899 */ /* 0x000fe40008011412 */
[----:B------:R-:W-:Y:S02]  /*6280*/  @!UP0 UIMAD.WIDE.U32 UR22, UR18, UR8, URZ ;  /* 0x00000008121682a5 */ /* 0x000fe4000f8e003f */
[----:B------:R-:W-:Y:S04]  /*6290*/  @!UP0 UIMAD UR14, UR14, UR8, URZ ;  /* 0x000000080e0e82a4 */ /* 0x000fe8000f8e023f */
[----:B------:R-:W-:Y:S01]  /*62a0*/  @!UP0 UIMAD UR14, UR18, UR9, UR14 ;  /* 0x00000009120e82a4 */ /* 0x000fe2000f8e020e */
[----:B-1----:R-:W-:Y:S03]  /*62b0*/  MOV R2, UR22 ;  /* 0x0000001600027c02 */ /* 0x002fe60008000f00 */
[----:B------:R-:W-:Y:S04]  /*62c0*/  @!UP0 UIADD3 UR14, UR23, UR14, URZ ;  /* 0x0000000e170e8290 */ /* 0x000fe8000fffe03f */
[----:B------:R-:W-:Y:S01]  /*62d0*/  @!UP0 UIMAD UR14, UR14, 0x60, URZ ;  /* 0x000000600e0e88a4 */ /* 0x000fe2000f8e023f */
[----:B-1----:R-:W1:Y:S08]  /*62e0*/  LDSM.16.M88.4 R8, [R240+UR4+0x12100] ;  /* 0x01210004f008783b */ /* 0x002e700008000200 */
[----:B------:R-:W4:Y:S04]  /*62f0*/  LDL R30, [R1] ;  /* 0x00000000011e7983 */ /* 0x000f280000100800 */
[----:B------:R-:W5:Y:S08]  /*6300*/  LDSM.16.M88.4 R16, [R240+UR4+0x12900] ;  /* 0x01290004f010783b */ /* 0x000f700008000200 */
[----:B------:R-:W2:Y:S08]  /*6310*/  LDSM.16.M88.4 R24, [R240+UR4+0x13100] ;  /* 0x01310004f018783b */ /* 0x000eb00008000200 */
[----:B------:R-:W2:Y:S08]  /*6320*/  LDSM.16.M88.4 R32, [R240+UR4+0x13900] ;  /* 0x01390004f020783b */ /* 0x000eb00008000200 */
[----:B------:R-:W2:Y:S01]  /*6330*/  LDSM.16.M88.4 R40, [R240+UR4+0x14100] ;  /* 0x01410004f028783b */ /* 0x000ea20008000200 */
[C---:B-1----:R-:W-:Y:S07]  /*6340*/  HMMA.16816.F32.BF16 R4, R152.reuse, R8, RZ ;  /* 0x000000089804723c */ /* 0x042fee00000418ff */
[----:B------:R-:W1:Y:S01]  /*6350*/  LDSM.16.M88.4 R48, [R240+UR4+0x14900] ;  /* 0x01490004f030783b */ /* 0x000e620008000200 */
[C---:B------:R-:W-:Y:S08]  /*6360*/  HMMA.16816.F32.BF16 R8, R152.reuse, R10, RZ ;  /* 0x0000000a9808723c */ /* 0x040ff000000418ff */
[C---:B-----5:R-:W-:Y:S08]  /*6370*/  HMMA.16816.F32.BF16 R12, R152.reuse, R16, RZ ;  /* 0x00000010980c723c */ /* 0x060ff000000418ff */
[C---:B------:R-:W-:Y:S01]  /*6380*/  HMMA.16816.F32.BF16 R16, R152.reuse, R18, RZ ;  /* 0x000000129810723c */ /* 0x040fe200000418ff */
[----:B--2---:R-:W-:Y:S03]  /*6390*/  @!P0 MOV R29, R23 ;  /* 0x00000017001d8202 */ /* 0x004fe60000000f00 */
[----:B---3--:R-:W-:Y:S04]  /*63a0*/  @!P0 MOV R28, R20 ;  /* 0x00000014001c8202 */ /* 0x008fe80000000f00 */
[C---:B------:R-:W-:Y:S01]  /*63b0*/  HMMA.16816.F32.BF16 R20, R152.reuse, R24, RZ ;  /* 0x000000189814723c */ /* 0x040fe200000418ff */
[----:B------:R-:W-:Y:S03]  /*63c0*/  @!P0 IMAD.WIDE.U32 R28, R2, 0x60, R28 ;  /* 0x00000060021c8825 */ /* 0x000fe600078e001c */
[----:B------:R-:W-:Y:S04]  /*63d0*/  IADD3 R2, R244, R100, RZ ;  /* 0x00000064f4027210 */ /* 0x000fe80007ffe0ff */
[C---:B------:R-:W-:Y:S01]  /*63e0*/  HMMA.16816.F32.BF16 R24, R152.reuse, R26, RZ ;  /* 0x0000001a9818723c */ /* 0x040fe200000418ff */
[----:B------:R-:W-:Y:S01]  /*63f0*/  @!P0 IADD3 R38, R29, UR14, RZ ;  /* 0x0000000e1d268c10 */ /* 0x000fe2000fffe0ff */
[----:B------:R-:W2:Y:S01]  /*6400*/  LDSM.16.M88.4 R160, [R2+0x12100] ;  /* 0x0121000002a0783b */ /* 0x000ea20000000200 */
[----:B------:R-:W-:Y:S01]  /*6410*/  UIADD3 UR14, UR20, -0x2, URZ ;  /* 0xfffffffe140e7890 */ /* 0x000fe2000fffe03f */
[C---:B------:R-:W-:Y:S02]  /*6420*/  @!P0 SHF.L.U32 R3, R28.reuse, 0x1, RZ ;  /* 0x000000011c038819 */ /* 0x040fe400000006ff */
[----:B------:R-:W-:Y:S01]  /*6430*/  @!P0 SHF.L.U64.HI R38, R28, 0x1, R38 ;  /* 0x000000011c268819 */ /* 0x000fe20000010226 */
[----:B------:R-:W-:Y:S01]  /*6440*/  UISETP.GE.AND UP0, UPT, UR14, UR10, UPT ;  /* 0x0000000a0e00728c */ /* 0x000fe2000bf06270 */
[C---:B------:R-:W-:Y:S02]  /*6450*/  @!P0 IADD3 R36, P1, R3.reuse, c[0x0][0x1f8], RZ ;  /* 0x00007e0003248a10 */ /* 0x040fe40007f3e0ff */
[----:B------:R-:W3:Y:S02]  /*6460*/  LDSM.16.M88.4 R164, [R2+0x12900] ;  /* 0x0129000002a4783b */ /* 0x000ee40000000200 */
[----:B------:R-:W-:Y:S02]  /*6470*/  @!P0 IADD3.X R37, R38, c[0x0][0x1fc], RZ, P1, !PT ;  /* 0x00007f0026258a10 */ /* 0x000fe40000ffe4ff */
[C---:B------:R-:W-:Y:S02]  /*6480*/  @!P0 IADD3 R188, P5, R3.reuse, 0x80, RZ ;  /* 0x0000008003bc8810 */ /* 0x040fe40007fbe0ff */
[----:B------:R-:W-:Y:S02]  /*6490*/  @!P0 IADD3 R3, P6, R3, 0x100, RZ ;  /* 0x0000010003038810 */ /* 0x000fe40007fde0ff */
[----:B------:R-:W5:Y:S01]  /*64a0*/  LDSM.16.M88.4 R168, [R2+0x13100] ;  /* 0x0131000002a8783b */ /* 0x000f620000000200 */
[----:B------:R-:W-:Y:S01]  /*64b0*/  @!P0 IADD3 R188, P1, R188, c[0x0][0x1f8], RZ ;  /* 0x00007e00bcbc8a10 */ /* 0x000fe20007f3e0ff */
[----:B------:R-:W-:Y:S01]  /*64c0*/  @UP0 UIMAD.WIDE.U32 UR22, UR14, UR6, URZ ;  /* 0x000000060e1602a5 */ /* 0x000fe2000f8e003f */
[----:B------:R-:W-:Y:S01]  /*64d0*/  IADD3 R236, R242, R2, RZ ;  /* 0x00000002f2ec7210 */ /* 0x000fe20007ffe0ff */
[----:B------:R-:W-:Y:S01]  /*64e0*/  @UP0 USHF.R.S32.HI UR16, URZ, 0x1f, UR14 ;  /* 0x0000001f3f100899 */ /* 0x000fe2000801140e */
[----:B------:R-:W-:Y:S02]  /*64f0*/  @!P0 IADD3.X R189, RZ, c[0x0][0x1fc], R38, P1, P5 ;  /* 0x00007f00ffbd8a10 */ /* 0x000fe40000fea426 */
[----:B------:R-:W-:Y:S01]  /*6500*/  @!P0 IADD3 R190, P5, R3, c[0x0][0x1f8], RZ ;  /* 0x00007e0003be8a10 */ /* 0x000fe20007fbe0ff */
[----:B------:R-:W1:Y:S01]  /*6510*/  LDSM.16.M88.4 R172, [R2+0x13900] ;  /* 0x0139000002ac783b */ /* 0x000e620000000200 */
[----:B------:R-:W-:Y:S01]  /*6520*/  @!P0 IADD3 R46, P1, R36, UR15, RZ ;  /* 0x0000000f242e8c10 */ /* 0x000fe2000ff3e0ff */
[----:B----4-:R-:W-:Y:S01]  /*6530*/  @!P0 IMAD R44, R44, 0x9000, R30 ;  /* 0x000090002c2c8824 */ /* 0x010fe200078e021e */
[----:B------:R-:W-:Y:S01]  /*6540*/  @!P0 IADD3.X R191, RZ, c[0x0][0x1fc], R38, P5, P6 ;  /* 0x00007f00ffbf8a10 */ /* 0x000fe20002fec426 */
[C---:B------:R-:W-:Y:S01]  /*6550*/  HMMA.16816.F32.BF16 R28, R152.reuse, R32, RZ ;  /* 0x00000020981c723c */ /* 0x040fe200000418ff */
[----:B------:R-:W-:Y:S01]  /*6560*/  @!P0 IADD3.X R47, R37, UR17, RZ, P1, !PT ;  /* 0x00000011252f8c10 */ /* 0x000fe20008ffe4ff */
[----:B------:R-:W-:Y:S01]  /*6570*/  @UP0 UIMAD UR16, UR16, UR6, URZ ;  /* 0x00000006101002a4 */ /* 0x000fe2000f8e023f */
[-C--:B------:R-:W-:Y:S01]  /*6580*/  IADD3 R3, R242, R100.reuse, RZ ;  /* 0x00000064f2037210 */ /* 0x080fe20007ffe0ff */
[----:B------:R-:W4:Y:S01]  /*6590*/  LDSM.16.M88.4 R176, [R2+0x14100] ;  /* 0x0141000002b0783b */ /* 0x000f220000000200 */
[----:B------:R-:W-:Y:S01]  /*65a0*/  IADD3 R100, R244, R100, R242 ;  /* 0x00000064f4647210 */ /* 0x000fe20007ffe0f2 */
[----:B------:R-:W-:Y:S02]  /*65b0*/  @UP0 UIMAD UR16, UR14, UR7, UR16 ;  /* 0x000000070e1002a4 */ /* 0x000fe4000f8e0210 */
[C---:B------:R-:W-:Y:S01]  /*65c0*/  HMMA.16816.F32.BF16 R32, R152.reuse, R34, RZ ;  /* 0x000000229820723c */ /* 0x040fe200000418ff */
[----:B------:R-:W-:Y:S02]  /*65d0*/  UIADD3 UR14, UR19, 0x1, URZ ;  /* 0x00000001130e7890 */ /* 0x000fe4000fffe03f */
[----:B------:R-:W-:Y:S01]  /*65e0*/  @UP0 UIADD3 UR16, UR23, UR16, URZ ;  /* 0x0000001017100290 */ /* 0x000fe2000fffe03f */
[----:B------:R-:W1:Y:S01]  /*65f0*/  LDSM.16.M88.4 R180, [R2+0x14900] ;  /* 0x0149000002b4783b */ /* 0x000e620000000200 */
[----:B------:R-:W-:Y:S02]  /*6600*/  USEL UR19, UR14, URZ, !UP1 ;  /* 0x0000003f0e137287 */ /* 0x000fe4000c800000 */
[----:B------:R-:W-:Y:S02]  /*6610*/  @UP0 USHF.L.U32 UR14, UR6, 0x6, URZ ;  /* 0x00000006060e0899 */ /* 0x000fe4000800063f */
[----:B------:R-:W-:Y:S02]  /*6620*/  @UP0 UIMAD UR16, UR16, 0x60, URZ ;  /* 0x00000060101008a4 */ /* 0x000fe4000f8e023f */
[----:B------:R-:W-:Y:S01]  /*6630*/  UISETP.GE.AND UP1, UPT, UR5, 0x1, UPT ;  /* 0x000000010500788c */ /* 0x000fe2000bf26270 */
[----:B------:R-:W-:Y:S01]  /*6640*/  @!PT LDS RZ, [RZ] ;  /* 0x00000000fffff984 */ /* 0x000fe20000000800 */
[----:B------:R-:W-:Y:S01]  /*6650*/  @!PT LDS RZ, [RZ] ;  /* 0x00000000fffff984 */ /* 0x000fe20000000800 */
[----:B------:R-:W-:Y:S01]  /*6660*/  @!PT LDS RZ, [RZ] ;  /* 0x00000000fffff984 */ /* 0x000fe20000000800 */
[----:B------:R2:W-:Y:S08]  /*6670*/  @!P0 LDGSTS.E.BYPASS.LTC128B.128 [R44+0x100], [R36.64], !P4 ;  /* 0x00100000242c8fae */ /* 0x0005f0000e101d4c */
[----:B------:R1:W-:Y:S08]  /*6680*/  @!P0 LDGSTS.E.BYPASS.LTC128B.128 [R44+0x3100], [R188.64], !P3 ;  /* 0x03100000bc2c8fae */ /* 0x0003f0000d901d4c */
[----:B------:R3:W-:Y:S08]  /*6690*/  @!P0 LDGSTS.E.BYPASS.LTC128B.128 [R44+0x6100], [R190.64], !P2 ;  /* 0x06100000be2c8fae */ /* 0x0007f0000d101d4c */
[----:B------:R3:W-:Y:S01]  /*66a0*/  @!P0 LDGSTS.E.BYPASS.LTC128B.128 [R44+0x1100], [R46.64], !P4 ;  /* 0x011000002e2c8fae */ /* 0x0007e2000e101d4c */
[C---:B--2---:R-:W-:Y:S07]  /*66b0*/  HMMA.16816.F32.BF16 R36, R152.reuse, R40, RZ ;  /* 0x000000289824723c */ /* 0x044fee00000418ff */
[----:B------:R3:W-:Y:S01]  /*66c0*/  @!P0 LDGSTS.E.BYPASS.LTC128B.128 [R44+0x4100], [R46.64+0x80], !P3 ;  /* 0x041000802e2c8fae */ /* 0x0007e2000d901d4c */
[C---:B------:R-:W-:Y:S01]  /*66d0*/  HMMA.16816.F32.BF16 R40, R152.reuse, R42, RZ ;  /* 0x0000002a9828723c */ /* 0x040fe200000418ff */
[----:B-1----:R-:W-:Y:S06]  /*66e0*/  @!P0 IADD3 R188, P1, R46, UR15, RZ ;  /* 0x0000000f2ebc8c10 */ /* 0x002fec000ff3e0ff */
[----:B------:R3:W-:Y:S01]  /*66f0*/  @!P0 LDGSTS.E.BYPASS.LTC128B.128 [R44+0x7100], [R46.64+0x100], !P2 ;  /* 0x071001002e2c8fae */ /* 0x0007e2000d101d4c */
[----:B------:R-:W-:Y:S07]  /*6700*/  @!P0 IADD3.X R189, R47, UR17, RZ, P1, !PT ;  /* 0x000000112fbd8c10 */ /* 0x000fee0008ffe4ff */
[----:B------:R3:W-:Y:S08]  /*6710*/  @!P0 LDGSTS.E.BYPASS.LTC128B.128 [R44+0x2100], [R188.64], !P4 ;  /* 0x02100000bc2c8fae */ /* 0x0007f0000e101d4c */
[----:B------:R3:W-:Y:S08]  /*6720*/  @!P0 LDGSTS.E.BYPASS.LTC128B.128 [R44+0x5100], [R188.64+0x80], !P3 ;  /* 0x05100080bc2c8fae */ /* 0x0007f0000d901d4c */
[----:B------:R3:W-:Y:S01]  /*6730*/  @!P0 LDGSTS.E.BYPASS.LTC128B.128 [R44+0x8100], [R188.64+0x100], !P2 ;  /* 0x08100100bc2c8fae */ /* 0x0007e2000d101d4c */
[----:B------:R-:W-:Y:S07]  /*6740*/  PLOP3.LUT P0, PT, PT, PT, UP0, 0x80, 0x0 ;  /* 0x000000000000781c */ /* 0x000fee0003f0f008 */
[----:B------:R-:W-:Y:S08]  /*6750*/  LDSM.16.M88.4 R192, [R3+0x12900] ;  /* 0x0129000003c0783b */ /* 0x000ff00000000200 */
[----:B------:R-:W0:Y:S08]  /*6760*/  LDGDEPBAR ;  /* 0x00000000000079af */ /* 0x000e300000000000 */
[----:B------:R-:W-:Y:S01]  /*6770*/  LDSM.16.M88.4 R204, [R240+UR4+0x16100] ;  /* 0x01610004f0cc783b */ /* 0x000fe20008000200 */
[C---:B---3--:R-:W-:Y:S07]  /*6780*/  HMMA.16816.F32.BF16 R44, R152.reuse, R48, RZ ;  /* 0x00000030982c723c */ /* 0x048fee00000418ff */
[----:B------:R-:W1:Y:S01]  /*6790*/  LDSM.16.M88.4 R188, [R3+0x12100] ;  /* 0x0121000003bc783b */ /* 0x000e620000000200 */
[----:B------:R-:W-:Y:S08]  /*67a0*/  HMMA.16816.F32.BF16 R48, R152, R50, RZ ;  /* 0x000000329830723c */ /* 0x000ff000000418ff */
[C---:B------:R-:W-:Y:S08]  /*67b0*/  HMMA.16816.F32.BF16 R4, R156.reuse, R160, R4 ;  /* 0x000000a09c04723c */ /* 0x040ff00000041804 */
[C---:B------:R-:W-:Y:S01]  /*67c0*/  HMMA.16816.F32.BF16 R8, R156.reuse, R162, R8 ;  /* 0x000000a29c08723c */ /* 0x040fe20000041808 */
[----:B------:R-:W2:Y:S07]  /*67d0*/  LDSM.16.M88.4 R160, [R3+0x13100] ;  /* 0x0131000003a0783b */ /* 0x000eae0000000200 */
[C---:B------:R-:W-:Y:S08]  /*67e0*/  HMMA.16816.F32.BF16 R12, R156.reuse, R164, R12 ;  /* 0x000000a49c0c723c */ /* 0x040ff0000004180c */
[C---:B------:R-:W-:Y:S01]  /*67f0*/  HMMA.16816.F32.BF16 R16, R156.reuse, R166, R16 ;  /* 0x000000a69c10723c */ /* 0x040fe20000041810 */
[----:B------:R-:W3:Y:S07]  /*6800*/  LDSM.16.M88.4 R164, [R3+0x13900] ;  /* 0x0139000003a4783b */ /* 0x000eee0000000200 */
[C---:B-----5:R-:W-:Y:S08]  /*6810*/  HMMA.16816.F32.BF16 R20, R156.reuse, R168, R20 ;  /* 0x000000a89c14723c */ /* 0x060ff00000041814 */
[C---:B------:R-:W-:Y:S01]  /*6820*/  HMMA.16816.F32.BF16 R24, R156.reuse, R170, R24 ;  /* 0x000000aa9c18723c */ /* 0x040fe20000041818 */
[----:B------:R-:W5:Y:S07]  /*6830*/  LDSM.16.M88.4 R168, [R3+0x14100] ;  /* 0x0141000003a8783b */ /* 0x000f6e0000000200 */
[C---:B------:R-:W-:Y:S08]  /*6840*/  HMMA.16816.F32.BF16 R28, R156.reuse, R172, R28 ;  /* 0x000000ac9c1c723c */ /* 0x040ff0000004181c */
[C---:B------:R-:W-:Y:S01]  /*6850*/  HMMA.16816.F32.BF16 R32, R156.reuse, R174, R32 ;  /* 0x000000ae9c20723c */ /* 0x040fe20000041820 */
[----:B------:R-:W2:Y:S07]  /*6860*/  LDSM.16.M88.4 R172, [R3+0x14900] ;  /* 0x0149000003ac783b */ /* 0x000eae0000000200 */
[C---:B----4-:R-:W-:Y:S08]  /*6870*/  HMMA.16816.F32.BF16 R36, R156.reuse, R176, R36 ;  /* 0x000000b09c24723c */ /* 0x050ff00000041824 */
[C---:B------:R-:W-:Y:S01]  /*6880*/  HMMA.16816.F32.BF16 R40, R156.reuse, R178, R40 ;  /* 0x000000b29c28723c */ /* 0x040fe20000041828 */
[----:B------:R-:W4:Y:S07]  /*6890*/  LDSM.16.M88.4 R176, [R236+0x12100] ;  /* 0x01210000ecb0783b */ /* 0x000f2e0000000200 */
[C---:B------:R-:W-:Y:S08]  /*68a0*/  HMMA.16816.F32.BF16 R44, R156.reuse, R180, R44 ;  /* 0x000000b49c2c723c */ /* 0x040ff0000004182c */
[----:B------:R-:W-:Y:S01]  /*68b0*/  HMMA.16816.F32.BF16 R48, R156, R182, R48 ;  /* 0x000000b69c30723c */ /* 0x000fe20000041830 */
[----:B------:R-:W-:Y:S07]  /*68c0*/  LDSM.16.M88.4 R180, [R236+0x14900] ;  /* 0x01490000ecb4783b */ /* 0x000fee0000000200 */
[C---:B-1----:R-:W-:Y:S08]  /*68d0*/  HMMA.16816.F32.BF16 R4, R184.reuse, R188, R4 ;  /* 0x000000bcb804723c */ /* 0x042ff00000041804 */
[C---:B------:R-:W-:Y:S01]  /*68e0*/  HMMA.16816.F32.BF16 R8, R184.reuse, R190, R8 ;  /* 0x000000beb808723c */ /* 0x040fe20000041808 */
[----:B------:R-:W-:Y:S07]  /*68f0*/  LDSM.16.M88.4 R188, [R240+UR4+0x15100] ;  /* 0x01510004f0bc783b */ /* 0x000fee0008000200 */
[C---:B------:R-:W-:Y:S08]  /*6900*/  HMMA.16816.F32.BF16 R12, R184.reuse, R192, R12 ;  /* 0x000000c0b80c723c */ /* 0x040ff0000004180c */
[C---:B------:R-:W-:Y:S01]  /*6910*/  HMMA.16816.F32.BF16 R16, R184.reuse, R194, R16 ;  /* 0x000000c2b810723c */ /* 0x040fe20000041810 */
[----:B------:R-:W-:Y:S07]  /*6920*/  LDSM.16.M88.4 R192, [R240+UR4+0x15900] ;  /* 0x01590004f0c0783b */ /* 0x000fee0008000200 */
[C---:B--2---:R-:W-:Y:S08]  /*6930*/  HMMA.16816.F32.BF16 R20, R184.reuse, R160, R20 ;  /* 0x000000a0b814723c */ /* 0x044ff00000041814 */
[C---:B------:R-:W-:Y:S01]  /*6940*/  HMMA.16816.F32.BF16 R24, R184.reuse, R162, R24 ;  /* 0x000000a2b818723c */ /* 0x040fe20000041818 */
[----:B------:R-:W1:Y:S07]  /*6950*/  LDSM.16.M88.4 R160, [R236+0x12900] ;  /* 0x01290000eca0783b */ /* 0x000e6e0000000200 */
[C---:B---3--:R-:W-:Y:S08]  /*6960*/  HMMA.16816.F32.BF16 R28, R184.reuse, R164, R28 ;  /* 0x000000a4b81c723c */ /* 0x048ff0000004181c */
[C---:B------:R-:W-:Y:S01]  /*6970*/  HMMA.16816.F32.BF16 R32, R184.reuse, R166, R32 ;  /* 0x000000a6b820723c */ /* 0x040fe20000041820 */
[----:B------:R-:W2:Y:S07]  /*6980*/  LDSM.16.M88.4 R164, [R236+0x13100] ;  /* 0x01310000eca4783b */ /* 0x000eae0000000200 */
[C---:B-----5:R-:W-:Y:S08]  /*6990*/  HMMA.16816.F32.BF16 R36, R184.reuse, R168, R36 ;  /* 0x000000a8b824723c */ /* 0x060ff00000041824 */
[C---:B------:R-:W-:Y:S01]  /*69a0*/  HMMA.16816.F32.BF16 R40, R184.reuse, R170, R40 ;  /* 0x000000aab828723c */ /* 0x040fe20000041828 */
[----:B------:R-:W3:Y:S07]  /*69b0*/  LDSM.16.M88.4 R168, [R236+0x13900] ;  /* 0x01390000eca8783b */ /* 0x000eee0000000200 */
[C---:B------:R-:W-:Y:S08]  /*69c0*/  HMMA.16816.F32.BF16 R44, R184.reuse, R172, R44 ;  /* 0x000000acb82c723c */ /* 0x040ff0000004182c */
[----:B------:R-:W-:Y:S01]  /*69d0*/  HMMA.16816.F32.BF16 R48, R184, R174, R48 ;  /* 0x000000aeb830723c */ /* 0x000fe20000041830 */
[----:B------:R-:W5:Y:S07]  /*69e0*/  LDSM.16.M88.4 R172, [R236+0x14100] ;  /* 0x01410000ecac783b */ /* 0x000f6e0000000200 */
[C---:B----4-:R-:W-:Y:S08]  /*69f0*/  HMMA.16816.F32.BF16 R4, R196.reuse, R176, R4 ;  /* 0x000000b0c404723c */ /* 0x050ff00000041804 */
[C---:B------:R-:W-:Y:S01]  /*6a00*/  HMMA.16816.F32.BF16 R8, R196.reuse, R178, R8 ;  /* 0x000000b2c408723c */ /* 0x040fe20000041808 */
[----:B------:R-:W-:Y:S07]  /*6a10*/  LDSM.16.M88.4 R176, [R2+0x15900] ;  /* 0x0159000002b0783b */ /* 0x000fee0000000200 */
[C---:B-1----:R-:W-:Y:S08]  /*6a20*/  HMMA.16816.F32.BF16 R12, R196.reuse, R160, R12 ;  /* 0x000000a0c40c723c */ /* 0x042ff0000004180c */
[C---:B------:R-:W-:Y:S01]  /*6a30*/  HMMA.16816.F32.BF16 R16, R196.reuse, R162, R16 ;  /* 0x000000a2c410723c */ /* 0x040fe20000041810 */
[----:B------:R-:W1:Y:S07]  /*6a40*/  LDSM.16.M88.4 R160, [R240+UR4+0x16900] ;  /* 0x01690004f0a0783b */ /* 0x000e6e0008000200 */
[C---:B--2---:R-:W-:Y:S08]  /*6a50*/  HMMA.16816.F32.BF16 R20, R196.reuse, R164, R20 ;  /* 0x000000a4c414723c */ /* 0x044ff00000041814 */
[C---:B------:R-:W-:Y:S01]  /*6a60*/  HMMA.16816.F32.BF16 R24, R196.reuse, R166, R24 ;  /* 0x000000a6c418723c */ /* 0x040fe20000041818 */
[----:B------:R-:W2:Y:S07]  /*6a70*/  LDSM.16.M88.4 R164, [R240+UR4+0x17100] ;  /* 0x01710004f0a4783b */ /* 0x000eae0008000200 */
[C---:B---3--:R-:W-:Y:S08]  /*6a80*/  HMMA.16816.F32.BF16 R28, R196.reuse, R168, R28 ;  /* 0x000000a8c41c723c */ /* 0x048ff0000004181c */
[C---:B------:R-:W-:Y:S01]  /*6a90*/  HMMA.16816.F32.BF16 R32, R196.reuse, R170, R32 ;  /* 0x000000aac420723c */ /* 0x040fe20000041820 */
[----:B------:R-:W3:Y:S07]  /*6aa0*/  LDSM.16.M88.4 R168, [R240+UR4+0x17900] ;  /* 0x01790004f0a8783b */ /* 0x000eee0008000200 */
[C---:B-----5:R-:W-:Y:S08]  /*6ab0*/  HMMA.16816.F32.BF16 R36, R196.reuse, R172, R36 ;  /* 0x000000acc424723c */ /* 0x060ff00000041824 */
[C---:B------:R-:W-:Y:S01]  /*6ac0*/  HMMA.16816.F32.BF16 R40, R196.reuse, R174, R40 ;  /* 0x000000aec428723c */ /* 0x040fe20000041828 */
[----:B------:R-:W4:Y:S07]  /*6ad0*/  LDSM.16.M88.4 R172, [R2+0x15100] ;  /* 0x0151000002ac783b */ /* 0x000f2e0000000200 */
[C---:B------:R-:W-:Y:S08]  /*6ae0*/  HMMA.16816.F32.BF16 R44, R196.reuse, R180, R44 ;  /* 0x000000b4c42c723c */ /* 0x040ff0000004182c */
[----:B------:R-:W-:Y:S01]  /*6af0*/  HMMA.16816.F32.BF16 R48, R196, R182, R48 ;  /* 0x000000b6c430723c */ /* 0x000fe20000041830 */
        /* <DEDUP_REMOVED lines=37> */
[----:B------:R-:W-:Y:S07]  /*6d50*/  LDSM.16.M88.4 R192, [R2+0x19100] ;  /* 0x0191000002c0783b */ /* 0x000fee0000000200 */
[C---:B--2---:R-:W-:Y:S08]  /*6d60*/  HMMA.16816.F32.BF16 R4, R212.reuse, R164, R4 ;  /* 0x000000a4d404723c */ /* 0x044ff00000041804 */
[C---:B------:R-:W-:Y:S01]  /*6d70*/  HMMA.16816.F32.BF16 R8, R212.reuse, R166, R8 ;  /* 0x000000a6d408723c */ /* 0x040fe20000041808 */
[----:B------:R-:W2:Y:S07]  /*6d80*/  LDSM.16.M88.4 R164, [R3+0x17100] ;  /* 0x0171000003a4783b */ /* 0x000eae0000000200 */
[C---:B---3--:R-:W-:Y:S08]  /*6d90*/  HMMA.16816.F32.BF16 R12, R212.reuse, R168, R12 ;  /* 0x000000a8d40c723c */ /* 0x048ff0000004180c */
[C---:B------:R-:W-:Y:S01]  /*6da0*/  HMMA.16816.F32.BF16 R16, R212.reuse, R170, R16 ;  /* 0x000000aad410723c */ /* 0x040fe20000041810 */
[----:B------:R-:W3:Y:S07]  /*6db0*/  LDSM.16.M88.4 R168, [R3+0x17900] ;  /* 0x0179000003a8783b */ /* 0x000eee0000000200 */
[C---:B----4-:R-:W-:Y:S08]  /*6dc0*/  HMMA.16816.F32.BF16 R20, R212.reuse, R172, R20 ;  /* 0x000000acd414723c */ /* 0x050ff00000041814 */
[C---:B------:R-:W-:Y:S01]  /*6dd0*/  HMMA.16816.F32.BF16 R24, R212.reuse, R174, R24 ;  /* 0x000000aed418723c */ /* 0x040fe20000041818 */
[----:B------:R-:W4:Y:S07]  /*6de0*/  LDSM.16.M88.4 R172, [R100+0x16900] ;  /* 0x0169000064ac783b */ /* 0x000f2e0000000200 */
        /* <DEDUP_REMOVED lines=8> */
[----:B------:R-:W3:Y:S07]  /*6e70*/  LDSM.16.M88.4 R168, [R240+UR4+0x18100] ;  /* 0x01810004f0a8783b */ /* 0x000eee0008000200 */
[C---:B------:R-:W-:Y:S08]  /*6e80*/  HMMA.16816.F32.BF16 R4, R216.reuse, R176, R4 ;  /* 0x000000b0d804723c */ /* 0x040ff00000041804 */
[C---:B------:R-:W-:Y:S01]  /*6e90*/  HMMA.16816.F32.BF16 R8, R216.reuse, R178, R8 ;  /* 0x000000b2d808723c */ /* 0x040fe20000041808 */
[----:B------:R-:W5:Y:S07]  /*6ea0*/  LDSM.16.M88.4 R176, [R240+UR4+0x18900] ;  /* 0x01890004f0b0783b */ /* 0x000f6e0008000200 */
[C---:B------:R-:W-:Y:S08]  /*6eb0*/  HMMA.16816.F32.BF16 R12, R216.reuse, R180, R12 ;  /* 0x000000b4d80c723c */ /* 0x040ff0000004180c */
[C---:B------:R-:W-:Y:S01]  /*6ec0*/  HMMA.16816.F32.BF16 R16, R216.reuse, R182, R16 ;  /* 0x000000b6d810723c */ /* 0x040fe20000041810 */
[----:B------:R-:W-:Y:S07]  /*6ed0*/  LDSM.16.M88.4 R180, [R240+UR4+0x1a100] ;  /* 0x01a10004f0b4783b */ /* 0x000fee0008000200 */
[C---:B------:R-:W-:Y:S08]  /*6ee0*/  HMMA.16816.F32.BF16 R20, R216.reuse, R188, R20 ;  /* 0x000000bcd814723c */ /* 0x040ff00000041814 */
[C---:B------:R-:W-:Y:S01]  /*6ef0*/  HMMA.16816.F32.BF16 R24, R216.reuse, R190, R24 ;  /* 0x000000bed818723c */ /* 0x040fe20000041818 */
[----:B------:R-:W-:Y:S07]  /*6f00*/  LDSM.16.M88.4 R188, [R2+0x18900] ;  /* 0x0189000002bc783b */ /* 0x000fee0000000200 */
[C---:B----4-:R-:W-:Y:S08]  /*6f10*/  HMMA.16816.F32.BF16 R28, R216.reuse, R172, R28 ;  /* 0x000000acd81c723c */ /* 0x050ff0000004181c */
[C---:B------:R-:W-:Y:S01]  /*6f20*/  HMMA.16816.F32.BF16 R32, R216.reuse, R174, R32 ;  /* 0x000000aed820723c */ /* 0x040fe20000041820 */
[----:B------:R-:W4:Y:S07]  /*6f30*/  LDSM.16.M88.4 R172, [R240+UR4+0x19100] ;  /* 0x01910004f0ac783b */ /* 0x000f2e0008000200 */
[C---:B-1----:R-:W-:Y:S08]  /*6f40*/  HMMA.16816.F32.BF16 R36, R216.reuse, R160, R36 ;  /* 0x000000a0d824723c */ /* 0x042ff00000041824 */
[C---:B------:R-:W-:Y:S01]  /*6f50*/  HMMA.16816.F32.BF16 R40, R216.reuse, R162, R40 ;  /* 0x000000a2d828723c */ /* 0x040fe20000041828 */
[----:B------:R-:W1:Y:S07]  /*6f60*/  LDSM.16.M88.4 R160, [R240+UR4+0x19900] ;  /* 0x01990004f0a0783b */ /* 0x000e6e0008000200 */
[C---:B--2---:R-:W-:Y:S08]  /*6f70*/  HMMA.16816.F32.BF16 R44, R216.reuse, R164, R44 ;  /* 0x000000a4d82c723c */ /* 0x044ff0000004182c */
[----:B------:R-:W-:Y:S01]  /*6f80*/  HMMA.16816.F32.BF16 R48, R216, R166, R48 ;  /* 0x000000a6d830723c */ /* 0x000fe20000041830 */
[----:B------:R-:W2:Y:S07]  /*6f90*/  LDSM.16.M88.4 R164, [R240+UR4+0x1a900] ;  /* 0x01a90004f0a4783b */ /* 0x000eae0008000200 */
[C---:B---3--:R-:W-:Y:S08]  /*6fa0*/  HMMA.16816.F32.BF16 R4, R220.reuse, R168, R4 ;  /* 0x000000a8dc04723c */ /* 0x048ff00000041804 */
[C---:B------:R-:W-:Y:S01]  /*6fb0*/  HMMA.16816.F32.BF16 R8, R220.reuse, R170, R8 ;  /* 0x000000aadc08723c */ /* 0x040fe20000041808 */
[----:B------:R-:W3:Y:S07]  /*6fc0*/  LDSM.16.M88.4 R168, [R2+0x18100] ;  /* 0x0181000002a8783b */ /* 0x000eee0000000200 */
[C---:B-----5:R-:W-:Y:S08]  /*6fd0*/  HMMA.16816.F32.BF16 R12, R220.reuse, R176, R12 ;  /* 0x000000b0dc0c723c */ /* 0x060ff0000004180c */
[C---:B------:R-:W-:Y:S01]  /*6fe0*/  HMMA.16816.F32.BF16 R16, R220.reuse, R178, R16 ;  /* 0x000000b2dc10723c */ /* 0x040fe20000041810 */
[----:B------:R-:W5:Y:S07]  /*6ff0*/  LDSM.16.M88.4 R176, [R2+0x19900] ;  /* 0x0199000002b0783b */ /* 0x000f6e0000000200 */
        /* <DEDUP_REMOVED lines=8> */
[----:B------:R-:W4:Y:S07]  /*7080*/  LDSM.16.M88.4 R180, [R3+0x18100] ;  /* 0x0181000003b4783b */ /* 0x000f2e0000000200 */
[C---:B--2---:R-:W-:Y:S08]  /*7090*/  HMMA.16816.F32.BF16 R44, R220.reuse, R164, R44 ;  /* 0x000000a4dc2c723c */ /* 0x044ff0000004182c */
[----:B------:R-:W-:Y:S01]  /*70a0*/  HMMA.16816.F32.BF16 R48, R220, R166, R48 ;  /* 0x000000a6dc30723c */ /* 0x000fe20000041830 */
[----:B------:R-:W2:Y:S07]  /*70b0*/  LDSM.16.M88.4 R164, [R3+0x18900] ;  /* 0x0189000003a4783b */ /* 0x000eae0000000200 */
[C---:B---3--:R-:W-:Y:S08]  /*70c0*/  HMMA.16816.F32.BF16 R4, R224.reuse, R168, R4 ;  /* 0x000000a8e004723c */ /* 0x048ff00000041804 */
[C---:B------:R-:W-:Y:S01]  /*70d0*/  HMMA.16816.F32.BF16 R8, R224.reuse, R170, R8 ;  /* 0x000000aae008723c */ /* 0x040fe20000041808 */
[----:B------:R-:W3:Y:S07]  /*70e0*/  LDSM.16.M88.4 R168, [R3+0x19100] ;  /* 0x0191000003a8783b */ /* 0x000eee0000000200 */
[C---:B------:R-:W-:Y:S08]  /*70f0*/  HMMA.16816.F32.BF16 R12, R224.reuse, R188, R12 ;  /* 0x000000bce00c723c */ /* 0x040ff0000004180c */
[C---:B------:R-:W-:Y:S01]  /*7100*/  HMMA.16816.F32.BF16 R16, R224.reuse, R190, R16 ;  /* 0x000000bee010723c */ /* 0x040fe20000041810 */
[----:B------:R-:W2:Y:S07]  /*7110*/  LDSM.16.M88.4 R188, [R3+0x19900] ;  /* 0x0199000003bc783b */ /* 0x000eae0000000200 */
[C---:B------:R-:W-:Y:S08]  /*7120*/  HMMA.16816.F32.BF16 R20, R224.reuse, R192, R20 ;  /* 0x000000c0e014723c */ /* 0x040ff00000041814 */
[C---:B------:R-:W-:Y:S01]  /*7130*/  HMMA.16816.F32.BF16 R24, R224.reuse, R194, R24 ;  /* 0x000000c2e018723c */ /* 0x040fe20000041818 */
[----:B------:R-:W2:Y:S07]  /*7140*/  LDSM.16.M88.4 R192, [R3+0x1a100] ;  /* 0x01a1000003c0783b */ /* 0x000eae0000000200 */
[C---:B-----5:R-:W-:Y:S08]  /*7150*/  HMMA.16816.F32.BF16 R28, R224.reuse, R176, R28 ;  /* 0x000000b0e01c723c */ /* 0x060ff0000004181c */
[C---:B------:R-:W-:Y:S08]  /*7160*/  HMMA.16816.F32.BF16 R32, R224.reuse, R178, R32 ;  /* 0x000000b2e020723c */ /* 0x040ff00000041820 */
[C---:B-1----:R-:W-:Y:S08]  /*7170*/  HMMA.16816.F32.BF16 R36, R224.reuse, R160, R36 ;  /* 0x000000a0e024723c */ /* 0x042ff00000041824 */
[C---:B------:R-:W-:Y:S01]  /*7180*/  HMMA.16816.F32.BF16 R40, R224.reuse, R162, R40 ;  /* 0x000000a2e028723c */ /* 0x040fe20000041828 */
[----:B------:R-:W1:Y:S07]  /*7190*/  LDSM.16.M88.4 R160, [R100+0x18900] ;  /* 0x0189000064a0783b */ /* 0x000e6e0000000200 */
[C---:B------:R-:W-:Y:S08]  /*71a0*/  HMMA.16816.F32.BF16 R44, R224.reuse, R172, R44 ;  /* 0x000000ace02c723c */ /* 0x040ff0000004182c */
[----:B------:R-:W-:Y:S08]  /*71b0*/  HMMA.16816.F32.BF16 R48, R224, R174, R48 ;  /* 0x000000aee030723c */ /* 0x000ff00000041830 */
[C---:B----4-:R-:W-:Y:S08]  /*71c0*/  HMMA.16816.F32.BF16 R4, R228.reuse, R180, R4 ;  /* 0x000000b4e404723c */ /* 0x050ff00000041804 */
[C---:B------:R-:W-:Y:S08]  /*71d0*/  HMMA.16816.F32.BF16 R8, R228.reuse, R182, R8 ;  /* 0x000000b6e408723c */ /* 0x040ff00000041808 */
[C---:B--2---:R-:W-:Y:S08]  /*71e0*/  HMMA.16816.F32.BF16 R12, R228.reuse, R164, R12 ;  /* 0x000000a4e40c723c */ /* 0x044ff0000004180c */
[C---:B------:R-:W-:Y:S08]  /*71f0*/  HMMA.16816.F32.BF16 R16, R228.reuse, R166, R16 ;  /* 0x000000a6e410723c */ /* 0x040ff00000041810 */
[C---:B---3--:R-:W-:Y:S08]  /*7200*/  HMMA.16816.F32.BF16 R20, R228.reuse, R168, R20 ;  /* 0x000000a8e414723c */ /* 0x048ff00000041814 */
[C---:B------:R-:W-:Y:S08]  /*7210*/  HMMA.16816.F32.BF16 R24, R228.reuse, R170, R24 ;  /* 0x000000aae418723c */ /* 0x040ff00000041818 */
[C---:B------:R-:W-:Y:S08]  /*7220*/  HMMA.16816.F32.BF16 R28, R228.reuse, R188, R28 ;  /* 0x000000bce41c723c */ /* 0x040ff0000004181c */
[C---:B------:R-:W-:Y:S08]  /*7230*/  HMMA.16816.F32.BF16 R32, R228.reuse, R190, R32 ;  /* 0x000000bee420723c */ /* 0x040ff00000041820 */
[C---:B------:R-:W-:Y:S08]  /*7240*/  HMMA.16816.F32.BF16 R36, R228.reuse, R192, R36 ;  /* 0x000000c0e424723c */ /* 0x040ff00000041824 */
        /* <DEDUP_REMOVED lines=34> */
[----:B------:R-:W-:Y:S01]  /*7470*/  MUFU.TANH R164, R10 ;  /* 0x0000000a00a47308 */ /* 0x000fe20000002400 */
[----:B--2---:R-:W-:Y:S09]  /*7480*/  FMNMX.FTZ R2, R166, R2, !PT ;  /* 0x00000002a6027209 */ /* 0x004ff20007810000 */
[----:B------:R2:W-:Y:S10]  /*7490*/  MUFU.TANH R165, R11 ;  /* 0x0000000b00a57308 */ /* 0x0005f40000002400 */
[----:B------:R-:W4:Y:S10]  /*74a0*/  MUFU.TANH R162, R12 ;  /* 0x0000000c00a27308 */ /* 0x000f340000002400 */
[----:B------:R-:W5:Y:S01]  /*74b0*/  MUFU.TANH R163, R13 ;  /* 0x0000000d00a37308 */ /* 0x000f620000002400 */
[C---:B-1----:R-:W-:Y:S01]  /*74c0*/  HMMA.16816.F32.BF16 R20, R232.reuse, R4, R20 ;  /* 0x00000004e814723c */ /* 0x042fe20000041814 */
[----:B--2---:R-:W1:Y:S08]  /*74d0*/  LDSM.16.M88.4 R8, [R100+0x19900] ;  /* 0x019900006408783b */ /* 0x004e700000000200 */
[----:B------:R-:W-:Y:S01]  /*74e0*/  MUFU.TANH R173, R14 ;  /* 0x0000000e00ad7308 */ /* 0x000fe20000002400 */
[C---:B------:R-:W-:Y:S01]  /*74f0*/  HMMA.16816.F32.BF16 R24, R232.reuse, R6, R24 ;  /* 0x00000006e818723c */ /* 0x040fe20000041818 */
[----:B------:R-:W2:Y:S08]  /*7500*/  LDSM.16.M88.4 R4, [R100+0x1a100] ;  /* 0x01a100006404783b */ /* 0x000eb00000000200 */
[----:B------:R1:W-:Y:S05]  /*7510*/  MUFU.TANH R175, R15 ;  /* 0x0000000f00af7308 */ /* 0x0003ea0000002400 */
[----:B------:R-:W-:Y:S02]  /*7520*/  FMUL.FTZ R21, R21, c[0x0][0x320] ;  /* 0x0000c80015157a20 */ /* 0x000fe40000410000 */
[----:B------:R-:W-:Y:S03]  /*7530*/  FMUL.FTZ R22, R22, c[0x0][0x320] ;  /* 0x0000c80016167a20 */ /* 0x000fe60000410000 */
[----:B------:R-:W2:Y:S01]  /*7540*/  MUFU.TANH R171, R16 ;  /* 0x0000001000ab7308 */ /* 0x000ea20000002400 */
        /* <DEDUP_REMOVED lines=10> */
[----:B------:R3:W1:Y:S01]  /*75f0*/  LDSM.16.M88.4 R8, [R100+0x1a900] ;  /* 0x01a900006408783b */ /* 0x0006620000000200 */
[----:B------:R-:W-:Y:S06]  /*7600*/  DEPBAR.LE SB0, 0x2 ;  /* 0x000080800000791a */ /* 0x000fec0000000000 */
[C---:B--2---:R-:W-:Y:S01]  /*7610*/  HMMA.16816.F32.BF16 R36, R232.reuse, R4, R36 ;  /* 0x00000004e824723c */ /* 0x044fe20000041824 */
[----:B------:R-:W2:Y:S01]  /*7620*/  MUFU.TANH R172, R17 ;  /* 0x0000001100ac7308 */ /* 0x000ea20000002400 */
[----:B------:R-:W-:Y:S06]  /*7630*/  BAR.SYNC.DEFER_BLOCKING 0x0 ;  /* 0x0000000000007b1d */ /* 0x000fec0000010000 */
[C---:B------:R-:W-:Y:S04]  /*7640*/  HMMA.16816.F32.BF16 R40, R232.reuse, R6, R40 ;  /* 0x00000006e828723c */ /* 0x040fe80000041828 */
[----:B------:R-:W-:Y:S02]  /*7650*/  FMUL.FTZ R28, R28, c[0x0][0x320] ;  /* 0x0000c8001c1c7a20 */ /* 0x000fe40000410000 */
[----:B------:R-:W-:Y:S01]  /*7660*/  FMUL.FTZ R29, R29, c[0x0][0x320] ;  /* 0x0000c8001d1d7a20 */ /* 0x000fe20000410000 */
[----:B---3--:R-:W-:Y:S01]  /*7670*/  FMNMX.FTZ R100, R102, R2, !PT ;  /* 0x0000000266647209 */ /* 0x008fe20007810000 */
[----:B------:R-:W-:Y:S04]  /*7680*/  FMUL.FTZ R30, R30, c[0x0][0x320] ;  /* 0x0000c8001e1e7a20 */ /* 0x000fe80000410000 */
[----:B----4-:R-:W-:Y:S01]  /*7690*/  FMNMX.FTZ R100, R162, R100, !PT ;  /* 0x00000064a2647209 */ /* 0x010fe20007810000 */
[----:B------:R-:W-:Y:S01]  /*76a0*/  FMUL.FTZ R31, R31, c[0x0][0x320] ;  /* 0x0000c8001f1f7a20 */ /* 0x000fe20000410000 */
[----:B------:R-:W-:Y:S01]  /*76b0*/  FMNMX.FTZ R2, R164, R3, !PT ;  /* 0x00000003a4027209 */ /* 0x000fe20007810000 */
[----:B------:R-:W-:Y:S01]  /*76c0*/  FMUL.FTZ R32, R32, c[0x0][0x320] ;  /* 0x0000c80020207a20 */ /* 0x000fe20000410000 */
[----:B-----5:R-:W-:Y:S01]  /*76d0*/  FMNMX.FTZ R100, R163, R100, !PT ;  /* 0x00000064a3647209 */ /* 0x020fe20007810000 */
[----:B------:R-:W-:Y:S01]  /*76e0*/  FMUL.FTZ R36, R36, c[0x0][0x320] ;  /* 0x0000c80024247a20 */ /* 0x000fe20000410000 */
[----:B------:R-:W3:Y:S01]  /*76f0*/  MUFU.TANH R177, R20 ;  /* 0x0000001400b17308 */ /* 0x000ee20000002400 */
[----:B------:R-:W-:Y:S01]  /*7700*/  LDSM.16.MT88.4 R12, [R103+UR4+0x100] ;  /* 0x00010004670c783b */ /* 0x000fe20008004200 */
[----:B------:R-:W-:Y:S01]  /*7710*/  FMNMX.FTZ R100, R171, R100, !PT ;  /* 0x00000064ab647209 */ /* 0x000fe20007810000 */
[----:B------:R-:W-:Y:S01]  /*7720*/  FMUL.FTZ R37, R37, c[0x0][0x320] ;  /* 0x0000c80025257a20 */ /* 0x000fe20000410000 */
[----:B------:R-:W-:Y:S01]  /*7730*/  FMNMX.FTZ R2, R165, R2, !PT ;  /* 0x00000002a5027209 */ /* 0x000fe20007810000 */
[----:B------:R-:W-:Y:S01]  /*7740*/  FMUL.FTZ R38, R38, c[0x0][0x320] ;  /* 0x0000c80026267a20 */ /* 0x000fe20000410000 */
[----:B--2---:R-:W-:Y:S01]  /*7750*/  FMNMX.FTZ R100, R172, R100, !PT ;  /* 0x00000064ac647209 */ /* 0x004fe20007810000 */
[C---:B-1----:R-:W-:Y:S03]  /*7760*/  HMMA.16816.F32.BF16 R44, R232.reuse, R8, R44 ;  /* 0x00000008e82c723c */ /* 0x042fe6000004182c */
[----:B------:R-:W1:Y:S01]  /*7770*/  MUFU.TANH R178, R24 ;  /* 0x0000001800b27308 */ /* 0x000e620000002400 */
[----:B------:R-:W-:Y:S01]  /*7780*/  FMUL.FTZ R33, R33, c[0x0][0x320] ;  /* 0x0000c80021217a20 */ /* 0x000fe20000410000 */
[----:B------:R-:W-:Y:S01]  /*7790*/  FMNMX.FTZ R2, R173, R2, !PT ;  /* 0x00000002ad027209 */ /* 0x000fe20007810000 */
[----:B------:R-:W-:Y:S02]  /*77a0*/  FMUL.FTZ R39, R39, c[0x0][0x320] ;  /* 0x0000c80027277a20 */ /* 0x000fe40000410000 */
[----:B------:R-:W-:Y:S04]  /*77b0*/  HMMA.16816.F32.BF16 R48, R232, R10, R48 ;  /* 0x0000000ae830723c */ /* 0x000fe80000041830 */
[----:B------:R-:W-:Y:S01]  /*77c0*/  FMUL.FTZ R40, R40, c[0x0][0x320] ;  /* 0x0000c80028287a20 */ /* 0x000fe20000410000 */
[----:B------:R-:W2:Y:S01]  /*77d0*/  MUFU.TANH R180, R25 ;  /* 0x0000001900b47308 */ /* 0x000ea20000002400 */
[----:B------:R-:W-:Y:S01]  /*77e0*/  FMUL.FTZ R41, R41, c[0x0][0x320] ;  /* 0x0000c80029297a20 */ /* 0x000fe20000410000 */
[----:B------:R-:W-:Y:S01]  /*77f0*/  FMNMX.FTZ R2, R175, R2, !PT ;  /* 0x00000002af027209 */ /* 0x000fe20007810000 */
[----:B------:R-:W-:Y:S01]  /*7800*/  FMUL.FTZ R34, R34, c[0x0][0x320] ;  /* 0x0000c80022227a20 */ /* 0x000fe20000410000 */
[----:B---3--:R-:W-:Y:S03]  /*7810*/  FMNMX.FTZ R100, R177, R100, !PT ;  /* 0x00000064b1647209 */ /* 0x008fe60007810000 */
[----:B------:R-:W-:Y:S01]  /*7820*/  FMUL.FTZ R35, R35, c[0x0][0x320] ;  /* 0x0000c80023237a20 */ /* 0x000fe20000410000 */
[----:B------:R-:W-:Y:S01]  /*7830*/  FMNMX.FTZ R100, R179, R100, !PT ;  /* 0x00000064b3647209 */ /* 0x000fe20007810000 */
[----:B------:R-:W-:Y:S01]  /*7840*/  FMUL.FTZ R42, R42, c[0x0][0x320] ;  /* 0x0000c8002a2a7a20 */ /* 0x000fe20000410000 */
[----:B------:R-:W3:Y:S01]  /*7850*/  MUFU.TANH R189, R28 ;  /* 0x0000001c00bd7308 */ /* 0x000ee20000002400 */
[----:B------:R-:W-:Y:S02]  /*7860*/  FMUL.FTZ R44, R44, c[0x0][0x320] ;  /* 0x0000c8002c2c7a20 */ /* 0x000fe40000410000 */
[----:B------:R-:W-:Y:S01]  /*7870*/  FMUL.FTZ R45, R45, c[0x0][0x320] ;  /* 0x0000c8002d2d7a20 */ /* 0x000fe20000410000 */
[----:B-1----:R-:W-:Y:S01]  /*7880*/  FMNMX.FTZ R100, R178, R100, !PT ;  /* 0x00000064b2647209 */ /* 0x002fe20007810000 */
[----:B------:R-:W-:Y:S02]  /*7890*/  FMUL.FTZ R43, R43, c[0x0][0x320] ;  /* 0x0000c8002b2b7a20 */ /* 0x000fe40000410000 */
[----:B------:R-:W-:Y:S02]  /*78a0*/  FMUL.FTZ R46, R46, c[0x0][0x320] ;  /* 0x0000c8002e2e7a20 */ /* 0x000fe40000410000 */
[----:B------:R-:W-:Y:S01]  /*78b0*/  FMUL.FTZ R48, R48, c[0x0][0x320] ;  /* 0x0000c80030307a20 */ /* 0x000fe20000410000 */
[----:B------:R-:W1:Y:S01]  /*78c0*/  MUFU.TANH R191, R29 ;  /* 0x0000001d00bf7308 */ /* 0x000e620000002400 */
[----:B------:R-:W-:Y:S02]  /*78d0*/  FMUL.FTZ R49, R49, c[0x0][0x320] ;  /* 0x0000c80031317a20 */ /* 0x000fe40000410000 */
[----:B------:R-:W-:Y:S01]  /*78e0*/  FMUL.FTZ R47, R47, c[0x0][0x320] ;  /* 0x0000c8002f2f7a20 */ /* 0x000fe20000410000 */
[----:B--2---:R-:W-:Y:S01]  /*78f0*/  FMNMX.FTZ R100, R180, R100, !PT ;  /* 0x00000064b4647209 */ /* 0x004fe20007810000 */
[----:B------:R-:W-:Y:S02]  /*7900*/  FMUL.FTZ R50, R50, c[0x0][0x320] ;  /* 0x0000c80032327a20 */ /* 0x000fe40000410000 */
[----:B------:R-:W-:Y:S03]  /*7910*/  FMUL.FTZ R51, R51, c[0x0][0x320] ;  /* 0x0000c80033337a20 */ /* 0x000fe60000410000 */
[----:B------:R-:W2:Y:S01]  /*7920*/  MUFU.TANH R190, R32 ;  /* 0x0000002000be7308 */ /* 0x000ea20000002400 */
[----:B---3--:R-:W-:Y:S09]  /*7930*/  FMNMX.FTZ R100, R189, R100, !PT ;  /* 0x00000064bd647209 */ /* 0x008ff20007810000 */
[----:B------:R-:W3:Y:S01]  /*7940*/  MUFU.TANH R245, R33 ;  /* 0x0000002100f57308 */ /* 0x000ee20000002400 */
[----:B-1----:R-:W-:Y:S09]  /*7950*/  FMNMX.FTZ R100, R191, R100, !PT ;  /* 0x00000064bf647209 */ /* 0x002ff20007810000 */
[----:B------:R-:W1:Y:S01]  /*7960*/  MUFU.TANH R16, R36 ;  /* 0x0000002400107308 */ /* 0x000e620000002400 */
[----:B--2---:R-:W-:Y:S09]  /*7970*/  FMNMX.FTZ R100, R190, R100, !PT ;  /* 0x00000064be647209 */ /* 0x004ff20007810000 */
        /* <DEDUP_REMOVED lines=17> */
[----:B--2---:R-:W-:Y:S05]  /*7a90*/  FMNMX.FTZ R100, R237, R100, !PT ;  /* 0x00000064ed647209 */ /* 0x004fea0007810000 */
[----:B------:R-:W2:Y:S04]  /*7aa0*/  SHFL.BFLY PT, R4, R100, 0x2, 0x1f ;  /* 0x0c401f0064047f89 */ /* 0x000ea800000e0000 */
[----:B------:R-:W4:Y:S01]  /*7ab0*/  MUFU.TANH R183, R23 ;  /* 0x0000001700b77308 */ /* 0x000f220000002400 */
[----:B---3--:R-:W-:Y:S09]  /*7ac0*/  FMNMX.FTZ R2, R174, R2, !PT ;  /* 0x00000002ae027209 */ /* 0x008ff20007810000 */
[----:B------:R-:W3:Y:S01]  /*7ad0*/  MUFU.TANH R181, R26 ;  /* 0x0000001a00b57308 */ /* 0x000ee20000002400 */
[----:B-1----:R-:W-:Y:S04]  /*7ae0*/  FMNMX.FTZ R2, R176, R2, !PT ;  /* 0x00000002b0027209 */ /* 0x002fe80007810000 */
[----:B------:R-:W-:Y:S05]  /*7af0*/  FMNMX.FTZ R2, R182, R2, !PT ;  /* 0x00000002b6027209 */ /* 0x000fea0007810000 */
[----:B------:R-:W1:Y:S01]  /*7b00*/  MUFU.TANH R188, R27 ;  /* 0x0000001b00bc7308 */ /* 0x000e620000002400 */
[----:B--2---:R-:W-:Y:S02]  /*7b10*/  FMNMX.FTZ R100, R100, R4, !PT ;  /* 0x0000000464647209 */ /* 0x004fe40007810000 */
[----:B----4-:R-:W-:Y:S03]  /*7b20*/  FMNMX.FTZ R2, R183, R2, !PT ;  /* 0x00000002b7027209 */ /* 0x010fe60007810000 */
[----:B------:R-:W2:Y:S04]  /*7b30*/  SHFL.BFLY PT, R4, R100, 0x1, 0x1f ;  /* 0x0c201f0064047f89 */ /* 0x000ea800000e0000 */
[----:B------:R-:W4:Y:S01]  /*7b40*/  MUFU.TANH R252, R30 ;  /* 0x0000001e00fc7308 */ /* 0x000f220000002400 */
[----:B---3--:R-:W-:Y:S09]  /*7b50*/  FMNMX.FTZ R2, R181, R2, !PT ;  /* 0x00000002b5027209 */ /* 0x008ff20007810000 */
[----:B------:R-:W3:Y:S01]  /*7b60*/  MUFU.TANH R25, R31 ;  /* 0x0000001f00197308 */ /* 0x000ee20000002400 */
[----:B-1----:R-:W-:Y:S09]  /*7b70*/  FMNMX.FTZ R2, R188, R2, !PT ;  /* 0x00000002bc027209 */ /* 0x002ff20007810000 */
[----:B------:R-:W1:Y:S01]  /*7b80*/  MUFU.TANH R24, R34 ;  /* 0x0000002200187308 */ /* 0x000e620000002400 */
[----:B--2---:R-:W-:Y:S02]  /*7b90*/  FMNMX.FTZ R100, R100, R4, !PT ;  /* 0x0000000464647209 */ /* 0x004fe40007810000 */
[----:B----4-:R-:W-:Y:S03]  /*7ba0*/  FMNMX.FTZ R2, R252, R2, !PT ;  /* 0x00000002fc027209 */ /* 0x010fe60007810000 */
[C---:B------:R-:W-:Y:S02]  /*7bb0*/  FMUL.FTZ R160, R100.reuse, c[0x0][0x2d0] ;  /* 0x0000b40064a07a20 */ /* 0x040fe40000410000 */
[----:B------:R-:W-:Y:S02]  /*7bc0*/  FADD.FTZ R0, -R100, R0 ;  /* 0x0000000064007221 */ /* 0x000fe40000010100 */
[----:B------:R-:W2:Y:S01]  /*7bd0*/  MUFU.TANH R248, R35 ;  /* 0x0000002300f87308 */ /* 0x000ea20000002400 */
[--C-:B------:R-:W-:Y:S02]  /*7be0*/  FFMA.FTZ R4, R169, c[0x0][0x2d0], -R160.reuse ;  /* 0x0000b400a9047a23 */ /* 0x100fe400000108a0 */
[----:B------:R-:W-:Y:S01]  /*7bf0*/  FMUL.FTZ R0, R0, c[0x0][0x2d0] ;  /* 0x0000b40000007a20 */ /* 0x000fe20000410000 */
[----:B---3--:R-:W-:Y:S01]  /*7c00*/  FMNMX.FTZ R2, R25, R2, !PT ;  /* 0x0000000219027209 */ /* 0x008fe20007810000 */
[----:B------:R-:W-:Y:S05]  /*7c10*/  LDSM.16.MT88.4 R28, [R241+UR4+0x100] ;  /* 0x00010004f11c783b */ /* 0x000fea0008004200 */
[----:B------:R-:W3:Y:S01]  /*7c20*/  MUFU.TANH R194, R38 ;  /* 0x0000002600c27308 */ /* 0x000ee20000002400 */
[----:B-1----:R-:W-:Y:S09]  /*7c30*/  FMNMX.FTZ R2, R24, R2, !PT ;  /* 0x0000000218027209 */ /* 0x002ff20007810000 */
[----:B------:R-:W1:Y:S01]  /*7c40*/  MUFU.TANH R195, R39 ;  /* 0x0000002700c37308 */ /* 0x000e620000002400 */
[----:B--2---:R-:W-:Y:S09]  /*7c50*/  FMNMX.FTZ R2, R248, R2, !PT ;  /* 0x00000002f8027209 */ /* 0x004ff20007810000 */
[----:B------:R-:W2:Y:S01]  /*7c60*/  MUFU.TANH R247, R42 ;  /* 0x0000002a00f77308 */ /* 0x000ea20000002400 */
[----:B---3--:R-:W-:Y:S09]  /*7c70*/  FMNMX.FTZ R2, R194, R2, !PT ;  /* 0x00000002c2027209 */ /* 0x008ff20007810000 */
[----:B------:R3:W-:Y:S01]  /*7c80*/  MUFU.EX2 R249, R4 ;  /* 0x0000000400f97308 */ /* 0x0007e20000000800 */
[----:B-1----:R-:W-:Y:S09]  /*7c90*/  FMNMX.FTZ R2, R195, R2, !PT ;  /* 0x00000002c3027209 */ /* 0x002ff20007810000 */
[----:B------:R-:W1:Y:S01]  /*7ca0*/  MUFU.TANH R18, R43 ;  /* 0x0000002b00127308 */ /* 0x000e620000002400 */
[----:B--2---:R-:W-:Y:S09]  /*7cb0*/  FMNMX.FTZ R2, R247, R2, !PT ;  /* 0x00000002f7027209 */ /* 0x004ff20007810000 */
[----:B------:R-:W2:Y:S01]  /*7cc0*/  MUFU.TANH R204, R46 ;  /* 0x0000002e00cc7308 */ /* 0x000ea20000002400 */
[--C-:B---3--:R-:W-:Y:S09]  /*7cd0*/  FFMA.FTZ R4, R167, c[0x0][0x2d0], -R160.reuse ;  /* 0x0000b400a7047a23 */ /* 0x108ff200000108a0 */
[----:B------:R-:W3:Y:S01]  /*7ce0*/  MUFU.TANH R207, R47 ;  /* 0x0000002f00cf7308 */ /* 0x000ee20000002400 */
[----:B-1----:R-:W-:Y:S02]  /*7cf0*/  FMNMX.FTZ R2, R18, R2, !PT ;  /* 0x0000000212027209 */ /* 0x002fe40007810000 */
[----:B------:R-:W-:Y:S07]  /*7d00*/  MOV R167, R18 ;  /* 0x0000001200a77202 */ /* 0x000fee0000000f00 */
[----:B------:R-:W1:Y:S01]  /*7d10*/  MUFU.TANH R238, R50 ;  /* 0x0000003200ee7308 */ /* 0x000e620000002400 */
[----:B--2---:R-:W-:Y:S09]  /*7d20*/  FMNMX.FTZ R2, R204, R2, !PT ;  /* 0x00000002cc027209 */ /* 0x004ff20007810000 */
[----:B------:R-:W2:Y:S01]  /*7d30*/  MUFU.TANH R19, R51 ;  /* 0x0000003300137308 */ /* 0x000ea20000002400 */
[----:B---3--:R-:W-:Y:S01]  /*7d40*/  FMNMX.FTZ R2, R207, R2, !PT ;  /* 0x00000002cf027209 */ /* 0x008fe20007810000 */
[----:B------:R-:W-:Y:S08]  /*7d50*/  LDSM.16.MT88.4 R44, [R103+UR4+0x3100] ;  /* 0x00310004672c783b */ /* 0x000ff00008004200 */
[----:B------:R3:W-:Y:S01]  /*7d60*/  MUFU.EX2 R236, R4 ;  /* 0x0000000400ec7308 */ /* 0x0007e20000000800 */
[----:B-1----:R-:W-:Y:S04]  /*7d70*/  FMNMX.FTZ R2, R238, R2, !PT ;  /* 0x00000002ee027209 */ /* 0x002fe80007810000 */
[----:B--2---:R-:W-:Y:S02]  /*7d80*/  FMNMX.FTZ R2, R19, R2, !PT ;  /* 0x0000000213027209 */ /* 0x004fe40007810000 */
[----:B------:R-:W-:Y:S02]  /*7d90*/  MOV R169, R19 ;  /* 0x0000001300a97202 */ /* 0x000fe40000000f00 */
[----:B------:R-:W-:Y:S01]  /*7da0*/  MOV R51, R24 ;  /* 0x0000001800337202 */ /* 0x000fe20000000f00 */
[----:B------:R-:W1:Y:S01]  /*7db0*/  SHFL.BFLY PT, R3, R2, 0x2, 0x1f ;  /* 0x0c401f0002037f89 */ /* 0x000e6200000e0000 */
[--C-:B---3--:R-:W-:Y:S01]  /*7dc0*/  FFMA.FTZ R4, R166, c[0x0][0x2d0], -R160.reuse ;  /* 0x0000b400a6047a23 */ /* 0x108fe200000108a0 */
[----:B------:R-:W-:Y:S03]  /*7dd0*/  MOV R166, R17 ;  /* 0x0000001100a67202 */ /* 0x000fe60000000f00 */
[----:B------:R2:W-:Y:S01]  /*7de0*/  MUFU.EX2 R239, R4 ;  /* 0x0000000400ef7308 */ /* 0x0005e20000000800 */
[----:B-1----:R-:W-:Y:S05]  /*7df0*/  FMNMX.FTZ R2, R2, R3, !PT ;  /* 0x0000000302027209 */ /* 0x002fea0007810000 */
[----:B------:R-:W1:Y:S01]  /*7e00*/  SHFL.BFLY PT, R3, R2, 0x1, 0x1f ;  /* 0x0c201f0002037f89 */ /* 0x000e6200000e0000 */
[--C-:B--2---:R-:W-:Y:S01]  /*7e10*/  FFMA.FTZ R4, R102, c[0x0][0x2d0], -R160.reuse ;  /* 0x0000b40066047a23 */ /* 0x104fe200000108a0 */
[----:B------:R-:W-:Y:S03]  /*7e20*/  IADD3 R102, R103, UR4, RZ ;  /* 0x0000000467667c10 */ /* 0x000fe6000fffe0ff */
[----:B------:R2:W-:Y:S01]  /*7e30*/  MUFU.EX2 R20, R4 ;  /* 0x0000000400147308 */ /* 0x0005e20000000800 */
[----:B------:R-:W-:Y:S02]  /*7e40*/  IADD3 R102, R243, R102, RZ ;  /* 0x00000066f3667210 */ /* 0x000fe40007ffe0ff */
[----:B-1----:R-:W-:Y:S07]  /*7e50*/  FMNMX.FTZ R3, R2, R3, !PT ;  /* 0x0000000302037209 */ /* 0x002fee0007810000 */
[----:B------:R1:W3:Y:S01]  /*7e60*/  MUFU.EX2 R2, R0 ;  /* 0x0000000000027308 */ /* 0x0002e20000000800 */
[C---:B------:R-:W-:Y:S04]  /*7e70*/  FMUL.FTZ R161, R3.reuse, c[0x0][0x2d0] ;  /* 0x0000b40003a17a20 */ /* 0x040fe80000410000 */
[----:B--2---:R-:W-:Y:S01]  /*7e80*/  FFMA.FTZ R4, R170, c[0x0][0x2d0], -R161 ;  /* 0x0000b400aa047a23 */ /* 0x004fe200000108a1 */
[----:B------:R-:W-:Y:S04]  /*7e90*/  MOV R170, R16 ;  /* 0x0000001000aa7202 */ /* 0x000fe80000000f00 */
[----:B------:R2:W-:Y:S01]  /*7ea0*/  MUFU.EX2 R251, R4 ;  /* 0x0000000400fb7308 */ /* 0x0005e20000000800 */
[----:B-1----:R-:W-:Y:S01]  /*7eb0*/  FADD.FTZ R0, -R3, R101 ;  /* 0x0000006503007221 */ /* 0x002fe20000010100 */
[----:B------:R-:W-:Y:S01]  /*7ec0*/  IADD3 R101, R241, UR4, RZ ;  /* 0x00000004f1657c10 */ /* 0x000fe2000fffe0ff */
[----:B---3--:R-:W-:Y:S02]  /*7ed0*/  FMUL.FTZ R5, R2, R105 ;  /* 0x0000006902057220 */ /* 0x008fe40000410000 */
[----:B------:R-:W-:Y:S01]  /*7ee0*/  FMUL.FTZ R0, R0, c[0x0][0x2d0] ;  /* 0x0000b40000007a20 */ /* 0x000fe20000410000 */
[----:B------:R-:W-:Y:S01]  /*7ef0*/  IADD3 R101, R243, R101, RZ ;  /* 0x00000065f3657210 */ /* 0x000fe20007ffe0ff */
[C---:B------:R-:W-:Y:S02]  /*7f00*/  FMUL.FTZ R8, R2.reuse, R108 ;  /* 0x0000006c02087220 */ /* 0x040fe40000410000 */
[----:B------:R-:W-:Y:S02]  /*7f10*/  FMUL.FTZ R9, R2, R109 ;  /* 0x0000006d02097220 */ /* 0x000fe40000410000 */
[----:B------:R-:W1:Y:S01]  /*7f20*/  MUFU.EX2 R0, R0 ;  /* 0x0000000000007308 */ /* 0x000e620000000800 */
[--C-:B--2---:R-:W-:Y:S01]  /*7f30*/  FFMA.FTZ R4, R168, c[0x0][0x2d0], -R161.reuse ;  /* 0x0000b400a8047a23 */ /* 0x104fe200000108a1 */
[----:B------:R-:W-:Y:S01]  /*7f40*/  MOV R168, R252 ;  /* 0x000000fc00a87202 */ /* 0x000fe20000000f00 */
[C---:B------:R-:W-:Y:S01]  /*7f50*/  FMUL.FTZ R16, R2.reuse, R116 ;  /* 0x0000007402107220 */ /* 0x040fe20000410000 */
[----:B------:R-:W-:Y:S01]  /*7f60*/  LDSM.16.MT88.4 R36, [R101+0x100] ;  /* 0x000100006524783b */ /* 0x000fe20000004200 */
[C---:B------:R-:W-:Y:S02]  /*7f70*/  FMUL.FTZ R17, R2.reuse, R117 ;  /* 0x0000007502117220 */ /* 0x040fe40000410000 */
[C---:B------:R-:W-:Y:S02]  /*7f80*/  FMUL.FTZ R24, R2.reuse, R124 ;  /* 0x0000007c02187220 */ /* 0x040fe40000410000 */
[C---:B------:R-:W-:Y:S01]  /*7f90*/  FMUL.FTZ R32, R2.reuse, R132 ;  /* 0x0000008402207220 */ /* 0x040fe20000410000 */
[----:B------:R-:W2:Y:S01]  /*7fa0*/  MUFU.EX2 R250, R4 ;  /* 0x0000000400fa7308 */ /* 0x000ea20000000800 */
[C---:B------:R-:W-:Y:S02]  /*7fb0*/  FMUL.FTZ R33, R2.reuse, R133 ;  /* 0x0000008502217220 */ /* 0x040fe40000410000 */
        /* <DEDUP_REMOVED lines=10> */
[----:B------:R-:W-:Y:S01]  /*8060*/  FMUL.FTZ R53, R2, R53 ;  /* 0x0000003502357220 */ /* 0x000fe20000410000 */
[----:B------:R-:W-:Y:S01]  /*8070*/  MOV R148, R170 ;  /* 0x000000aa00947202 */ /* 0x000fe20000000f00 */
[C---:B-1----:R-:W-:Y:S01]  /*8080*/  FMUL.FTZ R6, R0.reuse, R106 ;  /* 0x0000006a00067220 */ /* 0x042fe20000410000 */
[----:B------:R-:W-:Y:S01]  /*8090*/  MOV R170, R205 ;  /* 0x000000cd00aa7202 */ /* 0x000fe20000000f00 */
[C---:B------:R-:W-:Y:S02]  /*80a0*/  FMUL.FTZ R7, R0.reuse, R107 ;  /* 0x0000006b00077220 */ /* 0x040fe40000410000 */
[C---:B------:R-:W-:Y:S02]  /*80b0*/  FMUL.FTZ R10, R0.reuse, R110 ;  /* 0x0000006e000a7220 */ /* 0x040fe40000410000 */
[C---:B------:R-:W-:Y:S02]  /*80c0*/  FMUL.FTZ R11, R0.reuse, R111 ;  /* 0x0000006f000b7220 */ /* 0x040fe40000410000 */
[----:B------:R-:W-:Y:S01]  /*80d0*/  FMUL.FTZ R18, R0, R118 ;  /* 0x0000007600127220 */ /* 0x000fe20000410000 */
[----:B--2---:R-:W-:Y:S01]  /*80e0*/  F2FP.BF16.PACK_AB R105, R250, R251 ;  /* 0x000000fbfa69723e */ /* 0x004fe200000010ff */
[--C-:B------:R-:W-:Y:S01]  /*80f0*/  FFMA.FTZ R4, R164, c[0x0][0x2d0], -R161.reuse ;  /* 0x0000b400a4047a23 */ /* 0x100fe200000108a1 */
[----:B------:R-:W-:Y:S01]  /*8100*/  MOV R164, R249 ;  /* 0x000000f900a47202 */ /* 0x000fe20000000f00 */
[C---:B------:R-:W-:Y:S01]  /*8110*/  FMUL.FTZ R19, R0.reuse, R119 ;  /* 0x0000007700137220 */ /* 0x040fe20000410000 */
[----:B------:R-:W-:Y:S01]  /*8120*/  LDSM.16.MT88.4 R108, [R102+0x3100] ;  /* 0x00310000666c783b */ /* 0x000fe20000004200 */
[----:B------:R1:W-:Y:S01]  /*8130*/  MUFU.EX2 R249, R4 ;  /* 0x0000000400f97308 */ /* 0x0003e20000000800 */
[C---:B------:R-:W-:Y:S02]  /*8140*/  FMUL.FTZ R26, R0.reuse, R126 ;  /* 0x0000007e001a7220 */ /* 0x040fe40000410000 */
[C---:B------:R-:W-:Y:S02]  /*8150*/  FMUL.FTZ R27, R0.reuse, R127 ;  /* 0x0000007f001b7220 */ /* 0x040fe40000410000 */
[C---:B------:R-:W-:Y:S02]  /*8160*/  FMUL.FTZ R34, R0.reuse, R134 ;  /* 0x0000008600227220 */ /* 0x040fe40000410000 */
[C---:B------:R-:W-:Y:S01]  /*8170*/  FMUL.FTZ R35, R0.reuse, R135 ;  /* 0x0000008700237220 */ /* 0x040fe20000410000 */
[----:B------:R-:W-:Y:S01]  /*8180*/  LDSM.16.MT88.4 R116, [R101+0x3100] ;  /* 0x003100006574783b */ /* 0x000fe20000004200 */
[C---:B------:R-:W-:Y:S01]  /*8190*/  FMUL.FTZ R42, R0.reuse, R142 ;  /* 0x0000008e002a7220 */ /* 0x040fe20000410000 */
[----:B------:R-:W-:Y:S01]  /*81a0*/  MOV R142, R247 ;  /* 0x000000f7008e7202 */ /* 0x000fe20000000f00 */
[C---:B------:R-:W-:Y:S01]  /*81b0*/  FMUL.FTZ R43, R0.reuse, R143 ;  /* 0x0000008f002b7220 */ /* 0x040fe20000410000 */
[----:B------:R-:W-:Y:S01]  /*81c0*/  MOV R143, R193 ;  /* 0x000000c1008f7202 */ /* 0x000fe20000000f00 */
[C---:B------:R-:W-:Y:S01]  /*81d0*/  FMUL.FTZ R50, R0.reuse, R150 ;  /* 0x0000009600327220 */ /* 0x040fe20000410000 */
[----:B------:R-:W-:Y:S01]  /*81e0*/  MOV R150, R51 ;  /* 0x0000003300967202 */ /* 0x000fe20000000f00 */
[C---:B------:R-:W-:Y:S01]  /*81f0*/  FMUL.FTZ R51, R0.reuse, R151 ;  /* 0x0000009700337220 */ /* 0x040fe20000410000 */
[----:B------:R-:W-:Y:S01]  /*8200*/  LDSM.16.MT88.4 R132, [R102+0x3900] ;  /* 0x003900006684783b */ /* 0x000fe20000004200 */
[C---:B------:R-:W-:Y:S02]  /*8210*/  FMUL.FTZ R54, R0.reuse, R54 ;  /* 0x0000003600367220 */ /* 0x040fe40000410000 */
[----:B------:R-:W-:Y:S02]  /*8220*/  FMUL.FTZ R55, R0, R55 ;  /* 0x0000003700377220 */ /* 0x000fe40000410000 */
[C---:B------:R-:W-:Y:S02]  /*8230*/  FMUL.FTZ R56, R2.reuse, R56 ;  /* 0x0000003802387220 */ /* 0x040fe40000410000 */
[----:B------:R-:W-:Y:S02]  /*8240*/  FMUL.FTZ R57, R2, R57 ;  /* 0x0000003902397220 */ /* 0x000fe40000410000 */
[--C-:B-1----:R-:W-:Y:S01]  /*8250*/  FFMA.FTZ R4, R165, c[0x0][0x2d0], -R161.reuse ;  /* 0x0000b400a5047a23 */ /* 0x102fe200000108a1 */
[----:B------:R-:W-:Y:S01]  /*8260*/  MOV R165, R20 ;  /* 0x0000001400a57202 */ /* 0x000fe20000000f00 */
[C---:B------:R-:W-:Y:S01]  /*8270*/  FMUL.FTZ R58, R0.reuse, R58 ;  /* 0x0000003a003a7220 */ /* 0x040fe20000410000 */
[----:B------:R-:W1:Y:S01]  /*8280*/  LDSM.16.MT88.4 R20, [R102+0x100] ;  /* 0x000100006614783b */ /* 0x000e620000004200 */
[----:B------:R-:W2:Y:S01]  /*8290*/  MUFU.EX2 R252, R4 ;  /* 0x0000000400fc7308 */ /* 0x000ea20000000800 */
[----:B------:R-:W-:Y:S01]  /*82a0*/  F2FP.BF16.PACK_AB R106, R165, R239 ;  /* 0x000000efa56a723e */ /* 0x000fe200000010ff */
[----:B------:R-:W-:Y:S02]  /*82b0*/  FMUL.FTZ R59, R0, R59 ;  /* 0x0000003b003b7220 */ /* 0x000fe40000410000 */
[C---:B------:R-:W-:Y:S02]  /*82c0*/  FMUL.FTZ R60, R2.reuse, R60 ;  /* 0x0000003c023c7220 */ /* 0x040fe40000410000 */
        /* <DEDUP_REMOVED lines=8> */
[----:B------:R-:W-:Y:S01]  /*8350*/  FMUL.FTZ R69, R2, R69 ;  /* 0x0000004502457220 */ /* 0x000fe20000410000 */
[----:B--2---:R-:W-:Y:S01]  /*8360*/  F2FP.BF16.PACK_AB R107, R252, R249 ;  /* 0x000000f9fc6b723e */ /* 0x004fe200000010ff */
[----:B------:R-:W-:Y:S01]  /*8370*/  FMUL.FTZ R4, R2, R104 ;  /* 0x0000006802047220 */ /* 0x000fe20000410000 */
[----:B------:R-:W-:Y:S01]  /*8380*/  F2FP.BF16.PACK_AB R104, R236, R164 ;  /* 0x000000a4ec68723e */ /* 0x000fe200000010ff */
[--C-:B------:R-:W-:Y:S02]  /*8390*/  FFMA.FTZ R124, R176, c[0x0][0x2d0], -R161.reuse ;  /* 0x0000b400b07c7a23 */ /* 0x100fe400000108a1 */
[C---:B------:R-:W-:Y:S02]  /*83a0*/  FMUL.FTZ R70, R0.reuse, R70 ;  /* 0x0000004600467220 */ /* 0x040fe40000410000 */
[----:B------:R-:W-:Y:S02]  /*83b0*/  FMUL.FTZ R71, R0, R71 ;  /* 0x0000004700477220 */ /* 0x000fe40000410000 */
[C---:B------:R-:W-:Y:S05]  /*83c0*/  HMMA.16816.F32.BF16 R4, R104.reuse, R12, R4 ;  /* 0x0000000c6804723c */ /* 0x040fea0000041804 */
[C---:B------:R-:W-:Y:S02]  /*83d0*/  FMUL.FTZ R72, R2.reuse, R72 ;  /* 0x0000004802487220 */ /* 0x040fe40000410000 */
[C---:B------:R-:W-:Y:S01]  /*83e0*/  FMUL.FTZ R12, R2.reuse, R112 ;  /* 0x00000070020c7220 */ /* 0x040fe20000410000 */
[C---:B------:R-:W-:Y:S04]  /*83f0*/  HMMA.16816.F32.BF16 R8, R104.reuse, R14, R8 ;  /* 0x0000000e6808723c */ /* 0x040fe80000041808 */
[C---:B------:R-:W-:Y:S02]  /*8400*/  FMUL.FTZ R13, R2.reuse, R113 ;  /* 0x00000071020d7220 */ /* 0x040fe40000410000 */
[----:B------:R-:W-:Y:S02]  /*8410*/  FMUL.FTZ R73, R2, R73 ;  /* 0x0000004902497220 */ /* 0x000fe40000410000 */
[C---:B------:R-:W-:Y:S04]  /*8420*/  FMUL.FTZ R14, R0.reuse, R114 ;  /* 0x00000072000e7220 */ /* 0x040fe80000410000 */
[C---:B------:R-:W-:Y:S02]  /*8430*/  FMUL.FTZ R15, R0.reuse, R115 ;  /* 0x00000073000f7220 */ /* 0x040fe40000410000 */
[----:B------:R-:W2:Y:S01]  /*8440*/  LDSM.16.MT88.4 R112, [R241+UR4+0x3100] ;  /* 0x00310004f170783b */ /* 0x000ea20008004200 */
[C---:B------:R-:W-:Y:S02]  /*8450*/  FMUL.FTZ R74, R0.reuse, R74 ;  /* 0x0000004a004a7220 */ /* 0x040fe40000410000 */
[----:B------:R-:W-:Y:S02]  /*8460*/  FMUL.FTZ R75, R0, R75 ;  /* 0x0000004b004b7220 */ /* 0x000fe40000410000 */
[C---:B-1----:R-:W-:Y:S03]  /*8470*/  HMMA.16816.F32.BF16 R12, R104.reuse, R20, R12 ;  /* 0x00000014680c723c */ /* 0x042fe6000004180c */
[C---:B------:R-:W-:Y:S02]  /*8480*/  FMUL.FTZ R76, R2.reuse, R76 ;  /* 0x0000004c024c7220 */ /* 0x040fe40000410000 */
[C---:B------:R-:W-:Y:S02]  /*8490*/  FMUL.FTZ R77, R2.reuse, R77 ;  /* 0x0000004d024d7220 */ /* 0x040fe40000410000 */
[C---:B------:R-:W-:Y:S01]  /*84a0*/  FMUL.FTZ R21, R2.reuse, R121 ;  /* 0x0000007902157220 */ /* 0x040fe20000410000 */
[C---:B------:R-:W-:Y:S04]  /*84b0*/  HMMA.16816.F32.BF16 R16, R104.reuse, R22, R16 ;  /* 0x000000166810723c */ /* 0x040fe80000041810 */
[C---:B------:R-:W-:Y:S01]  /*84c0*/  FMUL.FTZ R20, R2.reuse, R120 ;  /* 0x0000007802147220 */ /* 0x040fe20000410000 */
[----:B------:R-:W-:Y:S01]  /*84d0*/  MOV R120, R25 ;  /* 0x0000001900787202 */ /* 0x000fe20000000f00 */
[----:B------:R-:W-:Y:S02]  /*84e0*/  FMUL.FTZ R25, R2, R125 ;  /* 0x0000007d02197220 */ /* 0x000fe40000410000 */
[C---:B------:R-:W-:Y:S01]  /*84f0*/  FMUL.FTZ R22, R0.reuse, R122 ;  /* 0x0000007a00167220 */ /* 0x040fe20000410000 */
[----:B------:R-:W-:Y:S03]  /*8500*/  MOV R151, R120 ;  /* 0x0000007800977202 */ /* 0x000fe60000000f00 */
[C---:B------:R-:W-:Y:S02]  /*8510*/  FMUL.FTZ R23, R0.reuse, R123 ;  /* 0x0000007b00177220 */ /* 0x040fe40000410000 */
[----:B------:R-:W-:Y:S01]  /*8520*/  LDSM.16.MT88.4 R120, [R241+UR4+0x900] ;  /* 0x00090004f178783b */ /* 0x000fe20008004200 */
        /* <DEDUP_REMOVED lines=11> */
[----:B------:R-:W-:Y:S01]  /*85e0*/  LDSM.16.MT88.4 R128, [R103+UR4+0x3900] ;  /* 0x003900046780783b */ /* 0x000fe20008004200 */
[----:B------:R-:W-:Y:S02]  /*85f0*/  FMUL.FTZ R83, R0, R83 ;  /* 0x0000005300537220 */ /* 0x000fe40000410000 */
[C---:B------:R-:W-:Y:S02]  /*8600*/  FMUL.FTZ R84, R2.reuse, R84 ;  /* 0x0000005402547220 */ /* 0x040fe40000410000 */
[C---:B------:R-:W-:Y:S03]  /*8610*/  HMMA.16816.F32.BF16 R28, R104.reuse, R36, R28 ;  /* 0x00000024681c723c */ /* 0x040fe6000004181c */
[----:B------:R-:W-:Y:S02]  /*8620*/  FMUL.FTZ R85, R2, R85 ;  /* 0x0000005502557220 */ /* 0x000fe40000410000 */
[C---:B------:R-:W-:Y:S02]  /*8630*/  FMUL.FTZ R86, R0.reuse, R86 ;  /* 0x0000005600567220 */ /* 0x040fe40000410000 */
[----:B------:R-:W-:Y:S01]  /*8640*/  FMUL.FTZ R87, R0, R87 ;  /* 0x0000005700577220 */ /* 0x000fe20000410000 */
[C---:B------:R-:W-:Y:S04]  /*8650*/  HMMA.16816.F32.BF16 R32, R104.reuse, R38, R32 ;  /* 0x000000266820723c */ /* 0x040fe80000041820 */
[C---:B------:R-:W-:Y:S01]  /*8660*/  FMUL.FTZ R36, R2.reuse, R136 ;  /* 0x0000008802247220 */ /* 0x040fe20000410000 */
[----:B------:R-:W-:Y:S01]  /*8670*/  MOV R136, R239 ;  /* 0x000000ef00887202 */ /* 0x000fe20000000f00 */
[----:B------:R-:W-:Y:S01]  /*8680*/  FMUL.FTZ R37, R2, R137 ;  /* 0x0000008902257220 */ /* 0x000fe20000410000 */
[----:B------:R-:W-:Y:S01]  /*8690*/  MOV R137, R236 ;  /* 0x000000ec00897202 */ /* 0x000fe20000000f00 */
[C---:B------:R-:W-:Y:S01]  /*86a0*/  FMUL.FTZ R38, R0.reuse, R138 ;  /* 0x0000008a00267220 */ /* 0x040fe20000410000 */
[----:B------:R-:W-:Y:S01]  /*86b0*/  MOV R138, R237 ;  /* 0x000000ed008a7202 */ /* 0x000fe20000000f00 */
[----:B------:R1:W-:Y:S02]  /*86c0*/  MUFU.EX2 R236, R124 ;  /* 0x0000007c00ec7308 */ /* 0x0003e40000000800 */
[----:B------:R-:W-:Y:S01]  /*86d0*/  FMUL.FTZ R39, R0, R139 ;  /* 0x0000008b00277220 */ /* 0x000fe20000410000 */
[----:B------:R-:W-:Y:S01]  /*86e0*/  MOV R139, R169 ;  /* 0x000000a9008b7202 */ /* 0x000fe20000000f00 */
[C---:B------:R-:W-:Y:S01]  /*86f0*/  FMUL.FTZ R88, R2.reuse, R88 ;  /* 0x0000005802587220 */ /* 0x040fe20000410000 */
[----:B------:R-:W-:Y:S01]  /*8700*/  MOV R169, R204 ;  /* 0x000000cc00a97202 */ /* 0x000fe20000000f00 */
[----:B------:R-:W-:Y:S02]  /*8710*/  FMUL.FTZ R89, R2, R89 ;  /* 0x0000005902597220 */ /* 0x000fe40000410000 */
[C---:B------:R-:W-:Y:S01]  /*8720*/  FMUL.FTZ R90, R0.reuse, R90 ;  /* 0x0000005a005a7220 */ /* 0x040fe20000410000 */
[C---:B------:R-:W-:Y:S03]  /*8730*/  HMMA.16816.F32.BF16 R36, R104.reuse, R44, R36 ;  /* 0x0000002c6824723c */ /* 0x040fe60000041824 */
[----:B------:R-:W-:Y:S02]  /*8740*/  FMUL.FTZ R91, R0, R91 ;  /* 0x0000005b005b7220 */ /* 0x000fe40000410000 */
[C---:B------:R-:W-:Y:S02]  /*8750*/  FMUL.FTZ R92, R2.reuse, R92 ;  /* 0x0000005c025c7220 */ /* 0x040fe40000410000 */
[C---:B------:R-:W-:Y:S01]  /*8760*/  FMUL.FTZ R44, R2.reuse, R144 ;  /* 0x00000090022c7220 */ /* 0x040fe20000410000 */
[C---:B------:R-:W-:Y:S04]  /*8770*/  HMMA.16816.F32.BF16 R40, R104.reuse, R46, R40 ;  /* 0x0000002e6828723c */ /* 0x040fe80000041828 */
[C---:B------:R-:W-:Y:S01]  /*8780*/  FMUL.FTZ R45, R2.reuse, R145 ;  /* 0x00000091022d7220 */ /* 0x040fe20000410000 */
[----:B------:R-:W-:Y:S01]  /*8790*/  MOV R144, R192 ;  /* 0x000000c000907202 */ /* 0x000fe20000000f00 */
[----:B------:R-:W-:Y:S01]  /*87a0*/  FMUL.FTZ R93, R2, R93 ;  /* 0x0000005d025d7220 */ /* 0x000fe20000410000 */
[----:B-1----:R-:W-:Y:S01]  /*87b0*/  LDSM.16.MT88.4 R124, [R101+0x900] ;  /* 0x00090000657c783b */ /* 0x002fe20000004200 */
[C---:B------:R-:W-:Y:S01]  /*87c0*/  FMUL.FTZ R46, R0.reuse, R146 ;  /* 0x00000092002e7220 */ /* 0x040fe20000410000 */
[----:B------:R-:W-:Y:S03]  /*87d0*/  MOV R146, R194 ;  /* 0x000000c200927202 */ /* 0x000fe60000000f00 */
[C---:B------:R-:W-:Y:S01]  /*87e0*/  FMUL.FTZ R47, R0.reuse, R147 ;  /* 0x00000093002f7220 */ /* 0x040fe20000410000 */
        /* <DEDUP_REMOVED lines=8> */
[----:B------:R-:W-:Y:S01]  /*8870*/  FMUL.FTZ R99, R0, R99 ;  /* 0x0000006300637220 */ /* 0x000fe20000410000 */
[C---:B------:R-:W-:Y:S01]  /*8880*/  HMMA.16816.F32.BF16 R48, R104.reuse, R110, R48 ;  /* 0x0000006e6830723c */ /* 0x040fe20000041830 */
[----:B------:R-:W1:Y:S07]  /*8890*/  LDSM.16.MT88.4 R108, [R103+UR4+0x6100] ;  /* 0x00610004676c783b */ /* 0x000e6e0008004200 */
[C---:B--2---:R-:W-:Y:S08]  /*88a0*/  HMMA.16816.F32.BF16 R52, R104.reuse, R112, R52 ;  /* 0x000000706834723c */ /* 0x044ff00000041834 */
[C---:B------:R-:W-:Y:S01]  /*88b0*/  HMMA.16816.F32.BF16 R56, R104.reuse, R114, R56 ;  /* 0x000000726838723c */ /* 0x040fe20000041838 */
[----:B------:R-:W2:Y:S07]  /*88c0*/  LDSM.16.MT88.4 R112, [R102+0x6100] ;  /* 0x006100006670783b */ /* 0x000eae0000004200 */
[C---:B------:R-:W-:Y:S07]  /*88d0*/  HMMA.16816.F32.BF16 R60, R104.reuse, R116, R60 ;  /* 0x00000074683c723c */ /* 0x040fee000004183c */
[--C-:B------:R-:W-:Y:S01]  /*88e0*/  FFMA.FTZ R116, R162, c[0x0][0x2d0], -R160.reuse ;  /* 0x0000b400a2747a23 */ /* 0x100fe200000108a0 */
[C---:B------:R-:W-:Y:S03]  /*88f0*/  HMMA.16816.F32.BF16 R64, R104.reuse, R118, R64 ;  /* 0x000000766840723c */ /* 0x040fe60000041840 */
[----:B------:R3:W-:Y:S01]  /*8900*/  MUFU.EX2 R248, R116 ;  /* 0x0000007400f87308 */ /* 0x0007e20000000800 */
[----:B------:R-:W-:Y:S02]  /*8910*/  MOV R162, R168 ;  /* 0x000000a800a27202 */ /* 0x000fe40000000f00 */
[----:B------:R-:W-:Y:S02]  /*8920*/  MOV R168, R207 ;  /* 0x000000cf00a87202 */ /* 0x000fe40000000f00 */
[C---:B-1----:R-:W-:Y:S07]  /*8930*/  HMMA.16816.F32.BF16 R68, R104.reuse, R108, R68 ;  /* 0x0000006c6844723c */ /* 0x042fee0000041844 */
[--C-:B------:R-:W-:Y:S01]  /*8940*/  FFMA.FTZ R108, R171, c[0x0][0x2d0], -R160.reuse ;  /* 0x0000b400ab6c7a23 */ /* 0x100fe200000108a0 */
[C---:B------:R-:W-:Y:S03]  /*8950*/  HMMA.16816.F32.BF16 R72, R104.reuse, R110, R72 ;  /* 0x0000006e6848723c */ /* 0x040fe60000041848 */
[----:B------:R1:W-:Y:S05]  /*8960*/  MUFU.EX2 R246, R108 ;  /* 0x0000006c00f67308 */ /* 0x0003ea0000000800 */
[C---:B--2---:R-:W-:Y:S04]  /*8970*/  HMMA.16816.F32.BF16 R76, R104.reuse, R112, R76 ;  /* 0x00000070684c723c */ /* 0x044fe8000004184c */
[--C-:B---3--:R-:W-:Y:S01]  /*8980*/  FFMA.FTZ R116, R163, c[0x0][0x2d0], -R160.reuse ;  /* 0x0000b400a3747a23 */ /* 0x108fe200000108a0 */
[----:B------:R-:W-:Y:S02]  /*8990*/  MOV R163, R245 ;  /* 0x000000f500a37202 */ /* 0x000fe40000000f00 */
[--C-:B------:R-:W-:Y:S01]  /*89a0*/  FFMA.FTZ R112, R173, c[0x0][0x2d0], -R161.reuse ;  /* 0x0000b400ad707a23 */ /* 0x100fe200000108a1 */
[C---:B------:R-:W-:Y:S01]  /*89b0*/  HMMA.16816.F32.BF16 R80, R104.reuse, R114, R80 ;  /* 0x000000726850723c */ /* 0x040fe20000041850 */
[----:B------:R2:W3:Y:S10]  /*89c0*/  MUFU.EX2 R247, R116 ;  /* 0x0000007400f77308 */ /* 0x0004f40000000800 */
[----:B------:R4:W-:Y:S01]  /*89d0*/  MUFU.EX2 R239, R112 ;  /* 0x0000007000ef7308 */ /* 0x0009e20000000800 */
[--C-:B-1----:R-:W-:Y:S09]  /*89e0*/  FFMA.FTZ R108, R172, c[0x0][0x2d0], -R160.reuse ;  /* 0x0000b400ac6c7a23 */ /* 0x102ff200000108a0 */
[----:B------:R1:W5:Y:S01]  /*89f0*/  MUFU.EX2 R245, R108 ;  /* 0x0000006c00f57308 */ /* 0x0003620000000800 */
[----:B--2---:R-:W2:Y:S01]  /*8a00*/  LDSM.16.MT88.4 R116, [R241+UR4+0x6100] ;  /* 0x00610004f174783b */ /* 0x004ea20008004200 */
[--C-:B----4-:R-:W-:Y:S08]  /*8a10*/  FFMA.FTZ R112, R175, c[0x0][0x2d0], -R161.reuse ;  /* 0x0000b400af707a23 */ /* 0x110ff000000108a1 */
[----:B------:R4:W2:Y:S01]  /*8a20*/  MUFU.EX2 R238, R112 ;  /* 0x0000007000ee7308 */ /* 0x0008a20000000800 */
[----:B-1----:R-:W1:Y:S08]  /*8a30*/  LDSM.16.MT88.4 R108, [R101+0x6100] ;  /* 0x00610000656c783b */ /* 0x002e700000004200 */
[----:B----4-:R-:W4:Y:S01]  /*8a40*/  LDSM.16.MT88.4 R112, [R103+UR4+0x900] ;  /* 0x000900046770783b */ /* 0x010f220008004200 */
[C---:B--2---:R-:W-:Y:S07]  /*8a50*/  HMMA.16816.F32.BF16 R84, R104.reuse, R116, R84 ;  /* 0x000000746854723c */ /* 0x044fee0000041854 */
[--C-:B------:R-:W-:Y:S01]  /*8a60*/  FFMA.FTZ R116, R174, c[0x0][0x2d0], -R161.reuse ;  /* 0x0000b400ae747a23 */ /* 0x100fe200000108a1 */
[C---:B------:R-:W-:Y:S03]  /*8a70*/  HMMA.16816.F32.BF16 R88, R104.reuse, R118, R88 ;  /* 0x000000766858723c */ /* 0x040fe60000041858 */
[----:B------:R2:W2:Y:S05]  /*8a80*/  MUFU.EX2 R237, R116 ;  /* 0x0000007400ed7308 */ /* 0x0004aa0000000800 */
[C---:B-1----:R-:W-:Y:S08]  /*8a90*/  HMMA.16816.F32.BF16 R92, R104.reuse, R108, R92 ;  /* 0x0000006c685c723c */ /* 0x042ff0000004185c */
[----:B------:R-:W-:Y:S01]  /*8aa0*/  HMMA.16816.F32.BF16 R96, R104, R110, R96 ;  /* 0x0000006e6860723c */ /* 0x000fe20000041860 */
[----:B------:R-:W-:Y:S06]  /*8ab0*/  LDSM.16.MT88.4 R108, [R241+UR4+0x3900] ;  /* 0x00390004f16c783b */ /* 0x000fec0008004200 */
[----:B---3--:R-:W-:Y:S02]  /*8ac0*/  F2FP.BF16.PACK_AB R104, R247, R248 ;  /* 0x000000f8f768723e */ /* 0x008fe400000010ff */
[----:B--2---:R-:W1:Y:S03]  /*8ad0*/  LDSM.16.MT88.4 R116, [R102+0x900] ;  /* 0x000900006674783b */ /* 0x004e660000004200 */
[----:B-----5:R-:W-:Y:S02]  /*8ae0*/  F2FP.BF16.PACK_AB R106, R245, R246 ;  /* 0x000000f6f56a723e */ /* 0x020fe400000010ff */
[----:B------:R-:W-:Y:S02]  /*8af0*/  F2FP.BF16.PACK_AB R105, R238, R239 ;  /* 0x000000efee69723e */ /* 0x000fe400000010ff */
[----:B------:R-:W-:Y:S07]  /*8b00*/  F2FP.BF16.PACK_AB R107, R236, R237 ;  /* 0x000000edec6b723e */ /* 0x000fee00000010ff */
[C---:B----4-:R-:W-:Y:S08]  /*8b10*/  HMMA.16816.F32.BF16 R4, R104.reuse, R112, R4 ;  /* 0x000000706804723c */ /* 0x050ff00000041804 */
[C---:B------:R-:W-:Y:S01]  /*8b20*/  HMMA.16816.F32.BF16 R8, R104.reuse, R114, R8 ;  /* 0x000000726808723c */ /* 0x040fe20000041808 */
[----:B------:R-:W2:Y:S07]  /*8b30*/  LDSM.16.MT88.4 R112, [R101+0x3900] ;  /* 0x003900006570783b */ /* 0x000eae0000004200 */
[C---:B-1----:R-:W-:Y:S08]  /*8b40*/  HMMA.16816.F32.BF16 R12, R104.reuse, R116, R12 ;  /* 0x00000074680c723c */ /* 0x042ff0000004180c */
[C---:B------:R-:W-:Y:S01]  /*8b50*/  HMMA.16816.F32.BF16 R16, R104.reuse, R118, R16 ;  /* 0x000000766810723c */ /* 0x040fe20000041810 */
[----:B------:R-:W1:Y:S07]  /*8b60*/  LDSM.16.MT88.4 R116, [R103+UR4+0x6900] ;  /* 0x006900046774783b */ /* 0x000e6e0008004200 */
[C---:B------:R-:W-:Y:S07]  /*8b70*/  HMMA.16816.F32.BF16 R20, R104.reuse, R120, R20 ;  /* 0x000000786814723c */ /* 0x040fee0000041814 */
[--C-:B------:R-:W-:Y:S01]  /*8b80*/  FFMA.FTZ R120, R177, c[0x0][0x2d0], -R160.reuse ;  /* 0x0000b400b1787a23 */ /* 0x100fe200000108a0 */
[C---:B------:R-:W-:Y:S03]  /*8b90*/  HMMA.16816.F32.BF16 R24, R104.reuse, R122, R24 ;  /* 0x0000007a6818723c */ /* 0x040fe60000041818 */
[----:B------:R3:W-:Y:S05]  /*8ba0*/  MUFU.EX2 R207, R120 ;  /* 0x0000007800cf7308 */ /* 0x0007ea0000000800 */
[C---:B------:R-:W-:Y:S07]  /*8bb0*/  HMMA.16816.F32.BF16 R28, R104.reuse, R124, R28 ;  /* 0x0000007c681c723c */ /* 0x040fee000004181c */
[--C-:B------:R-:W-:Y:S01]  /*8bc0*/  FFMA.FTZ R124, R182, c[0x0][0x2d0], -R161.reuse ;  /* 0x0000b400b67c7a23 */ /* 0x100fe200000108a1 */
[C---:B------:R-:W-:Y:S03]  /*8bd0*/  HMMA.16816.F32.BF16 R32, R104.reuse, R126, R32 ;  /* 0x0000007e6820723c */ /* 0x040fe60000041820 */
[----:B------:R4:W-:Y:S05]  /*8be0*/  MUFU.EX2 R195, R124 ;  /* 0x0000007c00c37308 */ /* 0x0009ea0000000800 */
[C---:B------:R-:W-:Y:S01]  /*8bf0*/  HMMA.16816.F32.BF16 R36, R104.reuse, R128, R36 ;  /* 0x000000806824723c */ /* 0x040fe20000041824 */
[----:B---3--:R-:W3:Y:S07]  /*8c00*/  LDSM.16.MT88.4 R120, [R102+0x6900] ;  /* 0x006900006678783b */ /* 0x008eee0000004200 */
[C---:B------:R-:W-:Y:S01]  /*8c10*/  HMMA.16816.F32.BF16 R40, R104.reuse, R130, R40 ;  /* 0x000000826828723c */ /* 0x040fe20000041828 */
[----:B------:R-:W-:Y:S07]  /*8c20*/  LDSM.16.MT88.4 R128, [R103+UR4+0x4100] ;  /* 0x004100046780783b */ /* 0x000fee0008004200 */
[C---:B------:R-:W-:Y:S01]  /*8c30*/  HMMA.16816.F32.BF16 R44, R104.reuse, R132, R44 ;  /* 0x00000084682c723c */ /* 0x040fe2000004182c */
[----:B----4-:R-:W-:Y:S07]  /*8c40*/  LDSM.16.MT88.4 R124, [R241+UR4+0x1100] ;  /* 0x00110004f17c783b */ /* 0x010fee0008004200 */
[C---:B------:R-:W-:Y:S01]  /*8c50*/  HMMA.16816.F32.BF16 R48, R104.reuse, R134, R48 ;  /* 0x000000866830723c */ /* 0x040fe20000041830 */
[----:B------:R-:W-:Y:S07]  /*8c60*/  LDSM.16.MT88.4 R132, [R102+0x4100] ;  /* 0x004100006684783b */ /* 0x000fee0000004200 */
[C---:B------:R-:W-:Y:S07]  /*8c70*/  HMMA.16816.F32.BF16 R52, R104.reuse, R108, R52 ;  /* 0x0000006c6834723c */ /* 0x040fee0000041834 */
[--C-:B------:R-:W-:Y:S01]  /*8c80*/  FFMA.FTZ R108, R179, c[0x0][0x2d0], -R160.reuse ;  /* 0x0000b400b36c7a23 */ /* 0x100fe200000108a0 */
[C---:B------:R-:W-:Y:S03]  /*8c90*/  HMMA.16816.F32.BF16 R56, R104.reuse, R110, R56 ;  /* 0x0000006e6838723c */ /* 0x040fe60000041838 */
[----:B------:R4:W5:Y:S05]  /*8ca0*/  MUFU.EX2 R206, R108 ;  /* 0x0000006c00ce7308 */ /* 0x00096a0000000800 */
[C---:B--2---:R-:W-:Y:S07]  /*8cb0*/  HMMA.16816.F32.BF16 R60, R104.reuse, R112, R60 ;  /* 0x00000070683c723c */ /* 0x044fee000004183c */
[--C-:B------:R-:W-:Y:S01]  /*8cc0*/  FFMA.FTZ R112, R180, c[0x0][0x2d0], -R160.reuse ;  /* 0x0000b400b4707a23 */ /* 0x100fe200000108a0 */
[C---:B------:R-:W-:Y:S03]  /*8cd0*/  HMMA.16816.F32.BF16 R64, R104.reuse, R114, R64 ;  /* 0x000000726840723c */ /* 0x040fe60000041840 */
[----:B------:R2:W-:Y:S05]  /*8ce0*/  MUFU.EX2 R204, R112 ;  /* 0x0000007000cc7308 */ /* 0x0005ea0000000800 */
[C---:B-1----:R-:W-:Y:S04]  /*8cf0*/  HMMA.16816.F32.BF16 R68, R104.reuse, R116, R68 ;  /* 0x000000746844723c */ /* 0x042fe80000041844 */
[--C-:B----4-:R-:W-:Y:S03]  /*8d00*/  FFMA.FTZ R108, R178, c[0x0][0x2d0], -R160.reuse ;  /* 0x0000b400b26c7a23 */ /* 0x110fe600000108a0 */
[--C-:B------:R-:W-:Y:S01]  /*8d10*/  FFMA.FTZ R116, R183, c[0x0][0x2d0], -R161.reuse ;  /* 0x0000b400b7747a23 */ /* 0x100fe200000108a1 */
[C---:B------:R-:W-:Y:S01]  /*8d20*/  HMMA.16816.F32.BF16 R72, R104.reuse, R118, R72 ;  /* 0x000000766848723c */ /* 0x040fe20000041848 */
[----:B------:R1:W4:Y:S07]  /*8d30*/  MUFU.EX2 R205, R108 ;  /* 0x0000006c00cd7308 */ /* 0x00032e0000000800 */
[C---:B---3--:R-:W-:Y:S03]  /*8d40*/  HMMA.16816.F32.BF16 R76, R104.reuse, R120, R76 ;  /* 0x00000078684c723c */ /* 0x048fe6000004184c */
[----:B------:R3:W3:Y:S01]  /*8d50*/  MUFU.EX2 R194, R116 ;  /* 0x0000007400c27308 */ /* 0x0006e20000000800 */
[----:B--2---:R-:W-:Y:S03]  /*8d60*/  LDSM.16.MT88.4 R112, [R101+0x6900] ;  /* 0x006900006570783b */ /* 0x004fe60000004200 */
[--C-:B------:R-:W-:Y:S01]  /*8d70*/  FFMA.FTZ R120, R188, c[0x0][0x2d0], -R161.reuse ;  /* 0x0000b400bc787a23 */ /* 0x100fe200000108a1 */
[C---:B------:R-:W-:Y:S05]  /*8d80*/  HMMA.16816.F32.BF16 R80, R104.reuse, R122, R80 ;  /* 0x0000007a6850723c */ /* 0x040fea0000041850 */
[----:B------:R2:W-:Y:S01]  /*8d90*/  MUFU.EX2 R193, R120 ;  /* 0x0000007800c17308 */ /* 0x0005e20000000800 */
[----:B-1----:R-:W1:Y:S01]  /*8da0*/  LDSM.16.MT88.4 R108, [R241+UR4+0x6900] ;  /* 0x00690004f16c783b */ /* 0x002e620008004200 */
[--C-:B---3--:R-:W-:Y:S08]  /*8db0*/  FFMA.FTZ R116, R181, c[0x0][0x2d0], -R161.reuse ;  /* 0x0000b400b5747a23 */ /* 0x108ff000000108a1 */
[----:B------:R3:W1:Y:S01]  /*8dc0*/  MUFU.EX2 R192, R116 ;  /* 0x0000007400c07308 */ /* 0x0006620000000800 */
[----:B--2---:R-:W-:Y:S08]  /*8dd0*/  LDSM.16.MT88.4 R120, [R102+0x1100] ;  /* 0x001100006678783b */ /* 0x004ff00000004200 */
[----:B---3--:R-:W2:Y:S01]  /*8de0*/  LDSM.16.MT88.4 R116, [R103+UR4+0x1100] ;  /* 0x001100046774783b */ /* 0x008ea20008004200 */
[C---:B-1----:R-:W-:Y:S08]  /*8df0*/  HMMA.16816.F32.BF16 R84, R104.reuse, R108, R84 ;  /* 0x0000006c6854723c */ /* 0x042ff00000041854 */
[C---:B------:R-:W-:Y:S01]  /*8e00*/  HMMA.16816.F32.BF16 R88, R104.reuse, R110, R88 ;  /* 0x0000006e6858723c */ /* 0x040fe20000041858 */
[----:B------:R-:W1:Y:S07]  /*8e10*/  LDSM.16.MT88.4 R108, [R101+0x1100] ;  /* 0x00110000656c783b */ /* 0x000e6e0000004200 */
[C---:B------:R-:W-:Y:S08]  /*8e20*/  HMMA.16816.F32.BF16 R92, R104.reuse, R112, R92 ;  /* 0x00000070685c723c */ /* 0x040ff0000004185c */
[----:B------:R-:W-:Y:S01]  /*8e30*/  HMMA.16816.F32.BF16 R96, R104, R114, R96 ;  /* 0x000000726860723c */ /* 0x000fe20000041860 */
[----:B------:R-:W3:Y:S06]  /*8e40*/  LDSM.16.MT88.4 R112, [R241+UR4+0x4100] ;  /* 0x00410004f170783b */ /* 0x000eec0008004200 */
[----:B-----5:R-:W-:Y:S02]  /*8e50*/  F2FP.BF16.PACK_AB R104, R206, R207 ;  /* 0x000000cfce68723e */ /* 0x020fe400000010ff */
[----:B----4-:R-:W-:Y:S03]  /*8e60*/  F2FP.BF16.PACK_AB R106, R204, R205 ;  /* 0x000000cdcc6a723e */ /* 0x010fe600000010ff */
[----:B------:R-:W-:Y:S02]  /*8e70*/  F2FP.BF16.PACK_AB R105, R194, R195 ;  /* 0x000000c3c269723e */ /* 0x000fe400000010ff */
[----:B------:R-:W-:Y:S07]  /*8e80*/  F2FP.BF16.PACK_AB R107, R193, R192 ;  /* 0x000000c0c16b723e */ /* 0x000fee00000010ff */
[C---:B--2---:R-:W-:Y:S08]  /*8e90*/  HMMA.16816.F32.BF16 R4, R104.reuse, R116, R4 ;  /* 0x000000746804723c */ /* 0x044ff00000041804 */
[C---:B------:R-:W-:Y:S01]  /*8ea0*/  HMMA.16816.F32.BF16 R8, R104.reuse, R118, R8 ;  /* 0x000000766808723c */ /* 0x040fe20000041808 */
[----:B------:R-:W2:Y:S07]  /*8eb0*/  LDSM.16.MT88.4 R116, [R101+0x4100] ;  /* 0x004100006574783b */ /* 0x000eae0000004200 */
[C---:B------:R-:W-:Y:S08]  /*8ec0*/  HMMA.16816.F32.BF16 R12, R104.reuse, R120, R12 ;  /* 0x00000078680c723c */ /* 0x040ff0000004180c */
[C---:B------:R-:W-:Y:S01]  /*8ed0*/  HMMA.16816.F32.BF16 R16, R104.reuse, R122, R16 ;  /* 0x0000007a6810723c */ /* 0x040fe20000041810 */
[----:B------:R-:W4:Y:S07]  /*8ee0*/  LDSM.16.MT88.4 R120, [R103+UR4+0x7100] ;  /* 0x007100046778783b */ /* 0x000f2e0008004200 */
[C---:B------:R-:W-:Y:S07]  /*8ef0*/  HMMA.16816.F32.BF16 R20, R104.reuse, R124, R20 ;  /* 0x0000007c6814723c */ /* 0x040fee0000041814 */
[--C-:B------:R-:W-:Y:S01]  /*8f00*/  FFMA.FTZ R124, R149, c[0x0][0x2d0], -R161.reuse ;  /* 0x0000b400957c7a23 */ /* 0x100fe200000108a1 */
[C---:B------:R-:W-:Y:S03]  /*8f10*/  HMMA.16816.F32.BF16 R24, R104.reuse, R126, R24 ;  /* 0x0000007e6818723c */ /* 0x040fe60000041818 */
[----:B------:R5:W-:Y:S05]  /*8f20*/  MUFU.EX2 R181, R124 ;  /* 0x0000007c00b57308 */ /* 0x000bea0000000800 */
[C---:B-1----:R-:W-:Y:S08]  /*8f30*/  HMMA.16816.F32.BF16 R28, R104.reuse, R108, R28 ;  /* 0x0000006c681c723c */ /* 0x042ff0000004181c */
[C---:B------:R-:W-:Y:S01]  /*8f40*/  HMMA.16816.F32.BF16 R32, R104.reuse, R110, R32 ;  /* 0x0000006e6820723c */ /* 0x040fe20000041820 */
[----:B------:R-:W1:Y:S07]  /*8f50*/  LDSM.16.MT88.4 R108, [R102+0x7100] ;  /* 0x00710000666c783b */ /* 0x000e6e0000004200 */
[C---:B------:R-:W-:Y:S01]  /*8f60*/  HMMA.16816.F32.BF16 R36, R104.reuse, R128, R36 ;  /* 0x000000806824723c */ /* 0x040fe20000041824 */
[----:B-----5:R-:W-:Y:S07]  /*8f70*/  LDSM.16.MT88.4 R124, [R241+UR4+0x1900] ;  /* 0x00190004f17c783b */ /* 0x020fee0008004200 */
[C---:B------:R-:W-:Y:S01]  /*8f80*/  HMMA.16816.F32.BF16 R40, R104.reuse, R130, R40 ;  /* 0x000000826828723c */ /* 0x040fe20000041828 */
[----:B------:R-:W-:Y:S07]  /*8f90*/  LDSM.16.MT88.4 R128, [R101+0x1900] ;  /* 0x001900006580783b */ /* 0x000fee0000004200 */
[C---:B------:R-:W-:Y:S08]  /*8fa0*/  HMMA.16816.F32.BF16 R44, R104.reuse, R132, R44 ;  /* 0x00000084682c723c */ /* 0x040ff0000004182c */
[C---:B------:R-:W-:Y:S01]  /*8fb0*/  HMMA.16816.F32.BF16 R48, R104.reuse, R134, R48 ;  /* 0x000000866830723c */ /* 0x040fe20000041830 */
[----:B------:R-:W-:Y:S07]  /*8fc0*/  LDSM.16.MT88.4 R132, [R103+UR4+0x4900] ;  /* 0x004900046784783b */ /* 0x000fee0008004200 */
[C---:B---3--:R-:W-:Y:S07]  /*8fd0*/  HMMA.16816.F32.BF16 R52, R104.reuse, R112, R52 ;  /* 0x000000706834723c */ /* 0x048fee0000041834 */
[--C-:B------:R-:W-:Y:S01]  /*8fe0*/  FFMA.FTZ R112, R189, c[0x0][0x2d0], -R160.reuse ;  /* 0x0000b400bd707a23 */ /* 0x100fe200000108a0 */
[C---:B------:R-:W-:Y:S03]  /*8ff0*/  HMMA.16816.F32.BF16 R56, R104.reuse, R114, R56 ;  /* 0x000000726838723c */ /* 0x040fe60000041838 */
[----:B------:R3:W-:Y:S05]  /*9000*/  MUFU.EX2 R188, R112 ;  /* 0x0000007000bc7308 */ /* 0x0007ea0000000800 */
[C---:B--2---:R-:W-:Y:S07]  /*9010*/  HMMA.16816.F32.BF16 R60, R104.reuse, R116, R60 ;  /* 0x00000074683c723c */ /* 0x044fee000004183c */
[--C-:B------:R-:W-:Y:S01]  /*9020*/  FFMA.FTZ R116, R190, c[0x0][0x2d0], -R160.reuse ;  /* 0x0000b400be747a23 */ /* 0x100fe200000108a0 */
[C---:B------:R-:W-:Y:S03]  /*9030*/  HMMA.16816.F32.BF16 R64, R104.reuse, R118, R64 ;  /* 0x000000766840723c */ /* 0x040fe60000041840 */
[----:B------:R2:W-:Y:S05]  /*9040*/  MUFU.EX2 R190, R116 ;  /* 0x0000007400be7308 */ /* 0x0005ea0000000800 */
[C---:B----4-:R-:W-:Y:S04]  /*9050*/  HMMA.16816.F32.BF16 R68, R104.reuse, R120, R68 ;  /* 0x000000786844723c */ /* 0x050fe80000041844 */
[--C-:B---3--:R-:W-:Y:S03]  /*9060*/  FFMA.FTZ R112, R191, c[0x0][0x2d0], -R160.reuse ;  /* 0x0000b400bf707a23 */ /* 0x108fe600000108a0 */
[--C-:B------:R-:W-:Y:S01]  /*9070*/  FFMA.FTZ R120, R151, c[0x0][0x2d0], -R161.reuse ;  /* 0x0000b40097787a23 */ /* 0x100fe200000108a1 */
[C---:B------:R-:W-:Y:S01]  /*9080*/  HMMA.16816.F32.BF16 R72, R104.reuse, R122, R72 ;  /* 0x0000007a6848723c */ /* 0x040fe20000041848 */
[----:B------:R3:W4:Y:S07]  /*9090*/  MUFU.EX2 R191, R112 ;  /* 0x0000007000bf7308 */ /* 0x00072e0000000800 */
[C---:B-1----:R-:W-:Y:S03]  /*90a0*/  HMMA.16816.F32.BF16 R76, R104.reuse, R108, R76 ;  /* 0x0000006c684c723c */ /* 0x042fe6000004184c */
[----:B------:R1:W-:Y:S01]  /*90b0*/  MUFU.EX2 R182, R120 ;  /* 0x0000007800b67308 */ /* 0x0003e20000000800 */
[--C-:B--2---:R-:W-:Y:S03]  /*90c0*/  FFMA.FTZ R116, R163, c[0x0][0x2d0], -R160.reuse ;  /* 0x0000b400a3747a23 */ /* 0x104fe600000108a0 */
[--C-:B------:R-:W-:Y:S01]  /*90d0*/  FFMA.FTZ R108, R150, c[0x0][0x2d0], -R161.reuse ;  /* 0x0000b400966c7a23 */ /* 0x100fe200000108a1 */
[C---:B------:R-:W-:Y:S05]  /*90e0*/  HMMA.16816.F32.BF16 R80, R104.reuse, R110, R80 ;  /* 0x0000006e6850723c */ /* 0x040fea0000041850 */
[----:B------:R2:W5:Y:S01]  /*90f0*/  MUFU.EX2 R189, R116 ;  /* 0x0000007400bd7308 */ /* 0x0005620000000800 */
[----:B---3--:R-:W3:Y:S09]  /*9100*/  LDSM.16.MT88.4 R112, [R241+UR4+0x7100] ;  /* 0x00710004f170783b */ /* 0x008ef20008004200 */
[----:B------:R4:W-:Y:S01]  /*9110*/  MUFU.EX2 R180, R108 ;  /* 0x0000006c00b47308 */ /* 0x0009e20000000800 */
[----:B-1----:R-:W-:Y:S01]  /*9120*/  LDSM.16.MT88.4 R120, [R102+0x1900] ;  /* 0x001900006678783b */ /* 0x002fe20000004200 */
[--C-:B--2---:R-:W-:Y:S08]  /*9130*/  FFMA.FTZ R116, R162, c[0x0][0x2d0], -R161.reuse ;  /* 0x0000b400a2747a23 */ /* 0x104ff000000108a1 */
[----:B------:R1:W2:Y:S01]  /*9140*/  MUFU.EX2 R183, R116 ;  /* 0x0000007400b77308 */ /* 0x0002a20000000800 */
[----:B----4-:R-:W-:Y:S01]  /*9150*/  LDSM.16.MT88.4 R108, [R103+UR4+0x1900] ;  /* 0x00190004676c783b */ /* 0x010fe20008004200 */
[C---:B---3--:R-:W-:Y:S08]  /*9160*/  HMMA.16816.F32.BF16 R84, R104.reuse, R112, R84 ;  /* 0x000000706854723c */ /* 0x048ff00000041854 */
[C---:B------:R-:W-:Y:S01]  /*9170*/  HMMA.16816.F32.BF16 R88, R104.reuse, R114, R88 ;  /* 0x000000726858723c */ /* 0x040fe20000041858 */
[----:B-1----:R-:W1:Y:S08]  /*9180*/  LDSM.16.MT88.4 R116, [R101+0x7100] ;  /* 0x007100006574783b */ /* 0x002e700000004200 */
[----:B------:R-:W3:Y:S01]  /*9190*/  LDSM.16.MT88.4 R112, [R102+0x4900] ;  /* 0x004900006670783b */ /* 0x000ee20000004200 */
[C---:B-1----:R-:W-:Y:S08]  /*91a0*/  HMMA.16816.F32.BF16 R92, R104.reuse, R116, R92 ;  /* 0x00000074685c723c */ /* 0x042ff0000004185c */
[----:B------:R-:W-:Y:S01]  /*91b0*/  HMMA.16816.F32.BF16 R96, R104, R118, R96 ;  /* 0x000000766860723c */ /* 0x000fe20000041860 */
[----:B------:R-:W1:Y:S06]  /*91c0*/  LDSM.16.MT88.4 R116, [R241+UR4+0x4900] ;  /* 0x00490004f174783b */ /* 0x000e6c0008004200 */
[----:B------:R-:W-:Y:S02]  /*91d0*/  F2FP.BF16.PACK_AB R104, R191, R188 ;  /* 0x000000bcbf68723e */ /* 0x000fe400000010ff */
[----:B-----5:R-:W-:Y:S03]  /*91e0*/  F2FP.BF16.PACK_AB R106, R189, R190 ;  /* 0x000000bebd6a723e */ /* 0x020fe600000010ff */
[----:B--2---:R-:W-:Y:S02]  /*91f0*/  F2FP.BF16.PACK_AB R105, R182, R183 ;  /* 0x000000b7b669723e */ /* 0x004fe400000010ff */
[----:B------:R-:W-:Y:S07]  /*9200*/  F2FP.BF16.PACK_AB R107, R181, R180 ;  /* 0x000000b4b56b723e */ /* 0x000fee00000010ff */
[C---:B------:R-:W-:Y:S08]  /*9210*/  HMMA.16816.F32.BF16 R4, R104.reuse, R108, R4 ;  /* 0x0000006c6804723c */ /* 0x040ff00000041804 */
        /* <DEDUP_REMOVED lines=9> */
[C---:B------:R-:W-:Y:S08]  /*92b0*/  HMMA.16816.F32.BF16 R28, R104.reuse, R128, R28 ;  /* 0x00000080681c723c */ /* 0x040ff0000004181c */
[C---:B------:R-:W-:Y:S01]  /*92c0*/  HMMA.16816.F32.BF16 R32, R104.reuse, R130, R32 ;  /* 0x000000826820723c */ /* 0x040fe20000041820 */
[----:B------:R-:W-:Y:S07]  /*92d0*/  LDSM.16.MT88.4 R128, [R101+0x2100] ;  /* 0x002100006580783b */ /* 0x000fee0000004200 */
[C---:B------:R-:W-:Y:S01]  /*92e0*/  HMMA.16816.F32.BF16 R36, R104.reuse, R132, R36 ;  /* 0x000000846824723c */ /* 0x040fe20000041824 */
[----:B-----5:R-:W-:Y:S07]  /*92f0*/  LDSM.16.MT88.4 R124, [R241+UR4+0x2100] ;  /* 0x00210004f17c783b */ /* 0x020fee0008004200 */
[C---:B------:R-:W-:Y:S01]  /*9300*/  HMMA.16816.F32.BF16 R40, R104.reuse, R134, R40 ;  /* 0x000000866828723c */ /* 0x040fe20000041828 */
[----:B------:R-:W-:Y:S07]  /*9310*/  LDSM.16.MT88.4 R132, [R102+0x5100] ;  /* 0x005100006684783b */ /* 0x000fee0000004200 */
[C---:B---3--:R-:W-:Y:S07]  /*9320*/  HMMA.16816.F32.BF16 R44, R104.reuse, R112, R44 ;  /* 0x00000070682c723c */ /* 0x048fee000004182c */
[--C-:B------:R-:W-:Y:S01]  /*9330*/  FFMA.FTZ R112, R148, c[0x0][0x2d0], -R160.reuse ;  /* 0x0000b40094707a23 */ /* 0x100fe200000108a0 */
[C---:B------:R-:W-:Y:S01]  /*9340*/  HMMA.16816.F32.BF16 R48, R104.reuse, R114, R48 ;  /* 0x000000726830723c */ /* 0x040fe20000041830 */
[----:B------:R-:W-:Y:S02]  /*9350*/  LDSM.16.MT88.4 R148, [R102+0x5900] ;  /* 0x005900006694783b */ /* 0x000fe40000004200 */
[----:B------:R3:W-:Y:S05]  /*9360*/  MUFU.EX2 R178, R112 ;  /* 0x0000007000b27308 */ /* 0x0007ea0000000800 */
[C---:B-1----:R-:W-:Y:S07]  /*9370*/  HMMA.16816.F32.BF16 R52, R104.reuse, R116, R52 ;  /* 0x000000746834723c */ /* 0x042fee0000041834 */
[--C-:B------:R-:W-:Y:S01]  /*9380*/  FFMA.FTZ R116, R147, c[0x0][0x2d0], -R160.reuse ;  /* 0x0000b40093747a23 */ /* 0x100fe200000108a0 */
[C---:B------:R-:W-:Y:S03]  /*9390*/  HMMA.16816.F32.BF16 R56, R104.reuse, R118, R56 ;  /* 0x000000766838723c */ /* 0x040fe60000041838 */
[----:B------:R1:W5:Y:S05]  /*93a0*/  MUFU.EX2 R179, R116 ;  /* 0x0000007400b37308 */ /* 0x00036a0000000800 */
[C---:B--2---:R-:W-:Y:S01]  /*93b0*/  HMMA.16816.F32.BF16 R60, R104.reuse, R108, R60 ;  /* 0x0000006c683c723c */ /* 0x044fe2000004183c */
[----:B---3--:R-:W2:Y:S06]  /*93c0*/  LDSM.16.MT88.4 R112, [R102+0x7900] ;  /* 0x007900006670783b */ /* 0x008eac0000004200 */
[--C-:B------:R-:W-:Y:S01]  /*93d0*/  FFMA.FTZ R108, R145, c[0x0][0x2d0], -R161.reuse ;  /* 0x0000b400916c7a23 */ /* 0x100fe200000108a1 */
[C---:B------:R-:W-:Y:S01]  /*93e0*/  HMMA.16816.F32.BF16 R64, R104.reuse, R110, R64 ;  /* 0x0000006e6840723c */ /* 0x040fe20000041840 */
[----:B------:R-:W3:Y:S02]  /*93f0*/  LDL.LU R145, [R1+0x4] ;  /* 0x0000040001917983 */ /* 0x000ee40000300800 */
[----:B------:R5:W-:Y:S02]  /*9400*/  MUFU.EX2 R176, R108 ;  /* 0x0000006c00b07308 */ /* 0x000be40000000800 */
[----:B------:R-:W3:Y:S03]  /*9410*/  LDL.LU R144, [R1+0x8] ;  /* 0x0000080001907983 */ /* 0x000ee60000300800 */
[C---:B----4-:R-:W-:Y:S04]  /*9420*/  HMMA.16816.F32.BF16 R68, R104.reuse, R120, R68 ;  /* 0x000000786844723c */ /* 0x050fe80000041844 */
[--C-:B-1----:R-:W-:Y:S01]  /*9430*/  FFMA.FTZ R116, R146, c[0x0][0x2d0], -R161.reuse ;  /* 0x0000b40092747a23 */ /* 0x102fe200000108a1 */
[----:B------:R-:W-:Y:S02]  /*9440*/  MOV R146, R164 ;  /* 0x000000a400927202 */ /* 0x000fe40000000f00 */
[--C-:B------:R-:W-:Y:S01]  /*9450*/  FFMA.FTZ R120, R143, c[0x0][0x2d0], -R160.reuse ;  /* 0x0000b4008f787a23 */ /* 0x100fe200000108a0 */
[C---:B------:R-:W-:Y:S01]  /*9460*/  HMMA.16816.F32.BF16 R72, R104.reuse, R122, R72 ;  /* 0x0000007a6848723c */ /* 0x040fe20000041848 */
[----:B------:R1:W4:Y:S10]  /*9470*/  MUFU.EX2 R174, R116 ;  /* 0x0000007400ae7308 */ /* 0x0003340000000800 */
[----:B------:R4:W4:Y:S01]  /*9480*/  MUFU.EX2 R175, R120 ;  /* 0x0000007800af7308 */ /* 0x0009220000000800 */
[----:B-----5:R-:W-:Y:S01]  /*9490*/  LDSM.16.MT88.4 R108, [R101+0x7900] ;  /* 0x00790000656c783b */ /* 0x020fe20000004200 */
[C---:B--2---:R-:W-:Y:S07]  /*94a0*/  HMMA.16816.F32.BF16 R76, R104.reuse, R112, R76 ;  /* 0x00000070684c723c */ /* 0x044fee000004184c */
[----:B-1----:R-:W1:Y:S01]  /*94b0*/  LDSM.16.MT88.4 R116, [R241+UR4+0x7900] ;  /* 0x00790004f174783b */ /* 0x002e620008004200 */
[--C-:B------:R-:W-:Y:S01]  /*94c0*/  FFMA.FTZ R112, R141, c[0x0][0x2d0], -R161.reuse ;  /* 0x0000b4008d707a23 */ /* 0x100fe200000108a1 */
[C---:B------:R-:W-:Y:S03]  /*94d0*/  HMMA.16816.F32.BF16 R80, R104.reuse, R114, R80 ;  /* 0x000000726850723c */ /* 0x040fe60000041850 */
[----:B------:R2:W-:Y:S01]  /*94e0*/  MUFU.EX2 R172, R112 ;  /* 0x0000007000ac7308 */ /* 0x0005e20000000800 */
[--C-:B----4-:R-:W-:Y:S09]  /*94f0*/  FFMA.FTZ R120, R142, c[0x0][0x2d0], -R161.reuse ;  /* 0x0000b4008e787a23 */ /* 0x110ff200000108a1 */
[----:B------:R4:W5:Y:S01]  /*9500*/  MUFU.EX2 R173, R120 ;  /* 0x0000007800ad7308 */ /* 0x0009620000000800 */
[----:B--2---:R-:W-:Y:S08]  /*9510*/  LDSM.16.MT88.4 R112, [R102+0x2100] ;  /* 0x002100006670783b */ /* 0x004ff00000004200 */
[----:B----4-:R-:W2:Y:S01]  /*9520*/  LDSM.16.MT88.4 R120, [R103+UR4+0x2100] ;  /* 0x002100046778783b */ /* 0x010ea20008004200 */
[C---:B-1----:R-:W-:Y:S08]  /*9530*/  HMMA.16816.F32.BF16 R84, R104.reuse, R116, R84 ;  /* 0x000000746854723c */ /* 0x042ff00000041854 */
[C---:B------:R-:W-:Y:S01]  /*9540*/  HMMA.16816.F32.BF16 R88, R104.reuse, R118, R88 ;  /* 0x000000766858723c */ /* 0x040fe20000041858 */
[----:B------:R-:W1:Y:S07]  /*9550*/  LDSM.16.MT88.4 R116, [R103+UR4+0x5100] ;  /* 0x005100046774783b */ /* 0x000e6e0008004200 */
[C---:B------:R-:W-:Y:S08]  /*9560*/  HMMA.16816.F32.BF16 R92, R104.reuse, R108, R92 ;  /* 0x0000006c685c723c */ /* 0x040ff0000004185c */
[----:B------:R-:W-:Y:S01]  /*9570*/  HMMA.16816.F32.BF16 R96, R104, R110, R96 ;  /* 0x0000006e6860723c */ /* 0x000fe20000041860 */
[----:B------:R-:W4:Y:S06]  /*9580*/  LDSM.16.MT88.4 R108, [R241+UR4+0x5100] ;  /* 0x00510004f16c783b */ /* 0x000f2c0008004200 */
[----:B------:R-:W-:Y:S02]  /*9590*/  F2FP.BF16.PACK_AB R104, R179, R178 ;  /* 0x000000b2b368723e */ /* 0x000fe400000010ff */
[----:B------:R-:W-:Y:S03]  /*95a0*/  F2FP.BF16.PACK_AB R105, R176, R174 ;  /* 0x000000aeb069723e */ /* 0x000fe600000010ff */
[----:B------:R-:W-:Y:S02]  /*95b0*/  F2FP.BF16.PACK_AB R106, R175, R177 ;  /* 0x000000b1af6a723e */ /* 0x000fe400000010ff */
[----:B-----5:R-:W-:Y:S07]  /*95c0*/  F2FP.BF16.PACK_AB R107, R172, R173 ;  /* 0x000000adac6b723e */ /* 0x020fee00000010ff */
[C---:B--2---:R-:W-:Y:S08]  /*95d0*/  HMMA.16816.F32.BF16 R4, R104.reuse, R120, R4 ;  /* 0x000000786804723c */ /* 0x044ff00000041804 */
[C---:B------:R-:W-:Y:S01]  /*95e0*/  HMMA.16816.F32.BF16 R8, R104.reuse, R122, R8 ;  /* 0x0000007a6808723c */ /* 0x040fe20000041808 */
[----:B------:R-:W2:Y:S07]  /*95f0*/  LDSM.16.MT88.4 R120, [R101+0x5100] ;  /* 0x005100006578783b */ /* 0x000eae0000004200 */
[C---:B------:R-:W-:Y:S08]  /*9600*/  HMMA.16816.F32.BF16 R12, R104.reuse, R112, R12 ;  /* 0x00000070680c723c */ /* 0x040ff0000004180c */
[C---:B------:R-:W-:Y:S01]  /*9610*/  HMMA.16816.F32.BF16 R16, R104.reuse, R114, R16 ;  /* 0x000000726810723c */ /* 0x040fe20000041810 */
[----:B------:R-:W5:Y:S07]  /*9620*/  LDSM.16.MT88.4 R112, [R103+UR4+0x8100] ;  /* 0x008100046770783b */ /* 0x000f6e0008004200 */
[C---:B------:R-:W-:Y:S08]  /*9630*/  HMMA.16816.F32.BF16 R20, R104.reuse, R124, R20 ;  /* 0x0000007c6814723c */ /* 0x040ff00000041814 */
[C---:B------:R-:W-:Y:S01]  /*9640*/  HMMA.16816.F32.BF16 R24, R104.reuse, R126, R24 ;  /* 0x0000007e6818723c */ /* 0x040fe20000041818 */
[----:B------:R-:W-:Y:S07]  /*9650*/  LDSM.16.MT88.4 R124, [R241+UR4+0x2900] ;  /* 0x00290004f17c783b */ /* 0x000fee0008004200 */
[C---:B------:R-:W-:Y:S08]  /*9660*/  HMMA.16816.F32.BF16 R28, R104.reuse, R128, R28 ;  /* 0x00000080681c723c */ /* 0x040ff0000004181c */
[C---:B------:R-:W-:Y:S08]  /*9670*/  HMMA.16816.F32.BF16 R32, R104.reuse, R130, R32 ;  /* 0x000000826820723c */ /* 0x040ff00000041820 */
[C---:B-1----:R-:W-:Y:S08]  /*9680*/  HMMA.16816.F32.BF16 R36, R104.reuse, R116, R36 ;  /* 0x000000746824723c */ /* 0x042ff00000041824 */
[C---:B------:R-:W-:Y:S01]  /*9690*/  HMMA.16816.F32.BF16 R40, R104.reuse, R118, R40 ;  /* 0x000000766828723c */ /* 0x040fe20000041828 */
[----:B------:R-:W1:Y:S07]  /*96a0*/  LDSM.16.MT88.4 R116, [R102+0x8100] ;  /* 0x008100006674783b */ /* 0x000e6e0000004200 */
[C---:B------:R-:W-:Y:S08]  /*96b0*/  HMMA.16816.F32.BF16 R44, R104.reuse, R132, R44 ;  /* 0x00000084682c723c */ /* 0x040ff0000004182c */
[C---:B------:R-:W-:Y:S01]  /*96c0*/  HMMA.16816.F32.BF16 R48, R104.reuse, R134, R48 ;  /* 0x000000866830723c */ /* 0x040fe20000041830 */
[----:B------:R-:W-:Y:S07]  /*96d0*/  LDSM.16.MT88.4 R132, [R101+0x2900] ;  /* 0x002900006584783b */ /* 0x000fee0000004200 */
[C---:B----4-:R-:W-:Y:S07]  /*96e0*/  HMMA.16816.F32.BF16 R52, R104.reuse, R108, R52 ;  /* 0x0000006c6834723c */ /* 0x050fee0000041834 */
[--C-:B------:R-:W-:Y:S01]  /*96f0*/  FFMA.FTZ R108, R140, c[0x0][0x2d0], -R160.reuse ;  /* 0x0000b4008c6c7a23 */ /* 0x100fe200000108a0 */
[C---:B------:R-:W-:Y:S01]  /*9700*/  HMMA.16816.F32.BF16 R56, R104.reuse, R110, R56 ;  /* 0x0000006e6838723c */ /* 0x040fe20000041838 */
[----:B------:R-:W-:Y:S02]  /*9710*/  LDSM.16.MT88.4 R140, [R103+UR4+0x5900] ;  /* 0x00590004678c783b */ /* 0x000fe40008004200 */
[----:B------:R4:W-:Y:S05]  /*9720*/  MUFU.EX2 R171, R108 ;  /* 0x0000006c00ab7308 */ /* 0x0009ea0000000800 */
[C---:B--2---:R-:W-:Y:S07]  /*9730*/  HMMA.16816.F32.BF16 R60, R104.reuse, R120, R60 ;  /* 0x00000078683c723c */ /* 0x044fee000004183c */
[--C-:B------:R-:W-:Y:S01]  /*9740*/  FFMA.FTZ R120, R169, c[0x0][0x2d0], -R161.reuse ;  /* 0x0000b400a9787a23 */ /* 0x100fe200000108a1 */
[C---:B------:R-:W-:Y:S03]  /*9750*/  HMMA.16816.F32.BF16 R64, R104.reuse, R122, R64 ;  /* 0x0000007a6840723c */ /* 0x040fe60000041840 */
[----:B------:R2:W-:Y:S05]  /*9760*/  MUFU.EX2 R169, R120 ;  /* 0x0000007800a97308 */ /* 0x0005ea0000000800 */
[C---:B-----5:R-:W-:Y:S04]  /*9770*/  HMMA.16816.F32.BF16 R68, R104.reuse, R112, R68 ;  /* 0x000000706844723c */ /* 0x060fe80000041844 */
[--C-:B----4-:R-:W-:Y:S03]  /*9780*/  FFMA.FTZ R108, R170, c[0x0][0x2d0], -R160.reuse ;  /* 0x0000b400aa6c7a23 */ /* 0x110fe600000108a0 */
[--C-:B------:R-:W-:Y:S01]  /*9790*/  FFMA.FTZ R112, R167, c[0x0][0x2d0], -R160.reuse ;  /* 0x0000b400a7707a23 */ /* 0x100fe200000108a0 */
[C---:B------:R-:W-:Y:S01]  /*97a0*/  HMMA.16816.F32.BF16 R72, R104.reuse, R114, R72 ;  /* 0x000000726848723c */ /* 0x040fe20000041848 */
[----:B------:R4:W5:Y:S07]  /*97b0*/  MUFU.EX2 R170, R108 ;  /* 0x0000006c00aa7308 */ /* 0x00096e0000000800 */
[C---:B-1----:R-:W-:Y:S03]  /*97c0*/  HMMA.16816.F32.BF16 R76, R104.reuse, R116, R76 ;  /* 0x00000074684c723c */ /* 0x042fe6000004184c */
[----:B------:R1:W-:Y:S01]  /*97d0*/  MUFU.EX2 R167, R112 ;  /* 0x0000007000a77308 */ /* 0x0003e20000000800 */
[--C-:B--2---:R-:W-:Y:S03]  /*97e0*/  FFMA.FTZ R120, R168, c[0x0][0x2d0], -R161.reuse ;  /* 0x0000b400a8787a23 */ /* 0x104fe600000108a1 */
[----:B------:R-:W-:Y:S01]  /*97f0*/  FFMA.FTZ R116, R139, c[0x0][0x2d0], -R161 ;  /* 0x0000b4008b747a23 */ /* 0x000fe200000108a1 */
[C---:B------:R-:W-:Y:S05]  /*9800*/  HMMA.16816.F32.BF16 R80, R104.reuse, R118, R80 ;  /* 0x000000766850723c */ /* 0x040fea0000041850 */
[----:B------:R2:W2:Y:S01]  /*9810*/  MUFU.EX2 R168, R120 ;  /* 0x0000007800a87308 */ /* 0x0004a20000000800 */
[----:B----4-:R-:W4:Y:S09]  /*9820*/  LDSM.16.MT88.4 R108, [R241+UR4+0x8100] ;  /* 0x00810004f16c783b */ /* 0x010f320008004200 */
[----:B------:R2:W-:Y:S01]  /*9830*/  MUFU.EX2 R164, R116 ;  /* 0x0000007400a47308 */ /* 0x0005e20000000800 */
[----:B-1----:R-:W-:Y:S01]  /*9840*/  FFMA.FTZ R112, R138, c[0x0][0x2d0], -R160 ;  /* 0x0000b4008a707a23 */ /* 0x002fe200000108a0 */
[----:B------:R-:W-:Y:S02]  /*9850*/  MOV R138, R137 ;  /* 0x00000089008a7202 */ /* 0x000fe40000000f00 */
[----:B------:R-:W-:Y:S02]  /*9860*/  MOV R137, R136 ;  /* 0x0000008800897202 */ /* 0x000fe40000000f00 */
[----:B------:R-:W-:Y:S01]  /*9870*/  MOV R136, R165 ;  /* 0x000000a500887202 */ /* 0x000fe20000000f00 */
[----:B---3--:R-:W-:Y:S03]  /*9880*/  FFMA.FTZ R2, R2, R145, R146 ;  /* 0x0000009102027223 */ /* 0x008fe60000010092 */
[----:B------:R1:W3:Y:S01]  /*9890*/  MUFU.EX2 R165, R112 ;  /* 0x0000007000a57308 */ /* 0x0002e20000000800 */
[----:B-----5:R-:W-:Y:S01]  /*98a0*/  F2FP.BF16.PACK_AB R160, R170, R171 ;  /* 0x000000abaaa0723e */ /* 0x020fe200000010ff */
[----:B--2---:R-:W2:Y:S01]  /*98b0*/  LDSM.16.MT88.4 R120, [R101+0x8100] ;  /* 0x008100006578783b */ /* 0x004ea20000004200 */
[----:B------:R-:W-:Y:S07]  /*98c0*/  FFMA.FTZ R0, R0, R144, R251 ;  /* 0x0000009000007223 */ /* 0x000fee00000100fb */
[----:B------:R-:W-:Y:S01]  /*98d0*/  LDSM.16.MT88.4 R116, [R102+0x2900] ;  /* 0x002900006674783b */ /* 0x000fe20000004200 */
[C---:B----4-:R-:W-:Y:S03]  /*98e0*/  HMMA.16816.F32.BF16 R84, R104.reuse, R108, R84 ;  /* 0x0000006c6854723c */ /* 0x050fe60000041854 */
[----:B-1----:R-:W-:Y:S01]  /*98f0*/  FFMA.FTZ R112, R166, c[0x0][0x2d0], -R161 ;  /* 0x0000b400a6707a23 */ /* 0x002fe200000108a1 */
[----:B------:R-:W-:Y:S02]  /*9900*/  F2FP.BF16.PACK_AB R161, R168, R169 ;  /* 0x000000a9a8a1723e */ /* 0x000fe400000010ff */
[----:B---3--:R-:W-:Y:S01]  /*9910*/  F2FP.BF16.PACK_AB R162, R165, R167 ;  /* 0x000000a7a5a2723e */ /* 0x008fe200000010ff */
[----:B------:R1:W3:Y:S01]  /*9920*/  MUFU.EX2 R166, R112 ;  /* 0x0000007000a67308 */ /* 0x0002e20000000800 */
[C---:B------:R-:W-:Y:S08]  /*9930*/  HMMA.16816.F32.BF16 R88, R104.reuse, R110, R88 ;  /* 0x0000006e6858723c */ /* 0x040ff00000041858 */
[C---:B--2---:R-:W-:Y:S08]  /*9940*/  HMMA.16816.F32.BF16 R92, R104.reuse, R120, R92 ;  /* 0x00000078685c723c */ /* 0x044ff0000004185c */
[----:B------:R-:W-:Y:S01]  /*9950*/  HMMA.16816.F32.BF16 R96, R104, R122, R96 ;  /* 0x0000007a6860723c */ /* 0x000fe20000041860 */
[----:B-1----:R-:W1:Y:S03]  /*9960*/  LDSM.16.MT88.4 R112, [R103+UR4+0x2900] ;  /* 0x002900046770783b */ /* 0x002e660008004200 */
[----:B---3--:R-:W-:Y:S07]  /*9970*/  F2FP.BF16.PACK_AB R163, R164, R166 ;  /* 0x000000a6a4a3723e */ /* 0x008fee00000010ff */
[C---:B-1----:R-:W-:Y:S01]  /*9980*/  HMMA.16816.F32.BF16 R104, R160.reuse, R112, R4 ;  /* 0x00000070a068723c */ /* 0x042fe20000041804 */
[----:B------:R-:W1:Y:S07]  /*9990*/  LDSM.16.MT88.4 R4, [R241+UR4+0x5900] ;  /* 0x00590004f104783b */ /* 0x000e6e0008004200 */
[C---:B------:R-:W-:Y:S01]  /*99a0*/  HMMA.16816.F32.BF16 R108, R160.reuse, R114, R8 ;  /* 0x00000072a06c723c */ /* 0x040fe20000041808 */
[----:B------:R-:W2:Y:S07]  /*99b0*/  LDSM.16.MT88.4 R8, [R101+0x5900] ;  /* 0x005900006508783b */ /* 0x000eae0000004200 */
[C---:B------:R-:W-:Y:S07]  /*99c0*/  HMMA.16816.F32.BF16 R112, R160.reuse, R116, R12 ;  /* 0x00000074a070723c */ /* 0x040fee000004180c */
[----:B------:R-:W-:Y:S01]  /*99d0*/  MOV R13, R138 ;  /* 0x0000008a000d7202 */ /* 0x000fe20000000f00 */
[C---:B------:R-:W-:Y:S01]  /*99e0*/  HMMA.16816.F32.BF16 R116, R160.reuse, R118, R16 ;  /* 0x00000076a074723c */ /* 0x040fe20000041810 */
[----:B------:R-:W3:Y:S03]  /*99f0*/  LDL.64 R16, [R1+0x10] ;  /* 0x0000100001107983 */ /* 0x000ee60000100a00 */
[----:B------:R-:W-:Y:S01]  /*9a00*/  MOV R14, R137 ;  /* 0x00000089000e7202 */ /* 0x000fe20000000f00 */
[----:B------:R-:W-:Y:S01]  /*9a10*/  FADD.FTZ R12, R13, R2 ;  /* 0x000000020d0c7221 */ /* 0x000fe20000010000 */
[----:B------:R-:W-:Y:S01]  /*9a20*/  MOV R15, R136 ;  /* 0x00000088000f7202 */ /* 0x000fe20000000f00 */
[----:B------:R-:W4:Y:S01]  /*9a30*/  LDL.64 R18, [R1+0x28] ;  /* 0x0000280001127983 */ /* 0x000f220000100a00 */
[C---:B------:R-:W-:Y:S04]  /*9a40*/  HMMA.16816.F32.BF16 R120, R160.reuse, R124, R20 ;  /* 0x0000007ca078723c */ /* 0x040fe80000041814 */
[----:B------:R-:W-:Y:S01]  /*9a50*/  FADD.FTZ R2, R250, R0 ;  /* 0x00000000fa027221 */ /* 0x000fe20000010000 */
[----:B------:R-:W5:Y:S01]  /*9a60*/  LDL R21, [R1+0x30] ;  /* 0x0000300001157983 */ /* 0x000f620000100800 */
[----:B------:R-:W-:Y:S02]  /*9a70*/  FADD.FTZ R0, R14, R12 ;  /* 0x0000000c0e007221 */ /* 0x000fe40000010000 */
[C---:B------:R-:W-:Y:S04]  /*9a80*/  HMMA.16816.F32.BF16 R124, R160.reuse, R126, R24 ;  /* 0x0000007ea07c723c */ /* 0x040fe80000041818 */
[----:B------:R-:W-:Y:S02]  /*9a90*/  FADD.FTZ R0, R15, R0 ;  /* 0x000000000f007221 */ /* 0x000fe40000010000 */
[----:B------:R-:W1:Y:S01]  /*9aa0*/  LDSM.16.MT88.4 R12, [R103+UR4+0x8900] ;  /* 0x00890004670c783b */ /* 0x000e620008004200 */
[----:B------:R-:W-:Y:S01]  /*9ab0*/  FADD.FTZ R2, R249, R2 ;  /* 0x00000002f9027221 */ /* 0x000fe20000010000 */
        /* <DEDUP_REMOVED lines=14> */
[C---:B-1----:R-:W-:Y:S07]  /*9ba0*/  HMMA.16816.F32.BF16 R52, R160.reuse, R4, R52 ;  /* 0x00000004a034723c */ /* 0x042fee0000041834 */
[----:B------:R-:W-:Y:S01]  /*9bb0*/  MOV R4, UR22 ;  /* 0x0000001600047c02 */ /* 0x000fe20008000f00 */
[C---:B------:R-:W-:Y:S01]  /*9bc0*/  HMMA.16816.F32.BF16 R56, R160.reuse, R6, R56 ;  /* 0x00000006a038723c */ /* 0x040fe20000041838 */
[----:B------:R-:W-:Y:S07]  /*9bd0*/  MOV R5, UR23 ;  /* 0x0000001700057c02 */ /* 0x000fee0008000f00 */
[C---:B--2---:R-:W-:Y:S08]  /*9be0*/  HMMA.16816.F32.BF16 R60, R160.reuse, R8, R60 ;  /* 0x00000008a03c723c */ /* 0x044ff0000004183c */
[C---:B------:R-:W-:Y:S01]  /*9bf0*/  HMMA.16816.F32.BF16 R64, R160.reuse, R10, R64 ;  /* 0x0000000aa040723c */ /* 0x040fe20000041840 */
[----:B------:R-:W-:Y:S07]  /*9c00*/  LDSM.16.MT88.4 R8, [R241+UR4+0x8900] ;  /* 0x00890004f108783b */ /* 0x000fee0008004200 */
[C---:B------:R-:W-:Y:S08]  /*9c10*/  HMMA.16816.F32.BF16 R68, R160.reuse, R12, R68 ;  /* 0x0000000ca044723c */ /* 0x040ff00000041844 */
[C---:B------:R-:W-:Y:S01]  /*9c20*/  HMMA.16816.F32.BF16 R72, R160.reuse, R14, R72 ;  /* 0x0000000ea048723c */ /* 0x040fe20000041848 */
[----:B------:R1:W-:Y:S03]  /*9c30*/  LDSM.16.MT88.4 R12, [R101+0x8900] ;  /* 0x00890000650c783b */ /* 0x0003e60000004200 */
[----:B-1----:R-:W-:Y:S01]  /*9c40*/  MOV R101, R3 ;  /* 0x0000000300657202 */ /* 0x002fe20000000f00 */
[----:B---3--:R-:W-:Y:S02]  /*9c50*/  FADD.FTZ R16, R236, R2 ;  /* 0x00000002ec107221 */ /* 0x008fe40000010000 */
[----:B------:R-:W-:Y:S02]  /*9c60*/  FADD.FTZ R2, R207, R0 ;  /* 0x00000000cf027221 */ /* 0x000fe40000010000 */
[----:B------:R-:W-:Y:S03]  /*9c70*/  FADD.FTZ R0, R195, R16 ;  /* 0x00000010c3007221 */ /* 0x000fe60000010000 */
[----:B----4-:R-:W-:Y:S01]  /*9c80*/  @P0 MOV R19, R17 ;  /* 0x0000001100130202 */ /* 0x010fe20000000f00 */
[----:B------:R-:W-:Y:S02]  /*9c90*/  FADD.FTZ R2, R206, R2 ;  /* 0x00000002ce027221 */ /* 0x000fe40000010000 */
[----:B------:R-:W-:Y:S02]  /*9ca0*/  FADD.FTZ R16, R194, R0 ;  /* 0x00000000c2107221 */ /* 0x000fe40000010000 */
[----:B------:R-:W-:Y:S02]  /*9cb0*/  @P0 IMAD.WIDE.U32 R18, R4, 0x60, R18 ;  /* 0x0000006004120825 */ /* 0x000fe400078e0012 */
[----:B------:R-:W1:Y:S02]  /*9cc0*/  LDSM.16.MT88.4 R4, [R102+0x8900] ;  /* 0x008900006604783b */ /* 0x000e640000004200 */
[----:B------:R-:W-:Y:S01]  /*9cd0*/  FADD.FTZ R0, R205, R2 ;  /* 0x00000002cd007221 */ /* 0x000fe20000010000 */
[----:B------:R-:W-:Y:S01]  /*9ce0*/  @P0 SHF.L.U32 R2, R18, 0x1, RZ ;  /* 0x0000000112020819 */ /* 0x000fe200000006ff */
[----:B------:R-:W-:Y:S01]  /*9cf0*/  FADD.FTZ R20, R192, R16 ;  /* 0x00000010c0147221 */ /* 0x000fe20000010000 */
[----:B------:R-:W-:Y:S01]  /*9d00*/  @P0 IADD3 R16, R19, UR16, RZ ;  /* 0x0000001013100c10 */ /* 0x000fe2000fffe0ff */
[----:B------:R-:W-:Y:S01]  /*9d10*/  FADD.FTZ R17, R204, R0 ;  /* 0x00000000cc117221 */ /* 0x000fe20000010000 */
[----:B------:R-:W-:Y:S01]  /*9d20*/  MOV R0, UR19 ;  /* 0x0000001300007c02 */ /* 0x000fe20008000f00 */
[----:B------:R-:W-:Y:S01]  /*9d30*/  FADD.FTZ R19, R193, R20 ;  /* 0x00000014c1137221 */ /* 0x000fe20000010000 */
[----:B------:R-:W-:Y:S01]  /*9d40*/  @P0 SHF.L.U64.HI R18, R18, 0x1, R16 ;  /* 0x0000000112120819 */ /* 0x000fe20000010210 */
[----:B------:R-:W-:Y:S01]  /*9d50*/  FADD.FTZ R22, R188, R17 ;  /* 0x00000011bc167221 */ /* 0x000fe20000010000 */
[----:B------:R-:W-:Y:S01]  /*9d60*/  @P0 IADD3 R16, P6, R2, c[0x0][0x1c8], RZ ;  /* 0x0000720002100a10 */ /* 0x000fe20007fde0ff */
[----:B-----5:R-:W-:Y:S01]  /*9d70*/  @P0 IMAD R0, R0, 0x4800, R21 ;  /* 0x0000480000000824 */ /* 0x020fe200078e0215 */
[----:B------:R-:W-:Y:S01]  /*9d80*/  @P0 IADD3 R20, P5, R2, 0x80, RZ ;  /* 0x0000008002140810 */ /* 0x000fe20007fbe0ff */
[----:B------:R-:W-:Y:S01]  /*9d90*/  FADD.FTZ R22, R191, R22 ;  /* 0x00000016bf167221 */ /* 0x000fe20000010000 */
[----:B------:R-:W-:Y:S01]  /*9da0*/  @P0 IADD3.X R17, R18, c[0x0][0x1cc], RZ, P6, !PT ;  /* 0x0000730012110a10 */ /* 0x000fe200037fe4ff */
[----:B------:R-:W-:Y:S01]  /*9db0*/  FADD.FTZ R19, R183, R19 ;  /* 0x00000013b7137221 */ /* 0x000fe20000010000 */
[----:B------:R-:W-:Y:S01]  /*9dc0*/  @P0 SHF.L.U32 R0, R0, 0x1, RZ ;  /* 0x0000000100000819 */ /* 0x000fe200000006ff */
[----:B------:R-:W-:Y:S01]  /*9dd0*/  @UP0 USHF.L.U64.HI UR16, UR6, 0x6, UR7 ;  /* 0x0000000606100899 */ /* 0x000fe20008010207 */
[----:B------:R-:W-:Y:S01]  /*9de0*/  @P0 IADD3 R20, P1, R20, c[0x0][0x1c8], RZ ;  /* 0x0000720014140a10 */ /* 0x000fe20007f3e0ff */
[----:B------:R-:W-:Y:S02]  /*9df0*/  UISETP.GE.AND UP0, UPT, UR10, UR20, UPT ;  /* 0x000000140a00728c */ /* 0x000fe4000bf06270 */
[----:B------:R-:W-:Y:S01]  /*9e00*/  @!PT LDS RZ, [RZ] ;  /* 0x00000000fffff984 */ /* 0x000fe20000000800 */
[----:B------:R-:W-:Y:S01]  /*9e10*/  @!PT LDS RZ, [RZ] ;  /* 0x00000000fffff984 */ /* 0x000fe20000000800 */
[----:B------:R-:W-:Y:S01]  /*9e20*/  @!PT LDS RZ, [RZ] ;  /* 0x00000000fffff984 */ /* 0x000fe20000000800 */
[----:B------:R2:W-:Y:S01]  /*9e30*/  @P0 LDGSTS.E.BYPASS.LTC128B.128 [R0+0x12100], [R16.64], !P4 ;  /* 0x1210000010000fae */ /* 0x0005e2000e101d4c */
[----:B------:R-:W-:Y:S01]  /*9e40*/  @P0 IADD3.X R21, RZ, c[0x0][0x1cc], R18, P1, P5 ;  /* 0x00007300ff150a10 */ /* 0x000fe20000fea412 */
[----:B------:R-:W-:Y:S01]  /*9e50*/  UMOV UR20, UR18 ;  /* 0x0000001200147c82 */ /* 0x000fe20008000000 */
[----:B------:R-:W-:Y:S05]  /*9e60*/  @P0 IADD3 R2, P5, R2, 0x100, RZ ;  /* 0x0000010002020810 */ /* 0x000fea0007fbe0ff */
[----:B------:R2:W-:Y:S01]  /*9e70*/  @P0 LDGSTS.E.BYPASS.LTC128B.128 [R0+0x15100], [R20.64], !P3 ;  /* 0x1510000014000fae */ /* 0x0005e2000d901d4c */
[C---:B-1----:R-:W-:Y:S07]  /*9e80*/  HMMA.16816.F32.BF16 R76, R160.reuse, R4, R76 ;  /* 0x00000004a04c723c */ /* 0x042fee000004184c */
[----:B------:R-:W-:Y:S01]  /*9e90*/  FADD.FTZ R4, R190, R22 ;  /* 0x00000016be047221 */ /* 0x000fe20000010000 */
[C---:B------:R-:W-:Y:S04]  /*9ea0*/  HMMA.16816.F32.BF16 R80, R160.reuse, R6, R80 ;  /* 0x00000006a050723c */ /* 0x040fe80000041850 */
[----:B------:R-:W-:Y:S02]  /*9eb0*/  FADD.FTZ R5, R182, R19 ;  /* 0x00000013b6057221 */ /* 0x000fe40000010000 */
[----:B------:R-:W-:Y:S01]  /*9ec0*/  FADD.FTZ R4, R189, R4 ;  /* 0x00000004bd047221 */ /* 0x000fe20000010000 */
[----:B------:R-:W-:Y:S01]  /*9ed0*/  @P0 IADD3 R6, P1, R2, c[0x0][0x1c8], RZ ;  /* 0x0000720002060a10 */ /* 0x000fe20007f3e0ff */
[----:B------:R-:W-:Y:S01]  /*9ee0*/  FADD.FTZ R5, R180, R5 ;  /* 0x00000005b4057221 */ /* 0x000fe20000010000 */
[C---:B------:R-:W-:Y:S03]  /*9ef0*/  HMMA.16816.F32.BF16 R84, R160.reuse, R8, R84 ;  /* 0x00000008a054723c */ /* 0x040fe60000041854 */
[----:B------:R-:W-:Y:S01]  /*9f00*/  @P0 IADD3.X R7, RZ, c[0x0][0x1cc], R18, P1, P5 ;  /* 0x00007300ff070a10 */ /* 0x000fe20000fea412 */
[----:B------:R-:W-:Y:S02]  /*9f10*/  FADD.FTZ R2, R181, R5 ;  /* 0x00000005b5027221 */ /* 0x000fe40000010000 */
[----:B------:R-:W-:Y:S01]  /*9f20*/  FADD.FTZ R5, R178, R4 ;  /* 0x00000004b2057221 */ /* 0x000fe20000010000 */
[----:B------:R-:W-:Y:S01]  /*9f30*/  @P0 IADD3 R4, P1, R16, UR14, RZ ;  /* 0x0000000e10040c10 */ /* 0x000fe2000ff3e0ff */
[----:B------:R1:W-:Y:S01]  /*9f40*/  @P0 LDGSTS.E.BYPASS.LTC128B.128 [R0+0x18100], [R6.64], !P2 ;  /* 0x1810000006000fae */ /* 0x0003e2000d101d4c */
[----:B------:R-:W-:Y:S01]  /*9f50*/  FADD.FTZ R18, R174, R2 ;  /* 0x00000002ae127221 */ /* 0x000fe20000010000 */
[C---:B------:R-:W-:Y:S03]  /*9f60*/  HMMA.16816.F32.BF16 R88, R160.reuse, R10, R88 ;  /* 0x0000000aa058723c */ /* 0x040fe60000041858 */
[----:B------:R-:W-:Y:S01]  /*9f70*/  FADD.FTZ R2, R179, R5 ;  /* 0x00000005b3027221 */ /* 0x000fe20000010000 */
[----:B------:R-:W-:Y:S01]  /*9f80*/  @P0 IADD3.X R5, R17, UR16, RZ, P1, !PT ;  /* 0x0000001011050c10 */ /* 0x000fe20008ffe4ff */
[----:B------:R-:W-:Y:S02]  /*9f90*/  FADD.FTZ R8, R176, R18 ;  /* 0x00000012b0087221 */ /* 0x000fe40000010000 */
[----:B------:R-:W-:Y:S01]  /*9fa0*/  FADD.FTZ R2, R177, R2 ;  /* 0x00000002b1027221 */ /* 0x000fe20000010000 */
[C---:B------:R-:W-:Y:S01]  /*9fb0*/  HMMA.16816.F32.BF16 R92, R160.reuse, R12, R92 ;  /* 0x0000000ca05c723c */ /* 0x040fe2000004185c */
[----:B------:R3:W-:Y:S03]  /*9fc0*/  @P0 LDGSTS.E.BYPASS.LTC128B.128 [R0+0x13100], [R4.64], !P4 ;  /* 0x1310000004000fae */ /* 0x0007e6000e101d4c */
[----:B------:R-:W-:Y:S04]  /*9fd0*/  FADD.FTZ R2, R175, R2 ;  /* 0x00000002af027221 */ /* 0x000fe80000010000 */
[----:B------:R-:W-:Y:S01]  /*9fe0*/  FADD.FTZ R2, R171, R2 ;  /* 0x00000002ab027221 */ /* 0x000fe20000010000 */
[----:B------:R3:W-:Y:S01]  /*9ff0*/  @P0 LDGSTS.E.BYPASS.LTC128B.128 [R0+0x16100], [R4.64+0x80], !P3 ;  /* 0x1610008004000fae */ /* 0x0007e2000d901d4c */
[----:B------:R-:W-:Y:S03]  /*a000*/  HMMA.16816.F32.BF16 R96, R160, R14, R96 ;  /* 0x0000000ea060723c */ /* 0x000fe60000041860 */
[----:B------:R-:W-:Y:S04]  /*a010*/  FADD.FTZ R2, R170, R2 ;  /* 0x00000002aa027221 */ /* 0x000fe80000010000 */
[----:B------:R3:W-:Y:S01]  /*a020*/  @P0 LDGSTS.E.BYPASS.LTC128B.128 [R0+0x19100], [R4.64+0x100], !P2 ;  /* 0x1910010004000fae */ /* 0x0007e2000d101d4c */
[----:B-1----:R-:W-:Y:S01]  /*a030*/  @P0 IADD3 R6, P1, R4, UR14, RZ ;  /* 0x0000000e04060c10 */ /* 0x002fe2000ff3e0ff */
[----:B------:R-:W-:Y:S01]  /*a040*/  FADD.FTZ R2, R167, R2 ;  /* 0x00000002a7027221 */ /* 0x000fe20000010000 */
[----:B------:R-:W-:Y:S02]  /*a050*/  UIADD3 UR14, UR5, 0x1, URZ ;  /* 0x00000001050e7890 */ /* 0x000fe4000fffe03f */
[----:B------:R-:W-:Y:S02]  /*a060*/  @P0 IADD3.X R7, R5, UR16, RZ, P1, !PT ;  /* 0x0000001005070c10 */ /* 0x000fe40008ffe4ff */
[----:B------:R-:W-:Y:S03]  /*a070*/  USEL UR5, UR14, URZ, !UP1 ;  /* 0x0000003f0e057287 */ /* 0x000fe6000c800000 */
[----:B------:R2:W-:Y:S08]  /*a080*/  @P0 LDGSTS.E.BYPASS.LTC128B.128 [R0+0x14100], [R6.64], !P4 ;  /* 0x1410000006000fae */ /* 0x0005f0000e101d4c */
[----:B------:R2:W-:Y:S08]  /*a090*/  @P0 LDGSTS.E.BYPASS.LTC128B.128 [R0+0x17100], [R6.64+0x80], !P3 ;  /* 0x1710008006000fae */ /* 0x0005f0000d901d4c */
[----:B------:R2:W-:Y:S01]  /*a0a0*/  @P0 LDGSTS.E.BYPASS.LTC128B.128 [R0+0x1a100], [R6.64+0x100], !P2 ;  /* 0x1a10010006000fae */ /* 0x0005e2000d101d4c */
[----:B---3--:R-:W-:Y:S01]  /*a0b0*/  FADD.FTZ R4, R173, R8 ;  /* 0x00000008ad047221 */ /* 0x008fe20000010000 */
[----:B------:R-:W-:Y:S06]  /*a0c0*/  PLOP3.LUT P0, PT, PT, PT, UP0, 0x80, 0x0 ;  /* 0x000000000000781c */ /* 0x000fec0003f0f008 */
[----:B------:R-:W0:Y:S01]  /*a0d0*/  LDGDEPBAR ;  /* 0x00000000000079af */ /* 0x000e220000000000 */
[----:B--2---:R-:W-:Y:S02]  /*a0e0*/  FADD.FTZ R0, R172, R4 ;  /* 0x00000004ac007221 */ /* 0x004fe40000010000 */
[----:B------:R-:W-:Y:S02]  /*a0f0*/  FADD.FTZ R4, R165, R2 ;  /* 0x00000002a5047221 */ /* 0x000fe40000010000 */
[----:B------:R-:W-:Y:S03]  /*a100*/  FADD.FTZ R0, R169, R0 ;  /* 0x00000000a9007221 */ /* 0x000fe60000010000 */
[----:B------:R1:W-:Y:S01]  /*a110*/  STL [R1+0x4], R4 ;  /* 0x0000040401007387 */ /* 0x0003e20000100800 */
[----:B------:R-:W-:Y:S04]  /*a120*/  FADD.FTZ R0, R168, R0 ;  /* 0x00000000a8007221 */ /* 0x000fe80000010000 */
[----:B------:R-:W-:Y:S04]  /*a130*/  FADD.FTZ R0, R166, R0 ;  /* 0x00000000a6007221 */ /* 0x000fe80000010000 */
[----:B------:R-:W-:Y:S01]  /*a140*/  FADD.FTZ R2, R164, R0 ;  /* 0x00000000a4027221 */ /* 0x000fe20000010000 */
[----:B------:R-:W-:Y:S04]  /*a150*/  MOV R0, R100 ;  /* 0x0000006400007202 */ /* 0x000fe80000000f00 */
[----:B------:R1:W-:Y:S01]  /*a160*/  STL [R1+0x8], R2 ;  /* 0x0000080201007387 */ /* 0x0003e20000100800 */
[----:B------:R-:W-:-:S05]  /*a170*/  @!P0 BRA `(.L_x_1217) ;  /* 0xffffc04000008947 */ /* 0x000fca000383ffff */
.L_x_1216:
[----:B-1----:R-:W2:Y:S04]  /*a180*/  LDL.LU R4, [R1+0x4] ;  /* 0x0000040001047983 */ /* 0x002ea80000300800 */
        /* <DEDUP_REMOVED lines=124> */
.L_x_1212:
        /* <DEDUP_REMOVED lines=121> */
[C---:B------:R-:W-:Y:S02]  /*b0e0*/  ISETP.GE.AND P1, PT, R0.reuse, c[0x0][0x3c8], PT ;  /* 0x0000f20000007a0c */ /* 0x040fe40003f26270 */
[C---:B-1----:R-:W-:Y:S02]  /*b0f0*/  IADD3 R7, R0.reuse, 0x8, RZ ;  /* 0x0000000800077810 */ /* 0x042fe40007ffe0ff */
[C---:B------:R-:W-:Y:S02]  /*b100*/  IADD3 R6, R0.reuse, 0x10, RZ ;  /* 0x0000001000067810 */ /* 0x040fe40007ffe0ff */
[C---:B------:R-:W-:Y:S02]  /*b110*/  IADD3 R5, R0.reuse, 0x18, RZ ;  /* 0x0000001800057810 */ /* 0x040fe40007ffe0ff */
[----:B------:R-:W-:Y:S02]  /*b120*/  IADD3 R4, R0, 0x20, RZ ;  /* 0x0000002000047810 */ /* 0x000fe40007ffe0ff */
[----:B------:R-:W-:-:S02]  /*b130*/  ISETP.GE.AND P5, PT, R7, c[0x0][0x3c8], PT ;  /* 0x0000f20007007a0c */ /* 0x000fc40003fa6270 */
[----:B------:R-:W-:Y:S01]  /*b140*/  ISETP.GE.AND P4, PT, R6, c[0x0][0x3c8], PT ;  /* 0x0000f20006007a0c */ /* 0x000fe20003f86270 */
[----:B--23--:R-:W-:Y:S01]  /*b150*/  @!P1 IMAD.WIDE R8, R0, 0x4, R2 ;  /* 0x0000000400089825 */ /* 0x00cfe200078e0202 */
[----:B------:R-:W-:Y:S02]  /*b160*/  ISETP.GE.AND P3, PT, R5, c[0x0][0x3c8], PT ;  /* 0x0000f20005007a0c */ /* 0x000fe40003f66270 */
[----:B------:R-:W-:Y:S02]  /*b170*/  ISETP.GE.AND P2, PT, R4, c[0x0][0x3c8], PT ;  /* 0x0000f20004007a0c */ /* 0x000fe40003f46270 */
[C---:B------:R-:W-:Y:S01]  /*b180*/  IADD3 R13, R0.reuse, 0x28, RZ ;  /* 0x00000028000d7810 */ /* 0x040fe20007ffe0ff */
[----:B------:R1:W-:Y:S01]  /*b190*/  @!P1 ST.E.64 [R8.64], R104 ;  /* 0x0000006808009985 */ /* 0x0003e2000c101b0c */
[----:B------:R-:W-:Y:S02]  /*b1a0*/  IADD3 R12, R0, 0x30, RZ ;  /* 0x00000030000c7810 */ /* 0x000fe40007ffe0ff */
[----:B------:R-:W-:-:S02]  /*b1b0*/  ISETP.GE.AND P6, PT, R13, c[0x0][0x3c8], PT ;  /* 0x0000f2000d007a0c */ /* 0x000fc40003fc6270 */
[----:B------:R-:W-:Y:S02]  /*b1c0*/  @!P5 LEA.HI R7, R7, R7, RZ, 0x1 ;  /* 0x000000070707d211 */ /* 0x000fe400078f08ff */
[----:B------:R-:W-:-:S03]  /*b1d0*/  ISETP.GE.AND P1, PT, R12, c[0x0][0x3c8], PT ;  /* 0x0000f2000c007a0c */ /* 0x000fc60003f26270 */
[----:B------:R-:W-:-:S04]  /*b1e0*/  @!P2 LEA.HI R4, R4, R4, RZ, 0x1 ;  /* 0x000000040404a211 */ /* 0x000fc800078f08ff */
[----:B------:R-:W-:Y:S02]  /*b1f0*/  @!P2 LOP3.LUT R4, R4, 0xfffffffe, RZ, 0xc0, !PT ;  /* 0xfffffffe0404a812 */ /* 0x000fe400078ec0ff */
[----:B-1----:R-:W-:Y:S02]  /*b200*/  @!P4 LEA.HI R8, R6, R6, RZ, 0x1 ;  /* 0x000000060608c211 */ /* 0x002fe400078f08ff */
        /* <DEDUP_REMOVED lines=12> */
[----:B-1----:R-:W-:-:S02]  /*b2d0*/  IADD3 R10, R0, 0x48, RZ ;  /* 0x00000048000a7810 */ /* 0x002fc40007ffe0ff */
[C---:B------:R-:W-:Y:S02]  /*b2e0*/  IADD3 R11, R0.reuse, 0x50, RZ ;  /* 0x00000050000b7810 */ /* 0x040fe40007ffe0ff */
[C---:B--2---:R-:W-:Y:S02]  /*b2f0*/  IADD3 R8, R0.reuse, 0x38, RZ ;  /* 0x0000003800087810 */ /* 0x044fe40007ffe0ff */
[----:B------:R-:W-:Y:S02]  /*b300*/  IADD3 R9, R0, 0x40, RZ ;  /* 0x0000004000097810 */ /* 0x000fe40007ffe0ff */
[----:B---3--:R-:W-:Y:S02]  /*b310*/  @!P6 LEA.HI R6, R13, R13, RZ, 0x1 ;  /* 0x0000000d0d06e211 */ /* 0x008fe400078f08ff */
[----:B------:R-:W-:Y:S02]  /*b320*/  ISETP.GE.AND P5, PT, R8, c[0x0][0x3c8], PT ;  /* 0x0000f20008007a0c */ /* 0x000fe40003fa6270 */
[----:B----4-:R-:W-:-:S02]  /*b330*/  @!P1 LEA.HI R4, R12, R12, RZ, 0x1 ;  /* 0x0000000c0c049211 */ /* 0x010fc400078f08ff */
[----:B------:R-:W-:Y:S02]  /*b340*/  ISETP.GE.AND P4, PT, R9, c[0x0][0x3c8], PT ;  /* 0x0000f20009007a0c */ /* 0x000fe40003f86270 */
[----:B------:R-:W-:Y:S02]  /*b350*/  @!P6 LOP3.LUT R6, R6, 0xfffffffe, RZ, 0xc0, !PT ;  /* 0xfffffffe0606e812 */ /* 0x000fe400078ec0ff */
[----:B------:R-:W-:Y:S02]  /*b360*/  @!P1 LOP3.LUT R4, R4, 0xfffffffe, RZ, 0xc0, !PT ;  /* 0xfffffffe04049812 */ /* 0x000fe400078ec0ff */
[----:B------:R-:W-:Y:S01]  /*b370*/  ISETP.GE.AND P3, PT, R10, c[0x0][0x3c8], PT ;  /* 0x0000f2000a007a0c */ /* 0x000fe20003f66270 */
[--C-:B------:R-:W-:Y:S01]  /*b380*/  @!P6 IMAD.WIDE R6, R6, 0x4, R2.reuse ;  /* 0x000000040606e825 */ /* 0x100fe200078e0202 */
[----:B------:R-:W-:Y:S02]  /*b390*/  ISETP.GE.AND P2, PT, R11, c[0x0][0x3c8], PT ;  /* 0x0000f2000b007a0c */ /* 0x000fe40003f46270 */
[----:B------:R-:W-:Y:S01]  /*b3a0*/  IADD3 R12, R0, 0x58, RZ ;  /* 0x00000058000c7810 */ /* 0x000fe20007ffe0ff */
[----:B------:R-:W-:Y:S01]  /*b3b0*/  @!P1 IMAD.WIDE R4, R4, 0x4, R2 ;  /* 0x0000000404049825 */ /* 0x000fe200078e0202 */
[----:B------:R1:W-:Y:S01]  /*b3c0*/  @!P6 ST.E.64 [R6.64], R124 ;  /* 0x0000007c0600e985 */ /* 0x0003e2000c101b0c */
[----:B------:R-:W-:-:S03]  /*b3d0*/  IADD3 R13, R0, 0x60, RZ ;  /* 0x00000060000d7810 */ /* 0x000fc60007ffe0ff */
[----:B------:R2:W-:Y:S01]  /*b3e0*/  @!P1 ST.E.64 [R4.64], R128 ;  /* 0x0000008004009985 */ /* 0x0005e2000c101b0c */
[----:B------:R-:W-:Y:S02]  /*b3f0*/  ISETP.GE.AND P1, PT, R12, c[0x0][0x3c8], PT ;  /* 0x0000f2000c007a0c */ /* 0x000fe40003f26270 */
[----:B------:R-:W-:Y:S02]  /*b400*/  ISETP.GE.AND P6, PT, R13, c[0x0][0x3c8], PT ;  /* 0x0000f2000d007a0c */ /* 0x000fe40003fc6270 */
[----:B-1----:R-:W-:Y:S02]  /*b410*/  @!P4 LEA.HI R7, R9, R9, RZ, 0x1 ;  /* 0x000000090907c211 */ /* 0x002fe400078f08ff */
[----:B------:R-:W-:Y:S02]  /*b420*/  @!P3 LEA.HI R6, R10, R10, RZ, 0x1 ;  /* 0x0000000a0a06b211 */ /* 0x000fe400078f08ff */
[----:B--2---:R-:W-:Y:S02]  /*b430*/  @!P5 LEA.HI R4, R8, R8, RZ, 0x1 ;  /* 0x000000080804d211 */ /* 0x004fe400078f08ff */
[----:B------:R-:W-:-:S02]  /*b440*/  @!P4 LOP3.LUT R7, R7, 0xfffffffe, RZ, 0xc0, !PT ;  /* 0xfffffffe0707c812 */ /* 0x000fc400078ec0ff */
[----:B------:R-:W-:Y:S02]  /*b450*/  @!P5 LOP3.LUT R4, R4, 0xfffffffe, RZ, 0xc0, !PT ;  /* 0xfffffffe0404d812 */ /* 0x000fe400078ec0ff */
[----:B------:R-:W-:Y:S02]  /*b460*/  @!P2 LEA.HI R5, R11, R11, RZ, 0x1 ;  /* 0x0000000b0b05a211 */ /* 0x000fe400078f08ff */
[----:B------:R-:W-:Y:S01]  /*b470*/  @!P3 LOP3.LUT R10, R6, 0xfffffffe, RZ, 0xc0, !PT ;  /* 0xfffffffe060ab812 */ /* 0x000fe200078ec0ff */
[----:B------:R-:W-:Y:S01]  /*b480*/  @!P5 IMAD.WIDE R8, R4, 0x4, R2 ;  /* 0x000000040408d825 */ /* 0x000fe200078e0202 */
[----:B------:R-:W-:-:S03]  /*b490*/  @!P2 LOP3.LUT R11, R5, 0xfffffffe, RZ, 0xc0, !PT ;  /* 0xfffffffe050ba812 */ /* 0x000fc600078ec0ff */
        /* <DEDUP_REMOVED lines=9> */
[----:B--2---:R-:W-:Y:S02]  /*b530*/  IADD3 R7, R0, 0x68, RZ ;  /* 0x0000006800077810 */ /* 0x004fe40007ffe0ff */
[----:B------:R-:W-:Y:S02]  /*b540*/  @!P6 LEA.HI R6, R13, R13, RZ, 0x1 ;  /* 0x0000000d0d06e211 */ /* 0x000fe400078f08ff */
[----:B---3--:R-:W-:Y:S02]  /*b550*/  @!P1 LEA.HI R4, R12, R12, RZ, 0x1 ;  /* 0x0000000c0c049211 */ /* 0x008fe400078f08ff */
[----:B------:R-:W-:Y:S02]  /*b560*/  ISETP.GE.AND P5, PT, R7, c[0x0][0x3c8], PT ;  /* 0x0000f20007007a0c */ /* 0x000fe40003fa6270 */
[----:B------:R-:W-:-:S02]  /*b570*/  @!P1 LOP3.LUT R4, R4, 0xfffffffe, RZ, 0xc0, !PT ;  /* 0xfffffffe04049812 */ /* 0x000fc400078ec0ff */
[C---:B----4-:R-:W-:Y:S02]  /*b580*/  IADD3 R10, R0.reuse, 0x80, RZ ;  /* 0x00000080000a7810 */ /* 0x050fe40007ffe0ff */
[----:B------:R-:W-:Y:S01]  /*b590*/  IADD3 R12, R0, 0x88, RZ ;  /* 0x00000088000c7810 */ /* 0x000fe20007ffe0ff */
[----:B------:R-:W-:Y:S01]  /*b5a0*/  @!P1 IMAD.WIDE R4, R4, 0x4, R2 ;  /* 0x0000000404049825 */ /* 0x000fe200078e0202 */
[----:B------:R-:W-:Y:S02]  /*b5b0*/  ISETP.GE.AND P4, PT, R8, c[0x0][0x3c8], PT ;  /* 0x0000f20008007a0c */ /* 0x000fe40003f86270 */
[----:B------:R-:W-:Y:S02]  /*b5c0*/  ISETP.GE.AND P3, PT, R9, c[0x0][0x3c8], PT ;  /* 0x0000f20009007a0c */ /* 0x000fe40003f66270 */
[----:B------:R-:W-:Y:S01]  /*b5d0*/  @!P6 LOP3.LUT R6, R6, 0xfffffffe, RZ, 0xc0, !PT ;  /* 0xfffffffe0606e812 */ /* 0x000fe200078ec0ff */
[----:B------:R1:W-:Y:S01]  /*b5e0*/  @!P1 ST.E.64 [R4.64], R148 ;  /* 0x0000009404009985 */ /* 0x0003e2000c101b0c */
[----:B------:R-:W-:-:S02]  /*b5f0*/  ISETP.GE.AND P2, PT, R10, c[0x0][0x3c8], PT ;  /* 0x0000f2000a007a0c */ /* 0x000fc40003f46270 */
[----:B------:R-:W-:-:S13]  /*b600*/  ISETP.GE.AND P1, PT, R12, c[0x0][0x3c8], PT ;  /* 0x0000f2000c007a0c */ /* 0x000fda0003f26270 */
[----:B------:R-:W-:-:S04]  /*b610*/  @!P1 LEA.HI R12, R12, R12, RZ, 0x1 ;  /* 0x0000000c0c0c9211 */ /* 0x000fc800078f08ff */
[----:B------:R-:W-:Y:S01]  /*b620*/  @!P1 LOP3.LUT R12, R12, 0xfffffffe, RZ, 0xc0, !PT ;  /* 0xfffffffe0c0c9812 */ /* 0x000fe200078ec0ff */
[----:B-1----:R-:W-:Y:S01]  /*b630*/  @!P6 IMAD.WIDE R4, R6, 0x4, R2 ;  /* 0x000000040604e825 */ /* 0x002fe200078e0202 */
[----:B------:R-:W-:Y:S02]  /*b640*/  @!P5 LEA.HI R6, R7, R7, RZ, 0x1 ;  /* 0x000000070706d211 */ /* 0x000fe400078f08ff */
[----:B------:R-:W-:Y:S02]  /*b650*/  @!P2 LEA.HI R7, R10, R10, RZ, 0x1 ;  /* 0x0000000a0a07a211 */ /* 0x000fe400078f08ff */
[----:B------:R1:W-:Y:S01]  /*b660*/  @!P6 ST.E.64 [R4.64], R52 ;  /* 0x000000340400e985 */ /* 0x0003e2000c101b0c */
[----:B------:R-:W-:Y:S02]  /*b670*/  @!P5 LOP3.LUT R6, R6, 0xfffffffe, RZ, 0xc0, !PT ;  /* 0xfffffffe0606d812 */ /* 0x000fe400078ec0ff */
[----:B------:R-:W-:Y:S02]  /*b680*/  @!P2 LOP3.LUT R7, R7, 0xfffffffe, RZ, 0xc0, !PT ;  /* 0xfffffffe0707a812 */ /* 0x000fe400078ec0ff */
[----:B-1----:R-:W-:-:S02]  /*b690*/  @!P4 LEA.HI R5, R8, R8, RZ, 0x1 ;  /* 0x000000080805c211 */ /* 0x002fc400078f08ff */
[----:B------:R-:W-:Y:S02]  /*b6a0*/  @!P3 LEA.HI R4, R9, R9, RZ, 0x1 ;  /* 0x000000090904b211 */ /* 0x000fe400078f08ff */
[----:B------:R-:W-:Y:S02]  /*b6b0*/  @!P4 LOP3.LUT R8, R5, 0xfffffffe, RZ, 0xc0, !PT ;  /* 0xfffffffe0508c812 */ /* 0x000fe400078ec0ff */
[----:B------:R-:W-:Y:S01]  /*b6c0*/  @!P3 LOP3.LUT R10, R4, 0xfffffffe, RZ, 0xc0, !PT ;  /* 0xfffffffe040ab812 */ /* 0x000fe200078ec0ff */
[----:B------:R-:W-:-:S04]  /*b6d0*/  @!P5 IMAD.WIDE R4, R6, 0x4, R2 ;  /* 0x000000040604d825 */ /* 0x000fc800078e0202 */
[--C-:B------:R-:W-:Y:S01]  /*b6e0*/  @!P4 IMAD.WIDE R8, R8, 0x4, R2.reuse ;  /* 0x000000040808c825 */ /* 0x100fe200078e0202 */
[----:B------:R1:W-:Y:S03]  /*b6f0*/  @!P5 ST.E.64 [R4.64], R56 ;  /* 0x000000380400d985 */ /* 0x0003e6000c101b0c */
[--C-:B------:R-:W-:Y:S01]  /*b700*/  @!P3 IMAD.WIDE R10, R10, 0x4, R2.reuse ;  /* 0x000000040a0ab825 */ /* 0x100fe200078e0202 */
[----:B------:R2:W-:Y:S03]  /*b710*/  @!P4 ST.E.64 [R8.64], R60 ;  /* 0x0000003c0800c985 */ /* 0x0005e6000c101b0c */
[--C-:B------:R-:W-:Y:S01]  /*b720*/  @!P2 IMAD.WIDE R6, R7, 0x4, R2.reuse ;  /* 0x000000040706a825 */ /* 0x100fe200078e0202 */
[----:B------:R-:W-:Y:S04]  /*b730*/  @!P3 ST.E.64 [R10.64], R64 ;  /* 0x000000400a00b985 */ /* 0x000fe8000c101b0c */
[----:B------:R3:W-:Y:S01]  /*b740*/  @!P2 ST.E.64 [R6.64], R68 ;  /* 0x000000440600a985 */ /* 0x0007e2000c101b0c */
[----:B-1----:R-:W-:Y:S01]  /*b750*/  @!P1 IMAD.WIDE R4, R12, 0x4, R2 ;  /* 0x000000040c049825 */ /* 0x002fe200078e0202 */
[----:B--2---:R-:W-:-:S04]  /*b760*/  IADD3 R9, R0, 0x90, RZ ;  /* 0x0000009000097810 */ /* 0x004fc80007ffe0ff */
[----:B------:R1:W-:Y:S01]  /*b770*/  @!P1 ST.E.64 [R4.64], R72 ;  /* 0x0000004804009985 */ /* 0x0003e2000c101b0c */
[----:B------:R-:W-:Y:S02]  /*b780*/  IADD3 R8, R0, 0x98, RZ ;  /* 0x0000009800087810 */ /* 0x000fe40007ffe0ff */
[----:B------:R-:W-:Y:S02]  /*b790*/  ISETP.GE.AND P6, PT, R9, c[0x0][0x3c8], PT ;  /* 0x0000f20009007a0c */ /* 0x000fe40003fc6270 */
[----:B------:R-:W-:Y:S02]  /*b7a0*/  ISETP.GE.AND P5, PT, R8, c[0x0][0x3c8], PT ;  /* 0x0000f20008007a0c */ /* 0x000fe40003fa6270 */
[C---:B---3--:R-:W-:Y:S02]  /*b7b0*/  IADD3 R7, R0.reuse, 0xa0, RZ ;  /* 0x000000a000077810 */ /* 0x048fe40007ffe0ff */
[----:B------:R-:W-:Y:S02]  /*b7c0*/  IADD3 R6, R0, 0xa8, RZ ;  /* 0x000000a800067810 */ /* 0x000fe40007ffe0ff */
[----:B------:R-:W-:-:S02]  /*b7d0*/  ISETP.GE.AND P4, PT, R7, c[0x0][0x3c8], PT ;  /* 0x0000f20007007a0c */ /* 0x000fc40003f86270 */
[----:B------:R-:W-:-:S03]  /*b7e0*/  ISETP.GE.AND P3, PT, R6, c[0x0][0x3c8], PT ;  /* 0x0000f20006007a0c */ /* 0x000fc60003f66270 */
[----:B------:R-:W-:Y:S02]  /*b7f0*/  @!P6 LEA.HI R9, R9, R9, RZ, 0x1 ;  /* 0x000000090909e211 */ /* 0x000fe400078f08ff */
[----:B------:R-:W-:-:S04]  /*b800*/  @!P5 LEA.HI R10, R8, R8, RZ, 0x1 ;  /* 0x00000008080ad211 */ /* 0x000fc800078f08ff */
[----:B------:R-:W-:Y:S02]  /*b810*/  @!P5 LOP3.LUT R10, R10, 0xfffffffe, RZ, 0xc0, !PT ;  /* 0xfffffffe0a0ad812 */ /* 0x000fe400078ec0ff */
[----:B------:R-:W-:Y:S02]  /*b820*/  @!P4 LEA.HI R8, R7, R7, RZ, 0x1 ;  /* 0x000000070708c211 */ /* 0x000fe400078f08ff */
[----:B------:R-:W-:Y:S01]  /*b830*/  @!P3 LEA.HI R7, R6, R6, RZ, 0x1 ;  /* 0x000000060607b211 */ /* 0x000fe200078f08ff */
[----:B------:R-:W-:Y:S01]  /*b840*/  @!P5 IMAD.WIDE R10, R10, 0x4, R2 ;  /* 0x000000040a0ad825 */ /* 0x000fe200078e0202 */
[----:B------:R-:W-:Y:S02]  /*b850*/  @!P4 LOP3.LUT R8, R8, 0xfffffffe, RZ, 0xc0, !PT ;  /* 0xfffffffe0808c812 */ /* 0x000fe400078ec0ff */
[C---:B-1----:R-:W-:Y:S02]  /*b860*/  IADD3 R5, R0.reuse, 0xb0, RZ ;  /* 0x000000b000057810 */ /* 0x042fe40007ffe0ff */
[----:B------:R-:W-:-:S02]  /*b870*/  IADD3 R4, R0, 0xb8, RZ ;  /* 0x000000b800047810 */ /* 0x000fc40007ffe0ff */
[----:B------:R-:W-:Y:S02]  /*b880*/  ISETP.GE.AND P2, PT, R5, c[0x0][0x3c8], PT ;  /* 0x0000f20005007a0c */ /* 0x000fe40003f46270 */
[----:B------:R-:W-:Y:S02]  /*b890*/  ISETP.GE.AND P1, PT, R4, c[0x0][0x3c8], PT ;  /* 0x0000f20004007a0c */ /* 0x000fe40003f26270 */
[----:B------:R-:W-:-:S09]  /*b8a0*/  @!P3 LOP3.LUT R7, R7, 0xfffffffe, RZ, 0xc0, !PT ;  /* 0xfffffffe0707b812 */ /* 0x000fd200078ec0ff */
[----:B------:R-:W-:Y:S02]  /*b8b0*/  @!P2 LEA.HI R6, R5, R5, RZ, 0x1 ;  /* 0x000000050506a211 */ /* 0x000fe400078f08ff */
[----:B------:R-:W-:Y:S01]  /*b8c0*/  @!P6 LOP3.LUT R5, R9, 0xfffffffe, RZ, 0xc0, !PT ;  /* 0xfffffffe0905e812 */ /* 0x000fe200078ec0ff */
[--C-:B------:R-:W-:Y:S01]  /*b8d0*/  @!P4 IMAD.WIDE R8, R8, 0x4, R2.reuse ;  /* 0x000000040808c825 */ /* 0x100fe200078e0202 */
        /* <DEDUP_REMOVED lines=10> */
[----:B------:R1:W-:Y:S04]  /*b980*/  @!P3 ST.E.64 [R6.64], R88 ;  /* 0x000000580600b985 */ /* 0x0003e8000c101b0c */
[----:B------:R1:W-:Y:S04]  /*b990*/  @!P2 ST.E.64 [R4.64], R92 ;  /* 0x0000005c0400a985 */ /* 0x0003e8000c101b0c */
[----:B------:R1:W-:Y:S02]  /*b9a0*/  @!P1 ST.E.64 [R2.64], R96 ;  /* 0x0000006002009985 */ /* 0x0003e4000c101b0c */
.L_x_1220:
[----:B------:R-:W-:Y:S05]  /*b9b0*/  BSYNC B0 ;  /* 0x0000000000007941 */ /* 0x000fea0003800000 */
.L_x_1219:
[----:B-1-3--:R1:W3:Y:S04]  /*b9c0*/  SHFL.IDX PT, R3, R19, 0x1, 0x1c1f ;  /* 0x003c1f0013037f89 */ /* 0x00a2e800000e0000 */
[----:B--2---:R1:W2:Y:S01]  /*b9d0*/  SHFL.IDX PT, R2, R20, 0x1, 0x1c1f ;  /* 0x003c1f0014027f89 */ /* 0x0042a200000e0000 */
[----:B------:R-:W-:Y:S05]  /*b9e0*/  @P0 EXIT ;  /* 0x000000000000094d */ /* 0x000fea0003800000 */
[C---:B------:R-:W-:Y:S02]  /*b9f0*/  IADD3 R4, R0.reuse, 0x8, RZ ;  /* 0x0000000800047810 */ /* 0x040fe40007ffe0ff */
[----:B------:R-:W-:-:S02]  /*ba00*/  ISETP.GE.AND P1, PT, R0, c[0x0][0x3c8], PT ;  /* 0x0000f20000007a0c */ /* 0x000fc40003f26270 */
[----:B------:R-:W-:Y:S02]  /*ba10*/  ISETP.GE.AND P0, PT, R4, c[0x0][0x3c8], PT ;  /* 0x0000f20004007a0c */ /* 0x000fe40003f06270 */
[C---:B------:R-:W-:Y:S02]  /*ba20*/  IADD3 R8, R0.reuse, 0x10, RZ ;  /* 0x0000001000087810 */ /* 0x040fe40007ffe0ff */
[----:B------:R-:W-:Y:S02]  /*ba30*/  IADD3 R9, R0, 0x18, RZ ;  /* 0x0000001800097810 */ /* 0x000fe40007ffe0ff */
[----:B------:R-:W-:Y:S02]  /*ba40*/  ISETP.GE.AND P6, PT, R8, c[0x0][0x3c8], PT ;  /* 0x0000f20008007a0c */ /* 0x000fe40003fc6270 */
[----:B------:R-:W-:Y:S02]  /*ba50*/  ISETP.GE.AND P5, PT, R9, c[0x0][0x3c8], PT ;  /* 0x0000f20009007a0c */ /* 0x000fe40003fa6270 */
[C---:B------:R-:W-:Y:S01]  /*ba60*/  IADD3 R10, R0.reuse, 0x20, RZ ;  /* 0x00000020000a7810 */ /* 0x040fe20007ffe0ff */
[C---:B--23--:R-:W-:Y:S01]  /*ba70*/  @!P1 IMAD.WIDE R6, R0.reuse, 0x4, R2 ;  /* 0x0000000400069825 */ /* 0x04cfe200078e0202 */
[----:B------:R-:W-:-:S02]  /*ba80*/  IADD3 R11, R0, 0x28, RZ ;  /* 0x00000028000b7810 */ /* 0x000fc40007ffe0ff */
[----:B------:R-:W-:Y:S02]  /*ba90*/  @!P0 LEA.HI R4, R4, R4, RZ, 0x1 ;  /* 0x0000000404048211 */ /* 0x000fe400078f08ff */
[----:B------:R-:W-:Y:S01]  /*baa0*/  @!P1 ST.E.64 [R6.64], R106 ;  /* 0x0000006a06009985 */ /* 0x000fe2000c101b0c */
[----:B------:R-:W-:Y:S02]  /*bab0*/  IADD3 R12, R0, 0x30, RZ ;  /* 0x00000030000c7810 */ /* 0x000fe40007ffe0ff */
[----:B------:R-:W-:Y:S02]  /*bac0*/  @!P0 LOP3.LUT R4, R4, 0xfffffffe, RZ, 0xc0, !PT ;  /* 0xfffffffe04048812 */ /* 0x000fe400078ec0ff */
[C---:B------:R-:W-:Y:S02]  /*bad0*/  IADD3 R13, R0.reuse, 0x38, RZ ;  /* 0x00000038000d7810 */ /* 0x040fe40007ffe0ff */
[----:B------:R-:W-:Y:S01]  /*bae0*/  IADD3 R14, R0, 0x40, RZ ;  /* 0x00000040000e7810 */ /* 0x000fe20007ffe0ff */
[----:B------:R-:W-:Y:S01]  /*baf0*/  @!P0 IMAD.WIDE R4, R4, 0x4, R2 ;  /* 0x0000000404048825 */ /* 0x000fe200078e0202 */
[----:B------:R-:W-:-:S02]  /*bb00*/  ISETP.GE.AND P4, PT, R10, c[0x0][0x3c8], PT ;  /* 0x0000f2000a007a0c */ /* 0x000fc40003f86270 */
[----:B------:R-:W-:Y:S02]  /*bb10*/  ISETP.GE.AND P3, PT, R11, c[0x0][0x3c8], PT ;  /* 0x0000f2000b007a0c */ /* 0x000fe40003f66270 */
[----:B------:R2:W-:Y:S01]  /*bb20*/  @!P0 ST.E.64 [R4.64], R110 ;  /* 0x0000006e04008985 */ /* 0x0005e2000c101b0c */
[----:B------:R-:W-:Y:S02]  /*bb30*/  ISETP.GE.AND P2, PT, R12, c[0x0][0x3c8], PT ;  /* 0x0000f2000c007a0c */ /* 0x000fe40003f46270 */
[----:B------:R-:W-:Y:S02]  /*bb40*/  ISETP.GE.AND P1, PT, R13, c[0x0][0x3c8], PT ;  /* 0x0000f2000d007a0c */ /* 0x000fe40003f26270 */
[----:B------:R-:W-:Y:S02]  /*bb50*/  ISETP.GE.AND P0, PT, R14, c[0x0][0x3c8], PT ;  /* 0x0000f2000e007a0c */ /* 0x000fe40003f06270 */
[C---:B------:R-:W-:Y:S02]  /*bb60*/  IADD3 R15, R0.reuse, 0x48, RZ ;  /* 0x00000048000f7810 */ /* 0x040fe40007ffe0ff */
[----:B------:R-:W-:-:S02]  /*bb70*/  IADD3 R16, R0, 0x50, RZ ;  /* 0x0000005000107810 */ /* 0x000fc40007ffe0ff */
[----:B--2---:R-:W-:Y:S02]  /*bb80*/  @!P6 LEA.HI R4, R8, R8, RZ, 0x1 ;  /* 0x000000080804e211 */ /* 0x004fe400078f08ff */
[----:B------:R-:W-:Y:S02]  /*bb90*/  @!P5 LEA.HI R5, R9, R9, RZ, 0x1 ;  /* 0x000000090905d211 */ /* 0x000fe400078f08ff */
[----:B------:R-:W-:Y:S02]  /*bba0*/  @!P6 LOP3.LUT R4, R4, 0xfffffffe, RZ, 0xc0, !PT ;  /* 0xfffffffe0404e812 */ /* 0x000fe400078ec0ff */
[----:B------:R-:W-:Y:S02]  /*bbb0*/  @!P5 LOP3.LUT R5, R5, 0xfffffffe, RZ, 0xc0, !PT ;  /* 0xfffffffe0505d812 */ /* 0x000fe400078ec0ff */
[----:B------:R-:W-:Y:S01]  /*bbc0*/  @!P3 LEA.HI R8, R11, R11, RZ, 0x1 ;  /* 0x0000000b0b08b211 */ /* 0x000fe200078f08ff */
[----:B------:R-:W-:-:S03]  /*bbd0*/  @!P6 IMAD.WIDE R6, R4, 0x4, R2 ;  /* 0x000000040406e825 */ /* 0x000fc600078e0202 */
[----:B------:R-:W-:Y:S01]  /*bbe0*/  @!P3 LOP3.LUT R8, R8, 0xfffffffe, RZ, 0xc0, !PT ;  /* 0xfffffffe0808b812 */ /* 0x000fe200078ec0ff */
[----:B------:R-:W-:Y:S01]  /*bbf0*/  @!P5 IMAD.WIDE R4, R5, 0x4, R2 ;  /* 0x000000040504d825 */ /* 0x000fe200078e0202 */
[----:B------:R2:W-:Y:S01]  /*bc00*/  @!P6 ST.E.64 [R6.64], R114 ;  /* 0x000000720600e985 */ /* 0x0005e2000c101b0c */
[----:B------:R-:W-:-:S03]  /*bc10*/  ISETP.GE.AND P6, PT, R15, c[0x0][0x3c8], PT ;  /* 0x0000f2000f007a0c */ /* 0x000fc60003fc6270 */
[----:B------:R3:W-:Y:S01]  /*bc20*/  @!P5 ST.E.64 [R4.64], R118 ;  /* 0x000000760400d985 */ /* 0x0007e2000c101b0c */
[----:B------:R-:W-:Y:S02]  /*bc30*/  ISETP.GE.AND P5, PT, R16, c[0x0][0x3c8], PT ;  /* 0x0000f20010007a0c */ /* 0x000fe40003fa6270 */
[----:B--2---:R-:W-:Y:S02]  /*bc40*/  @!P2 LEA.HI R7, R12, R12, RZ, 0x1 ;  /* 0x0000000c0c07a211 */ /* 0x004fe400078f08ff */
[----:B------:R-:W-:Y:S02]  /*bc50*/  @!P1 LEA.HI R6, R13, R13, RZ, 0x1 ;  /* 0x0000000d0d069211 */ /* 0x000fe400078f08ff */
[----:B---3--:R-:W-:Y:S01]  /*bc60*/  @!P4 LEA.HI R4, R10, R10, RZ, 0x1 ;  /* 0x0000000a0a04c211 */ /* 0x008fe200078f08ff */
[----:B------:R-:W-:Y:S01]  /*bc70*/  @!P3 IMAD.WIDE R10, R8, 0x4, R2 ;  /* 0x00000004080ab825 */ /* 0x000fe200078e0202 */
[----:B------:R-:W-:Y:S02]  /*bc80*/  @!P0 LEA.HI R5, R14, R14, RZ, 0x1 ;  /* 0x0000000e0e058211 */ /* 0x000fe400078f08ff */
[----:B------:R-:W-:-:S02]  /*bc90*/  @!P4 LOP3.LUT R4, R4, 0xfffffffe, RZ, 0xc0, !PT ;  /* 0xfffffffe0404c812 */ /* 0x000fc400078ec0ff */
[----:B------:R-:W-:Y:S02]  /*bca0*/  @!P2 LOP3.LUT R7, R7, 0xfffffffe, RZ, 0xc0, !PT ;  /* 0xfffffffe0707a812 */ /* 0x000fe400078ec0ff */
[----:B------:R-:W-:Y:S01]  /*bcb0*/  @!P1 LOP3.LUT R6, R6, 0xfffffffe, RZ, 0xc0, !PT ;  /* 0xfffffffe06069812 */ /* 0x000fe200078ec0ff */
[--C-:B------:R-:W-:Y:S01]  /*bcc0*/  @!P4 IMAD.WIDE R12, R4, 0x4, R2.reuse ;  /* 0x00000004040cc825 */ /* 0x100fe200078e0202 */
[----:B------:R-:W-:Y:S02]  /*bcd0*/  @!P0 LOP3.LUT R5, R5, 0xfffffffe, RZ, 0xc0, !PT ;  /* 0xfffffffe05058812 */ /* 0x000fe400078ec0ff */
[----:B------:R-:W-:Y:S01]  /*bce0*/  IADD3 R14, R0, 0x80, RZ ;  /* 0x00000080000e7810 */ /* 0x000fe20007ffe0ff */
[--C-:B------:R-:W-:Y:S01]  /*bcf0*/  @!P2 IMAD.WIDE R8, R7, 0x4, R2.reuse ;  /* 0x000000040708a825 */ /* 0x100fe200078e0202 */
[----:B------:R2:W-:Y:S03]  /*bd00*/  @!P4 ST.E.64 [R12.64], R122 ;  /* 0x0000007a0c00c985 */ /* 0x0005e6000c101b0c */
[--C-:B------:R-:W-:Y:S01]  /*bd10*/  @!P1 IMAD.WIDE R6, R6, 0x4, R2.reuse ;  /* 0x0000000406069825 */ /* 0x100fe200078e0202 */
[----:B------:R3:W-:Y:S03]  /*bd20*/  @!P3 ST.E.64 [R10.64], R126 ;  /* 0x0000007e0a00b985 */ /* 0x0007e6000c101b0c */
[----:B------:R-:W-:Y:S01]  /*bd30*/  @!P0 IMAD.WIDE R4, R5, 0x4, R2 ;  /* 0x0000000405048825 */ /* 0x000fe200078e0202 */
[----:B------:R4:W-:Y:S04]  /*bd40*/  @!P2 ST.E.64 [R8.64], R130 ;  /* 0x000000820800a985 */ /* 0x0009e8000c101b0c */
[----:B------:R-:W-:Y:S04]  /*bd50*/  @!P1 ST.E.64 [R6.64], R134 ;  /* 0x0000008606009985 */ /* 0x000fe8000c101b0c */
[----:B------:R5:W-:Y:S01]  /*bd60*/  @!P0 ST.E.64 [R4.64], R138 ;  /* 0x0000008a04008985 */ /* 0x000be2000c101b0c */
[----:B--2---:R-:W-:-:S02]  /*bd70*/  IADD3 R12, R0, 0x78, RZ ;  /* 0x00000078000c7810 */ /* 0x004fc40007ffe0ff */
[C---:B---3--:R-:W-:Y:S02]  /*bd80*/  IADD3 R10, R0.reuse, 0x68, RZ ;  /* 0x00000068000a7810 */ /* 0x048fe40007ffe0ff */
[C---:B------:R-:W-:Y:S02]  /*bd90*/  IADD3 R11, R0.reuse, 0x70, RZ ;  /* 0x00000070000b7810 */ /* 0x040fe40007ffe0ff */
[C---:B----4-:R-:W-:Y:S02]  /*bda0*/  IADD3 R8, R0.reuse, 0x58, RZ ;  /* 0x0000005800087810 */ /* 0x050fe40007ffe0ff */
[----:B------:R-:W-:Y:S02]  /*bdb0*/  IADD3 R9, R0, 0x60, RZ ;  /* 0x0000006000097810 */ /* 0x000fe40007ffe0ff */
[----:B------:R-:W-:Y:S02]  /*bdc0*/  ISETP.GE.AND P4, PT, R8, c[0x0][0x3c8], PT ;  /* 0x0000f20008007a0c */ /* 0x000fe40003f86270 */
[----:B------:R-:W-:-:S02]  /*bdd0*/  ISETP.GE.AND P3, PT, R9, c[0x0][0x3c8], PT ;  /* 0x0000f20009007a0c */ /* 0x000fc40003f66270 */
[----:B-----5:R-:W-:Y:S02]  /*bde0*/  @!P6 LEA.HI R4, R15, R15, RZ, 0x1 ;  /* 0x0000000f0f04e211 */ /* 0x020fe400078f08ff */
[----:B------:R-:W-:Y:S02]  /*bdf0*/  @!P5 LEA.HI R5, R16, R16, RZ, 0x1 ;  /* 0x000000101005d211 */ /* 0x000fe400078f08ff */
[----:B------:R-:W-:Y:S02]  /*be00*/  @!P6 LOP3.LUT R4, R4, 0xfffffffe, RZ, 0xc0, !PT ;  /* 0xfffffffe0404e812 */ /* 0x000fe400078ec0ff */
[----:B------:R-:W-:Y:S02]  /*be10*/  @!P5 LOP3.LUT R5, R5, 0xfffffffe, RZ, 0xc0, !PT ;  /* 0xfffffffe0505d812 */ /* 0x000fe400078ec0ff */
[----:B------:R-:W-:Y:S01]  /*be20*/  ISETP.GE.AND P2, PT, R10, c[0x0][0x3c8], PT ;  /* 0x0000f2000a007a0c */ /* 0x000fe20003f46270 */
[----:B------:R-:W-:Y:S01]  /*be30*/  @!P6 IMAD.WIDE R6, R4, 0x4, R2 ;  /* 0x000000040406e825 */ /* 0x000fe200078e0202 */
[----:B------:R-:W-:-:S02]  /*be40*/  ISETP.GE.AND P1, PT, R11, c[0x0][0x3c8], PT ;  /* 0x0000f2000b007a0c */ /* 0x000fc40003f26270 */
[----:B------:R-:W-:Y:S01]  /*be50*/  ISETP.GE.AND P0, PT, R12, c[0x0][0x3c8], PT ;  /* 0x0000f2000c007a0c */ /* 0x000fe20003f06270 */
[----:B------:R-:W-:Y:S01]  /*be60*/  @!P5 IMAD.WIDE R4, R5, 0x4, R2 ;  /* 0x000000040504d825 */ /* 0x000fe200078e0202 */
[----:B------:R2:W-:Y:S01]  /*be70*/  @!P6 ST.E.64 [R6.64], R142 ;  /* 0x0000008e0600e985 */ /* 0x0005e2000c101b0c */
[----:B------:R-:W-:Y:S02]  /*be80*/  IADD3 R15, R0, 0x88, RZ ;  /* 0x00000088000f7810 */ /* 0x000fe40007ffe0ff */
[----:B------:R-:W-:Y:S01]  /*be90*/  ISETP.GE.AND P6, PT, R14, c[0x0][0x3c8], PT ;  /* 0x0000f2000e007a0c */ /* 0x000fe20003fc6270 */
[----:B------:R3:W-:Y:S01]  /*bea0*/  @!P5 ST.E.64 [R4.64], R146 ;  /* 0x000000920400d985 */ /* 0x0007e2000c101b0c */
[----:B------:R-:W-:Y:S02]  /*beb0*/  ISETP.GE.AND P5, PT, R15, c[0x0][0x3c8], PT ;  /* 0x0000f2000f007a0c */ /* 0x000fe40003fa6270 */
[----:B--2---:R-:W-:Y:S02]  /*bec0*/  @!P2 LEA.HI R7, R10, R10, RZ, 0x1 ;  /* 0x0000000a0a07a211 */ /* 0x004fe400078f08ff */
[----:B------:R-:W-:-:S02]  /*bed0*/  @!P1 LEA.HI R6, R11, R11, RZ, 0x1 ;  /* 0x0000000b0b069211 */ /* 0x000fc400078f08ff */
[----:B---3--:R-:W-:Y:S02]  /*bee0*/  @!P4 LEA.HI R4, R8, R8, RZ, 0x1 ;  /* 0x000000080804c211 */ /* 0x008fe400078f08ff */
[----:B------:R-:W-:Y:S02]  /*bef0*/  @!P3 LEA.HI R8, R9, R9, RZ, 0x1 ;  /* 0x000000090908b211 */ /* 0x000fe400078f08ff */
[----:B------:R-:W-:Y:S02]  /*bf00*/  @!P0 LEA.HI R5, R12, R12, RZ, 0x1 ;  /* 0x0000000c0c058211 */ /* 0x000fe400078f08ff */
[----:B------:R-:W-:Y:S02]  /*bf10*/  @!P4 LOP3.LUT R4, R4, 0xfffffffe, RZ, 0xc0, !PT ;  /* 0xfffffffe0404c812 */ /* 0x000fe400078ec0ff */
[----:B------:R-:W-:Y:S02]  /*bf20*/  @!P3 LOP3.LUT R8, R8, 0xfffffffe, RZ, 0xc0, !PT ;  /* 0xfffffffe0808b812 */ /* 0x000fe400078ec0ff */
[----:B------:R-:W-:Y:S01]  /*bf30*/  @!P2 LOP3.LUT R7, R7, 0xfffffffe, RZ, 0xc0, !PT ;  /* 0xfffffffe0707a812 */ /* 0x000fe200078ec0ff */
[----:B------:R-:W-:Y:S01]  /*bf40*/  @!P4 IMAD.WIDE R12, R4, 0x4, R2 ;  /* 0x00000004040cc825 */ /* 0x000fe200078e0202 */
[----:B------:R-:W-:-:S02]  /*bf50*/  @!P1 LOP3.LUT R6, R6, 0xfffffffe, RZ, 0xc0, !PT ;  /* 0xfffffffe06069812 */ /* 0x000fc400078ec0ff */
[----:B------:R-:W-:Y:S01]  /*bf60*/  @!P0 LOP3.LUT R5, R5, 0xfffffffe, RZ, 0xc0, !PT ;  /* 0xfffffffe05058812 */ /* 0x000fe200078ec0ff */
[--C-:B------:R-:W-:Y:S01]  /*bf70*/  @!P3 IMAD.WIDE R10, R8, 0x4, R2.reuse ;  /* 0x00000004080ab825 */ /* 0x100fe200078e0202 */
[----:B------:R2:W-:Y:S03]  /*bf80*/  @!P4 ST.E.64 [R12.64], R150 ;  /* 0x000000960c00c985 */ /* 0x0005e6000c101b0c */
[--C-:B------:R-:W-:Y:S01]  /*bf90*/  @!P2 IMAD.WIDE R8, R7, 0x4, R2.reuse ;  /* 0x000000040708a825 */ /* 0x100fe200078e0202 */
[----:B------:R3:W-:Y:S03]  /*bfa0*/  @!P3 ST.E.64 [R10.64], R54 ;  /* 0x000000360a00b985 */ /* 0x0007e6000c101b0c */
[--C-:B------:R-:W-:Y:S01]  /*bfb0*/  @!P1 IMAD.WIDE R6, R6, 0x4, R2.reuse ;  /* 0x0000000406069825 */ /* 0x100fe200078e0202 */
[----:B------:R4:W-:Y:S03]  /*bfc0*/  @!P2 ST.E.64 [R8.64], R58 ;  /* 0x0000003a0800a985 */ /* 0x0009e6000c101b0c */
[----:B------:R-:W-:Y:S01]  /*bfd0*/  @!P0 IMAD.WIDE R4, R5, 0x4, R2 ;  /* 0x0000000405048825 */ /* 0x000fe200078e0202 */
        /* <DEDUP_REMOVED lines=12> */
[----:B------:R-:W-:Y:S02]  /*c0a0*/  ISETP.GE.AND P2, PT, R10, c[0x0][0x3c8], PT ;  /* 0x0000f2000a007a0c */ /* 0x000fe40003f46270 */
[----:B------:R-:W-:Y:S01]  /*c0b0*/  @!P5 LOP3.LUT R5, R5, 0xfffffffe, RZ, 0xc0, !PT ;  /* 0xfffffffe0505d812 */ /* 0x000fe200078ec0ff */
[----:B------:R-:W-:Y:S01]  /*c0c0*/  @!P6 IMAD.WIDE R6, R4, 0x4, R2 ;  /* 0x000000040406e825 */ /* 0x000fe200078e0202 */
[----:B------:R-:W-:-:S02]  /*c0d0*/  ISETP.GE.AND P1, PT, R11, c[0x0][0x3c8], PT ;  /* 0x0000f2000b007a0c */ /* 0x000fc40003f26270 */
[----:B------:R-:W-:Y:S01]  /*c0e0*/  ISETP.GE.AND P0, PT, R12, c[0x0][0x3c8], PT ;  /* 0x0000f2000c007a0c */ /* 0x000fe20003f06270 */
[----:B------:R-:W-:Y:S01]  /*c0f0*/  @!P5 IMAD.WIDE R4, R5, 0x4, R2 ;  /* 0x000000040504d825 */ /* 0x000fe200078e0202 */
[----:B------:R2:W-:Y:S01]  /*c100*/  @!P6 ST.E.64 [R6.64], R70 ;  /* 0x000000460600e985 */ /* 0x0005e2000c101b0c */
[----:B------:R-:W-:-:S03]  /*c110*/  IADD3 R0, R0, 0xb8, RZ ;  /* 0x000000b800007810 */ /* 0x000fc60007ffe0ff */
[----:B------:R3:W-:Y:S01]  /*c120*/  @!P5 ST.E.64 [R4.64], R74 ;  /* 0x0000004a0400d985 */ /* 0x0007e2000c101b0c */
[----:B--2---:R-:W-:-:S04]  /*c130*/  @!P2 LEA.HI R7, R10, R10, RZ, 0x1 ;  /* 0x0000000a0a07a211 */ /* 0x004fc800078f08ff */
[----:B------:R-:W-:Y:S02]  /*c140*/  @!P1 LEA.HI R6, R11, R11, RZ, 0x1 ;  /* 0x0000000b0b069211 */ /* 0x000fe400078f08ff */
[----:B---3--:R-:W-:Y:S02]  /*c150*/  @!P4 LEA.HI R4, R8, R8, RZ, 0x1 ;  /* 0x000000080804c211 */ /* 0x008fe400078f08ff */
[----:B------:R-:W-:Y:S02]  /*c160*/  @!P3 LEA.HI R8, R9, R9, RZ, 0x1 ;  /* 0x000000090908b211 */ /* 0x000fe400078f08ff */
[----:B------:R-:W-:Y:S02]  /*c170*/  @!P0 LEA.HI R5, R12, R12, RZ, 0x1 ;  /* 0x0000000c0c058211 */ /* 0x000fe400078f08ff */
[----:B------:R-:W-:Y:S02]  /*c180*/  @!P4 LOP3.LUT R4, R4, 0xfffffffe, RZ, 0xc0, !PT ;  /* 0xfffffffe0404c812 */ /* 0x000fe400078ec0ff */
[----:B------:R-:W-:-:S02]  /*c190*/  @!P3 LOP3.LUT R8, R8, 0xfffffffe, RZ, 0xc0, !PT ;  /* 0xfffffffe0808b812 */ /* 0x000fc400078ec0ff */
[----:B------:R-:W-:Y:S01]  /*c1a0*/  @!P2 LOP3.LUT R7, R7, 0xfffffffe, RZ, 0xc0, !PT ;  /* 0xfffffffe0707a812 */ /* 0x000fe200078ec0ff */
[--C-:B------:R-:W-:Y:S01]  /*c1b0*/  @!P4 IMAD.WIDE R12, R4, 0x4, R2.reuse ;  /* 0x00000004040cc825 */ /* 0x100fe200078e0202 */
[----:B------:R-:W-:Y:S02]  /*c1c0*/  @!P1 LOP3.LUT R6, R6, 0xfffffffe, RZ, 0xc0, !PT ;  /* 0xfffffffe06069812 */ /* 0x000fe400078ec0ff */
        /* <DEDUP_REMOVED lines=17> */
.L_x_1218:
        /* <DEDUP_REMOVED lines=50> */
.L_x_1221:
        /* <DEDUP_REMOVED lines=16> */
.L_x_4954:


//--------------------- .text._ZN7cutlass13device_kernelIN5flash19enable_sm80_to_sm89INS1_16FlashAttnFwdSm80INS1_25CollectiveMainloopFwdSm80ILi8ELi2ELb0EN4cute5tupleIJNS5_1CILi128EEENS7_ILi64EEENS7_ILi192EEEEEELi192ENS_10bfloat16_tEfNS_4arch4Sm80ELb0ELb0ELb1ELb1ELb0ELb0ELb1ELb1EEENS1_21CollectiveEpilogueFwdINS6_IJS8_SA_S9_EEENS6_IJNS7_ILi1EEESI_SI_EEESC_SE_Li256ELb1ELb1ELb1ELb0EEENS1_36VarlenDynamicPersistentTileSchedulerILi128ELi64ELi256ELi256ELb1ELb1ELb0ELb0ELb1ELb1EEEEEEEEEvNT_6ParamsE --------------------------
	.section	.text._ZN7cutlass13device_kernelIN5flash19enable_sm80_to_sm89INS1_16FlashAttnFwdSm80INS1_25CollectiveMainloopFwdSm80ILi8ELi2ELb0EN4cute5tupleIJNS5_1CILi128EEENS7_ILi64EEENS7_ILi192EEEEEELi192ENS_10bfloat16_tEfNS_4arch4Sm80ELb0ELb0ELb1ELb1ELb0ELb0ELb1ELb1EEENS1_21CollectiveEpilogueFwdINS6_IJS8_SA_S9_EEENS6_IJNS7_ILi1EEESI_SI_EEESC_SE_Li256ELb1ELb1ELb1ELb0EEENS1_36VarlenDynamicPersistentTileSchedulerILi128ELi64ELi256ELi256ELb1ELb1ELb0ELb0ELb1ELb1EEEEEEEEEvNT_6ParamsE,"ax",@progbits
	.sectioninfo	@"SHI_REGISTERS=255"
	.align	128
.text._ZN7cutlass13device_kernelIN5flash19enable_sm80_to_sm89INS1_16FlashAttnFwdSm80INS1_25CollectiveMainloopFwdSm80ILi8ELi2ELb0EN4cute5tupleIJNS5_1CILi128EEENS7_ILi64EEENS7_ILi192EEEEEELi192ENS_10bfloat16_tEfNS_4arch4Sm80ELb0ELb0ELb1ELb1ELb0ELb0ELb1ELb1EEENS1_21CollectiveEpilogueFwdINS6_IJS8_SA_S9_EEENS6_IJNS7_ILi1EEESI_SI_EEESC_SE_Li256ELb1ELb1ELb1ELb0EEENS1_36VarlenDynamicPersistentTileSchedulerILi128ELi64ELi256ELi256ELb1ELb1ELb0ELb0ELb1ELb1EEEEEEEEEvNT_6ParamsE:
        .type           _ZN7cutlass13device_kernelIN5flash19enable_sm80_to_sm89INS1_16FlashAttnFwdSm80INS1_25CollectiveMainloopFwdSm80ILi8ELi2ELb0EN4cute5tupleIJNS5_1CILi128EEENS7_ILi64EEENS7_ILi192EEEEEELi192ENS_10bfloat16_tEfNS_4arch4Sm80ELb0ELb0ELb1ELb1ELb0ELb0ELb1ELb1EEENS1_21CollectiveEpilogueFwdINS6_IJS8_SA_S9_EEENS6_IJNS7_ILi1EEESI_SI_EEESC_SE_Li256ELb1ELb1ELb1ELb0EEENS1_36VarlenDynamicPersistentTileSchedulerILi128ELi64ELi256ELi256ELb1ELb1ELb0ELb0ELb1ELb1EEEEEEEEEvNT_6ParamsE,@function
        .size           _ZN7cutlass13device_kernelIN5flash19enable_sm80_to_sm89INS1_16FlashAttnFwdSm80INS1_25CollectiveMainloopFwdSm80ILi8ELi2ELb0EN4cute5tupleIJNS5_1CILi128EEENS7_ILi64EEENS7_ILi192EEEEEELi192ENS_10bfloat16_tEfNS_4arch4Sm80ELb0ELb0ELb1ELb1ELb0ELb0ELb1ELb1EEENS1_21CollectiveEpilogueFwdINS6_IJS8_SA_S9_EEENS6_IJNS7_ILi1EEESI_SI_EEESC_SE_Li256ELb1ELb1ELb1ELb0EEENS1_36VarlenDynamicPersistentTileSchedulerILi128ELi64ELi256ELi256ELb1ELb1ELb0ELb0ELb1ELb1EEEEEEEEEvNT_6ParamsE,(.L_x_4955 - _ZN7cutlass13device_kernelIN5flash19enable_sm80_to_sm89INS1_16FlashAttnFwdSm80INS1_25CollectiveMainloopFwdSm80ILi8ELi2ELb0EN4cute5tupleIJNS5_1CILi128EEENS7_ILi64EEENS7_ILi192EEEEEELi192ENS_10bfloat16_tEfNS_4arch4Sm80ELb0ELb0ELb1ELb1ELb0ELb0ELb1ELb1EEENS1_21CollectiveEpilogueFwdINS6_IJS8_SA_S9_EEENS6_IJNS7_ILi1EEESI_SI_EEESC_SE_Li256ELb1ELb1ELb1ELb0EEENS1_36VarlenDynamicPersistentTileSchedulerILi128ELi64ELi256ELi256ELb1ELb1ELb0ELb0ELb1ELb1EEEEEEEEEvNT_6ParamsE)
        .other          _ZN7cutlass13device_kernelIN5flash19enable_sm80_to_sm89INS1_16FlashAttnFwdSm80INS1_25CollectiveMainloopFwdSm80ILi8ELi2ELb0EN4cute5tupleIJNS5_1CILi128EEENS7_ILi64EEENS7_ILi192EEEEEELi192ENS_10bfloat16_tEfNS_4arch4Sm80ELb0ELb0ELb1ELb1ELb0ELb0ELb1ELb1EEENS1_21CollectiveEpilogueFwdINS6_IJS8_SA_S9_EEENS6_IJNS7_ILi1EEESI_SI_EEESC_SE_Li256ELb1ELb1ELb1ELb0EEENS1_36VarlenDynamicPersistentTileSchedulerILi128ELi64ELi256ELi256ELb1ELb1ELb0ELb0ELb1ELb1EEEEEEEEEvNT_6ParamsE,@"STO_CUDA_ENTRY STV_DEFAULT"
_ZN7cutlass13device_kernelIN5flash19enable_sm80_to_sm89INS1_16FlashAttnFwdSm80INS1_25CollectiveMainloopFwdSm80ILi8ELi2ELb0EN4cute5tupleIJNS5_1CILi128EEENS7_ILi64EEENS7_ILi192EEEEEELi192ENS_10bfloat16_tEfNS_4arch4Sm80ELb0ELb0ELb1ELb1ELb0ELb0ELb1ELb1EEENS1_21CollectiveEpilogueFwdINS6_IJS8_SA_S9_EEENS6_IJNS7_ILi1EEESI_SI_EEESC_SE_Li256ELb1ELb1ELb1ELb0EEENS1_36VarlenDynamicPersistentTileSchedulerILi128ELi64ELi256ELi256ELb1ELb1ELb0ELb0ELb1ELb1EEEEEEEEEvNT_6ParamsE:
        /* <DEDUP_REMOVED lines=52> */
.L_x_1227:
        /* <DEDUP_REMOVED lines=17> */
.L_x_1320:
        /* <DEDUP_REMOVED lines=16> */
.L_x_1321:
[----:B---3--:R-:W-:-:S05]  /*0550*/  IMAD R0, R0, c[0x0][0x538], RZ ;  /* 0x00014e0000007a24 */ /* 0x008fca00078e02ff */
[----:B------:R-:W-:-:S04]  /*0560*/  IADD3 R6, R0, R6, RZ ;  /* 0x0000000600067210 */ /* 0x000fc80007ffe0ff */
[----:B------:R-:W-:-:S13]  /*0570*/  ISETP.GT.AND P0, PT, R6, UR4, PT ;  /* 0x0000000406007c0c */ /* 0x000fda000bf04270 */
[----:B-12---:R-:W-:Y:S05]  /*0580*/  @!P0 BRA `(.L_x_1227) ;  /* 0xfffffdb000008947 */ /* 0x006fea000383ffff */
.L_x_1223:
[----:B------:R-:W-:-:S05]  /*0590*/  IADD3 R12, -R0, R6, RZ ;  /* 0x00000006000c7210 */ /* 0x000fca0007ffe1ff */
[----:B------:R-:W-:-:S05]  /*05a0*/  IMAD R0, R4, c[0x0][0x538], R12 ;  /* 0x00014e0004007a24 */ /* 0x000fca00078e020c */
[----:B------:R-:W-:Y:S01]  /*05b0*/  ISETP.GT.AND P0, PT, R0, UR4, PT ;  /* 0x0000000400007c0c */ /* 0x000fe2000bf04270 */
[----:B------:R-:W-:-:S12]  /*05c0*/  BRA.DIV ~URZ, `(.L_x_1228) ;  /* 0x0000c4a27f007947 */ /* 0x000fd8000b800000 */
[----:B------:R-:W-:-:S04]  /*05d0*/  VOTE.ANY R6, PT, !P0 ;  /* 0x0000000000067806 */ /* 0x000fc800040e0100 */
.L_x_1322:
[----:B--2---:R1:W2:Y:S01]  /*05e0*/  POPC R231, R6 ;  /* 0x0000000600e77309 */ /* 0x0042a20000000000 */
[----:B------:R-:W-:Y:S05]  /*05f0*/  BRA.DIV ~URZ, `(.L_x_1229) ;  /* 0x0000c4c27f007947 */ /* 0x000fea000b800000 */
[----:B--2---:R2:W3:Y:S01]  /*0600*/  SHFL.IDX PT, R11, R8, R231, 0x1f ;  /* 0x00001fe7080b7589 */ /* 0x0044e200000e0000 */
[----:B------:R-:W-:-:S03]  /*0610*/  MOV R228, RZ ;  /* 0x000000ff00e47202 */ /* 0x000fc60000000f00 */
[----:B------:R2:W4:Y:S04]  /*0620*/  SHFL.IDX PT, R10, R7, R231, 0x1f ;  /* 0x00001fe7070a7589 */ /* 0x00052800000e0000 */
.L_x_1323:
[----:B------:R-:W-:Y:S01]  /*0630*/  ISETP.NE.AND P0, PT, R6, RZ, PT ;  /* 0x000000ff0600720c */ /* 0x000fe20003f05270 */
[----:B------:R-:W-:-:S12]  /*0640*/  BSSY B0, `(.L_x_1230) ;  /* 0x0000005000007945 */ /* 0x000fd80003800000 */
[----:B------:R-:W-:Y:S05]  /*0650*/  @!P0 BRA `(.L_x_1231) ;  /* 0x0000003000008947 */ /* 0x000fea0003800000 */
[----:B------:R-:W-:Y:S01]  /*0660*/  IADD3 R3, R231, -0x1, RZ ;  /* 0xffffffffe7037810 */ /* 0x000fe20007ffe0ff */
[----:B------:R-:W-:Y:S05]  /*0670*/  BRA.DIV ~URZ, `(.L_x_1232) ;  /* 0x0000c5227f007947 */ /* 0x000fea000b800000 */
[----:B------:R1:W2:Y:S02]  /*0680*/  SHFL.IDX PT, R228, R4, R3, 0x1f ;  /* 0x00001f0304e47589 */ /* 0x0002a400000e0000 */
.L_x_1231:
[----:B------:R-:W-:Y:S05]  /*0690*/  BSYNC B0 ;  /* 0x0000000000007941 */ /* 0x000fea0003800000 */
.L_x_1230:
[-C--:B-1-3--:R-:W-:Y:S01]  /*06a0*/  IABS R4, R11.reuse ;  /* 0x0000000b00047213 */ /* 0x08afe20000000000 */
[----:B--2---:R-:W-:Y:S01]  /*06b0*/  IMAD R228, R228, c[0x0][0x538], R12 ;  /* 0x00014e00e4e47a24 */ /* 0x004fe200078e020c */
[----:B----4-:R-:W-:Y:S01]  /*06c0*/  IABS R0, R10 ;  /* 0x0000000a00007213 */ /* 0x010fe20000000000 */
[----:B------:R-:W-:Y:S01]  /*06d0*/  IMAD.IADD R231, R231, 0x1, R9 ;  /* 0x00000001e7e77824 */ /* 0x000fe200078e0209 */
[----:B------:R-:W1:Y:S02]  /*06e0*/  I2F.RP R2, R4 ;  /* 0x0000000400027306 */ /* 0x000e640000209400 */
[----:B------:R-:W-:Y:S01]  /*06f0*/  IADD3 R229, -R228, UR4, RZ ;  /* 0x00000004e4e57c10 */ /* 0x000fe2000fffe1ff */
[----:B------:R-:W-:Y:S01]  /*0700*/  IMAD.MOV.U32 R6, RZ, RZ, R0 ;  /* 0x000000ffff067224 */ /* 0x000fe200078e0000 */
[----:B------:R-:W-:Y:S02]  /*0710*/  IABS R0, R11 ;  /* 0x0000000b00007213 */ /* 0x000fe40000000000 */
[----:B------:R-:W-:-:S02]  /*0720*/  IABS R7, R229 ;  /* 0x000000e500077213 */ /* 0x000fc40000000000 */
[----:B------:R-:W-:Y:S08]  /*0730*/  I2F.RP R8, R6 ;  /* 0x0000000600087306 */ /* 0x000ff00000209400 */
[----:B-1----:R-:W1:Y:S02]  /*0740*/  MUFU.RCP R2, R2 ;  /* 0x0000000200027308 */ /* 0x002e640000001000 */
[----:B-1----:R-:W-:-:S06]  /*0750*/  IADD3 R2, R2, 0xffffffe, RZ ;  /* 0x0ffffffe02027810 */ /* 0x002fcc0007ffe0ff */
[----:B------:R-:W1:Y:S02]  /*0760*/  F2I.FTZ.U32.TRUNC.NTZ R3, R2 ;  /* 0x0000000200037305 */ /* 0x000e64000021f000 */
[----:B-1----:R-:W-:-:S04]  /*0770*/  IMAD.MOV R2, RZ, RZ, -R3 ;  /* 0x000000ffff027224 */ /* 0x002fc800078e0a03 */
[----:B------:R-:W-:Y:S02]  /*0780*/  IMAD R5, R2, R4, RZ ;  /* 0x0000000402057224 */ /* 0x000fe400078e02ff */
[----:B------:R-:W-:-:S04]  /*0790*/  IMAD.MOV.U32 R2, RZ, RZ, RZ ;  /* 0x000000ffff027224 */ /* 0x000fc800078e00ff */
[----:B------:R-:W-:-:S04]  /*07a0*/  IMAD.HI.U32 R5, R3, R5, R2 ;  /* 0x0000000503057227 */ /* 0x000fc800078e0002 */
[----:B------:R-:W-:Y:S01]  /*07b0*/  IMAD.MOV R2, RZ, RZ, -R0 ;  /* 0x000000ffff027224 */ /* 0x000fe200078e0a00 */
[----:B------:R-:W-:-:S03]  /*07c0*/  MOV R0, R7 ;  /* 0x0000000700007202 */ /* 0x000fc60000000f00 */
[----:B------:R-:W-:Y:S02]  /*07d0*/  IMAD.MOV.U32 R3, RZ, RZ, R2 ;  /* 0x000000ffff037224 */ /* 0x000fe400078e0002 */
        /* <DEDUP_REMOVED lines=45> */
.L_x_1224:
[----:B--2---:R-:W-:Y:S01]  /*0ab0*/  IMAD.MOV.U32 R229, RZ, RZ, RZ ;  /* 0x000000ffffe57224 */ /* 0x004fe200078e00ff */
[----:B------:R-:W-:Y:S01]  /*0ac0*/  MOV R230, RZ ;  /* 0x000000ff00e67202 */ /* 0x000fe20000000f00 */
[----:B------:R-:W-:Y:S01]  /*0ad0*/  IMAD.U32 R228, RZ, RZ, UR4 ;  /* 0x00000004ffe47e24 */ /* 0x000fe2000f8e00ff */
[----:B------:R-:W-:Y:S02]  /*0ae0*/  MOV R231, c[0x0][0x53c] ;  /* 0x00014f0000e77a02 */ /* 0x000fe40000000f00 */
.L_x_1233:
[----:B------:R-:W-:Y:S01]  /*0af0*/  ISETP.NE.AND P0, PT, R13, RZ, PT ;  /* 0x000000ff0d00720c */ /* 0x000fe20003f05270 */
[----:B------:R-:W-:-:S12]  /*0b00*/  WARPSYNC 0xffffffff ;  /* 0xffffffff00007948 */ /* 0x000fd80003800000 */
[----:B------:R1:W-:Y:S04]  /*0b10*/  @!P0 STS.128 [0x24100], R228 ;  /* 0x024100e4ff008388 */ /* 0x0003e80000000c00 */
[----:B------:R-:W-:Y:S06]  /*0b20*/  BAR.ARV 0x5, 0x100 ;  /* 0x0144000000007b1d */ /* 0x000fec0000002000 */
.L_x_1222:
[----:B-12---:R-:W-:-:S13]  /*0b30*/  ISETP.GE.AND P0, PT, R231, c[0x0][0x53c], PT ;  /* 0x00014f00e7007a0c */ /* 0x006fda0003f06270 */
[----:B------:R-:W-:Y:S05]  /*0b40*/  @P0 EXIT ;  /* 0x000000000000094d */ /* 0x000fea0003800000 */
[----:B------:R-:W-:-:S04]  /*0b50*/  SHF.R.S32.HI R7, RZ, 0x1f, R196 ;  /* 0x0000001fff077819 */ /* 0x000fc800000114c4 */
[CC--:B------:R-:W-:Y:S02]  /*0b60*/  LEA.HI R3, R7.reuse, R196.reuse, RZ, 0x4 ;  /* 0x000000c407037211 */ /* 0x0c0fe400078f20ff */
[----:B------:R-:W-:Y:S02]  /*0b70*/  LEA.HI R13, R7, R196, RZ, 0x2 ;  /* 0x000000c4070d7211 */ /* 0x000fe400078f10ff */
[----:B------:R-:W-:Y:S02]  /*0b80*/  SHF.R.S32.HI R4, RZ, 0x4, R3 ;  /* 0x00000004ff047819 */ /* 0x000fe40000011403 */
[--C-:B------:R-:W-:Y:S02]  /*0b90*/  SHF.R.S32.HI R10, RZ, 0x2, R13.reuse ;  /* 0x00000002ff0a7819 */ /* 0x100fe4000001140d */
[----:B------:R-:W-:Y:S02]  /*0ba0*/  SHF.R.S32.HI R0, RZ, 0x1f, R13 ;  /* 0x0000001fff007819 */ /* 0x000fe4000001140d */
[----:B------:R-:W-:-:S02]  /*0bb0*/  LEA.HI R2, R3, R4, RZ, 0x1 ;  /* 0x0000000403027211 */ /* 0x000fc400078f08ff */
[----:B------:R-:W-:Y:S02]  /*0bc0*/  LEA.HI R0, R0, R10, RZ, 0x3 ;  /* 0x0000000a00007211 */ /* 0x000fe400078f18ff */
[----:B------:R-:W-:Y:S02]  /*0bd0*/  LOP3.LUT R2, R2, 0xfffffffe, RZ, 0xc0, !PT ;  /* 0xfffffffe02027812 */ /* 0x000fe400078ec0ff */
[----:B------:R-:W-:Y:S02]  /*0be0*/  LOP3.LUT R0, R0, 0xfffffff8, RZ, 0xc0, !PT ;  /* 0xfffffff800007812 */ /* 0x000fe400078ec0ff */
[----:B------:R-:W-:Y:S01]  /*0bf0*/  LEA.HI R11, R7, R196, RZ, 0x3 ;  /* 0x000000c4070b7211 */ /* 0x000fe200078f18ff */
[----:B------:R-:W-:Y:S01]  /*0c00*/  IMAD.IADD R14, R4, 0x1, -R2 ;  /* 0x00000001040e7824 */ /* 0x000fe200078e0a02 */
[----:B------:R-:W-:Y:S01]  /*0c10*/  LOP3.LUT R2, R3, 0xfffffff0, RZ, 0xc0, !PT ;  /* 0xfffffff003027812 */ /* 0x000fe200078ec0ff */
[----:B------:R-:W-:Y:S01]  /*0c20*/  IMAD.IADD R10, R10, 0x1, -R0 ;  /* 0x000000010a0a7824 */ /* 0x000fe200078e0a00 */
[----:B------:R-:W-:-:S02]  /*0c30*/  SHF.R.S32.HI R251, RZ, 0x3, R11 ;  /* 0x00000003fffb7819 */ /* 0x000fc4000001140b */
[----:B------:R-:W-:Y:S01]  /*0c40*/  LOP3.LUT R0, R11, 0xfffffff8, RZ, 0xc0, !PT ;  /* 0xfffffff80b007812 */ /* 0x000fe200078ec0ff */
[C---:B------:R-:W-:Y:S01]  /*0c50*/  IMAD.IADD R2, R196.reuse, 0x1, -R2 ;  /* 0x00000001c4027824 */ /* 0x040fe200078e0a02 */
[-C--:B------:R-:W-:Y:S01]  /*0c60*/  LEA.HI R3, R7, R196.reuse, RZ, 0x6 ;  /* 0x000000c407037211 */ /* 0x080fe200078f30ff */
[----:B------:R-:W-:Y:S01]  /*0c70*/  IMAD.SHL.U32 R4, R251, 0x40, RZ ;  /* 0x00000040fb047824 */ /* 0x000fe200078e00ff */
[----:B------:R-:W-:Y:S01]  /*0c80*/  LEA.HI R7, R7, R196, RZ, 0x5 ;  /* 0x000000c407077211 */ /* 0x000fe200078f28ff */
[----:B------:R-:W-:Y:S01]  /*0c90*/  IMAD.IADD R195, R196, 0x1, -R0 ;  /* 0x00000001c4c37824 */ /* 0x000fe200078e0a00 */
[----:B------:R-:W-:Y:S01]  /*0ca0*/  SHF.R.S32.HI R12, RZ, 0x1f, R2 ;  /* 0x0000001fff0c7819 */ /* 0x000fe20000011402 */
[----:B------:R-:W-:Y:S01]  /*0cb0*/  IMAD.SHL.U32 R3, R3, 0x8, RZ ;  /* 0x0000000803037824 */ /* 0x000fe200078e00ff */
[----:B------:R-:W-:Y:S01]  /*0cc0*/  LOP3.LUT R0, R4, 0x1c0, RZ, 0xc0, !PT ;  /* 0x000001c004007812 */ /* 0x000fe200078ec0ff */
[----:B------:R-:W-:Y:S01]  /*0cd0*/  IMAD.SHL.U32 R224, R195, 0x8, RZ ;  /* 0x00000008c3e07824 */ /* 0x000fe200078e00ff */
[----:B------:R-:W-:-:S02]  /*0ce0*/  LEA.HI R12, R12, R2, RZ, 0x3 ;  /* 0x000000020c0c7211 */ /* 0x000fc400078f18ff */
[----:B------:R-:W-:Y:S02]  /*0cf0*/  LOP3.LUT R6, R3, 0x7ffffe00, RZ, 0xc0, !PT ;  /* 0x7ffffe0003067812 */ /* 0x000fe400078ec0ff */
[----:B------:R-:W-:Y:S02]  /*0d00*/  SHF.R.U32.HI R5, RZ, 0x3, R0 ;  /* 0x00000003ff057819 */ /* 0x000fe40000011600 */
[----:B------:R-:W-:Y:S01]  /*0d10*/  LOP3.LUT R3, R0, 0x38, R224, 0xf8, !PT ;  /* 0x0000003800037812 */ /* 0x000fe200078ef8e0 */
[----:B------:R-:W-:Y:S01]  /*0d20*/  IMAD.SHL.U32 R0, R195, 0x40, RZ ;  /* 0x00000040c3007824 */ /* 0x000fe200078e00ff */
[----:B------:R-:W-:Y:S02]  /*0d30*/  LOP3.LUT R4, R12, 0xfffffff8, RZ, 0xc0, !PT ;  /* 0xfffffff80c047812 */ /* 0x000fe400078ec0ff */
[----:B------:R-:W-:Y:S02]  /*0d40*/  LOP3.LUT R216, R6, R3, R5, 0xf6, !PT ;  /* 0x0000000306d87212 */ /* 0x000fe400078ef605 */
[----:B------:R-:W-:Y:S01]  /*0d50*/  LOP3.LUT R0, R0, 0x1c0, RZ, 0xc0, !PT ;  /* 0x000001c000007812 */ /* 0x000fe200078ec0ff */
[----:B------:R-:W-:Y:S01]  /*0d60*/  IMAD.IADD R9, R2, 0x1, -R4 ;  /* 0x0000000102097824 */ /* 0x000fe200078e0a04 */
[----:B------:R-:W-:Y:S01]  /*0d70*/  LOP3.LUT R2, R7, 0xffffffe0, RZ, 0xc0, !PT ;  /* 0xffffffe007027812 */ /* 0x000fe200078ec0ff */
[----:B------:R-:W-:Y:S01]  /*0d80*/  IMAD.SHL.U32 R216, R216, 0x2, RZ ;  /* 0x00000002d8d87824 */ /* 0x000fe200078e00ff */
[----:B------:R-:W-:-:S02]  /*0d90*/  LOP3.LUT R4, R0, 0x8, R11, 0xf8, !PT ;  /* 0x0000000800047812 */ /* 0x000fc400078ef80b */
[----:B------:R-:W-:Y:S01]  /*0da0*/  SHF.R.U32.HI R3, RZ, 0x3, R0 ;  /* 0x00000003ff037819 */ /* 0x000fe20000011600 */
[----:B------:R-:W-:Y:S01]  /*0db0*/  IMAD.IADD R16, R196, 0x1, -R2 ;  /* 0x00000001c4107824 */ /* 0x000fe200078e0a02 */
[--C-:B------:R-:W-:Y:S02]  /*0dc0*/  SHF.R.S32.HI R8, RZ, 0x5, R7.reuse ;  /* 0x00000005ff087819 */ /* 0x100fe40000011407 */
[----:B------:R-:W-:Y:S01]  /*0dd0*/  SHF.R.S32.HI R0, RZ, 0x1f, R7 ;  /* 0x0000001fff007819 */ /* 0x000fe20000011407 */
[----:B------:R-:W-:Y:S01]  /*0de0*/  IMAD.SHL.U32 R7, R14, 0x8, RZ ;  /* 0x000000080e077824 */ /* 0x000fe200078e00ff */
[----:B------:R-:W-:Y:S02]  /*0df0*/  LOP3.LUT R2, R13, 0xfffffffc, RZ, 0xc0, !PT ;  /* 0xfffffffc0d027812 */ /* 0x000fe400078ec0ff */
[----:B------:R-:W-:Y:S02]  /*0e00*/  LEA.HI R0, R0, R8, RZ, 0x3 ;  /* 0x0000000800007211 */ /* 0x000fe400078f18ff */
[----:B------:R-:W-:Y:S01]  /*0e10*/  LOP3.LUT R13, R4, R3, RZ, 0x3c, !PT ;  /* 0x00000003040d7212 */ /* 0x000fe200078e3cff */
[----:B------:R-:W-:Y:S01]  /*0e20*/  IMAD.IADD R4, R196, 0x1, -R2 ;  /* 0x00000001c4047824 */ /* 0x000fe200078e0a02 */
[----:B------:R-:W-:Y:S01]  /*0e30*/  SHF.R.S32.HI R11, RZ, 0x1f, R16 ;  /* 0x0000001fff0b7819 */ /* 0x000fe20000011410 */
[----:B------:R-:W-:Y:S01]  /*0e40*/  IMAD.SHL.U32 R3, R9, 0x40, RZ ;  /* 0x0000004009037824 */ /* 0x000fe200078e00ff */
[----:B------:R-:W-:-:S02]  /*0e50*/  LOP3.LUT R2, R0, 0xffffff8, RZ, 0xc0, !PT ;  /* 0x0ffffff800027812 */ /* 0x000fc400078ec0ff */
[----:B------:R-:W-:Y:S02]  /*0e60*/  LEA.HI R11, R11, R16, RZ, 0x2 ;  /* 0x000000100b0b7211 */ /* 0x000fe400078f10ff */
[----:B------:R-:W-:Y:S01]  /*0e70*/  LOP3.LUT R0, R3, 0x1c0, RZ, 0xc0, !PT ;  /* 0x000001c003007812 */ /* 0x000fe200078ec0ff */
[----:B------:R-:W-:Y:S01]  /*0e80*/  IMAD.IADD R3, R8, 0x1, -R2 ;  /* 0x0000000108037824 */ /* 0x000fe200078e0a02 */
[----:B------:R-:W-:Y:S02]  /*0e90*/  SHF.R.S32.HI R2, RZ, 0x2, R11 ;  /* 0x00000002ff027819 */ /* 0x000fe4000001140b */
[----:B------:R-:W-:Y:S02]  /*0ea0*/  LOP3.LUT R7, R0, 0x8, R7, 0xf8, !PT ;  /* 0x0000000800077812 */ /* 0x000fe400078ef807 */
[----:B------:R-:W-:Y:S01]  /*0eb0*/  SHF.R.U32.HI R6, RZ, 0x3, R0 ;  /* 0x00000003ff067819 */ /* 0x000fe20000011600 */
[----:B------:R-:W-:Y:S01]  /*0ec0*/  IMAD R15, R3, 0x10, R2 ;  /* 0x00000010030f7824 */ /* 0x000fe200078e0202 */
[C---:B------:R-:W-:Y:S01]  /*0ed0*/  LOP3.LUT R5, R10.reuse, 0x1, RZ, 0xc0, !PT ;  /* 0x000000010a057812 */ /* 0x040fe200078ec0ff */
[----:B------:R-:W-:Y:S01]  /*0ee0*/  IMAD.SHL.U32 R2, R10, 0x40, RZ ;  /* 0x000000400a027824 */ /* 0x000fe200078e00ff */
[----:B------:R-:W-:Y:S01]  /*0ef0*/  LEA.HI R0, R4, R4, RZ, 0x1 ;  /* 0x0000000404007211 */ /* 0x000fe200078f08ff */
[----:B------:R-:W-:Y:S01]  /*0f00*/  IMAD.SHL.U32 R3, R8, 0x400, RZ ;  /* 0x0000040008037824 */ /* 0x000fe200078e00ff */
[----:B------:R-:W-:Y:S01]  /*0f10*/  ISETP.NE.U32.AND P3, PT, R5, 0x1, PT ;  /* 0x000000010500780c */ /* 0x000fe20003f65070 */
[----:B------:R-:W-:Y:S01]  /*0f20*/  IMAD.SHL.U32 R8, R12, 0x40, RZ ;  /* 0x000000400c087824 */ /* 0x000fe200078e00ff */
[----:B------:R-:W-:Y:S01]  /*0f30*/  LOP3.LUT R0, R0, 0x1ffffffe, RZ, 0xc0, !PT ;  /* 0x1ffffffe00007812 */ /* 0x000fe200078ec0ff */
[----:B------:R-:W-:Y:S01]  /*0f40*/  IMAD R5, R4, 0x2, R3 ;  /* 0x0000000204057824 */ /* 0x000fe200078e0203 */
[----:B------:R-:W-:Y:S01]  /*0f50*/  LOP3.LUT R7, R7, R6, RZ, 0x3c, !PT ;  /* 0x0000000607077212 */ /* 0x000fe200078e3cff */
[----:B------:R-:W-:Y:S01]  /*0f60*/  STL [R1+0x2c], R15 ;  /* 0x00002c0f01007387 */ /* 0x000fe20000100800 */
[----:B------:R-:W-:-:S02]  /*0f70*/  LOP3.LUT R6, R2, 0x1c0, RZ, 0xc0, !PT ;  /* 0x000001c002067812 */ /* 0x000fc400078ec0ff */
[----:B------:R-:W-:Y:S01]  /*0f80*/  R2P PR, R10, 0x6 ;  /* 0x000000060a007804 */ /* 0x000fe20000000000 */
[----:B------:R-:W-:Y:S01]  /*0f90*/  IMAD.IADD R10, R4, 0x1, -R0 ;  /* 0x00000001040a7824 */ /* 0x000fe200078e0a00 */
[----:B------:R-:W-:Y:S01]  /*0fa0*/  LEA.HI R4, R6, R6, RZ, 0x1d ;  /* 0x0000000606047211 */ /* 0x000fe200078fe8ff */
[----:B------:R-:W-:Y:S01]  /*0fb0*/  IMAD R0, R14, 0x200, R13 ;  /* 0x000002000e007824 */ /* 0x000fe200078e020d */
[----:B------:R-:W-:Y:S02]  /*0fc0*/  LOP3.LUT R2, R8, 0xfffffe00, RZ, 0xc0, !PT ;  /* 0xfffffe0008027812 */ /* 0x000fe400078ec0ff */
[----:B------:R-:W-:Y:S01]  /*0fd0*/  LOP3.LUT P0, RZ, R9, 0x2, RZ, 0xc0, !PT ;  /* 0x0000000209ff7812 */ /* 0x000fe2000780c0ff */
[----:B------:R-:W-:Y:S01]  /*0fe0*/  IMAD.IADD R8, R5, 0x1, R4 ;  /* 0x0000000105087824 */ /* 0x000fe200078e0204 */
[----:B------:R-:W-:Y:S01]  /*0ff0*/  LOP3.LUT R5, R11, 0x7ffffffc, RZ, 0xc0, !PT ;  /* 0x7ffffffc0b057812 */ /* 0x000fe200078ec0ff */
[----:B------:R-:W-:Y:S01]  /*1000*/  IMAD.MOV.U32 R4, RZ, RZ, 0x20 ;  /* 0x00000020ff047424 */ /* 0x000fe200078e00ff */
[----:B------:R-:W-:-:S02]  /*1010*/  IADD3 R3, R7, R2, R3 ;  /* 0x0000000207037210 */ /* 0x000fc40007ffe003 */
[----:B------:R-:W-:Y:S01]  /*1020*/  LOP3.LUT R2, R7, R2, RZ, 0xfc, !PT ;  /* 0x0000000207027212 */ /* 0x000fe200078efcff */
[----:B------:R-:W-:Y:S01]  /*1030*/  IMAD.IADD R7, R16, 0x1, -R5 ;  /* 0x0000000110077824 */ /* 0x000fe200078e0a05 */
[----:B------:R-:W-:Y:S01]  /*1040*/  LOP3.LUT P4, RZ, R9, 0x4, RZ, 0xc0, !PT ;  /* 0x0000000409ff7812 */ /* 0x000fe2000788c0ff */
[----:B------:R-:W-:Y:S01]  /*1050*/  IMAD.MOV.U32 R9, RZ, RZ, 0x40 ;  /* 0x00000040ff097424 */ /* 0x000fe200078e00ff */
[----:B------:R-:W-:Y:S01]  /*1060*/  SEL R6, R4, 0xffffffe0, !P1 ;  /* 0xffffffe004067807 */ /* 0x000fe20004800000 */
[----:B------:R-:W-:Y:S01]  /*1070*/  IMAD.SHL.U32 R226, R7, 0x2, RZ ;  /* 0x0000000207e27824 */ /* 0x000fe200078e00ff */
[----:B------:R-:W-:Y:S01]  /*1080*/  LEA R8, R8, 0x80, 0x1 ;  /* 0x0000008008087811 */ /* 0x000fe200078e08ff */
[----:B------:R-:W-:Y:S01]  /*1090*/  IMAD R7, R10, 0x8, R15 ;  /* 0x000000080a077824 */ /* 0x000fe200078e020f */
[----:B------:R-:W-:Y:S02]  /*10a0*/  SEL R5, R9, 0xffffffc0, !P2 ;  /* 0xffffffc009057807 */ /* 0x000fe40005000000 */
[----:B------:R-:W-:-:S02]  /*10b0*/  IADD3 R13, R226, 0xa8, RZ ;  /* 0x000000a8e20d7810 */ /* 0x000fc40007ffe0ff */
[----:B------:R-:W-:Y:S01]  /*10c0*/  SEL R191, R4, 0xffffffe0, !P0 ;  /* 0xffffffe004bf7807 */ /* 0x000fe20004000000 */
[----:B------:R1:W-:Y:S01]  /*10d0*/  STL [R1+0x30], R7 ;  /* 0x0000300701007387 */ /* 0x0003e20000100800 */
[----:B------:R-:W-:Y:S02]  /*10e0*/  IADD3 R12, R226, 0xb0, RZ ;  /* 0x000000b0e20c7810 */ /* 0x000fe40007ffe0ff */
[----:B------:R-:W-:Y:S01]  /*10f0*/  SHF.R.S32.HI R4, RZ, 0x1f, R13 ;  /* 0x0000001fff047819 */ /* 0x000fe2000001140d */
[----:B------:R-:W-:Y:S01]  /*1100*/  IMAD.IADD R4, R8, 0x1, R6 ;  /* 0x0000000108047824 */ /* 0x000fe200078e0206 */
[----:B------:R-:W-:Y:S01]  /*1110*/  LEA R192, R0, 0xc100, 0x1 ;  /* 0x0000c10000c07811 */ /* 0x000fe200078e08ff */
[----:B------:R2:W-:Y:S01]  /*1120*/  STL [R1+0x4], R8 ;  /* 0x0000040801007387 */ /* 0x0005e20000100800 */
[----:B------:R-:W-:Y:S02]  /*1130*/  SEL R0, R9, 0xffffffc0, !P4 ;  /* 0xffffffc009007807 */ /* 0x000fe40006000000 */
[----:B------:R-:W-:Y:S01]  /*1140*/  SHF.R.S32.HI R9, RZ, 0x1f, R12 ;  /* 0x0000001fff097819 */ /* 0x000fe2000001140c */
[----:B------:R-:W-:Y:S01]  /*1150*/  IMAD.IADD R9, R8, 0x1, R5 ;  /* 0x0000000108097824 */ /* 0x000fe200078e0205 */
[----:B------:R3:W-:Y:S01]  /*1160*/  STL [R1+0x10], R4 ;  /* 0x0000100401007387 */ /* 0x0007e20000100800 */
[----:B------:R-:W-:-:S02]  /*1170*/  LEA R193, R2, 0x100, 0x1 ;  /* 0x0000010002c17811 */ /* 0x000fc400078e08ff */
[----:B------:R-:W-:Y:S01]  /*1180*/  LEA R186, R3, 0x18100, 0x1 ;  /* 0x0001810003ba7811 */ /* 0x000fe200078e08ff */
[----:B------:R-:W-:Y:S01]  /*1190*/  STL [R1+0x20], R9 ;  /* 0x0000200901007387 */ /* 0x000fe20000100800 */
[----:B------:R-:W-:Y:S01]  /*11a0*/  IADD3 R215, R224, 0x40, RZ ;  /* 0x00000040e0d77810 */ /* 0x000fe20007ffe0ff */
[----:B------:R-:W-:Y:S01]  /*11b0*/  IMAD.IADD R194, R0, 0x1, R193 ;  /* 0x0000000100c27824 */ /* 0x000fe200078e02c1 */
[----:B------:R-:W-:Y:S01]  /*11c0*/  IADD3 R212, R224, 0x80, RZ ;  /* 0x00000080e0d47810 */ /* 0x000fe20007ffe0ff */
[----:B------:R-:W-:Y:S01]  /*11d0*/  IMAD.IADD R187, R186, 0x1, R191 ;  /* 0x00000001babb7824 */ /* 0x000fe200078e02bf */
[----:B------:R-:W-:Y:S01]  /*11e0*/  IADD3 R11, R226, 0xb8, RZ ;  /* 0x000000b8e20b7810 */ /* 0x000fe20007ffe0ff */
[----:B------:R-:W-:Y:S01]  /*11f0*/  IMAD.IADD R189, R186, 0x1, R0 ;  /* 0x00000001babd7824 */ /* 0x000fe200078e0200 */
[----:B------:R-:W-:Y:S01]  /*1200*/  SHF.R.S32.HI R225, RZ, 0x1f, R224 ;  /* 0x0000001fffe17819 */ /* 0x000fe200000114e0 */
[----:B------:R-:W-:Y:S01]  /*1210*/  IMAD.IADD R188, R187, 0x1, R0 ;  /* 0x00000001bbbc7824 */ /* 0x000fe200078e0200 */
[----:B------:R-:W-:-:S02]  /*1220*/  SHF.R.S32.HI R250, RZ, 0x1f, R215 ;  /* 0x0000001ffffa7819 */ /* 0x000fc400000114d7 */
[C---:B-1----:R-:W-:Y:S02]  /*1230*/  IADD3 R7, R8.reuse, -0x10, RZ ;  /* 0xfffffff008077810 */ /* 0x042fe40007ffe0ff */
[----:B------:R-:W-:Y:S02]  /*1240*/  @P3 IADD3 R7, R8, 0x10, RZ ;  /* 0x0000001008073810 */ /* 0x000fe40007ffe0ff */
[----:B------:R-:W-:Y:S01]  /*1250*/  SHF.R.S32.HI R249, RZ, 0x1f, R212 ;  /* 0x0000001ffff97819 */ /* 0x000fe200000114d4 */
[----:B--2---:R-:W-:Y:S01]  /*1260*/  IMAD.IADD R8, R4, 0x1, R5 ;  /* 0x0000000104087824 */ /* 0x004fe200078e0205 */
[C---:B------:R-:W-:Y:S01]  /*1270*/  IADD3 R247, R216.reuse, 0x100, RZ ;  /* 0x00000100d8f77810 */ /* 0x040fe20007ffe0ff */
[--C-:B------:R-:W-:Y:S01]  /*1280*/  IMAD.IADD R2, R5, 0x1, R7.reuse ;  /* 0x0000000105027824 */ /* 0x100fe200078e0207 */
[----:B------:R-:W-:Y:S01]  /*1290*/  STL [R1+0x8], R7 ;  /* 0x0000080701007387 */ /* 0x000fe20000100800 */
[----:B------:R-:W-:Y:S01]  /*12a0*/  IADD3 R246, R216, 0xc100, RZ ;  /* 0x0000c100d8f67810 */ /* 0x000fe20007ffe0ff */
[----:B---3--:R-:W-:Y:S01]  /*12b0*/  IMAD.IADD R4, R6, 0x1, R7 ;  /* 0x0000000106047824 */ /* 0x008fe200078e0207 */
[----:B------:R-:W-:Y:S01]  /*12c0*/  SHF.R.S32.HI R10, RZ, 0x1f, R11 ;  /* 0x0000001fff0a7819 */ /* 0x000fe2000001140b */
[----:B------:R-:W-:Y:S02]  /*12d0*/  STL [R1+0x1c], R8 ;  /* 0x00001c0801007387 */ /* 0x000fe40000100800 */
[----:B------:R-:W-:-:S02]  /*12e0*/  IMAD.IADD R3, R4, 0x1, R5 ;  /* 0x0000000104037824 */ /* 0x000fc400078e0205 */
[----:B------:R-:W-:Y:S04]  /*12f0*/  STL [R1+0xc], R4 ;  /* 0x00000c0401007387 */ /* 0x000fe80000100800 */
[----:B------:R1:W-:Y:S04]  /*1300*/  STL [R1+0x18], R2 ;  /* 0x0000180201007387 */ /* 0x0003e80000100800 */
[----:B------:R2:W-:Y:S01]  /*1310*/  STL [R1+0x14], R3 ;  /* 0x0000140301007387 */ /* 0x0005e20000100800 */
[----:B-1----:R-:W-:-:S04]  /*1320*/  IMAD.IADD R2, R191, 0x1, R193 ;  /* 0x00000001bf027824 */ /* 0x002fc800078e02c1 */
[----:B------:R-:W-:-:S05]  /*1330*/  IMAD.IADD R2, R0, 0x1, R2 ;  /* 0x0000000100027824 */ /* 0x000fca00078e0202 */
[----:B------:R2:W-:Y:S02]  /*1340*/  STL [R1+0x24], R2 ;  /* 0x0000240201007387 */ /* 0x0005e40000100800 */
.L_x_1319:
        /* <DEDUP_REMOVED lines=34> */
.L_x_1234:
[----:B------:R-:W-:-:S04]  /*1570*/  ISETP.NE.U32.AND P1, PT, RZ, c[0x0][0x368], PT ;  /* 0x0000da00ff007a0c */ /* 0x000fc80003f25070 */
[----:B------:R-:W-:-:S13]  /*1580*/  ISETP.NE.AND.EX P1, PT, RZ, c[0x0][0x36c], PT, P1 ;  /* 0x0000db00ff007a0c */ /* 0x000fda0003f25310 */
[----:B------:R-:W-:Y:S05]  /*1590*/  @!P1 BRA `(.L_x_1235) ;  /* 0x0000004000009947 */ /* 0x000fea0003800000 */
[----:B--2---:R-:W-:-:S04]  /*15a0*/  LEA R2, P1, R223, c[0x0][0x368], 0x2 ;  /* 0x0000da00df027a11 */ /* 0x004fc800078210ff */
[----:B------:R-:W-:-:S05]  /*15b0*/  LEA.HI.X R3, R223, c[0x0][0x36c], R248, 0x2, P1 ;  /* 0x0000db00df037a11 */ /* 0x000fca00008f14f8 */
[----:B------:R1:W5:Y:S01]  /*15c0*/  LDG.E R0, [R2.64] ;  /* 0x0000000802007981 */ /* 0x000362000c1e1900 */
[----:B------:R-:W-:Y:S05]  /*15d0*/  BRA `(.L_x_1236) ;  /* 0x0000005000007947 */ /* 0x000fea0003800000 */
.L_x_1235:
[----:B------:R-:W-:Y:S01]  /*15e0*/  MOV R0, c[0x0][0x1d0] ;  /* 0x0000740000007a02 */ /* 0x000fe20000000f00 */
[----:B------:R-:W-:Y:S05]  /*15f0*/  @!P0 BRA `(.L_x_1236) ;  /* 0x0000003000008947 */ /* 0x000fea0003800000 */
[----:B--2---:R-:W2:Y:S04]  /*1600*/  LDG.E R4, [R2.64] ;  /* 0x0000000802047981 */ /* 0x004ea8000c1e1900 */
[----:B------:R-:W2:Y:S02]  /*1610*/  LDG.E R0, [R2.64+0x4] ;  /* 0x0000040802007981 */ /* 0x000ea4000c1e1900 */
[----:B--2---:R-:W-:-:S04]  /*1620*/  IADD3 R0, -R4, R0, RZ ;  /* 0x0000000004007210 */ /* 0x004fc80007ffe1ff */
.L_x_1236:
[----:B-12---:R-:W-:Y:S01]  /*1630*/  LOP3.LUT R2, R230, 0xff000000, RZ, 0xc0, !PT ;  /* 0xff000000e6027812 */ /* 0x006fe200078ec0ff */
[----:B-----5:R-:W-:Y:S01]  /*1640*/  IMAD.IADD R90, R0, 0x1, -R8 ;  /* 0x00000001005a7824 */ /* 0x020fe200078e0a08 */
        /* <DEDUP_REMOVED lines=8> */
[----:B------:R-:W-:Y:S02]  /*16d0*/  SHF.R.S32.HI R2, RZ, 0x1f, R0 ;  /* 0x0000001fff027819 */ /* 0x000fe40000011400 */
[----:B------:R-:W-:Y:S01]  /*16e0*/  SHF.R.U32.HI R252, RZ, 0x10, R3 ;  /* 0x00000010fffc7819 */ /* 0x000fe20000011603 */
[----:B------:R1:W-:Y:S01]  /*16f0*/  STL [R1], R14 ;  /* 0x0000000e01007387 */ /* 0x0003e20000100800 */
[----:B------:R-:W-:Y:S01]  /*1700*/  LEA.HI R0, R2, R0, RZ, 0x6 ;  /* 0x0000000002007211 */ /* 0x000fe200078f30ff */
[----:B------:R-:W-:-:S03]  /*1710*/  IMAD.MOV.U32 R2, RZ, RZ, RZ ;  /* 0x000000ffff027224 */ /* 0x000fc600078e00ff */
[----:B------:R-:W-:Y:S01]  /*1720*/  SHF.R.S32.HI R10, RZ, 0x6, R0 ;  /* 0x00000006ff0a7819 */ /* 0x000fe20000011400 */
[----:B------:R-:W-:Y:S05]  /*1730*/  @!P1 BRA `(.L_x_1238) ;  /* 0x000001e000009947 */ /* 0x000fea0003800000 */
[----:B------:R-:W-:Y:S01]  /*1740*/  ISETP.NE.AND P1, PT, R252, RZ, PT ;  /* 0x000000fffc00720c */ /* 0x000fe20003f25270 */
[----:B------:R-:W-:-:S03]  /*1750*/  IMAD.MOV.U32 R4, RZ, RZ, RZ ;  /* 0x000000ffff047224 */ /* 0x000fc600078e00ff */
[----:B------:R-:W-:-:S04]  /*1760*/  SEL R0, R252, c[0x0][0x338], P1 ;  /* 0x0000ce00fc007a07 */ /* 0x000fc80000800000 */
[----:B------:R-:W-:Y:S02]  /*1770*/  IABS R3, R0 ;  /* 0x0000000000037213 */ /* 0x000fe40000000000 */
[----:B------:R-:W-:Y:S02]  /*1780*/  IADD3 R6, R10, -0x1, R0 ;  /* 0xffffffff0a067810 */ /* 0x000fe40007ffe000 */
[----:B------:R-:W2:Y:S02]  /*1790*/  I2F.RP R2, R3 ;  /* 0x0000000300027306 */ /* 0x000ea40000209400 */
[----:B------:R-:W-:-:S06]  /*17a0*/  IABS R9, R6 ;  /* 0x0000000600097213 */ /* 0x000fcc0000000000 */
[----:B--2---:R-:W2:Y:S02]  /*17b0*/  MUFU.RCP R2, R2 ;  /* 0x0000000200027308 */ /* 0x004ea40000001000 */
[----:B--2---:R-:W-:-:S06]  /*17c0*/  IADD3 R2, R2, 0xffffffe, RZ ;  /* 0x0ffffffe02027810 */ /* 0x004fcc0007ffe0ff */
[----:B------:R-:W2:Y:S02]  /*17d0*/  F2I.FTZ.U32.TRUNC.NTZ R5, R2 ;  /* 0x0000000200057305 */ /* 0x000ea4000021f000 */
[----:B--2---:R-:W-:-:S04]  /*17e0*/  IMAD.MOV R2, RZ, RZ, -R5 ;  /* 0x000000ffff027224 */ /* 0x004fc800078e0a05 */
        /* <DEDUP_REMOVED lines=19> */
.L_x_1238:
[----:B------:R-:W-:Y:S05]  /*1920*/  BSYNC B0 ;  /* 0x0000000000007941 */ /* 0x000fea0003800000 */
.L_x_1237:
[----:B------:R-:W-:Y:S01]  /*1930*/  IMAD R206, R14, R2, RZ ;  /* 0x000000020ece7224 */ /* 0x000fe200078e02ff */
[----:B------:R-:W-:Y:S01]  /*1940*/  PRMT R0, RZ, 0x7610, R0 ;  /* 0x00007610ff007816 */ /* 0x000fe20000000000 */
[----:B------:R-:W-:Y:S01]  /*1950*/  IMAD.MOV.U32 R20, RZ, RZ, RZ ;  /* 0x000000ffff147224 */ /* 0x000fe200078e00ff */
[----:B------:R-:W-:Y:S01]  /*1960*/  MOV R15, RZ ;  /* 0x000000ff000f7202 */ /* 0x000fe20000000f00 */
        /* <DEDUP_REMOVED lines=52> */
[----:B------:R-:W-:-:S04]  /*1cb0*/  ISETP.NE.U32.AND P3, PT, RZ, c[0x0][0x340], PT ;  /* 0x0000d000ff007a0c */ /* 0x000fc80003f65070 */
[----:B------:R-:W-:-:S13]  /*1cc0*/  ISETP.NE.AND.EX P3, PT, RZ, c[0x0][0x344], PT, P3 ;  /* 0x0000d100ff007a0c */ /* 0x000fda0003f65330 */
[----:B------:R-:W-:-:S05]  /*1cd0*/  @P3 IMAD.WIDE R2, R223, R13, c[0x0][0x340] ;  /* 0x0000d000df023625 */ /* 0x000fca00078e020d */
[----:B-1----:R1:W2:Y:S01]  /*1ce0*/  @P3 LDG.E R14, [R2.64] ;  /* 0x00000008020e3981 */ /* 0x0022a2000c1e1900 */
[----:B------:R-:W-:Y:S02]  /*1cf0*/  SHF.R.S32.HI R0, RZ, 0x1f, R11 ;  /* 0x0000001fff007819 */ /* 0x000fe4000001140b */
[----:B------:R-:W-:Y:S02]  /*1d00*/  SHF.R.S32.HI R4, RZ, 0x1f, R12 ;  /* 0x0000001fff047819 */ /* 0x000fe4000001140c */
[----:B------:R-:W-:Y:S01]  /*1d10*/  SEL R9, R223, RZ, !P5 ;  /* 0x000000ffdf097207 */ /* 0x000fe20006800000 */
[----:B------:R-:W-:Y:S01]  /*1d20*/  IMAD R0, R0, c[0x0][0x178], RZ ;  /* 0x00005e0000007a24 */ /* 0x000fe200078e02ff */
[----:B------:R-:W-:Y:S02]  /*1d30*/  ISETP.GE.AND P6, PT, R224, c[0x0][0x198], PT ;  /* 0x00006600e0007a0c */ /* 0x000fe40003fc6270 */
[----:B------:R-:W-:Y:S01]  /*1d40*/  ISETP.GE.AND P4, PT, R212, c[0x0][0x198], PT ;  /* 0x00006600d4007a0c */ /* 0x000fe20003f86270 */
[----:B------:R-:W-:Y:S01]  /*1d50*/  IMAD R0, R11, c[0x0][0x17c], R0 ;  /* 0x00005f000b007a24 */ /* 0x000fe200078e0200 */
[----:B------:R-:W-:-:S02]  /*1d60*/  IADD3 R88, R245, -0x1, RZ ;  /* 0xfffffffff5587810 */ /* 0x000fc40007ffe0ff */
[----:B-1----:R-:W-:-:S04]  /*1d70*/  MOV R2, c[0x0][0x2c4] ;  /* 0x0000b10000027a02 */ /* 0x002fc80000000f00 */
[----:B------:R-:W-:Y:S02]  /*1d80*/  ISETP.NE.AND P2, PT, R2, 0x1, PT ;  /* 0x000000010200780c */ /* 0x000fe40003f45270 */
[----:B------:R-:W-:-:S04]  /*1d90*/  LEA R2, R195, R251, 0x5 ;  /* 0x000000fbc3027211 */ /* 0x000fc800078e28ff */
[----:B------:R-:W-:Y:S01]  /*1da0*/  LEA R10, R229, R2, 0x7 ;  /* 0x00000002e50a7211 */ /* 0x000fe200078e38ff */
[----:B------:R-:W-:-:S04]  /*1db0*/  IMAD.WIDE.U32 R2, R11, c[0x0][0x178], RZ ;  /* 0x00005e000b027a25 */ /* 0x000fc800078e00ff */
[----:B------:R-:W-:Y:S01]  /*1dc0*/  IMAD.MOV.U32 R8, RZ, RZ, R10 ;  /* 0x000000ffff087224 */ /* 0x000fe200078e000a */
[----:B------:R-:W-:Y:S01]  /*1dd0*/  IADD3 R3, R3, R0, RZ ;  /* 0x0000000003037210 */ /* 0x000fe20007ffe0ff */
[----:B------:R-:W-:Y:S01]  /*1de0*/  @P2 IMAD.HI.U32 R5, R10, c[0x0][0x2c8], RZ ;  /* 0x0000b2000a052a27 */ /* 0x000fe200078e00ff */
[----:B------:R-:W-:-:S03]  /*1df0*/  IADD3 R0, P1, R251, R12, RZ ;  /* 0x0000000cfb007210 */ /* 0x000fc60007f3e0ff */
[----:B------:R-:W-:Y:S01]  /*1e00*/  IMAD.WIDE.U32 R2, R227, c[0x0][0x1b8], R2 ;  /* 0x00006e00e3027a25 */ /* 0x000fe200078e0002 */
[----:B------:R-:W-:Y:S02]  /*1e10*/  @P2 SHF.R.U32.HI R8, RZ, c[0x0][0x2cc], R5 ;  /* 0x0000b300ff082a19 */ /* 0x000fe40000011605 */
[----:B------:R-:W-:Y:S01]  /*1e20*/  LEA.HI.X.SX32 R4, R251, R4, 0x1, P1 ;  /* 0x00000004fb047211 */ /* 0x000fe200008f0eff */
[----:B------:R-:W-:Y:S01]  /*1e30*/  IMAD R3, R227, c[0x0][0x1bc], R3 ;  /* 0x00006f00e3037a24 */ /* 0x000fe200078e0203 */
[----:B------:R-:W-:Y:S01]  /*1e40*/  SEL R5, R248, RZ, !P5 ;  /* 0x000000fff8057207 */ /* 0x000fe20006800000 */
[----:B------:R-:W-:Y:S01]  /*1e50*/  IMAD.WIDE.U32 R6, R0, c[0x0][0x1e0], R224 ;  /* 0x0000780000067a25 */ /* 0x000fe200078e00e0 */
[----:B------:R-:W-:Y:S02]  /*1e60*/  ISETP.GE.AND P1, PT, R224, c[0x0][0x1d4], PT ;  /* 0x00007500e0007a0c */ /* 0x000fe40003f26270 */
[C---:B------:R-:W-:Y:S01]  /*1e70*/  ISETP.GE.AND P2, PT, R215.reuse, c[0x0][0x1d4], PT ;  /* 0x00007500d7007a0c */ /* 0x040fe20003f46270 */
[C---:B------:R-:W-:Y:S01]  /*1e80*/  IMAD R12, R4.reuse, c[0x0][0x1e0], RZ ;  /* 0x00007800040c7a24 */ /* 0x040fe200078e02ff */
[----:B------:R-:W-:Y:S01]  /*1e90*/  ISETP.GE.AND P5, PT, R215, c[0x0][0x198], PT ;  /* 0x00006600d7007a0c */ /* 0x000fe20003fa6270 */
[----:B------:R-:W-:-:S02]  /*1ea0*/  IMAD R11, R4, c[0x0][0x208], RZ ;  /* 0x00008200040b7a24 */ /* 0x000fc400078e02ff */
[----:B------:R-:W-:Y:S02]  /*1eb0*/  IMAD R15, R5, c[0x0][0x1c0], RZ ;  /* 0x00007000050f7a24 */ /* 0x000fe400078e02ff */
[----:B------:R-:W-:-:S04]  /*1ec0*/  IMAD.WIDE.U32 R4, R0, c[0x0][0x208], R224 ;  /* 0x0000820000047a25 */ /* 0x000fc800078e00e0 */
[C---:B------:R-:W-:Y:S02]  /*1ed0*/  IMAD R12, R0.reuse, c[0x0][0x1e4], R12 ;  /* 0x00007900000c7a24 */ /* 0x040fe400078e020c */
[----:B------:R-:W-:Y:S01]  /*1ee0*/  IMAD R13, R0, c[0x0][0x20c], R11 ;  /* 0x00008300000d7a24 */ /* 0x000fe200078e020b */
[----:B------:R-:W-:Y:S01]  /*1ef0*/  IADD3 R0, -R8, RZ, RZ ;  /* 0x000000ff08007210 */ /* 0x000fe20007ffe1ff */
[C---:B------:R-:W-:Y:S02]  /*1f00*/  IMAD R11, R9.reuse, c[0x0][0x1c4], R15 ;  /* 0x00007100090b7a24 */ /* 0x040fe400078e020f */
[----:B------:R-:W-:Y:S01]  /*1f10*/  IMAD.WIDE.U32 R2, R9, c[0x0][0x1c0], R2 ;  /* 0x0000700009027a25 */ /* 0x000fe200078e0002 */
[----:B------:R-:W-:Y:S02]  /*1f20*/  SHF.R.S32.HI R9, RZ, 0x1f, R8 ;  /* 0x0000001fff097819 */ /* 0x000fe40000011408 */
[----:B------:R-:W-:Y:S01]  /*1f30*/  IADD3 R5, R5, R13, RZ ;  /* 0x0000000d05057210 */ /* 0x000fe20007ffe0ff */
[----:B------:R-:W-:Y:S01]  /*1f40*/  IMAD R10, R0, c[0x0][0x2c4], R10 ;  /* 0x0000b100000a7a24 */ /* 0x000fe200078e020a */
[----:B------:R-:W-:Y:S01]  /*1f50*/  IADD3 R3, R3, R11, RZ ;  /* 0x0000000b03037210 */ /* 0x000fe20007ffe0ff */
[----:B------:R-:W-:-:S02]  /*1f60*/  IMAD R0, R9, c[0x0][0x1b0], RZ ;  /* 0x00006c0009007a24 */ /* 0x000fc400078e02ff */
[----:B------:R-:W-:Y:S02]  /*1f70*/  IMAD.IADD R7, R7, 0x1, R12 ;  /* 0x0000000107077824 */ /* 0x000fe400078e020c */
[C---:B------:R-:W-:Y:S02]  /*1f80*/  IMAD R0, R8.reuse, c[0x0][0x1b4], R0 ;  /* 0x00006d0008007a24 */ /* 0x040fe400078e0200 */
[----:B------:R-:W-:-:S04]  /*1f90*/  IMAD.WIDE.U32 R8, R8, c[0x0][0x1b0], R2 ;  /* 0x00006c0008087a25 */ /* 0x000fc800078e0002 */
[----:B------:R-:W-:Y:S01]  /*1fa0*/  IMAD.WIDE.U32 R2, R227, c[0x0][0x210], R4 ;  /* 0x00008400e3027a25 */ /* 0x000fe200078e0004 */
[----:B------:R-:W-:-:S03]  /*1fb0*/  SHF.R.S32.HI R4, RZ, 0x1f, R10 ;  /* 0x0000001fff047819 */ /* 0x000fc6000001140a */
[----:B------:R-:W-:Y:S01]  /*1fc0*/  IMAD R5, R227, c[0x0][0x214], R3 ;  /* 0x00008500e3057a24 */ /* 0x000fe200078e0203 */
[----:B------:R-:W-:Y:S01]  /*1fd0*/  IADD3 R3, R9, R0, RZ ;  /* 0x0000000009037210 */ /* 0x000fe20007ffe0ff */
[----:B------:R-:W-:Y:S02]  /*1fe0*/  IMAD R9, R4, c[0x0][0x1a8], RZ ;  /* 0x00006a0004097a24 */ /* 0x000fe400078e02ff */
[----:B------:R-:W-:Y:S01]  /*1ff0*/  IMAD.MOV.U32 R4, RZ, RZ, R2 ;  /* 0x000000ffff047224 */ /* 0x000fe200078e0002 */
[----:B------:R-:W-:Y:S01]  /*2000*/  MOV R2, R8 ;  /* 0x0000000800027202 */ /* 0x000fe20000000f00 */
[----:B------:R-:W-:-:S04]  /*2010*/  IMAD.WIDE.U32 R6, R227, c[0x0][0x1e8], R6 ;  /* 0x00007a00e3067a25 */ /* 0x000fc800078e0006 */
[----:B------:R-:W-:Y:S02]  /*2020*/  IMAD R7, R227, c[0x0][0x1ec], R7 ;  /* 0x00007b00e3077a24 */ /* 0x000fe400078e0207 */
[C---:B------:R-:W-:Y:S02]  /*2030*/  IMAD R9, R10.reuse, c[0x0][0x1ac], R9 ;  /* 0x00006b000a097a24 */ /* 0x040fe400078e0209 */
[----:B------:R-:W-:Y:S01]  /*2040*/  IMAD.WIDE.U32 R2, R10, c[0x0][0x1a8], R2 ;  /* 0x00006a000a027a25 */ /* 0x000fe200078e0002 */
[----:B------:R-:W-:-:S03]  /*2050*/  LEA R10, R229, R251, 0x7 ;  /* 0x000000fbe50a7211 */ /* 0x000fc600078e38ff */
[----:B------:R-:W-:Y:S01]  /*2060*/  IMAD.IADD R3, R3, 0x1, R9 ;  /* 0x0000000103037824 */ /* 0x000fe200078e0209 */
[----:B--2---:R-:W-:Y:S02]  /*2070*/  @P3 SHF.R.S32.HI R0, RZ, 0x1f, R14 ;  /* 0x0000001fff003819 */ /* 0x004fe4000001140e */
[----:B------:R-:W-:Y:S02]  /*2080*/  @!P3 MOV R0, R248 ;  /* 0x000000f80000b202 */ /* 0x000fe40000000f00 */
[----:B------:R-:W-:Y:S02]  /*2090*/  @!P3 MOV R14, R223 ;  /* 0x000000df000eb202 */ /* 0x000fe40000000f00 */
[----:B------:R-:W-:Y:S02]  /*20a0*/  SEL R8, R0, RZ, !P0 ;  /* 0x000000ff00087207 */ /* 0x000fe40004000000 */
[----:B------:R-:W-:Y:S02]  /*20b0*/  SEL R0, R14, RZ, !P0 ;  /* 0x000000ff0e007207 */ /* 0x000fe40004000000 */
[----:B------:R-:W-:Y:S01]  /*20c0*/  LEA R12, P0, R2, c[0x0][0x160], 0x1 ;  /* 0x00005800020c7a11 */ /* 0x000fe200078008ff */
[----:B------:R-:W-:-:S02]  /*20d0*/  IMAD R11, R8, c[0x0][0x1f0], RZ ;  /* 0x00007c00080b7a24 */ /* 0x000fc400078e02ff */
[----:B------:R-:W-:Y:S01]  /*20e0*/  IMAD R8, R8, c[0x0][0x218], RZ ;  /* 0x0000860008087a24 */ /* 0x000fe200078e02ff */
[----:B------:R-:W-:Y:S01]  /*20f0*/  LEA.HI.X R9, R2, c[0x0][0x164], R3, 0x1, P0 ;  /* 0x0000590002097a11 */ /* 0x000fe200000f0c03 */
[C---:B------:R-:W-:Y:S02]  /*2100*/  IMAD R11, R0.reuse, c[0x0][0x1f4], R11 ;  /* 0x00007d00000b7a24 */ /* 0x040fe400078e020b */
[C---:B------:R-:W-:Y:S02]  /*2110*/  IMAD R8, R0.reuse, c[0x0][0x21c], R8 ;  /* 0x0000870000087a24 */ /* 0x040fe400078e0208 */
[----:B------:R-:W-:-:S04]  /*2120*/  IMAD.WIDE.U32 R218, R0, c[0x0][0x1f0], R6 ;  /* 0x00007c0000da7a25 */ /* 0x000fc800078e0006 */
[----:B------:R-:W-:Y:S01]  /*2130*/  IMAD.WIDE.U32 R220, R0, c[0x0][0x218], R4 ;  /* 0x0000860000dc7a25 */ /* 0x000fe200078e0004 */
[----:B------:R-:W-:-:S04]  /*2140*/  IADD3 R217, R219, R11, RZ ;  /* 0x0000000bdbd97210 */ /* 0x000fc80007ffe0ff */
[----:B------:R-:W-:Y:S01]  /*2150*/  IADD3 R222, R221, R8, RZ ;  /* 0x00000008ddde7210 */ /* 0x000fe20007ffe0ff */
[----:B------:R-:W-:Y:S05]  /*2160*/  BRA.DIV ~URZ, `(.L_x_1240) ;  /* 0x0000aa927f007947 */ /* 0x000fea000b800000 */
[----:B------:R1:W2:Y:S02]  /*2170*/  SHFL.IDX PT, R8, R9, RZ, 0x181f ;  /* 0x00181fff09087589 */ /* 0x0002a400000e0000 */
.L_x_1324:
[----:B------:R-:W-:Y:S05]  /*2180*/  BRA.DIV ~URZ, `(.L_x_1241) ;  /* 0x0000aae27f007947 */ /* 0x000fea000b800000 */
[----:B------:R3:W4:Y:S02]  /*2190*/  SHFL.IDX PT, R0, R12, RZ, 0x181f ;  /* 0x00181fff0c007589 */ /* 0x00072400000e0000 */
.L_x_1325:
[----:B------:R-:W-:Y:S01]  /*21a0*/  IMAD R11, R16, c[0x0][0x2c4], RZ ;  /* 0x0000b100100b7a24 */ /* 0x000fe200078e02ff */
[----:B------:R-:W-:Y:S04]  /*21b0*/  BSSY B0, `(.L_x_1242) ;  /* 0x000000f000007945 */ /* 0x000fe80003800000 */
[----:B------:R-:W-:-:S13]  /*21c0*/  ISETP.GE.AND P0, PT, R10, R11, PT ;  /* 0x0000000b0a00720c */ /* 0x000fda0003f06270 */
[----:B------:R-:W-:Y:S05]  /*21d0*/  @P0 BRA `(.L_x_1243) ;  /* 0x000000c000000947 */ /* 0x000fea0003800000 */
[CC--:B----4-:R-:W-:Y:S02]  /*21e0*/  LEA R6, P0, R224.reuse, R0.reuse, 0x1 ;  /* 0x00000000e0067211 */ /* 0x0d0fe400078008ff */
[C---:B------:R-:W-:Y:S02]  /*21f0*/  LEA R4, P3, R215.reuse, R0, 0x1 ;  /* 0x00000000d7047211 */ /* 0x040fe400078608ff */
[----:B--2---:R-:W-:Y:S02]  /*2200*/  LEA.HI.X R7, R224, R8, R225, 0x1, P0 ;  /* 0x00000008e0077211 */ /* 0x004fe400000f0ce1 */
[C---:B------:R-:W-:Y:S02]  /*2210*/  LEA R2, P0, R212.reuse, R0, 0x1 ;  /* 0x00000000d4027211 */ /* 0x040fe400078008ff */
[-C--:B------:R-:W-:Y:S01]  /*2220*/  LEA.HI.X R5, R215, R8.reuse, R250, 0x1, P3 ;  /* 0x00000008d7057211 */ /* 0x080fe200018f0cfa */
[----:B------:R-:W-:Y:S01]  /*2230*/  @!PT LDS RZ, [RZ] ;  /* 0x00000000fffff984 */ /* 0x000fe20000000800 */
[----:B------:R-:W-:Y:S01]  /*2240*/  @!PT LDS RZ, [RZ] ;  /* 0x00000000fffff984 */ /* 0x000fe20000000800 */
[----:B------:R-:W-:Y:S01]  /*2250*/  @!PT LDS RZ, [RZ] ;  /* 0x00000000fffff984 */ /* 0x000fe20000000800 */
[----:B------:R2:W-:Y:S01]  /*2260*/  LDGSTS.E.BYPASS.LTC128B.128 [R216+0x18100], [R6.64], !P6 ;  /* 0x1810000006d87fae */ /* 0x0005e2000f101d48 */
[----:B------:R-:W-:-:S03]  /*2270*/  LEA.HI.X R3, R212, R8, R249, 0x1, P0 ;  /* 0x00000008d4037211 */ /* 0x000fc600000f0cf9 */
[----:B------:R2:W-:Y:S04]  /*2280*/  LDGSTS.E.BYPASS.LTC128B.128 [R216+0x1c100], [R4.64], !P5 ;  /* 0x1c10000004d87fae */ /* 0x0005e8000e901d48 */
[----:B------:R2:W-:Y:S02]  /*2290*/  LDGSTS.E.BYPASS.LTC128B.128 [R216+0x20100], [R2.64], !P4 ;  /* 0x2010000002d87fae */ /* 0x0005e4000e101d48 */
.L_x_1243:
[----:B------:R-:W-:Y:S05]  /*22a0*/  BSYNC B0 ;  /* 0x0000000000007941 */ /* 0x000fea0003800000 */
.L_x_1242:
[----:B------:R-:W-:Y:S05]  /*22b0*/  BRA.DIV ~URZ, `(.L_x_1244) ;  /* 0x0000aa127f007947 */ /* 0x000fea000b800000 */
[----:B--2---:R2:W1:Y:S04]  /*22c0*/  SHFL.IDX PT, R8, R9, 0x1, 0x181f ;  /* 0x00381f0009087f89 */ /* 0x00446800000e0000 */
[----:B----4-:R2:W4:Y:S02]  /*22d0*/  SHFL.IDX PT, R0, R12, 0x1, 0x181f ;  /* 0x00381f000c007f89 */ /* 0x01052400000e0000 */
.L_x_1326:
[----:B------:R-:W-:Y:S01]  /*22e0*/  IADD3 R2, R10, 0x20, RZ ;  /* 0x000000200a027810 */ /* 0x000fe20007ffe0ff */
[----:B------:R-:W-:Y:S03]  /*22f0*/  BSSY B0, `(.L_x_1245) ;  /* 0x000000f000007945 */ /* 0x000fe60003800000 */
[----:B------:R-:W-:-:S13]  /*2300*/  ISETP.GE.AND P0, PT, R2, R11, PT ;  /* 0x0000000b0200720c */ /* 0x000fda0003f06270 */
[----:B------:R-:W-:Y:S05]  /*2310*/  @P0 BRA `(.L_x_1246) ;  /* 0x000000c000000947 */ /* 0x000fea0003800000 */
[CC--:B----4-:R-:W-:Y:S02]  /*2320*/  LEA R6, P0, R224.reuse, R0.reuse, 0x1 ;  /* 0x00000000e0067211 */ /* 0x0d0fe400078008ff */
[C---:B------:R-:W-:Y:S02]  /*2330*/  LEA R4, P3, R215.reuse, R0, 0x1 ;  /* 0x00000000d7047211 */ /* 0x040fe400078608ff */
[----:B-1----:R-:W-:Y:S02]  /*2340*/  LEA.HI.X R7, R224, R8, R225, 0x1, P0 ;  /* 0x00000008e0077211 */ /* 0x002fe400000f0ce1 */
        /* <DEDUP_REMOVED lines=9> */
.L_x_1246:
[----:B------:R-:W-:Y:S05]  /*23e0*/  BSYNC B0 ;  /* 0x0000000000007941 */ /* 0x000fea0003800000 */
.L_x_1245:
[----:B------:R-:W-:Y:S05]  /*23f0*/  BRA.DIV ~URZ, `(.L_x_1247) ;  /* 0x0000a9927f007947 */ /* 0x000fea000b800000 */
[----:B-1----:R1:W2:Y:S02]  /*2400*/  SHFL.IDX PT, R8, R9, 0x2, 0x181f ;  /* 0x00581f0009087f89 */ /* 0x0022a400000e0000 */
.L_x_1327:
[----:B------:R-:W-:Y:S05]  /*2410*/  BRA.DIV ~URZ, `(.L_x_1248) ;  /* 0x0000a9e27f007947 */ /* 0x000fea000b800000 */
[----:B----4-:R4:W1:Y:S02]  /*2420*/  SHFL.IDX PT, R0, R12, 0x2, 0x181f ;  /* 0x00581f000c007f89 */ /* 0x01086400000e0000 */
.L_x_1328:
[----:B------:R-:W-:Y:S01]  /*2430*/  IADD3 R2, R10, 0x40, RZ ;  /* 0x000000400a027810 */ /* 0x000fe20007ffe0ff */
[----:B------:R-:W-:Y:S03]  /*2440*/  BSSY B0, `(.L_x_1249) ;  /* 0x000000f000007945 */ /* 0x000fe60003800000 */
[----:B------:R-:W-:-:S13]  /*2450*/  ISETP.GE.AND P0, PT, R2, R11, PT ;  /* 0x0000000b0200720c */ /* 0x000fda0003f06270 */
[----:B------:R-:W-:Y:S05]  /*2460*/  @P0 BRA `(.L_x_1250) ;  /* 0x000000c000000947 */ /* 0x000fea0003800000 */
[CC--:B-1----:R-:W-:Y:S02]  /*2470*/  LEA R6, P0, R224.reuse, R0.reuse, 0x1 ;  /* 0x00000000e0067211 */ /* 0x0c2fe400078008ff */
        /* <DEDUP_REMOVED lines=11> */
.L_x_1250:
[----:B------:R-:W-:Y:S05]  /*2530*/  BSYNC B0 ;  /* 0x0000000000007941 */ /* 0x000fea0003800000 */
.L_x_1249:
[----:B------:R-:W-:Y:S05]  /*2540*/  BRA.DIV ~URZ, `(.L_x_1251) ;  /* 0x0000a9127f007947 */ /* 0x000fea000b800000 */
[----:B--2---:R2:W3:Y:S04]  /*2550*/  SHFL.IDX PT, R8, R9, 0x3, 0x181f ;  /* 0x00781f0009087f89 */ /* 0x0044e800000e0000 */
[----:B-1----:R2:W1:Y:S02]  /*2560*/  SHFL.IDX PT, R0, R12, 0x3, 0x181f ;  /* 0x00781f000c007f89 */ /* 0x00246400000e0000 */
.L_x_1329:
[----:B------:R-:W-:-:S04]  /*2570*/  IADD3 R2, R10, 0x60, RZ ;  /* 0x000000600a027810 */ /* 0x000fc80007ffe0ff */
[----:B------:R-:W-:-:S13]  /*2580*/  ISETP.GE.AND P3, PT, R2, R11, PT ;  /* 0x0000000b0200720c */ /* 0x000fda0003f66270 */
[----:B-1----:R-:W-:-:S04]  /*2590*/  @!P3 LEA R6, P0, R224, R0, 0x1 ;  /* 0x00000000e006b211 */ /* 0x002fc800078008ff */
[----:B---3--:R-:W-:Y:S02]  /*25a0*/  @!P3 LEA.HI.X R7, R224, R8, R225, 0x1, P0 ;  /* 0x00000008e007b211 */ /* 0x008fe400000f0ce1 */
[----:B------:R-:W-:-:S03]  /*25b0*/  @!P3 LEA R4, P0, R215, R0, 0x1 ;  /* 0x00000000d704b211 */ /* 0x000fc600078008ff */
[----:B------:R-:W-:Y:S01]  /*25c0*/  @!PT LDS RZ, [RZ] ;  /* 0x00000000fffff984 */ /* 0x000fe20000000800 */
[----:B------:R-:W-:Y:S01]  /*25d0*/  @!PT LDS RZ, [RZ] ;  /* 0x00000000fffff984 */ /* 0x000fe20000000800 */
[----:B------:R-:W-:Y:S01]  /*25e0*/  @!PT LDS RZ, [RZ] ;  /* 0x00000000fffff984 */ /* 0x000fe20000000800 */
[----:B------:R1:W-:Y:S01]  /*25f0*/  @!P3 LDGSTS.E.BYPASS.LTC128B.128 [R216+0x1b100], [R6.64], !P6 ;  /* 0x1b10000006d8bfae */ /* 0x0003e2000f101d48 */
[----:B------:R-:W-:Y:S02]  /*2600*/  @!P3 LEA.HI.X R5, R215, R8, R250, 0x1, P0 ;  /* 0x00000008d705b211 */ /* 0x000fe400000f0cfa */
[----:B------:R-:W-:-:S03]  /*2610*/  @!P3 LEA R2, P0, R212, R0, 0x1 ;  /* 0x00000000d402b211 */ /* 0x000fc600078008ff */
[----:B------:R1:W-:Y:S01]  /*2620*/  @!P3 LDGSTS.E.BYPASS.LTC128B.128 [R216+0x1f100], [R4.64], !P5 ;  /* 0x1f10000004d8bfae */ /* 0x0003e2000e901d48 */
[----:B------:R-:W-:-:S05]  /*2630*/  @!P3 LEA.HI.X R3, R212, R8, R249, 0x1, P0 ;  /* 0x00000008d403b211 */ /* 0x000fca00000f0cf9 */
[----:B------:R1:W-:Y:S04]  /*2640*/  @!P3 LDGSTS.E.BYPASS.LTC128B.128 [R216+0x23100], [R2.64], !P4 ;  /* 0x2310000002d8bfae */ /* 0x0003e8000e101d48 */
[----:B------:R-:W0:Y:S01]  /*2650*/  LDGDEPBAR ;  /* 0x00000000000079af */ /* 0x000e220000000000 */
[----:B------:R-:W-:Y:S02]  /*2660*/  WARPSYNC 0xffffffff ;  /* 0xffffffff00007948 */ /* 0x000fe40003800000 */
[----:B-1----:R-:W-:Y:S01]  /*2670*/  IMAD.IADD R2, R90, 0x1, -R251 ;  /* 0x000000015a027824 */ /* 0x002fe200078e0afb */
[----:B------:R-:W-:Y:S01]  /*2680*/  SHF.R.S32.HI R4, RZ, 0x1f, R88 ;  /* 0x0000001fff047819 */ /* 0x000fe20000011458 */
[C---:B------:R-:W-:Y:S01]  /*2690*/  IMAD.WIDE.U32 R6, R88.reuse, c[0x0][0x1e0], RZ ;  /* 0x0000780058067a25 */ /* 0x040fe200078e00ff */
[----:B------:R-:W-:Y:S03]  /*26a0*/  BAR.SYNC.DEFER_BLOCKING 0x0 ;  /* 0x0000000000007b1d */ /* 0x000fe60000010000 */
[----:B------:R-:W-:Y:S01]  /*26b0*/  IMAD R2, R88, -0x40, R2 ;  /* 0xffffffc058027824 */ /* 0x000fe200078e0202 */
[----:B------:R-:W-:Y:S01]  /*26c0*/  LEA R3, P0, R6, R218, 0x6 ;  /* 0x000000da06037211 */ /* 0x000fe200078030ff */
[----:B------:R-:W-:Y:S01]  /*26d0*/  IMAD R0, R4, c[0x0][0x1e0], RZ ;  /* 0x0000780004007a24 */ /* 0x000fe200078e02ff */
[----:B------:R-:W-:Y:S01]  /*26e0*/  ULDC.64 UR4, c[0x0][0x208] ;  /* 0x0000820000047ab9 */ /* 0x000fe20000000a00 */
[----:B------:R-:W-:Y:S01]  /*26f0*/  IMAD.WIDE.U32 R10, R88, c[0x0][0x208], RZ ;  /* 0x00008200580a7a25 */ /* 0x000fe200078e00ff */
[C---:B------:R-:W-:Y:S01]  /*2700*/  ISETP.GE.AND P3, PT, R2.reuse, 0x21, PT ;  /* 0x000000210200780c */ /* 0x040fe20003f66270 */
[----:B------:R-:W-:Y:S01]  /*2710*/  USHF.L.U32 UR7, UR4, 0x6, URZ ;  /* 0x0000000604077899 */ /* 0x000fe2000800063f */
[----:B------:R-:W-:Y:S01]  /*2720*/  ISETP.GE.AND P6, PT, R2, 0x1, PT ;  /* 0x000000010200780c */ /* 0x000fe20003fc6270 */
[----:B------:R-:W-:Y:S01]  /*2730*/  IMAD R5, R88, c[0x0][0x1e4], R0 ;  /* 0x0000790058057a24 */ /* 0x000fe200078e0200 */
[----:B------:R-:W-:Y:S01]  /*2740*/  UMOV UR6, 0x6 ;  /* 0x0000000600067882 */ /* 0x000fe20000000000 */
[----:B------:R-:W-:Y:S01]  /*2750*/  IMAD.MOV.U32 R0, RZ, RZ, 0x20 ;  /* 0x00000020ff007424 */ /* 0x000fe200078e00ff */
[----:B------:R-:W-:Y:S01]  /*2760*/  USHF.L.U64.HI UR5, UR4, UR6, UR5 ;  /* 0x0000000604057299 */ /* 0x000fe20008010205 */
[----:B------:R-:W-:Y:S01]  /*2770*/  IMAD.IADD R5, R7, 0x1, R5 ;  /* 0x0000000107057824 */ /* 0x000fe200078e0205 */
[----:B------:R-:W-:Y:S01]  /*2780*/  BSSY B0, `(.L_x_1252) ;  /* 0x0000047000007945 */ /* 0x000fe20003800000 */
[----:B--2---:R-:W-:-:S03]  /*2790*/  IMAD.WIDE.U32 R8, R0, c[0x0][0x1e0], RZ ;  /* 0x0000780000087a25 */ /* 0x004fc600078e00ff */
[----:B------:R-:W-:Y:S01]  /*27a0*/  LEA.HI.X R5, R6, R217, R5, 0x6, P0 ;  /* 0x000000d906057211 */ /* 0x000fe200000f3405 */
[----:B------:R-:W-:Y:S01]  /*27b0*/  IMAD R6, R4, c[0x0][0x208], RZ ;  /* 0x0000820004067a24 */ /* 0x000fe200078e02ff */
[C---:B------:R-:W-:Y:S01]  /*27c0*/  @P3 IADD3 R4, P0, R3.reuse, R8, RZ ;  /* 0x0000000803043210 */ /* 0x040fe20007f1e0ff */
[----:B------:R-:W-:Y:S01]  /*27d0*/  IMAD R7, R0, c[0x0][0x1e4], RZ ;  /* 0x0000790000077a24 */ /* 0x000fe200078e02ff */
[----:B------:R-:W-:Y:S01]  /*27e0*/  @P6 LEA R8, P4, R3, c[0x0][0x1c8], 0x1 ;  /* 0x0000720003086a11 */ /* 0x000fe200078808ff */
[----:B------:R-:W-:Y:S02]  /*27f0*/  IMAD R6, R88, c[0x0][0x20c], R6 ;  /* 0x0000830058067a24 */ /* 0x000fe400078e0206 */
[----:B------:R-:W-:Y:S01]  /*2800*/  IMAD.MOV.U32 R16, RZ, RZ, 0x40 ;  /* 0x00000040ff107424 */ /* 0x000fe200078e00ff */
[----:B------:R-:W-:Y:S02]  /*2810*/  @P3 IADD3.X R7, R5, R9, R7, P0, !PT ;  /* 0x0000000905073210 */ /* 0x000fe400007fe407 */
[----:B------:R-:W-:Y:S01]  /*2820*/  @P6 LEA.HI.X R9, R3, c[0x0][0x1cc], R5, 0x1, P4 ;  /* 0x0000730003096a11 */ /* 0x000fe200020f0c05 */
[----:B------:R-:W-:Y:S01]  /*2830*/  IMAD.IADD R5, R11, 0x1, R6 ;  /* 0x000000010b057824 */ /* 0x000fe200078e0206 */
[----:B------:R-:W-:-:S02]  /*2840*/  LEA R3, P0, R10, R220, 0x6 ;  /* 0x000000dc0a037211 */ /* 0x000fc400078030ff */
[----:B------:R-:W-:Y:S01]  /*2850*/  @P3 LEA R6, P5, R4, c[0x0][0x1c8], 0x1 ;  /* 0x0000720004063a11 */ /* 0x000fe200078a08ff */
[----:B------:R-:W-:Y:S01]  /*2860*/  @!PT LDS RZ, [RZ] ;  /* 0x00000000fffff984 */ /* 0x000fe20000000800 */
[----:B------:R-:W-:Y:S01]  /*2870*/  @!PT LDS RZ, [RZ] ;  /* 0x00000000fffff984 */ /* 0x000fe20000000800 */
[----:B------:R-:W-:Y:S01]  /*2880*/  @!PT LDS RZ, [RZ] ;  /* 0x00000000fffff984 */ /* 0x000fe20000000800 */
[----:B------:R1:W-:Y:S01]  /*2890*/  @P6 LDGSTS.E.BYPASS.LTC128B.128 [R216+0xc100], [R8.64], !P1 ;  /* 0x0c10000008d86fae */ /* 0x0003e2000c901d48 */
[----:B------:R-:W-:Y:S02]  /*28a0*/  @P6 ISETP.GE.AND P4, PT, R212, c[0x0][0x1d4], PT ;  /* 0x00007500d4006a0c */ /* 0x000fe40003f86270 */
[----:B------:R-:W-:Y:S01]  /*28b0*/  LEA.HI.X R5, R10, R222, R5, 0x6, P0 ;  /* 0x000000de0a057211 */ /* 0x000fe200000f3405 */
[----:B------:R1:W-:Y:S01]  /*28c0*/  @P6 LDGSTS.E.BYPASS.LTC128B.128 [R216+0xe100], [R8.64+0x80], !P2 ;  /* 0x0e10008008d86fae */ /* 0x0003e2000d101d48 */
[----:B------:R-:W-:Y:S02]  /*28d0*/  @P3 LEA.HI.X R7, R4, c[0x0][0x1cc], R7, 0x1, P5 ;  /* 0x0000730004073a11 */ /* 0x000fe400028f0c07 */
[----:B------:R-:W-:Y:S02]  /*28e0*/  LEA R4, P5, R3, c[0x0][0x1f8], 0x1 ;  /* 0x00007e0003047a11 */ /* 0x000fe400078a08ff */
[----:B------:R-:W-:-:S02]  /*28f0*/  @P3 ISETP.GE.AND P0, PT, R212, c[0x0][0x1d4], PT ;  /* 0x00007500d4003a0c */ /* 0x000fc40003f06270 */
[----:B------:R-:W-:Y:S02]  /*2900*/  LEA.HI.X R5, R3, c[0x0][0x1fc], R5, 0x1, P5 ;  /* 0x00007f0003057a11 */ /* 0x000fe400028f0c05 */
[----:B------:R-:W-:Y:S01]  /*2910*/  ISETP.GE.AND P5, PT, R224, c[0x0][0x1d4], PT ;  /* 0x00007500e0007a0c */ /* 0x000fe20003fa6270 */
[----:B------:R1:W-:Y:S01]  /*2920*/  @P6 LDGSTS.E.BYPASS.LTC128B.128 [R216+0x10100], [R8.64+0x100], !P4 ;  /* 0x1010010008d86fae */ /* 0x0003e2000e101d48 */
[----:B------:R-:W-:Y:S02]  /*2930*/  ISETP.GE.AND P4, PT, R215, c[0x0][0x1d4], PT ;  /* 0x00007500d7007a0c */ /* 0x000fe40003f86270 */
[C---:B------:R-:W-:Y:S01]  /*2940*/  ISETP.LT.OR P6, PT, R2.reuse, 0x1, P5 ;  /* 0x000000010200780c */ /* 0x040fe20002fc1670 */
[----:B------:R1:W-:Y:S01]  /*2950*/  @P3 LDGSTS.E.BYPASS.LTC128B.128 [R216+0xd100], [R6.64], !P1 ;  /* 0x0d10000006d83fae */ /* 0x0003e2000c901d48 */
[----:B------:R-:W-:-:S03]  /*2960*/  ISETP.LT.OR P5, PT, R2, 0x21, P5 ;  /* 0x000000210200780c */ /* 0x000fc60002fa1670 */
[----:B------:R1:W-:Y:S04]  /*2970*/  @P3 LDGSTS.E.BYPASS.LTC128B.128 [R216+0xf100], [R6.64+0x80], !P2 ;  /* 0x0f10008006d83fae */ /* 0x0003e8000d101d48 */
[----:B------:R1:W-:Y:S01]  /*2980*/  @P3 LDGSTS.E.BYPASS.LTC128B.128 [R216+0x11100], [R6.64+0x100], !P0 ;  /* 0x1110010006d83fae */ /* 0x0003e2000c101d48 */
[----:B------:R-:W-:Y:S02]  /*2990*/  ISETP.LT.OR P0, PT, R2, 0x1, P4 ;  /* 0x000000010200780c */ /* 0x000fe40002701670 */
[----:B------:R-:W-:Y:S01]  /*29a0*/  ISETP.GE.AND P3, PT, R212, c[0x0][0x1d4], PT ;  /* 0x00007500d4007a0c */ /* 0x000fe20003f66270 */
[----:B------:R-:W0:Y:S01]  /*29b0*/  LDGDEPBAR ;  /* 0x00000000000079af */ /* 0x000e220000000000 */
[----:B------:R-:W-:-:S03]  /*29c0*/  ISETP.LT.OR P4, PT, R2, 0x21, P4 ;  /* 0x000000210200780c */ /* 0x000fc60002781670 */
[----:B------:R1:W-:Y:S01]  /*29d0*/  LDGSTS.E.BYPASS.LTC128B.128 [R216+0x100], [R4.64], !P6 ;  /* 0x0010000004d87fae */ /* 0x0003e2000f101d48 */
[C---:B------:R-:W-:Y:S02]  /*29e0*/  ISETP.LT.OR P6, PT, R2.reuse, 0x1, P3 ;  /* 0x000000010200780c */ /* 0x040fe40001fc1670 */
[----:B------:R-:W-:-:S03]  /*29f0*/  ISETP.LT.OR P3, PT, R2, 0x21, P3 ;  /* 0x000000210200780c */ /* 0x000fc60001f61670 */
[----:B------:R1:W-:Y:S01]  /*2a00*/  LDGSTS.E.BYPASS.LTC128B.128 [R216+0x2100], [R4.64+0x80], !P0 ;  /* 0x0210008004d87fae */ /* 0x0003e2000c101d48 */
[----:B------:R-:W-:-:S04]  /*2a10*/  IADD3 R2, P0, R4, UR7, RZ ;  /* 0x0000000704027c10 */ /* 0x000fc8000ff1e0ff */
[----:B------:R-:W-:-:S03]  /*2a20*/  IADD3.X R3, R5, UR5, RZ, P0, !PT ;  /* 0x0000000505037c10 */ /* 0x000fc600087fe4ff */
[----:B------:R1:W-:Y:S04]  /*2a30*/  LDGSTS.E.BYPASS.LTC128B.128 [R216+0x4100], [R4.64+0x100], !P6 ;  /* 0x0410010004d87fae */ /* 0x0003e8000f101d48 */
[----:B------:R1:W-:Y:S04]  /*2a40*/  LDGSTS.E.BYPASS.LTC128B.128 [R216+0x1100], [R2.64], !P5 ;  /* 0x0110000002d87fae */ /* 0x0003e8000e901d48 */
[----:B------:R1:W-:Y:S04]  /*2a50*/  LDGSTS.E.BYPASS.LTC128B.128 [R216+0x3100], [R2.64+0x80], !P4 ;  /* 0x0310008002d87fae */ /* 0x0003e8000e101d48 */
[----:B------:R1:W-:Y:S01]  /*2a60*/  LDGSTS.E.BYPASS.LTC128B.128 [R216+0x5100], [R2.64+0x100], !P3 ;  /* 0x0510010002d87fae */ /* 0x0003e2000d901d48 */
[----:B------:R-:W-:-:S03]  /*2a70*/  ISETP.GT.AND P3, PT, R88, R206, PT ;  /* 0x000000ce5800720c */ /* 0x000fc60003f64270 */
[----:B------:R-:W0:Y:S10]  /*2a80*/  LDGDEPBAR ;  /* 0x00000000000079af */ /* 0x000e340000000000 */
[----:B------:R-:W-:Y:S05]  /*2a90*/  @!P3 BRA `(.L_x_1253) ;  /* 0x000001500000b947 */ /* 0x000fea0003800000 */
[----:B-1----:R-:W-:Y:S01]  /*2aa0*/  IADD3 R2, R245, -0x2, RZ ;  /* 0xfffffffef5027810 */ /* 0x002fe20007ffe0ff */
[----:B------:R-:W-:-:S03]  /*2ab0*/  IMAD.WIDE.U32 R6, R16, c[0x0][0x1e0], RZ ;  /* 0x0000780010067a25 */ /* 0x000fc600078e00ff */
[----:B------:R-:W-:Y:S01]  /*2ac0*/  SHF.R.S32.HI R3, RZ, 0x1f, R2 ;  /* 0x0000001fff037819 */ /* 0x000fe20000011402 */
[----:B------:R-:W-:-:S04]  /*2ad0*/  IMAD.WIDE.U32 R4, R2, c[0x0][0x1e0], RZ ;  /* 0x0000780002047a25 */ /* 0x000fc800078e00ff */
[----:B------:R-:W-:-:S04]  /*2ae0*/  IMAD R3, R3, c[0x0][0x1e0], RZ ;  /* 0x0000780003037a24 */ /* 0x000fc800078e02ff */
[----:B------:R-:W-:Y:S01]  /*2af0*/  IMAD R2, R2, c[0x0][0x1e4], R3 ;  /* 0x0000790002027a24 */ /* 0x000fe200078e0203 */
[----:B------:R-:W-:-:S03]  /*2b00*/  LEA R3, P0, R4, R218, 0x6 ;  /* 0x000000da04037211 */ /* 0x000fc600078030ff */
[----:B------:R-:W-:Y:S01]  /*2b10*/  IMAD.IADD R5, R5, 0x1, R2 ;  /* 0x0000000105057824 */ /* 0x000fe200078e0202 */
[----:B------:R-:W-:-:S04]  /*2b20*/  LEA R2, P4, R3, c[0x0][0x1c8], 0x1 ;  /* 0x0000720003027a11 */ /* 0x000fc800078808ff */
[----:B------:R-:W-:Y:S01]  /*2b30*/  LEA.HI.X R4, R4, R217, R5, 0x6, P0 ;  /* 0x000000d904047211 */ /* 0x000fe200000f3405 */
[----:B------:R-:W-:Y:S01]  /*2b40*/  IMAD R5, R16, c[0x0][0x1e4], RZ ;  /* 0x0000790010057a24 */ /* 0x000fe200078e02ff */
[----:B------:R-:W-:Y:S02]  /*2b50*/  ISETP.GE.AND P0, PT, R212, c[0x0][0x1d4], PT ;  /* 0x00007500d4007a0c */ /* 0x000fe40003f06270 */
[----:B------:R-:W-:Y:S02]  /*2b60*/  LEA.HI.X R3, R3, c[0x0][0x1cc], R4, 0x1, P4 ;  /* 0x0000730003037a11 */ /* 0x000fe400020f0c04 */
[----:B------:R-:W-:-:S03]  /*2b70*/  IADD3 R4, P4, R6, R2, RZ ;  /* 0x0000000206047210 */ /* 0x000fc60007f9e0ff */
[----:B------:R1:W-:Y:S01]  /*2b80*/  LDGSTS.E.BYPASS.LTC128B.128 [R216+0x12100], [R2.64], !P1 ;  /* 0x1210000002d87fae */ /* 0x0003e2000c901d48 */
[----:B------:R-:W-:-:S03]  /*2b90*/  IADD3.X R5, R3, R7, R5, P4, !PT ;  /* 0x0000000703057210 */ /* 0x000fc600027fe405 */
[----:B------:R1:W-:Y:S04]  /*2ba0*/  LDGSTS.E.BYPASS.LTC128B.128 [R216+0x14100], [R2.64+0x80], !P2 ;  /* 0x1410008002d87fae */ /* 0x0003e8000d101d48 */
[----:B------:R1:W-:Y:S04]  /*2bb0*/  LDGSTS.E.BYPASS.LTC128B.128 [R216+0x16100], [R2.64+0x100], !P0 ;  /* 0x1610010002d87fae */ /* 0x0003e8000c101d48 */
[----:B------:R1:W-:Y:S04]  /*2bc0*/  LDGSTS.E.BYPASS.LTC128B.128 [R216+0x13100], [R4.64], !P1 ;  /* 0x1310000004d87fae */ /* 0x0003e8000c901d48 */
[----:B------:R1:W-:Y:S04]  /*2bd0*/  LDGSTS.E.BYPASS.LTC128B.128 [R216+0x15100], [R4.64+0x80], !P2 ;  /* 0x1510008004d87fae */ /* 0x0003e8000d101d48 */
[----:B------:R1:W-:Y:S02]  /*2be0*/  LDGSTS.E.BYPASS.LTC128B.128 [R216+0x17100], [R4.64+0x100], !P0 ;  /* 0x1710010004d87fae */ /* 0x0003e4000c101d48 */
.L_x_1253:
[----:B------:R-:W-:Y:S05]  /*2bf0*/  BSYNC B0 ;  /* 0x0000000000007941 */ /* 0x000fea0003800000 */
.L_x_1252:
[----:B------:R-:W0:Y:S01]  /*2c00*/  LDGDEPBAR ;  /* 0x00000000000079af */ /* 0x000e220000000000 */
[----:B------:R-:W-:Y:S01]  /*2c10*/  LOP3.LUT P0, RZ, R195, 0x2, RZ, 0xc0, !PT ;  /* 0x00000002c3ff7812 */ /* 0x000fe2000780c0ff */
[----:B------:R-:W-:Y:S03]  /*2c20*/  BSSY B0, `(.L_x_1254) ;  /* 0x0000027000007945 */ /* 0x000fe60003800000 */
[----:B------:R-:W-:-:S05]  /*2c30*/  SEL R190, R0, 0xffffffe0, !P0 ;  /* 0xffffffe000be7807 */ /* 0x000fca0004000000 */
[----:B------:R-:W-:Y:S01]  /*2c40*/  IMAD.IADD R24, R192, 0x1, R190 ;  /* 0x00000001c0187824 */ /* 0x000fe200078e02be */
[----:B------:R-:W-:-:S04]  /*2c50*/  DEPBAR.LE SB0, 0x3 ;  /* 0x000080c00000791a */ /* 0x000fc80000000000 */
[----:B------:R-:W-:-:S04]  /*2c60*/  DEPBAR.LE SB0, 0x2 ;  /* 0x000080800000791a */ /* 0x000fc80000000000 */
[----:B------:R-:W-:Y:S06]  /*2c70*/  BAR.SYNC.DEFER_BLOCKING 0x0 ;  /* 0x0000000000007b1d */ /* 0x000fec0000010000 */
[----:B-1----:R1:W2:Y:S04]  /*2c80*/  LDSM.16.M88.4 R8, [R186] ;  /* 0x00000000ba08783b */ /* 0x0022a80000000200 */
[----:B------:R1:W3:Y:S04]  /*2c90*/  LDSM.16.M88.4 R28, [R192] ;  /* 0x00000000c01c783b */ /* 0x0002e80000000200 */
[----:B------:R1:W4:Y:S04]  /*2ca0*/  LDSM.16.M88.4 R32, [R192+0x800] ;  /* 0x00080000c020783b */ /* 0x0003280000000200 */
[----:B------:R1:W1:Y:S04]  /*2cb0*/  LDSM.16.M88.4 R44, [R192+0x1000] ;  /* 0x00100000c02c783b */ /* 0x0002680000000200 */
[----:B------:R1:W1:Y:S04]  /*2cc0*/  LDSM.16.M88.4 R52, [R192+0x1800] ;  /* 0x00180000c034783b */ /* 0x0002680000000200 */
[----:B------:R1:W1:Y:S04]  /*2cd0*/  LDSM.16.M88.4 R4, [R187] ;  /* 0x00000000bb04783b */ /* 0x0002680000000200 */
[----:B------:R1:W1:Y:S04]  /*2ce0*/  LDSM.16.M88.4 R40, [R24] ;  /* 0x000000001828783b */ /* 0x0002680000000200 */
[----:B------:R1:W1:Y:S04]  /*2cf0*/  LDSM.16.M88.4 R56, [R24+0x800] ;  /* 0x000800001838783b */ /* 0x0002680000000200 */
[----:B------:R1:W1:Y:S04]  /*2d00*/  LDSM.16.M88.4 R64, [R24+0x1000] ;  /* 0x001000001840783b */ /* 0x0002680000000200 */
[----:B------:R1:W1:Y:S01]  /*2d10*/  LDSM.16.M88.4 R80, [R24+0x1800] ;  /* 0x001800001850783b */ /* 0x0002620000000200 */
[----:B------:R-:W-:Y:S05]  /*2d20*/  @!P3 BRA `(.L_x_1255) ;  /* 0x000001600000b947 */ /* 0x000fea0003800000 */
[----:B------:R-:W-:-:S04]  /*2d30*/  IADD3 R0, R245, -0x2, RZ ;  /* 0xfffffffef5007810 */ /* 0x000fc80007ffe0ff */
[----:B------:R-:W-:Y:S01]  /*2d40*/  SHF.R.S32.HI R2, RZ, 0x1f, R0 ;  /* 0x0000001fff027819 */ /* 0x000fe20000011400 */
[----:B----4-:R-:W-:-:S04]  /*2d50*/  IMAD.WIDE.U32 R12, R0, c[0x0][0x208], RZ ;  /* 0x00008200000c7a25 */ /* 0x010fc800078e00ff */
[----:B------:R-:W-:-:S04]  /*2d60*/  IMAD R2, R2, c[0x0][0x208], RZ ;  /* 0x0000820002027a24 */ /* 0x000fc800078e02ff */
[----:B------:R-:W-:Y:S01]  /*2d70*/  IMAD R2, R0, c[0x0][0x20c], R2 ;  /* 0x0000830000027a24 */ /* 0x000fe200078e0202 */
[----:B------:R-:W-:-:S03]  /*2d80*/  LEA R0, P0, R12, R220, 0x6 ;  /* 0x000000dc0c007211 */ /* 0x000fc600078030ff */
[----:B------:R-:W-:Y:S01]  /*2d90*/  IMAD.IADD R3, R13, 0x1, R2 ;  /* 0x000000010d037824 */ /* 0x000fe200078e0202 */
[----:B------:R-:W-:-:S04]  /*2da0*/  LEA R2, P4, R0, c[0x0][0x1f8], 0x1 ;  /* 0x00007e0000027a11 */ /* 0x000fc800078808ff */
[----:B------:R-:W-:Y:S02]  /*2db0*/  LEA.HI.X R3, R12, R222, R3, 0x6, P0 ;  /* 0x000000de0c037211 */ /* 0x000fe400000f3403 */
[----:B------:R-:W-:Y:S02]  /*2dc0*/  ISETP.GE.AND P0, PT, R212, c[0x0][0x1d4], PT ;  /* 0x00007500d4007a0c */ /* 0x000fe40003f06270 */
[----:B------:R-:W-:Y:S02]  /*2dd0*/  IADD3 R12, P3, R2, UR7, RZ ;  /* 0x00000007020c7c10 */ /* 0x000fe4000ff7e0ff */
[----:B------:R-:W-:-:S04]  /*2de0*/  LEA.HI.X R3, R0, c[0x0][0x1fc], R3, 0x1, P4 ;  /* 0x00007f0000037a11 */ /* 0x000fc800020f0c03 */
[----:B------:R-:W-:Y:S01]  /*2df0*/  IADD3.X R13, R3, UR5, RZ, P3, !PT ;  /* 0x00000005030d7c10 */ /* 0x000fe20009ffe4ff */
        /* <DEDUP_REMOVED lines=9> */
.L_x_1255:
[----:B------:R-:W-:Y:S05]  /*2e90*/  BSYNC B0 ;  /* 0x0000000000007941 */ /* 0x000fea0003800000 */
.L_x_1254:
[----:B------:R-:W-:Y:S01]  /*2ea0*/  LOP3.LUT P0, RZ, R195, 0x4, RZ, 0xc0, !PT ;  /* 0x00000004c3ff7812 */ /* 0x000fe2000780c0ff */
[----:B--234-:R-:W-:Y:S01]  /*2eb0*/  HMMA.16816.F32.BF16 R12, R8, R28, RZ ;  /* 0x0000001c080c723c */ /* 0x01cfe200000418ff */
[----:B------:R-:W-:Y:S02]  /*2ec0*/  LDSM.16.M88.4 R100, [R192+0x2000] ;  /* 0x00200000c064783b */ /* 0x000fe40000000200 */
[----:B------:R-:W-:-:S02]  /*2ed0*/  SEL R0, R16, 0xffffffc0, !P0 ;  /* 0xffffffc010007807 */ /* 0x000fc40004000000 */
[----:B------:R-:W-:Y:S03]  /*2ee0*/  LDSM.16.M88.4 R16, [R189] ;  /* 0x00000000bd10783b */ /* 0x000fe60000000200 */
[----:B------:R-:W-:Y:S01]  /*2ef0*/  IMAD.IADD R2, R192, 0x1, R0 ;  /* 0x00000001c0027824 */ /* 0x000fe200078e0200 */
[C---:B------:R-:W-:Y:S01]  /*2f00*/  HMMA.16816.F32.BF16 R20, R8.reuse, R32, RZ ;  /* 0x000000200814723c */ /* 0x040fe200000418ff */
[----:B------:R-:W-:Y:S04]  /*2f10*/  LDSM.16.M88.4 R96, [R24+0x2000] ;  /* 0x002000001860783b */ /* 0x000fe80000000200 */
[----:B------:R-:W2:Y:S03]  /*2f20*/  LDSM.16.M88.4 R68, [R2] ;  /* 0x000000000244783b */ /* 0x000ea60000000200 */
[----:B------:R-:W-:Y:S01]  /*2f30*/  HMMA.16816.F32.BF16 R28, R8, R30, RZ ;  /* 0x0000001e081c723c */ /* 0x000fe200000418ff */
[----:B------:R-:W3:Y:S01]  /*2f40*/  LDSM.16.M88.4 R72, [R2+0x800] ;  /* 0x000800000248783b */ /* 0x000ee20000000200 */
[----:B------:R-:W-:-:S03]  /*2f50*/  IADD3 R0, R0, R192, R190 ;  /* 0x000000c000007210 */ /* 0x000fc60007ffe0be */
[----:B------:R-:W4:Y:S03]  /*2f60*/  LDSM.16.M88.4 R76, [R2+0x1000] ;  /* 0x00100000024c783b */ /* 0x000f260000000200 */
[C---:B------:R-:W-:Y:S01]  /*2f70*/  HMMA.16816.F32.BF16 R32, R8.reuse, R34, RZ ;  /* 0x000000220820723c */ /* 0x040fe200000418ff */
[----:B------:R-:W-:Y:S04]  /*2f80*/  LDSM.16.M88.4 R92, [R0] ;  /* 0x00000000005c783b */ /* 0x000fe80000000200 */
[----:B------:R-:W-:Y:S03]  /*2f90*/  LDSM.16.M88.4 R84, [R2+0x1800] ;  /* 0x001800000254783b */ /* 0x000fe60000000200 */
[----:B-1----:R-:W-:Y:S01]  /*2fa0*/  HMMA.16816.F32.BF16 R36, R8, R44, RZ ;  /* 0x0000002c0824723c */ /* 0x002fe200000418ff */
[----:B------:R-:W5:Y:S01]  /*2fb0*/  LDL R120, [R1+0x24] ;  /* 0x0000240001787983 */ /* 0x000f620000100800 */
[----:B------:R-:W-:Y:S03]  /*2fc0*/  BSSY B0, `(.L_x_1256) ;  /* 0x0000242000007945 */ /* 0x000fe60003800000 */
[----:B------:R-:W0:Y:S03]  /*2fd0*/  LDGDEPBAR ;  /* 0x00000000000079af */ /* 0x000e260000000000 */
[----:B------:R-:W-:Y:S01]  /*2fe0*/  HMMA.16816.F32.BF16 R60, R4, R40, R12 ;  /* 0x00000028043c723c */ /* 0x000fe2000004180c */
[----:B------:R-:W1:Y:S07]  /*2ff0*/  LDSM.16.M88.4 R12, [R188] ;  /* 0x00000000bc0c783b */ /* 0x000e6e0000000200 */
[C---:B------:R-:W-:Y:S08]  /*3000*/  HMMA.16816.F32.BF16 R44, R8.reuse, R46, RZ ;  /* 0x0000002e082c723c */ /* 0x040ff000000418ff */
[C---:B------:R-:W-:Y:S08]  /*3010*/  HMMA.16816.F32.BF16 R48, R8.reuse, R52, RZ ;  /* 0x000000340830723c */ /* 0x040ff000000418ff */
[----:B------:R-:W-:Y:S08]  /*3020*/  HMMA.16816.F32.BF16 R8, R8, R54, RZ ;  /* 0x000000360808723c */ /* 0x000ff000000418ff */
[C---:B------:R-:W-:Y:S08]  /*3030*/  HMMA.16816.F32.BF16 R52, R4.reuse, R42, R28 ;  /* 0x0000002a0434723c */ /* 0x040ff0000004181c */
[C---:B------:R-:W-:Y:S08]  /*3040*/  HMMA.16816.F32.BF16 R28, R4.reuse, R56, R20 ;  /* 0x00000038041c723c */ /* 0x040ff00000041814 */
[C---:B------:R-:W-:Y:S01]  /*3050*/  HMMA.16816.F32.BF16 R20, R4.reuse, R58, R32 ;  /* 0x0000003a0414723c */ /* 0x040fe20000041820 */
[----:B------:R-:W-:Y:S07]  /*3060*/  LDSM.16.M88.4 R56, [R0+0x1000] ;  /* 0x001000000038783b */ /* 0x000fee0000000200 */
[C---:B------:R-:W-:Y:S08]  /*3070*/  HMMA.16816.F32.BF16 R36, R4.reuse, R64, R36 ;  /* 0x000000400424723c */ /* 0x040ff00000041824 */
[----:B------:R-:W-:Y:S01]  /*3080*/  HMMA.16816.F32.BF16 R44, R4, R66, R44 ;  /* 0x00000042042c723c */ /* 0x000fe2000004182c */
[----:B------:R-:W1:Y:S07]  /*3090*/  LDSM.16.M88.4 R64, [R0+0x800] ;  /* 0x000800000040783b */ /* 0x000e6e0000000200 */
[----:B--2---:R-:W-:Y:S08]  /*30a0*/  HMMA.16816.F32.BF16 R60, R16, R68, R60 ;  /* 0x00000044103c723c */ /* 0x004ff0000004183c */
[C---:B------:R-:W-:Y:S08]  /*30b0*/  HMMA.16816.F32.BF16 R48, R4.reuse, R80, R48 ;  /* 0x000000500430723c */ /* 0x040ff00000041830 */
[----:B------:R-:W-:Y:S01]  /*30c0*/  HMMA.16816.F32.BF16 R4, R4, R82, R8 ;  /* 0x000000520404723c */ /* 0x000fe20000041808 */
[----:B------:R-:W2:Y:S04]  /*30d0*/  LDSM.16.M88.4 R8, [R186+0x4000] ;  /* 0x00400000ba08783b */ /* 0x000ea80000000200 */
[----:B------:R-:W1:Y:S03]  /*30e0*/  LDSM.16.M88.4 R80, [R0+0x1800] ;  /* 0x001800000050783b */ /* 0x000e660000000200 */
[C---:B------:R-:W-:Y:S01]  /*30f0*/  HMMA.16816.F32.BF16 R52, R16.reuse, R70, R52 ;  /* 0x000000461034723c */ /* 0x040fe20000041834 */
[----:B------:R-:W-:Y:S07]  /*3100*/  LDSM.16.M88.4 R68, [R24+0x2800] ;  /* 0x002800001844783b */ /* 0x000fee0000000200 */
[C---:B---3--:R-:W-:Y:S08]  /*3110*/  HMMA.16816.F32.BF16 R40, R16.reuse, R72, R28 ;  /* 0x000000481028723c */ /* 0x048ff0000004181c */
[C---:B------:R-:W-:Y:S01]  /*3120*/  HMMA.16816.F32.BF16 R32, R16.reuse, R74, R20 ;  /* 0x0000004a1020723c */ /* 0x040fe20000041814 */
[----:B------:R-:W-:Y:S07]  /*3130*/  LDSM.16.M88.4 R72, [R192+0x3000] ;  /* 0x00300000c048783b */ /* 0x000fee0000000200 */
[C---:B----4-:R-:W-:Y:S08]  /*3140*/  HMMA.16816.F32.BF16 R28, R16.reuse, R76, R36 ;  /* 0x0000004c101c723c */ /* 0x050ff00000041824 */
[----:B------:R-:W-:Y:S01]  /*3150*/  HMMA.16816.F32.BF16 R20, R16, R78, R44 ;  /* 0x0000004e1014723c */ /* 0x000fe2000004182c */
[----:B------:R-:W3:Y:S07]  /*3160*/  LDSM.16.M88.4 R76, [R192+0x2800] ;  /* 0x00280000c04c783b */ /* 0x000eee0000000200 */
[----:B-1----:R-:W-:Y:S08]  /*3170*/  HMMA.16816.F32.BF16 R60, R12, R92, R60 ;  /* 0x0000005c0c3c723c */ /* 0x002ff0000004183c */
[C---:B------:R-:W-:Y:S01]  /*3180*/  HMMA.16816.F32.BF16 R36, R16.reuse, R86, R4 ;  /* 0x000000561024723c */ /* 0x040fe20000041804 */
[----:B------:R-:W1:Y:S07]  /*3190*/  LDSM.16.M88.4 R4, [R187+0x4000] ;  /* 0x00400000bb04783b */ /* 0x000e6e0000000200 */
[----:B------:R-:W-:Y:S01]  /*31a0*/  HMMA.16816.F32.BF16 R48, R16, R84, R48 ;  /* 0x000000541030723c */ /* 0x000fe20000041830 */
[----:B------:R-:W4:Y:S07]  /*31b0*/  LDSM.16.M88.4 R84, [R192+0x3800] ;  /* 0x00380000c054783b */ /* 0x000f2e0000000200 */
[C---:B------:R-:W-:Y:S01]  /*31c0*/  HMMA.16816.F32.BF16 R52, R12.reuse, R94, R52 ;  /* 0x0000005e0c34723c */ /* 0x040fe20000041834 */
[----:B------:R-:W-:Y:S07]  /*31d0*/  LDSM.16.M88.4 R92, [R2+0x2000] ;  /* 0x00200000025c783b */ /* 0x000fee0000000200 */
[C---:B------:R-:W-:Y:S08]  /*31e0*/  HMMA.16816.F32.BF16 R44, R12.reuse, R64, R40 ;  /* 0x000000400c2c723c */ /* 0x040ff00000041828 */
[C---:B------:R-:W-:Y:S01]  /*31f0*/  HMMA.16816.F32.BF16 R40, R12.reuse, R66, R32 ;  /* 0x000000420c28723c */ /* 0x040fe20000041820 */
[----:B------:R-:W-:Y:S07]  /*3200*/  LDSM.16.M88.4 R64, [R24+0x3000] ;  /* 0x003000001840783b */ /* 0x000fee0000000200 */
[----:B------:R-:W-:Y:S01]  /*3210*/  HMMA.16816.F32.BF16 R32, R12, R56, R28 ;  /* 0x000000380c20723c */ /* 0x000fe2000004181c */
[----:B------:R-:W1:Y:S07]  /*3220*/  LDSM.16.M88.4 R28, [R189+0x4000] ;  /* 0x00400000bd1c783b */ /* 0x000e6e0000000200 */
[----:B--2---:R-:W-:Y:S08]  /*3230*/  HMMA.16816.F32.BF16 R60, R8, R100, R60 ;  /* 0x00000064083c723c */ /* 0x004ff0000004183c */
[C---:B------:R-:W-:Y:S08]  /*3240*/  HMMA.16816.F32.BF16 R20, R12.reuse, R58, R20 ;  /* 0x0000003a0c14723c */ /* 0x040ff00000041814 */
[----:B------:R-:W-:Y:S08]  /*3250*/  HMMA.16816.F32.BF16 R16, R12, R80, R48 ;  /* 0x000000500c10723c */ /* 0x000ff00000041830 */
[C---:B------:R-:W-:Y:S01]  /*3260*/  HMMA.16816.F32.BF16 R56, R8.reuse, R102, R52 ;  /* 0x000000660838723c */ /* 0x040fe20000041834 */
[----:B------:R-:W-:Y:S07]  /*3270*/  LDSM.16.M88.4 R100, [R0+0x3800] ;  /* 0x003800000064783b */ /* 0x000fee0000000200 */
[C---:B---3--:R-:W-:Y:S08]  /*3280*/  HMMA.16816.F32.BF16 R48, R8.reuse, R76, R44 ;  /* 0x0000004c0830723c */ /* 0x048ff0000004182c */
[----:B------:R-:W-:Y:S08]  /*3290*/  HMMA.16816.F32.BF16 R44, R8, R72, R32 ;  /* 0x00000048082c723c */ /* 0x000ff00000041820 */
[----:B-1----:R-:W-:Y:S01]  /*32a0*/  HMMA.16816.F32.BF16 R32, R4, R96, R60 ;  /* 0x000000600420723c */ /* 0x002fe2000004183c */
[----:B------:R-:W1:Y:S07]  /*32b0*/  LDSM.16.M88.4 R60, [R2+0x2800] ;  /* 0x00280000023c783b */ /* 0x000e6e0000000200 */
[----:B------:R-:W-:Y:S01]  /*32c0*/  HMMA.16816.F32.BF16 R12, R12, R82, R36 ;  /* 0x000000520c0c723c */ /* 0x000fe20000041824 */
[----:B------:R-:W2:Y:S07]  /*32d0*/  LDSM.16.M88.4 R80, [R24+0x3800] ;  /* 0x003800001850783b */ /* 0x000eae0000000200 */
[C---:B------:R-:W-:Y:S01]  /*32e0*/  HMMA.16816.F32.BF16 R52, R8.reuse, R78, R40 ;  /* 0x0000004e0834723c */ /* 0x040fe20000041828 */
[----:B------:R-:W-:Y:S07]  /*32f0*/  LDSM.16.M88.4 R76, [R0+0x2000] ;  /* 0x00200000004c783b */ /* 0x000fee0000000200 */
[C---:B------:R-:W-:Y:S01]  /*3300*/  HMMA.16816.F32.BF16 R40, R8.reuse, R74, R20 ;  /* 0x0000004a0828723c */ /* 0x040fe20000041814 */
[----:B------:R-:W3:Y:S07]  /*3310*/  LDSM.16.M88.4 R20, [R188+0x4000] ;  /* 0x00400000bc14783b */ /* 0x000eee0000000200 */
[----:B----4-:R-:W-:Y:S08]  /*3320*/  HMMA.16816.F32.BF16 R36, R8, R84, R16 ;  /* 0x000000540824723c */ /* 0x010ff00000041810 */
[C---:B------:R-:W-:Y:S08]  /*3330*/  HMMA.16816.F32.BF16 R16, R4.reuse, R98, R56 ;  /* 0x000000620410723c */ /* 0x040ff00000041838 */
[----:B------:R-:W-:Y:S08]  /*3340*/  HMMA.16816.F32.BF16 R48, R4, R68, R48 ;  /* 0x000000440430723c */ /* 0x000ff00000041830 */
[----:B------:R-:W-:Y:S01]  /*3350*/  HMMA.16816.F32.BF16 R8, R8, R86, R12 ;  /* 0x000000560808723c */ /* 0x000fe2000004180c */
[----:B------:R-:W-:Y:S04]  /*3360*/  LDSM.16.M88.4 R12, [R186+0x8000] ;  /* 0x00800000ba0c783b */ /* 0x000fe80000000200 */
[----:B------:R-:W-:Y:S03]  /*3370*/  LDSM.16.M88.4 R84, [R2+0x3800] ;  /* 0x003800000254783b */ /* 0x000fe60000000200 */
[----:B------:R-:W-:Y:S08]  /*3380*/  HMMA.16816.F32.BF16 R32, R28, R92, R32 ;  /* 0x0000005c1c20723c */ /* 0x000ff00000041820 */
[C---:B------:R-:W-:Y:S08]  /*3390*/  HMMA.16816.F32.BF16 R52, R4.reuse, R70, R52 ;  /* 0x000000460434723c */ /* 0x040ff00000041834 */
[----:B------:R-:W-:Y:S01]  /*33a0*/  HMMA.16816.F32.BF16 R72, R4, R64, R44 ;  /* 0x000000400448723c */ /* 0x000fe2000004182c */
[----:B------:R-:W4:Y:S07]  /*33b0*/  LDSM.16.M88.4 R44, [R192+0x4000] ;  /* 0x00400000c02c783b */ /* 0x000f2e0000000200 */
[----:B------:R-:W-:Y:S08]  /*33c0*/  HMMA.16816.F32.BF16 R16, R28, R94, R16 ;  /* 0x0000005e1c10723c */ /* 0x000ff00000041810 */
[----:B------:R-:W-:Y:S08]  /*33d0*/  HMMA.16816.F32.BF16 R64, R4, R66, R40 ;  /* 0x000000420440723c */ /* 0x000ff00000041828 */
[----:B-1----:R-:W-:Y:S01]  /*33e0*/  HMMA.16816.F32.BF16 R40, R28, R60, R48 ;  /* 0x0000003c1c28723c */ /* 0x002fe20000041830 */
[----:B------:R-:W1:Y:S07]  /*33f0*/  LDSM.16.M88.4 R48, [R0+0x2800] ;  /* 0x002800000030783b */ /* 0x000e6e0000000200 */
[C---:B--2---:R-:W-:Y:S01]  /*3400*/  HMMA.16816.F32.BF16 R68, R4.reuse, R80, R36 ;  /* 0x000000500444723c */ /* 0x044fe20000041824 */
[----:B------:R-:W2:Y:S07]  /*3410*/  LDSM.16.M88.4 R36, [R2+0x3000] ;  /* 0x003000000224783b */ /* 0x000eae0000000200 */
[----:B------:R-:W-:Y:S01]  /*3420*/  HMMA.16816.F32.BF16 R108, R4, R82, R8 ;  /* 0x00000052046c723c */ /* 0x000fe20000041808 */
[----:B------:R-:W-:Y:S04]  /*3430*/  LDSM.16.M88.4 R8, [R187+0x8000] ;  /* 0x00800000bb08783b */ /* 0x000fe80000000200 */
[----:B------:R-:W-:Y:S03]  /*3440*/  LDSM.16.M88.4 R80, [R0+0x4000] ;  /* 0x004000000050783b */ /* 0x000fe60000000200 */
[----:B---3--:R-:W-:Y:S08]  /*3450*/  HMMA.16816.F32.BF16 R4, R20, R76, R32 ;  /* 0x0000004c1404723c */ /* 0x008ff00000041820 */
[----:B------:R-:W-:Y:S01]  /*3460*/  HMMA.16816.F32.BF16 R56, R28, R62, R52 ;  /* 0x0000003e1c38723c */ /* 0x000fe20000041834 */
[----:B------:R-:W3:Y:S04]  /*3470*/  LDSM.16.M88.4 R60, [R24+0x4000] ;  /* 0x00400000183c783b */ /* 0x000ee80000000200 */
[----:B------:R-:W-:Y:S03]  /*3480*/  LDSM.16.M88.4 R52, [R0+0x3000] ;  /* 0x003000000034783b */ /* 0x000fe60000000200 */
[----:B------:R-:W-:Y:S01]  /*3490*/  HMMA.16816.F32.BF16 R32, R20, R78, R16 ;  /* 0x0000004e1420723c */ /* 0x000fe20000041810 */
[----:B------:R-:W3:Y:S07]  /*34a0*/  LDSM.16.M88.4 R76, [R192+0x4800] ;  /* 0x00480000c04c783b */ /* 0x000eee0000000200 */
[----:B----4-:R-:W-:Y:S01]  /*34b0*/  HMMA.16816.F32.BF16 R16, R12, R44, R4 ;  /* 0x0000002c0c10723c */ /* 0x010fe20000041804 */
[----:B------:R-:W-:Y:S07]  /*34c0*/  LDSM.16.M88.4 R4, [R189+0x8000] ;  /* 0x00800000bd04783b */ /* 0x000fee0000000200 */
[----:B-1----:R-:W-:Y:S08]  /*34d0*/  HMMA.16816.F32.BF16 R40, R20, R48, R40 ;  /* 0x000000301428723c */ /* 0x002ff00000041828 */
[C---:B--2---:R-:W-:Y:S01]  /*34e0*/  HMMA.16816.F32.BF16 R96, R28.reuse, R36, R72 ;  /* 0x000000241c60723c */ /* 0x044fe20000041848 */
[----:B------:R-:W-:Y:S07]  /*34f0*/  LDSM.16.M88.4 R72, [R24+0x4800] ;  /* 0x004800001848783b */ /* 0x000fee0000000200 */
[----:B------:R-:W-:Y:S01]  /*3500*/  HMMA.16816.F32.BF16 R92, R28, R38, R64 ;  /* 0x000000261c5c723c */ /* 0x000fe20000041840 */
[----:B------:R-:W1:Y:S07]  /*3510*/  LDSM.16.M88.4 R64, [R2+0x4000] ;  /* 0x004000000240783b */ /* 0x000e6e0000000200 */
[----:B------:R-:W-:Y:S08]  /*3520*/  HMMA.16816.F32.BF16 R36, R12, R46, R32 ;  /* 0x0000002e0c24723c */ /* 0x000ff00000041820 */
[----:B---3--:R-:W-:Y:S01]  /*3530*/  HMMA.16816.F32.BF16 R32, R8, R60, R16 ;  /* 0x0000003c0820723c */ /* 0x008fe20000041810 */
[----:B------:R-:W2:Y:S07]  /*3540*/  LDSM.16.M88.4 R16, [R188+0x8000] ;  /* 0x00800000bc10783b */ /* 0x000eae0000000200 */
[----:B------:R-:W-:Y:S08]  /*3550*/  HMMA.16816.F32.BF16 R48, R20, R50, R56 ;  /* 0x000000321430723c */ /* 0x000ff00000041838 */
[----:B------:R-:W-:Y:S08]  /*3560*/  HMMA.16816.F32.BF16 R44, R12, R76, R40 ;  /* 0x0000004c0c2c723c */ /* 0x000ff00000041828 */
[----:B------:R-:W-:Y:S01]  /*3570*/  HMMA.16816.F32.BF16 R40, R8, R62, R36 ;  /* 0x0000003e0828723c */ /* 0x000fe20000041824 */
[----:B------:R-:W3:Y:S07]  /*3580*/  LDSM.16.M88.4 R60, [R192+0x5000] ;  /* 0x00500000c03c783b */ /* 0x000eee0000000200 */
[----:B------:R-:W-:Y:S01]  /*3590*/  HMMA.16816.F32.BF16 R104, R28, R84, R68 ;  /* 0x000000541c68723c */ /* 0x000fe20000041844 */
[----:B------:R-:W4:Y:S07]  /*35a0*/  LDSM.16.M88.4 R68, [R2+0x4800] ;  /* 0x004800000244783b */ /* 0x000f2e0000000200 */
[----:B-1----:R-:W-:Y:S08]  /*35b0*/  HMMA.16816.F32.BF16 R32, R4, R64, R32 ;  /* 0x000000400420723c */ /* 0x002ff00000041820 */
[----:B------:R-:W-:Y:S08]  /*35c0*/  HMMA.16816.F32.BF16 R108, R28, R86, R108 ;  /* 0x000000561c6c723c */ /* 0x000ff0000004186c */
[----:B------:R-:W-:Y:S08]  /*35d0*/  HMMA.16816.F32.BF16 R28, R20, R52, R96 ;  /* 0x00000034141c723c */ /* 0x000ff00000041860 */
[----:B------:R-:W-:Y:S01]  /*35e0*/  HMMA.16816.F32.BF16 R36, R12, R78, R48 ;  /* 0x0000004e0c24723c */ /* 0x000fe20000041830 */
[----:B------:R-:W-:Y:S07]  /*35f0*/  LDSM.16.M88.4 R76, [R0+0x4800] ;  /* 0x00480000004c783b */ /* 0x000fee0000000200 */
[----:B------:R-:W-:Y:S08]  /*3600*/  HMMA.16816.F32.BF16 R44, R8, R72, R44 ;  /* 0x00000048082c723c */ /* 0x000ff0000004182c */
[----:B------:R-:W-:Y:S08]  /*3610*/  HMMA.16816.F32.BF16 R56, R20, R54, R92 ;  /* 0x000000361438723c */ /* 0x000ff0000004185c */
[----:B------:R-:W-:Y:S01]  /*3620*/  HMMA.16816.F32.BF16 R40, R4, R66, R40 ;  /* 0x000000420428723c */ /* 0x000fe20000041828 */
[----:B------:R-:W1:Y:S07]  /*3630*/  LDSM.16.M88.4 R64, [R24+0x5000] ;  /* 0x005000001840783b */ /* 0x000e6e0000000200 */
[----:B--2---:R-:W-:Y:S08]  /*3640*/  HMMA.16816.F32.BF16 R52, R16, R80, R32 ;  /* 0x000000501034723c */ /* 0x004ff00000041820 */
[----:B---3--:R-:W-:Y:S08]  /*3650*/  HMMA.16816.F32.BF16 R32, R12, R60, R28 ;  /* 0x0000003c0c20723c */ /* 0x008ff0000004181c */
[----:B------:R-:W-:Y:S01]  /*3660*/  HMMA.16816.F32.BF16 R28, R8, R74, R36 ;  /* 0x0000004a081c723c */ /* 0x000fe20000041824 */
[----:B------:R-:W-:Y:S07]  /*3670*/  LDSM.16.M88.4 R72, [R2+0x5000] ;  /* 0x005000000248783b */ /* 0x000fee0000000200 */
[----:B----4-:R-:W-:Y:S01]  /*3680*/  HMMA.16816.F32.BF16 R36, R4, R68, R44 ;  /* 0x000000440424723c */ /* 0x010fe2000004182c */
[----:B------:R-:W-:-:S07]  /*3690*/  FMUL.FTZ R3, R52, c[0x0][0x320] ;  /* 0x0000c80034037a20 */ /* 0x000fce0000410000 */
[----:B------:R-:W-:Y:S01]  /*36a0*/  HMMA.16816.F32.BF16 R44, R12, R62, R56 ;  /* 0x0000003e0c2c723c */ /* 0x000fe20000041838 */
[----:B------:R-:W2:Y:S04]  /*36b0*/  LDSM.16.M88.4 R60, [R192+0x5800] ;  /* 0x00580000c03c783b */ /* 0x000ea80000000200 */
[----:B------:R2:W3:Y:S03]  /*36c0*/  LDSM.16.M88.4 R56, [R24+0x5800] ;  /* 0x005800001838783b */ /* 0x0004e60000000200 */
[----:B------:R-:W-:Y:S08]  /*36d0*/  HMMA.16816.F32.BF16 R84, R20, R100, R104 ;  /* 0x000000641454723c */ /* 0x000ff00000041868 */
[----:B------:R-:W-:Y:S01]  /*36e0*/  HMMA.16816.F32.BF16 R48, R16, R82, R40 ;  /* 0x000000521030723c */ /* 0x000fe20000041828 */
[----:B------:R4:W2:Y:S07]  /*36f0*/  MUFU.TANH R83, R3 ;  /* 0x0000000300537308 */ /* 0x0008ae0000002400 */
[----:B-1----:R-:W-:Y:S08]  /*3700*/  HMMA.16816.F32.BF16 R40, R8, R64, R32 ;  /* 0x000000400828723c */ /* 0x002ff00000041820 */
[----:B------:R-:W-:Y:S01]  /*3710*/  HMMA.16816.F32.BF16 R28, R4, R70, R28 ;  /* 0x00000046041c723c */ /* 0x000fe2000004181c */
[----:B------:R-:W1:Y:S01]  /*3720*/  LDSM.16.M88.4 R68, [R0+0x5000] ;  /* 0x005000000044783b */ /* 0x000e620000000200 */
[----:B----4-:R-:W-:-:S04]  /*3730*/  FMUL.FTZ R3, R53, c[0x0][0x320] ;  /* 0x0000c80035037a20 */ /* 0x010fc80000410000 */
[----:B------:R4:W1:Y:S02]  /*3740*/  MUFU.TANH R82, R3 ;  /* 0x0000000300527308 */ /* 0x0008640000002400 */
[----:B------:R-:W-:Y:S08]  /*3750*/  HMMA.16816.F32.BF16 R20, R20, R102, R108 ;  /* 0x000000661414723c */ /* 0x000ff0000004186c */
[----:B--2---:R-:W-:Y:S01]  /*3760*/  HMMA.16816.F32.BF16 R24, R12, R60, R84 ;  /* 0x0000003c0c18723c */ /* 0x004fe20000041854 */
[----:B----4-:R-:W-:-:S07]  /*3770*/  FMUL.FTZ R3, R54, c[0x0][0x320] ;  /* 0x0000c80036037a20 */ /* 0x010fce0000410000 */
[----:B------:R-:W-:Y:S01]  /*3780*/  HMMA.16816.F32.BF16 R32, R8, R66, R44 ;  /* 0x000000420820723c */ /* 0x000fe2000004182c */
[----:B------:R2:W4:Y:S01]  /*3790*/  LDSM.16.M88.4 R44, [R2+0x5800] ;  /* 0x00580000022c783b */ /* 0x0005220000000200 */
[----:B------:R1:W-:Y:S06]  /*37a0*/  MUFU.TANH R81, R3 ;  /* 0x0000000300517308 */ /* 0x0003ec0000002400 */
[----:B------:R-:W-:Y:S08]  /*37b0*/  HMMA.16816.F32.BF16 R12, R12, R62, R20 ;  /* 0x0000003e0c0c723c */ /* 0x000ff00000041814 */
[----:B---3--:R-:W-:Y:S01]  /*37c0*/  HMMA.16816.F32.BF16 R24, R8, R56, R24 ;  /* 0x000000380818723c */ /* 0x008fe20000041818 */
[----:B-1----:R-:W-:-:S04]  /*37d0*/  FMUL.FTZ R3, R55, c[0x0][0x320] ;  /* 0x0000c80037037a20 */ /* 0x002fc80000410000 */
[----:B------:R1:W-:Y:S03]  /*37e0*/  MUFU.TANH R80, R3 ;  /* 0x0000000300507308 */ /* 0x0003e60000002400 */
[----:B------:R-:W-:Y:S08]  /*37f0*/  HMMA.16816.F32.BF16 R52, R16, R76, R36 ;  /* 0x0000004c1034723c */ /* 0x000ff00000041824 */
[----:B------:R-:W-:Y:S01]  /*3800*/  HMMA.16816.F32.BF16 R36, R4, R72, R40 ;  /* 0x000000480424723c */ /* 0x000fe20000041828 */
[----:B-1----:R-:W-:-:S07]  /*3810*/  FMUL.FTZ R3, R48, c[0x0][0x320] ;  /* 0x0000c80030037a20 */ /* 0x002fce0000410000 */
[----:B------:R-:W-:Y:S01]  /*3820*/  HMMA.16816.F32.BF16 R40, R16, R78, R28 ;  /* 0x0000004e1028723c */ /* 0x000fe2000004181c */
[----:B------:R1:W3:Y:S01]  /*3830*/  LDSM.16.M88.4 R28, [R0+0x5800] ;  /* 0x00580000001c783b */ /* 0x0002e20000000200 */
[----:B------:R4:W1:Y:S01]  /*3840*/  MUFU.TANH R77, R3 ;  /* 0x00000003004d7308 */ /* 0x0008620000002400 */
[----:B------:R-:W-:-:S05]  /*3850*/  DEPBAR.LE SB0, 0x2 ;  /* 0x000080800000791a */ /* 0x000fca0000000000 */
[----:B------:R-:W-:Y:S01]  /*3860*/  HMMA.16816.F32.BF16 R20, R4, R74, R32 ;  /* 0x0000004a0414723c */ /* 0x000fe20000041820 */
[----:B--2---:R-:W-:-:S07]  /*3870*/  FMUL.FTZ R2, R55, c[0x0][0x320] ;  /* 0x0000c80037027a20 */ /* 0x004fce0000410000 */
[----:B------:R-:W-:Y:S01]  /*3880*/  HMMA.16816.F32.BF16 R36, R16, R68, R36 ;  /* 0x000000441024723c */ /* 0x000fe20000041824 */
[----:B----4-:R-:W-:Y:S02]  /*3890*/  FMUL.FTZ R3, R49, c[0x0][0x320] ;  /* 0x0000c80031037a20 */ /* 0x010fe40000410000 */
[----:B------:R2:W-:Y:S05]  /*38a0*/  MUFU.TANH R49, R2 ;  /* 0x0000000200317308 */ /* 0x0005ea0000002400 */
[----:B------:R-:W-:Y:S01]  /*38b0*/  HMMA.16816.F32.BF16 R8, R8, R58, R12 ;  /* 0x0000003a0808723c */ /* 0x000fe2000004180c */
[----:B-1----:R-:W-:Y:S02]  /*38c0*/  FMUL.FTZ R0, R42, c[0x0][0x320] ;  /* 0x0000c8002a007a20 */ /* 0x002fe40000410000 */
[----:B------:R1:W4:Y:S05]  /*38d0*/  MUFU.TANH R76, R3 ;  /* 0x00000003004c7308 */ /* 0x00032a0000002400 */
[----:B------:R-:W-:Y:S03]  /*38e0*/  HMMA.16816.F32.BF16 R12, R4, R44, R24 ;  /* 0x0000002c040c723c */ /* 0x000fe60000041818 */
[----:B------:R3:W-:Y:S01]  /*38f0*/  MUFU.TANH R34, R0 ;  /* 0x0000000000227308 */ /* 0x0007e20000002400 */
[----:B--2---:R-:W-:-:S04]  /*3900*/  FMUL.FTZ R2, R40, c[0x0][0x320] ;  /* 0x0000c80028027a20 */ /* 0x004fc80000410000 */
[----:B------:R-:W-:Y:S01]  /*3910*/  HMMA.16816.F32.BF16 R20, R16, R70, R20 ;  /* 0x000000461014723c */ /* 0x000fe20000041814 */
[----:B-1----:R-:W-:Y:S02]  /*3920*/  FMUL.FTZ R3, R50, c[0x0][0x320] ;  /* 0x0000c80032037a20 */ /* 0x002fe40000410000 */
[----:B------:R1:W-:Y:S05]  /*3930*/  MUFU.TANH R48, R2 ;  /* 0x0000000200307308 */ /* 0x0003ea0000002400 */
[----:B------:R-:W-:Y:S01]  /*3940*/  HMMA.16816.F32.BF16 R4, R4, R46, R8 ;  /* 0x0000002e0404723c */ /* 0x000fe20000041808 */
[----:B---3--:R-:W-:Y:S02]  /*3950*/  FMUL.FTZ R0, R43, c[0x0][0x320] ;  /* 0x0000c8002b007a20 */ /* 0x008fe40000410000 */
[----:B------:R2:W-:Y:S05]  /*3960*/  MUFU.TANH R65, R3 ;  /* 0x0000000300417308 */ /* 0x0005ea0000002400 */
[----:B------:R-:W-:Y:S03]  /*3970*/  HMMA.16816.F32.BF16 R12, R16, R28, R12 ;  /* 0x0000001c100c723c */ /* 0x000fe6000004180c */
[----:B------:R3:W-:Y:S01]  /*3980*/  MUFU.TANH R40, R0 ;  /* 0x0000000000287308 */ /* 0x0007e20000002400 */
[----:B-1----:R-:W-:-:S02]  /*3990*/  FMUL.FTZ R2, R41, c[0x0][0x320] ;  /* 0x0000c80029027a20 */ /* 0x002fc40000410000 */
[----:B--2---:R-:W-:-:S05]  /*39a0*/  FMUL.FTZ R3, R51, c[0x0][0x320] ;  /* 0x0000c80033037a20 */ /* 0x004fca0000410000 */
[----:B------:R1:W-:Y:S05]  /*39b0*/  MUFU.TANH R41, R2 ;  /* 0x0000000200297308 */ /* 0x0003ea0000002400 */
[----:B------:R-:W-:Y:S01]  /*39c0*/  HMMA.16816.F32.BF16 R4, R16, R30, R4 ;  /* 0x0000001e1004723c */ /* 0x000fe20000041804 */
[----:B------:R-:W-:Y:S01]  /*39d0*/  BAR.SYNC.DEFER_BLOCKING 0x0 ;  /* 0x0000000000007b1d */ /* 0x000fe20000010000 */
[----:B---3--:R-:W-:-:S05]  /*39e0*/  FMUL.FTZ R0, R36, c[0x0][0x320] ;  /* 0x0000c80024007a20 */ /* 0x008fca0000410000 */
[----:B------:R2:W-:Y:S01]  /*39f0*/  MUFU.TANH R64, R3 ;  /* 0x0000000300407308 */ /* 0x0005e20000002400 */
[----:B-1----:R-:W-:-:S07]  /*3a00*/  FMUL.FTZ R2, R21, c[0x0][0x320] ;  /* 0x0000c80015027a20 */ /* 0x002fce0000410000 */
[----:B------:R1:W-:Y:S01]  /*3a10*/  MUFU.TANH R35, R0 ;  /* 0x0000000000237308 */ /* 0x0003e20000002400 */
[----:B--2---:R-:W-:-:S07]  /*3a20*/  FMUL.FTZ R3, R52, c[0x0][0x320] ;  /* 0x0000c80034037a20 */ /* 0x004fce0000410000 */
[----:B------:R2:W-:Y:S01]  /*3a30*/  MUFU.TANH R25, R2 ;  /* 0x0000000200197308 */ /* 0x0005e20000002400 */
[----:B------:R-:W-:Y:S01]  /*3a40*/  FMUL.FTZ R5, R5, c[0x0][0x320] ;  /* 0x0000c80005057a20 */ /* 0x000fe20000410000 */
[----:B------:R-:W-:Y:S01]  /*3a50*/  LDSM.16.MT88.4 R28, [R194+0x2000] ;  /* 0x00200000c21c783b */ /* 0x000fe20000004200 */
[----:B-1----:R-:W-:-:S05]  /*3a60*/  FMUL.FTZ R0, R37, c[0x0][0x320] ;  /* 0x0000c80025007a20 */ /* 0x002fca0000410000 */
[----:B------:R1:W3:Y:S08]  /*3a70*/  MUFU.TANH R51, R3 ;  /* 0x0000000300337308 */ /* 0x0002f00000002400 */
[----:B------:R3:W-:Y:S01]  /*3a80*/  MUFU.TANH R33, R0 ;  /* 0x0000000000217308 */ /* 0x0007e20000002400 */
[----:B--2---:R-:W-:Y:S02]  /*3a90*/  FMUL.FTZ R2, R23, c[0x0][0x320] ;  /* 0x0000c80017027a20 */ /* 0x004fe40000410000 */
[----:B-1----:R-:W-:-:S05]  /*3aa0*/  FMUL.FTZ R3, R53, c[0x0][0x320] ;  /* 0x0000c80035037a20 */ /* 0x002fca0000410000 */
[----:B------:R1:W-:Y:S01]  /*3ab0*/  MUFU.TANH R26, R2 ;  /* 0x00000002001a7308 */ /* 0x0003e20000002400 */
[----:B---3--:R-:W-:-:S07]  /*3ac0*/  FMUL.FTZ R0, R38, c[0x0][0x320] ;  /* 0x0000c80026007a20 */ /* 0x008fce0000410000 */
[----:B------:R2:W3:Y:S08]  /*3ad0*/  MUFU.TANH R50, R3 ;  /* 0x0000000300327308 */ /* 0x0004f00000002400 */
[----:B------:R3:W-:Y:S01]  /*3ae0*/  MUFU.TANH R24, R0 ;  /* 0x0000000000187308 */ /* 0x0007e20000002400 */
[----:B-1----:R-:W-:Y:S02]  /*3af0*/  FMUL.FTZ R2, R12, c[0x0][0x320] ;  /* 0x0000c8000c027a20 */ /* 0x002fe40000410000 */
[----:B--2---:R-:W-:-:S05]  /*3b00*/  FMUL.FTZ R3, R54, c[0x0][0x320] ;  /* 0x0000c80036037a20 */ /* 0x004fca0000410000 */
[----:B------:R1:W-:Y:S01]  /*3b10*/  MUFU.TANH R21, R2 ;  /* 0x0000000200157308 */ /* 0x0003e20000002400 */
[----:B---3--:R-:W-:-:S07]  /*3b20*/  FMUL.FTZ R0, R39, c[0x0][0x320] ;  /* 0x0000c80027007a20 */ /* 0x008fce0000410000 */
[----:B------:R2:W3:Y:S01]  /*3b30*/  MUFU.TANH R61, R3 ;  /* 0x00000003003d7308 */ /* 0x0004e20000002400 */
[----:B------:R-:W-:Y:S07]  /*3b40*/  LDSM.16.MT88.4 R36, [R193] ;  /* 0x00000000c124783b */ /* 0x000fee0000004200 */
[----:B------:R3:W3:Y:S01]  /*3b50*/  MUFU.TANH R27, R0 ;  /* 0x00000000001b7308 */ /* 0x0006e20000002400 */
[----:B-1----:R-:W-:Y:S02]  /*3b60*/  FMUL.FTZ R2, R13, c[0x0][0x320] ;  /* 0x0000c8000d027a20 */ /* 0x002fe40000410000 */
[----:B--2---:R-:W-:-:S05]  /*3b70*/  FMUL.FTZ R3, R22, c[0x0][0x320] ;  /* 0x0000c80016037a20 */ /* 0x004fca0000410000 */
[----:B------:R-:W-:Y:S01]  /*3b80*/  MUFU.TANH R13, R5 ;  /* 0x00000005000d7308 */ /* 0x000fe20000002400 */
[----:B---3--:R-:W-:-:S07]  /*3b90*/  FMUL.FTZ R0, R20, c[0x0][0x320] ;  /* 0x0000c80014007a20 */ /* 0x008fce0000410000 */
[----:B------:R-:W-:Y:S08]  /*3ba0*/  MUFU.TANH R22, R2 ;  /* 0x0000000200167308 */ /* 0x000ff00000002400 */
[----:B------:R1:W-:Y:S08]  /*3bb0*/  MUFU.TANH R32, R0 ;  /* 0x0000000000207308 */ /* 0x0003f00000002400 */
[----:B------:R2:W3:Y:S01]  /*3bc0*/  MUFU.TANH R20, R3 ;  /* 0x0000000300147308 */ /* 0x0004e20000002400 */
[----:B-1----:R-:W-:-:S04]  /*3bd0*/  IMAD R0, R88, -0x40, R90 ;  /* 0xffffffc058007824 */ /* 0x002fc800078e025a */
[----:B------:R-:W-:Y:S02]  /*3be0*/  IMAD.IADD R0, R0, 0x1, -R226 ;  /* 0x0000000100007824 */ /* 0x000fe400078e0ae2 */
[----:B--2---:R-:W-:-:S03]  /*3bf0*/  FMUL.FTZ R3, R14, c[0x0][0x320] ;  /* 0x0000c8000e037a20 */ /* 0x004fc60000410000 */
[C---:B------:R-:W-:Y:S02]  /*3c00*/  ISETP.GT.AND P0, PT, R0.reuse, RZ, PT ;  /* 0x000000ff0000720c */ /* 0x040fe40003f04270 */
[C---:B------:R-:W-:Y:S01]  /*3c10*/  ISETP.GT.AND P6, PT, R0.reuse, 0x1, PT ;  /* 0x000000010000780c */ /* 0x040fe20003fc4270 */
[----:B------:R1:W-:Y:S01]  /*3c20*/  MUFU.TANH R23, R3 ;  /* 0x0000000300177308 */ /* 0x0003e20000002400 */
[----:B------:R-:W-:Y:S02]  /*3c30*/  ISETP.GT.AND P5, PT, R0, 0x8, PT ;  /* 0x000000080000780c */ /* 0x000fe40003fa4270 */
[----:B------:R-:W-:Y:S02]  /*3c40*/  FSEL R8, R83, -INF , P0 ;  /* 0xff80000053087808 */ /* 0x000fe40000000000 */
[----:B------:R-:W-:Y:S02]  /*3c50*/  FSEL R9, R82, -INF , P6 ;  /* 0xff80000052097808 */ /* 0x000fe40003000000 */
[----:B------:R-:W-:-:S02]  /*3c60*/  ISETP.GT.AND P4, PT, R0, 0x9, PT ;  /* 0x000000090000780c */ /* 0x000fc40003f84270 */
[----:B------:R-:W-:Y:S02]  /*3c70*/  FSEL R10, R77, -INF , P5 ;  /* 0xff8000004d0a7808 */ /* 0x000fe40002800000 */
[----:B------:R-:W-:Y:S02]  /*3c80*/  FMNMX.FTZ R2, R8, R9, !PT ;  /* 0x0000000908027209 */ /* 0x000fe40007810000 */
[----:B------:R-:W-:Y:S02]  /*3c90*/  ISETP.GT.AND P3, PT, R0, 0x10, PT ;  /* 0x000000100000780c */ /* 0x000fe40003f64270 */
[----:B----4-:R-:W-:Y:S01]  /*3ca0*/  FSEL R11, R76, -INF , P4 ;  /* 0xff8000004c0b7808 */ /* 0x010fe20002000000 */
[----:B-1----:R-:W-:Y:S01]  /*3cb0*/  FMUL.FTZ R3, R4, c[0x0][0x320] ;  /* 0x0000c80004037a20 */ /* 0x002fe20000410000 */
[----:B------:R-:W-:Y:S01]  /*3cc0*/  FMNMX.FTZ R2, R10, R2, !PT ;  /* 0x000000020a027209 */ /* 0x000fe20007810000 */
[----:B------:R-:W-:Y:S01]  /*3cd0*/  FMUL.FTZ R4, R15, c[0x0][0x320] ;  /* 0x0000c8000f047a20 */ /* 0x000fe20000410000 */
[----:B------:R-:W-:Y:S01]  /*3ce0*/  FSEL R16, R81, -INF , P0 ;  /* 0xff80000051107808 */ /* 0x000fe20000000000 */
[----:B------:R1:W2:Y:S01]  /*3cf0*/  MUFU.TANH R14, R3 ;  /* 0x00000003000e7308 */ /* 0x0002a20000002400 */
[----:B------:R-:W-:-:S02]  /*3d00*/  ISETP.GT.AND P0, PT, R0, 0x11, PT ;  /* 0x000000110000780c */ /* 0x000fc40003f04270 */
[----:B------:R-:W-:Y:S02]  /*3d10*/  FSEL R45, R51, -INF , P3 ;  /* 0xff800000332d7808 */ /* 0x000fe40001800000 */
[----:B------:R-:W-:Y:S02]  /*3d20*/  FMNMX.FTZ R2, R11, R2, !PT ;  /* 0x000000020b027209 */ /* 0x000fe40007810000 */
[----:B------:R-:W-:Y:S01]  /*3d30*/  FSEL R17, R80, -INF , P6 ;  /* 0xff80000050117808 */ /* 0x000fe20003000000 */
[----:B------:R-:W4:Y:S01]  /*3d40*/  MUFU.TANH R12, R4 ;  /* 0x00000004000c7308 */ /* 0x000f220000002400 */
[----:B------:R-:W-:Y:S02]  /*3d50*/  ISETP.GT.AND P6, PT, R0, 0x18, PT ;  /* 0x000000180000780c */ /* 0x000fe40003fc4270 */
[----:B------:R-:W-:Y:S02]  /*3d60*/  FSEL R44, R50, -INF , P0 ;  /* 0xff800000322c7808 */ /* 0x000fe40000000000 */
[----:B------:R-:W-:-:S02]  /*3d70*/  FMNMX.FTZ R2, R45, R2, !PT ;  /* 0x000000022d027209 */ /* 0x000fc40007810000 */
[----:B------:R-:W-:Y:S02]  /*3d80*/  FSEL R18, R65, -INF , P5 ;  /* 0xff80000041127808 */ /* 0x000fe40002800000 */
[----:B------:R-:W-:Y:S02]  /*3d90*/  ISETP.GT.AND P5, PT, R0, 0x19, PT ;  /* 0x000000190000780c */ /* 0x000fe40003fa4270 */
[----:B------:R-:W-:Y:S02]  /*3da0*/  FSEL R46, R48, -INF , P6 ;  /* 0xff800000302e7808 */ /* 0x000fe40003000000 */
[----:B------:R-:W-:Y:S02]  /*3db0*/  FMNMX.FTZ R2, R44, R2, !PT ;  /* 0x000000022c027209 */ /* 0x000fe40007810000 */
[----:B------:R-:W-:Y:S02]  /*3dc0*/  FSEL R19, R64, -INF , P4 ;  /* 0xff80000040137808 */ /* 0x000fe40002000000 */
[----:B------:R-:W-:-:S02]  /*3dd0*/  ISETP.GT.AND P4, PT, R0, 0x20, PT ;  /* 0x000000200000780c */ /* 0x000fc40003f84270 */
[----:B------:R-:W-:Y:S02]  /*3de0*/  FSEL R47, R41, -INF , P5 ;  /* 0xff800000292f7808 */ /* 0x000fe40002800000 */
[----:B-1----:R-:W-:Y:S02]  /*3df0*/  FMNMX.FTZ R3, R16, R17, !PT ;  /* 0x0000001110037209 */ /* 0x002fe40007810000 */
        /* <DEDUP_REMOVED lines=12> */
[----:B------:R-:W-:Y:S02]  /*3ec0*/  FSEL R63, R40, -INF , P5 ;  /* 0xff800000283f7808 */ /* 0x000fe40002800000 */
[----:B------:R-:W-:Y:S02]  /*3ed0*/  FSEL R140, R24, -INF , P4 ;  /* 0xff800000188c7808 */ /* 0x000fe40002000000 */
[----:B------:R-:W-:Y:S02]  /*3ee0*/  FSEL R131, R27, -INF , P3 ;  /* 0xff8000001b837808 */ /* 0x000fe40001800000 */
[----:B---3--:R-:W-:-:S02]  /*3ef0*/  FSEL R141, R20, -INF , P0 ;  /* 0xff800000148d7808 */ /* 0x008fc40000000000 */
[----:B------:R-:W-:Y:S02]  /*3f00*/  FSEL R128, R32, -INF , P0 ;  /* 0xff80000020807808 */ /* 0x000fe40000000000 */
[C---:B------:R-:W-:Y:S02]  /*3f10*/  ISETP.GT.AND P6, PT, R0.reuse, 0x29, PT ;  /* 0x000000290000780c */ /* 0x040fe40003fc4270 */
[C---:B------:R-:W-:Y:S02]  /*3f20*/  ISETP.GT.AND P5, PT, R0.reuse, 0x30, PT ;  /* 0x000000300000780c */ /* 0x040fe40003fa4270 */
[C---:B------:R-:W-:Y:S02]  /*3f30*/  ISETP.GT.AND P4, PT, R0.reuse, 0x31, PT ;  /* 0x000000310000780c */ /* 0x040fe40003f84270 */
[C---:B------:R-:W-:Y:S02]  /*3f40*/  ISETP.GT.AND P3, PT, R0.reuse, 0x38, PT ;  /* 0x000000380000780c */ /* 0x040fe40003f64270 */
[----:B------:R-:W-:-:S02]  /*3f50*/  ISETP.GT.AND P0, PT, R0, 0x39, PT ;  /* 0x000000390000780c */ /* 0x000fc40003f04270 */
[----:B------:R-:W-:Y:S02]  /*3f60*/  FMNMX.FTZ R3, R61, R3, !PT ;  /* 0x000000033d037209 */ /* 0x000fe40007810000 */
[----:B------:R-:W-:Y:S02]  /*3f70*/  FMNMX.FTZ R0, R102, R2, !PT ;  /* 0x0000000266007209 */ /* 0x000fe40007810000 */
[----:B------:R-:W-:Y:S02]  /*3f80*/  FSEL R103, R25, -INF , P6 ;  /* 0xff80000019677808 */ /* 0x000fe40003000000 */
[----:B------:R-:W-:Y:S01]  /*3f90*/  FMNMX.FTZ R2, R60, R3, !PT ;  /* 0x000000033c027209 */ /* 0x000fe20007810000 */
[----:B------:R-:W-:Y:S01]  /*3fa0*/  FMUL.FTZ R3, R6, c[0x0][0x320] ;  /* 0x0000c80006037a20 */ /* 0x000fe20000410000 */
[----:B------:R-:W-:Y:S02]  /*3fb0*/  FMNMX.FTZ R0, R128, R0, !PT ;  /* 0x0000000080007209 */ /* 0x000fe40007810000 */
[----:B------:R-:W-:Y:S01]  /*3fc0*/  FSEL R142, R21, -INF , P5 ;  /* 0xff800000158e7808 */ /* 0x000fe20002800000 */
[----:B------:R1:W3:Y:S01]  /*3fd0*/  MUFU.TANH R5, R3 ;  /* 0x0000000300057308 */ /* 0x0002e20000002400 */
[----:B------:R-:W-:-:S02]  /*3fe0*/  FMNMX.FTZ R2, R62, R2, !PT ;  /* 0x000000023e027209 */ /* 0x000fc40007810000 */
[----:B------:R-:W-:Y:S02]  /*3ff0*/  FMNMX.FTZ R0, R103, R0, !PT ;  /* 0x0000000067007209 */ /* 0x000fe40007810000 */
[----:B------:R-:W-:Y:S02]  /*4000*/  FSEL R143, R22, -INF , P4 ;  /* 0xff800000168f7808 */ /* 0x000fe40002000000 */
[----:B------:R-:W-:Y:S02]  /*4010*/  FMNMX.FTZ R2, R63, R2, !PT ;  /* 0x000000023f027209 */ /* 0x000fe40007810000 */
[----:B------:R-:W-:Y:S02]  /*4020*/  FMNMX.FTZ R0, R142, R0, !PT ;  /* 0x000000008e007209 */ /* 0x000fe40007810000 */
[----:B--2---:R-:W-:Y:S02]  /*4030*/  FSEL R197, R14, -INF , P3 ;  /* 0xff8000000ec57808 */ /* 0x004fe40001800000 */
[----:B------:R-:W-:-:S02]  /*4040*/  FMNMX.FTZ R2, R140, R2, !PT ;  /* 0x000000028c027209 */ /* 0x000fc40007810000 */
[----:B------:R-:W-:Y:S01]  /*4050*/  FMNMX.FTZ R0, R143, R0, !PT ;  /* 0x000000008f007209 */ /* 0x000fe20007810000 */
[----:B-1----:R-:W-:Y:S01]  /*4060*/  FMUL.FTZ R3, R7, c[0x0][0x320] ;  /* 0x0000c80007037a20 */ /* 0x002fe20000410000 */
[----:B------:R-:W-:Y:S02]  /*4070*/  FSEL R199, R13, -INF , P0 ;  /* 0xff8000000dc77808 */ /* 0x000fe40000000000 */
[----:B------:R-:W-:Y:S02]  /*4080*/  FMNMX.FTZ R2, R131, R2, !PT ;  /* 0x0000000283027209 */ /* 0x000fe40007810000 */
[----:B------:R-:W-:Y:S01]  /*4090*/  FMNMX.FTZ R0, R197, R0, !PT ;  /* 0x00000000c5007209 */ /* 0x000fe20007810000 */
[----:B------:R-:W1:Y:S01]  /*40a0*/  MUFU.TANH R3, R3 ;  /* 0x0000000300037308 */ /* 0x000e620000002400 */
[----:B------:R-:W-:Y:S02]  /*40b0*/  FSEL R130, R26, -INF , P6 ;  /* 0xff8000001a827808 */ /* 0x000fe40003000000 */
[----:B------:R-:W-:Y:S01]  /*40c0*/  FMNMX.FTZ R2, R141, R2, !PT ;  /* 0x000000028d027209 */ /* 0x000fe20007810000 */
[----:B------:R-:W-:Y:S01]  /*40d0*/  LDSM.16.MT88.4 R24, [R194] ;  /* 0x00000000c218783b */ /* 0x000fe20000004200 */
[----:B------:R-:W-:-:S02]  /*40e0*/  FMNMX.FTZ R0, R199, R0, !PT ;  /* 0x00000000c7007209 */ /* 0x000fc40007810000 */
[----:B------:R-:W-:Y:S02]  /*40f0*/  FSEL R198, R23, -INF , P5 ;  /* 0xff80000017c67808 */ /* 0x000fe40002800000 */
[----:B------:R-:W-:Y:S01]  /*4100*/  FMNMX.FTZ R2, R130, R2, !PT ;  /* 0x0000000282027209 */ /* 0x000fe20007810000 */
[----:B------:R-:W2:Y:S01]  /*4110*/  SHFL.BFLY PT, R4, R0, 0x2, 0x1f ;  /* 0x0c401f0000047f89 */ /* 0x000ea200000e0000 */
[----:B----4-:R-:W-:Y:S02]  /*4120*/  FSEL R205, R12, -INF , P4 ;  /* 0xff8000000ccd7808 */ /* 0x010fe40002000000 */
[----:B------:R-:W-:Y:S01]  /*4130*/  FMNMX.FTZ R2, R198, R2, !PT ;  /* 0x00000002c6027209 */ /* 0x000fe20007810000 */
[----:B-----5:R-:W-:Y:S01]  /*4140*/  LDSM.16.MT88.4 R20, [R120] ;  /* 0x000000007814783b */ /* 0x020fe20000004200 */
[----:B---3--:R-:W-:Y:S02]  /*4150*/  FSEL R204, R5, -INF , P3 ;  /* 0xff80000005cc7808 */ /* 0x008fe40001800000 */
[----:B------:R-:W-:-:S02]  /*4160*/  FMNMX.FTZ R2, R205, R2, !PT ;  /* 0x00000002cd027209 */ /* 0x000fc40007810000 */
[----:B-1----:R-:W-:Y:S02]  /*4170*/  FSEL R207, R3, -INF , P0 ;  /* 0xff80000003cf7808 */ /* 0x002fe40000000000 */
[----:B------:R-:W-:-:S04]  /*4180*/  FMNMX.FTZ R2, R204, R2, !PT ;  /* 0x00000002cc027209 */ /* 0x000fc80007810000 */
[----:B------:R-:W-:-:S05]  /*4190*/  FMNMX.FTZ R2, R207, R2, !PT ;  /* 0x00000002cf027209 */ /* 0x000fca0007810000 */
[----:B------:R-:W1:Y:S01]  /*41a0*/  SHFL.BFLY PT, R3, R2, 0x2, 0x1f ;  /* 0x0c401f0002037f89 */ /* 0x000e6200000e0000 */
[----:B--2---:R-:W-:-:S05]  /*41b0*/  FMNMX.FTZ R0, R0, R4, !PT ;  /* 0x0000000400007209 */ /* 0x004fca0007810000 */
[----:B------:R-:W2:Y:S01]  /*41c0*/  SHFL.BFLY PT, R4, R0, 0x1, 0x1f ;  /* 0x0c201f0000047f89 */ /* 0x000ea200000e0000 */
[----:B-1----:R-:W-:-:S05]  /*41d0*/  FMNMX.FTZ R3, R2, R3, !PT ;  /* 0x0000000302037209 */ /* 0x002fca0007810000 */
[----:B------:R-:W1:Y:S01]  /*41e0*/  SHFL.BFLY PT, R5, R3, 0x1, 0x1f ;  /* 0x0c201f0003057f89 */ /* 0x000e6200000e0000 */
[----:B--2---:R-:W-:-:S04]  /*41f0*/  FMNMX.FTZ R101, R0, R4, !PT ;  /* 0x0000000400657209 */ /* 0x004fc80007810000 */
[C---:B------:R-:W-:Y:S01]  /*4200*/  FSETP.NEU.FTZ.AND P0, PT, R101.reuse, -INF , PT ;  /* 0xff8000006500780b */ /* 0x040fe20003f1d000 */
[----:B------:R-:W-:-:S05]  /*4210*/  FMUL.FTZ R2, R101, c[0x0][0x2d0] ;  /* 0x0000b40065027a20 */ /* 0x000fca0000410000 */
[----:B------:R-:W-:-:S05]  /*4220*/  FSEL R2, R2, RZ, P0 ;  /* 0x000000ff02027208 */ /* 0x000fca0000000000 */
[--C-:B------:R-:W-:Y:S02]  /*4230*/  FFMA.FTZ R0, R8, c[0x0][0x2d0], -R2.reuse ;  /* 0x0000b40008007a23 */ /* 0x100fe40000010802 */
[--C-:B------:R-:W-:Y:S02]  /*4240*/  FFMA.FTZ R8, R45, c[0x0][0x2d0], -R2.reuse ;  /* 0x0000b4002d087a23 */ /* 0x100fe40000010802 */
[----:B------:R2:W-:Y:S01]  /*4250*/  MUFU.EX2 R244, R0 ;  /* 0x0000000000f47308 */ /* 0x0005e20000000800 */
[----:B-1----:R-:W-:Y:S01]  /*4260*/  FMNMX.FTZ R100, R3, R5, !PT ;  /* 0x0000000503647209 */ /* 0x002fe20007810000 */
[----:B------:R-:W-:-:S03]  /*4270*/  FFMA.FTZ R3, R10, c[0x0][0x2d0], -R2 ;  /* 0x0000b4000a037a23 */ /* 0x000fc60000010802 */
[----:B------:R-:W-:-:S03]  /*4280*/  FSETP.NEU.FTZ.AND P0, PT, R100, -INF , PT ;  /* 0xff8000006400780b */ /* 0x000fc60003f1d000 */
[----:B------:R1:W-:Y:S01]  /*4290*/  MUFU.EX2 R241, R3 ;  /* 0x0000000300f17308 */ /* 0x0003e20000000800 */
[----:B--2---:R-:W-:-:S07]  /*42a0*/  FFMA.FTZ R0, R9, c[0x0][0x2d0], -R2 ;  /* 0x0000b40009007a23 */ /* 0x004fce0000010802 */
[----:B------:R2:W-:Y:S01]  /*42b0*/  MUFU.EX2 R234, R8 ;  /* 0x0000000800ea7308 */ /* 0x0005e20000000800 */
[----:B------:R-:W-:-:S05]  /*42c0*/  IMAD.IADD R9, R191, 0x1, R194 ;  /* 0x00000001bf097824 */ /* 0x000fca00078e02c2 */
[----:B------:R-:W-:Y:S01]  /*42d0*/  LDSM.16.MT88.4 R40, [R9+0x2000] ;  /* 0x002000000928783b */ /* 0x000fe20000004200 */
[--C-:B-1----:R-:W-:Y:S01]  /*42e0*/  FFMA.FTZ R3, R11, c[0x0][0x2d0], -R2.reuse ;  /* 0x0000b4000b037a23 */ /* 0x102fe20000010802 */
[----:B------:R1:W-:Y:S08]  /*42f0*/  MUFU.EX2 R242, R0 ;  /* 0x0000000000f27308 */ /* 0x0003f00000000800 */
[----:B------:R3:W4:Y:S01]  /*4300*/  MUFU.EX2 R243, R3 ;  /* 0x0000000300f37308 */ /* 0x0007220000000800 */
[----:B--2---:R-:W-:-:S02]  /*4310*/  FFMA.FTZ R8, R44, c[0x0][0x2d0], -R2 ;  /* 0x0000b4002c087a23 */ /* 0x004fc40000010802 */
[----:B-1----:R-:W-:-:S05]  /*4320*/  FMUL.FTZ R0, R100, c[0x0][0x2d0] ;  /* 0x0000b40064007a20 */ /* 0x002fca0000410000 */
[----:B------:R1:W-:Y:S01]  /*4330*/  MUFU.EX2 R236, R8 ;  /* 0x0000000800ec7308 */ /* 0x0003e20000000800 */
[----:B------:R-:W-:Y:S01]  /*4340*/  FSEL R0, R0, RZ, P0 ;  /* 0x000000ff00007208 */ /* 0x000fe20000000000 */
[----:B---3--:R-:W-:Y:S01]  /*4350*/  IMAD.IADD R3, R191, 0x1, R193 ;  /* 0x00000001bf037824 */ /* 0x008fe200078e02c1 */
[----:B----4-:R-:W-:-:S03]  /*4360*/  F2FP.BF16.PACK_AB R6, R243, R241 ;  /* 0x000000f1f306723e */ /* 0x010fc600000010ff */
[----:B------:R-:W-:Y:S01]  /*4370*/  FFMA.FTZ R4, R16, c[0x0][0x2d0], -R0 ;  /* 0x0000b40010047a23 */ /* 0x000fe20000010800 */
[----:B------:R-:W-:Y:S03]  /*4380*/  LDSM.16.MT88.4 R12, [R3+0x2000] ;  /* 0x00200000030c783b */ /* 0x000fe60000004200 */
[----:B------:R2:W-:Y:S01]  /*4390*/  MUFU.EX2 R239, R4 ;  /* 0x0000000400ef7308 */ /* 0x0005e20000000800 */
[----:B------:R-:W-:Y:S01]  /*43a0*/  LDSM.16.MT88.4 R32, [R3] ;  /* 0x000000000320783b */ /* 0x000fe20000004200 */
[----:B-1----:R-:W-:-:S06]  /*43b0*/  FFMA.FTZ R8, R46, c[0x0][0x2d0], -R2 ;  /* 0x0000b4002e087a23 */ /* 0x002fcc0000010802 */
[----:B------:R1:W-:Y:S01]  /*43c0*/  MUFU.EX2 R233, R8 ;  /* 0x0000000800e97308 */ /* 0x0003e20000000800 */
[----:B--2---:R-:W-:-:S07]  /*43d0*/  FFMA.FTZ R4, R17, c[0x0][0x2d0], -R0 ;  /* 0x0000b40011047a23 */ /* 0x004fce0000010800 */
[----:B------:R2:W3:Y:S01]  /*43e0*/  MUFU.EX2 R238, R4 ;  /* 0x0000000400ee7308 */ /* 0x0004e20000000800 */
[----:B-1----:R-:W-:Y:S02]  /*43f0*/  FFMA.FTZ R8, R47, c[0x0][0x2d0], -R2 ;  /* 0x0000b4002f087a23 */ /* 0x002fe40000010802 */
[----:B------:R-:W-:Y:S05]  /*4400*/  LDSM.16.MT88.4 R44, [R3+0x800] ;  /* 0x00080000032c783b */ /* 0x000fea0000004200 */
[----:B------:R1:W-:Y:S01]  /*4410*/  MUFU.EX2 R235, R8 ;  /* 0x0000000800eb7308 */ /* 0x0003e20000000800 */
[----:B--2---:R-:W-:Y:S01]  /*4420*/  FFMA.FTZ R4, R18, c[0x0][0x2d0], -R0 ;  /* 0x0000b40012047a23 */ /* 0x004fe20000010800 */
[----:B---3--:R-:W-:-:S06]  /*4430*/  F2FP.BF16.PACK_AB R5, R238, R239 ;  /* 0x000000efee05723e */ /* 0x008fcc00000010ff */
[----:B------:R2:W-:Y:S01]  /*4440*/  MUFU.EX2 R237, R4 ;  /* 0x0000000400ed7308 */ /* 0x0005e20000000800 */
[----:B-1----:R-:W-:-:S07]  /*4450*/  FFMA.FTZ R8, R61, c[0x0][0x2d0], -R0 ;  /* 0x0000b4003d087a23 */ /* 0x002fce0000010800 */
[----:B------:R1:W-:Y:S01]  /*4460*/  MUFU.EX2 R214, R8 ;  /* 0x0000000800d67308 */ /* 0x0003e20000000800 */
[--C-:B--2---:R-:W-:Y:S02]  /*4470*/  FFMA.FTZ R4, R19, c[0x0][0x2d0], -R0.reuse ;  /* 0x0000b40013047a23 */ /* 0x104fe40000010800 */
[----:B------:R-:W2:Y:S05]  /*4480*/  LDSM.16.MT88.4 R16, [R193+0x2000] ;  /* 0x00200000c110783b */ /* 0x000eaa0000004200 */
[----:B------:R3:W4:Y:S01]  /*4490*/  MUFU.EX2 R240, R4 ;  /* 0x0000000400f07308 */ /* 0x0007220000000800 */
[----:B-1----:R-:W-:-:S07]  /*44a0*/  FFMA.FTZ R8, R60, c[0x0][0x2d0], -R0 ;  /* 0x0000b4003c087a23 */ /* 0x002fce0000010800 */
[----:B------:R1:W5:Y:S01]  /*44b0*/  MUFU.EX2 R232, R8 ;  /* 0x0000000800e87308 */ /* 0x0003620000000800 */
[----:B---3--:R-:W-:Y:S02]  /*44c0*/  F2FP.BF16.PACK_AB R4, R242, R244 ;  /* 0x000000f4f204723e */ /* 0x008fe400000010ff */
[----:B----4-:R-:W-:Y:S01]  /*44d0*/  F2FP.BF16.PACK_AB R7, R240, R237 ;  /* 0x000000edf007723e */ /* 0x010fe200000010ff */
[----:B-1----:R-:W-:-:S06]  /*44e0*/  FFMA.FTZ R8, R62, c[0x0][0x2d0], -R0 ;  /* 0x0000b4003e087a23 */ /* 0x002fcc0000010800 */
[C---:B------:R-:W-:Y:S01]  /*44f0*/  HMMA.16816.F32.BF16 R96, R4.reuse, R24, RZ ;  /* 0x000000180460723c */ /* 0x040fe200000418ff */
[----:B------:R1:W-:Y:S07]  /*4500*/  MUFU.EX2 R213, R8 ;  /* 0x0000000800d57308 */ /* 0x0003ee0000000800 */
[C---:B------:R-:W-:Y:S01]  /*4510*/  HMMA.16816.F32.BF16 R92, R4.reuse, R26, RZ ;  /* 0x0000001a045c723c */ /* 0x040fe200000418ff */
[----:B------:R-:W3:Y:S07]  /*4520*/  LDSM.16.MT88.4 R24, [R193+0x4000] ;  /* 0x00400000c118783b */ /* 0x000eee0000004200 */
[----:B--2---:R-:W-:Y:S01]  /*4530*/  HMMA.16816.F32.BF16 R80, R4, R16, RZ ;  /* 0x000000100450723c */ /* 0x004fe200000418ff */
[----:B-1----:R-:W-:-:S04]  /*4540*/  FFMA.FTZ R8, R63, c[0x0][0x2d0], -R0 ;  /* 0x0000b4003f087a23 */ /* 0x002fc80000010800 */
[----:B------:R1:W2:Y:S03]  /*4550*/  MUFU.EX2 R230, R8 ;  /* 0x0000000800e67308 */ /* 0x0002a60000000800 */
[C---:B------:R-:W-:Y:S01]  /*4560*/  HMMA.16816.F32.BF16 R76, R4.reuse, R18, RZ ;  /* 0x00000012044c723c */ /* 0x040fe200000418ff */
[----:B------:R-:W4:Y:S07]  /*4570*/  LDSM.16.MT88.4 R16, [R194+0x4000] ;  /* 0x00400000c210783b */ /* 0x000f2e0000004200 */
[----:B------:R-:W-:Y:S01]  /*4580*/  HMMA.16816.F32.BF16 R88, R4, R20, RZ ;  /* 0x000000140458723c */ /* 0x000fe200000418ff */
[----:B-1----:R-:W-:-:S07]  /*4590*/  FFMA.FTZ R8, R129, c[0x0][0x2d0], -R2 ;  /* 0x0000b40081087a23 */ /* 0x002fce0000010802 */
[C---:B------:R-:W-:Y:S01]  /*45a0*/  HMMA.16816.F32.BF16 R84, R4.reuse, R22, RZ ;  /* 0x000000160454723c */ /* 0x040fe200000418ff */
[----:B------:R-:W1:Y:S01]  /*45b0*/  LDSM.16.MT88.4 R20, [R3+0x4000] ;  /* 0x004000000314783b */ /* 0x000e620000004200 */
[----:B------:R2:W-:Y:S06]  /*45c0*/  MUFU.EX2 R185, R8 ;  /* 0x0000000800b97308 */ /* 0x0005ec0000000800 */
[C---:B------:R-:W-:Y:S08]  /*45d0*/  HMMA.16816.F32.BF16 R68, R4.reuse, R12, RZ ;  /* 0x0000000c0444723c */ /* 0x040ff000000418ff */
[----:B------:R-:W-:Y:S01]  /*45e0*/  HMMA.16816.F32.BF16 R72, R4, R14, RZ ;  /* 0x0000000e0448723c */ /* 0x000fe200000418ff */
[----:B------:R3:W1:Y:S01]  /*45f0*/  LDSM.16.MT88.4 R12, [R120+0x4000] ;  /* 0x00400000780c783b */ /* 0x0006620000004200 */
[----:B--2---:R-:W-:-:S04]  /*4600*/  FFMA.FTZ R8, R102, c[0x0][0x2d0], -R2 ;  /* 0x0000b40066087a23 */ /* 0x004fc80000010802 */
[----:B------:R2:W1:Y:S02]  /*4610*/  MUFU.EX2 R184, R8 ;  /* 0x0000000800b87308 */ /* 0x0004640000000800 */
[C---:B------:R-:W-:Y:S08]  /*4620*/  HMMA.16816.F32.BF16 R48, R4.reuse, R40, RZ ;  /* 0x000000280430723c */ /* 0x040ff000000418ff */
[----:B------:R-:W-:Y:S01]  /*4630*/  HMMA.16816.F32.BF16 R52, R4, R42, RZ ;  /* 0x0000002a0434723c */ /* 0x000fe200000418ff */
[----:B------:R-:W1:Y:S01]  /*4640*/  LDSM.16.MT88.4 R40, [R193+0x800] ;  /* 0x00080000c128783b */ /* 0x000e620000004200 */
[----:B--2---:R-:W-:-:S06]  /*4650*/  FFMA.FTZ R8, R128, c[0x0][0x2d0], -R2 ;  /* 0x0000b40080087a23 */ /* 0x004fcc0000010802 */
[C---:B------:R-:W-:Y:S01]  /*4660*/  HMMA.16816.F32.BF16 R116, R4.reuse, R36, RZ ;  /* 0x000000240474723c */ /* 0x040fe200000418ff */
[----:B------:R2:W-:Y:S07]  /*4670*/  MUFU.EX2 R167, R8 ;  /* 0x0000000800a77308 */ /* 0x0005ee0000000800 */
[C---:B------:R-:W-:Y:S01]  /*4680*/  HMMA.16816.F32.BF16 R112, R4.reuse, R38, RZ ;  /* 0x000000260470723c */ /* 0x040fe200000418ff */
[----:B------:R-:W1:Y:S07]  /*4690*/  LDSM.16.MT88.4 R36, [R194+0x800] ;  /* 0x00080000c224783b */ /* 0x000e6e0000004200 */
[----:B------:R-:W-:Y:S01]  /*46a0*/  HMMA.16816.F32.BF16 R64, R4, R28, RZ ;  /* 0x0000001c0440723c */ /* 0x000fe200000418ff */
[----:B--2---:R-:W-:-:S04]  /*46b0*/  FFMA.FTZ R8, R103, c[0x0][0x2d0], -R2 ;  /* 0x0000b40067087a23 */ /* 0x004fc80000010802 */
[----:B------:R2:W-:Y:S03]  /*46c0*/  MUFU.EX2 R166, R8 ;  /* 0x0000000800a67308 */ /* 0x0005e60000000800 */
[C---:B------:R-:W-:Y:S01]  /*46d0*/  HMMA.16816.F32.BF16 R56, R4.reuse, R30, RZ ;  /* 0x0000001e0438723c */ /* 0x040fe200000418ff */
[----:B------:R-:W1:Y:S07]  /*46e0*/  LDSM.16.MT88.4 R28, [R193+0x2800] ;  /* 0x00280000c11c783b */ /* 0x000e6e0000004200 */
[----:B------:R-:W-:Y:S01]  /*46f0*/  HMMA.16816.F32.BF16 R104, R4, R32, RZ ;  /* 0x000000200468723c */ /* 0x000fe200000418ff */
[----:B--2---:R-:W-:-:S07]  /*4700*/  FFMA.FTZ R8, R140, c[0x0][0x2d0], -R0 ;  /* 0x0000b4008c087a23 */ /* 0x004fce0000010800 */
[C---:B------:R-:W-:Y:S01]  /*4710*/  HMMA.16816.F32.BF16 R108, R4.reuse, R34, RZ ;  /* 0x00000022046c723c */ /* 0x040fe200000418ff */
[----:B------:R-:W-:Y:S01]  /*4720*/  LDSM.16.MT88.4 R32, [R9+0x800] ;  /* 0x000800000920783b */ /* 0x000fe20000004200 */
[----:B------:R2:W-:Y:S06]  /*4730*/  MUFU.EX2 R165, R8 ;  /* 0x0000000800a57308 */ /* 0x0005ec0000000800 */
[C---:B---3--:R-:W-:Y:S08]  /*4740*/  HMMA.16816.F32.BF16 R120, R4.reuse, R24, RZ ;  /* 0x000000180478723c */ /* 0x048ff000000418ff */
[----:B------:R-:W-:Y:S01]  /*4750*/  HMMA.16816.F32.BF16 R124, R4, R26, RZ ;  /* 0x0000001a047c723c */ /* 0x000fe200000418ff */
[----:B------:R-:W3:Y:S01]  /*4760*/  LDSM.16.MT88.4 R24, [R3+0x2800] ;  /* 0x002800000318783b */ /* 0x000ee20000004200 */
[----:B--2---:R-:W-:-:S04]  /*4770*/  FFMA.FTZ R8, R131, c[0x0][0x2d0], -R0 ;  /* 0x0000b40083087a23 */ /* 0x004fc80000010800 */
[----:B------:R2:W1:Y:S02]  /*4780*/  MUFU.EX2 R164, R8 ;  /* 0x0000000800a47308 */ /* 0x0004640000000800 */
[C---:B----4-:R-:W-:Y:S08]  /*4790*/  HMMA.16816.F32.BF16 R60, R4.reuse, R16, RZ ;  /* 0x00000010043c723c */ /* 0x050ff000000418ff */
[----:B------:R-:W-:Y:S01]  /*47a0*/  HMMA.16816.F32.BF16 R144, R4, R18, RZ ;  /* 0x000000120490723c */ /* 0x000fe200000418ff */
[----:B------:R-:W4:Y:S01]  /*47b0*/  LDSM.16.MT88.4 R16, [R194+0x2800] ;  /* 0x00280000c210783b */ /* 0x000f220000004200 */
[----:B--2---:R-:W-:-:S06]  /*47c0*/  FFMA.FTZ R8, R141, c[0x0][0x2d0], -R0 ;  /* 0x0000b4008d087a23 */ /* 0x004fcc0000010800 */
[C---:B-1----:R-:W-:Y:S01]  /*47d0*/  HMMA.16816.F32.BF16 R132, R4.reuse, R20, RZ ;  /* 0x000000140484723c */ /* 0x042fe200000418ff */
[----:B------:R1:W-:Y:S07]  /*47e0*/  MUFU.EX2 R103, R8 ;  /* 0x0000000800677308 */ /* 0x0003ee0000000800 */
[C---:B------:R-:W-:Y:S01]  /*47f0*/  HMMA.16816.F32.BF16 R136, R4.reuse, R22, RZ ;  /* 0x000000160488723c */ /* 0x040fe200000418ff */
[----:B------:R-:W-:Y:S07]  /*4800*/  LDSM.16.MT88.4 R20, [R193+0x4800] ;  /* 0x00480000c114783b */ /* 0x000fee0000004200 */
[----:B------:R-:W-:Y:S01]  /*4810*/  HMMA.16816.F32.BF16 R152, R4, R12, RZ ;  /* 0x0000000c0498723c */ /* 0x000fe200000418ff */
[----:B-1----:R-:W-:-:S04]  /*4820*/  FFMA.FTZ R8, R130, c[0x0][0x2d0], -R0 ;  /* 0x0000b40082087a23 */ /* 0x002fc80000010800 */
[----:B------:R1:W2:Y:S03]  /*4830*/  MUFU.EX2 R102, R8 ;  /* 0x0000000800667308 */ /* 0x0002a60000000800 */
[----:B------:R-:W-:Y:S01]  /*4840*/  HMMA.16816.F32.BF16 R156, R4, R14, RZ ;  /* 0x0000000e049c723c */ /* 0x000fe200000418ff */
[----:B------:R-:W2:Y:S06]  /*4850*/  LDSM.16.MT88.4 R12, [R9+0x2800] ;  /* 0x00280000090c783b */ /* 0x000eac0000004200 */
[----:B------:R-:W-:-:S02]  /*4860*/  F2FP.BF16.PACK_AB R4, R236, R234 ;  /* 0x000000eaec04723e */ /* 0x000fc400000010ff */
[----:B-----5:R-:W-:Y:S02]  /*4870*/  F2FP.BF16.PACK_AB R5, R232, R214 ;  /* 0x000000d6e805723e */ /* 0x020fe400000010ff */
[----:B------:R-:W-:Y:S02]  /*4880*/  F2FP.BF16.PACK_AB R6, R235, R233 ;  /* 0x000000e9eb06723e */ /* 0x000fe400000010ff */
[----:B------:R-:W-:Y:S01]  /*4890*/  F2FP.BF16.PACK_AB R7, R230, R213 ;  /* 0x000000d5e607723e */ /* 0x000fe200000010ff */
[----:B-1----:R-:W-:-:S06]  /*48a0*/  FFMA.FTZ R8, R142, c[0x0][0x2d0], -R2 ;  /* 0x0000b4008e087a23 */ /* 0x002fcc0000010802 */
[C---:B------:R-:W-:Y:S08]  /*48b0*/  HMMA.16816.F32.BF16 R172, R4.reuse, R42, R112 ;  /* 0x0000002a04ac723c */ /* 0x040ff00000041870 */
[C---:B------:R-:W-:Y:S08]  /*48c0*/  HMMA.16816.F32.BF16 R112, R4.reuse, R44, R104 ;  /* 0x0000002c0470723c */ /* 0x040ff00000041868 */
[C---:B------:R-:W-:Y:S08]  /*48d0*/  HMMA.16816.F32.BF16 R104, R4.reuse, R46, R108 ;  /* 0x0000002e0468723c */ /* 0x040ff0000004186c */
[C---:B------:R-:W-:Y:S08]  /*48e0*/  HMMA.16816.F32.BF16 R168, R4.reuse, R36, R96 ;  /* 0x0000002404a8723c */ /* 0x040ff00000041860 */
[C---:B------:R-:W-:Y:S08]  /*48f0*/  HMMA.16816.F32.BF16 R108, R4.reuse, R28, R80 ;  /* 0x0000001c046c723c */ /* 0x040ff00000041850 */
[C---:B------:R-:W-:Y:S01]  /*4900*/  HMMA.16816.F32.BF16 R96, R4.reuse, R30, R76 ;  /* 0x0000001e0460723c */ /* 0x040fe2000004184c */
[----:B------:R-:W1:Y:S07]  /*4910*/  LDSM.16.MT88.4 R28, [R3+0x4800] ;  /* 0x00480000031c783b */ /* 0x000e6e0000004200 */
[C---:B------:R-:W-:Y:S01]  /*4920*/  HMMA.16816.F32.BF16 R160, R4.reuse, R38, R92 ;  /* 0x0000002604a0723c */ /* 0x040fe2000004185c */
[----:B------:R-:W-:Y:S07]  /*4930*/  LDSM.16.MT88.4 R36, [R194+0x1000] ;  /* 0x00100000c224783b */ /* 0x000fee0000004200 */
[C---:B---3--:R-:W-:Y:S08]  /*4940*/  HMMA.16816.F32.BF16 R92, R4.reuse, R24, R68 ;  /* 0x00000018045c723c */ /* 0x048ff00000041844 */
[C---:B------:R-:W-:Y:S01]  /*4950*/  HMMA.16816.F32.BF16 R80, R4.reuse, R26, R72 ;  /* 0x0000001a0450723c */ /* 0x040fe20000041848 */
[----:B------:R-:W-:Y:S07]  /*4960*/  LDSM.16.MT88.4 R24, [R3+0x3000] ;  /* 0x003000000318783b */ /* 0x000fee0000004200 */
[C---:B----4-:R-:W-:Y:S08]  /*4970*/  HMMA.16816.F32.BF16 R72, R4.reuse, R16, R64 ;  /* 0x000000100448723c */ /* 0x050ff00000041840 */
[C---:B------:R-:W-:Y:S01]  /*4980*/  HMMA.16816.F32.BF16 R68, R4.reuse, R18, R56 ;  /* 0x000000120444723c */ /* 0x040fe20000041838 */
[----:B------:R-:W3:Y:S07]  /*4990*/  LDSM.16.MT88.4 R16, [R194+0x4800] ;  /* 0x00480000c210783b */ /* 0x000eee0000004200 */
[C---:B--2---:R-:W-:Y:S08]  /*49a0*/  HMMA.16816.F32.BF16 R64, R4.reuse, R12, R48 ;  /* 0x0000000c0440723c */ /* 0x044ff00000041830 */
[C---:B------:R-:W-:Y:S01]  /*49b0*/  HMMA.16816.F32.BF16 R52, R4.reuse, R14, R52 ;  /* 0x0000000e0434723c */ /* 0x040fe20000041834 */
[----:B------:R-:W2:Y:S07]  /*49c0*/  LDSM.16.MT88.4 R12, [R9+0x4800] ;  /* 0x00480000090c783b */ /* 0x000eae0000004200 */
[C---:B-1----:R-:W-:Y:S01]  /*49d0*/  HMMA.16816.F32.BF16 R76, R4.reuse, R28, R132 ;  /* 0x0000001c044c723c */ /* 0x042fe20000041884 */
[----:B------:R-:W-:Y:S07]  /*49e0*/  LDSM.16.MT88.4 R132, [R9+0x1800] ;  /* 0x001800000984783b */ /* 0x000fee0000004200 */
[C---:B------:R-:W-:Y:S01]  /*49f0*/  HMMA.16816.F32.BF16 R44, R4.reuse, R30, R136 ;  /* 0x0000001e042c723c */ /* 0x040fe20000041888 */
[----:B------:R-:W1:Y:S07]  /*4a00*/  LDSM.16.MT88.4 R28, [R3+0x1000] ;  /* 0x00100000031c783b */ /* 0x000e6e0000004200 */
[C---:B------:R-:W-:Y:S08]  /*4a10*/  HMMA.16816.F32.BF16 R176, R4.reuse, R40, R116 ;  /* 0x0000002804b0723c */ /* 0x040ff00000041874 */
[C---:B------:R-:W-:Y:S08]  /*4a20*/  HMMA.16816.F32.BF16 R40, R4.reuse, R20, R120 ;  /* 0x000000140428723c */ /* 0x040ff00000041878 */
[C---:B------:R-:W-:Y:S01]  /*4a30*/  HMMA.16816.F32.BF16 R48, R4.reuse, R22, R124 ;  /* 0x000000160430723c */ /* 0x040fe2000004187c */
[----:B------:R-:W4:Y:S04]  /*4a40*/  LDSM.16.MT88.4 R20, [R193+0x1000] ;  /* 0x00100000c114783b */ /* 0x000f280000004200 */
[----:B------:R-:W-:Y:S03]  /*4a50*/  LDSM.16.MT88.4 R124, [R194+0x1800] ;  /* 0x00180000c27c783b */ /* 0x000fe60000004200 */
[C---:B---3--:R-:W-:Y:S08]  /*4a60*/  HMMA.16816.F32.BF16 R56, R4.reuse, R16, R60 ;  /* 0x000000100438723c */ /* 0x048ff0000004183c */
[C---:B------:R-:W-:Y:S01]  /*4a70*/  HMMA.16816.F32.BF16 R60, R4.reuse, R18, R144 ;  /* 0x00000012043c723c */ /* 0x040fe20000041890 */
[----:B------:R-:W3:Y:S07]  /*4a80*/  LDSM.16.MT88.4 R16, [R9+0x1000] ;  /* 0x001000000910783b */ /* 0x000eee0000004200 */
[C---:B------:R-:W-:Y:S08]  /*4a90*/  HMMA.16816.F32.BF16 R148, R4.reuse, R32, R88 ;  /* 0x000000200494723c */ /* 0x040ff00000041858 */
[C---:B------:R-:W-:Y:S01]  /*4aa0*/  HMMA.16816.F32.BF16 R116, R4.reuse, R34, R84 ;  /* 0x000000220474723c */ /* 0x040fe20000041854 */
[----:B------:R-:W-:Y:S07]  /*4ab0*/  LDSM.16.MT88.4 R32, [R193+0x5000] ;  /* 0x00500000c120783b */ /* 0x000fee0000004200 */
[C---:B--2---:R-:W-:Y:S08]  /*4ac0*/  HMMA.16816.F32.BF16 R88, R4.reuse, R12, R152 ;  /* 0x0000000c0458723c */ /* 0x044ff00000041898 */
        /* <DEDUP_REMOVED lines=9> */
[C---:B----4-:R-:W-:Y:S08]  /*4b60*/  HMMA.16816.F32.BF16 R208, R4.reuse, R20, R176 ;  /* 0x0000001404d0723c */ /* 0x050ff000000418b0 */
[C---:B------:R-:W-:Y:S01]  /*4b70*/  HMMA.16816.F32.BF16 R200, R4.reuse, R22, R172 ;  /* 0x0000001604c8723c */ /* 0x040fe200000418ac */
[----:B------:R-:W2:Y:S07]  /*4b80*/  LDSM.16.MT88.4 R20, [R194+0x3000] ;  /* 0x00300000c214783b */ /* 0x000eae0000004200 */
[C---:B---3--:R-:W-:Y:S08]  /*4b90*/  HMMA.16816.F32.BF16 R180, R4.reuse, R16, R148 ;  /* 0x0000001004b4723c */ /* 0x048ff00000041894 */
[C---:B------:R-:W-:Y:S01]  /*4ba0*/  HMMA.16816.F32.BF16 R176, R4.reuse, R18, R116 ;  /* 0x0000001204b0723c */ /* 0x040fe20000041874 */
[----:B------:R-:W3:Y:S04]  /*4bb0*/  LDSM.16.MT88.4 R16, [R194+0x5000] ;  /* 0x00500000c210783b */ /* 0x000ee80000004200 */
[----:B------:R-:W-:Y:S03]  /*4bc0*/  LDSM.16.MT88.4 R116, [R3+0x1800] ;  /* 0x001800000374783b */ /* 0x000fe60000004200 */
[C---:B------:R-:W-:Y:S08]  /*4bd0*/  HMMA.16816.F32.BF16 R128, R4.reuse, R38, R160 ;  /* 0x000000260480723c */ /* 0x040ff000000418a0 */
[C---:B-1----:R-:W-:Y:S01]  /*4be0*/  HMMA.16816.F32.BF16 R152, R4.reuse, R28, R64 ;  /* 0x0000001c0498723c */ /* 0x042fe20000041840 */
[----:B------:R1:W-:Y:S01]  /*4bf0*/  MUFU.EX2 R29, R8 ;  /* 0x00000008001d7308 */ /* 0x0003e20000000800 */
[----:B------:R-:W-:Y:S06]  /*4c00*/  LDSM.16.MT88.4 R64, [R9+0x3800] ;  /* 0x003800000940783b */ /* 0x000fec0000004200 */
[C---:B------:R-:W-:Y:S08]  /*4c10*/  HMMA.16816.F32.BF16 R120, R4.reuse, R36, R168 ;  /* 0x000000240478723c */ /* 0x040ff000000418a8 */
[C---:B--2---:R-:W-:Y:S01]  /*4c20*/  HMMA.16816.F32.BF16 R160, R4.reuse, R20, R72 ;  /* 0x0000001404a0723c */ /* 0x044fe20000041848 */
[--C-:B-1----:R-:W-:Y:S01]  /*4c30*/  FFMA.FTZ R8, R143, c[0x0][0x2d0], -R2.reuse ;  /* 0x0000b4008f087a23 */ /* 0x102fe20000010802 */
[----:B------:R-:W-:Y:S03]  /*4c40*/  LDSM.16.MT88.4 R72, [R193+0x5800] ;  /* 0x00580000c148783b */ /* 0x000fe60000004200 */
[----:B------:R1:W2:Y:S03]  /*4c50*/  MUFU.EX2 R28, R8 ;  /* 0x00000008001c7308 */ /* 0x0002a60000000800 */
[C---:B------:R-:W-:Y:S01]  /*4c60*/  HMMA.16816.F32.BF16 R156, R4.reuse, R22, R68 ;  /* 0x00000016049c723c */ /* 0x040fe20000041844 */
[----:B------:R-:W4:Y:S07]  /*4c70*/  LDSM.16.MT88.4 R20, [R9+0x5000] ;  /* 0x005000000914783b */ /* 0x000f2e0000004200 */
[----:B------:R-:W-:Y:S01]  /*4c80*/  HMMA.16816.F32.BF16 R36, R4, R26, R80 ;  /* 0x0000001a0424723c */ /* 0x000fe20000041850 */
[----:B------:R-:W-:Y:S01]  /*4c90*/  LDSM.16.MT88.4 R80, [R3+0x5800] ;  /* 0x005800000350783b */ /* 0x000fe20000004200 */
[----:B-1----:R-:W-:-:S02]  /*4ca0*/  FFMA.FTZ R8, R197, c[0x0][0x2d0], -R2 ;  /* 0x0000b400c5087a23 */ /* 0x002fc40000010802 */
[----:B------:R-:W-:-:S04]  /*4cb0*/  FFMA.FTZ R2, R199, c[0x0][0x2d0], -R2 ;  /* 0x0000b400c7027a23 */ /* 0x000fc80000010802 */
[C---:B------:R-:W-:Y:S01]  /*4cc0*/  HMMA.16816.F32.BF16 R92, R4.reuse, R24, R92 ;  /* 0x00000018045c723c */ /* 0x040fe2000004185c */
[----:B------:R1:W-:Y:S07]  /*4cd0*/  MUFU.EX2 R27, R8 ;  /* 0x00000008001b7308 */ /* 0x0003ee0000000800 */
[C---:B------:R-:W-:Y:S01]  /*4ce0*/  HMMA.16816.F32.BF16 R172, R4.reuse, R12, R108 ;  /* 0x0000000c04ac723c */ /* 0x040fe2000004186c */
[----:B------:R5:W4:Y:S01]  /*4cf0*/  MUFU.EX2 R26, R2 ;  /* 0x00000002001a7308 */ /* 0x000b220000000800 */
[----:B------:R-:W-:Y:S06]  /*4d00*/  LDSM.16.MT88.4 R108, [R193+0x1800] ;  /* 0x00180000c16c783b */ /* 0x000fec0000004200 */
[C---:B------:R-:W-:Y:S01]  /*4d10*/  HMMA.16816.F32.BF16 R168, R4.reuse, R14, R96 ;  /* 0x0000000e04a8723c */ /* 0x040fe20000041860 */
[----:B------:R-:W4:Y:S04]  /*4d20*/  LDSM.16.MT88.4 R12, [R3+0x5000] ;  /* 0x00500000030c783b */ /* 0x000f280000004200 */
[----:B-1----:R-:W-:Y:S02]  /*4d30*/  LDSM.16.MT88.4 R8, [R9+0x5800] ;  /* 0x005800000908783b */ /* 0x002fe40000004200 */
[----:B--2---:R-:W-:Y:S01]  /*4d40*/  F2FP.BF16.PACK_AB R96, R28, R29 ;  /* 0x0000001d1c60723e */ /* 0x004fe200000010ff */
[----:B---3--:R-:W-:Y:S01]  /*4d50*/  HMMA.16816.F32.BF16 R136, R4, R16, R56 ;  /* 0x000000100488723c */ /* 0x008fe20000041838 */
[----:B-----5:R-:W-:Y:S01]  /*4d60*/  FFMA.FTZ R2, R198, c[0x0][0x2d0], -R0 ;  /* 0x0000b400c6027a23 */ /* 0x020fe20000010800 */
[----:B------:R-:W-:Y:S01]  /*4d70*/  LDSM.16.MT88.4 R56, [R194+0x3800] ;  /* 0x00380000c238783b */ /* 0x000fe20000004200 */
[----:B----4-:R-:W-:-:S02]  /*4d80*/  F2FP.BF16.PACK_AB R98, R26, R27 ;  /* 0x0000001b1a62723e */ /* 0x010fc400000010ff */
[----:B------:R1:W-:Y:S03]  /*4d90*/  MUFU.EX2 R25, R2 ;  /* 0x0000000200197308 */ /* 0x0003e60000000800 */
[C---:B------:R-:W-:Y:S01]  /*4da0*/  HMMA.16816.F32.BF16 R148, R4.reuse, R34, R48 ;  /* 0x000000220494723c */ /* 0x040fe20000041830 */
[----:B------:R-:W2:Y:S07]  /*4db0*/  LDSM.16.MT88.4 R48, [R3+0x3800] ;  /* 0x003800000330783b */ /* 0x000eae0000004200 */
[----:B------:R-:W-:Y:S01]  /*4dc0*/  HMMA.16816.F32.BF16 R144, R4, R32, R40 ;  /* 0x000000200490723c */ /* 0x000fe20000041828 */
[----:B------:R-:W3:Y:S01]  /*4dd0*/  LDSM.16.MT88.4 R40, [R193+0x3800] ;  /* 0x00380000c128783b */ /* 0x000ee20000004200 */
[----:B-1----:R-:W-:-:S06]  /*4de0*/  FFMA.FTZ R2, R205, c[0x0][0x2d0], -R0 ;  /* 0x0000b400cd027a23 */ /* 0x002fcc0000010800 */
[C---:B------:R-:W-:Y:S01]  /*4df0*/  HMMA.16816.F32.BF16 R32, R4.reuse, R20, R88 ;  /* 0x000000140420723c */ /* 0x040fe20000041858 */
[----:B------:R1:W4:Y:S01]  /*4e00*/  MUFU.EX2 R24, R2 ;  /* 0x0000000200187308 */ /* 0x0003220000000800 */
[----:B------:R-:W5:Y:S06]  /*4e10*/  LDSM.16.MT88.4 R88, [R194+0x5800] ;  /* 0x00580000c258783b */ /* 0x000f6c0000004200 */
[C---:B------:R-:W-:Y:S08]  /*4e20*/  HMMA.16816.F32.BF16 R68, R4.reuse, R30, R52 ;  /* 0x0000001e0444723c */ /* 0x040ff00000041834 */
[----:B------:R-:W-:Y:S01]  /*4e30*/  HMMA.16816.F32.BF16 R76, R4, R12, R76 ;  /* 0x0000000c044c723c */ /* 0x000fe2000004184c */
[--C-:B-1----:R-:W-:Y:S01]  /*4e40*/  FFMA.FTZ R2, R204, c[0x0][0x2d0], -R0.reuse ;  /* 0x0000b400cc027a23 */ /* 0x102fe20000010800 */
[----:B----4-:R-:W-:Y:S01]  /*4e50*/  F2FP.BF16.PACK_AB R97, R24, R25 ;  /* 0x000000191861723e */ /* 0x010fe200000010ff */
[----:B------:R-:W-:-:S02]  /*4e60*/  FFMA.FTZ R0, R207, c[0x0][0x2d0], -R0 ;  /* 0x0000b400cf007a23 */ /* 0x000fc40000010800 */
[----:B------:R1:W-:Y:S03]  /*4e70*/  MUFU.EX2 R17, R2 ;  /* 0x0000000200117308 */ /* 0x0003e60000000800 */
[C---:B------:R-:W-:Y:S05]  /*4e80*/  HMMA.16816.F32.BF16 R12, R4.reuse, R14, R44 ;  /* 0x0000000e040c723c */ /* 0x040fea000004182c */
[----:B------:R4:W2:Y:S03]  /*4e90*/  MUFU.EX2 R16, R0 ;  /* 0x0000000000107308 */ /* 0x0008a60000000800 */
[----:B------:R-:W-:Y:S01]  /*4ea0*/  HMMA.16816.F32.BF16 R140, R4, R18, R60 ;  /* 0x00000012048c723c */ /* 0x000fe2000004183c */
[----:B-1----:R-:W-:-:S07]  /*4eb0*/  FADD.FTZ R2, R244, R242 ;  /* 0x000000f2f4027221 */ /* 0x002fce0000010000 */
[----:B------:R-:W-:Y:S01]  /*4ec0*/  HMMA.16816.F32.BF16 R4, R4, R22, R84 ;  /* 0x000000160404723c */ /* 0x000fe20000041854 */
[----:B------:R-:W-:Y:S02]  /*4ed0*/  FADD.FTZ R2, R241, R2 ;  /* 0x00000002f1027221 */ /* 0x000fe40000010000 */
[----:B----4-:R-:W-:Y:S01]  /*4ee0*/  FADD.FTZ R0, R239, R238 ;  /* 0x000000eeef007221 */ /* 0x010fe20000010000 */
[----:B--2---:R-:W-:Y:S01]  /*4ef0*/  F2FP.BF16.PACK_AB R99, R16, R17 ;  /* 0x000000111063723e */ /* 0x004fe200000010ff */
        /* <DEDUP_REMOVED lines=26> */
[----:B------:R-:W-:Y:S01]  /*50a0*/  FADD.FTZ R2, R25, R0 ;  /* 0x0000000019027221 */ /* 0x000fe20000010000 */
[----:B------:R-:W-:Y:S01]  /*50b0*/  IADD3 R0, R245, -0x3, RZ ;  /* 0xfffffffdf5007810 */ /* 0x000fe20007ffe0ff */
[----:B------:R-:W-:-:S02]  /*50c0*/  FADD.FTZ R3, R27, R3 ;  /* 0x000000031b037221 */ /* 0x000fc40000010000 */
[----:B------:R-:W-:Y:S01]  /*50d0*/  FADD.FTZ R2, R24, R2 ;  /* 0x0000000218027221 */ /* 0x000fe20000010000 */
[----:B------:R-:W-:Y:S01]  /*50e0*/  ISETP.GE.AND P0, PT, R0, R206, PT ;  /* 0x000000ce0000720c */ /* 0x000fe20003f06270 */
[----:B------:R-:W-:Y:S01]  /*50f0*/  HMMA.16816.F32.BF16 R48, R96, R50, R36 ;  /* 0x000000326030723c */ /* 0x000fe20000041824 */
[----:B------:R-:W-:Y:S02]  /*5100*/  FADD.FTZ R213, R26, R3 ;  /* 0x000000031ad57221 */ /* 0x000fe40000010000 */
[----:B------:R-:W-:-:S04]  /*5110*/  FADD.FTZ R2, R17, R2 ;  /* 0x0000000211027221 */ /* 0x000fc80000010000 */
[----:B------:R-:W-:Y:S01]  /*5120*/  FADD.FTZ R214, R16, R2 ;  /* 0x0000000210d67221 */ /* 0x000fe20000010000 */
[C---:B------:R-:W-:Y:S08]  /*5130*/  HMMA.16816.F32.BF16 R124, R96.reuse, R126, R128 ;  /* 0x0000007e607c723c */ /* 0x040ff00000041880 */
[C---:B------:R-:W-:Y:S08]  /*5140*/  HMMA.16816.F32.BF16 R64, R96.reuse, R66, R68 ;  /* 0x000000426040723c */ /* 0x040ff00000041844 */
[C---:B------:R-:W-:Y:S08]  /*5150*/  HMMA.16816.F32.BF16 R76, R96.reuse, R80, R76 ;  /* 0x00000050604c723c */ /* 0x040ff0000004184c */
[C---:B------:R-:W-:Y:S08]  /*5160*/  HMMA.16816.F32.BF16 R104, R96.reuse, R108, R208 ;  /* 0x0000006c6068723c */ /* 0x040ff000000418d0 */
[C---:B------:R-:W-:Y:S08]  /*5170*/  HMMA.16816.F32.BF16 R128, R96.reuse, R132, R180 ;  /* 0x000000846080723c */ /* 0x040ff000000418b4 */
[C---:B---3--:R-:W-:Y:S08]  /*5180*/  HMMA.16816.F32.BF16 R36, R96.reuse, R40, R172 ;  /* 0x000000286024723c */ /* 0x048ff000000418ac */
        /* <DEDUP_REMOVED lines=23> */
[----:B------:R-:W-:Y:S02]  /*5300*/  ISETP.GE.AND P0, PT, R212, c[0x0][0x1d4], PT ;  /* 0x00007500d4007a0c */ /* 0x000fe40003f06270 */
[----:B------:R-:W-:Y:S01]  /*5310*/  LEA.HI.X R3, R0, c[0x0][0x1cc], R3, 0x1, P3 ;  /* 0x0000730000037a11 */ /* 0x000fe200018f0c03 */
[----:B------:R-:W-:Y:S01]  /*5320*/  IMAD.MOV.U32 R0, RZ, RZ, c[0x0][0x1e4] ;  /* 0x00007900ff007624 */ /* 0x000fe200078e00ff */
[----:B------:R-:W-:-:S03]  /*5330*/  LEA R4, P3, R5, R2, 0x6 ;  /* 0x0000000205047211 */ /* 0x000fc600078630ff */
[----:B------:R-:W-:Y:S01]  /*5340*/  @!PT LDS RZ, [RZ] ;  /* 0x00000000fffff984 */ /* 0x000fe20000000800 */
[----:B------:R-:W-:Y:S01]  /*5350*/  @!PT LDS RZ, [RZ] ;  /* 0x00000000fffff984 */ /* 0x000fe20000000800 */
[----:B------:R-:W-:Y:S01]  /*5360*/  @!PT LDS RZ, [RZ] ;  /* 0x00000000fffff984 */ /* 0x000fe20000000800 */
[----:B------:R1:W-:Y:S01]  /*5370*/  LDGSTS.E.BYPASS.LTC128B.128 [R216+0xc100], [R2.64], !P1 ;  /* 0x0c10000002d87fae */ /* 0x0003e2000c901d48 */
[----:B------:R-:W-:-:S03]  /*5380*/  LEA.HI.X R5, R5, R3, R0, 0x6, P3 ;  /* 0x0000000305057211 */ /* 0x000fc600018f3400 */
[----:B------:R1:W-:Y:S04]  /*5390*/  LDGSTS.E.BYPASS.LTC128B.128 [R216+0xe100], [R2.64+0x80], !P2 ;  /* 0x0e10008002d87fae */ /* 0x0003e8000d101d48 */
[----:B------:R1:W-:Y:S04]  /*53a0*/  LDGSTS.E.BYPASS.LTC128B.128 [R216+0x10100], [R2.64+0x100], !P0 ;  /* 0x1010010002d87fae */ /* 0x0003e8000c101d48 */
[----:B------:R1:W-:Y:S04]  /*53b0*/  LDGSTS.E.BYPASS.LTC128B.128 [R216+0xd100], [R4.64], !P1 ;  /* 0x0d10000004d87fae */ /* 0x0003e8000c901d48 */
[----:B------:R1:W-:Y:S04]  /*53c0*/  LDGSTS.E.BYPASS.LTC128B.128 [R216+0xf100], [R4.64+0x80], !P2 ;  /* 0x0f10008004d87fae */ /* 0x0003e8000d101d48 */
[----:B------:R1:W-:Y:S02]  /*53d0*/  LDGSTS.E.BYPASS.LTC128B.128 [R216+0x11100], [R4.64+0x100], !P0 ;  /* 0x1110010004d87fae */ /* 0x0003e4000c101d48 */
.L_x_1257:
[----:B------:R-:W-:Y:S05]  /*53e0*/  BSYNC B0 ;  /* 0x0000000000007941 */ /* 0x000fea0003800000 */
.L_x_1256:
[----:B------:R-:W-:Y:S01]  /*53f0*/  IADD3 R0, R245, -0x2, RZ ;  /* 0xfffffffef5007810 */ /* 0x000fe20007ffe0ff */
[----:B------:R-:W0:Y:S03]  /*5400*/  LDGDEPBAR ;  /* 0x00000000000079af */ /* 0x000e260000000000 */
[----:B------:R-:W-:-:S13]  /*5410*/  ISETP.GE.AND P0, PT, R0, R206, PT ;  /* 0x000000ce0000720c */ /* 0x000fda0003f06270 */
[----:B------:R-:W-:Y:S05]  /*5420*/  @!P0 BRA `(.L_x_1258) ;  /* 0x00002d2000008947 */ /* 0x000fea0003800000 */
[----:B------:R-:W-:Y:S01]  /*5430*/  MOV R197, R0 ;  /* 0x0000000000c57202 */ /* 0x000fe20000000f00 */
[----:B------:R-:W-:Y:S01]  /*5440*/  IMAD.MOV.U32 R0, RZ, RZ, R101 ;  /* 0x000000ffff007224 */ /* 0x000fe200078e0065 */
[----:B-1----:R-:W-:Y:S01]  /*5450*/  MOV R3, R100 ;  /* 0x0000006400037202 */ /* 0x002fe20000000f00 */
[----:B------:R-:W-:Y:S01]  /*5460*/  IMAD.MOV.U32 R185, RZ, RZ, 0x1 ;  /* 0x00000001ffb97424 */ /* 0x000fe200078e00ff */
[----:B------:R-:W-:Y:S02]  /*5470*/  MOV R198, RZ ;  /* 0x000000ff00c67202 */ /* 0x000fe40000000f00 */
.L_x_1259:
[----:B------:R-:W-:Y:S04]  /*5480*/  DEPBAR.LE SB0, 0x2 ;  /* 0x000080800000791a */ /* 0x000fe80000000000 */
[----:B------:R-:W-:Y:S01]  /*5490*/  WARPSYNC 0xffffffff ;  /* 0xffffffff00007948 */ /* 0x000fe20003800000 */
[----:B------:R-:W-:Y:S01]  /*54a0*/  BAR.SYNC.DEFER_BLOCKING 0x0 ;  /* 0x0000000000007b1d */ /* 0x000fe20000010000 */
[----:B------:R-:W-:Y:S01]  /*54b0*/  IMAD R184, R185, 0x6000, RZ ;  /* 0x00006000b9b87824 */ /* 0x000fe200078e02ff */
[----:B------:R-:W-:Y:S02]  /*54c0*/  ISETP.GE.AND P5, PT, R206, R197, PT ;  /* 0x000000c5ce00720c */ /* 0x000fe40003fa6270 */
[----:B------:R-:W-:Y:S02]  /*54d0*/  IADD3 R211, R197, -0x1, RZ ;  /* 0xffffffffc5d37810 */ /* 0x000fe40007ffe0ff */
[----:B------:R-:W-:Y:S04]  /*54e0*/  IADD3 R2, R192, R184, RZ ;  /* 0x000000b8c0027210 */ /* 0x000fe80007ffe0ff */
[----:B------:R-:W-:Y:S05]  /*54f0*/  IADD3 R180, R190, R2, RZ ;  /* 0x00000002beb47210 */ /* 0x000fea0007ffe0ff */
[----:B------:R-:W-:Y:S01]  /*5500*/  @!P5 SHF.R.S32.HI R12, RZ, 0x1f, R211 ;  /* 0x0000001fff0cd819 */ /* 0x000fe200000114d3 */
[----:B------:R-:W-:Y:S01]  /*5510*/  @!P5 IMAD.WIDE.U32 R20, R211, c[0x0][0x208], RZ ;  /* 0x00008200d314da25 */ /* 0x000fe200078e00ff */
[----:B------:R-:W-:Y:S02]  /*5520*/  @!P5 MOV R31, c[0x0][0x208] ;  /* 0x00008200001fda02 */ /* 0x000fe40000000f00 */
[----:B------:R-:W-:Y:S01]  /*5530*/  @!P5 ISETP.GE.AND P3, PT, R215, c[0x0][0x1d4], PT ;  /* 0x00007500d700da0c */ /* 0x000fe20003f66270 */
[----:B------:R-:W-:Y:S01]  /*5540*/  @!P5 IMAD R22, R12, c[0x0][0x208], RZ ;  /* 0x000082000c16da24 */ /* 0x000fe200078e02ff */
[----:B------:R-:W-:Y:S02]  /*5550*/  @!P5 SHF.L.U32 R29, R20, 0x6, RZ ;  /* 0x00000006141dd819 */ /* 0x000fe400000006ff */
[----:B------:R-:W-:Y:S01]  /*5560*/  @!P5 ISETP.GE.AND P2, PT, R212, c[0x0][0x1d4], PT ;  /* 0x00007500d400da0c */ /* 0x000fe20003f46270 */
[----:B------:R-:W-:Y:S01]  /*5570*/  LDSM.16.M88.4 R32, [R186] ;  /* 0x00000000ba20783b */ /* 0x000fe20000000200 */
[----:B------:R-:W-:Y:S01]  /*5580*/  @!P5 IMAD R22, R211, c[0x0][0x20c], R22 ;  /* 0x00008300d316da24 */ /* 0x000fe200078e0216 */
[----:B------:R-:W-:Y:S02]  /*5590*/  @!P5 LEA R30, P0, R31, R29, 0x5 ;  /* 0x0000001d1f1ed211 */ /* 0x000fe400078028ff */
[----:B------:R-:W-:Y:S02]  /*55a0*/  @!P5 IADD3 R152, P4, R29, R220, RZ ;  /* 0x000000dc1d98d210 */ /* 0x000fe40007f9e0ff */
[----:B------:R-:W-:Y:S02]  /*55b0*/  @!P5 IADD3 R21, R21, R22, RZ ;  /* 0x000000161515d210 */ /* 0x000fe40007ffe0ff */
[----:B------:R-:W1:Y:S01]  /*55c0*/  LDSM.16.M88.4 R8, [R2] ;  /* 0x000000000208783b */ /* 0x000e620000000200 */
[----:B------:R-:W-:Y:S02]  /*55d0*/  @!P5 LEA R156, P6, R152, c[0x0][0x1f8], 0x1 ;  /* 0x00007e00989cda11 */ /* 0x000fe400078c08ff */
[----:B------:R-:W-:Y:S04]  /*55e0*/  @!P5 SHF.L.U64.HI R28, R20, 0x6, R21 ;  /* 0x00000006141cd819 */ /* 0x000fe80000010215 */
[----:B------:R-:W-:Y:S01]  /*55f0*/  @!P5 IADD3.X R155, R28, R222, RZ, P4, !PT ;  /* 0x000000de1c9bd210 */ /* 0x000fe200027fe4ff */
[----:B------:R-:W2:Y:S08]  /*5600*/  LDSM.16.M88.4 R16, [R2+0x800] ;  /* 0x000800000210783b */ /* 0x000eb00000000200 */
[----:B------:R-:W3:Y:S08]  /*5610*/  LDSM.16.M88.4 R24, [R2+0x1000] ;  /* 0x001000000218783b */ /* 0x000ef00000000200 */
[----:B------:R-:W4:Y:S08]  /*5620*/  LDSM.16.M88.4 R100, [R2+0x1800] ;  /* 0x001800000264783b */ /* 0x000f300000000200 */
[----:B------:R-:W-:Y:S01]  /*5630*/  LDSM.16.M88.4 R136, [R187] ;  /* 0x00000000bb88783b */ /* 0x000fe20000000200 */
[C---:B-1----:R-:W-:Y:S07]  /*5640*/  HMMA.16816.F32.BF16 R4, R32.reuse, R8, RZ ;  /* 0x000000082004723c */ /* 0x042fee00000418ff */
[----:B------:R-:W1:Y:S01]  /*5650*/  LDSM.16.M88.4 R140, [R180] ;  /* 0x00000000b48c783b */ /* 0x000e620000000200 */
[C---:B------:R-:W-:Y:S07]  /*5660*/  HMMA.16816.F32.BF16 R8, R32.reuse, R10, RZ ;  /* 0x0000000a2008723c */ /* 0x040fee00000418ff */
[----:B------:R-:W5:Y:S01]  /*5670*/  LDSM.16.M88.4 R144, [R180+0x800] ;  /* 0x00080000b490783b */ /* 0x000f620000000200 */
[C---:B--2---:R-:W-:Y:S07]  /*5680*/  HMMA.16816.F32.BF16 R12, R32.reuse, R16, RZ ;  /* 0x00000010200c723c */ /* 0x044fee00000418ff */
[----:B------:R-:W2:Y:S01]  /*5690*/  LDSM.16.M88.4 R148, [R180+0x1000] ;  /* 0x00100000b494783b */ /* 0x000ea20000000200 */
[C---:B------:R-:W-:Y:S08]  /*56a0*/  HMMA.16816.F32.BF16 R16, R32.reuse, R18, RZ ;  /* 0x000000122010723c */ /* 0x040ff000000418ff */
[C---:B---3--:R-:W-:Y:S07]  /*56b0*/  HMMA.16816.F32.BF16 R20, R32.reuse, R24, RZ ;  /* 0x000000182014723c */ /* 0x048fee00000418ff */
[----:B------:R-:W-:Y:S05]  /*56c0*/  @!P5 MOV R24, c[0x0][0x20c] ;  /* 0x000083000018da02 */ /* 0x000fea0000000f00 */
[----:B------:R-:W-:Y:S02]  /*56d0*/  @!P5 LEA.HI.X R157, R31, R28, R24, 0x5, P0 ;  /* 0x0000001c1f9dd211 */ /* 0x000fe400000f2c18 */
[C---:B------:R-:W-:Y:S01]  /*56e0*/  HMMA.16816.F32.BF16 R24, R32.reuse, R26, RZ ;  /* 0x0000001a2018723c */ /* 0x040fe200000418ff */
[----:B------:R-:W-:Y:S04]  /*56f0*/  @!P5 IADD3 R153, P0, R30, R220, RZ ;  /* 0x000000dc1e99d210 */ /* 0x000fe80007f1e0ff */
[----:B------:R-:W-:Y:S03]  /*5700*/  @!P5 LEA R154, P4, R153, c[0x0][0x1f8], 0x1 ;  /* 0x00007e00999ada11 */ /* 0x000fe600078808ff */
[C---:B----4-:R-:W-:Y:S07]  /*5710*/  HMMA.16816.F32.BF16 R28, R32.reuse, R100, RZ ;  /* 0x00000064201c723c */ /* 0x050fee00000418ff */
[----:B------:R-:W-:Y:S01]  /*5720*/  @!P5 IADD3.X R101, R157, R222, RZ, P0, !PT ;  /* 0x000000de9d65d210 */ /* 0x000fe200007fe4ff */
[----:B------:R-:W-:Y:S01]  /*5730*/  HMMA.16816.F32.BF16 R32, R32, R102, RZ ;  /* 0x000000662020723c */ /* 0x000fe200000418ff */
[----:B------:R-:W-:Y:S02]  /*5740*/  MOV R100, 0x40 ;  /* 0x0000004000647802 */ /* 0x000fe40000000f00 */
[----:B------:R-:W-:Y:S02]  /*5750*/  LOP3.LUT P0, RZ, R195, 0x4, RZ, 0xc0, !PT ;  /* 0x00000004c3ff7812 */ /* 0x000fe4000780c0ff */
[----:B------:R-:W-:Y:S01]  /*5760*/  @!P5 LEA.HI.X R157, R152, c[0x0][0x1fc], R155, 0x1, P6 ;  /* 0x00007f00989dda11 */ /* 0x000fe200030f0c9b */
[----:B------:R-:W-:Y:S01]  /*5770*/  @!P5 IMAD R152, R198, 0x6000, R247 ;  /* 0x00006000c698d824 */ /* 0x000fe200078e02f7 */
[----:B------:R-:W-:Y:S01]  /*5780*/  SEL R176, R100, 0xffffffc0, !P0 ;  /* 0xffffffc064b07807 */ /* 0x000fe20004000000 */
[C---:B-1----:R-:W-:Y:S05]  /*5790*/  HMMA.16816.F32.BF16 R4, R136.reuse, R140, R4 ;  /* 0x0000008c8804723c */ /* 0x042fea0000041804 */
[----:B------:R-:W-:Y:S02]  /*57a0*/  @!P5 LEA.HI.X R155, R153, c[0x0][0x1fc], R101, 0x1, P4 ;  /* 0x00007f00999bda11 */ /* 0x000fe400020f0c65 */
[----:B------:R-:W1:Y:S01]  /*57b0*/  LDSM.16.M88.4 R100, [R180+0x1800] ;  /* 0x00180000b464783b */ /* 0x000e620000000200 */
[C---:B------:R-:W-:Y:S03]  /*57c0*/  HMMA.16816.F32.BF16 R8, R136.reuse, R142, R8 ;  /* 0x0000008e8808723c */ /* 0x040fe60000041808 */
[----:B------:R-:W-:Y:S02]  /*57d0*/  ISETP.GE.AND P6, PT, R198, 0x1, PT ;  /* 0x00000001c600780c */ /* 0x000fe40003fc6270 */
[C---:B------:R-:W-:Y:S02]  /*57e0*/  IADD3 R181, R176.reuse, R2, RZ ;  /* 0x00000002b0b57210 */ /* 0x040fe40007ffe0ff */
[----:B------:R-:W-:Y:S01]  /*57f0*/  @!PT LDS RZ, [RZ] ;  /* 0x00000000fffff984 */ /* 0x000fe20000000800 */
[----:B------:R-:W-:Y:S01]  /*5800*/  @!PT LDS RZ, [RZ] ;  /* 0x00000000fffff984 */ /* 0x000fe20000000800 */
[----:B------:R-:W-:Y:S01]  /*5810*/  @!PT LDS RZ, [RZ] ;  /* 0x00000000fffff984 */ /* 0x000fe20000000800 */
[----:B------:R3:W-:Y:S01]  /*5820*/  @!P5 LDGSTS.E.BYPASS.LTC128B.128 [R152], [R156.64], !P1 ;  /* 0x000000009c98dfae */ /* 0x0007e2000c901d48 */
[C---:B-----5:R-:W-:Y:S04]  /*5830*/  HMMA.16816.F32.BF16 R12, R136.reuse, R144, R12 ;  /* 0x00000090880c723c */ /* 0x060fe8000004180c */
[----:B------:R-:W-:Y:S02]  /*5840*/  IADD3 R183, R176, R180, RZ ;  /* 0x000000b4b0b77210 */ /* 0x000fe40007ffe0ff */
[----:B------:R-:W-:Y:S01]  /*5850*/  IADD3 R182, R190, R2, R176 ;  /* 0x00000002beb67210 */ /* 0x000fe20007ffe0b0 */
[----:B------:R3:W-:Y:S01]  /*5860*/  @!P5 LDGSTS.E.BYPASS.LTC128B.128 [R152+0x2000], [R156.64+0x80], !P3 ;  /* 0x020000809c98dfae */ /* 0x0007e2000d901d48 */
[C---:B------:R-:W-:Y:S07]  /*5870*/  HMMA.16816.F32.BF16 R16, R136.reuse, R146, R16 ;  /* 0x000000928810723c */ /* 0x040fee0000041810 */
[----:B------:R3:W-:Y:S01]  /*5880*/  @!P5 LDGSTS.E.BYPASS.LTC128B.128 [R152+0x4000], [R156.64+0x100], !P2 ;  /* 0x040001009c98dfae */ /* 0x0007e2000d101d48 */
[C---:B--2---:R-:W-:Y:S07]  /*5890*/  HMMA.16816.F32.BF16 R20, R136.reuse, R148, R20 ;  /* 0x000000948814723c */ /* 0x044fee0000041814 */
[----:B------:R2:W-:Y:S01]  /*58a0*/  @!P5 LDGSTS.E.BYPASS.LTC128B.128 [R152+0x1000], [R154.64], !P1 ;  /* 0x010000009a98dfae */ /* 0x0005e2000c901d48 */
[C---:B------:R-:W-:Y:S07]  /*58b0*/  HMMA.16816.F32.BF16 R24, R136.reuse, R150, R24 ;  /* 0x000000968818723c */ /* 0x040fee0000041818 */
[----:B------:R2:W-:Y:S01]  /*58c0*/  @!P5 LDGSTS.E.BYPASS.LTC128B.128 [R152+0x3000], [R154.64+0x80], !P3 ;  /* 0x030000809a98dfae */ /* 0x0005e2000d901d48 */
[C---:B-1----:R-:W-:Y:S07]  /*58d0*/  HMMA.16816.F32.BF16 R28, R136.reuse, R100, R28 ;  /* 0x00000064881c723c */ /* 0x042fee000004181c */
[----:B------:R2:W-:Y:S01]  /*58e0*/  @!P5 LDGSTS.E.BYPASS.LTC128B.128 [R152+0x5000], [R154.64+0x100], !P2 ;  /* 0x050001009a98dfae */ /* 0x0005e2000d101d48 */
[----:B------:R-:W-:Y:S07]  /*58f0*/  HMMA.16816.F32.BF16 R32, R136, R102, R32 ;  /* 0x000000668820723c */ /* 0x000fee0000041820 */
[----:B---3--:R-:W-:Y:S08]  /*5900*/  LDSM.16.M88.4 R156, [R181] ;  /* 0x00000000b59c783b */ /* 0x008ff00000000200 */
[----:B------:R-:W-:Y:S08]  /*5910*/  LDSM.16.M88.4 R140, [R181+0x800] ;  /* 0x00080000b58c783b */ /* 0x000ff00000000200 */
[----:B------:R-:W-:Y:S08]  /*5920*/  LDSM.16.M88.4 R144, [R181+0x1000] ;  /* 0x00100000b590783b */ /* 0x000ff00000000200 */
[----:B--2---:R-:W1:Y:S08]  /*5930*/  LDSM.16.M88.4 R152, [R189] ;  /* 0x00000000bd98783b */ /* 0x004e700000000200 */
[----:B------:R-:W0:Y:S08]  /*5940*/  LDGDEPBAR ;  /* 0x00000000000079af */ /* 0x000e300000000000 */
[----:B------:R-:W2:Y:S08]  /*5950*/  LDSM.16.M88.4 R148, [R181+0x1800] ;  /* 0x00180000b594783b */ /* 0x000eb00000000200 */
[----:B------:R-:W-:Y:S08]  /*5960*/  LDSM.16.M88.4 R160, [R188] ;  /* 0x00000000bca0783b */ /* 0x000ff00000000200 */
[----:B------:R-:W3:Y:S01]  /*5970*/  LDSM.16.M88.4 R164, [R183] ;  /* 0x00000000b7a4783b */ /* 0x000ee20000000200 */
[C---:B-1----:R-:W-:Y:S07]  /*5980*/  HMMA.16816.F32.BF16 R4, R152.reuse, R156, R4 ;  /* 0x0000009c9804723c */ /* 0x042fee0000041804 */
[----:B------:R-:W1:Y:S01]  /*5990*/  LDSM.16.M88.4 R100, [R183+0x800] ;  /* 0x00080000b764783b */ /* 0x000e620000000200 */
[C---:B------:R-:W-:Y:S07]  /*59a0*/  HMMA.16816.F32.BF16 R8, R152.reuse, R158, R8 ;  /* 0x0000009e9808723c */ /* 0x040fee0000041808 */
[----:B------:R-:W4:Y:S01]  /*59b0*/  LDSM.16.M88.4 R136, [R183+0x1000] ;  /* 0x00100000b788783b */ /* 0x000f220000000200 */
[C---:B------:R-:W-:Y:S07]  /*59c0*/  HMMA.16816.F32.BF16 R12, R152.reuse, R140, R12 ;  /* 0x0000008c980c723c */ /* 0x040fee000004180c */
[----:B------:R-:W-:Y:S01]  /*59d0*/  LDSM.16.M88.4 R156, [R2+0x3800] ;  /* 0x00380000029c783b */ /* 0x000fe20000000200 */
[C---:B------:R-:W-:Y:S07]  /*59e0*/  HMMA.16816.F32.BF16 R16, R152.reuse, R142, R16 ;  /* 0x0000008e9810723c */ /* 0x040fee0000041810 */
[----:B------:R-:W5:Y:S01]  /*59f0*/  LDSM.16.M88.4 R140, [R183+0x1800] ;  /* 0x00180000b78c783b */ /* 0x000f620000000200 */
[C---:B------:R-:W-:Y:S07]  /*5a00*/  HMMA.16816.F32.BF16 R20, R152.reuse, R144, R20 ;  /* 0x000000909814723c */ /* 0x040fee0000041814 */
[----:B------:R-:W-:Y:S01]  /*5a10*/  LDSM.16.M88.4 R168, [R180+0x2800] ;  /* 0x00280000b4a8783b */ /* 0x000fe20000000200 */
[C---:B------:R-:W-:Y:S07]  /*5a20*/  HMMA.16816.F32.BF16 R24, R152.reuse, R146, R24 ;  /* 0x000000929818723c */ /* 0x040fee0000041818 */
[----:B------:R-:W-:Y:S01]  /*5a30*/  LDSM.16.M88.4 R144, [R186+0x4000] ;  /* 0x00400000ba90783b */ /* 0x000fe20000000200 */
[C---:B--2---:R-:W-:Y:S07]  /*5a40*/  HMMA.16816.F32.BF16 R28, R152.reuse, R148, R28 ;  /* 0x00000094981c723c */ /* 0x044fee000004181c */
[----:B------:R-:W-:Y:S01]  /*5a50*/  LDSM.16.M88.4 R172, [R181+0x2000] ;  /* 0x00200000b5ac783b */ /* 0x000fe20000000200 */
[----:B------:R-:W-:Y:S07]  /*5a60*/  HMMA.16816.F32.BF16 R32, R152, R150, R32 ;  /* 0x000000969820723c */ /* 0x000fee0000041820 */
[----:B------:R-:W2:Y:S01]  /*5a70*/  LDSM.16.M88.4 R148, [R2+0x2000] ;  /* 0x002000000294783b */ /* 0x000ea20000000200 */
[C---:B---3--:R-:W-:Y:S07]  /*5a80*/  HMMA.16816.F32.BF16 R4, R160.reuse, R164, R4 ;  /* 0x000000a4a004723c */ /* 0x048fee0000041804 */
[----:B------:R-:W3:Y:S01]  /*5a90*/  LDSM.16.M88.4 R152, [R2+0x2800] ;  /* 0x002800000298783b */ /* 0x000ee20000000200 */
[C---:B------:R-:W-:Y:S07]  /*5aa0*/  HMMA.16816.F32.BF16 R8, R160.reuse, R166, R8 ;  /* 0x000000a6a008723c */ /* 0x040fee0000041808 */
[----:B------:R-:W-:Y:S01]  /*5ab0*/  LDSM.16.M88.4 R164, [R180+0x2000] ;  /* 0x00200000b4a4783b */ /* 0x000fe20000000200 */
[C---:B-1----:R-:W-:Y:S07]  /*5ac0*/  HMMA.16816.F32.BF16 R12, R160.reuse, R100, R12 ;  /* 0x00000064a00c723c */ /* 0x042fee000004180c */
[----:B------:R-:W-:Y:S01]  /*5ad0*/  LDSM.16.M88.4 R176, [R2+0x4000] ;  /* 0x0040000002b0783b */ /* 0x000fe20000000200 */
[C---:B------:R-:W-:Y:S07]  /*5ae0*/  HMMA.16816.F32.BF16 R16, R160.reuse, R102, R16 ;  /* 0x00000066a010723c */ /* 0x040fee0000041810 */
[----:B------:R-:W1:Y:S01]  /*5af0*/  LDSM.16.M88.4 R100, [R2+0x3000] ;  /* 0x003000000264783b */ /* 0x000e620000000200 */
[C---:B----4-:R-:W-:Y:S08]  /*5b00*/  HMMA.16816.F32.BF16 R20, R160.reuse, R136, R20 ;  /* 0x00000088a014723c */ /* 0x050ff00000041814 */
[C---:B------:R-:W-:Y:S01]  /*5b10*/  HMMA.16816.F32.BF16 R24, R160.reuse, R138, R24 ;  /* 0x0000008aa018723c */ /* 0x040fe20000041818 */
[----:B------:R-:W4:Y:S07]  /*5b20*/  LDSM.16.M88.4 R136, [R187+0x4000] ;  /* 0x00400000bb88783b */ /* 0x000f2e0000000200 */
[C---:B-----5:R-:W-:Y:S08]  /*5b30*/  HMMA.16816.F32.BF16 R28, R160.reuse, R140, R28 ;  /* 0x0000008ca01c723c */ /* 0x060ff0000004181c */
[----:B------:R-:W-:Y:S01]  /*5b40*/  HMMA.16816.F32.BF16 R32, R160, R142, R32 ;  /* 0x0000008ea020723c */ /* 0x000fe20000041820 */
[----:B------:R-:W5:Y:S07]  /*5b50*/  LDSM.16.M88.4 R140, [R180+0x3000] ;  /* 0x00300000b48c783b */ /* 0x000f6e0000000200 */
[C---:B--2---:R-:W-:Y:S01]  /*5b60*/  HMMA.16816.F32.BF16 R4, R144.reuse, R148, R4 ;  /* 0x000000949004723c */ /* 0x044fe20000041804 */
[----:B------:R-:W-:Y:S07]  /*5b70*/  LDSM.16.M88.4 R160, [R189+0x4000] ;  /* 0x00400000bda0783b */ /* 0x000fee0000000200 */
[C---:B------:R-:W-:Y:S01]  /*5b80*/  HMMA.16816.F32.BF16 R8, R144.reuse, R150, R8 ;  /* 0x000000969008723c */ /* 0x040fe20000041808 */
[----:B------:R-:W2:Y:S07]  /*5b90*/  LDSM.16.M88.4 R148, [R180+0x3800] ;  /* 0x00380000b494783b */ /* 0x000eae0000000200 */
[C---:B---3--:R-:W-:Y:S08]  /*5ba0*/  HMMA.16816.F32.BF16 R12, R144.reuse, R152, R12 ;  /* 0x00000098900c723c */ /* 0x048ff0000004180c */
[C---:B------:R-:W-:Y:S01]  /*5bb0*/  HMMA.16816.F32.BF16 R16, R144.reuse, R154, R16 ;  /* 0x0000009a9010723c */ /* 0x040fe20000041810 */
[----:B------:R-:W-:Y:S07]  /*5bc0*/  LDSM.16.M88.4 R152, [R181+0x3800] ;  /* 0x00380000b598783b */ /* 0x000fee0000000200 */
[C---:B-1----:R-:W-:Y:S08]  /*5bd0*/  HMMA.16816.F32.BF16 R20, R144.reuse, R100, R20 ;  /* 0x000000649014723c */ /* 0x042ff00000041814 */
[C---:B------:R-:W-:Y:S01]  /*5be0*/  HMMA.16816.F32.BF16 R24, R144.reuse, R102, R24 ;  /* 0x000000669018723c */ /* 0x040fe20000041818 */
[----:B------:R-:W1:Y:S07]  /*5bf0*/  LDSM.16.M88.4 R100, [R181+0x2800] ;  /* 0x00280000b564783b */ /* 0x000e6e0000000200 */
[C---:B------:R-:W-:Y:S08]  /*5c00*/  HMMA.16816.F32.BF16 R28, R144.reuse, R156, R28 ;  /* 0x0000009c901c723c */ /* 0x040ff0000004181c */
[----:B------:R-:W-:Y:S01]  /*5c10*/  HMMA.16816.F32.BF16 R32, R144, R158, R32 ;  /* 0x0000009e9020723c */ /* 0x000fe20000041820 */
[----:B------:R-:W3:Y:S07]  /*5c20*/  LDSM.16.M88.4 R144, [R181+0x3000] ;  /* 0x00300000b590783b */ /* 0x000eee0000000200 */
[C---:B----4-:R-:W-:Y:S01]  /*5c30*/  HMMA.16816.F32.BF16 R4, R136.reuse, R164, R4 ;  /* 0x000000a48804723c */ /* 0x050fe20000041804 */
[----:B------:R-:W-:Y:S07]  /*5c40*/  LDSM.16.M88.4 R156, [R188+0x4000] ;  /* 0x00400000bc9c783b */ /* 0x000fee0000000200 */
[C---:B------:R-:W-:Y:S01]  /*5c50*/  HMMA.16816.F32.BF16 R8, R136.reuse, R166, R8 ;  /* 0x000000a68808723c */ /* 0x040fe20000041808 */
[----:B------:R-:W4:Y:S07]  /*5c60*/  LDSM.16.M88.4 R164, [R183+0x2000] ;  /* 0x00200000b7a4783b */ /* 0x000f2e0000000200 */
[C---:B------:R-:W-:Y:S08]  /*5c70*/  HMMA.16816.F32.BF16 R12, R136.reuse, R168, R12 ;  /* 0x000000a8880c723c */ /* 0x040ff0000004180c */
[C---:B------:R-:W-:Y:S01]  /*5c80*/  HMMA.16816.F32.BF16 R16, R136.reuse, R170, R16 ;  /* 0x000000aa8810723c */ /* 0x040fe20000041810 */
[----:B------:R-:W-:Y:S07]  /*5c90*/  LDSM.16.M88.4 R168, [R186+0x8000] ;  /* 0x00800000baa8783b */ /* 0x000fee0000000200 */
[C---:B-----5:R-:W-:Y:S08]  /*5ca0*/  HMMA.16816.F32.BF16 R20, R136.reuse, R140, R20 ;  /* 0x0000008c8814723c */ /* 0x060ff00000041814 */
[C---:B------:R-:W-:Y:S01]  /*5cb0*/  HMMA.16816.F32.BF16 R24, R136.reuse, R142, R24 ;  /* 0x0000008e8818723c */ /* 0x040fe20000041818 */
[----:B------:R-:W-:Y:S07]  /*5cc0*/  LDSM.16.M88.4 R140, [R182+0x3000] ;  /* 0x00300000b68c783b */ /* 0x000fee0000000200 */
[C---:B--2---:R-:W-:Y:S08]  /*5cd0*/  HMMA.16816.F32.BF16 R28, R136.reuse, R148, R28 ;  /* 0x00000094881c723c */ /* 0x044ff0000004181c */
[----:B------:R-:W-:Y:S01]  /*5ce0*/  HMMA.16816.F32.BF16 R32, R136, R150, R32 ;  /* 0x000000968820723c */ /* 0x000fe20000041820 */
[----:B------:R-:W2:Y:S07]  /*5cf0*/  LDSM.16.M88.4 R136, [R182+0x2800] ;  /* 0x00280000b688783b */ /* 0x000eae0000000200 */
[C---:B------:R-:W-:Y:S01]  /*5d00*/  HMMA.16816.F32.BF16 R4, R160.reuse, R172, R4 ;  /* 0x000000aca004723c */ /* 0x040fe20000041804 */
[----:B------:R-:W5:Y:S07]  /*5d10*/  LDSM.16.M88.4 R148, [R182+0x3800] ;  /* 0x00380000b694783b */ /* 0x000f6e0000000200 */
        /* <DEDUP_REMOVED lines=8> */
[C---:B------:R-:W-:Y:S08]  /*5da0*/  HMMA.16816.F32.BF16 R28, R160.reuse, R152, R28 ;  /* 0x00000098a01c723c */ /* 0x040ff0000004181c */
[----:B------:R-:W-:Y:S01]  /*5db0*/  HMMA.16816.F32.BF16 R32, R160, R154, R32 ;  /* 0x0000009aa020723c */ /* 0x000fe20000041820 */
[----:B------:R-:W1:Y:S07]  /*5dc0*/  LDSM.16.M88.4 R152, [R2+0x5800] ;  /* 0x005800000298783b */ /* 0x000e6e0000000200 */
[C---:B----4-:R-:W-:Y:S01]  /*5dd0*/  HMMA.16816.F32.BF16 R4, R156.reuse, R164, R4 ;  /* 0x000000a49c04723c */ /* 0x050fe20000041804 */
[----:B------:R-:W4:Y:S07]  /*5de0*/  LDSM.16.M88.4 R160, [R187+0x8000] ;  /* 0x00800000bba0783b */ /* 0x000f2e0000000200 */
        /* <DEDUP_REMOVED lines=8> */
[C---:B-----5:R-:W-:Y:S08]  /*5e70*/  HMMA.16816.F32.BF16 R28, R156.reuse, R148, R28 ;  /* 0x000000949c1c723c */ /* 0x060ff0000004181c */
[----:B------:R-:W-:Y:S01]  /*5e80*/  HMMA.16816.F32.BF16 R32, R156, R150, R32 ;  /* 0x000000969c20723c */ /* 0x000fe20000041820 */
[----:B------:R-:W5:Y:S07]  /*5e90*/  LDSM.16.M88.4 R148, [R180+0x5800] ;  /* 0x00580000b494783b */ /* 0x000f6e0000000200 */
[C---:B------:R-:W-:Y:S01]  /*5ea0*/  HMMA.16816.F32.BF16 R4, R168.reuse, R176, R4 ;  /* 0x000000b0a804723c */ /* 0x040fe20000041804 */
[----:B------:R-:W2:Y:S07]  /*5eb0*/  LDSM.16.M88.4 R156, [R189+0x8000] ;  /* 0x00800000bd9c783b */ /* 0x000eae0000000200 */
        /* <DEDUP_REMOVED lines=13> */
[C---:B------:R-:W-:Y:S08]  /*5f90*/  HMMA.16816.F32.BF16 R8, R160.reuse, R174, R8 ;  /* 0x000000aea008723c */ /* 0x040ff00000041808 */
[C---:B--2---:R-:W-:Y:S08]  /*5fa0*/  HMMA.16816.F32.BF16 R12, R160.reuse, R136, R12 ;  /* 0x00000088a00c723c */ /* 0x044ff0000004180c */
[C---:B------:R-:W-:Y:S08]  /*5fb0*/  HMMA.16816.F32.BF16 R16, R160.reuse, R138, R16 ;  /* 0x0000008aa010723c */ /* 0x040ff00000041810 */
[C---:B------:R-:W-:Y:S08]  /*5fc0*/  HMMA.16816.F32.BF16 R20, R160.reuse, R140, R20 ;  /* 0x0000008ca014723c */ /* 0x040ff00000041814 */
[C---:B------:R-:W-:Y:S08]  /*5fd0*/  HMMA.16816.F32.BF16 R24, R160.reuse, R142, R24 ;  /* 0x0000008ea018723c */ /* 0x040ff00000041818 */
[C---:B-----5:R-:W-:Y:S08]  /*5fe0*/  HMMA.16816.F32.BF16 R28, R160.reuse, R148, R28 ;  /* 0x00000094a01c723c */ /* 0x060ff0000004181c */
[----:B------:R-:W-:Y:S08]  /*5ff0*/  HMMA.16816.F32.BF16 R32, R160, R150, R32 ;  /* 0x00000096a020723c */ /* 0x000ff00000041820 */
[C---:B------:R-:W-:Y:S08]  /*6000*/  HMMA.16816.F32.BF16 R4, R156.reuse, R164, R4 ;  /* 0x000000a49c04723c */ /* 0x040ff00000041804 */
[C---:B------:R-:W-:Y:S08]  /*6010*/  HMMA.16816.F32.BF16 R8, R156.reuse, R166, R8 ;  /* 0x000000a69c08723c */ /* 0x040ff00000041808 */
[C---:B-1----:R-:W-:Y:S08]  /*6020*/  HMMA.16816.F32.BF16 R12, R156.reuse, R100, R12 ;  /* 0x000000649c0c723c */ /* 0x042ff0000004180c */
[C---:B------:R-:W-:Y:S01]  /*6030*/  HMMA.16816.F32.BF16 R16, R156.reuse, R102, R16 ;  /* 0x000000669c10723c */ /* 0x040fe20000041810 */
[----:B------:R-:W1:Y:S07]  /*6040*/  LDSM.16.M88.4 R100, [R182+0x4800] ;  /* 0x00480000b664783b */ /* 0x000e6e0000000200 */
[C---:B---3--:R-:W-:Y:S08]  /*6050*/  HMMA.16816.F32.BF16 R20, R156.reuse, R144, R20 ;  /* 0x000000909c14723c */ /* 0x048ff00000041814 */
[C---:B------:R-:W-:Y:S08]  /*6060*/  HMMA.16816.F32.BF16 R24, R156.reuse, R146, R24 ;  /* 0x000000929c18723c */ /* 0x040ff00000041818 */
[C---:B------:R-:W-:Y:S08]  /*6070*/  HMMA.16816.F32.BF16 R28, R156.reuse, R152, R28 ;  /* 0x000000989c1c723c */ /* 0x040ff0000004181c */
[----:B------:R-:W-:Y:S08]  /*6080*/  HMMA.16816.F32.BF16 R32, R156, R154, R32 ;  /* 0x0000009a9c20723c */ /* 0x000ff00000041820 */
[C---:B----4-:R-:W-:Y:S08]  /*6090*/  HMMA.16816.F32.BF16 R4, R168.reuse, R176, R4 ;  /* 0x000000b0a804723c */ /* 0x050ff00000041804 */
[C---:B------:R-:W-:Y:S08]  /*60a0*/  HMMA.16816.F32.BF16 R8, R168.reuse, R178, R8 ;  /* 0x000000b2a808723c */ /* 0x040ff00000041808 */
[C---:B-1----:R-:W-:Y:S08]  /*60b0*/  HMMA.16816.F32.BF16 R12, R168.reuse, R100, R12 ;  /* 0x00000064a80c723c */ /* 0x042ff0000004180c */
[C---:B------:R-:W-:Y:S04]  /*60c0*/  HMMA.16816.F32.BF16 R16, R168.reuse, R102, R16 ;  /* 0x00000066a810723c */ /* 0x040fe80000041810 */
[----:B------:R-:W-:Y:S03]  /*60d0*/  FMUL.FTZ R2, R4, c[0x0][0x320] ;  /* 0x0000c80004027a20 */ /* 0x000fe60000410000 */
[----:B------:R-:W-:Y:S01]  /*60e0*/  IADD3 R102, R194, R184, RZ ;  /* 0x000000b8c2667210 */ /* 0x000fe20007ffe0ff */
[----:B------:R1:W-:Y:S01]  /*60f0*/  MUFU.TANH R143, R2 ;  /* 0x00000002008f7308 */ /* 0x0003e20000002400 */
[----:B------:R-:W-:Y:S03]  /*6100*/  FMUL.FTZ R11, R11, c[0x0][0x320] ;  /* 0x0000c8000b0b7a20 */ /* 0x000fe60000410000 */
[----:B------:R-:W-:Y:S06]  /*6110*/  IADD3 R103, R191, R102, RZ ;  /* 0x00000066bf677210 */ /* 0x000fec0007ffe0ff */
        /* <DEDUP_REMOVED lines=12> */
[----:B---3--:R-:W-:Y:S04]  /*61e0*/  FMUL.FTZ R2, R9, c[0x0][0x320] ;  /* 0x0000c80009027a20 */ /* 0x008fe80000410000 */
[----:B------:R1:W-:Y:S04]  /*61f0*/  MUFU.TANH R136, R2 ;  /* 0x0000000200887308 */ /* 0x0003e80000002400 */
[----:B-1----:R-:W-:Y:S02]  /*6200*/  FMUL.FTZ R2, R10, c[0x0][0x320] ;  /* 0x0000c8000a027a20 */ /* 0x002fe40000410000 */
[----:B------:R-:W1:Y:S01]  /*6210*/  LDSM.16.M88.4 R8, [R182+0x5800] ;  /* 0x00580000b608783b */ /* 0x000e620000000200 */
[----:B------:R-:W-:Y:S04]  /*6220*/  DEPBAR.LE SB0, 0x2 ;  /* 0x000080800000791a */ /* 0x000fe80000000000 */
[----:B------:R3:W5:Y:S03]  /*6230*/  MUFU.TANH R137, R2 ;  /* 0x0000000200897308 */ /* 0x0007660000002400 */
[----:B------:R-:W-:Y:S01]  /*6240*/  BAR.SYNC.DEFER_BLOCKING 0x0 ;  /* 0x0000000000007b1d */ /* 0x000fe20000010000 */
[----:B---3--:R-:W-:Y:S02]  /*6250*/  FMUL.FTZ R2, R12, c[0x0][0x320] ;  /* 0x0000c8000c027a20 */ /* 0x008fe40000410000 */
[----:B------:R-:W-:Y:S04]  /*6260*/  FMUL.FTZ R12, R16, c[0x0][0x320] ;  /* 0x0000c800100c7a20 */ /* 0x000fe80000410000 */
[----:B------:R3:W-:Y:S01]  /*6270*/  MUFU.TANH R145, R2 ;  /* 0x0000000200917308 */ /* 0x0007e20000002400 */
[C---:B-1----:R-:W-:Y:S09]  /*6280*/  HMMA.16816.F32.BF16 R28, R168.reuse, R8, R28 ;  /* 0x00000008a81c723c */ /* 0x042ff2000004181c */
[----:B------:R-:W-:Y:S01]  /*6290*/  MUFU.TANH R146, R12 ;  /* 0x0000000c00927308 */ /* 0x000fe20000002400 */
[----:B------:R-:W-:Y:S03]  /*62a0*/  HMMA.16816.F32.BF16 R32, R168, R10, R32 ;  /* 0x0000000aa820723c */ /* 0x000fe60000041820 */
[----:B---3--:R-:W-:Y:S06]  /*62b0*/  FMUL.FTZ R2, R13, c[0x0][0x320] ;  /* 0x0000c8000d027a20 */ /* 0x008fec0000410000 */
[----:B------:R1:W-:Y:S05]  /*62c0*/  MUFU.TANH R147, R2 ;  /* 0x0000000200937308 */ /* 0x0003ea0000002400 */
[----:B------:R-:W-:Y:S05]  /*62d0*/  FMUL.FTZ R4, R31, c[0x0][0x320] ;  /* 0x0000c8001f047a20 */ /* 0x000fea0000410000 */
[----:B------:R2:W-:Y:S05]  /*62e0*/  MUFU.TANH R210, R4 ;  /* 0x0000000400d27308 */ /* 0x0005ea0000002400 */
[----:B------:R-:W-:Y:S05]  /*62f0*/  FMUL.FTZ R5, R32, c[0x0][0x320] ;  /* 0x0000c80020057a20 */ /* 0x000fea0000410000 */
        /* <DEDUP_REMOVED lines=13> */
[----:B------:R2:W-:Y:S01]  /*63d0*/  MUFU.TANH R207, R5 ;  /* 0x0000000500cf7308 */ /* 0x0005e20000002400 */
[----:B-1----:R-:W-:Y:S01]  /*63e0*/  FMUL.FTZ R2, R17, c[0x0][0x320] ;  /* 0x0000c80011027a20 */ /* 0x002fe20000410000 */
[----:B---3--:R-:W-:Y:S08]  /*63f0*/  FMNMX.FTZ R4, R151, R4, !PT ;  /* 0x0000000497047209 */ /* 0x008ff00007810000 */
[----:B------:R1:W-:Y:S01]  /*6400*/  MUFU.TANH R148, R2 ;  /* 0x0000000200947308 */ /* 0x0003e20000002400 */
[----:B--2---:R-:W-:Y:S09]  /*6410*/  FMUL.FTZ R5, R35, c[0x0][0x320] ;  /* 0x0000c80023057a20 */ /* 0x004ff20000410000 */
[----:B------:R-:W-:Y:S01]  /*6420*/  MUFU.TANH R209, R5 ;  /* 0x0000000500d17308 */ /* 0x000fe20000002400 */
[----:B-1----:R-:W-:Y:S09]  /*6430*/  FMUL.FTZ R2, R18, c[0x0][0x320] ;  /* 0x0000c80012027a20 */ /* 0x002ff20000410000 */
        /* <DEDUP_REMOVED lines=29> */
[----:B-1----:R-:W-:Y:S02]  /*6610*/  FMUL.FTZ R2, R30, c[0x0][0x320] ;  /* 0x0000c8001e027a20 */ /* 0x002fe40000410000 */
[----:B------:R-:W-:Y:S06]  /*6620*/  LDSM.16.MT88.4 R28, [R102] ;  /* 0x00000000661c783b */ /* 0x000fec0000004200 */
[----:B------:R1:W2:Y:S02]  /*6630*/  MUFU.TANH R208, R2 ;  /* 0x0000000200d07308 */ /* 0x0002a40000002400 */
[----:B-1----:R-:W-:Y:S02]  /*6640*/  FMNMX.FTZ R2, R143, R0, !PT ;  /* 0x000000008f027209 */ /* 0x002fe40007810000 */
[----:B--2---:R-:W-:Y:S02]  /*6650*/  FMNMX.FTZ R4, R208, R4, !PT ;  /* 0x00000004d0047209 */ /* 0x004fe40007810000 */
[----:B------:R-:W-:Y:S02]  /*6660*/  FMNMX.FTZ R2, R141, R2, !PT ;  /* 0x000000028d027209 */ /* 0x000fe40007810000 */
[----:B------:R-:W-:Y:S02]  /*6670*/  FMNMX.FTZ R4, R210, R4, !PT ;  /* 0x00000004d2047209 */ /* 0x000fe40007810000 */
[----:B------:R-:W-:Y:S02]  /*6680*/  FMNMX.FTZ R2, R139, R2, !PT ;  /* 0x000000028b027209 */ /* 0x000fe40007810000 */
[----:B------:R-:W-:Y:S02]  /*6690*/  FMNMX.FTZ R4, R207, R4, !PT ;  /* 0x00000004cf047209 */ /* 0x000fe40007810000 */
[----:B------:R-:W-:Y:S02]  /*66a0*/  FMNMX.FTZ R2, R136, R2, !PT ;  /* 0x0000000288027209 */ /* 0x000fe40007810000 */
[----:B------:R-:W-:Y:S02]  /*66b0*/  FMNMX.FTZ R4, R209, R4, !PT ;  /* 0x00000004d1047209 */ /* 0x000fe40007810000 */
[----:B------:R-:W-:Y:S03]  /*66c0*/  FMNMX.FTZ R2, R145, R2, !PT ;  /* 0x0000000291027209 */ /* 0x000fe60007810000 */
[----:B------:R-:W1:Y:S01]  /*66d0*/  SHFL.BFLY PT, R5, R4, 0x2, 0x1f ;  /* 0x0c401f0004057f89 */ /* 0x000e6200000e0000 */
[----:B------:R-:W-:Y:S04]  /*66e0*/  FMNMX.FTZ R2, R147, R2, !PT ;  /* 0x0000000293027209 */ /* 0x000fe80007810000 */
[----:B------:R-:W-:Y:S04]  /*66f0*/  FMNMX.FTZ R2, R146, R2, !PT ;  /* 0x0000000292027209 */ /* 0x000fe80007810000 */
[----:B------:R-:W-:Y:S04]  /*6700*/  FMNMX.FTZ R2, R148, R2, !PT ;  /* 0x0000000294027209 */ /* 0x000fe80007810000 */
[----:B------:R-:W-:Y:S04]  /*6710*/  FMNMX.FTZ R2, R153, R2, !PT ;  /* 0x0000000299027209 */ /* 0x000fe80007810000 */
[----:B------:R-:W-:Y:S04]  /*6720*/  FMNMX.FTZ R2, R155, R2, !PT ;  /* 0x000000029b027209 */ /* 0x000fe80007810000 */
[----:B------:R-:W-:Y:S02]  /*6730*/  FMNMX.FTZ R2, R154, R2, !PT ;  /* 0x000000029a027209 */ /* 0x000fe40007810000 */
[----:B-1----:R-:W-:Y:S02]  /*6740*/  FMNMX.FTZ R4, R4, R5, !PT ;  /* 0x0000000504047209 */ /* 0x002fe40007810000 */
[----:B------:R-:W-:Y:S03]  /*6750*/  FMNMX.FTZ R2, R157, R2, !PT ;  /* 0x000000029d027209 */ /* 0x000fe60007810000 */
[----:B------:R-:W1:Y:S01]  /*6760*/  SHFL.BFLY PT, R5, R4, 0x1, 0x1f ;  /* 0x0c201f0004057f89 */ /* 0x000e6200000e0000 */
[----:B------:R-:W-:Y:S04]  /*6770*/  FMNMX.FTZ R2, R162, R2, !PT ;  /* 0x00000002a2027209 */ /* 0x000fe80007810000 */
[----:B------:R-:W-:Y:S04]  /*6780*/  FMNMX.FTZ R2, R163, R2, !PT ;  /* 0x00000002a3027209 */ /* 0x000fe80007810000 */
[----:B------:R-:W-:Y:S04]  /*6790*/  FMNMX.FTZ R2, R205, R2, !PT ;  /* 0x00000002cd027209 */ /* 0x000fe80007810000 */
[----:B------:R-:W-:Y:S05]  /*67a0*/  FMNMX.FTZ R2, R204, R2, !PT ;  /* 0x00000002cc027209 */ /* 0x000fea0007810000 */
[----:B------:R-:W2:Y:S01]  /*67b0*/  SHFL.BFLY PT, R6, R2, 0x2, 0x1f ;  /* 0x0c401f0002067f89 */ /* 0x000ea200000e0000 */
[----:B-1----:R-:W-:Y:S02]  /*67c0*/  FMNMX.FTZ R100, R4, R5, !PT ;  /* 0x0000000504647209 */ /* 0x002fe40007810000 */
[----:B--2---:R-:W-:Y:S05]  /*67d0*/  FMNMX.FTZ R2, R2, R6, !PT ;  /* 0x0000000602027209 */ /* 0x004fea0007810000 */
[----:B------:R-:W1:Y:S02]  /*67e0*/  SHFL.BFLY PT, R6, R2, 0x1, 0x1f ;  /* 0x0c201f0002067f89 */ /* 0x000e6400000e0000 */
[----:B-1----:R-:W-:Y:S05]  /*67f0*/  FMNMX.FTZ R101, R2, R6, !PT ;  /* 0x0000000602657209 */ /* 0x002fea0007810000 */
[C---:B------:R-:W-:Y:S02]  /*6800*/  FADD.FTZ R0, -R101.reuse, R0 ;  /* 0x0000000065007221 */ /* 0x040fe40000010100 */
[----:B------:R-:W-:Y:S02]  /*6810*/  FMUL.FTZ R144, R101, c[0x0][0x2d0] ;  /* 0x0000b40065907a20 */ /* 0x000fe40000410000 */
[----:B------:R-:W-:Y:S04]  /*6820*/  FMUL.FTZ R0, R0, c[0x0][0x2d0] ;  /* 0x0000b40000007a20 */ /* 0x000fe80000410000 */
[----:B------:R1:W2:Y:S02]  /*6830*/  MUFU.EX2 R2, R0 ;  /* 0x0000000000027308 */ /* 0x0002a40000000800 */
[----:B-1----:R-:W-:Y:S02]  /*6840*/  FADD.FTZ R0, -R100, R3 ;  /* 0x0000000364007221 */ /* 0x002fe40000010100 */
[--C-:B------:R-:W-:Y:S02]  /*6850*/  FFMA.FTZ R3, R143, c[0x0][0x2d0], -R144.reuse ;  /* 0x0000b4008f037a23 */ /* 0x100fe40000010890 */
[----:B------:R-:W-:Y:S04]  /*6860*/  FMUL.FTZ R0, R0, c[0x0][0x2d0] ;  /* 0x0000b40000007a20 */ /* 0x000fe80000410000 */
[----:B------:R1:W-:Y:S01]  /*6870*/  MUFU.EX2 R201, R3 ;  /* 0x0000000300c97308 */ /* 0x0003e20000000800 */
[C---:B--2---:R-:W-:Y:S02]  /*6880*/  FMUL.FTZ R5, R2.reuse, R105 ;  /* 0x0000006902057220 */ /* 0x044fe40000410000 */
        /* <DEDUP_REMOVED lines=13> */
[----:B------:R-:W-:Y:S02]  /*6960*/  FMUL.FTZ R141, R100, c[0x0][0x2d0] ;  /* 0x0000b400648d7a20 */ /* 0x000fe40000410000 */
[----:B------:R1:W-:Y:S01]  /*6970*/  MUFU.EX2 R200, R3 ;  /* 0x0000000300c87308 */ /* 0x0003e20000000800 */
[----:B------:R-:W-:Y:S02]  /*6980*/  FMUL.FTZ R41, R2, R41 ;  /* 0x0000002902297220 */ /* 0x000fe40000410000 */
[--C-:B------:R-:W-:Y:S02]  /*6990*/  FFMA.FTZ R4, R137, c[0x0][0x2d0], -R141.reuse ;  /* 0x0000b40089047a23 */ /* 0x100fe4000001088d */
[C---:B--2---:R-:W-:Y:S02]  /*69a0*/  FMUL.FTZ R6, R0.reuse, R106 ;  /* 0x0000006a00067220 */ /* 0x044fe40000410000 */
[C---:B------:R-:W-:Y:S02]  /*69b0*/  FMUL.FTZ R7, R0.reuse, R107 ;  /* 0x0000006b00077220 */ /* 0x040fe40000410000 */
[C---:B------:R-:W-:Y:S01]  /*69c0*/  FMUL.FTZ R10, R0.reuse, R110 ;  /* 0x0000006e000a7220 */ /* 0x040fe20000410000 */
[----:B------:R2:W-:Y:S01]  /*69d0*/  MUFU.EX2 R183, R4 ;  /* 0x0000000400b77308 */ /* 0x0005e20000000800 */
[C---:B------:R-:W-:Y:S02]  /*69e0*/  FMUL.FTZ R11, R0.reuse, R111 ;  /* 0x0000006f000b7220 */ /* 0x040fe40000410000 */
[C---:B------:R-:W-:Y:S01]  /*69f0*/  FMUL.FTZ R18, R0.reuse, R118 ;  /* 0x0000007600127220 */ /* 0x040fe20000410000 */
[----:B------:R-:W-:Y:S01]  /*6a00*/  LDSM.16.MT88.4 R108, [R103] ;  /* 0x00000000676c783b */ /* 0x000fe20000004200 */
[C---:B------:R-:W-:Y:S02]  /*6a10*/  FMUL.FTZ R19, R0.reuse, R119 ;  /* 0x0000007700137220 */ /* 0x040fe40000410000 */
[C---:B------:R-:W-:Y:S02]  /*6a20*/  FMUL.FTZ R26, R0.reuse, R126 ;  /* 0x0000007e001a7220 */ /* 0x040fe40000410000 */
[C---:B------:R-:W-:Y:S02]  /*6a30*/  FMUL.FTZ R27, R0.reuse, R127 ;  /* 0x0000007f001b7220 */ /* 0x040fe40000410000 */
[C---:B------:R-:W-:Y:S01]  /*6a40*/  FMUL.FTZ R34, R0.reuse, R134 ;  /* 0x0000008600227220 */ /* 0x040fe20000410000 */
[----:B------:R-:W-:Y:S01]  /*6a50*/  LDSM.16.MT88.4 R124, [R103+0x800] ;  /* 0x00080000677c783b */ /* 0x000fe20000004200 */
[C---:B------:R-:W-:Y:S02]  /*6a60*/  FMUL.FTZ R35, R0.reuse, R135 ;  /* 0x0000008700237220 */ /* 0x040fe40000410000 */
[--C-:B-1----:R-:W-:Y:S02]  /*6a70*/  FFMA.FTZ R3, R139, c[0x0][0x2d0], -R144.reuse ;  /* 0x0000b4008b037a23 */ /* 0x102fe40000010890 */
[C---:B------:R-:W-:Y:S02]  /*6a80*/  FMUL.FTZ R38, R0.reuse, R38 ;  /* 0x0000002600267220 */ /* 0x040fe40000410000 */
[----:B------:R1:W-:Y:S01]  /*6a90*/  MUFU.EX2 R202, R3 ;  /* 0x0000000300ca7308 */ /* 0x0003e20000000800 */
[C---:B------:R-:W-:Y:S02]  /*6aa0*/  FMUL.FTZ R39, R0.reuse, R39 ;  /* 0x0000002700277220 */ /* 0x040fe40000410000 */
[----:B------:R-:W-:Y:S02]  /*6ab0*/  FMUL.FTZ R42, R0, R42 ;  /* 0x0000002a002a7220 */ /* 0x000fe40000410000 */
[--C-:B--2---:R-:W-:Y:S02]  /*6ac0*/  FFMA.FTZ R4, R138, c[0x0][0x2d0], -R141.reuse ;  /* 0x0000b4008a047a23 */ /* 0x104fe4000001088d */
[----:B------:R-:W-:Y:S02]  /*6ad0*/  FMUL.FTZ R43, R0, R43 ;  /* 0x0000002b002b7220 */ /* 0x000fe40000410000 */
[C---:B------:R-:W-:Y:S01]  /*6ae0*/  FMUL.FTZ R44, R2.reuse, R44 ;  /* 0x0000002c022c7220 */ /* 0x040fe20000410000 */
[----:B------:R-:W2:Y:S01]  /*6af0*/  MUFU.EX2 R199, R4 ;  /* 0x0000000400c77308 */ /* 0x000ea20000000800 */
[----:B------:R-:W-:Y:S02]  /*6b00*/  FMUL.FTZ R45, R2, R45 ;  /* 0x0000002d022d7220 */ /* 0x000fe40000410000 */
[C---:B------:R-:W-:Y:S02]  /*6b10*/  FMUL.FTZ R46, R0.reuse, R46 ;  /* 0x0000002e002e7220 */ /* 0x040fe40000410000 */
[----:B------:R-:W-:Y:S02]  /*6b20*/  FMUL.FTZ R47, R0, R47 ;  /* 0x0000002f002f7220 */ /* 0x000fe40000410000 */
[C---:B------:R-:W-:Y:S02]  /*6b30*/  FMUL.FTZ R48, R2.reuse, R48 ;  /* 0x0000003002307220 */ /* 0x040fe40000410000 */
[----:B------:R-:W-:Y:S02]  /*6b40*/  FMUL.FTZ R49, R2, R49 ;  /* 0x0000003102317220 */ /* 0x000fe40000410000 */
[C---:B------:R-:W-:Y:S02]  /*6b50*/  FMUL.FTZ R50, R0.reuse, R50 ;  /* 0x0000003200327220 */ /* 0x040fe40000410000 */
[----:B------:R-:W-:Y:S02]  /*6b60*/  FMUL.FTZ R51, R0, R51 ;  /* 0x0000003300337220 */ /* 0x000fe40000410000 */
[----:B-1----:R-:W-:Y:S02]  /*6b70*/  FFMA.FTZ R3, R136, c[0x0][0x2d0], -R144 ;  /* 0x0000b40088037a23 */ /* 0x002fe40000010890 */
[C---:B------:R-:W-:Y:S01]  /*6b80*/  FMUL.FTZ R52, R2.reuse, R52 ;  /* 0x0000003402347220 */ /* 0x040fe20000410000 */
[----:B------:R-:W-:Y:S01]  /*6b90*/  LDSM.16.MT88.4 R136, [R102+0x2800] ;  /* 0x002800006688783b */ /* 0x000fe20000004200 */
[----:B------:R1:W3:Y:S01]  /*6ba0*/  MUFU.EX2 R203, R3 ;  /* 0x0000000300cb7308 */ /* 0x0002e20000000800 */
[----:B------:R-:W-:Y:S02]  /*6bb0*/  FMUL.FTZ R53, R2, R53 ;  /* 0x0000003502357220 */ /* 0x000fe40000410000 */
[----:B------:R-:W-:Y:S01]  /*6bc0*/  FMUL.FTZ R54, R0, R54 ;  /* 0x0000003600367220 */ /* 0x000fe20000410000 */
[----:B--2---:R-:W-:Y:S01]  /*6bd0*/  F2FP.BF16.PACK_AB R107, R199, R183 ;  /* 0x000000b7c76b723e */ /* 0x004fe200000010ff */
[----:B------:R-:W-:Y:S01]  /*6be0*/  FMUL.FTZ R4, R2, R104 ;  /* 0x0000006802047220 */ /* 0x000fe20000410000 */
        /* <DEDUP_REMOVED lines=8> */
[----:B------:R-:W-:Y:S02]  /*6c70*/  FMUL.FTZ R62, R0, R62 ;  /* 0x0000003e003e7220 */ /* 0x000fe40000410000 */
[--C-:B-1----:R-:W-:Y:S01]  /*6c80*/  FFMA.FTZ R3, R142, c[0x0][0x2d0], -R141.reuse ;  /* 0x0000b4008e037a23 */ /* 0x102fe2000001088d */
[----:B---3--:R-:W-:Y:S01]  /*6c90*/  F2FP.BF16.PACK_AB R106, R203, R202 ;  /* 0x000000cacb6a723e */ /* 0x008fe200000010ff */
[----:B------:R-:W-:Y:S02]  /*6ca0*/  FMUL.FTZ R63, R0, R63 ;  /* 0x0000003f003f7220 */ /* 0x000fe40000410000 */
[----:B------:R1:W-:Y:S01]  /*6cb0*/  MUFU.EX2 R182, R3 ;  /* 0x0000000300b67308 */ /* 0x0003e20000000800 */
        /* <DEDUP_REMOVED lines=12> */
[--C-:B-1----:R-:W-:Y:S02]  /*6d80*/  FFMA.FTZ R3, R140, c[0x0][0x2d0], -R141.reuse ;  /* 0x0000b4008c037a23 */ /* 0x102fe4000001088d */
[C---:B------:R-:W-:Y:S02]  /*6d90*/  FMUL.FTZ R76, R2.reuse, R76 ;  /* 0x0000004c024c7220 */ /* 0x040fe40000410000 */
[----:B------:R1:W2:Y:S01]  /*6da0*/  MUFU.EX2 R181, R3 ;  /* 0x0000000300b57308 */ /* 0x0002a20000000800 */
        /* <DEDUP_REMOVED lines=11> */
[C---:B------:R-:W-:Y:S01]  /*6e60*/  FMUL.FTZ R88, R2.reuse, R88 ;  /* 0x0000005802587220 */ /* 0x040fe20000410000 */
[----:B-1----:R-:W-:Y:S01]  /*6e70*/  IADD3 R3, R193, R184, RZ ;  /* 0x000000b8c1037210 */ /* 0x002fe20007ffe0ff */
[----:B------:R-:W-:Y:S01]  /*6e80*/  FMUL.FTZ R89, R2, R89 ;  /* 0x0000005902597220 */ /* 0x000fe20000410000 */
[----:B--2---:R-:W-:Y:S01]  /*6e90*/  F2FP.BF16.PACK_AB R105, R181, R182 ;  /* 0x000000b6b569723e */ /* 0x004fe200000010ff */
[C---:B------:R-:W-:Y:S01]  /*6ea0*/  FMUL.FTZ R90, R0.reuse, R90 ;  /* 0x0000005a005a7220 */ /* 0x040fe20000410000 */
[----:B------:R-:W-:Y:S01]  /*6eb0*/  IADD3 R156, R191, R3, RZ ;  /* 0x00000003bf9c7210 */ /* 0x000fe20007ffe0ff */
[----:B------:R-:W1:Y:S01]  /*6ec0*/  LDSM.16.MT88.4 R12, [R3] ;  /* 0x00000000030c783b */ /* 0x000e620000004200 */
[----:B------:R-:W-:Y:S02]  /*6ed0*/  FMUL.FTZ R91, R0, R91 ;  /* 0x0000005b005b7220 */ /* 0x000fe40000410000 */
[C---:B------:R-:W-:Y:S02]  /*6ee0*/  FMUL.FTZ R92, R2.reuse, R92 ;  /* 0x0000005c025c7220 */ /* 0x040fe40000410000 */
[----:B------:R-:W-:Y:S02]  /*6ef0*/  FMUL.FTZ R93, R2, R93 ;  /* 0x0000005d025d7220 */ /* 0x000fe40000410000 */
[C---:B------:R-:W-:Y:S01]  /*6f00*/  FMUL.FTZ R94, R0.reuse, R94 ;  /* 0x0000005e005e7220 */ /* 0x040fe20000410000 */
[----:B------:R-:W2:Y:S01]  /*6f10*/  LDSM.16.MT88.4 R20, [R156] ;  /* 0x000000009c14783b */ /* 0x000ea20000004200 */
[----:B------:R-:W-:Y:S02]  /*6f20*/  FMUL.FTZ R95, R0, R95 ;  /* 0x0000005f005f7220 */ /* 0x000fe40000410000 */
[C---:B------:R-:W-:Y:S02]  /*6f30*/  FMUL.FTZ R96, R2.reuse, R96 ;  /* 0x0000006002607220 */ /* 0x040fe40000410000 */
[----:B------:R-:W-:Y:S02]  /*6f40*/  FMUL.FTZ R97, R2, R97 ;  /* 0x0000006102617220 */ /* 0x000fe40000410000 */
[C---:B------:R-:W-:Y:S01]  /*6f50*/  FMUL.FTZ R98, R0.reuse, R98 ;  /* 0x0000006200627220 */ /* 0x040fe20000410000 */
[----:B------:R-:W-:Y:S01]  /*6f60*/  LDSM.16.MT88.4 R116, [R156+0x2000] ;  /* 0x002000009c74783b */ /* 0x000fe20000004200 */
[----:B------:R-:W-:Y:S07]  /*6f70*/  FMUL.FTZ R99, R0, R99 ;  /* 0x0000006300637220 */ /* 0x000fee0000410000 */
[----:B------:R-:W-:Y:S01]  /*6f80*/  LDSM.16.MT88.4 R132, [R156+0x2800] ;  /* 0x002800009c84783b */ /* 0x000fe20000004200 */
[C---:B-1----:R-:W-:Y:S07]  /*6f90*/  HMMA.16816.F32.BF16 R4, R104.reuse, R12, R4 ;  /* 0x0000000c6804723c */ /* 0x042fee0000041804 */
[C---:B------:R-:W-:Y:S01]  /*6fa0*/  FMUL.FTZ R12, R2.reuse, R112 ;  /* 0x00000070020c7220 */ /* 0x040fe20000410000 */
[C---:B------:R-:W-:Y:S04]  /*6fb0*/  HMMA.16816.F32.BF16 R8, R104.reuse, R14, R8 ;  /* 0x0000000e6808723c */ /* 0x040fe80000041808 */
[----:B------:R-:W-:Y:S03]  /*6fc0*/  FMUL.FTZ R13, R2, R113 ;  /* 0x00000071020d7220 */ /* 0x000fe60000410000 */
[C---:B------:R-:W-:Y:S02]  /*6fd0*/  FMUL.FTZ R14, R0.reuse, R114 ;  /* 0x00000072000e7220 */ /* 0x040fe40000410000 */
[----:B------:R-:W-:Y:S02]  /*6fe0*/  FMUL.FTZ R15, R0, R115 ;  /* 0x00000073000f7220 */ /* 0x000fe40000410000 */
[----:B------:R-:W1:Y:S05]  /*6ff0*/  LDSM.16.MT88.4 R112, [R3+0x2000] ;  /* 0x002000000370783b */ /* 0x000e6a0000004200 */
[C---:B--2---:R-:W-:Y:S07]  /*7000*/  HMMA.16816.F32.BF16 R12, R104.reuse, R20, R12 ;  /* 0x00000014680c723c */ /* 0x044fee000004180c */
[C---:B------:R-:W-:Y:S01]  /*7010*/  FMUL.FTZ R21, R2.reuse, R121 ;  /* 0x0000007902157220 */ /* 0x040fe20000410000 */
[C---:B------:R-:W-:Y:S04]  /*7020*/  HMMA.16816.F32.BF16 R16, R104.reuse, R22, R16 ;  /* 0x000000166810723c */ /* 0x040fe80000041810 */
[----:B------:R-:W-:Y:S02]  /*7030*/  FMUL.FTZ R20, R2, R120 ;  /* 0x0000007802147220 */ /* 0x000fe40000410000 */
[----:B------:R-:W-:Y:S02]  /*7040*/  FFMA.FTZ R120, R152, c[0x0][0x2d0], -R141 ;  /* 0x0000b40098787a23 */ /* 0x000fe4000001088d */
[C---:B------:R-:W-:Y:S02]  /*7050*/  FMUL.FTZ R22, R0.reuse, R122 ;  /* 0x0000007a00167220 */ /* 0x040fe40000410000 */
[----:B------:R2:W-:Y:S02]  /*7060*/  MUFU.EX2 R173, R120 ;  /* 0x0000007800ad7308 */ /* 0x0005e40000000800 */
[----:B------:R-:W-:Y:S07]  /*7070*/  FMUL.FTZ R23, R0, R123 ;  /* 0x0000007b00177220 */ /* 0x000fee0000410000 */
[C---:B------:R-:W-:Y:S07]  /*7080*/  HMMA.16816.F32.BF16 R20, R104.reuse, R28, R20 ;  /* 0x0000001c6814723c */ /* 0x040fee0000041814 */
[C---:B------:R-:W-:Y:S01]  /*7090*/  FMUL.FTZ R28, R2.reuse, R128 ;  /* 0x00000080021c7220 */ /* 0x040fe20000410000 */
[C---:B------:R-:W-:Y:S04]  /*70a0*/  HMMA.16816.F32.BF16 R24, R104.reuse, R30, R24 ;  /* 0x0000001e6818723c */ /* 0x040fe80000041818 */
[C---:B------:R-:W-:Y:S02]  /*70b0*/  FMUL.FTZ R29, R2.reuse, R129 ;  /* 0x00000081021d7220 */ /* 0x040fe40000410000 */
[----:B------:R-:W-:Y:S01]  /*70c0*/  FFMA.FTZ R2, R2, R213, R201 ;  /* 0x000000d502027223 */ /* 0x000fe200000100c9 */
[----:B--2---:R-:W-:Y:S01]  /*70d0*/  LDSM.16.MT88.4 R120, [R102+0x800] ;  /* 0x000800006678783b */ /* 0x004fe20000004200 */
[C---:B------:R-:W-:Y:S04]  /*70e0*/  FMUL.FTZ R30, R0.reuse, R130 ;  /* 0x00000082001e7220 */ /* 0x040fe80000410000 */
[C---:B------:R-:W-:Y:S02]  /*70f0*/  FMUL.FTZ R31, R0.reuse, R131 ;  /* 0x00000083001f7220 */ /* 0x040fe40000410000 */
[----:B------:R-:W-:Y:S01]  /*7100*/  FFMA.FTZ R0, R0, R214, R182 ;  /* 0x000000d600007223 */ /* 0x000fe200000100b6 */
[----:B------:R-:W-:Y:S01]  /*7110*/  LDSM.16.MT88.4 R128, [R3+0x2800] ;  /* 0x002800000380783b */ /* 0x000fe20000004200 */
[----:B------:R-:W-:Y:S03]  /*7120*/  FADD.FTZ R2, R200, R2 ;  /* 0x00000002c8027221 */ /* 0x000fe60000010000 */
[C---:B------:R-:W-:Y:S03]  /*7130*/  HMMA.16816.F32.BF16 R28, R104.reuse, R108, R28 ;  /* 0x0000006c681c723c */ /* 0x040fe6000004181c */
[----:B------:R-:W-:Y:S05]  /*7140*/  FADD.FTZ R2, R202, R2 ;  /* 0x00000002ca027221 */ /* 0x000fea0000010000 */
        /* <DEDUP_REMOVED lines=8> */
[C---:B--2---:R-:W-:Y:S07]  /*71d0*/  HMMA.16816.F32.BF16 R52, R104.reuse, R108, R52 ;  /* 0x0000006c6834723c */ /* 0x044fee0000041834 */
[--C-:B------:R-:W-:Y:S01]  /*71e0*/  FFMA.FTZ R108, R145, c[0x0][0x2d0], -R144.reuse ;  /* 0x0000b400916c7a23 */ /* 0x100fe20000010890 */
[C---:B------:R-:W-:Y:S03]  /*71f0*/  HMMA.16816.F32.BF16 R56, R104.reuse, R110, R56 ;  /* 0x0000006e6838723c */ /* 0x040fe60000041838 */
[----:B------:R2:W-:Y:S05]  /*7200*/  MUFU.EX2 R180, R108 ;  /* 0x0000006c00b47308 */ /* 0x0005ea0000000800 */
[C---:B-1----:R-:W-:Y:S07]  /*7210*/  HMMA.16816.F32.BF16 R60, R104.reuse, R112, R60 ;  /* 0x00000070683c723c */ /* 0x042fee000004183c */
[--C-:B------:R-:W-:Y:S01]  /*7220*/  FFMA.FTZ R112, R147, c[0x0][0x2d0], -R144.reuse ;  /* 0x0000b40093707a23 */ /* 0x100fe20000010890 */
[C---:B------:R-:W-:Y:S03]  /*7230*/  HMMA.16816.F32.BF16 R64, R104.reuse, R114, R64 ;  /* 0x000000726840723c */ /* 0x040fe60000041840 */
[----:B------:R1:W4:Y:S05]  /*7240*/  MUFU.EX2 R178, R112 ;  /* 0x0000007000b27308 */ /* 0x00032a0000000800 */
[C---:B---3--:R-:W-:Y:S01]  /*7250*/  HMMA.16816.F32.BF16 R68, R104.reuse, R116, R68 ;  /* 0x000000746844723c */ /* 0x048fe20000041844 */
[----:B--2---:R-:W2:Y:S06]  /*7260*/  LDSM.16.MT88.4 R108, [R156+0x4000] ;  /* 0x004000009c6c783b */ /* 0x004eac0000004200 */
[--C-:B------:R-:W-:Y:S01]  /*7270*/  FFMA.FTZ R116, R148, c[0x0][0x2d0], -R144.reuse ;  /* 0x0000b40094747a23 */ /* 0x100fe20000010890 */
[C---:B------:R-:W-:Y:S03]  /*7280*/  HMMA.16816.F32.BF16 R72, R104.reuse, R118, R72 ;  /* 0x000000766848723c */ /* 0x040fe60000041848 */
[----:B------:R3:W-:Y:S01]  /*7290*/  MUFU.EX2 R177, R116 ;  /* 0x0000007400b17308 */ /* 0x0007e20000000800 */
[--C-:B-1----:R-:W-:Y:S09]  /*72a0*/  FFMA.FTZ R112, R146, c[0x0][0x2d0], -R144.reuse ;  /* 0x0000b40092707a23 */ /* 0x102ff20000010890 */
[----:B------:R1:W5:Y:S01]  /*72b0*/  MUFU.EX2 R179, R112 ;  /* 0x0000007000b37308 */ /* 0x0003620000000800 */
[--C-:B---3--:R-:W-:Y:S09]  /*72c0*/  FFMA.FTZ R116, R149, c[0x0][0x2d0], -R141.reuse ;  /* 0x0000b40095747a23 */ /* 0x108ff2000001088d */
[----:B------:R3:W-:Y:S01]  /*72d0*/  MUFU.EX2 R175, R116 ;  /* 0x0000007400af7308 */ /* 0x0007e20000000800 */
[C---:B--2---:R-:W-:Y:S01]  /*72e0*/  HMMA.16816.F32.BF16 R76, R104.reuse, R108, R76 ;  /* 0x0000006c684c723c */ /* 0x044fe2000004184c */
[----:B-1----:R-:W1:Y:S06]  /*72f0*/  LDSM.16.MT88.4 R112, [R102+0x4000] ;  /* 0x004000006670783b */ /* 0x002e6c0000004200 */
[--C-:B------:R-:W-:Y:S01]  /*7300*/  FFMA.FTZ R108, R151, c[0x0][0x2d0], -R141.reuse ;  /* 0x0000b400976c7a23 */ /* 0x100fe2000001088d */
[C---:B------:R-:W-:Y:S03]  /*7310*/  HMMA.16816.F32.BF16 R80, R104.reuse, R110, R80 ;  /* 0x0000006e6850723c */ /* 0x040fe60000041850 */
[----:B------:R2:W1:Y:S01]  /*7320*/  MUFU.EX2 R176, R108 ;  /* 0x0000006c00b07308 */ /* 0x0004620000000800 */
[----:B---3--:R-:W3:Y:S01]  /*7330*/  LDSM.16.MT88.4 R116, [R103+0x4000] ;  /* 0x004000006774783b */ /* 0x008ee20000004200 */
[--C-:B--2---:R-:W-:Y:S07]  /*7340*/  FFMA.FTZ R108, R150, c[0x0][0x2d0], -R141.reuse ;  /* 0x0000b400966c7a23 */ /* 0x104fee000001088d */
[----:B------:R-:W-:Y:S01]  /*7350*/  LDSM.16.MT88.4 R148, [R102+0x3800] ;  /* 0x003800006694783b */ /* 0x000fe20000004200 */
[----:B------:R2:W2:Y:S01]  /*7360*/  MUFU.EX2 R174, R108 ;  /* 0x0000006c00ae7308 */ /* 0x0004a20000000800 */
[C---:B-1----:R-:W-:Y:S08]  /*7370*/  HMMA.16816.F32.BF16 R84, R104.reuse, R112, R84 ;  /* 0x000000706854723c */ /* 0x042ff00000041854 */
[C---:B------:R-:W-:Y:S01]  /*7380*/  HMMA.16816.F32.BF16 R88, R104.reuse, R114, R88 ;  /* 0x000000726858723c */ /* 0x040fe20000041858 */
[----:B------:R-:W-:Y:S07]  /*7390*/  LDSM.16.MT88.4 R112, [R156+0x800] ;  /* 0x000800009c70783b */ /* 0x000fee0000004200 */
[C---:B---3--:R-:W-:Y:S01]  /*73a0*/  HMMA.16816.F32.BF16 R92, R104.reuse, R116, R92 ;  /* 0x00000074685c723c */ /* 0x048fe2000004185c */
[----:B--2---:R-:W1:Y:S07]  /*73b0*/  LDSM.16.MT88.4 R108, [R3+0x800] ;  /* 0x00080000036c783b */ /* 0x004e6e0000004200 */
[----:B------:R-:W-:Y:S01]  /*73c0*/  HMMA.16816.F32.BF16 R96, R104, R118, R96 ;  /* 0x000000766860723c */ /* 0x000fe20000041860 */
[----:B------:R-:W2:Y:S06]  /*73d0*/  LDSM.16.MT88.4 R116, [R103+0x2800] ;  /* 0x002800006774783b */ /* 0x000eac0000004200 */
[----:B----4-:R-:W-:Y:S02]  /*73e0*/  F2FP.BF16.PACK_AB R104, R178, R180 ;  /* 0x000000b4b268723e */ /* 0x010fe400000010ff */
[----:B-----5:R-:W-:Y:S03]  /*73f0*/  F2FP.BF16.PACK_AB R106, R177, R179 ;  /* 0x000000b3b16a723e */ /* 0x020fe600000010ff */
        /* <DEDUP_REMOVED lines=8> */
[C---:B------:R-:W-:Y:S07]  /*7480*/  HMMA.16816.F32.BF16 R20, R104.reuse, R120, R20 ;  /* 0x000000786814723c */ /* 0x040fee0000041814 */
[--C-:B------:R-:W-:Y:S01]  /*7490*/  FFMA.FTZ R120, R153, c[0x0][0x2d0], -R144.reuse ;  /* 0x0000b40099787a23 */ /* 0x100fe20000010890 */
[C---:B------:R-:W-:Y:S03]  /*74a0*/  HMMA.16816.F32.BF16 R24, R104.reuse, R122, R24 ;  /* 0x0000007a6818723c */ /* 0x040fe60000041818 */
[----:B------:R4:W-:Y:S05]  /*74b0*/  MUFU.EX2 R169, R120 ;  /* 0x0000007800a97308 */ /* 0x0009ea0000000800 */
[C---:B------:R-:W-:Y:S08]  /*74c0*/  HMMA.16816.F32.BF16 R28, R104.reuse, R124, R28 ;  /* 0x0000007c681c723c */ /* 0x040ff0000004181c */
[C---:B------:R-:W-:Y:S01]  /*74d0*/  HMMA.16816.F32.BF16 R32, R104.reuse, R126, R32 ;  /* 0x0000007e6820723c */ /* 0x040fe20000041820 */
[----:B------:R-:W-:Y:S07]  /*74e0*/  LDSM.16.MT88.4 R124, [R103+0x1000] ;  /* 0x00100000677c783b */ /* 0x000fee0000004200 */
[C---:B------:R-:W-:Y:S04]  /*74f0*/  HMMA.16816.F32.BF16 R36, R104.reuse, R128, R36 ;  /* 0x000000806824723c */ /* 0x040fe80000041824 */
[--C-:B----4-:R-:W-:Y:S04]  /*7500*/  FFMA.FTZ R120, R155, c[0x0][0x2d0], -R144.reuse ;  /* 0x0000b4009b787a23 */ /* 0x110fe80000010890 */
[C---:B------:R-:W-:Y:S01]  /*7510*/  HMMA.16816.F32.BF16 R40, R104.reuse, R130, R40 ;  /* 0x000000826828723c */ /* 0x040fe20000041828 */
[----:B------:R-:W-:Y:S01]  /*7520*/  LDSM.16.MT88.4 R128, [R156+0x3000] ;  /* 0x003000009c80783b */ /* 0x000fe20000004200 */
[----:B------:R4:W5:Y:S06]  /*7530*/  MUFU.EX2 R172, R120 ;  /* 0x0000007800ac7308 */ /* 0x00096c0000000800 */
[C---:B------:R-:W-:Y:S08]  /*7540*/  HMMA.16816.F32.BF16 R44, R104.reuse, R132, R44 ;  /* 0x00000084682c723c */ /* 0x040ff0000004182c */
[C---:B------:R-:W-:Y:S01]  /*7550*/  HMMA.16816.F32.BF16 R48, R104.reuse, R134, R48 ;  /* 0x000000866830723c */ /* 0x040fe20000041830 */
[----:B------:R-:W-:Y:S07]  /*7560*/  LDSM.16.MT88.4 R132, [R103+0x1800] ;  /* 0x001800006784783b */ /* 0x000fee0000004200 */
[C---:B------:R-:W-:Y:S01]  /*7570*/  HMMA.16816.F32.BF16 R52, R104.reuse, R136, R52 ;  /* 0x000000886834723c */ /* 0x040fe20000041834 */
[----:B----4-:R-:W4:Y:S07]  /*7580*/  LDSM.16.MT88.4 R120, [R102+0x4800] ;  /* 0x004800006678783b */ /* 0x010f2e0000004200 */
[C---:B------:R-:W-:Y:S08]  /*7590*/  HMMA.16816.F32.BF16 R56, R104.reuse, R138, R56 ;  /* 0x0000008a6838723c */ /* 0x040ff00000041838 */
[C---:B--2---:R-:W-:Y:S07]  /*75a0*/  HMMA.16816.F32.BF16 R60, R104.reuse, R116, R60 ;  /* 0x00000074683c723c */ /* 0x044fee000004183c */
[--C-:B------:R-:W-:Y:S01]  /*75b0*/  FFMA.FTZ R116, R154, c[0x0][0x2d0], -R144.reuse ;  /* 0x0000b4009a747a23 */ /* 0x100fe20000010890 */
[C---:B------:R-:W-:Y:S01]  /*75c0*/  HMMA.16816.F32.BF16 R64, R104.reuse, R118, R64 ;  /* 0x000000766840723c */ /* 0x040fe20000041840 */
[----:B------:R-:W-:Y:S02]  /*75d0*/  LDSM.16.MT88.4 R152, [R103+0x3800] ;  /* 0x003800006798783b */ /* 0x000fe40000004200 */
[----:B------:R2:W-:Y:S05]  /*75e0*/  MUFU.EX2 R171, R116 ;  /* 0x0000007400ab7308 */ /* 0x0005ea0000000800 */
[C---:B-1----:R-:W-:Y:S07]  /*75f0*/  HMMA.16816.F32.BF16 R68, R104.reuse, R108, R68 ;  /* 0x0000006c6844723c */ /* 0x042fee0000041844 */
[--C-:B------:R-:W-:Y:S01]  /*7600*/  FFMA.FTZ R108, R159, c[0x0][0x2d0], -R141.reuse ;  /* 0x0000b4009f6c7a23 */ /* 0x100fe2000001088d */
[C---:B------:R-:W-:Y:S03]  /*7610*/  HMMA.16816.F32.BF16 R72, R104.reuse, R110, R72 ;  /* 0x0000006e6848723c */ /* 0x040fe60000041848 */
[----:B------:R1:W-:Y:S05]  /*7620*/  MUFU.EX2 R168, R108 ;  /* 0x0000006c00a87308 */ /* 0x0003ea0000000800 */
[C---:B---3--:R-:W-:Y:S04]  /*7630*/  HMMA.16816.F32.BF16 R76, R104.reuse, R112, R76 ;  /* 0x00000070684c723c */ /* 0x048fe8000004184c */
[--C-:B--2---:R-:W-:Y:S03]  /*7640*/  FFMA.FTZ R116, R157, c[0x0][0x2d0], -R144.reuse ;  /* 0x0000b4009d747a23 */ /* 0x104fe60000010890 */
[--C-:B------:R-:W-:Y:S01]  /*7650*/  FFMA.FTZ R112, R161, c[0x0][0x2d0], -R141.reuse ;  /* 0x0000b400a1707a23 */ /* 0x100fe2000001088d */
[C---:B------:R-:W-:Y:S01]  /*7660*/  HMMA.16816.F32.BF16 R80, R104.reuse, R114, R80 ;  /* 0x000000726850723c */ /* 0x040fe20000041850 */
[----:B------:R2:W3:Y:S07]  /*7670*/  MUFU.EX2 R170, R116 ;  /* 0x0000007400aa7308 */ /* 0x0004ee0000000800 */
[C---:B----4-:R-:W-:Y:S03]  /*7680*/  HMMA.16816.F32.BF16 R84, R104.reuse, R120, R84 ;  /* 0x000000786854723c */ /* 0x050fe60000041854 */
[----:B------:R4:W-:Y:S01]  /*7690*/  MUFU.EX2 R165, R112 ;  /* 0x0000007000a57308 */ /* 0x0009e20000000800 */
[--C-:B-1----:R-:W-:Y:S04]  /*76a0*/  FFMA.FTZ R108, R160, c[0x0][0x2d0], -R141.reuse ;  /* 0x0000b400a06c7a23 */ /* 0x102fe8000001088d */
[C---:B------:R-:W-:Y:S01]  /*76b0*/  HMMA.16816.F32.BF16 R88, R104.reuse, R122, R88 ;  /* 0x0000007a6858723c */ /* 0x040fe20000041858 */
[----:B------:R-:W-:Y:S04]  /*76c0*/  LDSM.16.MT88.4 R120, [R102+0x1000] ;  /* 0x001000006678783b */ /* 0x000fe80000004200 */
[----:B------:R1:W1:Y:S04]  /*76d0*/  MUFU.EX2 R167, R108 ;  /* 0x0000006c00a77308 */ /* 0x0002680000000800 */
[----:B--2---:R-:W2:Y:S08]  /*76e0*/  LDSM.16.MT88.4 R116, [R103+0x4800] ;  /* 0x004800006774783b */ /* 0x004eb00000004200 */
[----:B----4-:R-:W-:Y:S01]  /*76f0*/  LDSM.16.MT88.4 R112, [R156+0x1000] ;  /* 0x001000009c70783b */ /* 0x010fe20000004200 */
[--C-:B-1----:R-:W-:Y:S04]  /*7700*/  FFMA.FTZ R108, R158, c[0x0][0x2d0], -R141.reuse ;  /* 0x0000b4009e6c7a23 */ /* 0x102fe8000001088d */
[----:B------:R1:W4:Y:S01]  /*7710*/  MUFU.EX2 R166, R108 ;  /* 0x0000006c00a67308 */ /* 0x0003220000000800 */
[C---:B--2---:R-:W-:Y:S08]  /*7720*/  HMMA.16816.F32.BF16 R92, R104.reuse, R116, R92 ;  /* 0x00000074685c723c */ /* 0x044ff0000004185c */
[----:B------:R-:W-:Y:S01]  /*7730*/  HMMA.16816.F32.BF16 R96, R104, R118, R96 ;  /* 0x000000766860723c */ /* 0x000fe20000041860 */
[----:B-1----:R-:W1:Y:S06]  /*7740*/  LDSM.16.MT88.4 R108, [R3+0x1000] ;  /* 0x00100000036c783b */ /* 0x002e6c0000004200 */
[----:B-----5:R-:W-:Y:S02]  /*7750*/  F2FP.BF16.PACK_AB R104, R172, R169 ;  /* 0x000000a9ac68723e */ /* 0x020fe400000010ff */
[----:B---3--:R-:W-:Y:S01]  /*7760*/  F2FP.BF16.PACK_AB R106, R170, R171 ;  /* 0x000000abaa6a723e */ /* 0x008fe200000010ff */
[----:B------:R-:W2:Y:S02]  /*7770*/  LDSM.16.MT88.4 R116, [R3+0x3000] ;  /* 0x003000000374783b */ /* 0x000ea40000004200 */
[----:B------:R-:W-:Y:S02]  /*7780*/  F2FP.BF16.PACK_AB R105, R167, R168 ;  /* 0x000000a8a769723e */ /* 0x000fe400000010ff */
[----:B----4-:R-:W-:Y:S07]  /*7790*/  F2FP.BF16.PACK_AB R107, R165, R166 ;  /* 0x000000a6a56b723e */ /* 0x010fee00000010ff */
        /* <DEDUP_REMOVED lines=9> */
[C---:B------:R-:W-:Y:S07]  /*7830*/  HMMA.16816.F32.BF16 R28, R104.reuse, R124, R28 ;  /* 0x0000007c681c723c */ /* 0x040fee000004181c */
[--C-:B------:R-:W-:Y:S01]  /*7840*/  FFMA.FTZ R124, R162, c[0x0][0x2d0], -R144.reuse ;  /* 0x0000b400a27c7a23 */ /* 0x100fe20000010890 */
[C---:B------:R-:W-:Y:S03]  /*7850*/  HMMA.16816.F32.BF16 R32, R104.reuse, R126, R32 ;  /* 0x0000007e6820723c */ /* 0x040fe60000041820 */
[----:B------:R5:W-:Y:S05]  /*7860*/  MUFU.EX2 R164, R124 ;  /* 0x0000007c00a47308 */ /* 0x000bea0000000800 */
[C---:B--2---:R-:W-:Y:S08]  /*7870*/  HMMA.16816.F32.BF16 R36, R104.reuse, R116, R36 ;  /* 0x000000746824723c */ /* 0x044ff00000041824 */
[C---:B------:R-:W-:Y:S01]  /*7880*/  HMMA.16816.F32.BF16 R40, R104.reuse, R118, R40 ;  /* 0x000000766828723c */ /* 0x040fe20000041828 */
[----:B------:R-:W2:Y:S07]  /*7890*/  LDSM.16.MT88.4 R116, [R156+0x5000] ;  /* 0x005000009c74783b */ /* 0x000eae0000004200 */
[C---:B------:R-:W-:Y:S04]  /*78a0*/  HMMA.16816.F32.BF16 R44, R104.reuse, R128, R44 ;  /* 0x00000080682c723c */ /* 0x040fe8000004182c */
[--C-:B-----5:R-:W-:Y:S03]  /*78b0*/  FFMA.FTZ R124, R205, c[0x0][0x2d0], -R144.reuse ;  /* 0x0000b400cd7c7a23 */ /* 0x120fe60000010890 */
[--C-:B------:R-:W-:Y:S01]  /*78c0*/  FFMA.FTZ R128, R209, c[0x0][0x2d0], -R141.reuse ;  /* 0x0000b400d1807a23 */ /* 0x100fe2000001088d */
[C---:B------:R-:W-:Y:S01]  /*78d0*/  HMMA.16816.F32.BF16 R48, R104.reuse, R130, R48 ;  /* 0x000000826830723c */ /* 0x040fe20000041830 */
[----:B------:R5:W-:Y:S07]  /*78e0*/  MUFU.EX2 R162, R124 ;  /* 0x0000007c00a27308 */ /* 0x000bee0000000800 */
[C---:B-1----:R-:W-:Y:S03]  /*78f0*/  HMMA.16816.F32.BF16 R52, R104.reuse, R108, R52 ;  /* 0x0000006c6834723c */ /* 0x042fe60000041834 */
[----:B------:R-:W-:Y:S04]  /*7900*/  MUFU.EX2 R157, R128 ;  /* 0x00000080009d7308 */ /* 0x000fe80000000800 */
[--C-:B------:R-:W-:Y:S01]  /*7910*/  FFMA.FTZ R108, R163, c[0x0][0x2d0], -R144.reuse ;  /* 0x0000b400a36c7a23 */ /* 0x100fe20000010890 */
[C---:B------:R-:W-:Y:S05]  /*7920*/  HMMA.16816.F32.BF16 R56, R104.reuse, R110, R56 ;  /* 0x0000006e6838723c */ /* 0x040fea0000041838 */
[----:B------:R1:W1:Y:S03]  /*7930*/  MUFU.EX2 R163, R108 ;  /* 0x0000006c00a37308 */ /* 0x0002660000000800 */
[C---:B---3--:R-:W-:Y:S01]  /*7940*/  HMMA.16816.F32.BF16 R60, R104.reuse, R112, R60 ;  /* 0x00000070683c723c */ /* 0x048fe2000004183c */
[----:B-----5:R-:W-:Y:S06]  /*7950*/  LDSM.16.MT88.4 R124, [R102+0x1800] ;  /* 0x00180000667c783b */ /* 0x020fec0000004200 */
[----:B------:R-:W-:Y:S01]  /*7960*/  FFMA.FTZ R112, R204, c[0x0][0x2d0], -R144 ;  /* 0x0000b400cc707a23 */ /* 0x000fe20000010890 */
[C---:B------:R-:W-:Y:S01]  /*7970*/  HMMA.16816.F32.BF16 R64, R104.reuse, R114, R64 ;  /* 0x000000726840723c */ /* 0x040fe20000041840 */
[----:B------:R-:W-:Y:S02]  /*7980*/  LDSM.16.MT88.4 R144, [R156+0x3800] ;  /* 0x003800009c90783b */ /* 0x000fe40000004200 */
[----:B------:R3:W5:Y:S05]  /*7990*/  MUFU.EX2 R161, R112 ;  /* 0x0000007000a17308 */ /* 0x00076a0000000800 */
[C---:B----4-:R-:W-:Y:S01]  /*79a0*/  HMMA.16816.F32.BF16 R68, R104.reuse, R120, R68 ;  /* 0x000000786844723c */ /* 0x050fe20000041844 */
[----:B-1----:R-:W1:Y:S03]  /*79b0*/  LDSM.16.MT88.4 R108, [R102+0x5000] ;  /* 0x00500000666c783b */ /* 0x002e660000004200 */
[----:B------:R-:W-:Y:S03]  /*79c0*/  F2FP.BF16.PACK_AB R136, R163, R164 ;  /* 0x000000a4a388723e */ /* 0x000fe600000010ff */
[--C-:B------:R-:W-:Y:S01]  /*79d0*/  FFMA.FTZ R120, R208, c[0x0][0x2d0], -R141.reuse ;  /* 0x0000b400d0787a23 */ /* 0x100fe2000001088d */
[C---:B------:R-:W-:Y:S03]  /*79e0*/  HMMA.16816.F32.BF16 R72, R104.reuse, R122, R72 ;  /* 0x0000007a6848723c */ /* 0x040fe60000041848 */
[----:B------:R4:W-:Y:S05]  /*79f0*/  MUFU.EX2 R160, R120 ;  /* 0x0000007800a07308 */ /* 0x0009ea0000000800 */
[C---:B--2---:R-:W-:Y:S01]  /*7a00*/  HMMA.16816.F32.BF16 R76, R104.reuse, R116, R76 ;  /* 0x00000074684c723c */ /* 0x044fe2000004184c */
[----:B---3--:R-:W2:Y:S03]  /*7a10*/  LDSM.16.MT88.4 R112, [R103+0x5000] ;  /* 0x005000006770783b */ /* 0x008ea60000004200 */
[----:B-----5:R-:W-:Y:S03]  /*7a20*/  F2FP.BF16.PACK_AB R138, R161, R162 ;  /* 0x000000a2a18a723e */ /* 0x020fe600000010ff */
[--C-:B------:R-:W-:Y:S01]  /*7a30*/  FFMA.FTZ R116, R207, c[0x0][0x2d0], -R141.reuse ;  /* 0x0000b400cf747a23 */ /* 0x100fe2000001088d */
[C---:B------:R-:W-:Y:S03]  /*7a40*/  HMMA.16816.F32.BF16 R80, R104.reuse, R118, R80 ;  /* 0x000000766850723c */ /* 0x040fe60000041850 */
[----:B------:R3:W5:Y:S01]  /*7a50*/  MUFU.EX2 R158, R116 ;  /* 0x00000074009e7308 */ /* 0x0007620000000800 */
[----:B----4-:R-:W-:Y:S02]  /*7a60*/  FFMA.FTZ R120, R210, c[0x0][0x2d0], -R141 ;  /* 0x0000b400d2787a23 */ /* 0x010fe4000001088d */
[----:B------:R-:W-:Y:S07]  /*7a70*/  LDSM.16.MT88.4 R140, [R3+0x3800] ;  /* 0x00380000038c783b */ /* 0x000fee0000004200 */
[----:B------:R4:W4:Y:S01]  /*7a80*/  MUFU.EX2 R159, R120 ;  /* 0x00000078009f7308 */ /* 0x0009220000000800 */
[C---:B-1----:R-:W-:Y:S01]  /*7a90*/  HMMA.16816.F32.BF16 R84, R104.reuse, R108, R84 ;  /* 0x0000006c6854723c */ /* 0x042fe20000041854 */
[----:B---3--:R-:W1:Y:S02]  /*7aa0*/  LDSM.16.MT88.4 R116, [R3+0x1800] ;  /* 0x001800000374783b */ /* 0x008e640000004200 */
[----:B-----5:R-:W-:Y:S05]  /*7ab0*/  F2FP.BF16.PACK_AB R139, R157, R158 ;  /* 0x0000009e9d8b723e */ /* 0x020fea00000010ff */
[C---:B------:R-:W-:Y:S08]  /*7ac0*/  HMMA.16816.F32.BF16 R88, R104.reuse, R110, R88 ;  /* 0x0000006e6858723c */ /* 0x040ff00000041858 */
[C---:B--2---:R-:W-:Y:S01]  /*7ad0*/  HMMA.16816.F32.BF16 R92, R104.reuse, R112, R92 ;  /* 0x00000070685c723c */ /* 0x044fe2000004185c */
[----:B----4-:R-:W2:Y:S03]  /*7ae0*/  LDSM.16.MT88.4 R120, [R156+0x1800] ;  /* 0x001800009c78783b */ /* 0x010ea60000004200 */
[----:B------:R-:W-:Y:S04]  /*7af0*/  F2FP.BF16.PACK_AB R137, R159, R160 ;  /* 0x000000a09f89723e */ /* 0x000fe800000010ff */
[----:B------:R-:W-:Y:S08]  /*7b00*/  HMMA.16816.F32.BF16 R96, R104, R114, R96 ;  /* 0x000000726860723c */ /* 0x000ff00000041860 */
[C---:B-1----:R-:W-:Y:S01]  /*7b10*/  HMMA.16816.F32.BF16 R104, R136.reuse, R116, R4 ;  /* 0x000000748868723c */ /* 0x042fe20000041804 */
[----:B------:R1:W3:Y:S07]  /*7b20*/  LDSM.16.MT88.4 R4, [R3+0x5800] ;  /* 0x005800000304783b */ /* 0x0002ee0000004200 */
[C---:B------:R-:W-:Y:S01]  /*7b30*/  HMMA.16816.F32.BF16 R108, R136.reuse, R118, R8 ;  /* 0x00000076886c723c */ /* 0x040fe20000041808 */
[----:B------:R-:W4:Y:S07]  /*7b40*/  LDSM.16.MT88.4 R8, [R156+0x5800] ;  /* 0x005800009c08783b */ /* 0x000f2e0000004200 */
[C---:B--2---:R-:W-:Y:S01]  /*7b50*/  HMMA.16816.F32.BF16 R112, R136.reuse, R120, R12 ;  /* 0x000000788870723c */ /* 0x044fe2000004180c */
[----:B------:R-:W2:Y:S07]  /*7b60*/  LDSM.16.MT88.4 R12, [R102+0x5800] ;  /* 0x00580000660c783b */ /* 0x000eae0000004200 */
[C---:B------:R-:W-:Y:S04]  /*7b70*/  HMMA.16816.F32.BF16 R116, R136.reuse, R122, R16 ;  /* 0x0000007a8874723c */ /* 0x040fe80000041810 */
[----:B-1----:R-:W-:Y:S04]  /*7b80*/  IADD3 R3, R197, -0x2, RZ ;  /* 0xfffffffec5037810 */ /* 0x002fe80007ffe0ff */
[C---:B------:R-:W-:Y:S03]  /*7b90*/  HMMA.16816.F32.BF16 R120, R136.reuse, R124, R20 ;  /* 0x0000007c8878723c */ /* 0x040fe60000041814 */
[----:B------:R-:W-:Y:S05]  /*7ba0*/  ISETP.GE.AND P5, PT, R3, R206, PT ;  /* 0x000000ce0300720c */ /* 0x000fea0003fa6270 */
[C---:B------:R-:W-:Y:S08]  /*7bb0*/  HMMA.16816.F32.BF16 R124, R136.reuse, R126, R24 ;  /* 0x0000007e887c723c */ /* 0x040ff00000041818 */
[C---:B------:R-:W-:Y:S03]  /*7bc0*/  HMMA.16816.F32.BF16 R128, R136.reuse, R132, R28 ;  /* 0x000000848880723c */ /* 0x040fe6000004181c */
[----:B------:R-:W-:Y:S05]  /*7bd0*/  @P5 ISETP.GE.AND P2, PT, R215, c[0x0][0x1d4], PT ;  /* 0x00007500d7005a0c */ /* 0x000fea0003f46270 */
        /* <DEDUP_REMOVED lines=9> */
[C---:B---3--:R-:W-:Y:S07]  /*7c70*/  HMMA.16816.F32.BF16 R68, R136.reuse, R4, R68 ;  /* 0x000000048844723c */ /* 0x048fee0000041844 */
[----:B------:R-:W-:Y:S01]  /*7c80*/  FADD.FTZ R4, R181, R0 ;  /* 0x00000000b5047221 */ /* 0x000fe20000010000 */
[C---:B------:R-:W-:Y:S04]  /*7c90*/  HMMA.16816.F32.BF16 R72, R136.reuse, R6, R72 ;  /* 0x000000068848723c */ /* 0x040fe80000041848 */
[----:B------:R-:W-:Y:S01]  /*7ca0*/  @P5 SHF.R.S32.HI R0, RZ, 0x1f, R3 ;  /* 0x0000001fff005819 */ /* 0x000fe20000011403 */
[----:B------:R-:W-:Y:S02]  /*7cb0*/  FADD.FTZ R16, R183, R4 ;  /* 0x00000004b7107221 */ /* 0x000fe40000010000 */
[----:B------:R-:W-:Y:S01]  /*7cc0*/  FADD.FTZ R4, R203, R2 ;  /* 0x00000002cb047221 */ /* 0x000fe20000010000 */
[C---:B----4-:R-:W-:Y:S04]  /*7cd0*/  HMMA.16816.F32.BF16 R76, R136.reuse, R8, R76 ;  /* 0x00000008884c723c */ /* 0x050fe8000004184c */
[----:B------:R-:W-:Y:S02]  /*7ce0*/  @P5 IMAD R5, R0, c[0x0][0x1e0], RZ ;  /* 0x0000780000055a24 */ /* 0x000fe400078e02ff */
[----:B------:R-:W-:Y:S02]  /*7cf0*/  FADD.FTZ R0, R199, R16 ;  /* 0x00000010c7007221 */ /* 0x000fe40000010000 */
[C---:B------:R-:W-:Y:S01]  /*7d00*/  @P5 IMAD R5, R3.reuse, c[0x0][0x1e4], R5 ;  /* 0x0000790003055a24 */ /* 0x040fe200078e0205 */
[C---:B------:R-:W-:Y:S03]  /*7d10*/  HMMA.16816.F32.BF16 R80, R136.reuse, R10, R80 ;  /* 0x0000000a8850723c */ /* 0x040fe60000041850 */
[----:B------:R-:W-:Y:S04]  /*7d20*/  @P5 IMAD.WIDE.U32 R2, R3, c[0x0][0x1e0], RZ ;  /* 0x0000780003025a25 */ /* 0x000fe800078e00ff */
[----:B------:R-:W-:Y:S01]  /*7d30*/  FADD.FTZ R16, R175, R0 ;  /* 0x00000000af107221 */ /* 0x000fe20000010000 */
[----:B------:R-:W-:Y:S01]  /*7d40*/  @P5 IADD3 R3, R3, R5, RZ ;  /* 0x0000000503035210 */ /* 0x000fe20007ffe0ff */
[----:B------:R-:W-:Y:S01]  /*7d50*/  FADD.FTZ R4, R180, R4 ;  /* 0x00000004b4047221 */ /* 0x000fe20000010000 */
[C---:B--2---:R-:W-:Y:S02]  /*7d60*/  HMMA.16816.F32.BF16 R84, R136.reuse, R12, R84 ;  /* 0x0000000c8854723c */ /* 0x044fe40000041854 */
[----:B------:R-:W-:Y:S01]  /*7d70*/  @P5 MOV R11, c[0x0][0x1e4] ;  /* 0x00007900000b5a02 */ /* 0x000fe20000000f00 */
[----:B------:R-:W-:Y:S01]  /*7d80*/  FADD.FTZ R9, R176, R16 ;  /* 0x00000010b0097221 */ /* 0x000fe20000010000 */
[----:B------:R-:W-:Y:S01]  /*7d90*/  @P5 SHF.L.U32 R0, R2, 0x6, RZ ;  /* 0x0000000602005819 */ /* 0x000fe200000006ff */
[----:B------:R-:W-:Y:S01]  /*7da0*/  FADD.FTZ R8, R178, R4 ;  /* 0x00000004b2087221 */ /* 0x000fe20000010000 */
[----:B------:R-:W-:Y:S01]  /*7db0*/  @P5 SHF.L.U64.HI R3, R2, 0x6, R3 ;  /* 0x0000000602035819 */ /* 0x000fe20000010203 */
[----:B------:R-:W1:Y:S01]  /*7dc0*/  LDSM.16.MT88.4 R4, [R103+0x5800] ;  /* 0x005800006704783b */ /* 0x000e620000004200 */
[----:B------:R-:W-:Y:S01]  /*7dd0*/  @P5 MOV R2, c[0x0][0x1e0] ;  /* 0x0000780000025a02 */ /* 0x000fe20000000f00 */
[----:B------:R-:W-:Y:S01]  /*7de0*/  FADD.FTZ R9, R174, R9 ;  /* 0x00000009ae097221 */ /* 0x000fe20000010000 */
[C---:B------:R-:W-:Y:S03]  /*7df0*/  HMMA.16816.F32.BF16 R88, R136.reuse, R14, R88 ;  /* 0x0000000e8858723c */ /* 0x040fe60000041858 */
[----:B------:R-:W-:Y:S01]  /*7e00*/  @P5 LEA R10, P0, R2, R0, 0x5 ;  /* 0x00000000020a5211 */ /* 0x000fe200078028ff */
[----:B------:R-:W-:Y:S01]  /*7e10*/  FADD.FTZ R18, R173, R9 ;  /* 0x00000009ad127221 */ /* 0x000fe20000010000 */
[-C--:B------:R-:W-:Y:S01]  /*7e20*/  @P5 IADD3 R0, P3, R0, R218.reuse, RZ ;  /* 0x000000da00005210 */ /* 0x080fe20007f7e0ff */
[----:B------:R-:W-:Y:S01]  /*7e30*/  FADD.FTZ R8, R179, R8 ;  /* 0x00000008b3087221 */ /* 0x000fe20000010000 */
[----:B------:R-:W-:Y:S02]  /*7e40*/  @P5 LEA.HI.X R16, R2, R3, R11, 0x5, P0 ;  /* 0x0000000302105211 */ /* 0x000fe400000f2c0b */
[----:B------:R-:W-:Y:S03]  /*7e50*/  IADD3 R11, R198, 0x1, RZ ;  /* 0x00000001c60b7810 */ /* 0x000fe60007ffe0ff */
[----:B------:R-:W-:Y:S01]  /*7e60*/  @P5 LEA R2, P4, R0, c[0x0][0x1c8], 0x1 ;  /* 0x0000720000025a11 */ /* 0x000fe200078808ff */
[----:B------:R-:W-:Y:S01]  /*7e70*/  FADD.FTZ R8, R177, R8 ;  /* 0x00000008b1087221 */ /* 0x000fe20000010000 */
[----:B------:R-:W-:Y:S02]  /*7e80*/  SEL R198, R11, RZ, !P6 ;  /* 0x000000ff0bc67207 */ /* 0x000fe40007000000 */
[-C--:B------:R-:W-:Y:S01]  /*7e90*/  @P5 IADD3.X R3, R3, R217.reuse, RZ, P3, !PT ;  /* 0x000000d903035210 */ /* 0x080fe20001ffe4ff */
[----:B------:R-:W-:Y:S01]  /*7ea0*/  FADD.FTZ R17, R169, R8 ;  /* 0x00000008a9117221 */ /* 0x000fe20000010000 */
[----:B------:R-:W-:Y:S02]  /*7eb0*/  @P5 IADD3 R9, P0, R10, R218, RZ ;  /* 0x000000da0a095210 */ /* 0x000fe40007f1e0ff */
[----:B------:R-:W-:Y:S01]  /*7ec0*/  @P5 LEA.HI.X R3, R0, c[0x0][0x1cc], R3, 0x1, P4 ;  /* 0x0000730000035a11 */ /* 0x000fe200020f0c03 */
[----:B------:R-:W-:Y:S01]  /*7ed0*/  @P5 IMAD R0, R198, 0x6000, R246 ;  /* 0x00006000c6005824 */ /* 0x000fe200078e02f6 */
[----:B------:R-:W-:Y:S01]  /*7ee0*/  @P5 LEA R8, P3, R9, c[0x0][0x1c8], 0x1 ;  /* 0x0000720009085a11 */ /* 0x000fe200078608ff */
[----:B------:R-:W-:Y:S01]  /*7ef0*/  FADD.FTZ R11, R172, R17 ;  /* 0x00000011ac0b7221 */ /* 0x000fe20000010000 */
[----:B------:R-:W-:Y:S02]  /*7f00*/  @P5 IADD3.X R10, R16, R217, RZ, P0, !PT ;  /* 0x000000d9100a5210 */ /* 0x000fe400007fe4ff */
[----:B------:R-:W-:Y:S01]  /*7f10*/  @!PT LDS RZ, [RZ] ;  /* 0x00000000fffff984 */ /* 0x000fe20000000800 */
[----:B------:R-:W-:Y:S01]  /*7f20*/  @!PT LDS RZ, [RZ] ;  /* 0x00000000fffff984 */ /* 0x000fe20000000800 */
[----:B------:R-:W-:Y:S01]  /*7f30*/  @!PT LDS RZ, [RZ] ;  /* 0x00000000fffff984 */ /* 0x000fe20000000800 */
[----:B------:R2:W-:Y:S01]  /*7f40*/  @P5 LDGSTS.E.BYPASS.LTC128B.128 [R0], [R2.64], !P1 ;  /* 0x0000000002005fae */ /* 0x0005e2000c901d48 */
[----:B------:R-:W-:Y:S01]  /*7f50*/  @P5 ISETP.GE.AND P0, PT, R212, c[0x0][0x1d4], PT ;  /* 0x00007500d4005a0c */ /* 0x000fe20003f06270 */
[----:B------:R-:W-:Y:S01]  /*7f60*/  FADD.FTZ R11, R171, R11 ;  /* 0x0000000bab0b7221 */ /* 0x000fe20000010000 */
[----:B------:R-:W-:Y:S01]  /*7f70*/  @P5 LEA.HI.X R9, R9, c[0x0][0x1cc], R10, 0x1, P3 ;  /* 0x0000730009095a11 */ /* 0x000fe200018f0c0a */
[----:B------:R-:W-:Y:S04]  /*7f80*/  FADD.FTZ R10, R168, R18 ;  /* 0x00000012a80a7221 */ /* 0x000fe80000010000 */
[----:B------:R2:W-:Y:S01]  /*7f90*/  @P5 LDGSTS.E.BYPASS.LTC128B.128 [R0+0x2000], [R2.64+0x80], !P2 ;  /* 0x0200008002005fae */ /* 0x0005e2000d101d48 */
[----:B------:R-:W-:Y:S01]  /*7fa0*/  FADD.FTZ R10, R167, R10 ;  /* 0x0000000aa70a7221 */ /* 0x000fe20000010000 */
[C---:B-1----:R-:W-:Y:S06]  /*7fb0*/  HMMA.16816.F32.BF16 R92, R136.reuse, R4, R92 ;  /* 0x00000004885c723c */ /* 0x042fec000004185c */
[----:B------:R2:W-:Y:S02]  /*7fc0*/  @P5 LDGSTS.E.BYPASS.LTC128B.128 [R0+0x4000], [R2.64+0x100], !P0 ;  /* 0x0400010002005fae */ /* 0x0005e4000c101d48 */
[----:B------:R-:W-:Y:S06]  /*7fd0*/  HMMA.16816.F32.BF16 R96, R136, R6, R96 ;  /* 0x000000068860723c */ /* 0x000fec0000041860 */
[----:B------:R1:W-:Y:S08]  /*7fe0*/  @P5 LDGSTS.E.BYPASS.LTC128B.128 [R0+0x1000], [R8.64], !P1 ;  /* 0x0100000008005fae */ /* 0x0003f0000c901d48 */
[----:B------:R1:W-:Y:S01]  /*7ff0*/  @P5 LDGSTS.E.BYPASS.LTC128B.128 [R0+0x3000], [R8.64+0x80], !P2 ;  /* 0x0300008008005fae */ /* 0x0003e2000d101d48 */
[----:B------:R-:W-:Y:S07]  /*8000*/  ISETP.GE.AND P2, PT, R185, 0x1, PT ;  /* 0x00000001b900780c */ /* 0x000fee0003f46270 */
[----:B------:R1:W-:Y:S01]  /*8010*/  @P5 LDGSTS.E.BYPASS.LTC128B.128 [R0+0x5000], [R8.64+0x100], !P0 ;  /* 0x0500010008005fae */ /* 0x0003e2000c101d48 */
[----:B------:R-:W-:Y:S01]  /*8020*/  ISETP.GE.AND P0, PT, R206, R197, PT ;  /* 0x000000c5ce00720c */ /* 0x000fe20003f06270 */
[----:B--2---:R-:W-:Y:S01]  /*8030*/  FADD.FTZ R3, R166, R10 ;  /* 0x0000000aa6037221 */ /* 0x004fe20000010000 */
[----:B------:R-:W-:Y:S01]  /*8040*/  MOV R197, R211 ;  /* 0x000000d300c57202 */ /* 0x000fe20000000f00 */
[----:B------:R-:W-:Y:S04]  /*8050*/  FADD.FTZ R2, R170, R11 ;  /* 0x0000000baa027221 */ /* 0x000fe80000010000 */
[----:B------:R-:W0:Y:S01]  /*8060*/  LDGDEPBAR ;  /* 0x00000000000079af */ /* 0x000e220000000000 */
[----:B------:R-:W-:Y:S04]  /*8070*/  FADD.FTZ R2, R164, R2 ;  /* 0x00000002a4027221 */ /* 0x000fe80000010000 */
[----:B------:R-:W-:Y:S02]  /*8080*/  FADD.FTZ R2, R163, R2 ;  /* 0x00000002a3027221 */ /* 0x000fe40000010000 */
[----:B-1----:R-:W-:Y:S02]  /*8090*/  FADD.FTZ R0, R165, R3 ;  /* 0x00000003a5007221 */ /* 0x002fe40000010000 */
[----:B------:R-:W-:Y:S02]  /*80a0*/  FADD.FTZ R3, R162, R2 ;  /* 0x00000002a2037221 */ /* 0x000fe40000010000 */
[----:B------:R-:W-:Y:S02]  /*80b0*/  FADD.FTZ R0, R160, R0 ;  /* 0x00000000a0007221 */ /* 0x000fe40000010000 */
[----:B------:R-:W-:Y:S01]  /*80c0*/  FADD.FTZ R213, R161, R3 ;  /* 0x00000003a1d57221 */ /* 0x000fe20000010000 */
[----:B------:R-:W-:Y:S01]  /*80d0*/  MOV R3, R100 ;  /* 0x0000006400037202 */ /* 0x000fe20000000f00 */
[----:B------:R-:W-:Y:S04]  /*80e0*/  FADD.FTZ R0, R159, R0 ;  /* 0x000000009f007221 */ /* 0x000fe80000010000 */
[----:B------:R-:W-:Y:S01]  /*80f0*/  FADD.FTZ R2, R158, R0 ;  /* 0x000000009e027221 */ /* 0x000fe20000010000 */
[----:B------:R-:W-:Y:S03]  /*8100*/  IADD3 R0, R185, 0x1, RZ ;  /* 0x00000001b9007810 */ /* 0x000fe60007ffe0ff */
[----:B------:R-:W-:Y:S01]  /*8110*/  FADD.FTZ R214, R157, R2 ;  /* 0x000000029dd67221 */ /* 0x000fe20000010000 */
[----:B------:R-:W-:Y:S02]  /*8120*/  SEL R185, R0, RZ, !P2 ;  /* 0x000000ff00b97207 */ /* 0x000fe40005000000 */
[----:B------:R-:W-:Y:S01]  /*8130*/  MOV R0, R101 ;  /* 0x0000006500007202 */ /* 0x000fe20000000f00 */
[----:B------:R-:W-:-:S05]  /*8140*/  @!P0 BRA `(.L_x_1259) ;  /* 0xffffd33000008947 */ /* 0x000fca000383ffff */
.L_x_1258:
[----:B------:R-:W-:Y:S02]  /*8150*/  MOV R7, 0x1f ;  /* 0x0000001f00077802 */ /* 0x000fe40000000f00 */
[----:B------:R-:W-:Y:S01]  /*8160*/  MOV R6, 0xffffffff ;  /* 0xffffffff00067802 */ /* 0x000fe20000000f00 */
[----:B------:R-:W-:Y:S05]  /*8170*/  BRA.DIV ~URZ, `(.L_x_1260) ;  /* 0x00004da27f007947 */ /* 0x000fea000b800000 */
[----:B------:R2:W3:Y:S02]  /*8180*/  SHFL.BFLY PT, R0, R213, 0x2, 0x1f ;  /* 0x0c401f00d5007f89 */ /* 0x0004e400000e0000 */
.L_x_1330:
[----:B---3--:R-:W-:Y:S01]  /*8190*/  FADD.FTZ R0, R0, R213 ;  /* 0x000000d500007221 */ /* 0x008fe20000010000 */
[----:B------:R-:W-:Y:S05]  /*81a0*/  BRA.DIV ~URZ, `(.L_x_1261) ;  /* 0x00004dd27f007947 */ /* 0x000fea000b800000 */
[----:B-1----:R-:W1:Y:S04]  /*81b0*/  SHFL.BFLY PT, R2, R214, 0x2, 0x1f ;  /* 0x0c401f00d6027f89 */ /* 0x002e6800000e0000 */
[----:B------:R-:W3:Y:S01]  /*81c0*/  SHFL.BFLY PT, R5, R0, 0x1, 0x1f ;  /* 0x0c201f0000057f89 */ /* 0x000ee200000e0000 */
[----:B-1----:R-:W-:-:S02]  /*81d0*/  FADD.FTZ R4, R2, R214 ;  /* 0x000000d602047221 */ /* 0x002fc40000010000 */
[----:B---3--:R-:W-:-:S03]  /*81e0*/  FADD.FTZ R0, R0, R5 ;  /* 0x0000000500007221 */ /* 0x008fc60000010000 */
[----:B------:R1:W3:Y:S04]  /*81f0*/  SHFL.BFLY PT, R3, R4, 0x1, 0x1f ;  /* 0x0c201f0004037f89 */ /* 0x0002e800000e0000 */
.L_x_1331:
[----:B------:R-:W-:Y:S01]  /*8200*/  FSETP.NE.FTZ.AND P1, PT, R0, RZ, PT ;  /* 0x000000ff0000720b */ /* 0x000fe20003f35000 */
[----:B---3--:R-:W-:Y:S01]  /*8210*/  FADD.FTZ R3, R3, R4 ;  /* 0x0000000403037221 */ /* 0x008fe20000010000 */
[----:B------:R-:W-:Y:S02]  /*8220*/  MOV R2, RZ ;  /* 0x000000ff00027202 */ /* 0x000fe40000000f00 */
[----:B------:R-:W-:Y:S02]  /*8230*/  MOV R20, 0xff800000 ;  /* 0xff80000000147802 */ /* 0x000fe40000000f00 */
[----:B------:R-:W-:Y:S02]  /*8240*/  FSETP.NE.FTZ.AND P0, PT, R3, RZ, PT ;  /* 0x000000ff0300720b */ /* 0x000fe40003f15000 */
[----:B------:R-:W-:-:S05]  /*8250*/  MOV R15, 0xff800000 ;  /* 0xff800000000f7802 */ /* 0x000fca0000000f00 */
[----:B------:R-:W3:Y:S01]  /*8260*/  @P1 MUFU.RCP R2, R0 ;  /* 0x0000000000021308 */ /* 0x000ee20000001000 */
[----:B-1----:R-:W-:-:S05]  /*8270*/  @P1 MOV R4, 0x3f317218 ;  /* 0x3f31721800041802 */ /* 0x002fca0000000f00 */
[----:B------:R-:W-:Y:S02]  /*8280*/  @P1 FMUL.FTZ R4, R4, c[0x0][0x2d0] ;  /* 0x0000b40004041a20 */ /* 0x000fe40000410000 */
[----:B------:R1:W4:Y:S01]  /*8290*/  @P1 MUFU.LG2 R5, R0 ;  /* 0x0000000000051308 */ /* 0x0003220000000c00 */
[C---:B---3--:R-:W-:Y:S02]  /*82a0*/  FMUL.FTZ R144, R2.reuse, R104 ;  /* 0x0000006802907220 */ /* 0x048fe40000410000 */
        /* <DEDUP_REMOVED lines=106> */
.L_x_1239:
[----:B------:R-:W-:Y:S01]  /*8950*/  LOP3.LUT P0, RZ, R196, 0xff, RZ, 0xc0, !PT ;  /* 0x000000ffc4ff7812 */ /* 0x000fe2000780c0ff */
[----:B------:R-:W-:-:S12]  /*8960*/  BSSY B0, `(.L_x_1262) ;  /* 0x000000f000007945 */ /* 0x000fd80003800000 */
[----:B------:R-:W-:Y:S05]  /*8970*/  @P0 BRA `(.L_x_1263) ;  /* 0x000000d000000947 */ /* 0x000fea0003800000 */
[----:B------:R-:W3:Y:S01]  /*8980*/  S2R R4, SR_LANEID ;  /* 0x0000000000047919 */ /* 0x000ee20000000000 */
[----:B------:R-:W-:Y:S01]  /*8990*/  VOTEU.ANY UR4, UPT, PT ;  /* 0x0000000000047886 */ /* 0x000fe200038e0100 */
[----:B------:R-:W-:Y:S01]  /*89a0*/  IMAD.MOV.U32 R5, RZ, RZ, c[0x0][0x564] ;  /* 0x00015900ff057624 */ /* 0x000fe200078e00ff */
[----:B------:R-:W3:Y:S08]  /*89b0*/  FLO.U32 R3, UR4 ;  /* 0x0000000400037d00 */ /* 0x000ef000080e0000 */
[----:B------:R-:W4:Y:S01]  /*89c0*/  POPC R2, UR4 ;  /* 0x0000000400027d09 */ /* 0x000f220008000000 */
[----:B---3--:R-:W-:Y:S01]  /*89d0*/  ISETP.EQ.U32.AND P0, PT, R3, R4, PT ;  /* 0x000000040300720c */ /* 0x008fe20003f02070 */
[----:B------:R-:W-:-:S12]  /*89e0*/  IMAD.MOV.U32 R4, RZ, RZ, c[0x0][0x560] ;  /* 0x00015800ff047624 */ /* 0x000fd800078e00ff */
[----:B----4-:R3:W4:Y:S04]  /*89f0*/  @P0 ATOMG.E.ADD.STRONG.GPU PT, R2, [R4.64], R2 ;  /* 0x00000002040209a8 */ /* 0x01072800081ee1c8 */
[----:B---3--:R-:W3:Y:S04]  /*8a00*/  S2R R4, SR_LTMASK ;  /* 0x0000000000047919 */ /* 0x008ee80000003900 */
[----:B----4-:R3:W4:Y:S02]  /*8a10*/  SHFL.IDX PT, R3, R2, R3, 0x1f ;  /* 0x00001f0302037589 */ /* 0x01072400000e0000 */
[----:B---3--:R-:W-:-:S06]  /*8a20*/  LOP3.LUT R2, R4, UR4, RZ, 0xc0, !PT ;  /* 0x0000000404027c12 */ /* 0x008fcc000f8ec0ff */
[----:B------:R-:W4:Y:S02]  /*8a30*/  POPC R2, R2 ;  /* 0x0000000200027309 */ /* 0x000f240000000000 */
[----:B----4-:R-:W-:-:S06]  /*8a40*/  IADD3 R228, R3, c[0x0][0xc], R2 ;  /* 0x0000030003e47a10 */ /* 0x010fcc0007ffe002 */
.L_x_1263:
[----:B------:R-:W-:Y:S05]  /*8a50*/  BSYNC B0 ;  /* 0x0000000000007941 */ /* 0x000fea0003800000 */
.L_x_1262:
[----:B------:R-:W-:Y:S01]  /*8a60*/  PRMT R0, R0, 0x9910, RZ ;  /* 0x0000991000007816 */ /* 0x000fe200000000ff */
[----:B------:R-:W-:Y:S01]  /*8a70*/  BSSY B1, `(.L_x_1264) ;  /* 0x0000327000017945 */ /* 0x000fe20003800000 */
[----:B------:R-:W-:Y:S02]  /*8a80*/  IMAD.MOV.U32 R86, RZ, RZ, R228 ;  /* 0x000000ffff567224 */ /* 0x000fe400078e00e4 */
[----:B------:R-:W-:-:S13]  /*8a90*/  ISETP.NE.AND P0, PT, R0, RZ, PT ;  /* 0x000000ff0000720c */ /* 0x000fda0003f05270 */
[----:B------:R-:W-:Y:S05]  /*8aa0*/  @!P0 BRA `(.L_x_1265) ;  /* 0x0000267000008947 */ /* 0x000fea0003800000 */
[----:B------:R-:W3:Y:S04]  /*8ab0*/  LDL R12, [R1+0x4] ;  /* 0x00000400010c7983 */ /* 0x000ee80000100800 */
[----:B------:R-:W4:Y:S04]  /*8ac0*/  LDL R11, [R1+0x8] ;  /* 0x00000800010b7983 */ /* 0x000f280000100800 */
[----:B--2---:R-:W2:Y:S04]  /*8ad0*/  LDL R10, [R1+0x10] ;  /* 0x00001000010a7983 */ /* 0x004ea80000100800 */
[----:B------:R-:W2:Y:S04]  /*8ae0*/  LDL R9, [R1+0xc] ;  /* 0x00000c0001097983 */ /* 0x000ea80000100800 */
[----:B------:R-:W2:Y:S04]  /*8af0*/  LDL R8, [R1+0x20] ;  /* 0x0000200001087983 */ /* 0x000ea80000100800 */
[----:B------:R-:W2:Y:S04]  /*8b00*/  LDL R6, [R1+0x18] ;  /* 0x0000180001067983 */ /* 0x000ea80000100800 */
[----:B------:R-:W2:Y:S04]  /*8b10*/  LDL R5, [R1+0x1c] ;  /* 0x00001c0001057983 */ /* 0x000ea80000100800 */
[----:B------:R-:W2:Y:S01]  /*8b20*/  LDL R7, [R1+0x14] ;  /* 0x0000140001077983 */ /* 0x000ea20000100800 */
[----:B------:R-:W-:Y:S01]  /*8b30*/  WARPSYNC 0xffffffff ;  /* 0xffffffff00007948 */ /* 0x000fe20003800000 */
[----:B------:R-:W-:Y:S01]  /*8b40*/  F2FP.BF16.PACK_AB R0, R145, R144 ;  /* 0x000000909100723e */ /* 0x000fe200000010ff */
[----:B-1----:R-:W-:Y:S01]  /*8b50*/  IMAD.MOV.U32 R14, RZ, RZ, c[0x0][0x388] ;  /* 0x0000e200ff0e7624 */ /* 0x002fe200078e00ff */
[----:B------:R-:W-:Y:S01]  /*8b60*/  BAR.SYNC.DEFER_BLOCKING 0x1, 0x100 ;  /* 0x0044000000007b1d */ /* 0x000fe20000010000 */
[----:B------:R-:W-:-:S02]  /*8b70*/  F2FP.BF16.PACK_AB R2, R159, R158 ;  /* 0x0000009e9f02723e */ /* 0x000fc400000010ff */
[----:B------:R-:W-:Y:S02]  /*8b80*/  F2FP.BF16.PACK_AB R3, R103, R102 ;  /* 0x000000666703723e */ /* 0x000fe400000010ff */
[----:B------:R-:W-:Y:S02]  /*8b90*/  F2FP.BF16.PACK_AB R4, R135, R134 ;  /* 0x000000868704723e */ /* 0x000fe400000010ff */
[----:B------:R-:W-:Y:S02]  /*8ba0*/  ISETP.NE.U32.AND P1, PT, RZ, c[0x0][0x500], PT ;  /* 0x00014000ff007a0c */ /* 0x000fe40003f25070 */
[----:B------:R-:W-:Y:S02]  /*8bb0*/  ISETP.NE.U32.AND P2, PT, RZ, c[0x0][0x508], PT ;  /* 0x00014200ff007a0c */ /* 0x000fe40003f45070 */
[----:B------:R-:W-:Y:S02]  /*8bc0*/  ISETP.NE.AND.EX P1, PT, RZ, c[0x0][0x504], PT, P1 ;  /* 0x00014100ff007a0c */ /* 0x000fe40003f25310 */
[----:B------:R-:W-:Y:S01]  /*8bd0*/  ISETP.NE.AND.EX P2, PT, RZ, c[0x0][0x50c], PT, P2 ;  /* 0x00014300ff007a0c */ /* 0x000fe20003f45320 */
[----:B---3--:R1:W-:Y:S04]  /*8be0*/  STS [R12], R0 ;  /* 0x000000000c007388 */ /* 0x0083e80000000800 */
[----:B------:R3:W-:Y:S04]  /*8bf0*/  STS [R12+0x400], R2 ;  /* 0x000400020c007388 */ /* 0x0007e80000000800 */
[----:B----4-:R4:W-:Y:S01]  /*8c00*/  STS [R11], R3 ;  /* 0x000000030b007388 */ /* 0x0109e20000000800 */
[----:B-1----:R-:W-:-:S02]  /*8c10*/  F2FP.BF16.PACK_AB R0, R153, R152 ;  /* 0x000000989900723e */ /* 0x002fc400000010ff */
[----:B---3--:R-:W-:-:S03]  /*8c20*/  F2FP.BF16.PACK_AB R2, R105, R104 ;  /* 0x000000686902723e */ /* 0x008fc600000010ff */
[----:B------:R1:W-:Y:S01]  /*8c30*/  STS [R11+0x400], R0 ;  /* 0x000400000b007388 */ /* 0x0003e20000000800 */
[----:B----4-:R-:W-:-:S03]  /*8c40*/  F2FP.BF16.PACK_AB R3, R151, R150 ;  /* 0x000000969703723e */ /* 0x010fc600000010ff */
[----:B--2---:R2:W-:Y:S04]  /*8c50*/  STS [R10], R2 ;  /* 0x000000020a007388 */ /* 0x0045e80000000800 */
        /* <DEDUP_REMOVED lines=72> */
[----:B-1----:R-:W-:-:S05]  /*90e0*/  F2FP.BF16.PACK_AB R0, R89, R88 ;  /* 0x000000585900723e */ /* 0x002fca00000010ff */
[----:B------:R1:W-:Y:S01]  /*90f0*/  STS [R6+0x8000], R0 ;  /* 0x0080000006007388 */ /* 0x0003e20000000800 */
[----:B--2---:R-:W-:Y:S01]  /*9100*/  IMAD.MOV.U32 R4, RZ, RZ, 0x4 ;  /* 0x00000004ff047424 */ /* 0x004fe200078e00ff */
[----:B---3--:R-:W-:Y:S02]  /*9110*/  F2FP.BF16.PACK_AB R3, R71, R70 ;  /* 0x000000464703723e */ /* 0x008fe400000010ff */
[----:B----4-:R-:W-:-:S03]  /*9120*/  F2FP.BF16.PACK_AB R2, R81, R80 ;  /* 0x000000505102723e */ /* 0x010fc600000010ff */
[----:B------:R2:W-:Y:S04]  /*9130*/  STS [R6+0x8400], R3 ;  /* 0x0084000306007388 */ /* 0x0005e80000000800 */
[----:B------:R3:W-:Y:S01]  /*9140*/  STS [R5+0x8000], R2 ;  /* 0x0080000205007388 */ /* 0x0007e20000000800 */
[----:B-1----:R-:W-:-:S05]  /*9150*/  F2FP.BF16.PACK_AB R0, R59, R58 ;  /* 0x0000003a3b00723e */ /* 0x002fca00000010ff */
[----:B------:R1:W-:Y:S01]  /*9160*/  STS [R5+0x8400], R0 ;  /* 0x0084000005007388 */ /* 0x0003e20000000800 */
[----:B--2---:R-:W-:Y:S02]  /*9170*/  F2FP.BF16.PACK_AB R3, R57, R56 ;  /* 0x000000383903723e */ /* 0x004fe400000010ff */
[----:B------:R-:W-:Y:S02]  /*9180*/  F2FP.BF16.PACK_AB R6, R55, R54 ;  /* 0x000000363706723e */ /* 0x000fe400000010ff */
[----:B---3--:R-:W-:Y:S01]  /*9190*/  @P2 LEA R2, P0, R223, c[0x0][0x508], 0x2 ;  /* 0x00014200df022a11 */ /* 0x008fe200078010ff */
[----:B------:R2:W-:Y:S04]  /*91a0*/  STS [R7+0x8000], R3 ;  /* 0x0080000307007388 */ /* 0x0005e80000000800 */
[----:B------:R3:W-:Y:S01]  /*91b0*/  STS [R7+0x8400], R6 ;  /* 0x0084000607007388 */ /* 0x0007e20000000800 */
[----:B-1----:R-:W-:-:S02]  /*91c0*/  IMAD.MOV.U32 R0, RZ, RZ, RZ ;  /* 0x000000ffff007224 */ /* 0x002fc400078e00ff */
[C---:B------:R-:W-:Y:S01]  /*91d0*/  IMAD.WIDE R4, R223.reuse, R4, c[0x0][0x500] ;  /* 0x00014000df047625 */ /* 0x040fe200078e0204 */
[----:B------:R-:W-:Y:S01]  /*91e0*/  BAR.SYNC.DEFER_BLOCKING 0x1, 0x100 ;  /* 0x0044000000007b1d */ /* 0x000fe20000010000 */
[----:B--2---:R-:W-:-:S05]  /*91f0*/  @P2 LEA.HI.X R3, R223, c[0x0][0x50c], R248, 0x2, P0 ;  /* 0x00014300df032a11 */ /* 0x004fca00000f14f8 */
[----:B------:R3:W5:Y:S01]  /*9200*/  @P1 LDG.E R0, [R4.64] ;  /* 0x0000000804001981 */ /* 0x000762000c1e1900 */
[----:B------:R-:W-:-:S03]  /*9210*/  ISETP.NE.AND P0, PT, R252, RZ, PT ;  /* 0x000000fffc00720c */ /* 0x000fc60003f05270 */
[----:B------:R1:W5:Y:S02]  /*9220*/  @P2 LDG.E R14, [R2.64] ;  /* 0x00000008020e2981 */ /* 0x000364000c1e1900 */
[----:B-1----:R-:W-:Y:S01]  /*9230*/  SEL R3, R252, c[0x0][0x3d4], P0 ;  /* 0x0000f500fc037a07 */ /* 0x002fe20000000000 */
[----:B------:R-:W-:Y:S05]  /*9240*/  @P2 BRA `(.L_x_1266) ;  /* 0x0000004000002947 */ /* 0x000fea0003800000 */
[----:B---3--:R-:W-:Y:S05]  /*9250*/  @!P1 BRA `(.L_x_1266) ;  /* 0x0000003000009947 */ /* 0x008fea0003800000 */
[----:B------:R1:W2:Y:S04]  /*9260*/  LDG.E R2, [R4.64] ;  /* 0x0000000804027981 */ /* 0x0002a8000c1e1900 */
[----:B-1----:R-:W2:Y:S02]  /*9270*/  LDG.E R4, [R4.64+0x4] ;  /* 0x0000040804047981 */ /* 0x002ea4000c1e1900 */
[----:B--2--5:R-:W-:Y:S02]  /*9280*/  IADD3 R14, -R2, R4, RZ ;  /* 0x00000004020e7210 */ /* 0x024fe40007ffe1ff */
.L_x_1266:
[----:B---3--:R-:W2:Y:S04]  /*9290*/  LDL R6, [R1+0x30] ;  /* 0x0000300001067983 */ /* 0x008ea80000100800 */
[----:B------:R-:W3:Y:S01]  /*92a0*/  LDL R21, [R1] ;  /* 0x0000000001157983 */ /* 0x000ee20000100800 */
        /* <DEDUP_REMOVED lines=13> */
[----:B------:R1:W2:Y:S02]  /*9380*/  LDC.64 R18, c[0x0][R9+0x160] ;  /* 0x0000580009127b82 */ /* 0x0002a40000000a00 */
[----:B-1----:R-:W-:-:S04]  /*9390*/  IMAD R2, R5, R8, RZ ;  /* 0x0000000805027224 */ /* 0x002fc800078e02ff */
[C---:B------:R-:W-:Y:S02]  /*93a0*/  IMAD R11, R4.reuse, R3, R2 ;  /* 0x00000003040b7224 */ /* 0x040fe400078e0202 */
[----:B------:R-:W-:-:S04]  /*93b0*/  IMAD.WIDE.U32 R4, R4, R8, RZ ;  /* 0x0000000804047225 */ /* 0x000fc800078e00ff */
[-C--:B------:R-:W-:Y:S02]  /*93c0*/  IMAD R9, R13, R227.reuse, RZ ;  /* 0x000000e30d097224 */ /* 0x080fe400078e02ff */
[----:B--2---:R-:W-:Y:S02]  /*93d0*/  IMAD R10, R229, 0x80, R6 ;  /* 0x00000080e50a7824 */ /* 0x004fe400078e0206 */
[----:B------:R-:W-:-:S04]  /*93e0*/  IMAD.WIDE.U32 R6, R12, R227, RZ ;  /* 0x000000e30c067225 */ /* 0x000fc800078e00ff */
[----:B------:R-:W-:-:S04]  /*93f0*/  @P2 IMAD.HI.U32 R3, R10, c[0x0][0x4ec], RZ ;  /* 0x00013b000a032a27 */ /* 0x000fc800078e00ff */
[----:B------:R-:W-:Y:S01]  /*9400*/  IMAD.MOV.U32 R2, RZ, RZ, R10 ;  /* 0x000000ffff027224 */ /* 0x000fe200078e000a */
[----:B------:R-:W-:Y:S02]  /*9410*/  @P2 SHF.R.U32.HI R2, RZ, c[0x0][0x4f0], R3 ;  /* 0x00013c00ff022a19 */ /* 0x000fe40000011603 */
[----:B---3--:R-:W-:Y:S02]  /*9420*/  SEL R3, R21, RZ, P3 ;  /* 0x000000ff15037207 */ /* 0x008fe40001800000 */
[--C-:B-----5:R-:W-:Y:S01]  /*9430*/  IADD3 R13, P1, P0, R4, R6, R0.reuse ;  /* 0x00000006040d7210 */ /* 0x120fe2000783e000 */
[----:B------:R-:W-:Y:S01]  /*9440*/  IMAD.IADD R6, R7, 0x1, R9 ;  /* 0x0000000107067824 */ /* 0x000fe200078e0209 */
[----:B------:R-:W-:Y:S01]  /*9450*/  SHF.R.S32.HI R9, RZ, 0x1f, R0 ;  /* 0x0000001fff097819 */ /* 0x000fe20000011400 */
[----:B------:R-:W-:Y:S02]  /*9460*/  IMAD.IADD R12, R5, 0x1, R11 ;  /* 0x00000001050c7824 */ /* 0x000fe400078e020b */
[----:B------:R-:W-:-:S02]  /*9470*/  IMAD.MOV R7, RZ, RZ, -R2 ;  /* 0x000000ffff077224 */ /* 0x000fc400078e0a02 */
        /* <DEDUP_REMOVED lines=25> */
[----:B------:R-:W-:Y:S04]  /*9610*/  SHFL.IDX PT, R4, R4, 0x1, 0x1c1f ;  /* 0x003c1f0004047f89 */ /* 0x000fe800000e0000 */
[----:B------:R4:W2:Y:S01]  /*9620*/  SHFL.IDX PT, R5, R2, 0x1, 0x1c1f ;  /* 0x003c1f0002057f89 */ /* 0x0008a200000e0000 */
[----:B------:R-:W-:Y:S01]  /*9630*/  IMAD R11, R14, c[0x0][0x4e8], RZ ;  /* 0x00013a000e0b7a24 */ /* 0x000fe200078e02ff */
[----:B------:R-:W-:Y:S01]  /*9640*/  LOP3.LUT P0, RZ, R21, 0x3, RZ, 0xc0, !PT ;  /* 0x0000000315ff7812 */ /* 0x000fe2000780c0ff */
[----:B----4-:R-:W-:-:S05]  /*9650*/  IMAD R2, R229, 0x80, R22 ;  /* 0x00000080e5027824 */ /* 0x010fca00078e0216 */
[C---:B------:R-:W-:Y:S02]  /*9660*/  IADD3 R3, R2.reuse, 0x8, RZ ;  /* 0x0000000802037810 */ /* 0x040fe40007ffe0ff */
[-C--:B------:R-:W-:Y:S02]  /*9670*/  ISETP.GE.OR P1, PT, R2, R11.reuse, P0 ;  /* 0x0000000b0200720c */ /* 0x080fe40000726670 */
[----:B------:R-:W-:-:S11]  /*9680*/  ISETP.GE.OR P0, PT, R3, R11, P0 ;  /* 0x0000000b0300720c */ /* 0x000fd60000706670 */
[----:B-1----:R1:W-:Y:S01]  /*9690*/  @!P1 ST.E [R6.64], R20 ;  /* 0x0000001406009985 */ /* 0x0023e2000c101908 */
[----:B------:R-:W-:-:S03]  /*96a0*/  ISETP.GE.AND P1, PT, R2, R11, PT ;  /* 0x0000000b0200720c */ /* 0x000fc60003f26270 */
[----:B--2---:R1:W-:Y:S01]  /*96b0*/  @!P0 ST.E [R4.64], R15 ;  /* 0x0000000f04008985 */ /* 0x0043e2000c101908 */
[----:B------:R-:W-:Y:S01]  /*96c0*/  ISETP.GE.AND P0, PT, R3, R11, PT ;  /* 0x0000000b0300720c */ /* 0x000fe20003f06270 */
[----:B------:R-:W-:Y:S05]  /*96d0*/  @P3 BRA `(.L_x_1267) ;  /* 0x000007c000003947 */ /* 0x000fea0003800000 */
[----:B------:R-:W-:Y:S01]  /*96e0*/  IMAD R9, R9, c[0x0][0x3a0], RZ ;  /* 0x0000e80009097a24 */ /* 0x000fe200078e02ff */
[-C--:B-1----:R-:W-:Y:S01]  /*96f0*/  LEA R4, R195, R251.reuse, 0x5 ;  /* 0x000000fbc3047211 */ /* 0x082fe200078e28ff */
[C---:B------:R-:W-:Y:S01]  /*9700*/  IMAD.WIDE.U32 R2, R0.reuse, c[0x0][0x3a0], RZ ;  /* 0x0000e80000027a25 */ /* 0x040fe200078e00ff */
[----:B------:R-:W-:Y:S01]  /*9710*/  SHF.R.S32.HI R5, RZ, 0x1f, R8 ;  /* 0x0000001fff057819 */ /* 0x000fe20000011408 */
[----:B------:R1:W2:Y:S01]  /*9720*/  LDS.128 R24, [R216+0x80] ;  /* 0x00008000d8187984 */ /* 0x0002a20000000c00 */
[C---:B------:R-:W-:Y:S01]  /*9730*/  LEA R4, R229.reuse, R4, 0x7 ;  /* 0x00000004e5047211 */ /* 0x040fe200078e38ff */
[----:B------:R-:W-:Y:S01]  /*9740*/  IMAD R0, R0, c[0x0][0x3a4], R9 ;  /* 0x0000e90000007a24 */ /* 0x000fe200078e0209 */
[----:B------:R-:W-:Y:S01]  /*9750*/  LEA R10, R229, R251, 0x7 ;  /* 0x000000fbe50a7211 */ /* 0x000fe200078e38ff */
[----:B------:R1:W3:Y:S01]  /*9760*/  LDS.128 R36, [R216+0x1080] ;  /* 0x00108000d8247984 */ /* 0x0002e20000000c00 */
[----:B------:R-:W-:-:S02]  /*9770*/  IMAD R5, R5, c[0x0][0x3f0], RZ ;  /* 0x0000fc0005057a24 */ /* 0x000fc400078e02ff */
[----:B------:R-:W-:Y:S01]  /*9780*/  IADD3 R3, R3, R0, RZ ;  /* 0x0000000003037210 */ /* 0x000fe20007ffe0ff */
[----:B------:R-:W-:Y:S01]  /*9790*/  @P2 IMAD.HI.U32 R6, R4, c[0x0][0x4ec], RZ ;  /* 0x00013b0004062a27 */ /* 0x000fe200078e00ff */
[----:B------:R1:W4:Y:S01]  /*97a0*/  LDS.128 R48, [R216+0x2080] ;  /* 0x00208000d8307984 */ /* 0x0003220000000c00 */
[----:B------:R-:W-:Y:S02]  /*97b0*/  MOV R0, R4 ;  /* 0x0000000400007202 */ /* 0x000fe40000000f00 */
[C---:B------:R-:W-:Y:S01]  /*97c0*/  IMAD.WIDE.U32 R2, R227.reuse, c[0x0][0x3e8], R2 ;  /* 0x0000fa00e3027a25 */ /* 0x040fe200078e0002 */
[----:B------:R1:W1:Y:S01]  /*97d0*/  LDS.128 R56, [R216+0x3080] ;  /* 0x00308000d8387984 */ /* 0x0002620000000c00 */
[----:B------:R-:W-:Y:S02]  /*97e0*/  @P2 SHF.R.U32.HI R0, RZ, c[0x0][0x4f0], R6 ;  /* 0x00013c00ff002a19 */ /* 0x000fe40000011606 */
[----:B------:R-:W-:Y:S01]  /*97f0*/  IMAD R3, R227, c[0x0][0x3ec], R3 ;  /* 0x0000fb00e3037a24 */ /* 0x000fe200078e0203 */
[----:B------:R1:W1:Y:S01]  /*9800*/  LDS.128 R20, [R216+0x4080] ;  /* 0x00408000d8147984 */ /* 0x0002620000000c00 */
[C---:B------:R-:W-:Y:S01]  /*9810*/  IMAD R7, R8.reuse, c[0x0][0x3f4], R5 ;  /* 0x0000fd0008077a24 */ /* 0x040fe200078e0205 */
[----:B------:R-:W-:Y:S01]  /*9820*/  SHF.R.S32.HI R6, RZ, 0x1f, R0 ;  /* 0x0000001fff067819 */ /* 0x000fe20000011400 */
[----:B------:R-:W-:Y:S01]  /*9830*/  IMAD.WIDE.U32 R2, R8, c[0x0][0x3f0], R2 ;  /* 0x0000fc0008027a25 */ /* 0x000fe200078e0002 */
[----:B------:R1:W1:Y:S01]  /*9840*/  LDS.128 R32, [R216+0x5080] ;  /* 0x00508000d8207984 */ /* 0x0002620000000c00 */
[----:B------:R-:W-:-:S02]  /*9850*/  IADD3 R5, -R0, RZ, RZ ;  /* 0x000000ff00057210 */ /* 0x000fc40007ffe1ff */
[----:B------:R-:W-:Y:S01]  /*9860*/  IMAD R6, R6, c[0x0][0x3e0], RZ ;  /* 0x0000f80006067a24 */ /* 0x000fe200078e02ff */
[----:B------:R1:W1:Y:S01]  /*9870*/  LDS.128 R44, [R216+0x6080] ;  /* 0x00608000d82c7984 */ /* 0x0002620000000c00 */
[----:B------:R-:W-:Y:S01]  /*9880*/  IADD3 R3, R3, R7, RZ ;  /* 0x0000000703037210 */ /* 0x000fe20007ffe0ff */
[----:B------:R-:W-:Y:S02]  /*9890*/  IMAD R4, R5, c[0x0][0x4e8], R4 ;  /* 0x00013a0005047a24 */ /* 0x000fe400078e0204 */
[----:B------:R1:W1:Y:S01]  /*98a0*/  LDS.128 R52, [R216+0x7080] ;  /* 0x00708000d8347984 */ /* 0x0002620000000c00 */
[C---:B------:R-:W-:Y:S02]  /*98b0*/  IMAD R5, R0.reuse, c[0x0][0x3e4], R6 ;  /* 0x0000f90000057a24 */ /* 0x040fe400078e0206 */
[----:B------:R-:W-:Y:S01]  /*98c0*/  IMAD.WIDE.U32 R2, R0, c[0x0][0x3e0], R2 ;  /* 0x0000f80000027a25 */ /* 0x000fe200078e0002 */
[----:B------:R1:W1:Y:S01]  /*98d0*/  LDS.128 R16, [R216+0x8080] ;  /* 0x00808000d8107984 */ /* 0x0002620000000c00 */
[----:B------:R-:W-:-:S03]  /*98e0*/  SHF.R.S32.HI R0, RZ, 0x1f, R4 ;  /* 0x0000001fff007819 */ /* 0x000fc60000011404 */
[----:B------:R1:W1:Y:S01]  /*98f0*/  LDS.128 R28, [R216+0x9080] ;  /* 0x00908000d81c7984 */ /* 0x0002620000000c00 */
[----:B------:R-:W-:Y:S01]  /*9900*/  IADD3 R3, R3, R5, RZ ;  /* 0x0000000503037210 */ /* 0x000fe20007ffe0ff */
[----:B------:R-:W-:Y:S02]  /*9910*/  IMAD R0, R0, c[0x0][0x3d8], RZ ;  /* 0x0000f60000007a24 */ /* 0x000fe400078e02ff */
[----:B------:R1:W1:Y:S02]  /*9920*/  LDS.128 R40, [R216+0xa080] ;  /* 0x00a08000d8287984 */ /* 0x0002640000000c00 */
[C---:B------:R-:W-:Y:S02]  /*9930*/  IMAD.WIDE.U32 R2, R4.reuse, c[0x0][0x3d8], R2 ;  /* 0x0000f60004027a25 */ /* 0x040fe400078e0002 */
[----:B------:R1:W1:Y:S02]  /*9940*/  LDS.128 R60, [R216+0xb080] ;  /* 0x00b08000d83c7984 */ /* 0x0002640000000c00 */
[----:B------:R-:W-:Y:S01]  /*9950*/  IMAD R0, R4, c[0x0][0x3dc], R0 ;  /* 0x0000f70004007a24 */ /* 0x000fe200078e0200 */
[----:B------:R-:W-:-:S04]  /*9960*/  LEA R12, P0, R2, c[0x0][0x380], 0x1 ;  /* 0x0000e000020c7a11 */ /* 0x000fc800078008ff */
[----:B------:R-:W-:-:S04]  /*9970*/  IADD3 R0, R3, R0, RZ ;  /* 0x0000000003007210 */ /* 0x000fc80007ffe0ff */
[----:B------:R-:W-:Y:S01]  /*9980*/  LEA.HI.X R9, R2, c[0x0][0x384], R0, 0x1, P0 ;  /* 0x0000e10002097a11 */ /* 0x000fe200000f0c00 */
[----:B------:R-:W-:Y:S05]  /*9990*/  BRA.DIV ~URZ, `(.L_x_1268) ;  /* 0x000036e27f007947 */ /* 0x000fea000b800000 */
[----:B--234-:R2:W3:Y:S02]  /*99a0*/  SHFL.IDX PT, R8, R9, RZ, 0x181f ;  /* 0x00181fff09087589 */ /* 0x01c4e400000e0000 */
.L_x_1332:
[----:B------:R-:W-:Y:S05]  /*99b0*/  BRA.DIV ~URZ, `(.L_x_1269) ;  /* 0x000037327f007947 */ /* 0x000fea000b800000 */
[----:B------:R4:W2:Y:S02]  /*99c0*/  SHFL.IDX PT, R0, R12, RZ, 0x181f ;  /* 0x00181fff0c007589 */ /* 0x0008a400000e0000 */
.L_x_1333:
[----:B------:R-:W-:Y:S01]  /*99d0*/  ISETP.GE.AND P0, PT, R10, R11, PT ;  /* 0x0000000b0a00720c */ /* 0x000fe20003f06270 */
[----:B------:R-:W-:-:S12]  /*99e0*/  BSSY B0, `(.L_x_1270) ;  /* 0x000000e000007945 */ /* 0x000fd80003800000 */
[----:B------:R-:W-:Y:S05]  /*99f0*/  @P0 BRA `(.L_x_1271) ;  /* 0x000000c000000947 */ /* 0x000fea0003800000 */
[----:B------:R-:W-:Y:S02]  /*9a00*/  ISETP.GE.AND P5, PT, R224, c[0x0][0x3c8], PT ;  /* 0x0000f200e0007a0c */ /* 0x000fe40003fa6270 */
[----:B------:R-:W-:Y:S02]  /*9a10*/  ISETP.GE.AND P4, PT, R215, c[0x0][0x3c8], PT ;  /* 0x0000f200d7007a0c */ /* 0x000fe40003f86270 */
[----:B------:R-:W-:-:S09]  /*9a20*/  ISETP.GE.AND P3, PT, R212, c[0x0][0x3c8], PT ;  /* 0x0000f200d4007a0c */ /* 0x000fd20003f66270 */
[-C--:B--2---:R-:W-:Y:S02]  /*9a30*/  @!P5 LEA R6, P2, R224, R0.reuse, 0x1 ;  /* 0x00000000e006d211 */ /* 0x084fe400078408ff */
[CC--:B------:R-:W-:Y:S02]  /*9a40*/  @!P4 LEA R4, P1, R215.reuse, R0.reuse, 0x1 ;  /* 0x00000000d704c211 */ /* 0x0c0fe400078208ff */
[----:B------:R-:W-:Y:S02]  /*9a50*/  @!P3 LEA R2, P0, R212, R0, 0x1 ;  /* 0x00000000d402b211 */ /* 0x000fe400078008ff */
[-C--:B---3--:R-:W-:Y:S02]  /*9a60*/  @!P5 LEA.HI.X R7, R224, R8.reuse, R225, 0x1, P2 ;  /* 0x00000008e007d211 */ /* 0x088fe400010f0ce1 */
[-C--:B------:R-:W-:Y:S02]  /*9a70*/  @!P4 LEA.HI.X R5, R215, R8.reuse, R250, 0x1, P1 ;  /* 0x00000008d705c211 */ /* 0x080fe400008f0cfa */
[----:B------:R-:W-:Y:S01]  /*9a80*/  @!P3 LEA.HI.X R3, R212, R8, R249, 0x1, P0 ;  /* 0x00000008d403b211 */ /* 0x000fe200000f0cf9 */
[----:B------:R2:W-:Y:S04]  /*9a90*/  @!P5 ST.E.128 [R6.64], R24 ;  /* 0x000000180600d985 */ /* 0x0005e8000c101d08 */
[----:B-1----:R2:W-:Y:S04]  /*9aa0*/  @!P4 ST.E.128 [R4.64], R20 ;  /* 0x000000140400c985 */ /* 0x0025e8000c101d08 */
[----:B------:R2:W-:Y:S02]  /*9ab0*/  @!P3 ST.E.128 [R2.64], R16 ;  /* 0x000000100200b985 */ /* 0x0005e4000c101d08 */
.L_x_1271:
[----:B------:R-:W-:Y:S05]  /*9ac0*/  BSYNC B0 ;  /* 0x0000000000007941 */ /* 0x000fea0003800000 */
.L_x_1270:
[----:B------:R-:W-:Y:S05]  /*9ad0*/  BRA.DIV ~URZ, `(.L_x_1272) ;  /* 0x000036727f007947 */ /* 0x000fea000b800000 */
[----:B---3--:R3:W4:Y:S04]  /*9ae0*/  SHFL.IDX PT, R8, R9, 0x1, 0x181f ;  /* 0x00381f0009087f89 */ /* 0x00872800000e0000 */
[----:B--2---:R3:W2:Y:S02]  /*9af0*/  SHFL.IDX PT, R0, R12, 0x1, 0x181f ;  /* 0x00381f000c007f89 */ /* 0x0046a400000e0000 */
.L_x_1334:
[----:B------:R-:W-:Y:S01]  /*9b00*/  IADD3 R2, R10, 0x20, RZ ;  /* 0x000000200a027810 */ /* 0x000fe20007ffe0ff */
[----:B------:R-:W-:Y:S03]  /*9b10*/  BSSY B0, `(.L_x_1273) ;  /* 0x000000f000007945 */ /* 0x000fe60003800000 */
[----:B------:R-:W-:-:S13]  /*9b20*/  ISETP.GE.AND P0, PT, R2, R11, PT ;  /* 0x0000000b0200720c */ /* 0x000fda0003f06270 */
[----:B------:R-:W-:Y:S05]  /*9b30*/  @P0 BRA `(.L_x_1274) ;  /* 0x000000c000000947 */ /* 0x000fea0003800000 */
[----:B------:R-:W-:Y:S02]  /*9b40*/  ISETP.GE.AND P2, PT, R224, c[0x0][0x3c8], PT ;  /* 0x0000f200e0007a0c */ /* 0x000fe40003f46270 */
[----:B------:R-:W-:Y:S02]  /*9b50*/  ISETP.GE.AND P1, PT, R215, c[0x0][0x3c8], PT ;  /* 0x0000f200d7007a0c */ /* 0x000fe40003f26270 */
[----:B------:R-:W-:-:S09]  /*9b60*/  ISETP.GE.AND P0, PT, R212, c[0x0][0x3c8], PT ;  /* 0x0000f200d4007a0c */ /* 0x000fd20003f06270 */
[-C--:B--2---:R-:W-:Y:S02]  /*9b70*/  @!P2 LEA R6, P5, R224, R0.reuse, 0x1 ;  /* 0x00000000e006a211 */ /* 0x084fe400078a08ff */
[CC--:B------:R-:W-:Y:S02]  /*9b80*/  @!P1 LEA R4, P4, R215.reuse, R0.reuse, 0x1 ;  /* 0x00000000d7049211 */ /* 0x0c0fe400078808ff */
[----:B------:R-:W-:Y:S02]  /*9b90*/  @!P0 LEA R2, P3, R212, R0, 0x1 ;  /* 0x00000000d4028211 */ /* 0x000fe400078608ff */
[-C--:B----4-:R-:W-:Y:S02]  /*9ba0*/  @!P2 LEA.HI.X R7, R224, R8.reuse, R225, 0x1, P5 ;  /* 0x00000008e007a211 */ /* 0x090fe400028f0ce1 */
[-C--:B------:R-:W-:Y:S02]  /*9bb0*/  @!P1 LEA.HI.X R5, R215, R8.reuse, R250, 0x1, P4 ;  /* 0x00000008d7059211 */ /* 0x080fe400020f0cfa */
[----:B------:R-:W-:Y:S01]  /*9bc0*/  @!P0 LEA.HI.X R3, R212, R8, R249, 0x1, P3 ;  /* 0x00000008d4038211 */ /* 0x000fe200018f0cf9 */
[----:B------:R2:W-:Y:S04]  /*9bd0*/  @!P2 ST.E.128 [R6.64], R36 ;  /* 0x000000240600a985 */ /* 0x0005e8000c101d08 */
[----:B-1----:R2:W-:Y:S04]  /*9be0*/  @!P1 ST.E.128 [R4.64], R32 ;  /* 0x0000002004009985 */ /* 0x0025e8000c101d08 */
[----:B------:R2:W-:Y:S02]  /*9bf0*/  @!P0 ST.E.128 [R2.64], R28 ;  /* 0x0000001c02008985 */ /* 0x0005e4000c101d08 */
.L_x_1274:
[----:B------:R-:W-:Y:S05]  /*9c00*/  BSYNC B0 ;  /* 0x0000000000007941 */ /* 0x000fea0003800000 */
.L_x_1273:
[----:B------:R-:W-:Y:S05]  /*9c10*/  BRA.DIV ~URZ, `(.L_x_1275) ;  /* 0x000035f27f007947 */ /* 0x000fea000b800000 */
[----:B----4-:R4:W3:Y:S02]  /*9c20*/  SHFL.IDX PT, R8, R9, 0x2, 0x181f ;  /* 0x00581f0009087f89 */ /* 0x0108e400000e0000 */
.L_x_1335:
[----:B------:R-:W-:Y:S05]  /*9c30*/  BRA.DIV ~URZ, `(.L_x_1276) ;  /* 0x000036427f007947 */ /* 0x000fea000b800000 */
[----:B--2---:R2:W4:Y:S02]  /*9c40*/  SHFL.IDX PT, R0, R12, 0x2, 0x181f ;  /* 0x00581f000c007f89 */ /* 0x00452400000e0000 */
.L_x_1336:
        /* <DEDUP_REMOVED lines=16> */
.L_x_1278:
[----:B------:R-:W-:Y:S05]  /*9d50*/  BSYNC B0 ;  /* 0x0000000000007941 */ /* 0x000fea0003800000 */
.L_x_1277:
[----:B------:R-:W-:Y:S05]  /*9d60*/  BRA.DIV ~URZ, `(.L_x_1279) ;  /* 0x000035727f007947 */ /* 0x000fea000b800000 */
[----:B---3--:R3:W2:Y:S04]  /*9d70*/  SHFL.IDX PT, R6, R9, 0x3, 0x181f ;  /* 0x00781f0009067f89 */ /* 0x0086a800000e0000 */
[----:B----4-:R3:W4:Y:S02]  /*9d80*/  SHFL.IDX PT, R0, R12, 0x3, 0x181f ;  /* 0x00781f000c007f89 */ /* 0x01072400000e0000 */
.L_x_1337:
[----:B------:R-:W-:-:S04]  /*9d90*/  IADD3 R2, R10, 0x60, RZ ;  /* 0x000000600a027810 */ /* 0x000fc80007ffe0ff */
[----:B------:R-:W-:-:S13]  /*9da0*/  ISETP.GE.AND P0, PT, R2, R11, PT ;  /* 0x0000000b0200720c */ /* 0x000fda0003f06270 */
[----:B------:R-:W-:Y:S05]  /*9db0*/  @P0 BRA `(.L_x_1280) ;  /* 0x00001f2000000947 */ /* 0x000fea0003800000 */
[----:B------:R-:W-:Y:S02]  /*9dc0*/  ISETP.GE.AND P1, PT, R224, c[0x0][0x3c8], PT ;  /* 0x0000f200e0007a0c */ /* 0x000fe40003f26270 */
[----:B------:R-:W-:-:S11]  /*9dd0*/  ISETP.GE.AND P0, PT, R215, c[0x0][0x3c8], PT ;  /* 0x0000f200d7007a0c */ /* 0x000fd60003f06270 */
[CC--:B----4-:R-:W-:Y:S02]  /*9de0*/  @!P1 LEA R4, P3, R224.reuse, R0.reuse, 0x1 ;  /* 0x00000000e0049211 */ /* 0x0d0fe400078608ff */
[C---:B------:R-:W-:Y:S02]  /*9df0*/  @!P0 LEA R2, P2, R215.reuse, R0, 0x1 ;  /* 0x00000000d7028211 */ /* 0x040fe400078408ff */
[-C--:B--2---:R-:W-:Y:S02]  /*9e00*/  @!P1 LEA.HI.X R5, R224, R6.reuse, R225, 0x1, P3 ;  /* 0x00000006e0059211 */ /* 0x084fe400018f0ce1 */
[----:B------:R-:W-:-:S03]  /*9e10*/  @!P0 LEA.HI.X R3, R215, R6, R250, 0x1, P2 ;  /* 0x00000006d7038211 */ /* 0x000fc600010f0cfa */
[----:B-1----:R1:W-:Y:S04]  /*9e20*/  @!P1 ST.E.128 [R4.64], R56 ;  /* 0x0000003804009985 */ /* 0x0023e8000c101d08 */
[----:B------:R1:W-:Y:S01]  /*9e30*/  @!P0 ST.E.128 [R2.64], R52 ;  /* 0x0000003402008985 */ /* 0x0003e2000c101d08 */
[----:B------:R-:W-:-:S13]  /*9e40*/  ISETP.GE.AND P0, PT, R212, c[0x0][0x3c8], PT ;  /* 0x0000f200d4007a0c */ /* 0x000fda0003f06270 */
[----:B------:R-:W-:Y:S05]  /*9e50*/  @P0 BRA `(.L_x_1280) ;  /* 0x00001e8000000947 */ /* 0x000fea0003800000 */
[----:B-1----:R-:W-:-:S04]  /*9e60*/  LEA R2, P0, R212, R0, 0x1 ;  /* 0x00000000d4027211 */ /* 0x002fc800078008ff */
[----:B------:R-:W-:-:S05]  /*9e70*/  LEA.HI.X R3, R212, R6, R249, 0x1, P0 ;  /* 0x00000006d4037211 */ /* 0x000fca00000f0cf9 */
[----:B------:R1:W-:Y:S01]  /*9e80*/  ST.E.128 [R2.64], R60 ;  /* 0x0000003c02007985 */ /* 0x0003e2000c101d08 */
[----:B------:R-:W-:Y:S05]  /*9e90*/  BRA `(.L_x_1280) ;  /* 0x00001e4000007947 */ /* 0x000fea0003800000 */
.L_x_1267:
[----:B-1----:R-:W2:Y:S01]  /*9ea0*/  LDL.LU R6, [R1] ;  /* 0x0000000001067983 */ /* 0x002ea20000300800 */
        /* <DEDUP_REMOVED lines=9> */
[C---:B------:R-:W-:Y:S01]  /*9f40*/  IMAD R4, R8.reuse, c[0x0][0x444], R0 ;  /* 0x0001110008047a24 */ /* 0x040fe200078e0200 */
[----:B------:R-:W-:Y:S01]  /*9f50*/  MOV R0, R10 ;  /* 0x0000000a00007202 */ /* 0x000fe20000000f00 */
[----:B------:R-:W-:Y:S01]  /*9f60*/  IMAD.WIDE.U32 R2, R8, c[0x0][0x440], R2 ;  /* 0x0001100008027a25 */ /* 0x000fe200078e0002 */
[----:B------:R-:W-:-:S04]  /*9f70*/  @P2 SHF.R.U32.HI R0, RZ, c[0x0][0x4f0], R5 ;  /* 0x00013c00ff002a19 */ /* 0x000fc80000011605 */
[----:B------:R-:W-:Y:S02]  /*9f80*/  IADD3 R3, R3, R4, RZ ;  /* 0x0000000403037210 */ /* 0x000fe40007ffe0ff */
[----:B------:R-:W-:Y:S02]  /*9f90*/  SHF.R.S32.HI R5, RZ, 0x1f, R0 ;  /* 0x0000001fff057819 */ /* 0x000fe40000011400 */
[----:B------:R-:W-:-:S03]  /*9fa0*/  IADD3 R4, -R0, RZ, RZ ;  /* 0x000000ff00047210 */ /* 0x000fc60007ffe1ff */
[----:B------:R-:W-:Y:S02]  /*9fb0*/  IMAD R5, R5, c[0x0][0x430], RZ ;  /* 0x00010c0005057a24 */ /* 0x000fe400078e02ff */
[----:B------:R-:W-:Y:S02]  /*9fc0*/  IMAD R4, R4, c[0x0][0x4e8], R10 ;  /* 0x00013a0004047a24 */ /* 0x000fe400078e020a */
[----:B------:R-:W-:Y:S02]  /*9fd0*/  IMAD R5, R0, c[0x0][0x434], R5 ;  /* 0x00010d0000057a24 */ /* 0x000fe400078e0205 */
[----:B--2---:R-:W-:-:S04]  /*9fe0*/  IMAD.WIDE.U32 R2, R6, c[0x0][0x448], R2 ;  /* 0x0001120006027a25 */ /* 0x004fc800078e0002 */
[----:B------:R-:W-:-:S04]  /*9ff0*/  IMAD R3, R6, c[0x0][0x44c], R3 ;  /* 0x0001130006037a24 */ /* 0x000fc800078e0203 */
        /* <DEDUP_REMOVED lines=11> */
.L_x_1338:
[----:B------:R-:W-:Y:S05]  /*a0b0*/  BRA.DIV ~URZ, `(.L_x_1282) ;  /* 0x000033527f007947 */ /* 0x000fea000b800000 */
[----:B------:R3:W4:Y:S02]  /*a0c0*/  SHFL.IDX PT, R0, R33, RZ, 0x1c1f ;  /* 0x001c1fff21007589 */ /* 0x00072400000e0000 */
.L_x_1339:
        /* <DEDUP_REMOVED lines=20> */
[----:B------:R-:W-:Y:S02]  /*a210*/  IADD3 R32, R226, 0xa0, RZ ;  /* 0x000000a0e2207810 */ /* 0x000fe40007ffe0ff */
        /* <DEDUP_REMOVED lines=33> */
[C---:B------:R-:W-:Y:S01]  /*a430*/  @!P4 IMAD.WIDE R6, R226.reuse, 0x4, R6 ;  /* 0x00000004e206c825 */ /* 0x040fe200078e0206 */
[----:B------:R-:W-:Y:S02]  /*a440*/  @!P2 LEA.HI.X R3, R13, R4, R35, 0x2, P3 ;  /* 0x000000040d03a211 */ /* 0x000fe400018f1423 */
[----:B------:R-:W-:Y:S02]  /*a450*/  SHF.R.S32.HI R95, RZ, 0x1f, R95 ;  /* 0x0000001fff5f7819 */ /* 0x000fe4000001145f */
[----:B------:R2:W-:Y:S01]  /*a460*/  @!P4 ST.E.64 [R6.64], R144 ;  /* 0x000000900600c985 */ /* 0x0005e2000c101b08 */
[C---:B------:R-:W-:Y:S02]  /*a470*/  IADD3 R91, R226.reuse, 0xb0, RZ ;  /* 0x000000b0e25b7810 */ /* 0x040fe40007ffe0ff */
[----:B------:R-:W-:Y:S01]  /*a480*/  IADD3 R87, R226, 0xb8, RZ ;  /* 0x000000b8e2577810 */ /* 0x000fe20007ffe0ff */
[----:B------:R4:W-:Y:S01]  /*a490*/  @!P2 ST.E.64 [R2.64], R102 ;  /* 0x000000660200a985 */ /* 0x0009e2000c101b08 */
[----:B------:R-:W-:-:S02]  /*a4a0*/  ISETP.GE.AND P2, PT, R17, c[0x0][0x3c8], PT ;  /* 0x0000f20011007a0c */ /* 0x000fc40003f46270 */
[----:B------:R-:W-:Y:S02]  /*a4b0*/  SHF.R.S32.HI R91, RZ, 0x1f, R91 ;  /* 0x0000001fff5b7819 */ /* 0x000fe4000001145b */
[----:B------:R-:W-:Y:S02]  /*a4c0*/  SHF.R.S32.HI R87, RZ, 0x1f, R87 ;  /* 0x0000001fff577819 */ /* 0x000fe40000011457 */
        /* <DEDUP_REMOVED lines=84> */
.L_x_1284:
[----:B------:R-:W-:Y:S05]  /*aa10*/  BSYNC B0 ;  /* 0x0000000000007941 */ /* 0x000fea0003800000 */
.L_x_1283:
[----:B------:R-:W-:Y:S05]  /*aa20*/  BRA.DIV ~URZ, `(.L_x_1285) ;  /* 0x00002a427f007947 */ /* 0x000fea000b800000 */
[----:B--2---:R2:W1:Y:S04]  /*aa30*/  SHFL.IDX PT, R4, R12, 0x1, 0x1c1f ;  /* 0x003c1f000c047f89 */ /* 0x00446800000e0000 */
[----:B----4-:R2:W4:Y:S02]  /*aa40*/  SHFL.IDX PT, R0, R33, 0x1, 0x1c1f ;  /* 0x003c1f0021007f89 */ /* 0x01052400000e0000 */
.L_x_1340:
        /* <DEDUP_REMOVED lines=17> */
[----:B------:R-:W-:Y:S01]  /*ab60*/  @!P5 LEA R6, P6, R16, R0, 0x2 ;  /* 0x000000001006d211 */ /* 0x000fe200078c10ff */
[C---:B------:R-:W-:Y:S01]  /*ab70*/  @!P4 IMAD.WIDE R14, R226.reuse, 0x4, R14 ;  /* 0x00000004e20ec825 */ /* 0x040fe200078e020e */
[----:B------:R-:W-:Y:S02]  /*ab80*/  IADD3 R57, R226, 0xa8, RZ ;  /* 0x000000a8e2397810 */ /* 0x000fe40007ffe0ff */
[----:B------:R-:W-:-:S02]  /*ab90*/  @!P5 LEA.HI.X R7, R16, R4, R37, 0x2, P6 ;  /* 0x000000041007d211 */ /* 0x000fc400030f1425 */
[----:B------:R-:W-:Y:S01]  /*aba0*/  @!P4 ST.E.64 [R14.64], R158 ;  /* 0x0000009e0e00c985 */ /* 0x000fe2000c101b08 */
[----:B------:R-:W-:Y:S02]  /*abb0*/  ISETP.GE.AND P4, PT, R18, c[0x0][0x3c8], PT ;  /* 0x0000f20012007a0c */ /* 0x000fe40003f86270 */
[----:B---3--:R-:W-:Y:S01]  /*abc0*/  IADD3 R33, R226, 0xb0, RZ ;  /* 0x000000b0e2217810 */ /* 0x008fe20007ffe0ff */
[----:B------:R-:W-:Y:S01]  /*abd0*/  @!P3 ST.E.64 [R12.64], R152 ;  /* 0x000000980c00b985 */ /* 0x000fe2000c101b08 */
[----:B------:R-:W-:Y:S02]  /*abe0*/  @!P0 LEA R2, P6, R17, R0, 0x2 ;  /* 0x0000000011028211 */ /* 0x000fe400078c10ff */
[----:B------:R-:W-:Y:S01]  /*abf0*/  ISETP.GE.AND P3, PT, R19, c[0x0][0x3c8], PT ;  /* 0x0000f20013007a0c */ /* 0x000fe20003f66270 */
[----:B------:R-:W-:Y:S01]  /*ac00*/  @!P2 ST.E.64 [R10.64], R150 ;  /* 0x000000960a00a985 */ /* 0x000fe2000c101b08 */
[----:B------:R-:W-:Y:S02]  /*ac10*/  ISETP.GE.AND P2, PT, R21, c[0x0][0x3c8], PT ;  /* 0x0000f20015007a0c */ /* 0x000fe40003f46270 */
[----:B------:R-:W-:Y:S01]  /*ac20*/  @!P0 LEA.HI.X R3, R17, R4, R38, 0x2, P6 ;  /* 0x0000000411038211 */ /* 0x000fe200030f1426 */
[----:B------:R-:W-:Y:S01]  /*ac30*/  @!P1 ST.E.64 [R8.64], R96 ;  /* 0x0000006008009985 */ /* 0x000fe2000c101b08 */
[----:B------:R-:W-:-:S02]  /*ac40*/  ISETP.GE.AND P1, PT, R20, c[0x0][0x3c8], PT ;  /* 0x0000f20014007a0c */ /* 0x000fc40003f26270 */
[----:B------:R-:W-:Y:S01]  /*ac50*/  SHF.R.S32.HI R57, RZ, 0x1f, R57 ;  /* 0x0000001fff397819 */ /* 0x000fe20000011439 */
[----:B------:R1:W-:Y:S01]  /*ac60*/  @!P5 ST.E.64 [R6.64], R92 ;  /* 0x0000005c0600d985 */ /* 0x0003e2000c101b08 */
[----:B------:R-:W-:Y:S02]  /*ac70*/  ISETP.GE.AND P5, PT, R22, c[0x0][0x3c8], PT ;  /* 0x0000f20016007a0c */ /* 0x000fe40003fa6270 */
[----:B------:R-:W-:Y:S01]  /*ac80*/  SHF.R.S32.HI R33, RZ, 0x1f, R33 ;  /* 0x0000001fff217819 */ /* 0x000fe20000011421 */
        /* <DEDUP_REMOVED lines=41> */
[C---:B--2---:R-:W-:Y:S02]  /*af20*/  @!P0 LEA R2, P3, R29.reuse, R0, 0x2 ;  /* 0x000000001d028211 */ /* 0x044fe400078610ff */
        /* <DEDUP_REMOVED lines=31> */
.L_x_1265:
[----:B------:R-:W-:Y:S01]  /*b120*/  ISETP.NE.U32.AND P1, PT, RZ, c[0x0][0x508], PT ;  /* 0x00014200ff007a0c */ /* 0x000fe20003f25070 */
[----:B------:R-:W-:Y:S01]  /*b130*/  IMAD.MOV.U32 R4, RZ, RZ, 0x4 ;  /* 0x00000004ff047424 */ /* 0x000fe200078e00ff */
[----:B------:R-:W-:Y:S01]  /*b140*/  ISETP.NE.U32.AND P2, PT, RZ, c[0x0][0x500], PT ;  /* 0x00014000ff007a0c */ /* 0x000fe20003f45070 */
[----:B------:R-:W-:Y:S01]  /*b150*/  IMAD.MOV.U32 R8, RZ, RZ, RZ ;  /* 0x000000ffff087224 */ /* 0x000fe200078e00ff */
[----:B------:R-:W-:Y:S01]  /*b160*/  ISETP.NE.AND.EX P1, PT, RZ, c[0x0][0x50c], PT, P1 ;  /* 0x00014300ff007a0c */ /* 0x000fe20003f25310 */
[----:B------:R-:W-:Y:S01]  /*b170*/  IMAD.MOV.U32 R19, RZ, RZ, c[0x0][0x388] ;  /* 0x0000e200ff137624 */ /* 0x000fe200078e00ff */
[----:B------:R-:W-:Y:S01]  /*b180*/  ISETP.NE.AND.EX P2, PT, RZ, c[0x0][0x504], PT, P2 ;  /* 0x00014100ff007a0c */ /* 0x000fe20003f45320 */
[----:B------:R-:W-:-:S10]  /*b190*/  IMAD.WIDE R4, R223, R4, c[0x0][0x500] ;  /* 0x00014000df047625 */ /* 0x000fd400078e0204 */
[C---:B------:R-:W-:Y:S02]  /*b1a0*/  @P1 LEA R2, P0, R223.reuse, c[0x0][0x508], 0x2 ;  /* 0x00014200df021a11 */ /* 0x040fe400078010ff */
[----:B------:R3:W5:Y:S02]  /*b1b0*/  @P2 LDG.E R8, [R4.64] ;  /* 0x0000000804082981 */ /* 0x000764000c1e1900 */
[----:B------:R-:W-:-:S05]  /*b1c0*/  @P1 LEA.HI.X R3, R223, c[0x0][0x50c], R248, 0x2, P0 ;  /* 0x00014300df031a11 */ /* 0x000fca00000f14f8 */
[----:B------:R3:W5:Y:S01]  /*b1d0*/  @P1 LDG.E R19, [R2.64] ;  /* 0x0000000802131981 */ /* 0x000762000c1e1900 */
[----:B------:R-:W-:-:S04]  /*b1e0*/  ISETP.NE.AND P0, PT, R252, RZ, PT ;  /* 0x000000fffc00720c */ /* 0x000fc80003f05270 */
[----:B------:R-:W-:Y:S01]  /*b1f0*/  SEL R18, R252, c[0x0][0x3d4], P0 ;  /* 0x0000f500fc127a07 */ /* 0x000fe20000000000 */
[----:B------:R-:W-:Y:S05]  /*b200*/  @P1 BRA `(.L_x_1286) ;  /* 0x0000004000001947 */ /* 0x000fea0003800000 */
[----:B------:R-:W-:Y:S05]  /*b210*/  @!P2 BRA `(.L_x_1286) ;  /* 0x000000300000a947 */ /* 0x000fea0003800000 */
[----:B--2---:R4:W2:Y:S04]  /*b220*/  LDG.E R0, [R4.64] ;  /* 0x0000000804007981 */ /* 0x0048a8000c1e1900 */
[----:B---34-:R-:W2:Y:S02]  /*b230*/  LDG.E R4, [R4.64+0x4] ;  /* 0x0000040804047981 */ /* 0x018ea4000c1e1900 */
[----:B--2--5:R-:W-:Y:S02]  /*b240*/  IADD3 R19, -R0, R4, RZ ;  /* 0x0000000400137210 */ /* 0x024fe40007ffe1ff */
.L_x_1286:
[----:B------:R-:W-:Y:S01]  /*b250*/  ISETP.GT.AND P0, PT, R196, 0x7f, PT ;  /* 0x0000007fc400780c */ /* 0x000fe20003f04270 */
[----:B------:R-:W-:Y:S01]  /*b260*/  BSSY B0, `(.L_x_1287) ;  /* 0x0000035000007945 */ /* 0x000fe20003800000 */
[----:B-1----:R-:W-:Y:S02]  /*b270*/  SEL R14, R223, RZ, !P2 ;  /* 0x000000ffdf0e7207 */ /* 0x002fe40005000000 */
[----:B------:R-:W-:-:S02]  /*b280*/  SEL R20, R248, RZ, !P2 ;  /* 0x000000fff8147207 */ /* 0x000fc40005000000 */
[----:B-----5:R-:W-:-:S07]  /*b290*/  SHF.R.S32.HI R17, RZ, 0x1f, R8 ;  /* 0x0000001fff117819 */ /* 0x020fce0000011408 */
[----:B------:R-:W-:Y:S05]  /*b2a0*/  @P0 BRA `(.L_x_1288) ;  /* 0x0000030000000947 */ /* 0x000fea0003800000 */
[----:B------:R-:W-:Y:S01]  /*b2b0*/  IMAD R0, R19, c[0x0][0x4e8], RZ ;  /* 0x00013a0013007a24 */ /* 0x000fe200078e02ff */
[----:B------:R-:W-:-:S04]  /*b2c0*/  LEA R9, R229, R196, 0x7 ;  /* 0x000000c4e5097211 */ /* 0x000fc800078e38ff */
[----:B------:R-:W-:-:S13]  /*b2d0*/  ISETP.GE.AND P0, PT, R9, R0, PT ;  /* 0x000000000900720c */ /* 0x000fda0003f06270 */
[----:B------:R-:W-:Y:S05]  /*b2e0*/  @P0 BRA `(.L_x_1288) ;  /* 0x000002c000000947 */ /* 0x000fea0003800000 */
[----:B------:R-:W4:Y:S01]  /*b2f0*/  LDL.LU R21, [R1] ;  /* 0x0000000001157983 */ /* 0x000f220000300800 */
[----:B------:R-:W-:Y:S01]  /*b300*/  IMAD.MOV.U32 R0, RZ, RZ, 0x368 ;  /* 0x00000368ff007424 */ /* 0x000fe200078e00ff */
[----:B------:R-:W-:-:S04]  /*b310*/  ISETP.GT.AND P2, PT, R18, 0x1, PT ;  /* 0x000000011200780c */ /* 0x000fc80003f44270 */
[----:B------:R-:W-:-:S04]  /*b320*/  SEL R0, R0, 0x328, P2 ;  /* 0x0000032800007807 */ /* 0x000fc80001000000 */
[----:B------:R1:W5:Y:S08]  /*b330*/  LDC.64 R6, c[0x0][R0+0x170] ;  /* 0x00005c0000067b82 */ /* 0x0003700000000a00 */
[----:B---3--:R1:W3:Y:S08]  /*b340*/  LDC.64 R4, c[0x0][R0+0x168] ;  /* 0x00005a0000047b82 */ /* 0x0082f00000000a00 */
[----:B------:R1:W2:Y:S08]  /*b350*/  LDC.64 R12, c[0x0][R0+0x178] ;  /* 0x00005e00000c7b82 */ /* 0x0002b00000000a00 */
[----:B------:R1:W2:Y:S02]  /*b360*/  LDC.64 R10, c[0x0][R0+0x160] ;  /* 0x00005800000a7b82 */ /* 0x0002a40000000a00 */
[----:B-1----:R-:W-:-:S02]  /*b370*/  IMAD.MOV.U32 R0, RZ, RZ, c[0x0][0x4e8] ;  /* 0x00013a00ff007624 */ /* 0x002fc400078e00ff */
[-C--:B-----5:R-:W-:Y:S02]  /*b380*/  IMAD R7, R7, R14.reuse, RZ ;  /* 0x0000000e07077224 */ /* 0x0a0fe400078e02ff */
[----:B------:R-:W-:Y:S01]  /*b390*/  IMAD.WIDE.U32 R2, R6, R14, RZ ;  /* 0x0000000e06027225 */ /* 0x000fe200078e00ff */
[----:B------:R-:W-:Y:S02]  /*b3a0*/  ISETP.NE.AND P0, PT, R0, 0x1, PT ;  /* 0x000000010000780c */ /* 0x000fe40003f05270 */
[----:B------:R-:W-:Y:S01]  /*b3b0*/  MOV R0, R9 ;  /* 0x0000000900007202 */ /* 0x000fe20000000f00 */
[----:B------:R-:W-:Y:S02]  /*b3c0*/  IMAD R7, R6, R20, R7 ;  /* 0x0000001406077224 */ /* 0x000fe400078e0207 */
[-C--:B---3--:R-:W-:Y:S02]  /*b3d0*/  IMAD R15, R5, R227.reuse, RZ ;  /* 0x000000e3050f7224 */ /* 0x088fe400078e02ff */
[----:B------:R-:W-:Y:S01]  /*b3e0*/  IMAD.WIDE.U32 R4, R4, R227, RZ ;  /* 0x000000e304047225 */ /* 0x000fe200078e00ff */
[----:B------:R-:W-:-:S03]  /*b3f0*/  IADD3 R3, R3, R7, RZ ;  /* 0x0000000703037210 */ /* 0x000fc60007ffe0ff */
[----:B------:R-:W-:Y:S02]  /*b400*/  IMAD.IADD R15, R5, 0x1, R15 ;  /* 0x00000001050f7824 */ /* 0x000fe400078e020f */
[----:B------:R-:W-:-:S05]  /*b410*/  @P0 IMAD.HI.U32 R16, R9, c[0x0][0x4ec], RZ ;  /* 0x00013b0009100a27 */ /* 0x000fca00078e00ff */
[----:B------:R-:W-:Y:S02]  /*b420*/  @P0 SHF.R.U32.HI R0, RZ, c[0x0][0x4f0], R16 ;  /* 0x00013c00ff000a19 */ /* 0x000fe40000011610 */
[----:B------:R-:W-:-:S03]  /*b430*/  IADD3 R16, P1, P0, R2, R4, R8 ;  /* 0x0000000402107210 */ /* 0x000fc6000783e008 */
[----:B------:R-:W-:-:S04]  /*b440*/  IMAD.MOV R2, RZ, RZ, -R0 ;  /* 0x000000ffff027224 */ /* 0x000fc800078e0a00 */
[----:B------:R-:W-:Y:S01]  /*b450*/  IMAD R2, R2, c[0x0][0x4e8], R9 ;  /* 0x00013a0002027a24 */ /* 0x000fe200078e0209 */
[----:B------:R-:W-:Y:S02]  /*b460*/  IADD3.X R9, R3, R15, R17, P1, P0 ;  /* 0x0000000f03097210 */ /* 0x000fe40000fe0411 */
[----:B------:R-:W-:Y:S02]  /*b470*/  SHF.R.S32.HI R3, RZ, 0x1f, R0 ;  /* 0x0000001fff037819 */ /* 0x000fe40000011400 */
[----:B----4-:R-:W-:-:S05]  /*b480*/  SEL R6, R21, RZ, P2 ;  /* 0x000000ff15067207 */ /* 0x010fca0001000000 */
[-C--:B--2---:R-:W-:Y:S02]  /*b490*/  IMAD R7, R13, R6.reuse, RZ ;  /* 0x000000060d077224 */ /* 0x084fe400078e02ff */
[----:B------:R-:W-:Y:S01]  /*b4a0*/  IMAD.WIDE.U32 R4, R12, R6, RZ ;  /* 0x000000060c047225 */ /* 0x000fe200078e00ff */
[----:B------:R-:W-:-:S04]  /*b4b0*/  SHF.R.S32.HI R6, RZ, 0x1f, R2 ;  /* 0x0000001fff067819 */ /* 0x000fc80000011402 */
[----:B------:R-:W-:Y:S01]  /*b4c0*/  IADD3 R5, R5, R7, RZ ;  /* 0x0000000705057210 */ /* 0x000fe20007ffe0ff */
[----:B------:R-:W-:Y:S01]  /*b4d0*/  IMAD.MOV.U32 R7, RZ, RZ, c[0x0][0x4a8] ;  /* 0x00012a00ff077624 */ /* 0x000fe200078e00ff */
[----:B------:R-:W-:Y:S01]  /*b4e0*/  IADD3 R4, P1, P0, R0, R16, R4 ;  /* 0x0000001000047210 */ /* 0x000fe2000783e004 */
[----:B------:R-:W-:-:S03]  /*b4f0*/  IMAD R0, R11, R2, RZ ;  /* 0x000000020b007224 */ /* 0x000fc600078e02ff */
[----:B------:R-:W-:Y:S01]  /*b500*/  IADD3.X R5, R3, R9, R5, P1, P0 ;  /* 0x0000000903057210 */ /* 0x000fe20000fe0405 */
[----:B------:R-:W-:-:S04]  /*b510*/  IMAD R0, R10, R6, R0 ;  /* 0x000000060a007224 */ /* 0x000fc800078e0200 */
        /* <DEDUP_REMOVED lines=9> */
.L_x_1288:
[----:B------:R-:W-:Y:S05]  /*b5b0*/  BSYNC B0 ;  /* 0x0000000000007941 */ /* 0x000fea0003800000 */
.L_x_1287:
[----:B------:R-:W-:-:S13]  /*b5c0*/  ISETP.GT.AND P0, PT, R18, 0x1, PT ;  /* 0x000000011200780c */ /* 0x000fda0003f04270 */
[----:B------:R-:W-:Y:S05]  /*b5d0*/  @P0 BRA `(.L_x_1280) ;  /* 0x0000070000000947 */ /* 0x000fea0003800000 */
[----:B---3--:R-:W-:Y:S01]  /*b5e0*/  MOV R2, c[0x0][0x4e8] ;  /* 0x00013a0000027a02 */ /* 0x008fe20000000f00 */
[----:B-1----:R-:W-:Y:S01]  /*b5f0*/  IMAD R0, R17, c[0x0][0x3a0], RZ ;  /* 0x0000e80011007a24 */ /* 0x002fe200078e02ff */
[-C--:B------:R-:W-:Y:S01]  /*b600*/  LEA R4, R195, R251.reuse, 0x5 ;  /* 0x000000fbc3047211 */ /* 0x080fe200078e28ff */
[----:B------:R-:W-:Y:S01]  /*b610*/  IMAD R5, R20, c[0x0][0x3f0], RZ ;  /* 0x0000fc0014057a24 */ /* 0x000fe200078e02ff */
[----:B------:R-:W-:Y:S01]  /*b620*/  ISETP.NE.AND P0, PT, R2, 0x1, PT ;  /* 0x000000010200780c */ /* 0x000fe20003f05270 */
[C---:B------:R-:W-:Y:S01]  /*b630*/  IMAD.WIDE.U32 R2, R8.reuse, c[0x0][0x3a0], RZ ;  /* 0x0000e80008027a25 */ /* 0x040fe200078e00ff */
[C---:B------:R-:W-:Y:S02]  /*b640*/  LEA R4, R229.reuse, R4, 0x7 ;  /* 0x00000004e5047211 */ /* 0x040fe400078e38ff */
[----:B------:R-:W-:Y:S01]  /*b650*/  LEA R11, R229, R251, 0x7 ;  /* 0x000000fbe50b7211 */ /* 0x000fe200078e38ff */
[----:B------:R-:W-:Y:S01]  /*b660*/  IMAD R8, R8, c[0x0][0x3a4], R0 ;  /* 0x0000e90008087a24 */ /* 0x000fe200078e0200 */
[----:B------:R-:W-:Y:S01]  /*b670*/  MOV R0, R4 ;  /* 0x0000000400007202 */ /* 0x000fe20000000f00 */
[----:B------:R-:W-:-:S03]  /*b680*/  IMAD R7, R14, c[0x0][0x3f4], R5 ;  /* 0x0000fd000e077a24 */ /* 0x000fc600078e0205 */
[----:B------:R-:W-:-:S03]  /*b690*/  IADD3 R3, R3, R8, RZ ;  /* 0x0000000803037210 */ /* 0x000fc60007ffe0ff */
[----:B------:R-:W-:-:S04]  /*b6a0*/  @P0 IMAD.HI.U32 R6, R4, c[0x0][0x4ec], RZ ;  /* 0x00013b0004060a27 */ /* 0x000fc800078e00ff */
[----:B------:R-:W-:Y:S01]  /*b6b0*/  IMAD.WIDE.U32 R2, R227, c[0x0][0x3e8], R2 ;  /* 0x0000fa00e3027a25 */ /* 0x000fe200078e0002 */
[----:B------:R-:W-:-:S03]  /*b6c0*/  @P0 SHF.R.U32.HI R0, RZ, c[0x0][0x4f0], R6 ;  /* 0x00013c00ff000a19 */ /* 0x000fc60000011606 */
[----:B------:R-:W-:Y:S01]  /*b6d0*/  IMAD R3, R227, c[0x0][0x3ec], R3 ;  /* 0x0000fb00e3037a24 */ /* 0x000fe200078e0203 */
[----:B------:R-:W-:Y:S02]  /*b6e0*/  SHF.R.S32.HI R6, RZ, 0x1f, R0 ;  /* 0x0000001fff067819 */ /* 0x000fe40000011400 */
        /* <DEDUP_REMOVED lines=17> */
.L_x_1341:
[----:B------:R-:W-:Y:S05]  /*b800*/  BRA.DIV ~URZ, `(.L_x_1290) ;  /* 0x00001d927f007947 */ /* 0x000fea000b800000 */
[----:B------:R4:W1:Y:S02]  /*b810*/  SHFL.IDX PT, R0, R12, RZ, 0x181f ;  /* 0x00181fff0c007589 */ /* 0x00086400000e0000 */
.L_x_1342:
[----:B------:R-:W-:Y:S01]  /*b820*/  IMAD R10, R19, c[0x0][0x4e8], RZ ;  /* 0x00013a00130a7a24 */ /* 0x000fe200078e02ff */
[----:B------:R-:W-:Y:S04]  /*b830*/  BSSY B0, `(.L_x_1291) ;  /* 0x000000f000007945 */ /* 0x000fe80003800000 */
        /* <DEDUP_REMOVED lines=14> */
.L_x_1292:
[----:B------:R-:W-:Y:S05]  /*b920*/  BSYNC B0 ;  /* 0x0000000000007941 */ /* 0x000fea0003800000 */
.L_x_1291:
[----:B------:R-:W-:Y:S05]  /*b930*/  BRA.DIV ~URZ, `(.L_x_1293) ;  /* 0x00001cc27f007947 */ /* 0x000fea000b800000 */
[----:B---3--:R3:W2:Y:S04]  /*b940*/  SHFL.IDX PT, R8, R9, 0x1, 0x181f ;  /* 0x00381f0009087f89 */ /* 0x0086a800000e0000 */
[----:B-1----:R3:W1:Y:S02]  /*b950*/  SHFL.IDX PT, R0, R12, 0x1, 0x181f ;  /* 0x00381f000c007f89 */ /* 0x00266400000e0000 */
.L_x_1343:
        /* <DEDUP_REMOVED lines=16> */
.L_x_1295:
[----:B------:R-:W-:Y:S05]  /*ba60*/  BSYNC B0 ;  /* 0x0000000000007941 */ /* 0x000fea0003800000 */
.L_x_1294:
[----:B------:R-:W-:Y:S05]  /*ba70*/  BRA.DIV ~URZ, `(.L_x_1296) ;  /* 0x00001c427f007947 */ /* 0x000fea000b800000 */
[----:B--2---:R2:W3:Y:S02]  /*ba80*/  SHFL.IDX PT, R8, R9, 0x2, 0x181f ;  /* 0x00581f0009087f89 */ /* 0x0044e400000e0000 */
.L_x_1344:
[----:B------:R-:W-:Y:S05]  /*ba90*/  BRA.DIV ~URZ, `(.L_x_1297) ;  /* 0x00001c927f007947 */ /* 0x000fea000b800000 */
[----:B-1----:R1:W2:Y:S02]  /*baa0*/  SHFL.IDX PT, R0, R12, 0x2, 0x181f ;  /* 0x00581f000c007f89 */ /* 0x0022a400000e0000 */
.L_x_1345:
        /* <DEDUP_REMOVED lines=16> */
.L_x_1299:
[----:B------:R-:W-:Y:S05]  /*bbb0*/  BSYNC B0 ;  /* 0x0000000000007941 */ /* 0x000fea0003800000 */
.L_x_1298:
[----:B------:R-:W-:Y:S05]  /*bbc0*/  BRA.DIV ~URZ, `(.L_x_1300) ;  /* 0x00001bc27f007947 */ /* 0x000fea000b800000 */
[----:B---3--:R3:W1:Y:S04]  /*bbd0*/  SHFL.IDX PT, R8, R9, 0x3, 0x181f ;  /* 0x00781f0009087f89 */ /* 0x00866800000e0000 */
[----:B--2---:R3:W2:Y:S02]  /*bbe0*/  SHFL.IDX PT, R0, R12, 0x3, 0x181f ;  /* 0x00781f000c007f89 */ /* 0x0046a400000e0000 */
.L_x_1346:
[----:B------:R-:W-:-:S04]  /*bbf0*/  IADD3 R2, R11, 0x60, RZ ;  /* 0x000000600b027810 */ /* 0x000fc80007ffe0ff */
        /* <DEDUP_REMOVED lines=14> */
.L_x_1280:
[----:B------:R-:W-:Y:S05]  /*bce0*/  BSYNC B1 ;  /* 0x0000000000017941 */ /* 0x000fea0003800000 */
.L_x_1264:
[----:B-12-4-:R-:W2:Y:S02]  /*bcf0*/  LDL R0, [R1+0x28] ;  /* 0x0000280001007983 */ /* 0x016ea40000100800 */
[----:B--2---:R-:W-:-:S13]  /*bd00*/  ISETP.NE.AND P0, PT, R0, RZ, PT ;  /* 0x000000ff0000720c */ /* 0x004fda0003f05270 */
[----:B------:R-:W-:Y:S01]  /*bd10*/  @P0 WARPSYNC 0xffffffff ;  /* 0xffffffff00000948 */ /* 0x000fe20003800000 */
[----:B------:R-:W-:Y:S06]  /*bd20*/  @P0 BAR.SYNC.DEFER_BLOCKING 0x5, 0x100 ;  /* 0x0144000000000b1d */ /* 0x000fec0000010000 */
[----:B------:R-:W1:Y:S04]  /*bd30*/  @P0 LDS.128 R228, [0x24100] ;  /* 0x02410000ffe40984 */ /* 0x000e680000000c00 */
[----:B------:R-:W-:Y:S06]  /*bd40*/  @P0 BAR.ARV 0x4, 0x100 ;  /* 0x0104000000000b1d */ /* 0x000fec0000002000 */
[----:B------:R-:W-:Y:S05]  /*bd50*/  @P0 BRA `(.L_x_1301) ;  /* 0x00000ac000000947 */ /* 0x000fea0003800000 */
[----:B------:R-:W-:Y:S01]  /*bd60*/  LOP3.LUT R13, R196, 0x1f, RZ, 0xc0, !PT ;  /* 0x0000001fc40d7812 */ /* 0x000fe200078ec0ff */
[----:B------:R-:W-:-:S03]  /*bd70*/  IMAD.MOV.U32 R7, RZ, RZ, RZ ;  /* 0x000000ffff077224 */ /* 0x000fc600078e00ff */
[----:B------:R-:W-:Y:S01]  /*bd80*/  ISETP.NE.AND P5, PT, R13, 0x1f, PT ;  /* 0x0000001f0d00780c */ /* 0x000fe20003fa5270 */
[----:B------:R-:W-:Y:S10]  /*bd90*/  BRA.DIV ~URZ, `(.L_x_1302) ;  /* 0x00001ab27f007947 */ /* 0x000ff4000b800000 */
[----:B---3--:R2:W3:Y:S02]  /*bda0*/  SHFL.IDX PT, R9, R86, RZ, 0x1f ;  /* 0x00001fff56097589 */ /* 0x0084e400000e0000 */
.L_x_1347:
[----:B------:R-:W-:Y:S05]  /*bdb0*/  BRA.DIV ~URZ, `(.L_x_1303) ;  /* 0x00001b027f007947 */ /* 0x000fea000b800000 */
[----:B------:R4:W2:Y:S02]  /*bdc0*/  SHFL.IDX PT, R8, R86, 0x1, 0x1f ;  /* 0x00201f0056087f89 */ /* 0x0008a400000e0000 */
.L_x_1348:
        /* <DEDUP_REMOVED lines=18> */
.L_x_1349:
        /* <DEDUP_REMOVED lines=16> */
.L_x_1350:
[----:B----4-:R-:W-:Y:S01]  /*bff0*/  IMAD R0, R0, c[0x0][0x538], RZ ;  /* 0x00014e0000007a24 */ /* 0x010fe200078e02ff */
[----:B------:R-:W-:Y:S04]  /*c000*/  BSSY B1, `(.L_x_1306) ;  /* 0x000007c000017945 */ /* 0x000fe80003800000 */
[----:B--2---:R-:W-:-:S04]  /*c010*/  IADD3 R8, R0, R8, RZ ;  /* 0x0000000800087210 */ /* 0x004fc80007ffe0ff */
[----:B---3--:R-:W-:-:S13]  /*c020*/  ISETP.GT.AND P6, PT, R8, R9, PT ;  /* 0x000000090800720c */ /* 0x008fda0003fc4270 */
[----:B------:R-:W-:Y:S05]  /*c030*/  @P6 BRA `(.L_x_1307) ;  /* 0x0000024000006947 */ /* 0x000fea0003800000 */
.L_x_1311:
        /* <DEDUP_REMOVED lines=16> */
.L_x_1351:
        /* <DEDUP_REMOVED lines=16> */
.L_x_1352:
[----:B--2---:R-:W-:-:S05]  /*c240*/  IMAD R0, R0, c[0x0][0x538], RZ ;  /* 0x00014e0000007a24 */ /* 0x004fca00078e02ff */
[----:B------:R-:W-:-:S04]  /*c250*/  IADD3 R8, R0, R8, RZ ;  /* 0x0000000800087210 */ /* 0x000fc80007ffe0ff */
[----:B------:R-:W-:-:S13]  /*c260*/  ISETP.GT.AND P6, PT, R8, R9, PT ;  /* 0x000000090800720c */ /* 0x000fda0003fc4270 */
[----:B-1----:R-:W-:Y:S05]  /*c270*/  @!P6 BRA `(.L_x_1311) ;  /* 0xfffffdc00000e947 */ /* 0x002fea000383ffff */
.L_x_1307:
[----:B------:R-:W-:-:S05]  /*c280*/  IADD3 R10, -R0, R8, RZ ;  /* 0x00000008000a7210 */ /* 0x000fca0007ffe1ff */
[----:B------:R-:W-:-:S05]  /*c290*/  IMAD R0, R4, c[0x0][0x538], R10 ;  /* 0x00014e0004007a24 */ /* 0x000fca00078e020a */
[----:B------:R-:W-:Y:S01]  /*c2a0*/  ISETP.GT.AND P0, PT, R0, R9, PT ;  /* 0x000000090000720c */ /* 0x000fe20003f04270 */
[----:B------:R-:W-:-:S12]  /*c2b0*/  BRA.DIV ~URZ, `(.L_x_1312) ;  /* 0x00001a427f007947 */ /* 0x000fd8000b800000 */
[----:B------:R-:W-:-:S04]  /*c2c0*/  VOTE.ANY R8, PT, !P0 ;  /* 0x0000000000087806 */ /* 0x000fc800040e0100 */
.L_x_1353:
[----:B------:R2:W3:Y:S01]  /*c2d0*/  POPC R12, R8 ;  /* 0x00000008000c7309 */ /* 0x0004e20000000000 */
[----:B------:R-:W-:Y:S05]  /*c2e0*/  BRA.DIV ~URZ, `(.L_x_1313) ;  /* 0x00001a627f007947 */ /* 0x000fea000b800000 */
[----:B---3--:R3:W4:Y:S04]  /*c2f0*/  SHFL.IDX PT, R6, R6, R12, 0x1f ;  /* 0x00001f0c06067589 */ /* 0x00872800000e0000 */
[----:B------:R3:W1:Y:S02]  /*c300*/  SHFL.IDX PT, R7, R7, R12, 0x1f ;  /* 0x00001f0c07077589 */ /* 0x00066400000e0000 */
.L_x_1354:
[----:B------:R-:W-:Y:S01]  /*c310*/  ISETP.NE.AND P0, PT, R8, RZ, PT ;  /* 0x000000ff0800720c */ /* 0x000fe20003f05270 */
[----:B------:R-:W-:-:S12]  /*c320*/  BSSY B0, `(.L_x_1314) ;  /* 0x0000005000007945 */ /* 0x000fd80003800000 */
[----:B------:R-:W-:Y:S05]  /*c330*/  @!P0 BRA `(.L_x_1315) ;  /* 0x0000003000008947 */ /* 0x000fea0003800000 */
[----:B------:R-:W-:Y:S01]  /*c340*/  IADD3 R3, R12, -0x1, RZ ;  /* 0xffffffff0c037810 */ /* 0x000fe20007ffe0ff */
[----:B------:R-:W-:Y:S05]  /*c350*/  BRA.DIV ~URZ, `(.L_x_1316) ;  /* 0x00001ac27f007947 */ /* 0x000fea000b800000 */
[----:B------:R2:W3:Y:S02]  /*c360*/  SHFL.IDX PT, R11, R4, R3, 0x1f ;  /* 0x00001f03040b7589 */ /* 0x0004e400000e0000 */
.L_x_1315:
[----:B------:R-:W-:Y:S05]  /*c370*/  BSYNC B0 ;  /* 0x0000000000007941 */ /* 0x000fea0003800000 */
.L_x_1314:
[-C--:B-12-4-:R-:W-:Y:S01]  /*c380*/  IABS R4, R6.reuse ;  /* 0x0000000600047213 */ /* 0x096fe20000000000 */
[----:B---3--:R-:W-:Y:S01]  /*c390*/  IMAD R228, R11, c[0x0][0x538], R10 ;  /* 0x00014e000be47a24 */ /* 0x008fe200078e020a */
[----:B------:R-:W-:Y:S01]  /*c3a0*/  IABS R0, R7 ;  /* 0x0000000700007213 */ /* 0x000fe20000000000 */
[----:B------:R-:W-:Y:S01]  /*c3b0*/  IMAD.IADD R231, R12, 0x1, R231 ;  /* 0x000000010ce77824 */ /* 0x000fe200078e02e7 */
[----:B------:R-:W1:Y:S01]  /*c3c0*/  I2F.RP R2, R4 ;  /* 0x0000000400027306 */ /* 0x000e620000209400 */
[----:B------:R-:W-:Y:S02]  /*c3d0*/  IMAD.IADD R10, R9, 0x1, -R228 ;  /* 0x00000001090a7824 */ /* 0x000fe400078e0ae4 */
[----:B------:R-:W-:Y:S01]  /*c3e0*/  IMAD.MOV.U32 R5, RZ, RZ, R0 ;  /* 0x000000ffff057224 */ /* 0x000fe200078e0000 */
[----:B------:R-:W-:Y:S02]  /*c3f0*/  IABS R0, R6 ;  /* 0x0000000600007213 */ /* 0x000fe40000000000 */
[----:B------:R-:W-:-:S02]  /*c400*/  IABS R9, R10 ;  /* 0x0000000a00097213 */ /* 0x000fc40000000000 */
[----:B------:R-:W-:Y:S01]  /*c410*/  I2F.RP R11, R5 ;  /* 0x00000005000b7306 */ /* 0x000fe20000209400 */
[----:B------:R-:W-:-:S07]  /*c420*/  IMAD.MOV R0, RZ, RZ, -R0 ;  /* 0x000000ffff007224 */ /* 0x000fce00078e0a00 */
[----:B-1----:R-:W1:Y:S02]  /*c430*/  MUFU.RCP R2, R2 ;  /* 0x0000000200027308 */ /* 0x002e640000001000 */
[----:B-1----:R-:W-:-:S06]  /*c440*/  IADD3 R2, R2, 0xffffffe, RZ ;  /* 0x0ffffffe02027810 */ /* 0x002fcc0007ffe0ff */
[----:B------:R-:W1:Y:S02]  /*c450*/  F2I.FTZ.U32.TRUNC.NTZ R3, R2 ;  /* 0x0000000200037305 */ /* 0x000e64000021f000 */
[----:B-1----:R-:W-:-:S04]  /*c460*/  IMAD.MOV R2, RZ, RZ, -R3 ;  /* 0x000000ffff027224 */ /* 0x002fc800078e0a03 */
[----:B------:R-:W-:Y:S01]  /*c470*/  IMAD R8, R2, R4, RZ ;  /* 0x0000000402087224 */ /* 0x000fe200078e02ff */
[----:B------:R-:W-:-:S05]  /*c480*/  MOV R2, RZ ;  /* 0x000000ff00027202 */ /* 0x000fca0000000f00 */
        /* <DEDUP_REMOVED lines=47> */
.L_x_1308:
[----:B------:R-:W-:Y:S01]  /*c780*/  IMAD.MOV.U32 R228, RZ, RZ, R9 ;  /* 0x000000ffffe47224 */ /* 0x000fe200078e0009 */
[----:B------:R-:W-:Y:S01]  /*c790*/  MOV R230, RZ ;  /* 0x000000ff00e67202 */ /* 0x000fe20000000f00 */
[----:B------:R-:W-:Y:S01]  /*c7a0*/  IMAD.MOV.U32 R229, RZ, RZ, RZ ;  /* 0x000000ffffe57224 */ /* 0x000fe200078e00ff */
[----:B------:R-:W-:Y:S02]  /*c7b0*/  MOV R231, c[0x0][0x53c] ;  /* 0x00014f0000e77a02 */ /* 0x000fe40000000f00 */
.L_x_1317:
[----:B------:R-:W-:Y:S05]  /*c7c0*/  BSYNC B1 ;  /* 0x0000000000017941 */ /* 0x000fea0003800000 */
.L_x_1306:
[----:B------:R-:W-:Y:S01]  /*c7d0*/  WARPSYNC 0xffffffff ;  /* 0xffffffff00007948 */ /* 0x000fe20003800000 */
[----:B------:R-:W-:Y:S01]  /*c7e0*/  BAR.SYNC.DEFER_BLOCKING 0x4, 0x100 ;  /* 0x0104000000007b1d */ /* 0x000fe20000010000 */
[----:B------:R-:W-:-:S13]  /*c7f0*/  ISETP.NE.AND P0, PT, R13, RZ, PT ;  /* 0x000000ff0d00720c */ /* 0x000fda0003f05270 */
[----:B------:R2:W-:Y:S04]  /*c800*/  @!P0 STS.128 [0x24100], R228 ;  /* 0x024100e4ff008388 */ /* 0x0005e80000000c00 */
[----:B------:R-:W-:Y:S06]  /*c810*/  BAR.ARV 0x5, 0x100 ;  /* 0x0144000000007b1d */ /* 0x000fec0000002000 */
.L_x_1301:
[----:B-1----:R-:W-:-:S13]  /*c820*/  ISETP.GE.AND P0, PT, R231, c[0x0][0x53c], PT ;  /* 0x00014f00e7007a0c */ /* 0x002fda0003f06270 */
[----:B--23--:R-:W-:Y:S01]  /*c830*/  @P0 CALL.REL.NOINC `(.L_x_1318) ;  /* 0x0000001000000944 */ /* 0x00cfe20003c00000 */
[----:B------:R-:W-:Y:S05]  /*c840*/  BRA `(.L_x_1319) ;  /* 0xffff4b0000007947 */ /* 0x000fea000383ffff */
.L_x_1318:
[----:B------:R-:W-:Y:S05]  /*c850*/  EXIT ;  /* 0x000000000000794d */ /* 0x000fea0003800000 */
.L_x_1225:
[----:B------:R-:W-:Y:S01]  /*c860*/  IMAD.MOV.U32 R0, RZ, RZ, R5 ;  /* 0x000000ffff007224 */ /* 0x000fe200078e0005 */
[----:B------:R-:W-:Y:S02]  /*c870*/  MOV R2, 0x1 ;  /* 0x0000000100027802 */ /* 0x000fe40000000f00 */
[----:B------:R-:W-:Y:S02]  /*c880*/  MOV R3, 0xc8a0 ;  /* 0x0000c8a000037802 */ /* 0x000fe40000000f00 */
[----:B--2---:R-:W-:Y:S05]  /*c890*/  CALL.REL.NOINC `($__internal_28_$__cuda_sm70_shflsync_up_p) ;  /* 0x0000168000007944 */ /* 0x004fea0003c00000 */
[----:B------:R-:W-:Y:S01]  /*c8a0*/  MOV R0, R4 ;  /* 0x0000000400007202 */ /* 0x000fe20000000f00 */
[----:B------:R-:W-:Y:S05]  /*c8b0*/  BRA `(.L_x_1320) ;  /* 0xffff3b9000007947 */ /* 0x000fea000383ffff */
.L_x_1226:
[----:B------:R-:W-:Y:S01]  /*c8c0*/  IMAD.MOV.U32 R0, RZ, RZ, R5 ;  /* 0x000000ffff007224 */ /* 0x000fe200078e0005 */
[----:B------:R-:W-:Y:S02]  /*c8d0*/  MOV R2, 0x2 ;  /* 0x0000000200027802 */ /* 0x000fe40000000f00 */
[----:B------:R-:W-:Y:S02]  /*c8e0*/  MOV R3, 0xc900 ;  /* 0x0000c90000037802 */ /* 0x000fe40000000f00 */
[----:B--2---:R-:W-:Y:S05]  /*c8f0*/  CALL.REL.NOINC `($__internal_28_$__cuda_sm70_shflsync_up_p) ;  /* 0x0000162000007944 */ /* 0x004fea0003c00000 */
[----:B------:R-:W-:Y:S01]  /*c900*/  SEL R0, R4, RZ, P4 ;  /* 0x000000ff04007207 */ /* 0x000fe20002000000 */
[----:B------:R-:W-:Y:S01]  /*c910*/  IMAD.MOV.U32 R2, RZ, RZ, 0x4 ;  /* 0x00000004ff027424 */ /* 0x000fe200078e00ff */
[----:B------:R-:W-:-:S03]  /*c920*/  MOV R3, 0xc950 ;  /* 0x0000c95000037802 */ /* 0x000fc60000000f00 */
[----:B------:R-:W-:Y:S02]  /*c930*/  IMAD.IADD R0, R5, 0x1, R0 ;  /* 0x0000000105007824 */ /* 0x000fe400078e0200 */
[----:B------:R-:W-:Y:S05]  /*c940*/  CALL.REL.NOINC `($__internal_28_$__cuda_sm70_shflsync_up_p) ;  /* 0x000015d000007944 */ /* 0x000fea0003c00000 */
        /* <DEDUP_REMOVED lines=13> */
[----:B------:R-:W-:Y:S01]  /*ca20*/  IMAD.IADD R4, R0, 0x1, R4 ;  /* 0x0000000100047824 */ /* 0x000fe200078e0204 */
[----:B------:R-:W-:-:S03]  /*ca30*/  MOV R0, 0x1f ;  /* 0x0000001f00007802 */ /* 0x000fc60000000f00 */
[----:B------:R-:W-:Y:S02]  /*ca40*/  IMAD.MOV.U32 R5, RZ, RZ, R4 ;  /* 0x000000ffff057224 */ /* 0x000fe400078e0004 */
[----:B------:R-:W-:Y:S05]  /*ca50*/  CALL.REL.NOINC `($__internal_27_$__cuda_sm70_shflsync_idx_p) ;  /* 0x0000147000007944 */ /* 0x000fea0003c00000 */
[----:B------:R-:W-:Y:S05]  /*ca60*/  BRA `(.L_x_1321) ;  /* 0xffff3ae000007947 */ /* 0x000fea000383ffff */
.L_x_1228:
[----:B------:R-:W-:Y:S02]  /*ca70*/  SEL R0, RZ, 0x1, P0 ;  /* 0x00000001ff007807 */ /* 0x000fe40000000000 */
[----:B------:R-:W-:Y:S02]  /*ca80*/  MOV R2, 0xcaa0 ;  /* 0x0000caa000027802 */ /* 0x000fe40000000f00 */
[----:B--2---:R-:W-:Y:S05]  /*ca90*/  CALL.REL.NOINC `($__internal_29_$__cuda_sm70_votesync_ballot) ;  /* 0x000014f000007944 */ /* 0x004fea0003c00000 */
[----:B------:R-:W-:Y:S01]  /*caa0*/  MOV R6, R0 ;  /* 0x0000000000067202 */ /* 0x000fe20000000f00 */
[----:B------:R-:W-:Y:S05]  /*cab0*/  BRA `(.L_x_1322) ;  /* 0xffff3b2000007947 */ /* 0x000fea000383ffff */
.L_x_1229:
[----:B------:R-:W-:Y:S01]  /*cac0*/  IMAD.MOV.U32 R5, RZ, RZ, R8 ;  /* 0x000000ffff057224 */ /* 0x000fe200078e0008 */
[----:B--2---:R-:W-:Y:S01]  /*cad0*/  MOV R3, R231 ;  /* 0x000000e700037202 */ /* 0x004fe20000000f00 */
[----:B------:R-:W-:Y:S01]  /*cae0*/  IMAD.MOV.U32 R0, RZ, RZ, 0x1f ;  /* 0x0000001fff007424 */ /* 0x000fe200078e00ff */
[----:B------:R-:W-:Y:S02]  /*caf0*/  MOV R2, 0xcb10 ;  /* 0x0000cb1000027802 */ /* 0x000fe40000000f00 */
[----:B-1----:R-:W-:Y:S05]  /*cb00*/  CALL.REL.NOINC `($__internal_27_$__cuda_sm70_shflsync_idx_p) ;  /* 0x000013c000007944 */ /* 0x002fea0003c00000 */
[----:B------:R-:W-:Y:S01]  /*cb10*/  IMAD.MOV.U32 R11, RZ, RZ, R0 ;  /* 0x000000ffff0b7224 */ /* 0x000fe200078e0000 */
[----:B------:R-:W-:Y:S01]  /*cb20*/  MOV R5, R7 ;  /* 0x0000000700057202 */ /* 0x000fe20000000f00 */
[----:B------:R-:W-:Y:S01]  /*cb30*/  IMAD.MOV.U32 R228, RZ, RZ, RZ ;  /* 0x000000ffffe47224 */ /* 0x000fe200078e00ff */
[----:B------:R-:W-:Y:S01]  /*cb40*/  MOV R3, R231 ;  /* 0x000000e700037202 */ /* 0x000fe20000000f00 */
[----:B------:R-:W-:Y:S01]  /*cb50*/  IMAD.MOV.U32 R0, RZ, RZ, 0x1f ;  /* 0x0000001fff007424 */ /* 0x000fe200078e00ff */
[----:B------:R-:W-:-:S02]  /*cb60*/  MOV R2, 0xcb80 ;  /* 0x0000cb8000027802 */ /* 0x000fc40000000f00 */
[----:B------:R-:W-:Y:S05]  /*cb70*/  CALL.REL.NOINC `($__internal_27_$__cuda_sm70_shflsync_idx_p) ;  /* 0x0000135000007944 */ /* 0x000fea0003c00000 */
[----:B------:R-:W-:Y:S01]  /*cb80*/  MOV R10, R0 ;  /* 0x00000000000a7202 */ /* 0x000fe20000000f00 */
[----:B------:R-:W-:Y:S05]  /*cb90*/  BRA `(.L_x_1323) ;  /* 0xffff3a9000007947 */ /* 0x000fea000383ffff */
.L_x_1232:
[----:B------:R-:W-:Y:S01]  /*cba0*/  IMAD.MOV.U32 R5, RZ, RZ, R4 ;  /* 0x000000ffff057224 */ /* 0x000fe200078e0004 */
[----:B------:R-:W-:-:S02]  /*cbb0*/  MOV R0, 0x1f ;  /* 0x0000001f00007802 */ /* 0x000fc40000000f00 */
[----:B------:R-:W-:Y:S02]  /*cbc0*/  MOV R2, 0xcbe0 ;  /* 0x0000cbe000027802 */ /* 0x000fe40000000f00 */
[----:B-1234-:R-:W-:Y:S05]  /*cbd0*/  CALL.REL.NOINC `($__internal_27_$__cuda_sm70_shflsync_idx_p) ;  /* 0x000012f000007944 */ /* 0x01efea0003c00000 */
[----:B------:R-:W-:Y:S01]  /*cbe0*/  MOV R228, R0 ;  /* 0x0000000000e47202 */ /* 0x000fe20000000f00 */
[----:B------:R-:W-:Y:S05]  /*cbf0*/  BRA `(.L_x_1231) ;  /* 0xffff3a9000007947 */ /* 0x000fea000383ffff */
.L_x_1240:
[----:B------:R-:W-:Y:S01]  /*cc00*/  IMAD.MOV.U32 R5, RZ, RZ, R9 ;  /* 0x000000ffff057224 */ /* 0x000fe200078e0009 */
[----:B------:R-:W-:Y:S01]  /*cc10*/  MOV R3, RZ ;  /* 0x000000ff00037202 */ /* 0x000fe20000000f00 */
[----:B------:R-:W-:Y:S01]  /*cc20*/  IMAD.MOV.U32 R0, RZ, RZ, 0x181f ;  /* 0x0000181fff007424 */ /* 0x000fe200078e00ff */
[----:B------:R-:W-:Y:S02]  /*cc30*/  MOV R2, 0xcc50 ;  /* 0x0000cc5000027802 */ /* 0x000fe40000000f00 */
[----:B------:R-:W-:Y:S05]  /*cc40*/  CALL.REL.NOINC `($__internal_27_$__cuda_sm70_shflsync_idx_p) ;  /* 0x0000128000007944 */ /* 0x000fea0003c00000 */
[----:B------:R-:W-:Y:S01]  /*cc50*/  MOV R8, R0 ;  /* 0x0000000000087202 */ /* 0x000fe20000000f00 */
[----:B------:R-:W-:Y:S05]  /*cc60*/  BRA `(.L_x_1324) ;  /* 0xffff551000007947 */ /* 0x000fea000383ffff */
.L_x_1241:
[----:B------:R-:W-:Y:S01]  /*cc70*/  IMAD.MOV.U32 R5, RZ, RZ, R12 ;  /* 0x000000ffff057224 */ /* 0x000fe200078e000c */
[----:B------:R-:W-:Y:S01]  /*cc80*/  MOV R3, RZ ;  /* 0x000000ff00037202 */ /* 0x000fe20000000f00 */
[----:B------:R-:W-:Y:S01]  /*cc90*/  IMAD.MOV.U32 R0, RZ, RZ, 0x181f ;  /* 0x0000181fff007424 */ /* 0x000fe200078e00ff */
[----:B------:R-:W-:Y:S02]  /*cca0*/  MOV R2, 0xccc0 ;  /* 0x0000ccc000027802 */ /* 0x000fe40000000f00 */
[----:B-12---:R-:W-:Y:S05]  /*ccb0*/  CALL.REL.NOINC `($__internal_27_$__cuda_sm70_shflsync_idx_p) ;  /* 0x0000121000007944 */ /* 0x006fea0003c00000 */
[----:B------:R-:W-:Y:S05]  /*ccc0*/  BRA `(.L_x_1325) ;  /* 0xffff54d000007947 */ /* 0x000fea000383ffff */
.L_x_1244:
[----:B--2---:R-:W-:Y:S01]  /*ccd0*/  IMAD.MOV.U32 R5, RZ, RZ, R9 ;  /* 0x000000ffff057224 */ /* 0x004fe200078e0009 */
[----:B------:R-:W-:Y:S01]  /*cce0*/  MOV R3, 0x1 ;  /* 0x0000000100037802 */ /* 0x000fe20000000f00 */
[----:B----4-:R-:W-:Y:S01]  /*ccf0*/  IMAD.MOV.U32 R0, RZ, RZ, 0x181f ;  /* 0x0000181fff007424 */ /* 0x010fe200078e00ff */
[----:B------:R-:W-:-:S02]  /*cd00*/  MOV R2, 0xcd20 ;  /* 0x0000cd2000027802 */ /* 0x000fc40000000f00 */
[----:B-1-3--:R-:W-:Y:S05]  /*cd10*/  CALL.REL.NOINC `($__internal_27_$__cuda_sm70_shflsync_idx_p) ;  /* 0x000011b000007944 */ /* 0x00afea0003c00000 */
[----:B------:R-:W-:Y:S01]  /*cd20*/  IMAD.MOV.U32 R8, RZ, RZ, R0 ;  /* 0x000000ffff087224 */ /* 0x000fe200078e0000 */
[----:B------:R-:W-:Y:S01]  /*cd30*/  MOV R3, 0x1 ;  /* 0x0000000100037802 */ /* 0x000fe20000000f00 */
[----:B------:R-:W-:Y:S01]  /*cd40*/  IMAD.MOV.U32 R5, RZ, RZ, R12 ;  /* 0x000000ffff057224 */ /* 0x000fe200078e000c */
[----:B------:R-:W-:-:S02]  /*cd50*/  MOV R0, 0x181f ;  /* 0x0000181f00007802 */ /* 0x000fc40000000f00 */
[----:B------:R-:W-:Y:S02]  /*cd60*/  MOV R2, 0xcd80 ;  /* 0x0000cd8000027802 */ /* 0x000fe40000000f00 */
[----:B------:R-:W-:Y:S05]  /*cd70*/  CALL.REL.NOINC `($__internal_27_$__cuda_sm70_shflsync_idx_p) ;  /* 0x0000115000007944 */ /* 0x000fea0003c00000 */
[----:B------:R-:W-:Y:S05]  /*cd80*/  BRA `(.L_x_1326) ;  /* 0xffff555000007947 */ /* 0x000fea000383ffff */
.L_x_1247:
[----:B-1----:R-:W-:Y:S01]  /*cd90*/  IMAD.MOV.U32 R5, RZ, RZ, R9 ;  /* 0x000000ffff057224 */ /* 0x002fe200078e0009 */
[----:B------:R-:W-:Y:S01]  /*cda0*/  MOV R3, 0x2 ;  /* 0x0000000200037802 */ /* 0x000fe20000000f00 */
[----:B----4-:R-:W-:Y:S01]  /*cdb0*/  IMAD.MOV.U32 R0, RZ, RZ, 0x181f ;  /* 0x0000181fff007424 */ /* 0x010fe200078e00ff */
[----:B------:R-:W-:Y:S02]  /*cdc0*/  MOV R2, 0xcde0 ;  /* 0x0000cde000027802 */ /* 0x000fe40000000f00 */
[----:B--23--:R-:W-:Y:S05]  /*cdd0*/  CALL.REL.NOINC `($__internal_27_$__cuda_sm70_shflsync_idx_p) ;  /* 0x000010f000007944 */ /* 0x00cfea0003c00000 */
[----:B------:R-:W-:Y:S01]  /*cde0*/  MOV R8, R0 ;  /* 0x0000000000087202 */ /* 0x000fe20000000f00 */
[----:B------:R-:W-:Y:S05]  /*cdf0*/  BRA `(.L_x_1327) ;  /* 0xffff561000007947 */ /* 0x000fea000383ffff */
.L_x_1248:
[----:B------:R-:W-:Y:S01]  /*ce00*/  IMAD.MOV.U32 R5, RZ, RZ, R12 ;  /* 0x000000ffff057224 */ /* 0x000fe200078e000c */
[----:B------:R-:W-:Y:S01]  /*ce10*/  MOV R3, 0x2 ;  /* 0x0000000200037802 */ /* 0x000fe20000000f00 */
[----:B----4-:R-:W-:Y:S01]  /*ce20*/  IMAD.MOV.U32 R0, RZ, RZ, 0x181f ;  /* 0x0000181fff007424 */ /* 0x010fe200078e00ff */
[----:B------:R-:W-:Y:S02]  /*ce30*/  MOV R2, 0xce50 ;  /* 0x0000ce5000027802 */ /* 0x000fe40000000f00 */
[----:B-123--:R-:W-:Y:S05]  /*ce40*/  CALL.REL.NOINC `($__internal_27_$__cuda_sm70_shflsync_idx_p) ;  /* 0x0000108000007944 */ /* 0x00efea0003c00000 */
[----:B------:R-:W-:Y:S05]  /*ce50*/  BRA `(.L_x_1328) ;  /* 0xffff55d000007947 */ /* 0x000fea000383ffff */
.L_x_1251:
[----:B-1----:R-:W-:Y:S01]  /*ce60*/  IMAD.MOV.U32 R5, RZ, RZ, R9 ;  /* 0x000000ffff057224 */ /* 0x002fe200078e0009 */
[----:B------:R-:W-:Y:S01]  /*ce70*/  MOV R3, 0x3 ;  /* 0x0000000300037802 */ /* 0x000fe20000000f00 */
[----:B------:R-:W-:Y:S01]  /*ce80*/  IMAD.MOV.U32 R0, RZ, RZ, 0x181f ;  /* 0x0000181fff007424 */ /* 0x000fe200078e00ff */
[----:B------:R-:W-:-:S02]  /*ce90*/  MOV R2, 0xceb0 ;  /* 0x0000ceb000027802 */ /* 0x000fc40000000f00 */
[----:B--234-:R-:W-:Y:S05]  /*cea0*/  CALL.REL.NOINC `($__internal_27_$__cuda_sm70_shflsync_idx_p) ;  /* 0x0000102000007944 */ /* 0x01cfea0003c00000 */
[----:B------:R-:W-:Y:S01]  /*ceb0*/  IMAD.MOV.U32 R8, RZ, RZ, R0 ;  /* 0x000000ffff087224 */ /* 0x000fe200078e0000 */
[----:B------:R-:W-:Y:S01]  /*cec0*/  MOV R3, 0x3 ;  /* 0x0000000300037802 */ /* 0x000fe20000000f00 */
[----:B------:R-:W-:Y:S01]  /*ced0*/  IMAD.MOV.U32 R5, RZ, RZ, R12 ;  /* 0x000000ffff057224 */ /* 0x000fe200078e000c */
[----:B------:R-:W-:-:S02]  /*cee0*/  MOV R0, 0x181f ;  /* 0x0000181f00007802 */ /* 0x000fc40000000f00 */
[----:B------:R-:W-:Y:S02]  /*cef0*/  MOV R2, 0xcf10 ;  /* 0x0000cf1000027802 */ /* 0x000fe40000000f00 */
[----:B------:R-:W-:Y:S05]  /*cf00*/  CALL.REL.NOINC `($__internal_27_$__cuda_sm70_shflsync_idx_p) ;  /* 0x00000fc000007944 */ /* 0x000fea0003c00000 */
[----:B------:R-:W-:Y:S05]  /*cf10*/  BRA `(.L_x_1329) ;  /* 0xffff565000007947 */ /* 0x000fea000383ffff */
.L_x_1260:
[----:B-1----:R-:W-:Y:S01]  /*cf20*/  IMAD.MOV.U32 R2, RZ, RZ, R213 ;  /* 0x000000ffff027224 */ /* 0x002fe200078e00d5 */
[----:B------:R-:W-:Y:S02]  /*cf30*/  MOV R5, 0x2 ;  /* 0x0000000200057802 */ /* 0x000fe40000000f00 */
[----:B------:R-:W-:Y:S02]  /*cf40*/  MOV R3, 0xcf60 ;  /* 0x0000cf6000037802 */ /* 0x000fe40000000f00 */
[----:B------:R-:W-:Y:S05]  /*cf50*/  CALL.REL.NOINC `($__internal_26_$__cuda_sm70_shflsync_bfly_p) ;  /* 0x00000f2000007944 */ /* 0x000fea0003c00000 */
[----:B------:R-:W-:Y:S01]  /*cf60*/  MOV R0, R5 ;  /* 0x0000000500007202 */ /* 0x000fe20000000f00 */
[----:B------:R-:W-:Y:S05]  /*cf70*/  BRA `(.L_x_1330) ;  /* 0xffffb21000007947 */ /* 0x000fea000383ffff */
.L_x_1261:
[----:B-1----:R-:W-:Y:S01]  /*cf80*/  IMAD.MOV.U32 R2, RZ, RZ, R0 ;  /* 0x000000ffff027224 */ /* 0x002fe200078e0000 */
[----:B------:R-:W-:Y:S02]  /*cf90*/  MOV R5, 0x1 ;  /* 0x0000000100057802 */ /* 0x000fe40000000f00 */
[----:B------:R-:W-:Y:S02]  /*cfa0*/  MOV R3, 0xcfc0 ;  /* 0x0000cfc000037802 */ /* 0x000fe40000000f00 */
[----:B--2---:R-:W-:Y:S05]  /*cfb0*/  CALL.REL.NOINC `($__internal_26_$__cuda_sm70_shflsync_bfly_p) ;  /* 0x00000ec000007944 */ /* 0x004fea0003c00000 */
[----:B------:R-:W-:Y:S01]  /*cfc0*/  FADD.FTZ R0, R0, R5 ;  /* 0x0000000500007221 */ /* 0x000fe20000010000 */
[----:B------:R-:W-:Y:S02]  /*cfd0*/  MOV R2, R214 ;  /* 0x000000d600027202 */ /* 0x000fe40000000f00 */
[----:B------:R-:W-:-:S02]  /*cfe0*/  MOV R5, 0x2 ;  /* 0x0000000200057802 */ /* 0x000fc40000000f00 */
[----:B------:R-:W-:Y:S02]  /*cff0*/  MOV R3, 0xd010 ;  /* 0x0000d01000037802 */ /* 0x000fe40000000f00 */
[----:B------:R-:W-:Y:S05]  /*d000*/  CALL.REL.NOINC `($__internal_26_$__cuda_sm70_shflsync_bfly_p) ;  /* 0x00000e7000007944 */ /* 0x000fea0003c00000 */
[----:B------:R-:W-:Y:S01]  /*d010*/  FADD.FTZ R4, R214, R5 ;  /* 0x00000005d6047221 */ /* 0x000fe20000010000 */
[----:B------:R-:W-:Y:S02]  /*d020*/  MOV R5, 0x1 ;  /* 0x0000000100057802 */ /* 0x000fe40000000f00 */
[----:B------:R-:W-:Y:S02]  /*d030*/  MOV R3, 0xd060 ;  /* 0x0000d06000037802 */ /* 0x000fe40000000f00 */
[----:B------:R-:W-:Y:S02]  /*d040*/  MOV R2, R4 ;  /* 0x0000000400027202 */ /* 0x000fe40000000f00 */
[----:B------:R-:W-:Y:S05]  /*d050*/  CALL.REL.NOINC `($__internal_26_$__cuda_sm70_shflsync_bfly_p) ;  /* 0x00000e2000007944 */ /* 0x000fea0003c00000 */
[----:B------:R-:W-:Y:S01]  /*d060*/  MOV R3, R5 ;  /* 0x0000000500037202 */ /* 0x000fe20000000f00 */
[----:B------:R-:W-:Y:S05]  /*d070*/  BRA `(.L_x_1331) ;  /* 0xffffb18000007947 */ /* 0x000fea000383ffff */
.L_x_1268:
[----:B--234-:R-:W-:Y:S01]  /*d080*/  IMAD.MOV.U32 R5, RZ, RZ, R9 ;  /* 0x000000ffff057224 */ /* 0x01cfe200078e0009 */
[----:B------:R-:W-:Y:S01]  /*d090*/  MOV R3, RZ ;  /* 0x000000ff00037202 */ /* 0x000fe20000000f00 */
[----:B------:R-:W-:Y:S01]  /*d0a0*/  IMAD.MOV.U32 R0, RZ, RZ, 0x181f ;  /* 0x0000181fff007424 */ /* 0x000fe200078e00ff */
[----:B------:R-:W-:Y:S02]  /*d0b0*/  MOV R2, 0xd0d0 ;  /* 0x0000d0d000027802 */ /* 0x000fe40000000f00 */
[----:B-1----:R-:W-:Y:S05]  /*d0c0*/  CALL.REL.NOINC `($__internal_27_$__cuda_sm70_shflsync_idx_p) ;  /* 0x00000e0000007944 */ /* 0x002fea0003c00000 */
[----:B------:R-:W-:Y:S01]  /*d0d0*/  MOV R8, R0 ;  /* 0x0000000000087202 */ /* 0x000fe20000000f00 */
[----:B------:R-:W-:Y:S05]  /*d0e0*/  BRA `(.L_x_1332) ;  /* 0xffffc8c000007947 */ /* 0x000fea000383ffff */
.L_x_1269:
[----:B------:R-:W-:Y:S01]  /*d0f0*/  IMAD.MOV.U32 R5, RZ, RZ, R12 ;  /* 0x000000ffff057224 */ /* 0x000fe200078e000c */
[----:B------:R-:W-:Y:S01]  /*d100*/  MOV R3, RZ ;  /* 0x000000ff00037202 */ /* 0x000fe20000000f00 */
[----:B------:R-:W-:Y:S01]  /*d110*/  IMAD.MOV.U32 R0, RZ, RZ, 0x181f ;  /* 0x0000181fff007424 */ /* 0x000fe200078e00ff */
[----:B------:R-:W-:-:S02]  /*d120*/  MOV R2, 0xd140 ;  /* 0x0000d14000027802 */ /* 0x000fc40000000f00 */
[----:B-123--:R-:W-:Y:S05]  /*d130*/  CALL.REL.NOINC `($__internal_27_$__cuda_sm70_shflsync_idx_p) ;  /* 0x00000d9000007944 */ /* 0x00efea0003c00000 */
[----:B------:R-:W-:Y:S05]  /*d140*/  BRA `(.L_x_1333) ;  /* 0xffffc88000007947 */ /* 0x000fea000383ffff */
.L_x_1272:
[----:B--2---:R-:W-:Y:S01]  /*d150*/  IMAD.MOV.U32 R5, RZ, RZ, R9 ;  /* 0x000000ffff057224 */ /* 0x004fe200078e0009 */
[----:B------:R-:W-:Y:S01]  /*d160*/  MOV R3, 0x1 ;  /* 0x0000000100037802 */ /* 0x000fe20000000f00 */
[----:B------:R-:W-:Y:S01]  /*d170*/  IMAD.MOV.U32 R0, RZ, RZ, 0x181f ;  /* 0x0000181fff007424 */ /* 0x000fe200078e00ff */
[----:B------:R-:W-:-:S02]  /*d180*/  MOV R2, 0xd1a0 ;  /* 0x0000d1a000027802 */ /* 0x000fc40000000f00 */
[----:B-1-34-:R-:W-:Y:S05]  /*d190*/  CALL.REL.NOINC `($__internal_27_$__cuda_sm70_shflsync_idx_p) ;  /* 0x00000d3000007944 */ /* 0x01afea0003c00000 */
[----:B------:R-:W-:Y:S01]  /*d1a0*/  IMAD.MOV.U32 R8, RZ, RZ, R0 ;  /* 0x000000ffff087224 */ /* 0x000fe200078e0000 */
[----:B------:R-:W-:Y:S01]  /*d1b0*/  MOV R3, 0x1 ;  /* 0x0000000100037802 */ /* 0x000fe20000000f00 */
[----:B------:R-:W-:Y:S01]  /*d1c0*/  IMAD.MOV.U32 R5, RZ, RZ, R12 ;  /* 0x000000ffff057224 */ /* 0x000fe200078e000c */
[----:B------:R-:W-:-:S02]  /*d1d0*/  MOV R0, 0x181f ;  /* 0x0000181f00007802 */ /* 0x000fc40000000f00 */
[----:B------:R-:W-:Y:S02]  /*d1e0*/  MOV R2, 0xd200 ;  /* 0x0000d20000027802 */ /* 0x000fe40000000f00 */
[----:B------:R-:W-:Y:S05]  /*d1f0*/  CALL.REL.NOINC `($__internal_27_$__cuda_sm70_shflsync_idx_p) ;  /* 0x00000cd000007944 */ /* 0x000fea0003c00000 */
[----:B------:R-:W-:Y:S05]  /*d200*/  BRA `(.L_x_1334) ;  /* 0xffffc8f000007947 */ /* 0x000fea000383ffff */
.L_x_1275:
[----:B--2---:R-:W-:Y:S01]  /*d210*/  IMAD.MOV.U32 R5, RZ, RZ, R9 ;  /* 0x000000ffff057224 */ /* 0x004fe200078e0009 */
[----:B------:R-:W-:Y:S01]  /*d220*/  MOV R3, 0x2 ;  /* 0x0000000200037802 */ /* 0x000fe20000000f00 */
[----:B------:R-:W-:Y:S01]  /*d230*/  IMAD.MOV.U32 R0, RZ, RZ, 0x181f ;  /* 0x0000181fff007424 */ /* 0x000fe200078e00ff */
[----:B------:R-:W-:Y:S02]  /*d240*/  MOV R2, 0xd260 ;  /* 0x0000d26000027802 */ /* 0x000fe40000000f00 */
[----:B-1-34-:R-:W-:Y:S05]  /*d250*/  CALL.REL.NOINC `($__internal_27_$__cuda_sm70_shflsync_idx_p) ;  /* 0x00000c7000007944 */ /* 0x01afea0003c00000 */
[----:B------:R-:W-:Y:S01]  /*d260*/  MOV R8, R0 ;  /* 0x0000000000087202 */ /* 0x000fe20000000f00 */
[----:B------:R-:W-:Y:S05]  /*d270*/  BRA `(.L_x_1335) ;  /* 0xffffc9b000007947 */ /* 0x000fea000383ffff */
.L_x_1276:
[----:B--2---:R-:W-:Y:S01]  /*d280*/  IMAD.MOV.U32 R5, RZ, RZ, R12 ;  /* 0x000000ffff057224 */ /* 0x004fe200078e000c */
[----:B------:R-:W-:Y:S01]  /*d290*/  MOV R3, 0x2 ;  /* 0x0000000200037802 */ /* 0x000fe20000000f00 */
[----:B------:R-:W-:Y:S01]  /*d2a0*/  IMAD.MOV.U32 R0, RZ, RZ, 0x181f ;  /* 0x0000181fff007424 */ /* 0x000fe200078e00ff */
[----:B------:R-:W-:Y:S02]  /*d2b0*/  MOV R2, 0xd2d0 ;  /* 0x0000d2d000027802 */ /* 0x000fe40000000f00 */
[----:B-1-34-:R-:W-:Y:S05]  /*d2c0*/  CALL.REL.NOINC `($__internal_27_$__cuda_sm70_shflsync_idx_p) ;  /* 0x00000c0000007944 */ /* 0x01afea0003c00000 */
[----:B------:R-:W-:Y:S05]  /*d2d0*/  BRA `(.L_x_1336) ;  /* 0xffffc97000007947 */ /* 0x000fea000383ffff */
.L_x_1279:
[----:B---3--:R-:W-:Y:S01]  /*d2e0*/  IMAD.MOV.U32 R5, RZ, RZ, R9 ;  /* 0x000000ffff057224 */ /* 0x008fe200078e0009 */
[----:B------:R-:W-:Y:S01]  /*d2f0*/  MOV R3, 0x3 ;  /* 0x0000000300037802 */ /* 0x000fe20000000f00 */
[----:B----4-:R-:W-:Y:S01]  /*d300*/  IMAD.MOV.U32 R0, RZ, RZ, 0x181f ;  /* 0x0000181fff007424 */ /* 0x010fe200078e00ff */
[----:B------:R-:W-:-:S02]  /*d310*/  MOV R2, 0xd330 ;  /* 0x0000d33000027802 */ /* 0x000fc40000000f00 */
[----:B-12---:R-:W-:Y:S05]  /*d320*/  CALL.REL.NOINC `($__internal_27_$__cuda_sm70_shflsync_idx_p) ;  /* 0x00000ba000007944 */ /* 0x006fea0003c00000 */
[----:B------:R-:W-:Y:S01]  /*d330*/  IMAD.MOV.U32 R6, RZ, RZ, R0 ;  /* 0x000000ffff067224 */ /* 0x000fe200078e0000 */
[----:B------:R-:W-:Y:S01]  /*d340*/  MOV R3, 0x3 ;  /* 0x0000000300037802 */ /* 0x000fe20000000f00 */
[----:B------:R-:W-:Y:S01]  /*d350*/  IMAD.MOV.U32 R5, RZ, RZ, R12 ;  /* 0x000000ffff057224 */ /* 0x000fe200078e000c */
[----:B------:R-:W-:-:S02]  /*d360*/  MOV R0, 0x181f ;  /* 0x0000181f00007802 */ /* 0x000fc40000000f00 */
[----:B------:R-:W-:Y:S02]  /*d370*/  MOV R2, 0xd390 ;  /* 0x0000d39000027802 */ /* 0x000fe40000000f00 */
[----:B------:R-:W-:Y:S05]  /*d380*/  CALL.REL.NOINC `($__internal_27_$__cuda_sm70_shflsync_idx_p) ;  /* 0x00000b4000007944 */ /* 0x000fea0003c00000 */
[----:B------:R-:W-:Y:S05]  /*d390*/  BRA `(.L_x_1337) ;  /* 0xffffc9f000007947 */ /* 0x000fea000383ffff */
.L_x_1281:
[----:B------:R-:W-:Y:S01]  /*d3a0*/  IMAD.MOV.U32 R5, RZ, RZ, R12 ;  /* 0x000000ffff057224 */ /* 0x000fe200078e000c */
[----:B------:R-:W-:Y:S01]  /*d3b0*/  MOV R3, RZ ;  /* 0x000000ff00037202 */ /* 0x000fe20000000f00 */
[----:B------:R-:W-:Y:S01]  /*d3c0*/  IMAD.MOV.U32 R0, RZ, RZ, 0x1c1f ;  /* 0x00001c1fff007424 */ /* 0x000fe200078e00ff */
[----:B------:R-:W-:Y:S02]  /*d3d0*/  MOV R2, 0xd3f0 ;  /* 0x0000d3f000027802 */ /* 0x000fe40000000f00 */
[----:B------:R-:W-:Y:S05]  /*d3e0*/  CALL.REL.NOINC `($__internal_27_$__cuda_sm70_shflsync_idx_p) ;  /* 0x00000ae000007944 */ /* 0x000fea0003c00000 */
[----:B------:R-:W-:Y:S01]  /*d3f0*/  MOV R4, R0 ;  /* 0x0000000000047202 */ /* 0x000fe20000000f00 */
[----:B------:R-:W-:Y:S05]  /*d400*/  BRA `(.L_x_1338) ;  /* 0xffffcca000007947 */ /* 0x000fea000383ffff */
.L_x_1282:
[----:B------:R-:W-:Y:S01]  /*d410*/  IMAD.MOV.U32 R5, RZ, RZ, R33 ;  /* 0x000000ffff057224 */ /* 0x000fe200078e0021 */
[----:B------:R-:W-:Y:S01]  /*d420*/  MOV R3, RZ ;  /* 0x000000ff00037202 */ /* 0x000fe20000000f00 */
[----:B------:R-:W-:Y:S01]  /*d430*/  IMAD.MOV.U32 R0, RZ, RZ, 0x1c1f ;  /* 0x00001c1fff007424 */ /* 0x000fe200078e00ff */
[----:B------:R-:W-:Y:S02]  /*d440*/  MOV R2, 0xd460 ;  /* 0x0000d46000027802 */ /* 0x000fe40000000f00 */
[----:B-12---:R-:W-:Y:S05]  /*d450*/  CALL.REL.NOINC `($__internal_27_$__cuda_sm70_shflsync_idx_p) ;  /* 0x00000a7000007944 */ /* 0x006fea0003c00000 */
[----:B------:R-:W-:Y:S05]  /*d460*/  BRA `(.L_x_1339) ;  /* 0xffffcc6000007947 */ /* 0x000fea000383ffff */
.L_x_1285:
[----:B------:R-:W-:Y:S01]  /*d470*/  IMAD.MOV.U32 R5, RZ, RZ, R12 ;  /* 0x000000ffff057224 */ /* 0x000fe200078e000c */
[----:B----4-:R-:W-:Y:S01]  /*d480*/  MOV R3, 0x1 ;  /* 0x0000000100037802 */ /* 0x010fe20000000f00 */
[----:B------:R-:W-:Y:S01]  /*d490*/  IMAD.MOV.U32 R0, RZ, RZ, 0x1c1f ;  /* 0x00001c1fff007424 */ /* 0x000fe200078e00ff */
[----:B------:R-:W-:-:S02]  /*d4a0*/  MOV R2, 0xd4c0 ;  /* 0x0000d4c000027802 */ /* 0x000fc40000000f00 */
[----:B-123--:R-:W-:Y:S05]  /*d4b0*/  CALL.REL.NOINC `($__internal_27_$__cuda_sm70_shflsync_idx_p) ;  /* 0x00000a1000007944 */ /* 0x00efea0003c00000 */
[----:B------:R-:W-:Y:S01]  /*d4c0*/  IMAD.MOV.U32 R4, RZ, RZ, R0 ;  /* 0x000000ffff047224 */ /* 0x000fe200078e0000 */
[----:B------:R-:W-:Y:S01]  /*d4d0*/  MOV R3, 0x1 ;  /* 0x0000000100037802 */ /* 0x000fe20000000f00 */
[----:B------:R-:W-:Y:S01]  /*d4e0*/  IMAD.MOV.U32 R5, RZ, RZ, R33 ;  /* 0x000000ffff057224 */ /* 0x000fe200078e0021 */
[----:B------:R-:W-:-:S02]  /*d4f0*/  MOV R0, 0x1c1f ;  /* 0x00001c1f00007802 */ /* 0x000fc40000000f00 */
[----:B------:R-:W-:Y:S02]  /*d500*/  MOV R2, 0xd520 ;  /* 0x0000d52000027802 */ /* 0x000fe40000000f00 */
[----:B------:R-:W-:Y:S05]  /*d510*/  CALL.REL.NOINC `($__internal_27_$__cuda_sm70_shflsync_idx_p) ;  /* 0x000009b000007944 */ /* 0x000fea0003c00000 */
[----:B------:R-:W-:Y:S05]  /*d520*/  BRA `(.L_x_1340) ;  /* 0xffffd52000007947 */ /* 0x000fea000383ffff */
.L_x_1289:
[----:B------:R-:W-:Y:S01]  /*d530*/  IMAD.MOV.U32 R5, RZ, RZ, R9 ;  /* 0x000000ffff057224 */ /* 0x000fe200078e0009 */
[----:B------:R-:W-:Y:S01]  /*d540*/  MOV R3, RZ ;  /* 0x000000ff00037202 */ /* 0x000fe20000000f00 */
[----:B------:R-:W-:Y:S01]  /*d550*/  IMAD.MOV.U32 R0, RZ, RZ, 0x181f ;  /* 0x0000181fff007424 */ /* 0x000fe200078e00ff */
[----:B------:R-:W-:Y:S02]  /*d560*/  MOV R2, 0xd580 ;  /* 0x0000d58000027802 */ /* 0x000fe40000000f00 */
[----:B--2---:R-:W-:Y:S05]  /*d570*/  CALL.REL.NOINC `($__internal_27_$__cuda_sm70_shflsync_idx_p) ;  /* 0x0000095000007944 */ /* 0x004fea0003c00000 */
[----:B------:R-:W-:Y:S01]  /*d580*/  MOV R8, R0 ;  /* 0x0000000000087202 */ /* 0x000fe20000000f00 */
[----:B------:R-:W-:Y:S05]  /*d590*/  BRA `(.L_x_1341) ;  /* 0xffffe26000007947 */ /* 0x000fea000383ffff */
.L_x_1290:
[----:B------:R-:W-:Y:S01]  /*d5a0*/  IMAD.MOV.U32 R5, RZ, RZ, R12 ;  /* 0x000000ffff057224 */ /* 0x000fe200078e000c */
[----:B------:R-:W-:Y:S01]  /*d5b0*/  MOV R3, RZ ;  /* 0x000000ff00037202 */ /* 0x000fe20000000f00 */
[----:B------:R-:W-:Y:S01]  /*d5c0*/  IMAD.MOV.U32 R0, RZ, RZ, 0x181f ;  /* 0x0000181fff007424 */ /* 0x000fe200078e00ff */
[----:B------:R-:W-:Y:S02]  /*d5d0*/  MOV R2, 0xd5f0 ;  /* 0x0000d5f000027802 */ /* 0x000fe40000000f00 */
[----:B-123--:R-:W-:Y:S05]  /*d5e0*/  CALL.REL.NOINC `($__internal_27_$__cuda_sm70_shflsync_idx_p) ;  /* 0x000008e000007944 */ /* 0x00efea0003c00000 */
[----:B------:R-:W-:Y:S05]  /*d5f0*/  BRA `(.L_x_1342) ;  /* 0xffffe22000007947 */ /* 0x000fea000383ffff */
.L_x_1293:
        /* <DEDUP_REMOVED lines=12> */
.L_x_1296:
[----:B-1----:R-:W-:Y:S01]  /*d6c0*/  IMAD.MOV.U32 R5, RZ, RZ, R9 ;  /* 0x000000ffff057224 */ /* 0x002fe200078e0009 */
[----:B------:R-:W-:Y:S01]  /*d6d0*/  MOV R3, 0x2 ;  /* 0x0000000200037802 */ /* 0x000fe20000000f00 */
[----:B------:R-:W-:Y:S01]  /*d6e0*/  IMAD.MOV.U32 R0, RZ, RZ, 0x181f ;  /* 0x0000181fff007424 */ /* 0x000fe200078e00ff */
[----:B------:R-:W-:Y:S02]  /*d6f0*/  MOV R2, 0xd710 ;  /* 0x0000d71000027802 */ /* 0x000fe40000000f00 */
[----:B--234-:R-:W-:Y:S05]  /*d700*/  CALL.REL.NOINC `($__internal_27_$__cuda_sm70_shflsync_idx_p) ;  /* 0x000007c000007944 */ /* 0x01cfea0003c00000 */
[----:B------:R-:W-:Y:S01]  /*d710*/  MOV R8, R0 ;  /* 0x0000000000087202 */ /* 0x000fe20000000f00 */
[----:B------:R-:W-:Y:S05]  /*d720*/  BRA `(.L_x_1344) ;  /* 0xffffe36000007947 */ /* 0x000fea000383ffff */
.L_x_1297:
[----:B-1----:R-:W-:Y:S01]  /*d730*/  IMAD.MOV.U32 R5, RZ, RZ, R12 ;  /* 0x000000ffff057224 */ /* 0x002fe200078e000c */
[----:B------:R-:W-:Y:S01]  /*d740*/  MOV R3, 0x2 ;  /* 0x0000000200037802 */ /* 0x000fe20000000f00 */
[----:B------:R-:W-:Y:S01]  /*d750*/  IMAD.MOV.U32 R0, RZ, RZ, 0x181f ;  /* 0x0000181fff007424 */ /* 0x000fe200078e00ff */
[----:B------:R-:W-:Y:S02]  /*d760*/  MOV R2, 0xd780 ;  /* 0x0000d78000027802 */ /* 0x000fe40000000f00 */
[----:B--234-:R-:W-:Y:S05]  /*d770*/  CALL.REL.NOINC `($__internal_27_$__cuda_sm70_shflsync_idx_p) ;  /* 0x0000075000007944 */ /* 0x01cfea0003c00000 */
[----:B------:R-:W-:Y:S05]  /*d780*/  BRA `(.L_x_1345) ;  /* 0xffffe32000007947 */ /* 0x000fea000383ffff */
.L_x_1300:
        /* <DEDUP_REMOVED lines=12> */
.L_x_1302:
[----:B---3--:R-:W-:Y:S01]  /*d850*/  IMAD.MOV.U32 R5, RZ, RZ, R86 ;  /* 0x000000ffff057224 */ /* 0x008fe200078e0056 */
[----:B------:R-:W-:Y:S01]  /*d860*/  MOV R3, RZ ;  /* 0x000000ff00037202 */ /* 0x000fe20000000f00 */
[----:B------:R-:W-:Y:S01]  /*d870*/  IMAD.MOV.U32 R0, RZ, RZ, 0x1f ;  /* 0x0000001fff007424 */ /* 0x000fe200078e00ff */
[----:B------:R-:W-:Y:S02]  /*d880*/  MOV R2, 0xd8a0 ;  /* 0x0000d8a000027802 */ /* 0x000fe40000000f00 */
[----:B-1----:R-:W-:Y:S05]  /*d890*/  CALL.REL.NOINC `($__internal_27_$__cuda_sm70_shflsync_idx_p) ;  /* 0x0000063000007944 */ /* 0x002fea0003c00000 */
[----:B------:R-:W-:Y:S01]  /*d8a0*/  MOV R9, R0 ;  /* 0x0000000000097202 */ /* 0x000fe20000000f00 */
[----:B------:R-:W-:Y:S05]  /*d8b0*/  BRA `(.L_x_1347) ;  /* 0xffffe4f000007947 */ /* 0x000fea000383ffff */
.L_x_1303:
[----:B------:R-:W-:Y:S01]  /*d8c0*/  IMAD.MOV.U32 R5, RZ, RZ, R86 ;  /* 0x000000ffff057224 */ /* 0x000fe200078e0056 */
[----:B------:R-:W-:Y:S01]  /*d8d0*/  MOV R3, 0x1 ;  /* 0x0000000100037802 */ /* 0x000fe20000000f00 */
[----:B------:R-:W-:Y:S01]  /*d8e0*/  IMAD.MOV.U32 R0, RZ, RZ, 0x1f ;  /* 0x0000001fff007424 */ /* 0x000fe200078e00ff */
[----:B------:R-:W-:Y:S02]  /*d8f0*/  MOV R2, 0xd910 ;  /* 0x0000d91000027802 */ /* 0x000fe40000000f00 */
[----:B-123--:R-:W-:Y:S05]  /*d900*/  CALL.REL.NOINC `($__internal_27_$__cuda_sm70_shflsync_idx_p) ;  /* 0x000005c000007944 */ /* 0x00efea0003c00000 */
[----:B------:R-:W-:Y:S01]  /*d910*/  MOV R8, R0 ;  /* 0x0000000000087202 */ /* 0x000fe20000000f00 */
[----:B------:R-:W-:Y:S05]  /*d920*/  BRA `(.L_x_1348) ;  /* 0xffffe4a000007947 */ /* 0x000fea000383ffff */
.L_x_1304:
[----:B------:R-:W-:Y:S02]  /*d930*/  MOV R2, 0x1 ;  /* 0x0000000100027802 */ /* 0x000fe40000000f00 */
[----:B------:R-:W-:-:S02]  /*d940*/  MOV R3, 0xd960 ;  /* 0x0000d96000037802 */ /* 0x000fc40000000f00 */
[----:B--234-:R-:W-:Y:S05]  /*d950*/  CALL.REL.NOINC `($__internal_28_$__cuda_sm70_shflsync_up_p) ;  /* 0x000005c000007944 */ /* 0x01cfea0003c00000 */
[----:B------:R-:W-:Y:S05]  /*d960*/  BRA `(.L_x_1349) ;  /* 0xffffe58000007947 */ /* 0x000fea000383ffff */
.L_x_1305:
[----:B------:R-:W-:Y:S02]  /*d970*/  MOV R2, 0x2 ;  /* 0x0000000200027802 */ /* 0x000fe40000000f00 */
[----:B------:R-:W-:-:S02]  /*d980*/  MOV R3, 0xd9a0 ;  /* 0x0000d9a000037802 */ /* 0x000fc40000000f00 */
[----:B--23--:R-:W-:Y:S05]  /*d990*/  CALL.REL.NOINC `($__internal_28_$__cuda_sm70_shflsync_up_p) ;  /* 0x0000058000007944 */ /* 0x00cfea0003c00000 */
[----:B------:R-:W-:Y:S01]  /*d9a0*/  SEL R3, R4, RZ, P1 ;  /* 0x000000ff04037207 */ /* 0x000fe20000800000 */
[----:B------:R-:W-:-:S04]  /*d9b0*/  IMAD.MOV.U32 R2, RZ, RZ, 0x4 ;  /* 0x00000004ff027424 */ /* 0x000fc800078e00ff */
[----:B------:R-:W-:Y:S01]  /*d9c0*/  IMAD.IADD R0, R0, 0x1, R3 ;  /* 0x0000000100007824 */ /* 0x000fe200078e0203 */
[----:B------:R-:W-:Y:S02]  /*d9d0*/  MOV R3, 0xd9f0 ;  /* 0x0000d9f000037802 */ /* 0x000fe40000000f00 */
        /* <DEDUP_REMOVED lines=19> */
.L_x_1309:
[----:B------:R-:W-:Y:S02]  /*db10*/  MOV R2, 0x1 ;  /* 0x0000000100027802 */ /* 0x000fe40000000f00 */
[----:B------:R-:W-:Y:S02]  /*db20*/  MOV R3, 0xdb40 ;  /* 0x0000db4000037802 */ /* 0x000fe40000000f00 */
[----:B------:R-:W-:Y:S05]  /*db30*/  CALL.REL.NOINC `($__internal_28_$__cuda_sm70_shflsync_up_p) ;  /* 0x000003e000007944 */ /* 0x000fea0003c00000 */
[----:B------:R-:W-:Y:S01]  /*db40*/  MOV R2, R4 ;  /* 0x0000000400027202 */ /* 0x000fe20000000f00 */
[----:B------:R-:W-:Y:S05]  /*db50*/  BRA `(.L_x_1351) ;  /* 0xffffe5e000007947 */ /* 0x000fea000383ffff */
.L_x_1310:
[----:B------:R-:W-:Y:S02]  /*db60*/  MOV R2, 0x2 ;  /* 0x0000000200027802 */ /* 0x000fe40000000f00 */
        /* <DEDUP_REMOVED lines=25> */
.L_x_1312:
[----:B------:R-:W-:Y:S02]  /*dd00*/  SEL R0, RZ, 0x1, P0 ;  /* 0x00000001ff007807 */ /* 0x000fe40000000000 */
[----:B------:R-:W-:Y:S02]  /*dd10*/  MOV R2, 0xdd30 ;  /* 0x0000dd3000027802 */ /* 0x000fe40000000f00 */
[----:B-1----:R-:W-:Y:S05]  /*dd20*/  CALL.REL.NOINC `($__internal_29_$__cuda_sm70_votesync_ballot) ;  /* 0x0000026000007944 */ /* 0x002fea0003c00000 */
[----:B------:R-:W-:Y:S01]  /*dd30*/  MOV R8, R0 ;  /* 0x0000000000087202 */ /* 0x000fe20000000f00 */
[----:B------:R-:W-:Y:S05]  /*dd40*/  BRA `(.L_x_1353) ;  /* 0xffffe58000007947 */ /* 0x000fea000383ffff */
.L_x_1313:
[----:B------:R-:W-:Y:S01]  /*dd50*/  IMAD.MOV.U32 R5, RZ, RZ, R6 ;  /* 0x000000ffff057224 */ /* 0x000fe200078e0006 */
[----:B---3--:R-:W-:Y:S01]  /*dd60*/  MOV R3, R12 ;  /* 0x0000000c00037202 */ /* 0x008fe20000000f00 */
[----:B------:R-:W-:Y:S01]  /*dd70*/  IMAD.MOV.U32 R0, RZ, RZ, 0x1f ;  /* 0x0000001fff007424 */ /* 0x000fe200078e00ff */
[----:B------:R-:W-:Y:S02]  /*dd80*/  MOV R2, 0xdda0 ;  /* 0x0000dda000027802 */ /* 0x000fe40000000f00 */
[----:B-12---:R-:W-:Y:S05]  /*dd90*/  CALL.REL.NOINC `($__internal_27_$__cuda_sm70_shflsync_idx_p) ;  /* 0x0000013000007944 */ /* 0x006fea0003c00000 */
[----:B------:R-:W-:Y:S01]  /*dda0*/  IMAD.MOV.U32 R6, RZ, RZ, R0 ;  /* 0x000000ffff067224 */ /* 0x000fe200078e0000 */
[----:B------:R-:W-:Y:S01]  /*ddb0*/  MOV R3, R12 ;  /* 0x0000000c00037202 */ /* 0x000fe20000000f00 */
[----:B------:R-:W-:Y:S01]  /*ddc0*/  IMAD.MOV.U32 R5, RZ, RZ, R7 ;  /* 0x000000ffff057224 */ /* 0x000fe200078e0007 */
[----:B------:R-:W-:Y:S02]  /*ddd0*/  MOV R0, 0x1f ;  /* 0x0000001f00007802 */ /* 0x000fe40000000f00 */
[----:B------:R-:W-:-:S02]  /*dde0*/  MOV R2, 0xde00 ;  /* 0x0000de0000027802 */ /* 0x000fc40000000f00 */
[----:B------:R-:W-:Y:S05]  /*ddf0*/  CALL.REL.NOINC `($__internal_27_$__cuda_sm70_shflsync_idx_p) ;  /* 0x000000d000007944 */ /* 0x000fea0003c00000 */
[----:B------:R-:W-:Y:S01]  /*de00*/  MOV R7, R0 ;  /* 0x0000000000077202 */ /* 0x000fe20000000f00 */
[----:B------:R-:W-:Y:S05]  /*de10*/  BRA `(.L_x_1354) ;  /* 0xffffe4f000007947 */ /* 0x000fea000383ffff */
.L_x_1316:
[----:B------:R-:W-:Y:S01]  /*de20*/  IMAD.MOV.U32 R5, RZ, RZ, R4 ;  /* 0x000000ffff057224 */ /* 0x000fe200078e0004 */
[----:B------:R-:W-:-:S02]  /*de30*/  MOV R0, 0x1f ;  /* 0x0000001f00007802 */ /* 0x000fc40000000f00 */
[----:B------:R-:W-:Y:S02]  /*de40*/  MOV R2, 0xde60 ;  /* 0x0000de6000027802 */ /* 0x000fe40000000f00 */
[----:B-1234-:R-:W-:Y:S05]  /*de50*/  CALL.REL.NOINC `($__internal_27_$__cuda_sm70_shflsync_idx_p) ;  /* 0x0000007000007944 */ /* 0x01efea0003c00000 */
[----:B------:R-:W-:Y:S01]  /*de60*/  MOV R11, R0 ;  /* 0x00000000000b7202 */ /* 0x000fe20000000f00 */
[----:B------:R-:W-:Y:S05]  /*de70*/  BRA `(.L_x_1315) ;  /* 0xffffe4f000007947 */ /* 0x000fea000383ffff */
        .weak           $__internal_26_$__cuda_sm70_shflsync_bfly_p
        .type           $__internal_26_$__cuda_sm70_shflsync_bfly_p,@function
        .size           $__internal_26_$__cuda_sm70_shflsync_bfly_p,($__internal_27_$__cuda_sm70_shflsync_idx_p - $__internal_26_$__cuda_sm70_shflsync_bfly_p)
$__internal_26_$__cuda_sm70_shflsync_bfly_p:
[----:B------:R-:W-:Y:S04]  /*de80*/  WARPSYNC R6 ;  /* 0x0000000600007348 */ /* 0x000fe80003800000 */
[----:B------:R1:W2:Y:S02]  /*de90*/  SHFL.BFLY PT, R5, R2, R5, R7 ;  /* 0x0c00000502057389 */ /* 0x0002a400000e0007 */
[----:B-1----:R-:W-:Y:S02]  /*dea0*/  MOV R2, R3 ;  /* 0x0000000300027202 */ /* 0x002fe40000000f00 */
[----:B------:R-:W-:-:S04]  /*deb0*/  MOV R3, 0x0 ;  /* 0x0000000000037802 */ /* 0x000fc80000000f00 */
[----:B--2---:R-:W-:Y:S05]  /*dec0*/  RET.REL.NODEC R2 `(_ZN7cutlass13device_kernelIN5flash19enable_sm80_to_sm89INS1_16FlashAttnFwdSm80INS1_25CollectiveMainloopFwdSm80ILi8ELi2ELb0EN4cute5tupleIJNS5_1CILi128EEENS7_ILi64EEENS7_ILi192EEEEEELi192ENS_10bfloat16_tEfNS_4arch4Sm80ELb0ELb0ELb1ELb1ELb0ELb0ELb1ELb1EEENS1_21CollectiveEpilogueFwdINS6_IJS8_SA_S9_EEENS6_IJNS7_ILi1EEESI_SI_EEESC_SE_Li256ELb1ELb1ELb1ELb0EEENS1_36VarlenDynamicPersistentTileSchedulerILi128ELi64ELi256ELi256ELb1ELb1ELb0ELb0ELb1ELb1EEEEEEEEEvNT_6ParamsE) ;  /* 0xffff213002007950 */ /* 0x004fea0003c3ffff */
        .weak           $__internal_27_$__cuda_sm70_shflsync_idx_p
        .type           $__internal_27_$__cuda_sm70_shflsync_idx_p,@function
        .size           $__internal_27_$__cuda_sm70_shflsync_idx_p,($__internal_28_$__cuda_sm70_shflsync_up_p - $__internal_27_$__cuda_sm70_shflsync_idx_p)
$__internal_27_$__cuda_sm70_shflsync_idx_p:
[----:B------:R-:W-:-:S04]  /*ded0*/  MOV R87, 0xffffffff ;  /* 0xffffffff00577802 */ /* 0x000fc80000000f00 */
[----:B------:R-:W-:Y:S04]  /*dee0*/  WARPSYNC R87 ;  /* 0x0000005700007348 */ /* 0x000fe80003800000 */
[----:B------:R1:W2:Y:S02]  /*def0*/  SHFL.IDX PT, R0, R5, R3, R0 ;  /* 0x0000000305007389 */ /* 0x0002a400000e0000 */
[----:B-1----:R-:W-:-:S04]  /*df00*/  MOV R3, 0x0 ;  /* 0x0000000000037802 */ /* 0x002fc80000000f00 */
[----:B--2---:R-:W-:Y:S05]  /*df10*/  RET.REL.NODEC R2 `(_ZN7cutlass13device_kernelIN5flash19enable_sm80_to_sm89INS1_16FlashAttnFwdSm80INS1_25CollectiveMainloopFwdSm80ILi8ELi2ELb0EN4cute5tupleIJNS5_1CILi128EEENS7_ILi64EEENS7_ILi192EEEEEELi192ENS_10bfloat16_tEfNS_4arch4Sm80ELb0ELb0ELb1ELb1ELb0ELb0ELb1ELb1EEENS1_21CollectiveEpilogueFwdINS6_IJS8_SA_S9_EEENS6_IJNS7_ILi1EEESI_SI_EEESC_SE_Li256ELb1ELb1ELb1ELb0EEENS1_36VarlenDynamicPersistentTileSchedulerILi128ELi64ELi256ELi256ELb1ELb1ELb0ELb0ELb1ELb1EEEEEEEEEvNT_6ParamsE) ;  /* 0xffff20e002007950 */ /* 0x004fea0003c3ffff */
        .weak           $__internal_28_$__cuda_sm70_shflsync_up_p
        .type           $__internal_28_$__cuda_sm70_shflsync_up_p,@function
        .size           $__internal_28_$__cuda_sm70_shflsync_up_p,($__internal_29_$__cuda_sm70_votesync_ballot - $__internal_28_$__cuda_sm70_shflsync_up_p)
$__internal_28_$__cuda_sm70_shflsync_up_p:
[----:B------:R-:W-:Y:S02]  /*df20*/  IMAD.MOV.U32 R4, RZ, RZ, RZ ;  /* 0x000000ffff047224 */ /* 0x000fe400078e00ff */
[----:B------:R-:W-:-:S04]  /*df30*/  IMAD.MOV.U32 R10, RZ, RZ, -0x1 ;  /* 0xffffffffff0a7424 */ /* 0x000fc800078e00ff */
[----:B------:R-:W-:Y:S04]  /*df40*/  WARPSYNC R10 ;  /* 0x0000000a00007348 */ /* 0x000fe80003800000 */
[----:B------:R1:W2:Y:S02]  /*df50*/  SHFL.UP PT, R4, R0, R2, R4 ;  /* 0x0400000200047389 */ /* 0x0002a400000e0004 */
[----:B-1----:R-:W-:Y:S02]  /*df60*/  MOV R2, R3 ;  /* 0x0000000300027202 */ /* 0x002fe40000000f00 */
[----:B------:R-:W-:-:S04]  /*df70*/  MOV R3, 0x0 ;  /* 0x0000000000037802 */ /* 0x000fc80000000f00 */
[----:B--2---:R-:W-:Y:S05]  /*df80*/  RET.REL.NODEC R2 `(_ZN7cutlass13device_kernelIN5flash19enable_sm80_to_sm89INS1_16FlashAttnFwdSm80INS1_25CollectiveMainloopFwdSm80ILi8ELi2ELb0EN4cute5tupleIJNS5_1CILi128EEENS7_ILi64EEENS7_ILi192EEEEEELi192ENS_10bfloat16_tEfNS_4arch4Sm80ELb0ELb0ELb1ELb1ELb0ELb0ELb1ELb1EEENS1_21CollectiveEpilogueFwdINS6_IJS8_SA_S9_EEENS6_IJNS7_ILi1EEESI_SI_EEESC_SE_Li256ELb1ELb1ELb1ELb0EEENS1_36VarlenDynamicPersistentTileSchedulerILi128ELi64ELi256ELi256ELb1ELb1ELb0ELb0ELb1ELb1EEEEEEEEEvNT_6ParamsE) ;  /* 0xffff207002007950 */ /* 0x004fea0003c3ffff */
        .weak           $__internal_29_$__cuda_sm70_votesync_ballot
        .type           $__internal_29_$__cuda_sm70_votesync_ballot,@function
        .size           $__internal_29_$__cuda_sm70_votesync_ballot,(.L_x_4955 - $__internal_29_$__cuda_sm70_votesync_ballot)
$__internal_29_$__cuda_sm70_votesync_ballot:
[----:B------:R-:W-:Y:S01]  /*df90*/  ISETP.NE.U32.AND P0, PT, R0, 0x1, PT ;  /* 0x000000010000780c */ /* 0x000fe20003f05070 */
[----:B------:R-:W-:-:S04]  /*dfa0*/  IMAD.MOV.U32 R3, RZ, RZ, -0x1 ;  /* 0xffffffffff037424 */ /* 0x000fc800078e00ff */
[----:B------:R-:W-:Y:S08]  /*dfb0*/  WARPSYNC R3 ;  /* 0x0000000300007348 */ /* 0x000ff00003800000 */
[----:B------:R-:W-:-:S04]  /*dfc0*/  VOTE.ANY R0, PT, !P0 ;  /* 0x0000000000007806 */ /* 0x000fc800040e0100 */
[----:B------:R-:W-:Y:S01]  /*dfd0*/  LOP3.LUT R0, R0, R3, RZ, 0xc0, !PT ;  /* 0x0000000300007212 */ /* 0x000fe200078ec0ff */
[----:B------:R-:W-:-:S04]  /*dfe0*/  IMAD.MOV.U32 R3, RZ, RZ, 0x0 ;  /* 0x00000000ff037424 */ /* 0x000fc800078e00ff */
[----:B------:R-:W-:Y:S05]  /*dff0*/  RET.REL.NODEC R2 `(_ZN7cutlass13device_kernelIN5flash19enable_sm80_to_sm89INS1_16FlashAttnFwdSm80INS1_25CollectiveMainloopFwdSm80ILi8ELi2ELb0EN4cute5tupleIJNS5_1CILi128EEENS7_ILi64EEENS7_ILi192EEEEEELi192ENS_10bfloat16_tEfNS_4arch4Sm80ELb0ELb0ELb1ELb1ELb0ELb0ELb1ELb1EEENS1_21CollectiveEpilogueFwdINS6_IJS8_SA_S9_EEENS6_IJNS7_ILi1EEESI_SI_EEESC_SE_Li256ELb1ELb1ELb1ELb0EEENS1_36VarlenDynamicPersistentTileSchedulerILi128ELi64ELi256ELi256ELb1ELb1ELb0ELb0ELb1ELb1EEEEEEEEEvNT_6ParamsE) ;  /* 0xffff200002007950 */ /* 0x000fea0003c3ffff */
.L_x_1355:
        /* <DEDUP_REMOVED lines=16> */
.L_x_4955:


//--------------------- .text._ZN7cutlass13device_kernelIN5flash19enable_sm80_to_sm89INS1_16FlashAttnFwdSm80INS1_25CollectiveMainloopFwdSm80ILi8ELi2ELb0EN4cute5tupleIJNS5_1CILi128EEENS7_ILi64EEENS7_ILi192EEEEEELi192ENS_10bfloat16_tEfNS_4arch4Sm80ELb0ELb0ELb1ELb1ELb0ELb1ELb1ELb1EEENS1_21CollectiveEpilogueFwdINS6_IJS8_SA_S9_EEENS6_IJNS7_ILi1EEESI_SI_EEESC_SE_Li256ELb1ELb1ELb1ELb0EEENS1_36VarlenDynamicPersistentTileSchedulerILi128ELi64ELi256ELi256ELb1ELb1ELb0ELb0ELb1ELb1EEEEEEEEEvNT_6ParamsE --------------------------
	.section	.text._ZN7cutlass13device_kernelIN5flash19enable_sm80_to_sm89INS1_16FlashAttnFwdSm80INS1_25CollectiveMainloopFwdSm80ILi8ELi2ELb0EN4cute5tupleIJNS5_1CILi128EEENS7_ILi64EEENS7_ILi192EEEEEELi192ENS_10bfloat16_tEfNS_4arch4Sm80ELb0ELb0ELb1ELb1ELb0ELb1ELb1ELb1EEENS1_21CollectiveEpilogueFwdINS6_IJS8_SA_S9_EEENS6_IJNS7_ILi1EEESI_SI_EEESC_SE_Li256ELb1ELb1ELb1ELb0EEENS1_36VarlenDynamicPersistentTileSchedulerILi128ELi64ELi256ELi256ELb1ELb1ELb0ELb0ELb1ELb1EEEEEEEEEvNT_6ParamsE,"ax",@progbits
	.sectioninfo	@"SHI_REGISTERS=252"
	.align	128
.text._ZN7cutlass13device_kernelIN5flash19enable_sm80_to_sm89INS1_16FlashAttnFwdSm80INS1_25CollectiveMainloopFwdSm80ILi8ELi2ELb0EN4cute5tupleIJNS5_1CILi128EEENS7_ILi64EEENS7_ILi192EEEEEELi192ENS_10bfloat16_tEfNS_4arch4Sm80ELb0ELb0ELb1ELb1ELb0ELb1ELb1ELb1EEENS1_21CollectiveEpilogueFwdINS6_IJS8_SA_S9_EEENS6_IJNS7_ILi1EEESI_SI_EEESC_SE_Li256ELb1ELb1ELb1ELb0EEENS1_36VarlenDynamicPersistentTileSchedulerILi128ELi64ELi256ELi256ELb1ELb1ELb0ELb0ELb1ELb1EEEEEEEEEvNT_6ParamsE:
        .type           _ZN7cutlass13device_kernelIN5flash19enable_sm80_to_sm89INS1_16FlashAttnFwdSm80INS1_25CollectiveMainloopFwdSm80ILi8ELi2ELb0EN4cute5tupleIJNS5_1CILi128EEENS7_ILi64EEENS7_ILi192EEEEEELi192ENS_10bfloat16_tEfNS_4arch4Sm80ELb0ELb0ELb1ELb1ELb0ELb1ELb1ELb1EEENS1_21CollectiveEpilogueFwdINS6_IJS8_SA_S9_EEENS6_IJNS7_ILi1EEESI_SI_EEESC_SE_Li256ELb1ELb1ELb1ELb0EEENS1_36VarlenDynamicPersistentTileSchedulerILi128ELi64ELi256ELi256ELb1ELb1ELb0ELb0ELb1ELb1EEEEEEEEEvNT_6ParamsE,@function
        .size           _ZN7cutlass13device_kernelIN5flash19enable_sm80_to_sm89INS1_16FlashAttnFwdSm80INS1_25CollectiveMainloopFwdSm80ILi8ELi2ELb0EN4cute5tupleIJNS5_1CILi128EEENS7_ILi64EEENS7_ILi192EEEEEELi192ENS_10bfloat16_tEfNS_4arch4Sm80ELb0ELb0ELb1ELb1ELb0ELb1ELb1ELb1EEENS1_21CollectiveEpilogueFwdINS6_IJS8_SA_S9_EEENS6_IJNS7_ILi1EEESI_SI_EEESC_SE_Li256ELb1ELb1ELb1ELb0EEENS1_36VarlenDynamicPersistentTileSchedulerILi128ELi64ELi256ELi256ELb1ELb1ELb0ELb0ELb1ELb1EEEEEEEEEvNT_6ParamsE,(.L_x_4960 - _ZN7cutlass13device_kernelIN5flash19enable_sm80_to_sm89INS1_16FlashAttnFwdSm80INS1_25CollectiveMainloopFwdSm80ILi8ELi2ELb0EN4cute5tupleIJNS5_1CILi128EEENS7_ILi64EEENS7_ILi192EEEEEELi192ENS_10bfloat16_tEfNS_4arch4Sm80ELb0ELb0ELb1ELb1ELb0ELb1ELb1ELb1EEENS1_21CollectiveEpilogueFwdINS6_IJS8_SA_S9_EEENS6_IJNS7_ILi1EEESI_SI_EEESC_SE_Li256ELb1ELb1ELb1ELb0EEENS1_36VarlenDynamicPersistentTileSchedulerILi128ELi64ELi256ELi256ELb1ELb1ELb0ELb0ELb1ELb1EEEEEEEEEvNT_6ParamsE)
        .other          _ZN7cutlass13device_kernelIN5flash19enable_sm80_to_sm89INS1_16FlashAttnFwdSm80INS1_25CollectiveMainloopFwdSm80ILi8ELi2ELb0EN4cute5tupleIJNS5_1CILi128EEENS7_ILi64EEENS7_ILi192EEEEEELi192ENS_10bfloat16_tEfNS_4arch4Sm80ELb0ELb0ELb1ELb1ELb0ELb1ELb1ELb1EEENS1_21CollectiveEpilogueFwdINS6_IJS8_SA_S9_EEENS6_IJNS7_ILi1EEESI_SI_EEESC_SE_Li256ELb1ELb1ELb1ELb0EEENS1_36VarlenDynamicPersistentTileSchedulerILi128ELi64ELi256ELi256ELb1ELb1ELb0ELb0ELb1ELb1EEEEEEEEEvNT_6ParamsE,@"STO_CUDA_ENTRY STV_DEFAULT"
_ZN7cutlass13device_kernelIN5flash19enable_sm80_to_sm89INS1_16FlashAttnFwdSm80INS1_25CollectiveMainloopFwdSm80ILi8ELi2ELb0EN4cute5tupleIJNS5_1CILi128EEENS7_ILi64EEENS7_ILi192EEEEEELi192ENS_10bfloat16_tEfNS_4arch4Sm80ELb0ELb0ELb1ELb1ELb0ELb1ELb1ELb1EEENS1_21CollectiveEpilogueFwdINS6_IJS8_SA_S9_EEENS6_IJNS7_ILi1EEESI_SI_EEESC_SE_Li256ELb1ELb1ELb1ELb0EEENS1_36VarlenDynamicPersistentTileSchedulerILi128ELi64ELi256ELi256ELb1ELb1ELb0ELb0ELb1ELb1EEEEEEEEEvNT_6ParamsE:
[----:B------:R-:W-:Y:S02]  /*0000*/  MOV R1, c[0x0][0x28] ;  /* 0x00000a0000017a02 */ /* 0x000fe40000000f00 */
[----:B------:R-:W1:Y:S01]  /*0010*/  S2R R146, SR_TID.X ;  /* 0x0000000000927919 */ /* 0x000e620000002100 */
[----:B------:R-:W-:Y:S01]  /*0020*/  ULDC.64 UR8, c[0x0][0x118] ;  /* 0x0000460000087ab9 */ /* 0x000fe20000000a00 */
[----:B------:R-:W-:Y:S01]  /*0030*/  IMAD.MOV.U32 R215, RZ, RZ, RZ ;  /* 0x000000ffffd77224 */ /* 0x000fe200078e00ff */
[----:B------:R-:W-:Y:S01]  /*0040*/  MOV R213, 0xffffffff ;  /* 0xffffffff00d57802 */ /* 0x000fe20000000f00 */
[----:B------:R-:W-:Y:S02]  /*0050*/  IMAD.MOV.U32 R214, RZ, RZ, -0x1 ;  /* 0xffffffffffd67424 */ /* 0x000fe400078e00ff */
[----:B------:R-:W-:Y:S01]  /*0060*/  IMAD.MOV.U32 R212, RZ, RZ, -0x1 ;  /* 0xffffffffffd47424 */ /* 0x000fe200078e00ff */
[----:B-1----:R-:W-:-:S06]  /*0070*/  SHF.R.U32.HI R216, RZ, 0x5, R146 ;  /* 0x00000005ffd87819 */ /* 0x002fcc0000011692 */
[----:B------:R-:W1:Y:S02]  /*0080*/  SHFL.IDX PT, R216, R216, RZ, 0x1f ;  /* 0x00001fffd8d87589 */ /* 0x000e6400000e0000 */
[----:B-1----:R-:W-:-:S13]  /*0090*/  ISETP.NE.AND P0, PT, R216, RZ, PT ;  /* 0x000000ffd800720c */ /* 0x002fda0003f05270 */
[----:B------:R-:W-:Y:S06]  /*00a0*/  @P0 BAR.SYNC.DEFER_BLOCKING 0x5, 0x100 ;  /* 0x0144000000000b1d */ /* 0x000fec0000010000 */
[----:B------:R-:W1:Y:S04]  /*00b0*/  @P0 LDS.128 R208, [0x24100] ;  /* 0x02410000ffd00984 */ /* 0x000e680000000c00 */
[----:B------:R-:W-:Y:S06]  /*00c0*/  @P0 BAR.ARV 0x4, 0x100 ;  /* 0x0104000000000b1d */ /* 0x000fec0000002000 */
[----:B------:R-:W-:Y:S05]  /*00d0*/  @P0 BRA `(.L_x_1356) ;  /* 0x00000a0000000947 */ /* 0x000fea0003800000 */
[----:B------:R-:W-:Y:S01]  /*00e0*/  LOP3.LUT R4, R146, 0x1f, RZ, 0xc0, !PT ;  /* 0x0000001f92047812 */ /* 0x000fe200078ec0ff */
        /* <DEDUP_REMOVED lines=8> */
[----:B------:R-:W2:Y:S04]  /*0170*/  @!P0 LDG.E R10, [R6.64] ;  /* 0x00000008060a8981 */ /* 0x000ea8000c1e1900 */
[----:B------:R-:W2:Y:S01]  /*0180*/  @!P0 LDG.E R5, [R12.64] ;  /* 0x000000080c058981 */ /* 0x000ea2000c1e1900 */
[C---:B------:R-:W-:Y:S01]  /*0190*/  ISETP.NE.AND P5, PT, R4.reuse, RZ, PT ;  /* 0x000000ff0400720c */ /* 0x040fe20003fa5270 */
[----:B------:R-:W3:Y:S01]  /*01a0*/  S2UR UR4, SR_CTAID.X ;  /* 0x00000000000479c3 */ /* 0x000ee20000002500 */
[C---:B------:R-:W-:Y:S02]  /*01b0*/  ISETP.GE.U32.AND P4, PT, R4.reuse, 0x2, PT ;  /* 0x000000020400780c */ /* 0x040fe40003f86070 */
[----:B------:R-:W-:-:S02]  /*01c0*/  ISETP.GE.U32.AND P3, PT, R4, 0x4, PT ;  /* 0x000000040400780c */ /* 0x000fc40003f66070 */
[C---:B------:R-:W-:Y:S02]  /*01d0*/  ISETP.GE.U32.AND P2, PT, R4.reuse, 0x8, PT ;  /* 0x000000080400780c */ /* 0x040fe40003f46070 */
[----:B------:R-:W-:Y:S02]  /*01e0*/  ISETP.GE.U32.AND P1, PT, R4, 0x10, PT ;  /* 0x000000100400780c */ /* 0x000fe40003f26070 */
[----:B-1----:R-:W-:Y:S01]  /*01f0*/  MOV R211, RZ ;  /* 0x000000ff00d37202 */ /* 0x002fe20000000f00 */
[----:B--2---:R-:W-:-:S05]  /*0200*/  IMAD R0, R10, R5, RZ ;  /* 0x000000050a007224 */ /* 0x004fca00078e02ff */
[----:B------:R-:W1:Y:S02]  /*0210*/  SHFL.UP PT, R3, R0, 0x1, RZ ;  /* 0x0420000000037989 */ /* 0x000e6400000e00ff */
[----:B-1----:R-:W-:-:S05]  /*0220*/  SEL R3, R3, RZ, P5 ;  /* 0x000000ff03037207 */ /* 0x002fca0002800000 */
[----:B------:R-:W-:-:S05]  /*0230*/  IMAD.IADD R3, R0, 0x1, R3 ;  /* 0x0000000100037824 */ /* 0x000fca00078e0203 */
[----:B------:R-:W1:Y:S02]  /*0240*/  SHFL.UP PT, R2, R3, 0x2, RZ ;  /* 0x0440000003027989 */ /* 0x000e6400000e00ff */
[----:B-1----:R-:W-:-:S04]  /*0250*/  SEL R2, R2, RZ, P4 ;  /* 0x000000ff02027207 */ /* 0x002fc80002000000 */
[----:B------:R-:W-:-:S05]  /*0260*/  IADD3 R2, R3, R2, RZ ;  /* 0x0000000203027210 */ /* 0x000fca0007ffe0ff */
        /* <DEDUP_REMOVED lines=9> */
[----:B------:R-:W1:Y:S02]  /*0300*/  SHFL.IDX PT, R3, R7, 0x1f, 0x1f ;  /* 0x03e01f0007037f89 */ /* 0x000e6400000e0000 */
[----:B-1----:R-:W-:-:S04]  /*0310*/  IMAD R3, R3, c[0x0][0x538], RZ ;  /* 0x00014e0003037a24 */ /* 0x002fc800078e02ff */
[----:B------:R-:W-:Y:S01]  /*0320*/  IMAD.MOV.U32 R2, RZ, RZ, R3 ;  /* 0x000000ffff027224 */ /* 0x000fe200078e0003 */
[----:B---3--:R-:W-:-:S13]  /*0330*/  ISETP.GT.AND P0, PT, R3, UR4, PT ;  /* 0x0000000403007c0c */ /* 0x008fda000bf04270 */
[----:B------:R-:W-:Y:S05]  /*0340*/  @P0 BRA `(.L_x_1357) ;  /* 0x0000026000000947 */ /* 0x000fea0003800000 */
[----:B------:R-:W-:Y:S02]  /*0350*/  MOV R3, R2 ;  /* 0x0000000200037202 */ /* 0x000fe40000000f00 */
[----:B------:R-:W-:-:S04]  /*0360*/  MOV R211, RZ ;  /* 0x000000ff00d37202 */ /* 0x000fc80000000f00 */
.L_x_1361:
[----:B------:R-:W-:-:S04]  /*0370*/  IADD3 R211, R211, 0x1f, RZ ;  /* 0x0000001fd3d37810 */ /* 0x000fc80007ffe0ff */
[----:B------:R-:W-:-:S13]  /*0380*/  ISETP.GE.AND P0, PT, R211, c[0x0][0x53c], PT ;  /* 0x00014f00d3007a0c */ /* 0x000fda0003f06270 */
[----:B------:R-:W-:Y:S05]  /*0390*/  @P0 BRA `(.L_x_1358) ;  /* 0x000006c000000947 */ /* 0x000fea0003800000 */
[----:B------:R-:W-:Y:S02]  /*03a0*/  IADD3 R7, R4, R211, RZ ;  /* 0x000000d304077210 */ /* 0x000fe40007ffe0ff */
[----:B------:R-:W-:Y:S02]  /*03b0*/  MOV R10, RZ ;  /* 0x000000ff000a7202 */ /* 0x000fe40000000f00 */
[----:B------:R-:W-:Y:S02]  /*03c0*/  ISETP.GE.OR P0, PT, R7, c[0x0][0x53c], !P6 ;  /* 0x00014f0007007a0c */ /* 0x000fe40007706670 */
[----:B------:R-:W-:-:S11]  /*03d0*/  MOV R5, RZ ;  /* 0x000000ff00057202 */ /* 0x000fd60000000f00 */
[----:B------:R-:W-:Y:S02]  /*03e0*/  @!P0 MOV R2, 0x4 ;  /* 0x0000000400028802 */ /* 0x000fe40000000f00 */
        /* <DEDUP_REMOVED lines=8> */
.L_x_1522:
        /* <DEDUP_REMOVED lines=16> */
.L_x_1523:
[----:B--2---:R-:W-:-:S05]  /*0570*/  IMAD R2, R2, c[0x0][0x538], RZ ;  /* 0x00014e0002027a24 */ /* 0x004fca00078e02ff */
[----:B------:R-:W-:-:S04]  /*0580*/  IADD3 R3, R2, R3, RZ ;  /* 0x0000000302037210 */ /* 0x000fc80007ffe0ff */
[----:B------:R-:W-:-:S13]  /*0590*/  ISETP.GT.AND P0, PT, R3, UR4, PT ;  /* 0x0000000403007c0c */ /* 0x000fda000bf04270 */
[----:B-1----:R-:W-:Y:S05]  /*05a0*/  @!P0 BRA `(.L_x_1361) ;  /* 0xfffffdc000008947 */ /* 0x002fea000383ffff */
.L_x_1357:
[----:B------:R-:W-:-:S05]  /*05b0*/  IADD3 R208, -R2, R3, RZ ;  /* 0x0000000302d07210 */ /* 0x000fca0007ffe1ff */
[----:B------:R-:W-:-:S05]  /*05c0*/  IMAD R0, R7, c[0x0][0x538], R208 ;  /* 0x00014e0007007a24 */ /* 0x000fca00078e02d0 */
[----:B------:R-:W-:Y:S01]  /*05d0*/  ISETP.GT.AND P0, PT, R0, UR4, PT ;  /* 0x0000000400007c0c */ /* 0x000fe2000bf04270 */
[----:B------:R-:W-:-:S12]  /*05e0*/  BRA.DIV ~URZ, `(.L_x_1362) ;  /* 0x000174527f007947 */ /* 0x000fd8000b800000 */
[----:B------:R-:W-:-:S04]  /*05f0*/  VOTE.ANY R9, PT, !P0 ;  /* 0x0000000000097806 */ /* 0x000fc800040e0100 */
.L_x_1524:
[----:B------:R1:W2:Y:S01]  /*0600*/  POPC R6, R9 ;  /* 0x0000000900067309 */ /* 0x0002a20000000000 */
[----:B------:R-:W-:Y:S05]  /*0610*/  BRA.DIV ~URZ, `(.L_x_1363) ;  /* 0x000174627f007947 */ /* 0x000fea000b800000 */
[----:B--2---:R2:W3:Y:S01]  /*0620*/  SHFL.IDX PT, R10, R10, R6, 0x1f ;  /* 0x00001f060a0a7589 */ /* 0x0044e200000e0000 */
[----:B------:R-:W-:-:S03]  /*0630*/  MOV R3, RZ ;  /* 0x000000ff00037202 */ /* 0x000fc60000000f00 */
[----:B------:R2:W4:Y:S04]  /*0640*/  SHFL.IDX PT, R5, R5, R6, 0x1f ;  /* 0x00001f0605057589 */ /* 0x00052800000e0000 */
.L_x_1525:
[----:B------:R-:W-:Y:S01]  /*0650*/  ISETP.NE.AND P0, PT, R9, RZ, PT ;  /* 0x000000ff0900720c */ /* 0x000fe20003f05270 */
[----:B------:R-:W-:-:S12]  /*0660*/  BSSY B0, `(.L_x_1364) ;  /* 0x0000005000007945 */ /* 0x000fd80003800000 */
[----:B------:R-:W-:Y:S05]  /*0670*/  @!P0 BRA `(.L_x_1365) ;  /* 0x0000003000008947 */ /* 0x000fea0003800000 */
[----:B------:R-:W-:Y:S01]  /*0680*/  IADD3 R8, R6, -0x1, RZ ;  /* 0xffffffff06087810 */ /* 0x000fe20007ffe0ff */
[----:B------:R-:W-:Y:S05]  /*0690*/  BRA.DIV ~URZ, `(.L_x_1366) ;  /* 0x000174c27f007947 */ /* 0x000fea000b800000 */
[----:B------:R1:W2:Y:S02]  /*06a0*/  SHFL.IDX PT, R3, R7, R8, 0x1f ;  /* 0x00001f0807037589 */ /* 0x0002a400000e0000 */
.L_x_1365:
[----:B------:R-:W-:Y:S05]  /*06b0*/  BSYNC B0 ;  /* 0x0000000000007941 */ /* 0x000fea0003800000 */
.L_x_1364:
[-C--:B---3--:R-:W-:Y:S01]  /*06c0*/  IABS R0, R10.reuse ;  /* 0x0000000a00007213 */ /* 0x088fe20000000000 */
[----:B--2---:R-:W-:Y:S01]  /*06d0*/  IMAD R208, R3, c[0x0][0x538], R208 ;  /* 0x00014e0003d07a24 */ /* 0x004fe200078e02d0 */
[----:B-1--4-:R-:W-:Y:S02]  /*06e0*/  IABS R7, R5 ;  /* 0x0000000500077213 */ /* 0x012fe40000000000 */
[----:B------:R-:W1:Y:S01]  /*06f0*/  I2F.RP R12, R0 ;  /* 0x00000000000c7306 */ /* 0x000e620000209400 */
[----:B------:R-:W-:Y:S02]  /*0700*/  IABS R2, R10 ;  /* 0x0000000a00027213 */ /* 0x000fe40000000000 */
[----:B------:R-:W-:Y:S02]  /*0710*/  IADD3 R209, -R208, UR4, RZ ;  /* 0x00000004d0d17c10 */ /* 0x000fe4000fffe1ff */
[----:B------:R-:W-:Y:S01]  /*0720*/  IADD3 R211, R6, R211, RZ ;  /* 0x000000d306d37210 */ /* 0x000fe20007ffe0ff */
[----:B------:R-:W-:Y:S01]  /*0730*/  IMAD.MOV R2, RZ, RZ, -R2 ;  /* 0x000000ffff027224 */ /* 0x000fe200078e0a02 */
[----:B------:R-:W-:Y:S01]  /*0740*/  IABS R3, R209 ;  /* 0x000000d100037213 */ /* 0x000fe20000000000 */
[----:B-1----:R-:W1:Y:S08]  /*0750*/  MUFU.RCP R8, R12 ;  /* 0x0000000c00087308 */ /* 0x002e700000001000 */
[----:B------:R-:W2:Y:S01]  /*0760*/  I2F.RP R12, R7 ;  /* 0x00000007000c7306 */ /* 0x000ea20000209400 */
[----:B-1----:R-:W-:-:S07]  /*0770*/  IADD3 R8, R8, 0xffffffe, RZ ;  /* 0x0ffffffe08087810 */ /* 0x002fce0007ffe0ff */
[----:B------:R-:W1:Y:S08]  /*0780*/  F2I.FTZ.U32.TRUNC.NTZ R9, R8 ;  /* 0x0000000800097305 */ /* 0x000e70000021f000 */
[----:B--2---:R-:W2:Y:S01]  /*0790*/  MUFU.RCP R12, R12 ;  /* 0x0000000c000c7308 */ /* 0x004ea20000001000 */
[----:B-1----:R-:W-:Y:S02]  /*07a0*/  IMAD.MOV R11, RZ, RZ, -R9 ;  /* 0x000000ffff0b7224 */ /* 0x002fe400078e0a09 */
[----:B------:R-:W-:-:S02]  /*07b0*/  IMAD.MOV.U32 R8, RZ, RZ, RZ ;  /* 0x000000ffff087224 */ /* 0x000fc400078e00ff */
[----:B------:R-:W-:-:S04]  /*07c0*/  IMAD R11, R11, R0, RZ ;  /* 0x000000000b0b7224 */ /* 0x000fc800078e02ff */
[----:B------:R-:W-:Y:S01]  /*07d0*/  IMAD.HI.U32 R11, R9, R11, R8 ;  /* 0x0000000b090b7227 */ /* 0x000fe200078e0008 */
[----:B--2---:R-:W-:-:S04]  /*07e0*/  IADD3 R14, R12, 0xffffffe, RZ ;  /* 0x0ffffffe0c0e7810 */ /* 0x004fc80007ffe0ff */
[----:B------:R-:W1:Y:S01]  /*07f0*/  F2I.FTZ.U32.TRUNC.NTZ R15, R14 ;  /* 0x0000000e000f7305 */ /* 0x000e62000021f000 */
[----:B------:R-:W-:-:S04]  /*0800*/  IMAD.HI.U32 R8, R11, R3, RZ ;  /* 0x000000030b087227 */ /* 0x000fc800078e00ff */
[----:B------:R-:W-:-:S05]  /*0810*/  IMAD R3, R8, R2, R3 ;  /* 0x0000000208037224 */ /* 0x000fca00078e0203 */
[----:B------:R-:W-:Y:S01]  /*0820*/  ISETP.GT.U32.AND P0, PT, R0, R3, PT ;  /* 0x000000030000720c */ /* 0x000fe20003f04070 */
[----:B-1----:R-:W-:Y:S01]  /*0830*/  IMAD.MOV R2, RZ, RZ, -R15 ;  /* 0x000000ffff027224 */ /* 0x002fe200078e0a0f */
[----:B------:R-:W-:-:S11]  /*0840*/  MOV R14, RZ ;  /* 0x000000ff000e7202 */ /* 0x000fd60000000f00 */
[----:B------:R-:W-:Y:S01]  /*0850*/  @!P0 IMAD.IADD R3, R3, 0x1, -R0 ;  /* 0x0000000103038824 */ /* 0x000fe200078e0a00 */
[----:B------:R-:W-:Y:S02]  /*0860*/  @!P0 IADD3 R8, R8, 0x1, RZ ;  /* 0x0000000108088810 */ /* 0x000fe40007ffe0ff */
[----:B------:R-:W-:Y:S02]  /*0870*/  ISETP.NE.AND P0, PT, R10, RZ, PT ;  /* 0x000000ff0a00720c */ /* 0x000fe40003f05270 */
[----:B------:R-:W-:Y:S01]  /*0880*/  ISETP.GE.U32.AND P2, PT, R3, R0, PT ;  /* 0x000000000300720c */ /* 0x000fe20003f46070 */
[----:B------:R-:W-:Y:S01]  /*0890*/  IMAD R3, R2, R7, RZ ;  /* 0x0000000702037224 */ /* 0x000fe200078e02ff */
[----:B------:R-:W-:-:S03]  /*08a0*/  LOP3.LUT R0, R209, R10, RZ, 0x3c, !PT ;  /* 0x0000000ad1007212 */ /* 0x000fc600078e3cff */
[----:B------:R-:W-:Y:S01]  /*08b0*/  IMAD.HI.U32 R3, R15, R3, R14 ;  /* 0x000000030f037227 */ /* 0x000fe200078e000e */
[----:B------:R-:W-:Y:S02]  /*08c0*/  ISETP.GE.AND P1, PT, R0, RZ, PT ;  /* 0x000000ff0000720c */ /* 0x000fe40003f26270 */
[----:B------:R-:W-:-:S05]  /*08d0*/  IABS R0, R5 ;  /* 0x0000000500007213 */ /* 0x000fca0000000000 */
[----:B------:R-:W-:Y:S01]  /*08e0*/  @P2 IADD3 R8, R8, 0x1, RZ ;  /* 0x0000000108082810 */ /* 0x000fe20007ffe0ff */
[----:B------:R-:W-:-:S05]  /*08f0*/  IMAD.MOV R0, RZ, RZ, -R0 ;  /* 0x000000ffff007224 */ /* 0x000fca00078e0a00 */
[----:B------:R-:W-:Y:S01]  /*0900*/  @!P1 IMAD.MOV R8, RZ, RZ, -R8 ;  /* 0x000000ffff089224 */ /* 0x000fe200078e0a08 */
[----:B------:R-:W-:-:S04]  /*0910*/  @!P0 LOP3.LUT R8, RZ, R10, RZ, 0x33, !PT ;  /* 0x0000000aff088212 */ /* 0x000fc800078e33ff */
[----:B------:R-:W-:Y:S01]  /*0920*/  IABS R2, R8 ;  /* 0x0000000800027213 */ /* 0x000fe20000000000 */
[----:B------:R-:W-:-:S04]  /*0930*/  IMAD R10, R8, R10, RZ ;  /* 0x0000000a080a7224 */ /* 0x000fc800078e02ff */
[----:B------:R-:W-:-:S04]  /*0940*/  IMAD.HI.U32 R3, R3, R2, RZ ;  /* 0x0000000203037227 */ /* 0x000fc800078e00ff */
[----:B------:R-:W-:Y:S02]  /*0950*/  IMAD R0, R3, R0, R2 ;  /* 0x0000000003007224 */ /* 0x000fe400078e0202 */
[----:B------:R-:W-:-:S03]  /*0960*/  IMAD.IADD R209, R209, 0x1, -R10 ;  /* 0x00000001d1d17824 */ /* 0x000fc600078e0a0a */
        /* <DEDUP_REMOVED lines=10> */
[--C-:B------:R-:W-:Y:S02]  /*0a10*/  IMAD.MOV R0, RZ, RZ, -R3.reuse ;  /* 0x000000ffff007224 */ /* 0x100fe400078e0a03 */
[C---:B------:R-:W-:Y:S02]  /*0a20*/  IMAD R3, R5.reuse, 0x1000000, R3 ;  /* 0x0100000005037824 */ /* 0x040fe400078e0203 */
[----:B------:R-:W-:-:S04]  /*0a30*/  IMAD R0, R5, R0, R8 ;  /* 0x0000000005007224 */ /* 0x000fc800078e0208 */
[----:B------:R-:W-:Y:S01]  /*0a40*/  IMAD R210, R0, 0x10000, R3 ;  /* 0x0001000000d27824 */ /* 0x000fe200078e0203 */
[----:B------:R-:W-:Y:S05]  /*0a50*/  BRA `(.L_x_1367) ;  /* 0x0000004000007947 */ /* 0x000fea0003800000 */
.L_x_1358:
[----:B------:R-:W-:Y:S01]  /*0a60*/  IMAD.MOV.U32 R209, RZ, RZ, RZ ;  /* 0x000000ffffd17224 */ /* 0x000fe200078e00ff */
[----:B------:R-:W-:Y:S01]  /*0a70*/  MOV R210, RZ ;  /* 0x000000ff00d27202 */ /* 0x000fe20000000f00 */
[----:B------:R-:W-:Y:S01]  /*0a80*/  IMAD.U32 R208, RZ, RZ, UR4 ;  /* 0x00000004ffd07e24 */ /* 0x000fe2000f8e00ff */
[----:B------:R-:W-:Y:S02]  /*0a90*/  MOV R211, c[0x0][0x53c] ;  /* 0x00014f0000d37a02 */ /* 0x000fe40000000f00 */
.L_x_1367:
[----:B------:R-:W-:Y:S01]  /*0aa0*/  ISETP.NE.AND P0, PT, R4, RZ, PT ;  /* 0x000000ff0400720c */ /* 0x000fe20003f05270 */
[----:B------:R-:W-:-:S12]  /*0ab0*/  WARPSYNC 0xffffffff ;  /* 0xffffffff00007948 */ /* 0x000fd80003800000 */
[----:B------:R1:W-:Y:S04]  /*0ac0*/  @!P0 STS.128 [0x24100], R208 ;  /* 0x024100d0ff008388 */ /* 0x0003e80000000c00 */
[----:B------:R-:W-:Y:S06]  /*0ad0*/  BAR.ARV 0x5, 0x100 ;  /* 0x0144000000007b1d */ /* 0x000fec0000002000 */
.L_x_1356:
[----:B-1----:R-:W-:-:S13]  /*0ae0*/  ISETP.GE.AND P0, PT, R211, c[0x0][0x53c], PT ;  /* 0x00014f00d3007a0c */ /* 0x002fda0003f06270 */
[----:B------:R-:W-:Y:S05]  /*0af0*/  @P0 EXIT ;  /* 0x000000000000094d */ /* 0x000fea0003800000 */
[----:B------:R-:W-:-:S04]  /*0b00*/  SHF.R.S32.HI R219, RZ, 0x1f, R146 ;  /* 0x0000001fffdb7819 */ /* 0x000fc80000011492 */
[CC--:B------:R-:W-:Y:S02]  /*0b10*/  LEA.HI R2, R219.reuse, R146.reuse, RZ, 0x4 ;  /* 0x00000092db027211 */ /* 0x0c0fe400078f20ff */
[----:B------:R-:W-:Y:S02]  /*0b20*/  LEA.HI R6, R219, R146, RZ, 0x3 ;  /* 0x00000092db067211 */ /* 0x000fe400078f18ff */
[----:B------:R-:W-:Y:S02]  /*0b30*/  LOP3.LUT R3, R2, 0xfffffff0, RZ, 0xc0, !PT ;  /* 0xfffffff002037812 */ /* 0x000fe400078ec0ff */
[----:B------:R-:W-:Y:S02]  /*0b40*/  SHF.R.S32.HI R5, RZ, 0x4, R2 ;  /* 0x00000004ff057819 */ /* 0x000fe40000011402 */
[----:B------:R-:W-:Y:S01]  /*0b50*/  SHF.R.S32.HI R0, RZ, 0x3, R6 ;  /* 0x00000003ff007819 */ /* 0x000fe20000011406 */
[----:B------:R-:W-:Y:S01]  /*0b60*/  IMAD.IADD R10, R146, 0x1, -R3 ;  /* 0x00000001920a7824 */ /* 0x000fe200078e0a03 */
[----:B------:R-:W-:-:S02]  /*0b70*/  LEA.HI R2, R2, R5, RZ, 0x1 ;  /* 0x0000000502027211 */ /* 0x000fc400078f08ff */
[----:B------:R-:W-:Y:S01]  /*0b80*/  LEA.HI R8, R219, R146, RZ, 0x6 ;  /* 0x00000092db087211 */ /* 0x000fe200078f30ff */
[----:B------:R-:W-:Y:S01]  /*0b90*/  IMAD.SHL.U32 R0, R0, 0x40, RZ ;  /* 0x0000004000007824 */ /* 0x000fe200078e00ff */
[----:B------:R-:W-:Y:S02]  /*0ba0*/  SHF.R.S32.HI R3, RZ, 0x1f, R10 ;  /* 0x0000001fff037819 */ /* 0x000fe4000001140a */
[----:B------:R-:W-:Y:S01]  /*0bb0*/  LOP3.LUT R2, R2, 0xfffffffe, RZ, 0xc0, !PT ;  /* 0xfffffffe02027812 */ /* 0x000fe200078ec0ff */
[----:B------:R-:W-:Y:S01]  /*0bc0*/  IMAD.SHL.U32 R8, R8, 0x8, RZ ;  /* 0x0000000808087824 */ /* 0x000fe200078e00ff */
[----:B------:R-:W-:Y:S02]  /*0bd0*/  LEA.HI R4, R3, R10, RZ, 0x3 ;  /* 0x0000000a03047211 */ /* 0x000fe400078f18ff */
[----:B------:R-:W-:Y:S01]  /*0be0*/  LOP3.LUT R3, R6, 0xfffffff8, RZ, 0xc0, !PT ;  /* 0xfffffff806037812 */ /* 0x000fe200078ec0ff */
[----:B------:R-:W-:Y:S01]  /*0bf0*/  IMAD.IADD R2, R5, 0x1, -R2 ;  /* 0x0000000105027824 */ /* 0x000fe200078e0a02 */
[----:B------:R-:W-:-:S02]  /*0c00*/  LOP3.LUT R5, R4, 0xfffffff8, RZ, 0xc0, !PT ;  /* 0xfffffff804057812 */ /* 0x000fc400078ec0ff */
[----:B------:R-:W-:Y:S01]  /*0c10*/  LOP3.LUT R0, R0, 0x1c0, RZ, 0xc0, !PT ;  /* 0x000001c000007812 */ /* 0x000fe200078ec0ff */
[----:B------:R-:W-:Y:S01]  /*0c20*/  IMAD.IADD R201, R146, 0x1, -R3 ;  /* 0x0000000192c97824 */ /* 0x000fe200078e0a03 */
[-C--:B------:R-:W-:Y:S01]  /*0c30*/  LEA.HI R140, R219, R146.reuse, RZ, 0x5 ;  /* 0x00000092db8c7211 */ /* 0x080fe200078f28ff */
[----:B------:R-:W-:Y:S01]  /*0c40*/  IMAD.IADD R5, R10, 0x1, -R5 ;  /* 0x000000010a057824 */ /* 0x000fe200078e0a05 */
[----:B------:R-:W-:Y:S01]  /*0c50*/  SHF.R.U32.HI R139, RZ, 0x3, R0 ;  /* 0x00000003ff8b7819 */ /* 0x000fe20000011600 */
[----:B------:R-:W-:Y:S01]  /*0c60*/  IMAD.SHL.U32 R217, R201, 0x8, RZ ;  /* 0x00000008c9d97824 */ /* 0x000fe200078e00ff */
[----:B------:R-:W-:Y:S01]  /*0c70*/  LEA.HI R219, R219, R146, RZ, 0x2 ;  /* 0x00000092dbdb7211 */ /* 0x000fe200078f10ff */
[C---:B------:R-:W-:Y:S01]  /*0c80*/  IMAD.SHL.U32 R3, R5.reuse, 0x40, RZ ;  /* 0x0000004005037824 */ /* 0x040fe200078e00ff */
[----:B------:R-:W-:Y:S01]  /*0c90*/  R2P PR, R5, 0x6 ;  /* 0x0000000605007804 */ /* 0x000fe20000000000 */
[----:B------:R-:W-:Y:S01]  /*0ca0*/  IMAD.SHL.U32 R7, R201, 0x40, RZ ;  /* 0x00000040c9077824 */ /* 0x000fe200078e00ff */
[----:B------:R-:W-:Y:S01]  /*0cb0*/  LOP3.LUT R9, R0, 0x38, R217, 0xf8, !PT ;  /* 0x0000003800097812 */ /* 0x000fe200078ef8d9 */
[----:B------:R-:W-:Y:S01]  /*0cc0*/  IMAD.SHL.U32 R0, R2, 0x8, RZ ;  /* 0x0000000802007824 */ /* 0x000fe200078e00ff */
[----:B------:R-:W-:Y:S01]  /*0cd0*/  LOP3.LUT R3, R3, 0x1c0, RZ, 0xc0, !PT ;  /* 0x000001c003037812 */ /* 0x000fe200078ec0ff */
[----:B------:R-:W-:Y:S01]  /*0ce0*/  IMAD.SHL.U32 R5, R4, 0x40, RZ ;  /* 0x0000004004057824 */ /* 0x000fe200078e00ff */
[--C-:B------:R-:W-:Y:S01]  /*0cf0*/  SHF.R.S32.HI R223, RZ, 0x2, R219.reuse ;  /* 0x00000002ffdf7819 */ /* 0x100fe200000114db */
[----:B------:R-:W-:Y:S01]  /*0d00*/  IMAD.MOV.U32 R4, RZ, RZ, 0x20 ;  /* 0x00000020ff047424 */ /* 0x000fe200078e00ff */
[----:B------:R-:W-:-:S02]  /*0d10*/  SHF.R.S32.HI R220, RZ, 0x1f, R219 ;  /* 0x0000001fffdc7819 */ /* 0x000fc400000114db */
[----:B------:R-:W-:Y:S02]  /*0d20*/  LOP3.LUT R0, R3, 0x8, R0, 0xf8, !PT ;  /* 0x0000000803007812 */ /* 0x000fe400078ef800 */
[----:B------:R-:W-:Y:S02]  /*0d30*/  SHF.R.U32.HI R3, RZ, 0x3, R3 ;  /* 0x00000003ff037819 */ /* 0x000fe40000011603 */
[----:B------:R-:W-:Y:S02]  /*0d40*/  SHF.R.S32.HI R140, RZ, 0x5, R140 ;  /* 0x00000005ff8c7819 */ /* 0x000fe4000001148c */
[----:B------:R-:W-:Y:S02]  /*0d50*/  LEA.HI R220, R220, R223, RZ, 0x3 ;  /* 0x000000dfdcdc7211 */ /* 0x000fe400078f18ff */
[----:B------:R-:W-:Y:S01]  /*0d60*/  LOP3.LUT R0, R0, R3, RZ, 0x3c, !PT ;  /* 0x0000000300007212 */ /* 0x000fe200078e3cff */
[C---:B------:R-:W-:Y:S01]  /*0d70*/  IMAD.SHL.U32 R3, R140.reuse, 0x400, RZ ;  /* 0x000004008c037824 */ /* 0x040fe200078e00ff */
[----:B------:R-:W-:Y:S01]  /*0d80*/  LOP3.LUT R7, R7, 0x1c0, RZ, 0xc0, !PT ;  /* 0x000001c007077812 */ /* 0x000fe200078ec0ff */
[----:B------:R-:W-:Y:S01]  /*0d90*/  IMAD.SHL.U32 R140, R140, 0x200, RZ ;  /* 0x000002008c8c7824 */ /* 0x000fe200078e00ff */
[----:B------:R-:W-:-:S02]  /*0da0*/  LOP3.LUT R5, R5, 0xfffffe00, RZ, 0xc0, !PT ;  /* 0xfffffe0005057812 */ /* 0x000fc400078ec0ff */
[----:B------:R-:W-:Y:S02]  /*0db0*/  LOP3.LUT R220, R220, 0xfffffff8, RZ, 0xc0, !PT ;  /* 0xfffffff8dcdc7812 */ /* 0x000fe400078ec0ff */
[----:B------:R-:W-:Y:S02]  /*0dc0*/  LOP3.LUT R6, R7, 0x8, R6, 0xf8, !PT ;  /* 0x0000000807067812 */ /* 0x000fe400078ef806 */
[----:B------:R-:W-:Y:S01]  /*0dd0*/  LOP3.LUT R8, R8, 0x7ffffe00, RZ, 0xc0, !PT ;  /* 0x7ffffe0008087812 */ /* 0x000fe200078ec0ff */
[----:B------:R-:W-:Y:S01]  /*0de0*/  IMAD.IADD R220, R223, 0x1, -R220 ;  /* 0x00000001dfdc7824 */ /* 0x000fe200078e0adc */
[----:B------:R-:W-:Y:S02]  /*0df0*/  SHF.R.U32.HI R7, RZ, 0x3, R7 ;  /* 0x00000003ff077819 */ /* 0x000fe40000011607 */
[----:B------:R-:W-:Y:S01]  /*0e00*/  LOP3.LUT R219, R219, 0xfffffffc, RZ, 0xc0, !PT ;  /* 0xfffffffcdbdb7812 */ /* 0x000fe200078ec0ff */
[----:B------:R-:W-:Y:S01]  /*0e10*/  IMAD.SHL.U32 R221, R220, 0x40, RZ ;  /* 0x00000040dcdd7824 */ /* 0x000fe200078e00ff */
[----:B------:R-:W-:-:S02]  /*0e20*/  IADD3 R3, R0, R5, R3 ;  /* 0x0000000500037210 */ /* 0x000fc40007ffe003 */
[----:B------:R-:W-:Y:S01]  /*0e30*/  LOP3.LUT R0, R0, R5, RZ, 0xfc, !PT ;  /* 0x0000000500007212 */ /* 0x000fe200078efcff */
[----:B------:R-:W-:Y:S01]  /*0e40*/  IMAD.MOV.U32 R5, RZ, RZ, 0x40 ;  /* 0x00000040ff057424 */ /* 0x000fe200078e00ff */
[----:B------:R-:W-:Y:S01]  /*0e50*/  LOP3.LUT R139, R8, R9, R139, 0xf6, !PT ;  /* 0x00000009088b7212 */ /* 0x000fe200078ef68b */
[----:B------:R-:W-:Y:S01]  /*0e60*/  IMAD.IADD R219, R146, 0x1, -R219 ;  /* 0x0000000192db7824 */ /* 0x000fe200078e0adb */
[----:B------:R-:W-:Y:S02]  /*0e70*/  LOP3.LUT R7, R6, R7, RZ, 0x3c, !PT ;  /* 0x0000000706077212 */ /* 0x000fe400078e3cff */
[----:B------:R-:W-:Y:S01]  /*0e80*/  SEL R199, R4, 0xffffffe0, !P1 ;  /* 0xffffffe004c77807 */ /* 0x000fe20004800000 */
[----:B------:R-:W-:Y:S01]  /*0e90*/  IMAD.SHL.U32 R144, R219, 0x8, RZ ;  /* 0x00000008db907824 */ /* 0x000fe200078e00ff */
[----:B------:R-:W-:Y:S01]  /*0ea0*/  LEA R202, R3, 0x18100, 0x1 ;  /* 0x0001810003ca7811 */ /* 0x000fe200078e08ff */
[----:B------:R-:W-:Y:S01]  /*0eb0*/  IMAD R2, R2, 0x200, R7 ;  /* 0x0000020002027824 */ /* 0x000fe200078e0207 */
[----:B------:R-:W-:Y:S01]  /*0ec0*/  LEA R196, R0, 0x100, 0x1 ;  /* 0x0000010000c47811 */ /* 0x000fe200078e08ff */
[----:B------:R-:W-:Y:S01]  /*0ed0*/  IMAD.SHL.U32 R142, R219, 0x4, RZ ;  /* 0x00000004db8e7824 */ /* 0x000fe200078e00ff */
[----:B------:R-:W-:Y:S01]  /*0ee0*/  SEL R3, R5, 0xffffffc0, !P2 ;  /* 0xffffffc005037807 */ /* 0x000fe20005000000 */
[----:B------:R-:W-:Y:S01]  /*0ef0*/  IMAD.SHL.U32 R139, R139, 0x2, RZ ;  /* 0x000000028b8b7824 */ /* 0x000fe200078e00ff */
[----:B------:R-:W-:Y:S01]  /*0f00*/  LOP3.LUT R221, R221, 0x1c0, RZ, 0xc0, !PT ;  /* 0x000001c0dddd7812 */ /* 0x000fe200078ec0ff */
[C---:B------:R-:W-:Y:S01]  /*0f10*/  IMAD.IADD R0, R202.reuse, 0x1, R199 ;  /* 0x00000001ca007824 */ /* 0x040fe200078e02c7 */
[----:B------:R-:W-:Y:S01]  /*0f20*/  IADD3 R218, R217, 0x40, RZ ;  /* 0x00000040d9da7810 */ /* 0x000fe20007ffe0ff */
[----:B------:R-:W-:Y:S01]  /*0f30*/  IMAD.IADD R222, R199, 0x1, R196 ;  /* 0x00000001c7de7824 */ /* 0x000fe200078e02c4 */
[----:B------:R-:W-:Y:S01]  /*0f40*/  IADD3 R217, R217, 0x80, RZ ;  /* 0x00000080d9d97810 */ /* 0x000fe20007ffe0ff */
[--C-:B------:R-:W-:Y:S01]  /*0f50*/  IMAD.IADD R198, R202, 0x1, R3.reuse ;  /* 0x00000001cac67824 */ /* 0x100fe200078e0203 */
[----:B------:R-:W-:Y:S01]  /*0f60*/  SHF.R.S32.HI R145, RZ, 0x1f, R144 ;  /* 0x0000001fff917819 */ /* 0x000fe20000011490 */
[----:B------:R-:W-:Y:S01]  /*0f70*/  IMAD.IADD R197, R0, 0x1, R3 ;  /* 0x0000000100c57824 */ /* 0x000fe200078e0203 */
[C---:B------:R-:W-:Y:S01]  /*0f80*/  IADD3 R138, R142.reuse, 0x10, RZ ;  /* 0x000000108e8a7810 */ /* 0x040fe20007ffe0ff */
[C---:B------:R-:W-:Y:S01]  /*0f90*/  IMAD.IADD R222, R3.reuse, 0x1, R222 ;  /* 0x0000000103de7824 */ /* 0x040fe200078e02de */
[C---:B------:R-:W-:Y:S01]  /*0fa0*/  IADD3 R137, R142.reuse, 0x30, RZ ;  /* 0x000000308e897810 */ /* 0x040fe20007ffe0ff */
[----:B------:R-:W-:Y:S01]  /*0fb0*/  IMAD.IADD R147, R3, 0x1, R196 ;  /* 0x0000000103937824 */ /* 0x000fe200078e02c4 */
[----:B------:R-:W-:-:S02]  /*0fc0*/  IADD3 R136, R142, 0x50, RZ ;  /* 0x000000508e887810 */ /* 0x000fc40007ffe0ff */
[----:B------:R-:W-:Y:S02]  /*0fd0*/  SHF.R.U32.HI R141, RZ, 0x3, R221 ;  /* 0x00000003ff8d7819 */ /* 0x000fe400000116dd */
[C---:B------:R-:W-:Y:S02]  /*0fe0*/  IADD3 R10, R139.reuse, 0x100, RZ ;  /* 0x000001008b0a7810 */ /* 0x040fe40007ffe0ff */
[----:B------:R-:W-:Y:S02]  /*0ff0*/  IADD3 R11, R139, 0xc100, RZ ;  /* 0x0000c1008b0b7810 */ /* 0x000fe40007ffe0ff */
[----:B------:R-:W-:Y:S02]  /*1000*/  LEA R200, R2, 0xc100, 0x1 ;  /* 0x0000c10002c87811 */ /* 0x000fe400078e08ff */
.L_x_1521:
[----:B------:R-:W-:-:S04]  /*1010*/  IMAD.MOV.U32 R6, RZ, RZ, 0x4 ;  /* 0x00000004ff067424 */ /* 0x000fc800078e00ff */
[----:B------:R-:W-:-:S06]  /*1020*/  IMAD.WIDE R224, R211, R6, c[0x0][0x588] ;  /* 0x00016200d3e07625 */ /* 0x000fcc00078e0206 */
        /* <DEDUP_REMOVED lines=12> */
[----:B--2---:R-:W-:Y:S02]  /*10f0*/  SHF.R.S32.HI R87, RZ, 0x1f, R224 ;  /* 0x0000001fff577819 */ /* 0x004fe400000114e0 */
[C---:B------:R-:W-:Y:S02]  /*1100*/  @P4 LEA R2, P0, R224.reuse, c[0x0][0x360], 0x2 ;  /* 0x0000d800e0024a11 */ /* 0x040fe400078010ff */
[----:B------:R-:W-:-:S02]  /*1110*/  @P2 LEA R4, P1, R224, c[0x0][0x370], 0x2 ;  /* 0x0000dc00e0042a11 */ /* 0x000fc400078210ff */
[C-C-:B------:R-:W-:Y:S02]  /*1120*/  @P4 LEA.HI.X R3, R224.reuse, c[0x0][0x364], R87.reuse, 0x2, P0 ;  /* 0x0000d900e0034a11 */ /* 0x140fe400000f1457 */
[----:B------:R-:W-:Y:S02]  /*1130*/  ISETP.NE.U32.AND P0, PT, RZ, c[0x0][0x350], PT ;  /* 0x0000d400ff007a0c */ /* 0x000fe40003f05070 */
[C---:B------:R-:W-:Y:S01]  /*1140*/  @P2 LEA.HI.X R5, R224.reuse, c[0x0][0x374], R87, 0x2, P1 ;  /* 0x0000dd00e0052a11 */ /* 0x040fe200008f1457 */
[----:B------:R1:W5:Y:S01]  /*1150*/  @P4 LDG.E R86, [R2.64] ;  /* 0x0000000802564981 */ /* 0x000362000c1e1900 */
[----:B------:R-:W-:Y:S02]  /*1160*/  ISETP.NE.AND.EX P6, PT, RZ, c[0x0][0x354], PT, P0 ;  /* 0x0000d500ff007a0c */ /* 0x000fe40003fc5300 */
[C---:B------:R-:W-:Y:S01]  /*1170*/  LEA R12, P1, R224.reuse, c[0x0][0x350], 0x2 ;  /* 0x0000d400e00c7a11 */ /* 0x040fe200078210ff */
[----:B------:R2:W5:Y:S01]  /*1180*/  @P2 LDG.E R92, [R4.64] ;  /* 0x00000008045c2981 */ /* 0x000562000c1e1900 */
[----:B------:R-:W-:-:S02]  /*1190*/  LEA R14, P2, R224, c[0x0][0x348], 0x2 ;  /* 0x0000d200e00e7a11 */ /* 0x000fc400078410ff */
[C---:B------:R-:W-:Y:S02]  /*11a0*/  LEA R8, P0, R224.reuse, c[0x0][0x358], 0x2 ;  /* 0x0000d600e0087a11 */ /* 0x040fe400078010ff */
[C-C-:B------:R-:W-:Y:S02]  /*11b0*/  LEA.HI.X R15, R224.reuse, c[0x0][0x34c], R87.reuse, 0x2, P2 ;  /* 0x0000d300e00f7a11 */ /* 0x140fe400010f1457 */
[C-C-:B------:R-:W-:Y:S02]  /*11c0*/  LEA.HI.X R13, R224.reuse, c[0x0][0x354], R87.reuse, 0x2, P1 ;  /* 0x0000d500e00d7a11 */ /* 0x140fe400008f1457 */
[----:B------:R-:W-:Y:S01]  /*11d0*/  LEA.HI.X R9, R224, c[0x0][0x35c], R87, 0x2, P0 ;  /* 0x0000d700e0097a11 */ /* 0x000fe200000f1457 */
[----:B------:R3:W5:Y:S04]  /*11e0*/  @P3 LDG.E R88, [R14.64] ;  /* 0x000000080e583981 */ /* 0x000768000c1e1900 */
[----:B------:R3:W5:Y:S01]  /*11f0*/  @P6 LDG.E R91, [R12.64] ;  /* 0x000000080c5b6981 */ /* 0x000762000c1e1900 */
[----:B-1----:R-:W-:-:S06]  /*1200*/  IMAD.MOV.U32 R2, RZ, RZ, RZ ;  /* 0x000000ffff027224 */ /* 0x002fcc00078e00ff */
[----:B------:R3:W5:Y:S01]  /*1210*/  @P5 LDG.E R2, [R8.64] ;  /* 0x0000000808025981 */ /* 0x000762000c1e1900 */
[----:B------:R-:W-:Y:S01]  /*1220*/  YIELD ;  /* 0x0000000000007946 */ /* 0x000fe20003800000 */
[----:B--2---:R-:W-:Y:S02]  /*1230*/  P2R R4, PR, RZ, 0x40 ;  /* 0x00000040ff047803 */ /* 0x004fe40000000000 */
[----:B------:R-:W-:Y:S01]  /*1240*/  LOP3.LUT R225, R210, 0xffff, RZ, 0xc0, !PT ;  /* 0x0000ffffd2e17812 */ /* 0x000fe200078ec0ff */
[----:B------:R-:W-:Y:S05]  /*1250*/  @P4 BRA `(.L_x_1368) ;  /* 0x0000005000004947 */ /* 0x000fea0003800000 */
[----:B-----5:R-:W-:Y:S01]  /*1260*/  MOV R86, c[0x0][0x168] ;  /* 0x00005a0000567a02 */ /* 0x020fe20000000f00 */
[----:B------:R-:W-:Y:S05]  /*1270*/  @!P3 BRA `(.L_x_1368) ;  /* 0x000000300000b947 */ /* 0x000fea0003800000 */
[----:B------:R-:W2:Y:S04]  /*1280*/  LDG.E R86, [R14.64] ;  /* 0x000000080e567981 */ /* 0x000ea8000c1e1900 */
[----:B------:R-:W2:Y:S02]  /*1290*/  LDG.E R3, [R14.64+0x4] ;  /* 0x000004080e037981 */ /* 0x000ea4000c1e1900 */
[----:B--2---:R-:W-:-:S02]  /*12a0*/  IADD3 R86, -R86, R3, RZ ;  /* 0x0000000356567210 */ /* 0x004fc40007ffe1ff */
.L_x_1368:
[----:B------:R-:W-:-:S04]  /*12b0*/  ISETP.NE.U32.AND P0, PT, RZ, c[0x0][0x368], PT ;  /* 0x0000da00ff007a0c */ /* 0x000fc80003f05070 */
[----:B------:R-:W-:-:S13]  /*12c0*/  ISETP.NE.AND.EX P0, PT, RZ, c[0x0][0x36c], PT, P0 ;  /* 0x0000db00ff007a0c */ /* 0x000fda0003f05300 */
[----:B------:R-:W-:Y:S05]  /*12d0*/  @!P0 BRA `(.L_x_1369) ;  /* 0x0000004000008947 */ /* 0x000fea0003800000 */
[----:B---3--:R-:W-:-:S04]  /*12e0*/  LEA R12, P0, R224, c[0x0][0x368], 0x2 ;  /* 0x0000da00e00c7a11 */ /* 0x008fc800078010ff */
[----:B------:R-:W-:-:S05]  /*12f0*/  LEA.HI.X R13, R224, c[0x0][0x36c], R87, 0x2, P0 ;  /* 0x0000db00e00d7a11 */ /* 0x000fca00000f1457 */
[----:B------:R1:W5:Y:S01]  /*1300*/  LDG.E R3, [R12.64] ;  /* 0x000000080c037981 */ /* 0x000362000c1e1900 */
[----:B------:R-:W-:Y:S05]  /*1310*/  BRA `(.L_x_1370) ;  /* 0x0000005000007947 */ /* 0x000fea0003800000 */
.L_x_1369:
[----:B------:R-:W-:Y:S01]  /*1320*/  MOV R3, c[0x0][0x1d0] ;  /* 0x0000740000037a02 */ /* 0x000fe20000000f00 */
[----:B------:R-:W-:Y:S05]  /*1330*/  @!P6 BRA `(.L_x_1370) ;  /* 0x000000300000e947 */ /* 0x000fea0003800000 */
[----:B------:R-:W2:Y:S04]  /*1340*/  LDG.E R3, [R12.64] ;  /* 0x000000080c037981 */ /* 0x000ea8000c1e1900 */
[----:B------:R-:W2:Y:S02]  /*1350*/  LDG.E R0, [R12.64+0x4] ;  /* 0x000004080c007981 */ /* 0x000ea4000c1e1900 */
[----:B--2---:R-:W-:Y:S02]  /*1360*/  IADD3 R3, -R3, R0, RZ ;  /* 0x0000000003037210 */ /* 0x004fe40007ffe1ff */
.L_x_1370:
[----:B------:R2:W4:Y:S04]  /*1370*/  @P5 LDG.E R0, [R8.64] ;  /* 0x0000000808005981 */ /* 0x000528000c1e1900 */
[----:B------:R2:W4:Y:S01]  /*1380*/  @P5 LDG.E R5, [R8.64+0x4] ;  /* 0x0000040808055981 */ /* 0x000522000c1e1900 */
[----:B------:R-:W-:Y:S01]  /*1390*/  ISETP.NE.U32.AND P0, PT, RZ, c[0x0][0x378], PT ;  /* 0x0000de00ff007a0c */ /* 0x000fe20003f05070 */
[----:B-----5:R-:W-:-:S03]  /*13a0*/  IMAD.MOV.U32 R85, RZ, RZ, R3 ;  /* 0x000000ffff557224 */ /* 0x020fc600078e0003 */
[----:B------:R-:W-:Y:S01]  /*13b0*/  ISETP.NE.AND.EX P1, PT, RZ, c[0x0][0x37c], PT, P0 ;  /* 0x0000df00ff007a0c */ /* 0x000fe20003f25300 */
[----:B------:R-:W-:Y:S01]  /*13c0*/  IMAD.MOV.U32 R90, RZ, RZ, c[0x0][0x228] ;  /* 0x00008a00ff5a7624 */ /* 0x000fe200078e00ff */
[C---:B------:R-:W-:Y:S02]  /*13d0*/  LOP3.LUT R227, R210.reuse, 0xff000000, RZ, 0xc0, !PT ;  /* 0xff000000d2e37812 */ /* 0x040fe400078ec0ff */
[----:B------:R-:W-:Y:S02]  /*13e0*/  LOP3.LUT R210, R210, 0xff0000, RZ, 0xc0, !PT ;  /* 0x00ff0000d2d27812 */ /* 0x000fe400078ec0ff */
[----:B------:R-:W-:-:S07]  /*13f0*/  SHF.R.U32.HI R227, RZ, 0x8, R227 ;  /* 0x00000008ffe37819 */ /* 0x000fce00000116e3 */
[----:B-1-3--:R-:W-:-:S04]  /*1400*/  @P1 LEA R12, P0, R224, c[0x0][0x378], 0x2 ;  /* 0x0000de00e00c1a11 */ /* 0x00afc800078010ff */
[----:B------:R-:W-:Y:S02]  /*1410*/  @P1 LEA.HI.X R13, R224, c[0x0][0x37c], R87, 0x2, P0 ;  /* 0x0000df00e00d1a11 */ /* 0x000fe400000f1457 */
[----:B------:R-:W-:Y:S01]  /*1420*/  LEA.HI R227, R210, R227, RZ, 0x10 ;  /* 0x000000e3d2e37211 */ /* 0x000fe200078f80ff */
[----:B------:R-:W-:Y:S02]  /*1430*/  BSSY B0, `(.L_x_1371) ;  /* 0x0000029000007945 */ /* 0x000fe40003800000 */
[----:B------:R1:W5:Y:S01]  /*1440*/  @P1 LDG.E R85, [R12.64] ;  /* 0x000000080c551981 */ /* 0x000362000c1e1900 */
[----:B------:R-:W-:Y:S01]  /*1450*/  SHF.R.U32.HI R210, RZ, 0x10, R227 ;  /* 0x00000010ffd27819 */ /* 0x000fe200000116e3 */
[----:B--2---:R-:W-:Y:S01]  /*1460*/  IMAD.MOV.U32 R8, RZ, RZ, RZ ;  /* 0x000000ffff087224 */ /* 0x004fe200078e00ff */
[----:B------:R-:W-:Y:S02]  /*1470*/  LOP3.LUT R227, R227, 0xff, RZ, 0xc0, !PT ;  /* 0x000000ffe3e37812 */ /* 0x000fe400078ec0ff */
[----:B------:R-:W-:-:S04]  /*1480*/  ISETP.NE.AND P1, PT, R210, RZ, PT ;  /* 0x000000ffd200720c */ /* 0x000fc80003f25270 */
[----:B------:R-:W-:Y:S01]  /*1490*/  SEL R94, R210, c[0x0][0x338], P1 ;  /* 0x0000ce00d25e7a07 */ /* 0x000fe20000800000 */
[----:B----4-:R-:W-:Y:S02]  /*14a0*/  @P5 IMAD.IADD R90, R5, 0x1, -R0 ;  /* 0x00000001055a5824 */ /* 0x010fe400078e0a00 */
[----:B------:R-:W-:-:S04]  /*14b0*/  IMAD.IADD R5, R3, 0x1, -R92 ;  /* 0x0000000103057824 */ /* 0x000fc800078e0a5c */
[----:B------:R-:W-:-:S05]  /*14c0*/  IMAD.IADD R84, R5, 0x1, R90 ;  /* 0x0000000105547824 */ /* 0x000fca00078e025a */
[C---:B------:R-:W-:Y:S02]  /*14d0*/  ISETP.GE.AND P0, PT, R84.reuse, 0x1, PT ;  /* 0x000000015400780c */ /* 0x040fe40003f06270 */
[----:B------:R-:W-:-:S04]  /*14e0*/  IADD3 R0, R84, 0x3f, RZ ;  /* 0x0000003f54007810 */ /* 0x000fc80007ffe0ff */
[----:B------:R-:W-:-:S04]  /*14f0*/  SHF.R.S32.HI R89, RZ, 0x1f, R0 ;  /* 0x0000001fff597819 */ /* 0x000fc80000011400 */
[----:B------:R-:W-:-:S04]  /*1500*/  LEA.HI R89, R89, R0, RZ, 0x6 ;  /* 0x0000000059597211 */ /* 0x000fc800078f30ff */
[----:B------:R-:W-:Y:S01]  /*1510*/  SHF.R.S32.HI R89, RZ, 0x6, R89 ;  /* 0x00000006ff597819 */ /* 0x000fe20000011459 */
[----:B------:R-:W-:Y:S05]  /*1520*/  @!P0 BRA `(.L_x_1372) ;  /* 0x0000019000008947 */ /* 0x000fea0003800000 */
[-C--:B-1----:R-:W-:Y:S02]  /*1530*/  IABS R9, R94.reuse ;  /* 0x0000005e00097213 */ /* 0x082fe40000000000 */
[----:B------:R-:W-:Y:S02]  /*1540*/  IADD3 R13, R89, -0x1, R94 ;  /* 0xffffffff590d7810 */ /* 0x000fe40007ffe05e */
[----:B------:R-:W1:Y:S01]  /*1550*/  I2F.RP R12, R9 ;  /* 0x00000009000c7306 */ /* 0x000e620000209400 */
[-C--:B------:R-:W-:Y:S02]  /*1560*/  IABS R0, R94.reuse ;  /* 0x0000005e00007213 */ /* 0x080fe40000000000 */
[----:B------:R-:W-:Y:S02]  /*1570*/  IABS R7, R13 ;  /* 0x0000000d00077213 */ /* 0x000fe40000000000 */
[----:B------:R-:W-:Y:S01]  /*1580*/  LOP3.LUT R13, R13, R94, RZ, 0x3c, !PT ;  /* 0x0000005e0d0d7212 */ /* 0x000fe200078e3cff */
[----:B------:R-:W-:-:S03]  /*1590*/  IMAD.MOV R0, RZ, RZ, -R0 ;  /* 0x000000ffff007224 */ /* 0x000fc600078e0a00 */
[----:B------:R-:W-:Y:S01]  /*15a0*/  ISETP.GE.AND P1, PT, R13, RZ, PT ;  /* 0x000000ff0d00720c */ /* 0x000fe20003f26270 */
[----:B-1----:R-:W1:Y:S02]  /*15b0*/  MUFU.RCP R14, R12 ;  /* 0x0000000c000e7308 */ /* 0x002e640000001000 */
[----:B-1----:R-:W-:-:S06]  /*15c0*/  IADD3 R14, R14, 0xffffffe, RZ ;  /* 0x0ffffffe0e0e7810 */ /* 0x002fcc0007ffe0ff */
[----:B------:R-:W1:Y:S02]  /*15d0*/  F2I.FTZ.U32.TRUNC.NTZ R15, R14 ;  /* 0x0000000e000f7305 */ /* 0x000e64000021f000 */
[----:B-1----:R-:W-:Y:S02]  /*15e0*/  IMAD.MOV R8, RZ, RZ, -R15 ;  /* 0x000000ffff087224 */ /* 0x002fe400078e0a0f */
[----:B------:R-:W-:Y:S02]  /*15f0*/  IMAD.MOV.U32 R14, RZ, RZ, RZ ;  /* 0x000000ffff0e7224 */ /* 0x000fe400078e00ff */
[----:B------:R-:W-:-:S04]  /*1600*/  IMAD R8, R8, R9, RZ ;  /* 0x0000000908087224 */ /* 0x000fc800078e02ff */
[----:B------:R-:W-:-:S06]  /*1610*/  IMAD.HI.U32 R8, R15, R8, R14 ;  /* 0x000000080f087227 */ /* 0x000fcc00078e000e */
        /* <DEDUP_REMOVED lines=10> */
.L_x_1372:
[----:B-1----:R-:W-:Y:S05]  /*16c0*/  BSYNC B0 ;  /* 0x0000000000007941 */ /* 0x002fea0003800000 */
.L_x_1371:
[----:B------:R-:W-:Y:S02]  /*16d0*/  IMAD R0, R227, R8, RZ ;  /* 0x00000008e3007224 */ /* 0x000fe400078e02ff */
[----:B------:R-:W-:Y:S02]  /*16e0*/  IMAD.SHL.U32 R154, R201, 0x8, RZ ;  /* 0x00000008c99a7824 */ /* 0x000fe400078e00ff */
        /* <DEDUP_REMOVED lines=15> */
[----:B------:R-:W-:-:S04]  /*17e0*/  ISETP.NE.U32.AND P0, PT, RZ, c[0x0][0x340], PT ;  /* 0x0000d000ff007a0c */ /* 0x000fc80003f05070 */
[----:B------:R-:W-:-:S13]  /*17f0*/  ISETP.NE.AND.EX P6, PT, RZ, c[0x0][0x344], PT, P0 ;  /* 0x0000d100ff007a0c */ /* 0x000fda0003fc5300 */
[----:B------:R-:W-:-:S06]  /*1800*/  @P6 IMAD.WIDE R156, R224, R6, c[0x0][0x340] ;  /* 0x0000d000e09c6625 */ /* 0x000fcc00078e0206 */
[----:B------:R-:W2:Y:S01]  /*1810*/  @P6 LDG.E R156, [R156.64] ;  /* 0x000000089c9c6981 */ /* 0x000ea2000c1e1900 */
[----:B------:R-:W-:Y:S01]  /*1820*/  SHF.R.S32.HI R7, RZ, 0x1f, R146 ;  /* 0x0000001fff077819 */ /* 0x000fe20000011492 */
[----:B------:R-:W-:Y:S01]  /*1830*/  IMAD.IADD R164, R3, 0x1, R91 ;  /* 0x0000000103a47824 */ /* 0x000fe200078e025b */
[----:B------:R-:W-:Y:S01]  /*1840*/  SHF.R.S32.HI R8, RZ, 0x1f, R2 ;  /* 0x0000001fff087819 */ /* 0x000fe20000011402 */
[----:B------:R-:W-:Y:S01]  /*1850*/  IMAD.MOV.U32 R100, RZ, RZ, c[0x0][0x1e0] ;  /* 0x00007800ff647624 */ /* 0x000fe200078e00ff */
[----:B------:R-:W-:Y:S01]  /*1860*/  LEA.HI R7, R7, R146, RZ, 0x3 ;  /* 0x0000009207077211 */ /* 0x000fe200078f18ff */
[----:B------:R-:W-:Y:S01]  /*1870*/  IMAD.WIDE.U32 R18, R164, c[0x0][0x1e0], RZ ;  /* 0x00007800a4127a25 */ /* 0x000fe200078e00ff */
[----:B------:R-:W-:Y:S02]  /*1880*/  SHF.R.S32.HI R155, RZ, 0x1f, R154 ;  /* 0x0000001fff9b7819 */ /* 0x000fe4000001149a */
[----:B------:R-:W-:Y:S01]  /*1890*/  SHF.R.S32.HI R7, RZ, 0x3, R7 ;  /* 0x00000003ff077819 */ /* 0x000fe20000011407 */
[----:B------:R-:W-:Y:S01]  /*18a0*/  IMAD.WIDE.U32 R168, R223, c[0x0][0x1e0], RZ ;  /* 0x00007800dfa87a25 */ /* 0x000fe200078e00ff */
[----:B------:R-:W-:-:S02]  /*18b0*/  SEL R160, R224, RZ, !P5 ;  /* 0x000000ffe0a07207 */ /* 0x000fc40006800000 */
[----:B------:R-:W-:Y:S02]  /*18c0*/  IADD3 R13, P0, R7, R2, RZ ;  /* 0x00000002070d7210 */ /* 0x000fe40007f1e0ff */
[----:B------:R-:W-:Y:S02]  /*18d0*/  SEL R2, R87, RZ, !P5 ;  /* 0x000000ff57027207 */ /* 0x000fe40006800000 */
[----:B------:R-:W-:Y:S01]  /*18e0*/  LEA.HI.X.SX32 R8, R7, R8, 0x1, P0 ;  /* 0x0000000807087211 */ /* 0x000fe200000f0eff */
[C---:B------:R-:W-:Y:S01]  /*18f0*/  IMAD.WIDE.U32 R14, R13.reuse, c[0x0][0x238], R154 ;  /* 0x00008e000d0e7a25 */ /* 0x040fe200078e009a */
[----:B------:R-:W-:Y:S02]  /*1900*/  MOV R3, 0x6 ;  /* 0x0000000600037802 */ /* 0x000fe40000000f00 */
[----:B------:R-:W-:Y:S01]  /*1910*/  MOV R107, 0x5 ;  /* 0x00000005006b7802 */ /* 0x000fe20000000f00 */
[----:B------:R-:W-:Y:S01]  /*1920*/  IMAD R0, R8, c[0x0][0x238], RZ ;  /* 0x00008e0008007a24 */ /* 0x000fe200078e02ff */
[----:B------:R-:W-:Y:S01]  /*1930*/  MOV R16, R14 ;  /* 0x0000000e00107202 */ /* 0x000fe20000000f00 */
[----:B------:R-:W-:Y:S01]  /*1940*/  IMAD.MOV.U32 R14, RZ, RZ, c[0x0][0x238] ;  /* 0x00008e00ff0e7624 */ /* 0x000fe200078e00ff */
[----:B------:R-:W-:Y:S01]  /*1950*/  SHF.R.S32.HI R6, RZ, 0x1f, R164 ;  /* 0x0000001fff067819 */ /* 0x000fe200000114a4 */
[----:B------:R-:W-:Y:S01]  /*1960*/  IMAD R0, R13, c[0x0][0x23c], R0 ;  /* 0x00008f000d007a24 */ /* 0x000fe200078e0200 */
[----:B------:R-:W-:Y:S01]  /*1970*/  ISETP.GE.AND P5, PT, R154, c[0x0][0x1d4], PT ;  /* 0x000075009a007a0c */ /* 0x000fe20003fa6270 */
[----:B------:R-:W-:Y:S01]  /*1980*/  IMAD R167, R2, c[0x0][0x248], RZ ;  /* 0x0000920002a77a24 */ /* 0x000fe200078e02ff */
[----:B------:R-:W-:Y:S01]  /*1990*/  SHF.L.U64.HI R102, R14, R3, c[0x0][0x23c] ;  /* 0x00008f000e667619 */ /* 0x000fe20000010203 */
[----:B------:R-:W-:Y:S01]  /*19a0*/  IMAD.IADD R17, R15, 0x1, R0 ;  /* 0x000000010f117824 */ /* 0x000fe200078e0200 */
[----:B------:R-:W-:Y:S01]  /*19b0*/  IADD3 R15, R5, -0x1, RZ ;  /* 0xffffffff050f7810 */ /* 0x000fe20007ffe0ff */
[----:B------:R-:W-:Y:S01]  /*19c0*/  IMAD.IADD R0, R90, 0x1, -R7 ;  /* 0x000000015a007824 */ /* 0x000fe200078e0a07 */
[C---:B------:R-:W-:Y:S01]  /*19d0*/  SHF.L.U32 R106, R14.reuse, 0x5, RZ ;  /* 0x000000050e6a7819 */ /* 0x040fe200000006ff */
[----:B------:R-:W-:Y:S01]  /*19e0*/  IMAD.WIDE.U32 R158, R225, c[0x0][0x240], R16 ;  /* 0x00009000e19e7a25 */ /* 0x000fe200078e0010 */
[----:B------:R-:W-:-:S02]  /*19f0*/  SHF.L.U64.HI R105, R14, R107, c[0x0][0x23c] ;  /* 0x00008f000e697619 */ /* 0x000fc4000001026b */
[----:B------:R-:W-:Y:S01]  /*1a00*/  ISETP.GE.AND P4, PT, R218, c[0x0][0x1d4], PT ;  /* 0x00007500da007a0c */ /* 0x000fe20003f86270 */
[----:B------:R-:W-:Y:S01]  /*1a10*/  IMAD R159, R225, c[0x0][0x244], R159 ;  /* 0x00009100e19f7a24 */ /* 0x000fe200078e029f */
[----:B------:R-:W-:Y:S01]  /*1a20*/  MOV R108, c[0x0][0x258] ;  /* 0x00009600006c7a02 */ /* 0x000fe20000000f00 */
[----:B------:R-:W-:Y:S01]  /*1a30*/  IMAD R0, R15, -0x40, R0 ;  /* 0xffffffc00f007824 */ /* 0x000fe200078e0200 */
[----:B------:R-:W-:Y:S01]  /*1a40*/  SHF.L.U64.HI R98, R100, R3, c[0x0][0x1e4] ;  /* 0x0000790064627619 */ /* 0x000fe20000010203 */
[----:B------:R-:W-:Y:S01]  /*1a50*/  IMAD.WIDE.U32 R158, R160, c[0x0][0x248], R158 ;  /* 0x00009200a09e7a25 */ /* 0x000fe200078e009e */
[----:B------:R-:W-:Y:S02]  /*1a60*/  SHF.L.U64.HI R107, R108, R107, c[0x0][0x25c] ;  /* 0x000097006c6b7619 */ /* 0x000fe4000001026b */
[----:B------:R-:W-:Y:S01]  /*1a70*/  ISETP.GE.AND P1, PT, R0, 0x21, PT ;  /* 0x000000210000780c */ /* 0x000fe20003f26270 */
[----:B------:R-:W-:Y:S01]  /*1a80*/  IMAD R167, R160, c[0x0][0x24c], R167 ;  /* 0x00009300a0a77a24 */ /* 0x000fe200078e02a7 */
[----:B------:R-:W-:Y:S01]  /*1a90*/  ISETP.GE.AND P2, PT, R0, 0x1, PT ;  /* 0x000000010000780c */ /* 0x000fe20003f46270 */
[----:B------:R-:W-:Y:S01]  /*1aa0*/  IMAD.SHL.U32 R104, R14, 0x40, RZ ;  /* 0x000000400e687824 */ /* 0x000fe200078e00ff */
[----:B------:R-:W-:Y:S01]  /*1ab0*/  SHF.R.S32.HI R0, RZ, 0x1f, R15 ;  /* 0x0000001fff007819 */ /* 0x000fe2000001140f */
[----:B------:R-:W-:Y:S01]  /*1ac0*/  IMAD R7, R102, R15, RZ ;  /* 0x0000000f66077224 */ /* 0x000fe200078e02ff */
[----:B------:R-:W-:Y:S01]  /*1ad0*/  MOV R166, R158 ;  /* 0x0000009e00a67202 */ /* 0x000fe20000000f00 */
[----:B------:R-:W-:Y:S01]  /*1ae0*/  IMAD.IADD R167, R159, 0x1, R167 ;  /* 0x000000019fa77824 */ /* 0x000fe200078e02a7 */
[----:B------:R-:W-:Y:S01]  /*1af0*/  SHF.L.U64.HI R99, R108, R3, c[0x0][0x25c] ;  /* 0x000097006c637619 */ /* 0x000fe20000010203 */
[-C--:B------:R-:W-:Y:S01]  /*1b00*/  IMAD R7, R0, R104.reuse, R7 ;  /* 0x0000006800077224 */ /* 0x080fe200078e0207 */
[----:B------:R-:W-:Y:S01]  /*1b10*/  SHF.L.U32 R101, R108, 0x6, RZ ;  /* 0x000000066c657819 */ /* 0x000fe200000006ff */
[----:B------:R-:W-:Y:S01]  /*1b20*/  IMAD R8, R8, c[0x0][0x258], RZ ;  /* 0x0000960008087a24 */ /* 0x000fe200078e02ff */
[----:B------:R-:W-:Y:S01]  /*1b30*/  SHF.R.S32.HI R143, RZ, 0x1f, R142 ;  /* 0x0000001fff8f7819 */ /* 0x000fe2000001148e */
[----:B------:R-:W-:-:S04]  /*1b40*/  IMAD.WIDE.U32 R16, R15, R104, R166 ;  /* 0x000000680f107225 */ /* 0x000fc800078e00a6 */
[----:B------:R-:W-:Y:S01]  /*1b50*/  IMAD.WIDE.U32 R20, R13, c[0x0][0x258], R154 ;  /* 0x000096000d147a25 */ /* 0x000fe200078e009a */
[----:B------:R-:W-:-:S03]  /*1b60*/  @P2 LEA R24, P3, R16, c[0x0][0x220], 0x1 ;  /* 0x0000880010182a11 */ /* 0x000fc600078608ff */
[----:B------:R-:W-:Y:S02]  /*1b70*/  IMAD R8, R13, c[0x0][0x25c], R8 ;  /* 0x000097000d087a24 */ /* 0x000fe400078e0208 */
[----:B------:R-:W-:Y:S01]  /*1b80*/  IMAD.IADD R14, R17, 0x1, R7 ;  /* 0x00000001110e7824 */ /* 0x000fe200078e0207 */
[----:B------:R-:W-:Y:S01]  /*1b90*/  @P1 IADD3 R7, P0, R106, R16, RZ ;  /* 0x000000106a071210 */ /* 0x000fe20007f1e0ff */
[----:B------:R-:W-:Y:S02]  /*1ba0*/  IMAD R9, R6, c[0x0][0x1e0], RZ ;  /* 0x0000780006097a24 */ /* 0x000fe400078e02ff */
[----:B------:R-:W-:Y:S01]  /*1bb0*/  IMAD.IADD R21, R21, 0x1, R8 ;  /* 0x0000000115157824 */ /* 0x000fe200078e0208 */
[----:B------:R-:W-:Y:S01]  /*1bc0*/  @P1 IADD3.X R8, R14, R105, RZ, P0, !PT ;  /* 0x000000690e081210 */ /* 0x000fe200007fe4ff */
[----:B------:R-:W-:Y:S01]  /*1bd0*/  IMAD R9, R164, c[0x0][0x1e4], R9 ;  /* 0x00007900a4097a24 */ /* 0x000fe200078e0209 */
[----:B------:R-:W-:Y:S01]  /*1be0*/  @P1 LEA R22, P0, R7, c[0x0][0x220], 0x1 ;  /* 0x0000880007161a11 */ /* 0x000fe200078008ff */
[----:B------:R-:W-:Y:S01]  /*1bf0*/  IMAD R95, R2, c[0x0][0x268], RZ ;  /* 0x00009a00025f7a24 */ /* 0x000fe200078e02ff */
[----:B------:R-:W-:Y:S01]  /*1c00*/  @P2 LEA.HI.X R25, R16, c[0x0][0x224], R14, 0x1, P3 ;  /* 0x0000890010192a11 */ /* 0x000fe200018f0c0e */
[----:B------:R-:W-:Y:S01]  /*1c10*/  IMAD.SHL.U32 R100, R100, 0x40, RZ ;  /* 0x0000004064647824 */ /* 0x000fe200078e00ff */
[----:B------:R-:W-:Y:S01]  /*1c20*/  ISETP.GE.AND P3, PT, R217, c[0x0][0x1d4], PT ;  /* 0x00007500d9007a0c */ /* 0x000fe20003f66270 */
[----:B------:R-:W-:Y:S01]  /*1c30*/  IMAD R95, R160, c[0x0][0x26c], R95 ;  /* 0x00009b00a05f7a24 */ /* 0x000fe200078e025f */
[----:B------:R-:W-:Y:S01]  /*1c40*/  @P1 LEA.HI.X R23, R7, c[0x0][0x224], R8, 0x1, P0 ;  /* 0x0000890007171a11 */ /* 0x000fe200000f0c08 */
[----:B------:R-:W-:Y:S01]  /*1c50*/  @!PT LDS RZ, [RZ] ;  /* 0x00000000fffff984 */ /* 0x000fe20000000800 */
[----:B------:R-:W-:Y:S01]  /*1c60*/  @!PT LDS RZ, [RZ] ;  /* 0x00000000fffff984 */ /* 0x000fe20000000800 */
[----:B------:R-:W-:Y:S01]  /*1c70*/  @!PT LDS RZ, [RZ] ;  /* 0x00000000fffff984 */ /* 0x000fe20000000800 */
[----:B------:R1:W-:Y:S01]  /*1c80*/  @P2 LDGSTS.E.BYPASS.LTC128B.128 [R139+0xc100], [R24.64], !P5 ;  /* 0x0c100000188b2fae */ /* 0x0003e2000e901d48 */
[----:B------:R-:W-:Y:S01]  /*1c90*/  IADD3 R19, R19, R9, RZ ;  /* 0x0000000913137210 */ /* 0x000fe20007ffe0ff */
[C---:B------:R-:W-:Y:S01]  /*1ca0*/  IMAD.WIDE.U32 R8, R225.reuse, c[0x0][0x260], R20 ;  /* 0x00009800e1087a25 */ /* 0x040fe200078e0014 */
[----:B------:R-:W-:Y:S01]  /*1cb0*/  ISETP.NE.AND P0, PT, R4, RZ, PT ;  /* 0x000000ff0400720c */ /* 0x000fe20003f05270 */
[----:B------:R1:W-:Y:S01]  /*1cc0*/  @P2 LDGSTS.E.BYPASS.LTC128B.128 [R139+0xe100], [R24.64+0x80], !P4 ;  /* 0x0e100080188b2fae */ /* 0x0003e2000e101d48 */
[----:B------:R-:W-:Y:S01]  /*1cd0*/  SHF.R.S32.HI R7, RZ, 0x1f, R223 ;  /* 0x0000001fff077819 */ /* 0x000fe200000114df */
[----:B------:R-:W-:-:S04]  /*1ce0*/  IMAD.WIDE.U32 R162, R225, c[0x0][0x1e8], R18 ;  /* 0x00007a00e1a27a25 */ /* 0x000fc800078e0012 */
[----:B------:R-:W-:Y:S01]  /*1cf0*/  IMAD R9, R225, c[0x0][0x264], R9 ;  /* 0x00009900e1097a24 */ /* 0x000fe200078e0209 */
[----:B------:R1:W-:Y:S01]  /*1d00*/  @P2 LDGSTS.E.BYPASS.LTC128B.128 [R139+0x10100], [R24.64+0x100], !P3 ;  /* 0x10100100188b2fae */ /* 0x0003e2000d901d48 */
[----:B------:R-:W-:Y:S02]  /*1d10*/  IMAD R2, R7, c[0x0][0x1e0], RZ ;  /* 0x0000780007027a24 */ /* 0x000fe400078e02ff */
[----:B------:R-:W-:Y:S01]  /*1d20*/  IMAD R163, R225, c[0x0][0x1ec], R163 ;  /* 0x00007b00e1a37a24 */ /* 0x000fe200078e02a3 */
[----:B------:R1:W-:Y:S01]  /*1d30*/  @P1 LDGSTS.E.BYPASS.LTC128B.128 [R139+0xd100], [R22.64], !P5 ;  /* 0x0d100000168b1fae */ /* 0x0003e2000e901d48 */
[----:B------:R-:W-:-:S03]  /*1d40*/  IMAD.WIDE.U32 R160, R160, c[0x0][0x268], R8 ;  /* 0x00009a00a0a07a25 */ /* 0x000fc600078e0008 */
[----:B------:R1:W-:Y:S01]  /*1d50*/  @P1 LDGSTS.E.BYPASS.LTC128B.128 [R139+0xf100], [R22.64+0x80], !P4 ;  /* 0x0f100080168b1fae */ /* 0x0003e2000e101d48 */
[----:B------:R-:W-:Y:S01]  /*1d60*/  IMAD R103, R223, c[0x0][0x1e4], R2 ;  /* 0x00007900df677a24 */ /* 0x000fe200078e0202 */
[----:B------:R-:W-:Y:S01]  /*1d70*/  IADD3 R95, R161, R95, RZ ;  /* 0x0000005fa15f7210 */ /* 0x000fe20007ffe0ff */
[----:B------:R-:W-:Y:S01]  /*1d80*/  IMAD.SHL.U32 R108, R108, 0x20, RZ ;  /* 0x000000206c6c7824 */ /* 0x000fe200078e00ff */
[----:B------:R1:W-:Y:S02]  /*1d90*/  @P1 LDGSTS.E.BYPASS.LTC128B.128 [R139+0x11100], [R22.64+0x100], !P3 ;  /* 0x11100100168b1fae */ /* 0x0003e4000d901d48 */
[----:B------:R-:W-:Y:S02]  /*1da0*/  IADD3 R103, R169, R103, RZ ;  /* 0x00000067a9677210 */ /* 0x000fe40007ffe0ff */
[----:B------:R-:W0:Y:S01]  /*1db0*/  LDGDEPBAR ;  /* 0x00000000000079af */ /* 0x000e220000000000 */
[----:B------:R-:W-:Y:S01]  /*1dc0*/  WARPSYNC 0xffffffff ;  /* 0xffffffff00007948 */ /* 0x000fe20003800000 */
[----:B--2---:R-:W-:Y:S01]  /*1dd0*/  @P6 SHF.R.S32.HI R127, RZ, 0x1f, R156 ;  /* 0x0000001fff7f6819 */ /* 0x004fe2000001149c */
[----:B------:R-:W-:Y:S01]  /*1de0*/  @!P6 IMAD.MOV.U32 R156, RZ, RZ, R224 ;  /* 0x000000ffff9ce224 */ /* 0x000fe200078e00e0 */
[----:B------:R-:W-:-:S04]  /*1df0*/  @!P6 MOV R127, R87 ;  /* 0x00000057007fe202 */ /* 0x000fc80000000f00 */
[----:B------:R-:W-:Y:S02]  /*1e00*/  SEL R127, R127, RZ, !P0 ;  /* 0x000000ff7f7f7207 */ /* 0x000fe40004000000 */
[----:B------:R-:W-:-:S03]  /*1e10*/  SEL R156, R156, RZ, !P0 ;  /* 0x000000ff9c9c7207 */ /* 0x000fc60004000000 */
[----:B------:R-:W-:Y:S02]  /*1e20*/  IMAD R97, R127, c[0x0][0x1f0], RZ ;  /* 0x00007c007f617a24 */ /* 0x000fe400078e02ff */
[----:B------:R-:W-:-:S04]  /*1e30*/  IMAD.WIDE.U32 R162, R156, c[0x0][0x1f0], R162 ;  /* 0x00007c009ca27a25 */ /* 0x000fc800078e00a2 */
[----:B------:R-:W-:-:S04]  /*1e40*/  IMAD R97, R156, c[0x0][0x1f4], R97 ;  /* 0x00007d009c617a24 */ /* 0x000fc800078e0261 */
[----:B------:R-:W-:Y:S02]  /*1e50*/  IMAD.IADD R97, R163, 0x1, R97 ;  /* 0x00000001a3617824 */ /* 0x000fe400078e0261 */
[----:B-1----:R-:W-:Y:S01]  /*1e60*/  ISETP.GT.AND P0, PT, R15, R12, PT ;  /* 0x0000000c0f00720c */ /* 0x002fe20003f04270 */
[----:B------:R-:W-:Y:S01]  /*1e70*/  BAR.SYNC.DEFER_BLOCKING 0x0 ;  /* 0x0000000000007b1d */ /* 0x000fe20000010000 */
[----:B------:R-:W-:Y:S01]  /*1e80*/  IMAD R2, R99, R15, RZ ;  /* 0x0000000f63027224 */ /* 0x000fe200078e02ff */
[----:B------:R-:W-:Y:S01]  /*1e90*/  IADD3 R14, R144, 0x40, RZ ;  /* 0x00000040900e7810 */ /* 0x000fe20007ffe0ff */
[----:B------:R-:W-:Y:S02]  /*1ea0*/  IMAD.MOV.U32 R8, RZ, RZ, R160 ;  /* 0x000000ffff087224 */ /* 0x000fe400078e00a0 */
[----:B------:R-:W-:Y:S01]  /*1eb0*/  IMAD.MOV.U32 R9, RZ, RZ, R95 ;  /* 0x000000ffff097224 */ /* 0x000fe200078e005f */
[----:B------:R-:W-:Y:S01]  /*1ec0*/  ULDC.U8 UR4, c[0x0][0x298] ;  /* 0x0000a60000047ab9 */ /* 0x000fe20000000000 */
[-C--:B------:R-:W-:Y:S02]  /*1ed0*/  IMAD R2, R0, R101.reuse, R2 ;  /* 0x0000006500027224 */ /* 0x080fe400078e0202 */
[----:B------:R-:W-:-:S03]  /*1ee0*/  IMAD.WIDE.U32 R8, R15, R101, R8 ;  /* 0x000000650f087225 */ /* 0x000fc600078e0008 */
[----:B------:R-:W-:Y:S01]  /*1ef0*/  @P0 IADD3 R13, R5, -0x2, RZ ;  /* 0xfffffffe050d0810 */ /* 0x000fe20007ffe0ff */
[----:B------:R-:W-:Y:S01]  /*1f00*/  IMAD.IADD R2, R9, 0x1, R2 ;  /* 0x0000000109027824 */ /* 0x000fe200078e0202 */
[----:B------:R-:W-:Y:S01]  /*1f10*/  @P2 LEA R18, P6, R8, c[0x0][0x250], 0x1 ;  /* 0x0000940008122a11 */ /* 0x000fe200078c08ff */
[----:B------:R-:W-:Y:S01]  /*1f20*/  IMAD.MOV.U32 R96, RZ, RZ, 0x1 ;  /* 0x00000001ff607424 */ /* 0x000fe200078e00ff */
[----:B------:R-:W-:Y:S01]  /*1f30*/  @P0 SHF.R.S32.HI R0, RZ, 0x1f, R13 ;  /* 0x0000001fff000819 */ /* 0x000fe2000001140d */
[----:B------:R-:W-:Y:S01]  /*1f40*/  @P0 IMAD R9, R102, R13, RZ ;  /* 0x0000000d66090224 */ /* 0x000fe200078e02ff */
[----:B------:R-:W-:Y:S01]  /*1f50*/  @P2 LEA.HI.X R19, R8, c[0x0][0x254], R2, 0x1, P6 ;  /* 0x0000950008132a11 */ /* 0x000fe200030f0c02 */
[----:B------:R-:W-:Y:S01]  /*1f60*/  @P0 IMAD.WIDE.U32 R16, R13, R104, R166 ;  /* 0x000000680d100225 */ /* 0x000fe200078e00a6 */
[----:B------:R-:W-:Y:S02]  /*1f70*/  @P1 IADD3 R5, P6, R108, R8, RZ ;  /* 0x000000086c051210 */ /* 0x000fe40007fde0ff */
[----:B------:R-:W-:Y:S01]  /*1f80*/  IADD3 R13, R144, 0x20, RZ ;  /* 0x00000020900d7810 */ /* 0x000fe20007ffe0ff */
[----:B------:R-:W-:Y:S01]  /*1f90*/  IMAD.MOV.U32 R8, RZ, RZ, c[0x0][0x27c] ;  /* 0x00009f00ff087624 */ /* 0x000fe200078e00ff */
[----:B------:R-:W-:Y:S01]  /*1fa0*/  @!PT LDS RZ, [RZ] ;  /* 0x00000000fffff984 */ /* 0x000fe20000000800 */
[----:B------:R-:W-:Y:S01]  /*1fb0*/  @!PT LDS RZ, [RZ] ;  /* 0x00000000fffff984 */ /* 0x000fe20000000800 */
[----:B------:R-:W-:Y:S01]  /*1fc0*/  @!PT LDS RZ, [RZ] ;  /* 0x00000000fffff984 */ /* 0x000fe20000000800 */
[----:B------:R1:W-:Y:S01]  /*1fd0*/  @P2 LDGSTS.E.BYPASS.LTC128B.128 [R139+0x100], [R18.64], !P5 ;  /* 0x00100000128b2fae */ /* 0x0003e2000e901d48 */
[----:B------:R-:W-:Y:S01]  /*1fe0*/  @P1 IMAD.X R2, R2, 0x1, R107, P6 ;  /* 0x0000000102021824 */ /* 0x000fe200030e066b */
[C---:B------:R-:W-:Y:S01]  /*1ff0*/  @P1 LEA R22, P6, R5.reuse, c[0x0][0x250], 0x1 ;  /* 0x0000940005161a11 */ /* 0x040fe200078c08ff */
[----:B------:R-:W-:Y:S01]  /*2000*/  @P0 IMAD R0, R0, R104, R9 ;  /* 0x0000006800000224 */ /* 0x000fe200078e0209 */
[----:B------:R1:W-:Y:S01]  /*2010*/  @P2 LDGSTS.E.BYPASS.LTC128B.128 [R139+0x2100], [R18.64+0x80], !P4 ;  /* 0x02100080128b2fae */ /* 0x0003e2000e101d48 */
[----:B------:R-:W-:Y:S01]  /*2020*/  IMAD.SHL.U32 R8, R8, 0x2, RZ ;  /* 0x0000000208087824 */ /* 0x000fe200078e00ff */
[----:B------:R-:W-:Y:S01]  /*2030*/  @P1 LEA.HI.X R23, R5, c[0x0][0x254], R2, 0x1, P6 ;  /* 0x0000950005171a11 */ /* 0x000fe200030f0c02 */
[----:B------:R-:W-:Y:S01]  /*2040*/  @P0 IMAD.IADD R0, R17, 0x1, R0 ;  /* 0x0000000111000824 */ /* 0x000fe200078e0200 */
[----:B------:R1:W-:Y:S01]  /*2050*/  @P2 LDGSTS.E.BYPASS.LTC128B.128 [R139+0x4100], [R18.64+0x100], !P3 ;  /* 0x04100100128b2fae */ /* 0x0003e2000d901d48 */
[----:B------:R-:W-:Y:S01]  /*2060*/  @P0 LEA R20, P6, R16, c[0x0][0x220], 0x1 ;  /* 0x0000880010140a11 */ /* 0x000fe200078c08ff */
[----:B------:R-:W-:Y:S01]  /*2070*/  IMAD R172, R7, c[0x0][0x290], RZ ;  /* 0x0000a40007ac7a24 */ /* 0x000fe200078e02ff */
[----:B------:R-:W-:Y:S01]  /*2080*/  ISETP.GE.AND P2, PT, R13, c[0x0][0x27c], PT ;  /* 0x00009f000d007a0c */ /* 0x000fe20003f46270 */
[----:B------:R-:W-:Y:S01]  /*2090*/  IMAD R170, R7, c[0x0][0x280], RZ ;  /* 0x0000a00007aa7a24 */ /* 0x000fe200078e02ff */
[----:B------:R-:W-:Y:S01]  /*20a0*/  IADD3 R17, -R8, c[0x0][0x1d4], RZ ;  /* 0x0000750008117a10 */ /* 0x000fe20007ffe1ff */
[----:B------:R-:W-:Y:S01]  /*20b0*/  IMAD R127, R127, c[0x0][0x218], RZ ;  /* 0x000086007f7f7a24 */ /* 0x000fe200078e02ff */
[----:B------:R-:W-:Y:S01]  /*20c0*/  @P0 LEA.HI.X R21, R16, c[0x0][0x224], R0, 0x1, P6 ;  /* 0x0000890010150a11 */ /* 0x000fe200030f0c00 */
[C---:B------:R-:W-:Y:S01]  /*20d0*/  IMAD R170, R223.reuse, c[0x0][0x284], R170 ;  /* 0x0000a100dfaa7a24 */ /* 0x040fe200078e02aa */
[----:B------:R-:W-:Y:S01]  /*20e0*/  SEL R2, RZ, c[0x0][0x27c], !P2 ;  /* 0x00009f00ff027a07 */ /* 0x000fe20005000000 */
[----:B------:R-:W-:Y:S01]  /*20f0*/  IMAD R127, R156, c[0x0][0x21c], R127 ;  /* 0x000087009c7f7a24 */ /* 0x000fe200078e027f */
[-C--:B------:R-:W-:Y:S01]  /*2100*/  SEL R0, R8, R17.reuse, !P2 ;  /* 0x0000001108007207 */ /* 0x080fe20005000000 */
[----:B------:R-:W-:Y:S01]  /*2110*/  IMAD.WIDE.U32 R174, R223, c[0x0][0x280], R144 ;  /* 0x0000a000dfae7a25 */ /* 0x000fe200078e0090 */
[----:B------:R-:W-:Y:S01]  /*2120*/  ISETP.GE.AND P2, PT, R144, c[0x0][0x27c], PT ;  /* 0x00009f0090007a0c */ /* 0x000fe20003f46270 */
[----:B------:R2:W-:Y:S01]  /*2130*/  @P1 LDGSTS.E.BYPASS.LTC128B.128 [R139+0x1100], [R22.64], !P5 ;  /* 0x01100000168b1fae */ /* 0x0005e2000e901d48 */
[----:B------:R-:W-:Y:S01]  /*2140*/  ISETP.GE.AND P6, PT, R14, c[0x0][0x27c], PT ;  /* 0x00009f000e007a0c */ /* 0x000fe20003fc6270 */
[----:B------:R-:W-:Y:S01]  /*2150*/  IMAD.IADD R2, R13, 0x1, R2 ;  /* 0x000000010d027824 */ /* 0x000fe200078e0202 */
[CC--:B------:R-:W-:Y:S01]  /*2160*/  SEL R4, R8.reuse, R17.reuse, !P2 ;  /* 0x0000001108047207 */ /* 0x0c0fe20005000000 */
[C---:B------:R-:W-:Y:S01]  /*2170*/  IMAD R172, R223.reuse, c[0x0][0x294], R172 ;  /* 0x0000a500dfac7a24 */ /* 0x040fe200078e02ac */
[----:B------:R-:W-:Y:S01]  /*2180*/  SEL R17, R8, R17, !P6 ;  /* 0x0000001108117207 */ /* 0x000fe20007000000 */
[C---:B------:R-:W-:Y:S01]  /*2190*/  IMAD.WIDE.U32 R8, R223.reuse, c[0x0][0x280], R142 ;  /* 0x0000a000df087a25 */ /* 0x040fe200078e008e */
[----:B------:R-:W-:Y:S01]  /*21a0*/  SEL R5, RZ, c[0x0][0x27c], !P2 ;  /* 0x00009f00ff057a07 */ /* 0x000fe20005000000 */
[----:B------:R2:W-:Y:S01]  /*21b0*/  @P1 LDGSTS.E.BYPASS.LTC128B.128 [R139+0x3100], [R22.64+0x80], !P4 ;  /* 0x03100080168b1fae */ /* 0x0005e2000e101d48 */
[----:B------:R-:W-:Y:S01]  /*21c0*/  ISETP.LE.AND P2, PT, R96, c[0x0][0x27c], PT ;  /* 0x00009f0060007a0c */ /* 0x000fe20003f43270 */
[----:B------:R-:W-:Y:S01]  /*21d0*/  IMAD.IADD R171, R170, 0x1, R9 ;  /* 0x00000001aaab7824 */ /* 0x000fe200078e0209 */
[----:B------:R-:W-:Y:S01]  /*21e0*/  SHF.R.S32.HI R9, RZ, 0x1f, R2 ;  /* 0x0000001fff097819 */ /* 0x000fe20000011402 */
[----:B------:R-:W-:Y:S01]  /*21f0*/  IMAD.IADD R5, R144, 0x1, R5 ;  /* 0x0000000190057824 */ /* 0x000fe200078e0205 */
[----:B-1----:R-:W-:Y:S01]  /*2200*/  SEL R19, RZ, c[0x0][0x27c], !P6 ;  /* 0x00009f00ff137a07 */ /* 0x002fe20007000000 */
[C---:B------:R-:W-:Y:S01]  /*2210*/  IMAD.WIDE.U32 R176, R223.reuse, c[0x0][0x290], R144 ;  /* 0x0000a400dfb07a25 */ /* 0x040fe200078e0090 */
[----:B------:R-:W-:Y:S01]  /*2220*/  IADD3 R164, P6, R223, R164, RZ ;  /* 0x000000a4dfa47210 */ /* 0x000fe20007fde0ff */
[----:B------:R2:W-:Y:S01]  /*2230*/  @P1 LDGSTS.E.BYPASS.LTC128B.128 [R139+0x5100], [R22.64+0x100], !P3 ;  /* 0x05100100168b1fae */ /* 0x0005e2000d901d48 */
[----:B------:R-:W-:Y:S01]  /*2240*/  SHF.R.S32.HI R16, RZ, 0x1f, R5 ;  /* 0x0000001fff107819 */ /* 0x000fe20000011405 */
[----:B------:R-:W-:-:S02]  /*2250*/  IMAD.IADD R19, R14, 0x1, R19 ;  /* 0x000000010e137824 */ /* 0x000fc400078e0213 */
[----:B------:R-:W-:Y:S01]  /*2260*/  IMAD.X R165, R6, 0x1, R7, P6 ;  /* 0x0000000106a57824 */ /* 0x000fe200030e0607 */
[----:B------:R-:W-:Y:S01]  /*2270*/  P2R R6, PR, RZ, 0x4 ;  /* 0x00000004ff067803 */ /* 0x000fe20000000000 */
[----:B------:R-:W-:Y:S01]  /*2280*/  IMAD.WIDE.U32 R24, R223, c[0x0][0x290], R142 ;  /* 0x0000a400df187a25 */ /* 0x000fe200078e008e */
[----:B------:R-:W0:Y:S01]  /*2290*/  LDGDEPBAR ;  /* 0x00000000000079af */ /* 0x000e220000000000 */
[----:B------:R-:W-:Y:S02]  /*22a0*/  LOP3.LUT P6, RZ, R220, 0x4, RZ, 0xc0, !PT ;  /* 0x00000004dcff7812 */ /* 0x000fe400078cc0ff */
[C---:B------:R-:W-:Y:S01]  /*22b0*/  IMAD.WIDE.U32 R6, R225.reuse, c[0x0][0x210], R144 ;  /* 0x00008400e1067a25 */ /* 0x040fe200078e0090 */
[----:B------:R2:W-:Y:S03]  /*22c0*/  @P0 LDGSTS.E.BYPASS.LTC128B.128 [R139+0x12100], [R20.64], !P5 ;  /* 0x12100000148b0fae */ /* 0x0005e6000e901d48 */
[----:B------:R-:W-:Y:S01]  /*22d0*/  IMAD R7, R225, c[0x0][0x214], R7 ;  /* 0x00008500e1077a24 */ /* 0x000fe200078e0207 */
[----:B------:R2:W-:Y:S01]  /*22e0*/  @P0 LDGSTS.E.BYPASS.LTC128B.128 [R139+0x14100], [R20.64+0x80], !P4 ;  /* 0x14100080148b0fae */ /* 0x0005e2000e101d48 */
[----:B------:R-:W-:-:S02]  /*22f0*/  IMAD.IADD R175, R175, 0x1, R170 ;  /* 0x00000001afaf7824 */ /* 0x000fc400078e02aa */
[----:B------:R-:W-:Y:S01]  /*2300*/  IMAD.WIDE.U32 R156, R156, c[0x0][0x218], R6 ;  /* 0x000086009c9c7a25 */ /* 0x000fe200078e0006 */
[----:B------:R-:W-:Y:S01]  /*2310*/  SHF.R.S32.HI R7, RZ, 0x1f, R4 ;  /* 0x0000001fff077819 */ /* 0x000fe20000011404 */
[----:B------:R2:W-:Y:S01]  /*2320*/  @P0 LDGSTS.E.BYPASS.LTC128B.128 [R139+0x16100], [R20.64+0x100], !P3 ;  /* 0x16100100148b0fae */ /* 0x0005e2000d901d48 */
[-C--:B------:R-:W-:Y:S01]  /*2330*/  LEA.HI R6, R16, R5.reuse, RZ, 0x3 ;  /* 0x0000000510067211 */ /* 0x080fe200078f18ff */
[----:B------:R-:W-:Y:S01]  /*2340*/  IMAD.MOV.U32 R170, RZ, RZ, R8 ;  /* 0x000000ffffaa7224 */ /* 0x000fe200078e0008 */
[----:B------:R-:W-:Y:S01]  /*2350*/  LEA.HI R7, R7, R4, RZ, 0x4 ;  /* 0x0000000407077211 */ /* 0x000fe200078f20ff */
[----:B------:R-:W-:Y:S01]  /*2360*/  IMAD.IADD R177, R177, 0x1, R172 ;  /* 0x00000001b1b17824 */ /* 0x000fe200078e02ac */
[CC--:B------:R-:W-:Y:S01]  /*2370*/  LEA.HI R4, R9.reuse, R2.reuse, RZ, 0x3 ;  /* 0x0000000209047211 */ /* 0x0c0fe200078f18ff */
[----:B------:R-:W-:Y:S01]  /*2380*/  IMAD.IADD R173, R172, 0x1, R25 ;  /* 0x00000001acad7824 */ /* 0x000fe200078e0219 */
[----:B------:R-:W-:Y:S01]  /*2390*/  SHF.R.S32.HI R7, RZ, 0x4, R7 ;  /* 0x00000004ff077819 */ /* 0x000fe20000011407 */
[----:B------:R-:W-:Y:S01]  /*23a0*/  IMAD.MOV.U32 R172, RZ, RZ, R24 ;  /* 0x000000ffffac7224 */ /* 0x000fe200078e0018 */
[----:B------:R-:W-:Y:S01]  /*23b0*/  LEA.HI R9, R9, R2, RZ, 0x6 ;  /* 0x0000000209097211 */ /* 0x000fe200078f30ff */
[----:B------:R-:W-:Y:S01]  /*23c0*/  IMAD.MOV.U32 R112, RZ, RZ, c[0x0][0x290] ;  /* 0x0000a400ff707624 */ /* 0x000fe200078e00ff */
[----:B------:R-:W-:Y:S01]  /*23d0*/  LEA.HI R16, R16, R5, RZ, 0x6 ;  /* 0x0000000510107211 */ /* 0x000fe200078f30ff */
[----:B------:R-:W-:Y:S01]  /*23e0*/  IMAD.MOV.U32 R116, RZ, RZ, c[0x0][0x280] ;  /* 0x0000a000ff747624 */ /* 0x000fe200078e00ff */
[----:B------:R-:W-:Y:S01]  /*23f0*/  SHF.R.S32.HI R5, RZ, 0x1f, R0 ;  /* 0x0000001fff057819 */ /* 0x000fe20000011400 */
[----:B------:R-:W-:Y:S01]  /*2400*/  IMAD.SHL.U32 R9, R9, 0x40, RZ ;  /* 0x0000004009097824 */ /* 0x000fe200078e00ff */
[----:B------:R-:W-:Y:S01]  /*2410*/  LEA.HI.SX32 R122, R6, R7, 0x1d ;  /* 0x00000007067a7211 */ /* 0x000fe200078feaff */
[----:B------:R-:W-:Y:S01]  /*2420*/  IMAD.SHL.U32 R16, R16, 0x40, RZ ;  /* 0x0000004010107824 */ /* 0x000fe200078e00ff */
[----:B------:R-:W-:Y:S01]  /*2430*/  SHF.R.S32.HI R8, RZ, 0x1f, R19 ;  /* 0x0000001fff087819 */ /* 0x000fe20000011413 */
[----:B-----5:R-:W-:Y:S01]  /*2440*/  IMAD.WIDE.U32 R176, R85, c[0x0][0x290], R176 ;  /* 0x0000a40055b07a25 */ /* 0x020fe200078e00b0 */
[----:B------:R-:W-:-:S02]  /*2450*/  LOP3.LUT R24, R221, 0x38, R4, 0xf8, !PT ;  /* 0x00000038dd187812 */ /* 0x000fc400078ef804 */
[----:B------:R-:W-:Y:S01]  /*2460*/  LEA.HI R5, R5, R0, RZ, 0x4 ;  /* 0x0000000005057211 */ /* 0x000fe200078f20ff */
[----:B------:R-:W-:Y:S01]  /*2470*/  IMAD.WIDE.U32 R174, R85, c[0x0][0x280], R174 ;  /* 0x0000a00055ae7a25 */ /* 0x000fe200078e00ae */
[----:B------:R-:W-:Y:S02]  /*2480*/  LOP3.LUT R18, R221, 0x38, R6, 0xf8, !PT ;  /* 0x00000038dd127812 */ /* 0x000fe400078ef806 */
[----:B------:R-:W-:Y:S01]  /*2490*/  SHF.R.S32.HI R7, RZ, 0x1f, R122 ;  /* 0x0000001fff077819 */ /* 0x000fe2000001147a */
[C---:B------:R-:W-:Y:S01]  /*24a0*/  IMAD.WIDE.U32 R172, R85.reuse, c[0x0][0x290], R172 ;  /* 0x0000a40055ac7a25 */ /* 0x040fe200078e00ac */
[----:B------:R-:W-:Y:S02]  /*24b0*/  SHF.R.S32.HI R0, RZ, 0x1f, R17 ;  /* 0x0000001fff007819 */ /* 0x000fe40000011411 */
[----:B------:R-:W-:Y:S01]  /*24c0*/  LEA.HI R2, R8, R19, RZ, 0x3 ;  /* 0x0000001308027211 */ /* 0x000fe200078f18ff */
[----:B------:R-:W-:Y:S01]  /*24d0*/  IMAD.WIDE.U32 R170, R85, c[0x0][0x280], R170 ;  /* 0x0000a00055aa7a25 */ /* 0x000fe200078e00aa */
[----:B------:R-:W-:-:S02]  /*24e0*/  LOP3.LUT R9, R9, 0xfffff000, RZ, 0xc0, !PT ;  /* 0xfffff00009097812 */ /* 0x000fc400078ec0ff */
[-C--:B------:R-:W-:Y:S01]  /*24f0*/  LOP3.LUT R117, R24, R141.reuse, RZ, 0x3c, !PT ;  /* 0x0000008d18757212 */ /* 0x080fe200078e3cff */
[----:B------:R-:W-:Y:S01]  /*2500*/  IMAD.MOV.U32 R59, RZ, RZ, 0x1 ;  /* 0x00000001ff3b7424 */ /* 0x000fe200078e00ff */
[----:B------:R-:W-:Y:S01]  /*2510*/  LOP3.LUT R119, R18, R141, RZ, 0x3c, !PT ;  /* 0x0000008d12777212 */ /* 0x000fe200078e3cff */
[----:B------:R-:W-:Y:S01]  /*2520*/  IMAD.MOV.U32 R47, RZ, RZ, RZ ;  /* 0x000000ffff2f7224 */ /* 0x000fe200078e00ff */
[----:B------:R-:W-:Y:S01]  /*2530*/  LEA.HI R7, R7, R122, RZ, 0x3 ;  /* 0x0000007a07077211 */ /* 0x000fe200078f18ff */
[----:B------:R-:W-:Y:S01]  /*2540*/  IMAD.SHL.U32 R122, R122, 0x8, RZ ;  /* 0x000000087a7a7824 */ /* 0x000fe200078e00ff */
[----:B------:R-:W-:Y:S01]  /*2550*/  LEA.HI R0, R0, R17, RZ, 0x4 ;  /* 0x0000001100007211 */ /* 0x000fe200078f20ff */
[----:B------:R-:W-:Y:S01]  /*2560*/  IMAD.IADD R127, R157, 0x1, R127 ;  /* 0x000000019d7f7824 */ /* 0x000fe200078e027f */
[----:B------:R-:W-:Y:S01]  /*2570*/  LOP3.LUT R18, R221, 0x38, R2, 0xf8, !PT ;  /* 0x00000038dd127812 */ /* 0x000fe200078ef802 */
[----:B------:R-:W-:Y:S01]  /*2580*/  IMAD.SHL.U32 R7, R7, 0x200, RZ ;  /* 0x0000020007077824 */ /* 0x000fe200078e00ff */
[----:B------:R-:W-:-:S02]  /*2590*/  IADD3 R117, R117, R9, R140 ;  /* 0x0000000975757210 */ /* 0x000fc40007ffe08c */
[----:B------:R-:W-:Y:S02]  /*25a0*/  SHF.R.S32.HI R9, RZ, 0x4, R5 ;  /* 0x00000004ff097819 */ /* 0x000fe40000011405 */
[----:B------:R-:W-:Y:S02]  /*25b0*/  LOP3.LUT R115, R18, R141, RZ, 0x3c, !PT ;  /* 0x0000008d12737212 */ /* 0x000fe400078e3cff */
[----:B------:R-:W-:Y:S02]  /*25c0*/  SHF.R.S32.HI R5, RZ, 0x4, R0 ;  /* 0x00000004ff057819 */ /* 0x000fe40000011400 */
[----:B------:R-:W-:Y:S02]  /*25d0*/  LOP3.LUT R18, R221, 0x38, R122, 0xf8, !PT ;  /* 0x00000038dd127812 */ /* 0x000fe400078ef87a */
[----:B------:R-:W-:Y:S02]  /*25e0*/  LEA.HI R8, R8, R19, RZ, 0x6 ;  /* 0x0000001308087211 */ /* 0x000fe400078f30ff */
[----:B------:R-:W-:-:S02]  /*25f0*/  LEA.HI.SX32 R118, R2, R5, 0x1d ;  /* 0x0000000502767211 */ /* 0x000fc400078feaff */
[----:B------:R-:W-:Y:S01]  /*2600*/  LOP3.LUT R113, R18, R141, RZ, 0x3c, !PT ;  /* 0x0000008d12717212 */ /* 0x000fe200078e3cff */
[----:B------:R-:W-:Y:S01]  /*2610*/  IMAD.SHL.U32 R8, R8, 0x40, RZ ;  /* 0x0000004008087824 */ /* 0x000fe200078e00ff */
[----:B------:R-:W-:Y:S02]  /*2620*/  @P0 LEA R18, P1, R106, R20, 0x1 ;  /* 0x000000146a120211 */ /* 0x000fe400078208ff */
[----:B------:R-:W-:Y:S02]  /*2630*/  LEA.HI.SX32 R120, R4, R9, 0x1d ;  /* 0x0000000904787211 */ /* 0x000fe400078feaff */
[----:B------:R-:W-:Y:S02]  /*2640*/  SHF.R.S32.HI R9, RZ, 0x1f, R118 ;  /* 0x0000001fff097819 */ /* 0x000fe40000011476 */
[----:B------:R-:W-:Y:S02]  /*2650*/  @P0 LEA.HI.X R19, R106, R21, R105, 0x1, P1 ;  /* 0x000000156a130211 */ /* 0x000fe400008f0c69 */
[----:B------:R-:W-:Y:S01]  /*2660*/  LEA.HI R0, R9, R118, RZ, 0x3 ;  /* 0x0000007609007211 */ /* 0x000fe200078f18ff */
[----:B------:R-:W-:Y:S01]  /*2670*/  IMAD.SHL.U32 R118, R118, 0x8, RZ ;  /* 0x0000000876767824 */ /* 0x000fe200078e00ff */
[----:B------:R-:W-:Y:S01]  /*2680*/  LOP3.LUT R8, R8, 0xfffff000, RZ, 0xc0, !PT ;  /* 0xfffff00008087812 */ /* 0x000fe200078ec0ff */
[----:B------:R2:W-:Y:S01]  /*2690*/  @P0 LDGSTS.E.BYPASS.LTC128B.128 [R139+0x13100], [R18.64], !P5 ;  /* 0x13100000128b0fae */ /* 0x0005e2000e901d48 */
[----:B------:R-:W-:Y:S01]  /*26a0*/  SHF.R.S32.HI R5, RZ, 0x1f, R120 ;  /* 0x0000001fff057819 */ /* 0x000fe20000011478 */
[----:B------:R-:W-:Y:S01]  /*26b0*/  IMAD.SHL.U32 R0, R0, 0x200, RZ ;  /* 0x0000020000007824 */ /* 0x000fe200078e00ff */
[----:B------:R-:W-:Y:S01]  /*26c0*/  IADD3 R115, R115, R8, R140 ;  /* 0x0000000873737210 */ /* 0x000fe20007ffe08c */
[----:B------:R2:W-:Y:S01]  /*26d0*/  @P0 LDGSTS.E.BYPASS.LTC128B.128 [R139+0x15100], [R18.64+0x80], !P4 ;  /* 0x15100080128b0fae */ /* 0x0005e2000e101d48 */
[----:B------:R-:W-:Y:S01]  /*26e0*/  LEA.HI R5, R5, R120, RZ, 0x3 ;  /* 0x0000007805057211 */ /* 0x000fe200078f18ff */
[----:B------:R-:W-:Y:S01]  /*26f0*/  IMAD.SHL.U32 R120, R120, 0x8, RZ ;  /* 0x0000000878787824 */ /* 0x000fe200078e00ff */
[----:B------:R-:W-:Y:S01]  /*2700*/  LOP3.LUT R16, R16, 0xfffff000, RZ, 0xc0, !PT ;  /* 0xfffff00010107812 */ /* 0x000fe200078ec0ff */
[----:B------:R2:W-:Y:S01]  /*2710*/  @P0 LDGSTS.E.BYPASS.LTC128B.128 [R139+0x17100], [R18.64+0x100], !P3 ;  /* 0x17100100128b0fae */ /* 0x0005e2000d901d48 */
[----:B------:R-:W-:Y:S01]  /*2720*/  LOP3.LUT R8, R221, 0x38, R118, 0xf8, !PT ;  /* 0x00000038dd087812 */ /* 0x000fe200078ef876 */
[----:B------:R-:W-:Y:S01]  /*2730*/  IMAD.SHL.U32 R5, R5, 0x200, RZ ;  /* 0x0000020005057824 */ /* 0x000fe200078e00ff */
[----:B------:R-:W-:Y:S01]  /*2740*/  IADD3 R119, R119, R16, R140 ;  /* 0x0000001077777210 */ /* 0x000fe20007ffe08c */
[----:B------:R-:W0:Y:S01]  /*2750*/  LDGDEPBAR ;  /* 0x00000000000079af */ /* 0x000e220000000000 */
[----:B------:R-:W-:-:S02]  /*2760*/  LOP3.LUT R109, R8, R141, RZ, 0x3c, !PT ;  /* 0x0000008d086d7212 */ /* 0x000fc400078e3cff */
[----:B------:R-:W-:Y:S02]  /*2770*/  LOP3.LUT R16, R221, 0x38, R120, 0xf8, !PT ;  /* 0x00000038dd107812 */ /* 0x000fe400078ef878 */
[----:B------:R-:W-:Y:S02]  /*2780*/  SHF.R.S32.HI R8, RZ, 0x1f, R85 ;  /* 0x0000001fff087819 */ /* 0x000fe40000011455 */
[----:B------:R-:W-:Y:S02]  /*2790*/  LOP3.LUT R111, R16, R141, RZ, 0x3c, !PT ;  /* 0x0000008d106f7212 */ /* 0x000fe400078e3cff */
[----:B------:R-:W-:Y:S01]  /*27a0*/  LOP3.LUT R0, R0, 0xfffff000, RZ, 0xc0, !PT ;  /* 0xfffff00000007812 */ /* 0x000fe200078ec0ff */
[----:B------:R-:W-:Y:S01]  /*27b0*/  IMAD R16, R8, c[0x0][0x290], RZ ;  /* 0x0000a40008107a24 */ /* 0x000fe200078e02ff */
[----:B------:R-:W-:Y:S01]  /*27c0*/  IADD3 R93, P1, P0, R162, R168, R144 ;  /* 0x000000a8a25d7210 */ /* 0x000fe2000783e090 */
[----:B------:R-:W-:Y:S01]  /*27d0*/  IMAD R8, R8, c[0x0][0x280], RZ ;  /* 0x0000a00008087a24 */ /* 0x000fe200078e02ff */
[----:B------:R-:W-:Y:S01]  /*27e0*/  IADD3 R109, R109, R0, R140 ;  /* 0x000000006d6d7210 */ /* 0x000fe20007ffe08c */
[----:B------:R-:W-:Y:S01]  /*27f0*/  IMAD R123, R85, c[0x0][0x294], R16 ;  /* 0x0000a500557b7a24 */ /* 0x000fe200078e0210 */
[----:B------:R-:W-:Y:S01]  /*2800*/  IADD3.X R126, R97, R103, R145, P1, P0 ;  /* 0x00000067617e7210 */ /* 0x000fe20000fe0491 */
[----:B------:R-:W-:Y:S01]  /*2810*/  IMAD R121, R85, c[0x0][0x284], R8 ;  /* 0x0000a10055797a24 */ /* 0x000fe200078e0208 */
[----:B------:R-:W-:Y:S01]  /*2820*/  LOP3.LUT R7, R7, 0xfffff000, RZ, 0xc0, !PT ;  /* 0xfffff00007077812 */ /* 0x000fe200078ec0ff */
[----:B------:R-:W-:Y:S01]  /*2830*/  IMAD.IADD R125, R177, 0x1, R123 ;  /* 0x00000001b17d7824 */ /* 0x000fe200078e027b */
[----:B------:R-:W-:Y:S01]  /*2840*/  LOP3.LUT R5, R5, 0xfffff000, RZ, 0xc0, !PT ;  /* 0xfffff00005057812 */ /* 0x000fe200078ec0ff */
[----:B------:R-:W-:Y:S01]  /*2850*/  IMAD.IADD R124, R175, 0x1, R121 ;  /* 0x00000001af7c7824 */ /* 0x000fe200078e0279 */
[----:B------:R-:W-:Y:S01]  /*2860*/  LOP3.LUT R0, R221, 0x18, R144, 0xf8, !PT ;  /* 0x00000018dd007812 */ /* 0x000fe200078ef890 */
[----:B------:R-:W-:Y:S01]  /*2870*/  IMAD.IADD R123, R123, 0x1, R173 ;  /* 0x000000017b7b7824 */ /* 0x000fe200078e02ad */
[----:B------:R-:W-:Y:S01]  /*2880*/  ISETP.NE.AND P0, PT, RZ, UR4, PT ;  /* 0x00000004ff007c0c */ /* 0x000fe2000bf05270 */
[----:B------:R-:W-:Y:S01]  /*2890*/  IMAD.IADD R121, R121, 0x1, R171 ;  /* 0x0000000179797824 */ /* 0x000fe200078e02ab */
[----:B------:R-:W-:-:S02]  /*28a0*/  LOP3.LUT R133, R6, 0xfffffff8, RZ, 0xc0, !PT ;  /* 0xfffffff806857812 */ /* 0x000fc400078ec0ff */
[----:B------:R-:W-:Y:S02]  /*28b0*/  LOP3.LUT R131, R4, 0xfffffff8, RZ, 0xc0, !PT ;  /* 0xfffffff804837812 */ /* 0x000fe400078ec0ff */
[----:B------:R-:W-:Y:S02]  /*28c0*/  LOP3.LUT R129, R2, 0xfffffff8, RZ, 0xc0, !PT ;  /* 0xfffffff802817812 */ /* 0x000fe400078ec0ff */
[CC--:B------:R-:W-:Y:S01]  /*28d0*/  SHF.L.U64.HI R110, R112.reuse, R3.reuse, c[0x0][0x294] ;  /* 0x0000a500706e7619 */ /* 0x0c0fe20000010203 */
[----:B------:R-:W-:Y:S01]  /*28e0*/  IMAD.SHL.U32 R112, R112, 0x40, RZ ;  /* 0x0000004070707824 */ /* 0x000fe200078e00ff */
[C---:B------:R-:W-:Y:S01]  /*28f0*/  SHF.L.U64.HI R114, R116.reuse, R3, c[0x0][0x284] ;  /* 0x0000a10074727619 */ /* 0x040fe20000010203 */
[----:B------:R-:W-:Y:S01]  /*2900*/  IMAD.SHL.U32 R116, R116, 0x40, RZ ;  /* 0x0000004074747824 */ /* 0x000fe200078e00ff */
[--C-:B------:R-:W-:Y:S02]  /*2910*/  IADD3 R113, R113, R7, R140.reuse ;  /* 0x0000000771717210 */ /* 0x100fe40007ffe08c */
[----:B------:R-:W-:-:S02]  /*2920*/  IADD3 R111, R111, R5, R140 ;  /* 0x000000056f6f7210 */ /* 0x000fc40007ffe08c */
[----:B------:R-:W-:Y:S02]  /*2930*/  LOP3.LUT R0, R140, R0, R141, 0xf6, !PT ;  /* 0x000000008c007212 */ /* 0x000fe400078ef68d */
[----:B------:R-:W-:Y:S02]  /*2940*/  P2R R135, PR, RZ, 0x1 ;  /* 0x00000001ff877803 */ /* 0x000fe40000000000 */
[----:B------:R-:W-:Y:S02]  /*2950*/  SHF.R.S32.HI R150, RZ, 0x1f, R133 ;  /* 0x0000001fff967819 */ /* 0x000fe40000011485 */
[----:B------:R-:W-:Y:S02]  /*2960*/  SHF.R.S32.HI R148, RZ, 0x1f, R131 ;  /* 0x0000001fff947819 */ /* 0x000fe40000011483 */
[----:B------:R-:W-:Y:S02]  /*2970*/  SHF.R.S32.HI R134, RZ, 0x1f, R129 ;  /* 0x0000001fff867819 */ /* 0x000fe40000011481 */
[----:B------:R-:W-:-:S02]  /*2980*/  SHF.R.S32.HI R132, RZ, 0x1f, R122 ;  /* 0x0000001fff847819 */ /* 0x000fc4000001147a */
[----:B------:R-:W-:Y:S02]  /*2990*/  SHF.R.S32.HI R130, RZ, 0x1f, R120 ;  /* 0x0000001fff827819 */ /* 0x000fe40000011478 */
[----:B--2---:R-:W-:Y:S02]  /*29a0*/  SHF.R.S32.HI R128, RZ, 0x1f, R118 ;  /* 0x0000001fff807819 */ /* 0x004fe40000011476 */
.L_x_1398:
[----:B------:R-:W-:Y:S01]  /*29b0*/  SHF.R.S32.HI R5, RZ, 0x1f, R15 ;  /* 0x0000001fff057819 */ /* 0x000fe2000001140f */
[----:B------:R-:W-:Y:S04]  /*29c0*/  DEPBAR.LE SB0, 0x2 ;  /* 0x000080800000791a */ /* 0x000fe80000000000 */
[----:B------:R-:W-:Y:S01]  /*29d0*/  ISETP.LE.AND P1, PT, R96, c[0x0][0x27c], PT ;  /* 0x00009f0060007a0c */ /* 0x000fe20003f23270 */
[----:B------:R-:W-:Y:S01]  /*29e0*/  WARPSYNC 0xffffffff ;  /* 0xffffffff00007948 */ /* 0x000fe20003800000 */
[----:B------:R-:W-:Y:S01]  /*29f0*/  BAR.SYNC.DEFER_BLOCKING 0x0 ;  /* 0x0000000000007b1d */ /* 0x000fe20000010000 */
[-C--:B------:R-:W-:Y:S02]  /*2a00*/  IMAD R153, R98, R15.reuse, RZ ;  /* 0x0000000f62997224 */ /* 0x080fe400078e02ff */
[----:B------:R-:W-:Y:S04]  /*2a10*/  IMAD.WIDE.U32 R20, R100, R15, RZ ;  /* 0x0000000f64147225 */ /* 0x000fe800078e00ff */
[----:B------:R-:W-:Y:S01]  /*2a20*/  IMAD R153, R5, R100, R153 ;  /* 0x0000006405997224 */ /* 0x000fe200078e0299 */
[----:B------:R-:W-:Y:S01]  /*2a30*/  IADD3 R4, P0, R93, R20, RZ ;  /* 0x000000145d047210 */ /* 0x000fe20007f1e0ff */
[----:B-1----:R-:W-:Y:S02]  /*2a40*/  IMAD R2, R47, 0x3000, R0 ;  /* 0x000030002f027824 */ /* 0x002fe400078e0200 */
[----:B------:R-:W-:Y:S03]  /*2a50*/  IMAD.IADD R153, R21, 0x1, R153 ;  /* 0x0000000115997824 */ /* 0x000fe600078e0299 */
[----:B------:R-:W-:Y:S01]  /*2a60*/  IADD3 R149, R2, 0x20, RZ ;  /* 0x0000002002957810 */ /* 0x000fe20007ffe0ff */
[----:B------:R-:W-:Y:S01]  /*2a70*/  IMAD.X R3, R153, 0x1, R126, P0 ;  /* 0x0000000199037824 */ /* 0x000fe200000e067e */
[----:B------:R-:W-:Y:S02]  /*2a80*/  LEA R74, P0, R4, c[0x0][0x1c8], 0x1 ;  /* 0x00007200044a7a11 */ /* 0x000fe400078008ff */
[----:B------:R-:W-:Y:S02]  /*2a90*/  @P6 IADD3 R149, R2, -0x20, RZ ;  /* 0xffffffe002956810 */ /* 0x000fe40007ffe0ff */
[----:B------:R-:W-:Y:S02]  /*2aa0*/  LEA.HI.X R75, R4, c[0x0][0x1cc], R3, 0x1, P0 ;  /* 0x00007300044b7a11 */ /* 0x000fe400000f0c03 */
[----:B------:R-:W-:Y:S02]  /*2ab0*/  LEA R151, R2, 0x100, 0x1 ;  /* 0x0000010002977811 */ /* 0x000fe400078e08ff */
[----:B------:R-:W-:Y:S01]  /*2ac0*/  LEA R149, R149, 0x100, 0x1 ;  /* 0x0000010095957811 */ /* 0x000fe200078e08ff */
[----:B------:R-:W-:Y:S01]  /*2ad0*/  BSSY B1, `(.L_x_1374) ;  /* 0x0000393000017945 */ /* 0x000fe20003800000 */
[----:B------:R-:W-:-:S05]  /*2ae0*/  @!P1 BRA `(.L_x_1375) ;  /* 0x0000378000009947 */ /* 0x000fca0003800000 */
[-C--:B------:R-:W-:Y:S01]  /*2af0*/  IMAD R3, R114, R15.reuse, RZ ;  /* 0x0000000f72037224 */ /* 0x080fe200078e02ff */
[----:B------:R-:W-:Y:S01]  /*2b00*/  ISETP.NE.AND P1, PT, R135, RZ, PT ;  /* 0x000000ff8700720c */ /* 0x000fe20003f25270 */
[-C--:B------:R-:W-:Y:S02]  /*2b10*/  IMAD R9, R110, R15.reuse, RZ ;  /* 0x0000000f6e097224 */ /* 0x080fe400078e02ff */
[----:B------:R-:W-:Y:S02]  /*2b20*/  IMAD R152, R15, -0x40, R90 ;  /* 0xffffffc00f987824 */ /* 0x000fe400078e025a */
[C---:B------:R-:W-:Y:S02]  /*2b30*/  IMAD R3, R5.reuse, R116, R3 ;  /* 0x0000007405037224 */ /* 0x040fe400078e0203 */
[----:B------:R-:W-:Y:S01]  /*2b40*/  IMAD R9, R5, R112, R9 ;  /* 0x0000007005097224 */ /* 0x000fe200078e0209 */
[----:B------:R-:W-:Y:S01]  /*2b50*/  IMNMX R152, R152, 0x40, PT ;  /* 0x0000004098987817 */ /* 0x000fe20003800200 */
[-C--:B------:R-:W-:Y:S04]  /*2b60*/  IMAD.WIDE.U32 R6, R116, R15.reuse, RZ ;  /* 0x0000000f74067225 */ /* 0x080fe800078e00ff */
[----:B------:R-:W-:Y:S01]  /*2b70*/  IMAD.WIDE.U32 R4, R112, R15, RZ ;  /* 0x0000000f70047225 */ /* 0x000fe200078e00ff */
[----:B------:R-:W-:Y:S04]  /*2b80*/  IADD3 R3, R7, R3, RZ ;  /* 0x0000000307037210 */ /* 0x000fe80007ffe0ff */
[----:B------:R-:W-:Y:S01]  /*2b90*/  IADD3 R2, R5, R9, RZ ;  /* 0x0000000905027210 */ /* 0x000fe20007ffe0ff */
[----:B------:R-:W-:-:S05]  /*2ba0*/  @!P1 BRA `(.L_x_1376) ;  /* 0x00001b1000009947 */ /* 0x000fca0003800000 */
[----:B------:R-:W-:Y:S01]  /*2bb0*/  ISETP.GE.AND P1, PT, R223, R152, PT ;  /* 0x00000098df00720c */ /* 0x000fe20003f26270 */
[----:B------:R-:W-:Y:S01]  /*2bc0*/  BSSY B0, `(.L_x_1377) ;  /* 0x0000036000007945 */ /* 0x000fe20003800000 */
[C---:B------:R-:W-:Y:S01]  /*2bd0*/  IADD3 R29, R142.reuse, 0x20, RZ ;  /* 0x000000208e1d7810 */ /* 0x040fe20007ffe0ff */
[----:B------:R-:W-:Y:S01]  /*2be0*/  CS2R R24, SRZ ;  /* 0x0000000000187805 */ /* 0x000fe2000001ff00 */
[----:B------:R-:W-:Y:S01]  /*2bf0*/  IADD3 R20, R142, 0x40, RZ ;  /* 0x000000408e147810 */ /* 0x000fe20007ffe0ff */
        /* <DEDUP_REMOVED lines=28> */
[----:B------:R-:W-:Y:S01]  /*2dc0*/  LEA.HI.X R9, R6, c[0x0][0x274], R3, 0x1, P0 ;  /* 0x00009d0006097a11 */ /* 0x000fe200000f0c03 */
[----:B------:R-:W-:Y:S01]  /*2dd0*/  CS2R R54, SRZ ;  /* 0x0000000000367805 */ /* 0x000fe2000001ff00 */
[C---:B------:R-:W-:Y:S04]  /*2de0*/  LEA R2, P0, R4.reuse, c[0x0][0x288], 0x1 ;  /* 0x0000a20004027a11 */ /* 0x040fe800078008ff */
[----:B------:R-:W-:Y:S02]  /*2df0*/  LEA.HI.X R3, R4, c[0x0][0x28c], R5, 0x1, P0 ;  /* 0x0000a30004037a11 */ /* 0x000fe400000f0c05 */
[----:B------:R-:W-:-:S13]  /*2e00*/  ISETP.GE.AND P0, PT, R142, c[0x0][0x27c], PT ;  /* 0x00009f008e007a0c */ /* 0x000fda0003f06270 */
[----:B------:R1:W5:Y:S04]  /*2e10*/  @!P0 LDG.E.64 R40, [R8.64] ;  /* 0x0000000808288981 */ /* 0x000368000c1e1b00 */
[----:B------:R1:W5:Y:S01]  /*2e20*/  @!P0 LDG.E.64 R72, [R2.64] ;  /* 0x0000000802488981 */ /* 0x000362000c1e1b00 */
[----:B------:R-:W-:-:S13]  /*2e30*/  ISETP.GE.AND P0, PT, R138, c[0x0][0x27c], PT ;  /* 0x00009f008a007a0c */ /* 0x000fda0003f06270 */
[----:B------:R1:W5:Y:S04]  /*2e40*/  @!P0 LDG.E.64 R42, [R8.64+0x20] ;  /* 0x00002008082a8981 */ /* 0x000368000c1e1b00 */
[----:B------:R1:W5:Y:S01]  /*2e50*/  @!P0 LDG.E.64 R70, [R2.64+0x20] ;  /* 0x0000200802468981 */ /* 0x000362000c1e1b00 */
        /* <DEDUP_REMOVED lines=11> */
[----:B------:R1:W5:Y:S02]  /*2f10*/  @!P0 LDG.E.64 R54, [R2.64+0xa0] ;  /* 0x0000a00802368981 */ /* 0x000364000c1e1b00 */
.L_x_1378:
[----:B------:R-:W-:Y:S05]  /*2f20*/  BSYNC B0 ;  /* 0x0000000000007941 */ /* 0x000fea0003800000 */
.L_x_1377:
[----:B------:R-:W-:-:S05]  /*2f30*/  @P1 BRA `(.L_x_1379) ;  /* 0x000034c000001947 */ /* 0x000fca0003800000 */
[----:B------:R-:W-:Y:S01]  /*2f40*/  ISETP.GE.AND P0, PT, R144, c[0x0][0x1d4], PT ;  /* 0x0000750090007a0c */ /* 0x000fe20003f06270 */
[----:B-1---5:R-:W-:Y:S01]  /*2f50*/  IMAD.MOV.U32 R3, RZ, RZ, R26 ;  /* 0x000000ffff037224 */ /* 0x022fe200078e001a */
[----:B------:R-:W-:Y:S01]  /*2f60*/  BSSY B0, `(.L_x_1380) ;  /* 0x0000060000007945 */ /* 0x000fe20003800000 */
[----:B------:R-:W-:Y:S02]  /*2f70*/  IMAD.MOV.U32 R2, RZ, RZ, R27 ;  /* 0x000000ffff027224 */ /* 0x000fe400078e001b */
        /* <DEDUP_REMOVED lines=35> */
[----:B------:R-:W-:Y:S02]  /*31b0*/  PRMT R64, R18, 0x7610, R64 ;  /* 0x0000761012407816 */ /* 0x000fe40000000040 */
[----:B------:R-:W-:Y:S02]  /*31c0*/  PRMT R69, R17, 0x7610, R69 ;  /* 0x0000761011457816 */ /* 0x000fe40000000045 */
[----:B------:R-:W-:Y:S01]  /*31d0*/  PRMT R68, R16, 0x7610, R68 ;  /* 0x0000761010447816 */ /* 0x000fe20000000044 */
[----:B------:R-:W-:-:S05]  /*31e0*/  @P0 BRA `(.L_x_1381) ;  /* 0x0000037000000947 */ /* 0x000fca0003800000 */
[----:B------:R-:W-:Y:S01]  /*31f0*/  ISETP.GE.AND P0, PT, R142, c[0x0][0x27c], PT ;  /* 0x00009f008e007a0c */ /* 0x000fe20003f06270 */
[----:B------:R-:W1:Y:S01]  /*3200*/  LDS.128 R16, [R151+0xc000] ;  /* 0x00c0000097107984 */ /* 0x000e620000000c00 */
[----:B------:R-:W-:Y:S01]  /*3210*/  MOV R38, R40 ;  /* 0x0000002800267202 */ /* 0x000fe20000000f00 */
[----:B------:R-:W-:Y:S02]  /*3220*/  IMAD.MOV.U32 R46, RZ, RZ, R72 ;  /* 0x000000ffff2e7224 */ /* 0x000fe400078e0048 */
[----:B------:R-:W-:Y:S02]  /*3230*/  IMAD.MOV.U32 R39, RZ, RZ, R41 ;  /* 0x000000ffff277224 */ /* 0x000fe400078e0029 */
[--C-:B------:R-:W-:Y:S06]  /*3240*/  IMAD.MOV.U32 R45, RZ, RZ, R73.reuse ;  /* 0x000000ffff2d7224 */ /* 0x100fec00078e0049 */
[----:B------:R-:W-:Y:S02]  /*3250*/  @!P0 SHF.R.U64 R49, R72, 0x10, R73 ;  /* 0x0000001048318819 */ /* 0x000fe40000001249 */
[--C-:B------:R-:W-:Y:S02]  /*3260*/  @!P0 SHF.R.U64 R37, R40, 0x10, R41.reuse ;  /* 0x0000001028258819 */ /* 0x100fe40000001229 */
[----:B------:R-:W-:Y:S02]  /*3270*/  @!P0 SHF.R.U32.HI R36, RZ, 0x10, R41 ;  /* 0x00000010ff248819 */ /* 0x000fe40000011629 */
[----:B------:R-:W-:Y:S02]  /*3280*/  @!P0 PRMT R46, R46, 0x5410, R49 ;  /* 0x000054102e2e8816 */ /* 0x000fe40000000031 */
[----:B------:R-:W-:Y:S02]  /*3290*/  @!P0 SHF.R.U32.HI R44, RZ, 0x10, R73 ;  /* 0x00000010ff2c8819 */ /* 0x000fe40000011649 */
[----:B------:R-:W-:Y:S02]  /*32a0*/  @!P0 PRMT R37, R38, 0x5410, R37 ;  /* 0x0000541026258816 */ /* 0x000fe40000000025 */
[----:B------:R-:W-:Y:S02]  /*32b0*/  @!P0 PRMT R36, R39, 0x5410, R36 ;  /* 0x0000541027248816 */ /* 0x000fe40000000024 */
[----:B------:R-:W-:Y:S01]  /*32c0*/  @!P0 PRMT R50, R45, 0x5410, R44 ;  /* 0x000054102d328816 */ /* 0x000fe2000000002c */
[C---:B------:R-:W-:Y:S01]  /*32d0*/  @!P0 IMAD.U32 R44, R46.reuse, 0x10000, RZ ;  /* 0x000100002e2c8824 */ /* 0x040fe200078e00ff */
[----:B------:R-:W-:Y:S02]  /*32e0*/  @!P0 LOP3.LUT R46, R46, 0xffff0000, RZ, 0xc0, !PT ;  /* 0xffff00002e2e8812 */ /* 0x000fe400078ec0ff */
[C---:B------:R-:W-:Y:S02]  /*32f0*/  @!P0 SHF.L.U32 R38, R37.reuse, 0x10, RZ ;  /* 0x0000001025268819 */ /* 0x040fe400000006ff */
[----:B------:R-:W-:Y:S01]  /*3300*/  @!P0 LOP3.LUT R37, R37, 0xffff0000, RZ, 0xc0, !PT ;  /* 0xffff000025258812 */ /* 0x000fe200078ec0ff */
[C---:B-1----:R-:W-:Y:S01]  /*3310*/  @!P0 IMAD.U32 R45, R16.reuse, 0x10000, RZ ;  /* 0x00010000102d8824 */ /* 0x042fe200078e00ff */
[----:B------:R-:W-:Y:S02]  /*3320*/  @!P0 LOP3.LUT R39, R16, 0xffff0000, RZ, 0xc0, !PT ;  /* 0xffff000010278812 */ /* 0x000fe400078ec0ff */
[C---:B------:R-:W-:Y:S02]  /*3330*/  @!P0 LOP3.LUT R40, R17.reuse, 0xffff0000, RZ, 0xc0, !PT ;  /* 0xffff000011288812 */ /* 0x040fe400078ec0ff */
[----:B------:R-:W-:Y:S01]  /*3340*/  @!P0 SHF.L.U32 R48, R17, 0x10, RZ ;  /* 0x0000001011308819 */ /* 0x000fe200000006ff */
[----:B------:R-:W-:Y:S01]  /*3350*/  @!P0 FMUL.FTZ R77, R39, R44 ;  /* 0x0000002c274d8220 */ /* 0x000fe20000410000 */
[----:B------:R-:W-:Y:S01]  /*3360*/  @!P0 SHF.L.U32 R49, R19, 0x10, RZ ;  /* 0x0000001013318819 */ /* 0x000fe200000006ff */
[----:B------:R-:W-:Y:S02]  /*3370*/  @!P0 FMUL.FTZ R76, R40, R46 ;  /* 0x0000002e284c8220 */ /* 0x000fe40000410000 */
[-C--:B------:R-:W-:Y:S01]  /*3380*/  @!P0 FMUL.FTZ R2, R39, R38.reuse ;  /* 0x0000002627028220 */ /* 0x080fe20000410000 */
[----:B------:R-:W-:Y:S01]  /*3390*/  @!P0 LOP3.LUT R39, R19, 0xffff0000, RZ, 0xc0, !PT ;  /* 0xffff000013278812 */ /* 0x000fe200078ec0ff */
[----:B------:R-:W-:Y:S01]  /*33a0*/  @!P0 FFMA.FTZ R77, R45, R38, -R77 ;  /* 0x000000262d4d8223 */ /* 0x000fe2000001084d */
[----:B------:R-:W-:Y:S01]  /*33b0*/  @!P0 LOP3.LUT R38, R18, 0xffff0000, RZ, 0xc0, !PT ;  /* 0xffff000012268812 */ /* 0x000fe200078ec0ff */
[-C--:B------:R-:W-:Y:S02]  /*33c0*/  @!P0 FMUL.FTZ R3, R40, R37.reuse ;  /* 0x0000002528038220 */ /* 0x080fe40000410000 */
[----:B------:R-:W-:Y:S02]  /*33d0*/  @!P0 FFMA.FTZ R76, R48, R37, -R76 ;  /* 0x00000025304c8223 */ /* 0x000fe4000001084c */
[C---:B------:R-:W-:Y:S01]  /*33e0*/  @!P0 IMAD.U32 R37, R36.reuse, 0x10000, RZ ;  /* 0x0001000024258824 */ /* 0x040fe200078e00ff */
[----:B------:R-:W-:Y:S01]  /*33f0*/  @!P0 LOP3.LUT R36, R36, 0xffff0000, RZ, 0xc0, !PT ;  /* 0xffff000024248812 */ /* 0x000fe200078ec0ff */
[----:B------:R-:W-:Y:S01]  /*3400*/  @!P0 FFMA.FTZ R2, R44, R45, R2 ;  /* 0x0000002d2c028223 */ /* 0x000fe20000010002 */
[----:B------:R-:W-:Y:S01]  /*3410*/  @!P0 SHF.L.U32 R44, R18, 0x10, RZ ;  /* 0x00000010122c8819 */ /* 0x000fe200000006ff */
[C---:B------:R-:W-:Y:S01]  /*3420*/  @!P0 IMAD.U32 R45, R50.reuse, 0x10000, RZ ;  /* 0x00010000322d8824 */ /* 0x040fe200078e00ff */
[----:B------:R-:W-:Y:S01]  /*3430*/  @!P0 LOP3.LUT R50, R50, 0xffff0000, RZ, 0xc0, !PT ;  /* 0xffff000032328812 */ /* 0x000fe200078ec0ff */
[----:B------:R-:W-:Y:S01]  /*3440*/  @!P0 FMUL.FTZ R4, R38, R37 ;  /* 0x0000002526048220 */ /* 0x000fe20000410000 */
[----:B------:R-:W-:Y:S01]  /*3450*/  @!P0 F2FP.BF16.PACK_AB R77, R2, R77 ;  /* 0x0000004d024d823e */ /* 0x000fe200000010ff */
[----:B------:R-:W-:Y:S02]  /*3460*/  @!P0 FMUL.FTZ R79, R38, R45 ;  /* 0x0000002d264f8220 */ /* 0x000fe40000410000 */
[C---:B------:R-:W-:Y:S02]  /*3470*/  @!P0 FMUL.FTZ R78, R39.reuse, R50 ;  /* 0x00000032274e8220 */ /* 0x040fe40000410000 */
[----:B------:R-:W-:Y:S02]  /*3480*/  @!P0 FMUL.FTZ R5, R39, R36 ;  /* 0x0000002427058220 */ /* 0x000fe40000410000 */
[----:B------:R-:W-:Y:S02]  /*3490*/  @!P0 FFMA.FTZ R3, R46, R48, R3 ;  /* 0x000000302e038223 */ /* 0x000fe40000010003 */
[----:B------:R-:W-:Y:S02]  /*34a0*/  @!P0 FFMA.FTZ R4, R45, R44, R4 ;  /* 0x0000002c2d048223 */ /* 0x000fe40000010004 */
[----:B------:R-:W-:Y:S01]  /*34b0*/  @!P0 FFMA.FTZ R79, R44, R37, -R79 ;  /* 0x000000252c4f8223 */ /* 0x000fe2000001084f */
[----:B------:R-:W-:Y:S01]  /*34c0*/  @!P0 F2FP.BF16.PACK_AB R76, R3, R76 ;  /* 0x0000004c034c823e */ /* 0x000fe200000010ff */
[----:B------:R-:W-:Y:S02]  /*34d0*/  @!P0 FFMA.FTZ R78, R49, R36, -R78 ;  /* 0x00000024314e8223 */ /* 0x000fe4000001084e */
        /* <DEDUP_REMOVED lines=8> */
.L_x_1381:
[----:B------:R-:W-:Y:S05]  /*3560*/  BSYNC B0 ;  /* 0x0000000000007941 */ /* 0x000fea0003800000 */
.L_x_1380:
[----:B------:R-:W-:Y:S01]  /*3570*/  ISETP.GE.AND P0, PT, R13, c[0x0][0x1d4], PT ;  /* 0x000075000d007a0c */ /* 0x000fe20003f06270 */
[----:B------:R-:W-:-:S12]  /*3580*/  BSSY B0, `(.L_x_1382) ;  /* 0x0000035000007945 */ /* 0x000fd80003800000 */
[----:B------:R-:W-:-:S05]  /*3590*/  @P0 BRA `(.L_x_1383) ;  /* 0x0000033000000947 */ /* 0x000fca0003800000 */
[----:B------:R-:W-:Y:S01]  /*35a0*/  ISETP.GE.AND P0, PT, R138, c[0x0][0x27c], PT ;  /* 0x00009f008a007a0c */ /* 0x000fe20003f06270 */
[----:B-1----:R-:W1:-:S12]  /*35b0*/  LDS.128 R16, [R149+0xc000] ;  /* 0x00c0000095107984 */ /* 0x002e580000000c00 */
[----:B------:R-:W-:Y:S02]  /*35c0*/  @!P0 SHF.R.U64 R40, R70, 0x10, R71 ;  /* 0x0000001046288819 */ /* 0x000fe40000001247 */
[--C-:B------:R-:W-:Y:S02]  /*35d0*/  @!P0 SHF.R.U64 R36, R42, 0x10, R43.reuse ;  /* 0x000000102a248819 */ /* 0x100fe4000000122b */
[----:B------:R-:W-:Y:S02]  /*35e0*/  @!P0 SHF.R.U32.HI R37, RZ, 0x10, R43 ;  /* 0x00000010ff258819 */ /* 0x000fe4000001162b */
[----:B------:R-:W-:Y:S02]  /*35f0*/  @!P0 PRMT R69, R69, 0x5410, R40 ;  /* 0x0000541045458816 */ /* 0x000fe40000000028 */
[----:B------:R-:W-:Y:S02]  /*3600*/  @!P0 SHF.R.U32.HI R39, RZ, 0x10, R71 ;  /* 0x00000010ff278819 */ /* 0x000fe40000011647 */
[----:B------:R-:W-:Y:S02]  /*3610*/  @!P0 PRMT R33, R33, 0x5410, R36 ;  /* 0x0000541021218816 */ /* 0x000fe40000000024 */
[----:B------:R-:W-:Y:S02]  /*3620*/  @!P0 PRMT R32, R32, 0x5410, R37 ;  /* 0x0000541020208816 */ /* 0x000fe40000000025 */
[----:B------:R-:W-:Y:S01]  /*3630*/  @!P0 LOP3.LUT R40, R69, 0xffff0000, RZ, 0xc0, !PT ;  /* 0xffff000045288812 */ /* 0x000fe200078ec0ff */
        /* <DEDUP_REMOVED lines=9> */
[C---:B------:R-:W-:Y:S01]  /*36d0*/  @!P0 FMUL.FTZ R45, R37.reuse, R39 ;  /* 0x00000027252d8220 */ /* 0x040fe20000410000 */
        /* <DEDUP_REMOVED lines=12> */
[----:B------:R-:W-:Y:S02]  /*37a0*/  @!P0 IMAD.U32 R39, R68, 0x10000, RZ ;  /* 0x0001000044278824 */ /* 0x000fe400078e00ff */
        /* <DEDUP_REMOVED lines=17> */
[----:B------:R1:W-:Y:S02]  /*38c0*/  STG.E.128 [R74.64+0x40], R16 ;  /* 0x000040104a007986 */ /* 0x0003e4000c101d08 */
.L_x_1383:
[----:B------:R-:W-:Y:S05]  /*38d0*/  BSYNC B0 ;  /* 0x0000000000007941 */ /* 0x000fea0003800000 */
.L_x_1382:
[----:B------:R-:W-:Y:S01]  /*38e0*/  ISETP.GE.AND P0, PT, R14, c[0x0][0x1d4], PT ;  /* 0x000075000e007a0c */ /* 0x000fe20003f06270 */
[----:B------:R-:W-:-:S12]  /*38f0*/  BSSY B0, `(.L_x_1384) ;  /* 0x0000035000007945 */ /* 0x000fd80003800000 */
[----:B------:R-:W-:-:S05]  /*3900*/  @P0 BRA `(.L_x_1385) ;  /* 0x0000033000000947 */ /* 0x000fca0003800000 */
[----:B------:R-:W-:Y:S01]  /*3910*/  ISETP.GE.AND P0, PT, R29, c[0x0][0x27c], PT ;  /* 0x00009f001d007a0c */ /* 0x000fe20003f06270 */
[----:B-1----:R-:W1:-:S12]  /*3920*/  LDS.128 R16, [R151+0xe000] ;  /* 0x00e0000097107984 */ /* 0x002e580000000c00 */
[----:B------:R-:W-:Y:S02]  /*3930*/  @!P0 SHF.R.U64 R36, R66, 0x10, R67 ;  /* 0x0000001042248819 */ /* 0x000fe40000001243 */
[----:B------:R-:W-:Y:S02]  /*3940*/  @!P0 SHF.R.U64 R29, R34, 0x10, R35 ;  /* 0x00000010221d8819 */ /* 0x000fe40000001223 */
[----:B------:R-:W-:Y:S02]  /*3950*/  @!P0 PRMT R65, R65, 0x5410, R36 ;  /* 0x0000541041418816 */ /* 0x000fe40000000024 */
[----:B------:R-:W-:Y:S02]  /*3960*/  @!P0 SHF.R.U32.HI R37, RZ, 0x10, R67 ;  /* 0x00000010ff258819 */ /* 0x000fe40000011643 */
[----:B------:R-:W-:Y:S02]  /*3970*/  @!P0 PRMT R28, R28, 0x5410, R29 ;  /* 0x000054101c1c8816 */ /* 0x000fe4000000001d */
[----:B------:R-:W-:Y:S01]  /*3980*/  @!P0 PRMT R64, R64, 0x5410, R37 ;  /* 0x0000541040408816 */ /* 0x000fe20000000025 */
[C---:B------:R-:W-:Y:S01]  /*3990*/  @!P0 IMAD.U32 R37, R65.reuse, 0x10000, RZ ;  /* 0x0001000041258824 */ /* 0x040fe200078e00ff */
[----:B------:R-:W-:Y:S01]  /*39a0*/  @!P0 LOP3.LUT R38, R65, 0xffff0000, RZ, 0xc0, !PT ;  /* 0xffff000041268812 */ /* 0x000fe200078ec0ff */
[C---:B------:R-:W-:Y:S01]  /*39b0*/  @!P0 IMAD.U32 R29, R28.reuse, 0x10000, RZ ;  /* 0x000100001c1d8824 */ /* 0x040fe200078e00ff */
[----:B------:R-:W-:Y:S02]  /*39c0*/  @!P0 SHF.R.U32.HI R34, RZ, 0x10, R35 ;  /* 0x00000010ff228819 */ /* 0x000fe40000011623 */
[----:B------:R-:W-:Y:S02]  /*39d0*/  @!P0 LOP3.LUT R28, R28, 0xffff0000, RZ, 0xc0, !PT ;  /* 0xffff00001c1c8812 */ /* 0x000fe400078ec0ff */
[----:B------:R-:W-:Y:S02]  /*39e0*/  @!P0 PRMT R23, R23, 0x5410, R34 ;  /* 0x0000541017178816 */ /* 0x000fe40000000022 */
        /* <DEDUP_REMOVED lines=11> */
[C---:B------:R-:W-:Y:S01]  /*3aa0*/  @!P0 LOP3.LUT R29, R18.reuse, 0xffff0000, RZ, 0xc0, !PT ;  /* 0xffff0000121d8812 */ /* 0x040fe200078ec0ff */
[-C--:B------:R-:W-:Y:S02]  /*3ab0*/  @!P0 FMUL.FTZ R3, R33, R28.reuse ;  /* 0x0000001c21038220 */ /* 0x080fe40000410000 */
[----:B------:R-:W-:Y:S02]  /*3ac0*/  @!P0 FFMA.FTZ R44, R39, R28, -R44 ;  /* 0x0000001c272c8223 */ /* 0x000fe4000001082c */
[C---:B------:R-:W-:Y:S01]  /*3ad0*/  @!P0 IMAD.U32 R28, R23.reuse, 0x10000, RZ ;  /* 0x00010000171c8824 */ /* 0x040fe200078e00ff */
[----:B------:R-:W-:Y:S01]  /*3ae0*/  @!P0 LOP3.LUT R23, R23, 0xffff0000, RZ, 0xc0, !PT ;  /* 0xffff000017178812 */ /* 0x000fe200078ec0ff */
[----:B------:R-:W-:Y:S01]  /*3af0*/  @!P0 FFMA.FTZ R2, R37, R36, R2 ;  /* 0x0000002425028223 */ /* 0x000fe20000010002 */
[----:B------:R-:W-:Y:S01]  /*3b00*/  @!P0 SHF.L.U32 R37, R18, 0x10, RZ ;  /* 0x0000001012258819 */ /* 0x000fe200000006ff */
[----:B------:R-:W-:Y:S02]  /*3b10*/  @!P0 IMAD.U32 R36, R64, 0x10000, RZ ;  /* 0x0001000040248824 */ /* 0x000fe400078e00ff */
[C---:B------:R-:W-:Y:S01]  /*3b20*/  @!P0 FMUL.FTZ R4, R29.reuse, R28 ;  /* 0x0000001c1d048220 */ /* 0x040fe20000410000 */
        /* <DEDUP_REMOVED lines=17> */
.L_x_1385:
[----:B------:R-:W-:Y:S05]  /*3c40*/  BSYNC B0 ;  /* 0x0000000000007941 */ /* 0x000fea0003800000 */
.L_x_1384:
[----:B------:R-:W-:Y:S01]  /*3c50*/  IADD3 R2, R144, 0x60, RZ ;  /* 0x0000006090027810 */ /* 0x000fe20007ffe0ff */
[----:B------:R-:W-:Y:S03]  /*3c60*/  BSSY B0, `(.L_x_1386) ;  /* 0x0000036000007945 */ /* 0x000fe60003800000 */
[----:B------:R-:W-:-:S13]  /*3c70*/  ISETP.GE.AND P0, PT, R2, c[0x0][0x1d4], PT ;  /* 0x0000750002007a0c */ /* 0x000fda0003f06270 */
[----:B------:R-:W-:-:S05]  /*3c80*/  @P0 BRA `(.L_x_1387) ;  /* 0x0000033000000947 */ /* 0x000fca0003800000 */
[----:B------:R-:W-:Y:S01]  /*3c90*/  ISETP.GE.AND P0, PT, R137, c[0x0][0x27c], PT ;  /* 0x00009f0089007a0c */ /* 0x000fe20003f06270 */
[----:B-1----:R-:W1:-:S12]  /*3ca0*/  LDS.128 R16, [R149+0xe000] ;  /* 0x00e0000095107984 */ /* 0x002e580000000c00 */
[----:B------:R-:W-:Y:S02]  /*3cb0*/  @!P0 SHF.R.U64 R33, R62, 0x10, R63 ;  /* 0x000000103e218819 */ /* 0x000fe4000000123f */
[----:B------:R-:W-:Y:S02]  /*3cc0*/  @!P0 SHF.R.U64 R23, R30, 0x10, R31 ;  /* 0x000000101e178819 */ /* 0x000fe4000000121f */
[----:B------:R-:W-:Y:S02]  /*3cd0*/  @!P0 PRMT R58, R58, 0x5410, R33 ;  /* 0x000054103a3a8816 */ /* 0x000fe40000000021 */
[----:B------:R-:W-:Y:S02]  /*3ce0*/  @!P0 PRMT R22, R22, 0x5410, R23 ;  /* 0x0000541016168816 */ /* 0x000fe40000000017 */
[----:B------:R-:W-:Y:S01]  /*3cf0*/  @!P0 SHF.R.U32.HI R32, RZ, 0x10, R63 ;  /* 0x00000010ff208819 */ /* 0x000fe2000001163f */
[C---:B------:R-:W-:Y:S01]  /*3d00*/  @!P0 IMAD.U32 R33, R58.reuse, 0x10000, RZ ;  /* 0x000100003a218824 */ /* 0x040fe200078e00ff */
[----:B------:R-:W-:Y:S01]  /*3d10*/  @!P0 LOP3.LUT R34, R58, 0xffff0000, RZ, 0xc0, !PT ;  /* 0xffff00003a228812 */ /* 0x000fe200078ec0ff */
[C---:B------:R-:W-:Y:S01]  /*3d20*/  @!P0 IMAD.U32 R23, R22.reuse, 0x10000, RZ ;  /* 0x0001000016178824 */ /* 0x040fe200078e00ff */
[----:B------:R-:W-:Y:S02]  /*3d30*/  @!P0 SHF.R.U32.HI R30, RZ, 0x10, R31 ;  /* 0x00000010ff1e8819 */ /* 0x000fe4000001161f */
[----:B------:R-:W-:Y:S02]  /*3d40*/  @!P0 PRMT R57, R57, 0x5410, R32 ;  /* 0x0000541039398816 */ /* 0x000fe40000000020 */
        /* <DEDUP_REMOVED lines=39> */
.L_x_1387:
[----:B------:R-:W-:Y:S05]  /*3fc0*/  BSYNC B0 ;  /* 0x0000000000007941 */ /* 0x000fea0003800000 */
.L_x_1386:
[----:B------:R-:W-:Y:S01]  /*3fd0*/  IADD3 R2, R144, 0x80, RZ ;  /* 0x0000008090027810 */ /* 0x000fe20007ffe0ff */
[----:B------:R-:W-:Y:S03]  /*3fe0*/  BSSY B0, `(.L_x_1388) ;  /* 0x0000036000007945 */ /* 0x000fe60003800000 */
[----:B------:R-:W-:-:S13]  /*3ff0*/  ISETP.GE.AND P0, PT, R2, c[0x0][0x1d4], PT ;  /* 0x0000750002007a0c */ /* 0x000fda0003f06270 */
        /* <DEDUP_REMOVED lines=8> */
[----:B------:R-:W-:Y:S01]  /*4080*/  @!P0 PRMT R9, R9, 0x5410, R20 ;  /* 0x0000541009098816 */ /* 0x000fe20000000014 */
[----:B------:R-:W-:Y:S01]  /*4090*/  @!P0 IMAD.U32 R23, R56, 0x10000, RZ ;  /* 0x0001000038178824 */ /* 0x000fe200078e00ff */
[----:B------:R-:W-:Y:S02]  /*40a0*/  @!P0 PRMT R8, R8, 0x5410, R21 ;  /* 0x0000541008088816 */ /* 0x000fe40000000015 */
[----:B------:R-:W-:Y:S01]  /*40b0*/  @!P0 PRMT R53, R53, 0x5410, R28 ;  /* 0x0000541035358816 */ /* 0x000fe2000000001c */
[C---:B------:R-:W-:Y:S01]  /*40c0*/  @!P0 IMAD.U32 R20, R9.reuse, 0x10000, RZ ;  /* 0x0001000009148824 */ /* 0x040fe200078e00ff */
[----:B------:R-:W-:Y:S02]  /*40d0*/  @!P0 LOP3.LUT R28, R56, 0xffff0000, RZ, 0xc0, !PT ;  /* 0xffff0000381c8812 */ /* 0x000fe400078ec0ff */
        /* <DEDUP_REMOVED lines=38> */
.L_x_1389:
[----:B------:R-:W-:Y:S05]  /*4340*/  BSYNC B0 ;  /* 0x0000000000007941 */ /* 0x000fea0003800000 */
.L_x_1388:
[----:B------:R-:W-:Y:S04]  /*4350*/  IADD3 R2, R144, 0xa0, RZ ;  /* 0x000000a090027810 */ /* 0x000fe80007ffe0ff */
        /* <DEDUP_REMOVED lines=52> */
[----:B------:R1:W-:Y:S01]  /*46a0*/  STG.E.128 [R74.64+0x140], R16 ;  /* 0x000140104a007986 */ /* 0x0003e2000c101d08 */
[----:B------:R-:W-:-:S05]  /*46b0*/  BRA `(.L_x_1379) ;  /* 0x00001d4000007947 */ /* 0x000fca0003800000 */
.L_x_1376:
        /* <DEDUP_REMOVED lines=36> */
[----:B------:R1:W5:Y:S04]  /*4900*/  @!P0 LDG.E.128 R32, [R2.64] ;  /* 0x0000000802208981 */ /* 0x000368000c1e1d00 */
[----:B------:R1:W5:Y:S01]  /*4910*/  @!P0 LDG.E.128 R48, [R6.64] ;  /* 0x0000000806308981 */ /* 0x000362000c1e1d00 */
[----:B------:R-:W-:-:S13]  /*4920*/  ISETP.GE.AND P0, PT, R13, c[0x0][0x27c], PT ;  /* 0x00009f000d007a0c */ /* 0x000fda0003f06270 */
[----:B------:R1:W5:Y:S04]  /*4930*/  @!P0 LDG.E.128 R24, [R2.64+0x40] ;  /* 0x0000400802188981 */ /* 0x000368000c1e1d00 */
[----:B------:R1:W5:Y:S01]  /*4940*/  @!P0 LDG.E.128 R68, [R6.64+0x40] ;  /* 0x0000400806448981 */ /* 0x000362000c1e1d00 */
[----:B------:R-:W-:-:S13]  /*4950*/  ISETP.GE.AND P0, PT, R14, c[0x0][0x27c], PT ;  /* 0x00009f000e007a0c */ /* 0x000fda0003f06270 */
[----:B------:R1:W5:Y:S04]  /*4960*/  @!P0 LDG.E.128 R16, [R2.64+0x80] ;  /* 0x0000800802108981 */ /* 0x000368000c1e1d00 */
[----:B------:R1:W5:Y:S02]  /*4970*/  @!P0 LDG.E.128 R64, [R6.64+0x80] ;  /* 0x0000800806408981 */ /* 0x000364000c1e1d00 */
.L_x_1391:
[----:B------:R-:W-:Y:S05]  /*4980*/  BSYNC B0 ;  /* 0x0000000000007941 */ /* 0x000fea0003800000 */
.L_x_1390:
[----:B------:R-:W-:Y:S04]  /*4990*/  IADD3 R179, P0, R168, R20, RZ ;  /* 0x00000014a8b37210 */ /* 0x000fe80007f1e0ff */
[----:B------:R-:W-:Y:S01]  /*49a0*/  IADD3.X R153, R153, R103, RZ, P0, !PT ;  /* 0x0000006799997210 */ /* 0x000fe200007fe4ff */
[----:B------:R-:W-:-:S05]  /*49b0*/  @P1 BRA `(.L_x_1379) ;  /* 0x00001a4000001947 */ /* 0x000fca0003800000 */
[----:B------:R-:W-:Y:S01]  /*49c0*/  ISETP.GE.AND P0, PT, R144, c[0x0][0x1d4], PT ;  /* 0x0000750090007a0c */ /* 0x000fe20003f06270 */
[----:B-----5:R-:W-:Y:S01]  /*49d0*/  IMAD.MOV.U32 R5, RZ, RZ, R18 ;  /* 0x000000ffff057224 */ /* 0x020fe200078e0012 */
[----:B------:R-:W-:Y:S01]  /*49e0*/  BSSY B0, `(.L_x_1392) ;  /* 0x000009c000007945 */ /* 0x000fe20003800000 */
[----:B------:R-:W-:Y:S02]  /*49f0*/  IMAD.MOV.U32 R4, RZ, RZ, R19 ;  /* 0x000000ffff047224 */ /* 0x000fe400078e0013 */
[----:B-1----:R-:W-:Y:S01]  /*4a00*/  IMAD.MOV.U32 R3, RZ, RZ, R16 ;  /* 0x000000ffff037224 */ /* 0x002fe200078e0010 */
        /* <DEDUP_REMOVED lines=27> */
[----:B------:R-:W-:Y:S01]  /*4bc0*/  IMAD R178, R47, 0x3000, RZ ;  /* 0x000030002fb27824 */ /* 0x000fe200078e02ff */
[----:B------:R-:W-:Y:S02]  /*4bd0*/  PRMT R83, R7, 0x7610, R83 ;  /* 0x0000761007537816 */ /* 0x000fe40000000053 */
[----:B------:R-:W-:Y:S01]  /*4be0*/  PRMT R82, R6, 0x7610, R82 ;  /* 0x0000761006527816 */ /* 0x000fe20000000052 */
[----:B------:R-:W-:-:S05]  /*4bf0*/  @P0 BRA `(.L_x_1393) ;  /* 0x000007a000000947 */ /* 0x000fca0003800000 */
[----:B------:R-:W-:Y:S01]  /*4c00*/  ISETP.GE.AND P2, PT, R122, c[0x0][0x1d4], PT ;  /* 0x000075007a007a0c */ /* 0x000fe20003f46270 */
[--C-:B------:R-:W-:Y:S01]  /*4c10*/  IMAD.IADD R184, R113, 0x1, R178.reuse ;  /* 0x0000000171b87824 */ /* 0x100fe200078e02b2 */
[C---:B------:R-:W-:Y:S01]  /*4c20*/  IADD3 R63, P1, P0, R162.reuse, R179, R133 ;  /* 0x000000b3a23f7210 */ /* 0x040fe2000783e085 */
[----:B------:R-:W-:Y:S01]  /*4c30*/  IMAD.IADD R183, R119, 0x1, R178 ;  /* 0x0000000177b77824 */ /* 0x000fe200078e02b2 */
[----:B------:R-:W-:Y:S01]  /*4c40*/  MOV R40, R33 ;  /* 0x0000002100287202 */ /* 0x000fe20000000f00 */
[----:B------:R-:W-:Y:S01]  /*4c50*/  IMAD.MOV.U32 R44, RZ, RZ, R49 ;  /* 0x000000ffff2c7224 */ /* 0x000fe200078e0031 */
[C---:B------:R-:W-:Y:S01]  /*4c60*/  IADD3.X R62, R97.reuse, R153, R150, P1, P0 ;  /* 0x00000099613e7210 */ /* 0x040fe20000fe0496 */
[----:B------:R-:W-:Y:S02]  /*4c70*/  IMAD.MOV.U32 R42, RZ, RZ, R34 ;  /* 0x000000ffff2a7224 */ /* 0x000fe400078e0022 */
[----:B------:R-:W-:Y:S02]  /*4c80*/  IMAD.MOV.U32 R52, RZ, RZ, R48 ;  /* 0x000000ffff347224 */ /* 0x000fe400078e0030 */
[----:B------:R-:W-:Y:S02]  /*4c90*/  IMAD.MOV.U32 R41, RZ, RZ, R32 ;  /* 0x000000ffff297224 */ /* 0x000fe400078e0020 */
[----:B------:R-:W-:Y:S01]  /*4ca0*/  @!P2 IADD3 R182, P1, P0, R162, R179, R122 ;  /* 0x000000b3a2b6a210 */ /* 0x000fe2000783e07a */
[----:B------:R-:W-:Y:S03]  /*4cb0*/  IMAD.MOV.U32 R46, RZ, RZ, R51 ;  /* 0x000000ffff2e7224 */ /* 0x000fe600078e0033 */
[----:B------:R-:W-:Y:S02]  /*4cc0*/  @!P2 IADD3.X R61, R97, R153, R132, P1, P0 ;  /* 0x00000099613da210 */ /* 0x000fe40000fe0484 */
[C---:B------:R-:W-:Y:S04]  /*4cd0*/  LEA R180, P0, R63.reuse, c[0x0][0x1c8], 0x1 ;  /* 0x000072003fb47a11 */ /* 0x040fe800078008ff */
[----:B------:R-:W-:Y:S02]  /*4ce0*/  LEA.HI.X R181, R63, c[0x0][0x1cc], R62, 0x1, P0 ;  /* 0x000073003fb57a11 */ /* 0x000fe400000f0c3e */
[C---:B------:R-:W-:Y:S04]  /*4cf0*/  @!P2 LEA R62, P0, R182.reuse, c[0x0][0x1c8], 0x1 ;  /* 0x00007200b63eaa11 */ /* 0x040fe800078008ff */
[----:B------:R-:W-:Y:S01]  /*4d00*/  @!P2 LEA.HI.X R63, R182, c[0x0][0x1cc], R61, 0x1, P0 ;  /* 0x00007300b63faa11 */ /* 0x000fe200000f0c3d */
[----:B------:R-:W-:Y:S01]  /*4d10*/  IMAD.SHL.U32 R182, R184, 0x2, RZ ;  /* 0x00000002b8b67824 */ /* 0x000fe200078e00ff */
[----:B------:R-:W-:Y:S02]  /*4d20*/  SHF.L.U32 R61, R183, 0x1, RZ ;  /* 0x00000001b73d7819 */ /* 0x000fe400000006ff */
[----:B------:R-:W-:Y:S02]  /*4d30*/  ISETP.GE.AND P0, PT, R144, c[0x0][0x27c], PT ;  /* 0x00009f0090007a0c */ /* 0x000fe40003f06270 */
[----:B------:R-:W1:Y:S08]  /*4d40*/  LDS.128 R20, [R182+0xc100] ;  /* 0x00c10000b6147984 */ /* 0x000e700000000c00 */
[----:B------:R-:W2:Y:S03]  /*4d50*/  LDS.128 R72, [R61+0xc100] ;  /* 0x00c100003d487984 */ /* 0x000ea60000000c00 */
[--C-:B------:R-:W-:Y:S02]  /*4d60*/  @!P0 SHF.R.U64 R53, R48, 0x10, R49.reuse ;  /* 0x0000001030358819 */ /* 0x100fe40000001231 */
[----:B------:R-:W-:Y:S01]  /*4d70*/  @!P0 SHF.R.U32.HI R55, RZ, 0x10, R49 ;  /* 0x00000010ff378819 */ /* 0x000fe20000011631 */
[----:B------:R-:W-:Y:S01]  /*4d80*/  IMAD.MOV.U32 R49, RZ, RZ, R50 ;  /* 0x000000ffff317224 */ /* 0x000fe200078e0032 */
[----:B------:R-:W-:Y:S02]  /*4d90*/  @!P0 SHF.R.U64 R54, R50, 0x10, R51 ;  /* 0x0000001032368819 */ /* 0x000fe40000001233 */
[----:B------:R-:W-:Y:S02]  /*4da0*/  @!P0 PRMT R50, R52, 0x5410, R53 ;  /* 0x0000541034328816 */ /* 0x000fe40000000035 */
[----:B------:R-:W-:Y:S02]  /*4db0*/  @!P0 SHF.R.U32.HI R43, RZ, 0x10, R33 ;  /* 0x00000010ff2b8819 */ /* 0x000fe40000011621 */
[----:B------:R-:W-:Y:S02]  /*4dc0*/  @!P0 SHF.R.U32.HI R51, RZ, 0x10, R51 ;  /* 0x00000010ff338819 */ /* 0x000fe40000011633 */
[----:B------:R-:W-:Y:S02]  /*4dd0*/  @!P0 PRMT R48, R44, 0x5410, R55 ;  /* 0x000054102c308816 */ /* 0x000fe40000000037 */
[----:B------:R-:W-:Y:S01]  /*4de0*/  @!P0 PRMT R52, R49, 0x5410, R54 ;  /* 0x0000541031348816 */ /* 0x000fe20000000036 */
[----:B------:R-:W-:Y:S01]  /*4df0*/  @!P0 IMAD.U32 R49, R50, 0x10000, RZ ;  /* 0x0001000032318824 */ /* 0x000fe200078e00ff */
[----:B------:R-:W-:Y:S02]  /*4e00*/  @!P0 PRMT R40, R40, 0x5410, R43 ;  /* 0x0000541028288816 */ /* 0x000fe4000000002b */
[----:B------:R-:W-:Y:S02]  /*4e10*/  @!P0 PRMT R58, R46, 0x5410, R51 ;  /* 0x000054102e3a8816 */ /* 0x000fe40000000033 */
[--C-:B------:R-:W-:Y:S02]  /*4e20*/  @!P0 SHF.R.U64 R45, R34, 0x10, R35.reuse ;  /* 0x00000010222d8819 */ /* 0x100fe40000001223 */
[----:B------:R-:W-:Y:S01]  /*4e30*/  @!P0 SHF.R.U32.HI R34, RZ, 0x10, R35 ;  /* 0x00000010ff228819 */ /* 0x000fe20000011623 */
[----:B------:R-:W-:Y:S01]  /*4e40*/  @!P0 IMAD.U32 R56, R58, 0x10000, RZ ;  /* 0x000100003a388824 */ /* 0x000fe200078e00ff */
[C---:B------:R-:W-:Y:S02]  /*4e50*/  @!P0 SHF.L.U32 R46, R48.reuse, 0x10, RZ ;  /* 0x00000010302e8819 */ /* 0x040fe400000006ff */
[----:B------:R-:W-:Y:S02]  /*4e60*/  @!P0 LOP3.LUT R48, R48, 0xffff0000, RZ, 0xc0, !PT ;  /* 0xffff000030308812 */ /* 0x000fe400078ec0ff */
[----:B------:R-:W-:Y:S01]  /*4e70*/  @!P0 LOP3.LUT R58, R58, 0xffff0000, RZ, 0xc0, !PT ;  /* 0xffff00003a3a8812 */ /* 0x000fe200078ec0ff */
[----:B-1----:R-:W-:Y:S01]  /*4e80*/  @!P0 IMAD.U32 R43, R21, 0x10000, RZ ;  /* 0x00010000152b8824 */ /* 0x002fe200078e00ff */
[----:B------:R-:W-:Y:S02]  /*4e90*/  @!P0 SHF.R.U64 R32, R32, 0x10, R33 ;  /* 0x0000001020208819 */ /* 0x000fe40000001221 */
[----:B------:R-:W-:Y:S01]  /*4ea0*/  MOV R33, R35 ;  /* 0x0000002300217202 */ /* 0x000fe20000000f00 */
[----:B------:R-:W-:Y:S01]  /*4eb0*/  @!P0 FMUL.FTZ R182, R43, R46 ;  /* 0x0000002e2bb68220 */ /* 0x000fe20000410000 */
[----:B------:R-:W-:Y:S01]  /*4ec0*/  @!P0 PRMT R35, R42, 0x5410, R45 ;  /* 0x000054102a238816 */ /* 0x000fe2000000002d */
[----:B------:R-:W-:Y:S01]  /*4ed0*/  @!P0 IMAD.U32 R42, R20, 0x10000, RZ ;  /* 0x00010000142a8824 */ /* 0x000fe200078e00ff */
[----:B------:R-:W-:Y:S01]  /*4ee0*/  @!P0 PRMT R32, R41, 0x5410, R32 ;  /* 0x0000541029208816 */ /* 0x000fe20000000020 */
[----:B--2---:R-:W-:Y:S01]  /*4ef0*/  @!P0 IMAD.U32 R44, R72, 0x10000, RZ ;  /* 0x00010000482c8824 */ /* 0x004fe200078e00ff */
[C---:B------:R-:W-:Y:S01]  /*4f00*/  @!P0 SHF.L.U32 R51, R73.reuse, 0x10, RZ ;  /* 0x0000001049338819 */ /* 0x040fe200000006ff */
[----:B------:R-:W-:Y:S01]  /*4f10*/  @!P0 FMUL.FTZ R61, R42, R49 ;  /* 0x000000312a3d8220 */ /* 0x000fe20000410000 */
[----:B------:R-:W-:Y:S01]  /*4f20*/  @!P0 LOP3.LUT R53, R73, 0xffff0000, RZ, 0xc0, !PT ;  /* 0xffff000049358812 */ /* 0x000fe200078ec0ff */
[----:B------:R-:W-:Y:S01]  /*4f30*/  @!P0 IMAD.U32 R41, R32, 0x10000, RZ ;  /* 0x0001000020298824 */ /* 0x000fe200078e00ff */
[C---:B------:R-:W-:Y:S01]  /*4f40*/  @!P0 LOP3.LUT R54, R74.reuse, 0xffff0000, RZ, 0xc0, !PT ;  /* 0xffff00004a368812 */ /* 0x040fe200078ec0ff */
[----:B------:R-:W-:Y:S01]  /*4f50*/  @!P0 IMAD.U32 R55, R74, 0x10000, RZ ;  /* 0x000100004a378824 */ /* 0x000fe200078e00ff */
[----:B------:R-:W-:Y:S01]  /*4f60*/  @!P0 LOP3.LUT R60, R75, 0xffff0000, RZ, 0xc0, !PT ;  /* 0xffff00004b3c8812 */ /* 0x000fe200078ec0ff */
[-C--:B------:R-:W-:Y:S01]  /*4f70*/  @!P0 FMUL.FTZ R2, R42, R41.reuse ;  /* 0x000000292a028220 */ /* 0x080fe20000410000 */
[----:B------:R-:W-:Y:S01]  /*4f80*/  @!P0 LOP3.LUT R32, R32, 0xffff0000, RZ, 0xc0, !PT ;  /* 0xffff000020208812 */ /* 0x000fe200078ec0ff */
[----:B------:R-:W-:Y:S01]  /*4f90*/  @!P0 FFMA.FTZ R61, R44, R41, -R61 ;  /* 0x000000292c3d8223 */ /* 0x000fe2000001083d */
[----:B------:R-:W-:Y:S01]  /*4fa0*/  @!P0 LOP3.LUT R41, R21, 0xffff0000, RZ, 0xc0, !PT ;  /* 0xffff000015298812 */ /* 0x000fe200078ec0ff */
[----:B------:R-:W-:Y:S01]  /*4fb0*/  @!P0 FFMA.FTZ R2, R49, R44, R2 ;  /* 0x0000002c31028223 */ /* 0x000fe20000010002 */
[----:B------:R-:W-:Y:S01]  /*4fc0*/  @!P0 LOP3.LUT R49, R72, 0xffff0000, RZ, 0xc0, !PT ;  /* 0xffff000048318812 */ /* 0x000fe200078ec0ff */
[----:B------:R-:W-:Y:S01]  /*4fd0*/  @!P0 IMAD.U32 R57, R75, 0x10000, RZ ;  /* 0x000100004b398824 */ /* 0x000fe200078e00ff */
[----:B------:R-:W-:Y:S01]  /*4fe0*/  @!P0 PRMT R33, R33, 0x5410, R34 ;  /* 0x0000541021218816 */ /* 0x000fe20000000022 */
[----:B------:R-:W-:Y:S01]  /*4ff0*/  @!P0 IMAD.U32 R34, R40, 0x10000, RZ ;  /* 0x0001000028228824 */ /* 0x000fe200078e00ff */
[----:B------:R-:W-:Y:S01]  /*5000*/  @!P0 LOP3.LUT R44, R50, 0xffff0000, RZ, 0xc0, !PT ;  /* 0xffff0000322c8812 */ /* 0x000fe200078ec0ff */
[----:B------:R-:W-:Y:S02]  /*5010*/  @!P0 FMUL.FTZ R183, R41, R48 ;  /* 0x0000003029b78220 */ /* 0x000fe40000410000 */
[-C--:B------:R-:W-:Y:S01]  /*5020*/  @!P0 FMUL.FTZ R4, R43, R34.reuse ;  /* 0x000000222b048220 */ /* 0x080fe20000410000 */
[----:B------:R-:W-:Y:S01]  /*5030*/  @!P0 LOP3.LUT R43, R20, 0xffff0000, RZ, 0xc0, !PT ;  /* 0xffff0000142b8812 */ /* 0x000fe200078ec0ff */
[----:B------:R-:W-:Y:S01]  /*5040*/  @!P0 FFMA.FTZ R182, R51, R34, -R182 ;  /* 0x0000002233b68223 */ /* 0x000fe200000108b6 */
[----:B------:R-:W-:Y:S01]  /*5050*/  @!P0 LOP3.LUT R34, R40, 0xffff0000, RZ, 0xc0, !PT ;  /* 0xffff000028228812 */ /* 0x000fe200078ec0ff */
[C---:B------:R-:W-:Y:S01]  /*5060*/  @!P0 IMAD.U32 R50, R52.reuse, 0x10000, RZ ;  /* 0x0001000034328824 */ /* 0x040fe200078e00ff */
[----:B------:R-:W-:Y:S01]  /*5070*/  @!P0 LOP3.LUT R52, R52, 0xffff0000, RZ, 0xc0, !PT ;  /* 0xffff000034348812 */ /* 0x000fe200078ec0ff */
[----:B------:R-:W-:Y:S02]  /*5080*/  @!P0 FMUL.FTZ R184, R43, R44 ;  /* 0x0000002c2bb88220 */ /* 0x000fe40000410000 */
[-C--:B------:R-:W-:Y:S02]  /*5090*/  @!P0 FMUL.FTZ R5, R41, R34.reuse ;  /* 0x0000002229058220 */ /* 0x080fe40000410000 */
[----:B------:R-:W-:Y:S01]  /*50a0*/  @!P0 FFMA.FTZ R183, R53, R34, -R183 ;  /* 0x0000002235b78223 */ /* 0x000fe200000108b7 */
[C---:B------:R-:W-:Y:S01]  /*50b0*/  @!P0 LOP3.LUT R34, R22.reuse, 0xffff0000, RZ, 0xc0, !PT ;  /* 0xffff000016228812 */ /* 0x040fe200078ec0ff */
[-C--:B------:R-:W-:Y:S02]  /*50c0*/  @!P0 FMUL.FTZ R3, R43, R32.reuse ;  /* 0x000000202b038220 */ /* 0x080fe40000410000 */
[----:B------:R-:W-:Y:S01]  /*50d0*/  @!P0 FFMA.FTZ R184, R49, R32, -R184 ;  /* 0x0000002031b88223 */ /* 0x000fe200000108b8 */
[C---:B------:R-:W-:Y:S01]  /*50e0*/  @!P0 SHF.L.U32 R32, R35.reuse, 0x10, RZ ;  /* 0x0000001023208819 */ /* 0x040fe200000006ff */
[----:B------:R-:W-:Y:S01]  /*50f0*/  @!P0 IMAD.U32 R41, R22, 0x10000, RZ ;  /* 0x0001000016298824 */ /* 0x000fe200078e00ff */
[----:B------:R-:W-:Y:S01]  /*5100*/  @!P0 LOP3.LUT R35, R35, 0xffff0000, RZ, 0xc0, !PT ;  /* 0xffff000023238812 */ /* 0x000fe200078ec0ff */
[----:B------:R-:W-:Y:S01]  /*5110*/  @!P0 FMUL.FTZ R187, R34, R52 ;  /* 0x0000003422bb8220 */ /* 0x000fe20000410000 */
[----:B------:R-:W-:Y:S01]  /*5120*/  @!P0 F2FP.BF16.PACK_AB R182, R183, R182 ;  /* 0x000000b6b7b6823e */ /* 0x000fe200000010ff */
[----:B------:R-:W-:Y:S01]  /*5130*/  @!P0 FMUL.FTZ R186, R41, R50 ;  /* 0x0000003229ba8220 */ /* 0x000fe20000410000 */
[----:B------:R-:W-:Y:S01]  /*5140*/  @!P0 F2FP.BF16.PACK_AB R61, R184, R61 ;  /* 0x0000003db83d823e */ /* 0x000fe200000010ff */
[-C--:B------:R-:W-:Y:S01]  /*5150*/  @!P0 FMUL.FTZ R7, R34, R35.reuse ;  /* 0x0000002322078220 */ /* 0x080fe20000410000 */
[C---:B------:R-:W-:Y:S01]  /*5160*/  @!P0 LOP3.LUT R34, R23.reuse, 0xffff0000, RZ, 0xc0, !PT ;  /* 0xffff000017228812 */ /* 0x040fe200078ec0ff */
[----:B------:R-:W-:Y:S01]  /*5170*/  @!P0 FFMA.FTZ R187, R54, R35, -R187 ;  /* 0x0000002336bb8223 */ /* 0x000fe200000108bb */
[----:B------:R-:W-:Y:S01]  /*5180*/  @!P0 SHF.L.U32 R35, R23, 0x10, RZ ;  /* 0x0000001017238819 */ /* 0x000fe200000006ff */
[-C--:B------:R-:W-:Y:S01]  /*5190*/  @!P0 FMUL.FTZ R6, R41, R32.reuse ;  /* 0x0000002029068220 */ /* 0x080fe20000410000 */
[----:B------:R-:W-:Y:S01]  /*51a0*/  @!P0 MOV R72, R61 ;  /* 0x0000003d00488202 */ /* 0x000fe20000000f00 */
[----:B------:R-:W-:Y:S02]  /*51b0*/  @!P0 FFMA.FTZ R186, R55, R32, -R186 ;  /* 0x0000002037ba8223 */ /* 0x000fe400000108ba */
[C---:B------:R-:W-:Y:S01]  /*51c0*/  @!P0 IMAD.U32 R32, R33.reuse, 0x10000, RZ ;  /* 0x0001000021208824 */ /* 0x040fe200078e00ff */
[----:B------:R-:W-:Y:S01]  /*51d0*/  @!P0 LOP3.LUT R33, R33, 0xffff0000, RZ, 0xc0, !PT ;  /* 0xffff000021218812 */ /* 0x000fe200078ec0ff */
[----:B------:R-:W-:Y:S01]  /*51e0*/  @!P0 FFMA.FTZ R3, R44, R49, R3 ;  /* 0x000000312c038223 */ /* 0x000fe20000010003 */
[----:B------:R-:W-:Y:S01]  /*51f0*/  @!P0 F2FP.BF16.PACK_AB R186, R187, R186 ;  /* 0x000000babbba823e */ /* 0x000fe200000010ff */
[----:B------:R-:W-:Y:S02]  /*5200*/  @!P0 FMUL.FTZ R185, R35, R56 ;  /* 0x0000003823b98220 */ /* 0x000fe40000410000 */
[----:B------:R-:W-:Y:S01]  /*5210*/  @!P0 FMUL.FTZ R188, R34, R58 ;  /* 0x0000003a22bc8220 */ /* 0x000fe20000410000 */
[----:B------:R-:W-:Y:S01]  /*5220*/  @!P0 F2FP.BF16.PACK_AB R183, R3, R2 ;  /* 0x0000000203b7823e */ /* 0x000fe200000010ff */
[----:B------:R-:W-:Y:S02]  /*5230*/  @!P0 FFMA.FTZ R4, R46, R51, R4 ;  /* 0x000000332e048223 */ /* 0x000fe40000010004 */
[----:B------:R-:W-:Y:S02]  /*5240*/  @!P0 FFMA.FTZ R5, R48, R53, R5 ;  /* 0x0000003530058223 */ /* 0x000fe40000010005 */
[----:B------:R-:W-:Y:S02]  /*5250*/  @!P0 FFMA.FTZ R185, R57, R32, -R185 ;  /* 0x0000002039b98223 */ /* 0x000fe400000108b9 */
[----:B------:R-:W-:Y:S01]  /*5260*/  @!P0 FFMA.FTZ R188, R60, R33, -R188 ;  /* 0x000000213cbc8223 */ /* 0x000fe200000108bc */
[----:B------:R-:W-:Y:S01]  /*5270*/  @!P0 F2FP.BF16.PACK_AB R184, R5, R4 ;  /* 0x0000000405b8823e */ /* 0x000fe200000010ff */
[----:B------:R-:W-:Y:S02]  /*5280*/  @!P0 FMUL.FTZ R8, R35, R32 ;  /* 0x0000002023088220 */ /* 0x000fe40000410000 */
[----:B------:R-:W-:Y:S01]  /*5290*/  @!P0 FFMA.FTZ R6, R50, R55, R6 ;  /* 0x0000003732068223 */ /* 0x000fe20000010006 */
[----:B------:R-:W-:Y:S01]  /*52a0*/  @!P0 F2FP.BF16.PACK_AB R185, R188, R185 ;  /* 0x000000b9bcb9823e */ /* 0x000fe200000010ff */
[----:B------:R-:W-:Y:S02]  /*52b0*/  @!P0 FMUL.FTZ R9, R34, R33 ;  /* 0x0000002122098220 */ /* 0x000fe40000410000 */
[----:B------:R-:W-:Y:S01]  /*52c0*/  @!P0 FFMA.FTZ R7, R52, R54, R7 ;  /* 0x0000003634078223 */ /* 0x000fe20000010007 */
[----:B------:R-:W-:Y:S01]  /*52d0*/  @!P0 MOV R75, R185 ;  /* 0x000000b9004b8202 */ /* 0x000fe20000000f00 */
[----:B------:R-:W-:Y:S02]  /*52e0*/  @!P0 FFMA.FTZ R8, R56, R57, R8 ;  /* 0x0000003938088223 */ /* 0x000fe40000010008 */
        /* <DEDUP_REMOVED lines=11> */
.L_x_1393:
[----:B------:R-:W-:Y:S05]  /*53a0*/  BSYNC B0 ;  /* 0x0000000000007941 */ /* 0x000fea0003800000 */
.L_x_1392:
[----:B------:R-:W-:Y:S01]  /*53b0*/  ISETP.GE.AND P0, PT, R13, c[0x0][0x1d4], PT ;  /* 0x000075000d007a0c */ /* 0x000fe20003f06270 */
[----:B------:R-:W-:-:S12]  /*53c0*/  BSSY B0, `(.L_x_1394) ;  /* 0x0000074000007945 */ /* 0x000fd80003800000 */
[----:B------:R-:W-:-:S05]  /*53d0*/  @P0 BRA `(.L_x_1395) ;  /* 0x0000072000000947 */ /* 0x000fca0003800000 */
[----:B------:R-:W-:Y:S01]  /*53e0*/  ISETP.GE.AND P2, PT, R120, c[0x0][0x1d4], PT ;  /* 0x0000750078007a0c */ /* 0x000fe20003f46270 */
[----:B-1----:R-:W-:Y:S01]  /*53f0*/  IMAD.IADD R72, R111, 0x1, R178 ;  /* 0x000000016f487824 */ /* 0x002fe200078e02b2 */
[----:B------:R-:W-:Y:S03]  /*5400*/  IADD3 R57, P1, P0, R162, R179, R131 ;  /* 0x000000b3a2397210 */ /* 0x000fe6000783e083 */
[----:B------:R-:W-:Y:S01]  /*5410*/  IMAD.SHL.U32 R58, R72, 0x2, RZ ;  /* 0x00000002483a7824 */ /* 0x000fe200078e00ff */
[C---:B------:R-:W-:Y:S04]  /*5420*/  IADD3.X R50, R97.reuse, R153, R148, P1, P0 ;  /* 0x0000009961327210 */ /* 0x040fe80000fe0494 */
[----:B------:R-:W1:Y:S03]  /*5430*/  LDS.128 R20, [R58+0xc100] ;  /* 0x00c100003a147984 */ /* 0x000e660000000c00 */
[----:B------:R-:W-:Y:S04]  /*5440*/  @!P2 IADD3 R55, P1, P0, R162, R179, R120 ;  /* 0x000000b3a237a210 */ /* 0x000fe8000783e078 */
[----:B------:R-:W-:Y:S02]  /*5450*/  @!P2 IADD3.X R52, R97, R153, R130, P1, P0 ;  /* 0x000000996134a210 */ /* 0x000fe40000fe0482 */
[C---:B------:R-:W-:Y:S04]  /*5460*/  LEA R56, P0, R57.reuse, c[0x0][0x1c8], 0x1 ;  /* 0x0000720039387a11 */ /* 0x040fe800078008ff */
[----:B------:R-:W-:Y:S02]  /*5470*/  LEA.HI.X R57, R57, c[0x0][0x1cc], R50, 0x1, P0 ;  /* 0x0000730039397a11 */ /* 0x000fe400000f0c32 */
[C---:B------:R-:W-:Y:S04]  /*5480*/  @!P2 LEA R54, P0, R55.reuse, c[0x0][0x1c8], 0x1 ;  /* 0x000072003736aa11 */ /* 0x040fe800078008ff */
[----:B------:R-:W-:Y:S01]  /*5490*/  @!P2 LEA.HI.X R55, R55, c[0x0][0x1cc], R52, 0x1, P0 ;  /* 0x000073003737aa11 */ /* 0x000fe200000f0c34 */
[----:B------:R-:W-:Y:S01]  /*54a0*/  IMAD.IADD R52, R117, 0x1, R178 ;  /* 0x0000000175347824 */ /* 0x000fe200078e02b2 */
[----:B------:R-:W-:Y:S03]  /*54b0*/  ISETP.GE.AND P0, PT, R13, c[0x0][0x27c], PT ;  /* 0x00009f000d007a0c */ /* 0x000fe60003f06270 */
[----:B------:R-:W-:Y:S05]  /*54c0*/  IMAD.SHL.U32 R50, R52, 0x2, RZ ;  /* 0x0000000234327824 */ /* 0x000fea00078e00ff */
[----:B------:R-:W2:Y:S05]  /*54d0*/  LDS.128 R60, [R50+0xc100] ;  /* 0x00c10000323c7984 */ /* 0x000eaa0000000c00 */
[----:B------:R-:W-:Y:S02]  /*54e0*/  @!P0 SHF.R.U64 R32, R68, 0x10, R69 ;  /* 0x0000001044208819 */ /* 0x000fe40000001245 */
[----:B------:R-:W-:Y:S02]  /*54f0*/  @!P0 SHF.R.U64 R26, R26, 0x10, R27 ;  /* 0x000000101a1a8819 */ /* 0x000fe4000000121b */
[----:B------:R-:W-:Y:S02]  /*5500*/  @!P0 PRMT R83, R83, 0x5410, R32 ;  /* 0x0000541053538816 */ /* 0x000fe40000000020 */
[----:B------:R-:W-:Y:S01]  /*5510*/  @!P0 PRMT R39, R39, 0x5410, R26 ;  /* 0x0000541027278816 */ /* 0x000fe2000000001a */
[----:B-1----:R-:W-:Y:S01]  /*5520*/  @!P0 IMAD.U32 R26, R20, 0x10000, RZ ;  /* 0x00010000141a8824 */ /* 0x002fe200078e00ff */
[----:B------:R-:W-:Y:S02]  /*5530*/  @!P0 SHF.R.U64 R41, R70, 0x10, R71 ;  /* 0x0000001046298819 */ /* 0x000fe40000001247 */
[----:B------:R-:W-:Y:S02]  /*5540*/  @!P0 SHF.R.U32.HI R33, RZ, 0x10, R27 ;  /* 0x00000010ff218819 */ /* 0x000fe4000001161b */
[----:B------:R-:W-:Y:S02]  /*5550*/  @!P0 LOP3.LUT R27, R20, 0xffff0000, RZ, 0xc0, !PT ;  /* 0xffff0000141b8812 */ /* 0x000fe400078ec0ff */
[----:B------:R-:W-:Y:S02]  /*5560*/  @!P0 PRMT R80, R80, 0x5410, R41 ;  /* 0x0000541050508816 */ /* 0x000fe40000000029 */
[--C-:B------:R-:W-:Y:S02]  /*5570*/  @!P0 SHF.R.U64 R24, R24, 0x10, R25.reuse ;  /* 0x0000001018188819 */ /* 0x100fe40000001219 */
[C---:B------:R-:W-:Y:S01]  /*5580*/  @!P0 LOP3.LUT R44, R80.reuse, 0xffff0000, RZ, 0xc0, !PT ;  /* 0xffff0000502c8812 */ /* 0x040fe200078ec0ff */
[----:B------:R-:W-:Y:S01]  /*5590*/  @!P0 IMAD.U32 R45, R80, 0x10000, RZ ;  /* 0x00010000502d8824 */ /* 0x000fe200078e00ff */
[----:B------:R-:W-:Y:S02]  /*55a0*/  @!P0 PRMT R37, R37, 0x5410, R24 ;  /* 0x0000541025258816 */ /* 0x000fe40000000018 */
[----:B------:R-:W-:Y:S02]  /*55b0*/  @!P0 SHF.R.U32.HI R25, RZ, 0x10, R25 ;  /* 0x00000010ff198819 */ /* 0x000fe40000011619 */
[----:B------:R-:W-:Y:S02]  /*55c0*/  @!P0 LOP3.LUT R24, R37, 0xffff0000, RZ, 0xc0, !PT ;  /* 0xffff000025188812 */ /* 0x000fe400078ec0ff */
[----:B------:R-:W-:Y:S02]  /*55d0*/  @!P0 SHF.R.U32.HI R35, RZ, 0x10, R69 ;  /* 0x00000010ff238819 */ /* 0x000fe40000011645 */
[----:B------:R-:W-:Y:S01]  /*55e0*/  @!P0 SHF.R.U32.HI R34, RZ, 0x10, R71 ;  /* 0x00000010ff228819 */ /* 0x000fe20000011647 */
[----:B------:R-:W-:Y:S01]  /*55f0*/  @!P0 FMUL.FTZ R3, R27, R24 ;  /* 0x000000181b038220 */ /* 0x000fe20000410000 */
[----:B------:R-:W-:Y:S01]  /*5600*/  @!P0 PRMT R36, R36, 0x5410, R25 ;  /* 0x0000541024248816 */ /* 0x000fe20000000019 */
[----:B------:R-:W-:Y:S01]  /*5610*/  @!P0 IMAD.U32 R25, R37, 0x10000, RZ ;  /* 0x0001000025198824 */ /* 0x000fe200078e00ff */
[----:B------:R-:W-:Y:S02]  /*5620*/  @!P0 PRMT R82, R82, 0x5410, R35 ;  /* 0x0000541052528816 */ /* 0x000fe40000000023 */
[----:B------:R-:W-:Y:S01]  /*5630*/  @!P0 SHF.L.U32 R35, R83, 0x10, RZ ;  /* 0x0000001053238819 */ /* 0x000fe200000006ff */
[C---:B--2---:R-:W-:Y:S01]  /*5640*/  @!P0 IMAD.U32 R32, R60.reuse, 0x10000, RZ ;  /* 0x000100003c208824 */ /* 0x044fe200078e00ff */
[----:B------:R-:W-:Y:S01]  /*5650*/  @!P0 LOP3.LUT R41, R60, 0xffff0000, RZ, 0xc0, !PT ;  /* 0xffff00003c298812 */ /* 0x000fe200078ec0ff */
[C---:B------:R-:W-:Y:S01]  /*5660*/  @!P0 FMUL.FTZ R2, R26.reuse, R25 ;  /* 0x000000191a028220 */ /* 0x040fe20000410000 */
[----:B------:R-:W-:Y:S01]  /*5670*/  @!P0 LOP3.LUT R43, R61, 0xffff0000, RZ, 0xc0, !PT ;  /* 0xffff00003d2b8812 */ /* 0x000fe200078ec0ff */
[----:B------:R-:W-:Y:S01]  /*5680*/  @!P0 FMUL.FTZ R50, R26, R35 ;  /* 0x000000231a328220 */ /* 0x000fe20000410000 */
[----:B------:R-:W-:Y:S01]  /*5690*/  @!P0 SHF.L.U32 R26, R21, 0x10, RZ ;  /* 0x00000010151a8819 */ /* 0x000fe200000006ff */
[----:B------:R-:W-:Y:S01]  /*56a0*/  @!P0 FFMA.FTZ R2, R35, R32, R2 ;  /* 0x0000002023028223 */ /* 0x000fe20000010002 */
[----:B------:R-:W-:Y:S01]  /*56b0*/  @!P0 LOP3.LUT R53, R63, 0xffff0000, RZ, 0xc0, !PT ;  /* 0xffff00003f358812 */ /* 0x000fe200078ec0ff */
[----:B------:R-:W-:Y:S01]  /*56c0*/  @!P0 IMAD.U32 R35, R82, 0x10000, RZ ;  /* 0x0001000052238824 */ /* 0x000fe200078e00ff */
[----:B------:R-:W-:Y:S01]  /*56d0*/  @!P0 LOP3.LUT R49, R62, 0xffff0000, RZ, 0xc0, !PT ;  /* 0xffff00003e318812 */ /* 0x000fe200078ec0ff */
[----:B------:R-:W-:Y:S01]  /*56e0*/  @!P0 FFMA.FTZ R50, R32, R25, -R50 ;  /* 0x0000001920328223 */ /* 0x000fe20000010832 */
[----:B------:R-:W-:Y:S01]  /*56f0*/  @!P0 LOP3.LUT R40, R82, 0xffff0000, RZ, 0xc0, !PT ;  /* 0xffff000052288812 */ /* 0x000fe200078ec0ff */
[----:B------:R-:W-:Y:S01]  /*5700*/  @!P0 IMAD.U32 R25, R36, 0x10000, RZ ;  /* 0x0001000024198824 */ /* 0x000fe200078e00ff */
[----:B------:R-:W-:Y:S01]  /*5710*/  @!P0 PRMT R81, R81, 0x5410, R34 ;  /* 0x0000541051518816 */ /* 0x000fe20000000022 */
[----:B------:R-:W-:Y:S01]  /*5720*/  @!P0 IMAD.U32 R32, R61, 0x10000, RZ ;  /* 0x000100003d208824 */ /* 0x000fe200078e00ff */
[----:B------:R-:W-:Y:S01]  /*5730*/  @!P0 LOP3.LUT R34, R83, 0xffff0000, RZ, 0xc0, !PT ;  /* 0xffff000053228812 */ /* 0x000fe200078ec0ff */
[C---:B------:R-:W-:Y:S01]  /*5740*/  @!P0 FMUL.FTZ R52, R26.reuse, R35 ;  /* 0x000000231a348220 */ /* 0x040fe20000410000 */
[----:B------:R-:W-:Y:S01]  /*5750*/  @!P0 LOP3.LUT R48, R81, 0xffff0000, RZ, 0xc0, !PT ;  /* 0xffff000051308812 */ /* 0x000fe200078ec0ff */
[-C--:B------:R-:W-:Y:S01]  /*5760*/  @!P0 FMUL.FTZ R4, R26, R25.reuse ;  /* 0x000000191a048220 */ /* 0x080fe20000410000 */
[----:B------:R-:W-:Y:S01]  /*5770*/  @!P0 SHF.L.U32 R26, R23, 0x10, RZ ;  /* 0x00000010171a8819 */ /* 0x000fe200000006ff */
[----:B------:R-:W-:Y:S01]  /*5780*/  @!P0 FMUL.FTZ R73, R27, R34 ;  /* 0x000000221b498220 */ /* 0x000fe20000410000 */
[----:B------:R-:W-:Y:S01]  /*5790*/  @!P0 LOP3.LUT R27, R21, 0xffff0000, RZ, 0xc0, !PT ;  /* 0xffff0000151b8812 */ /* 0x000fe200078ec0ff */
[----:B------:R-:W-:Y:S01]  /*57a0*/  @!P0 IMAD.U32 R51, R81, 0x10000, RZ ;  /* 0x0001000051338824 */ /* 0x000fe200078e00ff */
[----:B------:R-:W-:Y:S01]  /*57b0*/  @!P0 PRMT R38, R38, 0x5410, R33 ;  /* 0x0000541026268816 */ /* 0x000fe20000000021 */
[----:B------:R-:W-:Y:S01]  /*57c0*/  @!P0 FFMA.FTZ R73, R41, R24, -R73 ;  /* 0x0000001829498223 */ /* 0x000fe20000010849 */
[----:B------:R-:W-:Y:S01]  /*57d0*/  @!P0 LOP3.LUT R24, R36, 0xffff0000, RZ, 0xc0, !PT ;  /* 0xffff000024188812 */ /* 0x000fe200078ec0ff */
[----:B------:R-:W-:Y:S02]  /*57e0*/  @!P0 FMUL.FTZ R75, R27, R40 ;  /* 0x000000281b4b8220 */ /* 0x000fe40000410000 */
[----:B------:R-:W-:Y:S01]  /*57f0*/  @!P0 FFMA.FTZ R52, R32, R25, -R52 ;  /* 0x0000001920348223 */ /* 0x000fe20000010834 */
[----:B------:R-:W-:Y:S01]  /*5800*/  @!P0 F2FP.BF16.PACK_AB R50, R73, R50 ;  /* 0x000000324932823e */ /* 0x000fe200000010ff */
[-C--:B------:R-:W-:Y:S01]  /*5810*/  @!P0 FMUL.FTZ R5, R27, R24.reuse ;  /* 0x000000181b058220 */ /* 0x080fe20000410000 */
[----:B------:R-:W-:Y:S01]  /*5820*/  @!P0 LOP3.LUT R27, R23, 0xffff0000, RZ, 0xc0, !PT ;  /* 0xffff0000171b8812 */ /* 0x000fe200078ec0ff */
[----:B------:R-:W-:Y:S01]  /*5830*/  @!P0 FFMA.FTZ R75, R43, R24, -R75 ;  /* 0x000000182b4b8223 */ /* 0x000fe2000001084b */
[C---:B------:R-:W-:Y:S01]  /*5840*/  @!P0 LOP3.LUT R24, R38.reuse, 0xffff0000, RZ, 0xc0, !PT ;  /* 0xffff000026188812 */ /* 0x040fe200078ec0ff */
[----:B------:R-:W-:Y:S02]  /*5850*/  @!P0 IMAD.U32 R25, R38, 0x10000, RZ ;  /* 0x0001000026198824 */ /* 0x000fe400078e00ff */
[----:B------:R-:W-:Y:S01]  /*5860*/  @!P0 IMAD.U32 R46, R63, 0x10000, RZ ;  /* 0x000100003f2e8824 */ /* 0x000fe200078e00ff */
[----:B------:R-:W-:Y:S01]  /*5870*/  @!P0 F2FP.BF16.PACK_AB R75, R75, R52 ;  /* 0x000000344b4b823e */ /* 0x000fe200000010ff */
[C---:B------:R-:W-:Y:S02]  /*5880*/  @!P0 FMUL.FTZ R58, R26.reuse, R51 ;  /* 0x000000331a3a8220 */ /* 0x040fe40000410000 */
[C---:B------:R-:W-:Y:S01]  /*5890*/  @!P0 FMUL.FTZ R181, R27.reuse, R48 ;  /* 0x000000301bb58220 */ /* 0x040fe20000410000 */
[----:B------:R-:W-:Y:S01]  /*58a0*/  @!P0 MOV R61, R75 ;  /* 0x0000004b003d8202 */ /* 0x000fe20000000f00 */
[-C--:B------:R-:W-:Y:S01]  /*58b0*/  @!P0 FMUL.FTZ R8, R26, R25.reuse ;  /* 0x000000191a088220 */ /* 0x080fe20000410000 */
[C---:B------:R-:W-:Y:S01]  /*58c0*/  @!P0 SHF.L.U32 R26, R22.reuse, 0x10, RZ ;  /* 0x00000010161a8819 */ /* 0x040fe200000006ff */
[-C--:B------:R-:W-:Y:S01]  /*58d0*/  @!P0 FMUL.FTZ R9, R27, R24.reuse ;  /* 0x000000181b098220 */ /* 0x080fe20000410000 */
[----:B------:R-:W-:Y:S01]  /*58e0*/  @!P0 LOP3.LUT R27, R22, 0xffff0000, RZ, 0xc0, !PT ;  /* 0xffff0000161b8812 */ /* 0x000fe200078ec0ff */
[----:B------:R-:W-:Y:S02]  /*58f0*/  @!P0 FFMA.FTZ R58, R46, R25, -R58 ;  /* 0x000000192e3a8223 */ /* 0x000fe4000001083a */
[----:B------:R-:W-:Y:S02]  /*5900*/  @!P0 IMAD.U32 R25, R39, 0x10000, RZ ;  /* 0x0001000027198824 */ /* 0x000fe400078e00ff */
[----:B------:R-:W-:Y:S01]  /*5910*/  @!P0 FFMA.FTZ R181, R53, R24, -R181 ;  /* 0x0000001835b58223 */ /* 0x000fe200000108b5 */
[----:B------:R-:W-:Y:S01]  /*5920*/  @!P0 LOP3.LUT R24, R39, 0xffff0000, RZ, 0xc0, !PT ;  /* 0xffff000027188812 */ /* 0x000fe200078ec0ff */
[----:B------:R-:W-:Y:S02]  /*5930*/  @!P0 IMAD.U32 R42, R62, 0x10000, RZ ;  /* 0x000100003e2a8824 */ /* 0x000fe400078e00ff */
[----:B------:R-:W-:Y:S01]  /*5940*/  @!P0 FMUL.FTZ R72, R26, R45 ;  /* 0x0000002d1a488220 */ /* 0x000fe20000410000 */
[----:B------:R-:W-:Y:S01]  /*5950*/  @!P0 F2FP.BF16.PACK_AB R58, R181, R58 ;  /* 0x0000003ab53a823e */ /* 0x000fe200000010ff */
[----:B------:R-:W-:Y:S02]  /*5960*/  @!P0 FMUL.FTZ R183, R27, R44 ;  /* 0x0000002c1bb78220 */ /* 0x000fe40000410000 */
[----:B------:R-:W-:Y:S02]  /*5970*/  @!P0 FFMA.FTZ R3, R34, R41, R3 ;  /* 0x0000002922038223 */ /* 0x000fe40000010003 */
[-C--:B------:R-:W-:Y:S02]  /*5980*/  @!P0 FMUL.FTZ R6, R26, R25.reuse ;  /* 0x000000191a068220 */ /* 0x080fe40000410000 */
[----:B------:R-:W-:Y:S01]  /*5990*/  @!P0 FFMA.FTZ R4, R35, R32, R4 ;  /* 0x0000002023048223 */ /* 0x000fe20000010004 */
[----:B------:R-:W-:Y:S01]  /*59a0*/  @!P0 F2FP.BF16.PACK_AB R52, R3, R2 ;  /* 0x000000020334823e */ /* 0x000fe200000010ff */
[----:B------:R-:W-:Y:S02]  /*59b0*/  @!P0 FFMA.FTZ R72, R42, R25, -R72 ;  /* 0x000000192a488223 */ /* 0x000fe40000010848 */
[-C--:B------:R-:W-:Y:S02]  /*59c0*/  @!P0 FMUL.FTZ R7, R27, R24.reuse ;  /* 0x000000181b078220 */ /* 0x080fe40000410000 */
[----:B------:R-:W-:Y:S02]  /*59d0*/  @!P0 FFMA.FTZ R183, R49, R24, -R183 ;  /* 0x0000001831b78223 */ /* 0x000fe400000108b7 */
        /* <DEDUP_REMOVED lines=18> */
.L_x_1395:
[----:B------:R-:W-:Y:S05]  /*5b00*/  BSYNC B0 ;  /* 0x0000000000007941 */ /* 0x000fea0003800000 */
.L_x_1394:
[----:B------:R-:W-:-:S13]  /*5b10*/  ISETP.GE.AND P0, PT, R14, c[0x0][0x1d4], PT ;  /* 0x000075000e007a0c */ /* 0x000fda0003f06270 */
[----:B------:R-:W-:-:S05]  /*5b20*/  @P0 BRA `(.L_x_1379) ;  /* 0x000008d000000947 */ /* 0x000fca0003800000 */
[----:B------:R-:W-:Y:S01]  /*5b30*/  IADD3 R53, P1, P0, R162, R179, R129 ;  /* 0x000000b3a2357210 */ /* 0x000fe2000783e081 */
[--C-:B------:R-:W-:Y:S02]  /*5b40*/  IMAD.IADD R52, R109, 0x1, R178.reuse ;  /* 0x000000016d347824 */ /* 0x100fe400078e02b2 */
[----:B------:R-:W-:Y:S01]  /*5b50*/  IMAD.IADD R178, R115, 0x1, R178 ;  /* 0x0000000173b27824 */ /* 0x000fe200078e02b2 */
[----:B------:R-:W-:Y:S01]  /*5b60*/  IADD3.X R46, R97, R153, R134, P1, P0 ;  /* 0x00000099612e7210 */ /* 0x000fe20000fe0486 */
[----:B-1----:R-:W-:Y:S01]  /*5b70*/  IMAD.SHL.U32 R55, R52, 0x2, RZ ;  /* 0x0000000234377824 */ /* 0x002fe200078e00ff */
[C---:B------:R-:W-:Y:S02]  /*5b80*/  LEA R52, P0, R53.reuse, c[0x0][0x1c8], 0x1 ;  /* 0x0000720035347a11 */ /* 0x040fe400078008ff */
[----:B------:R-:W-:Y:S02]  /*5b90*/  SHF.L.U32 R54, R178, 0x1, RZ ;  /* 0x00000001b2367819 */ /* 0x000fe400000006ff */
[----:B------:R-:W-:Y:S01]  /*5ba0*/  LEA.HI.X R53, R53, c[0x0][0x1cc], R46, 0x1, P0 ;  /* 0x0000730035357a11 */ /* 0x000fe200000f0c2e */
[----:B------:R-:W1:Y:S01]  /*5bb0*/  LDS.128 R20, [R55+0xc100] ;  /* 0x00c1000037147984 */ /* 0x000e620000000c00 */
[----:B------:R-:W-:Y:S07]  /*5bc0*/  ISETP.GE.AND P0, PT, R14, c[0x0][0x27c], PT ;  /* 0x00009f000e007a0c */ /* 0x000fee0003f06270 */
[----:B------:R-:W2:Y:S06]  /*5bd0*/  LDS.128 R48, [R54+0xc100] ;  /* 0x00c1000036307984 */ /* 0x000eac0000000c00 */
[----:B------:R-:W-:Y:S02]  /*5be0*/  @!P0 SHF.R.U64 R26, R66, 0x10, R67 ;  /* 0x00000010421a8819 */ /* 0x000fe40000001243 */
[----:B------:R-:W-:Y:S02]  /*5bf0*/  @!P0 SHF.R.U64 R32, R64, 0x10, R65 ;  /* 0x0000001040208819 */ /* 0x000fe40000001241 */
[----:B------:R-:W-:Y:S02]  /*5c00*/  @!P0 PRMT R77, R77, 0x5410, R26 ;  /* 0x000054104d4d8816 */ /* 0x000fe4000000001a */
[--C-:B------:R-:W-:Y:S02]  /*5c10*/  @!P0 SHF.R.U64 R16, R16, 0x10, R17.reuse ;  /* 0x0000001010108819 */ /* 0x100fe40000001211 */
[----:B------:R-:W-:Y:S01]  /*5c20*/  @!P0 SHF.R.U32.HI R17, RZ, 0x10, R17 ;  /* 0x00000010ff118819 */ /* 0x000fe20000011611 */
[----:B------:R-:W-:Y:S01]  /*5c30*/  @!P0 IMAD.U32 R37, R77, 0x10000, RZ ;  /* 0x000100004d258824 */ /* 0x000fe200078e00ff */
[----:B------:R-:W-:Y:S02]  /*5c40*/  @!P0 PRMT R29, R29, 0x5410, R16 ;  /* 0x000054101d1d8816 */ /* 0x000fe40000000010 */
[----:B------:R-:W-:Y:S02]  /*5c50*/  @!P0 PRMT R28, R28, 0x5410, R17 ;  /* 0x000054101c1c8816 */ /* 0x000fe40000000011 */
[----:B------:R-:W-:Y:S01]  /*5c60*/  @!P0 LOP3.LUT R40, R77, 0xffff0000, RZ, 0xc0, !PT ;  /* 0xffff00004d288812 */ /* 0x000fe200078ec0ff */
[----:B------:R-:W-:Y:S01]  /*5c70*/  @!P0 IMAD.U32 R17, R29, 0x10000, RZ ;  /* 0x000100001d118824 */ /* 0x000fe200078e00ff */
[----:B------:R-:W-:Y:S02]  /*5c80*/  @!P0 PRMT R79, R79, 0x5410, R32 ;  /* 0x000054104f4f8816 */ /* 0x000fe40000000020 */
[----:B------:R-:W-:Y:S02]  /*5c90*/  @!P0 SHF.R.U32.HI R27, RZ, 0x10, R65 ;  /* 0x00000010ff1b8819 */ /* 0x000fe40000011641 */
[C---:B------:R-:W-:Y:S02]  /*5ca0*/  @!P0 LOP3.LUT R32, R79.reuse, 0xffff0000, RZ, 0xc0, !PT ;  /* 0xffff00004f208812 */ /* 0x040fe400078ec0ff */
[----:B------:R-:W-:Y:S01]  /*5cb0*/  @!P0 PRMT R78, R78, 0x5410, R27 ;  /* 0x000054104e4e8816 */ /* 0x000fe2000000001b */
[----:B------:R-:W-:Y:S01]  /*5cc0*/  @!P0 IMAD.U32 R27, R79, 0x10000, RZ ;  /* 0x000100004f1b8824 */ /* 0x000fe200078e00ff */
[----:B------:R-:W-:Y:S01]  /*5cd0*/  @!P0 SHF.R.U32.HI R33, RZ, 0x10, R67 ;  /* 0x00000010ff218819 */ /* 0x000fe20000011643 */
[----:B-1----:R-:W-:Y:S01]  /*5ce0*/  @!P0 IMAD.U32 R16, R20, 0x10000, RZ ;  /* 0x0001000014108824 */ /* 0x002fe200078e00ff */
[----:B------:R-:W-:Y:S01]  /*5cf0*/  @!P0 LOP3.LUT R36, R78, 0xffff0000, RZ, 0xc0, !PT ;  /* 0xffff00004e248812 */ /* 0x000fe200078ec0ff */
[----:B------:R-:W-:Y:S01]  /*5d00*/  @!P0 IMAD.U32 R24, R23, 0x10000, RZ ;  /* 0x0001000017188824 */ /* 0x000fe200078e00ff */
[----:B------:R-:W-:Y:S01]  /*5d10*/  @!P0 LOP3.LUT R25, R22, 0xffff0000, RZ, 0xc0, !PT ;  /* 0xffff000016198812 */ /* 0x000fe200078ec0ff */
[----:B------:R-:W-:Y:S01]  /*5d20*/  @!P0 FMUL.FTZ R46, R16, R27 ;  /* 0x0000001b102e8220 */ /* 0x000fe20000410000 */
[--C-:B------:R-:W-:Y:S01]  /*5d30*/  @!P0 SHF.R.U64 R18, R18, 0x10, R19.reuse ;  /* 0x0000001012128819 */ /* 0x100fe20000001213 */
[-C--:B------:R-:W-:Y:S01]  /*5d40*/  @!P0 FMUL.FTZ R2, R16, R17.reuse ;  /* 0x0000001110028220 */ /* 0x080fe20000410000 */
[----:B------:R-:W-:Y:S01]  /*5d50*/  @!P0 SHF.R.U32.HI R19, RZ, 0x10, R19 ;  /* 0x00000010ff138819 */ /* 0x000fe20000011613 */
[----:B------:R-:W-:Y:S01]  /*5d60*/  @!P0 IMAD.U32 R16, R28, 0x10000, RZ ;  /* 0x000100001c108824 */ /* 0x000fe200078e00ff */
[----:B--2---:R-:W-:Y:S01]  /*5d70*/  @!P0 SHF.L.U32 R26, R48, 0x10, RZ ;  /* 0x00000010301a8819 */ /* 0x004fe200000006ff */
[----:B------:R-:W-:Y:S01]  /*5d80*/  @!P0 IMAD.U32 R39, R50, 0x10000, RZ ;  /* 0x0001000032278824 */ /* 0x000fe200078e00ff */
[----:B------:R-:W-:Y:S01]  /*5d90*/  @!P0 SHF.L.U32 R35, R49, 0x10, RZ ;  /* 0x0000001031238819 */ /* 0x000fe200000006ff */
[----:B------:R-:W-:Y:S01]  /*5da0*/  @!P0 FMUL.FTZ R60, R25, R40 ;  /* 0x00000028193c8220 */ /* 0x000fe20000410000 */
[----:B------:R-:W-:Y:S01]  /*5db0*/  @!P0 LOP3.LUT R34, R48, 0xffff0000, RZ, 0xc0, !PT ;  /* 0xffff000030228812 */ /* 0x000fe200078ec0ff */
[----:B------:R-:W-:Y:S01]  /*5dc0*/  @!P0 FFMA.FTZ R46, R26, R17, -R46 ;  /* 0x000000111a2e8223 */ /* 0x000fe2000001082e */
[----:B------:R-:W-:Y:S01]  /*5dd0*/  @!P0 LOP3.LUT R38, R49, 0xffff0000, RZ, 0xc0, !PT ;  /* 0xffff000031268812 */ /* 0x000fe200078ec0ff */
[----:B------:R-:W-:Y:S01]  /*5de0*/  @!P0 FFMA.FTZ R2, R27, R26, R2 ;  /* 0x0000001a1b028223 */ /* 0x000fe20000010002 */
[----:B------:R-:W-:Y:S01]  /*5df0*/  @!P0 LOP3.LUT R41, R50, 0xffff0000, RZ, 0xc0, !PT ;  /* 0xffff000032298812 */ /* 0x000fe200078ec0ff */
[C---:B------:R-:W-:Y:S01]  /*5e00*/  @!P0 IMAD.U32 R42, R51.reuse, 0x10000, RZ ;  /* 0x00010000332a8824 */ /* 0x040fe200078e00ff */
[----:B------:R-:W-:Y:S02]  /*5e10*/  @!P0 LOP3.LUT R45, R51, 0xffff0000, RZ, 0xc0, !PT ;  /* 0xffff0000332d8812 */ /* 0x000fe400078ec0ff */
[----:B------:R-:W-:Y:S02]  /*5e20*/  @!P0 LOP3.LUT R17, R29, 0xffff0000, RZ, 0xc0, !PT ;  /* 0xffff00001d118812 */ /* 0x000fe400078ec0ff */
[----:B------:R-:W-:Y:S01]  /*5e30*/  @!P0 PRMT R30, R30, 0x5410, R19 ;  /* 0x000054101e1e8816 */ /* 0x000fe20000000013 */
[----:B------:R-:W-:Y:S01]  /*5e40*/  @!P0 IMAD.U32 R19, R21, 0x10000, RZ ;  /* 0x0001000015138824 */ /* 0x000fe200078e00ff */
[----:B------:R-:W-:Y:S02]  /*5e50*/  @!P0 PRMT R31, R31, 0x5410, R18 ;  /* 0x000054101f1f8816 */ /* 0x000fe40000000012 */
[----:B------:R-:W-:Y:S01]  /*5e60*/  @!P0 LOP3.LUT R18, R20, 0xffff0000, RZ, 0xc0, !PT ;  /* 0xffff000014128812 */ /* 0x000fe200078ec0ff */
[C---:B------:R-:W-:Y:S01]  /*5e70*/  @!P0 FMUL.FTZ R4, R19.reuse, R16 ;  /* 0x0000001013048220 */ /* 0x040fe20000410000 */
[----:B------:R-:W-:Y:S01]  /*5e80*/  @!P0 PRMT R76, R76, 0x5410, R33 ;  /* 0x000054104c4c8816 */ /* 0x000fe20000000021 */
[----:B------:R-:W-:Y:S02]  /*5e90*/  @!P0 IMAD.U32 R33, R78, 0x10000, RZ ;  /* 0x000100004e218824 */ /* 0x000fe400078e00ff */
[----:B------:R-:W-:Y:S01]  /*5ea0*/  @!P0 FMUL.FTZ R55, R18, R32 ;  /* 0x0000002012378220 */ /* 0x000fe20000410000 */
[----:B------:R-:W-:Y:S01]  /*5eb0*/  @!P0 LOP3.LUT R44, R76, 0xffff0000, RZ, 0xc0, !PT ;  /* 0xffff00004c2c8812 */ /* 0x000fe200078ec0ff */
[----:B------:R-:W-:Y:S02]  /*5ec0*/  @!P0 FMUL.FTZ R54, R19, R33 ;  /* 0x0000002113368220 */ /* 0x000fe40000410000 */
[-C--:B------:R-:W-:Y:S01]  /*5ed0*/  @!P0 FMUL.FTZ R3, R18, R17.reuse ;  /* 0x0000001112038220 */ /* 0x080fe20000410000 */
[----:B------:R-:W-:Y:S01]  /*5ee0*/  @!P0 LOP3.LUT R18, R21, 0xffff0000, RZ, 0xc0, !PT ;  /* 0xffff000015128812 */ /* 0x000fe200078ec0ff */
[----:B------:R-:W-:Y:S01]  /*5ef0*/  @!P0 FFMA.FTZ R54, R35, R16, -R54 ;  /* 0x0000001023368223 */ /* 0x000fe20000010836 */
[----:B------:R-:W-:Y:S01]  /*5f00*/  @!P0 SHF.L.U32 R16, R31, 0x10, RZ ;  /* 0x000000101f108819 */ /* 0x000fe200000006ff */
[----:B------:R-:W-:Y:S02]  /*5f10*/  @!P0 IMAD.U32 R19, R22, 0x10000, RZ ;  /* 0x0001000016138824 */ /* 0x000fe400078e00ff */
[----:B------:R-:W-:Y:S01]  /*5f20*/  @!P0 FFMA.FTZ R55, R34, R17, -R55 ;  /* 0x0000001122378223 */ /* 0x000fe20000010837 */
[----:B------:R-:W-:Y:S01]  /*5f30*/  @!P0 LOP3.LUT R17, R28, 0xffff0000, RZ, 0xc0, !PT ;  /* 0xffff00001c118812 */ /* 0x000fe200078ec0ff */
[----:B------:R-:W-:Y:S02]  /*5f40*/  @!P0 FMUL.FTZ R57, R18, R36 ;  /* 0x0000002412398220 */ /* 0x000fe40000410000 */
[----:B------:R-:W-:Y:S01]  /*5f50*/  @!P0 FMUL.FTZ R56, R19, R37 ;  /* 0x0000002513388220 */ /* 0x000fe20000410000 */
[----:B------:R-:W-:Y:S01]  /*5f60*/  @!P0 F2FP.BF16.PACK_AB R46, R55, R46 ;  /* 0x0000002e372e823e */ /* 0x000fe200000010ff */
[----:B------:R-:W-:Y:S01]  /*5f70*/  @!P0 FMUL.FTZ R6, R19, R16 ;  /* 0x0000001013068220 */ /* 0x000fe20000410000 */
[----:B------:R-:W-:Y:S01]  /*5f80*/  @!P0 LOP3.LUT R19, R23, 0xffff0000, RZ, 0xc0, !PT ;  /* 0xffff000017138812 */ /* 0x000fe200078ec0ff */
[----:B------:R-:W-:Y:S01]  /*5f90*/  @!P0 IMAD.U32 R43, R76, 0x10000, RZ ;  /* 0x000100004c2b8824 */ /* 0x000fe200078e00ff */
[----:B------:R-:W-:Y:S01]  /*5fa0*/  @!P0 MOV R48, R46 ;  /* 0x0000002e00308202 */ /* 0x000fe20000000f00 */
[-C--:B------:R-:W-:Y:S01]  /*5fb0*/  @!P0 FMUL.FTZ R5, R18, R17.reuse ;  /* 0x0000001112058220 */ /* 0x080fe20000410000 */
[----:B------:R-:W-:Y:S01]  /*5fc0*/  @!P0 LOP3.LUT R18, R31, 0xffff0000, RZ, 0xc0, !PT ;  /* 0xffff00001f128812 */ /* 0x000fe200078ec0ff */
[----:B------:R-:W-:Y:S01]  /*5fd0*/  @!P0 FFMA.FTZ R57, R38, R17, -R57 ;  /* 0x0000001126398223 */ /* 0x000fe20000010839 */
[C---:B------:R-:W-:Y:S01]  /*5fe0*/  @!P0 SHF.L.U32 R17, R30.reuse, 0x10, RZ ;  /* 0x000000101e118819 */ /* 0x040fe200000006ff */
[----:B------:R-:W-:Y:S01]  /*5ff0*/  @!P0 FFMA.FTZ R56, R39, R16, -R56 ;  /* 0x0000001027388223 */ /* 0x000fe20000010838 */
[----:B------:R-:W-:Y:S01]  /*6000*/  @!P0 LOP3.LUT R16, R30, 0xffff0000, RZ, 0xc0, !PT ;  /* 0xffff00001e108812 */ /* 0x000fe200078ec0ff */
[----:B------:R-:W-:Y:S01]  /*6010*/  @!P0 FMUL.FTZ R61, R24, R43 ;  /* 0x0000002b183d8220 */ /* 0x000fe20000410000 */
[----:B------:R-:W-:Y:S01]  /*6020*/  @!P0 F2FP.BF16.PACK_AB R57, R57, R54 ;  /* 0x000000363939823e */ /* 0x000fe200000010ff */
[----:B------:R-:W-:Y:S02]  /*6030*/  @!P0 FMUL.FTZ R58, R19, R44 ;  /* 0x0000002c133a8220 */ /* 0x000fe40000410000 */
[----:B------:R-:W-:Y:S02]  /*6040*/  @!P0 FFMA.FTZ R3, R32, R34, R3 ;  /* 0x0000002220038223 */ /* 0x000fe40000010003 */
[----:B------:R-:W-:Y:S02]  /*6050*/  @!P0 FFMA.FTZ R60, R41, R18, -R60 ;  /* 0x00000012293c8223 */ /* 0x000fe4000001083c */
[----:B------:R-:W-:Y:S01]  /*6060*/  @!P0 FFMA.FTZ R4, R33, R35, R4 ;  /* 0x0000002321048223 */ /* 0x000fe20000010004 */
[----:B------:R-:W-:Y:S01]  /*6070*/  @!P0 F2FP.BF16.PACK_AB R46, R3, R2 ;  /* 0x00000002032e823e */ /* 0x000fe200000010ff */
[----:B------:R-:W-:Y:S01]  /*6080*/  @!P0 FFMA.FTZ R61, R42, R17, -R61 ;  /* 0x000000112a3d8223 */ /* 0x000fe2000001083d */
[----:B------:R-:W-:Y:S01]  /*6090*/  @!P0 F2FP.BF16.PACK_AB R55, R60, R56 ;  /* 0x000000383c37823e */ /* 0x000fe200000010ff */
[----:B------:R-:W-:Y:S02]  /*60a0*/  @!P0 FFMA.FTZ R58, R45, R16, -R58 ;  /* 0x000000102d3a8223 */ /* 0x000fe4000001083a */
[----:B------:R-:W-:Y:S02]  /*60b0*/  @!P0 FMUL.FTZ R7, R25, R18 ;  /* 0x0000001219078220 */ /* 0x000fe40000410000 */
[----:B------:R-:W-:Y:S01]  /*60c0*/  @!P0 FFMA.FTZ R5, R36, R38, R5 ;  /* 0x0000002624058223 */ /* 0x000fe20000010005 */
[----:B------:R-:W-:Y:S01]  /*60d0*/  @!P0 F2FP.BF16.PACK_AB R58, R58, R61 ;  /* 0x0000003d3a3a823e */ /* 0x000fe200000010ff */
[----:B------:R-:W-:Y:S02]  /*60e0*/  @!P0 FMUL.FTZ R8, R24, R17 ;  /* 0x0000001118088220 */ /* 0x000fe40000410000 */
[----:B------:R-:W-:Y:S01]  /*60f0*/  @!P0 FFMA.FTZ R6, R37, R39, R6 ;  /* 0x0000002725068223 */ /* 0x000fe20000010006 */
[----:B------:R-:W-:Y:S01]  /*6100*/  @!P0 MOV R51, R58 ;  /* 0x0000003a00338202 */ /* 0x000fe20000000f00 */
[----:B------:R-:W-:Y:S02]  /*6110*/  @!P0 FMUL.FTZ R9, R19, R16 ;  /* 0x0000001013098220 */ /* 0x000fe40000410000 */
[----:B------:R-:W-:Y:S02]  /*6120*/  @!P0 FFMA.FTZ R7, R40, R41, R7 ;  /* 0x0000002928078223 */ /* 0x000fe40000010007 */
[----:B------:R-:W-:Y:S02]  /*6130*/  @!P0 FFMA.FTZ R8, R43, R42, R8 ;  /* 0x0000002a2b088223 */ /* 0x000fe40000010008 */
[----:B------:R-:W-:Y:S01]  /*6140*/  @!P0 IMAD.MOV.U32 R49, RZ, RZ, R57 ;  /* 0x000000ffff318224 */ /* 0x000fe200078e0039 */
[----:B------:R-:W-:Y:S01]  /*6150*/  @!P0 F2FP.BF16.PACK_AB R54, R7, R6 ;  /* 0x000000060736823e */ /* 0x000fe200000010ff */
[----:B------:R-:W-:Y:S01]  /*6160*/  @!P0 IMAD.MOV.U32 R50, RZ, RZ, R55 ;  /* 0x000000ffff328224 */ /* 0x000fe200078e0037 */
[----:B------:R-:W-:Y:S01]  /*6170*/  @!P0 F2FP.BF16.PACK_AB R55, R5, R4 ;  /* 0x000000040537823e */ /* 0x000fe200000010ff */
[----:B------:R-:W-:Y:S01]  /*6180*/  @!P0 FFMA.FTZ R9, R44, R45, R9 ;  /* 0x0000002d2c098223 */ /* 0x000fe20000010009 */
[----:B------:R-:W-:Y:S01]  /*6190*/  @!P0 MOV R22, R54 ;  /* 0x0000003600168202 */ /* 0x000fe20000000f00 */
[----:B------:R-:W-:Y:S01]  /*61a0*/  @!P0 IMAD.MOV.U32 R20, RZ, RZ, R46 ;  /* 0x000000ffff148224 */ /* 0x000fe200078e002e */
[----:B------:R1:W-:Y:S01]  /*61b0*/  STG.E.128 [R52.64], R48 ;  /* 0x0000003034007986 */ /* 0x0003e2000c101d08 */
[----:B------:R-:W-:Y:S01]  /*61c0*/  @!P0 IMAD.MOV.U32 R21, RZ, RZ, R55 ;  /* 0x000000ffff158224 */ /* 0x000fe200078e0037 */
[----:B------:R-:W-:Y:S05]  /*61d0*/  @!P0 F2FP.BF16.PACK_AB R57, R9, R8 ;  /* 0x000000080939823e */ /* 0x000fea00000010ff */
[----:B------:R-:W-:Y:S01]  /*61e0*/  @!P0 IMAD.MOV.U32 R23, RZ, RZ, R57 ;  /* 0x000000ffff178224 */ /* 0x000fe200078e0039 */
[----:B------:R-:W-:-:S13]  /*61f0*/  ISETP.GE.AND P0, PT, R118, c[0x0][0x1d4], PT ;  /* 0x0000750076007a0c */ /* 0x000fda0003f06270 */
[----:B------:R-:W-:-:S05]  /*6200*/  @P0 BRA `(.L_x_1379) ;  /* 0x000001f000000947 */ /* 0x000fca0003800000 */
[----:B------:R-:W-:Y:S04]  /*6210*/  IADD3 R179, P1, P0, R162, R179, R118 ;  /* 0x000000b3a2b37210 */ /* 0x000fe8000783e076 */
[----:B------:R-:W-:Y:S02]  /*6220*/  IADD3.X R2, R97, R153, R128, P1, P0 ;  /* 0x0000009961027210 */ /* 0x000fe40000fe0480 */
[C---:B------:R-:W-:Y:S04]  /*6230*/  LEA R4, P0, R179.reuse, c[0x0][0x1c8], 0x1 ;  /* 0x00007200b3047a11 */ /* 0x040fe800078008ff */
[----:B------:R-:W-:Y:S05]  /*6240*/  LEA.HI.X R5, R179, c[0x0][0x1cc], R2, 0x1, P0 ;  /* 0x00007300b3057a11 */ /* 0x000fea00000f0c02 */
[----:B------:R2:W-:Y:S01]  /*6250*/  STG.E.128 [R4.64], R20 ;  /* 0x0000001404007986 */ /* 0x0005e2000c101d08 */
[----:B------:R-:W-:-:S05]  /*6260*/  BRA `(.L_x_1379) ;  /* 0x0000019000007947 */ /* 0x000fca0003800000 */
.L_x_1375:
[----:B------:R-:W-:Y:S05]  /*6270*/  IMAD R152, R15, -0x40, R90 ;  /* 0xffffffc00f987824 */ /* 0x000fea00078e025a */
[----:B------:R-:W-:Y:S04]  /*6280*/  IMNMX R152, R152, 0x40, PT ;  /* 0x0000004098987817 */ /* 0x000fe80003800200 */
[----:B------:R-:W-:-:S13]  /*6290*/  ISETP.GE.AND P0, PT, R223, R152, PT ;  /* 0x00000098df00720c */ /* 0x000fda0003f06270 */
[----:B------:R-:W-:-:S05]  /*62a0*/  @P0 BRA `(.L_x_1379) ;  /* 0x0000015000000947 */ /* 0x000fca0003800000 */
[C---:B------:R-:W-:Y:S02]  /*62b0*/  ISETP.GE.AND P0, PT, R144.reuse, c[0x0][0x1d4], PT ;  /* 0x0000750090007a0c */ /* 0x040fe40003f06270 */
[----:B------:R-:W-:Y:S11]  /*62c0*/  IADD3 R2, R144, 0x60, RZ ;  /* 0x0000006090027810 */ /* 0x000ff60007ffe0ff */
[----:B------:R-:W1:Y:S04]  /*62d0*/  @!P0 LDS.128 R16, [R151+0xc000] ;  /* 0x00c0000097108984 */ /* 0x000e680000000c00 */
[----:B-1----:R-:W-:Y:S01]  /*62e0*/  @!P0 STG.E.128 [R74.64], R16 ;  /* 0x000000104a008986 */ /* 0x002fe2000c101d08 */
[----:B------:R-:W-:-:S13]  /*62f0*/  ISETP.GE.AND P0, PT, R13, c[0x0][0x1d4], PT ;  /* 0x000075000d007a0c */ /* 0x000fda0003f06270 */
[----:B------:R-:W1:Y:S04]  /*6300*/  @!P0 LDS.128 R4, [R149+0xc000] ;  /* 0x00c0000095048984 */ /* 0x000e680000000c00 */
[----:B-1----:R-:W-:Y:S01]  /*6310*/  @!P0 STG.E.128 [R74.64+0x40], R4 ;  /* 0x000040044a008986 */ /* 0x002fe2000c101d08 */
[----:B------:R-:W-:-:S13]  /*6320*/  ISETP.GE.AND P0, PT, R14, c[0x0][0x1d4], PT ;  /* 0x000075000e007a0c */ /* 0x000fda0003f06270 */
        /* <DEDUP_REMOVED lines=10> */
[----:B------:R-:W-:-:S13]  /*63d0*/  ISETP.GE.AND P0, PT, R2, c[0x0][0x1d4], PT ;  /* 0x0000750002007a0c */ /* 0x000fda0003f06270 */
[----:B------:R-:W1:Y:S04]  /*63e0*/  @!P0 LDS.128 R4, [R149+0x10000] ;  /* 0x0100000095048984 */ /* 0x000e680000000c00 */
[----:B-1----:R1:W-:Y:S02]  /*63f0*/  @!P0 STG.E.128 [R74.64+0x140], R4 ;  /* 0x000140044a008986 */ /* 0x0023e4000c101d08 */
.L_x_1379:
[----:B------:R-:W-:Y:S05]  /*6400*/  BSYNC B1 ;  /* 0x0000000000017941 */ /* 0x000fea0003800000 */
.L_x_1374:
[----:B------:R-:W-:Y:S01]  /*6410*/  ISETP.GT.AND P0, PT, R15, R12, PT ;  /* 0x0000000c0f00720c */ /* 0x000fe20003f04270 */
[----:B------:R-:W-:-:S12]  /*6420*/  BSSY B0, `(.L_x_1396) ;  /* 0x000003e000007945 */ /* 0x000fd80003800000 */
[----:B-1----:R-:W-:Y:S01]  /*6430*/  @P0 IADD3 R6, R15, -0x1, RZ ;  /* 0xffffffff0f060810 */ /* 0x002fe20007ffe0ff */
[----:B------:R-:W-:Y:S02]  /*6440*/  @P0 IMAD.MOV.U32 R8, RZ, RZ, R160 ;  /* 0x000000ffff080224 */ /* 0x000fe400078e00a0 */
[----:B------:R-:W-:Y:S01]  /*6450*/  @P0 IMAD.MOV.U32 R9, RZ, RZ, R95 ;  /* 0x000000ffff090224 */ /* 0x000fe200078e005f */
[----:B------:R-:W-:Y:S01]  /*6460*/  @P0 SHF.R.S32.HI R3, RZ, 0x1f, R6 ;  /* 0x0000001fff030819 */ /* 0x000fe20000011406 */
[----:B--2---:R-:W-:Y:S02]  /*6470*/  @P0 IMAD R4, R99, R6, RZ ;  /* 0x0000000663040224 */ /* 0x004fe400078e02ff */
[-C--:B------:R-:W-:Y:S04]  /*6480*/  @P0 IMAD.WIDE.U32 R6, R6, R101.reuse, R8 ;  /* 0x0000006506060225 */ /* 0x080fe800078e0008 */
[----:B------:R-:W-:Y:S01]  /*6490*/  @P0 IMAD R4, R3, R101, R4 ;  /* 0x0000006503040224 */ /* 0x000fe200078e0204 */
[C---:B------:R-:W-:Y:S01]  /*64a0*/  @P0 LEA R8, P1, R6.reuse, c[0x0][0x250], 0x1 ;  /* 0x0000940006080a11 */ /* 0x040fe200078208ff */
[C---:B------:R-:W-:Y:S01]  /*64b0*/  @P0 IMAD R2, R59.reuse, 0x6000, R10 ;  /* 0x000060003b020824 */ /* 0x040fe200078e020a */
[----:B------:R-:W-:Y:S01]  /*64c0*/  IADD3 R3, R59, 0x1, RZ ;  /* 0x000000013b037810 */ /* 0x000fe20007ffe0ff */
[----:B------:R-:W-:Y:S05]  /*64d0*/  @P0 IMAD.IADD R4, R7, 0x1, R4 ;  /* 0x0000000107040824 */ /* 0x000fea00078e0204 */
[----:B------:R-:W-:Y:S02]  /*64e0*/  @P0 LEA.HI.X R9, R6, c[0x0][0x254], R4, 0x1, P1 ;  /* 0x0000950006090a11 */ /* 0x000fe400008f0c04 */
[C---:B------:R-:W-:Y:S03]  /*64f0*/  @P0 LEA R6, P1, R108.reuse, R8, 0x1 ;  /* 0x000000086c060211 */ /* 0x040fe600078208ff */
[----:B------:R-:W-:Y:S01]  /*6500*/  @!PT LDS RZ, [RZ] ;  /* 0x00000000fffff984 */ /* 0x000fe20000000800 */
[----:B------:R-:W-:Y:S01]  /*6510*/  @!PT LDS RZ, [RZ] ;  /* 0x00000000fffff984 */ /* 0x000fe20000000800 */
[----:B------:R-:W-:Y:S01]  /*6520*/  @!PT LDS RZ, [RZ] ;  /* 0x00000000fffff984 */ /* 0x000fe20000000800 */
[----:B------:R1:W-:Y:S01]  /*6530*/  @P0 LDGSTS.E.BYPASS.LTC128B.128 [R2], [R8.64], !P5 ;  /* 0x0000000008020fae */ /* 0x0003e2000e901d48 */
[----:B------:R-:W-:Y:S03]  /*6540*/  @P0 LEA.HI.X R7, R108, R9, R107, 0x1, P1 ;  /* 0x000000096c070211 */ /* 0x000fe600008f0c6b */
[----:B------:R1:W-:Y:S04]  /*6550*/  @P0 LDGSTS.E.BYPASS.LTC128B.128 [R2+0x2000], [R8.64+0x80], !P4 ;  /* 0x0200008008020fae */ /* 0x0003e8000e101d48 */
[----:B------:R1:W-:Y:S04]  /*6560*/  @P0 LDGSTS.E.BYPASS.LTC128B.128 [R2+0x4000], [R8.64+0x100], !P3 ;  /* 0x0400010008020fae */ /* 0x0003e8000d901d48 */
[----:B------:R1:W-:Y:S04]  /*6570*/  @P0 LDGSTS.E.BYPASS.LTC128B.128 [R2+0x1000], [R6.64], !P5 ;  /* 0x0100000006020fae */ /* 0x0003e8000e901d48 */
[----:B------:R1:W-:Y:S04]  /*6580*/  @P0 LDGSTS.E.BYPASS.LTC128B.128 [R2+0x3000], [R6.64+0x80], !P4 ;  /* 0x0300008006020fae */ /* 0x0003e8000e101d48 */
[----:B------:R1:W-:Y:S01]  /*6590*/  @P0 LDGSTS.E.BYPASS.LTC128B.128 [R2+0x5000], [R6.64+0x100], !P3 ;  /* 0x0500010006020fae */ /* 0x0003e2000d901d48 */
[----:B------:R-:W-:Y:S03]  /*65a0*/  ISETP.GE.AND P0, PT, R59, 0x1, PT ;  /* 0x000000013b00780c */ /* 0x000fe60003f06270 */
[----:B------:R-:W0:Y:S01]  /*65b0*/  LDGDEPBAR ;  /* 0x00000000000079af */ /* 0x000e220000000000 */
[----:B------:R-:W-:Y:S02]  /*65c0*/  SEL R59, R3, RZ, !P0 ;  /* 0x000000ff033b7207 */ /* 0x000fe40004000000 */
[----:B------:R-:W-:Y:S01]  /*65d0*/  ISETP.GE.AND P0, PT, R223, R152, PT ;  /* 0x00000098df00720c */ /* 0x000fe20003f06270 */
[----:B------:R-:W-:Y:S04]  /*65e0*/  DEPBAR.LE SB0, 0x2 ;  /* 0x000080800000791a */ /* 0x000fe80000000000 */
[----:B------:R-:W-:Y:S08]  /*65f0*/  BAR.SYNC.DEFER_BLOCKING 0x0 ;  /* 0x0000000000007b1d */ /* 0x000ff00000010000 */
[----:B------:R-:W-:-:S05]  /*6600*/  @P0 BRA `(.L_x_1397) ;  /* 0x000001f000000947 */ /* 0x000fca0003800000 */
[C---:B-1----:R-:W-:Y:S01]  /*6610*/  LEA R6, P0, R15.reuse, R164, 0x6 ;  /* 0x000000a40f067211 */ /* 0x042fe200078030ff */
[----:B------:R-:W-:Y:S02]  /*6620*/  IMAD.MOV.U32 R4, RZ, RZ, R156 ;  /* 0x000000ffff047224 */ /* 0x000fe400078e009c */
[----:B------:R-:W-:Y:S01]  /*6630*/  IMAD.MOV.U32 R5, RZ, RZ, R127 ;  /* 0x000000ffff057224 */ /* 0x000fe200078e007f */
[----:B------:R-:W-:Y:S03]  /*6640*/  LEA.HI.X.SX32 R7, R15, R165, 0x6, P0 ;  /* 0x000000a50f077211 */ /* 0x000fe600000f36ff */
[----:B------:R-:W-:Y:S04]  /*6650*/  IMAD.WIDE.U32 R4, R6, c[0x0][0x208], R4 ;  /* 0x0000820006047a25 */ /* 0x000fe800078e0004 */
[----:B------:R-:W-:Y:S01]  /*6660*/  IMAD R2, R7, c[0x0][0x208], RZ ;  /* 0x0000820007027a24 */ /* 0x000fe200078e02ff */
[----:B------:R-:W-:Y:S03]  /*6670*/  LEA R8, P0, R4, c[0x0][0x1f8], 0x1 ;  /* 0x00007e0004087a11 */ /* 0x000fe600078008ff */
[----:B------:R-:W-:Y:S04]  /*6680*/  IMAD R2, R6, c[0x0][0x20c], R2 ;  /* 0x0000830006027a24 */ /* 0x000fe800078e0202 */
[----:B------:R-:W-:Y:S05]  /*6690*/  IMAD.IADD R2, R5, 0x1, R2 ;  /* 0x0000000105027824 */ /* 0x000fea00078e0202 */
[----:B------:R-:W-:Y:S02]  /*66a0*/  LEA.HI.X R9, R4, c[0x0][0x1fc], R2, 0x1, P0 ;  /* 0x00007f0004097a11 */ /* 0x000fe400000f0c02 */
[C---:B------:R-:W-:Y:S02]  /*66b0*/  ISETP.GE.AND P0, PT, R144.reuse, c[0x0][0x1d4], PT ;  /* 0x0000750090007a0c */ /* 0x040fe40003f06270 */
[----:B------:R-:W-:Y:S11]  /*66c0*/  IADD3 R2, R144, 0x80, RZ ;  /* 0x0000008090027810 */ /* 0x000ff60007ffe0ff */
[----:B-----5:R-:W1:Y:S04]  /*66d0*/  @!P0 LDS.128 R16, [R151] ;  /* 0x0000000097108984 */ /* 0x020e680000000c00 */
[----:B-1----:R-:W-:Y:S01]  /*66e0*/  @!P0 STG.E.128 [R8.64], R16 ;  /* 0x0000001008008986 */ /* 0x002fe2000c101d08 */
[----:B------:R-:W-:-:S13]  /*66f0*/  ISETP.GE.AND P0, PT, R14, c[0x0][0x1d4], PT ;  /* 0x000075000e007a0c */ /* 0x000fda0003f06270 */
[----:B------:R-:W1:Y:S04]  /*6700*/  @!P0 LDS.128 R4, [R151+0x2000] ;  /* 0x0020000097048984 */ /* 0x000e680000000c00 */
[----:B-1----:R-:W-:Y:S01]  /*6710*/  @!P0 STG.E.128 [R8.64+0x80], R4 ;  /* 0x0000800408008986 */ /* 0x002fe2000c101d08 */
[----:B------:R-:W-:Y:S02]  /*6720*/  ISETP.GE.AND P0, PT, R2, c[0x0][0x1d4], PT ;  /* 0x0000750002007a0c */ /* 0x000fe40003f06270 */
[----:B------:R-:W-:Y:S11]  /*6730*/  IADD3 R2, R144, 0x60, RZ ;  /* 0x0000006090027810 */ /* 0x000ff60007ffe0ff */
[----:B------:R-:W1:Y:S04]  /*6740*/  @!P0 LDS.128 R20, [R151+0x4000] ;  /* 0x0040000097148984 */ /* 0x000e680000000c00 */
[----:B-1----:R-:W-:Y:S01]  /*6750*/  @!P0 STG.E.128 [R8.64+0x100], R20 ;  /* 0x0001001408008986 */ /* 0x002fe2000c101d08 */
[----:B------:R-:W-:-:S13]  /*6760*/  ISETP.GE.AND P0, PT, R13, c[0x0][0x1d4], PT ;  /* 0x000075000d007a0c */ /* 0x000fda0003f06270 */
[----:B------:R-:W1:Y:S04]  /*6770*/  @!P0 LDS.128 R24, [R149] ;  /* 0x0000000095188984 */ /* 0x000e680000000c00 */
        /* <DEDUP_REMOVED lines=8> */
.L_x_1397:
[----:B-1----:R-:W-:Y:S05]  /*6800*/  BSYNC B0 ;  /* 0x0000000000007941 */ /* 0x002fea0003800000 */
.L_x_1396:
[----:B------:R-:W-:Y:S04]  /*6810*/  IADD3 R3, R15, -0x2, RZ ;  /* 0xfffffffe0f037810 */ /* 0x000fe80007ffe0ff */
[----:B------:R-:W-:-:S13]  /*6820*/  ISETP.GE.AND P0, PT, R3, R12, PT ;  /* 0x0000000c0300720c */ /* 0x000fda0003f06270 */
[----:B------:R-:W-:Y:S01]  /*6830*/  @P0 SHF.R.S32.HI R4, RZ, 0x1f, R3 ;  /* 0x0000001fff040819 */ /* 0x000fe20000011403 */
[----:B------:R-:W-:Y:S02]  /*6840*/  @P0 IMAD.MOV.U32 R6, RZ, RZ, R158 ;  /* 0x000000ffff060224 */ /* 0x000fe400078e009e */
[----:B------:R-:W-:Y:S02]  /*6850*/  @P0 IMAD.MOV.U32 R7, RZ, RZ, R167 ;  /* 0x000000ffff070224 */ /* 0x000fe400078e00a7 */
[----:B------:R-:W-:Y:S02]  /*6860*/  @P0 IMAD R5, R102, R3, RZ ;  /* 0x0000000366050224 */ /* 0x000fe400078e02ff */
[-C--:B------:R-:W-:Y:S04]  /*6870*/  @P0 IMAD.WIDE.U32 R6, R3, R104.reuse, R6 ;  /* 0x0000006803060225 */ /* 0x080fe800078e0006 */
[----:B------:R-:W-:Y:S01]  /*6880*/  @P0 IMAD R5, R4, R104, R5 ;  /* 0x0000006804050224 */ /* 0x000fe200078e0205 */
[C---:B------:R-:W-:Y:S01]  /*6890*/  @P0 LEA R8, P1, R6.reuse, c[0x0][0x220], 0x1 ;  /* 0x0000880006080a11 */ /* 0x040fe200078208ff */
[----:B------:R-:W-:Y:S01]  /*68a0*/  @P0 IMAD R2, R59, 0x6000, R11 ;  /* 0x000060003b020824 */ /* 0x000fe200078e020b */
[----:B------:R-:W-:Y:S01]  /*68b0*/  IADD3 R4, R47, 0x1, RZ ;  /* 0x000000012f047810 */ /* 0x000fe20007ffe0ff */
[----:B------:R-:W-:Y:S05]  /*68c0*/  @P0 IMAD.IADD R5, R7, 0x1, R5 ;  /* 0x0000000107050824 */ /* 0x000fea00078e0205 */
[----:B------:R-:W-:Y:S02]  /*68d0*/  @P0 LEA.HI.X R9, R6, c[0x0][0x224], R5, 0x1, P1 ;  /* 0x0000890006090a11 */ /* 0x000fe400008f0c05 */
[C---:B-----5:R-:W-:Y:S03]  /*68e0*/  @P0 LEA R16, P1, R106.reuse, R8, 0x1 ;  /* 0x000000086a100211 */ /* 0x060fe600078208ff */
        /* <DEDUP_REMOVED lines=13> */
[C---:B------:R-:W-:Y:S02]  /*69c0*/  ISETP.GT.AND P0, PT, R15.reuse, R12, PT ;  /* 0x0000000c0f00720c */ /* 0x040fe40003f04270 */
[----:B------:R-:W-:Y:S11]  /*69d0*/  IADD3 R15, R15, -0x1, RZ ;  /* 0xffffffff0f0f7810 */ /* 0x000ff60007ffe0ff */
[----:B------:R-:W-:-:S05]  /*69e0*/  @P0 BRA `(.L_x_1398) ;  /* 0xffffbfc000000947 */ /* 0x000fca000383ffff */
[----:B------:R-:W-:Y:S01]  /*69f0*/  WARPSYNC 0xffffffff ;  /* 0xffffffff00007948 */ /* 0x000fe20003800000 */
[----:B------:R-:W-:Y:S06]  /*6a00*/  BAR.SYNC.DEFER_BLOCKING 0x0 ;  /* 0x0000000000007b1d */ /* 0x000fec0000010000 */
.L_x_1373:
[----:B------:R-:W-:Y:S01]  /*6a10*/  ISETP.GE.AND P0, PT, R84, 0x1, PT ;  /* 0x000000015400780c */ /* 0x000fe20003f06270 */
[----:B------:R-:W-:Y:S01]  /*6a20*/  BSSY B0, `(.L_x_1399) ;  /* 0x000001e000007945 */ /* 0x000fe20003800000 */
[----:B-1----:R-:W-:Y:S01]  /*6a30*/  IMAD.IADD R2, R91, 0x1, R92 ;  /* 0x000000015b027824 */ /* 0x002fe200078e025c */
[----:B------:R-:W-:-:S10]  /*6a40*/  MOV R0, RZ ;  /* 0x000000ff00007202 */ /* 0x000fd40000000f00 */
[----:B------:R-:W-:Y:S05]  /*6a50*/  @!P0 BRA `(.L_x_1400) ;  /* 0x000001a000008947 */ /* 0x000fea0003800000 */
[-C--:B------:R-:W-:Y:S02]  /*6a60*/  IABS R5, R94.reuse ;  /* 0x0000005e00057213 */ /* 0x080fe40000000000 */
        /* <DEDUP_REMOVED lines=22> */
[----:B------:R-:W-:-:S04]  /*6bd0*/  IMAD.MOV.U32 R0, RZ, RZ, R4 ;  /* 0x000000ffff007224 */ /* 0x000fc800078e0004 */
[----:B------:R-:W-:Y:S01]  /*6be0*/  @!P1 IMAD.MOV R0, RZ, RZ, -R0 ;  /* 0x000000ffff009224 */ /* 0x000fe200078e0a00 */
[----:B------:R-:W-:Y:S02]  /*6bf0*/  @!P0 LOP3.LUT R0, RZ, R94, RZ, 0x33, !PT ;  /* 0x0000005eff008212 */ /* 0x000fe400078e33ff */
.L_x_1400:
[----:B------:R-:W-:Y:S05]  /*6c00*/  BSYNC B0 ;  /* 0x0000000000007941 */ /* 0x000fea0003800000 */
.L_x_1399:
[----:B------:R-:W-:Y:S01]  /*6c10*/  IMAD R230, R227, R0, RZ ;  /* 0x00000000e3e67224 */ /* 0x000fe200078e02ff */
[----:B------:R-:W-:Y:S01]  /*6c20*/  PRMT R3, RZ, 0x7610, R3 ;  /* 0x00007610ff037816 */ /* 0x000fe20000000003 */
[----:B------:R-:W-:Y:S01]  /*6c30*/  CS2R R102, SRZ ;  /* 0x0000000000667805 */ /* 0x000fe2000001ff00 */
[----:B------:R-:W-:Y:S01]  /*6c40*/  MOV R8, RZ ;  /* 0x000000ff00087202 */ /* 0x000fe20000000f00 */
[----:B------:R-:W-:Y:S01]  /*6c50*/  IMAD.IADD R0, R230, 0x1, R0 ;  /* 0x00000001e6007824 */ /* 0x000fe200078e0200 */
[----:B------:R-:W-:Y:S01]  /*6c60*/  CS2R R100, SRZ ;  /* 0x0000000000647805 */ /* 0x000fe2000001ff00 */
[----:B------:R-:W-:Y:S01]  /*6c70*/  CS2R R98, SRZ ;  /* 0x0000000000627805 */ /* 0x000fe2000001ff00 */
[----:B------:R-:W-:Y:S01]  /*6c80*/  CS2R R96, SRZ ;  /* 0x0000000000607805 */ /* 0x000fe2000001ff00 */
[----:B------:R-:W-:Y:S01]  /*6c90*/  CS2R R94, SRZ ;  /* 0x00000000005e7805 */ /* 0x000fe2000001ff00 */
[----:B------:R-:W-:Y:S01]  /*6ca0*/  IMNMX R9, R89, R0, PT ;  /* 0x0000000059097217 */ /* 0x000fe20003800200 */
[----:B------:R-:W-:Y:S01]  /*6cb0*/  IMAD.MOV.U32 R0, RZ, RZ, RZ ;  /* 0x000000ffff007224 */ /* 0x000fe200078e00ff */
        /* <DEDUP_REMOVED lines=47> */
[----:B------:R-:W-:-:S04]  /*6fb0*/  @P1 IMAD.MOV.U32 R3, RZ, RZ, 0x4 ;  /* 0x00000004ff031424 */ /* 0x000fc800078e00ff */
[----:B------:R-:W-:-:S05]  /*6fc0*/  @P1 IMAD.WIDE R12, R224, R3, c[0x0][0x340] ;  /* 0x0000d000e00c1625 */ /* 0x000fca00078e0203 */
[----:B------:R1:W2:Y:S01]  /*6fd0*/  @P1 LDG.E R0, [R12.64] ;  /* 0x000000080c001981 */ /* 0x0002a2000c1e1900 */
[----:B------:R-:W-:Y:S01]  /*6fe0*/  SHF.R.S32.HI R3, RZ, 0x1f, R146 ;  /* 0x0000001fff037819 */ /* 0x000fe20000011492 */
[----:B------:R-:W-:Y:S01]  /*6ff0*/  IMAD.MOV.U32 R6, RZ, RZ, 0x1 ;  /* 0x00000001ff067424 */ /* 0x000fe200078e00ff */
[----:B------:R-:W-:Y:S01]  /*7000*/  SHF.R.S32.HI R5, RZ, 0x1f, R88 ;  /* 0x0000001fff057819 */ /* 0x000fe20000011458 */
[----:B------:R-:W-:Y:S01]  /*7010*/  IMAD.MOV.U32 R20, RZ, RZ, R154 ;  /* 0x000000ffff147224 */ /* 0x000fe200078e009a */
[----:B------:R-:W-:Y:S02]  /*7020*/  LEA.HI R4, R3, R146, RZ, 0x3 ;  /* 0x0000009203047211 */ /* 0x000fe400078f18ff */
[----:B------:R-:W-:Y:S01]  /*7030*/  ISETP.NE.AND P3, PT, R6, c[0x0][0x2c4], PT ;  /* 0x0000b10006007a0c */ /* 0x000fe20003f65270 */
[----:B------:R-:W-:Y:S01]  /*7040*/  IMAD R5, R5, c[0x0][0x178], RZ ;  /* 0x00005e0005057a24 */ /* 0x000fe200078e02ff */
[----:B------:R-:W-:Y:S02]  /*7050*/  SHF.R.S32.HI R4, RZ, 0x3, R4 ;  /* 0x00000003ff047819 */ /* 0x000fe40000011404 */
[----:B------:R-:W-:Y:S01]  /*7060*/  ISETP.NE.U32.AND P2, PT, RZ, c[0x0][0x348], PT ;  /* 0x0000d200ff007a0c */ /* 0x000fe20003f45070 */
[C---:B------:R-:W-:Y:S01]  /*7070*/  IMAD R16, R88.reuse, c[0x0][0x17c], R5 ;  /* 0x00005f0058107a24 */ /* 0x040fe200078e0205 */
[----:B------:R-:W-:Y:S01]  /*7080*/  LEA R6, R201, R4, 0x5 ;  /* 0x00000004c9067211 */ /* 0x000fe200078e28ff */
[----:B------:R-:W-:Y:S01]  /*7090*/  IMAD.WIDE.U32 R88, R88, c[0x0][0x178], RZ ;  /* 0x00005e0058587a25 */ /* 0x000fe200078e00ff */
[----:B------:R-:W-:-:S02]  /*70a0*/  IADD3 R15, P0, R4, R2, RZ ;  /* 0x00000002040f7210 */ /* 0x000fc40007f1e0ff */
[----:B------:R-:W-:Y:S01]  /*70b0*/  ISETP.NE.AND.EX P2, PT, RZ, c[0x0][0x34c], PT, P2 ;  /* 0x0000d300ff007a0c */ /* 0x000fe20003f45320 */
[----:B------:R-:W-:Y:S01]  /*70c0*/  IMAD R5, R209, 0x80, R6 ;  /* 0x00000080d1057824 */ /* 0x000fe200078e0206 */
[----:B------:R-:W-:Y:S02]  /*70d0*/  IADD3 R17, R89, R16, RZ ;  /* 0x0000001059117210 */ /* 0x000fe40007ffe0ff */
[----:B------:R-:W-:Y:S01]  /*70e0*/  MOV R16, R88 ;  /* 0x0000005800107202 */ /* 0x000fe20000000f00 */
[----:B------:R-:W-:Y:S01]  /*70f0*/  @P3 IMAD.HI.U32 R7, R5, c[0x0][0x2c8], RZ ;  /* 0x0000b20005073a27 */ /* 0x000fe200078e00ff */
[----:B------:R-:W-:Y:S02]  /*7100*/  SHF.R.S32.HI R21, RZ, 0x1f, R154 ;  /* 0x0000001fff157819 */ /* 0x000fe4000001149a */
[----:B-1----:R-:W-:Y:S01]  /*7110*/  SHF.R.S32.HI R13, RZ, 0x1f, R2 ;  /* 0x0000001fff0d7819 */ /* 0x002fe20000011402 */
[----:B------:R-:W-:Y:S01]  /*7120*/  IMAD.MOV.U32 R6, RZ, RZ, R5 ;  /* 0x000000ffff067224 */ /* 0x000fe200078e0005 */
[----:B------:R-:W-:Y:S01]  /*7130*/  @P3 SHF.R.U32.HI R6, RZ, c[0x0][0x2cc], R7 ;  /* 0x0000b300ff063a19 */ /* 0x000fe20000011607 */
[----:B------:R-:W-:Y:S01]  /*7140*/  IMAD.WIDE.U32 R16, R225, c[0x0][0x1b8], R16 ;  /* 0x00006e00e1107a25 */ /* 0x000fe200078e0010 */
[----:B------:R-:W-:-:S02]  /*7150*/  LEA.HI.X.SX32 R12, R4, R13, 0x1, P0 ;  /* 0x0000000d040c7211 */ /* 0x000fc400000f0eff */
[----:B------:R-:W-:Y:S01]  /*7160*/  SEL R7, R87, RZ, !P2 ;  /* 0x000000ff57077207 */ /* 0x000fe20005000000 */
[----:B------:R-:W-:Y:S01]  /*7170*/  IMAD R17, R225, c[0x0][0x1bc], R17 ;  /* 0x00006f00e1117a24 */ /* 0x000fe200078e0211 */
[----:B------:R-:W-:Y:S01]  /*7180*/  SEL R2, R224, RZ, !P2 ;  /* 0x000000ffe0027207 */ /* 0x000fe20005000000 */
[----:B------:R-:W-:Y:S01]  /*7190*/  IMAD R8, R12, c[0x0][0x1e0], RZ ;  /* 0x000078000c087a24 */ /* 0x000fe200078e02ff */
[----:B------:R-:W-:Y:S01]  /*71a0*/  ISETP.NE.U32.AND P0, PT, RZ, c[0x0][0x350], PT ;  /* 0x0000d400ff007a0c */ /* 0x000fe20003f05070 */
[----:B------:R-:W-:Y:S01]  /*71b0*/  IMAD R7, R7, c[0x0][0x1c0], RZ ;  /* 0x0000700007077a24 */ /* 0x000fe200078e02ff */
[----:B------:R-:W-:Y:S01]  /*71c0*/  ISETP.GE.AND P2, PT, R154, c[0x0][0x1d4], PT ;  /* 0x000075009a007a0c */ /* 0x000fe20003f46270 */
[----:B------:R-:W-:Y:S01]  /*71d0*/  IMAD R13, R15, c[0x0][0x1e4], R8 ;  /* 0x000079000f0d7a24 */ /* 0x000fe200078e0208 */
[----:B------:R-:W-:Y:S01]  /*71e0*/  IADD3 R8, -R6, RZ, RZ ;  /* 0x000000ff06087210 */ /* 0x000fe20007ffe1ff */
[C---:B------:R-:W-:Y:S01]  /*71f0*/  IMAD R7, R2.reuse, c[0x0][0x1c4], R7 ;  /* 0x0000710002077a24 */ /* 0x040fe200078e0207 */
[----:B------:R-:W-:Y:S01]  /*7200*/  ISETP.NE.AND.EX P0, PT, RZ, c[0x0][0x354], PT, P0 ;  /* 0x0000d500ff007a0c */ /* 0x000fe20003f05300 */
[----:B------:R-:W-:Y:S01]  /*7210*/  IMAD.WIDE.U32 R16, R2, c[0x0][0x1c0], R16 ;  /* 0x0000700002107a25 */ /* 0x000fe200078e0010 */
[----:B------:R-:W-:-:S02]  /*7220*/  SHF.R.S32.HI R2, RZ, 0x1f, R6 ;  /* 0x0000001fff027819 */ /* 0x000fc40000011406 */
[----:B------:R-:W-:Y:S01]  /*7230*/  LOP3.LUT R226, R226, 0xfffffffe, RZ, 0xc0, !PT ;  /* 0xfffffffee2e27812 */ /* 0x000fe200078ec0ff */
[----:B------:R-:W-:Y:S01]  /*7240*/  IMAD R8, R8, c[0x0][0x2c4], R5 ;  /* 0x0000b10008087a24 */ /* 0x000fe200078e0205 */
[----:B------:R-:W-:Y:S01]  /*7250*/  ISETP.GE.AND P4, PT, R154, c[0x0][0x198], PT ;  /* 0x000066009a007a0c */ /* 0x000fe20003f86270 */
[----:B------:R-:W-:Y:S01]  /*7260*/  IMAD R5, R2, c[0x0][0x1b0], RZ ;  /* 0x00006c0002057a24 */ /* 0x000fe200078e02ff */
[----:B------:R-:W-:Y:S01]  /*7270*/  ISETP.GE.AND P3, PT, R218, c[0x0][0x198], PT ;  /* 0x00006600da007a0c */ /* 0x000fe20003f66270 */
[----:B------:R-:W-:Y:S01]  /*7280*/  IMAD.IADD R17, R17, 0x1, R7 ;  /* 0x0000000111117824 */ /* 0x000fe200078e0207 */
[----:B------:R-:W-:Y:S01]  /*7290*/  @P2 LOP3.LUT R226, R226, 0x1, RZ, 0xfc, !PT ;  /* 0x00000001e2e22812 */ /* 0x000fe200078efcff */
[----:B------:R-:W-:Y:S01]  /*72a0*/  IMAD R12, R12, c[0x0][0x208], RZ ;  /* 0x000082000c0c7a24 */ /* 0x000fe200078e02ff */
[----:B------:R-:W-:Y:S01]  /*72b0*/  ISETP.GE.AND P2, PT, R217, c[0x0][0x198], PT ;  /* 0x00006600d9007a0c */ /* 0x000fe20003f46270 */
[C---:B------:R-:W-:Y:S01]  /*72c0*/  IMAD R2, R6.reuse, c[0x0][0x1b4], R5 ;  /* 0x00006d0006027a24 */ /* 0x040fe200078e0205 */
[----:B------:R-:W-:Y:S01]  /*72d0*/  SHF.R.S32.HI R5, RZ, 0x1f, R8 ;  /* 0x0000001fff057819 */ /* 0x000fe20000011408 */
[----:B------:R-:W-:Y:S01]  /*72e0*/  IMAD.WIDE.U32 R6, R6, c[0x0][0x1b0], R16 ;  /* 0x00006c0006067a25 */ /* 0x000fe200078e0010 */
[----:B------:R-:W-:-:S03]  /*72f0*/  LOP3.LUT R226, R226, 0xfffffffd, RZ, 0xc0, !PT ;  /* 0xfffffffde2e27812 */ /* 0x000fc600078ec0ff */
[----:B------:R-:W-:-:S04]  /*7300*/  IMAD.WIDE.U32 R18, R15, c[0x0][0x208], R20 ;  /* 0x000082000f127a25 */ /* 0x000fc800078e0014 */
[C---:B------:R-:W-:Y:S02]  /*7310*/  IMAD R12, R15.reuse, c[0x0][0x20c], R12 ;  /* 0x000083000f0c7a24 */ /* 0x040fe400078e020c */
[----:B------:R-:W-:Y:S01]  /*7320*/  IMAD.WIDE.U32 R22, R15, c[0x0][0x1e0], R20 ;  /* 0x000078000f167a25 */ /* 0x000fe200078e0014 */
[----:B------:R-:W-:Y:S02]  /*7330*/  IADD3 R15, R7, R2, RZ ;  /* 0x00000002070f7210 */ /* 0x000fe40007ffe0ff */
[----:B------:R-:W-:Y:S01]  /*7340*/  IADD3 R19, R19, R12, RZ ;  /* 0x0000000c13137210 */ /* 0x000fe20007ffe0ff */
[----:B------:R-:W-:Y:S02]  /*7350*/  IMAD.IADD R23, R23, 0x1, R13 ;  /* 0x0000000117177824 */ /* 0x000fe400078e020d */
[----:B------:R-:W-:Y:S02]  /*7360*/  IMAD R5, R5, c[0x0][0x1a8], RZ ;  /* 0x00006a0005057a24 */ /* 0x000fe400078e02ff */
[----:B------:R-:W-:-:S04]  /*7370*/  IMAD.WIDE.U32 R236, R225, c[0x0][0x1e8], R22 ;  /* 0x00007a00e1ec7a25 */ /* 0x000fc800078e0016 */
[----:B------:R-:W-:Y:S02]  /*7380*/  IMAD.MOV.U32 R14, RZ, RZ, R6 ;  /* 0x000000ffff0e7224 */ /* 0x000fe400078e0006 */
[----:B------:R-:W-:-:S04]  /*7390*/  IMAD.WIDE.U32 R234, R225, c[0x0][0x210], R18 ;  /* 0x00008400e1ea7a25 */ /* 0x000fc800078e0012 */
[----:B------:R-:W-:Y:S02]  /*73a0*/  IMAD R237, R225, c[0x0][0x1ec], R237 ;  /* 0x00007b00e1ed7a24 */ /* 0x000fe400078e02ed */
[C---:B------:R-:W-:Y:S02]  /*73b0*/  IMAD R6, R8.reuse, c[0x0][0x1ac], R5 ;  /* 0x00006b0008067a24 */ /* 0x040fe400078e0205 */
[----:B------:R-:W-:-:S04]  /*73c0*/  IMAD.WIDE.U32 R14, R8, c[0x0][0x1a8], R14 ;  /* 0x00006a00080e7a25 */ /* 0x000fc800078e000e */
[----:B------:R-:W-:Y:S01]  /*73d0*/  IMAD R235, R225, c[0x0][0x214], R235 ;  /* 0x00008500e1eb7a24 */ /* 0x000fe200078e02eb */
[----:B------:R-:W-:Y:S01]  /*73e0*/  IADD3 R6, R15, R6, RZ ;  /* 0x000000060f067210 */ /* 0x000fe20007ffe0ff */
[----:B------:R-:W-:Y:S01]  /*73f0*/  IMAD R5, R209, 0x80, R4 ;  /* 0x00000080d1057824 */ /* 0x000fe200078e0204 */
[----:B--2---:R-:W-:Y:S01]  /*7400*/  @P1 SHF.R.S32.HI R2, RZ, 0x1f, R0 ;  /* 0x0000001fff021819 */ /* 0x004fe20000011400 */
[----:B------:R-:W-:Y:S01]  /*7410*/  @!P1 IMAD.MOV.U32 R0, RZ, RZ, R224 ;  /* 0x000000ffff009224 */ /* 0x000fe200078e00e0 */
[----:B------:R-:W-:Y:S02]  /*7420*/  @!P1 MOV R2, R87 ;  /* 0x0000005700029202 */ /* 0x000fe40000000f00 */
[----:B------:R-:W-:Y:S02]  /*7430*/  ISETP.GE.AND P1, PT, R218, c[0x0][0x1d4], PT ;  /* 0x00007500da007a0c */ /* 0x000fe40003f26270 */
[----:B------:R-:W-:Y:S02]  /*7440*/  SEL R2, R2, RZ, !P0 ;  /* 0x000000ff02027207 */ /* 0x000fe40004000000 */
[----:B------:R-:W-:-:S02]  /*7450*/  SEL R0, R0, RZ, !P0 ;  /* 0x000000ff00007207 */ /* 0x000fc40004000000 */
[----:B------:R-:W-:Y:S01]  /*7460*/  LEA R7, P0, R14, c[0x0][0x160], 0x1 ;  /* 0x000058000e077a11 */ /* 0x000fe200078008ff */
[C---:B------:R-:W-:Y:S01]  /*7470*/  IMAD R229, R2.reuse, c[0x0][0x1f0], RZ ;  /* 0x00007c0002e57a24 */ /* 0x040fe200078e02ff */
[----:B------:R-:W-:Y:S01]  /*7480*/  IADD3 R87, R9, -0x1, RZ ;  /* 0xffffffff09577810 */ /* 0x000fe20007ffe0ff */
[----:B------:R-:W-:Y:S01]  /*7490*/  IMAD R13, R2, c[0x0][0x218], RZ ;  /* 0x00008600020d7a24 */ /* 0x000fe200078e02ff */
[----:B------:R-:W-:Y:S01]  /*74a0*/  LEA.HI.X R6, R14, c[0x0][0x164], R6, 0x1, P0 ;  /* 0x000059000e067a11 */ /* 0x000fe200000f0c06 */
[C---:B------:R-:W-:Y:S02]  /*74b0*/  IMAD R229, R0.reuse, c[0x0][0x1f4], R229 ;  /* 0x00007d0000e57a24 */ /* 0x040fe400078e02e5 */
[----:B------:R-:W-:Y:S01]  /*74c0*/  IMAD.WIDE.U32 R236, R0, c[0x0][0x1f0], R236 ;  /* 0x00007c0000ec7a25 */ /* 0x000fe200078e00ec */
[----:B------:R-:W-:-:S03]  /*74d0*/  @P1 LOP3.LUT R226, R226, 0x2, RZ, 0xfc, !PT ;  /* 0x00000002e2e21812 */ /* 0x000fc600078efcff */
[C---:B------:R-:W-:Y:S01]  /*74e0*/  IMAD R13, R0.reuse, c[0x0][0x21c], R13 ;  /* 0x00008700000d7a24 */ /* 0x040fe200078e020d */
[----:B------:R-:W-:Y:S01]  /*74f0*/  IADD3 R229, R237, R229, RZ ;  /* 0x000000e5ede57210 */ /* 0x000fe20007ffe0ff */
[----:B------:R-:W-:-:S04]  /*7500*/  IMAD.WIDE.U32 R234, R0, c[0x0][0x218], R234 ;  /* 0x0000860000ea7a25 */ /* 0x000fc800078e00ea */
[----:B------:R-:W-:Y:S01]  /*7510*/  IMAD.IADD R228, R235, 0x1, R13 ;  /* 0x00000001ebe47824 */ /* 0x000fe200078e020d */
[----:B------:R-:W-:Y:S05]  /*7520*/  BRA.DIV ~URZ, `(.L_x_1402) ;  /* 0x000106927f007947 */ /* 0x000fea000b800000 */
[----:B------:R1:W2:Y:S02]  /*7530*/  SHFL.IDX PT, R13, R6, RZ, 0x181f ;  /* 0x00181fff060d7589 */ /* 0x0002a400000e0000 */
.L_x_1526:
[----:B------:R-:W-:Y:S05]  /*7540*/  BRA.DIV ~URZ, `(.L_x_1403) ;  /* 0x000106e27f007947 */ /* 0x000fea000b800000 */
[----:B------:R3:W4:Y:S02]  /*7550*/  SHFL.IDX PT, R2, R7, RZ, 0x181f ;  /* 0x00181fff07027589 */ /* 0x00072400000e0000 */
.L_x_1527:
[----:B------:R-:W-:Y:S01]  /*7560*/  IMAD R86, R86, c[0x0][0x2c4], RZ ;  /* 0x0000b10056567a24 */ /* 0x000fe200078e02ff */
[----:B------:R-:W-:Y:S01]  /*7570*/  BSSY B0, `(.L_x_1404) ;  /* 0x0000011000007945 */ /* 0x000fe20003800000 */
[----:B------:R-:W-:Y:S02]  /*7580*/  SHF.R.S32.HI R12, RZ, 0x1f, R217 ;  /* 0x0000001fff0c7819 */ /* 0x000fe400000114d9 */
[----:B------:R-:W-:Y:S02]  /*7590*/  SHF.R.S32.HI R19, RZ, 0x1f, R218 ;  /* 0x0000001fff137819 */ /* 0x000fe400000114da */
[----:B------:R-:W-:-:S13]  /*75a0*/  ISETP.GE.AND P0, PT, R5, R86, PT ;  /* 0x000000560500720c */ /* 0x000fda0003f06270 */
[----:B------:R-:W-:Y:S05]  /*75b0*/  @P0 BRA `(.L_x_1405) ;  /* 0x000000c000000947 */ /* 0x000fea0003800000 */
[-C--:B----4-:R-:W-:Y:S02]  /*75c0*/  LEA R16, P0, R154, R2.reuse, 0x1 ;  /* 0x000000029a107211 */ /* 0x090fe400078008ff */
[-C--:B------:R-:W-:Y:S02]  /*75d0*/  LEA R14, P1, R218, R2.reuse, 0x1 ;  /* 0x00000002da0e7211 */ /* 0x080fe400078208ff */
[-C--:B--2---:R-:W-:Y:S02]  /*75e0*/  LEA.HI.X R17, R154, R13.reuse, R21, 0x1, P0 ;  /* 0x0000000d9a117211 */ /* 0x084fe400000f0c15 */
        /* <DEDUP_REMOVED lines=9> */
.L_x_1405:
[----:B------:R-:W-:Y:S05]  /*7680*/  BSYNC B0 ;  /* 0x0000000000007941 */ /* 0x000fea0003800000 */
.L_x_1404:
[----:B------:R-:W-:Y:S05]  /*7690*/  BRA.DIV ~URZ, `(.L_x_1406) ;  /* 0x000105f27f007947 */ /* 0x000fea000b800000 */
[----:B--2---:R2:W1:Y:S04]  /*76a0*/  SHFL.IDX PT, R13, R6, 0x1, 0x181f ;  /* 0x00381f00060d7f89 */ /* 0x00446800000e0000 */
[----:B----4-:R2:W4:Y:S02]  /*76b0*/  SHFL.IDX PT, R2, R7, 0x1, 0x181f ;  /* 0x00381f0007027f89 */ /* 0x01052400000e0000 */
.L_x_1528:
[----:B------:R-:W-:Y:S01]  /*76c0*/  IADD3 R15, R5, 0x20, RZ ;  /* 0x00000020050f7810 */ /* 0x000fe20007ffe0ff */
[----:B------:R-:W-:Y:S03]  /*76d0*/  BSSY B0, `(.L_x_1407) ;  /* 0x000000f000007945 */ /* 0x000fe60003800000 */
[----:B------:R-:W-:-:S13]  /*76e0*/  ISETP.GE.AND P0, PT, R15, R86, PT ;  /* 0x000000560f00720c */ /* 0x000fda0003f06270 */
[----:B------:R-:W-:Y:S05]  /*76f0*/  @P0 BRA `(.L_x_1408) ;  /* 0x000000c000000947 */ /* 0x000fea0003800000 */
[-C--:B----4-:R-:W-:Y:S02]  /*7700*/  LEA R16, P0, R154, R2.reuse, 0x1 ;  /* 0x000000029a107211 */ /* 0x090fe400078008ff */
[-C--:B------:R-:W-:Y:S02]  /*7710*/  LEA R14, P1, R218, R2.reuse, 0x1 ;  /* 0x00000002da0e7211 */ /* 0x080fe400078208ff */
[-C--:B-1----:R-:W-:Y:S02]  /*7720*/  LEA.HI.X R17, R154, R13.reuse, R21, 0x1, P0 ;  /* 0x0000000d9a117211 */ /* 0x082fe400000f0c15 */
        /* <DEDUP_REMOVED lines=9> */
.L_x_1408:
[----:B------:R-:W-:Y:S05]  /*77c0*/  BSYNC B0 ;  /* 0x0000000000007941 */ /* 0x000fea0003800000 */
.L_x_1407:
[----:B------:R-:W-:Y:S05]  /*77d0*/  BRA.DIV ~URZ, `(.L_x_1409) ;  /* 0x000105727f007947 */ /* 0x000fea000b800000 */
[----:B-1----:R1:W2:Y:S02]  /*77e0*/  SHFL.IDX PT, R13, R6, 0x2, 0x181f ;  /* 0x00581f00060d7f89 */ /* 0x0022a400000e0000 */
.L_x_1529:
[----:B------:R-:W-:Y:S05]  /*77f0*/  BRA.DIV ~URZ, `(.L_x_1410) ;  /* 0x000105c27f007947 */ /* 0x000fea000b800000 */
[----:B----4-:R4:W1:Y:S02]  /*7800*/  SHFL.IDX PT, R2, R7, 0x2, 0x181f ;  /* 0x00581f0007027f89 */ /* 0x01086400000e0000 */
.L_x_1530:
[----:B------:R-:W-:Y:S01]  /*7810*/  IADD3 R15, R5, 0x40, RZ ;  /* 0x00000040050f7810 */ /* 0x000fe20007ffe0ff */
[----:B------:R-:W-:Y:S03]  /*7820*/  BSSY B0, `(.L_x_1411) ;  /* 0x000000f000007945 */ /* 0x000fe60003800000 */
[----:B------:R-:W-:-:S13]  /*7830*/  ISETP.GE.AND P0, PT, R15, R86, PT ;  /* 0x000000560f00720c */ /* 0x000fda0003f06270 */
[----:B------:R-:W-:Y:S05]  /*7840*/  @P0 BRA `(.L_x_1412) ;  /* 0x000000c000000947 */ /* 0x000fea0003800000 */
[-C--:B-1----:R-:W-:Y:S02]  /*7850*/  LEA R16, P0, R154, R2.reuse, 0x1 ;  /* 0x000000029a107211 */ /* 0x082fe400078008ff */
        /* <DEDUP_REMOVED lines=11> */
.L_x_1412:
[----:B------:R-:W-:Y:S05]  /*7910*/  BSYNC B0 ;  /* 0x0000000000007941 */ /* 0x000fea0003800000 */
.L_x_1411:
[----:B------:R-:W-:Y:S05]  /*7920*/  BRA.DIV ~URZ, `(.L_x_1413) ;  /* 0x000104f27f007947 */ /* 0x000fea000b800000 */
[----:B--2---:R2:W3:Y:S04]  /*7930*/  SHFL.IDX PT, R13, R6, 0x3, 0x181f ;  /* 0x00781f00060d7f89 */ /* 0x0044e800000e0000 */
[----:B-1----:R2:W1:Y:S02]  /*7940*/  SHFL.IDX PT, R2, R7, 0x3, 0x181f ;  /* 0x00781f0007027f89 */ /* 0x00246400000e0000 */
.L_x_1531:
[----:B------:R-:W-:-:S04]  /*7950*/  IADD3 R5, R5, 0x60, RZ ;  /* 0x0000006005057810 */ /* 0x000fc80007ffe0ff */
[----:B------:R-:W-:-:S13]  /*7960*/  ISETP.GE.AND P0, PT, R5, R86, PT ;  /* 0x000000560500720c */ /* 0x000fda0003f06270 */
[----:B-1----:R-:W-:-:S04]  /*7970*/  @!P0 LEA R14, P1, R154, R2, 0x1 ;  /* 0x000000029a0e8211 */ /* 0x002fc800078208ff */
[----:B---3--:R-:W-:Y:S02]  /*7980*/  @!P0 LEA.HI.X R15, R154, R13, R21, 0x1, P1 ;  /* 0x0000000d9a0f8211 */ /* 0x008fe400008f0c15 */
[----:B--2---:R-:W-:-:S03]  /*7990*/  @!P0 LEA R6, P1, R218, R2, 0x1 ;  /* 0x00000002da068211 */ /* 0x004fc600078208ff */
[----:B------:R-:W-:Y:S01]  /*79a0*/  @!PT LDS RZ, [RZ] ;  /* 0x00000000fffff984 */ /* 0x000fe20000000800 */
[----:B------:R-:W-:Y:S01]  /*79b0*/  @!PT LDS RZ, [RZ] ;  /* 0x00000000fffff984 */ /* 0x000fe20000000800 */
[----:B------:R-:W-:Y:S01]  /*79c0*/  @!PT LDS RZ, [RZ] ;  /* 0x00000000fffff984 */ /* 0x000fe20000000800 */
[----:B------:R1:W-:Y:S01]  /*79d0*/  @!P0 LDGSTS.E.BYPASS.LTC128B.128 [R139+0x1b100], [R14.64], !P4 ;  /* 0x1b1000000e8b8fae */ /* 0x0003e2000e101d48 */
[----:B----4-:R-:W-:Y:S02]  /*79e0*/  @!P0 LEA.HI.X R7, R218, R13, R19, 0x1, P1 ;  /* 0x0000000dda078211 */ /* 0x010fe400008f0c13 */
[----:B------:R-:W-:-:S03]  /*79f0*/  @!P0 LEA R16, P1, R217, R2, 0x1 ;  /* 0x00000002d9108211 */ /* 0x000fc600078208ff */
[----:B------:R1:W-:Y:S01]  /*7a00*/  @!P0 LDGSTS.E.BYPASS.LTC128B.128 [R139+0x1f100], [R6.64], !P3 ;  /* 0x1f100000068b8fae */ /* 0x0003e2000d901d48 */
[----:B------:R-:W-:-:S05]  /*7a10*/  @!P0 LEA.HI.X R17, R217, R13, R12, 0x1, P1 ;  /* 0x0000000dd9118211 */ /* 0x000fca00008f0c0c */
[----:B------:R1:W-:Y:S04]  /*7a20*/  @!P0 LDGSTS.E.BYPASS.LTC128B.128 [R139+0x23100], [R16.64], !P2 ;  /* 0x23100000108b8fae */ /* 0x0003e8000d101d48 */
[----:B------:R-:W0:Y:S01]  /*7a30*/  LDGDEPBAR ;  /* 0x00000000000079af */ /* 0x000e220000000000 */
[----:B------:R-:W-:Y:S02]  /*7a40*/  WARPSYNC 0xffffffff ;  /* 0xffffffff00007948 */ /* 0x000fe40003800000 */
[----:B------:R-:W-:Y:S01]  /*7a50*/  IMAD.IADD R4, R84, 0x1, -R4 ;  /* 0x0000000154047824 */ /* 0x000fe200078e0a04 */
[----:B-1----:R-:W-:Y:S01]  /*7a60*/  SHF.R.S32.HI R6, RZ, 0x1f, R87 ;  /* 0x0000001fff067819 */ /* 0x002fe20000011457 */
[C---:B------:R-:W-:Y:S01]  /*7a70*/  IMAD.WIDE.U32 R12, R87.reuse, c[0x0][0x1e0], RZ ;  /* 0x00007800570c7a25 */ /* 0x040fe200078e00ff */
[----:B------:R-:W-:Y:S01]  /*7a80*/  BAR.SYNC.DEFER_BLOCKING 0x0 ;  /* 0x0000000000007b1d */ /* 0x000fe20000010000 */
[----:B------:R-:W-:Y:S02]  /*7a90*/  ISETP.GE.AND P6, PT, R218, c[0x0][0x1d4], PT ;  /* 0x00007500da007a0c */ /* 0x000fe40003fc6270 */
[C---:B------:R-:W-:Y:S01]  /*7aa0*/  IMAD R4, R87.reuse, -0x40, R4 ;  /* 0xffffffc057047824 */ /* 0x040fe200078e0204 */
[----:B------:R-:W-:Y:S01]  /*7ab0*/  LEA R5, P2, R12, R236, 0x6 ;  /* 0x000000ec0c057211 */ /* 0x000fe200078430ff */
[----:B------:R-:W-:Y:S01]  /*7ac0*/  IMAD R2, R6, c[0x0][0x1e0], RZ ;  /* 0x0000780006027a24 */ /* 0x000fe200078e02ff */
[----:B------:R-:W-:Y:S01]  /*7ad0*/  ULDC.64 UR4, c[0x0][0x208] ;  /* 0x0000820000047ab9 */ /* 0x000fe20000000a00 */
[----:B------:R-:W-:Y:S01]  /*7ae0*/  IMAD.MOV.U32 R0, RZ, RZ, 0x20 ;  /* 0x00000020ff007424 */ /* 0x000fe200078e00ff */
[C---:B------:R-:W-:Y:S01]  /*7af0*/  ISETP.GE.AND P0, PT, R4.reuse, 0x21, PT ;  /* 0x000000210400780c */ /* 0x040fe20003f06270 */
[----:B------:R-:W-:Y:S01]  /*7b00*/  IMAD R2, R87, c[0x0][0x1e4], R2 ;  /* 0x0000790057027a24 */ /* 0x000fe200078e0202 */
[----:B------:R-:W-:Y:S01]  /*7b10*/  ISETP.GE.AND P1, PT, R4, 0x1, PT ;  /* 0x000000010400780c */ /* 0x000fe20003f26270 */
[----:B------:R-:W-:Y:S01]  /*7b20*/  IMAD.WIDE.U32 R14, R0, c[0x0][0x1e0], RZ ;  /* 0x00007800000e7a25 */ /* 0x000fe200078e00ff */
[----:B------:R-:W-:Y:S01]  /*7b30*/  USHF.L.U32 UR7, UR4, 0x6, URZ ;  /* 0x0000000604077899 */ /* 0x000fe2000800063f */
[----:B------:R-:W-:Y:S01]  /*7b40*/  BSSY B0, `(.L_x_1414) ;  /* 0x000004d000007945 */ /* 0x000fe20003800000 */
[----:B------:R-:W-:Y:S01]  /*7b50*/  UMOV UR6, 0x6 ;  /* 0x0000000600067882 */ /* 0x000fe20000000000 */
[----:B------:R-:W-:Y:S01]  /*7b60*/  IMAD.IADD R2, R13, 0x1, R2 ;  /* 0x000000010d027824 */ /* 0x000fe200078e0202 */
[----:B------:R-:W-:Y:S01]  /*7b70*/  USHF.L.U64.HI UR5, UR4, UR6, UR5 ;  /* 0x0000000604057299 */ /* 0x000fe20008010205 */
[----:B------:R-:W-:-:S02]  /*7b80*/  IMAD R6, R6, c[0x0][0x208], RZ ;  /* 0x0000820006067a24 */ /* 0x000fc400078e02ff */
[----:B------:R-:W-:Y:S01]  /*7b90*/  IMAD R7, R0, c[0x0][0x1e4], RZ ;  /* 0x0000790000077a24 */ /* 0x000fe200078e02ff */
[----:B------:R-:W-:Y:S01]  /*7ba0*/  LEA.HI.X R2, R12, R229, R2, 0x6, P2 ;  /* 0x000000e50c027211 */ /* 0x000fe200010f3402 */
[----:B------:R-:W-:Y:S01]  /*7bb0*/  IMAD.WIDE.U32 R12, R87, c[0x0][0x208], RZ ;  /* 0x00008200570c7a25 */ /* 0x000fe200078e00ff */
[C---:B------:R-:W-:Y:S02]  /*7bc0*/  @P0 IADD3 R8, P2, R5.reuse, R14, RZ ;  /* 0x0000000e05080210 */ /* 0x040fe40007f5e0ff */
[----:B------:R-:W-:Y:S01]  /*7bd0*/  @P1 LEA R14, P3, R5, c[0x0][0x1c8], 0x1 ;  /* 0x00007200050e1a11 */ /* 0x000fe200078608ff */
[----:B------:R-:W-:Y:S01]  /*7be0*/  IMAD R6, R87, c[0x0][0x20c], R6 ;  /* 0x0000830057067a24 */ /* 0x000fe200078e0206 */
[----:B------:R-:W-:Y:S02]  /*7bf0*/  @P0 IADD3.X R7, R2, R15, R7, P2, !PT ;  /* 0x0000000f02070210 */ /* 0x000fe400017fe407 */
[----:B------:R-:W-:Y:S01]  /*7c00*/  @P1 LEA.HI.X R15, R5, c[0x0][0x1cc], R2, 0x1, P3 ;  /* 0x00007300050f1a11 */ /* 0x000fe200018f0c02 */
[----:B------:R-:W-:Y:S01]  /*7c10*/  IMAD.IADD R5, R13, 0x1, R6 ;  /* 0x000000010d057824 */ /* 0x000fe200078e0206 */
[----:B------:R-:W-:-:S02]  /*7c20*/  @P0 LEA R6, P3, R8, c[0x0][0x1c8], 0x1 ;  /* 0x0000720008060a11 */ /* 0x000fc400078608ff */
[C---:B------:R-:W-:Y:S02]  /*7c30*/  @P1 ISETP.GE.AND P5, PT, R217.reuse, c[0x0][0x1d4], PT ;  /* 0x00007500d9001a0c */ /* 0x040fe40003fa6270 */
[----:B------:R-:W-:Y:S02]  /*7c40*/  @P0 LEA.HI.X R7, R8, c[0x0][0x1cc], R7, 0x1, P3 ;  /* 0x0000730008070a11 */ /* 0x000fe400018f0c07 */
[----:B------:R-:W-:Y:S02]  /*7c50*/  LOP3.LUT P3, RZ, R226, 0x1, RZ, 0xc0, !PT ;  /* 0x00000001e2ff7812 */ /* 0x000fe4000786c0ff */
[C---:B------:R-:W-:Y:S02]  /*7c60*/  LEA R2, P2, R12.reuse, R234, 0x6 ;  /* 0x000000ea0c027211 */ /* 0x040fe400078430ff */
[----:B------:R-:W-:Y:S02]  /*7c70*/  @P0 ISETP.GE.AND P4, PT, R217, c[0x0][0x1d4], PT ;  /* 0x00007500d9000a0c */ /* 0x000fe40003f86270 */
[----:B------:R-:W-:-:S02]  /*7c80*/  LEA.HI.X R5, R12, R228, R5, 0x6, P2 ;  /* 0x000000e40c057211 */ /* 0x000fc400010f3405 */
[----:B------:R-:W-:-:S04]  /*7c90*/  LEA R12, P2, R2, c[0x0][0x1f8], 0x1 ;  /* 0x00007e00020c7a11 */ /* 0x000fc800078408ff */
[----:B------:R-:W-:Y:S01]  /*7ca0*/  LEA.HI.X R13, R2, c[0x0][0x1fc], R5, 0x1, P2 ;  /* 0x00007f00020d7a11 */ /* 0x000fe200010f0c05 */
[----:B------:R-:W-:Y:S01]  /*7cb0*/  @!PT LDS RZ, [RZ] ;  /* 0x00000000fffff984 */ /* 0x000fe20000000800 */
[----:B------:R-:W-:Y:S01]  /*7cc0*/  @!PT LDS RZ, [RZ] ;  /* 0x00000000fffff984 */ /* 0x000fe20000000800 */
[----:B------:R-:W-:Y:S01]  /*7cd0*/  @!PT LDS RZ, [RZ] ;  /* 0x00000000fffff984 */ /* 0x000fe20000000800 */
[----:B------:R1:W-:Y:S01]  /*7ce0*/  @P1 LDGSTS.E.BYPASS.LTC128B.128 [R139+0xc100], [R14.64], !P3 ;  /* 0x0c1000000e8b1fae */ /* 0x0003e2000d901d48 */
[----:B------:R-:W-:Y:S01]  /*7cf0*/  ISETP.GE.AND P2, PT, R154, c[0x0][0x1d4], PT ;  /* 0x000075009a007a0c */ /* 0x000fe20003f46270 */
[----:B------:R-:W-:Y:S02]  /*7d00*/  IMAD.MOV.U32 R2, RZ, RZ, 0x40 ;  /* 0x00000040ff027424 */ /* 0x000fe400078e00ff */
[----:B------:R1:W-:Y:S01]  /*7d10*/  @P1 LDGSTS.E.BYPASS.LTC128B.128 [R139+0xe100], [R14.64+0x80], !P6 ;  /* 0x0e1000800e8b1fae */ /* 0x0003e2000f101d48 */
[----:B------:R-:W-:-:S03]  /*7d20*/  ISETP.LT.OR P3, PT, R4, 0x1, P2 ;  /* 0x000000010400780c */ /* 0x000fc60001761670 */
[----:B------:R1:W-:Y:S01]  /*7d30*/  @P1 LDGSTS.E.BYPASS.LTC128B.128 [R139+0x10100], [R14.64+0x100], !P5 ;  /* 0x101001000e8b1fae */ /* 0x0003e2000e901d48 */
[----:B------:R-:W-:Y:S02]  /*7d40*/  LOP3.LUT P5, RZ, R226, 0x1, RZ, 0xc0, !PT ;  /* 0x00000001e2ff7812 */ /* 0x000fe400078ac0ff */
[----:B------:R-:W-:-:S11]  /*7d50*/  ISETP.GE.AND P1, PT, R218, c[0x0][0x1d4], PT ;  /* 0x00007500da007a0c */ /* 0x000fd60003f26270 */
[----:B------:R1:W-:Y:S01]  /*7d60*/  @P0 LDGSTS.E.BYPASS.LTC128B.128 [R139+0xd100], [R6.64], !P5 ;  /* 0x0d100000068b0fae */ /* 0x0003e2000e901d48 */
[----:B------:R-:W-:-:S03]  /*7d70*/  ISETP.LT.OR P5, PT, R4, 0x1, P1 ;  /* 0x000000010400780c */ /* 0x000fc60000fa1670 */
[----:B------:R1:W-:Y:S04]  /*7d80*/  @P0 LDGSTS.E.BYPASS.LTC128B.128 [R139+0xf100], [R6.64+0x80], !P6 ;  /* 0x0f100080068b0fae */ /* 0x0003e8000f101d48 */
[----:B------:R1:W-:Y:S01]  /*7d90*/  @P0 LDGSTS.E.BYPASS.LTC128B.128 [R139+0x11100], [R6.64+0x100], !P4 ;  /* 0x11100100068b0fae */ /* 0x0003e2000e101d48 */
[----:B------:R-:W-:-:S03]  /*7da0*/  ISETP.GE.AND P0, PT, R217, c[0x0][0x1d4], PT ;  /* 0x00007500d9007a0c */ /* 0x000fc60003f06270 */
[----:B------:R-:W0:Y:S01]  /*7db0*/  LDGDEPBAR ;  /* 0x00000000000079af */ /* 0x000e220000000000 */
[----:B------:R-:W-:-:S03]  /*7dc0*/  ISETP.LT.OR P4, PT, R4, 0x1, P0 ;  /* 0x000000010400780c */ /* 0x000fc60000781670 */
[----:B------:R1:W-:Y:S01]  /*7dd0*/  LDGSTS.E.BYPASS.LTC128B.128 [R139+0x100], [R12.64], !P3 ;  /* 0x001000000c8b7fae */ /* 0x0003e2000d901d48 */
[C---:B------:R-:W-:Y:S02]  /*7de0*/  ISETP.LT.OR P3, PT, R4.reuse, 0x21, P2 ;  /* 0x000000210400780c */ /* 0x040fe40001761670 */
[C---:B------:R-:W-:Y:S01]  /*7df0*/  ISETP.LT.OR P2, PT, R4.reuse, 0x21, P1 ;  /* 0x000000210400780c */ /* 0x040fe20000f41670 */
[----:B------:R1:W-:Y:S01]  /*7e00*/  LDGSTS.E.BYPASS.LTC128B.128 [R139+0x2100], [R12.64+0x80], !P5 ;  /* 0x021000800c8b7fae */ /* 0x0003e2000e901d48 */
[----:B------:R-:W-:Y:S02]  /*7e10*/  ISETP.LT.OR P1, PT, R4, 0x21, P0 ;  /* 0x000000210400780c */ /* 0x000fe40000721670 */
[----:B------:R-:W-:Y:S02]  /*7e20*/  IADD3 R4, P0, R12, UR7, RZ ;  /* 0x000000070c047c10 */ /* 0x000fe4000ff1e0ff */
[----:B------:R-:W-:Y:S01]  /*7e30*/  ISETP.GT.AND P5, PT, R87, R230, PT ;  /* 0x000000e65700720c */ /* 0x000fe20003fa4270 */
[----:B------:R1:W-:Y:S01]  /*7e40*/  LDGSTS.E.BYPASS.LTC128B.128 [R139+0x4100], [R12.64+0x100], !P4 ;  /* 0x041001000c8b7fae */ /* 0x0003e2000e101d48 */
[----:B------:R-:W-:-:S05]  /*7e50*/  IADD3.X R5, R13, UR5, RZ, P0, !PT ;  /* 0x000000050d057c10 */ /* 0x000fca00087fe4ff */
[----:B------:R1:W-:Y:S04]  /*7e60*/  LDGSTS.E.BYPASS.LTC128B.128 [R139+0x1100], [R4.64], !P3 ;  /* 0x01100000048b7fae */ /* 0x0003e8000d901d48 */
[----:B------:R1:W-:Y:S04]  /*7e70*/  LDGSTS.E.BYPASS.LTC128B.128 [R139+0x3100], [R4.64+0x80], !P2 ;  /* 0x03100080048b7fae */ /* 0x0003e8000d101d48 */
[----:B------:R1:W-:Y:S04]  /*7e80*/  LDGSTS.E.BYPASS.LTC128B.128 [R139+0x5100], [R4.64+0x100], !P1 ;  /* 0x05100100048b7fae */ /* 0x0003e8000c901d48 */
[----:B------:R-:W0:Y:S01]  /*7e90*/  LDGDEPBAR ;  /* 0x00000000000079af */ /* 0x000e220000000000 */
[----:B------:R-:W-:Y:S05]  /*7ea0*/  @!P5 BRA `(.L_x_1415) ;  /* 0x000001600000d947 */ /* 0x000fea0003800000 */
[----:B-1----:R-:W-:Y:S02]  /*7eb0*/  IADD3 R5, R9, -0x2, RZ ;  /* 0xfffffffe09057810 */ /* 0x002fe40007ffe0ff */
[----:B------:R-:W-:-:S02]  /*7ec0*/  LOP3.LUT P4, RZ, R226, 0x1, RZ, 0xc0, !PT ;  /* 0x00000001e2ff7812 */ /* 0x000fc4000788c0ff */
        /* <DEDUP_REMOVED lines=8> */
[C---:B------:R-:W-:Y:S01]  /*7f50*/  IMAD.WIDE.U32 R6, R2.reuse, c[0x0][0x1e0], RZ ;  /* 0x0000780002067a25 */ /* 0x040fe200078e00ff */
[----:B------:R-:W-:Y:S02]  /*7f60*/  ISETP.GE.AND P0, PT, R217, c[0x0][0x1d4], PT ;  /* 0x00007500d9007a0c */ /* 0x000fe40003f06270 */
[----:B------:R-:W-:Y:S01]  /*7f70*/  LEA.HI.X R13, R5, c[0x0][0x1cc], R4, 0x1, P1 ;  /* 0x00007300050d7a11 */ /* 0x000fe200008f0c04 */
[----:B------:R-:W-:Y:S01]  /*7f80*/  IMAD R4, R2, c[0x0][0x1e4], RZ ;  /* 0x0000790002047a24 */ /* 0x000fe200078e02ff */
        /* <DEDUP_REMOVED lines=8> */
.L_x_1415:
[----:B------:R-:W-:Y:S05]  /*8010*/  BSYNC B0 ;  /* 0x0000000000007941 */ /* 0x000fea0003800000 */
.L_x_1414:
[----:B------:R-:W-:Y:S01]  /*8020*/  ISETP.LT.AND P0, PT, RZ, c[0x0][0x27c], PT ;  /* 0x00009f00ff007a0c */ /* 0x000fe20003f01270 */
[----:B------:R-:W0:-:S12]  /*8030*/  LDGDEPBAR ;  /* 0x00000000000079af */ /* 0x000e180000000000 */
[----:B------:R-:W-:Y:S05]  /*8040*/  @P0 BRA `(.L_x_1416) ;  /* 0x0000002000000947 */ /* 0x000fea0003800000 */
[----:B------:R-:W-:-:S04]  /*8050*/  DEPBAR.LE SB0, 0x3 ;  /* 0x000080c00000791a */ /* 0x000fc80000000000 */
[----:B------:R-:W-:Y:S05]  /*8060*/  BRA `(.L_x_1417) ;  /* 0x0000597000007947 */ /* 0x000fea0003800000 */
.L_x_1416:
[----:B-1---5:R-:W-:Y:S01]  /*8070*/  SHF.R.S32.HI R4, RZ, 0x1f, R85 ;  /* 0x0000001fff047819 */ /* 0x022fe20000011455 */
[----:B------:R-:W-:Y:S01]  /*8080*/  ULDC.U8 UR4, c[0x0][0x298] ;  /* 0x0000a60000047ab9 */ /* 0x000fe20000000000 */
[----:B------:R-:W-:Y:S01]  /*8090*/  IMAD.WIDE.U32 R16, R85, c[0x0][0x280], RZ ;  /* 0x0000a00055107a25 */ /* 0x000fe200078e00ff */
[----:B------:R-:W-:Y:S01]  /*80a0*/  ISETP.NE.AND P2, PT, RZ, UR4, PT ;  /* 0x00000004ff007c0c */ /* 0x000fe2000bf45270 */
[----:B------:R-:W-:Y:S01]  /*80b0*/  BSSY B2, `(.L_x_1417) ;  /* 0x0000592000027945 */ /* 0x000fe20003800000 */
[----:B------:R-:W-:Y:S01]  /*80c0*/  IADD3 R8, R223, 0x40, RZ ;  /* 0x00000040df087810 */ /* 0x000fe20007ffe0ff */
[----:B------:R-:W-:Y:S01]  /*80d0*/  IMAD R6, R4, c[0x0][0x280], RZ ;  /* 0x0000a00004067a24 */ /* 0x000fe200078e02ff */
[----:B------:R-:W-:Y:S01]  /*80e0*/  IADD3 R19, R142, 0x40, RZ ;  /* 0x000000408e137810 */ /* 0x000fe20007ffe0ff */
[----:B------:R-:W-:Y:S01]  /*80f0*/  IMAD R4, R4, c[0x0][0x290], RZ ;  /* 0x0000a40004047a24 */ /* 0x000fe200078e02ff */
[----:B------:R-:W-:Y:S01]  /*8100*/  IADD3 R31, R142, 0x20, RZ ;  /* 0x000000208e1f7810 */ /* 0x000fe20007ffe0ff */
[----:B------:R-:W-:-:S04]  /*8110*/  IMAD.WIDE.U32 R14, R85, c[0x0][0x290], RZ ;  /* 0x0000a400550e7a25 */ /* 0x000fc800078e00ff */
[C---:B------:R-:W-:Y:S01]  /*8120*/  IMAD R5, R85.reuse, c[0x0][0x284], R6 ;  /* 0x0000a10055057a24 */ /* 0x040fe200078e0206 */
[----:B------:R-:W-:Y:S01]  /*8130*/  LEA R12, P0, R14, c[0x0][0x288], 0x1 ;  /* 0x0000a2000e0c7a11 */ /* 0x000fe200078008ff */
[----:B------:R-:W-:Y:S01]  /*8140*/  IMAD R85, R85, c[0x0][0x294], R4 ;  /* 0x0000a50055557a24 */ /* 0x000fe200078e0204 */
[----:B------:R-:W-:Y:S01]  /*8150*/  LEA R4, P1, R16, c[0x0][0x270], 0x1 ;  /* 0x00009c0010047a11 */ /* 0x000fe200078208ff */
[----:B------:R-:W-:Y:S02]  /*8160*/  IMAD.IADD R5, R5, 0x1, R17 ;  /* 0x0000000105057824 */ /* 0x000fe400078e0211 */
[----:B------:R-:W-:-:S03]  /*8170*/  IMAD.IADD R6, R85, 0x1, R15 ;  /* 0x0000000155067824 */ /* 0x000fc600078e020f */
[----:B------:R-:W-:Y:S01]  /*8180*/  LEA.HI.X R7, R16, c[0x0][0x274], R5, 0x1, P1 ;  /* 0x00009d0010077a11 */ /* 0x000fe200008f0c05 */
[----:B------:R-:W-:Y:S01]  /*8190*/  IMAD R5, R209, 0x80, R223 ;  /* 0x00000080d1057824 */ /* 0x000fe200078e02df */
[----:B------:R-:W-:Y:S01]  /*81a0*/  LEA.HI.X R6, R14, c[0x0][0x28c], R6, 0x1, P0 ;  /* 0x0000a3000e067a11 */ /* 0x000fe200000f0c06 */
[----:B------:R-:W-:Y:S05]  /*81b0*/  @!P2 BRA `(.L_x_1418) ;  /* 0x00002a500000a947 */ /* 0x000fea0003800000 */
[----:B------:R-:W-:Y:S01]  /*81c0*/  ISETP.GE.AND P0, PT, R5, R86, PT ;  /* 0x000000560500720c */ /* 0x000fe20003f06270 */
[----:B------:R-:W1:Y:S01]  /*81d0*/  SHFL.IDX PT, R27, R7, RZ, 0x1c1f ;  /* 0x001c1fff071b7589 */ /* 0x000e6200000e0000 */
[----:B------:R-:W-:Y:S01]  /*81e0*/  BSSY B0, `(.L_x_1419) ;  /* 0x0000054000007945 */ /* 0x000fe20003800000 */
[----:B------:R-:W-:Y:S01]  /*81f0*/  CS2R R14, SRZ ;  /* 0x00000000000e7805 */ /* 0x000fe2000001ff00 */
[----:B------:R-:W-:Y:S01]  /*8200*/  CS2R R16, SRZ ;  /* 0x0000000000107805 */ /* 0x000fe2000001ff00 */
[----:B------:R2:W3:Y:S01]  /*8210*/  SHFL.IDX PT, R26, R4, RZ, 0x1c1f ;  /* 0x001c1fff041a7589 */ /* 0x0004e200000e0000 */
[----:B------:R-:W-:Y:S01]  /*8220*/  CS2R R20, SRZ ;  /* 0x0000000000147805 */ /* 0x000fe2000001ff00 */
[----:B------:R-:W-:Y:S01]  /*8230*/  CS2R R22, SRZ ;  /* 0x0000000000167805 */ /* 0x000fe2000001ff00 */
[----:B------:R-:W-:Y:S01]  /*8240*/  CS2R R28, SRZ ;  /* 0x00000000001c7805 */ /* 0x000fe2000001ff00 */
[----:B------:R4:W1:Y:S01]  /*8250*/  SHFL.IDX PT, R25, R6, RZ, 0x1c1f ;  /* 0x001c1fff06197589 */ /* 0x00086200000e0000 */
[----:B------:R-:W-:Y:S01]  /*8260*/  CS2R R34, SRZ ;  /* 0x0000000000227805 */ /* 0x000fe2000001ff00 */
[----:B------:R-:W-:Y:S01]  /*8270*/  CS2R R58, SRZ ;  /* 0x00000000003a7805 */ /* 0x000fe2000001ff00 */
[----:B------:R-:W-:Y:S01]  /*8280*/  CS2R R60, SRZ ;  /* 0x00000000003c7805 */ /* 0x000fe2000001ff00 */
[----:B------:R5:W1:Y:S01]  /*8290*/  SHFL.IDX PT, R24, R12, RZ, 0x1c1f ;  /* 0x001c1fff0c187589 */ /* 0x000a6200000e0000 */
[----:B------:R-:W-:Y:S01]  /*82a0*/  CS2R R32, SRZ ;  /* 0x0000000000207805 */ /* 0x000fe2000001ff00 */
[----:B--2---:R-:W-:Y:S01]  /*82b0*/  CS2R R4, SRZ ;  /* 0x0000000000047805 */ /* 0x004fe2000001ff00 */
[----:B----4-:R-:W-:Y:S01]  /*82c0*/  CS2R R6, SRZ ;  /* 0x0000000000067805 */ /* 0x010fe2000001ff00 */
[----:B-----5:R-:W-:Y:S01]  /*82d0*/  CS2R R12, SRZ ;  /* 0x00000000000c7805 */ /* 0x020fe2000001ff00 */
[----:B------:R-:W-:Y:S05]  /*82e0*/  @P0 BRA `(.L_x_1420) ;  /* 0x0000043000000947 */ /* 0x000fea0003800000 */
[C---:B-1-3--:R-:W-:Y:S01]  /*82f0*/  ISETP.GE.AND P1, PT, R31.reuse, c[0x0][0x27c], PT ;  /* 0x00009f001f007a0c */ /* 0x04afe20003f26270 */
[----:B------:R-:W-:Y:S01]  /*8300*/  IMAD.SHL.U32 R7, R31, 0x2, RZ ;  /* 0x000000021f077824 */ /* 0x000fe200078e00ff */
[----:B------:R-:W-:Y:S01]  /*8310*/  SHF.R.S32.HI R6, RZ, 0x1f, R31 ;  /* 0x0000001fff067819 */ /* 0x000fe2000001141f */
[----:B------:R-:W-:Y:S01]  /*8320*/  CS2R R22, SRZ ;  /* 0x0000000000167805 */ /* 0x000fe2000001ff00 */
[C---:B------:R-:W-:Y:S01]  /*8330*/  ISETP.GE.AND P0, PT, R137.reuse, c[0x0][0x27c], PT ;  /* 0x00009f0089007a0c */ /* 0x040fe20003f06270 */
[----:B------:R-:W-:Y:S01]  /*8340*/  IMAD.SHL.U32 R5, R137, 0x2, RZ ;  /* 0x0000000289057824 */ /* 0x000fe200078e00ff */
[----:B------:R-:W-:-:S02]  /*8350*/  SHF.L.U64.HI R13, R31, 0x1, R6 ;  /* 0x000000011f0d7819 */ /* 0x000fc40000010206 */
[----:B------:R-:W-:-:S05]  /*8360*/  SHF.R.S32.HI R4, RZ, 0x1f, R137 ;  /* 0x0000001fff047819 */ /* 0x000fca0000011489 */
[-C--:B------:R-:W-:Y:S02]  /*8370*/  @!P1 IADD3 R14, P2, R26, R7.reuse, RZ ;  /* 0x000000071a0e9210 */ /* 0x080fe40007f5e0ff */
[----:B------:R-:W-:Y:S02]  /*8380*/  @!P1 IADD3 R32, P3, R24, R7, RZ ;  /* 0x0000000718209210 */ /* 0x000fe40007f7e0ff */
[----:B------:R-:W-:Y:S01]  /*8390*/  SHF.L.U64.HI R7, R137, 0x1, R4 ;  /* 0x0000000189077819 */ /* 0x000fe20000010204 */
[--C-:B------:R-:W-:Y:S01]  /*83a0*/  @!P1 IMAD.X R15, R27, 0x1, R13.reuse, P2 ;  /* 0x000000011b0f9824 */ /* 0x100fe200010e060d */
[----:B------:R-:W-:Y:S01]  /*83b0*/  @!P0 IADD3 R28, P2, R26, R5, RZ ;  /* 0x000000051a1c8210 */ /* 0x000fe20007f5e0ff */
[----:B------:R-:W-:Y:S02]  /*83c0*/  @!P1 IMAD.X R33, R25, 0x1, R13, P3 ;  /* 0x0000000119219824 */ /* 0x000fe400018e060d */
[----:B------:R-:W-:Y:S01]  /*83d0*/  CS2R R12, SRZ ;  /* 0x00000000000c7805 */ /* 0x000fe2000001ff00 */
[----:B------:R1:W5:Y:S01]  /*83e0*/  @!P1 LD.E.64 R22, [R14.64] ;  /* 0x000000080e169980 */ /* 0x000362000c101b00 */
[----:B------:R-:W-:Y:S01]  /*83f0*/  ISETP.GE.AND P3, PT, R19, c[0x0][0x27c], PT ;  /* 0x00009f0013007a0c */ /* 0x000fe20003f66270 */
[----:B------:R-:W-:-:S03]  /*8400*/  @!P0 IMAD.X R29, R27, 0x1, R7, P2 ;  /* 0x000000011b1d8824 */ /* 0x000fc600010e0607 */
[----:B------:R2:W5:Y:S01]  /*8410*/  @!P1 LD.E.64 R12, [R32.64] ;  /* 0x00000008200c9980 */ /* 0x000562000c101b00 */
[----:B------:R-:W-:Y:S01]  /*8420*/  @!P0 IADD3 R16, P1, R24, R5, RZ ;  /* 0x0000000518108210 */ /* 0x000fe20007f3e0ff */
[----:B------:R-:W-:Y:S01]  /*8430*/  CS2R R20, SRZ ;  /* 0x0000000000147805 */ /* 0x000fe2000001ff00 */
[----:B------:R-:W-:-:S03]  /*8440*/  ISETP.GE.AND P2, PT, R138, c[0x0][0x27c], PT ;  /* 0x00009f008a007a0c */ /* 0x000fc60003f46270 */
[----:B------:R-:W-:Y:S02]  /*8450*/  @!P0 IMAD.X R17, R25, 0x1, R7, P1 ;  /* 0x0000000119118824 */ /* 0x000fe400008e0607 */
[----:B------:R-:W-:Y:S01]  /*8460*/  CS2R R6, SRZ ;  /* 0x0000000000067805 */ /* 0x000fe2000001ff00 */
[----:B------:R-:W-:Y:S01]  /*8470*/  SHF.R.S32.HI R4, RZ, 0x1f, R19 ;  /* 0x0000001fff047819 */ /* 0x000fe20000011413 */
[----:B------:R3:W5:Y:S01]  /*8480*/  @!P0 LD.E.64 R20, [R28.64] ;  /* 0x000000081c148980 */ /* 0x000762000c101b00 */
[----:B------:R-:W-:Y:S02]  /*8490*/  SHF.R.S32.HI R5, RZ, 0x1f, R138 ;  /* 0x0000001fff057819 */ /* 0x000fe4000001148a */
[C---:B------:R-:W-:Y:S01]  /*84a0*/  SHF.L.U64.HI R4, R19.reuse, 0x1, R4 ;  /* 0x0000000113047819 */ /* 0x040fe20000010204 */
[----:B------:R4:W5:Y:S01]  /*84b0*/  @!P0 LD.E.64 R6, [R16.64] ;  /* 0x0000000810068980 */ /* 0x000962000c101b00 */
[----:B-1----:R-:W-:Y:S02]  /*84c0*/  IMAD.SHL.U32 R14, R19, 0x2, RZ ;  /* 0x00000002130e7824 */ /* 0x002fe400078e00ff */
[----:B------:R-:W-:-:S03]  /*84d0*/  IMAD.SHL.U32 R15, R138, 0x2, RZ ;  /* 0x000000028a0f7824 */ /* 0x000fc600078e00ff */
[----:B------:R-:W-:Y:S02]  /*84e0*/  @!P3 IADD3 R38, P0, R26, R14, RZ ;  /* 0x0000000e1a26b210 */ /* 0x000fe40007f1e0ff */
[----:B------:R-:W-:-:S03]  /*84f0*/  SHF.L.U64.HI R5, R138, 0x1, R5 ;  /* 0x000000018a057819 */ /* 0x000fc60000010205 */
[----:B------:R-:W-:Y:S01]  /*8500*/  @!P3 IMAD.X R39, R27, 0x1, R4, P0 ;  /* 0x000000011b27b824 */ /* 0x000fe200000e0604 */
[----:B------:R-:W-:Y:S02]  /*8510*/  @!P2 IADD3 R42, P0, R26, R15, RZ ;  /* 0x0000000f1a2aa210 */ /* 0x000fe40007f1e0ff */
[----:B------:R-:W-:-:S03]  /*8520*/  ISETP.GE.AND P1, PT, R142, c[0x0][0x27c], PT ;  /* 0x00009f008e007a0c */ /* 0x000fc60003f26270 */
[----:B------:R-:W-:Y:S01]  /*8530*/  @!P2 IMAD.X R43, R27, 0x1, R5, P0 ;  /* 0x000000011b2ba824 */ /* 0x000fe200000e0605 */
[----:B------:R-:W-:-:S05]  /*8540*/  @!P2 IADD3 R40, P0, R24, R15, RZ ;  /* 0x0000000f1828a210 */ /* 0x000fca0007f1e0ff */
[----:B------:R-:W-:Y:S01]  /*8550*/  @!P2 IMAD.X R41, R25, 0x1, R5, P0 ;  /* 0x000000011929a824 */ /* 0x000fe200000e0605 */
[----:B------:R-:W-:Y:S01]  /*8560*/  ISETP.GE.AND P0, PT, R136, c[0x0][0x27c], PT ;  /* 0x00009f0088007a0c */ /* 0x000fe20003f06270 */
[----:B------:R-:W-:Y:S01]  /*8570*/  CS2R R34, SRZ ;  /* 0x0000000000227805 */ /* 0x000fe2000001ff00 */
[----:B--2---:R-:W-:Y:S01]  /*8580*/  CS2R R32, SRZ ;  /* 0x0000000000207805 */ /* 0x004fe2000001ff00 */
[----:B------:R-:W-:Y:S01]  /*8590*/  @!P3 IADD3 R36, P4, R24, R14, RZ ;  /* 0x0000000e1824b210 */ /* 0x000fe20007f9e0ff */
[----:B------:R-:W-:Y:S01]  /*85a0*/  @!P1 IMAD.WIDE R46, R142, 0x2, R26 ;  /* 0x000000028e2e9825 */ /* 0x000fe200078e021a */
[----:B------:R-:W-:-:S03]  /*85b0*/  SHF.R.S32.HI R15, RZ, 0x1f, R136 ;  /* 0x0000001fff0f7819 */ /* 0x000fc60000011488 */
[----:B------:R-:W-:Y:S01]  /*85c0*/  @!P1 IMAD.WIDE R44, R142, 0x2, R24 ;  /* 0x000000028e2c9825 */ /* 0x000fe200078e0218 */
[----:B------:R1:W5:Y:S03]  /*85d0*/  @!P1 LD.E.64 R34, [R46.64] ;  /* 0x000000082e229980 */ /* 0x000366000c101b00 */
[C---:B------:R-:W-:Y:S01]  /*85e0*/  IMAD.SHL.U32 R5, R136.reuse, 0x2, RZ ;  /* 0x0000000288057824 */ /* 0x040fe200078e00ff */
[----:B------:R1:W5:Y:S01]  /*85f0*/  @!P1 LD.E.64 R32, [R44.64] ;  /* 0x000000082c209980 */ /* 0x000362000c101b00 */
[----:B------:R-:W-:Y:S01]  /*8600*/  @!P3 IMAD.X R37, R25, 0x1, R4, P4 ;  /* 0x000000011925b824 */ /* 0x000fe200020e0604 */
[----:B------:R-:W-:Y:S02]  /*8610*/  SHF.L.U64.HI R4, R136, 0x1, R15 ;  /* 0x0000000188047819 */ /* 0x000fe4000001020f */
[----:B------:R-:W-:-:S05]  /*8620*/  @!P0 IADD3 R26, P1, R26, R5, RZ ;  /* 0x000000051a1a8210 */ /* 0x000fca0007f3e0ff */
[--C-:B------:R-:W-:Y:S01]  /*8630*/  @!P0 IMAD.X R27, R27, 0x1, R4.reuse, P1 ;  /* 0x000000011b1b8824 */ /* 0x100fe200008e0604 */
[----:B------:R-:W-:Y:S01]  /*8640*/  @!P0 IADD3 R24, P1, R24, R5, RZ ;  /* 0x0000000518188210 */ /* 0x000fe20007f3e0ff */
[----:B----4-:R-:W-:Y:S01]  /*8650*/  CS2R R16, SRZ ;  /* 0x0000000000107805 */ /* 0x010fe2000001ff00 */
[----:B---3--:R-:W-:Y:S01]  /*8660*/  CS2R R28, SRZ ;  /* 0x00000000001c7805 */ /* 0x008fe2000001ff00 */
[----:B------:R-:W-:Y:S01]  /*8670*/  CS2R R60, SRZ ;  /* 0x00000000003c7805 */ /* 0x000fe2000001ff00 */
[----:B------:R-:W-:Y:S01]  /*8680*/  CS2R R14, SRZ ;  /* 0x00000000000e7805 */ /* 0x000fe2000001ff00 */
[----:B------:R-:W-:Y:S01]  /*8690*/  @!P0 IMAD.X R25, R25, 0x1, R4, P1 ;  /* 0x0000000119198824 */ /* 0x000fe200008e0604 */
[----:B------:R-:W-:Y:S01]  /*86a0*/  CS2R R58, SRZ ;  /* 0x00000000003a7805 */ /* 0x000fe2000001ff00 */
[----:B------:R-:W-:Y:S01]  /*86b0*/  CS2R R4, SRZ ;  /* 0x0000000000047805 */ /* 0x000fe2000001ff00 */
[----:B------:R1:W5:Y:S04]  /*86c0*/  @!P3 LD.E.64 R16, [R38.64] ;  /* 0x000000082610b980 */ /* 0x000368000c101b00 */
[----:B------:R1:W5:Y:S04]  /*86d0*/  @!P2 LD.E.64 R28, [R42.64] ;  /* 0x000000082a1ca980 */ /* 0x000368000c101b00 */
[----:B------:R1:W5:Y:S04]  /*86e0*/  @!P3 LD.E.64 R4, [R36.64] ;  /* 0x000000082404b980 */ /* 0x000368000c101b00 */
[----:B------:R1:W5:Y:S04]  /*86f0*/  @!P2 LD.E.64 R60, [R40.64] ;  /* 0x00000008283ca980 */ /* 0x000368000c101b00 */
[----:B------:R1:W5:Y:S04]  /*8700*/  @!P0 LD.E.64 R14, [R26.64] ;  /* 0x000000081a0e8980 */ /* 0x000368000c101b00 */
[----:B------:R1:W5:Y:S02]  /*8710*/  @!P0 LD.E.64 R58, [R24.64] ;  /* 0x00000008183a8980 */ /* 0x000364000c101b00 */
.L_x_1420:
[----:B-1-3--:R-:W-:Y:S05]  /*8720*/  BSYNC B0 ;  /* 0x0000000000007941 */ /* 0x00afea0003800000 */
.L_x_1419:
[--C-:B-----5:R-:W-:Y:S01]  /*8730*/  SHF.R.U64 R37, R32, 0x10, R33.reuse ;  /* 0x0000001020257819 */ /* 0x120fe20000001221 */
[--C-:B------:R-:W-:Y:S01]  /*8740*/  IMAD.MOV.U32 R45, RZ, RZ, R33.reuse ;  /* 0x000000ffff2d7224 */ /* 0x100fe200078e0021 */
[----:B------:R-:W-:Y:S01]  /*8750*/  SHF.R.U32.HI R36, RZ, 0x10, R33 ;  /* 0x00000010ff247819 */ /* 0x000fe20000011621 */
[----:B------:R-:W-:Y:S01]  /*8760*/  IMAD.MOV.U32 R40, RZ, RZ, R60 ;  /* 0x000000ffff287224 */ /* 0x000fe200078e003c */
[----:B------:R-:W-:Y:S01]  /*8770*/  SHF.R.U64 R33, R60, 0x10, R61 ;  /* 0x000000103c217819 */ /* 0x000fe2000000123d */
[----:B------:R-:W-:Y:S01]  /*8780*/  IMAD.MOV.U32 R44, RZ, RZ, R32 ;  /* 0x000000ffff2c7224 */ /* 0x000fe200078e0020 */
[----:B------:R-:W-:Y:S01]  /*8790*/  SHF.R.U64 R30, R22, 0x10, R23 ;  /* 0x00000010161e7819 */ /* 0x000fe20000001217 */
[----:B------:R-:W-:Y:S01]  /*87a0*/  IMAD.MOV.U32 R53, RZ, RZ, R22 ;  /* 0x000000ffff357224 */ /* 0x000fe200078e0016 */
[----:B------:R-:W-:Y:S01]  /*87b0*/  PRMT R33, R40, 0x5410, R33 ;  /* 0x0000541028217816 */ /* 0x000fe20000000021 */
[----:B------:R-:W-:Y:S01]  /*87c0*/  IMAD R40, R209, -0x80, R86 ;  /* 0xffffff80d1287824 */ /* 0x000fe200078e0256 */
[----:B------:R-:W-:Y:S01]  /*87d0*/  PRMT R37, R44, 0x5410, R37 ;  /* 0x000054102c257816 */ /* 0x000fe20000000025 */
[----:B------:R-:W-:Y:S01]  /*87e0*/  IMAD.MOV.U32 R50, RZ, RZ, R21 ;  /* 0x000000ffff327224 */ /* 0x000fe200078e0015 */
[----:B------:R-:W-:Y:S01]  /*87f0*/  LOP3.LUT R44, R221, 0x18, R144, 0xf8, !PT ;  /* 0x00000018dd2c7812 */ /* 0x000fe200078ef890 */
[----:B------:R-:W-:Y:S01]  /*8800*/  IMAD.MOV.U32 R57, RZ, RZ, R35 ;  /* 0x000000ffff397224 */ /* 0x000fe200078e0023 */
[----:B------:R-:W-:Y:S01]  /*8810*/  IMNMX R40, R40, 0x80, PT ;  /* 0x0000008028287817 */ /* 0x000fe20003800200 */
        /* <DEDUP_REMOVED lines=15> */
[----:B------:R-:W-:Y:S01]  /*8910*/  ISETP.GE.AND P1, PT, R223, R40, PT ;  /* 0x00000028df00720c */ /* 0x000fe20003f26270 */
[----:B------:R-:W-:Y:S01]  /*8920*/  IMAD.MOV.U32 R41, RZ, RZ, R7 ;  /* 0x000000ffff297224 */ /* 0x000fe200078e0007 */
[----:B------:R-:W-:Y:S01]  /*8930*/  SHF.R.U64 R28, R12, 0x10, R13 ;  /* 0x000000100c1c7819 */ /* 0x000fe2000000120d */
[----:B------:R-:W-:Y:S01]  /*8940*/  IMAD.MOV.U32 R12, RZ, RZ, R6 ;  /* 0x000000ffff0c7224 */ /* 0x000fe200078e0006 */
[----:B------:R-:W-:Y:S01]  /*8950*/  LOP3.LUT R44, R140, R44, R141, 0xf6, !PT ;  /* 0x0000002c8c2c7212 */ /* 0x000fe200078ef68d */
[----:B------:R-:W-:Y:S01]  /*8960*/  IMAD.MOV.U32 R49, RZ, RZ, R16 ;  /* 0x000000ffff317224 */ /* 0x000fe200078e0010 */
[----:B------:R-:W-:Y:S01]  /*8970*/  LOP3.LUT P0, RZ, R220, 0x4, RZ, 0xc0, !PT ;  /* 0x00000004dcff7812 */ /* 0x000fe2000780c0ff */
[----:B------:R-:W-:Y:S01]  /*8980*/  IMAD.MOV.U32 R47, RZ, RZ, R14 ;  /* 0x000000ffff2f7224 */ /* 0x000fe200078e000e */
[----:B------:R-:W-:Y:S01]  /*8990*/  PRMT R28, R17, 0x5410, R28 ;  /* 0x00005410111c7816 */ /* 0x000fe2000000001c */
[----:B------:R-:W-:Y:S01]  /*89a0*/  IMAD.SHL.U32 R17, R44, 0x2, RZ ;  /* 0x000000022c117824 */ /* 0x000fe200078e00ff */
[----:B------:R-:W-:Y:S01]  /*89b0*/  SHF.R.U32.HI R34, RZ, 0x10, R29 ;  /* 0x00000010ff227819 */ /* 0x000fe2000001161d */
[----:B------:R-:W-:Y:S01]  /*89c0*/  IMAD.MOV.U32 R46, RZ, RZ, R15 ;  /* 0x000000ffff2e7224 */ /* 0x000fe200078e000f */
[----:B------:R-:W-:Y:S01]  /*89d0*/  SHF.R.U32.HI R27, RZ, 0x10, R13 ;  /* 0x00000010ff1b7819 */ /* 0x000fe2000001160d */
[----:B------:R-:W-:Y:S01]  /*89e0*/  IMAD.MOV.U32 R43, RZ, RZ, R61 ;  /* 0x000000ffff2b7224 */ /* 0x000fe200078e003d */
[----:B------:R-:W-:Y:S01]  /*89f0*/  SHF.R.U32.HI R29, RZ, 0x10, R23 ;  /* 0x00000010ff1d7819 */ /* 0x000fe20000011617 */
[----:B------:R-:W-:-:S04]  /*8a00*/  DEPBAR.LE SB0, 0x3 ;  /* 0x000080c00000791a */ /* 0x000fc80000000000 */
        /* <DEDUP_REMOVED lines=8> */
[----:B------:R-:W-:Y:S01]  /*8a90*/  SHF.R.U64 R16, R14, 0x10, R15 ;  /* 0x000000100e107819 */ /* 0x000fe2000000120f */
[----:B------:R-:W-:Y:S01]  /*8aa0*/  BSSY B1, `(.L_x_1421) ;  /* 0x0000119000017945 */ /* 0x000fe20003800000 */
[----:B------:R-:W-:-:S02]  /*8ab0*/  PRMT R27, R42, 0x5410, R27 ;  /* 0x000054102a1b7816 */ /* 0x000fc4000000001b */
[----:B------:R-:W-:Y:S02]  /*8ac0*/  SHF.R.U32.HI R15, RZ, 0x10, R15 ;  /* 0x00000010ff0f7819 */ /* 0x000fe4000001160f */
[----:B------:R-:W-:Y:S02]  /*8ad0*/  SHF.R.U32.HI R32, RZ, 0x10, R61 ;  /* 0x00000010ff207819 */ /* 0x000fe4000001163d */
[--C-:B------:R-:W-:Y:S02]  /*8ae0*/  SHF.R.U64 R14, R58, 0x10, R59.reuse ;  /* 0x000000103a0e7819 */ /* 0x100fe4000000123b */
[----:B------:R-:W-:Y:S02]  /*8af0*/  SHF.R.U32.HI R13, RZ, 0x10, R59 ;  /* 0x00000010ff0d7819 */ /* 0x000fe4000001163b */
[----:B------:R-:W-:Y:S02]  /*8b00*/  IADD3 R42, R17, 0x18100, RZ ;  /* 0x00018100112a7810 */ /* 0x000fe40007ffe0ff */
[----:B------:R-:W-:-:S02]  /*8b10*/  PRMT R24, R12, 0x5410, R24 ;  /* 0x000054100c187816 */ /* 0x000fc40000000018 */
[----:B------:R-:W-:Y:S02]  /*8b20*/  IADD3 R12, R17, 0x18140, RZ ;  /* 0x00018140110c7810 */ /* 0x000fe40007ffe0ff */
        /* <DEDUP_REMOVED lines=17> */
[----:B------:R-:W-:Y:S02]  /*8c40*/  @P0 IADD3 R12, R42, -0x40, RZ ;  /* 0xffffffc02a0c0810 */ /* 0x000fe40007ffe0ff */
[----:B------:R-:W-:Y:S02]  /*8c50*/  PRMT R14, R5, 0x5410, R14 ;  /* 0x00005410050e7816 */ /* 0x000fe4000000000e */
[----:B------:R-:W-:Y:S01]  /*8c60*/  PRMT R13, R4, 0x5410, R13 ;  /* 0x00005410040d7816 */ /* 0x000fe2000000000d */
[----:B------:R-:W-:Y:S06]  /*8c70*/  BAR.SYNC.DEFER_BLOCKING 0x0 ;  /* 0x0000000000007b1d */ /* 0x000fec0000010000 */
[----:B------:R-:W-:Y:S05]  /*8c80*/  @P1 BRA `(.L_x_1422) ;  /* 0x00000fa000001947 */ /* 0x000fea0003800000 */
[----:B------:R-:W-:Y:S01]  /*8c90*/  ISETP.GE.AND P0, PT, R142, c[0x0][0x27c], PT ;  /* 0x00009f008e007a0c */ /* 0x000fe20003f06270 */
[----:B------:R-:W-:-:S12]  /*8ca0*/  BSSY B0, `(.L_x_1423) ;  /* 0x0000028000007945 */ /* 0x000fd80003800000 */
[----:B------:R-:W-:Y:S05]  /*8cb0*/  @P0 BRA `(.L_x_1424) ;  /* 0x0000026000000947 */ /* 0x000fea0003800000 */
[----:B------:R-:W1:Y:S01]  /*8cc0*/  LDS.128 R4, [R17+0x18100] ;  /* 0x0181000011047984 */ /* 0x000e620000000c00 */
[----:B------:R-:W-:Y:S01]  /*8cd0*/  SHF.L.U32 R46, R39, 0x10, RZ ;  /* 0x00000010272e7819 */ /* 0x000fe200000006ff */
[C---:B------:R-:W-:Y:S01]  /*8ce0*/  IMAD.U32 R44, R37.reuse, 0x10000, RZ ;  /* 0x00010000252c7824 */ /* 0x040fe200078e00ff */
[----:B------:R-:W-:Y:S02]  /*8cf0*/  LOP3.LUT R43, R37, 0xffff0000, RZ, 0xc0, !PT ;  /* 0xffff0000252b7812 */ /* 0x000fe400078ec0ff */
[----:B------:R-:W-:Y:S02]  /*8d00*/  LOP3.LUT R45, R39, 0xffff0000, RZ, 0xc0, !PT ;  /* 0xffff0000272d7812 */ /* 0x000fe400078ec0ff */
[C---:B-1----:R-:W-:Y:S02]  /*8d10*/  LOP3.LUT R41, R4.reuse, 0xffff0000, RZ, 0xc0, !PT ;  /* 0xffff000004297812 */ /* 0x042fe400078ec0ff */
[----:B------:R-:W-:Y:S02]  /*8d20*/  LOP3.LUT R50, R5, 0xffff0000, RZ, 0xc0, !PT ;  /* 0xffff000005327812 */ /* 0x000fe400078ec0ff */
[----:B------:R-:W-:-:S02]  /*8d30*/  SHF.L.U32 R42, R4, 0x10, RZ ;  /* 0x00000010042a7819 */ /* 0x000fc400000006ff */
[----:B------:R-:W-:Y:S01]  /*8d40*/  SHF.L.U32 R4, R5, 0x10, RZ ;  /* 0x0000001005047819 */ /* 0x000fe200000006ff */
[C---:B------:R-:W-:Y:S01]  /*8d50*/  FMUL.FTZ R5, R41.reuse, R44 ;  /* 0x0000002c29057220 */ /* 0x040fe20000410000 */
[C---:B------:R-:W-:Y:S01]  /*8d60*/  SHF.L.U32 R48, R6.reuse, 0x10, RZ ;  /* 0x0000001006307819 */ /* 0x040fe200000006ff */
[-C--:B------:R-:W-:Y:S01]  /*8d70*/  FMUL.FTZ R41, R41, R46.reuse ;  /* 0x0000002e29297220 */ /* 0x080fe20000410000 */
[----:B------:R-:W-:Y:S01]  /*8d80*/  LOP3.LUT R47, R6, 0xffff0000, RZ, 0xc0, !PT ;  /* 0xffff0000062f7812 */ /* 0x000fe200078ec0ff */
[C---:B------:R-:W-:Y:S01]  /*8d90*/  IMAD.U32 R6, R7.reuse, 0x10000, RZ ;  /* 0x0001000007067824 */ /* 0x040fe200078e00ff */
[----:B------:R-:W-:Y:S01]  /*8da0*/  LOP3.LUT R49, R7, 0xffff0000, RZ, 0xc0, !PT ;  /* 0xffff000007317812 */ /* 0x000fe200078ec0ff */
[----:B------:R-:W-:Y:S02]  /*8db0*/  FMUL.FTZ R7, R50, R43 ;  /* 0x0000002b32077220 */ /* 0x000fe40000410000 */
[----:B------:R-:W-:Y:S01]  /*8dc0*/  FFMA.FTZ R5, R42, R46, -R5 ;  /* 0x0000002e2a057223 */ /* 0x000fe20000010805 */
[----:B------:R-:W-:Y:S01]  /*8dd0*/  SHF.L.U32 R46, R38, 0x10, RZ ;  /* 0x00000010262e7819 */ /* 0x000fe200000006ff */
[----:B------:R-:W-:Y:S01]  /*8de0*/  FFMA.FTZ R42, R42, R44, R41 ;  /* 0x0000002c2a2a7223 */ /* 0x000fe20000010029 */
[----:B------:R-:W-:Y:S01]  /*8df0*/  SHF.L.U32 R44, R36, 0x10, RZ ;  /* 0x00000010242c7819 */ /* 0x000fe200000006ff */
[-C--:B------:R-:W-:Y:S01]  /*8e00*/  FMUL.FTZ R50, R50, R45.reuse ;  /* 0x0000002d32327220 */ /* 0x080fe20000410000 */
[----:B------:R-:W-:Y:S01]  /*8e10*/  LOP3.LUT R41, R36, 0xffff0000, RZ, 0xc0, !PT ;  /* 0xffff000024297812 */ /* 0x000fe200078ec0ff */
[----:B------:R-:W-:Y:S01]  /*8e20*/  FFMA.FTZ R7, R4, R45, -R7 ;  /* 0x0000002d04077223 */ /* 0x000fe20000010807 */
[----:B------:R-:W-:Y:S01]  /*8e30*/  LOP3.LUT R45, R38, 0xffff0000, RZ, 0xc0, !PT ;  /* 0xffff0000262d7812 */ /* 0x000fe200078ec0ff */
[----:B------:R-:W-:-:S02]  /*8e40*/  FFMA.FTZ R50, R4, R43, R50 ;  /* 0x0000002b04327223 */ /* 0x000fc40000010032 */
[----:B------:R-:W-:Y:S02]  /*8e50*/  FMUL.FTZ R43, R47, R44 ;  /* 0x0000002c2f2b7220 */ /* 0x000fe40000410000 */
[----:B------:R-:W-:Y:S02]  /*8e60*/  FMUL.FTZ R4, R49, R41 ;  /* 0x0000002931047220 */ /* 0x000fe40000410000 */
[-C--:B------:R-:W-:Y:S02]  /*8e70*/  FMUL.FTZ R47, R47, R46.reuse ;  /* 0x0000002e2f2f7220 */ /* 0x080fe40000410000 */
[----:B------:R-:W-:Y:S02]  /*8e80*/  FMUL.FTZ R49, R49, R45 ;  /* 0x0000002d31317220 */ /* 0x000fe40000410000 */
[C---:B------:R-:W-:Y:S02]  /*8e90*/  FFMA.FTZ R43, R48.reuse, R46, -R43 ;  /* 0x0000002e302b7223 */ /* 0x040fe4000001082b */
[----:B------:R-:W-:-:S02]  /*8ea0*/  FFMA.FTZ R44, R48, R44, R47 ;  /* 0x0000002c302c7223 */ /* 0x000fc4000001002f */
[----:B------:R-:W-:Y:S01]  /*8eb0*/  FFMA.FTZ R45, R6, R45, -R4 ;  /* 0x0000002d062d7223 */ /* 0x000fe20000010804 */
[----:B------:R-:W-:Y:S01]  /*8ec0*/  F2FP.BF16.PACK_AB R4, R42, R5 ;  /* 0x000000052a04723e */ /* 0x000fe200000010ff */
[----:B------:R-:W-:Y:S01]  /*8ed0*/  FFMA.FTZ R46, R6, R41, R49 ;  /* 0x00000029062e7223 */ /* 0x000fe20000010031 */
[----:B------:R-:W-:Y:S02]  /*8ee0*/  F2FP.BF16.PACK_AB R5, R50, R7 ;  /* 0x000000073205723e */ /* 0x000fe400000010ff */
[----:B------:R-:W-:Y:S02]  /*8ef0*/  F2FP.BF16.PACK_AB R6, R44, R43 ;  /* 0x0000002b2c06723e */ /* 0x000fe400000010ff */
[----:B------:R-:W-:-:S05]  /*8f00*/  F2FP.BF16.PACK_AB R7, R46, R45 ;  /* 0x0000002d2e07723e */ /* 0x000fca00000010ff */
[----:B------:R1:W-:Y:S02]  /*8f10*/  STS.128 [R17+0x18100], R4 ;  /* 0x0181000411007388 */ /* 0x0003e40000000c00 */
.L_x_1424:
[----:B------:R-:W-:Y:S05]  /*8f20*/  BSYNC B0 ;  /* 0x0000000000007941 */ /* 0x000fea0003800000 */
.L_x_1423:
[----:B------:R-:W-:Y:S01]  /*8f30*/  ISETP.GE.AND P0, PT, R138, c[0x0][0x27c], PT ;  /* 0x00009f008a007a0c */ /* 0x000fe20003f06270 */
[----:B------:R-:W-:-:S12]  /*8f40*/  BSSY B0, `(.L_x_1425) ;  /* 0x0000028000007945 */ /* 0x000fd80003800000 */
[----:B------:R-:W-:Y:S05]  /*8f50*/  @P0 BRA `(.L_x_1426) ;  /* 0x0000026000000947 */ /* 0x000fea0003800000 */
[----:B-1----:R-:W1:Y:S01]  /*8f60*/  LDS.128 R4, [R12] ;  /* 0x000000000c047984 */ /* 0x002e620000000c00 */
        /* <DEDUP_REMOVED lines=36> */
[----:B------:R1:W-:Y:S02]  /*91b0*/  STS.128 [R12], R4 ;  /* 0x000000040c007388 */ /* 0x0003e40000000c00 */
.L_x_1426:
[----:B------:R-:W-:Y:S05]  /*91c0*/  BSYNC B0 ;  /* 0x0000000000007941 */ /* 0x000fea0003800000 */
.L_x_1425:
[----:B------:R-:W-:Y:S01]  /*91d0*/  ISETP.GE.AND P0, PT, R31, c[0x0][0x27c], PT ;  /* 0x00009f001f007a0c */ /* 0x000fe20003f06270 */
[----:B------:R-:W-:-:S12]  /*91e0*/  BSSY B0, `(.L_x_1427) ;  /* 0x0000028000007945 */ /* 0x000fd80003800000 */
[----:B------:R-:W-:Y:S05]  /*91f0*/  @P0 BRA `(.L_x_1428) ;  /* 0x0000026000000947 */ /* 0x000fea0003800000 */
[----:B-1----:R-:W1:Y:S01]  /*9200*/  LDS.128 R4, [R17+0x1c100] ;  /* 0x01c1000011047984 */ /* 0x002e620000000c00 */
        /* <DEDUP_REMOVED lines=15> */
[C---:B------:R-:W-:Y:S01]  /*9300*/  FFMA.FTZ R5, R42.reuse, R46, -R5 ;  /* 0x0000002e2a057223 */ /* 0x040fe20000010805 */
[----:B------:R-:W-:Y:S01]  /*9310*/  SHF.L.U32 R46, R29, 0x10, RZ ;  /* 0x000000101d2e7819 */ /* 0x000fe200000006ff */
[----:B------:R-:W-:Y:S01]  /*9320*/  FFMA.FTZ R42, R42, R44, R41 ;  /* 0x0000002c2a2a7223 */ /* 0x000fe20000010029 */
[C---:B------:R-:W-:Y:S01]  /*9330*/  SHF.L.U32 R44, R27.reuse, 0x10, RZ ;  /* 0x000000101b2c7819 */ /* 0x040fe200000006ff */
[-C--:B------:R-:W-:Y:S01]  /*9340*/  FMUL.FTZ R50, R50, R45.reuse ;  /* 0x0000002d32327220 */ /* 0x080fe20000410000 */
[----:B------:R-:W-:Y:S01]  /*9350*/  LOP3.LUT R41, R27, 0xffff0000, RZ, 0xc0, !PT ;  /* 0xffff00001b297812 */ /* 0x000fe200078ec0ff */
[C---:B------:R-:W-:Y:S01]  /*9360*/  FFMA.FTZ R7, R4.reuse, R45, -R7 ;  /* 0x0000002d04077223 */ /* 0x040fe20000010807 */
        /* <DEDUP_REMOVED lines=15> */
.L_x_1428:
[----:B------:R-:W-:Y:S05]  /*9460*/  BSYNC B0 ;  /* 0x0000000000007941 */ /* 0x000fea0003800000 */
.L_x_1427:
        /* <DEDUP_REMOVED lines=41> */
.L_x_1430:
[----:B------:R-:W-:Y:S05]  /*9700*/  BSYNC B0 ;  /* 0x0000000000007941 */ /* 0x000fea0003800000 */
.L_x_1429:
        /* <DEDUP_REMOVED lines=20> */
[C---:B------:R-:W-:Y:S01]  /*9850*/  SHF.L.U32 R46, R21.reuse, 0x10, RZ ;  /* 0x00000010152e7819 */ /* 0x040fe200000006ff */
[----:B------:R-:W-:Y:S01]  /*9860*/  FFMA.FTZ R42, R42, R44, R41 ;  /* 0x0000002c2a2a7223 */ /* 0x000fe20000010029 */
[----:B------:R-:W-:Y:S01]  /*9870*/  SHF.L.U32 R44, R18, 0x10, RZ ;  /* 0x00000010122c7819 */ /* 0x000fe200000006ff */
        /* <DEDUP_REMOVED lines=18> */
.L_x_1432:
[----:B------:R-:W-:Y:S05]  /*99a0*/  BSYNC B0 ;  /* 0x0000000000007941 */ /* 0x000fea0003800000 */
.L_x_1431:
[----:B------:R-:W-:-:S13]  /*99b0*/  ISETP.GE.AND P0, PT, R136, c[0x0][0x27c], PT ;  /* 0x00009f0088007a0c */ /* 0x000fda0003f06270 */
        /* <DEDUP_REMOVED lines=39> */
.L_x_1422:
[----:B------:R-:W-:Y:S05]  /*9c30*/  BSYNC B1 ;  /* 0x0000000000017941 */ /* 0x000fea0003800000 */
.L_x_1421:
[----:B------:R-:W-:-:S13]  /*9c40*/  ISETP.GE.AND P0, PT, R8, R40, PT ;  /* 0x000000280800720c */ /* 0x000fda0003f06270 */
[----:B------:R-:W-:Y:S05]  /*9c50*/  @P0 BRA `(.L_x_1433) ;  /* 0x00003d7000000947 */ /* 0x000fea0003800000 */
[----:B------:R-:W-:Y:S01]  /*9c60*/  ISETP.GE.AND P0, PT, R142, c[0x0][0x27c], PT ;  /* 0x00009f008e007a0c */ /* 0x000fe20003f06270 */
[----:B------:R-:W-:-:S12]  /*9c70*/  BSSY B0, `(.L_x_1434) ;  /* 0x0000028000007945 */ /* 0x000fd80003800000 */
[----:B------:R-:W-:Y:S05]  /*9c80*/  @P0 BRA `(.L_x_1435) ;  /* 0x0000026000000947 */ /* 0x000fea0003800000 */
[----:B-1----:R-:W1:Y:S01]  /*9c90*/  LDS.128 R4, [R17+0x1a100] ;  /* 0x01a1000011047984 */ /* 0x002e620000000c00 */
[----:B------:R-:W-:Y:S02]  /*9ca0*/  LOP3.LUT R42, R39, 0xffff0000, RZ, 0xc0, !PT ;  /* 0xffff0000272a7812 */ /* 0x000fe400078ec0ff */
[C---:B-1----:R-:W-:Y:S01]  /*9cb0*/  SHF.L.U32 R40, R4.reuse, 0x10, RZ ;  /* 0x0000001004287819 */ /* 0x042fe200000006ff */
[----:B------:R-:W-:Y:S01]  /*9cc0*/  IMAD.U32 R43, R7, 0x10000, RZ ;  /* 0x00010000072b7824 */ /* 0x000fe200078e00ff */
[----:B------:R-:W-:Y:S02]  /*9cd0*/  LOP3.LUT R8, R4, 0xffff0000, RZ, 0xc0, !PT ;  /* 0xffff000004087812 */ /* 0x000fe400078ec0ff */
[C---:B------:R-:W-:Y:S02]  /*9ce0*/  SHF.L.U32 R4, R5.reuse, 0x10, RZ ;  /* 0x0000001005047819 */ /* 0x040fe400000006ff */
[----:B------:R-:W-:Y:S02]  /*9cf0*/  LOP3.LUT R41, R5, 0xffff0000, RZ, 0xc0, !PT ;  /* 0xffff000005297812 */ /* 0x000fe400078ec0ff */
[----:B------:R-:W-:Y:S01]  /*9d00*/  SHF.L.U32 R5, R39, 0x10, RZ ;  /* 0x0000001027057819 */ /* 0x000fe200000006ff */
[C---:B------:R-:W-:Y:S01]  /*9d10*/  IMAD.U32 R39, R37.reuse, 0x10000, RZ ;  /* 0x0001000025277824 */ /* 0x040fe200078e00ff */
[----:B------:R-:W-:-:S02]  /*9d20*/  LOP3.LUT R37, R37, 0xffff0000, RZ, 0xc0, !PT ;  /* 0xffff000025257812 */ /* 0x000fc400078ec0ff */
[C---:B------:R-:W-:Y:S02]  /*9d30*/  SHF.L.U32 R45, R6.reuse, 0x10, RZ ;  /* 0x00000010062d7819 */ /* 0x040fe400000006ff */
[----:B------:R-:W-:Y:S01]  /*9d40*/  LOP3.LUT R44, R6, 0xffff0000, RZ, 0xc0, !PT ;  /* 0xffff0000062c7812 */ /* 0x000fe200078ec0ff */
[-C--:B------:R-:W-:Y:S01]  /*9d50*/  FMUL.FTZ R6, R39, R8.reuse ;  /* 0x0000000827067220 */ /* 0x080fe20000410000 */
[----:B------:R-:W-:Y:S01]  /*9d60*/  LOP3.LUT R46, R7, 0xffff0000, RZ, 0xc0, !PT ;  /* 0xffff0000072e7812 */ /* 0x000fe200078ec0ff */
[-C--:B------:R-:W-:Y:S02]  /*9d70*/  FMUL.FTZ R7, R37, R41.reuse ;  /* 0x0000002925077220 */ /* 0x080fe40000410000 */
[C---:B------:R-:W-:Y:S02]  /*9d80*/  FMUL.FTZ R8, R5.reuse, R8 ;  /* 0x0000000805087220 */ /* 0x040fe40000410000 */
[----:B------:R-:W-:Y:S02]  /*9d90*/  FFMA.FTZ R6, R5, R40, -R6 ;  /* 0x0000002805067223 */ /* 0x000fe40000010806 */
[----:B------:R-:W-:Y:S01]  /*9da0*/  FFMA.FTZ R5, R42, R4, -R7 ;  /* 0x000000042a057223 */ /* 0x000fe20000010807 */
[----:B------:R-:W-:Y:S01]  /*9db0*/  SHF.L.U32 R7, R36, 0x10, RZ ;  /* 0x0000001024077819 */ /* 0x000fe200000006ff */
[----:B------:R-:W-:Y:S01]  /*9dc0*/  FFMA.FTZ R39, R39, R40, R8 ;  /* 0x0000002827277223 */ /* 0x000fe20000010008 */
[----:B------:R-:W-:Y:S01]  /*9dd0*/  SHF.L.U32 R8, R38, 0x10, RZ ;  /* 0x0000001026087819 */ /* 0x000fe200000006ff */
[----:B------:R-:W-:Y:S01]  /*9de0*/  FMUL.FTZ R41, R42, R41 ;  /* 0x000000292a297220 */ /* 0x000fe20000410000 */
[----:B------:R-:W-:-:S02]  /*9df0*/  LOP3.LUT R36, R36, 0xffff0000, RZ, 0xc0, !PT ;  /* 0xffff000024247812 */ /* 0x000fc400078ec0ff */
[----:B------:R-:W-:Y:S01]  /*9e00*/  LOP3.LUT R38, R38, 0xffff0000, RZ, 0xc0, !PT ;  /* 0xffff000026267812 */ /* 0x000fe200078ec0ff */
[----:B------:R-:W-:Y:S02]  /*9e10*/  FFMA.FTZ R40, R37, R4, R41 ;  /* 0x0000000425287223 */ /* 0x000fe40000010029 */
[-C--:B------:R-:W-:Y:S02]  /*9e20*/  FMUL.FTZ R4, R7, R44.reuse ;  /* 0x0000002c07047220 */ /* 0x080fe40000410000 */
[----:B------:R-:W-:Y:S01]  /*9e30*/  FMUL.FTZ R44, R8, R44 ;  /* 0x0000002c082c7220 */ /* 0x000fe20000410000 */
[----:B------:R-:W-:Y:S01]  /*9e40*/  F2FP.BF16.PACK_AB R5, R40, R5 ;  /* 0x000000052805723e */ /* 0x000fe200000010ff */
[-C--:B------:R-:W-:Y:S02]  /*9e50*/  FMUL.FTZ R37, R36, R46.reuse ;  /* 0x0000002e24257220 */ /* 0x080fe40000410000 */
[----:B------:R-:W-:Y:S02]  /*9e60*/  FMUL.FTZ R46, R38, R46 ;  /* 0x0000002e262e7220 */ /* 0x000fe40000410000 */
[-C--:B------:R-:W-:Y:S01]  /*9e70*/  FFMA.FTZ R8, R8, R45.reuse, -R4 ;  /* 0x0000002d08087223 */ /* 0x080fe20000010804 */
[----:B------:R-:W-:Y:S01]  /*9e80*/  F2FP.BF16.PACK_AB R4, R39, R6 ;  /* 0x000000062704723e */ /* 0x000fe200000010ff */
[----:B------:R-:W-:-:S02]  /*9e90*/  FFMA.FTZ R7, R7, R45, R44 ;  /* 0x0000002d07077223 */ /* 0x000fc4000001002c */
[-C--:B------:R-:W-:Y:S02]  /*9ea0*/  FFMA.FTZ R37, R38, R43.reuse, -R37 ;  /* 0x0000002b26257223 */ /* 0x080fe40000010825 */
[----:B------:R-:W-:Y:S01]  /*9eb0*/  FFMA.FTZ R46, R36, R43, R46 ;  /* 0x0000002b242e7223 */ /* 0x000fe2000001002e */
[----:B------:R-:W-:-:S04]  /*9ec0*/  F2FP.BF16.PACK_AB R6, R7, R8 ;  /* 0x000000080706723e */ /* 0x000fc800000010ff */
[----:B------:R-:W-:-:S05]  /*9ed0*/  F2FP.BF16.PACK_AB R7, R46, R37 ;  /* 0x000000252e07723e */ /* 0x000fca00000010ff */
[----:B------:R1:W-:Y:S02]  /*9ee0*/  STS.128 [R17+0x1a100], R4 ;  /* 0x01a1000411007388 */ /* 0x0003e40000000c00 */
.L_x_1435:
[----:B------:R-:W-:Y:S05]  /*9ef0*/  BSYNC B0 ;  /* 0x0000000000007941 */ /* 0x000fea0003800000 */
.L_x_1434:
        /* <DEDUP_REMOVED lines=41> */
.L_x_1437:
[----:B------:R-:W-:Y:S05]  /*a190*/  BSYNC B0 ;  /* 0x0000000000007941 */ /* 0x000fea0003800000 */
.L_x_1436:
[----:B------:R-:W-:Y:S01]  /*a1a0*/  ISETP.GE.AND P0, PT, R31, c[0x0][0x27c], PT ;  /* 0x00009f001f007a0c */ /* 0x000fe20003f06270 */
[----:B------:R-:W-:-:S12]  /*a1b0*/  BSSY B0, `(.L_x_1438) ;  /* 0x0000028000007945 */ /* 0x000fd80003800000 */
[----:B------:R-:W-:Y:S05]  /*a1c0*/  @P0 BRA `(.L_x_1439) ;  /* 0x0000026000000947 */ /* 0x000fea0003800000 */
[----:B-1----:R-:W1:Y:S01]  /*a1d0*/  LDS.128 R4, [R17+0x1e100] ;  /* 0x01e1000011047984 */ /* 0x002e620000000c00 */
[----:B------:R-:W-:Y:S02]  /*a1e0*/  LOP3.LUT R33, R30, 0xffff0000, RZ, 0xc0, !PT ;  /* 0xffff00001e217812 */ /* 0x000fe400078ec0ff */
[----:B------:R-:W-:Y:S02]  /*a1f0*/  LOP3.LUT R35, R28, 0xffff0000, RZ, 0xc0, !PT ;  /* 0xffff00001c237812 */ /* 0x000fe400078ec0ff */
[C---:B-1----:R-:W-:Y:S02]  /*a200*/  SHF.L.U32 R31, R4.reuse, 0x10, RZ ;  /* 0x00000010041f7819 */ /* 0x042fe400000006ff */
[----:B------:R-:W-:Y:S02]  /*a210*/  LOP3.LUT R8, R4, 0xffff0000, RZ, 0xc0, !PT ;  /* 0xffff000004087812 */ /* 0x000fe400078ec0ff */
[C---:B------:R-:W-:Y:S02]  /*a220*/  SHF.L.U32 R4, R5.reuse, 0x10, RZ ;  /* 0x0000001005047819 */ /* 0x040fe400000006ff */
[----:B------:R-:W-:-:S02]  /*a230*/  LOP3.LUT R32, R5, 0xffff0000, RZ, 0xc0, !PT ;  /* 0xffff000005207812 */ /* 0x000fc400078ec0ff */
[----:B------:R-:W-:Y:S01]  /*a240*/  SHF.L.U32 R5, R30, 0x10, RZ ;  /* 0x000000101e057819 */ /* 0x000fe200000006ff */
[----:B------:R-:W-:Y:S01]  /*a250*/  IMAD.U32 R30, R28, 0x10000, RZ ;  /* 0x000100001c1e7824 */ /* 0x000fe200078e00ff */
[C---:B------:R-:W-:Y:S01]  /*a260*/  SHF.L.U32 R36, R6.reuse, 0x10, RZ ;  /* 0x0000001006247819 */ /* 0x040fe200000006ff */
[C---:B------:R-:W-:Y:S01]  /*a270*/  IMAD.U32 R28, R7.reuse, 0x10000, RZ ;  /* 0x00010000071c7824 */ /* 0x040fe200078e00ff */
[----:B------:R-:W-:Y:S01]  /*a280*/  LOP3.LUT R34, R6, 0xffff0000, RZ, 0xc0, !PT ;  /* 0xffff000006227812 */ /* 0x000fe200078ec0ff */
[----:B------:R-:W-:Y:S01]  /*a290*/  FMUL.FTZ R6, R30, R8 ;  /* 0x000000081e067220 */ /* 0x000fe20000410000 */
[----:B------:R-:W-:Y:S01]  /*a2a0*/  LOP3.LUT R37, R7, 0xffff0000, RZ, 0xc0, !PT ;  /* 0xffff000007257812 */ /* 0x000fe200078ec0ff */
[----:B------:R-:W-:Y:S02]  /*a2b0*/  FMUL.FTZ R7, R35, R32 ;  /* 0x0000002023077220 */ /* 0x000fe40000410000 */
[C---:B------:R-:W-:Y:S02]  /*a2c0*/  FMUL.FTZ R8, R5.reuse, R8 ;  /* 0x0000000805087220 */ /* 0x040fe40000410000 */
[----:B------:R-:W-:-:S02]  /*a2d0*/  FFMA.FTZ R6, R5, R31, -R6 ;  /* 0x0000001f05067223 */ /* 0x000fc40000010806 */
[----:B------:R-:W-:Y:S01]  /*a2e0*/  FFMA.FTZ R5, R33, R4, -R7 ;  /* 0x0000000421057223 */ /* 0x000fe20000010807 */
[----:B------:R-:W-:Y:S01]  /*a2f0*/  SHF.L.U32 R7, R27, 0x10, RZ ;  /* 0x000000101b077819 */ /* 0x000fe200000006ff */
[----:B------:R-:W-:Y:S01]  /*a300*/  FMUL.FTZ R32, R33, R32 ;  /* 0x0000002021207220 */ /* 0x000fe20000410000 */
[----:B------:R-:W-:Y:S01]  /*a310*/  SHF.L.U32 R33, R29, 0x10, RZ ;  /* 0x000000101d217819 */ /* 0x000fe200000006ff */
[----:B------:R-:W-:Y:S01]  /*a320*/  FFMA.FTZ R31, R30, R31, R8 ;  /* 0x0000001f1e1f7223 */ /* 0x000fe20000010008 */
[----:B------:R-:W-:Y:S01]  /*a330*/  LOP3.LUT R27, R27, 0xffff0000, RZ, 0xc0, !PT ;  /* 0xffff00001b1b7812 */ /* 0x000fe200078ec0ff */
[----:B------:R-:W-:Y:S01]  /*a340*/  FFMA.FTZ R32, R35, R4, R32 ;  /* 0x0000000423207223 */ /* 0x000fe20000010020 */
[----:B------:R-:W-:Y:S01]  /*a350*/  LOP3.LUT R29, R29, 0xffff0000, RZ, 0xc0, !PT ;  /* 0xffff00001d1d7812 */ /* 0x000fe200078ec0ff */
[-C--:B------:R-:W-:Y:S02]  /*a360*/  FMUL.FTZ R4, R7, R34.reuse ;  /* 0x0000002207047220 */ /* 0x080fe40000410000 */
[----:B------:R-:W-:Y:S01]  /*a370*/  FMUL.FTZ R34, R33, R34 ;  /* 0x0000002221227220 */ /* 0x000fe20000410000 */
[----:B------:R-:W-:Y:S01]  /*a380*/  F2FP.BF16.PACK_AB R5, R32, R5 ;  /* 0x000000052005723e */ /* 0x000fe200000010ff */
[----:B------:R-:W-:-:S02]  /*a390*/  FMUL.FTZ R8, R27, R37 ;  /* 0x000000251b087220 */ /* 0x000fc40000410000 */
[----:B------:R-:W-:Y:S02]  /*a3a0*/  FMUL.FTZ R37, R29, R37 ;  /* 0x000000251d257220 */ /* 0x000fe40000410000 */
[----:B------:R-:W-:Y:S02]  /*a3b0*/  FFMA.FTZ R34, R7, R36, R34 ;  /* 0x0000002407227223 */ /* 0x000fe40000010022 */
[----:B------:R-:W-:Y:S02]  /*a3c0*/  FFMA.FTZ R7, R29, R28, -R8 ;  /* 0x0000001c1d077223 */ /* 0x000fe40000010808 */
[----:B------:R-:W-:Y:S01]  /*a3d0*/  FFMA.FTZ R33, R33, R36, -R4 ;  /* 0x0000002421217223 */ /* 0x000fe20000010804 */
[----:B------:R-:W-:Y:S01]  /*a3e0*/  F2FP.BF16.PACK_AB R4, R31, R6 ;  /* 0x000000061f04723e */ /* 0x000fe200000010ff */
[----:B------:R-:W-:-:S03]  /*a3f0*/  FFMA.FTZ R28, R27, R28, R37 ;  /* 0x0000001c1b1c7223 */ /* 0x000fc60000010025 */
[----:B------:R-:W-:Y:S02]  /*a400*/  F2FP.BF16.PACK_AB R6, R34, R33 ;  /* 0x000000212206723e */ /* 0x000fe400000010ff */
[----:B------:R-:W-:-:S05]  /*a410*/  F2FP.BF16.PACK_AB R7, R28, R7 ;  /* 0x000000071c07723e */ /* 0x000fca00000010ff */
[----:B------:R1:W-:Y:S02]  /*a420*/  STS.128 [R17+0x1e100], R4 ;  /* 0x01e1000411007388 */ /* 0x0003e40000000c00 */
.L_x_1439:
[----:B------:R-:W-:Y:S05]  /*a430*/  BSYNC B0 ;  /* 0x0000000000007941 */ /* 0x000fea0003800000 */
.L_x_1438:
        /* <DEDUP_REMOVED lines=41> */
.L_x_1441:
[----:B------:R-:W-:Y:S05]  /*a6d0*/  BSYNC B0 ;  /* 0x0000000000007941 */ /* 0x000fea0003800000 */
.L_x_1440:
        /* <DEDUP_REMOVED lines=17> */
[----:B------:R-:W-:Y:S02]  /*a7f0*/  FMUL.FTZ R7, R20, R23 ;  /* 0x0000001714077220 */ /* 0x000fe40000410000 */
[C---:B------:R-:W-:Y:S02]  /*a800*/  FMUL.FTZ R8, R5.reuse, R8 ;  /* 0x0000000805087220 */ /* 0x040fe40000410000 */
[-C--:B------:R-:W-:Y:S02]  /*a810*/  FFMA.FTZ R6, R5, R19.reuse, -R6 ;  /* 0x0000001305067223 */ /* 0x080fe40000010806 */
        /* <DEDUP_REMOVED lines=21> */
.L_x_1443:
[----:B------:R-:W-:Y:S05]  /*a970*/  BSYNC B0 ;  /* 0x0000000000007941 */ /* 0x000fea0003800000 */
.L_x_1442:
[----:B------:R-:W-:-:S13]  /*a980*/  ISETP.GE.AND P0, PT, R136, c[0x0][0x27c], PT ;  /* 0x00009f0088007a0c */ /* 0x000fda0003f06270 */
        /* <DEDUP_REMOVED lines=38> */
[----:B------:R1:W-:Y:S01]  /*abf0*/  STS.128 [R12+0xa000], R4 ;  /* 0x00a000040c007388 */ /* 0x0003e20000000c00 */
[----:B------:R-:W-:Y:S05]  /*ac00*/  BRA `(.L_x_1433) ;  /* 0x00002dc000007947 */ /* 0x000fea0003800000 */
.L_x_1418:
[----:B------:R-:W-:Y:S01]  /*ac10*/  ISETP.GE.AND P0, PT, R5, R86, PT ;  /* 0x000000560500720c */ /* 0x000fe20003f06270 */
[C---:B------:R-:W-:Y:S01]  /*ac20*/  IMAD.IADD R20, R142.reuse, 0x1, R19 ;  /* 0x000000018e147824 */ /* 0x040fe200078e0213 */
[----:B------:R-:W1:Y:S01]  /*ac30*/  SHFL.IDX PT, R43, R7, RZ, 0x1c1f ;  /* 0x001c1fff072b7589 */ /* 0x000e6200000e0000 */
[----:B------:R-:W-:Y:S01]  /*ac40*/  IMAD.IADD R40, R142, 0x1, R31 ;  /* 0x000000018e287824 */ /* 0x000fe200078e021f */
[----:B------:R-:W-:Y:S01]  /*ac50*/  BSSY B0, `(.L_x_1444) ;  /* 0x000003a000007945 */ /* 0x000fe20003800000 */
[----:B------:R-:W-:Y:S01]  /*ac60*/  CS2R R46, SRZ ;  /* 0x00000000002e7805 */ /* 0x000fe2000001ff00 */
[----:B------:R-:W-:Y:S01]  /*ac70*/  SHF.R.S32.HI R17, RZ, 0x1f, R20 ;  /* 0x0000001fff117819 */ /* 0x000fe20000011414 */
[----:B------:R2:W3:Y:S01]  /*ac80*/  SHFL.IDX PT, R42, R4, RZ, 0x1c1f ;  /* 0x001c1fff042a7589 */ /* 0x0004e200000e0000 */
[----:B------:R-:W-:Y:S01]  /*ac90*/  SHF.R.S32.HI R37, RZ, 0x1f, R40 ;  /* 0x0000001fff257819 */ /* 0x000fe20000011428 */
[----:B------:R-:W-:Y:S01]  /*aca0*/  CS2R R44, SRZ ;  /* 0x00000000002c7805 */ /* 0x000fe2000001ff00 */
[----:B------:R-:W-:Y:S01]  /*acb0*/  LEA.HI R18, R17, R20, RZ, 0x3 ;  /* 0x0000001411127211 */ /* 0x000fe200078f18ff */
[----:B------:R4:W1:Y:S01]  /*acc0*/  SHFL.IDX PT, R23, R6, RZ, 0x1c1f ;  /* 0x001c1fff06177589 */ /* 0x00086200000e0000 */
[----:B------:R-:W-:Y:S01]  /*acd0*/  LEA.HI R38, R37, R40, RZ, 0x3 ;  /* 0x0000002825267211 */ /* 0x000fe200078f18ff */
[----:B------:R-:W-:Y:S01]  /*ace0*/  CS2R R34, SRZ ;  /* 0x0000000000227805 */ /* 0x000fe2000001ff00 */
[----:B------:R-:W-:Y:S01]  /*acf0*/  CS2R R32, SRZ ;  /* 0x0000000000207805 */ /* 0x000fe2000001ff00 */
[----:B------:R5:W1:Y:S01]  /*ad00*/  SHFL.IDX PT, R22, R12, RZ, 0x1c1f ;  /* 0x001c1fff0c167589 */ /* 0x000a6200000e0000 */
[----:B------:R-:W-:Y:S01]  /*ad10*/  CS2R R30, SRZ ;  /* 0x00000000001e7805 */ /* 0x000fe2000001ff00 */
[----:B------:R-:W-:Y:S01]  /*ad20*/  CS2R R28, SRZ ;  /* 0x00000000001c7805 */ /* 0x000fe2000001ff00 */
[----:B------:R-:W-:Y:S01]  /*ad30*/  CS2R R26, SRZ ;  /* 0x00000000001a7805 */ /* 0x000fe2000001ff00 */
[----:B------:R-:W-:Y:S01]  /*ad40*/  CS2R R24, SRZ ;  /* 0x0000000000187805 */ /* 0x000fe2000001ff00 */
[----:B------:R-:W-:Y:S01]  /*ad50*/  CS2R R14, SRZ ;  /* 0x00000000000e7805 */ /* 0x000fe2000001ff00 */
[----:B------:R-:W-:-:S02]  /*ad60*/  SHF.R.S32.HI R16, RZ, 0x3, R18 ;  /* 0x00000003ff107819 */ /* 0x000fc40000011412 */
[----:B------:R-:W-:Y:S01]  /*ad70*/  SHF.R.S32.HI R36, RZ, 0x3, R38 ;  /* 0x00000003ff247819 */ /* 0x000fe20000011426 */
[----:B--2---:R-:W-:Y:S01]  /*ad80*/  CS2R R4, SRZ ;  /* 0x0000000000047805 */ /* 0x004fe2000001ff00 */
[----:B----4-:R-:W-:Y:S01]  /*ad90*/  CS2R R6, SRZ ;  /* 0x0000000000067805 */ /* 0x010fe2000001ff00 */
[----:B-----5:R-:W-:Y:S01]  /*ada0*/  CS2R R12, SRZ ;  /* 0x00000000000c7805 */ /* 0x020fe2000001ff00 */
[----:B------:R-:W-:Y:S05]  /*adb0*/  @P0 BRA `(.L_x_1445) ;  /* 0x0000023000000947 */ /* 0x000fea0003800000 */
[C---:B-1-3--:R-:W-:Y:S01]  /*adc0*/  ISETP.GE.AND P0, PT, R144.reuse, c[0x0][0x27c], PT ;  /* 0x00009f0090007a0c */ /* 0x04afe20003f06270 */
        /* <DEDUP_REMOVED lines=12> */
[-C--:B------:R-:W-:Y:S02]  /*ae90*/  @!P0 IADD3 R50, P3, R42, R49.reuse, RZ ;  /* 0x000000312a328210 */ /* 0x080fe40007f7e0ff */
[----:B------:R-:W-:Y:S01]  /*aea0*/  @!P2 SHF.L.U32 R6, R36, 0x3, RZ ;  /* 0x000000032406a819 */ /* 0x000fe200000006ff */
[----:B------:R-:W-:Y:S02]  /*aeb0*/  @!P1 IMAD.SHL.U32 R5, R16, 0x8, RZ ;  /* 0x0000000810059824 */ /* 0x000fe400078e00ff */
[----:B------:R-:W-:Y:S01]  /*aec0*/  @!P0 IMAD.X R51, R43, 0x1, R4, P3 ;  /* 0x000000012b338824 */ /* 0x000fe200018e0604 */
[----:B------:R-:W-:Y:S01]  /*aed0*/  @!P0 IADD3 R48, P3, R22, R49, RZ ;  /* 0x0000003116308210 */ /* 0x000fe20007f7e0ff */
[C---:B------:R-:W-:Y:S01]  /*aee0*/  @!P2 IMAD.WIDE R52, R6.reuse, 0x2, R42 ;  /* 0x000000020634a825 */ /* 0x040fe200078e022a */
[----:B------:R-:W-:Y:S02]  /*aef0*/  CS2R R26, SRZ ;  /* 0x00000000001a7805 */ /* 0x000fe4000001ff00 */
[----:B------:R-:W-:Y:S01]  /*af00*/  @!P0 IADD3.X R49, R23, R4, RZ, P3, !PT ;  /* 0x0000000417318210 */ /* 0x000fe20001ffe4ff */
[----:B------:R-:W-:Y:S01]  /*af10*/  @!P2 IMAD.WIDE R54, R6, 0x2, R22 ;  /* 0x000000020636a825 */ /* 0x000fe200078e0216 */
[----:B------:R-:W-:Y:S01]  /*af20*/  CS2R R24, SRZ ;  /* 0x0000000000187805 */ /* 0x000fe2000001ff00 */
[----:B------:R-:W-:Y:S01]  /*af30*/  CS2R R30, SRZ ;  /* 0x00000000001e7805 */ /* 0x000fe2000001ff00 */
[----:B------:R-:W-:Y:S01]  /*af40*/  CS2R R28, SRZ ;  /* 0x00000000001c7805 */ /* 0x000fe2000001ff00 */
[C---:B------:R-:W-:Y:S01]  /*af50*/  @!P1 IMAD.WIDE R42, R5.reuse, 0x2, R42 ;  /* 0x00000002052a9825 */ /* 0x040fe200078e022a */
[----:B------:R-:W-:Y:S01]  /*af60*/  CS2R R6, SRZ ;  /* 0x0000000000067805 */ /* 0x000fe2000001ff00 */
[----:B------:R1:W5:Y:S02]  /*af70*/  @!P2 LD.E.128 R32, [R52.64] ;  /* 0x000000083420a980 */ /* 0x000364000c101d00 */
[----:B------:R-:W-:-:S02]  /*af80*/  @!P1 IMAD.WIDE R22, R5, 0x2, R22 ;  /* 0x0000000205169825 */ /* 0x000fc400078e0216 */
[----:B------:R-:W-:Y:S01]  /*af90*/  CS2R R4, SRZ ;  /* 0x0000000000047805 */ /* 0x000fe2000001ff00 */
[----:B------:R1:W5:Y:S04]  /*afa0*/  @!P2 LD.E.128 R12, [R54.64] ;  /* 0x00000008360ca980 */ /* 0x000368000c101d00 */
[----:B------:R1:W5:Y:S04]  /*afb0*/  @!P1 LD.E.128 R44, [R42.64] ;  /* 0x000000082a2c9980 */ /* 0x000368000c101d00 */
[----:B------:R1:W5:Y:S04]  /*afc0*/  @!P1 LD.E.128 R24, [R22.64] ;  /* 0x0000000816189980 */ /* 0x000368000c101d00 */
[----:B------:R1:W5:Y:S04]  /*afd0*/  @!P0 LD.E.128 R28, [R50.64] ;  /* 0x00000008321c8980 */ /* 0x000368000c101d00 */
[----:B------:R1:W5:Y:S02]  /*afe0*/  @!P0 LD.E.128 R4, [R48.64] ;  /* 0x0000000830048980 */ /* 0x000364000c101d00 */
.L_x_1445:
[----:B-1-3--:R-:W-:Y:S05]  /*aff0*/  BSYNC B0 ;  /* 0x0000000000007941 */ /* 0x00afea0003800000 */
.L_x_1444:
[--C-:B-----5:R-:W-:Y:S01]  /*b000*/  IMAD.MOV.U32 R48, RZ, RZ, R31.reuse ;  /* 0x000000ffff307224 */ /* 0x120fe200078e001f */
[----:B------:R-:W-:Y:S01]  /*b010*/  SHF.R.U32.HI R65, RZ, 0x10, R31 ;  /* 0x00000010ff417819 */ /* 0x000fe2000001161f */
[----:B------:R-:W-:Y:S01]  /*b020*/  IMAD.MOV.U32 R63, RZ, RZ, R44 ;  /* 0x000000ffff3f7224 */ /* 0x000fe200078e002c */
[----:B------:R-:W-:Y:S01]  /*b030*/  SHF.R.U64 R56, R44, 0x10, R45 ;  /* 0x000000102c387819 */ /* 0x000fe2000000122d */
[----:B------:R-:W-:Y:S01]  /*b040*/  IMAD.MOV.U32 R59, RZ, RZ, R4 ;  /* 0x000000ffff3b7224 */ /* 0x000fe200078e0004 */
[----:B------:R-:W-:Y:S01]  /*b050*/  PRMT R44, R48, 0x5410, R65 ;  /* 0x00005410302c7816 */ /* 0x000fe20000000041 */
[----:B------:R-:W-:Y:S01]  /*b060*/  IMAD R48, R209, -0x80, R86 ;  /* 0xffffff80d1307824 */ /* 0x000fe200078e0256 */
[----:B------:R-:W-:Y:S01]  /*b070*/  SHF.R.U64 R58, R4, 0x10, R5 ;  /* 0x00000010043a7819 */ /* 0x000fe20000001205 */
[----:B------:R-:W-:Y:S01]  /*b080*/  IMAD.MOV.U32 R4, RZ, RZ, R6 ;  /* 0x000000ffff047224 */ /* 0x000fe200078e0006 */
[----:B------:R-:W-:Y:S01]  /*b090*/  SHF.R.U64 R54, R30, 0x10, R31 ;  /* 0x000000101e367819 */ /* 0x000fe2000000121f */
[----:B------:R-:W-:Y:S01]  /*b0a0*/  IMAD.MOV.U32 R43, RZ, RZ, R29 ;  /* 0x000000ffff2b7224 */ /* 0x000fe200078e001d */
[----:B------:R-:W-:Y:S01]  /*b0b0*/  IMNMX R48, R48, 0x80, PT ;  /* 0x0000008030307817 */ /* 0x000fe20003800200 */
[----:B------:R-:W-:Y:S01]  /*b0c0*/  IMAD.MOV.U32 R61, RZ, RZ, R30 ;  /* 0x000000ffff3d7224 */ /* 0x000fe200078e001e */
[--C-:B------:R-:W-:Y:S01]  /*b0d0*/  SHF.R.U64 R41, R6, 0x10, R7.reuse ;  /* 0x0000001006297819 */ /* 0x100fe20000001207 */
[----:B------:R-:W-:Y:S01]  /*b0e0*/  IMAD.MOV.U32 R39, RZ, RZ, R7 ;  /* 0x000000ffff277224 */ /* 0x000fe200078e0007 */
[----:B------:R-:W-:Y:S01]  /*b0f0*/  ISETP.GE.AND P0, PT, R223, R48, PT ;  /* 0x00000030df00720c */ /* 0x000fe20003f06270 */
[----:B------:R-:W-:Y:S01]  /*b100*/  IMAD.MOV.U32 R6, RZ, RZ, R12 ;  /* 0x000000ffff067224 */ /* 0x000fe200078e000c */
[--C-:B------:R-:W-:Y:S01]  /*b110*/  SHF.R.U64 R53, R28, 0x10, R29.reuse ;  /* 0x000000101c357819 */ /* 0x100fe2000000121d */
[----:B------:R-:W-:Y:S01]  /*b120*/  IMAD.MOV.U32 R64, RZ, RZ, R28 ;  /* 0x000000ffff407224 */ /* 0x000fe200078e001c */
[----:B------:R-:W-:Y:S01]  /*b130*/  SHF.R.U32.HI R72, RZ, 0x10, R29 ;  /* 0x00000010ff487819 */ /* 0x000fe2000001161d */
[----:B------:R-:W-:Y:S01]  /*b140*/  IMAD.MOV.U32 R66, RZ, RZ, R32 ;  /* 0x000000ffff427224 */ /* 0x000fe200078e0020 */
[----:B------:R-:W-:Y:S01]  /*b150*/  SHF.R.U32.HI R60, RZ, 0x10, R7 ;  /* 0x00000010ff3c7819 */ /* 0x000fe20000011607 */
[--C-:B------:R-:W-:Y:S01]  /*b160*/  IMAD.MOV.U32 R30, RZ, RZ, R13.reuse ;  /* 0x000000ffff1e7224 */ /* 0x100fe200078e000d */
[----:B------:R-:W-:Y:S01]  /*b170*/  SHF.R.U64 R31, R12, 0x10, R13 ;  /* 0x000000100c1f7819 */ /* 0x000fe2000000120d */
        /* <DEDUP_REMOVED lines=17> */
[--C-:B------:R-:W-:Y:S01]  /*b290*/  SHF.R.U64 R57, R46, 0x10, R47.reuse ;  /* 0x000000102e397819 */ /* 0x100fe2000000122f */
        /* <DEDUP_REMOVED lines=40> */
[----:B------:R-:W-:Y:S01]  /*b520*/  IMAD.MOV.U32 R4, RZ, RZ, c[0x0][0x27c] ;  /* 0x00009f00ff047624 */ /* 0x000fe200078e00ff */
[----:B------:R-:W-:Y:S01]  /*b530*/  LOP3.LUT R50, R221, 0x38, R144, 0xf8, !PT ;  /* 0x00000038dd327812 */ /* 0x000fe200078ef890 */
[----:B------:R-:W-:Y:S01]  /*b540*/  IMAD.U32 R70, R47, 0x10000, RZ ;  /* 0x000100002f467824 */ /* 0x000fe200078e00ff */
[----:B------:R-:W-:Y:S02]  /*b550*/  SHF.L.U32 R60, R43, 0x10, RZ ;  /* 0x000000102b3c7819 */ /* 0x000fe400000006ff */
[----:B------:R-:W-:Y:S02]  /*b560*/  LEA.HI R5, R4, R219, RZ, 0x1d ;  /* 0x000000db04057211 */ /* 0x000fe400078fe8ff */
[----:B------:R-:W-:Y:S02]  /*b570*/  LOP3.LUT R50, R140, R50, R141, 0xf6, !PT ;  /* 0x000000328c327212 */ /* 0x000fe400078ef68d */
[----:B------:R-:W-:Y:S02]  /*b580*/  SHF.R.S32.HI R4, RZ, 0x1f, R5 ;  /* 0x0000001fff047819 */ /* 0x000fe40000011405 */
[----:B------:R-:W-:-:S02]  /*b590*/  SHF.L.U32 R6, R5, 0x3, RZ ;  /* 0x0000000305067819 */ /* 0x000fc400000006ff */
[----:B------:R-:W-:Y:S02]  /*b5a0*/  LEA.HI R4, R4, R5, RZ, 0x3 ;  /* 0x0000000504047211 */ /* 0x000fe400078f18ff */
[----:B------:R-:W-:Y:S02]  /*b5b0*/  LOP3.LUT R6, R221, 0x38, R6, 0xf8, !PT ;  /* 0x00000038dd067812 */ /* 0x000fe400078ef806 */
[----:B------:R-:W-:Y:S01]  /*b5c0*/  SHF.L.U32 R50, R50, 0x1, RZ ;  /* 0x0000000132327819 */ /* 0x000fe200000006ff */
[----:B------:R-:W-:Y:S01]  /*b5d0*/  IMAD.SHL.U32 R4, R4, 0x400, RZ ;  /* 0x0000040004047824 */ /* 0x000fe200078e00ff */
[----:B------:R-:W-:Y:S02]  /*b5e0*/  LOP3.LUT R49, R6, R141, RZ, 0x3c, !PT ;  /* 0x0000008d06317212 */ /* 0x000fe400078e3cff */
[----:B------:R-:W-:Y:S01]  /*b5f0*/  SHF.L.U32 R61, R41, 0x10, RZ ;  /* 0x00000010293d7819 */ /* 0x000fe200000006ff */
[----:B------:R-:W1:Y:S01]  /*b600*/  LDS.128 R12, [R50+0x18100] ;  /* 0x01810000320c7984 */ /* 0x000e620000000c00 */
[----:B------:R-:W-:-:S02]  /*b610*/  LOP3.LUT R4, R4, 0x7fffe000, RZ, 0xc0, !PT ;  /* 0x7fffe00004047812 */ /* 0x000fc400078ec0ff */
[----:B------:R-:W-:Y:S02]  /*b620*/  LOP3.LUT R65, R46, 0xffff0000, RZ, 0xc0, !PT ;  /* 0xffff00002e417812 */ /* 0x000fe400078ec0ff */
[----:B------:R-:W-:-:S05]  /*b630*/  IADD3 R49, R49, R4, R140 ;  /* 0x0000000431317210 */ /* 0x000fca0007ffe08c */
[----:B------:R-:W-:-:S05]  /*b640*/  IMAD.SHL.U32 R49, R49, 0x2, RZ ;  /* 0x0000000231317824 */ /* 0x000fca00078e00ff */
[----:B------:R-:W2:Y:S01]  /*b650*/  LDS.128 R4, [R49+0x18100] ;  /* 0x0181000031047984 */ /* 0x000ea20000000c00 */
[C---:B-1----:R-:W-:Y:S01]  /*b660*/  SHF.L.U32 R51, R12.reuse, 0x10, RZ ;  /* 0x000000100c337819 */ /* 0x042fe200000006ff */
[C---:B------:R-:W-:Y:S01]  /*b670*/  IMAD.U32 R54, R13.reuse, 0x10000, RZ ;  /* 0x000100000d367824 */ /* 0x040fe200078e00ff */
[----:B------:R-:W-:Y:S02]  /*b680*/  LOP3.LUT R56, R12, 0xffff0000, RZ, 0xc0, !PT ;  /* 0xffff00000c387812 */ /* 0x000fe400078ec0ff */
[----:B------:R-:W-:Y:S01]  /*b690*/  LOP3.LUT R12, R13, 0xffff0000, RZ, 0xc0, !PT ;  /* 0xffff00000d0c7812 */ /* 0x000fe200078ec0ff */
[C---:B------:R-:W-:Y:S01]  /*b6a0*/  IMAD.U32 R13, R15.reuse, 0x10000, RZ ;  /* 0x000100000f0d7824 */ /* 0x040fe200078e00ff */
[C---:B------:R-:W-:Y:S02]  /*b6b0*/  SHF.L.U32 R53, R14.reuse, 0x10, RZ ;  /* 0x000000100e357819 */ /* 0x040fe400000006ff */
[----:B------:R-:W-:Y:S02]  /*b6c0*/  LOP3.LUT R52, R14, 0xffff0000, RZ, 0xc0, !PT ;  /* 0xffff00000e347812 */ /* 0x000fe400078ec0ff */
[----:B------:R-:W-:-:S02]  /*b6d0*/  LOP3.LUT R14, R15, 0xffff0000, RZ, 0xc0, !PT ;  /* 0xffff00000f0e7812 */ /* 0x000fc400078ec0ff */
[C---:B--2---:R-:W-:Y:S01]  /*b6e0*/  SHF.L.U32 R57, R4.reuse, 0x10, RZ ;  /* 0x0000001004397819 */ /* 0x044fe200000006ff */
[C---:B------:R-:W-:Y:S01]  /*b6f0*/  IMAD.U32 R66, R7.reuse, 0x10000, RZ ;  /* 0x0001000007427824 */ /* 0x040fe200078e00ff */
[----:B------:R-:W-:Y:S02]  /*b700*/  LOP3.LUT R64, R7, 0xffff0000, RZ, 0xc0, !PT ;  /* 0xffff000007407812 */ /* 0x000fe400078ec0ff */
[----:B------:R-:W-:Y:S01]  /*b710*/  LOP3.LUT R55, R4, 0xffff0000, RZ, 0xc0, !PT ;  /* 0xffff000004377812 */ /* 0x000fe200078ec0ff */
[----:B------:R-:W-:Y:S01]  /*b720*/  FMUL.FTZ R58, R57, R60 ;  /* 0x0000003c393a7220 */ /* 0x000fe20000410000 */
[----:B------:R-:W-:Y:S01]  /*b730*/  LOP3.LUT R7, R43, 0xffff0000, RZ, 0xc0, !PT ;  /* 0xffff00002b077812 */ /* 0x000fe200078ec0ff */
[-C--:B------:R-:W-:Y:S01]  /*b740*/  FMUL.FTZ R57, R57, R70.reuse ;  /* 0x0000004639397220 */ /* 0x080fe20000410000 */
[C---:B------:R-:W-:Y:S01]  /*b750*/  SHF.L.U32 R68, R6.reuse, 0x10, RZ ;  /* 0x0000001006447819 */ /* 0x040fe200000006ff */
[----:B------:R-:W-:Y:S01]  /*b760*/  IMAD.U32 R4, R5, 0x10000, RZ ;  /* 0x0001000005047824 */ /* 0x000fe200078e00ff */
[----:B------:R-:W-:Y:S01]  /*b770*/  LOP3.LUT R15, R6, 0xffff0000, RZ, 0xc0, !PT ;  /* 0xffff0000060f7812 */ /* 0x000fe200078ec0ff */
[----:B------:R-:W-:Y:S01]  /*b780*/  FFMA.FTZ R58, R51, R70, -R58 ;  /* 0x00000046333a7223 */ /* 0x000fe2000001083a */
[----:B------:R-:W-:Y:S01]  /*b790*/  LOP3.LUT R6, R47, 0xffff0000, RZ, 0xc0, !PT ;  /* 0xffff00002f067812 */ /* 0x000fe200078ec0ff */
[----:B------:R-:W-:Y:S01]  /*b7a0*/  FMUL.FTZ R59, R55, R7 ;  /* 0x00000007373b7220 */ /* 0x000fe20000410000 */
[----:B------:R-:W-:Y:S01]  /*b7b0*/  LOP3.LUT R62, R5, 0xffff0000, RZ, 0xc0, !PT ;  /* 0xffff0000053e7812 */ /* 0x000fe200078ec0ff */
[----:B------:R-:W-:Y:S01]  /*b7c0*/  FFMA.FTZ R51, R51, R60, R57 ;  /* 0x0000003c33337223 */ /* 0x000fe20000010039 */
[----:B------:R-:W-:Y:S01]  /*b7d0*/  SHF.L.U32 R5, R42, 0x10, RZ ;  /* 0x000000102a057819 */ /* 0x000fe200000006ff */
[----:B------:R-:W-:-:S02]  /*b7e0*/  IMAD.U32 R57, R46, 0x10000, RZ ;  /* 0x000100002e397824 */ /* 0x000fc400078e00ff */
[-C--:B------:R-:W-:Y:S02]  /*b7f0*/  FMUL.FTZ R60, R55, R6.reuse ;  /* 0x00000006373c7220 */ /* 0x080fe40000410000 */
[----:B------:R-:W-:Y:S02]  /*b800*/  FFMA.FTZ R55, R56, R6, -R59 ;  /* 0x0000000638377223 */ /* 0x000fe4000001083b */
[C---:B------:R-:W-:Y:S02]  /*b810*/  FMUL.FTZ R59, R4.reuse, R5 ;  /* 0x00000005043b7220 */ /* 0x040fe40000410000 */
[----:B------:R-:W-:Y:S02]  /*b820*/  FMUL.FTZ R6, R4, R57 ;  /* 0x0000003904067220 */ /* 0x000fe40000410000 */
[----:B------:R-:W-:Y:S01]  /*b830*/  FFMA.FTZ R4, R56, R7, R60 ;  /* 0x0000000738047223 */ /* 0x000fe2000001003c */
[----:B------:R-:W-:Y:S01]  /*b840*/  SHF.L.U32 R7, R39, 0x10, RZ ;  /* 0x0000001027077819 */ /* 0x000fe200000006ff */
[----:B------:R-:W-:Y:S01]  /*b850*/  FFMA.FTZ R56, R54, R57, -R59 ;  /* 0x0000003936387223 */ /* 0x000fe2000001083b */
[C---:B------:R-:W-:Y:S01]  /*b860*/  LOP3.LUT R59, R45.reuse, 0xffff0000, RZ, 0xc0, !PT ;  /* 0xffff00002d3b7812 */ /* 0x040fe200078ec0ff */
[----:B------:R-:W-:Y:S01]  /*b870*/  IMAD.U32 R60, R45, 0x10000, RZ ;  /* 0x000100002d3c7824 */ /* 0x000fe200078e00ff */
[----:B------:R-:W-:Y:S01]  /*b880*/  F2FP.BF16.PACK_AB R4, R4, R51 ;  /* 0x000000330404723e */ /* 0x000fe200000010ff */
[----:B------:R-:W-:Y:S01]  /*b890*/  FFMA.FTZ R54, R54, R5, R6 ;  /* 0x0000000536367223 */ /* 0x000fe20000010006 */
[----:B------:R-:W-:Y:S01]  /*b8a0*/  LOP3.LUT R6, R41, 0xffff0000, RZ, 0xc0, !PT ;  /* 0xffff000029067812 */ /* 0x000fe200078ec0ff */
[----:B------:R-:W-:-:S02]  /*b8b0*/  FMUL.FTZ R5, R68, R61 ;  /* 0x0000003d44057220 */ /* 0x000fc40000410000 */
[-C--:B------:R-:W-:Y:S02]  /*b8c0*/  FMUL.FTZ R68, R68, R60.reuse ;  /* 0x0000003c44447220 */ /* 0x080fe40000410000 */
[----:B------:R-:W-:Y:S02]  /*b8d0*/  FFMA.FTZ R60, R53, R60, -R5 ;  /* 0x0000003c353c7223 */ /* 0x000fe40000010805 */
[C---:B------:R-:W-:Y:S02]  /*b8e0*/  FMUL.FTZ R57, R15.reuse, R6 ;  /* 0x000000060f397220 */ /* 0x040fe40000410000 */
[----:B------:R-:W-:Y:S02]  /*b8f0*/  FMUL.FTZ R15, R15, R59 ;  /* 0x0000003b0f0f7220 */ /* 0x000fe40000410000 */
[----:B------:R-:W-:Y:S02]  /*b900*/  FFMA.FTZ R53, R53, R61, R68 ;  /* 0x0000003d35357223 */ /* 0x000fe40000010044 */
[----:B------:R-:W-:-:S02]  /*b910*/  IMAD.U32 R5, R44, 0x10000, RZ ;  /* 0x000100002c057824 */ /* 0x000fc400078e00ff */
[----:B------:R-:W-:Y:S02]  /*b920*/  FMUL.FTZ R68, R66, R7 ;  /* 0x0000000742447220 */ /* 0x000fe40000410000 */
[C---:B------:R-:W-:Y:S01]  /*b930*/  FFMA.FTZ R57, R52.reuse, R59, -R57 ;  /* 0x0000003b34397223 */ /* 0x040fe20000010839 */
[----:B------:R-:W-:Y:S01]  /*b940*/  LOP3.LUT R59, R39, 0xffff0000, RZ, 0xc0, !PT ;  /* 0xffff0000273b7812 */ /* 0x000fe200078ec0ff */
[----:B------:R-:W-:Y:S01]  /*b950*/  FFMA.FTZ R6, R52, R6, R15 ;  /* 0x0000000634067223 */ /* 0x000fe2000001000f */
[----:B------:R-:W-:Y:S01]  /*b960*/  LOP3.LUT R15, R44, 0xffff0000, RZ, 0xc0, !PT ;  /* 0xffff00002c0f7812 */ /* 0x000fe200078ec0ff */
[-C--:B------:R-:W-:Y:S02]  /*b970*/  FMUL.FTZ R66, R66, R5.reuse ;  /* 0x0000000542427220 */ /* 0x080fe40000410000 */
        /* <DEDUP_REMOVED lines=8> */
[----:B------:R-:W-:Y:S02]  /*ba00*/  FFMA.FTZ R13, R12, R65, -R13 ;  /* 0x000000410c0d7223 */ /* 0x000fe4000001080d */
[----:B------:R-:W-:Y:S02]  /*ba10*/  FFMA.FTZ R15, R14, R15, -R62 ;  /* 0x0000000f0e0f7223 */ /* 0x000fe4000001083e */
[----:B------:R-:W-:Y:S01]  /*ba20*/  FFMA.FTZ R5, R12, R5, R63 ;  /* 0x000000050c057223 */ /* 0x000fe2000001003f */
[----:B------:R-:W-:Y:S01]  /*ba30*/  F2FP.BF16.PACK_AB R12, R55, R58 ;  /* 0x0000003a370c723e */ /* 0x000fe200000010ff */
[----:B------:R-:W-:Y:S01]  /*ba40*/  FFMA.FTZ R62, R14, R59, R61 ;  /* 0x0000003b0e3e7223 */ /* 0x000fe2000001003d */
[----:B------:R-:W-:-:S02]  /*ba50*/  F2FP.BF16.PACK_AB R14, R57, R60 ;  /* 0x0000003c390e723e */ /* 0x000fc400000010ff */
[----:B------:R-:W-:Y:S02]  /*ba60*/  F2FP.BF16.PACK_AB R13, R13, R56 ;  /* 0x000000380d0d723e */ /* 0x000fe400000010ff */
[----:B------:R-:W-:Y:S02]  /*ba70*/  F2FP.BF16.PACK_AB R15, R15, R52 ;  /* 0x000000340f0f723e */ /* 0x000fe400000010ff */
[----:B------:R-:W-:Y:S02]  /*ba80*/  F2FP.BF16.PACK_AB R5, R5, R54 ;  /* 0x000000360505723e */ /* 0x000fe400000010ff */
[----:B------:R-:W-:Y:S01]  /*ba90*/  F2FP.BF16.PACK_AB R7, R62, R7 ;  /* 0x000000073e07723e */ /* 0x000fe200000010ff */
[----:B------:R1:W-:Y:S04]  /*baa0*/  STS.128 [R50+0x18100], R12 ;  /* 0x0181000c32007388 */ /* 0x0003e80000000c00 */
[----:B------:R1:W-:Y:S02]  /*bab0*/  STS.128 [R49+0x18100], R4 ;  /* 0x0181000431007388 */ /* 0x0003e40000000c00 */
.L_x_1449:
[----:B------:R-:W-:Y:S05]  /*bac0*/  BSYNC B0 ;  /* 0x0000000000007941 */ /* 0x000fea0003800000 */
.L_x_1448:
[----:B-1----:R-:W-:Y:S01]  /*bad0*/  IADD3 R4, R144, 0x20, RZ ;  /* 0x0000002090047810 */ /* 0x002fe20007ffe0ff */
[----:B------:R-:W-:Y:S03]  /*bae0*/  BSSY B0, `(.L_x_1450) ;  /* 0x0000061000007945 */ /* 0x000fe60003800000 */
[----:B------:R-:W-:-:S13]  /*baf0*/  ISETP.GE.AND P0, PT, R4, c[0x0][0x27c], PT ;  /* 0x00009f0004007a0c */ /* 0x000fda0003f06270 */
[----:B------:R-:W-:Y:S05]  /*bb00*/  @P0 BRA `(.L_x_1451) ;  /* 0x000005e000000947 */ /* 0x000fea0003800000 */
[----:B------:R-:W-:Y:S01]  /*bb10*/  IMAD.MOV.U32 R7, RZ, RZ, c[0x0][0x27c] ;  /* 0x00009f00ff077624 */ /* 0x000fe200078e00ff */
[----:B------:R-:W-:Y:S01]  /*bb20*/  LEA.HI R4, R37, R40, RZ, 0x6 ;  /* 0x0000002825047211 */ /* 0x000fe200078f30ff */
[----:B------:R-:W-:Y:S01]  /*bb30*/  IMAD.U32 R60, R31, 0x10000, RZ ;  /* 0x000100001f3c7824 */ /* 0x000fe200078e00ff */
[----:B------:R-:W-:Y:S01]  /*bb40*/  LOP3.LUT R12, R221, 0x38, R38, 0xf8, !PT ;  /* 0x00000038dd0c7812 */ /* 0x000fe200078ef826 */
[----:B------:R-:W-:Y:S01]  /*bb50*/  IMAD.U32 R61, R29, 0x10000, RZ ;  /* 0x000100001d3d7824 */ /* 0x000fe200078e00ff */
[----:B------:R-:W-:Y:S01]  /*bb60*/  LEA.HI R7, R7, R36, RZ, 0x1d ;  /* 0x0000002407077211 */ /* 0x000fe200078fe8ff */
[----:B------:R-:W-:Y:S01]  /*bb70*/  IMAD.SHL.U32 R4, R4, 0x80, RZ ;  /* 0x0000008004047824 */ /* 0x000fe200078e00ff */
[----:B------:R-:W-:Y:S02]  /*bb80*/  LOP3.LUT R5, R12, R141, RZ, 0x3c, !PT ;  /* 0x0000008d0c057212 */ /* 0x000fe400078e3cff */
[----:B------:R-:W-:Y:S02]  /*bb90*/  SHF.R.S32.HI R6, RZ, 0x1f, R7 ;  /* 0x0000001fff067819 */ /* 0x000fe40000011407 */
[----:B------:R-:W-:-:S02]  /*bba0*/  SHF.L.U32 R12, R7, 0x3, RZ ;  /* 0x00000003070c7819 */ /* 0x000fc400000006ff */
[----:B------:R-:W-:Y:S02]  /*bbb0*/  LEA.HI R6, R6, R7, RZ, 0x3 ;  /* 0x0000000706067211 */ /* 0x000fe400078f18ff */
[----:B------:R-:W-:Y:S02]  /*bbc0*/  LOP3.LUT R4, R4, 0xffffe000, RZ, 0xc0, !PT ;  /* 0xffffe00004047812 */ /* 0x000fe400078ec0ff */
[----:B------:R-:W-:Y:S01]  /*bbd0*/  LOP3.LUT R12, R221, 0x38, R12, 0xf8, !PT ;  /* 0x00000038dd0c7812 */ /* 0x000fe200078ef80c */
[----:B------:R-:W-:Y:S01]  /*bbe0*/  IMAD.SHL.U32 R6, R6, 0x400, RZ ;  /* 0x0000040006067824 */ /* 0x000fe200078e00ff */
[----:B------:R-:W-:Y:S02]  /*bbf0*/  IADD3 R4, R5, R4, R140 ;  /* 0x0000000405047210 */ /* 0x000fe40007ffe08c */
[----:B------:R-:W-:Y:S02]  /*bc00*/  LOP3.LUT R5, R12, R141, RZ, 0x3c, !PT ;  /* 0x0000008d0c057212 */ /* 0x000fe400078e3cff */
[----:B------:R-:W-:-:S02]  /*bc10*/  LOP3.LUT R6, R6, 0x7fffe000, RZ, 0xc0, !PT ;  /* 0x7fffe00006067812 */ /* 0x000fc400078ec0ff */
[----:B------:R-:W-:Y:S02]  /*bc20*/  LEA R49, R4, 0x18100, 0x1 ;  /* 0x0001810004317811 */ /* 0x000fe400078e08ff */
[----:B------:R-:W-:Y:S02]  /*bc30*/  IADD3 R50, R5, R6, R140 ;  /* 0x0000000605327210 */ /* 0x000fe40007ffe08c */
[----:B------:R-:W-:Y:S01]  /*bc40*/  SHF.L.U32 R70, R35, 0x10, RZ ;  /* 0x0000001023467819 */ /* 0x000fe200000006ff */
[----:B------:R-:W1:Y:S01]  /*bc50*/  LDS.128 R12, [R49] ;  /* 0x00000000310c7984 */ /* 0x000e620000000c00 */
[----:B------:R-:W-:Y:S01]  /*bc60*/  LOP3.LUT R65, R34, 0xffff0000, RZ, 0xc0, !PT ;  /* 0xffff000022417812 */ /* 0x000fe200078ec0ff */
[----:B------:R-:W-:-:S05]  /*bc70*/  IMAD.SHL.U32 R50, R50, 0x2, RZ ;  /* 0x0000000232327824 */ /* 0x000fca00078e00ff */
[----:B------:R-:W2:Y:S01]  /*bc80*/  LDS.128 R4, [R50+0x18100] ;  /* 0x0181000032047984 */ /* 0x000ea20000000c00 */
[C---:B-1----:R-:W-:Y:S01]  /*bc90*/  SHF.L.U32 R51, R12.reuse, 0x10, RZ ;  /* 0x000000100c337819 */ /* 0x042fe200000006ff */
[C---:B------:R-:W-:Y:S01]  /*bca0*/  IMAD.U32 R54, R13.reuse, 0x10000, RZ ;  /* 0x000100000d367824 */ /* 0x040fe200078e00ff */
[----:B------:R-:W-:Y:S01]  /*bcb0*/  LOP3.LUT R56, R12, 0xffff0000, RZ, 0xc0, !PT ;  /* 0xffff00000c387812 */ /* 0x000fe200078ec0ff */
[C---:B------:R-:W-:Y:S01]  /*bcc0*/  IMAD.U32 R53, R14.reuse, 0x10000, RZ ;  /* 0x000100000e357824 */ /* 0x040fe200078e00ff */
[----:B------:R-:W-:Y:S02]  /*bcd0*/  LOP3.LUT R12, R13, 0xffff0000, RZ, 0xc0, !PT ;  /* 0xffff00000d0c7812 */ /* 0x000fe400078ec0ff */
[----:B------:R-:W-:Y:S01]  /*bce0*/  LOP3.LUT R52, R14, 0xffff0000, RZ, 0xc0, !PT ;  /* 0xffff00000e347812 */ /* 0x000fe200078ec0ff */
[----:B--2---:R-:W-:Y:S01]  /*bcf0*/  IMAD.U32 R57, R4, 0x10000, RZ ;  /* 0x0001000004397824 */ /* 0x004fe200078e00ff */
[C---:B------:R-:W-:Y:S01]  /*bd00*/  SHF.L.U32 R66, R7.reuse, 0x10, RZ ;  /* 0x0000001007427819 */ /* 0x040fe200000006ff */
[----:B------:R-:W-:Y:S01]  /*bd10*/  IMAD.U32 R68, R6, 0x10000, RZ ;  /* 0x0001000006447824 */ /* 0x000fe200078e00ff */
[----:B------:R-:W-:Y:S01]  /*bd20*/  LOP3.LUT R64, R7, 0xffff0000, RZ, 0xc0, !PT ;  /* 0xffff000007407812 */ /* 0x000fe200078ec0ff */
[C---:B------:R-:W-:Y:S01]  /*bd30*/  FMUL.FTZ R58, R57.reuse, R60 ;  /* 0x0000003c393a7220 */ /* 0x040fe20000410000 */
[----:B------:R-:W-:Y:S01]  /*bd40*/  LOP3.LUT R55, R4, 0xffff0000, RZ, 0xc0, !PT ;  /* 0xffff000004377812 */ /* 0x000fe200078ec0ff */
[-C--:B------:R-:W-:Y:S01]  /*bd50*/  FMUL.FTZ R57, R57, R70.reuse ;  /* 0x0000004639397220 */ /* 0x080fe20000410000 */
[----:B------:R-:W-:Y:S01]  /*bd60*/  LOP3.LUT R7, R31, 0xffff0000, RZ, 0xc0, !PT ;  /* 0xffff00001f077812 */ /* 0x000fe200078ec0ff */
[----:B------:R-:W-:Y:S01]  /*bd70*/  FFMA.FTZ R58, R51, R70, -R58 ;  /* 0x00000046333a7223 */ /* 0x000fe2000001083a */
[----:B------:R-:W-:Y:S01]  /*bd80*/  SHF.L.U32 R13, R15, 0x10, RZ ;  /* 0x000000100f0d7819 */ /* 0x000fe200000006ff */
[----:B------:R-:W-:Y:S01]  /*bd90*/  FFMA.FTZ R51, R51, R60, R57 ;  /* 0x0000003c33337223 */ /* 0x000fe20000010039 */
[----:B------:R-:W-:Y:S01]  /*bda0*/  LOP3.LUT R14, R15, 0xffff0000, RZ, 0xc0, !PT ;  /* 0xffff00000f0e7812 */ /* 0x000fe200078ec0ff */
[----:B------:R-:W-:Y:S01]  /*bdb0*/  FMUL.FTZ R59, R55, R7 ;  /* 0x00000007373b7220 */ /* 0x000fe20000410000 */
[----:B------:R-:W-:-:S02]  /*bdc0*/  LOP3.LUT R15, R6, 0xffff0000, RZ, 0xc0, !PT ;  /* 0xffff0000060f7812 */ /* 0x000fc400078ec0ff */
[----:B------:R-:W-:Y:S02]  /*bdd0*/  LOP3.LUT R6, R35, 0xffff0000, RZ, 0xc0, !PT ;  /* 0xffff000023067812 */ /* 0x000fe400078ec0ff */
[C---:B------:R-:W-:Y:S02]  /*bde0*/  SHF.L.U32 R4, R5.reuse, 0x10, RZ ;  /* 0x0000001005047819 */ /* 0x040fe400000006ff */
[----:B------:R-:W-:Y:S01]  /*bdf0*/  LOP3.LUT R62, R5, 0xffff0000, RZ, 0xc0, !PT ;  /* 0xffff0000053e7812 */ /* 0x000fe200078ec0ff */
[----:B------:R-:W-:Y:S01]  /*be00*/  IMAD.U32 R5, R30, 0x10000, RZ ;  /* 0x000100001e057824 */ /* 0x000fe200078e00ff */
[----:B------:R-:W-:Y:S01]  /*be10*/  SHF.L.U32 R57, R34, 0x10, RZ ;  /* 0x0000001022397819 */ /* 0x000fe200000006ff */
[-C--:B------:R-:W-:Y:S02]  /*be20*/  FMUL.FTZ R60, R55, R6.reuse ;  /* 0x00000006373c7220 */ /* 0x080fe40000410000 */
[----:B------:R-:W-:Y:S02]  /*be30*/  FFMA.FTZ R55, R56, R6, -R59 ;  /* 0x0000000638377223 */ /* 0x000fe4000001083b */
[----:B------:R-:W-:-:S02]  /*be40*/  FMUL.FTZ R59, R4, R5 ;  /* 0x00000005043b7220 */ /* 0x000fc40000410000 */
[----:B------:R-:W-:Y:S02]  /*be50*/  FMUL.FTZ R6, R4, R57 ;  /* 0x0000003904067220 */ /* 0x000fe40000410000 */
[----:B------:R-:W-:Y:S01]  /*be60*/  FFMA.FTZ R4, R56, R7, R60 ;  /* 0x0000000738047223 */ /* 0x000fe2000001003c */
[C---:B------:R-:W-:Y:S01]  /*be70*/  SHF.L.U32 R60, R33.reuse, 0x10, RZ ;  /* 0x00000010213c7819 */ /* 0x040fe200000006ff */
[C---:B------:R-:W-:Y:S01]  /*be80*/  FFMA.FTZ R56, R54.reuse, R57, -R59 ;  /* 0x0000003936387223 */ /* 0x040fe2000001083b */
[----:B------:R-:W-:Y:S01]  /*be90*/  LOP3.LUT R59, R33, 0xffff0000, RZ, 0xc0, !PT ;  /* 0xffff0000213b7812 */ /* 0x000fe200078ec0ff */
[----:B------:R-:W-:Y:S01]  /*bea0*/  FFMA.FTZ R54, R54, R5, R6 ;  /* 0x0000000536367223 */ /* 0x000fe20000010006 */
[----:B------:R-:W-:Y:S01]  /*beb0*/  LOP3.LUT R6, R29, 0xffff0000, RZ, 0xc0, !PT ;  /* 0xffff00001d067812 */ /* 0x000fe200078ec0ff */
[----:B------:R-:W-:Y:S01]  /*bec0*/  FMUL.FTZ R5, R68, R61 ;  /* 0x0000003d44057220 */ /* 0x000fe20000410000 */
[----:B------:R-:W-:Y:S01]  /*bed0*/  F2FP.BF16.PACK_AB R4, R4, R51 ;  /* 0x000000330404723e */ /* 0x000fe200000010ff */
[----:B------:R-:W-:-:S02]  /*bee0*/  FMUL.FTZ R68, R68, R60 ;  /* 0x0000003c44447220 */ /* 0x000fc40000410000 */
[----:B------:R-:W-:Y:S02]  /*bef0*/  IMAD.U32 R7, R28, 0x10000, RZ ;  /* 0x000100001c077824 */ /* 0x000fe400078e00ff */
[----:B------:R-:W-:Y:S01]  /*bf00*/  FFMA.FTZ R60, R53, R60, -R5 ;  /* 0x0000003c353c7223 */ /* 0x000fe20000010805 */
[----:B------:R-:W-:Y:S01]  /*bf10*/  SHF.L.U32 R5, R32, 0x10, RZ ;  /* 0x0000001020057819 */ /* 0x000fe200000006ff */
[C---:B------:R-:W-:Y:S02]  /*bf20*/  FMUL.FTZ R57, R15.reuse, R6 ;  /* 0x000000060f397220 */ /* 0x040fe40000410000 */
[----:B------:R-:W-:Y:S02]  /*bf30*/  FMUL.FTZ R15, R15, R59 ;  /* 0x0000003b0f0f7220 */ /* 0x000fe40000410000 */
[----:B------:R-:W-:Y:S02]  /*bf40*/  FFMA.FTZ R53, R53, R61, R68 ;  /* 0x0000003d35357223 */ /* 0x000fe40000010044 */
[----:B------:R-:W-:-:S02]  /*bf50*/  FMUL.FTZ R68, R66, R7 ;  /* 0x0000000742447220 */ /* 0x000fc40000410000 */
[----:B------:R-:W-:Y:S01]  /*bf60*/  FFMA.FTZ R57, R52, R59, -R57 ;  /* 0x0000003b34397223 */ /* 0x000fe20000010839 */
        /* <DEDUP_REMOVED lines=24> */
.L_x_1451:
[----:B------:R-:W-:Y:S05]  /*c0f0*/  BSYNC B0 ;  /* 0x0000000000007941 */ /* 0x000fea0003800000 */
.L_x_1450:
[----:B-1----:R-:W-:-:S04]  /*c100*/  IADD3 R4, R144, 0x40, RZ ;  /* 0x0000004090047810 */ /* 0x002fc80007ffe0ff */
        /* <DEDUP_REMOVED lines=96> */
.L_x_1447:
[----:B------:R-:W-:Y:S05]  /*c710*/  BSYNC B1 ;  /* 0x0000000000017941 */ /* 0x000fea0003800000 */
.L_x_1446:
[----:B------:R-:W-:-:S13]  /*c720*/  ISETP.GE.AND P0, PT, R8, R48, PT ;  /* 0x000000300800720c */ /* 0x000fda0003f06270 */
[----:B------:R-:W-:Y:S05]  /*c730*/  @P0 BRA `(.L_x_1433) ;  /* 0x0000129000000947 */ /* 0x000fea0003800000 */
[----:B------:R-:W-:Y:S01]  /*c740*/  ISETP.GE.AND P0, PT, R144, c[0x0][0x27c], PT ;  /* 0x00009f0090007a0c */ /* 0x000fe20003f06270 */
[----:B-1----:R-:W-:Y:S01]  /*c750*/  IMAD.SHL.U32 R49, R8, 0x40, RZ ;  /* 0x0000004008317824 */ /* 0x002fe200078e00ff */
[----:B------:R-:W-:Y:S01]  /*c760*/  SHF.R.S32.HI R51, RZ, 0x1f, R8 ;  /* 0x0000001fff337819 */ /* 0x000fe20000011408 */
[----:B------:R-:W-:Y:S03]  /*c770*/  BSSY B0, `(.L_x_1452) ;  /* 0x0000061000007945 */ /* 0x000fe60003800000 */
[----:B------:R-:W-:Y:S02]  /*c780*/  LEA.HI R51, R51, R8, RZ, 0x3 ;  /* 0x0000000833337211 */ /* 0x000fe400078f18ff */
[----:B------:R-:W-:-:S03]  /*c790*/  LOP3.LUT R49, R49, 0x1c0, RZ, 0xc0, !PT ;  /* 0x000001c031317812 */ /* 0x000fc600078ec0ff */
[----:B------:R-:W-:Y:S01]  /*c7a0*/  IMAD.SHL.U32 R51, R51, 0x40, RZ ;  /* 0x0000004033337824 */ /* 0x000fe200078e00ff */
[----:B------:R-:W-:-:S04]  /*c7b0*/  SHF.R.U32.HI R8, RZ, 0x3, R49 ;  /* 0x00000003ff087819 */ /* 0x000fc80000011631 */
[----:B------:R-:W-:Y:S01]  /*c7c0*/  LOP3.LUT R51, R51, 0xfffffe00, RZ, 0xc0, !PT ;  /* 0xfffffe0033337812 */ /* 0x000fe200078ec0ff */
[----:B------:R-:W-:Y:S05]  /*c7d0*/  @P0 BRA `(.L_x_1453) ;  /* 0x000005a000000947 */ /* 0x000fea0003800000 */
[----:B------:R-:W-:Y:S01]  /*c7e0*/  IMAD.MOV.U32 R4, RZ, RZ, c[0x0][0x27c] ;  /* 0x00009f00ff047624 */ /* 0x000fe200078e00ff */
[----:B------:R-:W-:Y:S01]  /*c7f0*/  LOP3.LUT R48, R49, 0x38, R144, 0xf8, !PT ;  /* 0x0000003831307812 */ /* 0x000fe200078ef890 */
[----:B------:R-:W-:-:S03]  /*c800*/  IMAD.U32 R58, R47, 0x10000, RZ ;  /* 0x000100002f3a7824 */ /* 0x000fc600078e00ff */
[----:B------:R-:W-:Y:S02]  /*c810*/  LEA.HI R5, R4, R219, RZ, 0x1d ;  /* 0x000000db04057211 */ /* 0x000fe400078fe8ff */
[----:B------:R-:W-:Y:S02]  /*c820*/  LOP3.LUT R48, R51, R48, R8, 0xf6, !PT ;  /* 0x0000003033307212 */ /* 0x000fe400078ef608 */
[----:B------:R-:W-:Y:S01]  /*c830*/  SHF.R.S32.HI R4, RZ, 0x1f, R5 ;  /* 0x0000001fff047819 */ /* 0x000fe20000011405 */
[----:B------:R-:W-:Y:S01]  /*c840*/  IMAD.SHL.U32 R6, R5, 0x8, RZ ;  /* 0x0000000805067824 */ /* 0x000fe200078e00ff */
[----:B------:R-:W-:Y:S02]  /*c850*/  LEA R48, R48, 0x18100, 0x1 ;  /* 0x0001810030307811 */ /* 0x000fe400078e08ff */
[----:B------:R-:W-:Y:S02]  /*c860*/  LEA.HI R4, R4, R5, RZ, 0x3 ;  /* 0x0000000504047211 */ /* 0x000fe400078f18ff */
[----:B------:R-:W-:Y:S01]  /*c870*/  LOP3.LUT R5, R49, 0x38, R6, 0xf8, !PT ;  /* 0x0000003831057812 */ /* 0x000fe200078ef806 */
[----:B------:R-:W1:Y:S01]  /*c880*/  LDS.128 R12, [R48] ;  /* 0x00000000300c7984 */ /* 0x000e620000000c00 */
[----:B------:R-:W-:-:S02]  /*c890*/  SHF.L.U32 R4, R4, 0xa, RZ ;  /* 0x0000000a04047819 */ /* 0x000fc400000006ff */
[----:B------:R-:W-:Y:S02]  /*c8a0*/  LOP3.LUT R50, R5, R8, RZ, 0x3c, !PT ;  /* 0x0000000805327212 */ /* 0x000fe400078e3cff */
[----:B------:R-:W-:-:S04]  /*c8b0*/  LOP3.LUT R4, R4, 0x7fffe000, RZ, 0xc0, !PT ;  /* 0x7fffe00004047812 */ /* 0x000fc800078ec0ff */
[----:B------:R-:W-:-:S05]  /*c8c0*/  IADD3 R50, R50, R4, R51 ;  /* 0x0000000432327210 */ /* 0x000fca0007ffe033 */
[----:B------:R-:W-:-:S05]  /*c8d0*/  IMAD.SHL.U32 R50, R50, 0x2, RZ ;  /* 0x0000000232327824 */ /* 0x000fca00078e00ff */
[----:B------:R-:W2:Y:S01]  /*c8e0*/  LDS.128 R4, [R50+0x18100] ;  /* 0x0181000032047984 */ /* 0x000ea20000000c00 */
[C---:B-1----:R-:W-:Y:S02]  /*c8f0*/  SHF.L.U32 R53, R12.reuse, 0x10, RZ ;  /* 0x000000100c357819 */ /* 0x042fe400000006ff */
[----:B------:R-:W-:Y:S01]  /*c900*/  LOP3.LUT R52, R12, 0xffff0000, RZ, 0xc0, !PT ;  /* 0xffff00000c347812 */ /* 0x000fe200078ec0ff */
[C---:B------:R-:W-:Y:S01]  /*c910*/  IMAD.U32 R12, R13.reuse, 0x10000, RZ ;  /* 0x000100000d0c7824 */ /* 0x040fe200078e00ff */
[----:B------:R-:W-:Y:S01]  /*c920*/  LOP3.LUT R55, R13, 0xffff0000, RZ, 0xc0, !PT ;  /* 0xffff00000d377812 */ /* 0x000fe200078ec0ff */
[C---:B------:R-:W-:Y:S01]  /*c930*/  IMAD.U32 R13, R15.reuse, 0x10000, RZ ;  /* 0x000100000f0d7824 */ /* 0x040fe200078e00ff */
[----:B------:R-:W-:Y:S02]  /*c940*/  LOP3.LUT R57, R15, 0xffff0000, RZ, 0xc0, !PT ;  /* 0xffff00000f397812 */ /* 0x000fe400078ec0ff */
[C---:B------:R-:W-:Y:S02]  /*c950*/  SHF.L.U32 R54, R14.reuse, 0x10, RZ ;  /* 0x000000100e367819 */ /* 0x040fe400000006ff */
[----:B------:R-:W-:-:S02]  /*c960*/  LOP3.LUT R14, R14, 0xffff0000, RZ, 0xc0, !PT ;  /* 0xffff00000e0e7812 */ /* 0x000fc400078ec0ff */
[C---:B--2---:R-:W-:Y:S01]  /*c970*/  SHF.L.U32 R56, R4.reuse, 0x10, RZ ;  /* 0x0000001004387819 */ /* 0x044fe200000006ff */
[----:B------:R-:W-:Y:S01]  /*c980*/  IMAD.U32 R59, R7, 0x10000, RZ ;  /* 0x00010000073b7824 */ /* 0x000fe200078e00ff */
[----:B------:R-:W-:Y:S01]  /*c990*/  LOP3.LUT R15, R4, 0xffff0000, RZ, 0xc0, !PT ;  /* 0xffff0000040f7812 */ /* 0x000fe200078ec0ff */
[C---:B------:R-:W-:Y:S01]  /*c9a0*/  IMAD.U32 R4, R5.reuse, 0x10000, RZ ;  /* 0x0001000005047824 */ /* 0x040fe200078e00ff */
[----:B------:R-:W-:Y:S02]  /*c9b0*/  LOP3.LUT R62, R5, 0xffff0000, RZ, 0xc0, !PT ;  /* 0xffff0000053e7812 */ /* 0x000fe400078ec0ff */
[----:B------:R-:W-:Y:S02]  /*c9c0*/  SHF.L.U32 R5, R43, 0x10, RZ ;  /* 0x000000102b057819 */ /* 0x000fe400000006ff */
[C---:B------:R-:W-:Y:S02]  /*c9d0*/  SHF.L.U32 R61, R6.reuse, 0x10, RZ ;  /* 0x00000010063d7819 */ /* 0x040fe400000006ff */
[----:B------:R-:W-:Y:S01]  /*c9e0*/  LOP3.LUT R60, R6, 0xffff0000, RZ, 0xc0, !PT ;  /* 0xffff0000063c7812 */ /* 0x000fe200078ec0ff */
[-C--:B------:R-:W-:Y:S01]  /*c9f0*/  FMUL.FTZ R6, R5, R56.reuse ;  /* 0x0000003805067220 */ /* 0x080fe20000410000 */
[----:B------:R-:W-:Y:S01]  /*ca00*/  LOP3.LUT R43, R43, 0xffff0000, RZ, 0xc0, !PT ;  /* 0xffff00002b2b7812 */ /* 0x000fe200078ec0ff */
[C---:B------:R-:W-:Y:S01]  /*ca10*/  FMUL.FTZ R56, R58.reuse, R56 ;  /* 0x000000383a387220 */ /* 0x040fe20000410000 */
[----:B------:R-:W-:Y:S01]  /*ca20*/  LOP3.LUT R7, R7, 0xffff0000, RZ, 0xc0, !PT ;  /* 0xffff000007077812 */ /* 0x000fe200078ec0ff */
[----:B------:R-:W-:Y:S01]  /*ca30*/  FFMA.FTZ R6, R58, R53, -R6 ;  /* 0x000000353a067223 */ /* 0x000fe20000010806 */
[----:B------:R-:W-:Y:S01]  /*ca40*/  LOP3.LUT R58, R47, 0xffff0000, RZ, 0xc0, !PT ;  /* 0xffff00002f3a7812 */ /* 0x000fe200078ec0ff */
[----:B------:R-:W-:Y:S01]  /*ca50*/  FMUL.FTZ R63, R43, R15 ;  /* 0x0000000f2b3f7220 */ /* 0x000fe20000410000 */
[----:B------:R-:W-:Y:S01]  /*ca60*/  SHF.L.U32 R47, R42, 0x10, RZ ;  /* 0x000000102a2f7819 */ /* 0x000fe200000006ff */
[----:B------:R-:W-:Y:S01]  /*ca70*/  FFMA.FTZ R56, R5, R53, R56 ;  /* 0x0000003505387223 */ /* 0x000fe20000010038 */
[C---:B------:R-:W-:Y:S01]  /*ca80*/  SHF.L.U32 R53, R41.reuse, 0x10, RZ ;  /* 0x0000001029357819 */ /* 0x040fe200000006ff */
[----:B------:R-:W-:Y:S01]  /*ca90*/  IMAD.U32 R5, R46, 0x10000, RZ ;  /* 0x000100002e057824 */ /* 0x000fe200078e00ff */
[----:B------:R-:W-:Y:S01]  /*caa0*/  LOP3.LUT R41, R41, 0xffff0000, RZ, 0xc0, !PT ;  /* 0xffff000029297812 */ /* 0x000fe200078ec0ff */
[----:B------:R-:W-:Y:S01]  /*cab0*/  FMUL.FTZ R15, R58, R15 ;  /* 0x0000000f3a0f7220 */ /* 0x000fe20000410000 */
[----:B------:R-:W-:Y:S01]  /*cac0*/  LOP3.LUT R42, R42, 0xffff0000, RZ, 0xc0, !PT ;  /* 0xffff00002a2a7812 */ /* 0x000fe200078ec0ff */
[----:B------:R-:W-:Y:S01]  /*cad0*/  FFMA.FTZ R63, R58, R52, -R63 ;  /* 0x000000343a3f7223 */ /* 0x000fe2000001083f */
[----:B------:R-:W-:Y:S01]  /*cae0*/  LOP3.LUT R46, R46, 0xffff0000, RZ, 0xc0, !PT ;  /* 0xffff00002e2e7812 */ /* 0x000fe200078ec0ff */
[----:B------:R-:W-:-:S02]  /*caf0*/  FMUL.FTZ R58, R47, R4 ;  /* 0x000000042f3a7220 */ /* 0x000fc40000410000 */
[C---:B------:R-:W-:Y:S02]  /*cb00*/  FMUL.FTZ R4, R5.reuse, R4 ;  /* 0x0000000405047220 */ /* 0x040fe40000410000 */
[----:B------:R-:W-:Y:S02]  /*cb10*/  FFMA.FTZ R58, R5, R12, -R58 ;  /* 0x0000000c053a7223 */ /* 0x000fe4000001083a */
[----:B------:R-:W-:Y:S02]  /*cb20*/  FFMA.FTZ R15, R43, R52, R15 ;  /* 0x000000342b0f7223 */ /* 0x000fe4000001000f */
[----:B------:R-:W-:Y:S02]  /*cb30*/  FFMA.FTZ R5, R47, R12, R4 ;  /* 0x0000000c2f057223 */ /* 0x000fe40000010004 */
[C---:B------:R-:W-:Y:S01]  /*cb40*/  IMAD.U32 R43, R45.reuse, 0x10000, RZ ;  /* 0x000100002d2b7824 */ /* 0x040fe200078e00ff */
[----:B------:R-:W-:Y:S01]  /*cb50*/  LOP3.LUT R45, R45, 0xffff0000, RZ, 0xc0, !PT ;  /* 0xffff00002d2d7812 */ /* 0x000fe200078ec0ff */
[----:B------:R-:W-:-:S02]  /*cb60*/  FMUL.FTZ R4, R53, R61 ;  /* 0x0000003d35047220 */ /* 0x000fc40000410000 */
[C---:B------:R-:W-:Y:S01]  /*cb70*/  IMAD.U32 R12, R44.reuse, 0x10000, RZ ;  /* 0x000100002c0c7824 */ /* 0x040fe200078e00ff */
[----:B------:R-:W-:Y:S01]  /*cb80*/  LOP3.LUT R44, R44, 0xffff0000, RZ, 0xc0, !PT ;  /* 0xffff00002c2c7812 */ /* 0x000fe200078ec0ff */
[----:B------:R-:W-:Y:S01]  /*cb90*/  FFMA.FTZ R47, R43, R54, -R4 ;  /* 0x000000362b2f7223 */ /* 0x000fe20000010804 */
[----:B------:R-:W-:Y:S01]  /*cba0*/  SHF.L.U32 R4, R39, 0x10, RZ ;  /* 0x0000001027047819 */ /* 0x000fe200000006ff */
[----:B------:R-:W-:Y:S02]  /*cbb0*/  FMUL.FTZ R61, R43, R61 ;  /* 0x0000003d2b3d7220 */ /* 0x000fe40000410000 */
[----:B------:R-:W-:Y:S02]  /*cbc0*/  FMUL.FTZ R43, R41, R60 ;  /* 0x0000003c292b7220 */ /* 0x000fe40000410000 */
[-C--:B------:R-:W-:Y:S02]  /*cbd0*/  FMUL.FTZ R52, R4, R59.reuse ;  /* 0x0000003b04347220 */ /* 0x080fe40000410000 */
[----:B------:R-:W-:-:S02]  /*cbe0*/  FMUL.FTZ R59, R12, R59 ;  /* 0x0000003b0c3b7220 */ /* 0x000fc40000410000 */
[-C--:B------:R-:W-:Y:S01]  /*cbf0*/  FFMA.FTZ R52, R12, R13.reuse, -R52 ;  /* 0x0000000d0c347223 */ /* 0x080fe20000010834 */
[----:B------:R-:W-:Y:S01]  /*cc00*/  LOP3.LUT R12, R39, 0xffff0000, RZ, 0xc0, !PT ;  /* 0xffff0000270c7812 */ /* 0x000fe200078ec0ff */
[----:B------:R-:W-:Y:S02]  /*cc10*/  FMUL.FTZ R60, R45, R60 ;  /* 0x0000003c2d3c7220 */ /* 0x000fe40000410000 */
[----:B------:R-:W-:Y:S02]  /*cc20*/  FFMA.FTZ R61, R53, R54, R61 ;  /* 0x00000036353d7223 */ /* 0x000fe4000001003d */
[-C--:B------:R-:W-:Y:S02]  /*cc30*/  FFMA.FTZ R54, R45, R14.reuse, -R43 ;  /* 0x0000000e2d367223 */ /* 0x080fe4000001082b */
[----:B------:R-:W-:Y:S02]  /*cc40*/  FFMA.FTZ R60, R41, R14, R60 ;  /* 0x0000000e293c7223 */ /* 0x000fe4000001003c */
[----:B------:R-:W-:-:S02]  /*cc50*/  FFMA.FTZ R59, R4, R13, R59 ;  /* 0x0000000d043b7223 */ /* 0x000fc4000001003b */
[-C--:B------:R-:W-:Y:S02]  /*cc60*/  FMUL.FTZ R13, R42, R62.reuse ;  /* 0x0000003e2a0d7220 */ /* 0x080fe40000410000 */
[-C--:B------:R-:W-:Y:S02]  /*cc70*/  FMUL.FTZ R14, R12, R7.reuse ;  /* 0x000000070c0e7220 */ /* 0x080fe40000410000 */
[----:B------:R-:W-:Y:S02]  /*cc80*/  FMUL.FTZ R62, R46, R62 ;  /* 0x0000003e2e3e7220 */ /* 0x000fe40000410000 */
[----:B------:R-:W-:Y:S02]  /*cc90*/  FMUL.FTZ R4, R44, R7 ;  /* 0x000000072c047220 */ /* 0x000fe40000410000 */
[----:B------:R-:W-:Y:S02]  /*cca0*/  FFMA.FTZ R13, R46, R55, -R13 ;  /* 0x000000372e0d7223 */ /* 0x000fe4000001080d */
[----:B------:R-:W-:Y:S01]  /*ccb0*/  FFMA.FTZ R7, R44, R57, -R14 ;  /* 0x000000392c077223 */ /* 0x000fe2000001080e */
[----:B------:R-:W-:Y:S01]  /*ccc0*/  F2FP.BF16.PACK_AB R14, R54, R47 ;  /* 0x0000002f360e723e */ /* 0x000fe200000010ff */
        /* <DEDUP_REMOVED lines=8> */
[----:B------:R1:W-:Y:S01]  /*cd50*/  STS.128 [R48], R12 ;  /* 0x0000000c30007388 */ /* 0x0003e20000000c00 */
[----:B------:R-:W-:-:S05]  /*cd60*/  F2FP.BF16.PACK_AB R7, R44, R59 ;  /* 0x0000003b2c07723e */ /* 0x000fca00000010ff */
[----:B------:R1:W-:Y:S02]  /*cd70*/  STS.128 [R50+0x18100], R4 ;  /* 0x0181000432007388 */ /* 0x0003e40000000c00 */
.L_x_1453:
[----:B------:R-:W-:Y:S05]  /*cd80*/  BSYNC B0 ;  /* 0x0000000000007941 */ /* 0x000fea0003800000 */
.L_x_1452:
[----:B-1----:R-:W-:Y:S01]  /*cd90*/  IADD3 R4, R144, 0x20, RZ ;  /* 0x0000002090047810 */ /* 0x002fe20007ffe0ff */
[----:B------:R-:W-:Y:S03]  /*cda0*/  BSSY B0, `(.L_x_1454) ;  /* 0x0000061000007945 */ /* 0x000fe60003800000 */
[----:B------:R-:W-:-:S13]  /*cdb0*/  ISETP.GE.AND P0, PT, R4, c[0x0][0x27c], PT ;  /* 0x00009f0004007a0c */ /* 0x000fda0003f06270 */
[----:B------:R-:W-:Y:S05]  /*cdc0*/  @P0 BRA `(.L_x_1455) ;  /* 0x000005e000000947 */ /* 0x000fea0003800000 */
[----:B------:R-:W-:Y:S01]  /*cdd0*/  IMAD.MOV.U32 R5, RZ, RZ, c[0x0][0x27c] ;  /* 0x00009f00ff057624 */ /* 0x000fe200078e00ff */
[----:B------:R-:W-:Y:S02]  /*cde0*/  LEA.HI R37, R37, R40, RZ, 0x6 ;  /* 0x0000002825257211 */ /* 0x000fe400078f30ff */
[----:B------:R-:W-:Y:S02]  /*cdf0*/  LOP3.LUT R7, R49, 0x38, R38, 0xf8, !PT ;  /* 0x0000003831077812 */ /* 0x000fe400078ef826 */
[----:B------:R-:W-:Y:S01]  /*ce00*/  LEA.HI R5, R5, R36, RZ, 0x1d ;  /* 0x0000002405057211 */ /* 0x000fe200078fe8ff */
[----:B------:R-:W-:Y:S01]  /*ce10*/  IMAD.SHL.U32 R37, R37, 0x80, RZ ;  /* 0x0000008025257824 */ /* 0x000fe200078e00ff */
[----:B------:R-:W-:Y:S02]  /*ce20*/  LOP3.LUT R6, R7, R8, RZ, 0x3c, !PT ;  /* 0x0000000807067212 */ /* 0x000fe400078e3cff */
[----:B------:R-:W-:Y:S02]  /*ce30*/  SHF.R.S32.HI R4, RZ, 0x1f, R5 ;  /* 0x0000001fff047819 */ /* 0x000fe40000011405 */
[----:B------:R-:W-:-:S02]  /*ce40*/  LOP3.LUT R37, R37, 0xffffe000, RZ, 0xc0, !PT ;  /* 0xffffe00025257812 */ /* 0x000fc400078ec0ff */
[----:B------:R-:W-:Y:S02]  /*ce50*/  LEA.HI R4, R4, R5, RZ, 0x3 ;  /* 0x0000000504047211 */ /* 0x000fe400078f18ff */
[----:B------:R-:W-:Y:S02]  /*ce60*/  SHF.L.U32 R12, R5, 0x3, RZ ;  /* 0x00000003050c7819 */ /* 0x000fe400000006ff */
[----:B------:R-:W-:Y:S01]  /*ce70*/  IADD3 R6, R6, R37, R51 ;  /* 0x0000002506067210 */ /* 0x000fe20007ffe033 */
[----:B------:R-:W-:Y:S01]  /*ce80*/  IMAD.SHL.U32 R4, R4, 0x400, RZ ;  /* 0x0000040004047824 */ /* 0x000fe200078e00ff */
[----:B------:R-:W-:Y:S02]  /*ce90*/  LOP3.LUT R5, R49, 0x38, R12, 0xf8, !PT ;  /* 0x0000003831057812 */ /* 0x000fe400078ef80c */
[----:B------:R-:W-:Y:S02]  /*cea0*/  LEA R36, R6, 0x18100, 0x1 ;  /* 0x0001810006247811 */ /* 0x000fe400078e08ff */
[----:B------:R-:W-:-:S02]  /*ceb0*/  LOP3.LUT R6, R5, R8, RZ, 0x3c, !PT ;  /* 0x0000000805067212 */ /* 0x000fc400078e3cff */
[----:B------:R-:W-:Y:S01]  /*cec0*/  LOP3.LUT R4, R4, 0x7fffe000, RZ, 0xc0, !PT ;  /* 0x7fffe00004047812 */ /* 0x000fe200078ec0ff */
[----:B------:R-:W1:Y:S01]  /*ced0*/  LDS.128 R12, [R36] ;  /* 0x00000000240c7984 */ /* 0x000e620000000c00 */
[----:B------:R-:W-:Y:S02]  /*cee0*/  SHF.L.U32 R44, R35, 0x10, RZ ;  /* 0x00000010232c7819 */ /* 0x000fe400000006ff */
[----:B------:R-:W-:-:S05]  /*cef0*/  IADD3 R37, R6, R4, R51 ;  /* 0x0000000406257210 */ /* 0x000fca0007ffe033 */
[----:B------:R-:W-:-:S05]  /*cf00*/  IMAD.SHL.U32 R37, R37, 0x2, RZ ;  /* 0x0000000225257824 */ /* 0x000fca00078e00ff */
[----:B------:R-:W2:Y:S01]  /*cf10*/  LDS.128 R4, [R37+0x18100] ;  /* 0x0181000025047984 */ /* 0x000ea20000000c00 */
[----:B-1----:R-:W-:Y:S01]  /*cf20*/  SHF.L.U32 R39, R12, 0x10, RZ ;  /* 0x000000100c277819 */ /* 0x002fe200000006ff */
[----:B------:R-:W-:Y:S01]  /*cf30*/  IMAD.U32 R40, R14, 0x10000, RZ ;  /* 0x000100000e287824 */ /* 0x000fe200078e00ff */
[----:B------:R-:W-:Y:S01]  /*cf40*/  LOP3.LUT R38, R12, 0xffff0000, RZ, 0xc0, !PT ;  /* 0xffff00000c267812 */ /* 0x000fe200078ec0ff */
[C---:B------:R-:W-:Y:S01]  /*cf50*/  IMAD.U32 R12, R13.reuse, 0x10000, RZ ;  /* 0x000100000d0c7824 */ /* 0x040fe200078e00ff */
[----:B------:R-:W-:Y:S02]  /*cf60*/  LOP3.LUT R41, R13, 0xffff0000, RZ, 0xc0, !PT ;  /* 0xffff00000d297812 */ /* 0x000fe400078ec0ff */
[C---:B------:R-:W-:Y:S02]  /*cf70*/  SHF.L.U32 R13, R15.reuse, 0x10, RZ ;  /* 0x000000100f0d7819 */ /* 0x040fe400000006ff */
[----:B------:R-:W-:Y:S02]  /*cf80*/  LOP3.LUT R43, R15, 0xffff0000, RZ, 0xc0, !PT ;  /* 0xffff00000f2b7812 */ /* 0x000fe400078ec0ff */
[----:B------:R-:W-:Y:S01]  /*cf90*/  LOP3.LUT R14, R14, 0xffff0000, RZ, 0xc0, !PT ;  /* 0xffff00000e0e7812 */ /* 0x000fe200078ec0ff */
[C---:B--2---:R-:W-:Y:S01]  /*cfa0*/  IMAD.U32 R42, R4.reuse, 0x10000, RZ ;  /* 0x00010000042a7824 */ /* 0x044fe200078e00ff */
[----:B------:R-:W-:Y:S01]  /*cfb0*/  LOP3.LUT R15, R4, 0xffff0000, RZ, 0xc0, !PT ;  /* 0xffff0000040f7812 */ /* 0x000fe200078ec0ff */
[----:B------:R-:W-:Y:S01]  /*cfc0*/  IMAD.U32 R47, R6, 0x10000, RZ ;  /* 0x00010000062f7824 */ /* 0x000fe200078e00ff */
[----:B------:R-:W-:-:S02]  /*cfd0*/  SHF.L.U32 R4, R5, 0x10, RZ ;  /* 0x0000001005047819 */ /* 0x000fc400000006ff */
[----:B------:R-:W-:Y:S01]  /*cfe0*/  LOP3.LUT R48, R5, 0xffff0000, RZ, 0xc0, !PT ;  /* 0xffff000005307812 */ /* 0x000fe200078ec0ff */
[C---:B------:R-:W-:Y:S01]  /*cff0*/  IMAD.U32 R5, R31.reuse, 0x10000, RZ ;  /* 0x000100001f057824 */ /* 0x040fe200078e00ff */
[----:B------:R-:W-:Y:S02]  /*d000*/  LOP3.LUT R46, R6, 0xffff0000, RZ, 0xc0, !PT ;  /* 0xffff0000062e7812 */ /* 0x000fe400078ec0ff */
[----:B------:R-:W-:Y:S01]  /*d010*/  LOP3.LUT R31, R31, 0xffff0000, RZ, 0xc0, !PT ;  /* 0xffff00001f1f7812 */ /* 0x000fe200078ec0ff */
[-C--:B------:R-:W-:Y:S01]  /*d020*/  FMUL.FTZ R6, R5, R42.reuse ;  /* 0x0000002a05067220 */ /* 0x080fe20000410000 */
[C---:B------:R-:W-:Y:S01]  /*d030*/  SHF.L.U32 R45, R7.reuse, 0x10, RZ ;  /* 0x00000010072d7819 */ /* 0x040fe200000006ff */
[C---:B------:R-:W-:Y:S01]  /*d040*/  FMUL.FTZ R42, R44.reuse, R42 ;  /* 0x0000002a2c2a7220 */ /* 0x040fe20000410000 */
[----:B------:R-:W-:Y:S01]  /*d050*/  LOP3.LUT R7, R7, 0xffff0000, RZ, 0xc0, !PT ;  /* 0xffff000007077812 */ /* 0x000fe200078ec0ff */
[----:B------:R-:W-:Y:S01]  /*d060*/  FFMA.FTZ R6, R44, R39, -R6 ;  /* 0x000000272c067223 */ /* 0x000fe20000010806 */
[----:B------:R-:W-:Y:S01]  /*d070*/  LOP3.LUT R44, R35, 0xffff0000, RZ, 0xc0, !PT ;  /* 0xffff0000232c7812 */ /* 0x000fe200078ec0ff */
[----:B------:R-:W-:-:S02]  /*d080*/  FMUL.FTZ R53, R31, R15 ;  /* 0x0000000f1f357220 */ /* 0x000fc40000410000 */
[----:B------:R-:W-:Y:S01]  /*d090*/  FFMA.FTZ R42, R5, R39, R42 ;  /* 0x00000027052a7223 */ /* 0x000fe2000001002a */
[----:B------:R-:W-:Y:S01]  /*d0a0*/  SHF.L.U32 R5, R34, 0x10, RZ ;  /* 0x0000001022057819 */ /* 0x000fe200000006ff */
[C---:B------:R-:W-:Y:S01]  /*d0b0*/  IMAD.U32 R35, R30.reuse, 0x10000, RZ ;  /* 0x000100001e237824 */ /* 0x040fe200078e00ff */
[----:B------:R-:W-:Y:S01]  /*d0c0*/  LOP3.LUT R30, R30, 0xffff0000, RZ, 0xc0, !PT ;  /* 0xffff00001e1e7812 */ /* 0x000fe200078ec0ff */
[----:B------:R-:W-:Y:S01]  /*d0d0*/  FMUL.FTZ R15, R44, R15 ;  /* 0x0000000f2c0f7220 */ /* 0x000fe20000410000 */
[----:B------:R-:W-:Y:S01]  /*d0e0*/  LOP3.LUT R34, R34, 0xffff0000, RZ, 0xc0, !PT ;  /* 0xffff000022227812 */ /* 0x000fe200078ec0ff */
[----:B------:R-:W-:Y:S02]  /*d0f0*/  FFMA.FTZ R53, R44, R38, -R53 ;  /* 0x000000262c357223 */ /* 0x000fe40000010835 */
[-C--:B------:R-:W-:Y:S02]  /*d100*/  FMUL.FTZ R44, R35, R4.reuse ;  /* 0x00000004232c7220 */ /* 0x080fe40000410000 */
[----:B------:R-:W-:-:S02]  /*d110*/  FMUL.FTZ R4, R5, R4 ;  /* 0x0000000405047220 */ /* 0x000fc40000410000 */
[C---:B------:R-:W-:Y:S01]  /*d120*/  IMAD.U32 R39, R29.reuse, 0x10000, RZ ;  /* 0x000100001d277824 */ /* 0x040fe200078e00ff */
[----:B------:R-:W-:Y:S01]  /*d130*/  LOP3.LUT R29, R29, 0xffff0000, RZ, 0xc0, !PT ;  /* 0xffff00001d1d7812 */ /* 0x000fe200078ec0ff */
[----:B------:R-:W-:Y:S01]  /*d140*/  FFMA.FTZ R15, R31, R38, R15 ;  /* 0x000000261f0f7223 */ /* 0x000fe2000001000f */
[----:B------:R-:W-:Y:S01]  /*d150*/  SHF.L.U32 R31, R33, 0x10, RZ ;  /* 0x00000010211f7819 */ /* 0x000fe200000006ff */
[-C--:B------:R-:W-:Y:S01]  /*d160*/  FFMA.FTZ R44, R5, R12.reuse, -R44 ;  /* 0x0000000c052c7223 */ /* 0x080fe2000001082c */
[----:B------:R-:W-:Y:S01]  /*d170*/  LOP3.LUT R33, R33, 0xffff0000, RZ, 0xc0, !PT ;  /* 0xffff000021217812 */ /* 0x000fe200078ec0ff */
[----:B------:R-:W-:Y:S01]  /*d180*/  FFMA.FTZ R5, R35, R12, R4 ;  /* 0x0000000c23057223 */ /* 0x000fe20000010004 */
[C---:B------:R-:W-:Y:S01]  /*d190*/  SHF.L.U32 R12, R32.reuse, 0x10, RZ ;  /* 0x00000010200c7819 */ /* 0x040fe200000006ff */
[-C--:B------:R-:W-:Y:S01]  /*d1a0*/  FMUL.FTZ R4, R39, R47.reuse ;  /* 0x0000002f27047220 */ /* 0x080fe20000410000 */
[----:B------:R-:W-:Y:S01]  /*d1b0*/  LOP3.LUT R32, R32, 0xffff0000, RZ, 0xc0, !PT ;  /* 0xffff000020207812 */ /* 0x000fe200078ec0ff */
[----:B------:R-:W-:-:S02]  /*d1c0*/  FMUL.FTZ R47, R31, R47 ;  /* 0x0000002f1f2f7220 */ /* 0x000fc40000410000 */
[----:B------:R-:W-:Y:S02]  /*d1d0*/  FFMA.FTZ R35, R31, R40, -R4 ;  /* 0x000000281f237223 */ /* 0x000fe40000010804 */
[C---:B------:R-:W-:Y:S01]  /*d1e0*/  IMAD.U32 R4, R28.reuse, 0x10000, RZ ;  /* 0x000100001c047824 */ /* 0x040fe200078e00ff */
[----:B------:R-:W-:Y:S01]  /*d1f0*/  LOP3.LUT R28, R28, 0xffff0000, RZ, 0xc0, !PT ;  /* 0xffff00001c1c7812 */ /* 0x000fe200078ec0ff */
[----:B------:R-:W-:Y:S02]  /*d200*/  FMUL.FTZ R31, R29, R46 ;  /* 0x0000002e1d1f7220 */ /* 0x000fe40000410000 */
[-C--:B------:R-:W-:Y:S02]  /*d210*/  FMUL.FTZ R38, R4, R45.reuse ;  /* 0x0000002d04267220 */ /* 0x080fe40000410000 */
[C---:B------:R-:W-:Y:S02]  /*d220*/  FMUL.FTZ R45, R12.reuse, R45 ;  /* 0x0000002d0c2d7220 */ /* 0x040fe40000410000 */
[----:B------:R-:W-:-:S02]  /*d230*/  FFMA.FTZ R38, R12, R13, -R38 ;  /* 0x0000000d0c267223 */ /* 0x000fc40000010826 */
[----:B------:R-:W-:Y:S02]  /*d240*/  FFMA.FTZ R45, R4, R13, R45 ;  /* 0x0000000d042d7223 */ /* 0x000fe4000001002d */
[----:B------:R-:W-:Y:S02]  /*d250*/  FMUL.FTZ R13, R30, R48 ;  /* 0x000000301e0d7220 */ /* 0x000fe40000410000 */
[-C--:B------:R-:W-:Y:S02]  /*d260*/  FMUL.FTZ R12, R28, R7.reuse ;  /* 0x000000071c0c7220 */ /* 0x080fe40000410000 */
[----:B------:R-:W-:Y:S02]  /*d270*/  FMUL.FTZ R46, R33, R46 ;  /* 0x0000002e212e7220 */ /* 0x000fe40000410000 */
[----:B------:R-:W-:Y:S02]  /*d280*/  FMUL.FTZ R48, R34, R48 ;  /* 0x0000003022307220 */ /* 0x000fe40000410000 */
[----:B------:R-:W-:-:S02]  /*d290*/  FMUL.FTZ R4, R32, R7 ;  /* 0x0000000720047220 */ /* 0x000fc40000410000 */
[----:B------:R-:W-:Y:S02]  /*d2a0*/  FFMA.FTZ R47, R39, R40, R47 ;  /* 0x00000028272f7223 */ /* 0x000fe4000001002f */
[----:B------:R-:W-:Y:S02]  /*d2b0*/  FFMA.FTZ R40, R33, R14, -R31 ;  /* 0x0000000e21287223 */ /* 0x000fe4000001081f */
[----:B------:R-:W-:Y:S02]  /*d2c0*/  FFMA.FTZ R13, R34, R41, -R13 ;  /* 0x00000029220d7223 */ /* 0x000fe4000001080d */
[----:B------:R-:W-:Y:S01]  /*d2d0*/  FFMA.FTZ R7, R32, R43, -R12 ;  /* 0x0000002b20077223 */ /* 0x000fe2000001080c */
[----:B------:R-:W-:Y:S01]  /*d2e0*/  F2FP.BF16.PACK_AB R12, R53, R6 ;  /* 0x00000006350c723e */ /* 0x000fe200000010ff */
[----:B------:R-:W-:Y:S01]  /*d2f0*/  FFMA.FTZ R46, R29, R14, R46 ;  /* 0x0000000e1d2e7223 */ /* 0x000fe2000001002e */
[----:B------:R-:W-:Y:S01]  /*d300*/  F2FP.BF16.PACK_AB R14, R40, R35 ;  /* 0x00000023280e723e */ /* 0x000fe200000010ff */
[----:B------:R-:W-:Y:S01]  /*d310*/  FFMA.FTZ R30, R30, R41, R48 ;  /* 0x000000291e1e7223 */ /* 0x000fe20000010030 */
[----:B------:R-:W-:Y:S01]  /*d320*/  F2FP.BF16.PACK_AB R13, R13, R44 ;  /* 0x0000002c0d0d723e */ /* 0x000fe200000010ff */
[----:B------:R-:W-:Y:S01]  /*d330*/  FFMA.FTZ R28, R28, R43, R4 ;  /* 0x0000002b1c1c7223 */ /* 0x000fe20000010004 */
[----:B------:R-:W-:-:S02]  /*d340*/  F2FP.BF16.PACK_AB R4, R15, R42 ;  /* 0x0000002a0f04723e */ /* 0x000fc400000010ff */
[----:B------:R-:W-:Y:S02]  /*d350*/  F2FP.BF16.PACK_AB R15, R7, R38 ;  /* 0x00000026070f723e */ /* 0x000fe400000010ff */
[----:B------:R-:W-:Y:S02]  /*d360*/  F2FP.BF16.PACK_AB R6, R46, R47 ;  /* 0x0000002f2e06723e */ /* 0x000fe400000010ff */
[----:B------:R-:W-:Y:S01]  /*d370*/  F2FP.BF16.PACK_AB R5, R30, R5 ;  /* 0x000000051e05723e */ /* 0x000fe200000010ff */
[----:B------:R1:W-:Y:S01]  /*d380*/  STS.128 [R36], R12 ;  /* 0x0000000c24007388 */ /* 0x0003e20000000c00 */
[----:B------:R-:W-:-:S05]  /*d390*/  F2FP.BF16.PACK_AB R7, R28, R45 ;  /* 0x0000002d1c07723e */ /* 0x000fca00000010ff */
[----:B------:R1:W-:Y:S02]  /*d3a0*/  STS.128 [R37+0x18100], R4 ;  /* 0x0181000425007388 */ /* 0x0003e40000000c00 */
.L_x_1455:
[----:B------:R-:W-:Y:S05]  /*d3b0*/  BSYNC B0 ;  /* 0x0000000000007941 */ /* 0x000fea0003800000 */
.L_x_1454:
[----:B-1----:R-:W-:-:S04]  /*d3c0*/  IADD3 R4, R144, 0x40, RZ ;  /* 0x0000004090047810 */ /* 0x002fc80007ffe0ff */
        /* <DEDUP_REMOVED lines=9> */
[----:B------:R-:W-:-:S02]  /*d460*/  SHF.L.U32 R12, R5, 0x3, RZ ;  /* 0x00000003050c7819 */ /* 0x000fc400000006ff */
[----:B------:R-:W-:Y:S02]  /*d470*/  LEA.HI R4, R4, R5, RZ, 0x3 ;  /* 0x0000000504047211 */ /* 0x000fe400078f18ff */
[----:B------:R-:W-:Y:S02]  /*d480*/  LOP3.LUT R49, R49, 0x38, R12, 0xf8, !PT ;  /* 0x0000003831317812 */ /* 0x000fe400078ef80c */
[----:B------:R-:W-:Y:S01]  /*d490*/  LOP3.LUT R17, R17, 0xffffe000, RZ, 0xc0, !PT ;  /* 0xffffe00011117812 */ /* 0x000fe200078ec0ff */
[----:B------:R-:W-:Y:S01]  /*d4a0*/  IMAD.SHL.U32 R4, R4, 0x400, RZ ;  /* 0x0000040004047824 */ /* 0x000fe200078e00ff */
[----:B------:R-:W-:Y:S02]  /*d4b0*/  LOP3.LUT R16, R49, R8, RZ, 0x3c, !PT ;  /* 0x0000000831107212 */ /* 0x000fe400078e3cff */
[----:B------:R-:W-:Y:S02]  /*d4c0*/  IADD3 R6, R6, R17, R51 ;  /* 0x0000001106067210 */ /* 0x000fe40007ffe033 */
[----:B------:R-:W-:-:S02]  /*d4d0*/  LOP3.LUT R4, R4, 0x7fffe000, RZ, 0xc0, !PT ;  /* 0x7fffe00004047812 */ /* 0x000fc400078ec0ff */
[----:B------:R-:W-:Y:S02]  /*d4e0*/  LEA R8, R6, 0x18100, 0x1 ;  /* 0x0001810006087811 */ /* 0x000fe400078e08ff */
[----:B------:R-:W-:Y:S02]  /*d4f0*/  IADD3 R16, R16, R4, R51 ;  /* 0x0000000410107210 */ /* 0x000fe40007ffe033 */
[----:B------:R-:W-:Y:S01]  /*d500*/  SHF.L.U32 R31, R27, 0x10, RZ ;  /* 0x000000101b1f7819 */ /* 0x000fe200000006ff */
[----:B------:R-:W1:Y:S01]  /*d510*/  LDS.128 R12, [R8] ;  /* 0x00000000080c7984 */ /* 0x000e620000000c00 */
[----:B------:R-:W-:Y:S01]  /*d520*/  LOP3.LUT R36, R23, 0xffff0000, RZ, 0xc0, !PT ;  /* 0xffff000017247812 */ /* 0x000fe200078ec0ff */
[----:B------:R-:W-:Y:S01]  /*d530*/  IMAD.SHL.U32 R16, R16, 0x2, RZ ;  /* 0x0000000210107824 */ /* 0x000fe200078e00ff */
[----:B------:R-:W-:-:S04]  /*d540*/  LOP3.LUT R38, R27, 0xffff0000, RZ, 0xc0, !PT ;  /* 0xffff00001b267812 */ /* 0x000fc800078ec0ff */
[----:B------:R-:W2:Y:S01]  /*d550*/  LDS.128 R4, [R16+0x18100] ;  /* 0x0181000010047984 */ /* 0x000ea20000000c00 */
[----:B-1----:R-:W-:Y:S01]  /*d560*/  SHF.L.U32 R18, R12, 0x10, RZ ;  /* 0x000000100c127819 */ /* 0x002fe200000006ff */
[----:B------:R-:W-:Y:S01]  /*d570*/  IMAD.U32 R20, R14, 0x10000, RZ ;  /* 0x000100000e147824 */ /* 0x000fe200078e00ff */
[----:B------:R-:W-:Y:S01]  /*d580*/  LOP3.LUT R17, R12, 0xffff0000, RZ, 0xc0, !PT ;  /* 0xffff00000c117812 */ /* 0x000fe200078ec0ff */
[C---:B------:R-:W-:Y:S01]  /*d590*/  IMAD.U32 R12, R13.reuse, 0x10000, RZ ;  /* 0x000100000d0c7824 */ /* 0x040fe200078e00ff */
[----:B------:R-:W-:Y:S02]  /*d5a0*/  LOP3.LUT R28, R13, 0xffff0000, RZ, 0xc0, !PT ;  /* 0xffff00000d1c7812 */ /* 0x000fe400078ec0ff */
[C---:B------:R-:W-:Y:S01]  /*d5b0*/  SHF.L.U32 R13, R15.reuse, 0x10, RZ ;  /* 0x000000100f0d7819 */ /* 0x040fe200000006ff */
[----:B--2---:R-:W-:Y:S01]  /*d5c0*/  IMAD.U32 R29, R4, 0x10000, RZ ;  /* 0x00010000041d7824 */ /* 0x004fe200078e00ff */
[----:B------:R-:W-:Y:S01]  /*d5d0*/  LOP3.LUT R30, R15, 0xffff0000, RZ, 0xc0, !PT ;  /* 0xffff00000f1e7812 */ /* 0x000fe200078ec0ff */
[----:B------:R-:W-:Y:S01]  /*d5e0*/  IMAD.U32 R34, R6, 0x10000, RZ ;  /* 0x0001000006227824 */ /* 0x000fe200078e00ff */
[----:B------:R-:W-:-:S02]  /*d5f0*/  LOP3.LUT R15, R4, 0xffff0000, RZ, 0xc0, !PT ;  /* 0xffff0000040f7812 */ /* 0x000fc400078ec0ff */
[C---:B------:R-:W-:Y:S02]  /*d600*/  SHF.L.U32 R4, R5.reuse, 0x10, RZ ;  /* 0x0000001005047819 */ /* 0x040fe400000006ff */
[----:B------:R-:W-:Y:S01]  /*d610*/  LOP3.LUT R35, R5, 0xffff0000, RZ, 0xc0, !PT ;  /* 0xffff000005237812 */ /* 0x000fe200078ec0ff */
[----:B------:R-:W-:Y:S01]  /*d620*/  IMAD.U32 R5, R23, 0x10000, RZ ;  /* 0x0001000017057824 */ /* 0x000fe200078e00ff */
[----:B------:R-:W-:Y:S01]  /*d630*/  LOP3.LUT R33, R6, 0xffff0000, RZ, 0xc0, !PT ;  /* 0xffff000006217812 */ /* 0x000fe200078ec0ff */
[----:B------:R-:W-:Y:S01]  /*d640*/  IMAD.U32 R23, R22, 0x10000, RZ ;  /* 0x0001000016177824 */ /* 0x000fe200078e00ff */
[----:B------:R-:W-:Y:S01]  /*d650*/  SHF.L.U32 R32, R7, 0x10, RZ ;  /* 0x0000001007207819 */ /* 0x000fe200000006ff */
[-C--:B------:R-:W-:Y:S01]  /*d660*/  FMUL.FTZ R6, R5, R29.reuse ;  /* 0x0000001d05067220 */ /* 0x080fe20000410000 */
[----:B------:R-:W-:Y:S01]  /*d670*/  LOP3.LUT R14, R14, 0xffff0000, RZ, 0xc0, !PT ;  /* 0xffff00000e0e7812 */ /* 0x000fe200078ec0ff */
[----:B------:R-:W-:Y:S01]  /*d680*/  FMUL.FTZ R29, R31, R29 ;  /* 0x0000001d1f1d7220 */ /* 0x000fe20000410000 */
[----:B------:R-:W-:Y:S01]  /*d690*/  LOP3.LUT R7, R7, 0xffff0000, RZ, 0xc0, !PT ;  /* 0xffff000007077812 */ /* 0x000fe200078ec0ff */
[-C--:B------:R-:W-:Y:S01]  /*d6a0*/  FFMA.FTZ R6, R31, R18.reuse, -R6 ;  /* 0x000000121f067223 */ /* 0x080fe20000010806 */
[----:B------:R-:W-:Y:S01]  /*d6b0*/  LOP3.LUT R22, R22, 0xffff0000, RZ, 0xc0, !PT ;  /* 0xffff000016167812 */ /* 0x000fe200078ec0ff */
[----:B------:R-:W-:Y:S01]  /*d6c0*/  FFMA.FTZ R29, R5, R18, R29 ;  /* 0x00000012051d7223 */ /* 0x000fe2000001001d */
[----:B------:R-:W-:Y:S01]  /*d6d0*/  SHF.L.U32 R5, R26, 0x10, RZ ;  /* 0x000000101a057819 */ /* 0x000fe200000006ff */
[-C--:B------:R-:W-:Y:S01]  /*d6e0*/  FMUL.FTZ R27, R36, R15.reuse ;  /* 0x0000000f241b7220 */ /* 0x080fe20000410000 */
[----:B------:R-:W-:Y:S01]  /*d6f0*/  LOP3.LUT R26, R26, 0xffff0000, RZ, 0xc0, !PT ;  /* 0xffff00001a1a7812 */ /* 0x000fe200078ec0ff */
[----:B------:R-:W-:-:S02]  /*d700*/  FMUL.FTZ R15, R38, R15 ;  /* 0x0000000f260f7220 */ /* 0x000fc40000410000 */
[-C--:B------:R-:W-:Y:S02]  /*d710*/  FMUL.FTZ R18, R23, R4.reuse ;  /* 0x0000000417127220 */ /* 0x080fe40000410000 */
[----:B------:R-:W-:Y:S02]  /*d720*/  FMUL.FTZ R4, R5, R4 ;  /* 0x0000000405047220 */ /* 0x000fe40000410000 */
[C---:B------:R-:W-:Y:S01]  /*d730*/  IMAD.U32 R31, R21.reuse, 0x10000, RZ ;  /* 0x00010000151f7824 */ /* 0x040fe200078e00ff */
[----:B------:R-:W-:Y:S01]  /*d740*/  LOP3.LUT R21, R21, 0xffff0000, RZ, 0xc0, !PT ;  /* 0xffff000015157812 */ /* 0x000fe200078ec0ff */
[-C--:B------:R-:W-:Y:S01]  /*d750*/  FFMA.FTZ R36, R36, R17.reuse, R15 ;  /* 0x0000001124247223 */ /* 0x080fe2000001000f */
[----:B------:R-:W-:Y:S01]  /*d760*/  SHF.L.U32 R15, R25, 0x10, RZ ;  /* 0x00000010190f7819 */ /* 0x000fe200000006ff */
[-C--:B------:R-:W-:Y:S01]  /*d770*/  FFMA.FTZ R18, R5, R12.reuse, -R18 ;  /* 0x0000000c05127223 */ /* 0x080fe20000010812 */
[----:B------:R-:W-:Y:S01]  /*d780*/  LOP3.LUT R25, R25, 0xffff0000, RZ, 0xc0, !PT ;  /* 0xffff000019197812 */ /* 0x000fe200078ec0ff */
[----:B------:R-:W-:Y:S01]  /*d790*/  FFMA.FTZ R5, R23, R12, R4 ;  /* 0x0000000c17057223 */ /* 0x000fe20000010004 */
[C---:B------:R-:W-:Y:S01]  /*d7a0*/  SHF.L.U32 R12, R24.reuse, 0x10, RZ ;  /* 0x00000010180c7819 */ /* 0x040fe200000006ff */
[----:B------:R-:W-:Y:S01]  /*d7b0*/  FMUL.FTZ R4, R31, R34 ;  /* 0x000000221f047220 */ /* 0x000fe20000410000 */
[----:B------:R-:W-:Y:S01]  /*d7c0*/  LOP3.LUT R24, R24, 0xffff0000, RZ, 0xc0, !PT ;  /* 0xffff000018187812 */ /* 0x000fe200078ec0ff */
[----:B------:R-:W-:-:S02]  /*d7d0*/  FFMA.FTZ R27, R38, R17, -R27 ;  /* 0x00000011261b7223 */ /* 0x000fc4000001081b */
[C---:B------:R-:W-:Y:S02]  /*d7e0*/  FMUL.FTZ R34, R15.reuse, R34 ;  /* 0x000000220f227220 */ /* 0x040fe40000410000 */
[-C--:B------:R-:W-:Y:S02]  /*d7f0*/  FFMA.FTZ R17, R15, R20.reuse, -R4 ;  /* 0x000000140f117223 */ /* 0x080fe40000010804 */
[C---:B------:R-:W-:Y:S01]  /*d800*/  IMAD.U32 R4, R19.reuse, 0x10000, RZ ;  /* 0x0001000013047824 */ /* 0x040fe200078e00ff */
[----:B------:R-:W-:Y:S01]  /*d810*/  LOP3.LUT R19, R19, 0xffff0000, RZ, 0xc0, !PT ;  /* 0xffff000013137812 */ /* 0x000fe200078ec0ff */
[----:B------:R-:W-:Y:S02]  /*d820*/  FFMA.FTZ R34, R31, R20, R34 ;  /* 0x000000141f227223 */ /* 0x000fe40000010022 */
[----:B------:R-:W-:Y:S02]  /*d830*/  FMUL.FTZ R15, R21, R33 ;  /* 0x00000021150f7220 */ /* 0x000fe40000410000 */
[----:B------:R-:W-:-:S02]  /*d840*/  FMUL.FTZ R20, R4, R32 ;  /* 0x0000002004147220 */ /* 0x000fc40000410000 */
[C---:B------:R-:W-:Y:S02]  /*d850*/  FMUL.FTZ R33, R25.reuse, R33 ;  /* 0x0000002119217220 */ /* 0x040fe40000410000 */
[C---:B------:R-:W-:Y:S02]  /*d860*/  FMUL.FTZ R32, R12.reuse, R32 ;  /* 0x000000200c207220 */ /* 0x040fe40000410000 */
[-C--:B------:R-:W-:Y:S02]  /*d870*/  FFMA.FTZ R38, R25, R14.reuse, -R15 ;  /* 0x0000000e19267223 */ /* 0x080fe4000001080f */
[----:B------:R-:W-:Y:S02]  /*d880*/  FFMA.FTZ R33, R21, R14, R33 ;  /* 0x0000000e15217223 */ /* 0x000fe40000010021 */
[----:B------:R-:W-:Y:S01]  /*d890*/  FFMA.FTZ R15, R12, R13, -R20 ;  /* 0x0000000d0c0f7223 */ /* 0x000fe20000010814 */
[----:B------:R-:W-:Y:S01]  /*d8a0*/  F2FP.BF16.PACK_AB R14, R38, R17 ;  /* 0x00000011260e723e */ /* 0x000fe200000010ff */
[----:B------:R-:W-:Y:S01]  /*d8b0*/  FFMA.FTZ R32, R4, R13, R32 ;  /* 0x0000000d04207223 */ /* 0x000fe20000010020 */
[----:B------:R-:W-:Y:S01]  /*d8c0*/  F2FP.BF16.PACK_AB R12, R27, R6 ;  /* 0x000000061b0c723e */ /* 0x000fe200000010ff */
[----:B------:R-:W-:Y:S01]  /*d8d0*/  FMUL.FTZ R13, R22, R35 ;  /* 0x00000023160d7220 */ /* 0x000fe20000410000 */
[----:B------:R-:W-:Y:S01]  /*d8e0*/  F2FP.BF16.PACK_AB R6, R33, R34 ;  /* 0x000000222106723e */ /* 0x000fe200000010ff */
[----:B------:R-:W-:Y:S01]  /*d8f0*/  FMUL.FTZ R21, R19, R7 ;  /* 0x0000000713157220 */ /* 0x000fe20000410000 */
[----:B------:R-:W-:Y:S01]  /*d900*/  F2FP.BF16.PACK_AB R4, R36, R29 ;  /* 0x0000001d2404723e */ /* 0x000fe200000010ff */
[----:B------:R-:W-:-:S02]  /*d910*/  FMUL.FTZ R35, R26, R35 ;  /* 0x000000231a237220 */ /* 0x000fc40000410000 */
[----:B------:R-:W-:Y:S02]  /*d920*/  FMUL.FTZ R7, R24, R7 ;  /* 0x0000000718077220 */ /* 0x000fe40000410000 */
[----:B------:R-:W-:Y:S02]  /*d930*/  FFMA.FTZ R13, R26, R28, -R13 ;  /* 0x0000001c1a0d7223 */ /* 0x000fe4000001080d */
[----:B------:R-:W-:Y:S02]  /*d940*/  FFMA.FTZ R24, R24, R30, -R21 ;  /* 0x0000001e18187223 */ /* 0x000fe40000010815 */
[----:B------:R-:W-:Y:S01]  /*d950*/  FFMA.FTZ R22, R22, R28, R35 ;  /* 0x0000001c16167223 */ /* 0x000fe20000010023 */
[----:B------:R-:W-:Y:S01]  /*d960*/  F2FP.BF16.PACK_AB R13, R13, R18 ;  /* 0x000000120d0d723e */ /* 0x000fe200000010ff */
[----:B------:R-:W-:Y:S01]  /*d970*/  FFMA.FTZ R7, R19, R30, R7 ;  /* 0x0000001e13077223 */ /* 0x000fe20000010007 */
[----:B------:R-:W-:Y:S02]  /*d980*/  F2FP.BF16.PACK_AB R15, R24, R15 ;  /* 0x0000000f180f723e */ /* 0x000fe400000010ff */
[----:B------:R-:W-:-:S02]  /*d990*/  F2FP.BF16.PACK_AB R5, R22, R5 ;  /* 0x000000051605723e */ /* 0x000fc400000010ff */
[----:B------:R-:W-:Y:S01]  /*d9a0*/  F2FP.BF16.PACK_AB R7, R7, R32 ;  /* 0x000000200707723e */ /* 0x000fe200000010ff */
[----:B------:R1:W-:Y:S04]  /*d9b0*/  STS.128 [R8], R12 ;  /* 0x0000000c08007388 */ /* 0x0003e80000000c00 */
[----:B------:R1:W-:Y:S02]  /*d9c0*/  STS.128 [R16+0x18100], R4 ;  /* 0x0181000410007388 */ /* 0x0003e40000000c00 */
.L_x_1433:
[----:B------:R-:W-:Y:S05]  /*d9d0*/  BSYNC B2 ;  /* 0x0000000000027941 */ /* 0x000fea0003800000 */
.L_x_1417:
[----:B------:R-:W-:-:S04]  /*d9e0*/  DEPBAR.LE SB0, 0x2 ;  /* 0x000080800000791a */ /* 0x000fc80000000000 */
[----:B------:R-:W-:Y:S01]  /*d9f0*/  BAR.SYNC.DEFER_BLOCKING 0x0 ;  /* 0x0000000000007b1d */ /* 0x000fe20000010000 */
[----:B------:R-:W-:Y:S01]  /*da00*/  LOP3.LUT P0, RZ, R201, 0x2, RZ, 0xc0, !PT ;  /* 0x00000002c9ff7812 */ /* 0x000fe2000780c0ff */
[----:B------:R-:W-:-:S03]  /*da10*/  IMAD.IADD R203, R202, 0x1, R199 ;  /* 0x00000001cacb7824 */ /* 0x000fc600078e02c7 */
[----:B------:R-:W-:Y:S01]  /*da20*/  SEL R205, R0, 0xffffffe0, !P0 ;  /* 0xffffffe000cd7807 */ /* 0x000fe20004000000 */
[----:B------:R-:W-:Y:S04]  /*da30*/  BSSY B0, `(.L_x_1456) ;  /* 0x0000024000007945 */ /* 0x000fe80003800000 */
[----:B-1----:R-:W-:Y:S01]  /*da40*/  IMAD.IADD R8, R200, 0x1, R205 ;  /* 0x00000001c8087824 */ /* 0x002fe200078e02cd */
[----:B------:R1:W2:Y:S04]  /*da50*/  LDSM.16.M88.4 R44, [R202] ;  /* 0x00000000ca2c783b */ /* 0x0002a80000000200 */
        /* <DEDUP_REMOVED lines=10> */
[----:B------:R-:W-:Y:S02]  /*db00*/  IADD3 R20, R9, -0x2, RZ ;  /* 0xfffffffe09147810 */ /* 0x000fe40007ffe0ff */
[----:B------:R-:W-:-:S02]  /*db10*/  LOP3.LUT P3, RZ, R226, 0x1, RZ, 0xc0, !PT ;  /* 0x00000001e2ff7812 */ /* 0x000fc4000786c0ff */
[----:B------:R-:W-:Y:S01]  /*db20*/  SHF.R.S32.HI R0, RZ, 0x1f, R20 ;  /* 0x0000001fff007819 */ /* 0x000fe20000011414 */
[----:B------:R-:W-:-:S04]  /*db30*/  IMAD.WIDE.U32 R22, R20, c[0x0][0x208], RZ ;  /* 0x0000820014167a25 */ /* 0x000fc800078e00ff */
[----:B------:R-:W-:Y:S01]  /*db40*/  IMAD R21, R0, c[0x0][0x208], RZ ;  /* 0x0000820000157a24 */ /* 0x000fe200078e02ff */
[----:B------:R-:W-:-:S03]  /*db50*/  LEA R0, P0, R22, R234, 0x6 ;  /* 0x000000ea16007211 */ /* 0x000fc600078030ff */
[----:B------:R-:W-:Y:S01]  /*db60*/  IMAD R21, R20, c[0x0][0x20c], R21 ;  /* 0x0000830014157a24 */ /* 0x000fe200078e0215 */
[----:B------:R-:W-:-:S03]  /*db70*/  LEA R20, P2, R0, c[0x0][0x1f8], 0x1 ;  /* 0x00007e0000147a11 */ /* 0x000fc600078408ff */
[----:B------:R-:W-:-:S05]  /*db80*/  IMAD.IADD R21, R23, 0x1, R21 ;  /* 0x0000000117157824 */ /* 0x000fca00078e0215 */
        /* <DEDUP_REMOVED lines=14> */
.L_x_1457:
[----:B------:R-:W-:Y:S05]  /*dc70*/  BSYNC B0 ;  /* 0x0000000000007941 */ /* 0x000fea0003800000 */
.L_x_1456:
[----:B------:R-:W-:Y:S01]  /*dc80*/  LOP3.LUT P0, RZ, R201, 0x4, RZ, 0xc0, !PT ;  /* 0x00000004c9ff7812 */ /* 0x000fe2000780c0ff */
[C---:B--234-:R-:W-:Y:S01]  /*dc90*/  HMMA.16816.F32.BF16 R20, R44.reuse, R16, RZ ;  /* 0x000000102c14723c */ /* 0x05cfe200000418ff */
[----:B------:R-:W-:Y:S01]  /*dca0*/  LDSM.16.M88.4 R36, [R198] ;  /* 0x00000000c624783b */ /* 0x000fe20000000200 */
[----:B------:R-:W-:Y:S01]  /*dcb0*/  LEA.HI R3, R3, R146, RZ, 0x5 ;  /* 0x0000009203037211 */ /* 0x000fe200078f28ff */
[----:B------:R-:W-:Y:S01]  /*dcc0*/  IMAD R84, R87, -0x40, R84 ;  /* 0xffffffc057547824 */ /* 0x000fe200078e0254 */
[----:B------:R-:W-:Y:S01]  /*dcd0*/  SEL R33, R2, 0xffffffc0, !P0 ;  /* 0xffffffc002217807 */ /* 0x000fe20004000000 */
[----:B------:R-:W0:Y:S01]  /*dce0*/  LDGDEPBAR ;  /* 0x00000000000079af */ /* 0x000e220000000000 */
[----:B------:R-:W-:Y:S01]  /*dcf0*/  LOP3.LUT R3, R3, 0xffffffe0, RZ, 0xc0, !PT ;  /* 0xffffffe003037812 */ /* 0x000fe200078ec0ff */
[----:B------:R-:W-:Y:S01]  /*dd00*/  IMAD.IADD R176, R199, 0x1, R196 ;  /* 0x00000001c7b07824 */ /* 0x000fe200078e02c4 */
[C---:B------:R-:W-:Y:S01]  /*dd10*/  HMMA.16816.F32.BF16 R16, R44.reuse, R18, RZ ;  /* 0x000000122c10723c */ /* 0x040fe200000418ff */
[----:B------:R-:W-:Y:S01]  /*dd20*/  IMAD.IADD R2, R200, 0x1, R33 ;  /* 0x00000001c8027824 */ /* 0x000fe200078e0221 */
[----:B------:R-:W-:Y:S01]  /*dd30*/  IADD3 R0, R33, R200, R205 ;  /* 0x000000c821007210 */ /* 0x000fe20007ffe0cd */
[----:B------:R-:W-:Y:S01]  /*dd40*/  IMAD.IADD R168, R199, 0x1, R147 ;  /* 0x00000001c7a87824 */ /* 0x000fe200078e0293 */
[----:B------:R-:W-:Y:S02]  /*dd50*/  BSSY B0, `(.L_x_1458) ;  /* 0x000024f000007945 */ /* 0x000fe40003800000 */
[----:B------:R-:W2:Y:S02]  /*dd60*/  LDSM.16.M88.4 R76, [R2] ;  /* 0x00000000024c783b */ /* 0x000ea40000000200 */
[C---:B------:R-:W-:Y:S02]  /*dd70*/  HMMA.16816.F32.BF16 R64, R44.reuse, R60, RZ ;  /* 0x0000003c2c40723c */ /* 0x040fe400000418ff */
[----:B------:R-:W3:Y:S04]  /*dd80*/  LDSM.16.M88.4 R72, [R2+0x800] ;  /* 0x000800000248783b */ /* 0x000ee80000000200 */
[----:B------:R-:W-:Y:S02]  /*dd90*/  LDSM.16.M88.4 R32, [R0] ;  /* 0x000000000020783b */ /* 0x000fe40000000200 */
[C---:B------:R-:W-:Y:S02]  /*dda0*/  HMMA.16816.F32.BF16 R60, R44.reuse, R62, RZ ;  /* 0x0000003e2c3c723c */ /* 0x040fe400000418ff */
[----:B------:R-:W-:Y:S04]  /*ddb0*/  LDSM.16.M88.4 R68, [R2+0x1000] ;  /* 0x001000000244783b */ /* 0x000fe80000000200 */
[----:B------:R-:W-:Y:S02]  /*ddc0*/  LDSM.16.M88.4 R40, [R2+0x1800] ;  /* 0x001800000228783b */ /* 0x000fe40000000200 */
[----:B-1----:R-:W-:Y:S08]  /*ddd0*/  HMMA.16816.F32.BF16 R56, R44, R52, RZ ;  /* 0x000000342c38723c */ /* 0x002ff000000418ff */
[----:B------:R-:W-:Y:S08]  /*dde0*/  HMMA.16816.F32.BF16 R16, R12, R90, R16 ;  /* 0x0000005a0c10723c */ /* 0x000ff00000041810 */
[C---:B------:R-:W-:Y:S08]  /*ddf0*/  HMMA.16816.F32.BF16 R52, R44.reuse, R54, RZ ;  /* 0x000000362c34723c */ /* 0x040ff000000418ff */
[C---:B------:R-:W-:Y:S08]  /*de00*/  HMMA.16816.F32.BF16 R48, R44.reuse, R4, RZ ;  /* 0x000000042c30723c */ /* 0x040ff000000418ff */
[----:B------:R-:W-:Y:S01]  /*de10*/  HMMA.16816.F32.BF16 R44, R44, R6, RZ ;  /* 0x000000062c2c723c */ /* 0x000fe200000418ff */
[----:B------:R-:W1:Y:S07]  /*de20*/  LDSM.16.M88.4 R4, [R197] ;  /* 0x00000000c504783b */ /* 0x000e6e0000000200 */
[C---:B------:R-:W-:Y:S08]  /*de30*/  HMMA.16816.F32.BF16 R64, R12.reuse, R28, R64 ;  /* 0x0000001c0c40723c */ /* 0x040ff00000041840 */
[C---:B------:R-:W-:Y:S01]  /*de40*/  HMMA.16816.F32.BF16 R60, R12.reuse, R30, R60 ;  /* 0x0000001e0c3c723c */ /* 0x040fe2000004183c */
[----:B------:R-:W4:Y:S07]  /*de50*/  LDSM.16.M88.4 R28, [R0+0x800] ;  /* 0x00080000001c783b */ /* 0x000f2e0000000200 */
[----:B------:R-:W-:Y:S01]  /*de60*/  HMMA.16816.F32.BF16 R20, R12, R88, R20 ;  /* 0x000000580c14723c */ /* 0x000fe20000041814 */
[----:B------:R-:W-:Y:S07]  /*de70*/  LDSM.16.M88.4 R88, [R200+0x2000] ;  /* 0x00200000c858783b */ /* 0x000fee0000000200 */
[----:B--2---:R-:W-:Y:S08]  /*de80*/  HMMA.16816.F32.BF16 R16, R36, R78, R16 ;  /* 0x0000004e2410723c */ /* 0x004ff00000041810 */
[C---:B------:R-:W-:Y:S08]  /*de90*/  HMMA.16816.F32.BF16 R56, R12.reuse, R24, R56 ;  /* 0x000000180c38723c */ /* 0x040ff00000041838 */
[C---:B------:R-:W-:Y:S01]  /*dea0*/  HMMA.16816.F32.BF16 R52, R12.reuse, R26, R52 ;  /* 0x0000001a0c34723c */ /* 0x040fe20000041834 */
[----:B------:R-:W-:Y:S07]  /*deb0*/  LDSM.16.M88.4 R24, [R0+0x1000] ;  /* 0x001000000018783b */ /* 0x000fee0000000200 */
[C---:B------:R-:W-:Y:S08]  /*dec0*/  HMMA.16816.F32.BF16 R48, R12.reuse, R80, R48 ;  /* 0x000000500c30723c */ /* 0x040ff00000041830 */
[----:B------:R-:W-:Y:S01]  /*ded0*/  HMMA.16816.F32.BF16 R44, R12, R82, R44 ;  /* 0x000000520c2c723c */ /* 0x000fe2000004182c */
[----:B------:R-:W2:Y:S04]  /*dee0*/  LDSM.16.M88.4 R80, [R202+0x4000] ;  /* 0x00400000ca50783b */ /* 0x000ea80000000200 */
[----:B------:R-:W2:Y:S03]  /*def0*/  LDSM.16.M88.4 R12, [R0+0x1800] ;  /* 0x00180000000c783b */ /* 0x000ea60000000200 */
[C---:B---3--:R-:W-:Y:S08]  /*df00*/  HMMA.16816.F32.BF16 R64, R36.reuse, R72, R64 ;  /* 0x000000482440723c */ /* 0x048ff00000041840 */
[C---:B------:R-:W-:Y:S01]  /*df10*/  HMMA.16816.F32.BF16 R60, R36.reuse, R74, R60 ;  /* 0x0000004a243c723c */ /* 0x040fe2000004183c */
[----:B------:R-:W-:Y:S07]  /*df20*/  LDSM.16.M88.4 R72, [R200+0x3000] ;  /* 0x00300000c848783b */ /* 0x000fee0000000200 */
[----:B------:R-:W-:Y:S01]  /*df30*/  HMMA.16816.F32.BF16 R20, R36, R76, R20 ;  /* 0x0000004c2414723c */ /* 0x000fe20000041814 */
[----:B------:R-:W3:Y:S07]  /*df40*/  LDSM.16.M88.4 R76, [R200+0x2800] ;  /* 0x00280000c84c783b */ /* 0x000eee0000000200 */
[----:B-1----:R-:W-:Y:S08]  /*df50*/  HMMA.16816.F32.BF16 R16, R4, R34, R16 ;  /* 0x000000220410723c */ /* 0x002ff00000041810 */
[C---:B------:R-:W-:Y:S08]  /*df60*/  HMMA.16816.F32.BF16 R56, R36.reuse, R68, R56 ;  /* 0x000000442438723c */ /* 0x040ff00000041838 */
[C---:B------:R-:W-:Y:S01]  /*df70*/  HMMA.16816.F32.BF16 R52, R36.reuse, R70, R52 ;  /* 0x000000462434723c */ /* 0x040fe20000041834 */
[----:B------:R-:W-:Y:S07]  /*df80*/  LDSM.16.M88.4 R68, [R200+0x3800] ;  /* 0x00380000c844783b */ /* 0x000fee0000000200 */
[C---:B------:R-:W-:Y:S08]  /*df90*/  HMMA.16816.F32.BF16 R48, R36.reuse, R40, R48 ;  /* 0x000000282430723c */ /* 0x040ff00000041830 */
[----:B------:R-:W-:Y:S01]  /*dfa0*/  HMMA.16816.F32.BF16 R44, R36, R42, R44 ;  /* 0x0000002a242c723c */ /* 0x000fe2000004182c */
[----:B------:R-:W-:Y:S04]  /*dfb0*/  LDSM.16.M88.4 R40, [R203+0x4000] ;  /* 0x00400000cb28783b */ /* 0x000fe80000000200 */
[----:B------:R-:W1:Y:S03]  /*dfc0*/  LDSM.16.M88.4 R36, [R8+0x2000] ;  /* 0x002000000824783b */ /* 0x000e660000000200 */
[C---:B----4-:R-:W-:Y:S08]  /*dfd0*/  HMMA.16816.F32.BF16 R64, R4.reuse, R28, R64 ;  /* 0x0000001c0440723c */ /* 0x050ff00000041840 */
[C---:B------:R-:W-:Y:S01]  /*dfe0*/  HMMA.16816.F32.BF16 R60, R4.reuse, R30, R60 ;  /* 0x0000001e043c723c */ /* 0x040fe2000004183c */
[----:B------:R-:W-:Y:S07]  /*dff0*/  LDSM.16.M88.4 R28, [R8+0x3000] ;  /* 0x00300000081c783b */ /* 0x000fee0000000200 */
[----:B------:R-:W-:Y:S01]  /*e000*/  HMMA.16816.F32.BF16 R20, R4, R32, R20 ;  /* 0x000000200414723c */ /* 0x000fe20000041814 */
[----:B------:R-:W4:Y:S07]  /*e010*/  LDSM.16.M88.4 R32, [R8+0x2800] ;  /* 0x002800000820783b */ /* 0x000f2e0000000200 */
[----:B--2---:R-:W-:Y:S08]  /*e020*/  HMMA.16816.F32.BF16 R16, R80, R90, R16 ;  /* 0x0000005a5010723c */ /* 0x004ff00000041810 */
[C---:B------:R-:W-:Y:S08]  /*e030*/  HMMA.16816.F32.BF16 R56, R4.reuse, R24, R56 ;  /* 0x000000180438723c */ /* 0x040ff00000041838 */
[C---:B------:R-:W-:Y:S01]  /*e040*/  HMMA.16816.F32.BF16 R52, R4.reuse, R26, R52 ;  /* 0x0000001a0434723c */ /* 0x040fe20000041834 */
[----:B------:R-:W-:Y:S07]  /*e050*/  LDSM.16.M88.4 R24, [R8+0x3800] ;  /* 0x003800000818783b */ /* 0x000fee0000000200 */
[C---:B------:R-:W-:Y:S08]  /*e060*/  HMMA.16816.F32.BF16 R48, R4.reuse, R12, R48 ;  /* 0x0000000c0430723c */ /* 0x040ff00000041830 */
[----:B------:R-:W-:Y:S01]  /*e070*/  HMMA.16816.F32.BF16 R44, R4, R14, R44 ;  /* 0x0000000e042c723c */ /* 0x000fe2000004182c */
[----:B------:R-:W-:Y:S04]  /*e080*/  LDSM.16.M88.4 R12, [R198+0x4000] ;  /* 0x00400000c60c783b */ /* 0x000fe80000000200 */
[----:B------:R-:W2:Y:S03]  /*e090*/  LDSM.16.M88.4 R4, [R2+0x2000] ;  /* 0x002000000204783b */ /* 0x000ea60000000200 */
[C---:B---3--:R-:W-:Y:S08]  /*e0a0*/  HMMA.16816.F32.BF16 R64, R80.reuse, R76, R64 ;  /* 0x0000004c5040723c */ /* 0x048ff00000041840 */
[C---:B------:R-:W-:Y:S01]  /*e0b0*/  HMMA.16816.F32.BF16 R60, R80.reuse, R78, R60 ;  /* 0x0000004e503c723c */ /* 0x040fe2000004183c */
[----:B------:R-:W-:Y:S07]  /*e0c0*/  LDSM.16.M88.4 R76, [R2+0x2800] ;  /* 0x00280000024c783b */ /* 0x000fee0000000200 */
[----:B------:R-:W-:Y:S08]  /*e0d0*/  HMMA.16816.F32.BF16 R20, R80, R88, R20 ;  /* 0x000000585014723c */ /* 0x000ff00000041814 */
        /* <DEDUP_REMOVED lines=10> */
[----:B------:R-:W3:Y:S07]  /*e180*/  LDSM.16.M88.4 R32, [R2+0x3800] ;  /* 0x003800000220783b */ /* 0x000eee0000000200 */
        /* <DEDUP_REMOVED lines=9> */
[----:B------:R-:W-:Y:S03]  /*e220*/  LDSM.16.M88.4 R40, [R8+0x4000] ;  /* 0x004000000828783b */ /* 0x000fe60000000200 */
[----:B------:R-:W-:Y:S01]  /*e230*/  HMMA.16816.F32.BF16 R20, R12, R4, R20 ;  /* 0x000000040c14723c */ /* 0x000fe20000041814 */
[----:B------:R-:W-:Y:S07]  /*e240*/  LDSM.16.M88.4 R4, [R0+0x3000] ;  /* 0x003000000004783b */ /* 0x000fee0000000200 */
[----:B-1----:R-:W-:Y:S08]  /*e250*/  HMMA.16816.F32.BF16 R16, R68, R46, R16 ;  /* 0x0000002e4410723c */ /* 0x002ff00000041810 */
[C---:B------:R-:W-:Y:S08]  /*e260*/  HMMA.16816.F32.BF16 R56, R12.reuse, R72, R56 ;  /* 0x000000480c38723c */ /* 0x040ff00000041838 */
[C---:B------:R-:W-:Y:S08]  /*e270*/  HMMA.16816.F32.BF16 R64, R12.reuse, R76, R64 ;  /* 0x0000004c0c40723c */ /* 0x040ff00000041840 */
[C---:B------:R-:W-:Y:S08]  /*e280*/  HMMA.16816.F32.BF16 R60, R12.reuse, R78, R60 ;  /* 0x0000004e0c3c723c */ /* 0x040ff0000004183c */
[C---:B------:R-:W-:Y:S01]  /*e290*/  HMMA.16816.F32.BF16 R72, R12.reuse, R74, R52 ;  /* 0x0000004a0c48723c */ /* 0x040fe20000041834 */
[----:B------:R-:W-:Y:S07]  /*e2a0*/  LDSM.16.M88.4 R52, [R203+0x8000] ;  /* 0x00800000cb34783b */ /* 0x000fee0000000200 */
[C---:B---3--:R-:W-:Y:S08]  /*e2b0*/  HMMA.16816.F32.BF16 R48, R12.reuse, R32, R48 ;  /* 0x000000200c30723c */ /* 0x048ff00000041830 */
[----:B------:R-:W-:Y:S01]  /*e2c0*/  HMMA.16816.F32.BF16 R80, R12, R34, R80 ;  /* 0x000000220c50723c */ /* 0x000fe20000041850 */
[----:B------:R-:W1:Y:S04]  /*e2d0*/  LDSM.16.M88.4 R12, [R0+0x3800] ;  /* 0x00380000000c783b */ /* 0x000e680000000200 */
[----:B------:R-:W-:Y:S03]  /*e2e0*/  LDSM.16.M88.4 R32, [R198+0x8000] ;  /* 0x00800000c620783b */ /* 0x000fe60000000200 */
[----:B------:R-:W-:Y:S01]  /*e2f0*/  HMMA.16816.F32.BF16 R20, R68, R44, R20 ;  /* 0x0000002c4414723c */ /* 0x000fe20000041814 */
[----:B------:R-:W3:Y:S07]  /*e300*/  LDSM.16.M88.4 R44, [R200+0x4800] ;  /* 0x00480000c82c783b */ /* 0x000eee0000000200 */
[----:B--2---:R-:W-:Y:S08]  /*e310*/  HMMA.16816.F32.BF16 R16, R36, R26, R16 ;  /* 0x0000001a2410723c */ /* 0x004ff00000041810 */
[C---:B------:R-:W-:Y:S08]  /*e320*/  HMMA.16816.F32.BF16 R64, R68.reuse, R28, R64 ;  /* 0x0000001c4440723c */ /* 0x040ff00000041840 */
[----:B------:R-:W-:Y:S01]  /*e330*/  HMMA.16816.F32.BF16 R60, R68, R30, R60 ;  /* 0x0000001e443c723c */ /* 0x000fe2000004183c */
[----:B------:R-:W2:Y:S07]  /*e340*/  LDSM.16.M88.4 R28, [R2+0x4000] ;  /* 0x00400000021c783b */ /* 0x000eae0000000200 */
[----:B------:R-:W-:Y:S01]  /*e350*/  HMMA.16816.F32.BF16 R20, R36, R24, R20 ;  /* 0x000000182414723c */ /* 0x000fe20000041814 */
[----:B------:R-:W-:Y:S07]  /*e360*/  LDSM.16.M88.4 R24, [R197+0x8000] ;  /* 0x00800000c518783b */ /* 0x000fee0000000200 */
[----:B-1----:R-:W-:Y:S01]  /*e370*/  HMMA.16816.F32.BF16 R76, R68, R12, R48 ;  /* 0x0000000c444c723c */ /* 0x002fe20000041830 */
[----:B------:R-:W1:Y:S07]  /*e380*/  LDSM.16.M88.4 R48, [R8+0x4800] ;  /* 0x004800000830783b */ /* 0x000e6e0000000200 */
[----:B------:R-:W-:Y:S08]  /*e390*/  HMMA.16816.F32.BF16 R16, R52, R42, R16 ;  /* 0x0000002a3410723c */ /* 0x000ff00000041810 */
[C---:B------:R-:W-:Y:S08]  /*e3a0*/  HMMA.16816.F32.BF16 R56, R68.reuse, R4, R56 ;  /* 0x000000044438723c */ /* 0x040ff00000041838 */
[----:B------:R-:W-:Y:S01]  /*e3b0*/  HMMA.16816.F32.BF16 R72, R68, R6, R72 ;  /* 0x000000064448723c */ /* 0x000fe20000041848 */
[----:B------:R-:W4:Y:S07]  /*e3c0*/  LDSM.16.M88.4 R4, [R0+0x4000] ;  /* 0x004000000004783b */ /* 0x000f2e0000000200 */
[----:B------:R-:W-:Y:S01]  /*e3d0*/  HMMA.16816.F32.BF16 R20, R52, R40, R20 ;  /* 0x000000283414723c */ /* 0x000fe20000041814 */
[----:B------:R-:W4:Y:S07]  /*e3e0*/  LDSM.16.M88.4 R40, [R200+0x5000] ;  /* 0x00500000c828783b */ /* 0x000f2e0000000200 */
[C---:B---3--:R-:W-:Y:S08]  /*e3f0*/  HMMA.16816.F32.BF16 R64, R36.reuse, R44, R64 ;  /* 0x0000002c2440723c */ /* 0x048ff00000041840 */
[----:B------:R-:W-:Y:S01]  /*e400*/  HMMA.16816.F32.BF16 R60, R36, R46, R60 ;  /* 0x0000002e243c723c */ /* 0x000fe2000004183c */
[----:B------:R-:W-:Y:S07]  /*e410*/  LDSM.16.M88.4 R44, [R0+0x4800] ;  /* 0x00480000002c783b */ /* 0x000fee0000000200 */
[C---:B--2---:R-:W-:Y:S08]  /*e420*/  HMMA.16816.F32.BF16 R16, R32.reuse, R30, R16 ;  /* 0x0000001e2010723c */ /* 0x044ff00000041810 */
[----:B------:R-:W-:Y:S01]  /*e430*/  HMMA.16816.F32.BF16 R20, R32, R28, R20 ;  /* 0x0000001c2014723c */ /* 0x000fe20000041814 */
[----:B------:R-:W2:Y:S07]  /*e440*/  LDSM.16.M88.4 R28, [R200+0x5800] ;  /* 0x00580000c81c783b */ /* 0x000eae0000000200 */
[C---:B-1----:R-:W-:Y:S08]  /*e450*/  HMMA.16816.F32.BF16 R64, R52.reuse, R48, R64 ;  /* 0x000000303440723c */ /* 0x042ff00000041840 */
[----:B------:R-:W-:Y:S01]  /*e460*/  HMMA.16816.F32.BF16 R60, R52, R50, R60 ;  /* 0x00000032343c723c */ /* 0x000fe2000004183c */
[----:B------:R-:W1:Y:S07]  /*e470*/  LDSM.16.M88.4 R48, [R8+0x5000] ;  /* 0x005000000830783b */ /* 0x000e6e0000000200 */
[----:B----4-:R-:W-:Y:S08]  /*e480*/  HMMA.16816.F32.BF16 R16, R24, R6, R16 ;  /* 0x000000061810723c */ /* 0x010ff00000041810 */
[C---:B------:R-:W-:Y:S08]  /*e490*/  HMMA.16816.F32.BF16 R56, R36.reuse, R40, R56 ;  /* 0x000000282438723c */ /* 0x040ff00000041838 */
[----:B------:R-:W-:Y:S08]  /*e4a0*/  HMMA.16816.F32.BF16 R72, R36, R42, R72 ;  /* 0x0000002a2448723c */ /* 0x000ff00000041848 */
[----:B------:R-:W-:Y:S01]  /*e4b0*/  HMMA.16816.F32.BF16 R20, R24, R4, R20 ;  /* 0x000000041814723c */ /* 0x000fe20000041814 */
[----:B------:R-:W3:Y:S01]  /*e4c0*/  LDSM.16.M88.4 R4, [R2+0x5000] ;  /* 0x005000000204783b */ /* 0x000ee20000000200 */
[----:B------:R-:W-:-:S02]  /*e4d0*/  FMUL.FTZ R16, R16, c[0x0][0x320] ;  /* 0x0000c80010107a20 */ /* 0x000fc40000410000 */
[----:B------:R-:W-:Y:S02]  /*e4e0*/  FMUL.FTZ R40, R18, c[0x0][0x320] ;  /* 0x0000c80012287a20 */ /* 0x000fe40000410000 */
[----:B------:R-:W-:Y:S02]  /*e4f0*/  FMUL.FTZ R41, R19, c[0x0][0x320] ;  /* 0x0000c80013297a20 */ /* 0x000fe40000410000 */
[----:B------:R-:W-:Y:S01]  /*e500*/  HMMA.16816.F32.BF16 R80, R68, R14, R80 ;  /* 0x0000000e4450723c */ /* 0x000fe20000041850 */
[----:B------:R-:W4:Y:S01]  /*e510*/  LDSM.16.M88.4 R12, [R2+0x4800] ;  /* 0x00480000020c783b */ /* 0x000f220000000200 */
[----:B------:R-:W-:Y:S06]  /*e520*/  MUFU.TANH R40, R40 ;  /* 0x0000002800287308 */ /* 0x000fec0000002400 */
[----:B--2---:R-:W-:Y:S02]  /*e530*/  HMMA.16816.F32.BF16 R76, R36, R28, R76 ;  /* 0x0000001c244c723c */ /* 0x004fe4000004184c */
[----:B------:R2:W-:Y:S05]  /*e540*/  MUFU.TANH R28, R16 ;  /* 0x00000010001c7308 */ /* 0x0005ea0000002400 */
[----:B------:R-:W-:Y:S01]  /*e550*/  FMUL.FTZ R29, R17, c[0x0][0x320] ;  /* 0x0000c800111d7a20 */ /* 0x000fe20000410000 */
[----:B-1----:R-:W-:Y:S01]  /*e560*/  HMMA.16816.F32.BF16 R56, R52, R48, R56 ;  /* 0x000000303438723c */ /* 0x002fe20000041838 */
[----:B------:R-:W-:Y:S01]  /*e570*/  FMUL.FTZ R20, R20, c[0x0][0x320] ;  /* 0x0000c80014147a20 */ /* 0x000fe20000410000 */
[----:B------:R-:W-:Y:S01]  /*e580*/  MUFU.TANH R41, R41 ;  /* 0x0000002900297308 */ /* 0x000fe20000002400 */
[----:B------:R-:W-:-:S02]  /*e590*/  FMUL.FTZ R21, R21, c[0x0][0x320] ;  /* 0x0000c80015157a20 */ /* 0x000fc40000410000 */
[----:B------:R-:W-:Y:S02]  /*e5a0*/  FMUL.FTZ R22, R22, c[0x0][0x320] ;  /* 0x0000c80016167a20 */ /* 0x000fe40000410000 */
[----:B------:R-:W-:Y:S01]  /*e5b0*/  FMUL.FTZ R23, R23, c[0x0][0x320] ;  /* 0x0000c80017177a20 */ /* 0x000fe20000410000 */
[----:B------:R-:W-:Y:S01]  /*e5c0*/  HMMA.16816.F32.BF16 R72, R52, R50, R72 ;  /* 0x000000323448723c */ /* 0x000fe20000041848 */
[----:B--2---:R-:W1:Y:S01]  /*e5d0*/  LDSM.16.M88.4 R16, [R8+0x5800] ;  /* 0x005800000810783b */ /* 0x004e620000000200 */
[----:B------:R-:W2:Y:S06]  /*e5e0*/  MUFU.TANH R20, R20 ;  /* 0x0000001400147308 */ /* 0x000eac0000002400 */
[----:B------:R-:W-:Y:S02]  /*e5f0*/  HMMA.16816.F32.BF16 R80, R36, R30, R80 ;  /* 0x0000001e2450723c */ /* 0x000fe40000041850 */
[----:B------:R-:W1:Y:S06]  /*e600*/  MUFU.TANH R21, R21 ;  /* 0x0000001500157308 */ /* 0x000e6c0000002400 */
[C---:B---3--:R-:W-:Y:S02]  /*e610*/  HMMA.16816.F32.BF16 R56, R32.reuse, R4, R56 ;  /* 0x000000042038723c */ /* 0x048fe40000041838 */
[----:B------:R-:W3:Y:S06]  /*e620*/  MUFU.TANH R22, R22 ;  /* 0x0000001600167308 */ /* 0x000eec0000002400 */
[C---:B------:R-:W-:Y:S01]  /*e630*/  HMMA.16816.F32.BF16 R72, R32.reuse, R6, R72 ;  /* 0x000000062048723c */ /* 0x040fe20000041848 */
[----:B------:R-:W2:Y:S01]  /*e640*/  LDSM.16.M88.4 R4, [R2+0x5800] ;  /* 0x005800000204783b */ /* 0x000ea20000000200 */
[----:B------:R-:W1:Y:S06]  /*e650*/  MUFU.TANH R29, R29 ;  /* 0x0000001d001d7308 */ /* 0x000e6c0000002400 */
[C---:B----4-:R-:W-:Y:S02]  /*e660*/  HMMA.16816.F32.BF16 R60, R32.reuse, R14, R60 ;  /* 0x0000000e203c723c */ /* 0x050fe4000004183c */
[----:B------:R-:W-:Y:S06]  /*e670*/  MUFU.TANH R23, R23 ;  /* 0x0000001700177308 */ /* 0x000fec0000002400 */
[----:B------:R-:W-:Y:S01]  /*e680*/  HMMA.16816.F32.BF16 R64, R32, R12, R64 ;  /* 0x0000000c2040723c */ /* 0x000fe20000041840 */
[----:B------:R-:W4:Y:S07]  /*e690*/  LDSM.16.M88.4 R12, [R0+0x5000] ;  /* 0x00500000000c783b */ /* 0x000f2e0000000200 */
[C---:B-1----:R-:W-:Y:S08]  /*e6a0*/  HMMA.16816.F32.BF16 R76, R52.reuse, R16, R76 ;  /* 0x00000010344c723c */ /* 0x042ff0000004184c */
[----:B------:R-:W-:Y:S01]  /*e6b0*/  HMMA.16816.F32.BF16 R80, R52, R18, R80 ;  /* 0x000000123450723c */ /* 0x000fe20000041850 */
[----:B------:R1:W3:Y:S01]  /*e6c0*/  LDSM.16.M88.4 R16, [R0+0x5800] ;  /* 0x005800000010783b */ /* 0x0002e20000000200 */
[----:B------:R-:W-:-:S04]  /*e6d0*/  DEPBAR.LE SB0, 0x2 ;  /* 0x000080800000791a */ /* 0x000fc80000000000 */
[----:B------:R-:W-:Y:S02]  /*e6e0*/  BAR.SYNC.DEFER_BLOCKING 0x0 ;  /* 0x0000000000007b1d */ /* 0x000fe40000010000 */
[C---:B------:R-:W-:Y:S08]  /*e6f0*/  HMMA.16816.F32.BF16 R60, R24.reuse, R46, R60 ;  /* 0x0000002e183c723c */ /* 0x040ff0000004183c */
[----:B------:R-:W-:Y:S01]  /*e700*/  HMMA.16816.F32.BF16 R64, R24, R44, R64 ;  /* 0x0000002c1840723c */ /* 0x000fe20000041840 */
[----:B-1----:R-:W-:-:S07]  /*e710*/  IMAD.IADD R0, R146, 0x1, -R3 ;  /* 0x0000000192007824 */ /* 0x002fce00078e0a03 */
[----:B--2---:R-:W-:Y:S01]  /*e720*/  HMMA.16816.F32.BF16 R76, R32, R4, R76 ;  /* 0x00000004204c723c */ /* 0x004fe2000004184c */
[----:B------:R-:W-:Y:S01]  /*e730*/  SHF.R.S32.HI R3, RZ, 0x1f, R0 ;  /* 0x0000001fff037819 */ /* 0x000fe20000011400 */
[----:B------:R-:W-:Y:S06]  /*e740*/  LDSM.16.MT88.4 R44, [R196+0x2000] ;  /* 0x00200000c42c783b */ /* 0x000fec0000004200 */
[----:B------:R-:W-:Y:S01]  /*e750*/  FMUL.FTZ R2, R63, c[0x0][0x320] ;  /* 0x0000c8003f027a20 */ /* 0x000fe20000410000 */
[----:B------:R-:W-:Y:S01]  /*e760*/  LEA.HI R3, R3, R0, RZ, 0x2 ;  /* 0x0000000003037211 */ /* 0x000fe200078f10ff */
[----:B----4-:R-:W-:Y:S01]  /*e770*/  HMMA.16816.F32.BF16 R56, R24, R12, R56 ;  /* 0x0000000c1838723c */ /* 0x010fe20000041838 */
[----:B------:R-:W-:Y:S01]  /*e780*/  FMUL.FTZ R8, R60, c[0x0][0x320] ;  /* 0x0000c8003c087a20 */ /* 0x000fe20000410000 */
[----:B------:R-:W-:Y:S01]  /*e790*/  LDSM.16.MT88.4 R128, [R196] ;  /* 0x00000000c480783b */ /* 0x000fe20000004200 */
[----:B------:R-:W-:Y:S01]  /*e7a0*/  LOP3.LUT R3, R3, 0x7ffffffc, RZ, 0xc0, !PT ;  /* 0x7ffffffc03037812 */ /* 0x000fe200078ec0ff */
[----:B------:R-:W-:Y:S02]  /*e7b0*/  MUFU.TANH R2, R2 ;  /* 0x0000000200027308 */ /* 0x000fe40000002400 */
[----:B------:R-:W-:Y:S01]  /*e7c0*/  FMUL.FTZ R42, R64, c[0x0][0x320] ;  /* 0x0000c800402a7a20 */ /* 0x000fe20000410000 */
[----:B------:R-:W-:Y:S01]  /*e7d0*/  LDSM.16.MT88.4 R120, [R176] ;  /* 0x00000000b078783b */ /* 0x000fe20000004200 */
[----:B------:R-:W-:Y:S01]  /*e7e0*/  IMAD.IADD R0, R0, 0x1, -R3 ;  /* 0x0000000100007824 */ /* 0x000fe200078e0a03 */
[----:B------:R-:W-:Y:S01]  /*e7f0*/  HMMA.16816.F32.BF16 R80, R32, R6, R80 ;  /* 0x000000062050723c */ /* 0x000fe20000041850 */
[----:B------:R-:W-:Y:S01]  /*e800*/  FMUL.FTZ R13, R62, c[0x0][0x320] ;  /* 0x0000c8003e0d7a20 */ /* 0x000fe20000410000 */
[----:B------:R-:W-:Y:S01]  /*e810*/  LDSM.16.MT88.4 R112, [R147] ;  /* 0x000000009370783b */ /* 0x000fe20000004200 */
[----:B------:R-:W-:Y:S01]  /*e820*/  IMAD.SHL.U32 R3, R0, 0x2, RZ ;  /* 0x0000000200037824 */ /* 0x000fe200078e00ff */
[----:B------:R-:W-:Y:S01]  /*e830*/  MUFU.TANH R42, R42 ;  /* 0x0000002a002a7308 */ /* 0x000fe20000002400 */
[----:B------:R-:W-:Y:S01]  /*e840*/  FMUL.FTZ R43, R65, c[0x0][0x320] ;  /* 0x0000c800412b7a20 */ /* 0x000fe20000410000 */
[----:B------:R-:W-:Y:S01]  /*e850*/  LDSM.16.MT88.4 R104, [R222] ;  /* 0x00000000de68783b */ /* 0x000fe20000004200 */
[----:B------:R-:W-:Y:S01]  /*e860*/  IMAD.IADD R0, R84, 0x1, -R3 ;  /* 0x0000000154007824 */ /* 0x000fe200078e0a03 */
[C---:B------:R-:W-:Y:S01]  /*e870*/  HMMA.16816.F32.BF16 R72, R24.reuse, R14, R72 ;  /* 0x0000000e1848723c */ /* 0x040fe20000041848 */
[----:B------:R-:W-:Y:S01]  /*e880*/  FMUL.FTZ R12, R61, c[0x0][0x320] ;  /* 0x0000c8003d0c7a20 */ /* 0x000fe20000410000 */
[----:B------:R-:W-:Y:S01]  /*e890*/  LDSM.16.MT88.4 R52, [R176+0x2000] ;  /* 0x00200000b034783b */ /* 0x000fe20000004200 */
[----:B------:R-:W-:Y:S01]  /*e8a0*/  FMUL.FTZ R30, R66, c[0x0][0x320] ;  /* 0x0000c800421e7a20 */ /* 0x000fe20000410000 */
[----:B------:R-:W1:Y:S01]  /*e8b0*/  MUFU.TANH R13, R13 ;  /* 0x0000000d000d7308 */ /* 0x000e620000002400 */
[C---:B------:R-:W-:Y:S01]  /*e8c0*/  ISETP.GT.AND P1, PT, R0.reuse, RZ, PT ;  /* 0x000000ff0000720c */ /* 0x040fe20003f24270 */
[----:B------:R-:W-:Y:S01]  /*e8d0*/  FMUL.FTZ R31, R67, c[0x0][0x320] ;  /* 0x0000c800431f7a20 */ /* 0x000fe20000410000 */
[C---:B------:R-:W-:Y:S01]  /*e8e0*/  ISETP.GT.AND P0, PT, R0.reuse, 0x1, PT ;  /* 0x000000010000780c */ /* 0x040fe20003f04270 */
[C---:B---3--:R-:W-:Y:S01]  /*e8f0*/  HMMA.16816.F32.BF16 R76, R24.reuse, R16, R76 ;  /* 0x00000010184c723c */ /* 0x048fe2000004184c */
[----:B------:R-:W-:Y:S01]  /*e900*/  ISETP.GT.AND P3, PT, R0, 0x8, PT ;  /* 0x000000080000780c */ /* 0x000fe20003f64270 */
[----:B------:R-:W-:Y:S01]  /*e910*/  FMUL.FTZ R56, R56, c[0x0][0x320] ;  /* 0x0000c80038387a20 */ /* 0x000fe20000410000 */
[----:B------:R-:W-:Y:S01]  /*e920*/  FSEL R20, R20, -INF , P1 ;  /* 0xff80000014147808 */ /* 0x000fe20000800000 */
[----:B------:R-:W2:Y:S01]  /*e930*/  MUFU.TANH R43, R43 ;  /* 0x0000002b002b7308 */ /* 0x000ea20000002400 */
[----:B------:R-:W-:Y:S01]  /*e940*/  FSEL R33, R21, -INF , P0 ;  /* 0xff80000015217808 */ /* 0x000fe20000000000 */
[----:B------:R-:W-:Y:S01]  /*e950*/  FMUL.FTZ R57, R57, c[0x0][0x320] ;  /* 0x0000c80039397a20 */ /* 0x000fe20000410000 */
[----:B------:R-:W-:Y:S01]  /*e960*/  ISETP.GT.AND P5, PT, R0, 0x9, PT ;  /* 0x000000090000780c */ /* 0x000fe20003fa4270 */
[----:B------:R-:W-:Y:S01]  /*e970*/  HMMA.16816.F32.BF16 R80, R24, R18, R80 ;  /* 0x000000121850723c */ /* 0x000fe20000041850 */
[----:B------:R-:W-:Y:S01]  /*e980*/  FSEL R35, R28, -INF , P3 ;  /* 0xff8000001c237808 */ /* 0x000fe20001800000 */
[----:B------:R-:W-:Y:S01]  /*e990*/  FMUL.FTZ R58, R58, c[0x0][0x320] ;  /* 0x0000c8003a3a7a20 */ /* 0x000fe20000410000 */
[----:B------:R-:W-:Y:S01]  /*e9a0*/  FMNMX.FTZ R4, R20, R33, !PT ;  /* 0x0000002114047209 */ /* 0x000fe20007810000 */
[----:B------:R-:W3:Y:S01]  /*e9b0*/  MUFU.TANH R8, R8 ;  /* 0x0000000800087308 */ /* 0x000ee20000002400 */
[----:B------:R-:W-:Y:S01]  /*e9c0*/  FSEL R22, R22, -INF , P1 ;  /* 0xff80000016167808 */ /* 0x000fe20000800000 */
[----:B------:R-:W-:Y:S01]  /*e9d0*/  FMUL.FTZ R59, R59, c[0x0][0x320] ;  /* 0x0000c8003b3b7a20 */ /* 0x000fe20000410000 */
[----:B------:R-:W-:Y:S01]  /*e9e0*/  ISETP.GT.AND P2, PT, R0, 0x18, PT ;  /* 0x000000180000780c */ /* 0x000fe20003f44270 */
[----:B------:R-:W-:Y:S01]  /*e9f0*/  FMUL.FTZ R72, R72, c[0x0][0x320] ;  /* 0x0000c80048487a20 */ /* 0x000fe20000410000 */
[C---:B------:R-:W-:Y:S01]  /*ea00*/  ISETP.GT.AND P1, PT, R0.reuse, 0x19, PT ;  /* 0x000000190000780c */ /* 0x040fe20003f24270 */
[----:B------:R-:W-:Y:S01]  /*ea10*/  FMUL.FTZ R73, R73, c[0x0][0x320] ;  /* 0x0000c80049497a20 */ /* 0x000fe20000410000 */
[----:B------:R-:W-:Y:S01]  /*ea20*/  ISETP.GT.AND P6, PT, R0, 0x10, PT ;  /* 0x000000100000780c */ /* 0x000fe20003fc4270 */
[----:B------:R-:W4:Y:S01]  /*ea30*/  MUFU.TANH R12, R12 ;  /* 0x0000000c000c7308 */ /* 0x000f220000002400 */
[----:B------:R-:W-:Y:S01]  /*ea40*/  FSEL R29, R29, -INF , P5 ;  /* 0xff8000001d1d7808 */ /* 0x000fe20002800000 */
[----:B------:R-:W-:Y:S01]  /*ea50*/  FMUL.FTZ R74, R74, c[0x0][0x320] ;  /* 0x0000c8004a4a7a20 */ /* 0x000fe20000410000 */
[----:B------:R-:W-:Y:S01]  /*ea60*/  FMNMX.FTZ R4, R35, R4, !PT ;  /* 0x0000000423047209 */ /* 0x000fe20007810000 */
[----:B------:R-:W-:Y:S01]  /*ea70*/  FMUL.FTZ R76, R76, c[0x0][0x320] ;  /* 0x0000c8004c4c7a20 */ /* 0x000fe20000410000 */
[----:B-1----:R-:W-:Y:S01]  /*ea80*/  FSEL R15, R13, -INF , P2 ;  /* 0xff8000000d0f7808 */ /* 0x002fe20001000000 */
[----:B------:R-:W-:Y:S01]  /*ea90*/  FMUL.FTZ R77, R77, c[0x0][0x320] ;  /* 0x0000c8004d4d7a20 */ /* 0x000fe20000410000 */
[----:B------:R-:W-:Y:S01]  /*eaa0*/  FSEL R27, R23, -INF , P0 ;  /* 0xff800000171b7808 */ /* 0x000fe20000000000 */
[----:B------:R-:W1:Y:S01]  /*eab0*/  MUFU.TANH R30, R30 ;  /* 0x0000001e001e7308 */ /* 0x000e620000002400 */
[----:B------:R-:W-:Y:S01]  /*eac0*/  FSEL R13, R2, -INF , P1 ;  /* 0xff800000020d7808 */ /* 0x000fe20000800000 */
[----:B------:R-:W-:Y:S01]  /*ead0*/  FMUL.FTZ R75, R75, c[0x0][0x320] ;  /* 0x0000c8004b4b7a20 */ /* 0x000fe20000410000 */
[----:B------:R-:W-:Y:S01]  /*eae0*/  ISETP.GT.AND P4, PT, R0, 0x11, PT ;  /* 0x000000110000780c */ /* 0x000fe20003f84270 */
[----:B------:R-:W-:Y:S01]  /*eaf0*/  FMUL.FTZ R80, R80, c[0x0][0x320] ;  /* 0x0000c80050507a20 */ /* 0x000fe20000410000 */
[----:B------:R-:W-:Y:S01]  /*eb00*/  FSEL R23, R42, -INF , P6 ;  /* 0xff8000002a177808 */ /* 0x000fe20003000000 */
[----:B------:R-:W-:Y:S01]  /*eb10*/  FMUL.FTZ R78, R78, c[0x0][0x320] ;  /* 0x0000c8004e4e7a20 */ /* 0x000fe20000410000 */
[----:B------:R-:W-:Y:S01]  /*eb20*/  FMNMX.FTZ R2, R29, R4, !PT ;  /* 0x000000041d027209 */ /* 0x000fe20007810000 */
[----:B------:R-:W1:Y:S01]  /*eb30*/  MUFU.TANH R231, R56 ;  /* 0x0000003800e77308 */ /* 0x000e620000002400 */
[----:B--2---:R-:W-:Y:S01]  /*eb40*/  FSEL R21, R43, -INF , P4 ;  /* 0xff8000002b157808 */ /* 0x004fe20002000000 */
[----:B------:R-:W-:Y:S01]  /*eb50*/  FMUL.FTZ R79, R79, c[0x0][0x320] ;  /* 0x0000c8004f4f7a20 */ /* 0x000fe20000410000 */
[----:B------:R-:W-:Y:S01]  /*eb60*/  FMNMX.FTZ R2, R23, R2, !PT ;  /* 0x0000000217027209 */ /* 0x000fe20007810000 */
[----:B------:R-:W-:Y:S01]  /*eb70*/  FMUL.FTZ R81, R81, c[0x0][0x320] ;  /* 0x0000c80051517a20 */ /* 0x000fe20000410000 */
[----:B---3--:R-:W-:Y:S01]  /*eb80*/  FSEL R7, R8, -INF , P2 ;  /* 0xff80000008077808 */ /* 0x008fe20001000000 */
[----:B------:R-:W-:Y:S01]  /*eb90*/  FMUL.FTZ R82, R82, c[0x0][0x320] ;  /* 0x0000c80052527a20 */ /* 0x000fe20000410000 */
[----:B------:R-:W-:Y:S01]  /*eba0*/  FMNMX.FTZ R2, R21, R2, !PT ;  /* 0x0000000215027209 */ /* 0x000fe20007810000 */
[----:B------:R-:W2:Y:S01]  /*ebb0*/  MUFU.TANH R173, R57 ;  /* 0x0000003900ad7308 */ /* 0x000ea20000002400 */
[----:B------:R-:W-:Y:S01]  /*ebc0*/  FSEL R25, R40, -INF , P3 ;  /* 0xff80000028197808 */ /* 0x000fe20001800000 */
[----:B------:R-:W-:Y:S01]  /*ebd0*/  FMUL.FTZ R83, R83, c[0x0][0x320] ;  /* 0x0000c80053537a20 */ /* 0x000fe20000410000 */
[----:B------:R-:W-:Y:S01]  /*ebe0*/  FMNMX.FTZ R4, R22, R27, !PT ;  /* 0x0000001b16047209 */ /* 0x000fe20007810000 */
[----:B------:R-:W-:Y:S01]  /*ebf0*/  LDSM.16.MT88.4 R60, [R147+0x2000] ;  /* 0x00200000933c783b */ /* 0x000fe20000004200 */
[----:B------:R-:W-:-:S02]  /*ec00*/  ISETP.GT.AND P0, PT, R0, 0x20, PT ;  /* 0x000000200000780c */ /* 0x000fc40003f04270 */
[----:B----4-:R-:W-:Y:S01]  /*ec10*/  FSEL R5, R12, -INF , P1 ;  /* 0xff8000000c057808 */ /* 0x010fe20000800000 */
[----:B------:R-:W3:Y:S01]  /*ec20*/  MUFU.TANH R31, R31 ;  /* 0x0000001f001f7308 */ /* 0x000ee20000002400 */
[----:B------:R-:W-:Y:S01]  /*ec30*/  FMNMX.FTZ R2, R7, R2, !PT ;  /* 0x0000000207027209 */ /* 0x000fe20007810000 */
[----:B------:R-:W-:Y:S01]  /*ec40*/  LDSM.16.MT88.4 R68, [R168+0x2000] ;  /* 0x00200000a844783b */ /* 0x000fe20000004200 */
[----:B------:R-:W-:Y:S02]  /*ec50*/  FSEL R41, R41, -INF , P5 ;  /* 0xff80000029297808 */ /* 0x000fe40002800000 */
[----:B------:R-:W-:Y:S01]  /*ec60*/  FMNMX.FTZ R4, R25, R4, !PT ;  /* 0x0000000419047209 */ /* 0x000fe20007810000 */
[----:B-----5:R-:W-:Y:S01]  /*ec70*/  LDSM.16.MT88.4 R84, [R176+0x4000] ;  /* 0x00400000b054783b */ /* 0x020fe20000004200 */
[----:B-1----:R-:W-:Y:S01]  /*ec80*/  FSEL R19, R30, -INF , P6 ;  /* 0xff8000001e137808 */ /* 0x002fe20003000000 */
[----:B------:R-:W1:Y:S01]  /*ec90*/  MUFU.TANH R207, R72 ;  /* 0x0000004800cf7308 */ /* 0x000e620000002400 */
[----:B------:R-:W-:Y:S01]  /*eca0*/  ISETP.GT.AND P6, PT, R0, 0x21, PT ;  /* 0x000000210000780c */ /* 0x000fe20003fc4270 */
[----:B------:R-:W-:Y:S01]  /*ecb0*/  LDSM.16.MT88.4 R92, [R147+0x4000] ;  /* 0x00400000935c783b */ /* 0x000fe20000004200 */
[----:B------:R-:W-:-:S02]  /*ecc0*/  FSEL R231, R231, -INF , P0 ;  /* 0xff800000e7e77808 */ /* 0x000fc40000000000 */
[----:B------:R-:W-:Y:S01]  /*ecd0*/  FMNMX.FTZ R2, R5, R2, !PT ;  /* 0x0000000205027209 */ /* 0x000fe20007810000 */
[----:B------:R-:W-:Y:S01]  /*ece0*/  LDSM.16.MT88.4 R148, [R176+0x800] ;  /* 0x00080000b094783b */ /* 0x000fe20000004200 */
[----:B------:R-:W-:Y:S01]  /*ecf0*/  FMNMX.FTZ R4, R41, R4, !PT ;  /* 0x0000000429047209 */ /* 0x000fe20007810000 */
[----:B------:R-:W4:Y:S01]  /*ed00*/  MUFU.TANH R175, R73 ;  /* 0x0000004900af7308 */ /* 0x000f220000002400 */
[----:B------:R-:W-:Y:S02]  /*ed10*/  ISETP.GT.AND P5, PT, R0, 0x28, PT ;  /* 0x000000280000780c */ /* 0x000fe40003fa4270 */
[----:B--2---:R-:W-:Y:S02]  /*ed20*/  FSEL R173, R173, -INF , P6 ;  /* 0xff800000adad7808 */ /* 0x004fe40003000000 */
[----:B------:R-:W-:Y:S02]  /*ed30*/  FMNMX.FTZ R2, R231, R2, !PT ;  /* 0x00000002e7027209 */ /* 0x000fe40007810000 */
[----:B---3--:R-:W-:Y:S01]  /*ed40*/  FSEL R17, R31, -INF , P4 ;  /* 0xff8000001f117808 */ /* 0x008fe20002000000 */
[----:B------:R-:W2:Y:S01]  /*ed50*/  MUFU.TANH R191, R76 ;  /* 0x0000004c00bf7308 */ /* 0x000ea20000002400 */
[----:B------:R-:W-:-:S02]  /*ed60*/  FMNMX.FTZ R4, R19, R4, !PT ;  /* 0x0000000413047209 */ /* 0x000fc40007810000 */
[C---:B------:R-:W-:Y:S02]  /*ed70*/  ISETP.GT.AND P4, PT, R0.reuse, 0x29, PT ;  /* 0x000000290000780c */ /* 0x040fe40003f84270 */
[----:B-1----:R-:W-:Y:S02]  /*ed80*/  FSEL R207, R207, -INF , P5 ;  /* 0xff800000cfcf7808 */ /* 0x002fe40002800000 */
[----:B------:R-:W-:Y:S01]  /*ed90*/  FMNMX.FTZ R2, R173, R2, !PT ;  /* 0x00000002ad027209 */ /* 0x000fe20007810000 */
[----:B------:R-:W1:Y:S01]  /*eda0*/  MUFU.TANH R195, R58 ;  /* 0x0000003a00c37308 */ /* 0x000e620000002400 */
[----:B------:R-:W-:Y:S02]  /*edb0*/  FMNMX.FTZ R4, R17, R4, !PT ;  /* 0x0000000411047209 */ /* 0x000fe40007810000 */
[----:B------:R-:W-:Y:S02]  /*edc0*/  ISETP.GT.AND P3, PT, R0, 0x30, PT ;  /* 0x000000300000780c */ /* 0x000fe40003f64270 */
[----:B----4-:R-:W-:-:S02]  /*edd0*/  FSEL R175, R175, -INF , P4 ;  /* 0xff800000afaf7808 */ /* 0x010fc40002000000 */
[----:B------:R-:W-:Y:S01]  /*ede0*/  FMNMX.FTZ R2, R207, R2, !PT ;  /* 0x00000002cf027209 */ /* 0x000fe20007810000 */
[----:B------:R-:W3:Y:S01]  /*edf0*/  MUFU.TANH R189, R77 ;  /* 0x0000004d00bd7308 */ /* 0x000ee20000002400 */
[----:B------:R-:W-:Y:S02]  /*ee00*/  FMNMX.FTZ R4, R15, R4, !PT ;  /* 0x000000040f047209 */ /* 0x000fe40007810000 */
[----:B------:R-:W-:Y:S02]  /*ee10*/  ISETP.GT.AND P2, PT, R0, 0x31, PT ;  /* 0x000000310000780c */ /* 0x000fe40003f44270 */
[----:B--2---:R-:W-:Y:S02]  /*ee20*/  FSEL R191, R191, -INF , P3 ;  /* 0xff800000bfbf7808 */ /* 0x004fe40001800000 */
[----:B------:R-:W-:Y:S01]  /*ee30*/  FMNMX.FTZ R2, R175, R2, !PT ;  /* 0x00000002af027209 */ /* 0x000fe20007810000 */
[----:B------:R-:W2:Y:S01]  /*ee40*/  MUFU.TANH R179, R59 ;  /* 0x0000003b00b37308 */ /* 0x000ea20000002400 */
[----:B-1----:R-:W-:-:S02]  /*ee50*/  FSEL R195, R195, -INF , P0 ;  /* 0xff800000c3c37808 */ /* 0x002fc40000000000 */
[----:B------:R-:W-:Y:S02]  /*ee60*/  FMNMX.FTZ R4, R13, R4, !PT ;  /* 0x000000040d047209 */ /* 0x000fe40007810000 */
[----:B------:R-:W-:Y:S02]  /*ee70*/  ISETP.GT.AND P1, PT, R0, 0x38, PT ;  /* 0x000000380000780c */ /* 0x000fe40003f24270 */
[----:B------:R-:W-:Y:S01]  /*ee80*/  FMNMX.FTZ R2, R191, R2, !PT ;  /* 0x00000002bf027209 */ /* 0x000fe20007810000 */
[----:B------:R-:W1:Y:S01]  /*ee90*/  MUFU.TANH R187, R80 ;  /* 0x0000005000bb7308 */ /* 0x000e620000002400 */
[----:B---3--:R-:W-:Y:S02]  /*eea0*/  FSEL R189, R189, -INF , P2 ;  /* 0xff800000bdbd7808 */ /* 0x008fe40001000000 */
[----:B------:R-:W-:Y:S02]  /*eeb0*/  FMNMX.FTZ R4, R195, R4, !PT ;  /* 0x00000004c3047209 */ /* 0x000fe40007810000 */
[----:B------:R-:W-:-:S02]  /*eec0*/  FMNMX.FTZ R2, R189, R2, !PT ;  /* 0x00000002bd027209 */ /* 0x000fc40007810000 */
[----:B------:R-:W-:Y:S01]  /*eed0*/  ISETP.GT.AND P0, PT, R0, 0x39, PT ;  /* 0x000000390000780c */ /* 0x000fe20003f04270 */
[----:B------:R-:W3:Y:S01]  /*eee0*/  MUFU.TANH R193, R74 ;  /* 0x0000004a00c17308 */ /* 0x000ee20000002400 */
[----:B--2---:R-:W-:-:S04]  /*eef0*/  FSEL R179, R179, -INF , P6 ;  /* 0xff800000b3b37808 */ /* 0x004fc80003000000 */
[----:B------:R-:W-:-:S03]  /*ef00*/  FMNMX.FTZ R4, R179, R4, !PT ;  /* 0x00000004b3047209 */ /* 0x000fc60007810000 */
[----:B------:R-:W2:Y:S01]  /*ef10*/  MUFU.TANH R185, R75 ;  /* 0x0000004b00b97308 */ /* 0x000ea20000002400 */
[----:B-1----:R-:W-:-:S04]  /*ef20*/  FSEL R187, R187, -INF , P1 ;  /* 0xff800000bbbb7808 */ /* 0x002fc80000800000 */
[----:B------:R-:W-:-:S03]  /*ef30*/  FMNMX.FTZ R0, R187, R2, !PT ;  /* 0x00000002bb007209 */ /* 0x000fc60007810000 */
[----:B------:R-:W1:Y:S01]  /*ef40*/  MUFU.TANH R181, R78 ;  /* 0x0000004e00b57308 */ /* 0x000e620000002400 */
[----:B---3--:R-:W-:-:S04]  /*ef50*/  FSEL R193, R193, -INF , P5 ;  /* 0xff800000c1c17808 */ /* 0x008fc80002800000 */
[----:B------:R-:W-:-:S03]  /*ef60*/  FMNMX.FTZ R2, R193, R4, !PT ;  /* 0x00000004c1027209 */ /* 0x000fc60007810000 */
[----:B------:R-:W3:Y:S01]  /*ef70*/  MUFU.TANH R155, R79 ;  /* 0x0000004f009b7308 */ /* 0x000ee20000002400 */
[----:B--2---:R-:W-:-:S04]  /*ef80*/  FSEL R185, R185, -INF , P4 ;  /* 0xff800000b9b97808 */ /* 0x004fc80002000000 */
[----:B------:R-:W-:-:S03]  /*ef90*/  FMNMX.FTZ R2, R185, R2, !PT ;  /* 0x00000002b9027209 */ /* 0x000fc60007810000 */
[----:B------:R-:W2:Y:S01]  /*efa0*/  MUFU.TANH R183, R81 ;  /* 0x0000005100b77308 */ /* 0x000ea20000002400 */
[----:B-1----:R-:W-:-:S04]  /*efb0*/  FSEL R181, R181, -INF , P3 ;  /* 0xff800000b5b57808 */ /* 0x002fc80001800000 */
[----:B------:R-:W-:-:S03]  /*efc0*/  FMNMX.FTZ R2, R181, R2, !PT ;  /* 0x00000002b5027209 */ /* 0x000fc60007810000 */
[----:B------:R-:W1:Y:S01]  /*efd0*/  MUFU.TANH R153, R82 ;  /* 0x0000005200997308 */ /* 0x000e620000002400 */
[----:B---3--:R-:W-:Y:S01]  /*efe0*/  FSEL R155, R155, -INF , P2 ;  /* 0xff8000009b9b7808 */ /* 0x008fe20001000000 */
[----:B------:R-:W-:Y:S03]  /*eff0*/  LDSM.16.MT88.4 R76, [R196+0x4000] ;  /* 0x00400000c44c783b */ /* 0x000fe60000004200 */
[----:B------:R-:W-:-:S03]  /*f000*/  FMNMX.FTZ R2, R155, R2, !PT ;  /* 0x000000029b027209 */ /* 0x000fc60007810000 */
[----:B------:R-:W3:Y:S01]  /*f010*/  MUFU.TANH R177, R83 ;  /* 0x0000005300b17308 */ /* 0x000ee20000002400 */
[----:B--2---:R-:W-:-:S04]  /*f020*/  FSEL R183, R183, -INF , P0 ;  /* 0xff800000b7b77808 */ /* 0x004fc80000000000 */
[----:B------:R-:W-:Y:S02]  /*f030*/  FMNMX.FTZ R0, R183, R0, !PT ;  /* 0x00000000b7007209 */ /* 0x000fe40007810000 */
[----:B-1----:R-:W-:-:S03]  /*f040*/  FSEL R153, R153, -INF , P1 ;  /* 0xff80000099997808 */ /* 0x002fc60000800000 */
[----:B------:R-:W1:Y:S01]  /*f050*/  SHFL.BFLY PT, R31, R0, 0x2, 0x1f ;  /* 0x0c401f00001f7f89 */ /* 0x000e6200000e0000 */
[----:B------:R-:W-:Y:S02]  /*f060*/  FMNMX.FTZ R2, R153, R2, !PT ;  /* 0x0000000299027209 */ /* 0x000fe40007810000 */
[----:B---3--:R-:W-:-:S04]  /*f070*/  FSEL R177, R177, -INF , P0 ;  /* 0xff800000b1b17808 */ /* 0x008fc80000000000 */
[----:B------:R-:W-:-:S05]  /*f080*/  FMNMX.FTZ R37, R177, R2, !PT ;  /* 0x00000002b1257209 */ /* 0x000fca0007810000 */
[----:B------:R-:W2:Y:S01]  /*f090*/  SHFL.BFLY PT, R2, R37, 0x2, 0x1f ;  /* 0x0c401f0025027f89 */ /* 0x000ea200000e0000 */
[----:B-1----:R-:W-:-:S05]  /*f0a0*/  FMNMX.FTZ R31, R0, R31, !PT ;  /* 0x0000001f001f7209 */ /* 0x002fca0007810000 */
[----:B------:R-:W1:Y:S01]  /*f0b0*/  SHFL.BFLY PT, R8, R31, 0x1, 0x1f ;  /* 0x0c201f001f087f89 */ /* 0x000e6200000e0000 */
[----:B--2---:R-:W-:-:S03]  /*f0c0*/  FMNMX.FTZ R0, R37, R2, !PT ;  /* 0x0000000225007209 */ /* 0x004fc60007810000 */
[----:B------:R-:W-:Y:S04]  /*f0d0*/  LDSM.16.MT88.4 R36, [R147+0x800] ;  /* 0x000800009324783b */ /* 0x000fe80000004200 */
[----:B------:R-:W2:Y:S01]  /*f0e0*/  SHFL.BFLY PT, R3, R0, 0x1, 0x1f ;  /* 0x0c201f0000037f89 */ /* 0x000ea200000e0000 */
[----:B-1----:R-:W-:-:S04]  /*f0f0*/  FMNMX.FTZ R8, R31, R8, !PT ;  /* 0x000000081f087209 */ /* 0x002fc80007810000 */
[C---:B------:R-:W-:Y:S01]  /*f100*/  FSETP.NEU.FTZ.AND P0, PT, R8.reuse, -INF , PT ;  /* 0xff8000000800780b */ /* 0x040fe20003f1d000 */
[----:B------:R-:W-:-:S05]  /*f110*/  FMUL.FTZ R152, R8, c[0x0][0x2d0] ;  /* 0x0000b40008987a20 */ /* 0x000fca0000410000 */
[----:B------:R-:W-:-:S05]  /*f120*/  FSEL R152, R152, RZ, P0 ;  /* 0x000000ff98987208 */ /* 0x000fca0000000000 */
[--C-:B------:R-:W-:Y:S01]  /*f130*/  FFMA.FTZ R171, R20, c[0x0][0x2d0], -R152.reuse ;  /* 0x0000b40014ab7a23 */ /* 0x100fe20000010898 */
[----:B--2---:R-:W-:Y:S01]  /*f140*/  FMNMX.FTZ R3, R0, R3, !PT ;  /* 0x0000000300037209 */ /* 0x004fe20007810000 */
[--C-:B------:R-:W-:Y:S02]  /*f150*/  FFMA.FTZ R166, R33, c[0x0][0x2d0], -R152.reuse ;  /* 0x0000b40021a67a23 */ /* 0x100fe40000010898 */
[--C-:B------:R-:W-:Y:S01]  /*f160*/  FFMA.FTZ R169, R35, c[0x0][0x2d0], -R152.reuse ;  /* 0x0000b40023a97a23 */ /* 0x100fe20000010898 */
[C---:B------:R-:W-:Y:S01]  /*f170*/  FSETP.NEU.FTZ.AND P0, PT, R3.reuse, -INF , PT ;  /* 0xff8000000300780b */ /* 0x040fe20003f1d000 */
[----:B------:R-:W-:Y:S01]  /*f180*/  FMUL.FTZ R174, R3, c[0x0][0x2d0] ;  /* 0x0000b40003ae7a20 */ /* 0x000fe20000410000 */
[----:B------:R-:W-:Y:S01]  /*f190*/  MUFU.EX2 R171, R171 ;  /* 0x000000ab00ab7308 */ /* 0x000fe20000000800 */
[--C-:B------:R-:W-:Y:S01]  /*f1a0*/  FFMA.FTZ R162, R29, c[0x0][0x2d0], -R152.reuse ;  /* 0x0000b4001da27a23 */ /* 0x100fe20000010898 */
[----:B------:R-:W-:Y:S01]  /*f1b0*/  LDSM.16.MT88.4 R32, [R168+0x800] ;  /* 0x00080000a820783b */ /* 0x000fe20000004200 */
[--C-:B------:R-:W-:Y:S01]  /*f1c0*/  FFMA.FTZ R157, R7, c[0x0][0x2d0], -R152.reuse ;  /* 0x0000b400079d7a23 */ /* 0x100fe20000010898 */
[----:B------:R-:W-:Y:S01]  /*f1d0*/  FSEL R174, R174, RZ, P0 ;  /* 0x000000ffaeae7208 */ /* 0x000fe20000000000 */
[--C-:B------:R-:W-:Y:S01]  /*f1e0*/  FFMA.FTZ R0, R5, c[0x0][0x2d0], -R152.reuse ;  /* 0x0000b40005007a23 */ /* 0x100fe20000010898 */
[----:B------:R-:W-:Y:S01]  /*f1f0*/  LDSM.16.MT88.4 R28, [R176+0x2800] ;  /* 0x00280000b01c783b */ /* 0x000fe20000004200 */
[----:B------:R-:W-:Y:S01]  /*f200*/  FFMA.FTZ R163, R23, c[0x0][0x2d0], -R152 ;  /* 0x0000b40017a37a23 */ /* 0x000fe20000010898 */
[----:B------:R-:W1:Y:S01]  /*f210*/  MUFU.EX2 R166, R166 ;  /* 0x000000a600a67308 */ /* 0x000e620000000800 */
[--C-:B------:R-:W-:Y:S01]  /*f220*/  FFMA.FTZ R167, R22, c[0x0][0x2d0], -R174.reuse ;  /* 0x0000b40016a77a23 */ /* 0x100fe200000108ae */
[----:B------:R-:W2:Y:S01]  /*f230*/  LDSM.16.MT88.4 R4, [R222+0x4000] ;  /* 0x00400000de04783b */ /* 0x000ea20000004200 */
[----:B------:R-:W-:-:S02]  /*f240*/  FFMA.FTZ R164, R27, c[0x0][0x2d0], -R174 ;  /* 0x0000b4001ba47a23 */ /* 0x000fc400000108ae */
[--C-:B------:R-:W-:Y:S02]  /*f250*/  FFMA.FTZ R165, R25, c[0x0][0x2d0], -R174.reuse ;  /* 0x0000b40019a57a23 */ /* 0x100fe400000108ae */
[----:B------:R-:W-:Y:S01]  /*f260*/  FFMA.FTZ R160, R41, c[0x0][0x2d0], -R174 ;  /* 0x0000b40029a07a23 */ /* 0x000fe200000108ae */
[----:B------:R-:W-:Y:S01]  /*f270*/  MUFU.EX2 R169, R169 ;  /* 0x000000a900a97308 */ /* 0x000fe20000000800 */
[----:B------:R-:W-:Y:S01]  /*f280*/  FFMA.FTZ R158, R21, c[0x0][0x2d0], -R152 ;  /* 0x0000b400159e7a23 */ /* 0x000fe20000010898 */
[----:B------:R-:W-:Y:S01]  /*f290*/  LDSM.16.MT88.4 R24, [R196+0x800] ;  /* 0x00080000c418783b */ /* 0x000fe20000004200 */
[--C-:B------:R-:W-:Y:S02]  /*f2a0*/  FFMA.FTZ R159, R15, c[0x0][0x2d0], -R174.reuse ;  /* 0x0000b4000f9f7a23 */ /* 0x100fe400000108ae */
[--C-:B------:R-:W-:Y:S01]  /*f2b0*/  FFMA.FTZ R2, R13, c[0x0][0x2d0], -R174.reuse ;  /* 0x0000b4000d027a23 */ /* 0x100fe200000108ae */
[----:B------:R-:W-:Y:S01]  /*f2c0*/  LDSM.16.MT88.4 R20, [R147+0x2800] ;  /* 0x002800009314783b */ /* 0x000fe20000004200 */
[--C-:B------:R-:W-:Y:S01]  /*f2d0*/  FFMA.FTZ R161, R19, c[0x0][0x2d0], -R174.reuse ;  /* 0x0000b40013a17a23 */ /* 0x100fe200000108ae */
[----:B------:R-:W3:Y:S01]  /*f2e0*/  MUFU.EX2 R162, R162 ;  /* 0x000000a200a27308 */ /* 0x000ee20000000800 */
[----:B-1----:R-:W-:Y:S01]  /*f2f0*/  F2FP.BF16.PACK_AB R100, R166, R171 ;  /* 0x000000aba664723e */ /* 0x002fe200000010ff */
[----:B------:R-:W1:Y:S01]  /*f300*/  LDSM.16.MT88.4 R12, [R196+0x2800] ;  /* 0x00280000c40c783b */ /* 0x000e620000004200 */
[----:B------:R-:W-:-:S02]  /*f310*/  FFMA.FTZ R156, R17, c[0x0][0x2d0], -R174 ;  /* 0x0000b400119c7a23 */ /* 0x000fc400000108ae */
[--C-:B------:R-:W-:Y:S01]  /*f320*/  FFMA.FTZ R170, R231, c[0x0][0x2d0], -R152.reuse ;  /* 0x0000b400e7aa7a23 */ /* 0x100fe20000010898 */
[----:B------:R-:W4:Y:S01]  /*f330*/  LDSM.16.MT88.4 R16, [R168+0x2800] ;  /* 0x00280000a810783b */ /* 0x000f220000004200 */
[--C-:B------:R-:W-:Y:S01]  /*f340*/  FFMA.FTZ R173, R173, c[0x0][0x2d0], -R152.reuse ;  /* 0x0000b400adad7a23 */ /* 0x100fe20000010898 */
[----:B------:R-:W-:Y:S01]  /*f350*/  MUFU.EX2 R167, R167 ;  /* 0x000000a700a77308 */ /* 0x000fe20000000800 */
[--C-:B------:R-:W-:Y:S02]  /*f360*/  FFMA.FTZ R172, R207, c[0x0][0x2d0], -R152.reuse ;  /* 0x0000b400cfac7a23 */ /* 0x100fe40000010898 */
[----:B------:R-:W-:Y:S02]  /*f370*/  FFMA.FTZ R175, R175, c[0x0][0x2d0], -R152 ;  /* 0x0000b400afaf7a23 */ /* 0x000fe40000010898 */
[--C-:B------:R-:W-:Y:S02]  /*f380*/  FFMA.FTZ R178, R195, c[0x0][0x2d0], -R174.reuse ;  /* 0x0000b400c3b27a23 */ /* 0x100fe400000108ae */
[--C-:B------:R-:W-:Y:S01]  /*f390*/  FFMA.FTZ R179, R179, c[0x0][0x2d0], -R174.reuse ;  /* 0x0000b400b3b37a23 */ /* 0x100fe200000108ae */
[----:B------:R-:W2:Y:S01]  /*f3a0*/  MUFU.EX2 R164, R164 ;  /* 0x000000a400a47308 */ /* 0x000ea20000000800 */
[----:B---3--:R-:W-:Y:S01]  /*f3b0*/  F2FP.BF16.PACK_AB R102, R162, R169 ;  /* 0x000000a9a266723e */ /* 0x008fe200000010ff */
[----:B------:R-:W-:-:S02]  /*f3c0*/  FFMA.FTZ R180, R193, c[0x0][0x2d0], -R174 ;  /* 0x0000b400c1b47a23 */ /* 0x000fc400000108ae */
[----:B------:R-:W-:Y:S02]  /*f3d0*/  FFMA.FTZ R185, R185, c[0x0][0x2d0], -R174 ;  /* 0x0000b400b9b97a23 */ /* 0x000fe400000108ae */
[----:B------:R-:W-:Y:S02]  /*f3e0*/  FFMA.FTZ R241, R183, c[0x0][0x2d0], -R152 ;  /* 0x0000b400b7f17a23 */ /* 0x000fe40000010898 */
[----:B------:R-:W-:Y:S01]  /*f3f0*/  MUFU.EX2 R165, R165 ;  /* 0x000000a500a57308 */ /* 0x000fe20000000800 */
[--C-:B------:R-:W-:Y:S02]  /*f400*/  FFMA.FTZ R181, R181, c[0x0][0x2d0], -R174.reuse ;  /* 0x0000b400b5b57a23 */ /* 0x100fe400000108ae */
[--C-:B------:R-:W-:Y:S02]  /*f410*/  FFMA.FTZ R186, R155, c[0x0][0x2d0], -R174.reuse ;  /* 0x0000b4009bba7a23 */ /* 0x100fe400000108ae */
[----:B------:R-:W-:Y:S02]  /*f420*/  FFMA.FTZ R183, R153, c[0x0][0x2d0], -R174 ;  /* 0x0000b40099b77a23 */ /* 0x000fe400000108ae */
[--C-:B------:R-:W-:Y:S01]  /*f430*/  FFMA.FTZ R182, R191, c[0x0][0x2d0], -R152.reuse ;  /* 0x0000b400bfb67a23 */ /* 0x100fe20000010898 */
[----:B------:R-:W3:Y:S01]  /*f440*/  MUFU.EX2 R160, R160 ;  /* 0x000000a000a07308 */ /* 0x000ee20000000800 */
[----:B--2---:R-:W-:Y:S01]  /*f450*/  F2FP.BF16.PACK_AB R101, R164, R167 ;  /* 0x000000a7a465723e */ /* 0x004fe200000010ff */
[----:B------:R-:W-:-:S02]  /*f460*/  FFMA.FTZ R189, R189, c[0x0][0x2d0], -R152 ;  /* 0x0000b400bdbd7a23 */ /* 0x000fc40000010898 */
[----:B------:R-:W-:Y:S02]  /*f470*/  FFMA.FTZ R184, R187, c[0x0][0x2d0], -R152 ;  /* 0x0000b400bbb87a23 */ /* 0x000fe40000010898 */
[----:B------:R-:W-:Y:S01]  /*f480*/  FFMA.FTZ R174, R177, c[0x0][0x2d0], -R174 ;  /* 0x0000b400b1ae7a23 */ /* 0x000fe200000108ae */
[----:B------:R-:W-:Y:S01]  /*f490*/  LDSM.16.MT88.4 R152, [R176+0x3800] ;  /* 0x00380000b098783b */ /* 0x000fe20000004200 */
[----:B------:R-:W-:Y:S01]  /*f4a0*/  MUFU.EX2 R163, R163 ;  /* 0x000000a300a37308 */ /* 0x000fe20000000800 */
[----:B------:R-:W-:Y:S02]  /*f4b0*/  FADD.FTZ R166, R171, R166 ;  /* 0x000000a6aba67221 */ /* 0x000fe40000010000 */
[----:B------:R-:W-:Y:S02]  /*f4c0*/  FADD.FTZ R164, R167, R164 ;  /* 0x000000a4a7a47221 */ /* 0x000fe40000010000 */
[----:B------:R-:W-:Y:S01]  /*f4d0*/  FADD.FTZ R169, R169, R166 ;  /* 0x000000a6a9a97221 */ /* 0x000fe20000010000 */
[----:B---3--:R-:W-:-:S02]  /*f4e0*/  F2FP.BF16.PACK_AB R103, R160, R165 ;  /* 0x000000a5a067723e */ /* 0x008fc400000010ff */
[----:B------:R-:W2:Y:S01]  /*f4f0*/  MUFU.EX2 R158, R158 ;  /* 0x0000009e009e7308 */ /* 0x000ea20000000800 */
[----:B------:R-:W-:Y:S02]  /*f500*/  FADD.FTZ R165, R165, R164 ;  /* 0x000000a4a5a57221 */ /* 0x000fe40000010000 */
[----:B------:R-:W-:Y:S02]  /*f510*/  FADD.FTZ R162, R162, R169 ;  /* 0x000000a9a2a27221 */ /* 0x000fe40000010000 */
[----:B------:R-:W-:Y:S01]  /*f520*/  FADD.FTZ R160, R160, R165 ;  /* 0x000000a5a0a07221 */ /* 0x000fe20000010000 */
[C---:B------:R-:W-:Y:S02]  /*f530*/  HMMA.16816.F32.BF16 R40, R100.reuse, R44, RZ ;  /* 0x0000002c6428723c */ /* 0x040fe400000418ff */
[----:B------:R-:W-:Y:S06]  /*f540*/  MUFU.EX2 R157, R157 ;  /* 0x0000009d009d7308 */ /* 0x000fec0000000800 */
[C---:B------:R-:W-:Y:S02]  /*f550*/  HMMA.16816.F32.BF16 R56, R100.reuse, R60, RZ ;  /* 0x0000003c6438723c */ /* 0x040fe400000418ff */
[----:B------:R-:W-:Y:S06]  /*f560*/  MUFU.EX2 R0, R0 ;  /* 0x0000000000007308 */ /* 0x000fec0000000800 */
[C---:B------:R-:W-:Y:S02]  /*f570*/  HMMA.16816.F32.BF16 R44, R100.reuse, R46, RZ ;  /* 0x0000002e642c723c */ /* 0x040fe400000418ff */
[----:B------:R-:W-:Y:S06]  /*f580*/  MUFU.EX2 R161, R161 ;  /* 0x000000a100a17308 */ /* 0x000fec0000000800 */
[C---:B------:R-:W-:Y:S02]  /*f590*/  HMMA.16816.F32.BF16 R60, R100.reuse, R62, RZ ;  /* 0x0000003e643c723c */ /* 0x040fe400000418ff */
[----:B------:R-:W3:Y:S06]  /*f5a0*/  MUFU.EX2 R156, R156 ;  /* 0x0000009c009c7308 */ /* 0x000eec0000000800 */
        /* <DEDUP_REMOVED lines=11> */
[----:B------:R-:W-:Y:S06]  /*f660*/  MUFU.EX2 R175, R175 ;  /* 0x000000af00af7308 */ /* 0x000fec0000000800 */
        /* <DEDUP_REMOVED lines=24> */
[C---:B------:R-:W-:Y:S07]  /*f7f0*/  HMMA.16816.F32.BF16 R96, R100.reuse, R4, RZ ;  /* 0x000000046460723c */ /* 0x040fee00000418ff */
[----:B--2---:R-:W-:Y:S01]  /*f800*/  F2FP.BF16.PACK_AB R4, R158, R163 ;  /* 0x000000a39e04723e */ /* 0x004fe200000010ff */
[----:B------:R-:W-:Y:S01]  /*f810*/  HMMA.16816.F32.BF16 R100, R100, R6, RZ ;  /* 0x000000066464723c */ /* 0x000fe200000418ff */
[----:B---3--:R-:W-:Y:S01]  /*f820*/  F2FP.BF16.PACK_AB R5, R156, R161 ;  /* 0x000000a19c05723e */ /* 0x008fe200000010ff */
        /* <DEDUP_REMOVED lines=9> */
[----:B------:R-:W-:Y:S01]  /*f8c0*/  HMMA.16816.F32.BF16 R40, R4, R12, R40 ;  /* 0x0000000c0428723c */ /* 0x000fe20000041828 */
        /* <DEDUP_REMOVED lines=38> */
[----:B------:R-:W-:Y:S01]  /*fb30*/  F2FP.BF16.PACK_AB R5, R179, R178 ;  /* 0x000000b2b305723e */ /* 0x000fe200000010ff */
[----:B------:R-:W-:Y:S01]  /*fb40*/  FADD.FTZ R178, R178, R159 ;  /* 0x0000009fb2b27221 */ /* 0x000fe20000010000 */
[----:B------:R-:W-:Y:S01]  /*fb50*/  F2FP.BF16.PACK_AB R6, R175, R172 ;  /* 0x000000acaf06723e */ /* 0x000fe200000010ff */
[----:B------:R-:W-:Y:S01]  /*fb60*/  FADD.FTZ R173, R173, R170 ;  /* 0x000000aaadad7221 */ /* 0x000fe20000010000 */
[----:B------:R-:W-:Y:S01]  /*fb70*/  F2FP.BF16.PACK_AB R7, R185, R180 ;  /* 0x000000b4b907723e */ /* 0x000fe200000010ff */
[----:B------:R-:W-:-:S02]  /*fb80*/  FADD.FTZ R179, R179, R178 ;  /* 0x000000b2b3b37221 */ /* 0x000fc40000010000 */
[----:B------:R-:W-:Y:S02]  /*fb90*/  FADD.FTZ R172, R172, R173 ;  /* 0x000000adacac7221 */ /* 0x000fe40000010000 */
[----:B------:R-:W-:Y:S02]  /*fba0*/  FADD.FTZ R180, R180, R179 ;  /* 0x000000b3b4b47221 */ /* 0x000fe40000010000 */
[----:B-1----:R-:W-:Y:S01]  /*fbb0*/  HMMA.16816.F32.BF16 R132, R4, R12, R132 ;  /* 0x0000000c0484723c */ /* 0x002fe20000041884 */
[----:B------:R-:W-:Y:S02]  /*fbc0*/  FADD.FTZ R175, R175, R172 ;  /* 0x000000acafaf7221 */ /* 0x000fe40000010000 */
[----:B------:R-:W-:-:S05]  /*fbd0*/  FADD.FTZ R180, R185, R180 ;  /* 0x000000b4b9b47221 */ /* 0x000fca0000010000 */
        /* <DEDUP_REMOVED lines=31> */
[----:B------:R-:W1:Y:S07]  /*fdd0*/  LDSM.16.MT88.4 R28, [R196+0x3800] ;  /* 0x00380000c41c783b */ /* 0x000e6e0000004200 */
[C---:B------:R-:W-:Y:S08]  /*fde0*/  HMMA.16816.F32.BF16 R72, R4.reuse, R24, R72 ;  /* 0x000000180448723c */ /* 0x040ff00000041848 */
[----:B------:R-:W-:Y:S01]  /*fdf0*/  HMMA.16816.F32.BF16 R76, R4, R26, R76 ;  /* 0x0000001a044c723c */ /* 0x000fe2000004184c */
[----:B------:R-:W2:Y:S06]  /*fe00*/  LDSM.16.MT88.4 R24, [R147+0x3800] ;  /* 0x003800009318783b */ /* 0x000eac0000004200 */
        /* <DEDUP_REMOVED lines=10> */
[----:B---3--:R-:W-:Y:S01]  /*feb0*/  HMMA.16816.F32.BF16 R124, R4, R16, R124 ;  /* 0x00000010047c723c */ /* 0x008fe2000004187c */
[----:B------:R-:W-:Y:S02]  /*fec0*/  FADD.FTZ R241, R241, R184 ;  /* 0x000000b8f1f17221 */ /* 0x000fe40000010000 */
[----:B------:R-:W-:-:S05]  /*fed0*/  FADD.FTZ R239, R174, R183 ;  /* 0x000000b7aeef7221 */ /* 0x000fca0000010000 */
        /* <DEDUP_REMOVED lines=25> */
[----:B------:R-:W-:Y:S07]  /*10070*/  HMMA.16816.F32.BF16 R100, R4, R22, R100 ;  /* 0x000000160464723c */ /* 0x000fee0000041864 */
[----:B------:R-:W-:-:S04]  /*10080*/  IADD3 R5, R9, -0x3, RZ ;  /* 0xfffffffd09057810 */ /* 0x000fc80007ffe0ff */
[----:B------:R-:W-:-:S13]  /*10090*/  ISETP.GE.AND P0, PT, R5, R230, PT ;  /* 0x000000e60500720c */ /* 0x000fda0003f06270 */
[----:B------:R-:W-:Y:S05]  /*100a0*/  @!P0 BRA `(.L_x_1459) ;  /* 0x0000019000008947 */ /* 0x000fea0003800000 */
[----:B------:R-:W-:Y:S01]  /*100b0*/  SHF.R.S32.HI R0, RZ, 0x1f, R5 ;  /* 0x0000001fff007819 */ /* 0x000fe20000011405 */
[----:B------:R-:W-:Y:S01]  /*100c0*/  IMAD.WIDE.U32 R6, R5, c[0x0][0x1e0], RZ ;  /* 0x0000780005067a25 */ /* 0x000fe200078e00ff */
[----:B------:R-:W-:Y:S02]  /*100d0*/  LOP3.LUT P5, RZ, R226, 0x1, RZ, 0xc0, !PT ;  /* 0x00000001e2ff7812 */ /* 0x000fe400078ac0ff */
[----:B------:R-:W-:Y:S01]  /*100e0*/  ISETP.GE.AND P6, PT, R218, c[0x0][0x1d4], PT ;  /* 0x00007500da007a0c */ /* 0x000fe20003fc6270 */
[----:B------:R-:W-:-:S04]  /*100f0*/  IMAD R0, R0, c[0x0][0x1e0], RZ ;  /* 0x0000780000007a24 */ /* 0x000fc800078e02ff */
[----:B------:R-:W-:Y:S01]  /*10100*/  IMAD R0, R5, c[0x0][0x1e4], R0 ;  /* 0x0000790005007a24 */ /* 0x000fe200078e0200 */
[----:B------:R-:W-:-:S03]  /*10110*/  LEA R5, P0, R6, R236, 0x6 ;  /* 0x000000ec06057211 */ /* 0x000fc600078030ff */
[----:B------:R-:W-:Y:S01]  /*10120*/  IMAD.IADD R0, R7, 0x1, R0 ;  /* 0x0000000107007824 */ /* 0x000fe200078e0200 */
[----:B------:R-:W-:-:S04]  /*10130*/  LEA R12, P1, R5, c[0x0][0x1c8], 0x1 ;  /* 0x00007200050c7a11 */ /* 0x000fc800078208ff */
[----:B------:R-:W-:Y:S01]  /*10140*/  LEA.HI.X R2, R6, R229, R0, 0x6, P0 ;  /* 0x000000e506027211 */ /* 0x000fe200000f3400 */
[----:B------:R-:W-:Y:S01]  /*10150*/  IMAD.MOV.U32 R0, RZ, RZ, c[0x0][0x1e0] ;  /* 0x00007800ff007624 */ /* 0x000fe200078e00ff */
        /* <DEDUP_REMOVED lines=14> */
.L_x_1459:
[----:B------:R-:W-:Y:S05]  /*10240*/  BSYNC B0 ;  /* 0x0000000000007941 */ /* 0x000fea0003800000 */
.L_x_1458:
[----:B------:R-:W-:Y:S01]  /*10250*/  IADD3 R233, R9, -0x2, RZ ;  /* 0xfffffffe09e97810 */ /* 0x000fe20007ffe0ff */
[----:B------:R-:W0:Y:S03]  /*10260*/  LDGDEPBAR ;  /* 0x00000000000079af */ /* 0x000e260000000000 */
[----:B------:R-:W-:-:S13]  /*10270*/  ISETP.GE.AND P0, PT, R233, R230, PT ;  /* 0x000000e6e900720c */ /* 0x000fda0003f06270 */
[----:B------:R-:W-:Y:S05]  /*10280*/  @!P0 BRA `(.L_x_1460) ;  /* 0x00002d4000008947 */ /* 0x000fea0003800000 */
[----:B------:R-:W-:Y:S01]  /*10290*/  IMAD.MOV.U32 R0, RZ, RZ, R3 ;  /* 0x000000ffff007224 */ /* 0x000fe200078e0003 */
[----:B------:R-:W-:Y:S01]  /*102a0*/  MOV R231, RZ ;  /* 0x000000ff00e77202 */ /* 0x000fe20000000f00 */
[----:B------:R-:W-:Y:S01]  /*102b0*/  IMAD.MOV.U32 R9, RZ, RZ, R8 ;  /* 0x000000ffff097224 */ /* 0x000fe200078e0008 */
[----:B------:R-:W-:Y:S02]  /*102c0*/  MOV R204, 0x1 ;  /* 0x0000000100cc7802 */ /* 0x000fe40000000f00 */
.L_x_1461:
        /* <DEDUP_REMOVED lines=16> */
[----:B------:R-:W-:Y:S05]  /*103d0*/  @!P1 IMAD R2, R232, c[0x0][0x20c], R2 ;  /* 0x00008300e8029a24 */ /* 0x000fea00078e0202 */
[----:B------:R-:W-:Y:S02]  /*103e0*/  @!P1 IADD3 R2, R25, R2, RZ ;  /* 0x0000000219029210 */ /* 0x000fe40007ffe0ff */
[----:B------:R-:W2:Y:S02]  /*103f0*/  LDSM.16.M88.4 R152, [R206] ;  /* 0x00000000ce98783b */ /* 0x000ea40000000200 */
[----:B------:R-:W-:Y:S02]  /*10400*/  @!P1 SHF.L.U64.HI R33, R24, 0x6, R2 ;  /* 0x0000000618219819 */ /* 0x000fe40000010202 */
[----:B------:R-:W-:Y:S04]  /*10410*/  @!P1 MOV R2, c[0x0][0x208] ;  /* 0x0000820000029a02 */ /* 0x000fe80000000f00 */
[----:B------:R-:W3:Y:S01]  /*10420*/  LDSM.16.M88.4 R156, [R206+0x800] ;  /* 0x00080000ce9c783b */ /* 0x000ee20000000200 */
[C---:B------:R-:W-:Y:S04]  /*10430*/  @!P1 LEA R35, P0, R2.reuse, R169, 0x5 ;  /* 0x000000a902239211 */ /* 0x040fe800078028ff */
[-C--:B------:R-:W-:Y:S02]  /*10440*/  @!P1 IADD3 R168, P5, R35, R234.reuse, RZ ;  /* 0x000000ea23a89210 */ /* 0x080fe40007fbe0ff */
[----:B------:R-:W-:Y:S01]  /*10450*/  @!P1 LEA.HI.X R3, R2, R33, R3, 0x5, P0 ;  /* 0x0000002102039211 */ /* 0x000fe200000f2c03 */
[----:B------:R-:W4:Y:S01]  /*10460*/  LDSM.16.M88.4 R160, [R206+0x1000] ;  /* 0x00100000cea0783b */ /* 0x000f220000000200 */
[----:B------:R-:W-:Y:S02]  /*10470*/  @!P1 IADD3 R169, P0, R169, R234, RZ ;  /* 0x000000eaa9a99210 */ /* 0x000fe40007f1e0ff */
[----:B------:R-:W-:Y:S02]  /*10480*/  @!P1 LEA R178, P4, R168, c[0x0][0x1f8], 0x1 ;  /* 0x00007e00a8b29a11 */ /* 0x000fe400078808ff */
[----:B------:R-:W-:Y:S02]  /*10490*/  @!P1 LEA R176, P6, R169, c[0x0][0x1f8], 0x1 ;  /* 0x00007e00a9b09a11 */ /* 0x000fe400078c08ff */
[----:B------:R-:W-:Y:S01]  /*104a0*/  @!P1 IADD3.X R2, R33, R228, RZ, P0, !PT ;  /* 0x000000e421029210 */ /* 0x000fe200007fe4ff */
[----:B------:R-:W5:Y:S01]  /*104b0*/  LDSM.16.M88.4 R36, [R206+0x1800] ;  /* 0x00180000ce24783b */ /* 0x000f620000000200 */
[----:B------:R-:W-:Y:S02]  /*104c0*/  LOP3.LUT P0, RZ, R201, 0x4, RZ, 0xc0, !PT ;  /* 0x00000004c9ff7812 */ /* 0x000fe4000780c0ff */
[----:B------:R-:W-:Y:S02]  /*104d0*/  @!P1 LEA.HI.X R177, R169, c[0x0][0x1fc], R2, 0x1, P6 ;  /* 0x00007f00a9b19a11 */ /* 0x000fe400030f0c02 */
[----:B------:R-:W-:Y:S02]  /*104e0*/  MOV R2, 0x40 ;  /* 0x0000004000027802 */ /* 0x000fe40000000f00 */
[----:B------:R-:W-:Y:S01]  /*104f0*/  ISETP.GE.AND P6, PT, R231, 0x1, PT ;  /* 0x00000001e700780c */ /* 0x000fe20003fc6270 */
[----:B------:R-:W-:Y:S01]  /*10500*/  LDSM.16.M88.4 R164, [R8+0x800] ;  /* 0x0008000008a4783b */ /* 0x000fe20000000200 */
[----:B------:R-:W-:Y:S04]  /*10510*/  SEL R193, R2, 0xffffffc0, !P0 ;  /* 0xffffffc002c17807 */ /* 0x000fe80004000000 */
[-C--:B------:R-:W-:Y:S02]  /*10520*/  IADD3 R2, R193, R206.reuse, RZ ;  /* 0x000000cec1027210 */ /* 0x080fe40007ffe0ff */
[----:B------:R-:W-:Y:S01]  /*10530*/  IADD3 R207, R205, R206, R193 ;  /* 0x000000cecdcf7210 */ /* 0x000fe20007ffe0c1 */
[C---:B-12---:R-:W-:Y:S08]  /*10540*/  HMMA.16816.F32.BF16 R4, R148.reuse, R152, RZ ;  /* 0x000000989404723c */ /* 0x046ff000000418ff */
[C---:B------:R-:W-:Y:S01]  /*10550*/  HMMA.16816.F32.BF16 R12, R148.reuse, R154, RZ ;  /* 0x0000009a940c723c */ /* 0x040fe200000418ff */
[----:B------:R-:W-:Y:S07]  /*10560*/  LDSM.16.M88.4 R152, [R203] ;  /* 0x00000000cb98783b */ /* 0x000fee0000000200 */
[C---:B---3--:R-:W-:Y:S08]  /*10570*/  HMMA.16816.F32.BF16 R16, R148.reuse, R156, RZ ;  /* 0x0000009c9410723c */ /* 0x048ff000000418ff */
[C---:B------:R-:W-:Y:S01]  /*10580*/  HMMA.16816.F32.BF16 R20, R148.reuse, R158, RZ ;  /* 0x0000009e9414723c */ /* 0x040fe200000418ff */
[----:B------:R-:W1:Y:S07]  /*10590*/  LDSM.16.M88.4 R156, [R8] ;  /* 0x00000000089c783b */ /* 0x000e6e0000000200 */
[C---:B----4-:R-:W-:Y:S08]  /*105a0*/  HMMA.16816.F32.BF16 R24, R148.reuse, R160, RZ ;  /* 0x000000a09418723c */ /* 0x050ff000000418ff */
[C---:B------:R-:W-:Y:S01]  /*105b0*/  HMMA.16816.F32.BF16 R28, R148.reuse, R162, RZ ;  /* 0x000000a2941c723c */ /* 0x040fe200000418ff */
[----:B------:R-:W2:Y:S07]  /*105c0*/  LDSM.16.M88.4 R160, [R8+0x1000] ;  /* 0x0010000008a0783b */ /* 0x000eae0000000200 */
[C---:B-----5:R-:W-:Y:S07]  /*105d0*/  HMMA.16816.F32.BF16 R32, R148.reuse, R36, RZ ;  /* 0x000000249420723c */ /* 0x060fee00000418ff */
[----:B------:R-:W-:Y:S01]  /*105e0*/  @!P1 IADD3.X R37, R3, R228, RZ, P5, !PT ;  /* 0x000000e403259210 */ /* 0x000fe20002ffe4ff */
[C---:B------:R-:W-:Y:S01]  /*105f0*/  @!P1 IMAD R3, R231.reuse, 0x6000, R10 ;  /* 0x00006000e7039824 */ /* 0x040fe200078e020a */
[----:B------:R-:W-:Y:S03]  /*10600*/  LOP3.LUT P5, RZ, R226, 0x1, RZ, 0xc0, !PT ;  /* 0x00000001e2ff7812 */ /* 0x000fe600078ac0ff */
[----:B------:R-:W-:Y:S02]  /*10610*/  @!P1 LEA.HI.X R179, R168, c[0x0][0x1fc], R37, 0x1, P4 ;  /* 0x00007f00a8b39a11 */ /* 0x000fe400020f0c25 */
[----:B------:R-:W-:Y:S01]  /*10620*/  HMMA.16816.F32.BF16 R36, R148, R38, RZ ;  /* 0x000000269424723c */ /* 0x000fe200000418ff */
[----:B------:R-:W3:Y:S01]  /*10630*/  LDSM.16.M88.4 R148, [R8+0x1800] ;  /* 0x001800000894783b */ /* 0x000ee20000000200 */
[----:B------:R-:W-:Y:S04]  /*10640*/  IADD3 R231, R231, 0x1, RZ ;  /* 0x00000001e7e77810 */ /* 0x000fe80007ffe0ff */
[----:B------:R-:W-:Y:S02]  /*10650*/  SEL R231, R231, RZ, !P6 ;  /* 0x000000ffe7e77207 */ /* 0x000fe40007000000 */
[C---:B-1----:R-:W-:Y:S01]  /*10660*/  HMMA.16816.F32.BF16 R4, R152.reuse, R156, R4 ;  /* 0x0000009c9804723c */ /* 0x042fe20000041804 */
[----:B------:R-:W-:Y:S01]  /*10670*/  @!PT LDS RZ, [RZ] ;  /* 0x00000000fffff984 */ /* 0x000fe20000000800 */
[----:B------:R-:W-:Y:S01]  /*10680*/  @!PT LDS RZ, [RZ] ;  /* 0x00000000fffff984 */ /* 0x000fe20000000800 */
[----:B------:R-:W-:Y:S01]  /*10690*/  @!PT LDS RZ, [RZ] ;  /* 0x00000000fffff984 */ /* 0x000fe20000000800 */
[----:B------:R1:W-:Y:S07]  /*106a0*/  @!P1 LDGSTS.E.BYPASS.LTC128B.128 [R3], [R176.64], !P5 ;  /* 0x00000000b0039fae */ /* 0x0003ee000e901d48 */
[C---:B------:R-:W-:Y:S01]  /*106b0*/  HMMA.16816.F32.BF16 R12, R152.reuse, R158, R12 ;  /* 0x0000009e980c723c */ /* 0x040fe2000004180c */
[----:B------:R1:W-:Y:S07]  /*106c0*/  @!P1 LDGSTS.E.BYPASS.LTC128B.128 [R3+0x2000], [R176.64+0x80], !P3 ;  /* 0x02000080b0039fae */ /* 0x0003ee000d901d48 */
[C---:B------:R-:W-:Y:S01]  /*106d0*/  HMMA.16816.F32.BF16 R16, R152.reuse, R164, R16 ;  /* 0x000000a49810723c */ /* 0x040fe20000041810 */
[----:B------:R1:W-:Y:S07]  /*106e0*/  @!P1 LDGSTS.E.BYPASS.LTC128B.128 [R3+0x4000], [R176.64+0x100], !P2 ;  /* 0x04000100b0039fae */ /* 0x0003ee000d101d48 */
[C---:B------:R-:W-:Y:S01]  /*106f0*/  HMMA.16816.F32.BF16 R20, R152.reuse, R166, R20 ;  /* 0x000000a69814723c */ /* 0x040fe20000041814 */
[----:B------:R1:W-:Y:S07]  /*10700*/  @!P1 LDGSTS.E.BYPASS.LTC128B.128 [R3+0x1000], [R178.64], !P5 ;  /* 0x01000000b2039fae */ /* 0x0003ee000e901d48 */
[C---:B--2---:R-:W-:Y:S01]  /*10710*/  HMMA.16816.F32.BF16 R24, R152.reuse, R160, R24 ;  /* 0x000000a09818723c */ /* 0x044fe20000041818 */
[----:B------:R1:W-:Y:S07]  /*10720*/  @!P1 LDGSTS.E.BYPASS.LTC128B.128 [R3+0x3000], [R178.64+0x80], !P3 ;  /* 0x03000080b2039fae */ /* 0x0003ee000d901d48 */
[C---:B------:R-:W-:Y:S01]  /*10730*/  HMMA.16816.F32.BF16 R28, R152.reuse, R162, R28 ;  /* 0x000000a2981c723c */ /* 0x040fe2000004181c */
[----:B------:R1:W-:Y:S07]  /*10740*/  @!P1 LDGSTS.E.BYPASS.LTC128B.128 [R3+0x5000], [R178.64+0x100], !P2 ;  /* 0x05000100b2039fae */ /* 0x0003ee000d101d48 */
[C---:B---3--:R-:W-:Y:S01]  /*10750*/  HMMA.16816.F32.BF16 R32, R152.reuse, R148, R32 ;  /* 0x000000949820723c */ /* 0x048fe20000041820 */
[----:B------:R-:W-:Y:S07]  /*10760*/  LDSM.16.M88.4 R168, [R198] ;  /* 0x00000000c6a8783b */ /* 0x000fee0000000200 */
[----:B------:R-:W-:Y:S01]  /*10770*/  HMMA.16816.F32.BF16 R36, R152, R150, R36 ;  /* 0x000000969824723c */ /* 0x000fe20000041824 */
[----:B------:R-:W2:Y:S08]  /*10780*/  LDSM.16.M88.4 R172, [R2] ;  /* 0x0000000002ac783b */ /* 0x000eb00000000200 */
[----:B------:R-:W3:Y:S03]  /*10790*/  LDSM.16.M88.4 R156, [R2+0x800] ;  /* 0x00080000029c783b */ /* 0x000ee60000000200 */
[----:B-1----:R-:W-:Y:S05]  /*107a0*/  IADD3 R3, R193, R8, RZ ;  /* 0x00000008c1037210 */ /* 0x002fea0007ffe0ff */
[----:B------:R-:W1:Y:S08]  /*107b0*/  LDSM.16.M88.4 R164, [R2+0x1000] ;  /* 0x0010000002a4783b */ /* 0x000e700000000200 */
[----:B------:R-:W0:Y:S08]  /*107c0*/  LDGDEPBAR ;  /* 0x00000000000079af */ /* 0x000e300000000000 */
[----:B------:R-:W4:Y:S01]  /*107d0*/  LDSM.16.M88.4 R160, [R2+0x1800] ;  /* 0x0018000002a0783b */ /* 0x000f220000000200 */
[C---:B--2---:R-:W-:Y:S07]  /*107e0*/  HMMA.16816.F32.BF16 R4, R168.reuse, R172, R4 ;  /* 0x000000aca804723c */ /* 0x044fee0000041804 */
[----:B------:R-:W-:Y:S01]  /*107f0*/  LDSM.16.M88.4 R176, [R197] ;  /* 0x00000000c5b0783b */ /* 0x000fe20000000200 */
[C---:B------:R-:W-:Y:S07]  /*10800*/  HMMA.16816.F32.BF16 R12, R168.reuse, R174, R12 ;  /* 0x000000aea80c723c */ /* 0x040fee000004180c */
[----:B------:R-:W2:Y:S01]  /*10810*/  LDSM.16.M88.4 R180, [R3] ;  /* 0x0000000003b4783b */ /* 0x000ea20000000200 */
[C---:B---3--:R-:W-:Y:S07]  /*10820*/  HMMA.16816.F32.BF16 R16, R168.reuse, R156, R16 ;  /* 0x0000009ca810723c */ /* 0x048fee0000041810 */
[----:B------:R-:W3:Y:S01]  /*10830*/  LDSM.16.M88.4 R148, [R3+0x800] ;  /* 0x000800000394783b */ /* 0x000ee20000000200 */
[C---:B------:R-:W-:Y:S07]  /*10840*/  HMMA.16816.F32.BF16 R20, R168.reuse, R158, R20 ;  /* 0x0000009ea814723c */ /* 0x040fee0000041814 */
[----:B------:R-:W5:Y:S01]  /*10850*/  LDSM.16.M88.4 R152, [R3+0x1000] ;  /* 0x001000000398783b */ /* 0x000f620000000200 */
[C---:B-1----:R-:W-:Y:S07]  /*10860*/  HMMA.16816.F32.BF16 R24, R168.reuse, R164, R24 ;  /* 0x000000a4a818723c */ /* 0x042fee0000041818 */
[----:B------:R-:W1:Y:S01]  /*10870*/  LDSM.16.M88.4 R156, [R3+0x1800] ;  /* 0x00180000039c783b */ /* 0x000e620000000200 */
[C---:B------:R-:W-:Y:S07]  /*10880*/  HMMA.16816.F32.BF16 R28, R168.reuse, R166, R28 ;  /* 0x000000a6a81c723c */ /* 0x040fee000004181c */
[----:B------:R-:W-:Y:S01]  /*10890*/  LDSM.16.M88.4 R164, [R206+0x2000] ;  /* 0x00200000cea4783b */ /* 0x000fe20000000200 */
[C---:B----4-:R-:W-:Y:S07]  /*108a0*/  HMMA.16816.F32.BF16 R32, R168.reuse, R160, R32 ;  /* 0x000000a0a820723c */ /* 0x050fee0000041820 */
[----:B------:R-:W-:Y:S01]  /*108b0*/  LDSM.16.M88.4 R172, [R206+0x3800] ;  /* 0x00380000ceac783b */ /* 0x000fe20000000200 */
[----:B------:R-:W-:Y:S07]  /*108c0*/  HMMA.16816.F32.BF16 R36, R168, R162, R36 ;  /* 0x000000a2a824723c */ /* 0x000fee0000041824 */
[----:B------:R-:W4:Y:S01]  /*108d0*/  LDSM.16.M88.4 R160, [R202+0x4000] ;  /* 0x00400000caa0783b */ /* 0x000f220000000200 */
[C---:B--2---:R-:W-:Y:S07]  /*108e0*/  HMMA.16816.F32.BF16 R4, R176.reuse, R180, R4 ;  /* 0x000000b4b004723c */ /* 0x044fee0000041804 */
[----:B------:R-:W2:Y:S01]  /*108f0*/  LDSM.16.M88.4 R168, [R206+0x2800] ;  /* 0x00280000cea8783b */ /* 0x000ea20000000200 */
[C---:B------:R-:W-:Y:S07]  /*10900*/  HMMA.16816.F32.BF16 R12, R176.reuse, R182, R12 ;  /* 0x000000b6b00c723c */ /* 0x040fee000004180c */
[----:B------:R-:W-:Y:S01]  /*10910*/  LDSM.16.M88.4 R180, [R8+0x2000] ;  /* 0x0020000008b4783b */ /* 0x000fe20000000200 */
[C---:B---3--:R-:W-:Y:S07]  /*10920*/  HMMA.16816.F32.BF16 R16, R176.reuse, R148, R16 ;  /* 0x00000094b010723c */ /* 0x048fee0000041810 */
[----:B------:R-:W-:Y:S01]  /*10930*/  LDSM.16.M88.4 R184, [R8+0x2800] ;  /* 0x0028000008b8783b */ /* 0x000fe20000000200 */
[C---:B------:R-:W-:Y:S07]  /*10940*/  HMMA.16816.F32.BF16 R20, R176.reuse, R150, R20 ;  /* 0x00000096b014723c */ /* 0x040fee0000041814 */
[----:B------:R-:W3:Y:S01]  /*10950*/  LDSM.16.M88.4 R148, [R206+0x3000] ;  /* 0x00300000ce94783b */ /* 0x000ee20000000200 */
[C---:B-----5:R-:W-:Y:S07]  /*10960*/  HMMA.16816.F32.BF16 R24, R176.reuse, R152, R24 ;  /* 0x00000098b018723c */ /* 0x060fee0000041818 */
[----:B------:R-:W-:Y:S01]  /*10970*/  LDSM.16.M88.4 R188, [R2+0x2000] ;  /* 0x0020000002bc783b */ /* 0x000fe20000000200 */
[C---:B------:R-:W-:Y:S07]  /*10980*/  HMMA.16816.F32.BF16 R28, R176.reuse, R154, R28 ;  /* 0x0000009ab01c723c */ /* 0x040fee000004181c */
[----:B------:R-:W5:Y:S01]  /*10990*/  LDSM.16.M88.4 R152, [R203+0x4000] ;  /* 0x00400000cb98783b */ /* 0x000f620000000200 */
[C---:B-1----:R-:W-:Y:S07]  /*109a0*/  HMMA.16816.F32.BF16 R32, R176.reuse, R156, R32 ;  /* 0x0000009cb020723c */ /* 0x042fee0000041820 */
[----:B------:R-:W-:Y:S01]  /*109b0*/  LDSM.16.M88.4 R192, [R206+0x4000] ;  /* 0x00400000cec0783b */ /* 0x000fe20000000200 */
[----:B------:R-:W-:Y:S07]  /*109c0*/  HMMA.16816.F32.BF16 R36, R176, R158, R36 ;  /* 0x0000009eb024723c */ /* 0x000fee0000041824 */
[----:B------:R-:W1:Y:S01]  /*109d0*/  LDSM.16.M88.4 R156, [R8+0x3000] ;  /* 0x00300000089c783b */ /* 0x000e620000000200 */
[C---:B----4-:R-:W-:Y:S07]  /*109e0*/  HMMA.16816.F32.BF16 R4, R160.reuse, R164, R4 ;  /* 0x000000a4a004723c */ /* 0x050fee0000041804 */
[----:B------:R-:W-:Y:S01]  /*109f0*/  LDSM.16.M88.4 R176, [R198+0x4000] ;  /* 0x00400000c6b0783b */ /* 0x000fe20000000200 */
[C---:B------:R-:W-:Y:S07]  /*10a00*/  HMMA.16816.F32.BF16 R12, R160.reuse, R166, R12 ;  /* 0x000000a6a00c723c */ /* 0x040fee000004180c */
[----:B------:R-:W4:Y:S01]  /*10a10*/  LDSM.16.M88.4 R164, [R8+0x3800] ;  /* 0x0038000008a4783b */ /* 0x000f220000000200 */
[C---:B--2---:R-:W-:Y:S08]  /*10a20*/  HMMA.16816.F32.BF16 R16, R160.reuse, R168, R16 ;  /* 0x000000a8a010723c */ /* 0x044ff00000041810 */
[C---:B------:R-:W-:Y:S01]  /*10a30*/  HMMA.16816.F32.BF16 R20, R160.reuse, R170, R20 ;  /* 0x000000aaa014723c */ /* 0x040fe20000041814 */
[----:B------:R-:W-:Y:S07]  /*10a40*/  LDSM.16.M88.4 R168, [R2+0x3800] ;  /* 0x0038000002a8783b */ /* 0x000fee0000000200 */
[C---:B---3--:R-:W-:Y:S08]  /*10a50*/  HMMA.16816.F32.BF16 R24, R160.reuse, R148, R24 ;  /* 0x00000094a018723c */ /* 0x048ff00000041818 */
[C---:B------:R-:W-:Y:S01]  /*10a60*/  HMMA.16816.F32.BF16 R28, R160.reuse, R150, R28 ;  /* 0x00000096a01c723c */ /* 0x040fe2000004181c */
[----:B------:R-:W2:Y:S07]  /*10a70*/  LDSM.16.M88.4 R148, [R2+0x2800] ;  /* 0x002800000294783b */ /* 0x000eae0000000200 */
[C---:B------:R-:W-:Y:S08]  /*10a80*/  HMMA.16816.F32.BF16 R32, R160.reuse, R172, R32 ;  /* 0x000000aca020723c */ /* 0x040ff00000041820 */
[----:B------:R-:W-:Y:S01]  /*10a90*/  HMMA.16816.F32.BF16 R36, R160, R174, R36 ;  /* 0x000000aea024723c */ /* 0x000fe20000041824 */
[----:B------:R-:W3:Y:S07]  /*10aa0*/  LDSM.16.M88.4 R160, [R2+0x3000] ;  /* 0x0030000002a0783b */ /* 0x000eee0000000200 */
[C---:B-----5:R-:W-:Y:S01]  /*10ab0*/  HMMA.16816.F32.BF16 R4, R152.reuse, R180, R4 ;  /* 0x000000b49804723c */ /* 0x060fe20000041804 */
[----:B------:R-:W-:Y:S07]  /*10ac0*/  LDSM.16.M88.4 R172, [R197+0x4000] ;  /* 0x00400000c5ac783b */ /* 0x000fee0000000200 */
[C---:B------:R-:W-:Y:S01]  /*10ad0*/  HMMA.16816.F32.BF16 R12, R152.reuse, R182, R12 ;  /* 0x000000b6980c723c */ /* 0x040fe2000004180c */
[----:B------:R-:W5:Y:S07]  /*10ae0*/  LDSM.16.M88.4 R180, [R3+0x2000] ;  /* 0x0020000003b4783b */ /* 0x000f6e0000000200 */
[C---:B------:R-:W-:Y:S08]  /*10af0*/  HMMA.16816.F32.BF16 R16, R152.reuse, R184, R16 ;  /* 0x000000b89810723c */ /* 0x040ff00000041810 */
[C---:B------:R-:W-:Y:S01]  /*10b00*/  HMMA.16816.F32.BF16 R20, R152.reuse, R186, R20 ;  /* 0x000000ba9814723c */ /* 0x040fe20000041814 */
[----:B------:R-:W-:Y:S07]  /*10b10*/  LDSM.16.M88.4 R184, [R202+0x8000] ;  /* 0x00800000cab8783b */ /* 0x000fee0000000200 */
[C---:B-1----:R-:W-:Y:S08]  /*10b20*/  HMMA.16816.F32.BF16 R24, R152.reuse, R156, R24 ;  /* 0x0000009c9818723c */ /* 0x042ff00000041818 */
[C---:B------:R-:W-:Y:S01]  /*10b30*/  HMMA.16816.F32.BF16 R28, R152.reuse, R158, R28 ;  /* 0x0000009e981c723c */ /* 0x040fe2000004181c */
[----:B------:R-:W-:Y:S07]  /*10b40*/  LDSM.16.M88.4 R156, [R207+0x3000] ;  /* 0x00300000cf9c783b */ /* 0x000fee0000000200 */
[C---:B----4-:R-:W-:Y:S08]  /*10b50*/  HMMA.16816.F32.BF16 R32, R152.reuse, R164, R32 ;  /* 0x000000a49820723c */ /* 0x050ff00000041820 */
[----:B------:R-:W-:Y:S01]  /*10b60*/  HMMA.16816.F32.BF16 R36, R152, R166, R36 ;  /* 0x000000a69824723c */ /* 0x000fe20000041824 */
[----:B------:R-:W1:Y:S07]  /*10b70*/  LDSM.16.M88.4 R152, [R207+0x2800] ;  /* 0x00280000cf98783b */ /* 0x000e6e0000000200 */
[C---:B------:R-:W-:Y:S01]  /*10b80*/  HMMA.16816.F32.BF16 R4, R176.reuse, R188, R4 ;  /* 0x000000bcb004723c */ /* 0x040fe20000041804 */
[----:B------:R-:W4:Y:S07]  /*10b90*/  LDSM.16.M88.4 R164, [R207+0x3800] ;  /* 0x00380000cfa4783b */ /* 0x000f2e0000000200 */
[C---:B------:R-:W-:Y:S01]  /*10ba0*/  HMMA.16816.F32.BF16 R12, R176.reuse, R190, R12 ;  /* 0x000000beb00c723c */ /* 0x040fe2000004180c */
[----:B------:R-:W-:Y:S07]  /*10bb0*/  LDSM.16.M88.4 R188, [R8+0x4000] ;  /* 0x0040000008bc783b */ /* 0x000fee0000000200 */
[C---:B--2---:R-:W-:Y:S08]  /*10bc0*/  HMMA.16816.F32.BF16 R16, R176.reuse, R148, R16 ;  /* 0x00000094b010723c */ /* 0x044ff00000041810 */
[C---:B------:R-:W-:Y:S01]  /*10bd0*/  HMMA.16816.F32.BF16 R20, R176.reuse, R150, R20 ;  /* 0x00000096b014723c */ /* 0x040fe20000041814 */
[----:B------:R-:W2:Y:S07]  /*10be0*/  LDSM.16.M88.4 R148, [R206+0x4800] ;  /* 0x00480000ce94783b */ /* 0x000eae0000000200 */
[C---:B---3--:R-:W-:Y:S08]  /*10bf0*/  HMMA.16816.F32.BF16 R24, R176.reuse, R160, R24 ;  /* 0x000000a0b018723c */ /* 0x048ff00000041818 */
[C---:B------:R-:W-:Y:S01]  /*10c00*/  HMMA.16816.F32.BF16 R28, R176.reuse, R162, R28 ;  /* 0x000000a2b01c723c */ /* 0x040fe2000004181c */
[----:B------:R-:W3:Y:S07]  /*10c10*/  LDSM.16.M88.4 R160, [R206+0x5000] ;  /* 0x00500000cea0783b */ /* 0x000eee0000000200 */
        /* <DEDUP_REMOVED lines=13> */
[C---:B----4-:R-:W-:Y:S08]  /*10cf0*/  HMMA.16816.F32.BF16 R32, R172.reuse, R164, R32 ;  /* 0x000000a4ac20723c */ /* 0x050ff00000041820 */
[----:B------:R-:W-:Y:S01]  /*10d00*/  HMMA.16816.F32.BF16 R36, R172, R166, R36 ;  /* 0x000000a6ac24723c */ /* 0x000fe20000041824 */
[----:B------:R-:W4:Y:S07]  /*10d10*/  LDSM.16.M88.4 R164, [R8+0x5800] ;  /* 0x0058000008a4783b */ /* 0x000f2e0000000200 */
        /* <DEDUP_REMOVED lines=15> */
[C---:B------:R-:W-:Y:S08]  /*10e10*/  HMMA.16816.F32.BF16 R12, R176.reuse, R190, R12 ;  /* 0x000000beb00c723c */ /* 0x040ff0000004180c */
[C---:B-1----:R-:W-:Y:S08]  /*10e20*/  HMMA.16816.F32.BF16 R16, R176.reuse, R152, R16 ;  /* 0x00000098b010723c */ /* 0x042ff00000041810 */
[C---:B------:R-:W-:Y:S01]  /*10e30*/  HMMA.16816.F32.BF16 R20, R176.reuse, R154, R20 ;  /* 0x0000009ab014723c */ /* 0x040fe20000041814 */
[----:B------:R-:W-:Y:S07]  /*10e40*/  LDSM.16.M88.4 R152, [R207+0x5000] ;  /* 0x00500000cf98783b */ /* 0x000fee0000000200 */
[C---:B------:R-:W-:Y:S08]  /*10e50*/  HMMA.16816.F32.BF16 R24, R176.reuse, R156, R24 ;  /* 0x0000009cb018723c */ /* 0x040ff00000041818 */
[C---:B------:R-:W-:Y:S08]  /*10e60*/  HMMA.16816.F32.BF16 R28, R176.reuse, R158, R28 ;  /* 0x0000009eb01c723c */ /* 0x040ff0000004181c */
[C---:B----4-:R-:W-:Y:S08]  /*10e70*/  HMMA.16816.F32.BF16 R32, R176.reuse, R164, R32 ;  /* 0x000000a4b020723c */ /* 0x050ff00000041820 */
        /* <DEDUP_REMOVED lines=8> */
[C---:B------:R-:W-:Y:S08]  /*10f00*/  HMMA.16816.F32.BF16 R32, R172.reuse, R168, R32 ;  /* 0x000000a8ac20723c */ /* 0x040ff00000041820 */
[----:B------:R-:W-:Y:S08]  /*10f10*/  HMMA.16816.F32.BF16 R36, R172, R170, R36 ;  /* 0x000000aaac24723c */ /* 0x000ff00000041824 */
[C---:B-----5:R-:W-:Y:S08]  /*10f20*/  HMMA.16816.F32.BF16 R4, R184.reuse, R192, R4 ;  /* 0x000000c0b804723c */ /* 0x060ff00000041804 */
[C---:B------:R-:W-:Y:S08]  /*10f30*/  HMMA.16816.F32.BF16 R12, R184.reuse, R194, R12 ;  /* 0x000000c2b80c723c */ /* 0x040ff0000004180c */
[C---:B-1----:R-:W-:Y:S08]  /*10f40*/  HMMA.16816.F32.BF16 R16, R184.reuse, R148, R16 ;  /* 0x00000094b810723c */ /* 0x042ff00000041810 */
[C---:B------:R-:W-:Y:S04]  /*10f50*/  HMMA.16816.F32.BF16 R20, R184.reuse, R150, R20 ;  /* 0x00000096b814723c */ /* 0x040fe80000041814 */
[----:B------:R-:W-:Y:S02]  /*10f60*/  FMUL.FTZ R174, R4, c[0x0][0x320] ;  /* 0x0000c80004ae7a20 */ /* 0x000fe40000410000 */
[----:B------:R-:W-:Y:S02]  /*10f70*/  FMUL.FTZ R173, R6, c[0x0][0x320] ;  /* 0x0000c80006ad7a20 */ /* 0x000fe40000410000 */
[C---:B------:R-:W-:Y:S02]  /*10f80*/  HMMA.16816.F32.BF16 R24, R184.reuse, R152, R24 ;  /* 0x00000098b818723c */ /* 0x040fe40000041818 */
[----:B------:R-:W1:Y:S02]  /*10f90*/  MUFU.TANH R174, R174 ;  /* 0x000000ae00ae7308 */ /* 0x000e640000002400 */
[----:B------:R-:W-:Y:S02]  /*10fa0*/  FMUL.FTZ R13, R13, c[0x0][0x320] ;  /* 0x0000c8000d0d7a20 */ /* 0x000fe40000410000 */
[----:B------:R-:W-:Y:S02]  /*10fb0*/  FMUL.FTZ R14, R14, c[0x0][0x320] ;  /* 0x0000c8000e0e7a20 */ /* 0x000fe40000410000 */
[C---:B------:R-:W-:Y:S04]  /*10fc0*/  HMMA.16816.F32.BF16 R28, R184.reuse, R154, R28 ;  /* 0x0000009ab81c723c */ /* 0x040fe8000004181c */
[----:B------:R-:W-:Y:S01]  /*10fd0*/  FMUL.FTZ R15, R15, c[0x0][0x320] ;  /* 0x0000c8000f0f7a20 */ /* 0x000fe20000410000 */
[----:B------:R-:W-:Y:S01]  /*10fe0*/  MUFU.TANH R177, R13 ;  /* 0x0000000d00b17308 */ /* 0x000fe20000002400 */
[----:B------:R-:W-:Y:S02]  /*10ff0*/  FMUL.FTZ R175, R12, c[0x0][0x320] ;  /* 0x0000c8000caf7a20 */ /* 0x000fe40000410000 */
[----:B------:R-:W-:Y:S04]  /*11000*/  FMUL.FTZ R165, R5, c[0x0][0x320] ;  /* 0x0000c80005a57a20 */ /* 0x000fe80000410000 */
[----:B------:R-:W-:Y:S02]  /*11010*/  FMUL.FTZ R172, R7, c[0x0][0x320] ;  /* 0x0000c80007ac7a20 */ /* 0x000fe40000410000 */
[----:B------:R-:W-:Y:S01]  /*11020*/  FMUL.FTZ R183, R16, c[0x0][0x320] ;  /* 0x0000c80010b77a20 */ /* 0x000fe20000410000 */
[----:B------:R-:W-:Y:S01]  /*11030*/  MUFU.TANH R176, R14 ;  /* 0x0000000e00b07308 */ /* 0x000fe20000002400 */
[----:B------:R-:W-:Y:S02]  /*11040*/  FMUL.FTZ R17, R17, c[0x0][0x320] ;  /* 0x0000c80011117a20 */ /* 0x000fe40000410000 */
[----:B------:R-:W-:Y:S01]  /*11050*/  FMUL.FTZ R18, R18, c[0x0][0x320] ;  /* 0x0000c80012127a20 */ /* 0x000fe20000410000 */
[----:B-1----:R-:W-:Y:S01]  /*11060*/  FMNMX.FTZ R2, R174, R9, !PT ;  /* 0x00000009ae027209 */ /* 0x002fe20007810000 */
[----:B------:R-:W-:Y:S02]  /*11070*/  FMUL.FTZ R19, R19, c[0x0][0x320] ;  /* 0x0000c80013137a20 */ /* 0x000fe40000410000 */
[----:B------:R-:W-:Y:S02]  /*11080*/  FMUL.FTZ R20, R20, c[0x0][0x320] ;  /* 0x0000c80014147a20 */ /* 0x000fe40000410000 */
[----:B------:R-:W-:Y:S01]  /*11090*/  FMUL.FTZ R21, R21, c[0x0][0x320] ;  /* 0x0000c80015157a20 */ /* 0x000fe20000410000 */
[----:B------:R1:W-:Y:S01]  /*110a0*/  MUFU.TANH R188, R15 ;  /* 0x0000000f00bc7308 */ /* 0x0003e20000002400 */
[----:B------:R-:W-:Y:S02]  /*110b0*/  FMUL.FTZ R22, R22, c[0x0][0x320] ;  /* 0x0000c80016167a20 */ /* 0x000fe40000410000 */
        /* <DEDUP_REMOVED lines=11> */
[----:B-1----:R-:W1:Y:S01]  /*11170*/  LDSM.16.M88.4 R12, [R207+0x5800] ;  /* 0x00580000cf0c783b */ /* 0x002e620000000200 */
[----:B------:R-:W-:Y:S08]  /*11180*/  DEPBAR.LE SB0, 0x2 ;  /* 0x000080800000791a */ /* 0x000ff00000000000 */
[----:B------:R-:W4:Y:S01]  /*11190*/  MUFU.TANH R172, R172 ;  /* 0x000000ac00ac7308 */ /* 0x000f220000002400 */
[----:B------:R-:W-:Y:S01]  /*111a0*/  BAR.SYNC.DEFER_BLOCKING 0x0 ;  /* 0x0000000000007b1d */ /* 0x000fe20000010000 */
[----:B--2---:R-:W-:Y:S02]  /*111b0*/  FMNMX.FTZ R3, R173, R0, !PT ;  /* 0x00000000ad037209 */ /* 0x004fe40007810000 */
[----:B---3--:R-:W-:Y:S02]  /*111c0*/  FMNMX.FTZ R2, R165, R2, !PT ;  /* 0x00000002a5027209 */ /* 0x008fe40007810000 */
[----:B----4-:R-:W-:Y:S04]  /*111d0*/  FMNMX.FTZ R3, R172, R3, !PT ;  /* 0x00000003ac037209 */ /* 0x010fe80007810000 */
[----:B------:R-:W-:Y:S01]  /*111e0*/  FMNMX.FTZ R3, R176, R3, !PT ;  /* 0x00000003b0037209 */ /* 0x000fe20007810000 */
[----:B------:R-:W2:Y:S03]  /*111f0*/  MUFU.TANH R175, R175 ;  /* 0x000000af00af7308 */ /* 0x000ea60000002400 */
[----:B------:R-:W-:Y:S01]  /*11200*/  FMNMX.FTZ R3, R188, R3, !PT ;  /* 0x00000003bc037209 */ /* 0x000fe20007810000 */
[C---:B-1----:R-:W-:Y:S06]  /*11210*/  HMMA.16816.F32.BF16 R32, R184.reuse, R12, R32 ;  /* 0x0000000cb820723c */ /* 0x042fec0000041820 */
[----:B------:R-:W1:Y:S02]  /*11220*/  MUFU.TANH R183, R183 ;  /* 0x000000b700b77308 */ /* 0x000e640000002400 */
[----:B------:R-:W-:Y:S08]  /*11230*/  HMMA.16816.F32.BF16 R36, R184, R14, R36 ;  /* 0x0000000eb824723c */ /* 0x000ff00000041824 */
[----:B------:R-:W3:Y:S01]  /*11240*/  MUFU.TANH R245, R17 ;  /* 0x0000001100f57308 */ /* 0x000ee20000002400 */
[----:B--2---:R-:W-:Y:S04]  /*11250*/  FMNMX.FTZ R2, R175, R2, !PT ;  /* 0x00000002af027209 */ /* 0x004fe80007810000 */
[----:B------:R-:W-:Y:S05]  /*11260*/  FMNMX.FTZ R2, R177, R2, !PT ;  /* 0x00000002b1027209 */ /* 0x000fea0007810000 */
[----:B------:R-:W2:Y:S01]  /*11270*/  MUFU.TANH R246, R18 ;  /* 0x0000001200f67308 */ /* 0x000ea20000002400 */
        /* <DEDUP_REMOVED lines=9> */
[----:B---3--:R-:W-:Y:S01]  /*11310*/  FMNMX.FTZ R2, R245, R2, !PT ;  /* 0x00000002f5027209 */ /* 0x008fe20007810000 */
[----:B------:R-:W-:Y:S05]  /*11320*/  FMUL.FTZ R39, R39, c[0x0][0x320] ;  /* 0x0000c80027277a20 */ /* 0x000fea0000410000 */
[----:B------:R-:W3:Y:S01]  /*11330*/  MUFU.TANH R191, R20 ;  /* 0x0000001400bf7308 */ /* 0x000ee20000002400 */
[----:B--2---:R-:W-:Y:S09]  /*11340*/  FMNMX.FTZ R3, R246, R3, !PT ;  /* 0x00000003f6037209 */ /* 0x004ff20007810000 */
[----:B------:R-:W2:Y:S01]  /*11350*/  MUFU.TANH R189, R21 ;  /* 0x0000001500bd7308 */ /* 0x000ea20000002400 */
[----:B-1----:R-:W-:Y:S09]  /*11360*/  FMNMX.FTZ R3, R190, R3, !PT ;  /* 0x00000003be037209 */ /* 0x002ff20007810000 */
[----:B------:R-:W1:Y:S01]  /*11370*/  MUFU.TANH R244, R22 ;  /* 0x0000001600f47308 */ /* 0x000e620000002400 */
[----:B---3--:R-:W-:Y:S09]  /*11380*/  FMNMX.FTZ R2, R191, R2, !PT ;  /* 0x00000002bf027209 */ /* 0x008ff20007810000 */
        /* <DEDUP_REMOVED lines=33> */
[----:B-1----:R-:W-:Y:S05]  /*115a0*/  FMNMX.FTZ R15, R167, R2, !PT ;  /* 0x00000002a70f7209 */ /* 0x002fea0007810000 */
[----:B------:R-:W1:Y:S01]  /*115b0*/  SHFL.BFLY PT, R2, R15, 0x2, 0x1f ;  /* 0x0c401f000f027f89 */ /* 0x000e6200000e0000 */
[----:B---3--:R-:W-:Y:S04]  /*115c0*/  FMNMX.FTZ R3, R166, R3, !PT ;  /* 0x00000003a6037209 */ /* 0x008fe80007810000 */
[----:B--2---:R-:W-:Y:S05]  /*115d0*/  FMNMX.FTZ R14, R164, R3, !PT ;  /* 0x00000003a40e7209 */ /* 0x004fea0007810000 */
        /* <DEDUP_REMOVED lines=8> */
[--C-:B------:R-:W-:Y:S02]  /*11660*/  FFMA.FTZ R182, R174, c[0x0][0x2d0], -R184.reuse ;  /* 0x0000b400aeb67a23 */ /* 0x100fe400000108b8 */
[--C-:B------:R-:W-:Y:S02]  /*11670*/  FFMA.FTZ R181, R165, c[0x0][0x2d0], -R184.reuse ;  /* 0x0000b400a5b57a23 */ /* 0x100fe400000108b8 */
[----:B------:R-:W-:Y:S02]  /*11680*/  FMUL.FTZ R2, R4, c[0x0][0x2d0] ;  /* 0x0000b40004027a20 */ /* 0x000fe40000410000 */
[--C-:B------:R-:W-:Y:S01]  /*11690*/  FFMA.FTZ R180, R175, c[0x0][0x2d0], -R184.reuse ;  /* 0x0000b400afb47a23 */ /* 0x100fe200000108b8 */
[----:B------:R-:W-:Y:S01]  /*116a0*/  MUFU.EX2 R182, R182 ;  /* 0x000000b600b67308 */ /* 0x000fe20000000800 */
[--C-:B------:R-:W-:Y:S02]  /*116b0*/  FFMA.FTZ R179, R177, c[0x0][0x2d0], -R184.reuse ;  /* 0x0000b400b1b37a23 */ /* 0x100fe400000108b8 */
[--C-:B------:R-:W-:Y:S01]  /*116c0*/  FFMA.FTZ R183, R183, c[0x0][0x2d0], -R184.reuse ;  /* 0x0000b400b7b77a23 */ /* 0x100fe200000108b8 */
[----:B--2---:R-:W-:Y:S01]  /*116d0*/  FMNMX.FTZ R3, R12, R3, !PT ;  /* 0x000000030c037209 */ /* 0x004fe20007810000 */
[----:B------:R-:W-:Y:S02]  /*116e0*/  IMAD R12, R204, 0x6000, RZ ;  /* 0x00006000cc0c7824 */ /* 0x000fe400078e02ff */
[----:B------:R-:W-:Y:S02]  /*116f0*/  FFMA.FTZ R186, R245, c[0x0][0x2d0], -R184 ;  /* 0x0000b400f5ba7a23 */ /* 0x000fe400000108b8 */
[C---:B------:R-:W-:Y:S01]  /*11700*/  FMUL.FTZ R165, R3.reuse, c[0x0][0x2d0] ;  /* 0x0000b40003a57a20 */ /* 0x040fe20000410000 */
[----:B------:R-:W-:Y:S01]  /*11710*/  IADD3 R174, R196, R12, RZ ;  /* 0x0000000cc4ae7210 */ /* 0x000fe20007ffe0ff */
[----:B------:R-:W-:Y:S01]  /*11720*/  FADD.FTZ R4, -R3, R0 ;  /* 0x0000000003047221 */ /* 0x000fe20000010100 */
[----:B------:R-:W1:Y:S01]  /*11730*/  MUFU.EX2 R2, R2 ;  /* 0x0000000200027308 */ /* 0x000e620000000800 */
[--C-:B------:R-:W-:Y:S01]  /*11740*/  FFMA.FTZ R178, R173, c[0x0][0x2d0], -R165.reuse ;  /* 0x0000b400adb27a23 */ /* 0x100fe200000108a5 */
[----:B------:R-:W-:Y:S01]  /*11750*/  IADD3 R9, R199, R174, RZ ;  /* 0x000000aec7097210 */ /* 0x000fe20007ffe0ff */
[----:B------:R-:W2:Y:S01]  /*11760*/  LDSM.16.MT88.4 R16, [R174] ;  /* 0x00000000ae10783b */ /* 0x000ea20000004200 */
[--C-:B------:R-:W-:Y:S01]  /*11770*/  FFMA.FTZ R177, R172, c[0x0][0x2d0], -R165.reuse ;  /* 0x0000b400acb17a23 */ /* 0x100fe200000108a5 */
[----:B------:R-:W-:Y:S01]  /*11780*/  IADD3 R172, R147, R12, RZ ;  /* 0x0000000c93ac7210 */ /* 0x000fe20007ffe0ff */
[--C-:B------:R-:W-:Y:S02]  /*11790*/  FFMA.FTZ R176, R176, c[0x0][0x2d0], -R165.reuse ;  /* 0x0000b400b0b07a23 */ /* 0x100fe400000108a5 */
[--C-:B------:R-:W-:Y:S01]  /*117a0*/  FFMA.FTZ R175, R188, c[0x0][0x2d0], -R165.reuse ;  /* 0x0000b400bcaf7a23 */ /* 0x100fe200000108a5 */
[----:B------:R-:W-:Y:S01]  /*117b0*/  IADD3 R173, R199, R172, RZ ;  /* 0x000000acc7ad7210 */ /* 0x000fe20007ffe0ff */
[----:B------:R-:W-:Y:S01]  /*117c0*/  FMUL.FTZ R0, R4, c[0x0][0x2d0] ;  /* 0x0000b40004007a20 */ /* 0x000fe20000410000 */
[----:B------:R-:W3:Y:S01]  /*117d0*/  MUFU.EX2 R181, R181 ;  /* 0x000000b500b57308 */ /* 0x000ee20000000800 */
[----:B------:R-:W4:Y:S01]  /*117e0*/  LDSM.16.MT88.4 R24, [R9] ;  /* 0x000000000918783b */ /* 0x000f220000004200 */
[--C-:B------:R-:W-:Y:S02]  /*117f0*/  FFMA.FTZ R247, R170, c[0x0][0x2d0], -R165.reuse ;  /* 0x0000b400aaf77a23 */ /* 0x100fe400000108a5 */
[--C-:B------:R-:W-:Y:S02]  /*11800*/  FFMA.FTZ R248, R168, c[0x0][0x2d0], -R165.reuse ;  /* 0x0000b400a8f87a23 */ /* 0x100fe400000108a5 */
[--C-:B------:R-:W-:Y:S02]  /*11810*/  FFMA.FTZ R166, R166, c[0x0][0x2d0], -R165.reuse ;  /* 0x0000b400a6a67a23 */ /* 0x100fe400000108a5 */
[--C-:B------:R-:W-:Y:S01]  /*11820*/  FFMA.FTZ R187, R191, c[0x0][0x2d0], -R184.reuse ;  /* 0x0000b400bfbb7a23 */ /* 0x100fe200000108b8 */
[----:B------:R-:W5:Y:S01]  /*11830*/  LDSM.16.MT88.4 R32, [R172] ;  /* 0x00000000ac20783b */ /* 0x000f620000004200 */
[----:B------:R-:W2:Y:S01]  /*11840*/  MUFU.EX2 R0, R0 ;  /* 0x0000000000007308 */ /* 0x000ea20000000800 */
[--C-:B------:R-:W-:Y:S02]  /*11850*/  FFMA.FTZ R188, R189, c[0x0][0x2d0], -R184.reuse ;  /* 0x0000b400bdbc7a23 */ /* 0x100fe400000108b8 */
[C---:B-1----:R-:W-:Y:S02]  /*11860*/  FMUL.FTZ R4, R2.reuse, R132 ;  /* 0x0000008402047220 */ /* 0x042fe40000410000 */
[C---:B------:R-:W-:Y:S02]  /*11870*/  FMUL.FTZ R5, R2.reuse, R133 ;  /* 0x0000008502057220 */ /* 0x040fe40000410000 */
[C---:B------:R-:W-:Y:S01]  /*11880*/  FMUL.FTZ R12, R2.reuse, R128 ;  /* 0x00000080020c7220 */ /* 0x040fe20000410000 */
[----:B------:R-:W-:Y:S01]  /*11890*/  LDSM.16.MT88.4 R148, [R9+0x2800] ;  /* 0x002800000994783b */ /* 0x000fe20000004200 */
[C---:B------:R-:W-:Y:S01]  /*118a0*/  FMUL.FTZ R13, R2.reuse, R129 ;  /* 0x00000081020d7220 */ /* 0x040fe20000410000 */
[----:B------:R-:W-:Y:S01]  /*118b0*/  MUFU.EX2 R180, R180 ;  /* 0x000000b400b47308 */ /* 0x000fe20000000800 */
[C---:B------:R-:W-:Y:S02]  /*118c0*/  FMUL.FTZ R20, R2.reuse, R120 ;  /* 0x0000007802147220 */ /* 0x040fe40000410000 */
[C---:B------:R-:W-:Y:S01]  /*118d0*/  FMUL.FTZ R21, R2.reuse, R121 ;  /* 0x0000007902157220 */ /* 0x040fe20000410000 */
[----:B---3--:R-:W-:Y:S01]  /*118e0*/  F2FP.BF16.PACK_AB R132, R181, R182 ;  /* 0x000000b6b584723e */ /* 0x008fe200000010ff */
[C---:B------:R-:W-:Y:S01]  /*118f0*/  FMUL.FTZ R28, R2.reuse, R112 ;  /* 0x00000070021c7220 */ /* 0x040fe20000410000 */
[----:B------:R-:W-:Y:S01]  /*11900*/  LDSM.16.MT88.4 R152, [R172+0x2800] ;  /* 0x00280000ac98783b */ /* 0x000fe20000004200 */
[C---:B------:R-:W-:Y:S02]  /*11910*/  FMUL.FTZ R29, R2.reuse, R113 ;  /* 0x00000071021d7220 */ /* 0x040fe40000410000 */
[C---:B------:R-:W-:Y:S01]  /*11920*/  FMUL.FTZ R36, R2.reuse, R104 ;  /* 0x0000006802247220 */ /* 0x040fe20000410000 */
[----:B------:R-:W1:Y:S01]  /*11930*/  MUFU.EX2 R179, R179 ;  /* 0x000000b300b37308 */ /* 0x000e620000000800 */
[C---:B------:R-:W-:Y:S02]  /*11940*/  FMUL.FTZ R37, R2.reuse, R105 ;  /* 0x0000006902257220 */ /* 0x040fe40000410000 */
[----:B------:R-:W-:Y:S01]  /*11950*/  FMUL.FTZ R40, R2, R40 ;  /* 0x0000002802287220 */ /* 0x000fe20000410000 */
[----:B------:R-:W-:Y:S01]  /*11960*/  LDSM.16.MT88.4 R156, [R174+0x3800] ;  /* 0x00380000ae9c783b */ /* 0x000fe20000004200 */
[C---:B--2---:R-:W-:Y:S02]  /*11970*/  FMUL.FTZ R6, R0.reuse, R134 ;  /* 0x0000008600067220 */ /* 0x044fe40000410000 */
[C---:B------:R-:W-:Y:S02]  /*11980*/  FMUL.FTZ R7, R0.reuse, R135 ;  /* 0x0000008700077220 */ /* 0x040fe40000410000 */
[C---:B------:R-:W-:Y:S01]  /*11990*/  FMUL.FTZ R14, R0.reuse, R130 ;  /* 0x00000082000e7220 */ /* 0x040fe20000410000 */
[----:B------:R-:W-:Y:S01]  /*119a0*/  MUFU.EX2 R178, R178 ;  /* 0x000000b200b27308 */ /* 0x000fe20000000800 */
[C---:B------:R-:W-:Y:S01]  /*119b0*/  FMUL.FTZ R15, R0.reuse, R131 ;  /* 0x00000083000f7220 */ /* 0x040fe20000410000 */
[----:B------:R-:W-:Y:S01]  /*119c0*/  LDSM.16.MT88.4 R160, [R9+0x3800] ;  /* 0x0038000009a0783b */ /* 0x000fe20000004200 */
[C---:B------:R-:W-:Y:S02]  /*119d0*/  FMUL.FTZ R22, R0.reuse, R122 ;  /* 0x0000007a00167220 */ /* 0x040fe40000410000 */
[C---:B------:R-:W-:Y:S02]  /*119e0*/  FMUL.FTZ R23, R0.reuse, R123 ;  /* 0x0000007b00177220 */ /* 0x040fe40000410000 */
[C---:B------:R-:W-:Y:S02]  /*119f0*/  FMUL.FTZ R30, R0.reuse, R114 ;  /* 0x00000072001e7220 */ /* 0x040fe40000410000 */
[C---:B------:R-:W-:Y:S01]  /*11a00*/  FMUL.FTZ R31, R0.reuse, R115 ;  /* 0x00000073001f7220 */ /* 0x040fe20000410000 */
[----:B------:R-:W2:Y:S01]  /*11a10*/  MUFU.EX2 R177, R177 ;  /* 0x000000b100b17308 */ /* 0x000ea20000000800 */
[C---:B------:R-:W-:Y:S01]  /*11a20*/  FMUL.FTZ R38, R0.reuse, R106 ;  /* 0x0000006a00267220 */ /* 0x040fe20000410000 */
[----:B------:R-:W-:Y:S01]  /*11a30*/  LDSM.16.MT88.4 R112, [R173+0x2000] ;  /* 0x00200000ad70783b */ /* 0x000fe20000004200 */
[----:B------:R-:W-:Y:S01]  /*11a40*/  FMUL.FTZ R39, R0, R107 ;  /* 0x0000006b00277220 */ /* 0x000fe20000410000 */
[----:B-1----:R-:W-:Y:S01]  /*11a50*/  F2FP.BF16.PACK_AB R134, R179, R180 ;  /* 0x000000b4b386723e */ /* 0x002fe200000010ff */
[----:B------:R-:W-:Y:S02]  /*11a60*/  FMUL.FTZ R41, R2, R41 ;  /* 0x0000002902297220 */ /* 0x000fe40000410000 */
[C---:B------:R-:W-:Y:S02]  /*11a70*/  FMUL.FTZ R42, R0.reuse, R42 ;  /* 0x0000002a002a7220 */ /* 0x040fe40000410000 */
[----:B------:R-:W-:Y:S01]  /*11a80*/  FMUL.FTZ R43, R0, R43 ;  /* 0x0000002b002b7220 */ /* 0x000fe20000410000 */
[----:B------:R-:W-:Y:S01]  /*11a90*/  MUFU.EX2 R176, R176 ;  /* 0x000000b000b07308 */ /* 0x000fe20000000800 */
[----:B------:R-:W-:Y:S01]  /*11aa0*/  LDSM.16.MT88.4 R104, [R172+0x2000] ;  /* 0x00200000ac68783b */ /* 0x000fe20000004200 */
[C---:B------:R-:W-:Y:S02]  /*11ab0*/  FMUL.FTZ R44, R2.reuse, R44 ;  /* 0x0000002c022c7220 */ /* 0x040fe40000410000 */
[----:B------:R-:W-:Y:S02]  /*11ac0*/  FMUL.FTZ R45, R2, R45 ;  /* 0x0000002d022d7220 */ /* 0x000fe40000410000 */
[C---:B------:R-:W-:Y:S02]  /*11ad0*/  FMUL.FTZ R46, R0.reuse, R46 ;  /* 0x0000002e002e7220 */ /* 0x040fe40000410000 */
[----:B------:R-:W-:Y:S01]  /*11ae0*/  FMUL.FTZ R47, R0, R47 ;  /* 0x0000002f002f7220 */ /* 0x000fe20000410000 */
[----:B------:R-:W-:Y:S01]  /*11af0*/  LDSM.16.MT88.4 R120, [R172+0x800] ;  /* 0x00080000ac78783b */ /* 0x000fe20000004200 */
[----:B------:R-:W1:Y:S01]  /*11b00*/  MUFU.EX2 R175, R175 ;  /* 0x000000af00af7308 */ /* 0x000e620000000800 */
[C---:B------:R-:W-:Y:S02]  /*11b10*/  FMUL.FTZ R48, R2.reuse, R48 ;  /* 0x0000003002307220 */ /* 0x040fe40000410000 */
[----:B------:R-:W-:Y:S01]  /*11b20*/  FMUL.FTZ R49, R2, R49 ;  /* 0x0000003102317220 */ /* 0x000fe20000410000 */
[----:B--2---:R-:W-:Y:S01]  /*11b30*/  F2FP.BF16.PACK_AB R133, R177, R178 ;  /* 0x000000b2b185723e */ /* 0x004fe200000010ff */
[C---:B------:R-:W-:Y:S02]  /*11b40*/  FMUL.FTZ R50, R0.reuse, R50 ;  /* 0x0000003200327220 */ /* 0x040fe40000410000 */
[----:B------:R-:W-:Y:S01]  /*11b50*/  LDSM.16.MT88.4 R128, [R174+0x2800] ;  /* 0x00280000ae80783b */ /* 0x000fe20000004200 */
[----:B------:R-:W-:Y:S02]  /*11b60*/  FMUL.FTZ R51, R0, R51 ;  /* 0x0000003300337220 */ /* 0x000fe40000410000 */
[C---:B------:R-:W-:Y:S01]  /*11b70*/  FMUL.FTZ R52, R2.reuse, R52 ;  /* 0x0000003402347220 */ /* 0x040fe20000410000 */
[----:B------:R-:W-:Y:S01]  /*11b80*/  MUFU.EX2 R183, R183 ;  /* 0x000000b700b77308 */ /* 0x000fe20000000800 */
[----:B------:R-:W-:Y:S02]  /*11b90*/  FMUL.FTZ R53, R2, R53 ;  /* 0x0000003502357220 */ /* 0x000fe40000410000 */
[C---:B------:R-:W-:Y:S02]  /*11ba0*/  FMUL.FTZ R54, R0.reuse, R54 ;  /* 0x0000003600367220 */ /* 0x040fe40000410000 */
[----:B------:R-:W-:Y:S02]  /*11bb0*/  FMUL.FTZ R55, R0, R55 ;  /* 0x0000003700377220 */ /* 0x000fe40000410000 */
[C---:B------:R-:W-:Y:S02]  /*11bc0*/  FMUL.FTZ R56, R2.reuse, R56 ;  /* 0x0000003802387220 */ /* 0x040fe40000410000 */
[----:B------:R-:W-:Y:S01]  /*11bd0*/  FMUL.FTZ R57, R2, R57 ;  /* 0x0000003902397220 */ /* 0x000fe20000410000 */
[----:B------:R-:W2:Y:S01]  /*11be0*/  MUFU.EX2 R186, R186 ;  /* 0x000000ba00ba7308 */ /* 0x000ea20000000800 */
[C---:B------:R-:W-:Y:S01]  /*11bf0*/  FMUL.FTZ R58, R0.reuse, R58 ;  /* 0x0000003a003a7220 */ /* 0x040fe20000410000 */
[----:B-1----:R-:W-:Y:S01]  /*11c00*/  F2FP.BF16.PACK_AB R135, R175, R176 ;  /* 0x000000b0af87723e */ /* 0x002fe200000010ff */
[----:B------:R-:W-:Y:S02]  /*11c10*/  FMUL.FTZ R59, R0, R59 ;  /* 0x0000003b003b7220 */ /* 0x000fe40000410000 */
[C---:B------:R-:W-:Y:S02]  /*11c20*/  FMUL.FTZ R60, R2.reuse, R60 ;  /* 0x0000003c023c7220 */ /* 0x040fe40000410000 */
[----:B------:R-:W-:Y:S02]  /*11c30*/  FMUL.FTZ R61, R2, R61 ;  /* 0x0000003d023d7220 */ /* 0x000fe40000410000 */
[C---:B------:R-:W-:Y:S01]  /*11c40*/  HMMA.16816.F32.BF16 R4, R132.reuse, R16, R4 ;  /* 0x000000108404723c */ /* 0x040fe20000041804 */
[----:B------:R-:W-:Y:S04]  /*11c50*/  MUFU.EX2 R187, R187 ;  /* 0x000000bb00bb7308 */ /* 0x000fe80000000800 */
[----:B------:R-:W-:Y:S02]  /*11c60*/  FMUL.FTZ R62, R0, R62 ;  /* 0x0000003e003e7220 */ /* 0x000fe40000410000 */
[C---:B------:R-:W-:Y:S01]  /*11c70*/  FMUL.FTZ R16, R2.reuse, R124 ;  /* 0x0000007c02107220 */ /* 0x040fe20000410000 */
[C---:B------:R-:W-:Y:S03]  /*11c80*/  HMMA.16816.F32.BF16 R12, R132.reuse, R18, R12 ;  /* 0x00000012840c723c */ /* 0x040fe6000004180c */
[----:B------:R-:W-:Y:S01]  /*11c90*/  MUFU.EX2 R188, R188 ;  /* 0x000000bc00bc7308 */ /* 0x000fe20000000800 */
[----:B------:R-:W-:Y:S02]  /*11ca0*/  FMUL.FTZ R17, R2, R125 ;  /* 0x0000007d02117220 */ /* 0x000fe40000410000 */
[C---:B------:R-:W-:Y:S02]  /*11cb0*/  FMUL.FTZ R63, R0.reuse, R63 ;  /* 0x0000003f003f7220 */ /* 0x040fe40000410000 */
[C---:B------:R-:W-:Y:S04]  /*11cc0*/  FMUL.FTZ R18, R0.reuse, R126 ;  /* 0x0000007e00127220 */ /* 0x040fe80000410000 */
[----:B------:R-:W-:Y:S01]  /*11cd0*/  FMUL.FTZ R19, R0, R127 ;  /* 0x0000007f00137220 */ /* 0x000fe20000410000 */
[----:B------:R-:W-:Y:S01]  /*11ce0*/  MUFU.EX2 R247, R247 ;  /* 0x000000f700f77308 */ /* 0x000fe20000000800 */
[----:B------:R-:W1:Y:S01]  /*11cf0*/  LDSM.16.MT88.4 R124, [R173] ;  /* 0x00000000ad7c783b */ /* 0x000e620000004200 */
[C---:B------:R-:W-:Y:S02]  /*11d00*/  FMUL.FTZ R64, R2.reuse, R64 ;  /* 0x0000004002407220 */ /* 0x040fe40000410000 */
[----:B------:R-:W-:Y:S02]  /*11d10*/  FMUL.FTZ R65, R2, R65 ;  /* 0x0000004102417220 */ /* 0x000fe40000410000 */
[C---:B----4-:R-:W-:Y:S03]  /*11d20*/  HMMA.16816.F32.BF16 R16, R132.reuse, R24, R16 ;  /* 0x000000188410723c */ /* 0x050fe60000041810 */
[C---:B------:R-:W-:Y:S01]  /*11d30*/  FMUL.FTZ R66, R0.reuse, R66 ;  /* 0x0000004200427220 */ /* 0x040fe20000410000 */
[----:B------:R-:W-:Y:S01]  /*11d40*/  MUFU.EX2 R248, R248 ;  /* 0x000000f800f87308 */ /* 0x000fe20000000800 */
[----:B------:R-:W-:Y:S02]  /*11d50*/  FMUL.FTZ R67, R0, R67 ;  /* 0x0000004300437220 */ /* 0x000fe40000410000 */
[C---:B------:R-:W-:Y:S01]  /*11d60*/  FMUL.FTZ R24, R2.reuse, R116 ;  /* 0x0000007402187220 */ /* 0x040fe20000410000 */
[C---:B------:R-:W-:Y:S04]  /*11d70*/  HMMA.16816.F32.BF16 R20, R132.reuse, R26, R20 ;  /* 0x0000001a8414723c */ /* 0x040fe80000041814 */
[C---:B------:R-:W-:Y:S02]  /*11d80*/  FMUL.FTZ R25, R2.reuse, R117 ;  /* 0x0000007502197220 */ /* 0x040fe40000410000 */
[----:B------:R-:W-:Y:S02]  /*11d90*/  FMUL.FTZ R68, R2, R68 ;  /* 0x0000004402447220 */ /* 0x000fe40000410000 */
[C---:B------:R-:W-:Y:S04]  /*11da0*/  FMUL.FTZ R26, R0.reuse, R118 ;  /* 0x00000076001a7220 */ /* 0x040fe80000410000 */
[----:B------:R-:W-:Y:S02]  /*11db0*/  FMUL.FTZ R27, R0, R119 ;  /* 0x00000077001b7220 */ /* 0x000fe40000410000 */
[----:B------:R-:W3:Y:S01]  /*11dc0*/  LDSM.16.MT88.4 R116, [R174+0x2000] ;  /* 0x00200000ae74783b */ /* 0x000ee20000004200 */
[----:B------:R-:W-:Y:S02]  /*11dd0*/  FMUL.FTZ R69, R2, R69 ;  /* 0x0000004502457220 */ /* 0x000fe40000410000 */
[C---:B------:R-:W-:Y:S02]  /*11de0*/  FMUL.FTZ R70, R0.reuse, R70 ;  /* 0x0000004600467220 */ /* 0x040fe40000410000 */
[C---:B-----5:R-:W-:Y:S03]  /*11df0*/  HMMA.16816.F32.BF16 R24, R132.reuse, R32, R24 ;  /* 0x000000208418723c */ /* 0x060fe60000041818 */
        /* <DEDUP_REMOVED lines=8> */
[----:B------:R-:W4:Y:S01]  /*11e80*/  LDSM.16.MT88.4 R108, [R9+0x2000] ;  /* 0x00200000096c783b */ /* 0x000f220000004200 */
[C---:B------:R-:W-:Y:S02]  /*11e90*/  FMUL.FTZ R74, R0.reuse, R74 ;  /* 0x0000004a004a7220 */ /* 0x040fe40000410000 */
[----:B------:R-:W-:Y:S02]  /*11ea0*/  FMUL.FTZ R75, R0, R75 ;  /* 0x0000004b004b7220 */ /* 0x000fe40000410000 */
[C---:B-1----:R-:W-:Y:S03]  /*11eb0*/  HMMA.16816.F32.BF16 R32, R132.reuse, R124, R32 ;  /* 0x0000007c8420723c */ /* 0x042fe60000041820 */
[C---:B------:R-:W-:Y:S02]  /*11ec0*/  FMUL.FTZ R76, R2.reuse, R76 ;  /* 0x0000004c024c7220 */ /* 0x040fe40000410000 */
[----:B------:R-:W-:Y:S02]  /*11ed0*/  FMUL.FTZ R77, R2, R77 ;  /* 0x0000004d024d7220 */ /* 0x000fe40000410000 */
[C---:B------:R-:W-:Y:S01]  /*11ee0*/  FMUL.FTZ R78, R0.reuse, R78 ;  /* 0x0000004e004e7220 */ /* 0x040fe20000410000 */
[C---:B------:R-:W-:Y:S01]  /*11ef0*/  HMMA.16816.F32.BF16 R36, R132.reuse, R126, R36 ;  /* 0x0000007e8424723c */ /* 0x040fe20000041824 */
[----:B------:R-:W-:Y:S03]  /*11f00*/  LDSM.16.MT88.4 R124, [R173+0x800] ;  /* 0x00080000ad7c783b */ /* 0x000fe60000004200 */
[----:B------:R-:W-:Y:S02]  /*11f10*/  FMUL.FTZ R79, R0, R79 ;  /* 0x0000004f004f7220 */ /* 0x000fe40000410000 */
[C---:B------:R-:W-:Y:S02]  /*11f20*/  FMUL.FTZ R88, R2.reuse, R88 ;  /* 0x0000005802587220 */ /* 0x040fe40000410000 */
[C---:B---3--:R-:W-:Y:S04]  /*11f30*/  HMMA.16816.F32.BF16 R40, R132.reuse, R116, R40 ;  /* 0x000000748428723c */ /* 0x048fe80000041828 */
[----:B------:R-:W-:Y:S02]  /*11f40*/  FMUL.FTZ R89, R2, R89 ;  /* 0x0000005902597220 */ /* 0x000fe40000410000 */
[C---:B------:R-:W-:Y:S02]  /*11f50*/  FMUL.FTZ R90, R0.reuse, R90 ;  /* 0x0000005a005a7220 */ /* 0x040fe40000410000 */
[C---:B------:R-:W-:Y:S01]  /*11f60*/  HMMA.16816.F32.BF16 R44, R132.reuse, R118, R44 ;  /* 0x00000076842c723c */ /* 0x040fe2000004182c */
[----:B------:R-:W-:Y:S03]  /*11f70*/  LDSM.16.MT88.4 R116, [R174+0x800] ;  /* 0x00080000ae74783b */ /* 0x000fe60000004200 */
[----:B------:R-:W-:Y:S02]  /*11f80*/  FMUL.FTZ R91, R0, R91 ;  /* 0x0000005b005b7220 */ /* 0x000fe40000410000 */
[--C-:B------:R-:W-:Y:S02]  /*11f90*/  FFMA.FTZ R189, R246, c[0x0][0x2d0], -R165.reuse ;  /* 0x0000b400f6bd7a23 */ /* 0x100fe400000108a5 */
[--C-:B------:R-:W-:Y:S01]  /*11fa0*/  FFMA.FTZ R190, R190, c[0x0][0x2d0], -R165.reuse ;  /* 0x0000b400bebe7a23 */ /* 0x100fe200000108a5 */
[C---:B----4-:R-:W-:Y:S03]  /*11fb0*/  HMMA.16816.F32.BF16 R48, R132.reuse, R108, R48 ;  /* 0x0000006c8430723c */ /* 0x050fe60000041830 */
[----:B------:R-:W-:Y:S01]  /*11fc0*/  MUFU.EX2 R189, R189 ;  /* 0x000000bd00bd7308 */ /* 0x000fe20000000800 */
[--C-:B------:R-:W-:Y:S02]  /*11fd0*/  FFMA.FTZ R191, R244, c[0x0][0x2d0], -R165.reuse ;  /* 0x0000b400f4bf7a23 */ /* 0x100fe400000108a5 */
[--C-:B------:R-:W-:Y:S02]  /*11fe0*/  FFMA.FTZ R192, R192, c[0x0][0x2d0], -R165.reuse ;  /* 0x0000b400c0c07a23 */ /* 0x100fe400000108a5 */
[C---:B------:R-:W-:Y:S01]  /*11ff0*/  FMUL.FTZ R92, R2.reuse, R92 ;  /* 0x0000005c025c7220 */ /* 0x040fe20000410000 */
[C---:B------:R-:W-:Y:S01]  /*12000*/  HMMA.16816.F32.BF16 R52, R132.reuse, R110, R52 ;  /* 0x0000006e8434723c */ /* 0x040fe20000041834 */
[----:B------:R-:W1:Y:S03]  /*12010*/  LDSM.16.MT88.4 R108, [R174+0x4000] ;  /* 0x00400000ae6c783b */ /* 0x000e660000004200 */
[----:B------:R-:W3:Y:S01]  /*12020*/  MUFU.EX2 R190, R190 ;  /* 0x000000be00be7308 */ /* 0x000ee20000000800 */
[----:B------:R-:W-:Y:S02]  /*12030*/  FMUL.FTZ R93, R2, R93 ;  /* 0x0000005d025d7220 */ /* 0x000fe40000410000 */
[C---:B------:R-:W-:Y:S01]  /*12040*/  FMUL.FTZ R94, R0.reuse, R94 ;  /* 0x0000005e005e7220 */ /* 0x040fe20000410000 */
[C---:B------:R-:W-:Y:S04]  /*12050*/  HMMA.16816.F32.BF16 R56, R132.reuse, R104, R56 ;  /* 0x000000688438723c */ /* 0x040fe80000041838 */
[----:B------:R-:W-:Y:S02]  /*12060*/  FMUL.FTZ R95, R0, R95 ;  /* 0x0000005f005f7220 */ /* 0x000fe40000410000 */
[----:B------:R-:W-:Y:S01]  /*12070*/  MUFU.EX2 R191, R191 ;  /* 0x000000bf00bf7308 */ /* 0x000fe20000000800 */
[C---:B------:R-:W-:Y:S01]  /*12080*/  FMUL.FTZ R96, R2.reuse, R96 ;  /* 0x0000006002607220 */ /* 0x040fe20000410000 */
[C---:B------:R-:W-:Y:S01]  /*12090*/  HMMA.16816.F32.BF16 R60, R132.reuse, R106, R60 ;  /* 0x0000006a843c723c */ /* 0x040fe2000004183c */
[----:B------:R-:W4:Y:S03]  /*120a0*/  LDSM.16.MT88.4 R104, [R9+0x4000] ;  /* 0x004000000968783b */ /* 0x000f260000004200 */
[----:B------:R-:W-:Y:S02]  /*120b0*/  FMUL.FTZ R97, R2, R97 ;  /* 0x0000006102617220 */ /* 0x000fe40000410000 */
[C---:B------:R-:W-:Y:S02]  /*120c0*/  FMUL.FTZ R98, R0.reuse, R98 ;  /* 0x0000006200627220 */ /* 0x040fe40000410000 */
[----:B------:R-:W5:Y:S01]  /*120d0*/  MUFU.EX2 R192, R192 ;  /* 0x000000c000c07308 */ /* 0x000f620000000800 */
[C---:B------:R-:W-:Y:S03]  /*120e0*/  HMMA.16816.F32.BF16 R64, R132.reuse, R112, R64 ;  /* 0x000000708440723c */ /* 0x040fe60000041840 */
[----:B------:R-:W-:Y:S02]  /*120f0*/  FMUL.FTZ R99, R0, R99 ;  /* 0x0000006300637220 */ /* 0x000fe40000410000 */
[C---:B------:R-:W-:Y:S03]  /*12100*/  FMUL.FTZ R100, R2.reuse, R100 ;  /* 0x0000006402647220 */ /* 0x040fe60000410000 */
[C---:B------:R-:W-:Y:S01]  /*12110*/  HMMA.16816.F32.BF16 R68, R132.reuse, R114, R68 ;  /* 0x000000728444723c */ /* 0x040fe20000041844 */
[----:B------:R-:W2:Y:S03]  /*12120*/  LDSM.16.MT88.4 R112, [R172+0x4000] ;  /* 0x00400000ac70783b */ /* 0x000ea60000004200 */
[----:B------:R-:W-:Y:S02]  /*12130*/  FMUL.FTZ R101, R2, R101 ;  /* 0x0000006502657220 */ /* 0x000fe40000410000 */
[C---:B------:R-:W-:Y:S02]  /*12140*/  FMUL.FTZ R102, R0.reuse, R102 ;  /* 0x0000006600667220 */ /* 0x040fe40000410000 */
[----:B------:R-:W-:Y:S01]  /*12150*/  FMUL.FTZ R103, R0, R103 ;  /* 0x0000006700677220 */ /* 0x000fe20000410000 */
[C---:B-1----:R-:W-:Y:S03]  /*12160*/  HMMA.16816.F32.BF16 R72, R132.reuse, R108, R72 ;  /* 0x0000006c8448723c */ /* 0x042fe60000041848 */
[--C-:B------:R-:W-:Y:S02]  /*12170*/  FFMA.FTZ R243, R243, c[0x0][0x2d0], -R184.reuse ;  /* 0x0000b400f3f37a23 */ /* 0x100fe400000108b8 */
[--C-:B------:R-:W-:Y:S02]  /*12180*/  FFMA.FTZ R244, R195, c[0x0][0x2d0], -R184.reuse ;  /* 0x0000b400c3f47a23 */ /* 0x100fe400000108b8 */
[--C-:B------:R-:W-:Y:S01]  /*12190*/  FFMA.FTZ R195, R207, c[0x0][0x2d0], -R184.reuse ;  /* 0x0000b400cfc37a23 */ /* 0x100fe200000108b8 */
[C---:B------:R-:W-:Y:S01]  /*121a0*/  HMMA.16816.F32.BF16 R76, R132.reuse, R110, R76 ;  /* 0x0000006e844c723c */ /* 0x040fe2000004184c */
[----:B------:R-:W1:Y:S01]  /*121b0*/  LDSM.16.MT88.4 R108, [R173+0x4000] ;  /* 0x00400000ad6c783b */ /* 0x000e620000004200 */
[----:B------:R-:W-:Y:S02]  /*121c0*/  MUFU.EX2 R243, R243 ;  /* 0x000000f300f37308 */ /* 0x000fe40000000800 */
[C---:B------:R-:W-:Y:S02]  /*121d0*/  FMUL.FTZ R80, R2.reuse, R80 ;  /* 0x0000005002507220 */ /* 0x040fe40000410000 */
[----:B------:R-:W-:Y:S02]  /*121e0*/  FMUL.FTZ R81, R2, R81 ;  /* 0x0000005102517220 */ /* 0x000fe40000410000 */
[C---:B------:R-:W-:Y:S04]  /*121f0*/  FMUL.FTZ R82, R0.reuse, R82 ;  /* 0x0000005200527220 */ /* 0x040fe80000410000 */
[----:B------:R-:W-:Y:S01]  /*12200*/  FMUL.FTZ R83, R0, R83 ;  /* 0x0000005300537220 */ /* 0x000fe20000410000 */
[----:B------:R-:W-:Y:S01]  /*12210*/  MUFU.EX2 R244, R244 ;  /* 0x000000f400f47308 */ /* 0x000fe20000000800 */
[--C-:B------:R-:W-:Y:S02]  /*12220*/  FFMA.FTZ R246, R193, c[0x0][0x2d0], -R184.reuse ;  /* 0x0000b400c1f67a23 */ /* 0x100fe400000108b8 */
[--C-:B------:R-:W-:Y:S02]  /*12230*/  FFMA.FTZ R193, R240, c[0x0][0x2d0], -R165.reuse ;  /* 0x0000b400f0c17a23 */ /* 0x100fe400000108a5 */
[--C-:B------:R-:W-:Y:S01]  /*12240*/  FFMA.FTZ R240, R171, c[0x0][0x2d0], -R184.reuse ;  /* 0x0000b400abf07a23 */ /* 0x100fe200000108b8 */
[C---:B----4-:R-:W-:Y:S03]  /*12250*/  HMMA.16816.F32.BF16 R80, R132.reuse, R104, R80 ;  /* 0x000000688450723c */ /* 0x050fe60000041850 */
[C---:B------:R-:W-:Y:S01]  /*12260*/  FMUL.FTZ R84, R2.reuse, R84 ;  /* 0x0000005402547220 */ /* 0x040fe20000410000 */
[----:B------:R-:W-:Y:S01]  /*12270*/  MUFU.EX2 R195, R195 ;  /* 0x000000c300c37308 */ /* 0x000fe20000000800 */
[----:B------:R-:W-:Y:S02]  /*12280*/  FMUL.FTZ R85, R2, R85 ;  /* 0x0000005502557220 */ /* 0x000fe40000410000 */
[----:B------:R-:W-:Y:S01]  /*12290*/  FMUL.FTZ R86, R0, R86 ;  /* 0x0000005600567220 */ /* 0x000fe20000410000 */
[----:B--2---:R-:W-:Y:S01]  /*122a0*/  F2FP.BF16.PACK_AB R104, R186, R183 ;  /* 0x000000b7ba68723e */ /* 0x004fe200000010ff */
[----:B------:R-:W-:Y:S03]  /*122b0*/  FMUL.FTZ R87, R0, R87 ;  /* 0x0000005700577220 */ /* 0x000fe60000410000 */
[----:B---3--:R-:W-:Y:S01]  /*122c0*/  F2FP.BF16.PACK_AB R105, R190, R189 ;  /* 0x000000bdbe69723e */ /* 0x008fe200000010ff */
[--C-:B------:R-:W-:Y:S01]  /*122d0*/  FFMA.FTZ R238, R238, c[0x0][0x2d0], -R165.reuse ;  /* 0x0000b400eeee7a23 */ /* 0x100fe200000108a5 */
[----:B------:R-:W-:Y:S01]  /*122e0*/  MUFU.EX2 R246, R246 ;  /* 0x000000f600f67308 */ /* 0x000fe20000000800 */
[--C-:B------:R-:W-:Y:S01]  /*122f0*/  FFMA.FTZ R207, R242, c[0x0][0x2d0], -R165.reuse ;  /* 0x0000b400f2cf7a23 */ /* 0x100fe200000108a5 */
[C---:B------:R-:W-:Y:S03]  /*12300*/  HMMA.16816.F32.BF16 R84, R132.reuse, R106, R84 ;  /* 0x0000006a8454723c */ /* 0x040fe60000041854 */
[--C-:B------:R-:W-:Y:S02]  /*12310*/  FFMA.FTZ R242, R169, c[0x0][0x2d0], -R184.reuse ;  /* 0x0000b400a9f27a23 */ /* 0x100fe400000108b8 */
[----:B------:R-:W-:Y:S01]  /*12320*/  LDSM.16.MT88.4 R168, [R173+0x3800] ;  /* 0x00380000ada8783b */ /* 0x000fe20000004200 */
[--C-:B------:R-:W-:Y:S01]  /*12330*/  FFMA.FTZ R194, R194, c[0x0][0x2d0], -R165.reuse ;  /* 0x0000b400c2c27a23 */ /* 0x100fe200000108a5 */
[----:B------:R-:W-:Y:S01]  /*12340*/  F2FP.BF16.PACK_AB R106, R188, R187 ;  /* 0x000000bbbc6a723e */ /* 0x000fe200000010ff */
[C---:B------:R-:W-:Y:S01]  /*12350*/  HMMA.16816.F32.BF16 R88, R132.reuse, R112, R88 ;  /* 0x000000708458723c */ /* 0x040fe20000041858 */
[----:B------:R-:W-:Y:S03]  /*12360*/  MUFU.EX2 R193, R193 ;  /* 0x000000c100c17308 */ /* 0x000fe60000000800 */
[----:B------:R-:W-:Y:S01]  /*12370*/  FFMA.FTZ R165, R164, c[0x0][0x2d0], -R165 ;  /* 0x0000b400a4a57a23 */ /* 0x000fe200000108a5 */
[----:B-----5:R-:W-:Y:S01]  /*12380*/  F2FP.BF16.PACK_AB R107, R192, R191 ;  /* 0x000000bfc06b723e */ /* 0x020fe200000010ff */
[--C-:B------:R-:W-:Y:S02]  /*12390*/  FFMA.FTZ R185, R185, c[0x0][0x2d0], -R184.reuse ;  /* 0x0000b400b9b97a23 */ /* 0x100fe400000108b8 */
[C---:B------:R-:W-:Y:S01]  /*123a0*/  HMMA.16816.F32.BF16 R92, R132.reuse, R114, R92 ;  /* 0x00000072845c723c */ /* 0x040fe2000004185c */
[----:B------:R-:W2:Y:S02]  /*123b0*/  LDSM.16.MT88.4 R112, [R9+0x800] ;  /* 0x000800000970783b */ /* 0x000ea40000004200 */
[----:B------:R-:W-:Y:S01]  /*123c0*/  MUFU.EX2 R249, R165 ;  /* 0x000000a500f97308 */ /* 0x000fe20000000800 */
[----:B------:R-:W-:Y:S02]  /*123d0*/  FFMA.FTZ R184, R167, c[0x0][0x2d0], -R184 ;  /* 0x0000b400a7b87a23 */ /* 0x000fe400000108b8 */
[----:B------:R-:W-:Y:S02]  /*123e0*/  FFMA.FTZ R182, R2, R241, R182 ;  /* 0x000000f102b67223 */ /* 0x000fe400000100b6 */
[C---:B-1----:R-:W-:Y:S04]  /*123f0*/  HMMA.16816.F32.BF16 R96, R132.reuse, R108, R96 ;  /* 0x0000006c8460723c */ /* 0x042fe80000041860 */
[----:B------:R-:W-:Y:S01]  /*12400*/  FFMA.FTZ R178, R0, R239, R178 ;  /* 0x000000ef00b27223 */ /* 0x000fe200000100b2 */
[----:B------:R-:W-:Y:S01]  /*12410*/  MUFU.EX2 R245, R184 ;  /* 0x000000b800f57308 */ /* 0x000fe20000000800 */
[----:B------:R-:W-:Y:S02]  /*12420*/  FADD.FTZ R181, R181, R182 ;  /* 0x000000b6b5b57221 */ /* 0x000fe40000010000 */
[----:B------:R-:W-:Y:S01]  /*12430*/  HMMA.16816.F32.BF16 R100, R132, R110, R100 ;  /* 0x0000006e8464723c */ /* 0x000fe20000041864 */
[----:B------:R-:W1:Y:S03]  /*12440*/  LDSM.16.MT88.4 R108, [R173+0x2800] ;  /* 0x00280000ad6c783b */ /* 0x000e660000004200 */
[----:B------:R-:W-:Y:S02]  /*12450*/  FADD.FTZ R177, R177, R178 ;  /* 0x000000b2b1b17221 */ /* 0x000fe40000010000 */
[----:B------:R-:W-:Y:S01]  /*12460*/  FADD.FTZ R180, R180, R181 ;  /* 0x000000b5b4b47221 */ /* 0x000fe20000010000 */
[----:B------:R3:W-:Y:S01]  /*12470*/  MUFU.EX2 R184, R166 ;  /* 0x000000a600b87308 */ /* 0x0007e20000000800 */
[C---:B------:R-:W-:Y:S05]  /*12480*/  HMMA.16816.F32.BF16 R4, R104.reuse, R116, R4 ;  /* 0x000000746804723c */ /* 0x040fea0000041804 */
[----:B------:R-:W-:Y:S02]  /*12490*/  FADD.FTZ R176, R176, R177 ;  /* 0x000000b1b0b07221 */ /* 0x000fe40000010000 */
[----:B------:R-:W-:Y:S01]  /*124a0*/  FADD.FTZ R180, R179, R180 ;  /* 0x000000b4b3b47221 */ /* 0x000fe20000010000 */
[C---:B------:R-:W-:Y:S01]  /*124b0*/  HMMA.16816.F32.BF16 R12, R104.reuse, R118, R12 ;  /* 0x00000076680c723c */ /* 0x040fe2000004180c */
[----:B------:R-:W-:Y:S01]  /*124c0*/  LDSM.16.MT88.4 R116, [R9+0x4800] ;  /* 0x004800000974783b */ /* 0x000fe20000004200 */
[----:B------:R-:W-:Y:S02]  /*124d0*/  MUFU.EX2 R238, R238 ;  /* 0x000000ee00ee7308 */ /* 0x000fe40000000800 */
[----:B------:R-:W-:Y:S02]  /*124e0*/  FADD.FTZ R176, R175, R176 ;  /* 0x000000b0afb07221 */ /* 0x000fe40000010000 */
[----:B------:R-:W-:Y:S02]  /*124f0*/  FADD.FTZ R183, R183, R180 ;  /* 0x000000b4b7b77221 */ /* 0x000fe40000010000 */
[----:B------:R-:W-:Y:S01]  /*12500*/  FADD.FTZ R189, R189, R176 ;  /* 0x000000b0bdbd7221 */ /* 0x000fe20000010000 */
[C---:B--2---:R-:W-:Y:S03]  /*12510*/  HMMA.16816.F32.BF16 R16, R104.reuse, R112, R16 ;  /* 0x000000706810723c */ /* 0x044fe60000041810 */
[----:B------:R-:W-:Y:S01]  /*12520*/  MUFU.EX2 R207, R207 ;  /* 0x000000cf00cf7308 */ /* 0x000fe20000000800 */
[----:B------:R-:W-:Y:S01]  /*12530*/  FADD.FTZ R186, R186, R183 ;  /* 0x000000b7baba7221 */ /* 0x000fe20000010000 */
[----:B---3--:R-:W-:Y:S01]  /*12540*/  LDSM.16.MT88.4 R164, [R172+0x3800] ;  /* 0x00380000aca4783b */ /* 0x008fe20000004200 */
[----:B------:R-:W-:Y:S02]  /*12550*/  FADD.FTZ R190, R190, R189 ;  /* 0x000000bdbebe7221 */ /* 0x000fe40000010000 */
[C---:B------:R-:W-:Y:S04]  /*12560*/  HMMA.16816.F32.BF16 R20, R104.reuse, R114, R20 ;  /* 0x000000726814723c */ /* 0x040fe80000041814 */
[----:B------:R-:W-:Y:S01]  /*12570*/  FADD.FTZ R187, R187, R186 ;  /* 0x000000babbbb7221 */ /* 0x000fe20000010000 */
[----:B------:R-:W-:Y:S01]  /*12580*/  MUFU.EX2 R194, R194 ;  /* 0x000000c200c27308 */ /* 0x000fe20000000800 */
[----:B------:R-:W2:Y:S01]  /*12590*/  LDSM.16.MT88.4 R112, [R174+0x4800] ;  /* 0x00480000ae70783b */ /* 0x000ea20000004200 */
[----:B------:R-:W-:Y:S01]  /*125a0*/  FADD.FTZ R191, R191, R190 ;  /* 0x000000bebfbf7221 */ /* 0x000fe20000010000 */
[C---:B------:R-:W-:Y:S04]  /*125b0*/  HMMA.16816.F32.BF16 R24, R104.reuse, R120, R24 ;  /* 0x000000786818723c */ /* 0x040fe80000041818 */
[----:B------:R-:W-:Y:S02]  /*125c0*/  FADD.FTZ R188, R188, R187 ;  /* 0x000000bbbcbc7221 */ /* 0x000fe40000010000 */
[----:B------:R-:W-:Y:S01]  /*125d0*/  FADD.FTZ R192, R192, R191 ;  /* 0x000000bfc0c07221 */ /* 0x000fe20000010000 */
[----:B------:R-:W-:Y:S01]  /*125e0*/  MUFU.EX2 R185, R185 ;  /* 0x000000b900b97308 */ /* 0x000fe20000000800 */
[C---:B------:R-:W-:Y:S01]  /*125f0*/  HMMA.16816.F32.BF16 R28, R104.reuse, R122, R28 ;  /* 0x0000007a681c723c */ /* 0x040fe2000004181c */
[----:B------:R-:W3:Y:S07]  /*12600*/  LDSM.16.MT88.4 R120, [R172+0x4800] ;  /* 0x00480000ac78783b */ /* 0x000eee0000004200 */
[C---:B------:R-:W-:Y:S01]  /*12610*/  HMMA.16816.F32.BF16 R32, R104.reuse, R124, R32 ;  /* 0x0000007c6820723c */ /* 0x040fe20000041820 */
[----:B------:R-:W4:Y:S07]  /*12620*/  MUFU.EX2 R240, R240 ;  /* 0x000000f000f07308 */ /* 0x000f2e0000000800 */
[C---:B------:R-:W-:Y:S01]  /*12630*/  HMMA.16816.F32.BF16 R36, R104.reuse, R126, R36 ;  /* 0x0000007e6824723c */ /* 0x040fe20000041824 */
[----:B------:R-:W-:Y:S02]  /*12640*/  LDSM.16.MT88.4 R124, [R173+0x1000] ;  /* 0x00100000ad7c783b */ /* 0x000fe40000004200 */
[----:B------:R-:W5:Y:S05]  /*12650*/  MUFU.EX2 R242, R242 ;  /* 0x000000f200f27308 */ /* 0x000f6a0000000800 */
[C---:B------:R-:W-:Y:S08]  /*12660*/  HMMA.16816.F32.BF16 R40, R104.reuse, R128, R40 ;  /* 0x000000806828723c */ /* 0x040ff00000041828 */
[C---:B------:R-:W-:Y:S01]  /*12670*/  HMMA.16816.F32.BF16 R44, R104.reuse, R130, R44 ;  /* 0x00000082682c723c */ /* 0x040fe2000004182c */
[----:B------:R-:W-:Y:S07]  /*12680*/  LDSM.16.MT88.4 R128, [R9+0x3000] ;  /* 0x003000000980783b */ /* 0x000fee0000004200 */
[C---:B------:R-:W-:Y:S07]  /*12690*/  HMMA.16816.F32.BF16 R48, R104.reuse, R148, R48 ;  /* 0x000000946830723c */ /* 0x040fee0000041830 */
[----:B----4-:R-:W-:Y:S01]  /*126a0*/  F2FP.BF16.PACK_AB R148, R240, R185 ;  /* 0x000000b9f094723e */ /* 0x010fe200000010ff */
[C---:B------:R-:W-:Y:S04]  /*126b0*/  HMMA.16816.F32.BF16 R52, R104.reuse, R150, R52 ;  /* 0x000000966834723c */ /* 0x040fe80000041834 */
[----:B------:R-:W-:Y:S03]  /*126c0*/  F2FP.BF16.PACK_AB R149, R248, R247 ;  /* 0x000000f7f895723e */ /* 0x000fe600000010ff */
[----:B-----5:R-:W-:Y:S01]  /*126d0*/  F2FP.BF16.PACK_AB R150, R245, R242 ;  /* 0x000000f2f596723e */ /* 0x020fe200000010ff */
[C---:B------:R-:W-:Y:S04]  /*126e0*/  HMMA.16816.F32.BF16 R56, R104.reuse, R152, R56 ;  /* 0x000000986838723c */ /* 0x040fe80000041838 */
[----:B------:R-:W-:Y:S04]  /*126f0*/  F2FP.BF16.PACK_AB R151, R249, R184 ;  /* 0x000000b8f997723e */ /* 0x000fe800000010ff */
        /* <DEDUP_REMOVED lines=11> */
[C---:B---3--:R-:W-:Y:S08]  /*127b0*/  HMMA.16816.F32.BF16 R88, R104.reuse, R120, R88 ;  /* 0x000000786858723c */ /* 0x048ff00000041858 */
[C---:B------:R-:W-:Y:S01]  /*127c0*/  HMMA.16816.F32.BF16 R92, R104.reuse, R122, R92 ;  /* 0x0000007a685c723c */ /* 0x040fe2000004185c */
[----:B------:R-:W3:Y:S07]  /*127d0*/  LDSM.16.MT88.4 R120, [R172+0x1000] ;  /* 0x00100000ac78783b */ /* 0x000eee0000004200 */
[C---:B-1----:R-:W-:Y:S08]  /*127e0*/  HMMA.16816.F32.BF16 R96, R104.reuse, R108, R96 ;  /* 0x0000006c6860723c */ /* 0x042ff00000041860 */
[----:B------:R-:W-:Y:S01]  /*127f0*/  HMMA.16816.F32.BF16 R100, R104, R110, R100 ;  /* 0x0000006e6864723c */ /* 0x000fe20000041864 */
[----:B------:R-:W1:Y:S06]  /*12800*/  LDSM.16.MT88.4 R108, [R174+0x3000] ;  /* 0x00300000ae6c783b */ /* 0x000e6c0000004200 */
        /* <DEDUP_REMOVED lines=9> */
[C---:B--2---:R-:W-:Y:S03]  /*128a0*/  HMMA.16816.F32.BF16 R4, R104.reuse, R112, R4 ;  /* 0x000000706804723c */ /* 0x044fe60000041804 */
[----:B------:R-:W-:Y:S02]  /*128b0*/  FADD.FTZ R207, R207, R238 ;  /* 0x000000eecfcf7221 */ /* 0x000fe40000010000 */
[----:B------:R-:W-:Y:S02]  /*128c0*/  FADD.FTZ R246, R246, R195 ;  /* 0x000000c3f6f67221 */ /* 0x000fe40000010000 */
[----:B------:R-:W-:Y:S01]  /*128d0*/  FADD.FTZ R194, R194, R207 ;  /* 0x000000cfc2c27221 */ /* 0x000fe20000010000 */
[C---:B------:R-:W-:Y:S01]  /*128e0*/  HMMA.16816.F32.BF16 R12, R104.reuse, R114, R12 ;  /* 0x00000072680c723c */ /* 0x040fe2000004180c */
[----:B------:R-:W2:Y:S03]  /*128f0*/  LDSM.16.MT88.4 R112, [R172+0x3000] ;  /* 0x00300000ac70783b */ /* 0x000ea60000004200 */
[----:B------:R-:W-:Y:S02]  /*12900*/  FADD.FTZ R185, R185, R246 ;  /* 0x000000f6b9b97221 */ /* 0x000fe40000010000 */
[----:B------:R-:W-:Y:S02]  /*12910*/  FADD.FTZ R247, R247, R194 ;  /* 0x000000c2f7f77221 */ /* 0x000fe40000010000 */
[C---:B----4-:R-:W-:Y:S04]  /*12920*/  HMMA.16816.F32.BF16 R16, R104.reuse, R116, R16 ;  /* 0x000000746810723c */ /* 0x050fe80000041810 */
[----:B------:R-:W-:Y:S02]  /*12930*/  FADD.FTZ R185, R240, R185 ;  /* 0x000000b9f0b97221 */ /* 0x000fe40000010000 */
[----:B------:R-:W-:Y:S02]  /*12940*/  FADD.FTZ R247, R248, R247 ;  /* 0x000000f7f8f77221 */ /* 0x000fe40000010000 */
[C---:B------:R-:W-:Y:S01]  /*12950*/  HMMA.16816.F32.BF16 R20, R104.reuse, R118, R20 ;  /* 0x000000766814723c */ /* 0x040fe20000041814 */
[----:B------:R-:W4:Y:S03]  /*12960*/  LDSM.16.MT88.4 R116, [R173+0x3000] ;  /* 0x00300000ad74783b */ /* 0x000f260000004200 */
[----:B------:R-:W-:Y:S02]  /*12970*/  FADD.FTZ R242, R242, R185 ;  /* 0x000000b9f2f27221 */ /* 0x000fe40000010000 */
[----:B------:R-:W-:Y:S02]  /*12980*/  FADD.FTZ R184, R184, R247 ;  /* 0x000000f7b8b87221 */ /* 0x000fe40000010000 */
[C---:B---3--:R-:W-:Y:S04]  /*12990*/  HMMA.16816.F32.BF16 R24, R104.reuse, R120, R24 ;  /* 0x000000786818723c */ /* 0x048fe80000041818 */
[----:B------:R-:W-:Y:S02]  /*129a0*/  FADD.FTZ R241, R245, R242 ;  /* 0x000000f2f5f17221 */ /* 0x000fe40000010000 */
[----:B------:R-:W-:Y:S02]  /*129b0*/  FADD.FTZ R239, R249, R184 ;  /* 0x000000b8f9ef7221 */ /* 0x000fe40000010000 */
[C---:B------:R-:W-:Y:S01]  /*129c0*/  HMMA.16816.F32.BF16 R28, R104.reuse, R122, R28 ;  /* 0x0000007a681c723c */ /* 0x040fe2000004181c */
[----:B------:R-:W3:Y:S07]  /*129d0*/  LDSM.16.MT88.4 R120, [R174+0x5000] ;  /* 0x00500000ae78783b */ /* 0x000eee0000004200 */
        /* <DEDUP_REMOVED lines=8> */
[C---:B--2---:R-:W-:Y:S08]  /*12a60*/  HMMA.16816.F32.BF16 R56, R104.reuse, R112, R56 ;  /* 0x000000706838723c */ /* 0x044ff00000041838 */
[C---:B------:R-:W-:Y:S01]  /*12a70*/  HMMA.16816.F32.BF16 R60, R104.reuse, R114, R60 ;  /* 0x00000072683c723c */ /* 0x040fe2000004183c */
[----:B------:R-:W2:Y:S07]  /*12a80*/  LDSM.16.MT88.4 R112, [R172+0x5000] ;  /* 0x00500000ac70783b */ /* 0x000eae0000004200 */
[C---:B----4-:R-:W-:Y:S08]  /*12a90*/  HMMA.16816.F32.BF16 R64, R104.reuse, R116, R64 ;  /* 0x000000746840723c */ /* 0x050ff00000041840 */
[C---:B------:R-:W-:Y:S01]  /*12aa0*/  HMMA.16816.F32.BF16 R68, R104.reuse, R118, R68 ;  /* 0x000000766844723c */ /* 0x040fe20000041844 */
[----:B------:R-:W4:Y:S07]  /*12ab0*/  LDSM.16.MT88.4 R116, [R173+0x5000] ;  /* 0x00500000ad74783b */ /* 0x000f2e0000004200 */
[C---:B---3--:R-:W-:Y:S08]  /*12ac0*/  HMMA.16816.F32.BF16 R72, R104.reuse, R120, R72 ;  /* 0x000000786848723c */ /* 0x048ff00000041848 */
[C---:B------:R-:W-:Y:S01]  /*12ad0*/  HMMA.16816.F32.BF16 R76, R104.reuse, R122, R76 ;  /* 0x0000007a684c723c */ /* 0x040fe2000004184c */
[----:B------:R-:W3:Y:S07]  /*12ae0*/  LDSM.16.MT88.4 R120, [R9+0x1800] ;  /* 0x001800000978783b */ /* 0x000eee0000004200 */
[C---:B-1----:R-:W-:Y:S08]  /*12af0*/  HMMA.16816.F32.BF16 R80, R104.reuse, R108, R80 ;  /* 0x0000006c6850723c */ /* 0x042ff00000041850 */
[C---:B------:R-:W-:Y:S01]  /*12b00*/  HMMA.16816.F32.BF16 R84, R104.reuse, R110, R84 ;  /* 0x0000006e6854723c */ /* 0x040fe20000041854 */
[----:B------:R-:W1:Y:S07]  /*12b10*/  LDSM.16.MT88.4 R108, [R172+0x1800] ;  /* 0x00180000ac6c783b */ /* 0x000e6e0000004200 */
[C---:B--2---:R-:W-:Y:S08]  /*12b20*/  HMMA.16816.F32.BF16 R88, R104.reuse, R112, R88 ;  /* 0x000000706858723c */ /* 0x044ff00000041858 */
[C---:B------:R-:W-:Y:S08]  /*12b30*/  HMMA.16816.F32.BF16 R92, R104.reuse, R114, R92 ;  /* 0x00000072685c723c */ /* 0x040ff0000004185c */
[C---:B----4-:R-:W-:Y:S08]  /*12b40*/  HMMA.16816.F32.BF16 R96, R104.reuse, R116, R96 ;  /* 0x000000746860723c */ /* 0x050ff00000041860 */
[----:B------:R-:W-:Y:S08]  /*12b50*/  HMMA.16816.F32.BF16 R100, R104, R118, R100 ;  /* 0x000000766864723c */ /* 0x000ff00000041864 */
[C---:B------:R-:W-:Y:S08]  /*12b60*/  HMMA.16816.F32.BF16 R132, R148.reuse, R128, R4 ;  /* 0x000000809484723c */ /* 0x040ff00000041804 */
[C---:B------:R-:W-:Y:S01]  /*12b70*/  HMMA.16816.F32.BF16 R128, R148.reuse, R130, R12 ;  /* 0x000000829480723c */ /* 0x040fe2000004180c */
[----:B------:R-:W2:Y:S07]  /*12b80*/  LDSM.16.MT88.4 R12, [R174+0x5800] ;  /* 0x00580000ae0c783b */ /* 0x000eae0000004200 */
[C---:B---3--:R-:W-:Y:S01]  /*12b90*/  HMMA.16816.F32.BF16 R124, R148.reuse, R120, R16 ;  /* 0x00000078947c723c */ /* 0x048fe20000041810 */
[----:B------:R3:W4:Y:S07]  /*12ba0*/  LDSM.16.MT88.4 R16, [R9+0x5800] ;  /* 0x005800000910783b */ /* 0x00072e0000004200 */
[C---:B------:R-:W-:Y:S01]  /*12bb0*/  HMMA.16816.F32.BF16 R120, R148.reuse, R122, R20 ;  /* 0x0000007a9478723c */ /* 0x040fe20000041814 */
[----:B------:R-:W5:Y:S07]  /*12bc0*/  LDSM.16.MT88.4 R20, [R172+0x5800] ;  /* 0x00580000ac14783b */ /* 0x000f6e0000004200 */
[C---:B-1----:R-:W-:Y:S07]  /*12bd0*/  HMMA.16816.F32.BF16 R116, R148.reuse, R108, R24 ;  /* 0x0000006c9474723c */ /* 0x042fee0000041818 */
[----:B------:R-:W-:Y:S01]  /*12be0*/  IADD3 R25, R233, -0x2, RZ ;  /* 0xfffffffee9197810 */ /* 0x000fe20007ffe0ff */
[C---:B------:R-:W-:Y:S03]  /*12bf0*/  HMMA.16816.F32.BF16 R112, R148.reuse, R110, R28 ;  /* 0x0000006e9470723c */ /* 0x040fe6000004181c */
[C---:B------:R-:W-:Y:S05]  /*12c00*/  ISETP.GE.AND P0, PT, R25.reuse, R230, PT ;  /* 0x000000e61900720c */ /* 0x040fea0003f06270 */
[C---:B------:R-:W-:Y:S08]  /*12c10*/  HMMA.16816.F32.BF16 R108, R148.reuse, R152, R32 ;  /* 0x00000098946c723c */ /* 0x040ff00000041820 */
[C---:B------:R-:W-:Y:S01]  /*12c20*/  HMMA.16816.F32.BF16 R104, R148.reuse, R154, R36 ;  /* 0x0000009a9468723c */ /* 0x040fe20000041824 */
[----:B------:R-:W-:Y:S02]  /*12c30*/  @P0 MOV R2, c[0x0][0x1e0] ;  /* 0x0000780000020a02 */ /* 0x000fe40000000f00 */
[----:B------:R-:W-:Y:S02]  /*12c40*/  @P0 ISETP.GE.AND P2, PT, R218, c[0x0][0x1d4], PT ;  /* 0x00007500da000a0c */ /* 0x000fe40003f46270 */
[----:B------:R-:W-:Y:S03]  /*12c50*/  @P0 SHF.R.S32.HI R0, RZ, 0x1f, R25 ;  /* 0x0000001fff000819 */ /* 0x000fe60000011419 */
[C---:B------:R-:W-:Y:S04]  /*12c60*/  HMMA.16816.F32.BF16 R40, R148.reuse, R156, R40 ;  /* 0x0000009c9428723c */ /* 0x040fe80000041828 */
[----:B------:R-:W-:Y:S04]  /*12c70*/  @P0 IMAD R0, R0, c[0x0][0x1e0], RZ ;  /* 0x0000780000000a24 */ /* 0x000fe800078e02ff */
[C---:B------:R-:W-:Y:S04]  /*12c80*/  HMMA.16816.F32.BF16 R44, R148.reuse, R158, R44 ;  /* 0x0000009e942c723c */ /* 0x040fe8000004182c */
[C---:B------:R-:W-:Y:S02]  /*12c90*/  @P0 IMAD R0, R25.reuse, c[0x0][0x1e4], R0 ;  /* 0x0000790019000a24 */ /* 0x040fe400078e0200 */
[----:B------:R-:W-:Y:S02]  /*12ca0*/  @P0 IMAD.WIDE.U32 R24, R25, c[0x0][0x1e0], RZ ;  /* 0x0000780019180a25 */ /* 0x000fe400078e00ff */
[C---:B------:R-:W-:Y:S04]  /*12cb0*/  HMMA.16816.F32.BF16 R48, R148.reuse, R160, R48 ;  /* 0x000000a09430723c */ /* 0x040fe80000041830 */
[C---:B---3--:R-:W-:Y:S04]  /*12cc0*/  @P0 SHF.L.U32 R9, R24.reuse, 0x6, RZ ;  /* 0x0000000618090819 */ /* 0x048fe800000006ff */
[C---:B------:R-:W-:Y:S08]  /*12cd0*/  HMMA.16816.F32.BF16 R52, R148.reuse, R162, R52 ;  /* 0x000000a29434723c */ /* 0x040ff00000041834 */
[C---:B------:R-:W-:Y:S08]  /*12ce0*/  HMMA.16816.F32.BF16 R56, R148.reuse, R164, R56 ;  /* 0x000000a49438723c */ /* 0x040ff00000041838 */
[C---:B------:R-:W-:Y:S08]  /*12cf0*/  HMMA.16816.F32.BF16 R60, R148.reuse, R166, R60 ;  /* 0x000000a6943c723c */ /* 0x040ff0000004183c */
[C---:B------:R-:W-:Y:S08]  /*12d00*/  HMMA.16816.F32.BF16 R64, R148.reuse, R168, R64 ;  /* 0x000000a89440723c */ /* 0x040ff00000041840 */
[C---:B------:R-:W-:Y:S08]  /*12d10*/  HMMA.16816.F32.BF16 R68, R148.reuse, R170, R68 ;  /* 0x000000aa9444723c */ /* 0x040ff00000041844 */
[C---:B--2---:R-:W-:Y:S08]  /*12d20*/  HMMA.16816.F32.BF16 R72, R148.reuse, R12, R72 ;  /* 0x0000000c9448723c */ /* 0x044ff00000041848 */
[C---:B------:R-:W-:Y:S01]  /*12d30*/  HMMA.16816.F32.BF16 R76, R148.reuse, R14, R76 ;  /* 0x0000000e944c723c */ /* 0x040fe2000004184c */
[----:B------:R-:W1:Y:S07]  /*12d40*/  LDSM.16.MT88.4 R12, [R173+0x5800] ;  /* 0x00580000ad0c783b */ /* 0x000e6e0000004200 */
[C---:B----4-:R-:W-:Y:S07]  /*12d50*/  HMMA.16816.F32.BF16 R80, R148.reuse, R16, R80 ;  /* 0x000000109450723c */ /* 0x050fee0000041850 */
[----:B------:R-:W-:Y:S01]  /*12d60*/  @P0 IADD3 R17, R25, R0, RZ ;  /* 0x0000000019110210 */ /* 0x000fe20007ffe0ff */
[C---:B------:R-:W-:Y:S04]  /*12d70*/  HMMA.16816.F32.BF16 R84, R148.reuse, R18, R84 ;  /* 0x000000129454723c */ /* 0x040fe80000041854 */
[----:B------:R-:W-:Y:S02]  /*12d80*/  @P0 SHF.L.U64.HI R0, R24, 0x6, R17 ;  /* 0x0000000618000819 */ /* 0x000fe40000010211 */
[C---:B------:R-:W-:Y:S02]  /*12d90*/  @P0 LEA R17, P1, R2.reuse, R9, 0x5 ;  /* 0x0000000902110211 */ /* 0x040fe400078228ff */
[----:B------:R-:W-:Y:S01]  /*12da0*/  @P0 MOV R19, c[0x0][0x1e4] ;  /* 0x0000790000130a02 */ /* 0x000fe20000000f00 */
[C---:B-----5:R-:W-:Y:S03]  /*12db0*/  HMMA.16816.F32.BF16 R88, R148.reuse, R20, R88 ;  /* 0x000000149458723c */ /* 0x060fe60000041858 */
[----:B------:R-:W-:Y:S02]  /*12dc0*/  @P0 LEA.HI.X R2, R2, R0, R19, 0x5, P1 ;  /* 0x0000000002020211 */ /* 0x000fe400008f2c13 */
[-C--:B------:R-:W-:Y:S02]  /*12dd0*/  @P0 IADD3 R17, P4, R17, R236.reuse, RZ ;  /* 0x000000ec11110210 */ /* 0x080fe40007f9e0ff */
[----:B------:R-:W-:Y:S01]  /*12de0*/  @P0 IADD3 R9, P1, R9, R236, RZ ;  /* 0x000000ec09090210 */ /* 0x000fe20007f3e0ff */
[C---:B------:R-:W-:Y:S04]  /*12df0*/  HMMA.16816.F32.BF16 R92, R148.reuse, R22, R92 ;  /* 0x00000016945c723c */ /* 0x040fe8000004185c */
[-C--:B------:R-:W-:Y:S02]  /*12e00*/  @P0 IADD3.X R2, R2, R229.reuse, RZ, P4, !PT ;  /* 0x000000e502020210 */ /* 0x080fe400027fe4ff */
[----:B------:R-:W-:Y:S02]  /*12e10*/  LOP3.LUT P4, RZ, R226, 0x1, RZ, 0xc0, !PT ;  /* 0x00000001e2ff7812 */ /* 0x000fe4000788c0ff */
[----:B------:R-:W-:Y:S01]  /*12e20*/  @P0 LEA R18, P5, R9, c[0x0][0x1c8], 0x1 ;  /* 0x0000720009120a11 */ /* 0x000fe200078a08ff */
[C---:B-1----:R-:W-:Y:S03]  /*12e30*/  HMMA.16816.F32.BF16 R96, R148.reuse, R12, R96 ;  /* 0x0000000c9460723c */ /* 0x042fe60000041860 */
[----:B------:R-:W-:Y:S02]  /*12e40*/  @P0 IADD3.X R0, R0, R229, RZ, P1, !PT ;  /* 0x000000e500000210 */ /* 0x000fe40000ffe4ff */
[----:B------:R-:W-:Y:S02]  /*12e50*/  @P0 ISETP.GE.AND P1, PT, R217, c[0x0][0x1d4], PT ;  /* 0x00007500d9000a0c */ /* 0x000fe40003f26270 */
[----:B------:R-:W-:Y:S01]  /*12e60*/  @P0 LEA.HI.X R19, R9, c[0x0][0x1cc], R0, 0x1, P5 ;  /* 0x0000730009130a11 */ /* 0x000fe200028f0c00 */
[----:B------:R-:W-:Y:S01]  /*12e70*/  @P0 IMAD R9, R231, 0x6000, R11 ;  /* 0x00006000e7090824 */ /* 0x000fe200078e020b */
[C---:B------:R-:W-:Y:S01]  /*12e80*/  @P0 LEA R16, P3, R17.reuse, c[0x0][0x1c8], 0x1 ;  /* 0x0000720011100a11 */ /* 0x040fe200078608ff */
[----:B------:R-:W-:Y:S03]  /*12e90*/  HMMA.16816.F32.BF16 R100, R148, R14, R100 ;  /* 0x0000000e9464723c */ /* 0x000fe60000041864 */
[----:B------:R-:W-:Y:S01]  /*12ea0*/  @!PT LDS RZ, [RZ] ;  /* 0x00000000fffff984 */ /* 0x000fe20000000800 */
[----:B------:R-:W-:Y:S01]  /*12eb0*/  @!PT LDS RZ, [RZ] ;  /* 0x00000000fffff984 */ /* 0x000fe20000000800 */
[----:B------:R-:W-:Y:S01]  /*12ec0*/  @!PT LDS RZ, [RZ] ;  /* 0x00000000fffff984 */ /* 0x000fe20000000800 */
[----:B------:R1:W-:Y:S01]  /*12ed0*/  @P0 LDGSTS.E.BYPASS.LTC128B.128 [R9], [R18.64], !P4 ;  /* 0x0000000012090fae */ /* 0x0003e2000e101d48 */
[----:B------:R-:W-:Y:S02]  /*12ee0*/  @P0 LEA.HI.X R17, R17, c[0x0][0x1cc], R2, 0x1, P3 ;  /* 0x0000730011110a11 */ /* 0x000fe400018f0c02 */
[----:B------:R-:W-:Y:S05]  /*12ef0*/  IADD3 R0, R204, 0x1, RZ ;  /* 0x00000001cc007810 */ /* 0x000fea0007ffe0ff */
[----:B------:R1:W-:Y:S08]  /*12f00*/  @P0 LDGSTS.E.BYPASS.LTC128B.128 [R9+0x2000], [R18.64+0x80], !P2 ;  /* 0x0200008012090fae */ /* 0x0003f0000d101d48 */
[----:B------:R1:W-:Y:S08]  /*12f10*/  @P0 LDGSTS.E.BYPASS.LTC128B.128 [R9+0x4000], [R18.64+0x100], !P1 ;  /* 0x0400010012090fae */ /* 0x0003f0000c901d48 */
[----:B------:R1:W-:Y:S08]  /*12f20*/  @P0 LDGSTS.E.BYPASS.LTC128B.128 [R9+0x1000], [R16.64], !P4 ;  /* 0x0100000010090fae */ /* 0x0003f0000e101d48 */
[----:B------:R1:W-:Y:S08]  /*12f30*/  @P0 LDGSTS.E.BYPASS.LTC128B.128 [R9+0x3000], [R16.64+0x80], !P2 ;  /* 0x0300008010090fae */ /* 0x0003f0000d101d48 */
[----:B------:R1:W-:Y:S01]  /*12f40*/  @P0 LDGSTS.E.BYPASS.LTC128B.128 [R9+0x5000], [R16.64+0x100], !P1 ;  /* 0x0500010010090fae */ /* 0x0003e2000c901d48 */
[----:B------:R-:W-:Y:S02]  /*12f50*/  ISETP.GE.AND P0, PT, R230, R233, PT ;  /* 0x000000e9e600720c */ /* 0x000fe40003f06270 */
[----:B------:R-:W-:Y:S02]  /*12f60*/  ISETP.GE.AND P1, PT, R204, 0x1, PT ;  /* 0x00000001cc00780c */ /* 0x000fe40003f26270 */
[----:B------:R-:W-:Y:S02]  /*12f70*/  MOV R233, R232 ;  /* 0x000000e800e97202 */ /* 0x000fe40000000f00 */
[----:B------:R-:W-:Y:S01]  /*12f80*/  SEL R204, R0, RZ, !P1 ;  /* 0x000000ff00cc7207 */ /* 0x000fe20004800000 */
[----:B------:R-:W0:Y:S01]  /*12f90*/  LDGDEPBAR ;  /* 0x00000000000079af */ /* 0x000e220000000000 */
[----:B------:R-:W-:Y:S02]  /*12fa0*/  MOV R0, R3 ;  /* 0x0000000300007202 */ /* 0x000fe40000000f00 */
[----:B-1----:R-:W-:Y:S03]  /*12fb0*/  MOV R9, R8 ;  /* 0x0000000800097202 */ /* 0x002fe60000000f00 */
[----:B------:R-:W-:-:S05]  /*12fc0*/  @!P0 BRA `(.L_x_1461) ;  /* 0xffffd30000008947 */ /* 0x000fca000383ffff */
.L_x_1460:
[----:B-1----:R-:W-:Y:S02]  /*12fd0*/  MOV R5, 0x1f ;  /* 0x0000001f00057802 */ /* 0x002fe40000000f00 */
[----:B------:R-:W-:Y:S01]  /*12fe0*/  MOV R0, 0xffffffff ;  /* 0xffffffff00007802 */ /* 0x000fe20000000f00 */
[----:B------:R-:W-:Y:S05]  /*12ff0*/  BRA.DIV ~URZ, `(.L_x_1462) ;  /* 0x00004ee27f007947 */ /* 0x000fea000b800000 */
[----:B------:R1:W2:Y:S02]  /*13000*/  SHFL.BFLY PT, R6, R241, 0x2, 0x1f ;  /* 0x0c401f00f1067f89 */ /* 0x0002a400000e0000 */
.L_x_1532:
[----:B-12---:R-:W-:Y:S01]  /*13010*/  FADD.FTZ R241, R6, R241 ;  /* 0x000000f106f17221 */ /* 0x006fe20000010000 */
[----:B------:R-:W-:Y:S05]  /*13020*/  BRA.DIV ~URZ, `(.L_x_1463) ;  /* 0x00004ef27f007947 */ /* 0x000fea000b800000 */
[----:B------:R-:W1:Y:S04]  /*13030*/  SHFL.BFLY PT, R0, R239, 0x2, 0x1f ;  /* 0x0c401f00ef007f89 */ /* 0x000e6800000e0000 */
[----:B------:R-:W2:Y:S01]  /*13040*/  SHFL.BFLY PT, R4, R241, 0x1, 0x1f ;  /* 0x0c201f00f1047f89 */ /* 0x000ea200000e0000 */
[----:B-1----:R-:W-:-:S02]  /*13050*/  FADD.FTZ R9, R0, R239 ;  /* 0x000000ef00097221 */ /* 0x002fc40000010000 */
[----:B--2---:R-:W-:-:S03]  /*13060*/  FADD.FTZ R4, R241, R4 ;  /* 0x00000004f1047221 */ /* 0x004fc60000010000 */
[----:B------:R1:W2:Y:S04]  /*13070*/  SHFL.BFLY PT, R6, R9, 0x1, 0x1f ;  /* 0x0c201f0009067f89 */ /* 0x0002a800000e0000 */
.L_x_1533:
[----:B-12---:R-:W-:Y:S01]  /*13080*/  FADD.FTZ R9, R6, R9 ;  /* 0x0000000906097221 */ /* 0x006fe20000010000 */
[----:B------:R-:W-:Y:S02]  /*13090*/  FSETP.NE.FTZ.AND P1, PT, R4, RZ, PT ;  /* 0x000000ff0400720b */ /* 0x000fe40003f35000 */
[----:B------:R-:W-:Y:S02]  /*130a0*/  MOV R2, RZ ;  /* 0x000000ff00027202 */ /* 0x000fe40000000f00 */
[----:B------:R-:W-:Y:S02]  /*130b0*/  FSETP.NE.FTZ.AND P0, PT, R9, RZ, PT ;  /* 0x000000ff0900720b */ /* 0x000fe40003f15000 */
[----:B------:R-:W-:Y:S02]  /*130c0*/  MOV R12, RZ ;  /* 0x000000ff000c7202 */ /* 0x000fe40000000f00 */
[----:B------:R-:W-:-:S05]  /*130d0*/  MOV R0, 0xff800000 ;  /* 0xff80000000007802 */ /* 0x000fca0000000f00 */
[----:B------:R-:W1:Y:S01]  /*130e0*/  @P1 MUFU.LG2 R5, R4 ;  /* 0x0000000400051308 */ /* 0x000e620000000c00 */
[----:B------:R-:W-:-:S03]  /*130f0*/  @P1 MOV R6, 0x3f317218 ;  /* 0x3f31721800061802 */ /* 0x000fc60000000f00 */
[----:B------:R-:W-:Y:S02]  /*13100*/  @P0 MOV R14, 0x3f317218 ;  /* 0x3f317218000e0802 */ /* 0x000fe40000000f00 */
[----:B------:R-:W-:Y:S02]  /*13110*/  @P1 FMUL.FTZ R6, R6, c[0x0][0x2d0] ;  /* 0x0000b40006061a20 */ /* 0x000fe40000410000 */
[----:B------:R-:W2:Y:S01]  /*13120*/  @P0 MUFU.RCP R2, R9 ;  /* 0x0000000900020308 */ /* 0x000ea20000001000 */
[----:B------:R-:W-:-:S07]  /*13130*/  @P0 FMUL.FTZ R14, R14, c[0x0][0x2d0] ;  /* 0x0000b4000e0e0a20 */ /* 0x000fce0000410000 */
[----:B------:R-:W3:Y:S01]  /*13140*/  @P0 MUFU.LG2 R9, R9 ;  /* 0x0000000900090308 */ /* 0x000ee20000000c00 */
[----:B-1----:R-:W-:-:S04]  /*13150*/  @P1 FMUL.FTZ R5, R5, 0.69314718246459960938 ;  /* 0x3f31721805051820 */ /* 0x002fc80000410000 */
[----:B------:R-:W-:Y:S01]  /*13160*/  @P1 FFMA.FTZ R0, R6, R8, R5 ;  /* 0x0000000806001223 */ /* 0x000fe20000010005 */
[----:B------:R-:W-:Y:S02]  /*13170*/  MOV R8, 0xff800000 ;  /* 0xff80000000087802 */ /* 0x000fe40000000f00 */
[----:B------:R-:W1:Y:S01]  /*13180*/  @P1 MUFU.RCP R12, R4 ;  /* 0x00000004000c1308 */ /* 0x000e620000001000 */
[C---:B--2---:R-:W-:Y:S02]  /*13190*/  FMUL.FTZ R134, R2.reuse, R134 ;  /* 0x0000008602867220 */ /* 0x044fe40000410000 */
[C---:B------:R-:W-:Y:S02]  /*131a0*/  FMUL.FTZ R135, R2.reuse, R135 ;  /* 0x0000008702877220 */ /* 0x040fe40000410000 */
[C---:B------:R-:W-:Y:S02]  /*131b0*/  FMUL.FTZ R130, R2.reuse, R130 ;  /* 0x0000008202827220 */ /* 0x040fe40000410000 */
[----:B------:R-:W-:-:S02]  /*131c0*/  FMUL.FTZ R131, R2, R131 ;  /* 0x0000008302837220 */ /* 0x000fc40000410000 */
[----:B---3--:R-:W-:Y:S01]  /*131d0*/  @P0 FMUL.FTZ R15, R9, 0.69314718246459960938 ;  /* 0x3f317218090f0820 */ /* 0x008fe20000410000 */
[----:B------:R-:W-:Y:S01]  /*131e0*/  MOV R9, 0x1 ;  /* 0x0000000100097802 */ /* 0x000fe20000000f00 */
[----:B------:R-:W-:Y:S02]  /*131f0*/  FMUL.FTZ R126, R2, R126 ;  /* 0x0000007e027e7220 */ /* 0x000fe40000410000 */
[----:B------:R-:W-:Y:S01]  /*13200*/  @P0 FFMA.FTZ R8, R14, R3, R15 ;  /* 0x000000030e080223 */ /* 0x000fe2000001000f */
[----:B------:R-:W-:Y:S01]  /*13210*/  PRMT R3, R9, 0x7610, R3 ;  /* 0x0000761009037816 */ /* 0x000fe20000000003 */
[----:B------:R-:W-:Y:S02]  /*13220*/  FMUL.FTZ R127, R2, R127 ;  /* 0x0000007f027f7220 */ /* 0x000fe40000410000 */
[C---:B-1----:R-:W-:Y:S02]  /*13230*/  FMUL.FTZ R132, R12.reuse, R132 ;  /* 0x000000840c847220 */ /* 0x042fe40000410000 */
        /* <DEDUP_REMOVED lines=46> */
[----:B------:R-:W-:Y:S02]  /*13520*/  FMUL.FTZ R101, R12, R101 ;  /* 0x000000650c657220 */ /* 0x000fe40000410000 */
        /* <DEDUP_REMOVED lines=42> */
.L_x_1401:
[----:B------:R-:W-:Y:S01]  /*137d0*/  LOP3.LUT P0, RZ, R146, 0xff, RZ, 0xc0, !PT ;  /* 0x000000ff92ff7812 */ /* 0x000fe2000780c0ff */
[----:B------:R-:W-:-:S12]  /*137e0*/  BSSY B0, `(.L_x_1464) ;  /* 0x000000f000007945 */ /* 0x000fd80003800000 */
[----:B------:R-:W-:Y:S05]  /*137f0*/  @P0 BRA `(.L_x_1465) ;  /* 0x000000d000000947 */ /* 0x000fea0003800000 */
[----:B------:R-:W1:Y:S01]  /*13800*/  S2R R9, SR_LANEID ;  /* 0x0000000000097919 */ /* 0x000e620000000000 */
[----:B------:R-:W-:Y:S01]  /*13810*/  VOTEU.ANY UR4, UPT, PT ;  /* 0x0000000000047886 */ /* 0x000fe200038e0100 */
[----:B------:R-:W-:Y:S01]  /*13820*/  IMAD.MOV.U32 R16, RZ, RZ, c[0x0][0x560] ;  /* 0x00015800ff107624 */ /* 0x000fe200078e00ff */
[----:B------:R-:W1:Y:S01]  /*13830*/  FLO.U32 R14, UR4 ;  /* 0x00000004000e7d00 */ /* 0x000e6200080e0000 */
[----:B------:R-:W-:-:S07]  /*13840*/  IMAD.MOV.U32 R17, RZ, RZ, c[0x0][0x564] ;  /* 0x00015900ff117624 */ /* 0x000fce00078e00ff */
[----:B------:R-:W2:Y:S01]  /*13850*/  POPC R15, UR4 ;  /* 0x00000004000f7d09 */ /* 0x000ea20008000000 */
[----:B-1----:R-:W-:-:S13]  /*13860*/  ISETP.EQ.U32.AND P0, PT, R14, R9, PT ;  /* 0x000000090e00720c */ /* 0x002fda0003f02070 */
[----:B--2---:R-:W2:Y:S04]  /*13870*/  @P0 ATOMG.E.ADD.STRONG.GPU PT, R9, [R16.64], R15 ;  /* 0x0000000f100909a8 */ /* 0x004ea800081ee1c8 */
[----:B------:R-:W1:Y:S02]  /*13880*/  S2R R2, SR_LTMASK ;  /* 0x0000000000027919 */ /* 0x000e640000003900 */
[----:B-1----:R-:W-:-:S04]  /*13890*/  LOP3.LUT R2, R2, UR4, RZ, 0xc0, !PT ;  /* 0x0000000402027c12 */ /* 0x002fc8000f8ec0ff */
[----:B------:R-:W1:Y:S01]  /*138a0*/  POPC R208, R2 ;  /* 0x0000000200d07309 */ /* 0x000e620000000000 */
[----:B--2---:R-:W1:Y:S02]  /*138b0*/  SHFL.IDX PT, R9, R9, R14, 0x1f ;  /* 0x00001f0e09097589 */ /* 0x004e6400000e0000 */
[----:B-1----:R-:W-:-:S05]  /*138c0*/  IADD3 R208, R9, c[0x0][0xc], R208 ;  /* 0x0000030009d07a10 */ /* 0x002fca0007ffe0d0 */
.L_x_1465:
[----:B------:R-:W-:Y:S05]  /*138d0*/  BSYNC B0 ;  /* 0x0000000000007941 */ /* 0x000fea0003800000 */
.L_x_1464:
[----:B------:R-:W-:Y:S01]  /*138e0*/  PRMT R3, R3, 0x9910, RZ ;  /* 0x0000991003037816 */ /* 0x000fe200000000ff */
[----:B------:R-:W-:Y:S01]  /*138f0*/  BSSY B1, `(.L_x_1466) ;  /* 0x0000346000017945 */ /* 0x000fe20003800000 */
[----:B------:R-:W-:Y:S02]  /*13900*/  IMAD.SHL.U32 R20, R201, 0x8, RZ ;  /* 0x00000008c9147824 */ /* 0x000fe400078e00ff */
[----:B------:R-:W-:Y:S01]  /*13910*/  ISETP.NE.AND P0, PT, R3, RZ, PT ;  /* 0x000000ff0300720c */ /* 0x000fe20003f05270 */
[----:B------:R-:W-:-:S12]  /*13920*/  IMAD.MOV.U32 R3, RZ, RZ, R208 ;  /* 0x000000ffff037224 */ /* 0x000fd800078e00d0 */
[----:B------:R-:W-:Y:S05]  /*13930*/  @!P0 BRA `(.L_x_1467) ;  /* 0x000027e000008947 */ /* 0x000fea0003800000 */
[----:B------:R-:W-:Y:S01]  /*13940*/  SHF.R.S32.HI R15, RZ, 0x1f, R146 ;  /* 0x0000001fff0f7819 */ /* 0x000fe20000011492 */
[----:B------:R-:W-:Y:S01]  /*13950*/  WARPSYNC 0xffffffff ;  /* 0xffffffff00007948 */ /* 0x000fe20003800000 */
[----:B------:R-:W-:Y:S01]  /*13960*/  BAR.SYNC.DEFER_BLOCKING 0x1, 0x100 ;  /* 0x0044000000007b1d */ /* 0x000fe20000010000 */
[----:B------:R-:W-:Y:S02]  /*13970*/  LOP3.LUT R14, R141, R221, RZ, 0xfc, !PT ;  /* 0x000000dd8d0e7212 */ /* 0x000fe400078efcff */
[----:B------:R-:W-:Y:S02]  /*13980*/  LEA.HI R19, R15, R146, RZ, 0x5 ;  /* 0x000000920f137211 */ /* 0x000fe400078f28ff */
[----:B------:R-:W-:Y:S02]  /*13990*/  LOP3.LUT R9, R220, 0x1, RZ, 0xc0, !PT ;  /* 0x00000001dc097812 */ /* 0x000fe400078ec0ff */
[----:B------:R-:W-:Y:S02]  /*139a0*/  SHF.R.S32.HI R21, RZ, 0x5, R19 ;  /* 0x00000005ff157819 */ /* 0x000fe40000011413 */
[----:B------:R-:W-:-:S02]  /*139b0*/  ISETP.NE.U32.AND P0, PT, R9, 0x1, PT ;  /* 0x000000010900780c */ /* 0x000fc40003f05070 */
[----:B------:R-:W-:Y:S01]  /*139c0*/  F2FP.BF16.PACK_AB R29, R133, R132 ;  /* 0x00000084851d723e */ /* 0x000fe200000010ff */
[----:B------:R-:W-:Y:S01]  /*139d0*/  IMAD.SHL.U32 R2, R21, 0x400, RZ ;  /* 0x0000040015027824 */ /* 0x000fe200078e00ff */
[----:B------:R-:W-:Y:S02]  /*139e0*/  R2P PR, R220, 0x6 ;  /* 0x00000006dc007804 */ /* 0x000fe40000000000 */
[----:B------:R-:W-:Y:S01]  /*139f0*/  F2FP.BF16.PACK_AB R27, R135, R134 ;  /* 0x00000086871b723e */ /* 0x000fe200000010ff */
[----:B------:R-:W-:Y:S01]  /*13a00*/  IMAD R17, R219, 0x2, R2 ;  /* 0x00000002db117824 */ /* 0x000fe200078e0202 */
[----:B------:R-:W-:Y:S02]  /*13a10*/  F2FP.BF16.PACK_AB R25, R129, R128 ;  /* 0x000000808119723e */ /* 0x000fe400000010ff */
[----:B------:R-:W-:Y:S01]  /*13a20*/  F2FP.BF16.PACK_AB R23, R131, R130 ;  /* 0x000000828317723e */ /* 0x000fe200000010ff */
[----:B------:R-:W-:Y:S01]  /*13a30*/  IMAD.IADD R14, R17, 0x1, R14 ;  /* 0x00000001110e7824 */ /* 0x000fe200078e020e */
[----:B------:R-:W-:Y:S01]  /*13a40*/  F2FP.BF16.PACK_AB R30, R125, R124 ;  /* 0x0000007c7d1e723e */ /* 0x000fe200000010ff */
[----:B------:R-:W-:Y:S01]  /*13a50*/  IMAD.MOV.U32 R17, RZ, RZ, 0x20 ;  /* 0x00000020ff117424 */ /* 0x000fe200078e00ff */
[----:B------:R-:W-:Y:S01]  /*13a60*/  F2FP.BF16.PACK_AB R28, R127, R126 ;  /* 0x0000007e7f1c723e */ /* 0x000fe200000010ff */
[----:B------:R-:W-:Y:S01]  /*13a70*/  IMAD.SHL.U32 R24, R14, 0x2, RZ ;  /* 0x000000020e187824 */ /* 0x000fe200078e00ff */
[----:B------:R-:W-:Y:S01]  /*13a80*/  F2FP.BF16.PACK_AB R16, R121, R120 ;  /* 0x000000787910723e */ /* 0x000fe200000010ff */
[----:B------:R-:W-:Y:S01]  /*13a90*/  IMAD.MOV.U32 R14, RZ, RZ, 0x40 ;  /* 0x00000040ff0e7424 */ /* 0x000fe200078e00ff */
[----:B------:R-:W-:-:S02]  /*13aa0*/  SEL R17, R17, 0xffffffe0, !P1 ;  /* 0xffffffe011117807 */ /* 0x000fc40004800000 */
[C---:B------:R-:W-:Y:S01]  /*13ab0*/  IADD3 R2, R24.reuse, 0x80, RZ ;  /* 0x0000008018027810 */ /* 0x040fe20007ffe0ff */
[----:B------:R1:W-:Y:S01]  /*13ac0*/  STS [R24+0x80], R29 ;  /* 0x0000801d18007388 */ /* 0x0003e20000000800 */
[C---:B------:R-:W-:Y:S01]  /*13ad0*/  IADD3 R22, R24.reuse, 0x70, RZ ;  /* 0x0000007018167810 */ /* 0x040fe20007ffe0ff */
[----:B------:R-:W-:Y:S01]  /*13ae0*/  IMAD.IADD R9, R24, 0x1, R17 ;  /* 0x0000000118097824 */ /* 0x000fe200078e0211 */
[----:B------:R-:W-:Y:S01]  /*13af0*/  @P0 IADD3 R22, R2, 0x10, RZ ;  /* 0x0000001002160810 */ /* 0x000fe20007ffe0ff */
[----:B------:R2:W-:Y:S01]  /*13b00*/  STS [R24+0x480], R27 ;  /* 0x0004801b18007388 */ /* 0x0005e20000000800 */
[----:B------:R-:W-:Y:S02]  /*13b10*/  SEL R14, R14, 0xffffffc0, !P2 ;  /* 0xffffffc00e0e7807 */ /* 0x000fe40005000000 */
[----:B------:R-:W-:Y:S01]  /*13b20*/  F2FP.BF16.PACK_AB R26, R123, R122 ;  /* 0x0000007a7b1a723e */ /* 0x000fe200000010ff */
[----:B------:R-:W-:Y:S01]  /*13b30*/  IMAD.IADD R17, R17, 0x1, R22 ;  /* 0x0000000111117824 */ /* 0x000fe200078e0216 */
[----:B------:R-:W-:Y:S01]  /*13b40*/  F2FP.BF16.PACK_AB R31, R119, R118 ;  /* 0x00000076771f723e */ /* 0x000fe200000010ff */
[----:B------:R-:W-:Y:S01]  /*13b50*/  IMAD.IADD R2, R24, 0x1, R14 ;  /* 0x0000000118027824 */ /* 0x000fe200078e020e */
[----:B------:R-:W-:Y:S01]  /*13b60*/  F2FP.BF16.PACK_AB R33, R113, R112 ;  /* 0x000000707121723e */ /* 0x000fe200000010ff */
[----:B------:R-:W-:Y:S01]  /*13b70*/  IMAD.IADD R18, R14, 0x1, R22 ;  /* 0x000000010e127824 */ /* 0x000fe200078e0216 */
[----:B------:R3:W-:Y:S01]  /*13b80*/  STS [R22], R25 ;  /* 0x0000001916007388 */ /* 0x0007e20000000800 */
[----:B------:R-:W-:-:S02]  /*13b90*/  F2FP.BF16.PACK_AB R35, R115, R114 ;  /* 0x000000727323723e */ /* 0x000fc400000010ff */
[----:B------:R-:W-:Y:S01]  /*13ba0*/  F2FP.BF16.PACK_AB R37, R47, R46 ;  /* 0x0000002e2f25723e */ /* 0x000fe200000010ff */
[----:B------:R4:W-:Y:S01]  /*13bb0*/  STS [R22+0x400], R23 ;  /* 0x0004001716007388 */ /* 0x0009e20000000800 */
[----:B------:R-:W-:Y:S02]  /*13bc0*/  F2FP.BF16.PACK_AB R32, R55, R54 ;  /* 0x000000363720723e */ /* 0x000fe400000010ff */
[----:B------:R-:W-:Y:S01]  /*13bd0*/  ISETP.NE.U32.AND P0, PT, RZ, c[0x0][0x508], PT ;  /* 0x00014200ff007a0c */ /* 0x000fe20003f05070 */
[----:B------:R4:W-:Y:S01]  /*13be0*/  STS [R9+0x80], R30 ;  /* 0x0000801e09007388 */ /* 0x0009e20000000800 */
[----:B------:R-:W-:Y:S02]  /*13bf0*/  ISETP.NE.U32.AND P2, PT, RZ, c[0x0][0x500], PT ;  /* 0x00014000ff007a0c */ /* 0x000fe40003f45070 */
[----:B------:R-:W-:Y:S01]  /*13c00*/  ISETP.NE.AND.EX P1, PT, RZ, c[0x0][0x50c], PT, P0 ;  /* 0x00014300ff007a0c */ /* 0x000fe20003f25300 */
[----:B------:R4:W-:Y:S01]  /*13c10*/  STS [R9+0x480], R28 ;  /* 0x0004801c09007388 */ /* 0x0009e20000000800 */
[----:B-1----:R-:W-:-:S02]  /*13c20*/  F2FP.BF16.PACK_AB R29, R117, R116 ;  /* 0x00000074751d723e */ /* 0x002fc400000010ff */
[----:B------:R-:W-:Y:S01]  /*13c30*/  ISETP.NE.AND.EX P2, PT, RZ, c[0x0][0x504], PT, P2 ;  /* 0x00014100ff007a0c */ /* 0x000fe20003f45320 */
[----:B------:R1:W-:Y:S01]  /*13c40*/  STS [R17], R16 ;  /* 0x0000001011007388 */ /* 0x0003e20000000800 */
[----:B--2---:R-:W-:-:S03]  /*13c50*/  F2FP.BF16.PACK_AB R27, R109, R108 ;  /* 0x0000006c6d1b723e */ /* 0x004fc600000010ff */
[----:B------:R2:W-:Y:S04]  /*13c60*/  STS [R17+0x400], R26 ;  /* 0x0004001a11007388 */ /* 0x0005e80000000800 */
[----:B------:R2:W-:Y:S01]  /*13c70*/  STS [R2+0x80], R29 ;  /* 0x0000801d02007388 */ /* 0x0005e20000000800 */
[----:B---3--:R-:W-:Y:S02]  /*13c80*/  F2FP.BF16.PACK_AB R25, R111, R110 ;  /* 0x0000006e6f19723e */ /* 0x008fe400000010ff */
[----:B------:R-:W-:Y:S01]  /*13c90*/  @P1 LEA R36, P0, R224, c[0x0][0x508], 0x2 ;  /* 0x00014200e0241a11 */ /* 0x000fe200078010ff */
[----:B------:R3:W-:Y:S01]  /*13ca0*/  STS [R2+0x480], R31 ;  /* 0x0004801f02007388 */ /* 0x0007e20000000800 */
[----:B----4-:R-:W-:-:S03]  /*13cb0*/  F2FP.BF16.PACK_AB R23, R105, R104 ;  /* 0x000000686917723e */ /* 0x010fc600000010ff */
[----:B------:R4:W-:Y:S01]  /*13cc0*/  STS [R18], R33 ;  /* 0x0000002112007388 */ /* 0x0009e20000000800 */
[----:B------:R-:W-:-:S03]  /*13cd0*/  F2FP.BF16.PACK_AB R30, R53, R52 ;  /* 0x00000034351e723e */ /* 0x000fc600000010ff */
[----:B------:R4:W-:Y:S01]  /*13ce0*/  STS [R18+0x400], R35 ;  /* 0x0004002312007388 */ /* 0x0009e20000000800 */
[----:B------:R-:W-:Y:S01]  /*13cf0*/  F2FP.BF16.PACK_AB R28, R51, R50 ;  /* 0x00000032331c723e */ /* 0x000fe200000010ff */
[----:B-1----:R-:W-:Y:S02]  /*13d00*/  IMAD.IADD R16, R14, 0x1, R9 ;  /* 0x000000010e107824 */ /* 0x002fe400078e0209 */
[----:B------:R-:W-:Y:S01]  /*13d10*/  IMAD.IADD R14, R17, 0x1, R14 ;  /* 0x00000001110e7824 */ /* 0x000fe200078e020e */
[----:B--2---:R-:W-:Y:S02]  /*13d20*/  F2FP.BF16.PACK_AB R26, R49, R48 ;  /* 0x00000030311a723e */ /* 0x004fe400000010ff */
[----:B------:R1:W-:Y:S01]  /*13d30*/  STS [R16+0x80], R27 ;  /* 0x0000801b10007388 */ /* 0x0003e20000000800 */
[----:B------:R-:W-:-:S03]  /*13d40*/  F2FP.BF16.PACK_AB R29, R107, R106 ;  /* 0x0000006a6b1d723e */ /* 0x000fc600000010ff */
[----:B------:R2:W-:Y:S01]  /*13d50*/  STS [R16+0x480], R25 ;  /* 0x0004801910007388 */ /* 0x0005e20000000800 */
[----:B---3--:R-:W-:-:S03]  /*13d60*/  F2FP.BF16.PACK_AB R31, R41, R40 ;  /* 0x00000028291f723e */ /* 0x008fc600000010ff */
[----:B------:R3:W-:Y:S01]  /*13d70*/  STS [R14], R23 ;  /* 0x000000170e007388 */ /* 0x0007e20000000800 */
[----:B----4-:R-:W-:-:S03]  /*13d80*/  F2FP.BF16.PACK_AB R33, R43, R42 ;  /* 0x0000002a2b21723e */ /* 0x010fc600000010ff */
[----:B------:R4:W-:Y:S01]  /*13d90*/  STS [R14+0x400], R29 ;  /* 0x0004001d0e007388 */ /* 0x0009e20000000800 */
[----:B------:R-:W-:-:S03]  /*13da0*/  F2FP.BF16.PACK_AB R35, R45, R44 ;  /* 0x0000002c2d23723e */ /* 0x000fc600000010ff */
[----:B------:R4:W-:Y:S04]  /*13db0*/  STS [R24+0x4080], R31 ;  /* 0x0040801f18007388 */ /* 0x0009e80000000800 */
[----:B------:R4:W-:Y:S04]  /*13dc0*/  STS [R24+0x4480], R33 ;  /* 0x0044802118007388 */ /* 0x0009e80000000800 */
[----:B------:R4:W-:Y:S01]  /*13dd0*/  STS [R22+0x4000], R35 ;  /* 0x0040002316007388 */ /* 0x0009e20000000800 */
[----:B-1----:R-:W-:-:S03]  /*13de0*/  F2FP.BF16.PACK_AB R27, R61, R60 ;  /* 0x0000003c3d1b723e */ /* 0x002fc600000010ff */
[----:B------:R1:W-:Y:S01]  /*13df0*/  STS [R22+0x4400], R37 ;  /* 0x0044002516007388 */ /* 0x0003e20000000800 */
[----:B--2---:R-:W-:-:S03]  /*13e00*/  F2FP.BF16.PACK_AB R25, R59, R58 ;  /* 0x0000003a3b19723e */ /* 0x004fc600000010ff */
[----:B------:R2:W-:Y:S01]  /*13e10*/  STS [R9+0x4080], R26 ;  /* 0x0040801a09007388 */ /* 0x0005e20000000800 */
[----:B---3--:R-:W-:-:S03]  /*13e20*/  F2FP.BF16.PACK_AB R23, R57, R56 ;  /* 0x000000383917723e */ /* 0x008fc600000010ff */
[----:B------:R3:W-:Y:S01]  /*13e30*/  STS [R9+0x4480], R28 ;  /* 0x0044801c09007388 */ /* 0x0007e20000000800 */
[----:B----4-:R-:W-:-:S03]  /*13e40*/  F2FP.BF16.PACK_AB R29, R63, R62 ;  /* 0x0000003e3f1d723e */ /* 0x010fc600000010ff */
[----:B------:R4:W-:Y:S01]  /*13e50*/  STS [R17+0x4000], R30 ;  /* 0x0040001e11007388 */ /* 0x0009e20000000800 */
[----:B------:R-:W-:-:S03]  /*13e60*/  F2FP.BF16.PACK_AB R31, R65, R64 ;  /* 0x00000040411f723e */ /* 0x000fc600000010ff */
[----:B------:R4:W-:Y:S01]  /*13e70*/  STS [R17+0x4400], R32 ;  /* 0x0044002011007388 */ /* 0x0009e20000000800 */
[----:B------:R-:W-:-:S03]  /*13e80*/  F2FP.BF16.PACK_AB R33, R67, R66 ;  /* 0x000000424321723e */ /* 0x000fc600000010ff */
[----:B------:R4:W-:Y:S01]  /*13e90*/  STS [R2+0x4480], R25 ;  /* 0x0044801902007388 */ /* 0x0009e20000000800 */
[----:B------:R-:W-:-:S03]  /*13ea0*/  F2FP.BF16.PACK_AB R35, R69, R68 ;  /* 0x000000444523723e */ /* 0x000fc600000010ff */
        /* <DEDUP_REMOVED lines=12> */
[----:B------:R-:W-:Y:S01]  /*13f70*/  STS [R14+0x4400], R37 ;  /* 0x004400250e007388 */ /* 0x000fe20000000800 */
        /* <DEDUP_REMOVED lines=9> */
[----:B------:R-:W-:Y:S01]  /*14010*/  STS [R9+0x8080], R26 ;  /* 0x0080801a09007388 */ /* 0x000fe20000000800 */
[----:B------:R-:W-:-:S03]  /*14020*/  F2FP.BF16.PACK_AB R35, R101, R100 ;  /* 0x000000646523723e */ /* 0x000fc600000010ff */
[----:B------:R4:W-:Y:S04]  /*14030*/  STS [R9+0x8480], R28 ;  /* 0x0084801c09007388 */ /* 0x0009e80000000800 */
        /* <DEDUP_REMOVED lines=8> */
[----:B------:R3:W-:Y:S04]  /*140c0*/  STS [R18+0x8000], R31 ;  /* 0x0080001f12007388 */ /* 0x0007e80000000800 */
[----:B------:R3:W-:Y:S01]  /*140d0*/  STS [R18+0x8400], R29 ;  /* 0x0084001d12007388 */ /* 0x0007e20000000800 */
[----:B----4-:R-:W-:-:S03]  /*140e0*/  IMAD.MOV.U32 R9, RZ, RZ, c[0x0][0x388] ;  /* 0x0000e200ff097624 */ /* 0x010fc600078e00ff */
[----:B------:R3:W-:Y:S04]  /*140f0*/  STS [R16+0x8080], R27 ;  /* 0x0080801b10007388 */ /* 0x0007e80000000800 */
[----:B------:R3:W-:Y:S01]  /*14100*/  STS [R16+0x8480], R33 ;  /* 0x0084802110007388 */ /* 0x0007e20000000800 */
[----:B------:R-:W-:-:S03]  /*14110*/  SHF.R.S32.HI R17, RZ, 0x1f, R224 ;  /* 0x0000001fff117819 */ /* 0x000fc600000114e0 */
[----:B------:R3:W-:Y:S01]  /*14120*/  STS [R14+0x8000], R35 ;  /* 0x008000230e007388 */ /* 0x0007e20000000800 */
[----:B-1----:R-:W-:Y:S02]  /*14130*/  F2FP.BF16.PACK_AB R25, R103, R102 ;  /* 0x000000666719723e */ /* 0x002fe400000010ff */
[C---:B------:R-:W-:Y:S01]  /*14140*/  @P1 LEA.HI.X R37, R224.reuse, c[0x0][0x50c], R17, 0x2, P0 ;  /* 0x00014300e0251a11 */ /* 0x040fe200000f1411 */
[----:B--2---:R-:W-:Y:S02]  /*14150*/  IMAD.MOV.U32 R23, RZ, RZ, 0x4 ;  /* 0x00000004ff177424 */ /* 0x004fe400078e00ff */
[----:B------:R3:W-:Y:S01]  /*14160*/  STS [R14+0x8400], R25 ;  /* 0x008400190e007388 */ /* 0x0007e20000000800 */
[----:B------:R-:W-:Y:S02]  /*14170*/  IMAD.MOV.U32 R2, RZ, RZ, RZ ;  /* 0x000000ffff027224 */ /* 0x000fe400078e00ff */
[----:B------:R-:W-:Y:S01]  /*14180*/  IMAD.WIDE R22, R224, R23, c[0x0][0x500] ;  /* 0x00014000e0167625 */ /* 0x000fe200078e0217 */
[----:B------:R-:W-:Y:S06]  /*14190*/  BAR.SYNC.DEFER_BLOCKING 0x1, 0x100 ;  /* 0x0044000000007b1d */ /* 0x000fec0000010000 */
[----:B------:R3:W5:Y:S04]  /*141a0*/  @P1 LDG.E R9, [R36.64] ;  /* 0x0000000824091981 */ /* 0x000768000c1e1900 */
[----:B------:R3:W5:Y:S01]  /*141b0*/  @P2 LDG.E R2, [R22.64] ;  /* 0x0000000816022981 */ /* 0x000762000c1e1900 */
[----:B------:R-:W-:-:S04]  /*141c0*/  ISETP.NE.AND P0, PT, R210, RZ, PT ;  /* 0x000000ffd200720c */ /* 0x000fc80003f05270 */
[----:B------:R-:W-:Y:S01]  /*141d0*/  SEL R210, R210, c[0x0][0x3d4], P0 ;  /* 0x0000f500d2d27a07 */ /* 0x000fe20000000000 */
[----:B------:R-:W-:Y:S05]  /*141e0*/  @P1 BRA `(.L_x_1468) ;  /* 0x0000004000001947 */ /* 0x000fea0003800000 */
[----:B------:R-:W-:Y:S05]  /*141f0*/  @!P2 BRA `(.L_x_1468) ;  /* 0x000000300000a947 */ /* 0x000fea0003800000 */
[----:B-----5:R-:W2:Y:S04]  /*14200*/  LDG.E R9, [R22.64] ;  /* 0x0000000816097981 */ /* 0x020ea8000c1e1900 */
[----:B---3--:R-:W2:Y:S02]  /*14210*/  LDG.E R14, [R22.64+0x4] ;  /* 0x00000408160e7981 */ /* 0x008ea4000c1e1900 */
[----:B--2---:R-:W-:Y:S02]  /*14220*/  IADD3 R9, -R9, R14, RZ ;  /* 0x0000000e09097210 */ /* 0x004fe40007ffe1ff */
.L_x_1468:
[----:B---3--:R-:W-:Y:S01]  /*14230*/  IMAD.MOV.U32 R23, RZ, RZ, 0x368 ;  /* 0x00000368ff177424 */ /* 0x008fe200078e00ff */
[----:B------:R-:W-:Y:S01]  /*14240*/  ISETP.GT.AND P2, PT, R210, 0x1, PT ;  /* 0x00000001d200780c */ /* 0x000fe20003f44270 */
[----:B------:R-:W-:Y:S01]  /*14250*/  IMAD.MOV.U32 R22, RZ, RZ, c[0x0][0x4e8] ;  /* 0x00013a00ff167624 */ /* 0x000fe200078e00ff */
[----:B------:R-:W-:-:S02]  /*14260*/  SHF.R.S32.HI R14, RZ, 0x1f, R19 ;  /* 0x0000001fff0e7819 */ /* 0x000fc40000011413 */
[----:B------:R-:W-:Y:S02]  /*14270*/  SEL R23, R23, 0x328, P2 ;  /* 0x0000032817177807 */ /* 0x000fe40001000000 */
[----:B------:R-:W-:Y:S02]  /*14280*/  LOP3.LUT R19, R19, 0xffffffe0, RZ, 0xc0, !PT ;  /* 0xffffffe013137812 */ /* 0x000fe400078ec0ff */
[----:B------:R-:W1:Y:S01]  /*14290*/  LDC.64 R24, c[0x0][R23+0x170] ;  /* 0x00005c0017187b82 */ /* 0x000e620000000a00 */
[----:B------:R-:W-:Y:S02]  /*142a0*/  LEA.HI R14, R14, R21, RZ, 0x3 ;  /* 0x000000150e0e7211 */ /* 0x000fe400078f18ff */
[----:B------:R-:W-:Y:S01]  /*142b0*/  IMAD.IADD R19, R146, 0x1, -R19 ;  /* 0x0000000192137824 */ /* 0x000fe200078e0a13 */
[----:B------:R-:W-:Y:S02]  /*142c0*/  LEA.HI R16, R219, R219, RZ, 0x1 ;  /* 0x000000dbdb107211 */ /* 0x000fe400078f08ff */
[----:B------:R-:W-:-:S02]  /*142d0*/  LOP3.LUT R14, R14, 0xffffff8, RZ, 0xc0, !PT ;  /* 0x0ffffff80e0e7812 */ /* 0x000fc400078ec0ff */
[----:B------:R-:W2:Y:S01]  /*142e0*/  LDC.64 R26, c[0x0][R23+0x168] ;  /* 0x00005a00171a7b82 */ /* 0x000ea20000000a00 */
[----:B------:R-:W-:Y:S02]  /*142f0*/  SHF.R.S32.HI R18, RZ, 0x1f, R19 ;  /* 0x0000001fff127819 */ /* 0x000fe40000011413 */
[----:B------:R-:W-:Y:S01]  /*14300*/  IMAD.IADD R21, R21, 0x1, -R14 ;  /* 0x0000000115157824 */ /* 0x000fe200078e0a0e */
[----:B------:R-:W-:Y:S02]  /*14310*/  ISETP.NE.U32.AND P0, PT, RZ, c[0x0][0x500], PT ;  /* 0x00014000ff007a0c */ /* 0x000fe40003f05070 */
[----:B------:R-:W-:Y:S02]  /*14320*/  LEA.HI R18, R18, R19, RZ, 0x2 ;  /* 0x0000001312127211 */ /* 0x000fe400078f10ff */
[----:B------:R-:W3:Y:S01]  /*14330*/  LDC.64 R30, c[0x0][R23+0x178] ;  /* 0x00005e00171e7b82 */ /* 0x000ee20000000a00 */
[----:B------:R-:W-:Y:S02]  /*14340*/  LOP3.LUT R16, R16, 0x1ffffffe, RZ, 0xc0, !PT ;  /* 0x1ffffffe10107812 */ /* 0x000fe400078ec0ff */
[----:B------:R-:W-:-:S02]  /*14350*/  SHF.R.S32.HI R14, RZ, 0x2, R18 ;  /* 0x00000002ff0e7819 */ /* 0x000fc40000011412 */
[----:B------:R-:W-:Y:S02]  /*14360*/  ISETP.NE.AND.EX P0, PT, RZ, c[0x0][0x504], PT, P0 ;  /* 0x00014100ff007a0c */ /* 0x000fe40003f05300 */
[----:B------:R-:W-:Y:S01]  /*14370*/  ISETP.NE.AND P3, PT, R22, 0x1, PT ;  /* 0x000000011600780c */ /* 0x000fe20003f65270 */
[----:B------:R3:W4:Y:S01]  /*14380*/  LDC.64 R28, c[0x0][R23+0x160] ;  /* 0x00005800171c7b82 */ /* 0x0007220000000a00 */
[----:B------:R-:W-:Y:S01]  /*14390*/  IMAD R14, R21, 0x10, R14 ;  /* 0x00000010150e7824 */ /* 0x000fe200078e020e */
[----:B------:R-:W-:Y:S01]  /*143a0*/  SEL R224, R224, RZ, !P0 ;  /* 0x000000ffe0e07207 */ /* 0x000fe20004000000 */
[----:B------:R-:W-:Y:S01]  /*143b0*/  IMAD.IADD R21, R219, 0x1, -R16 ;  /* 0x00000001db157824 */ /* 0x000fe200078e0a10 */
[----:B------:R-:W-:-:S03]  /*143c0*/  SEL R22, R17, RZ, !P0 ;  /* 0x000000ff11167207 */ /* 0x000fc60004000000 */
[--C-:B------:R-:W-:Y:S02]  /*143d0*/  IMAD R16, R21, 0x8, R14.reuse ;  /* 0x0000000815107824 */ /* 0x100fe400078e020e */
[C---:B------:R-:W-:Y:S02]  /*143e0*/  IMAD R14, R209.reuse, 0x80, R14 ;  /* 0x00000080d10e7824 */ /* 0x040fe400078e020e */
[----:B------:R-:W-:Y:S02]  /*143f0*/  IMAD R16, R209, 0x80, R16 ;  /* 0x00000080d1107824 */ /* 0x000fe400078e0210 */
[-C--:B-1----:R-:W-:Y:S02]  /*14400*/  IMAD R17, R25, R224.reuse, RZ ;  /* 0x000000e019117224 */ /* 0x082fe400078e02ff */
[----:B------:R-:W-:-:S04]  /*14410*/  IMAD.WIDE.U32 R34, R24, R224, RZ ;  /* 0x000000e018227225 */ /* 0x000fc800078e00ff */
[----:B------:R-:W-:Y:S02]  /*14420*/  IMAD R22, R24, R22, R17 ;  /* 0x0000001618167224 */ /* 0x000fe400078e0211 */
[----:B------:R-:W-:-:S04]  /*14430*/  @P3 IMAD.HI.U32 R17, R16, c[0x0][0x4ec], RZ ;  /* 0x00013b0010113a27 */ /* 0x000fc800078e00ff */
[----:B--2---:R-:W-:Y:S01]  /*14440*/  IMAD.WIDE.U32 R32, R26, R225, RZ ;  /* 0x000000e11a207225 */ /* 0x004fe200078e00ff */
[----:B------:R-:W-:-:S03]  /*14450*/  SEL R26, R227, RZ, P2 ;  /* 0x000000ffe31a7207 */ /* 0x000fc60001000000 */
[----:B------:R-:W-:Y:S01]  /*14460*/  IMAD R21, R27, R225, RZ ;  /* 0x000000e11b157224 */ /* 0x000fe200078e02ff */
[----:B-----5:R-:W-:Y:S01]  /*14470*/  IADD3 R24, P1, P0, R34, R32, R2 ;  /* 0x0000002022187210 */ /* 0x020fe2000783e002 */
[----:B------:R-:W-:Y:S01]  /*14480*/  IMAD.MOV.U32 R25, RZ, RZ, R16 ;  /* 0x000000ffff197224 */ /* 0x000fe200078e0010 */
[----:B------:R-:W-:Y:S01]  /*14490*/  @P3 SHF.R.U32.HI R25, RZ, c[0x0][0x4f0], R17 ;  /* 0x00013c00ff193a19 */ /* 0x000fe20000011611 */
[----:B------:R-:W-:Y:S01]  /*144a0*/  IMAD.IADD R22, R35, 0x1, R22 ;  /* 0x0000000123167824 */ /* 0x000fe200078e0216 */
[----:B------:R-:W-:Y:S01]  /*144b0*/  SHF.R.S32.HI R17, RZ, 0x1f, R2 ;  /* 0x0000001fff117819 */ /* 0x000fe20000011402 */
[----:B------:R-:W-:Y:S02]  /*144c0*/  IMAD.IADD R21, R33, 0x1, R21 ;  /* 0x0000000121157824 */ /* 0x000fe400078e0215 */
[-C--:B---3--:R-:W-:Y:S02]  /*144d0*/  IMAD R23, R31, R26.reuse, RZ ;  /* 0x0000001a1f177224 */ /* 0x088fe400078e02ff */
[----:B------:R-:W-:Y:S01]  /*144e0*/  IMAD.WIDE.U32 R26, R30, R26, RZ ;  /* 0x0000001a1e1a7225 */ /* 0x000fe200078e00ff */
[----:B------:R-:W-:-:S03]  /*144f0*/  IADD3.X R22, R22, R21, R17, P1, P0 ;  /* 0x0000001516167210 */ /* 0x000fc60000fe0411 */
[----:B------:R-:W-:Y:S01]  /*14500*/  IMAD.MOV R21, RZ, RZ, -R25 ;  /* 0x000000ffff157224 */ /* 0x000fe200078e0a19 */
[----:B------:R-:W-:Y:S01]  /*14510*/  IADD3 R26, P1, P0, R25, R24, R26 ;  /* 0x00000018191a7210 */ /* 0x000fe2000783e01a */
[----:B------:R-:W-:Y:S01]  /*14520*/  IMAD.IADD R23, R27, 0x1, R23 ;  /* 0x000000011b177824 */ /* 0x000fe200078e0217 */
[----:B------:R-:W-:Y:S01]  /*14530*/  SHF.R.S32.HI R24, RZ, 0x1f, R25 ;  /* 0x0000001fff187819 */ /* 0x000fe20000011419 */
[----:B------:R-:W-:-:S03]  /*14540*/  IMAD R21, R21, c[0x0][0x4e8], R16 ;  /* 0x00013a0015157a24 */ /* 0x000fc600078e0210 */
[----:B------:R-:W-:Y:S01]  /*14550*/  IADD3.X R27, R24, R22, R23, P1, P0 ;  /* 0x00000016181b7210 */ /* 0x000fe20000fe0417 */
[----:B----4-:R-:W-:Y:S01]  /*14560*/  IMAD R23, R29, R21, RZ ;  /* 0x000000151d177224 */ /* 0x010fe200078e02ff */
[----:B------:R-:W-:-:S03]  /*14570*/  SHF.R.S32.HI R22, RZ, 0x1f, R21 ;  /* 0x0000001fff167819 */ /* 0x000fc60000011415 */
[----:B------:R-:W-:-:S04]  /*14580*/  IMAD.WIDE.U32 R26, R28, R21, R26 ;  /* 0x000000151c1a7225 */ /* 0x000fc800078e001a */
[----:B------:R-:W-:Y:S02]  /*14590*/  IMAD.MOV.U32 R21, RZ, RZ, c[0x0][0x4a8] ;  /* 0x00012a00ff157624 */ /* 0x000fe400078e00ff */
[----:B------:R-:W-:Y:S02]  /*145a0*/  IMAD R23, R28, R22, R23 ;  /* 0x000000161c177224 */ /* 0x000fe400078e0217 */
[----:B------:R-:W-:Y:S01]  /*145b0*/  IMAD.MOV.U32 R22, RZ, RZ, c[0x0][0x4ac] ;  /* 0x00012b00ff167624 */ /* 0x000fe200078e00ff */
[----:B------:R-:W-:Y:S01]  /*145c0*/  SEL R21, R21, c[0x0][0x450], P2 ;  /* 0x0001140015157a07 */ /* 0x000fe20001000000 */
[----:B------:R-:W-:-:S03]  /*145d0*/  IMAD.IADD R23, R27, 0x1, R23 ;  /* 0x000000011b177824 */ /* 0x000fc600078e0217 */
[----:B------:R-:W-:Y:S02]  /*145e0*/  SEL R25, R22, c[0x0][0x454], P2 ;  /* 0x0001150016197a07 */ /* 0x000fe40001000000 */
[----:B------:R-:W-:Y:S01]  /*145f0*/  LEA R22, P0, R26, R21, 0x2 ;  /* 0x000000151a167211 */ /* 0x000fe200078010ff */
[----:B------:R-:W-:-:S03]  /*14600*/  IMAD R21, R9, c[0x0][0x4e8], RZ ;  /* 0x00013a0009157a24 */ /* 0x000fc600078e02ff */
[----:B------:R-:W-:Y:S01]  /*14610*/  LEA.HI.X R23, R26, R25, R23, 0x2, P0 ;  /* 0x000000191a177211 */ /* 0x000fe200000f1417 */
[----:B------:R-:W-:Y:S01]  /*14620*/  SHFL.IDX PT, R24, R22, RZ, 0x1c1f ;  /* 0x001c1fff16187589 */ /* 0x000fe200000e0000 */
[----:B------:R-:W-:Y:S02]  /*14630*/  LOP3.LUT P0, RZ, R19, 0x3, RZ, 0xc0, !PT ;  /* 0x0000000313ff7812 */ /* 0x000fe4000780c0ff */
[C---:B------:R-:W-:Y:S01]  /*14640*/  IADD3 R26, R14.reuse, 0x8, RZ ;  /* 0x000000080e1a7810 */ /* 0x040fe20007ffe0ff */
[----:B------:R-:W1:Y:S01]  /*14650*/  SHFL.IDX PT, R25, R23, RZ, 0x1c1f ;  /* 0x001c1fff17197589 */ /* 0x000e6200000e0000 */
[-C--:B------:R-:W-:Y:S02]  /*14660*/  ISETP.GE.OR P1, PT, R14, R21.reuse, P0 ;  /* 0x000000150e00720c */ /* 0x080fe40000726670 */
[CC--:B------:R-:W-:Y:S01]  /*14670*/  ISETP.GE.OR P0, PT, R26.reuse, R21.reuse, P0 ;  /* 0x000000151a00720c */ /* 0x0c0fe20000706670 */
[----:B------:R-:W-:Y:S04]  /*14680*/  SHFL.IDX PT, R28, R22, 0x1, 0x1c1f ;  /* 0x003c1f00161c7f89 */ /* 0x000fe800000e0000 */
[----:B------:R-:W2:Y:S06]  /*14690*/  SHFL.IDX PT, R29, R23, 0x1, 0x1c1f ;  /* 0x003c1f00171d7f89 */ /* 0x000eac00000e0000 */
[----:B-1----:R1:W-:Y:S01]  /*146a0*/  @!P1 ST.E [R24.64], R0 ;  /* 0x0000000018009985 */ /* 0x0023e2000c101908 */
[----:B------:R-:W-:-:S04]  /*146b0*/  ISETP.GE.AND P1, PT, R26, R21, PT ;  /* 0x000000151a00720c */ /* 0x000fc80003f26270 */
[----:B------:R-:W-:Y:S01]  /*146c0*/  P2R R9, PR, RZ, 0x2 ;  /* 0x00000002ff097803 */ /* 0x000fe20000000000 */
[----:B--2---:R1:W-:Y:S01]  /*146d0*/  @!P0 ST.E [R28.64], R8 ;  /* 0x000000081c008985 */ /* 0x0043e2000c101908 */
[----:B------:R-:W-:Y:S01]  /*146e0*/  ISETP.GE.AND P0, PT, R14, R21, PT ;  /* 0x000000150e00720c */ /* 0x000fe20003f06270 */
[----:B------:R-:W-:Y:S05]  /*146f0*/  @P2 BRA `(.L_x_1469) ;  /* 0x0000082000002947 */ /* 0x000fea0003800000 */
[----:B------:R-:W-:Y:S01]  /*14700*/  IMAD R17, R17, c[0x0][0x3a0], RZ ;  /* 0x0000e80011117a24 */ /* 0x000fe200078e02ff */
[----:B------:R-:W-:Y:S01]  /*14710*/  LEA.HI R18, R15, R146, RZ, 0x3 ;  /* 0x000000920f127211 */ /* 0x000fe200078f18ff */
[C---:B------:R-:W-:Y:S01]  /*14720*/  IMAD.WIDE.U32 R4, R2.reuse, c[0x0][0x3a0], RZ ;  /* 0x0000e80002047a25 */ /* 0x040fe200078e00ff */
[----:B------:R2:W3:Y:S02]  /*14730*/  LDS.128 R64, [R139+0x80] ;  /* 0x000080008b407984 */ /* 0x0004e40000000c00 */
[----:B------:R-:W-:Y:S01]  /*14740*/  SHF.R.S32.HI R18, RZ, 0x3, R18 ;  /* 0x00000003ff127819 */ /* 0x000fe20000011412 */
[----:B------:R-:W-:Y:S01]  /*14750*/  IMAD R17, R2, c[0x0][0x3a4], R17 ;  /* 0x0000e90002117a24 */ /* 0x000fe200078e0211 */
[----:B------:R-:W-:Y:S01]  /*14760*/  MOV R6, R4 ;  /* 0x0000000400067202 */ /* 0x000fe20000000f00 */
[----:B------:R2:W4:Y:S01]  /*14770*/  LDS.128 R60, [R139+0x1080] ;  /* 0x001080008b3c7984 */ /* 0x0005220000000c00 */
[----:B-1----:R-:W-:-:S02]  /*14780*/  LEA R0, R201, R18, 0x5 ;  /* 0x00000012c9007211 */ /* 0x002fc400078e28ff */
[----:B------:R-:W-:Y:S01]  /*14790*/  IADD3 R7, R5, R17, RZ ;  /* 0x0000001105077210 */ /* 0x000fe20007ffe0ff */
[----:B------:R2:W1:Y:S01]  /*147a0*/  LDS.128 R56, [R139+0x2080] ;  /* 0x002080008b387984 */ /* 0x0004620000000c00 */
[----:B------:R-:W-:Y:S02]  /*147b0*/  SHF.R.S32.HI R5, RZ, 0x1f, R224 ;  /* 0x0000001fff057819 */ /* 0x000fe400000114e0 */
[----:B------:R-:W-:Y:S01]  /*147c0*/  LEA R0, R209, R0, 0x7 ;  /* 0x00000000d1007211 */ /* 0x000fe200078e38ff */
[----:B------:R-:W-:Y:S01]  /*147d0*/  IMAD.WIDE.U32 R6, R225, c[0x0][0x3e8], R6 ;  /* 0x0000fa00e1067a25 */ /* 0x000fe200078e0006 */
[----:B------:R2:W1:Y:S01]  /*147e0*/  LDS.128 R52, [R139+0x3080] ;  /* 0x003080008b347984 */ /* 0x0004620000000c00 */
[----:B------:R-:W-:Y:S02]  /*147f0*/  LEA R18, R209, R18, 0x7 ;  /* 0x00000012d1127211 */ /* 0x000fe400078e38ff */
[----:B------:R-:W-:Y:S01]  /*14800*/  IMAD R5, R5, c[0x0][0x3f0], RZ ;  /* 0x0000fc0005057a24 */ /* 0x000fe200078e02ff */
[----:B------:R-:W-:Y:S01]  /*14810*/  MOV R2, R0 ;  /* 0x0000000000027202 */ /* 0x000fe20000000f00 */
[----:B------:R-:W-:Y:S01]  /*14820*/  @P3 IMAD.HI.U32 R4, R0, c[0x0][0x4ec], RZ ;  /* 0x00013b0000043a27 */ /* 0x000fe200078e00ff */
[----:B------:R2:W1:Y:S03]  /*14830*/  LDS.128 R48, [R139+0x4080] ;  /* 0x004080008b307984 */ /* 0x0004660000000c00 */
[----:B------:R-:W-:Y:S01]  /*14840*/  IMAD R7, R225, c[0x0][0x3ec], R7 ;  /* 0x0000fb00e1077a24 */ /* 0x000fe200078e0207 */
[----:B------:R-:W-:Y:S01]  /*14850*/  @P3 SHF.R.U32.HI R2, RZ, c[0x0][0x4f0], R4 ;  /* 0x00013c00ff023a19 */ /* 0x000fe20000011604 */
[C---:B------:R-:W-:Y:S01]  /*14860*/  IMAD R8, R224.reuse, c[0x0][0x3f4], R5 ;  /* 0x0000fd00e0087a24 */ /* 0x040fe200078e0205 */
[----:B------:R2:W1:Y:S01]  /*14870*/  LDS.128 R44, [R139+0x5080] ;  /* 0x005080008b2c7984 */ /* 0x0004620000000c00 */
[----:B------:R-:W-:Y:S01]  /*14880*/  IMAD.WIDE.U32 R14, R224, c[0x0][0x3f0], R6 ;  /* 0x0000fc00e00e7a25 */ /* 0x000fe200078e0006 */
[----:B------:R-:W-:-:S02]  /*14890*/  SHF.R.S32.HI R12, RZ, 0x1f, R2 ;  /* 0x0000001fff0c7819 */ /* 0x000fc40000011402 */
[----:B------:R2:W1:Y:S01]  /*148a0*/  LDS.128 R40, [R139+0x6080] ;  /* 0x006080008b287984 */ /* 0x0004620000000c00 */
[----:B------:R-:W-:Y:S02]  /*148b0*/  IADD3 R9, -R2, RZ, RZ ;  /* 0x000000ff02097210 */ /* 0x000fe40007ffe1ff */
[----:B------:R-:W-:Y:S01]  /*148c0*/  IADD3 R15, R15, R8, RZ ;  /* 0x000000080f0f7210 */ /* 0x000fe20007ffe0ff */
[----:B------:R2:W1:Y:S01]  /*148d0*/  LDS.128 R36, [R139+0x7080] ;  /* 0x007080008b247984 */ /* 0x0004620000000c00 */
[----:B------:R-:W-:Y:S02]  /*148e0*/  IMAD R13, R12, c[0x0][0x3e0], RZ ;  /* 0x0000f8000c0d7a24 */ /* 0x000fe400078e02ff */
[----:B------:R-:W-:Y:S01]  /*148f0*/  IMAD R9, R9, c[0x0][0x4e8], R0 ;  /* 0x00013a0009097a24 */ /* 0x000fe200078e0200 */
        /* <DEDUP_REMOVED lines=9> */
[----:B------:R-:W-:-:S04]  /*14990*/  IMAD.WIDE.U32 R12, R9, c[0x0][0x3d8], R14 ;  /* 0x0000f600090c7a25 */ /* 0x000fc800078e000e */
[----:B------:R-:W-:Y:S01]  /*149a0*/  IMAD R22, R9, c[0x0][0x3dc], R0 ;  /* 0x0000f70009167a24 */ /* 0x000fe200078e0200 */
[----:B------:R-:W-:-:S04]  /*149b0*/  LEA R9, P0, R12, c[0x0][0x380], 0x1 ;  /* 0x0000e0000c097a11 */ /* 0x000fc800078008ff */
[----:B------:R-:W-:-:S04]  /*149c0*/  IADD3 R22, R13, R22, RZ ;  /* 0x000000160d167210 */ /* 0x000fc80007ffe0ff */
[----:B------:R-:W-:Y:S01]  /*149d0*/  LEA.HI.X R22, R12, c[0x0][0x384], R22, 0x1, P0 ;  /* 0x0000e1000c167a11 */ /* 0x000fe200000f0c16 */
[----:B------:R-:W-:Y:S05]  /*149e0*/  BRA.DIV ~URZ, `(.L_x_1470) ;  /* 0x000036127f007947 */ /* 0x000fea000b800000 */
[----:B---34-:R3:W4:Y:S02]  /*149f0*/  SHFL.IDX PT, R23, R22, RZ, 0x181f ;  /* 0x00181fff16177589 */ /* 0x01872400000e0000 */
.L_x_1534:
[----:B------:R-:W-:Y:S05]  /*14a00*/  BRA.DIV ~URZ, `(.L_x_1471) ;  /* 0x000036627f007947 */ /* 0x000fea000b800000 */
[----:B------:R2:W3:Y:S02]  /*14a10*/  SHFL.IDX PT, R2, R9, RZ, 0x181f ;  /* 0x00181fff09027589 */ /* 0x0004e400000e0000 */
.L_x_1535:
        /* <DEDUP_REMOVED lines=9> */
[-C--:B---3--:R-:W-:Y:S02]  /*14ab0*/  @!P2 LEA R16, P5, R20, R2.reuse, 0x1 ;  /* 0x000000021410a211 */ /* 0x088fe400078a08ff */
[-C--:B------:R-:W-:Y:S02]  /*14ac0*/  @!P1 LEA R14, P4, R218, R2.reuse, 0x1 ;  /* 0x00000002da0e9211 */ /* 0x080fe400078808ff */
[C---:B------:R-:W-:Y:S02]  /*14ad0*/  @!P0 LEA R68, P3, R217.reuse, R2, 0x1 ;  /* 0x00000002d9448211 */ /* 0x040fe400078608ff */
[-C--:B----4-:R-:W-:Y:S02]  /*14ae0*/  @!P2 LEA.HI.X R17, R20, R23.reuse, R13, 0x1, P5 ;  /* 0x000000171411a211 */ /* 0x090fe400028f0c0d */
[-C--:B------:R-:W-:Y:S02]  /*14af0*/  @!P1 LEA.HI.X R15, R218, R23.reuse, R19, 0x1, P4 ;  /* 0x00000017da0f9211 */ /* 0x080fe400020f0c13 */
[----:B------:R-:W-:Y:S01]  /*14b00*/  @!P0 LEA.HI.X R69, R217, R23, R12, 0x1, P3 ;  /* 0x00000017d9458211 */ /* 0x000fe200018f0c0c */
[----:B------:R3:W-:Y:S04]  /*14b10*/  @!P2 ST.E.128 [R16.64], R64 ;  /* 0x000000401000a985 */ /* 0x0007e8000c101d08 */
[----:B-1----:R3:W-:Y:S04]  /*14b20*/  @!P1 ST.E.128 [R14.64], R48 ;  /* 0x000000300e009985 */ /* 0x0027e8000c101d08 */
[----:B------:R3:W-:Y:S02]  /*14b30*/  @!P0 ST.E.128 [R68.64], R32 ;  /* 0x0000002044008985 */ /* 0x0007e4000c101d08 */
.L_x_1473:
[----:B------:R-:W-:Y:S05]  /*14b40*/  BSYNC B0 ;  /* 0x0000000000007941 */ /* 0x000fea0003800000 */
.L_x_1472:
[----:B------:R-:W-:Y:S05]  /*14b50*/  BRA.DIV ~URZ, `(.L_x_1474) ;  /* 0x000035727f007947 */ /* 0x000fea000b800000 */
[----:B----4-:R4:W2:Y:S04]  /*14b60*/  SHFL.IDX PT, R23, R22, 0x1, 0x181f ;  /* 0x00381f0016177f89 */ /* 0x0108a800000e0000 */
[----:B---3--:R4:W3:Y:S02]  /*14b70*/  SHFL.IDX PT, R2, R9, 0x1, 0x181f ;  /* 0x00381f0009027f89 */ /* 0x0088e400000e0000 */
.L_x_1536:
[----:B------:R-:W-:Y:S01]  /*14b80*/  IADD3 R0, R18, 0x20, RZ ;  /* 0x0000002012007810 */ /* 0x000fe20007ffe0ff */
[----:B------:R-:W-:Y:S03]  /*14b90*/  BSSY B0, `(.L_x_1475) ;  /* 0x000000f000007945 */ /* 0x000fe60003800000 */
[----:B------:R-:W-:-:S13]  /*14ba0*/  ISETP.GE.AND P0, PT, R0, R21, PT ;  /* 0x000000150000720c */ /* 0x000fda0003f06270 */
[----:B------:R-:W-:Y:S05]  /*14bb0*/  @P0 BRA `(.L_x_1476) ;  /* 0x000000c000000947 */ /* 0x000fea0003800000 */
[----:B------:R-:W-:Y:S02]  /*14bc0*/  ISETP.GE.AND P2, PT, R20, c[0x0][0x3c8], PT ;  /* 0x0000f20014007a0c */ /* 0x000fe40003f46270 */
[----:B------:R-:W-:Y:S02]  /*14bd0*/  ISETP.GE.AND P1, PT, R218, c[0x0][0x3c8], PT ;  /* 0x0000f200da007a0c */ /* 0x000fe40003f26270 */
[----:B------:R-:W-:-:S09]  /*14be0*/  ISETP.GE.AND P0, PT, R217, c[0x0][0x3c8], PT ;  /* 0x0000f200d9007a0c */ /* 0x000fd20003f06270 */
[-C--:B---3--:R-:W-:Y:S02]  /*14bf0*/  @!P2 LEA R16, P5, R20, R2.reuse, 0x1 ;  /* 0x000000021410a211 */ /* 0x088fe400078a08ff */
[-C--:B------:R-:W-:Y:S02]  /*14c00*/  @!P1 LEA R14, P4, R218, R2.reuse, 0x1 ;  /* 0x00000002da0e9211 */ /* 0x080fe400078808ff */
[C---:B-1----:R-:W-:Y:S02]  /*14c10*/  @!P0 LEA R32, P3, R217.reuse, R2, 0x1 ;  /* 0x00000002d9208211 */ /* 0x042fe400078608ff */
[-C--:B--2---:R-:W-:Y:S02]  /*14c20*/  @!P2 LEA.HI.X R17, R20, R23.reuse, R13, 0x1, P5 ;  /* 0x000000171411a211 */ /* 0x084fe400028f0c0d */
[-C--:B------:R-:W-:Y:S02]  /*14c30*/  @!P1 LEA.HI.X R15, R218, R23.reuse, R19, 0x1, P4 ;  /* 0x00000017da0f9211 */ /* 0x080fe400020f0c13 */
[----:B------:R-:W-:Y:S01]  /*14c40*/  @!P0 LEA.HI.X R33, R217, R23, R12, 0x1, P3 ;  /* 0x00000017d9218211 */ /* 0x000fe200018f0c0c */
[----:B------:R1:W-:Y:S04]  /*14c50*/  @!P2 ST.E.128 [R16.64], R60 ;  /* 0x0000003c1000a985 */ /* 0x0003e8000c101d08 */
[----:B------:R1:W-:Y:S04]  /*14c60*/  @!P1 ST.E.128 [R14.64], R44 ;  /* 0x0000002c0e009985 */ /* 0x0003e8000c101d08 */
[----:B------:R1:W-:Y:S02]  /*14c70*/  @!P0 ST.E.128 [R32.64], R28 ;  /* 0x0000001c20008985 */ /* 0x0003e4000c101d08 */
.L_x_1476:
[----:B------:R-:W-:Y:S05]  /*14c80*/  BSYNC B0 ;  /* 0x0000000000007941 */ /* 0x000fea0003800000 */
.L_x_1475:
[----:B------:R-:W-:Y:S05]  /*14c90*/  BRA.DIV ~URZ, `(.L_x_1477) ;  /* 0x000034f27f007947 */ /* 0x000fea000b800000 */
[----:B--2---:R2:W4:Y:S02]  /*14ca0*/  SHFL.IDX PT, R23, R22, 0x2, 0x181f ;  /* 0x00581f0016177f89 */ /* 0x00452400000e0000 */
.L_x_1537:
[----:B------:R-:W-:Y:S05]  /*14cb0*/  BRA.DIV ~URZ, `(.L_x_1478) ;  /* 0x000035427f007947 */ /* 0x000fea000b800000 */
[----:B---3--:R3:W2:Y:S02]  /*14cc0*/  SHFL.IDX PT, R2, R9, 0x2, 0x181f ;  /* 0x00581f0009027f89 */ /* 0x0086a400000e0000 */
.L_x_1538:
[----:B------:R-:W-:Y:S01]  /*14cd0*/  IADD3 R0, R18, 0x40, RZ ;  /* 0x0000004012007810 */ /* 0x000fe20007ffe0ff */
[----:B------:R-:W-:Y:S03]  /*14ce0*/  BSSY B0, `(.L_x_1479) ;  /* 0x000000f000007945 */ /* 0x000fe60003800000 */
[----:B------:R-:W-:-:S13]  /*14cf0*/  ISETP.GE.AND P0, PT, R0, R21, PT ;  /* 0x000000150000720c */ /* 0x000fda0003f06270 */
[----:B------:R-:W-:Y:S05]  /*14d00*/  @P0 BRA `(.L_x_1480) ;  /* 0x000000c000000947 */ /* 0x000fea0003800000 */
[----:B------:R-:W-:Y:S02]  /*14d10*/  ISETP.GE.AND P2, PT, R20, c[0x0][0x3c8], PT ;  /* 0x0000f20014007a0c */ /* 0x000fe40003f46270 */
[----:B------:R-:W-:Y:S02]  /*14d20*/  ISETP.GE.AND P1, PT, R218, c[0x0][0x3c8], PT ;  /* 0x0000f200da007a0c */ /* 0x000fe40003f26270 */
[----:B------:R-:W-:-:S09]  /*14d30*/  ISETP.GE.AND P0, PT, R217, c[0x0][0x3c8], PT ;  /* 0x0000f200d9007a0c */ /* 0x000fd20003f06270 */
[-C--:B-12---:R-:W-:Y:S02]  /*14d40*/  @!P2 LEA R16, P5, R20, R2.reuse, 0x1 ;  /* 0x000000021410a211 */ /* 0x086fe400078a08ff */
[-C--:B------:R-:W-:Y:S02]  /*14d50*/  @!P1 LEA R14, P4, R218, R2.reuse, 0x1 ;  /* 0x00000002da0e9211 */ /* 0x080fe400078808ff */
[C---:B------:R-:W-:Y:S02]  /*14d60*/  @!P0 LEA R28, P3, R217.reuse, R2, 0x1 ;  /* 0x00000002d91c8211 */ /* 0x040fe400078608ff */
[-C--:B----4-:R-:W-:Y:S02]  /*14d70*/  @!P2 LEA.HI.X R17, R20, R23.reuse, R13, 0x1, P5 ;  /* 0x000000171411a211 */ /* 0x090fe400028f0c0d */
[-C--:B------:R-:W-:Y:S02]  /*14d80*/  @!P1 LEA.HI.X R15, R218, R23.reuse, R19, 0x1, P4 ;  /* 0x00000017da0f9211 */ /* 0x080fe400020f0c13 */
[----:B------:R-:W-:Y:S01]  /*14d90*/  @!P0 LEA.HI.X R29, R217, R23, R12, 0x1, P3 ;  /* 0x00000017d91d8211 */ /* 0x000fe200018f0c0c */
[----:B------:R1:W-:Y:S04]  /*14da0*/  @!P2 ST.E.128 [R16.64], R56 ;  /* 0x000000381000a985 */ /* 0x0003e8000c101d08 */
[----:B------:R1:W-:Y:S04]  /*14db0*/  @!P1 ST.E.128 [R14.64], R40 ;  /* 0x000000280e009985 */ /* 0x0003e8000c101d08 */
[----:B------:R1:W-:Y:S02]  /*14dc0*/  @!P0 ST.E.128 [R28.64], R24 ;  /* 0x000000181c008985 */ /* 0x0003e4000c101d08 */
.L_x_1480:
[----:B------:R-:W-:Y:S05]  /*14dd0*/  BSYNC B0 ;  /* 0x0000000000007941 */ /* 0x000fea0003800000 */
.L_x_1479:
[----:B------:R-:W-:Y:S05]  /*14de0*/  BRA.DIV ~URZ, `(.L_x_1481) ;  /* 0x000034727f007947 */ /* 0x000fea000b800000 */
[----:B--2-4-:R-:W2:Y:S04]  /*14df0*/  SHFL.IDX PT, R22, R22, 0x3, 0x181f ;  /* 0x00781f0016167f89 */ /* 0x014ea800000e0000 */
[----:B------:R4:W3:Y:S02]  /*14e00*/  SHFL.IDX PT, R2, R9, 0x3, 0x181f ;  /* 0x00781f0009027f89 */ /* 0x0008e400000e0000 */
.L_x_1539:
[----:B------:R-:W-:-:S04]  /*14e10*/  IADD3 R18, R18, 0x60, RZ ;  /* 0x0000006012127810 */ /* 0x000fc80007ffe0ff */
[----:B------:R-:W-:-:S13]  /*14e20*/  ISETP.GE.AND P0, PT, R18, R21, PT ;  /* 0x000000151200720c */ /* 0x000fda0003f06270 */
[----:B------:R-:W-:Y:S05]  /*14e30*/  @P0 BRA `(.L_x_1482) ;  /* 0x00001f1000000947 */ /* 0x000fea0003800000 */
[----:B------:R-:W-:Y:S02]  /*14e40*/  ISETP.GE.AND P1, PT, R20, c[0x0][0x3c8], PT ;  /* 0x0000f20014007a0c */ /* 0x000fe40003f26270 */
[----:B------:R-:W-:-:S11]  /*14e50*/  ISETP.GE.AND P0, PT, R218, c[0x0][0x3c8], PT ;  /* 0x0000f200da007a0c */ /* 0x000fd60003f06270 */
[-C--:B-1-3--:R-:W-:Y:S02]  /*14e60*/  @!P1 LEA R14, P3, R20, R2.reuse, 0x1 ;  /* 0x00000002140e9211 */ /* 0x08afe400078608ff */
[----:B------:R-:W-:Y:S02]  /*14e70*/  @!P0 LEA R8, P2, R218, R2, 0x1 ;  /* 0x00000002da088211 */ /* 0x000fe400078408ff */
[-C--:B--2---:R-:W-:Y:S02]  /*14e80*/  @!P1 LEA.HI.X R15, R20, R22.reuse, R13, 0x1, P3 ;  /* 0x00000016140f9211 */ /* 0x084fe400018f0c0d */
[----:B----4-:R-:W-:-:S03]  /*14e90*/  @!P0 LEA.HI.X R9, R218, R22, R19, 0x1, P2 ;  /* 0x00000016da098211 */ /* 0x010fc600010f0c13 */
[----:B------:R1:W-:Y:S04]  /*14ea0*/  @!P1 ST.E.128 [R14.64], R52 ;  /* 0x000000340e009985 */ /* 0x0003e8000c101d08 */
[----:B------:R1:W-:Y:S01]  /*14eb0*/  @!P0 ST.E.128 [R8.64], R36 ;  /* 0x0000002408008985 */ /* 0x0003e2000c101d08 */
[----:B------:R-:W-:-:S13]  /*14ec0*/  ISETP.GE.AND P0, PT, R217, c[0x0][0x3c8], PT ;  /* 0x0000f200d9007a0c */ /* 0x000fda0003f06270 */
[----:B------:R-:W-:Y:S05]  /*14ed0*/  @P0 BRA `(.L_x_1482) ;  /* 0x00001e7000000947 */ /* 0x000fea0003800000 */
[----:B-1----:R-:W-:-:S04]  /*14ee0*/  LEA R8, P0, R217, R2, 0x1 ;  /* 0x00000002d9087211 */ /* 0x002fc800078008ff */
[----:B------:R-:W-:-:S05]  /*14ef0*/  LEA.HI.X R9, R217, R22, R12, 0x1, P0 ;  /* 0x00000016d9097211 */ /* 0x000fca00000f0c0c */
[----:B------:R1:W-:Y:S01]  /*14f00*/  ST.E.128 [R8.64], R4 ;  /* 0x0000000408007985 */ /* 0x0003e2000c101d08 */
[----:B------:R-:W-:Y:S05]  /*14f10*/  BRA `(.L_x_1482) ;  /* 0x00001e3000007947 */ /* 0x000fea0003800000 */
.L_x_1469:
[----:B------:R-:W-:Y:S02]  /*14f20*/  IMAD R17, R17, c[0x0][0x408], RZ ;  /* 0x0001020011117a24 */ /* 0x000fe400078e02ff */
[----:B------:R-:W-:-:S04]  /*14f30*/  IMAD.WIDE.U32 R14, R2, c[0x0][0x408], RZ ;  /* 0x00010200020e7a25 */ /* 0x000fc800078e00ff */
[----:B------:R-:W-:Y:S01]  /*14f40*/  IMAD R17, R2, c[0x0][0x40c], R17 ;  /* 0x0001030002117a24 */ /* 0x000fe200078e0211 */
[----:B------:R-:W-:Y:S01]  /*14f50*/  MOV R20, R14 ;  /* 0x0000000e00147202 */ /* 0x000fe20000000f00 */
[----:B-1----:R-:W-:Y:S01]  /*14f60*/  @P3 IMAD.HI.U32 R0, R16, c[0x0][0x4ec], RZ ;  /* 0x00013b0010003a27 */ /* 0x002fe200078e00ff */
[----:B------:R-:W-:Y:S02]  /*14f70*/  MOV R2, R16 ;  /* 0x0000001000027202 */ /* 0x000fe40000000f00 */
[----:B------:R-:W-:Y:S02]  /*14f80*/  IADD3 R21, R15, R17, RZ ;  /* 0x000000110f157210 */ /* 0x000fe40007ffe0ff */
[----:B------:R-:W-:Y:S02]  /*14f90*/  SHF.R.S32.HI R15, RZ, 0x1f, R224 ;  /* 0x0000001fff0f7819 */ /* 0x000fe400000114e0 */
[----:B------:R-:W-:Y:S01]  /*14fa0*/  @P3 SHF.R.U32.HI R2, RZ, c[0x0][0x4f0], R0 ;  /* 0x00013c00ff023a19 */ /* 0x000fe20000011600 */
[----:B------:R-:W-:-:S03]  /*14fb0*/  IMAD.WIDE.U32 R20, R225, c[0x0][0x438], R20 ;  /* 0x00010e00e1147a25 */ /* 0x000fc600078e0014 */
[----:B------:R-:W-:Y:S01]  /*14fc0*/  SHF.R.S32.HI R17, RZ, 0x1f, R2 ;  /* 0x0000001fff117819 */ /* 0x000fe20000011402 */
[----:B------:R-:W-:Y:S02]  /*14fd0*/  IMAD R15, R15, c[0x0][0x440], RZ ;  /* 0x000110000f0f7a24 */ /* 0x000fe400078e02ff */
[----:B------:R-:W-:Y:S02]  /*14fe0*/  IMAD R21, R225, c[0x0][0x43c], R21 ;  /* 0x00010f00e1157a24 */ /* 0x000fe400078e0215 */
[C---:B------:R-:W-:Y:S02]  /*14ff0*/  IMAD R15, R224.reuse, c[0x0][0x444], R15 ;  /* 0x00011100e00f7a24 */ /* 0x040fe400078e020f */
[----:B------:R-:W-:-:S04]  /*15000*/  IMAD.WIDE.U32 R20, R224, c[0x0][0x440], R20 ;  /* 0x00011000e0147a25 */ /* 0x000fc800078e0014 */
[----:B------:R-:W-:Y:S01]  /*15010*/  IMAD R17, R17, c[0x0][0x430], RZ ;  /* 0x00010c0011117a24 */ /* 0x000fe200078e02ff */
[----:B------:R-:W-:Y:S02]  /*15020*/  IADD3 R21, R21, R15, RZ ;  /* 0x0000000f15157210 */ /* 0x000fe40007ffe0ff */
[C---:B------:R-:W-:Y:S01]  /*15030*/  IADD3 R15, -R2.reuse, RZ, RZ ;  /* 0x000000ff020f7210 */ /* 0x040fe20007ffe1ff */
[----:B------:R-:W-:Y:S02]  /*15040*/  IMAD R17, R2, c[0x0][0x434], R17 ;  /* 0x00010d0002117a24 */ /* 0x000fe400078e0211 */
[----:B------:R-:W-:-:S04]  /*15050*/  IMAD.WIDE.U32 R20, R227, c[0x0][0x448], R20 ;  /* 0x00011200e3147a25 */ /* 0x000fc800078e0014 */
[----:B------:R-:W-:Y:S02]  /*15060*/  IMAD R21, R227, c[0x0][0x44c], R21 ;  /* 0x00011300e3157a24 */ /* 0x000fe400078e0215 */
[----:B------:R-:W-:Y:S02]  /*15070*/  IMAD R15, R15, c[0x0][0x4e8], R16 ;  /* 0x00013a000f0f7a24 */ /* 0x000fe400078e0210 */
[----:B------:R-:W-:-:S03]  /*15080*/  IMAD.WIDE.U32 R20, R2, c[0x0][0x430], R20 ;  /* 0x00010c0002147a25 */ /* 0x000fc600078e0014 */
[----:B------:R-:W-:Y:S02]  /*15090*/  SHF.R.S32.HI R0, RZ, 0x1f, R15 ;  /* 0x0000001fff007819 */ /* 0x000fe4000001140f */
[----:B------:R-:W-:-:S03]  /*150a0*/  IADD3 R21, R21, R17, RZ ;  /* 0x0000001115157210 */ /* 0x000fc60007ffe0ff */
[----:B------:R-:W-:Y:S02]  /*150b0*/  IMAD R0, R0, c[0x0][0x428], RZ ;  /* 0x00010a0000007a24 */ /* 0x000fe400078e02ff */
[----:B------:R-:W-:-:S04]  /*150c0*/  IMAD.WIDE.U32 R16, R15, c[0x0][0x428], R20 ;  /* 0x00010a000f107a25 */ /* 0x000fc800078e0014 */
[----:B------:R-:W-:Y:S01]  /*150d0*/  IMAD R15, R15, c[0x0][0x42c], R0 ;  /* 0x00010b000f0f7a24 */ /* 0x000fe200078e0200 */
[----:B------:R-:W-:-:S04]  /*150e0*/  LEA R168, P1, R16, c[0x0][0x400], 0x2 ;  /* 0x0001000010a87a11 */ /* 0x000fc800078210ff */
[----:B------:R-:W-:-:S04]  /*150f0*/  IADD3 R15, R17, R15, RZ ;  /* 0x0000000f110f7210 */ /* 0x000fc80007ffe0ff */
[----:B------:R-:W-:Y:S01]  /*15100*/  LEA.HI.X R167, R16, c[0x0][0x404], R15, 0x2, P1 ;  /* 0x0001010010a77a11 */ /* 0x000fe200008f140f */
[----:B------:R-:W-:Y:S05]  /*15110*/  BRA.DIV ~URZ, `(.L_x_1483) ;  /* 0x000032027f007947 */ /* 0x000fea000b800000 */
[----:B------:R1:W2:Y:S02]  /*15120*/  SHFL.IDX PT, R169, R167, RZ, 0x1c1f ;  /* 0x001c1fffa7a97589 */ /* 0x0002a400000e0000 */
.L_x_1540:
[----:B------:R-:W-:Y:S05]  /*15130*/  BRA.DIV ~URZ, `(.L_x_1484) ;  /* 0x000032527f007947 */ /* 0x000fea000b800000 */
[----:B------:R3:W4:Y:S02]  /*15140*/  SHFL.IDX PT, R2, R168, RZ, 0x1c1f ;  /* 0x001c1fffa8027589 */ /* 0x00072400000e0000 */
.L_x_1541:
[----:B------:R-:W-:Y:S01]  /*15150*/  LOP3.LUT R18, R18, 0x7ffffffc, RZ, 0xc0, !PT ;  /* 0x7ffffffc12127812 */ /* 0x000fe200078ec0ff */
[----:B------:R-:W-:Y:S04]  /*15160*/  BSSY B0, `(.L_x_1485) ;  /* 0x0000093000007945 */ /* 0x000fe80003800000 */
        /* <DEDUP_REMOVED lines=56> */
[-C--:B------:R-:W-:Y:S02]  /*154f0*/  @!P0 LEA R14, P2, R164, R2.reuse, 0x2 ;  /* 0x00000002a40e8211 */ /* 0x080fe400078410ff */
[----:B------:R-:W-:Y:S01]  /*15500*/  @!P3 LEA R170, P5, R163, R2, 0x2 ;  /* 0x00000002a3aab211 */ /* 0x000fe200078a10ff */
[----:B------:R-:W-:Y:S01]  /*15510*/  @!P1 IMAD.WIDE R16, R166, 0x4, R16 ;  /* 0x00000004a6109825 */ /* 0x000fe200078e0210 */
[----:B------:R-:W-:Y:S02]  /*15520*/  @!P0 LEA.HI.X R15, R164, R169, R25, 0x2, P2 ;  /* 0x000000a9a40f8211 */ /* 0x000fe400010f1419 */
[----:B------:R-:W-:Y:S02]  /*15530*/  ISETP.GE.AND P2, PT, R159, c[0x0][0x3c8], PT ;  /* 0x0000f2009f007a0c */ /* 0x000fe40003f46270 */
[----:B------:R2:W-:Y:S01]  /*15540*/  @!P1 ST.E.64 [R16.64], R132 ;  /* 0x0000008410009985 */ /* 0x0005e2000c101b08 */
[----:B------:R-:W-:-:S02]  /*15550*/  ISETP.GE.AND P1, PT, R157, c[0x0][0x3c8], PT ;  /* 0x0000f2009d007a0c */ /* 0x000fc40003f26270 */
[----:B------:R-:W-:Y:S01]  /*15560*/  @!P3 LEA.HI.X R171, R163, R169, R160, 0x2, P5 ;  /* 0x000000a9a3abb211 */ /* 0x000fe200028f14a0 */
[----:B------:R4:W-:Y:S01]  /*15570*/  @!P0 ST.E.64 [R14.64], R128 ;  /* 0x000000800e008985 */ /* 0x0009e2000c101b08 */
[----:B------:R-:W-:-:S03]  /*15580*/  @!P4 LEA R172, P0, R161, R2, 0x2 ;  /* 0x00000002a1acc211 */ /* 0x000fc600078010ff */
[----:B------:R5:W-:Y:S01]  /*15590*/  @!P3 ST.E.64 [R170.64], R124 ;  /* 0x0000007caa00b985 */ /* 0x000be2000c101b08 */
[-C--:B------:R-:W-:Y:S02]  /*155a0*/  @!P4 LEA.HI.X R173, R161, R169.reuse, R158, 0x2, P0 ;  /* 0x000000a9a1adc211 */ /* 0x080fe400000f149e */
[----:B------:R-:W-:Y:S02]  /*155b0*/  @!P2 LEA R174, P5, R159, R2, 0x2 ;  /* 0x000000029faea211 */ /* 0x000fe400078a10ff */
[----:B------:R-:W-:Y:S01]  /*155c0*/  ISETP.GE.AND P3, PT, R151, c[0x0][0x3c8], PT ;  /* 0x0000f20097007a0c */ /* 0x000fe20003f66270 */
[----:B------:R1:W-:Y:S01]  /*155d0*/  @!P4 ST.E.64 [R172.64], R120 ;  /* 0x00000078ac00c985 */ /* 0x0003e2000c101b08 */
[----:B------:R-:W-:Y:S02]  /*155e0*/  @!P2 LEA.HI.X R175, R159, R169, R156, 0x2, P5 ;  /* 0x000000a99fafa211 */ /* 0x000fe400028f149c */
[----:B------:R-:W-:-:S03]  /*155f0*/  ISETP.GE.AND P4, PT, R149, c[0x0][0x3c8], PT ;  /* 0x0000f20095007a0c */ /* 0x000fc60003f86270 */
[----:B------:R3:W-:Y:S01]  /*15600*/  @!P2 ST.E.64 [R174.64], R116 ;  /* 0x00000074ae00a985 */ /* 0x0007e2000c101b08 */
[----:B------:R-:W-:Y:S02]  /*15610*/  ISETP.GE.AND P2, PT, R89, c[0x0][0x3c8], PT ;  /* 0x0000f20059007a0c */ /* 0x000fe40003f46270 */
[----:B--2---:R-:W-:-:S04]  /*15620*/  @!P1 LEA R16, P0, R157, R2, 0x2 ;  /* 0x000000029d109211 */ /* 0x004fc800078010ff */
[-C--:B------:R-:W-:Y:S02]  /*15630*/  @!P1 LEA.HI.X R17, R157, R169.reuse, R154, 0x2, P0 ;  /* 0x000000a99d119211 */ /* 0x080fe400000f149a */
[-C--:B----4-:R-:W-:Y:S02]  /*15640*/  @!P3 LEA R14, P5, R151, R2.reuse, 0x2 ;  /* 0x00000002970eb211 */ /* 0x090fe400078a10ff */
[----:B-----5:R-:W-:Y:S01]  /*15650*/  @!P4 LEA R124, P0, R149, R2, 0x2 ;  /* 0x00000002957cc211 */ /* 0x020fe200078010ff */
[----:B------:R2:W-:Y:S01]  /*15660*/  @!P1 ST.E.64 [R16.64], R112 ;  /* 0x0000007010009985 */ /* 0x0005e2000c101b08 */
[----:B------:R-:W-:Y:S02]  /*15670*/  ISETP.GE.AND P1, PT, R39, c[0x0][0x3c8], PT ;  /* 0x0000f20027007a0c */ /* 0x000fe40003f26270 */
[-C--:B------:R-:W-:Y:S02]  /*15680*/  @!P3 LEA.HI.X R15, R151, R169.reuse, R150, 0x2, P5 ;  /* 0x000000a9970fb211 */ /* 0x080fe400028f1496 */
[----:B------:R-:W-:-:S02]  /*15690*/  @!P4 LEA.HI.X R125, R149, R169, R88, 0x2, P0 ;  /* 0x000000a9957dc211 */ /* 0x000fc400000f1458 */
[-C--:B-1----:R-:W-:Y:S01]  /*156a0*/  @!P2 LEA R120, P5, R89, R2.reuse, 0x2 ;  /* 0x000000025978a211 */ /* 0x082fe200078a10ff */
[----:B------:R1:W-:Y:S01]  /*156b0*/  @!P3 ST.E.64 [R14.64], R108 ;  /* 0x0000006c0e00b985 */ /* 0x0003e2000c101b08 */
[----:B------:R-:W-:Y:S02]  /*156c0*/  ISETP.GE.AND P3, PT, R37, c[0x0][0x3c8], PT ;  /* 0x0000f20025007a0c */ /* 0x000fe40003f66270 */
[----:B------:R-:W-:Y:S01]  /*156d0*/  @!P2 LEA.HI.X R121, R89, R169, R86, 0x2, P5 ;  /* 0x000000a95979a211 */ /* 0x000fe200028f1456 */
[----:B------:R4:W-:Y:S01]  /*156e0*/  @!P4 ST.E.64 [R124.64], R104 ;  /* 0x000000687c00c985 */ /* 0x0009e2000c101b08 */
[----:B------:R-:W-:Y:S02]  /*156f0*/  ISETP.GE.AND P4, PT, R35, c[0x0][0x3c8], PT ;  /* 0x0000f20023007a0c */ /* 0x000fe40003f86270 */
[----:B---3--:R-:W-:Y:S01]  /*15700*/  @!P1 LEA R116, P0, R39, R2, 0x2 ;  /* 0x0000000227749211 */ /* 0x008fe200078010ff */
[----:B------:R3:W-:Y:S01]  /*15710*/  @!P2 ST.E.64 [R120.64], R40 ;  /* 0x000000287800a985 */ /* 0x0007e2000c101b08 */
[----:B------:R-:W-:-:S02]  /*15720*/  ISETP.GE.AND P2, PT, R33, c[0x0][0x3c8], PT ;  /* 0x0000f20021007a0c */ /* 0x000fc40003f46270 */
[----:B------:R-:W-:-:S05]  /*15730*/  @!P1 LEA.HI.X R117, R39, R169, R36, 0x2, P0 ;  /* 0x000000a927759211 */ /* 0x000fca00000f1424 */
[----:B------:R5:W-:Y:S01]  /*15740*/  @!P1 ST.E.64 [R116.64], R44 ;  /* 0x0000002c74009985 */ /* 0x000be2000c101b08 */
[----:B------:R-:W-:Y:S02]  /*15750*/  ISETP.GE.AND P1, PT, R31, c[0x0][0x3c8], PT ;  /* 0x0000f2001f007a0c */ /* 0x000fe40003f26270 */
[----:B--2---:R-:W-:-:S04]  /*15760*/  @!P3 LEA R16, P5, R37, R2, 0x2 ;  /* 0x000000022510b211 */ /* 0x004fc800078a10ff */
[----:B------:R-:W-:Y:S02]  /*15770*/  @!P3 LEA.HI.X R17, R37, R169, R34, 0x2, P5 ;  /* 0x000000a92511b211 */ /* 0x000fe400028f1422 */
[----:B-1----:R-:W-:-:S03]  /*15780*/  @!P4 LEA R14, P0, R35, R2, 0x2 ;  /* 0x00000002230ec211 */ /* 0x002fc600078010ff */
[----:B------:R1:W-:Y:S01]  /*15790*/  @!P3 ST.E.64 [R16.64], R48 ;  /* 0x000000301000b985 */ /* 0x0003e2000c101b08 */
[----:B------:R-:W-:Y:S02]  /*157a0*/  ISETP.GE.AND P3, PT, R24, c[0x0][0x3c8], PT ;  /* 0x0000f20018007a0c */ /* 0x000fe40003f66270 */
[-C--:B------:R-:W-:Y:S02]  /*157b0*/  @!P4 LEA.HI.X R15, R35, R169.reuse, R32, 0x2, P0 ;  /* 0x000000a9230fc211 */ /* 0x080fe400000f1420 */
[-C--:B----4-:R-:W-:Y:S02]  /*157c0*/  @!P2 LEA R104, P5, R33, R2.reuse, 0x2 ;  /* 0x000000022168a211 */ /* 0x090fe400078a10ff */
[----:B---3--:R-:W-:Y:S01]  /*157d0*/  @!P1 LEA R40, P0, R31, R2, 0x2 ;  /* 0x000000021f289211 */ /* 0x008fe200078010ff */
[----:B------:R2:W-:Y:S01]  /*157e0*/  @!P4 ST.E.64 [R14.64], R52 ;  /* 0x000000340e00c985 */ /* 0x0005e2000c101b08 */
[----:B------:R-:W-:Y:S02]  /*157f0*/  @!P2 LEA.HI.X R105, R33, R169, R30, 0x2, P5 ;  /* 0x000000a92169a211 */ /* 0x000fe400028f141e */
[----:B------:R-:W-:-:S02]  /*15800*/  ISETP.GE.AND P4, PT, R22, c[0x0][0x3c8], PT ;  /* 0x0000f20016007a0c */ /* 0x000fc40003f86270 */
[-C--:B------:R-:W-:Y:S01]  /*15810*/  @!P1 LEA.HI.X R41, R31, R169.reuse, R28, 0x2, P0 ;  /* 0x000000a91f299211 */ /* 0x080fe200000f141c */
[----:B------:R-:W-:Y:S01]  /*15820*/  @!P2 ST.E.64 [R104.64], R56 ;  /* 0x000000386800a985 */ /* 0x000fe2000c101b08 */
[----:B------:R-:W-:Y:S02]  /*15830*/  ISETP.GE.AND P2, PT, R20, c[0x0][0x3c8], PT ;  /* 0x0000f20014007a0c */ /* 0x000fe40003f46270 */
[C---:B-----5:R-:W-:Y:S01]  /*15840*/  @!P3 LEA R44, P5, R24.reuse, R2, 0x2 ;  /* 0x00000002182cb211 */ /* 0x060fe200078a10ff */
[----:B------:R3:W-:Y:S01]  /*15850*/  @!P1 ST.E.64 [R40.64], R60 ;  /* 0x0000003c28009985 */ /* 0x0007e2000c101b08 */
[----:B------:R-:W-:Y:S02]  /*15860*/  ISETP.GE.AND P1, PT, R27, c[0x0][0x3c8], PT ;  /* 0x0000f2001b007a0c */ /* 0x000fe40003f26270 */
[----:B------:R-:W-:Y:S02]  /*15870*/  @!P3 LEA.HI.X R45, R24, R169, R23, 0x2, P5 ;  /* 0x000000a9182db211 */ /* 0x000fe400028f1417 */
[----:B------:R-:W-:-:S03]  /*15880*/  ISETP.GE.AND P5, PT, R29, c[0x0][0x3c8], PT ;  /* 0x0000f2001d007a0c */ /* 0x000fc60003fa6270 */
[----:B------:R4:W-:Y:S01]  /*15890*/  @!P3 ST.E.64 [R44.64], R64 ;  /* 0x000000402c00b985 */ /* 0x0009e2000c101b08 */
[----:B-1----:R-:W-:-:S05]  /*158a0*/  @!P4 LEA R16, P0, R22, R2, 0x2 ;  /* 0x000000021610c211 */ /* 0x002fca00078010ff */
[CC--:B------:R-:W-:Y:S02]  /*158b0*/  @!P1 LEA R48, P3, R27.reuse, R2.reuse, 0x2 ;  /* 0x000000021b309211 */ /* 0x0c0fe400078610ff */
[-C--:B------:R-:W-:Y:S02]  /*158c0*/  @!P4 LEA.HI.X R17, R22, R169.reuse, R21, 0x2, P0 ;  /* 0x000000a91611c211 */ /* 0x080fe400000f1415 */
[-C--:B------:R-:W-:Y:S02]  /*158d0*/  @!P1 LEA.HI.X R49, R27, R169.reuse, R18, 0x2, P3 ;  /* 0x000000a91b319211 */ /* 0x080fe400018f1412 */
[C---:B--2---:R-:W-:Y:S01]  /*158e0*/  @!P2 LEA R14, P0, R20.reuse, R2, 0x2 ;  /* 0x00000002140ea211 */ /* 0x044fe200078010ff */
[----:B------:R1:W-:Y:S01]  /*158f0*/  @!P4 ST.E.64 [R16.64], R68 ;  /* 0x000000441000c985 */ /* 0x0003e2000c101b08 */
[----:B------:R-:W-:Y:S02]  /*15900*/  ISETP.GE.AND P4, PT, R155, c[0x0][0x3c8], PT ;  /* 0x0000f2009b007a0c */ /* 0x000fe40003f86270 */
[----:B------:R-:W-:-:S05]  /*15910*/  @!P2 LEA.HI.X R15, R20, R169, R19, 0x2, P0 ;  /* 0x000000a9140fa211 */ /* 0x000fca00000f1413 */
[----:B------:R2:W-:Y:S01]  /*15920*/  @!P2 ST.E.64 [R14.64], R72 ;  /* 0x000000480e00a985 */ /* 0x0005e2000c101b08 */
[-C--:B---3--:R-:W-:Y:S02]  /*15930*/  @!P6 LEA R40, P0, R165, R2.reuse, 0x2 ;  /* 0x00000002a528e211 */ /* 0x088fe400078010ff */
[----:B------:R-:W-:Y:S01]  /*15940*/  ISETP.GE.AND P2, PT, R153, c[0x0][0x3c8], PT ;  /* 0x0000f20099007a0c */ /* 0x000fe20003f46270 */
[----:B------:R3:W-:Y:S01]  /*15950*/  @!P1 ST.E.64 [R48.64], R76 ;  /* 0x0000004c30009985 */ /* 0x0007e2000c101b08 */
[----:B------:R-:W-:Y:S02]  /*15960*/  @!P6 LEA.HI.X R41, R165, R169, R162, 0x2, P0 ;  /* 0x000000a9a529e211 */ /* 0x000fe400000f14a2 */
[----:B------:R-:W-:Y:S02]  /*15970*/  ISETP.GE.AND P1, PT, R87, c[0x0][0x3c8], PT ;  /* 0x0000f20057007a0c */ /* 0x000fe40003f26270 */
[----:B------:R-:W-:Y:S01]  /*15980*/  ISETP.GE.AND P0, PT, R85, c[0x0][0x3c8], PT ;  /* 0x0000f20055007a0c */ /* 0x000fe20003f06270 */
[----:B------:R3:W-:Y:S01]  /*15990*/  @!P6 ST.E.64 [R40.64], R80 ;  /* 0x000000502800e985 */ /* 0x0007e2000c101b08 */
[----:B----4-:R-:W-:-:S04]  /*159a0*/  @!P4 LEA R44, P6, R155, R2, 0x2 ;  /* 0x000000029b2cc211 */ /* 0x010fc800078c10ff */
[----:B------:R-:W-:Y:S02]  /*159b0*/  @!P4 LEA.HI.X R45, R155, R169, R148, 0x2, P6 ;  /* 0x000000a99b2dc211 */ /* 0x000fe400030f1494 */
[----:B-1----:R-:W-:-:S04]  /*159c0*/  @!P5 LEA R16, P3, R29, R2, 0x2 ;  /* 0x000000021d10d211 */ /* 0x002fc800078610ff */
[----:B------:R-:W-:Y:S02]  /*159d0*/  @!P5 LEA.HI.X R17, R29, R169, R26, 0x2, P3 ;  /* 0x000000a91d11d211 */ /* 0x000fe400018f141a */
[----:B------:R-:W-:-:S03]  /*159e0*/  @!P2 LEA R52, P3, R153, R2, 0x2 ;  /* 0x000000029934a211 */ /* 0x000fc600078610ff */
[----:B------:R1:W-:Y:S01]  /*159f0*/  @!P5 ST.E.64 [R16.64], R4 ;  /* 0x000000041000d985 */ /* 0x0003e2000c101b08 */
[-C--:B--2---:R-:W-:Y:S02]  /*15a00*/  @!P1 LEA R14, P5, R87, R2.reuse, 0x2 ;  /* 0x00000002570e9211 */ /* 0x084fe400078a10ff */
[-C--:B------:R-:W-:Y:S01]  /*15a10*/  @!P2 LEA.HI.X R53, R153, R169.reuse, R152, 0x2, P3 ;  /* 0x000000a99935a211 */ /* 0x080fe200018f1498 */
[----:B------:R1:W-:Y:S01]  /*15a20*/  @!P4 ST.E.64 [R44.64], R6 ;  /* 0x000000062c00c985 */ /* 0x0003e2000c101b08 */
[----:B---3--:R-:W-:Y:S02]  /*15a30*/  @!P0 LEA R48, P3, R85, R2, 0x2 ;  /* 0x0000000255308211 */ /* 0x008fe400078610ff */
[-C--:B------:R-:W-:Y:S01]  /*15a40*/  @!P1 LEA.HI.X R15, R87, R169.reuse, R84, 0x2, P5 ;  /* 0x000000a9570f9211 */ /* 0x080fe200028f1454 */
[----:B------:R1:W-:Y:S01]  /*15a50*/  @!P2 ST.E.64 [R52.64], R92 ;  /* 0x0000005c3400a985 */ /* 0x0003e2000c101b08 */
[----:B------:R-:W-:-:S03]  /*15a60*/  @!P0 LEA.HI.X R49, R85, R169, R38, 0x2, P3 ;  /* 0x000000a955318211 */ /* 0x000fc600018f1426 */
[----:B------:R1:W-:Y:S04]  /*15a70*/  @!P1 ST.E.64 [R14.64], R96 ;  /* 0x000000600e009985 */ /* 0x0003e8000c101b08 */
[----:B------:R1:W-:Y:S02]  /*15a80*/  @!P0 ST.E.64 [R48.64], R100 ;  /* 0x0000006430008985 */ /* 0x0003e4000c101b08 */
.L_x_1486:
[----:B------:R-:W-:Y:S05]  /*15a90*/  BSYNC B0 ;  /* 0x0000000000007941 */ /* 0x000fea0003800000 */
.L_x_1485:
[----:B------:R-:W-:Y:S05]  /*15aa0*/  BRA.DIV ~URZ, `(.L_x_1487) ;  /* 0x000029427f007947 */ /* 0x000fea000b800000 */
[----:B-1----:R-:W1:Y:S04]  /*15ab0*/  SHFL.IDX PT, R167, R167, 0x1, 0x1c1f ;  /* 0x003c1f00a7a77f89 */ /* 0x002e6800000e0000 */
[----:B----4-:R4:W3:Y:S02]  /*15ac0*/  SHFL.IDX PT, R2, R168, 0x1, 0x1c1f ;  /* 0x003c1f00a8027f89 */ /* 0x0108e400000e0000 */
.L_x_1542:
[----:B------:R-:W-:-:S13]  /*15ad0*/  ISETP.NE.AND P0, PT, R9, RZ, PT ;  /* 0x000000ff0900720c */ /* 0x000fda0003f05270 */
[----:B------:R-:W-:Y:S05]  /*15ae0*/  @P0 BRA `(.L_x_1482) ;  /* 0x0000126000000947 */ /* 0x000fea0003800000 */
[----:B------:R-:W-:Y:S02]  /*15af0*/  ISETP.GE.AND P3, PT, R164, c[0x0][0x3c8], PT ;  /* 0x0000f200a4007a0c */ /* 0x000fe40003f66270 */
[----:B------:R-:W-:Y:S02]  /*15b00*/  ISETP.GE.AND P2, PT, R163, c[0x0][0x3c8], PT ;  /* 0x0000f200a3007a0c */ /* 0x000fe40003f46270 */
[----:B------:R-:W-:Y:S02]  /*15b10*/  ISETP.GE.AND P1, PT, R161, c[0x0][0x3c8], PT ;  /* 0x0000f200a1007a0c */ /* 0x000fe40003f26270 */
[----:B------:R-:W-:Y:S02]  /*15b20*/  ISETP.GE.AND P4, PT, R166, c[0x0][0x3c8], PT ;  /* 0x0000f200a6007a0c */ /* 0x000fe40003f86270 */
[----:B------:R-:W-:-:S05]  /*15b30*/  ISETP.GE.AND P0, PT, R159, c[0x0][0x3c8], PT ;  /* 0x0000f2009f007a0c */ /* 0x000fca0003f06270 */
[CC--:B---3--:R-:W-:Y:S02]  /*15b40*/  @!P3 LEA R6, P6, R164.reuse, R2.reuse, 0x2 ;  /* 0x00000002a406b211 */ /* 0x0c8fe400078c10ff */
[-C--:B------:R-:W-:Y:S02]  /*15b50*/  @!P2 LEA R4, P5, R163, R2.reuse, 0x2 ;  /* 0x00000002a304a211 */ /* 0x080fe400078a10ff */
[-C--:B-1----:R-:W-:Y:S02]  /*15b60*/  @!P3 LEA.HI.X R7, R164, R167.reuse, R25, 0x2, P6 ;  /* 0x000000a7a407b211 */ /* 0x082fe400030f1419 */
[-C--:B------:R-:W-:Y:S01]  /*15b70*/  @!P1 LEA R14, P6, R161, R2.reuse, 0x2 ;  /* 0x00000002a10e9211 */ /* 0x080fe200078c10ff */
[----:B------:R-:W-:Y:S01]  /*15b80*/  @!P4 IMAD.MOV.U32 R16, RZ, RZ, R2 ;  /* 0x000000ffff10c224 */ /* 0x000fe200078e0002 */
[----:B------:R-:W-:Y:S01]  /*15b90*/  @!P2 LEA.HI.X R5, R163, R167, R160, 0x2, P5 ;  /* 0x000000a7a305a211 */ /* 0x000fe200028f14a0 */
        /* <DEDUP_REMOVED lines=9> */
[----:B------:R-:W-:Y:S01]  /*15c30*/  @!P3 ST.E.64 [R6.64], R130 ;  /* 0x000000820600b985 */ /* 0x000fe2000c101b08 */
[----:B------:R-:W-:-:S03]  /*15c40*/  ISETP.GE.AND P3, PT, R89, c[0x0][0x3c8], PT ;  /* 0x0000f20059007a0c */ /* 0x000fc60003f66270 */
[----:B------:R3:W-:Y:S01]  /*15c50*/  @!P2 ST.E.64 [R4.64], R126 ;  /* 0x0000007e0400a985 */ /* 0x0007e2000c101b08 */
[----:B------:R-:W-:-:S03]  /*15c60*/  ISETP.GE.AND P2, PT, R39, c[0x0][0x3c8], PT ;  /* 0x0000f20027007a0c */ /* 0x000fc60003f46270 */
[----:B------:R-:W-:Y:S01]  /*15c70*/  @!P1 ST.E.64 [R14.64], R122 ;  /* 0x0000007a0e009985 */ /* 0x000fe2000c101b08 */
[----:B------:R-:W-:-:S03]  /*15c80*/  @!P5 LEA R40, P1, R151, R2, 0x2 ;  /* 0x000000029728d211 */ /* 0x000fc600078210ff */
[----:B------:R5:W-:Y:S01]  /*15c90*/  @!P0 ST.E.64 [R8.64], R118 ;  /* 0x0000007608008985 */ /* 0x000be2000c101b08 */
[----:B------:R-:W-:Y:S02]  /*15ca0*/  @!P6 LEA R44, P0, R157, R2, 0x2 ;  /* 0x000000029d2ce211 */ /* 0x000fe400078010ff */
[-C--:B------:R-:W-:Y:S02]  /*15cb0*/  @!P5 LEA.HI.X R41, R151, R167.reuse, R150, 0x2, P1 ;  /* 0x000000a79729d211 */ /* 0x080fe400008f1496 */
[----:B------:R-:W-:Y:S02]  /*15cc0*/  @!P6 LEA.HI.X R45, R157, R167, R154, 0x2, P0 ;  /* 0x000000a79d2de211 */ /* 0x000fe400000f149a */
[----:B------:R-:W-:-:S03]  /*15cd0*/  ISETP.GE.AND P1, PT, R37, c[0x0][0x3c8], PT ;  /* 0x0000f20025007a0c */ /* 0x000fc60003f26270 */
[----:B------:R-:W-:Y:S01]  /*15ce0*/  @!P6 ST.E.64 [R44.64], R114 ;  /* 0x000000722c00e985 */ /* 0x000fe2000c101b08 */
[----:B------:R-:W-:Y:S02]  /*15cf0*/  ISETP.GE.AND P6, PT, R35, c[0x0][0x3c8], PT ;  /* 0x0000f20023007a0c */ /* 0x000fe40003fc6270 */
[-C--:B-1----:R-:W-:Y:S01]  /*15d00*/  @!P4 LEA R16, P0, R149, R2.reuse, 0x2 ;  /* 0x000000029510c211 */ /* 0x082fe200078010ff */
[----:B------:R-:W-:Y:S01]  /*15d10*/  @!P5 ST.E.64 [R40.64], R110 ;  /* 0x0000006e2800d985 */ /* 0x000fe2000c101b08 */
[----:B------:R-:W-:Y:S02]  /*15d20*/  ISETP.GE.AND P5, PT, R33, c[0x0][0x3c8], PT ;  /* 0x0000f20021007a0c */ /* 0x000fe40003fa6270 */
[----:B------:R-:W-:Y:S02]  /*15d30*/  @!P4 LEA.HI.X R17, R149, R167, R88, 0x2, P0 ;  /* 0x000000a79511c211 */ /* 0x000fe400000f1458 */
[----:B---3--:R-:W-:-:S03]  /*15d40*/  @!P3 LEA R4, P0, R89, R2, 0x2 ;  /* 0x000000025904b211 */ /* 0x008fc600078010ff */
[----:B------:R-:W-:Y:S01]  /*15d50*/  @!P4 ST.E.64 [R16.64], R106 ;  /* 0x0000006a1000c985 */ /* 0x000fe2000c101b08 */
[----:B------:R-:W-:Y:S02]  /*15d60*/  ISETP.GE.AND P4, PT, R31, c[0x0][0x3c8], PT ;  /* 0x0000f2001f007a0c */ /* 0x000fe40003f86270 */
[----:B------:R-:W-:Y:S02]  /*15d70*/  @!P3 LEA.HI.X R5, R89, R167, R86, 0x2, P0 ;  /* 0x000000a75905b211 */ /* 0x000fe400000f1456 */
[----:B------:R-:W-:-:S03]  /*15d80*/  @!P2 LEA R6, P0, R39, R2, 0x2 ;  /* 0x000000022706a211 */ /* 0x000fc600078010ff */
[----:B------:R1:W-:Y:S01]  /*15d90*/  @!P3 ST.E.64 [R4.64], R42 ;  /* 0x0000002a0400b985 */ /* 0x0003e2000c101b08 */
[-C--:B------:R-:W-:Y:S02]  /*15da0*/  @!P2 LEA.HI.X R7, R39, R167.reuse, R36, 0x2, P0 ;  /* 0x000000a72707a211 */ /* 0x080fe400000f1424 */
[CC--:B-----5:R-:W-:Y:S02]  /*15db0*/  @!P1 LEA R8, P0, R37.reuse, R2.reuse, 0x2 ;  /* 0x0000000225089211 */ /* 0x0e0fe400078010ff */
[----:B------:R-:W-:Y:S01]  /*15dc0*/  ISETP.GE.AND P3, PT, R24, c[0x0][0x3c8], PT ;  /* 0x0000f20018007a0c */ /* 0x000fe20003f66270 */
[----:B------:R3:W-:Y:S01]  /*15dd0*/  @!P2 ST.E.64 [R6.64], R46 ;  /* 0x0000002e0600a985 */ /* 0x0007e2000c101b08 */
[----:B------:R-:W-:Y:S02]  /*15de0*/  @!P1 LEA.HI.X R9, R37, R167, R34, 0x2, P0 ;  /* 0x000000a725099211 */ /* 0x000fe400000f1422 */
[-C--:B------:R-:W-:Y:S02]  /*15df0*/  @!P6 LEA R34, P0, R35, R2.reuse, 0x2 ;  /* 0x000000022322e211 */ /* 0x080fe400078010ff */
[----:B------:R-:W-:Y:S01]  /*15e00*/  ISETP.GE.AND P2, PT, R22, c[0x0][0x3c8], PT ;  /* 0x0000f20016007a0c */ /* 0x000fe20003f46270 */
[----:B------:R5:W-:Y:S01]  /*15e10*/  @!P1 ST.E.64 [R8.64], R50 ;  /* 0x0000003208009985 */ /* 0x000be2000c101b08 */
[----:B------:R-:W-:-:S02]  /*15e20*/  @!P5 LEA R14, P1, R33, R2, 0x2 ;  /* 0x00000002210ed211 */ /* 0x000fc400078210ff */
[-C--:B------:R-:W-:Y:S02]  /*15e30*/  @!P6 LEA.HI.X R35, R35, R167.reuse, R32, 0x2, P0 ;  /* 0x000000a72323e211 */ /* 0x080fe400000f1420 */
[----:B------:R-:W-:Y:S02]  /*15e40*/  @!P4 LEA R32, P0, R31, R2, 0x2 ;  /* 0x000000021f20c211 */ /* 0x000fe400078010ff */
[-C--:B------:R-:W-:Y:S01]  /*15e50*/  @!P5 LEA.HI.X R15, R33, R167.reuse, R30, 0x2, P1 ;  /* 0x000000a7210fd211 */ /* 0x080fe200008f141e */
[----:B------:R-:W-:Y:S01]  /*15e60*/  @!P6 ST.E.64 [R34.64], R54 ;  /* 0x000000362200e985 */ /* 0x000fe2000c101b08 */
[----:B------:R-:W-:Y:S02]  /*15e70*/  ISETP.GE.AND P1, PT, R20, c[0x0][0x3c8], PT ;  /* 0x0000f20014007a0c */ /* 0x000fe40003f26270 */
[----:B------:R-:W-:Y:S01]  /*15e80*/  @!P4 LEA.HI.X R33, R31, R167, R28, 0x2, P0 ;  /* 0x000000a71f21c211 */ /* 0x000fe200000f141c */
[----:B------:R4:W-:Y:S01]  /*15e90*/  @!P5 ST.E.64 [R14.64], R58 ;  /* 0x0000003a0e00d985 */ /* 0x0009e2000c101b08 */
[----:B------:R-:W-:-:S02]  /*15ea0*/  ISETP.GE.AND P6, PT, R27, c[0x0][0x3c8], PT ;  /* 0x0000f2001b007a0c */ /* 0x000fc40003fc6270 */
[----:B------:R-:W-:Y:S01]  /*15eb0*/  ISETP.GE.AND P5, PT, R165, c[0x0][0x3c8], PT ;  /* 0x0000f200a5007a0c */ /* 0x000fe20003fa6270 */
[----:B------:R-:W-:Y:S01]  /*15ec0*/  @!P4 ST.E.64 [R32.64], R62 ;  /* 0x0000003e2000c985 */ /* 0x000fe2000c101b08 */
[CC--:B-1----:R-:W-:Y:S02]  /*15ed0*/  @!P3 LEA R4, P0, R24.reuse, R2.reuse, 0x2 ;  /* 0x000000021804b211 */ /* 0x0c2fe400078010ff */
[----:B------:R-:W-:Y:S02]  /*15ee0*/  ISETP.GE.AND P4, PT, R29, c[0x0][0x3c8], PT ;  /* 0x0000f2001d007a0c */ /* 0x000fe40003f86270 */
[----:B------:R-:W-:Y:S02]  /*15ef0*/  @!P3 LEA.HI.X R5, R24, R167, R23, 0x2, P0 ;  /* 0x000000a71805b211 */ /* 0x000fe400000f1417 */
[----:B---3--:R-:W-:-:S03]  /*15f00*/  @!P2 LEA R6, P0, R22, R2, 0x2 ;  /* 0x000000021606a211 */ /* 0x008fc600078010ff */
        /* <DEDUP_REMOVED lines=11> */
[-C--:B----4-:R-:W-:Y:S02]  /*15fc0*/  @!P4 LEA R14, P0, R29, R2.reuse, 0x2 ;  /* 0x000000021d0ec211 */ /* 0x090fe400078010ff */
[-C--:B------:R-:W-:Y:S01]  /*15fd0*/  @!P5 LEA.HI.X R17, R165, R167.reuse, R162, 0x2, P1 ;  /* 0x000000a7a511d211 */ /* 0x080fe200008f14a2 */
[----:B------:R4:W-:Y:S01]  /*15fe0*/  @!P6 ST.E.64 [R20.64], R78 ;  /* 0x0000004e1400e985 */ /* 0x0009e2000c101b08 */
[----:B------:R-:W-:Y:S02]  /*15ff0*/  ISETP.GE.AND P1, PT, R87, c[0x0][0x3c8], PT ;  /* 0x0000f20057007a0c */ /* 0x000fe40003f26270 */
[----:B------:R-:W-:Y:S01]  /*16000*/  @!P4 LEA.HI.X R15, R29, R167, R26, 0x2, P0 ;  /* 0x000000a71d0fc211 */ /* 0x000fe200000f141a */
[----:B------:R4:W-:Y:S04]  /*16010*/  @!P5 ST.E.64 [R16.64], R82 ;  /* 0x000000521000d985 */ /* 0x0009e8000c101b08 */
[----:B------:R4:W-:Y:S01]  /*16020*/  @!P4 ST.E.64 [R14.64], R12 ;  /* 0x0000000c0e00c985 */ /* 0x0009e2000c101b08 */
[----:B-1----:R-:W-:-:S04]  /*16030*/  @!P3 LEA R4, P0, R155, R2, 0x2 ;  /* 0x000000029b04b211 */ /* 0x002fc800078010ff */
[----:B------:R-:W-:Y:S02]  /*16040*/  @!P3 LEA.HI.X R5, R155, R167, R148, 0x2, P0 ;  /* 0x000000a79b05b211 */ /* 0x000fe400000f1494 */
[----:B---3--:R-:W-:-:S03]  /*16050*/  @!P2 LEA R6, P0, R153, R2, 0x2 ;  /* 0x000000029906a211 */ /* 0x008fc600078010ff */
[----:B------:R4:W-:Y:S01]  /*16060*/  @!P3 ST.E.64 [R4.64], R90 ;  /* 0x0000005a0400b985 */ /* 0x0009e2000c101b08 */
[----:B------:R-:W-:Y:S02]  /*16070*/  @!P2 LEA.HI.X R7, R153, R167, R152, 0x2, P0 ;  /* 0x000000a79907a211 */ /* 0x000fe400000f1498 */
[----:B-----5:R-:W-:-:S03]  /*16080*/  @!P1 LEA R8, P0, R87, R2, 0x2 ;  /* 0x0000000257089211 */ /* 0x020fc600078010ff */
[----:B------:R4:W-:Y:S01]  /*16090*/  @!P2 ST.E.64 [R6.64], R94 ;  /* 0x0000005e0600a985 */ /* 0x0009e2000c101b08 */
[----:B------:R-:W-:Y:S02]  /*160a0*/  @!P1 LEA.HI.X R9, R87, R167, R84, 0x2, P0 ;  /* 0x000000a757099211 */ /* 0x000fe400000f1454 */
[----:B------:R-:W-:-:S03]  /*160b0*/  ISETP.GE.AND P0, PT, R85, c[0x0][0x3c8], PT ;  /* 0x0000f20055007a0c */ /* 0x000fc60003f06270 */
[----:B------:R4:W-:Y:S10]  /*160c0*/  @!P1 ST.E.64 [R8.64], R98 ;  /* 0x0000006208009985 */ /* 0x0009f4000c101b08 */
[----:B------:R-:W-:Y:S05]  /*160d0*/  @P0 BRA `(.L_x_1482) ;  /* 0x00000c7000000947 */ /* 0x000fea0003800000 */
[----:B----4-:R-:W-:-:S04]  /*160e0*/  LEA R4, P0, R85, R2, 0x2 ;  /* 0x0000000255047211 */ /* 0x010fc800078010ff */
[----:B------:R-:W-:-:S05]  /*160f0*/  LEA.HI.X R5, R85, R167, R38, 0x2, P0 ;  /* 0x000000a755057211 */ /* 0x000fca00000f1426 */
[----:B------:R1:W-:Y:S01]  /*16100*/  ST.E.64 [R4.64], R102 ;  /* 0x0000006604007985 */ /* 0x0003e2000c101b08 */
[----:B------:R-:W-:Y:S05]  /*16110*/  BRA `(.L_x_1482) ;  /* 0x00000c3000007947 */ /* 0x000fea0003800000 */
.L_x_1467:
[----:B------:R-:W-:Y:S01]  /*16120*/  ISETP.NE.U32.AND P0, PT, RZ, c[0x0][0x508], PT ;  /* 0x00014200ff007a0c */ /* 0x000fe20003f05070 */
[----:B------:R-:W-:Y:S01]  /*16130*/  IMAD.MOV.U32 R7, RZ, RZ, 0x4 ;  /* 0x00000004ff077424 */ /* 0x000fe200078e00ff */
[----:B------:R-:W-:Y:S01]  /*16140*/  ISETP.NE.U32.AND P2, PT, RZ, c[0x0][0x500], PT ;  /* 0x00014000ff007a0c */ /* 0x000fe20003f45070 */
[----:B------:R-:W-:Y:S01]  /*16150*/  IMAD.MOV.U32 R0, RZ, RZ, RZ ;  /* 0x000000ffff007224 */ /* 0x000fe200078e00ff */
[----:B------:R-:W-:Y:S01]  /*16160*/  ISETP.NE.AND.EX P1, PT, RZ, c[0x0][0x50c], PT, P0 ;  /* 0x00014300ff007a0c */ /* 0x000fe20003f25300 */
[----:B------:R-:W-:Y:S01]  /*16170*/  IMAD.MOV.U32 R4, RZ, RZ, c[0x0][0x388] ;  /* 0x0000e200ff047624 */ /* 0x000fe200078e00ff */
[----:B------:R-:W-:Y:S01]  /*16180*/  ISETP.NE.AND.EX P2, PT, RZ, c[0x0][0x504], PT, P2 ;  /* 0x00014100ff007a0c */ /* 0x000fe20003f45320 */
[----:B------:R-:W-:Y:S01]  /*16190*/  IMAD.WIDE R6, R224, R7, c[0x0][0x500] ;  /* 0x00014000e0067625 */ /* 0x000fe200078e0207 */
[----:B------:R-:W-:-:S09]  /*161a0*/  SHF.R.S32.HI R5, RZ, 0x1f, R224 ;  /* 0x0000001fff057819 */ /* 0x000fd200000114e0 */
        /* <DEDUP_REMOVED lines=8> */
[----:B-----5:R-:W2:Y:S04]  /*16230*/  LDG.E R4, [R6.64] ;  /* 0x0000000806047981 */ /* 0x020ea8000c1e1900 */
[----:B-1----:R-:W2:Y:S02]  /*16240*/  LDG.E R9, [R6.64+0x4] ;  /* 0x0000040806097981 */ /* 0x002ea4000c1e1900 */
[----:B--2---:R-:W-:Y:S02]  /*16250*/  IADD3 R4, -R4, R9, RZ ;  /* 0x0000000904047210 */ /* 0x004fe40007ffe1ff */
.L_x_1488:
[----:B------:R-:W-:Y:S01]  /*16260*/  ISETP.GT.AND P0, PT, R146, 0x7f, PT ;  /* 0x0000007f9200780c */ /* 0x000fe20003f04270 */
[----:B------:R-:W-:Y:S01]  /*16270*/  BSSY B0, `(.L_x_1489) ;  /* 0x0000034000007945 */ /* 0x000fe20003800000 */
[----:B------:R-:W-:Y:S02]  /*16280*/  SEL R224, R224, RZ, !P2 ;  /* 0x000000ffe0e07207 */ /* 0x000fe40005000000 */
[----:B------:R-:W-:-:S02]  /*16290*/  SEL R5, R5, RZ, !P2 ;  /* 0x000000ff05057207 */ /* 0x000fc40005000000 */
[----:B-1---5:R-:W-:-:S07]  /*162a0*/  SHF.R.S32.HI R6, RZ, 0x1f, R0 ;  /* 0x0000001fff067819 */ /* 0x022fce0000011400 */
[----:B------:R-:W-:Y:S05]  /*162b0*/  @P0 BRA `(.L_x_1490) ;  /* 0x000002f000000947 */ /* 0x000fea0003800000 */
[----:B------:R-:W-:Y:S01]  /*162c0*/  IMAD R7, R4, c[0x0][0x4e8], RZ ;  /* 0x00013a0004077a24 */ /* 0x000fe200078e02ff */
[----:B------:R-:W-:-:S04]  /*162d0*/  LEA R2, R209, R146, 0x7 ;  /* 0x00000092d1027211 */ /* 0x000fc800078e38ff */
[----:B------:R-:W-:-:S13]  /*162e0*/  ISETP.GE.AND P0, PT, R2, R7, PT ;  /* 0x000000070200720c */ /* 0x000fda0003f06270 */
[----:B------:R-:W-:Y:S05]  /*162f0*/  @P0 BRA `(.L_x_1490) ;  /* 0x000002b000000947 */ /* 0x000fea0003800000 */
[----:B------:R-:W-:Y:S01]  /*16300*/  IMAD.MOV.U32 R15, RZ, RZ, 0x368 ;  /* 0x00000368ff0f7424 */ /* 0x000fe200078e00ff */
[----:B------:R-:W-:Y:S01]  /*16310*/  ISETP.GT.AND P2, PT, R210, 0x1, PT ;  /* 0x00000001d200780c */ /* 0x000fe20003f44270 */
[----:B------:R-:W-:-:S03]  /*16320*/  IMAD.MOV.U32 R7, RZ, RZ, c[0x0][0x4e8] ;  /* 0x00013a00ff077624 */ /* 0x000fc600078e00ff */
[----:B------:R-:W-:Y:S02]  /*16330*/  SEL R15, R15, 0x328, P2 ;  /* 0x000003280f0f7807 */ /* 0x000fe40001000000 */
[----:B------:R-:W-:Y:S02]  /*16340*/  ISETP.NE.AND P0, PT, R7, 0x1, PT ;  /* 0x000000010700780c */ /* 0x000fe40003f05270 */
[----:B------:R-:W1:Y:S01]  /*16350*/  LDC.64 R26, c[0x0][R15+0x170] ;  /* 0x00005c000f1a7b82 */ /* 0x000e620000000a00 */
[----:B------:R-:W-:Y:S02]  /*16360*/  MOV R7, R2 ;  /* 0x0000000200077202 */ /* 0x000fe40000000f00 */
[----:B------:R-:W-:-:S05]  /*16370*/  SEL R227, R227, RZ, P2 ;  /* 0x000000ffe3e37207 */ /* 0x000fca0001000000 */
[----:B------:R-:W2:Y:S03]  /*16380*/  LDC.64 R24, c[0x0][R15+0x168] ;  /* 0x00005a000f187b82 */ /* 0x000ea60000000a00 */
[----:B------:R-:W-:-:S05]  /*16390*/  @P0 IMAD.HI.U32 R12, R2, c[0x0][0x4ec], RZ ;  /* 0x00013b00020c0a27 */ /* 0x000fca00078e00ff */
[----:B------:R-:W3:Y:S01]  /*163a0*/  LDC.64 R18, c[0x0][R15+0x178] ;  /* 0x00005e000f127b82 */ /* 0x000ee20000000a00 */
[----:B------:R-:W-:-:S05]  /*163b0*/  @P0 SHF.R.U32.HI R7, RZ, c[0x0][0x4f0], R12 ;  /* 0x00013c00ff070a19 */ /* 0x000fca000001160c */
[--C-:B------:R-:W-:Y:S02]  /*163c0*/  IMAD.MOV R13, RZ, RZ, -R7.reuse ;  /* 0x000000ffff0d7224 */ /* 0x100fe400078e0a07 */
[----:B------:R-:W4:Y:S02]  /*163d0*/  LDC.64 R16, c[0x0][R15+0x160] ;  /* 0x000058000f107b82 */ /* 0x000f240000000a00 */
[----:B------:R-:W-:Y:S01]  /*163e0*/  IMAD R13, R13, c[0x0][0x4e8], R2 ;  /* 0x00013a000d0d7a24 */ /* 0x000fe200078e0202 */
[----:B------:R-:W-:Y:S01]  /*163f0*/  SHF.R.S32.HI R2, RZ, 0x1f, R7 ;  /* 0x0000001fff027819 */ /* 0x000fe20000011407 */
[-C--:B-1----:R-:W-:Y:S02]  /*16400*/  IMAD R14, R27, R224.reuse, RZ ;  /* 0x000000e01b0e7224 */ /* 0x082fe400078e02ff */
[----:B------:R-:W-:-:S04]  /*16410*/  IMAD.WIDE.U32 R22, R26, R224, RZ ;  /* 0x000000e01a167225 */ /* 0x000fc800078e00ff */
[----:B------:R-:W-:Y:S02]  /*16420*/  IMAD R9, R26, R5, R14 ;  /* 0x000000051a097224 */ /* 0x000fe400078e020e */
[-C--:B--2---:R-:W-:Y:S02]  /*16430*/  IMAD R8, R25, R225.reuse, RZ ;  /* 0x000000e119087224 */ /* 0x084fe400078e02ff */
[----:B------:R-:W-:Y:S01]  /*16440*/  IMAD.WIDE.U32 R24, R24, R225, RZ ;  /* 0x000000e118187225 */ /* 0x000fe200078e00ff */
[----:B------:R-:W-:-:S03]  /*16450*/  IADD3 R9, R23, R9, RZ ;  /* 0x0000000917097210 */ /* 0x000fc60007ffe0ff */
[----:B------:R-:W-:Y:S01]  /*16460*/  IMAD.IADD R8, R25, 0x1, R8 ;  /* 0x0000000119087824 */ /* 0x000fe200078e0208 */
[----:B------:R-:W-:Y:S01]  /*16470*/  IADD3 R14, P1, P0, R22, R24, R0 ;  /* 0x00000018160e7210 */ /* 0x000fe2000783e000 */
[-C--:B---3--:R-:W-:Y:S02]  /*16480*/  IMAD R12, R19, R227.reuse, RZ ;  /* 0x000000e3130c7224 */ /* 0x088fe400078e02ff */
[----:B------:R-:W-:Y:S01]  /*16490*/  IMAD.WIDE.U32 R18, R18, R227, RZ ;  /* 0x000000e312127225 */ /* 0x000fe200078e00ff */
[----:B------:R-:W-:-:S04]  /*164a0*/  IADD3.X R8, R9, R8, R6, P1, P0 ;  /* 0x0000000809087210 */ /* 0x000fc80000fe0406 */
[----:B------:R-:W-:Y:S02]  /*164b0*/  IADD3 R9, R19, R12, RZ ;  /* 0x0000000c13097210 */ /* 0x000fe40007ffe0ff */
[----:B------:R-:W-:Y:S01]  /*164c0*/  IADD3 R14, P1, P0, R7, R14, R18 ;  /* 0x0000000e070e7210 */ /* 0x000fe2000783e012 */
[-C--:B----4-:R-:W-:Y:S01]  /*164d0*/  IMAD R7, R17, R13.reuse, RZ ;  /* 0x0000000d11077224 */ /* 0x090fe200078e02ff */
[----:B------:R-:W-:Y:S02]  /*164e0*/  SHF.R.S32.HI R12, RZ, 0x1f, R13 ;  /* 0x0000001fff0c7819 */ /* 0x000fe4000001140d */
[----:B------:R-:W-:Y:S01]  /*164f0*/  IADD3.X R15, R2, R8, R9, P1, P0 ;  /* 0x00000008020f7210 */ /* 0x000fe20000fe0409 */
[----:B------:R-:W-:Y:S01]  /*16500*/  IMAD.MOV.U32 R2, RZ, RZ, c[0x0][0x4a8] ;  /* 0x00012a00ff027624 */ /* 0x000fe200078e00ff */
[----:B------:R-:W-:Y:S01]  /*16510*/  MOV R8, c[0x0][0x4ac] ;  /* 0x00012b0000087a02 */ /* 0x000fe20000000f00 */
[C---:B------:R-:W-:Y:S02]  /*16520*/  IMAD R7, R16.reuse, R12, R7 ;  /* 0x0000000c10077224 */ /* 0x040fe400078e0207 */
[----:B------:R-:W-:Y:S01]  /*16530*/  IMAD.WIDE.U32 R14, R16, R13, R14 ;  /* 0x0000000d100e7225 */ /* 0x000fe200078e000e */
[----:B------:R-:W-:-:S02]  /*16540*/  SEL R2, R2, c[0x0][0x450], P2 ;  /* 0x0001140002027a07 */ /* 0x000fc40001000000 */
[----:B------:R-:W-:Y:S01]  /*16550*/  SEL R8, R8, c[0x0][0x454], P2 ;  /* 0x0001150008087a07 */ /* 0x000fe20001000000 */
[----:B------:R-:W-:Y:S01]  /*16560*/  IMAD.IADD R7, R15, 0x1, R7 ;  /* 0x000000010f077824 */ /* 0x000fe200078e0207 */
[C---:B------:R-:W-:Y:S02]  /*16570*/  LEA R12, P0, R14.reuse, R2, 0x2 ;  /* 0x000000020e0c7211 */ /* 0x040fe400078010ff */
[----:B------:R-:W-:Y:S02]  /*16580*/  MOV R2, 0xff800000 ;  /* 0xff80000000027802 */ /* 0x000fe40000000f00 */
[----:B------:R-:W-:-:S05]  /*16590*/  LEA.HI.X R13, R14, R8, R7, 0x2, P0 ;  /* 0x000000080e0d7211 */ /* 0x000fca00000f1407 */
[----:B------:R1:W-:Y:S04]  /*165a0*/  STG.E [R12.64], R2 ;  /* 0x000000020c007986 */ /* 0x0003e8000c101908 */
.L_x_1490:
[----:B------:R-:W-:Y:S05]  /*165b0*/  BSYNC B0 ;  /* 0x0000000000007941 */ /* 0x000fea0003800000 */
.L_x_1489:
[----:B------:R-:W-:-:S13]  /*165c0*/  ISETP.GT.AND P0, PT, R210, 0x1, PT ;  /* 0x00000001d200780c */ /* 0x000fda0003f04270 */
[----:B------:R-:W-:Y:S05]  /*165d0*/  @P0 BRA `(.L_x_1482) ;  /* 0x0000077000000947 */ /* 0x000fea0003800000 */
[----:B-1----:R-:W-:Y:S01]  /*165e0*/  IMAD R13, R6, c[0x0][0x3a0], RZ ;  /* 0x0000e800060d7a24 */ /* 0x002fe200078e02ff */
[----:B------:R-:W-:Y:S01]  /*165f0*/  SHF.R.S32.HI R7, RZ, 0x1f, R146 ;  /* 0x0000001fff077819 */ /* 0x000fe20000011492 */
[----:B------:R-:W-:-:S03]  /*16600*/  IMAD.WIDE.U32 R8, R0, c[0x0][0x3a0], RZ ;  /* 0x0000e80000087a25 */ /* 0x000fc600078e00ff */
[----:B------:R-:W-:Y:S01]  /*16610*/  LEA.HI R7, R7, R146, RZ, 0x3 ;  /* 0x0000009207077211 */ /* 0x000fe200078f18ff */
[----:B------:R-:W-:Y:S01]  /*16620*/  IMAD R2, R0, c[0x0][0x3a4], R13 ;  /* 0x0000e90000027a24 */ /* 0x000fe200078e020d */
[----:B------:R-:W-:Y:S01]  /*16630*/  MOV R0, c[0x0][0x4e8] ;  /* 0x00013a0000007a02 */ /* 0x000fe20000000f00 */
[----:B------:R-:W-:-:S03]  /*16640*/  IMAD R5, R5, c[0x0][0x3f0], RZ ;  /* 0x0000fc0005057a24 */ /* 0x000fc600078e02ff */
[----:B------:R-:W-:Y:S01]  /*16650*/  ISETP.NE.AND P0, PT, R0, 0x1, PT ;  /* 0x000000010000780c */ /* 0x000fe20003f05270 */
[----:B------:R-:W-:Y:S01]  /*16660*/  IMAD R5, R224, c[0x0][0x3f4], R5 ;  /* 0x0000fd00e0057a24 */ /* 0x000fe200078e0205 */
[----:B------:R-:W-:Y:S02]  /*16670*/  SHF.R.S32.HI R0, RZ, 0x3, R7 ;  /* 0x00000003ff007819 */ /* 0x000fe40000011407 */
[----:B------:R-:W-:Y:S02]  /*16680*/  IADD3 R9, R9, R2, RZ ;  /* 0x0000000209097210 */ /* 0x000fe40007ffe0ff */
[----:B------:R-:W-:-:S03]  /*16690*/  LEA R2, R201, R0, 0x5 ;  /* 0x00000000c9027211 */ /* 0x000fc600078e28ff */
[----:B------:R-:W-:Y:S01]  /*166a0*/  IMAD.WIDE.U32 R6, R225, c[0x0][0x3e8], R8 ;  /* 0x0000fa00e1067a25 */ /* 0x000fe200078e0008 */
[C---:B------:R-:W-:Y:S02]  /*166b0*/  LEA R2, R209.reuse, R2, 0x7 ;  /* 0x00000002d1027211 */ /* 0x040fe400078e38ff */
[----:B------:R-:W-:Y:S01]  /*166c0*/  LEA R209, R209, R0, 0x7 ;  /* 0x00000000d1d17211 */ /* 0x000fe200078e38ff */
[----:B------:R-:W-:Y:S01]  /*166d0*/  IMAD R13, R225, c[0x0][0x3ec], R7 ;  /* 0x0000fb00e10d7a24 */ /* 0x000fe200078e0207 */
[----:B------:R-:W-:Y:S01]  /*166e0*/  MOV R12, R6 ;  /* 0x00000006000c7202 */ /* 0x000fe20000000f00 */
[----:B------:R-:W-:-:S04]  /*166f0*/  @P0 IMAD.HI.U32 R7, R2, c[0x0][0x4ec], RZ ;  /* 0x00013b0002070a27 */ /* 0x000fc800078e00ff */
[----:B------:R-:W-:Y:S01]  /*16700*/  IMAD.MOV.U32 R8, RZ, RZ, R2 ;  /* 0x000000ffff087224 */ /* 0x000fe200078e0002 */
[----:B------:R-:W-:Y:S01]  /*16710*/  @P0 SHF.R.U32.HI R8, RZ, c[0x0][0x4f0], R7 ;  /* 0x00013c00ff080a19 */ /* 0x000fe20000011607 */
[----:B------:R-:W-:-:S03]  /*16720*/  IMAD.WIDE.U32 R224, R224, c[0x0][0x3f0], R12 ;  /* 0x0000fc00e0e07a25 */ /* 0x000fc600078e000c */
[----:B------:R-:W-:Y:S01]  /*16730*/  SHF.R.S32.HI R6, RZ, 0x1f, R8 ;  /* 0x0000001fff067819 */ /* 0x000fe20000011408 */
[----:B------:R-:W-:Y:S01]  /*16740*/  IMAD.IADD R225, R225, 0x1, R5 ;  /* 0x00000001e1e17824 */ /* 0x000fe200078e0205 */
[----:B------:R-:W-:-:S03]  /*16750*/  IADD3 R7, -R8, RZ, RZ ;  /* 0x000000ff08077210 */ /* 0x000fc60007ffe1ff */
        /* <DEDUP_REMOVED lines=14> */
.L_x_1543:
[----:B------:R-:W-:Y:S05]  /*16840*/  BRA.DIV ~URZ, `(.L_x_1492) ;  /* 0x00001cd27f007947 */ /* 0x000fea000b800000 */
[----:B------:R3:W4:Y:S02]  /*16850*/  SHFL.IDX PT, R2, R5, RZ, 0x181f ;  /* 0x00181fff05027589 */ /* 0x00072400000e0000 */
.L_x_1544:
        /* <DEDUP_REMOVED lines=12> */
[C---:B------:R-:W-:Y:S02]  /*16920*/  @!P0 LEA R18, P3, R217.reuse, R2, 0x1 ;  /* 0x00000002d9128211 */ /* 0x040fe400078608ff */
[-C--:B--2---:R-:W-:Y:S02]  /*16930*/  @!P2 LEA.HI.X R17, R20, R7.reuse, R13, 0x1, P5 ;  /* 0x000000071411a211 */ /* 0x084fe400028f0c0d */
[-C--:B------:R-:W-:Y:S02]  /*16940*/  @!P1 LEA.HI.X R15, R218, R7.reuse, R9, 0x1, P4 ;  /* 0x00000007da0f9211 */ /* 0x080fe400020f0c09 */
[----:B------:R-:W-:Y:S01]  /*16950*/  @!P0 LEA.HI.X R19, R217, R7, R4, 0x1, P3 ;  /* 0x00000007d9138211 */ /* 0x000fe200018f0c04 */
[----:B------:R2:W-:Y:S04]  /*16960*/  @!P2 ST.E.128 [R16.64], RZ ;  /* 0x000000ff1000a985 */ /* 0x0005e8000c101d08 */
[----:B------:R2:W-:Y:S04]  /*16970*/  @!P1 ST.E.128 [R14.64], RZ ;  /* 0x000000ff0e009985 */ /* 0x0005e8000c101d08 */
[----:B------:R2:W-:Y:S02]  /*16980*/  @!P0 ST.E.128 [R18.64], RZ ;  /* 0x000000ff12008985 */ /* 0x0005e4000c101d08 */
.L_x_1494:
[----:B------:R-:W-:Y:S05]  /*16990*/  BSYNC B0 ;  /* 0x0000000000007941 */ /* 0x000fea0003800000 */
.L_x_1493:
[----:B------:R-:W-:Y:S05]  /*169a0*/  BRA.DIV ~URZ, `(.L_x_1495) ;  /* 0x00001bd27f007947 */ /* 0x000fea000b800000 */
[----:B--2---:R2:W1:Y:S04]  /*169b0*/  SHFL.IDX PT, R7, R6, 0x1, 0x181f ;  /* 0x00381f0006077f89 */ /* 0x00446800000e0000 */
[----:B----4-:R2:W4:Y:S02]  /*169c0*/  SHFL.IDX PT, R2, R5, 0x1, 0x181f ;  /* 0x00381f0005027f89 */ /* 0x01052400000e0000 */
.L_x_1545:
        /* <DEDUP_REMOVED lines=9> */
[C---:B------:R-:W-:Y:S02]  /*16a60*/  @!P0 LEA R18, P3, R217.reuse, R2, 0x1 ;  /* 0x00000002d9128211 */ /* 0x040fe400078608ff */
[-C--:B-1----:R-:W-:Y:S02]  /*16a70*/  @!P2 LEA.HI.X R17, R20, R7.reuse, R13, 0x1, P5 ;  /* 0x000000071411a211 */ /* 0x082fe400028f0c0d */
[-C--:B------:R-:W-:Y:S02]  /*16a80*/  @!P1 LEA.HI.X R15, R218, R7.reuse, R9, 0x1, P4 ;  /* 0x00000007da0f9211 */ /* 0x080fe400020f0c09 */
[----:B------:R-:W-:Y:S01]  /*16a90*/  @!P0 LEA.HI.X R19, R217, R7, R4, 0x1, P3 ;  /* 0x00000007d9138211 */ /* 0x000fe200018f0c04 */
[----:B------:R1:W-:Y:S04]  /*16aa0*/  @!P2 ST.E.128 [R16.64], RZ ;  /* 0x000000ff1000a985 */ /* 0x0003e8000c101d08 */
[----:B------:R1:W-:Y:S04]  /*16ab0*/  @!P1 ST.E.128 [R14.64], RZ ;  /* 0x000000ff0e009985 */ /* 0x0003e8000c101d08 */
[----:B------:R1:W-:Y:S02]  /*16ac0*/  @!P0 ST.E.128 [R18.64], RZ ;  /* 0x000000ff12008985 */ /* 0x0003e4000c101d08 */
.L_x_1497:
[----:B------:R-:W-:Y:S05]  /*16ad0*/  BSYNC B0 ;  /* 0x0000000000007941 */ /* 0x000fea0003800000 */
.L_x_1496:
[----:B------:R-:W-:Y:S05]  /*16ae0*/  BRA.DIV ~URZ, `(.L_x_1498) ;  /* 0x00001b527f007947 */ /* 0x000fea000b800000 */
[----:B-1----:R1:W2:Y:S02]  /*16af0*/  SHFL.IDX PT, R7, R6, 0x2, 0x181f ;  /* 0x00581f0006077f89 */ /* 0x0022a400000e0000 */
.L_x_1546:
[----:B------:R-:W-:Y:S05]  /*16b00*/  BRA.DIV ~URZ, `(.L_x_1499) ;  /* 0x00001ba27f007947 */ /* 0x000fea000b800000 */
[----:B----4-:R4:W1:Y:S02]  /*16b10*/  SHFL.IDX PT, R2, R5, 0x2, 0x181f ;  /* 0x00581f0005027f89 */ /* 0x01086400000e0000 */
.L_x_1547:
        /* <DEDUP_REMOVED lines=16> */
.L_x_1501:
[----:B------:R-:W-:Y:S05]  /*16c20*/  BSYNC B0 ;  /* 0x0000000000007941 */ /* 0x000fea0003800000 */
.L_x_1500:
[----:B------:R-:W-:Y:S05]  /*16c30*/  BRA.DIV ~URZ, `(.L_x_1502) ;  /* 0x00001ad27f007947 */ /* 0x000fea000b800000 */
[----:B-12---:R-:W1:Y:S04]  /*16c40*/  SHFL.IDX PT, R6, R6, 0x3, 0x181f ;  /* 0x00781f0006067f89 */ /* 0x006e6800000e0000 */
[----:B------:R2:W3:Y:S02]  /*16c50*/  SHFL.IDX PT, R2, R5, 0x3, 0x181f ;  /* 0x00781f0005027f89 */ /* 0x0004e400000e0000 */
.L_x_1548:
[----:B------:R-:W-:-:S04]  /*16c60*/  IADD3 R209, R209, 0x60, RZ ;  /* 0x00000060d1d17810 */ /* 0x000fc80007ffe0ff */
[----:B------:R-:W-:-:S13]  /*16c70*/  ISETP.GE.AND P0, PT, R209, R12, PT ;  /* 0x0000000cd100720c */ /* 0x000fda0003f06270 */
[----:B------:R-:W-:Y:S05]  /*16c80*/  @P0 BRA `(.L_x_1482) ;  /* 0x000000c000000947 */ /* 0x000fea0003800000 */
[----:B------:R-:W-:Y:S02]  /*16c90*/  ISETP.GE.AND P2, PT, R20, c[0x0][0x3c8], PT ;  /* 0x0000f20014007a0c */ /* 0x000fe40003f46270 */
[----:B------:R-:W-:Y:S02]  /*16ca0*/  ISETP.GE.AND P1, PT, R218, c[0x0][0x3c8], PT ;  /* 0x0000f200da007a0c */ /* 0x000fe40003f26270 */
[----:B------:R-:W-:-:S09]  /*16cb0*/  ISETP.GE.AND P0, PT, R217, c[0x0][0x3c8], PT ;  /* 0x0000f200d9007a0c */ /* 0x000fd20003f06270 */
[-C--:B---3--:R-:W-:Y:S02]  /*16cc0*/  @!P2 LEA R12, P5, R20, R2.reuse, 0x1 ;  /* 0x00000002140ca211 */ /* 0x088fe400078a08ff */
        /* <DEDUP_REMOVED lines=8> */
.L_x_1482:
[----:B------:R-:W-:Y:S05]  /*16d50*/  BSYNC B1 ;  /* 0x0000000000017941 */ /* 0x000fea0003800000 */
.L_x_1466:
[----:B------:R-:W-:-:S13]  /*16d60*/  ISETP.NE.AND P0, PT, R216, RZ, PT ;  /* 0x000000ffd800720c */ /* 0x000fda0003f05270 */
[----:B------:R-:W-:Y:S01]  /*16d70*/  @P0 WARPSYNC 0xffffffff ;  /* 0xffffffff00000948 */ /* 0x000fe20003800000 */
[----:B------:R-:W-:Y:S06]  /*16d80*/  @P0 BAR.SYNC.DEFER_BLOCKING 0x5, 0x100 ;  /* 0x0144000000000b1d */ /* 0x000fec0000010000 */
[----:B------:R-:W4:Y:S04]  /*16d90*/  @P0 LDS.128 R208, [0x24100] ;  /* 0x02410000ffd00984 */ /* 0x000f280000000c00 */
[----:B------:R-:W-:Y:S06]  /*16da0*/  @P0 BAR.ARV 0x4, 0x100 ;  /* 0x0104000000000b1d */ /* 0x000fec0000002000 */
[----:B------:R-:W-:Y:S05]  /*16db0*/  @P0 BRA `(.L_x_1503) ;  /* 0x00000a6000000947 */ /* 0x000fea0003800000 */
[----:B-1--4-:R-:W-:Y:S01]  /*16dc0*/  LOP3.LUT R4, R146, 0x1f, RZ, 0xc0, !PT ;  /* 0x0000001f92047812 */ /* 0x012fe200078ec0ff */
[----:B------:R-:W-:-:S03]  /*16dd0*/  IMAD.MOV.U32 R21, RZ, RZ, RZ ;  /* 0x000000ffff157224 */ /* 0x000fc600078e00ff */
[----:B------:R-:W-:Y:S01]  /*16de0*/  ISETP.NE.AND P6, PT, R4, 0x1f, PT ;  /* 0x0000001f0400780c */ /* 0x000fe20003fc5270 */
[----:B------:R-:W-:Y:S10]  /*16df0*/  BRA.DIV ~URZ, `(.L_x_1504) ;  /* 0x000019d27f007947 */ /* 0x000ff4000b800000 */
[----:B--23--:R1:W2:Y:S02]  /*16e00*/  SHFL.IDX PT, R5, R3, RZ, 0x1f ;  /* 0x00001fff03057589 */ /* 0x00c2a400000e0000 */
.L_x_1549:
[----:B------:R-:W-:Y:S05]  /*16e10*/  BRA.DIV ~URZ, `(.L_x_1505) ;  /* 0x00001a227f007947 */ /* 0x000fea000b800000 */
[----:B-1----:R-:W1:Y:S02]  /*16e20*/  SHFL.IDX PT, R3, R3, 0x1, 0x1f ;  /* 0x00201f0003037f89 */ /* 0x002e6400000e0000 */
.L_x_1550:
[----:B------:R-:W-:Y:S02]  /*16e30*/  IMAD.IADD R7, R211, 0x1, R4 ;  /* 0x00000001d3077824 */ /* 0x000fe400078e0204 */
[----:B------:R-:W-:-:S03]  /*16e40*/  IMAD.MOV.U32 R12, RZ, RZ, RZ ;  /* 0x000000ffff0c7224 */ /* 0x000fc600078e00ff */
[----:B------:R-:W-:-:S13]  /*16e50*/  ISETP.GE.OR P0, PT, R7, c[0x0][0x53c], !P6 ;  /* 0x00014f0007007a0c */ /* 0x000fda0007706670 */
[----:B------:R-:W-:Y:S01]  /*16e60*/  @!P0 IMAD.MOV.U32 R2, RZ, RZ, 0x4 ;  /* 0x00000004ff028424 */ /* 0x000fe200078e00ff */
[----:B------:R-:W-:-:S03]  /*16e70*/  @!P0 MOV R0, 0x4 ;  /* 0x0000000400008802 */ /* 0x000fc60000000f00 */
[----:B------:R-:W-:-:S04]  /*16e80*/  @!P0 IMAD.WIDE R8, R7, R2, c[0x0][0x580] ;  /* 0x0001600007088625 */ /* 0x000fc800078e0202 */
[----:B------:R-:W-:Y:S01]  /*16e90*/  @!P0 IMAD.WIDE R6, R7, R0, c[0x0][0x578] ;  /* 0x00015e0007068625 */ /* 0x000fe200078e0200 */
[----:B------:R-:W3:Y:S04]  /*16ea0*/  @!P0 LDG.E R12, [R8.64] ;  /* 0x00000008080c8981 */ /* 0x000ee8000c1e1900 */
[----:B------:R-:W3:Y:S01]  /*16eb0*/  @!P0 LDG.E R21, [R6.64] ;  /* 0x0000000806158981 */ /* 0x000ee2000c1e1900 */
[C---:B------:R-:W-:Y:S02]  /*16ec0*/  ISETP.GE.U32.AND P4, PT, R4.reuse, 0x10, PT ;  /* 0x000000100400780c */ /* 0x040fe40003f86070 */
[C---:B------:R-:W-:Y:S02]  /*16ed0*/  ISETP.GE.U32.AND P3, PT, R4.reuse, 0x8, PT ;  /* 0x000000080400780c */ /* 0x040fe40003f66070 */
[----:B------:R-:W-:-:S02]  /*16ee0*/  ISETP.GE.U32.AND P2, PT, R4, 0x4, PT ;  /* 0x000000040400780c */ /* 0x000fc40003f46070 */
[C---:B------:R-:W-:Y:S02]  /*16ef0*/  ISETP.GE.U32.AND P1, PT, R4.reuse, 0x2, PT ;  /* 0x000000020400780c */ /* 0x040fe40003f26070 */
[----:B------:R-:W-:Y:S02]  /*16f00*/  ISETP.NE.AND P5, PT, R4, RZ, PT ;  /* 0x000000ff0400720c */ /* 0x000fe40003fa5270 */
[----:B------:R-:W-:Y:S01]  /*16f10*/  MOV R19, RZ ;  /* 0x000000ff00137202 */ /* 0x000fe20000000f00 */
[----:B---3--:R-:W-:Y:S01]  /*16f20*/  IMAD R13, R21, R12, RZ ;  /* 0x0000000c150d7224 */ /* 0x008fe200078e02ff */
[----:B------:R-:W-:Y:S07]  /*16f30*/  BRA.DIV ~URZ, `(.L_x_1506) ;  /* 0x000019727f007947 */ /* 0x000fee000b800000 */
[----:B------:R3:W4:Y:S02]  /*16f40*/  SHFL.UP PT, R2, R13, 0x1, RZ ;  /* 0x042000000d027989 */ /* 0x00072400000e00ff */
.L_x_1551:
[----:B----4-:R-:W-:-:S04]  /*16f50*/  SEL R0, R2, RZ, P5 ;  /* 0x000000ff02007207 */ /* 0x010fc80002800000 */
[----:B---3--:R-:W-:Y:S01]  /*16f60*/  IADD3 R13, R13, R0, RZ ;  /* 0x000000000d0d7210 */ /* 0x008fe20007ffe0ff */
        /* <DEDUP_REMOVED lines=14> */
.L_x_1552:
[----:B----4-:R-:W-:Y:S01]  /*17050*/  IMAD R7, R2, c[0x0][0x538], RZ ;  /* 0x00014e0002077a24 */ /* 0x010fe200078e02ff */
[----:B------:R-:W-:Y:S04]  /*17060*/  BSSY B1, `(.L_x_1508) ;  /* 0x0000076000017945 */ /* 0x000fe80003800000 */
[----:B-1----:R-:W-:-:S04]  /*17070*/  IADD3 R208, R7, R3, RZ ;  /* 0x0000000307d07210 */ /* 0x002fc80007ffe0ff */
[----:B--2---:R-:W-:-:S13]  /*17080*/  ISETP.GT.AND P0, PT, R208, R5, PT ;  /* 0x00000005d000720c */ /* 0x004fda0003f04270 */
[----:B------:R-:W-:Y:S05]  /*17090*/  @P0 BRA `(.L_x_1509) ;  /* 0x0000024000000947 */ /* 0x000fea0003800000 */
.L_x_1513:
        /* <DEDUP_REMOVED lines=16> */
.L_x_1553:
        /* <DEDUP_REMOVED lines=12> */
[----:B---3--:R-:W1:Y:S02]  /*17260*/  SHFL.UP PT, R13, R0, 0x10, RZ ;  /* 0x06000000000d7989 */ /* 0x008e6400000e00ff */
[----:B-1----:R-:W-:-:S05]  /*17270*/  SEL R13, R13, RZ, P4 ;  /* 0x000000ff0d0d7207 */ /* 0x002fca0002000000 */
[----:B------:R-:W-:-:S05]  /*17280*/  IMAD.IADD R13, R0, 0x1, R13 ;  /* 0x00000001000d7824 */ /* 0x000fca00078e020d */
[----:B------:R1:W2:Y:S02]  /*17290*/  SHFL.IDX PT, R2, R13, 0x1f, 0x1f ;  /* 0x03e01f000d027f89 */ /* 0x0002a400000e0000 */
.L_x_1554:
[----:B--2---:R-:W-:-:S05]  /*172a0*/  IMAD R7, R2, c[0x0][0x538], RZ ;  /* 0x00014e0002077a24 */ /* 0x004fca00078e02ff */
[----:B------:R-:W-:-:S04]  /*172b0*/  IADD3 R208, R7, R208, RZ ;  /* 0x000000d007d07210 */ /* 0x000fc80007ffe0ff */
[----:B------:R-:W-:-:S13]  /*172c0*/  ISETP.GT.AND P0, PT, R208, R5, PT ;  /* 0x00000005d000720c */ /* 0x000fda0003f04270 */
[----:B-1----:R-:W-:Y:S05]  /*172d0*/  @!P0 BRA `(.L_x_1513) ;  /* 0xfffffdc000008947 */ /* 0x002fea000383ffff */
.L_x_1509:
[----:B------:R-:W-:-:S05]  /*172e0*/  IADD3 R208, -R7, R208, RZ ;  /* 0x000000d007d07210 */ /* 0x000fca0007ffe1ff */
[----:B------:R-:W-:-:S05]  /*172f0*/  IMAD R0, R13, c[0x0][0x538], R208 ;  /* 0x00014e000d007a24 */ /* 0x000fca00078e02d0 */
[----:B------:R-:W-:Y:S01]  /*17300*/  ISETP.GT.AND P0, PT, R0, R5, PT ;  /* 0x000000050000720c */ /* 0x000fe20003f04270 */
[----:B------:R-:W-:-:S12]  /*17310*/  BRA.DIV ~URZ, `(.L_x_1514) ;  /* 0x000019727f007947 */ /* 0x000fd8000b800000 */
[----:B------:R-:W-:-:S04]  /*17320*/  VOTE.ANY R9, PT, !P0 ;  /* 0x0000000000097806 */ /* 0x000fc800040e0100 */
.L_x_1555:
[----:B------:R1:W2:Y:S01]  /*17330*/  POPC R6, R9 ;  /* 0x0000000900067309 */ /* 0x0002a20000000000 */
[----:B------:R-:W-:Y:S05]  /*17340*/  BRA.DIV ~URZ, `(.L_x_1515) ;  /* 0x000019827f007947 */ /* 0x000fea000b800000 */
[----:B--2---:R2:W4:Y:S04]  /*17350*/  SHFL.IDX PT, R7, R12, R6, 0x1f ;  /* 0x00001f060c077589 */ /* 0x00452800000e0000 */
[----:B------:R2:W1:Y:S02]  /*17360*/  SHFL.IDX PT, R3, R21, R6, 0x1f ;  /* 0x00001f0615037589 */ /* 0x00046400000e0000 */
.L_x_1556:
[----:B------:R-:W-:Y:S01]  /*17370*/  ISETP.NE.AND P0, PT, R9, RZ, PT ;  /* 0x000000ff0900720c */ /* 0x000fe20003f05270 */
[----:B------:R-:W-:-:S12]  /*17380*/  BSSY B0, `(.L_x_1516) ;  /* 0x0000005000007945 */ /* 0x000fd80003800000 */
[----:B------:R-:W-:Y:S05]  /*17390*/  @!P0 BRA `(.L_x_1517) ;  /* 0x0000003000008947 */ /* 0x000fea0003800000 */
[----:B------:R-:W-:Y:S01]  /*173a0*/  IADD3 R8, R6, -0x1, RZ ;  /* 0xffffffff06087810 */ /* 0x000fe20007ffe0ff */
[----:B------:R-:W-:Y:S05]  /*173b0*/  BRA.DIV ~URZ, `(.L_x_1518) ;  /* 0x000019e27f007947 */ /* 0x000fea000b800000 */
[----:B------:R2:W3:Y:S02]  /*173c0*/  SHFL.IDX PT, R19, R13, R8, 0x1f ;  /* 0x00001f080d137589 */ /* 0x0004e400000e0000 */
.L_x_1517:
[----:B------:R-:W-:Y:S05]  /*173d0*/  BSYNC B0 ;  /* 0x0000000000007941 */ /* 0x000fea0003800000 */
.L_x_1516:
[----:B----4-:R-:W-:Y:S01]  /*173e0*/  IABS R0, R7 ;  /* 0x0000000700007213 */ /* 0x010fe20000000000 */
[----:B---3--:R-:W-:Y:S01]  /*173f0*/  IMAD R208, R19, c[0x0][0x538], R208 ;  /* 0x00014e0013d07a24 */ /* 0x008fe200078e02d0 */
[----:B-12---:R-:W-:Y:S02]  /*17400*/  IABS R13, R3 ;  /* 0x00000003000d7213 */ /* 0x006fe40000000000 */
[----:B------:R-:W1:Y:S01]  /*17410*/  I2F.RP R14, R0 ;  /* 0x00000000000e7306 */ /* 0x000e620000209400 */
[----:B------:R-:W-:Y:S01]  /*17420*/  IMAD.IADD R12, R5, 0x1, -R208 ;  /* 0x00000001050c7824 */ /* 0x000fe200078e0ad0 */
[----:B------:R-:W-:Y:S02]  /*17430*/  IABS R2, R7 ;  /* 0x0000000700027213 */ /* 0x000fe40000000000 */
[----:B------:R-:W-:Y:S02]  /*17440*/  IADD3 R211, R6, R211, RZ ;  /* 0x000000d306d37210 */ /* 0x000fe40007ffe0ff */
[----:B------:R-:W-:Y:S01]  /*17450*/  IABS R5, R12 ;  /* 0x0000000c00057213 */ /* 0x000fe20000000000 */
[----:B------:R-:W-:Y:S01]  /*17460*/  IMAD.MOV R2, RZ, RZ, -R2 ;  /* 0x000000ffff027224 */ /* 0x000fe200078e0a02 */
[----:B-1----:R-:W1:Y:S08]  /*17470*/  MUFU.RCP R8, R14 ;  /* 0x0000000e00087308 */ /* 0x002e700000001000 */
[----:B------:R-:W-:Y:S01]  /*17480*/  I2F.RP R14, R13 ;  /* 0x0000000d000e7306 */ /* 0x000fe20000209400 */
[----:B-1----:R-:W-:-:S07]  /*17490*/  IADD3 R8, R8, 0xffffffe, RZ ;  /* 0x0ffffffe08087810 */ /* 0x002fce0007ffe0ff */
[----:B------:R-:W1:Y:S02]  /*174a0*/  F2I.FTZ.U32.TRUNC.NTZ R9, R8 ;  /* 0x0000000800097305 */ /* 0x000e64000021f000 */
[----:B-1----:R-:W-:Y:S02]  /*174b0*/  IMAD.MOV R15, RZ, RZ, -R9 ;  /* 0x000000ffff0f7224 */ /* 0x002fe400078e0a09 */
[----:B------:R-:W-:Y:S02]  /*174c0*/  IMAD.MOV.U32 R8, RZ, RZ, RZ ;  /* 0x000000ffff087224 */ /* 0x000fe400078e00ff */
[----:B------:R-:W-:-:S04]  /*174d0*/  IMAD R15, R15, R0, RZ ;  /* 0x000000000f0f7224 */ /* 0x000fc800078e02ff */
[----:B------:R-:W-:Y:S02]  /*174e0*/  IMAD.HI.U32 R15, R9, R15, R8 ;  /* 0x0000000f090f7227 */ /* 0x000fe400078e0008 */
[----:B------:R-:W1:Y:S04]  /*174f0*/  MUFU.RCP R8, R14 ;  /* 0x0000000e00087308 */ /* 0x000e680000001000 */
[----:B------:R-:W-:-:S04]  /*17500*/  IMAD.HI.U32 R15, R15, R5, RZ ;  /* 0x000000050f0f7227 */ /* 0x000fc800078e00ff */
[----:B------:R-:W-:-:S05]  /*17510*/  IMAD R5, R15, R2, R5 ;  /* 0x000000020f057224 */ /* 0x000fca00078e0205 */
[----:B------:R-:W-:Y:S02]  /*17520*/  ISETP.GT.U32.AND P0, PT, R0, R5, PT ;  /* 0x000000050000720c */ /* 0x000fe40003f04070 */
[----:B-1----:R-:W-:-:S04]  /*17530*/  IADD3 R8, R8, 0xffffffe, RZ ;  /* 0x0ffffffe08087810 */ /* 0x002fc80007ffe0ff */
[----:B------:R-:W1:Y:S07]  /*17540*/  F2I.FTZ.U32.TRUNC.NTZ R9, R8 ;  /* 0x0000000800097305 */ /* 0x000e6e000021f000 */
[----:B------:R-:W-:Y:S01]  /*17550*/  @!P0 IMAD.IADD R5, R5, 0x1, -R0 ;  /* 0x0000000105058824 */ /* 0x000fe200078e0a00 */
[----:B------:R-:W-:Y:S02]  /*17560*/  @!P0 IADD3 R15, R15, 0x1, RZ ;  /* 0x000000010f0f8810 */ /* 0x000fe40007ffe0ff */
[----:B------:R-:W-:-:S02]  /*17570*/  ISETP.NE.AND P0, PT, R7, RZ, PT ;  /* 0x000000ff0700720c */ /* 0x000fc40003f05270 */
[----:B------:R-:W-:Y:S02]  /*17580*/  ISETP.GE.U32.AND P2, PT, R5, R0, PT ;  /* 0x000000000500720c */ /* 0x000fe40003f46070 */
[----:B------:R-:W-:Y:S02]  /*17590*/  LOP3.LUT R0, R12, R7, RZ, 0x3c, !PT ;  /* 0x000000070c007212 */ /* 0x000fe400078e3cff */
[----:B-1----:R-:W-:Y:S01]  /*175a0*/  IADD3 R2, RZ, -R9, RZ ;  /* 0x80000009ff027210 */ /* 0x002fe20007ffe0ff */
[----:B------:R-:W-:Y:S01]  /*175b0*/  IMAD.MOV.U32 R8, RZ, RZ, RZ ;  /* 0x000000ffff087224 */ /* 0x000fe200078e00ff */
[----:B------:R-:W-:Y:S02]  /*175c0*/  ISETP.GE.AND P1, PT, R0, RZ, PT ;  /* 0x000000ff0000720c */ /* 0x000fe40003f26270 */
[----:B------:R-:W-:Y:S01]  /*175d0*/  IABS R0, R3 ;  /* 0x0000000300007213 */ /* 0x000fe20000000000 */
[----:B------:R-:W-:-:S04]  /*175e0*/  IMAD R5, R2, R13, RZ ;  /* 0x0000000d02057224 */ /* 0x000fc800078e02ff */
[----:B------:R-:W-:Y:S01]  /*175f0*/  @P2 IADD3 R15, R15, 0x1, RZ ;  /* 0x000000010f0f2810 */ /* 0x000fe20007ffe0ff */
[----:B------:R-:W-:-:S04]  /*17600*/  IMAD.HI.U32 R5, R9, R5, R8 ;  /* 0x0000000509057227 */ /* 0x000fc800078e0008 */
[----:B------:R-:W-:Y:S02]  /*17610*/  IMAD.MOV R0, RZ, RZ, -R0 ;  /* 0x000000ffff007224 */ /* 0x000fe400078e0a00 */
        /* <DEDUP_REMOVED lines=8> */
[-C--:B------:R-:W-:Y:S02]  /*176a0*/  @!P0 IADD3 R0, R0, -R13.reuse, RZ ;  /* 0x8000000d00008210 */ /* 0x080fe40007ffe0ff */
[----:B------:R-:W-:Y:S02]  /*176b0*/  @!P0 IADD3 R5, R5, 0x1, RZ ;  /* 0x0000000105058810 */ /* 0x000fe40007ffe0ff */
[----:B------:R-:W-:Y:S02]  /*176c0*/  ISETP.GE.U32.AND P2, PT, R0, R13, PT ;  /* 0x0000000d0000720c */ /* 0x000fe40003f46070 */
[----:B------:R-:W-:Y:S02]  /*176d0*/  LOP3.LUT R0, R15, R3, RZ, 0x3c, !PT ;  /* 0x000000030f007212 */ /* 0x000fe400078e3cff */
[----:B------:R-:W-:Y:S02]  /*176e0*/  ISETP.NE.AND P0, PT, R3, RZ, PT ;  /* 0x000000ff0300720c */ /* 0x000fe40003f05270 */
[----:B------:R-:W-:-:S07]  /*176f0*/  ISETP.GE.AND P1, PT, R0, RZ, PT ;  /* 0x000000ff0000720c */ /* 0x000fce0003f26270 */
[----:B------:R-:W-:-:S06]  /*17700*/  @P2 IADD3 R5, R5, 0x1, RZ ;  /* 0x0000000105052810 */ /* 0x000fcc0007ffe0ff */
[----:B------:R-:W-:Y:S01]  /*17710*/  @!P1 IMAD.MOV R5, RZ, RZ, -R5 ;  /* 0x000000ffff059224 */ /* 0x000fe200078e0a05 */
[----:B------:R-:W-:-:S05]  /*17720*/  @!P0 LOP3.LUT R5, RZ, R3, RZ, 0x33, !PT ;  /* 0x00000003ff058212 */ /* 0x000fca00078e33ff */
[----:B------:R-:W-:-:S04]  /*17730*/  IMAD.MOV R0, RZ, RZ, -R5 ;  /* 0x000000ffff007224 */ /* 0x000fc800078e0a05 */
[C---:B------:R-:W-:Y:S02]  /*17740*/  IMAD R0, R3.reuse, R0, R15 ;  /* 0x0000000003007224 */ /* 0x040fe400078e020f */
[----:B------:R-:W-:-:S04]  /*17750*/  IMAD R3, R3, 0x1000000, R5 ;  /* 0x0100000003037824 */ /* 0x000fc800078e0205 */
[----:B------:R-:W-:Y:S01]  /*17760*/  IMAD R210, R0, 0x10000, R3 ;  /* 0x0001000000d27824 */ /* 0x000fe200078e0203 */
[----:B------:R-:W-:Y:S05]  /*17770*/  BRA `(.L_x_1519) ;  /* 0x0000004000007947 */ /* 0x000fea0003800000 */
.L_x_1510:
[----:B------:R-:W-:Y:S01]  /*17780*/  IMAD.MOV.U32 R208, RZ, RZ, R5 ;  /* 0x000000ffffd07224 */ /* 0x000fe200078e0005 */
[----:B------:R-:W-:Y:S01]  /*17790*/  MOV R210, RZ ;  /* 0x000000ff00d27202 */ /* 0x000fe20000000f00 */
[----:B------:R-:W-:Y:S01]  /*177a0*/  IMAD.MOV.U32 R209, RZ, RZ, RZ ;  /* 0x000000ffffd17224 */ /* 0x000fe200078e00ff */
[----:B------:R-:W-:Y:S02]  /*177b0*/  MOV R211, c[0x0][0x53c] ;  /* 0x00014f0000d37a02 */ /* 0x000fe40000000f00 */
.L_x_1519:
[----:B------:R-:W-:Y:S05]  /*177c0*/  BSYNC B1 ;  /* 0x0000000000017941 */ /* 0x000fea0003800000 */
.L_x_1508:
[----:B------:R-:W-:Y:S01]  /*177d0*/  WARPSYNC 0xffffffff ;  /* 0xffffffff00007948 */ /* 0x000fe20003800000 */
[----:B------:R-:W-:Y:S01]  /*177e0*/  BAR.SYNC.DEFER_BLOCKING 0x4, 0x100 ;  /* 0x0104000000007b1d */ /* 0x000fe20000010000 */
[----:B------:R-:W-:-:S13]  /*177f0*/  ISETP.NE.AND P0, PT, R4, RZ, PT ;  /* 0x000000ff0400720c */ /* 0x000fda0003f05270 */
[----:B------:R1:W-:Y:S04]  /*17800*/  @!P0 STS.128 [0x24100], R208 ;  /* 0x024100d0ff008388 */ /* 0x0003e80000000c00 */
[----:B------:R-:W-:Y:S06]  /*17810*/  BAR.ARV 0x5, 0x100 ;  /* 0x0144000000007b1d */ /* 0x000fec0000002000 */
.L_x_1503:
[----:B----4-:R-:W-:-:S13]  /*17820*/  ISETP.GE.AND P0, PT, R211, c[0x0][0x53c], PT ;  /* 0x00014f00d3007a0c */ /* 0x010fda0003f06270 */
[----:B-123--:R-:W-:Y:S01]  /*17830*/  @P0 CALL.REL.NOINC `(.L_x_1520) ;  /* 0x0000001000000944 */ /* 0x00efe20003c00000 */
[----:B------:R-:W-:Y:S05]  /*17840*/  BRA `(.L_x_1521) ;  /* 0xfffe97c000007947 */ /* 0x000fea000383ffff */
.L_x_1520:
[----:B------:R-:W-:Y:S05]  /*17850*/  EXIT ;  /* 0x000000000000794d */ /* 0x000fea0003800000 */
.L_x_1359:
[----:B------:R-:W-:Y:S02]  /*17860*/  MOV R2, 0x1 ;  /* 0x0000000100027802 */ /* 0x000fe40000000f00 */
[----:B------:R-:W-:Y:S02]  /*17870*/  MOV R0, 0x17890 ;  /* 0x0001789000007802 */ /* 0x000fe40000000f00 */
[----:B------:R-:W-:Y:S05]  /*17880*/  CALL.REL.NOINC `($__internal_32_$__cuda_sm70_shflsync_up_p) ;  /* 0x0000161000007944 */ /* 0x000fea0003c00000 */
[----:B-12---:R-:W-:Y:S05]  /*17890*/  BRA `(.L_x_1522) ;  /* 0xfffe8bd000007947 */ /* 0x006fea000383ffff */
.L_x_1360:
[----:B------:R-:W-:Y:S02]  /*178a0*/  MOV R2, 0x2 ;  /* 0x0000000200027802 */ /* 0x000fe40000000f00 */
[----:B------:R-:W-:Y:S02]  /*178b0*/  MOV R0, 0x178d0 ;  /* 0x000178d000007802 */ /* 0x000fe40000000f00 */
[----:B------:R-:W-:Y:S05]  /*178c0*/  CALL.REL.NOINC `($__internal_32_$__cuda_sm70_shflsync_up_p) ;  /* 0x000015d000007944 */ /* 0x000fea0003c00000 */
[----:B--2---:R-:W-:Y:S02]  /*178d0*/  SEL R2, R2, RZ, P4 ;  /* 0x000000ff02027207 */ /* 0x004fe40002000000 */
[----:B------:R-:W-:-:S03]  /*178e0*/  MOV R0, 0x17920 ;  /* 0x0001792000007802 */ /* 0x000fc60000000f00 */
[----:B-1----:R-:W-:Y:S02]  /*178f0*/  IMAD.IADD R13, R13, 0x1, R2 ;  /* 0x000000010d0d7824 */ /* 0x002fe400078e0202 */
[----:B------:R-:W-:Y:S02]  /*17900*/  IMAD.MOV.U32 R2, RZ, RZ, 0x4 ;  /* 0x00000004ff027424 */ /* 0x000fe400078e00ff */
        /* <DEDUP_REMOVED lines=11> */
[----:B--2---:R-:W-:Y:S01]  /*179c0*/  SEL R2, R2, RZ, P1 ;  /* 0x000000ff02027207 */ /* 0x004fe20000800000 */
[----:B------:R-:W-:Y:S01]  /*179d0*/  IMAD.MOV.U32 R8, RZ, RZ, 0x1f ;  /* 0x0000001fff087424 */ /* 0x000fe200078e00ff */
[----:B------:R-:W-:-:S03]  /*179e0*/  MOV R0, 0x17a30 ;  /* 0x00017a3000007802 */ /* 0x000fc60000000f00 */
[----:B------:R-:W-:Y:S01]  /*179f0*/  IMAD.IADD R7, R13, 0x1, R2 ;  /* 0x000000010d077824 */ /* 0x000fe200078e0202 */
[----:B------:R-:W-:-:S03]  /*17a00*/  MOV R2, 0x1f ;  /* 0x0000001f00027802 */ /* 0x000fc60000000f00 */
[----:B------:R-:W-:Y:S02]  /*17a10*/  IMAD.MOV.U32 R15, RZ, RZ, R7 ;  /* 0x000000ffff0f7224 */ /* 0x000fe400078e0007 */
[----:B-1----:R-:W-:Y:S05]  /*17a20*/  CALL.REL.NOINC `($__internal_31_$__cuda_sm70_shflsync_idx_p) ;  /* 0x0000142000007944 */ /* 0x002fea0003c00000 */
[----:B-12---:R-:W-:Y:S05]  /*17a30*/  BRA `(.L_x_1523) ;  /* 0xfffe8b3000007947 */ /* 0x006fea000383ffff */
.L_x_1362:
[----:B------:R-:W-:Y:S02]  /*17a40*/  SEL R2, RZ, 0x1, P0 ;  /* 0x00000001ff027807 */ /* 0x000fe40000000000 */
[----:B------:R-:W-:Y:S02]  /*17a50*/  MOV R0, 0x17a70 ;  /* 0x00017a7000007802 */ /* 0x000fe40000000f00 */
[----:B------:R-:W-:Y:S05]  /*17a60*/  CALL.REL.NOINC `($__internal_33_$__cuda_sm70_votesync_ballot) ;  /* 0x0000148000007944 */ /* 0x000fea0003c00000 */
[----:B------:R-:W-:Y:S05]  /*17a70*/  BRA `(.L_x_1524) ;  /* 0xfffe8b8000007947 */ /* 0x000fea000383ffff */
.L_x_1363:
[----:B------:R-:W-:Y:S01]  /*17a80*/  IMAD.MOV.U32 R15, RZ, RZ, R10 ;  /* 0x000000ffff0f7224 */ /* 0x000fe200078e000a */
[----:B--2---:R-:W-:Y:S01]  /*17a90*/  MOV R8, R6 ;  /* 0x0000000600087202 */ /* 0x004fe20000000f00 */
[----:B------:R-:W-:Y:S01]  /*17aa0*/  IMAD.MOV.U32 R2, RZ, RZ, 0x1f ;  /* 0x0000001fff027424 */ /* 0x000fe200078e00ff */
[----:B------:R-:W-:Y:S02]  /*17ab0*/  MOV R0, 0x17ad0 ;  /* 0x00017ad000007802 */ /* 0x000fe40000000f00 */
[----:B-1----:R-:W-:Y:S05]  /*17ac0*/  CALL.REL.NOINC `($__internal_31_$__cuda_sm70_shflsync_idx_p) ;  /* 0x0000138000007944 */ /* 0x002fea0003c00000 */
[----:B--2---:R-:W-:Y:S01]  /*17ad0*/  IMAD.MOV.U32 R10, RZ, RZ, R2 ;  /* 0x000000ffff0a7224 */ /* 0x004fe200078e0002 */
[----:B-1----:R-:W-:Y:S01]  /*17ae0*/  MOV R15, R5 ;  /* 0x00000005000f7202 */ /* 0x002fe20000000f00 */
[----:B------:R-:W-:Y:S01]  /*17af0*/  IMAD.MOV.U32 R3, RZ, RZ, RZ ;  /* 0x000000ffff037224 */ /* 0x000fe200078e00ff */
[----:B------:R-:W-:Y:S01]  /*17b00*/  MOV R8, R6 ;  /* 0x0000000600087202 */ /* 0x000fe20000000f00 */
[----:B------:R-:W-:Y:S01]  /*17b10*/  IMAD.MOV.U32 R2, RZ, RZ, 0x1f ;  /* 0x0000001fff027424 */ /* 0x000fe200078e00ff */
[----:B------:R-:W-:-:S02]  /*17b20*/  MOV R0, 0x17b40 ;  /* 0x00017b4000007802 */ /* 0x000fc40000000f00 */
[----:B------:R-:W-:Y:S05]  /*17b30*/  CALL.REL.NOINC `($__internal_31_$__cuda_sm70_shflsync_idx_p) ;  /* 0x0000131000007944 */ /* 0x000fea0003c00000 */
[----:B--2---:R-:W-:Y:S01]  /*17b40*/  MOV R5, R2 ;  /* 0x0000000200057202 */ /* 0x004fe20000000f00 */
[----:B-1----:R-:W-:Y:S05]  /*17b50*/  BRA `(.L_x_1525) ;  /* 0xfffe8af000007947 */ /* 0x002fea000383ffff */
.L_x_1366:
[----:B------:R-:W-:Y:S01]  /*17b60*/  IMAD.MOV.U32 R15, RZ, RZ, R7 ;  /* 0x000000ffff0f7224 */ /* 0x000fe200078e0007 */
[----:B------:R-:W-:-:S02]  /*17b70*/  MOV R2, 0x1f ;  /* 0x0000001f00027802 */ /* 0x000fc40000000f00 */
[----:B------:R-:W-:Y:S02]  /*17b80*/  MOV R0, 0x17ba0 ;  /* 0x00017ba000007802 */ /* 0x000fe40000000f00 */
[----:B-1234-:R-:W-:Y:S05]  /*17b90*/  CALL.REL.NOINC `($__internal_31_$__cuda_sm70_shflsync_idx_p) ;  /* 0x000012b000007944 */ /* 0x01efea0003c00000 */
[----:B--2---:R-:W-:Y:S01]  /*17ba0*/  MOV R3, R2 ;  /* 0x0000000200037202 */ /* 0x004fe20000000f00 */
[----:B-1----:R-:W-:Y:S05]  /*17bb0*/  BRA `(.L_x_1365) ;  /* 0xfffe8af000007947 */ /* 0x002fea000383ffff */
.L_x_1402:
[----:B------:R-:W-:Y:S01]  /*17bc0*/  IMAD.MOV.U32 R15, RZ, RZ, R6 ;  /* 0x000000ffff0f7224 */ /* 0x000fe200078e0006 */
[----:B------:R-:W-:Y:S01]  /*17bd0*/  MOV R8, RZ ;  /* 0x000000ff00087202 */ /* 0x000fe20000000f00 */
[----:B------:R-:W-:Y:S01]  /*17be0*/  IMAD.MOV.U32 R2, RZ, RZ, 0x181f ;  /* 0x0000181fff027424 */ /* 0x000fe200078e00ff */
[----:B------:R-:W-:Y:S02]  /*17bf0*/  MOV R0, 0x17c10 ;  /* 0x00017c1000007802 */ /* 0x000fe40000000f00 */
[----:B-----5:R-:W-:Y:S05]  /*17c00*/  CALL.REL.NOINC `($__internal_31_$__cuda_sm70_shflsync_idx_p) ;  /* 0x0000124000007944 */ /* 0x020fea0003c00000 */
[----:B--2---:R-:W-:Y:S01]  /*17c10*/  MOV R13, R2 ;  /* 0x00000002000d7202 */ /* 0x004fe20000000f00 */
[----:B-1----:R-:W-:Y:S05]  /*17c20*/  BRA `(.L_x_1526) ;  /* 0xfffef91000007947 */ /* 0x002fea000383ffff */
.L_x_1403:
[----:B------:R-:W-:Y:S01]  /*17c30*/  IMAD.MOV.U32 R15, RZ, RZ, R7 ;  /* 0x000000ffff0f7224 */ /* 0x000fe200078e0007 */
[----:B------:R-:W-:Y:S01]  /*17c40*/  MOV R8, RZ ;  /* 0x000000ff00087202 */ /* 0x000fe20000000f00 */
[----:B------:R-:W-:Y:S01]  /*17c50*/  IMAD.MOV.U32 R2, RZ, RZ, 0x181f ;  /* 0x0000181fff027424 */ /* 0x000fe200078e00ff */
[----:B------:R-:W-:Y:S02]  /*17c60*/  MOV R0, 0x17c80 ;  /* 0x00017c8000007802 */ /* 0x000fe40000000f00 */
[----:B-12--5:R-:W-:Y:S05]  /*17c70*/  CALL.REL.NOINC `($__internal_31_$__cuda_sm70_shflsync_idx_p) ;  /* 0x000011d000007944 */ /* 0x026fea0003c00000 */
[----:B-12---:R-:W-:Y:S05]  /*17c80*/  BRA `(.L_x_1527) ;  /* 0xfffef8d000007947 */ /* 0x006fea000383ffff */
.L_x_1406:
[----:B--2---:R-:W-:Y:S01]  /*17c90*/  IMAD.MOV.U32 R15, RZ, RZ, R6 ;  /* 0x000000ffff0f7224 */ /* 0x004fe200078e0006 */
[----:B------:R-:W-:Y:S01]  /*17ca0*/  MOV R8, 0x1 ;  /* 0x0000000100087802 */ /* 0x000fe20000000f00 */
[----:B----4-:R-:W-:Y:S01]  /*17cb0*/  IMAD.MOV.U32 R2, RZ, RZ, 0x181f ;  /* 0x0000181fff027424 */ /* 0x010fe200078e00ff */
[----:B------:R-:W-:-:S02]  /*17cc0*/  MOV R0, 0x17ce0 ;  /* 0x00017ce000007802 */ /* 0x000fc40000000f00 */
[----:B-1-3-5:R-:W-:Y:S05]  /*17cd0*/  CALL.REL.NOINC `($__internal_31_$__cuda_sm70_shflsync_idx_p) ;  /* 0x0000117000007944 */ /* 0x02afea0003c00000 */
[----:B--2---:R-:W-:Y:S01]  /*17ce0*/  IMAD.MOV.U32 R13, RZ, RZ, R2 ;  /* 0x000000ffff0d7224 */ /* 0x004fe200078e0002 */
[----:B-1----:R-:W-:Y:S01]  /*17cf0*/  MOV R8, 0x1 ;  /* 0x0000000100087802 */ /* 0x002fe20000000f00 */
[----:B------:R-:W-:Y:S01]  /*17d00*/  IMAD.MOV.U32 R15, RZ, RZ, R7 ;  /* 0x000000ffff0f7224 */ /* 0x000fe200078e0007 */
[----:B------:R-:W-:-:S02]  /*17d10*/  MOV R2, 0x181f ;  /* 0x0000181f00027802 */ /* 0x000fc40000000f00 */
[----:B------:R-:W-:Y:S02]  /*17d20*/  MOV R0, 0x17d40 ;  /* 0x00017d4000007802 */ /* 0x000fe40000000f00 */
[----:B------:R-:W-:Y:S05]  /*17d30*/  CALL.REL.NOINC `($__internal_31_$__cuda_sm70_shflsync_idx_p) ;  /* 0x0000111000007944 */ /* 0x000fea0003c00000 */
[----:B-12---:R-:W-:Y:S05]  /*17d40*/  BRA `(.L_x_1528) ;  /* 0xfffef97000007947 */ /* 0x006fea000383ffff */
.L_x_1409:
[----:B-1----:R-:W-:Y:S01]  /*17d50*/  IMAD.MOV.U32 R15, RZ, RZ, R6 ;  /* 0x000000ffff0f7224 */ /* 0x002fe200078e0006 */
[----:B------:R-:W-:Y:S01]  /*17d60*/  MOV R8, 0x2 ;  /* 0x0000000200087802 */ /* 0x000fe20000000f00 */
[----:B----4-:R-:W-:Y:S01]  /*17d70*/  IMAD.MOV.U32 R2, RZ, RZ, 0x181f ;  /* 0x0000181fff027424 */ /* 0x010fe200078e00ff */
[----:B------:R-:W-:Y:S02]  /*17d80*/  MOV R0, 0x17da0 ;  /* 0x00017da000007802 */ /* 0x000fe40000000f00 */
[----:B--23-5:R-:W-:Y:S05]  /*17d90*/  CALL.REL.NOINC `($__internal_31_$__cuda_sm70_shflsync_idx_p) ;  /* 0x000010b000007944 */ /* 0x02cfea0003c00000 */
[----:B--2---:R-:W-:Y:S01]  /*17da0*/  MOV R13, R2 ;  /* 0x00000002000d7202 */ /* 0x004fe20000000f00 */
[----:B-1----:R-:W-:Y:S05]  /*17db0*/  BRA `(.L_x_1529) ;  /* 0xfffefa3000007947 */ /* 0x002fea000383ffff */
.L_x_1410:
[----:B------:R-:W-:Y:S01]  /*17dc0*/  IMAD.MOV.U32 R15, RZ, RZ, R7 ;  /* 0x000000ffff0f7224 */ /* 0x000fe200078e0007 */
[----:B------:R-:W-:Y:S01]  /*17dd0*/  MOV R8, 0x2 ;  /* 0x0000000200087802 */ /* 0x000fe20000000f00 */
[----:B----4-:R-:W-:Y:S01]  /*17de0*/  IMAD.MOV.U32 R2, RZ, RZ, 0x181f ;  /* 0x0000181fff027424 */ /* 0x010fe200078e00ff */
[----:B------:R-:W-:Y:S02]  /*17df0*/  MOV R0, 0x17e10 ;  /* 0x00017e1000007802 */ /* 0x000fe40000000f00 */
[----:B-123-5:R-:W-:Y:S05]  /*17e00*/  CALL.REL.NOINC `($__internal_31_$__cuda_sm70_shflsync_idx_p) ;  /* 0x0000104000007944 */ /* 0x02efea0003c00000 */
[----:B-12---:R-:W-:Y:S05]  /*17e10*/  BRA `(.L_x_1530) ;  /* 0xfffef9f000007947 */ /* 0x006fea000383ffff */
.L_x_1413:
[----:B-1----:R-:W-:Y:S01]  /*17e20*/  IMAD.MOV.U32 R15, RZ, RZ, R6 ;  /* 0x000000ffff0f7224 */ /* 0x002fe200078e0006 */
[----:B------:R-:W-:Y:S01]  /*17e30*/  MOV R8, 0x3 ;  /* 0x0000000300087802 */ /* 0x000fe20000000f00 */
[----:B------:R-:W-:Y:S01]  /*17e40*/  IMAD.MOV.U32 R2, RZ, RZ, 0x181f ;  /* 0x0000181fff027424 */ /* 0x000fe200078e00ff */
[----:B------:R-:W-:-:S02]  /*17e50*/  MOV R0, 0x17e70 ;  /* 0x00017e7000007802 */ /* 0x000fc40000000f00 */
[----:B--2345:R-:W-:Y:S05]  /*17e60*/  CALL.REL.NOINC `($__internal_31_$__cuda_sm70_shflsync_idx_p) ;  /* 0x00000fe000007944 */ /* 0x03cfea0003c00000 */
[----:B--2---:R-:W-:Y:S01]  /*17e70*/  IMAD.MOV.U32 R13, RZ, RZ, R2 ;  /* 0x000000ffff0d7224 */ /* 0x004fe200078e0002 */
[----:B-1----:R-:W-:Y:S01]  /*17e80*/  MOV R8, 0x3 ;  /* 0x0000000300087802 */ /* 0x002fe20000000f00 */
[----:B------:R-:W-:Y:S01]  /*17e90*/  IMAD.MOV.U32 R15, RZ, RZ, R7 ;  /* 0x000000ffff0f7224 */ /* 0x000fe200078e0007 */
[----:B------:R-:W-:-:S02]  /*17ea0*/  MOV R2, 0x181f ;  /* 0x0000181f00027802 */ /* 0x000fc40000000f00 */
[----:B------:R-:W-:Y:S02]  /*17eb0*/  MOV R0, 0x17ed0 ;  /* 0x00017ed000007802 */ /* 0x000fe40000000f00 */
[----:B------:R-:W-:Y:S05]  /*17ec0*/  CALL.REL.NOINC `($__internal_31_$__cuda_sm70_shflsync_idx_p) ;  /* 0x00000f8000007944 */ /* 0x000fea0003c00000 */
[----:B-12---:R-:W-:Y:S05]  /*17ed0*/  BRA `(.L_x_1531) ;  /* 0xfffefa7000007947 */ /* 0x006fea000383ffff */
.L_x_1462:
[----:B------:R-:W-:Y:S02]  /*17ee0*/  MOV R6, 0x2 ;  /* 0x0000000200067802 */ /* 0x000fe40000000f00 */
[----:B------:R-:W-:Y:S02]  /*17ef0*/  MOV R2, 0x17f10 ;  /* 0x00017f1000027802 */ /* 0x000fe40000000f00 */
[----:B------:R-:W-:Y:S05]  /*17f00*/  CALL.REL.NOINC `($__internal_30_$__cuda_sm70_shflsync_bfly_p) ;  /* 0x00000ef000007944 */ /* 0x000fea0003c00000 */
[----:B-12---:R-:W-:Y:S05]  /*17f10*/  BRA `(.L_x_1532) ;  /* 0xffffb0f000007947 */ /* 0x006fea000383ffff */
.L_x_1463:
[----:B------:R-:W-:Y:S02]  /*17f20*/  MOV R6, 0x1 ;  /* 0x0000000100067802 */ /* 0x000fe40000000f00 */
[----:B------:R-:W-:Y:S02]  /*17f30*/  MOV R2, 0x17f50 ;  /* 0x00017f5000027802 */ /* 0x000fe40000000f00 */
[----:B------:R-:W-:Y:S05]  /*17f40*/  CALL.REL.NOINC `($__internal_30_$__cuda_sm70_shflsync_bfly_p) ;  /* 0x00000eb000007944 */ /* 0x000fea0003c00000 */
[----:B--2---:R-:W-:Y:S01]  /*17f50*/  FADD.FTZ R4, R241, R6 ;  /* 0x00000006f1047221 */ /* 0x004fe20000010000 */
[----:B-1----:R-:W-:Y:S02]  /*17f60*/  MOV R241, R239 ;  /* 0x000000ef00f17202 */ /* 0x002fe40000000f00 */
[----:B------:R-:W-:Y:S02]  /*17f70*/  MOV R6, 0x2 ;  /* 0x0000000200067802 */ /* 0x000fe40000000f00 */
[----:B------:R-:W-:Y:S02]  /*17f80*/  MOV R2, 0x17fa0 ;  /* 0x00017fa000027802 */ /* 0x000fe40000000f00 */
[----:B------:R-:W-:Y:S05]  /*17f90*/  CALL.REL.NOINC `($__internal_30_$__cuda_sm70_shflsync_bfly_p) ;  /* 0x00000e6000007944 */ /* 0x000fea0003c00000 */
[----:B--2---:R-:W-:Y:S01]  /*17fa0*/  FADD.FTZ R9, R239, R6 ;  /* 0x00000006ef097221 */ /* 0x004fe20000010000 */
[----:B------:R-:W-:-:S02]  /*17fb0*/  MOV R6, 0x1 ;  /* 0x0000000100067802 */ /* 0x000fc40000000f00 */
[----:B------:R-:W-:Y:S02]  /*17fc0*/  MOV R2, 0x17ff0 ;  /* 0x00017ff000027802 */ /* 0x000fe40000000f00 */
[----:B-1----:R-:W-:Y:S02]  /*17fd0*/  MOV R241, R9 ;  /* 0x0000000900f17202 */ /* 0x002fe40000000f00 */
[----:B------:R-:W-:Y:S05]  /*17fe0*/  CALL.REL.NOINC `($__internal_30_$__cuda_sm70_shflsync_bfly_p) ;  /* 0x00000e1000007944 */ /* 0x000fea0003c00000 */
[----:B-12---:R-:W-:Y:S05]  /*17ff0*/  BRA `(.L_x_1533) ;  /* 0xffffb08000007947 */ /* 0x006fea000383ffff */
.L_x_1470:
[----:B---34-:R-:W-:Y:S01]  /*18000*/  IMAD.MOV.U32 R15, RZ, RZ, R22 ;  /* 0x000000ffff0f7224 */ /* 0x018fe200078e0016 */
[----:B------:R-:W-:Y:S01]  /*18010*/  MOV R8, RZ ;  /* 0x000000ff00087202 */ /* 0x000fe20000000f00 */
[----:B------:R-:W-:Y:S01]  /*18020*/  IMAD.MOV.U32 R2, RZ, RZ, 0x181f ;  /* 0x0000181fff027424 */ /* 0x000fe200078e00ff */
[----:B------:R-:W-:Y:S02]  /*18030*/  MOV R0, 0x18050 ;  /* 0x0001805000007802 */ /* 0x000fe40000000f00 */
[----:B-12---:R-:W-:Y:S05]  /*18040*/  CALL.REL.NOINC `($__internal_31_$__cuda_sm70_shflsync_idx_p) ;  /* 0x00000e0000007944 */ /* 0x006fea0003c00000 */
[----:B--2---:R-:W-:Y:S01]  /*18050*/  MOV R23, R2 ;  /* 0x0000000200177202 */ /* 0x004fe20000000f00 */
[----:B-1----:R-:W-:Y:S05]  /*18060*/  BRA `(.L_x_1534) ;  /* 0xffffc99000007947 */ /* 0x002fea000383ffff */
.L_x_1471:
[----:B------:R-:W-:Y:S01]  /*18070*/  IMAD.MOV.U32 R15, RZ, RZ, R9 ;  /* 0x000000ffff0f7224 */ /* 0x000fe200078e0009 */
[----:B------:R-:W-:Y:S01]  /*18080*/  MOV R8, RZ ;  /* 0x000000ff00087202 */ /* 0x000fe20000000f00 */
[----:B------:R-:W-:Y:S01]  /*18090*/  IMAD.MOV.U32 R2, RZ, RZ, 0x181f ;  /* 0x0000181fff027424 */ /* 0x000fe200078e00ff */
[----:B------:R-:W-:Y:S02]  /*180a0*/  MOV R0, 0x180c0 ;  /* 0x000180c000007802 */ /* 0x000fe40000000f00 */
[----:B-1234-:R-:W-:Y:S05]  /*180b0*/  CALL.REL.NOINC `($__internal_31_$__cuda_sm70_shflsync_idx_p) ;  /* 0x00000d9000007944 */ /* 0x01efea0003c00000 */
[----:B-12---:R-:W-:Y:S05]  /*180c0*/  BRA `(.L_x_1535) ;  /* 0xffffc95000007947 */ /* 0x006fea000383ffff */
.L_x_1474:
[----:B---3--:R-:W-:Y:S01]  /*180d0*/  IMAD.MOV.U32 R15, RZ, RZ, R22 ;  /* 0x000000ffff0f7224 */ /* 0x008fe200078e0016 */
[----:B------:R-:W-:Y:S01]  /*180e0*/  MOV R8, 0x1 ;  /* 0x0000000100087802 */ /* 0x000fe20000000f00 */
[----:B------:R-:W-:Y:S01]  /*180f0*/  IMAD.MOV.U32 R2, RZ, RZ, 0x181f ;  /* 0x0000181fff027424 */ /* 0x000fe200078e00ff */
[----:B------:R-:W-:-:S02]  /*18100*/  MOV R0, 0x18120 ;  /* 0x0001812000007802 */ /* 0x000fc40000000f00 */
[----:B-12-4-:R-:W-:Y:S05]  /*18110*/  CALL.REL.NOINC `($__internal_31_$__cuda_sm70_shflsync_idx_p) ;  /* 0x00000d3000007944 */ /* 0x016fea0003c00000 */
[----:B--2---:R-:W-:Y:S01]  /*18120*/  IMAD.MOV.U32 R23, RZ, RZ, R2 ;  /* 0x000000ffff177224 */ /* 0x004fe200078e0002 */
[----:B-1----:R-:W-:Y:S01]  /*18130*/  MOV R8, 0x1 ;  /* 0x0000000100087802 */ /* 0x002fe20000000f00 */
[----:B------:R-:W-:Y:S01]  /*18140*/  IMAD.MOV.U32 R15, RZ, RZ, R9 ;  /* 0x000000ffff0f7224 */ /* 0x000fe200078e0009 */
[----:B------:R-:W-:-:S02]  /*18150*/  MOV R2, 0x181f ;  /* 0x0000181f00027802 */ /* 0x000fc40000000f00 */
[----:B------:R-:W-:Y:S02]  /*18160*/  MOV R0, 0x18180 ;  /* 0x0001818000007802 */ /* 0x000fe40000000f00 */
[----:B------:R-:W-:Y:S05]  /*18170*/  CALL.REL.NOINC `($__internal_31_$__cuda_sm70_shflsync_idx_p) ;  /* 0x00000cd000007944 */ /* 0x000fea0003c00000 */
[----:B-12---:R-:W-:Y:S05]  /*18180*/  BRA `(.L_x_1536) ;  /* 0xffffc9f000007947 */ /* 0x006fea000383ffff */
.L_x_1477:
[----:B-1----:R-:W-:Y:S01]  /*18190*/  IMAD.MOV.U32 R15, RZ, RZ, R22 ;  /* 0x000000ffff0f7224 */ /* 0x002fe200078e0016 */
[----:B------:R-:W-:Y:S01]  /*181a0*/  MOV R8, 0x2 ;  /* 0x0000000200087802 */ /* 0x000fe20000000f00 */
[----:B---3--:R-:W-:Y:S01]  /*181b0*/  IMAD.MOV.U32 R2, RZ, RZ, 0x181f ;  /* 0x0000181fff027424 */ /* 0x008fe200078e00ff */
[----:B------:R-:W-:Y:S02]  /*181c0*/  MOV R0, 0x181e0 ;  /* 0x000181e000007802 */ /* 0x000fe40000000f00 */
[----:B--2-4-:R-:W-:Y:S05]  /*181d0*/  CALL.REL.NOINC `($__internal_31_$__cuda_sm70_shflsync_idx_p) ;  /* 0x00000c7000007944 */ /* 0x014fea0003c00000 */
[----:B--2---:R-:W-:Y:S01]  /*181e0*/  MOV R23, R2 ;  /* 0x0000000200177202 */ /* 0x004fe20000000f00 */
[----:B-1----:R-:W-:Y:S05]  /*181f0*/  BRA `(.L_x_1537) ;  /* 0xffffcab000007947 */ /* 0x002fea000383ffff */
.L_x_1478:
[----:B-1----:R-:W-:Y:S01]  /*18200*/  IMAD.MOV.U32 R15, RZ, RZ, R9 ;  /* 0x000000ffff0f7224 */ /* 0x002fe200078e0009 */
[----:B------:R-:W-:Y:S01]  /*18210*/  MOV R8, 0x2 ;  /* 0x0000000200087802 */ /* 0x000fe20000000f00 */
[----:B---3--:R-:W-:Y:S01]  /*18220*/  IMAD.MOV.U32 R2, RZ, RZ, 0x181f ;  /* 0x0000181fff027424 */ /* 0x008fe200078e00ff */
[----:B------:R-:W-:Y:S02]  /*18230*/  MOV R0, 0x18250 ;  /* 0x0001825000007802 */ /* 0x000fe40000000f00 */
[----:B--2-4-:R-:W-:Y:S05]  /*18240*/  CALL.REL.NOINC `($__internal_31_$__cuda_sm70_shflsync_idx_p) ;  /* 0x00000c0000007944 */ /* 0x014fea0003c00000 */
[----:B-12---:R-:W-:Y:S05]  /*18250*/  BRA `(.L_x_1538) ;  /* 0xffffca7000007947 */ /* 0x006fea000383ffff */
.L_x_1481:
[----:B-1----:R-:W-:Y:S01]  /*18260*/  IMAD.MOV.U32 R15, RZ, RZ, R22 ;  /* 0x000000ffff0f7224 */ /* 0x002fe200078e0016 */
[----:B------:R-:W-:Y:S01]  /*18270*/  MOV R8, 0x3 ;  /* 0x0000000300087802 */ /* 0x000fe20000000f00 */
[----:B--2---:R-:W-:Y:S01]  /*18280*/  IMAD.MOV.U32 R2, RZ, RZ, 0x181f ;  /* 0x0000181fff027424 */ /* 0x004fe200078e00ff */
[----:B------:R-:W-:-:S02]  /*18290*/  MOV R0, 0x182b0 ;  /* 0x000182b000007802 */ /* 0x000fc40000000f00 */
[----:B---34-:R-:W-:Y:S05]  /*182a0*/  CALL.REL.NOINC `($__internal_31_$__cuda_sm70_shflsync_idx_p) ;  /* 0x00000ba000007944 */ /* 0x018fea0003c00000 */
[----:B--2---:R-:W-:Y:S01]  /*182b0*/  IMAD.MOV.U32 R22, RZ, RZ, R2 ;  /* 0x000000ffff167224 */ /* 0x004fe200078e0002 */
[----:B-1----:R-:W-:Y:S01]  /*182c0*/  MOV R8, 0x3 ;  /* 0x0000000300087802 */ /* 0x002fe20000000f00 */
[----:B------:R-:W-:Y:S01]  /*182d0*/  IMAD.MOV.U32 R15, RZ, RZ, R9 ;  /* 0x000000ffff0f7224 */ /* 0x000fe200078e0009 */
[----:B------:R-:W-:-:S02]  /*182e0*/  MOV R2, 0x181f ;  /* 0x0000181f00027802 */ /* 0x000fc40000000f00 */
[----:B------:R-:W-:Y:S02]  /*182f0*/  MOV R0, 0x18310 ;  /* 0x0001831000007802 */ /* 0x000fe40000000f00 */
[----:B------:R-:W-:Y:S05]  /*18300*/  CALL.REL.NOINC `($__internal_31_$__cuda_sm70_shflsync_idx_p) ;  /* 0x00000b4000007944 */ /* 0x000fea0003c00000 */
[----:B-12---:R-:W-:Y:S05]  /*18310*/  BRA `(.L_x_1539) ;  /* 0xffffcaf000007947 */ /* 0x006fea000383ffff */
.L_x_1483:
[----:B------:R-:W-:Y:S01]  /*18320*/  IMAD.MOV.U32 R15, RZ, RZ, R167 ;  /* 0x000000ffff0f7224 */ /* 0x000fe200078e00a7 */
[----:B------:R-:W-:Y:S01]  /*18330*/  MOV R8, RZ ;  /* 0x000000ff00087202 */ /* 0x000fe20000000f00 */
[----:B------:R-:W-:Y:S01]  /*18340*/  IMAD.MOV.U32 R2, RZ, RZ, 0x1c1f ;  /* 0x00001c1fff027424 */ /* 0x000fe200078e00ff */
[----:B------:R-:W-:Y:S02]  /*18350*/  MOV R0, 0x18370 ;  /* 0x0001837000007802 */ /* 0x000fe40000000f00 */
[----:B------:R-:W-:Y:S05]  /*18360*/  CALL.REL.NOINC `($__internal_31_$__cuda_sm70_shflsync_idx_p) ;  /* 0x00000ae000007944 */ /* 0x000fea0003c00000 */
[----:B--2---:R-:W-:Y:S01]  /*18370*/  MOV R169, R2 ;  /* 0x0000000200a97202 */ /* 0x004fe20000000f00 */
[----:B-1----:R-:W-:Y:S05]  /*18380*/  BRA `(.L_x_1540) ;  /* 0xffffcda000007947 */ /* 0x002fea000383ffff */
.L_x_1484:
[----:B------:R-:W-:Y:S01]  /*18390*/  IMAD.MOV.U32 R15, RZ, RZ, R168 ;  /* 0x000000ffff0f7224 */ /* 0x000fe200078e00a8 */
[----:B------:R-:W-:Y:S01]  /*183a0*/  MOV R8, RZ ;  /* 0x000000ff00087202 */ /* 0x000fe20000000f00 */
[----:B------:R-:W-:Y:S01]  /*183b0*/  IMAD.MOV.U32 R2, RZ, RZ, 0x1c1f ;  /* 0x00001c1fff027424 */ /* 0x000fe200078e00ff */
[----:B------:R-:W-:Y:S02]  /*183c0*/  MOV R0, 0x183e0 ;  /* 0x000183e000007802 */ /* 0x000fe40000000f00 */
[----:B-12---:R-:W-:Y:S05]  /*183d0*/  CALL.REL.NOINC `($__internal_31_$__cuda_sm70_shflsync_idx_p) ;  /* 0x00000a7000007944 */ /* 0x006fea0003c00000 */
[----:B-12---:R-:W-:Y:S05]  /*183e0*/  BRA `(.L_x_1541) ;  /* 0xffffcd6000007947 */ /* 0x006fea000383ffff */
.L_x_1487:
[----:B-1----:R-:W-:Y:S01]  /*183f0*/  IMAD.MOV.U32 R15, RZ, RZ, R167 ;  /* 0x000000ffff0f7224 */ /* 0x002fe200078e00a7 */
[----:B------:R-:W-:Y:S01]  /*18400*/  MOV R8, 0x1 ;  /* 0x0000000100087802 */ /* 0x000fe20000000f00 */
[----:B----4-:R-:W-:Y:S01]  /*18410*/  IMAD.MOV.U32 R2, RZ, RZ, 0x1c1f ;  /* 0x00001c1fff027424 */ /* 0x010fe200078e00ff */
[----:B------:R-:W-:-:S02]  /*18420*/  MOV R0, 0x18440 ;  /* 0x0001844000007802 */ /* 0x000fc40000000f00 */
[----:B--23--:R-:W-:Y:S05]  /*18430*/  CALL.REL.NOINC `($__internal_31_$__cuda_sm70_shflsync_idx_p) ;  /* 0x00000a1000007944 */ /* 0x00cfea0003c00000 */
[----:B--2---:R-:W-:Y:S01]  /*18440*/  IMAD.MOV.U32 R167, RZ, RZ, R2 ;  /* 0x000000ffffa77224 */ /* 0x004fe200078e0002 */
[----:B-1----:R-:W-:Y:S01]  /*18450*/  MOV R8, 0x1 ;  /* 0x0000000100087802 */ /* 0x002fe20000000f00 */
[----:B------:R-:W-:Y:S01]  /*18460*/  IMAD.MOV.U32 R15, RZ, RZ, R168 ;  /* 0x000000ffff0f7224 */ /* 0x000fe200078e00a8 */
[----:B------:R-:W-:-:S02]  /*18470*/  MOV R2, 0x1c1f ;  /* 0x00001c1f00027802 */ /* 0x000fc40000000f00 */
[----:B------:R-:W-:Y:S02]  /*18480*/  MOV R0, 0x184a0 ;  /* 0x000184a000007802 */ /* 0x000fe40000000f00 */
[----:B------:R-:W-:Y:S05]  /*18490*/  CALL.REL.NOINC `($__internal_31_$__cuda_sm70_shflsync_idx_p) ;  /* 0x000009b000007944 */ /* 0x000fea0003c00000 */
[----:B-12---:R-:W-:Y:S05]  /*184a0*/  BRA `(.L_x_1542) ;  /* 0xffffd62000007947 */ /* 0x006fea000383ffff */
.L_x_1491:
[----:B------:R-:W-:Y:S01]  /*184b0*/  IMAD.MOV.U32 R15, RZ, RZ, R6 ;  /* 0x000000ffff0f7224 */ /* 0x000fe200078e0006 */
[----:B------:R-:W-:Y:S01]  /*184c0*/  MOV R8, RZ ;  /* 0x000000ff00087202 */ /* 0x000fe20000000f00 */
[----:B------:R-:W-:Y:S01]  /*184d0*/  IMAD.MOV.U32 R2, RZ, RZ, 0x181f ;  /* 0x0000181fff027424 */ /* 0x000fe200078e00ff */
[----:B------:R-:W-:Y:S02]  /*184e0*/  MOV R0, 0x18500 ;  /* 0x0001850000007802 */ /* 0x000fe40000000f00 */
[----:B------:R-:W-:Y:S05]  /*184f0*/  CALL.REL.NOINC `($__internal_31_$__cuda_sm70_shflsync_idx_p) ;  /* 0x0000095000007944 */ /* 0x000fea0003c00000 */
[----:B--2---:R-:W-:Y:S01]  /*18500*/  MOV R7, R2 ;  /* 0x0000000200077202 */ /* 0x004fe20000000f00 */
[----:B-1----:R-:W-:Y:S05]  /*18510*/  BRA `(.L_x_1543) ;  /* 0xffffe32000007947 */ /* 0x002fea000383ffff */
.L_x_1492:
[----:B------:R-:W-:Y:S01]  /*18520*/  IMAD.MOV.U32 R15, RZ, RZ, R5 ;  /* 0x000000ffff0f7224 */ /* 0x000fe200078e0005 */
[----:B------:R-:W-:Y:S01]  /*18530*/  MOV R8, RZ ;  /* 0x000000ff00087202 */ /* 0x000fe20000000f00 */
[----:B------:R-:W-:Y:S01]  /*18540*/  IMAD.MOV.U32 R2, RZ, RZ, 0x181f ;  /* 0x0000181fff027424 */ /* 0x000fe200078e00ff */
[----:B------:R-:W-:Y:S02]  /*18550*/  MOV R0, 0x18570 ;  /* 0x0001857000007802 */ /* 0x000fe40000000f00 */
[----:B-12---:R-:W-:Y:S05]  /*18560*/  CALL.REL.NOINC `($__internal_31_$__cuda_sm70_shflsync_idx_p) ;  /* 0x000008e000007944 */ /* 0x006fea0003c00000 */
[----:B-12---:R-:W-:Y:S05]  /*18570*/  BRA `(.L_x_1544) ;  /* 0xffffe2e000007947 */ /* 0x006fea000383ffff */
.L_x_1495:
[----:B--2---:R-:W-:Y:S01]  /*18580*/  IMAD.MOV.U32 R15, RZ, RZ, R6 ;  /* 0x000000ffff0f7224 */ /* 0x004fe200078e0006 */
[----:B------:R-:W-:Y:S01]  /*18590*/  MOV R8, 0x1 ;  /* 0x0000000100087802 */ /* 0x000fe20000000f00 */
[----:B----4-:R-:W-:Y:S01]  /*185a0*/  IMAD.MOV.U32 R2, RZ, RZ, 0x181f ;  /* 0x0000181fff027424 */ /* 0x010fe200078e00ff */
[----:B------:R-:W-:-:S02]  /*185b0*/  MOV R0, 0x185d0 ;  /* 0x000185d000007802 */ /* 0x000fc40000000f00 */
[----:B-1-3--:R-:W-:Y:S05]  /*185c0*/  CALL.REL.NOINC `($__internal_31_$__cuda_sm70_shflsync_idx_p) ;  /* 0x0000088000007944 */ /* 0x00afea0003c00000 */
[----:B--2---:R-:W-:Y:S01]  /*185d0*/  IMAD.MOV.U32 R7, RZ, RZ, R2 ;  /* 0x000000ffff077224 */ /* 0x004fe200078e0002 */
[----:B-1----:R-:W-:Y:S01]  /*185e0*/  MOV R8, 0x1 ;  /* 0x0000000100087802 */ /* 0x002fe20000000f00 */
[----:B------:R-:W-:Y:S01]  /*185f0*/  IMAD.MOV.U32 R15, RZ, RZ, R5 ;  /* 0x000000ffff0f7224 */ /* 0x000fe200078e0005 */
[----:B------:R-:W-:-:S02]  /*18600*/  MOV R2, 0x181f ;  /* 0x0000181f00027802 */ /* 0x000fc40000000f00 */
[----:B------:R-:W-:Y:S02]  /*18610*/  MOV R0, 0x18630 ;  /* 0x0001863000007802 */ /* 0x000fe40000000f00 */
[----:B------:R-:W-:Y:S05]  /*18620*/  CALL.REL.NOINC `($__internal_31_$__cuda_sm70_shflsync_idx_p) ;  /* 0x0000082000007944 */ /* 0x000fea0003c00000 */
[----:B-12---:R-:W-:Y:S05]  /*18630*/  BRA `(.L_x_1545) ;  /* 0xffffe39000007947 */ /* 0x006fea000383ffff */
.L_x_1498:
[----:B-1----:R-:W-:Y:S01]  /*18640*/  IMAD.MOV.U32 R15, RZ, RZ, R6 ;  /* 0x000000ffff0f7224 */ /* 0x002fe200078e0006 */
[----:B------:R-:W-:Y:S01]  /*18650*/  MOV R8, 0x2 ;  /* 0x0000000200087802 */ /* 0x000fe20000000f00 */
[----:B----4-:R-:W-:Y:S01]  /*18660*/  IMAD.MOV.U32 R2, RZ, RZ, 0x181f ;  /* 0x0000181fff027424 */ /* 0x010fe200078e00ff */
[----:B------:R-:W-:Y:S02]  /*18670*/  MOV R0, 0x18690 ;  /* 0x0001869000007802 */ /* 0x000fe40000000f00 */
[----:B--23--:R-:W-:Y:S05]  /*18680*/  CALL.REL.NOINC `($__internal_31_$__cuda_sm70_shflsync_idx_p) ;  /* 0x000007c000007944 */ /* 0x00cfea0003c00000 */
[----:B--2---:R-:W-:Y:S01]  /*18690*/  MOV R7, R2 ;  /* 0x0000000200077202 */ /* 0x004fe20000000f00 */
[----:B-1----:R-:W-:Y:S05]  /*186a0*/  BRA `(.L_x_1546) ;  /* 0xffffe45000007947 */ /* 0x002fea000383ffff */
.L_x_1499:
[----:B------:R-:W-:Y:S01]  /*186b0*/  IMAD.MOV.U32 R15, RZ, RZ, R5 ;  /* 0x000000ffff0f7224 */ /* 0x000fe200078e0005 */
[----:B------:R-:W-:Y:S01]  /*186c0*/  MOV R8, 0x2 ;  /* 0x0000000200087802 */ /* 0x000fe20000000f00 */
[----:B----4-:R-:W-:Y:S01]  /*186d0*/  IMAD.MOV.U32 R2, RZ, RZ, 0x181f ;  /* 0x0000181fff027424 */ /* 0x010fe200078e00ff */
[----:B------:R-:W-:Y:S02]  /*186e0*/  MOV R0, 0x18700 ;  /* 0x0001870000007802 */ /* 0x000fe40000000f00 */
[----:B-123--:R-:W-:Y:S05]  /*186f0*/  CALL.REL.NOINC `($__internal_31_$__cuda_sm70_shflsync_idx_p) ;  /* 0x0000075000007944 */ /* 0x00efea0003c00000 */
[----:B-12---:R-:W-:Y:S05]  /*18700*/  BRA `(.L_x_1547) ;  /* 0xffffe41000007947 */ /* 0x006fea000383ffff */
.L_x_1502:
[----:B-1----:R-:W-:Y:S01]  /*18710*/  IMAD.MOV.U32 R15, RZ, RZ, R6 ;  /* 0x000000ffff0f7224 */ /* 0x002fe200078e0006 */
[----:B------:R-:W-:Y:S01]  /*18720*/  MOV R8, 0x3 ;  /* 0x0000000300087802 */ /* 0x000fe20000000f00 */
[----:B------:R-:W-:Y:S01]  /*18730*/  IMAD.MOV.U32 R2, RZ, RZ, 0x181f ;  /* 0x0000181fff027424 */ /* 0x000fe200078e00ff */
[----:B------:R-:W-:-:S02]  /*18740*/  MOV R0, 0x18760 ;  /* 0x0001876000007802 */ /* 0x000fc40000000f00 */
[----:B--234-:R-:W-:Y:S05]  /*18750*/  CALL.REL.NOINC `($__internal_31_$__cuda_sm70_shflsync_idx_p) ;  /* 0x000006f000007944 */ /* 0x01cfea0003c00000 */
[----:B--2---:R-:W-:Y:S01]  /*18760*/  IMAD.MOV.U32 R6, RZ, RZ, R2 ;  /* 0x000000ffff067224 */ /* 0x004fe200078e0002 */
[----:B-1----:R-:W-:Y:S01]  /*18770*/  MOV R8, 0x3 ;  /* 0x0000000300087802 */ /* 0x002fe20000000f00 */
[----:B------:R-:W-:Y:S01]  /*18780*/  IMAD.MOV.U32 R15, RZ, RZ, R5 ;  /* 0x000000ffff0f7224 */ /* 0x000fe200078e0005 */
[----:B------:R-:W-:-:S02]  /*18790*/  MOV R2, 0x181f ;  /* 0x0000181f00027802 */ /* 0x000fc40000000f00 */
[----:B------:R-:W-:Y:S02]  /*187a0*/  MOV R0, 0x187c0 ;  /* 0x000187c000007802 */ /* 0x000fe40000000f00 */
[----:B------:R-:W-:Y:S05]  /*187b0*/  CALL.REL.NOINC `($__internal_31_$__cuda_sm70_shflsync_idx_p) ;  /* 0x0000069000007944 */ /* 0x000fea0003c00000 */
[----:B-12---:R-:W-:Y:S05]  /*187c0*/  BRA `(.L_x_1548) ;  /* 0xffffe49000007947 */ /* 0x006fea000383ffff */
.L_x_1504:
[----:B------:R-:W-:Y:S01]  /*187d0*/  IMAD.MOV.U32 R15, RZ, RZ, R3 ;  /* 0x000000ffff0f7224 */ /* 0x000fe200078e0003 */
[----:B------:R-:W-:Y:S01]  /*187e0*/  MOV R8, RZ ;  /* 0x000000ff00087202 */ /* 0x000fe20000000f00 */
[----:B---3--:R-:W-:Y:S01]  /*187f0*/  IMAD.MOV.U32 R2, RZ, RZ, 0x1f ;  /* 0x0000001fff027424 */ /* 0x008fe200078e00ff */
[----:B------:R-:W-:Y:S02]  /*18800*/  MOV R0, 0x18820 ;  /* 0x0001882000007802 */ /* 0x000fe40000000f00 */
[----:B--2---:R-:W-:Y:S05]  /*18810*/  CALL.REL.NOINC `($__internal_31_$__cuda_sm70_shflsync_idx_p) ;  /* 0x0000063000007944 */ /* 0x004fea0003c00000 */
[----:B--2---:R-:W-:Y:S01]  /*18820*/  MOV R5, R2 ;  /* 0x0000000200057202 */ /* 0x004fe20000000f00 */
[----:B-1----:R-:W-:Y:S05]  /*18830*/  BRA `(.L_x_1549) ;  /* 0xffffe5d000007947 */ /* 0x002fea000383ffff */
.L_x_1505:
[----:B------:R-:W-:Y:S01]  /*18840*/  IMAD.MOV.U32 R15, RZ, RZ, R3 ;  /* 0x000000ffff0f7224 */ /* 0x000fe200078e0003 */
[----:B------:R-:W-:Y:S01]  /*18850*/  MOV R8, 0x1 ;  /* 0x0000000100087802 */ /* 0x000fe20000000f00 */
[----:B------:R-:W-:Y:S01]  /*18860*/  IMAD.MOV.U32 R2, RZ, RZ, 0x1f ;  /* 0x0000001fff027424 */ /* 0x000fe200078e00ff */
[----:B------:R-:W-:Y:S02]  /*18870*/  MOV R0, 0x18890 ;  /* 0x0001889000007802 */ /* 0x000fe40000000f00 */
[----:B-12---:R-:W-:Y:S05]  /*18880*/  CALL.REL.NOINC `($__internal_31_$__cuda_sm70_shflsync_idx_p) ;  /* 0x000005c000007944 */ /* 0x006fea0003c00000 */
[----:B--2---:R-:W-:Y:S01]  /*18890*/  MOV R3, R2 ;  /* 0x0000000200037202 */ /* 0x004fe20000000f00 */
[----:B-1----:R-:W-:Y:S05]  /*188a0*/  BRA `(.L_x_1550) ;  /* 0xffffe58000007947 */ /* 0x002fea000383ffff */
.L_x_1506:
[----:B------:R-:W-:Y:S02]  /*188b0*/  MOV R2, 0x1 ;  /* 0x0000000100027802 */ /* 0x000fe40000000f00 */
[----:B------:R-:W-:-:S02]  /*188c0*/  MOV R0, 0x188e0 ;  /* 0x000188e000007802 */ /* 0x000fc40000000f00 */
[----:B-12---:R-:W-:Y:S05]  /*188d0*/  CALL.REL.NOINC `($__internal_32_$__cuda_sm70_shflsync_up_p) ;  /* 0x000005c000007944 */ /* 0x006fea0003c00000 */
[----:B-12---:R-:W-:Y:S05]  /*188e0*/  BRA `(.L_x_1551) ;  /* 0xffffe66000007947 */ /* 0x006fea000383ffff */
.L_x_1507:
[----:B------:R-:W-:Y:S02]  /*188f0*/  MOV R2, 0x2 ;  /* 0x0000000200027802 */ /* 0x000fe40000000f00 */
[----:B------:R-:W-:-:S02]  /*18900*/  MOV R0, 0x18920 ;  /* 0x0001892000007802 */ /* 0x000fc40000000f00 */
[----:B-12---:R-:W-:Y:S05]  /*18910*/  CALL.REL.NOINC `($__internal_32_$__cuda_sm70_shflsync_up_p) ;  /* 0x0000058000007944 */ /* 0x006fea0003c00000 */
        /* <DEDUP_REMOVED lines=18> */
[----:B-1----:R-:W-:Y:S01]  /*18a40*/  IMAD.IADD R13, R2, 0x1, R13 ;  /* 0x00000001020d7824 */ /* 0x002fe200078e020d */
[----:B------:R-:W-:-:S03]  /*18a50*/  MOV R2, 0x1f ;  /* 0x0000001f00027802 */ /* 0x000fc60000000f00 */
[----:B------:R-:W-:Y:S02]  /*18a60*/  IMAD.MOV.U32 R15, RZ, RZ, R13 ;  /* 0x000000ffff0f7224 */ /* 0x000fe400078e000d */
[----:B------:R-:W-:Y:S05]  /*18a70*/  CALL.REL.NOINC `($__internal_31_$__cuda_sm70_shflsync_idx_p) ;  /* 0x000003d000007944 */ /* 0x000fea0003c00000 */
[----:B-12---:R-:W-:Y:S05]  /*18a80*/  BRA `(.L_x_1552) ;  /* 0xffffe5c000007947 */ /* 0x006fea000383ffff */
.L_x_1511:
[----:B---3--:R-:W-:Y:S01]  /*18a90*/  IMAD.MOV.U32 R13, RZ, RZ, R3 ;  /* 0x000000ffff0d7224 */ /* 0x008fe200078e0003 */
[----:B------:R-:W-:Y:S02]  /*18aa0*/  MOV R2, 0x1 ;  /* 0x0000000100027802 */ /* 0x000fe40000000f00 */
[----:B------:R-:W-:Y:S02]  /*18ab0*/  MOV R0, 0x18ad0 ;  /* 0x00018ad000007802 */ /* 0x000fe40000000f00 */
[----:B------:R-:W-:Y:S05]  /*18ac0*/  CALL.REL.NOINC `($__internal_32_$__cuda_sm70_shflsync_up_p) ;  /* 0x000003d000007944 */ /* 0x000fea0003c00000 */
[----:B-12---:R-:W-:Y:S05]  /*18ad0*/  BRA `(.L_x_1553) ;  /* 0xffffe6c000007947 */ /* 0x006fea000383ffff */
.L_x_1512:
[----:B---3--:R-:W-:Y:S01]  /*18ae0*/  IMAD.MOV.U32 R13, RZ, RZ, R3 ;  /* 0x000000ffff0d7224 */ /* 0x008fe200078e0003 */
        /* <DEDUP_REMOVED lines=26> */
.L_x_1514:
[----:B------:R-:W-:Y:S02]  /*18c90*/  SEL R2, RZ, 0x1, P0 ;  /* 0x00000001ff027807 */ /* 0x000fe40000000000 */
[----:B------:R-:W-:Y:S02]  /*18ca0*/  MOV R0, 0x18cc0 ;  /* 0x00018cc000007802 */ /* 0x000fe40000000f00 */
[----:B---3--:R-:W-:Y:S05]  /*18cb0*/  CALL.REL.NOINC `($__internal_33_$__cuda_sm70_votesync_ballot) ;  /* 0x0000023000007944 */ /* 0x008fea0003c00000 */
[----:B------:R-:W-:Y:S05]  /*18cc0*/  BRA `(.L_x_1555) ;  /* 0xffffe66000007947 */ /* 0x000fea000383ffff */
.L_x_1515:
[----:B------:R-:W-:Y:S01]  /*18cd0*/  IMAD.MOV.U32 R15, RZ, RZ, R12 ;  /* 0x000000ffff0f7224 */ /* 0x000fe200078e000c */
[----:B--2---:R-:W-:Y:S01]  /*18ce0*/  MOV R8, R6 ;  /* 0x0000000600087202 */ /* 0x004fe20000000f00 */
[----:B------:R-:W-:Y:S01]  /*18cf0*/  IMAD.MOV.U32 R2, RZ, RZ, 0x1f ;  /* 0x0000001fff027424 */ /* 0x000fe200078e00ff */
[----:B------:R-:W-:Y:S02]  /*18d00*/  MOV R0, 0x18d20 ;  /* 0x00018d2000007802 */ /* 0x000fe40000000f00 */
[----:B-1-3--:R-:W-:Y:S05]  /*18d10*/  CALL.REL.NOINC `($__internal_31_$__cuda_sm70_shflsync_idx_p) ;  /* 0x0000013000007944 */ /* 0x00afea0003c00000 */
[----:B--2---:R-:W-:Y:S01]  /*18d20*/  IMAD.MOV.U32 R7, RZ, RZ, R2 ;  /* 0x000000ffff077224 */ /* 0x004fe200078e0002 */
[----:B-1----:R-:W-:Y:S01]  /*18d30*/  MOV R8, R6 ;  /* 0x0000000600087202 */ /* 0x002fe20000000f00 */
[----:B------:R-:W-:Y:S01]  /*18d40*/  IMAD.MOV.U32 R15, RZ, RZ, R21 ;  /* 0x000000ffff0f7224 */ /* 0x000fe200078e0015 */
[----:B------:R-:W-:Y:S02]  /*18d50*/  MOV R2, 0x1f ;  /* 0x0000001f00027802 */ /* 0x000fe40000000f00 */
[----:B------:R-:W-:-:S02]  /*18d60*/  MOV R0, 0x18d80 ;  /* 0x00018d8000007802 */ /* 0x000fc40000000f00 */
[----:B------:R-:W-:Y:S05]  /*18d70*/  CALL.REL.NOINC `($__internal_31_$__cuda_sm70_shflsync_idx_p) ;  /* 0x000000d000007944 */ /* 0x000fea0003c00000 */
[----:B--2---:R-:W-:Y:S01]  /*18d80*/  MOV R3, R2 ;  /* 0x0000000200037202 */ /* 0x004fe20000000f00 */
[----:B-1----:R-:W-:Y:S05]  /*18d90*/  BRA `(.L_x_1556) ;  /* 0xffffe5d000007947 */ /* 0x002fea000383ffff */
.L_x_1518:
[----:B------:R-:W-:Y:S01]  /*18da0*/  IMAD.MOV.U32 R15, RZ, RZ, R13 ;  /* 0x000000ffff0f7224 */ /* 0x000fe200078e000d */
[----:B------:R-:W-:-:S02]  /*18db0*/  MOV R2, 0x1f ;  /* 0x0000001f00027802 */ /* 0x000fc40000000f00 */
[----:B------:R-:W-:Y:S02]  /*18dc0*/  MOV R0, 0x18de0 ;  /* 0x00018de000007802 */ /* 0x000fe40000000f00 */
[----:B-1234-:R-:W-:Y:S05]  /*18dd0*/  CALL.REL.NOINC `($__internal_31_$__cuda_sm70_shflsync_idx_p) ;  /* 0x0000007000007944 */ /* 0x01efea0003c00000 */
[----:B--2---:R-:W-:Y:S01]  /*18de0*/  MOV R19, R2 ;  /* 0x0000000200137202 */ /* 0x004fe20000000f00 */
[----:B-1----:R-:W-:Y:S05]  /*18df0*/  BRA `(.L_x_1517) ;  /* 0xffffe5d000007947 */ /* 0x002fea000383ffff */
        .weak           $__internal_30_$__cuda_sm70_shflsync_bfly_p
        .type           $__internal_30_$__cuda_sm70_shflsync_bfly_p,@function
        .size           $__internal_30_$__cuda_sm70_shflsync_bfly_p,($__internal_31_$__cuda_sm70_shflsync_idx_p - $__internal_30_$__cuda_sm70_shflsync_bfly_p)
$__internal_30_$__cuda_sm70_shflsync_bfly_p:
[----:B------:R-:W-:Y:S01]  /*18e00*/  MOV R12, R2 ;  /* 0x00000002000c7202 */ /* 0x000fe20000000f00 */
[----:B------:R-:W-:Y:S04]  /*18e10*/  WARPSYNC R0 ;  /* 0x0000000000007348 */ /* 0x000fe80003800000 */
[----:B------:R-:W-:Y:S01]  /*18e20*/  MOV R13, 0x0 ;  /* 0x00000000000d7802 */ /* 0x000fe20000000f00 */
[----:B------:R1:W2:Y:S03]  /*18e30*/  SHFL.BFLY PT, R6, R241, R6, R5 ;  /* 0x0c000006f1067389 */ /* 0x0002a600000e0005 */
[----:B------:R-:W-:Y:S05]  /*18e40*/  RET.REL.NODEC R12 `(_ZN7cutlass13device_kernelIN5flash19enable_sm80_to_sm89INS1_16FlashAttnFwdSm80INS1_25CollectiveMainloopFwdSm80ILi8ELi2ELb0EN4cute5tupleIJNS5_1CILi128EEENS7_ILi64EEENS7_ILi192EEEEEELi192ENS_10bfloat16_tEfNS_4arch4Sm80ELb0ELb0ELb1ELb1ELb0ELb1ELb1ELb1EEENS1_21CollectiveEpilogueFwdINS6_IJS8_SA_S9_EEENS6_IJNS7_ILi1EEESI_SI_EEESC_SE_Li256ELb1ELb1ELb1ELb0EEENS1_36VarlenDynamicPersistentTileSchedulerILi128ELi64ELi256ELi256ELb1ELb1ELb0ELb0ELb1ELb1EEEEEEEEEvNT_6ParamsE) ;  /* 0xfffe71b00c007950 */ /* 0x000fea0003c3ffff */
        .weak           $__internal_31_$__cuda_sm70_shflsync_idx_p
        .type           $__internal_31_$__cuda_sm70_shflsync_idx_p,@function
        .size           $__internal_31_$__cuda_sm70_shflsync_idx_p,($__internal_32_$__cuda_sm70_shflsync_up_p - $__internal_31_$__cuda_sm70_shflsync_idx_p)
$__internal_31_$__cuda_sm70_shflsync_idx_p:
[----:B------:R-:W-:Y:S01]  /*18e50*/  MOV R16, R0 ;  /* 0x0000000000107202 */ /* 0x000fe20000000f00 */
[----:B------:R-:W-:Y:S04]  /*18e60*/  WARPSYNC R213 ;  /* 0x000000d500007348 */ /* 0x000fe80003800000 */
[----:B------:R-:W-:Y:S01]  /*18e70*/  MOV R17, 0x0 ;  /* 0x0000000000117802 */ /* 0x000fe20000000f00 */
[----:B------:R1:W2:Y:S03]  /*18e80*/  SHFL.IDX PT, R2, R15, R8, R2 ;  /* 0x000000080f027389 */ /* 0x0002a600000e0002 */
[----:B------:R-:W-:Y:S05]  /*18e90*/  RET.REL.NODEC R16 `(_ZN7cutlass13device_kernelIN5flash19enable_sm80_to_sm89INS1_16FlashAttnFwdSm80INS1_25CollectiveMainloopFwdSm80ILi8ELi2ELb0EN4cute5tupleIJNS5_1CILi128EEENS7_ILi64EEENS7_ILi192EEEEEELi192ENS_10bfloat16_tEfNS_4arch4Sm80ELb0ELb0ELb1ELb1ELb0ELb1ELb1ELb1EEENS1_21CollectiveEpilogueFwdINS6_IJS8_SA_S9_EEENS6_IJNS7_ILi1EEESI_SI_EEESC_SE_Li256ELb1ELb1ELb1ELb0EEENS1_36VarlenDynamicPersistentTileSchedulerILi128ELi64ELi256ELi256ELb1ELb1ELb0ELb0ELb1ELb1EEEEEEEEEvNT_6ParamsE) ;  /* 0xfffe716010007950 */ /* 0x000fea0003c3ffff */
        .weak           $__internal_32_$__cuda_sm70_shflsync_up_p
        .type           $__internal_32_$__cuda_sm70_shflsync_up_p,@function
        .size           $__internal_32_$__cuda_sm70_shflsync_up_p,($__internal_33_$__cuda_sm70_votesync_ballot - $__internal_32_$__cuda_sm70_shflsync_up_p)
$__internal_32_$__cuda_sm70_shflsync_up_p:
[----:B------:R-:W-:Y:S01]  /*18ea0*/  MOV R6, R0 ;  /* 0x0000000000067202 */ /* 0x000fe20000000f00 */
[----:B------:R-:W-:Y:S04]  /*18eb0*/  WARPSYNC R214 ;  /* 0x000000d600007348 */ /* 0x000fe80003800000 */
[----:B------:R-:W-:Y:S01]  /*18ec0*/  MOV R7, 0x0 ;  /* 0x0000000000077802 */ /* 0x000fe20000000f00 */
[----:B------:R1:W2:Y:S03]  /*18ed0*/  SHFL.UP PT, R2, R13, R2, R215 ;  /* 0x040000020d027389 */ /* 0x0002a600000e00d7 */
[----:B------:R-:W-:Y:S05]  /*18ee0*/  RET.REL.NODEC R6 `(_ZN7cutlass13device_kernelIN5flash19enable_sm80_to_sm89INS1_16FlashAttnFwdSm80INS1_25CollectiveMainloopFwdSm80ILi8ELi2ELb0EN4cute5tupleIJNS5_1CILi128EEENS7_ILi64EEENS7_ILi192EEEEEELi192ENS_10bfloat16_tEfNS_4arch4Sm80ELb0ELb0ELb1ELb1ELb0ELb1ELb1ELb1EEENS1_21CollectiveEpilogueFwdINS6_IJS8_SA_S9_EEENS6_IJNS7_ILi1EEESI_SI_EEESC_SE_Li256ELb1ELb1ELb1ELb0EEENS1_36VarlenDynamicPersistentTileSchedulerILi128ELi64ELi256ELi256ELb1ELb1ELb0ELb0ELb1ELb1EEEEEEEEEvNT_6ParamsE) ;  /* 0xfffe711006007950 */ /* 0x000fea0003c3ffff */
        .weak           $__internal_33_$__cuda_sm70_votesync_ballot
        .type           $__internal_33_$__cuda_sm70_votesync_ballot,@function
        .size           $__internal_33_$__cuda_sm70_votesync_ballot,(.L_x_4960 - $__internal_33_$__cuda_sm70_votesync_ballot)
$__internal_33_$__cuda_sm70_votesync_ballot:
[----:B------:R-:W-:Y:S01]  /*18ef0*/  ISETP.NE.U32.AND P0, PT, R2, 0x1, PT ;  /* 0x000000010200780c */ /* 0x000fe20003f05070 */
[----:B------:R-:W-:Y:S01]  /*18f00*/  IMAD.MOV.U32 R2, RZ, RZ, R0 ;  /* 0x000000ffff027224 */ /* 0x000fe200078e0000 */
[----:B------:R-:W-:Y:S04]  /*18f10*/  WARPSYNC R212 ;  /* 0x000000d400007348 */ /* 0x000fe80003800000 */
[----:B------:R-:W-:-:S07]  /*18f20*/  IMAD.MOV.U32 R3, RZ, RZ, 0x0 ;  /* 0x00000000ff037424 */ /* 0x000fce00078e00ff */
[----:B------:R-:W-:-:S04]  /*18f30*/  VOTE.ANY R9, PT, !P0 ;  /* 0x0000000000097806 */ /* 0x000fc800040e0100 */
[----:B------:R-:W-:Y:S01]  /*18f40*/  LOP3.LUT R9, R9, R212, RZ, 0xc0, !PT ;  /* 0x000000d409097212 */ /* 0x000fe200078ec0ff */
[----:B------:R-:W-:Y:S06]  /*18f50*/  RET.REL.NODEC R2 `(_ZN7cutlass13device_kernelIN5flash19enable_sm80_to_sm89INS1_16FlashAttnFwdSm80INS1_25CollectiveMainloopFwdSm80ILi8ELi2ELb0EN4cute5tupleIJNS5_1CILi128EEENS7_ILi64EEENS7_ILi192EEEEEELi192ENS_10bfloat16_tEfNS_4arch4Sm80ELb0ELb0ELb1ELb1ELb0ELb1ELb1ELb1EEENS1_21CollectiveEpilogueFwdINS6_IJS8_SA_S9_EEENS6_IJNS7_ILi1EEESI_SI_EEESC_SE_Li256ELb1ELb1ELb1ELb0EEENS1_36VarlenDynamicPersistentTileSchedulerILi128ELi64ELi256ELi256ELb1ELb1ELb0ELb0ELb1ELb1EEEEEEEEEvNT_6ParamsE) ;  /* 0xfffe70a002007950 */ /* 0x000fec0003c3ffff */
.L_x_1557:
        /* <DEDUP_REMOVED lines=10> */
.L_x_4960:


//--------------------- .text._ZN7cutlass13device_kernelIN5flash19enable_sm80_to_sm89INS1_16FlashAttnFwdSm80INS1_25CollectiveMainloopFwdSm80ILi8ELi2ELb0EN4cute5tupleIJNS5_1CILi128EEENS7_ILi64EEENS7_ILi192EEEEEELi192ENS_10bfloat16_tEfNS_4arch4Sm80ELb0ELb1ELb1ELb0ELb0ELb0ELb1ELb1EEENS1_21CollectiveEpilogueFwdINS6_IJS8_SA_S9_EEENS6_IJNS7_ILi1EEESI_SI_EEESC_SE_Li256ELb0ELb1ELb1ELb0EEENS1_19SingleTileSchedulerILb0ELb1ELb1ELi128EEEEEEEEEvNT_6ParamsE --------------------------
	.section	.text._ZN7cutlass13device_kernelIN5flash19enable_sm80_to_sm89INS1_16FlashAttnFwdSm80INS1_25CollectiveMainloopFwdSm80ILi8ELi2ELb0EN4cute5tupleIJNS5_1CILi128EEENS7_ILi64EEENS7_ILi192EEEEEELi192ENS_10bfloat16_tEfNS_4arch4Sm80ELb0ELb1ELb1ELb0ELb0ELb0ELb1ELb1EEENS1_21CollectiveEpilogueFwdINS6_IJS8_SA_S9_EEENS6_IJNS7_ILi1EEESI_SI_EEESC_SE_Li256ELb0ELb1ELb1ELb0EEENS1_19SingleTileSchedulerILb0ELb1ELb1ELi128EEEEEEEEEvNT_6ParamsE,"ax",@progbits
	.sectioninfo	@"SHI_REGISTERS=244"
	.align	128
.text._ZN7cutlass13device_kernelIN5flash19enable_sm80_to_sm89INS1_16FlashAttnFwdSm80INS1_25CollectiveMainloopFwdSm80ILi8ELi2ELb0EN4cute5tupleIJNS5_1CILi128EEENS7_ILi64EEENS7_ILi192EEEEEELi192ENS_10bfloat16_tEfNS_4arch4Sm80ELb0ELb1ELb1ELb0ELb0ELb0ELb1ELb1EEENS1_21CollectiveEpilogueFwdINS6_IJS8_SA_S9_EEENS6_IJNS7_ILi1EEESI_SI_EEESC_SE_Li256ELb0ELb1ELb1ELb0EEENS1_19SingleTileSchedulerILb0ELb1ELb1ELi128EEEEEEEEEvNT_6ParamsE:
        .type           _ZN7cutlass13device_kernelIN5flash19enable_sm80_to_sm89INS1_16FlashAttnFwdSm80INS1_25CollectiveMainloopFwdSm80ILi8ELi2ELb0EN4cute5tupleIJNS5_1CILi128EEENS7_ILi64EEENS7_ILi192EEEEEELi192ENS_10bfloat16_tEfNS_4arch4Sm80ELb0ELb1ELb1ELb0ELb0ELb0ELb1ELb1EEENS1_21CollectiveEpilogueFwdINS6_IJS8_SA_S9_EEENS6_IJNS7_ILi1EEESI_SI_EEESC_SE_Li256ELb0ELb1ELb1ELb0EEENS1_19SingleTileSchedulerILb0ELb1ELb1ELi128EEEEEEEEEvNT_6ParamsE,@function
        .size           _ZN7cutlass13device_kernelIN5flash19enable_sm80_to_sm89INS1_16FlashAttnFwdSm80INS1_25CollectiveMainloopFwdSm80ILi8ELi2ELb0EN4cute5tupleIJNS5_1CILi128EEENS7_ILi64EEENS7_ILi192EEEEEELi192ENS_10bfloat16_tEfNS_4arch4Sm80ELb0ELb1ELb1ELb0ELb0ELb0ELb1ELb1EEENS1_21CollectiveEpilogueFwdINS6_IJS8_SA_S9_EEENS6_IJNS7_ILi1EEESI_SI_EEESC_SE_Li256ELb0ELb1ELb1ELb0EEENS1_19SingleTileSchedulerILb0ELb1ELb1ELi128EEEEEEEEEvNT_6ParamsE,(.L_x_4965 - _ZN7cutlass13device_kernelIN5flash19enable_sm80_to_sm89INS1_16FlashAttnFwdSm80INS1_25CollectiveMainloopFwdSm80ILi8ELi2ELb0EN4cute5tupleIJNS5_1CILi128EEENS7_ILi64EEENS7_ILi192EEEEEELi192ENS_10bfloat16_tEfNS_4arch4Sm80ELb0ELb1ELb1ELb0ELb0ELb0ELb1ELb1EEENS1_21CollectiveEpilogueFwdINS6_IJS8_SA_S9_EEENS6_IJNS7_ILi1EEESI_SI_EEESC_SE_Li256ELb0ELb1ELb1ELb0EEENS1_19SingleTileSchedulerILb0ELb1ELb1ELi128EEEEEEEEEvNT_6ParamsE)
        .other          _ZN7cutlass13device_kernelIN5flash19enable_sm80_to_sm89INS1_16FlashAttnFwdSm80INS1_25CollectiveMainloopFwdSm80ILi8ELi2ELb0EN4cute5tupleIJNS5_1CILi128EEENS7_ILi64EEENS7_ILi192EEEEEELi192ENS_10bfloat16_tEfNS_4arch4Sm80ELb0ELb1ELb1ELb0ELb0ELb0ELb1ELb1EEENS1_21CollectiveEpilogueFwdINS6_IJS8_SA_S9_EEENS6_IJNS7_ILi1EEESI_SI_EEESC_SE_Li256ELb0ELb1ELb1ELb0EEENS1_19SingleTileSchedulerILb0ELb1ELb1ELi128EEEEEEEEEvNT_6ParamsE,@"STO_CUDA_ENTRY STV_DEFAULT"
_ZN7cutlass13device_kernelIN5flash19enable_sm80_to_sm89INS1_16FlashAttnFwdSm80INS1_25CollectiveMainloopFwdSm80ILi8ELi2ELb0EN4cute5tupleIJNS5_1CILi128EEENS7_ILi64EEENS7_ILi192EEEEEELi192ENS_10bfloat16_tEfNS_4arch4Sm80ELb0ELb1ELb1ELb0ELb0ELb0ELb1ELb1EEENS1_21CollectiveEpilogueFwdINS6_IJS8_SA_S9_EEENS6_IJNS7_ILi1EEESI_SI_EEESC_SE_Li256ELb0ELb1ELb1ELb0EEENS1_19SingleTileSchedulerILb0ELb1ELb1ELi128EEEEEEEEEvNT_6ParamsE:
        /* <DEDUP_REMOVED lines=17> */
.L_x_1558:
[----:B---3--:R-:W-:Y:S02]  /*0110*/  ULDC.64 UR4, c[0x0][0x550] ;  /* 0x0001540000047ab9 */ /* 0x008fe40000000a00 */
[----:B------:R-:W-:Y:S02]  /*0120*/  UISETP.NE.AND UP0, UPT, UR4, 0x1, UPT ;  /* 0x000000010400788c */ /* 0x000fe4000bf05270 */
[----:B------:R-:W-:-:S02]  /*0130*/  UIMAD.WIDE.U32 UR10, UR6, UR5, URZ ;  /* 0x00000005060a72a5 */ /* 0x000fc4000f8e003f */
[----:B------:R-:W-:Y:S02]  /*0140*/  ULDC UR4, c[0x0][0x558] ;  /* 0x0001560000047ab9 */ /* 0x000fe40000000800 */
[----:B------:R-:W-:-:S05]  /*0150*/  UMOV UR8, UR6 ;  /* 0x0000000600087c82 */ /* 0x000fca0008000000 */
[----:B------:R-:W-:-:S03]  /*0160*/  @UP0 USHF.R.U32.HI UR8, URZ, UR4, UR11 ;  /* 0x000000043f080299 */ /* 0x000fc6000801160b */
.L_x_1559:
        /* <DEDUP_REMOVED lines=35> */
.L_x_1561:
[----:B------:R-:W-:Y:S02]  /*03a0*/  ULDC UR4, c[0x0][0x32c] ;  /* 0x0000cb0000047ab9 */ /* 0x000fe40000000800 */
[----:B------:R-:W-:-:S03]  /*03b0*/  UISETP.NE.AND UP0, UPT, UR11, UR4, UPT ;  /* 0x000000040b00728c */ /* 0x000fc6000bf05270 */
[----:B------:R-:W-:Y:S02]  /*03c0*/  ULDC.64 UR4, c[0x0][0x330] ;  /* 0x0000cc0000047ab9 */ /* 0x000fe40000000a00 */
[----:B------:R-:W-:-:S06]  /*03d0*/  UIMAD.WIDE.U32 UR14, UR7, UR4, URZ ;  /* 0x00000004070e72a5 */ /* 0x000fcc000f8e003f */
[----:B------:R-:W-:Y:S02]  /*03e0*/  @UP0 USHF.R.U32.HI UR7, URZ, UR5, UR15 ;  /* 0x000000053f070299 */ /* 0x000fe4000801160f */
.L_x_1562:
[----:B------:R-:W-:Y:S02]  /*03f0*/  ULDC UR4, c[0x0][0x32c] ;  /* 0x0000cb0000047ab9 */ /* 0x000fe40000000800 */
[----:B------:R-:W-:-:S04]  /*0400*/  UIMAD UR4, UR7, UR4, UR4 ;  /* 0x00000004070472a4 */ /* 0x000fc8000f8e0204 */
[----:B------:R-:W-:-:S04]  /*0410*/  UISETP.LT.AND UP0, UPT, UR6, UR4, UPT ;  /* 0x000000040600728c */ /* 0x000fc8000bf01270 */
[----:B------:R-:W-:-:S03]  /*0420*/  USEL UR6, UR6, UR4, UP0 ;  /* 0x0000000406067287 */ /* 0x000fc60008000000 */
.L_x_1560:
[----:B------:R-:W-:Y:S01]  /*0430*/  ULDC.64 UR4, c[0x0][0x2c8] ;  /* 0x0000b20000047ab9 */ /* 0x000fe20000000a00 */
[----:B------:R-:W-:Y:S01]  /*0440*/  PLOP3.LUT P0, PT, PT, PT, UP1, 0x40, 0x0 ;  /* 0x000000000000781c */ /* 0x000fe20003f0e818 */
[----:B------:R-:W-:Y:S02]  /*0450*/  UMOV UR7, 0x3f ;  /* 0x0000003f00077882 */ /* 0x000fe40000000000 */
[----:B------:R-:W-:Y:S02]  /*0460*/  ULDC UR12, c[0x0][0x1d0] ;  /* 0x00007400000c7ab9 */ /* 0x000fe40000000800 */
[----:B------:R-:W-:Y:S02]  /*0470*/  UIMAD.WIDE.U32 UR14, UR13, UR4, URZ ;  /* 0x000000040d0e72a5 */ /* 0x000fe4000f8e003f */
[----:B------:R-:W-:Y:S02]  /*0480*/  UIADD3 UR6, UR6, 0x3f, URZ ;  /* 0x0000003f06067890 */ /* 0x000fe4000fffe03f */
[----:B------:R-:W-:-:S02]  /*0490*/  UIADD3 UR7, UR7, UR12, URZ ;  /* 0x0000000c07077290 */ /* 0x000fc4000fffe03f */
[----:B------:R-:W-:Y:S02]  /*04a0*/  UMOV UR4, UR13 ;  /* 0x0000000d00047c82 */ /* 0x000fe40008000000 */
[----:B------:R-:W-:Y:S02]  /*04b0*/  @UP2 USHF.R.U32.HI UR4, URZ, UR5, UR15 ;  /* 0x000000053f042299 */ /* 0x000fe4000801160f */
[----:B------:R-:W-:Y:S02]  /*04c0*/  ULDC UR11, c[0x0][0x168] ;  /* 0x00005a00000b7ab9 */ /* 0x000fe40000000800 */
[----:B------:R-:W-:Y:S02]  /*04d0*/  USHF.R.S32.HI UR15, URZ, 0x1f, UR6 ;  /* 0x0000001f3f0f7899 */ /* 0x000fe40008011406 */
[----:B------:R-:W-:Y:S02]  /*04e0*/  USHF.R.S32.HI UR14, URZ, 0x1f, UR7 ;  /* 0x0000001f3f0e7899 */ /* 0x000fe40008011407 */
[----:B------:R-:W-:-:S02]  /*04f0*/  UIADD3 UR12, UR12, -UR11, URZ ;  /* 0x8000000b0c0c7290 */ /* 0x000fc4000fffe03f */
[----:B------:R-:W-:Y:S02]  /*0500*/  ULEA.HI UR6, UR15, UR6, URZ, 0x6 ;  /* 0x000000060f067291 */ /* 0x000fe4000f8f303f */
[----:B------:R-:W-:Y:S02]  /*0510*/  ULEA.HI UR14, UR14, UR7, URZ, 0x6 ;  /* 0x000000070e0e7291 */ /* 0x000fe4000f8f303f */
[----:B------:R-:W-:Y:S02]  /*0520*/  UIADD3 UR4, UR12, UR4, URZ ;  /* 0x000000040c047290 */ /* 0x000fe4000fffe03f */
[----:B------:R-:W-:Y:S02]  /*0530*/  ULDC UR5, c[0x0][0x324] ;  /* 0x0000c90000057ab9 */ /* 0x000fe40000000800 */
[----:B------:R-:W-:Y:S02]  /*0540*/  USHF.R.S32.HI UR6, URZ, 0x6, UR6 ;  /* 0x000000063f067899 */ /* 0x000fe40008011406 */
[----:B------:R-:W-:-:S02]  /*0550*/  USHF.R.S32.HI UR14, URZ, 0x6, UR14 ;  /* 0x000000063f0e7899 */ /* 0x000fc4000801140e */
[----:B------:R-:W-:Y:S02]  /*0560*/  UIADD3 UR5, UR4, -UR5, URZ ;  /* 0x8000000504057290 */ /* 0x000fe4000fffe03f */
[----:B------:R-:W-:-:S04]  /*0570*/  UISETP.LT.AND UP0, UPT, UR14, UR6, UPT ;  /* 0x000000060e00728c */ /* 0x000fc8000bf01270 */
[----:B------:R-:W-:Y:S01]  /*0580*/  USEL UR6, UR14, UR6, UP0 ;  /* 0x000000060e067287 */ /* 0x000fe20008000000 */
[----:B------:R-:W-:Y:S01]  /*0590*/  MOV R3, UR5 ;  /* 0x0000000500037c02 */ /* 0x000fe20008000f00 */
[----:B------:R-:W-:Y:S05]  /*05a0*/  @P0 BRA `(.L_x_1563) ;  /* 0x0000010000000947 */ /* 0x000fea0003800000 */
[----:B------:R-:W-:-:S04]  /*05b0*/  MOV R4, UR4 ;  /* 0x0000000400047c02 */ /* 0x000fc80008000f00 */
        /* <DEDUP_REMOVED lines=9> */
.L_x_1564:
[----:B------:R-:W-:-:S04]  /*0650*/  MOV R2, c[0x0][0x32c] ;  /* 0x0000cb0000027a02 */ /* 0x000fc80000000f00 */
[----:B------:R-:W-:-:S13]  /*0660*/  ISETP.NE.AND P0, PT, R2, 0x1, PT ;  /* 0x000000010200780c */ /* 0x000fda0003f05270 */
[----:B------:R-:W-:-:S05]  /*0670*/  @P0 IMAD.HI.U32 R2, R4, c[0x0][0x330], RZ ;  /* 0x0000cc0004020a27 */ /* 0x000fca00078e00ff */
[----:B------:R-:W-:-:S05]  /*0680*/  @P0 SHF.R.U32.HI R4, RZ, c[0x0][0x334], R2 ;  /* 0x0000cd00ff040a19 */ /* 0x000fca0000011602 */
.L_x_1565:
[----:B------:R-:W-:-:S05]  /*0690*/  IMAD R4, R4, c[0x0][0x32c], RZ ;  /* 0x0000cb0004047a24 */ /* 0x000fca00078e02ff */
[----:B------:R-:W-:-:S04]  /*06a0*/  IMNMX R3, R3, R4, !PT ;  /* 0x0000000403037217 */ /* 0x000fc80007800200 */
.L_x_1563:
[----:B------:R-:W-:Y:S01]  /*06b0*/  SHF.R.S32.HI R2, RZ, 0x1f, R3 ;  /* 0x0000001fff027819 */ /* 0x000fe20000011403 */
[----:B------:R-:W-:Y:S01]  /*06c0*/  USHF.R.U32.HI UR5, URZ, 0x10, UR10 ;  /* 0x000000103f057899 */ /* 0x000fe2000801160a */
[----:B------:R-:W-:Y:S01]  /*06d0*/  IMAD.MOV.U32 R132, RZ, RZ, RZ ;  /* 0x000000ffff847224 */ /* 0x000fe200078e00ff */
[----:B------:R-:W-:Y:S01]  /*06e0*/  ULDC UR4, c[0x0][0x338] ;  /* 0x0000ce0000047ab9 */ /* 0x000fe20000000800 */
[----:B------:R-:W-:Y:S01]  /*06f0*/  LEA.HI R2, R2, R3, RZ, 0x6 ;  /* 0x0000000302027211 */ /* 0x000fe200078f30ff */
[----:B------:R-:W-:-:S03]  /*0700*/  UISETP.NE.AND UP0, UPT, UR5, URZ, UPT ;  /* 0x0000003f0500728c */ /* 0x000fc6000bf05270 */
[----:B------:R-:W-:Y:S01]  /*0710*/  SHF.R.S32.HI R193, RZ, 0x6, R2 ;  /* 0x00000006ffc17819 */ /* 0x000fe20000011402 */
[----:B------:R-:W-:-:S03]  /*0720*/  USEL UR4, UR5, UR4, UP0 ;  /* 0x0000000405047287 */ /* 0x000fc60008000000 */
[----:B------:R-:W-:-:S04]  /*0730*/  IMNMX R193, RZ, R193, !PT ;  /* 0x000000c1ffc17217 */ /* 0x000fc80007800200 */
[----:B------:R-:W-:-:S13]  /*0740*/  ISETP.LT.AND P0, PT, R193, UR6, PT ;  /* 0x00000006c1007c0c */ /* 0x000fda000bf01270 */
[----:B------:R-:W-:Y:S05]  /*0750*/  @!P0 BRA `(.L_x_1566) ;  /* 0x000001c000008947 */ /* 0x000fea0003800000 */
[----:B------:R-:W-:Y:S01]  /*0760*/  IMAD.U32 R2, RZ, RZ, UR4 ;  /* 0x00000004ff027e24 */ /* 0x000fe2000f8e00ff */
[----:B------:R-:W-:-:S04]  /*0770*/  UIADD3 UR5, UR4, -0x1, UR6 ;  /* 0xffffffff04057890 */ /* 0x000fc8000fffe006 */
[-C--:B------:R-:W-:Y:S02]  /*0780*/  IABS R5, R2.reuse ;  /* 0x0000000200057213 */ /* 0x080fe40000000000 */
[----:B------:R-:W-:Y:S02]  /*0790*/  IADD3 R7, -R193, UR5, RZ ;  /* 0x00000005c1077c10 */ /* 0x000fe4000fffe1ff */
[----:B------:R-:W1:Y:S01]  /*07a0*/  I2F.RP R10, R5 ;  /* 0x00000005000a7306 */ /* 0x000e620000209400 */
[----:B------:R-:W-:Y:S02]  /*07b0*/  IABS R2, R2 ;  /* 0x0000000200027213 */ /* 0x000fe40000000000 */
[----:B------:R-:W-:Y:S02]  /*07c0*/  IABS R3, R7 ;  /* 0x0000000700037213 */ /* 0x000fe40000000000 */
[----:B------:R-:W-:Y:S01]  /*07d0*/  LOP3.LUT R7, R7, UR4, RZ, 0x3c, !PT ;  /* 0x0000000407077c12 */ /* 0x000fe2000f8e3cff */
        /* <DEDUP_REMOVED lines=14> */
[----:B------:R-:W-:Y:S02]  /*08c0*/  ISETP.NE.AND P1, PT, RZ, UR4, PT ;  /* 0x00000004ff007c0c */ /* 0x000fe4000bf25270 */
[----:B------:R-:W-:-:S13]  /*08d0*/  ISETP.GE.U32.AND P2, PT, R2, R5, PT ;  /* 0x000000050200720c */ /* 0x000fda0003f46070 */
[----:B------:R-:W-:-:S05]  /*08e0*/  @P2 IADD3 R4, R4, 0x1, RZ ;  /* 0x0000000104042810 */ /* 0x000fca0007ffe0ff */
[----:B------:R-:W-:Y:S01]  /*08f0*/  @!P0 IMAD.MOV R4, RZ, RZ, -R4 ;  /* 0x000000ffff048224 */ /* 0x000fe200078e0a04 */
[----:B------:R-:W-:-:S05]  /*0900*/  @!P1 LOP3.LUT R4, RZ, UR4, RZ, 0x33, !PT ;  /* 0x00000004ff049c12 */ /* 0x000fca000f8e33ff */
[----:B------:R-:W-:Y:S02]  /*0910*/  IMAD.MOV.U32 R132, RZ, RZ, R4 ;  /* 0x000000ffff847224 */ /* 0x000fe400078e0004 */
.L_x_1566:
[----:B------:R-:W-:Y:S01]  /*0920*/  ULOP3.LUT UR10, UR10, 0xffff, URZ, 0xc0, !UPT ;  /* 0x0000ffff0a0a7892 */ /* 0x000fe2000f8ec03f */
[----:B------:R-:W-:Y:S01]  /*0930*/  PLOP3.LUT P2, PT, PT, PT, PT, 0x80, 0x0 ;  /* 0x000000000000781c */ /* 0x000fe20003f4f070 */
[----:B------:R-:W-:Y:S01]  /*0940*/  IMAD.MOV.U32 R7, RZ, RZ, RZ ;  /* 0x000000ffff077224 */ /* 0x000fe200078e00ff */
[----:B------:R-:W-:Y:S01]  /*0950*/  MOV R4, RZ ;  /* 0x000000ff00047202 */ /* 0x000fe20000000f00 */
[----:B------:R-:W-:Y:S01]  /*0960*/  CS2R R84, SRZ ;  /* 0x0000000000547805 */ /* 0x000fe2000001ff00 */
[----:B------:R-:W-:Y:S01]  /*0970*/  CS2R R82, SRZ ;  /* 0x0000000000527805 */ /* 0x000fe2000001ff00 */
[----:B------:R-:W-:Y:S01]  /*0980*/  IMAD R193, R132, UR10, R193 ;  /* 0x0000000a84c17c24 */ /* 0x000fe2000f8e02c1 */
[----:B------:R-:W-:Y:S01]  /*0990*/  ULDC.64 UR10, c[0x0][0x118] ;  /* 0x00004600000a7ab9 */ /* 0x000fe20000000a00 */
[----:B------:R-:W-:Y:S01]  /*09a0*/  CS2R R80, SRZ ;  /* 0x0000000000507805 */ /* 0x000fe2000001ff00 */
[----:B------:R-:W-:Y:S01]  /*09b0*/  CS2R R78, SRZ ;  /* 0x00000000004e7805 */ /* 0x000fe2000001ff00 */
[----:B------:R-:W-:Y:S01]  /*09c0*/  IMAD.IADD R132, R193, 0x1, R132 ;  /* 0x00000001c1847824 */ /* 0x000fe200078e0284 */
[----:B------:R-:W-:Y:S01]  /*09d0*/  CS2R R76, SRZ ;  /* 0x00000000004c7805 */ /* 0x000fe2000001ff00 */
[----:B------:R-:W-:Y:S01]  /*09e0*/  CS2R R74, SRZ ;  /* 0x00000000004a7805 */ /* 0x000fe2000001ff00 */
[----:B------:R-:W-:Y:S01]  /*09f0*/  CS2R R72, SRZ ;  /* 0x0000000000487805 */ /* 0x000fe2000001ff00 */
[----:B------:R-:W-:Y:S01]  /*0a00*/  CS2R R70, SRZ ;  /* 0x0000000000467805 */ /* 0x000fe2000001ff00 */
[----:B------:R-:W-:Y:S01]  /*0a10*/  IMNMX R132, R132, UR6, PT ;  /* 0x0000000684847c17 */ /* 0x000fe2000b800200 */
        /* <DEDUP_REMOVED lines=47> */
[----:B------:R-:W-:-:S05]  /*0d10*/  @P4 IMAD.WIDE R4, R0, R3, c[0x0][0x340] ;  /* 0x0000d00000044625 */ /* 0x000fca00078e0203 */
[----:B------:R1:W2:Y:S01]  /*0d20*/  @P4 LDG.E R2, [R4.64] ;  /* 0x0000000a04024981 */ /* 0x0002a2000c1e1900 */
[----:B------:R-:W-:Y:S01]  /*0d30*/  SHF.R.S32.HI R89, RZ, 0x1f, R6 ;  /* 0x0000001fff597819 */ /* 0x000fe20000011406 */
[----:B------:R-:W-:Y:S01]  /*0d40*/  UIMAD UR6, UR14, UR4, URZ ;  /* 0x000000040e0672a4 */ /* 0x000fe2000f8e023f */
[----:B------:R-:W-:Y:S01]  /*0d50*/  PLOP3.LUT P2, PT, PT, PT, UP2, 0x80, 0x0 ;  /* 0x000000000000781c */ /* 0x000fe20003f4f028 */
[----:B------:R-:W-:Y:S01]  /*0d60*/  UIMAD.WIDE.U32 UR16, UR8, UR4, URZ ;  /* 0x00000004081072a5 */ /* 0x000fe2000f8e003f */
[CC--:B------:R-:W-:Y:S01]  /*0d70*/  LEA.HI R8, R89.reuse, R6.reuse, RZ, 0x3 ;  /* 0x0000000659087211 */ /* 0x0c0fe200078f18ff */
[----:B------:R-:W-:Y:S01]  /*0d80*/  UIMAD UR4, UR8, UR5, UR6 ;  /* 0x00000005080472a4 */ /* 0x000fe2000f8e0206 */
[CC--:B------:R-:W-:Y:S01]  /*0d90*/  LEA.HI R19, R89.reuse, R6.reuse, RZ, 0x4 ;  /* 0x0000000659137211 */ /* 0x0c0fe200078f20ff */
[----:B------:R-:W-:Y:S01]  /*0da0*/  BSSY B0, `(.L_x_1568) ;  /* 0x0000097000007945 */ /* 0x000fe20003800000 */
[----:B------:R-:W-:Y:S01]  /*0db0*/  LOP3.LUT R3, R8, 0xfffffff8, RZ, 0xc0, !PT ;  /* 0xfffffff808037812 */ /* 0x000fe200078ec0ff */
[----:B------:R-:W-:Y:S01]  /*0dc0*/  UIADD3 UR4, UR17, UR4, URZ ;  /* 0x0000000411047290 */ /* 0x000fe2000fffe03f */
[----:B------:R-:W-:Y:S01]  /*0dd0*/  SHF.R.S32.HI R9, RZ, 0x3, R8 ;  /* 0x00000003ff097819 */ /* 0x000fe20000011408 */
[----:B------:R-:W-:Y:S01]  /*0de0*/  IMAD.U32 R21, RZ, RZ, UR17 ;  /* 0x00000011ff157e24 */ /* 0x000fe2000f8e00ff */
[----:B------:R-:W-:Y:S01]  /*0df0*/  PLOP3.LUT P0, PT, PT, PT, UP2, 0x80, 0x0 ;  /* 0x000000000000781c */ /* 0x000fe20003f0f028 */
[----:B------:R-:W-:Y:S01]  /*0e00*/  IMAD.IADD R212, R6, 0x1, -R3 ;  /* 0x0000000106d47824 */ /* 0x000fe200078e0a03 */
[----:B------:R-:W-:Y:S01]  /*0e10*/  LEA.HI R13, R89, R6, RZ, 0x6 ;  /* 0x00000006590d7211 */ /* 0x000fe200078f30ff */
[----:B------:R-:W-:Y:S01]  /*0e20*/  IMAD.SHL.U32 R7, R9, 0x40, RZ ;  /* 0x0000004009077824 */ /* 0x000fe200078e00ff */
[----:B------:R-:W-:Y:S01]  /*0e30*/  ULDC.64 UR6, c[0x0][0x1e8] ;  /* 0x00007a0000067ab9 */ /* 0x000fe20000000a00 */
[C---:B------:R-:W-:Y:S01]  /*0e40*/  IMAD.SHL.U32 R18, R212.reuse, 0x8, RZ ;  /* 0x00000008d4127824 */ /* 0x040fe200078e00ff */
[----:B------:R-:W-:Y:S01]  /*0e50*/  UIMAD UR6, UR14, UR6, URZ ;  /* 0x000000060e0672a4 */ /* 0x000fe2000f8e023f */
[----:B------:R-:W-:Y:S01]  /*0e60*/  IMAD.SHL.U32 R17, R212, 0x40, RZ ;  /* 0x00000040d4117824 */ /* 0x000fe200078e00ff */
[----:B------:R-:W-:Y:S01]  /*0e70*/  LOP3.LUT R7, R7, 0x1c0, RZ, 0xc0, !PT ;  /* 0x000001c007077812 */ /* 0x000fe200078ec0ff */
[----:B------:R-:W-:Y:S01]  /*0e80*/  IMAD.U32 R20, RZ, RZ, UR16 ;  /* 0x00000010ff147e24 */ /* 0x000fe2000f8e00ff */
[----:B------:R-:W-:Y:S01]  /*0e90*/  UIMAD UR6, UR8, UR7, UR6 ;  /* 0x00000007080672a4 */ /* 0x000fe2000f8e0206 */
[----:B------:R-:W-:Y:S01]  /*0ea0*/  IMAD.U32 R21, RZ, RZ, UR4 ;  /* 0x00000004ff157e24 */ /* 0x000fe2000f8e00ff */
[----:B-1----:R-:W-:Y:S01]  /*0eb0*/  SHF.R.S32.HI R5, RZ, 0x4, R19 ;  /* 0x00000004ff057819 */ /* 0x002fe20000011413 */
[----:B------:R-:W-:Y:S01]  /*0ec0*/  IMAD.SHL.U32 R13, R13, 0x8, RZ ;  /* 0x000000080d0d7824 */ /* 0x000fe200078e00ff */
[----:B------:R-:W-:Y:S01]  /*0ed0*/  LOP3.LUT R3, R7, 0x38, R18, 0xf8, !PT ;  /* 0x0000003807037812 */ /* 0x000fe200078ef812 */
[----:B------:R-:W-:Y:S01]  /*0ee0*/  IMAD.WIDE.U32 R20, R0, c[0x0][0x1c0], R20 ;  /* 0x0000700000147a25 */ /* 0x000fe200078e0014 */
[C---:B------:R-:W-:Y:S01]  /*0ef0*/  LEA.HI R4, R19.reuse, R5, RZ, 0x1 ;  /* 0x0000000513047211 */ /* 0x040fe200078f08ff */
[----:B------:R-:W-:Y:S01]  /*0f00*/  ULDC.64 UR4, c[0x0][0x210] ;  /* 0x0000840000047ab9 */ /* 0x000fe20000000a00 */
[----:B------:R-:W-:Y:S01]  /*0f10*/  LOP3.LUT R19, R19, 0xfffffff0, RZ, 0xc0, !PT ;  /* 0xfffffff013137812 */ /* 0x000fe200078ec0ff */
[----:B------:R-:W-:Y:S01]  /*0f20*/  UIMAD UR4, UR14, UR4, URZ ;  /* 0x000000040e0472a4 */ /* 0x000fe2000f8e023f */
[----:B------:R-:W-:Y:S01]  /*0f30*/  SHF.R.U32.HI R198, RZ, 0x3, R7 ;  /* 0x00000003ffc67819 */ /* 0x000fe20000011607 */
[----:B------:R-:W-:Y:S01]  /*0f40*/  IMAD R7, R212, 0x20, R9 ;  /* 0x00000020d4077824 */ /* 0x000fe200078e0209 */
[----:B------:R-:W-:Y:S01]  /*0f50*/  LOP3.LUT R4, R4, 0xfffffffe, RZ, 0xc0, !PT ;  /* 0xfffffffe04047812 */ /* 0x000fe200078ec0ff */
[----:B------:R-:W-:Y:S01]  /*0f60*/  IMAD.IADD R19, R6, 0x1, -R19 ;  /* 0x0000000106137824 */ /* 0x000fe200078e0a13 */
[----:B------:R-:W-:Y:S01]  /*0f70*/  LOP3.LUT R17, R17, 0x1c0, RZ, 0xc0, !PT ;  /* 0x000001c011117812 */ /* 0x000fe200078ec0ff */
[----:B------:R-:W-:Y:S01]  /*0f80*/  UIMAD UR4, UR8, UR5, UR4 ;  /* 0x00000005080472a4 */ /* 0x000fe2000f8e0204 */
[----:B------:R-:W-:Y:S01]  /*0f90*/  IADD3 R7, R7, UR13, RZ ;  /* 0x0000000d07077c10 */ /* 0x000fe2000fffe0ff */
[----:B------:R-:W-:Y:S01]  /*0fa0*/  IMAD.IADD R4, R5, 0x1, -R4 ;  /* 0x0000000105047824 */ /* 0x000fe200078e0a04 */
[----:B------:R-:W-:Y:S01]  /*0fb0*/  IADD3 R5, R18, 0x80, RZ ;  /* 0x0000008012057810 */ /* 0x000fe20007ffe0ff */
[----:B------:R-:W-:Y:S01]  /*0fc0*/  ULDC UR5, c[0x0][0x2c4] ;  /* 0x0000b10000057ab9 */ /* 0x000fe20000000800 */
[----:B------:R-:W-:Y:S01]  /*0fd0*/  SHF.R.S32.HI R14, RZ, 0x1f, R19 ;  /* 0x0000001fff0e7819 */ /* 0x000fe20000011413 */
[----:B------:R-:W-:Y:S01]  /*0fe0*/  @P2 IMAD.HI.U32 R10, R7, c[0x0][0x2c8], RZ ;  /* 0x0000b200070a2a27 */ /* 0x000fe200078e00ff */
[----:B------:R-:W-:-:S02]  /*0ff0*/  ISETP.GE.AND P1, PT, R5, c[0x0][0x1d4], PT ;  /* 0x0000750005007a0c */ /* 0x000fc40003f26270 */
[----:B------:R-:W-:Y:S01]  /*1000*/  ISETP.GE.AND P5, PT, R5, c[0x0][0x198], PT ;  /* 0x0000660005007a0c */ /* 0x000fe20003fa6270 */
[----:B------:R-:W-:Y:S01]  /*1010*/  IMAD.MOV.U32 R15, RZ, RZ, R7 ;  /* 0x000000ffff0f7224 */ /* 0x000fe200078e0007 */
[----:B------:R-:W-:Y:S02]  /*1020*/  LOP3.LUT R198, R3, R198, RZ, 0x3c, !PT ;  /* 0x000000c603c67212 */ /* 0x000fe400078e3cff */
[----:B------:R-:W-:Y:S02]  /*1030*/  LEA.HI R5, R14, R19, RZ, 0x3 ;  /* 0x000000130e057211 */ /* 0x000fe400078f18ff */
[----:B------:R-:W-:Y:S02]  /*1040*/  SHF.R.S32.HI R3, RZ, 0x1f, R0 ;  /* 0x0000001fff037819 */ /* 0x000fe40000011400 */
[----:B------:R-:W-:Y:S02]  /*1050*/  @P0 SHF.R.U32.HI R15, RZ, c[0x0][0x2cc], R10 ;  /* 0x0000b300ff0f0a19 */ /* 0x000fe4000001160a */
[----:B------:R-:W-:Y:S01]  /*1060*/  LOP3.LUT R8, R17, 0x8, R8, 0xf8, !PT ;  /* 0x0000000811087812 */ /* 0x000fe200078ef808 */
[----:B------:R-:W-:Y:S01]  /*1070*/  IMAD R23, R3, c[0x0][0x1c0], RZ ;  /* 0x0000700003177a24 */ /* 0x000fe200078e02ff */
[----:B------:R-:W-:-:S02]  /*1080*/  LOP3.LUT R16, R5, 0xfffffff8, RZ, 0xc0, !PT ;  /* 0xfffffff805107812 */ /* 0x000fc400078ec0ff */
[----:B------:R-:W-:Y:S01]  /*1090*/  SHF.R.U32.HI R17, RZ, 0x3, R17 ;  /* 0x00000003ff117819 */ /* 0x000fe20000011611 */
[----:B------:R-:W-:Y:S01]  /*10a0*/  IMAD R23, R0, c[0x0][0x1c4], R23 ;  /* 0x0000710000177a24 */ /* 0x000fe200078e0217 */
[----:B------:R-:W-:Y:S01]  /*10b0*/  SHF.R.S32.HI R10, RZ, 0x1f, R9 ;  /* 0x0000001fff0a7819 */ /* 0x000fe20000011409 */
[----:B------:R-:W-:Y:S01]  /*10c0*/  IMAD.IADD R16, R19, 0x1, -R16 ;  /* 0x0000000113107824 */ /* 0x000fe200078e0a10 */
[----:B------:R-:W-:Y:S01]  /*10d0*/  LOP3.LUT R17, R8, R17, RZ, 0x3c, !PT ;  /* 0x0000001108117212 */ /* 0x000fe200078e3cff */
[----:B------:R-:W-:Y:S01]  /*10e0*/  IMAD.IADD R21, R21, 0x1, R23 ;  /* 0x0000000115157824 */ /* 0x000fe200078e0217 */
[----:B------:R-:W-:Y:S01]  /*10f0*/  SHF.R.S32.HI R19, RZ, 0x1f, R18 ;  /* 0x0000001fff137819 */ /* 0x000fe20000011412 */
[----:B------:R-:W-:Y:S01]  /*1100*/  IMAD R8, R10, c[0x0][0x1e0], RZ ;  /* 0x000078000a087a24 */ /* 0x000fe200078e02ff */
[----:B------:R-:W-:Y:S01]  /*1110*/  LOP3.LUT R198, R198, 0xfffffe00, R13, 0xf8, !PT ;  /* 0xfffffe00c6c67812 */ /* 0x000fe200078ef80d */
[----:B------:R-:W-:Y:S01]  /*1120*/  IMAD R10, R10, c[0x0][0x208], RZ ;  /* 0x000082000a0a7a24 */ /* 0x000fe200078e02ff */
[--C-:B------:R-:W-:Y:S01]  /*1130*/  SHF.R.S32.HI R14, RZ, 0x1f, R15.reuse ;  /* 0x0000001fff0e7819 */ /* 0x100fe2000001140f */
[C---:B------:R-:W-:Y:S01]  /*1140*/  IMAD R13, R9.reuse, c[0x0][0x1e4], R8 ;  /* 0x00007900090d7a24 */ /* 0x040fe200078e0208 */
[C---:B------:R-:W-:Y:S01]  /*1150*/  LOP3.LUT P2, RZ, R16.reuse, 0x4, RZ, 0xc0, !PT ;  /* 0x0000000410ff7812 */ /* 0x040fe2000784c0ff */
[----:B------:R-:W-:Y:S01]  /*1160*/  IMAD.MOV R8, RZ, RZ, -R15 ;  /* 0x000000ffff087224 */ /* 0x000fe200078e0a0f */
[----:B------:R-:W-:Y:S01]  /*1170*/  LOP3.LUT P3, RZ, R16, 0x2, RZ, 0xc0, !PT ;  /* 0x0000000210ff7812 */ /* 0x000fe2000786c0ff */
[C---:B------:R-:W-:Y:S01]  /*1180*/  IMAD R10, R9.reuse, c[0x0][0x20c], R10 ;  /* 0x00008300090a7a24 */ /* 0x040fe200078e020a */
[----:B------:R-:W-:Y:S01]  /*1190*/  P2R R12, PR, RZ, 0x2 ;  /* 0x00000002ff0c7803 */ /* 0x000fe20000000000 */
[----:B------:R-:W-:Y:S01]  /*11a0*/  IMAD.WIDE.U32 R24, R9, c[0x0][0x1e0], R18 ;  /* 0x0000780009187a25 */ /* 0x000fe200078e0012 */
[----:B------:R-:W-:-:S02]  /*11b0*/  LOP3.LUT P1, RZ, R212, 0x2, RZ, 0xc0, !PT ;  /* 0x00000002d4ff7812 */ /* 0x000fc4000782c0ff */
[----:B------:R-:W-:Y:S01]  /*11c0*/  LEA.HI R88, R89, R6, RZ, 0x5 ;  /* 0x0000000659587211 */ /* 0x000fe200078f28ff */
[----:B------:R-:W-:Y:S01]  /*11d0*/  IMAD.WIDE.U32 R22, R9, c[0x0][0x208], R18 ;  /* 0x0000820009167a25 */ /* 0x000fe200078e0012 */
[----:B------:R-:W-:-:S03]  /*11e0*/  P2R R11, PR, RZ, 0x20 ;  /* 0x00000020ff0b7803 */ /* 0x000fc60000000000 */
[----:B------:R-:W-:Y:S02]  /*11f0*/  IMAD R8, R8, c[0x0][0x2c4], R7 ;  /* 0x0000b10008087a24 */ /* 0x000fe400078e0207 */
[----:B------:R-:W-:Y:S02]  /*1200*/  IMAD.IADD R25, R25, 0x1, R13 ;  /* 0x0000000119197824 */ /* 0x000fe400078e020d */
[----:B------:R-:W-:Y:S02]  /*1210*/  IMAD.IADD R23, R23, 0x1, R10 ;  /* 0x0000000117177824 */ /* 0x000fe400078e020a */
[----:B------:R-:W-:Y:S02]  /*1220*/  IMAD.U32 R7, RZ, RZ, UR8 ;  /* 0x00000008ff077e24 */ /* 0x000fe4000f8e00ff */
[----:B------:R-:W-:Y:S02]  /*1230*/  IMAD R14, R14, c[0x0][0x1b0], RZ ;  /* 0x00006c000e0e7a24 */ /* 0x000fe400078e02ff */
[----:B------:R-:W-:-:S02]  /*1240*/  IMAD.SHL.U32 R16, R16, 0x40, RZ ;  /* 0x0000004010107824 */ /* 0x000fc400078e00ff */
[----:B------:R-:W-:-:S03]  /*1250*/  IMAD.WIDE.U32 R24, R7, c[0x0][0x1e8], R24 ;  /* 0x00007a0007187a25 */ /* 0x000fc600078e0018 */
[----:B------:R-:W-:Y:S01]  /*1260*/  LOP3.LUT R13, R16, 0x1c0, RZ, 0xc0, !PT ;  /* 0x000001c0100d7812 */ /* 0x000fe200078ec0ff */
[----:B------:R-:W-:Y:S01]  /*1270*/  IMAD.WIDE.U32 R22, R7, c[0x0][0x210], R22 ;  /* 0x0000840007167a25 */ /* 0x000fe200078e0016 */
[----:B------:R-:W-:Y:S02]  /*1280*/  SHF.R.S32.HI R7, RZ, 0x1f, R8 ;  /* 0x0000001fff077819 */ /* 0x000fe40000011408 */
[----:B------:R-:W-:Y:S01]  /*1290*/  IADD3 R16, R9, UR13, RZ ;  /* 0x0000000d09107c10 */ /* 0x000fe2000fffe0ff */
[----:B------:R-:W-:Y:S01]  /*12a0*/  IMAD R188, R4, 0x200, R17 ;  /* 0x0000020004bc7824 */ /* 0x000fe200078e0211 */
[----:B------:R-:W-:Y:S01]  /*12b0*/  IADD3 R23, R23, UR4, RZ ;  /* 0x0000000417177c10 */ /* 0x000fe2000fffe0ff */
[----:B------:R-:W-:Y:S01]  /*12c0*/  IMAD.WIDE.U32 R20, R15, c[0x0][0x1b0], R20 ;  /* 0x00006c000f147a25 */ /* 0x000fe200078e0014 */
[----:B------:R-:W-:Y:S01]  /*12d0*/  ULDC UR4, c[0x0][0x168] ;  /* 0x00005a0000047ab9 */ /* 0x000fe20000000800 */
[----:B------:R-:W-:Y:S01]  /*12e0*/  IADD3 R25, R25, UR6, RZ ;  /* 0x0000000619197c10 */ /* 0x000fe2000fffe0ff */
[----:B------:R-:W-:Y:S01]  /*12f0*/  UIMAD UR4, UR5, UR4, URZ ;  /* 0x00000004050472a4 */ /* 0x000fe2000f8e023f */
[----:B------:R-:W-:-:S02]  /*1300*/  IMAD R14, R15, c[0x0][0x1b4], R14 ;  /* 0x00006d000f0e7a24 */ /* 0x000fc400078e020e */
[----:B------:R-:W-:Y:S02]  /*1310*/  IMAD.SHL.U32 R4, R4, 0x8, RZ ;  /* 0x0000000804047824 */ /* 0x000fe400078e00ff */
[----:B------:R-:W-:Y:S02]  /*1320*/  IMAD.IADD R21, R21, 0x1, R14 ;  /* 0x0000000115157824 */ /* 0x000fe400078e020e */
[----:B------:R-:W-:Y:S01]  /*1330*/  IMAD R7, R7, c[0x0][0x1a8], RZ ;  /* 0x00006a0007077a24 */ /* 0x000fe200078e02ff */
[----:B------:R-:W-:Y:S01]  /*1340*/  LOP3.LUT R4, R13, 0x8, R4, 0xf8, !PT ;  /* 0x000000080d047812 */ /* 0x000fe200078ef804 */
[----:B------:R-:W-:Y:S01]  /*1350*/  IMAD.WIDE.U32 R14, R8, c[0x0][0x1a8], R20 ;  /* 0x00006a00080e7a25 */ /* 0x000fe200078e0014 */
[----:B------:R-:W-:-:S03]  /*1360*/  SHF.R.U32.HI R13, RZ, 0x3, R13 ;  /* 0x00000003ff0d7819 */ /* 0x000fc6000001160d */
[----:B------:R-:W-:Y:S01]  /*1370*/  IMAD R7, R8, c[0x0][0x1ac], R7 ;  /* 0x00006b0008077a24 */ /* 0x000fe200078e0207 */
[----:B------:R-:W-:Y:S01]  /*1380*/  LOP3.LUT R4, R4, R13, RZ, 0x3c, !PT ;  /* 0x0000000d04047212 */ /* 0x000fe200078e3cff */
[----:B------:R-:W-:Y:S01]  /*1390*/  IMAD.SHL.U32 R13, R5, 0x40, RZ ;  /* 0x00000040050d7824 */ /* 0x000fe200078e00ff */
[----:B------:R-:W-:Y:S01]  /*13a0*/  LEA R10, P0, R14, c[0x0][0x160], 0x1 ;  /* 0x000058000e0a7a11 */ /* 0x000fe200078008ff */
[----:B------:R-:W-:Y:S01]  /*13b0*/  IMAD.IADD R5, R15, 0x1, R7 ;  /* 0x000000010f057824 */ /* 0x000fe200078e0207 */
[----:B------:R-:W-:Y:S02]  /*13c0*/  IADD3 R15, R18, 0x40, RZ ;  /* 0x00000040120f7810 */ /* 0x000fe40007ffe0ff */
[----:B------:R-:W-:Y:S01]  /*13d0*/  LOP3.LUT R4, R4, 0xfffffe00, R13, 0xf8, !PT ;  /* 0xfffffe0004047812 */ /* 0x000fe200078ef80d */
[----:B------:R1:W3:Y:S01]  /*13e0*/  SHFL.IDX PT, R20, R10, RZ, 0x181f ;  /* 0x00181fff0a147589 */ /* 0x0002e200000e0000 */
[----:B------:R-:W-:Y:S02]  /*13f0*/  LEA.HI.X R5, R14, c[0x0][0x164], R5, 0x1, P0 ;  /* 0x000059000e057a11 */ /* 0x000fe400000f0c05 */
[----:B------:R-:W-:-:S03]  /*1400*/  LOP3.LUT P0, RZ, R212, 0x4, RZ, 0xc0, !PT ;  /* 0x00000004d4ff7812 */ /* 0x000fc6000780c0ff */
[----:B------:R1:W4:Y:S01]  /*1410*/  SHFL.IDX PT, R21, R5, RZ, 0x181f ;  /* 0x00181fff05157589 */ /* 0x00032200000e0000 */
[--C-:B--2---:R-:W-:Y:S01]  /*1420*/  @P4 IMAD.MOV.U32 R200, RZ, RZ, R2.reuse ;  /* 0x000000ffffc84224 */ /* 0x104fe200078e0002 */
[----:B------:R-:W-:Y:S01]  /*1430*/  @P4 SHF.R.S32.HI R201, RZ, 0x1f, R2 ;  /* 0x0000001fffc94819 */ /* 0x000fe20000011402 */
[----:B------:R-:W-:Y:S01]  /*1440*/  @!P4 IMAD.MOV.U32 R200, RZ, RZ, R0 ;  /* 0x000000ffffc8c224 */ /* 0x000fe200078e0000 */
[----:B------:R-:W-:Y:S01]  /*1450*/  LEA.HI R0, R89, R6, RZ, 0x3 ;  /* 0x0000000659007211 */ /* 0x000fe200078f18ff */
[----:B------:R-:W-:Y:S01]  /*1460*/  @!P4 IMAD.MOV.U32 R201, RZ, RZ, R3 ;  /* 0x000000ffffc9c224 */ /* 0x000fe200078e0003 */
[----:B------:R-:W-:Y:S01]  /*1470*/  ISETP.GE.AND P4, PT, R16, UR4, PT ;  /* 0x0000000410007c0c */ /* 0x000fe2000bf86270 */
[----:B------:R-:W-:Y:S01]  /*1480*/  IMAD.MOV.U32 R2, RZ, RZ, 0x10 ;  /* 0x00000010ff027424 */ /* 0x000fe200078e00ff */
[----:B------:R-:W-:Y:S01]  /*1490*/  LOP3.LUT R7, R0, 0xfffffff8, RZ, 0xc0, !PT ;  /* 0xfffffff800077812 */ /* 0x000fe200078ec0ff */
[C---:B------:R-:W-:Y:S01]  /*14a0*/  IMAD R207, R201.reuse, c[0x0][0x1f0], RZ ;  /* 0x00007c00c9cf7a24 */ /* 0x040fe200078e02ff */
[----:B------:R-:W-:Y:S01]  /*14b0*/  P2R R0, PR, RZ, 0x2 ;  /* 0x00000002ff007803 */ /* 0x000fe20000000000 */
[----:B------:R-:W-:Y:S01]  /*14c0*/  IMAD R205, R201, c[0x0][0x218], RZ ;  /* 0x00008600c9cd7a24 */ /* 0x000fe200078e02ff */
[----:B------:R-:W-:Y:S01]  /*14d0*/  ISETP.GE.AND P1, PT, R15, c[0x0][0x198], PT ;  /* 0x000066000f007a0c */ /* 0x000fe20003f26270 */
[----:B------:R-:W-:Y:S01]  /*14e0*/  IMAD.IADD R8, R6, 0x1, -R7 ;  /* 0x0000000106087824 */ /* 0x000fe200078e0a07 */
[----:B------:R-:W-:Y:S01]  /*14f0*/  SEL R2, R2, 0xfffffff0, !P3 ;  /* 0xfffffff002027807 */ /* 0x000fe20005800000 */
[----:B------:R-:W-:Y:S01]  /*1500*/  IMAD.MOV.U32 R3, RZ, RZ, 0x20 ;  /* 0x00000020ff037424 */ /* 0x000fe200078e00ff */
[----:B------:R-:W-:Y:S01]  /*1510*/  P2R R0, PR, RZ, 0x2 ;  /* 0x00000002ff007803 */ /* 0x000fe20000000000 */
[C---:B------:R-:W-:Y:S01]  /*1520*/  IMAD R207, R200.reuse, c[0x0][0x1f4], R207 ;  /* 0x00007d00c8cf7a24 */ /* 0x040fe200078e02cf */
[----:B------:R-:W-:Y:S01]  /*1530*/  SHF.R.S32.HI R7, RZ, 0x5, R88 ;  /* 0x00000005ff077819 */ /* 0x000fe20000011458 */
[C---:B------:R-:W-:Y:S01]  /*1540*/  IMAD R205, R200.reuse, c[0x0][0x21c], R205 ;  /* 0x00008700c8cd7a24 */ /* 0x040fe200078e02cd */
[----:B------:R-:W-:Y:S01]  /*1550*/  SEL R3, R3, 0xffffffe0, !P2 ;  /* 0xffffffe003037807 */ /* 0x000fe20005000000 */
[----:B------:R-:W-:Y:S01]  /*1560*/  IMAD.WIDE.U32 R202, R200, c[0x0][0x1f0], R24 ;  /* 0x00007c00c8ca7a25 */ /* 0x000fe200078e0018 */
[----:B------:R-:W-:-:S02]  /*1570*/  ISETP.GE.AND P3, PT, R18, c[0x0][0x1d4], PT ;  /* 0x0000750012007a0c */ /* 0x000fc40003f66270 */
[----:B------:R-:W-:Y:S01]  /*1580*/  ISETP.GE.AND P2, PT, R15, c[0x0][0x1d4], PT ;  /* 0x000075000f007a0c */ /* 0x000fe20003f46270 */
[----:B------:R-:W-:Y:S01]  /*1590*/  IMAD.SHL.U32 R8, R8, 0x8, RZ ;  /* 0x0000000808087824 */ /* 0x000fe200078e00ff */
[----:B------:R-:W-:Y:S01]  /*15a0*/  ISETP.NE.AND P1, PT, R12, RZ, PT ;  /* 0x000000ff0c00720c */ /* 0x000fe20003f25270 */
[----:B------:R-:W-:-:S03]  /*15b0*/  IMAD.WIDE.U32 R200, R200, c[0x0][0x218], R22 ;  /* 0x00008600c8c87a25 */ /* 0x000fc600078e0016 */
[----:B------:R-:W-:Y:S01]  /*15c0*/  ISETP.GE.AND P6, PT, R8, c[0x0][0x198], PT ;  /* 0x0000660008007a0c */ /* 0x000fe20003fc6270 */
[----:B------:R-:W-:Y:S02]  /*15d0*/  IMAD.IADD R207, R203, 0x1, R207 ;  /* 0x00000001cbcf7824 */ /* 0x000fe400078e02cf */
[----:B------:R-:W-:Y:S01]  /*15e0*/  IMAD.IADD R205, R201, 0x1, R205 ;  /* 0x00000001c9cd7824 */ /* 0x000fe200078e02cd */
[----:B------:R-:W-:Y:S05]  /*15f0*/  @P4 BRA `(.L_x_1569) ;  /* 0x0000011000004947 */ /* 0x000fea0003800000 */
[C---:B-1-34-:R-:W-:Y:S02]  /*1600*/  IADD3 R12, R8.reuse, 0x80, RZ ;  /* 0x00000080080c7810 */ /* 0x05afe40007ffe0ff */
[----:B------:R-:W-:Y:S02]  /*1610*/  LEA R22, P4, R8, R20, 0x1 ;  /* 0x0000001408167211 */ /* 0x000fe400078808ff */
[----:B------:R-:W-:Y:S02]  /*1620*/  SHF.R.S32.HI R14, RZ, 0x1f, R15 ;  /* 0x0000001fff0e7819 */ /* 0x000fe4000001140f */
[----:B------:R-:W-:-:S02]  /*1630*/  SHF.R.S32.HI R13, RZ, 0x1f, R12 ;  /* 0x0000001fff0d7819 */ /* 0x000fc4000001140c */
[----:B------:R-:W-:Y:S02]  /*1640*/  LEA.HI.X R23, R8, R21, R19, 0x1, P4 ;  /* 0x0000001508177211 */ /* 0x000fe400020f0c13 */
[----:B------:R-:W-:Y:S02]  /*1650*/  LEA.HI R14, R14, R15, RZ, 0x3 ;  /* 0x0000000f0e0e7211 */ /* 0x000fe400078f18ff */
[----:B------:R-:W-:Y:S02]  /*1660*/  ISETP.NE.AND P4, PT, R0, RZ, PT ;  /* 0x000000ff0000720c */ /* 0x000fe40003f85270 */
[----:B------:R-:W-:Y:S01]  /*1670*/  LEA.HI R13, R13, R12, RZ, 0x3 ;  /* 0x0000000c0d0d7211 */ /* 0x000fe200078f18ff */
[----:B------:R-:W-:Y:S01]  /*1680*/  IMAD.SHL.U32 R12, R198, 0x2, RZ ;  /* 0x00000002c60c7824 */ /* 0x000fe200078e00ff */
[----:B------:R-:W-:Y:S02]  /*1690*/  LOP3.LUT R14, R14, 0xfffffff8, RZ, 0xc0, !PT ;  /* 0xfffffff80e0e7812 */ /* 0x000fe400078ec0ff */
[----:B------:R-:W-:-:S02]  /*16a0*/  LOP3.LUT R13, R13, 0xfffffff8, RZ, 0xc0, !PT ;  /* 0xfffffff80d0d7812 */ /* 0x000fc400078ec0ff */
[----:B------:R-:W-:Y:S01]  /*16b0*/  @!PT LDS RZ, [RZ] ;  /* 0x00000000fffff984 */ /* 0x000fe20000000800 */
[----:B------:R1:W-:Y:S01]  /*16c0*/  LDGSTS.E.BYPASS.LTC128B.128 [R12+0x18100], [R22.64], !P6 ;  /* 0x18100000160c7fae */ /* 0x0003e2000f101d4a */
[----:B------:R-:W-:-:S04]  /*16d0*/  IMAD.WIDE R24, R14, 0x2, R20 ;  /* 0x000000020e187825 */ /* 0x000fc800078e0214 */
[----:B------:R-:W-:Y:S01]  /*16e0*/  IMAD.WIDE R20, R13, 0x2, R20 ;  /* 0x000000020d147825 */ /* 0x000fe200078e0214 */
[----:B------:R1:W-:Y:S04]  /*16f0*/  LDGSTS.E.BYPASS.LTC128B.128 [R12+0x1c100], [R24.64], !P4 ;  /* 0x1c100000180c7fae */ /* 0x0003e8000e101d4a */
[----:B------:R1:W-:Y:S02]  /*1700*/  LDGSTS.E.BYPASS.LTC128B.128 [R12+0x20100], [R20.64], !P5 ;  /* 0x20100000140c7fae */ /* 0x0003e4000e901d4a */
.L_x_1569:
[----:B-1-34-:R-:W-:Y:S05]  /*1710*/  BSYNC B0 ;  /* 0x0000000000007941 */ /* 0x01afea0003800000 */
.L_x_1568:
[----:B------:R-:W-:Y:S01]  /*1720*/  IADD3 R12, R16, 0x20, RZ ;  /* 0x00000020100c7810 */ /* 0x000fe20007ffe0ff */
[----:B------:R1:W2:Y:S01]  /*1730*/  SHFL.IDX PT, R21, R5, 0x1, 0x181f ;  /* 0x00381f0005157f89 */ /* 0x0002a200000e0000 */
[----:B------:R-:W-:Y:S02]  /*1740*/  BSSY B0, `(.L_x_1570) ;  /* 0x0000015000007945 */ /* 0x000fe40003800000 */
[----:B------:R-:W-:Y:S01]  /*1750*/  ISETP.GE.AND P4, PT, R12, UR4, PT ;  /* 0x000000040c007c0c */ /* 0x000fe2000bf86270 */
[----:B------:R1:W3:-:S12]  /*1760*/  SHFL.IDX PT, R20, R10, 0x1, 0x181f ;  /* 0x00381f000a147f89 */ /* 0x0002d800000e0000 */
[----:B------:R-:W-:Y:S05]  /*1770*/  @P4 BRA `(.L_x_1571) ;  /* 0x0000011000004947 */ /* 0x000fea0003800000 */
[C---:B------:R-:W-:Y:S02]  /*1780*/  IADD3 R13, R8.reuse, 0x80, RZ ;  /* 0x00000080080d7810 */ /* 0x040fe40007ffe0ff */
[C---:B---3--:R-:W-:Y:S02]  /*1790*/  LEA R22, P4, R8.reuse, R20, 0x1 ;  /* 0x0000001408167211 */ /* 0x048fe400078808ff */
[----:B------:R-:W-:Y:S02]  /*17a0*/  SHF.R.S32.HI R14, RZ, 0x1f, R15 ;  /* 0x0000001fff0e7819 */ /* 0x000fe4000001140f */
[----:B------:R-:W-:Y:S02]  /*17b0*/  SHF.R.S32.HI R12, RZ, 0x1f, R13 ;  /* 0x0000001fff0c7819 */ /* 0x000fe4000001140d */
[----:B--2---:R-:W-:Y:S02]  /*17c0*/  LEA.HI.X R23, R8, R21, R19, 0x1, P4 ;  /* 0x0000001508177211 */ /* 0x004fe400020f0c13 */
[----:B------:R-:W-:-:S02]  /*17d0*/  LEA.HI R14, R14, R15, RZ, 0x3 ;  /* 0x0000000f0e0e7211 */ /* 0x000fc400078f18ff */
[----:B------:R-:W-:Y:S02]  /*17e0*/  ISETP.NE.AND P4, PT, R0, RZ, PT ;  /* 0x000000ff0000720c */ /* 0x000fe40003f85270 */
[----:B------:R-:W-:Y:S01]  /*17f0*/  LEA.HI R12, R12, R13, RZ, 0x3 ;  /* 0x0000000d0c0c7211 */ /* 0x000fe200078f18ff */
[----:B------:R-:W-:Y:S01]  /*1800*/  IMAD.SHL.U32 R13, R198, 0x2, RZ ;  /* 0x00000002c60d7824 */ /* 0x000fe200078e00ff */
[----:B------:R-:W-:Y:S02]  /*1810*/  LOP3.LUT R14, R14, 0xfffffff8, RZ, 0xc0, !PT ;  /* 0xfffffff80e0e7812 */ /* 0x000fe400078ec0ff */
[----:B------:R-:W-:Y:S02]  /*1820*/  LOP3.LUT R12, R12, 0xfffffff8, RZ, 0xc0, !PT ;  /* 0xfffffff80c0c7812 */ /* 0x000fe400078ec0ff */
[----:B------:R-:W-:Y:S01]  /*1830*/  @!PT LDS RZ, [RZ] ;  /* 0x00000000fffff984 */ /* 0x000fe20000000800 */
[----:B------:R2:W-:Y:S01]  /*1840*/  LDGSTS.E.BYPASS.LTC128B.128 [R13+0x19100], [R22.64], !P6 ;  /* 0x19100000160d7fae */ /* 0x0005e2000f101d4a */
[----:B------:R-:W-:-:S04]  /*1850*/  IMAD.WIDE R24, R14, 0x2, R20 ;  /* 0x000000020e187825 */ /* 0x000fc800078e0214 */
[----:B------:R-:W-:Y:S01]  /*1860*/  IMAD.WIDE R20, R12, 0x2, R20 ;  /* 0x000000020c147825 */ /* 0x000fe200078e0214 */
[----:B------:R2:W-:Y:S04]  /*1870*/  LDGSTS.E.BYPASS.LTC128B.128 [R13+0x1d100], [R24.64], !P4 ;  /* 0x1d100000180d7fae */ /* 0x0005e8000e101d4a */
[----:B------:R2:W-:Y:S02]  /*1880*/  LDGSTS.E.BYPASS.LTC128B.128 [R13+0x21100], [R20.64], !P5 ;  /* 0x21100000140d7fae */ /* 0x0005e4000e901d4a */
.L_x_1571:
[----:B------:R-:W-:Y:S05]  /*1890*/  BSYNC B0 ;  /* 0x0000000000007941 */ /* 0x000fea0003800000 */
.L_x_1570:
[----:B------:R-:W-:Y:S01]  /*18a0*/  IADD3 R12, R16, 0x40, RZ ;  /* 0x00000040100c7810 */ /* 0x000fe20007ffe0ff */
[----:B--2---:R2:W4:Y:S01]  /*18b0*/  SHFL.IDX PT, R21, R5, 0x2, 0x181f ;  /* 0x00581f0005157f89 */ /* 0x00452200000e0000 */
[----:B------:R-:W-:Y:S02]  /*18c0*/  BSSY B0, `(.L_x_1572) ;  /* 0x0000015000007945 */ /* 0x000fe40003800000 */
[----:B------:R-:W-:Y:S01]  /*18d0*/  ISETP.GE.AND P4, PT, R12, UR4, PT ;  /* 0x000000040c007c0c */ /* 0x000fe2000bf86270 */
[----:B---3--:R2:W3:-:S12]  /*18e0*/  SHFL.IDX PT, R20, R10, 0x2, 0x181f ;  /* 0x00581f000a147f89 */ /* 0x0084d800000e0000 */
[----:B------:R-:W-:Y:S05]  /*18f0*/  @P4 BRA `(.L_x_1573) ;  /* 0x0000011000004947 */ /* 0x000fea0003800000 */
[C---:B------:R-:W-:Y:S02]  /*1900*/  IADD3 R13, R8.reuse, 0x80, RZ ;  /* 0x00000080080d7810 */ /* 0x040fe40007ffe0ff */
[C---:B---3--:R-:W-:Y:S02]  /*1910*/  LEA R22, P4, R8.reuse, R20, 0x1 ;  /* 0x0000001408167211 */ /* 0x048fe400078808ff */
[----:B------:R-:W-:Y:S02]  /*1920*/  SHF.R.S32.HI R14, RZ, 0x1f, R15 ;  /* 0x0000001fff0e7819 */ /* 0x000fe4000001140f */
[----:B------:R-:W-:Y:S02]  /*1930*/  SHF.R.S32.HI R12, RZ, 0x1f, R13 ;  /* 0x0000001fff0c7819 */ /* 0x000fe4000001140d */
[----:B----4-:R-:W-:Y:S02]  /*1940*/  LEA.HI.X R23, R8, R21, R19, 0x1, P4 ;  /* 0x0000001508177211 */ /* 0x010fe400020f0c13 */
        /* <DEDUP_REMOVED lines=12> */
.L_x_1573:
[----:B------:R-:W-:Y:S05]  /*1a10*/  BSYNC B0 ;  /* 0x0000000000007941 */ /* 0x000fea0003800000 */
.L_x_1572:
[----:B---3--:R-:W3:Y:S01]  /*1a20*/  SHFL.IDX PT, R20, R10, 0x3, 0x181f ;  /* 0x00781f000a147f89 */ /* 0x008ee200000e0000 */
[----:B------:R-:W-:Y:S01]  /*1a30*/  IADD3 R16, R16, 0x60, RZ ;  /* 0x0000006010107810 */ /* 0x000fe20007ffe0ff */
[----:B------:R-:W-:Y:S01]  /*1a40*/  IMAD.SHL.U32 R144, R198, 0x2, RZ ;  /* 0x00000002c6907824 */ /* 0x000fe200078e00ff */
[----:B------:R-:W-:Y:S01]  /*1a50*/  IADD3 R12, R132, -0x1, RZ ;  /* 0xffffffff840c7810 */ /* 0x000fe20007ffe0ff */
[----:B----4-:R-:W4:Y:S01]  /*1a60*/  SHFL.IDX PT, R21, R5, 0x3, 0x181f ;  /* 0x00781f0005157f89 */ /* 0x010f2200000e0000 */
[----:B------:R-:W-:Y:S01]  /*1a70*/  ISETP.GE.AND P5, PT, R16, UR4, PT ;  /* 0x0000000410007c0c */ /* 0x000fe2000bfa6270 */
[----:B------:R-:W-:Y:S01]  /*1a80*/  IMAD.MOV.U32 R24, RZ, RZ, 0x6 ;  /* 0x00000006ff187424 */ /* 0x000fe200078e00ff */
[----:B------:R-:W-:Y:S01]  /*1a90*/  ULDC UR6, c[0x0][0x324] ;  /* 0x0000c90000067ab9 */ /* 0x000fe20000000800 */
[----:B------:R-:W-:Y:S01]  /*1aa0*/  IMAD.MOV.U32 R206, RZ, RZ, R202 ;  /* 0x000000ffffce7224 */ /* 0x000fe200078e00ca */
[----:B------:R-:W-:Y:S01]  /*1ab0*/  ULOP3.LUT UR6, URZ, UR6, URZ, 0x33, !UPT ;  /* 0x000000063f067292 */ /* 0x000fe2000f8e333f */
[----:B------:R-:W-:Y:S01]  /*1ac0*/  IMAD.MOV.U32 R194, RZ, RZ, 0x5 ;  /* 0x00000005ffc27424 */ /* 0x000fe200078e00ff */
[----:B------:R-:W-:Y:S01]  /*1ad0*/  IADD3 R209, R144, 0x100, RZ ;  /* 0x0000010090d17810 */ /* 0x000fe20007ffe0ff */
[----:B------:R-:W-:-:S02]  /*1ae0*/  IMAD.MOV.U32 R204, RZ, RZ, R200 ;  /* 0x000000ffffcc7224 */ /* 0x000fc400078e00c8 */
[----:B------:R-:W-:Y:S02]  /*1af0*/  IMAD.SHL.U32 R188, R188, 0x2, RZ ;  /* 0x00000002bcbc7824 */ /* 0x000fe400078e00ff */
[----:B------:R-:W-:Y:S02]  /*1b00*/  IMAD.MOV.U32 R189, RZ, RZ, 0x20 ;  /* 0x00000020ffbd7424 */ /* 0x000fe400078e00ff */
[----:B------:R-:W-:Y:S02]  /*1b10*/  IMAD.SHL.U32 R187, R2, 0x2, RZ ;  /* 0x0000000202bb7824 */ /* 0x000fe400078e00ff */
[----:B------:R-:W-:Y:S01]  /*1b20*/  IMAD.MOV.U32 R133, RZ, RZ, 0x1 ;  /* 0x00000001ff857424 */ /* 0x000fe200078e00ff */
[----:B---3--:R-:W-:-:S04]  /*1b30*/  @!P5 LEA R16, P4, R8, R20, 0x1 ;  /* 0x000000140810d211 */ /* 0x008fc800078808ff */
[----:B----4-:R-:W-:Y:S02]  /*1b40*/  @!P5 LEA.HI.X R17, R8, R21, R19, 0x1, P4 ;  /* 0x000000150811d211 */ /* 0x010fe400020f0c13 */
[----:B------:R-:W-:-:S03]  /*1b50*/  ISETP.NE.AND P4, PT, R11, RZ, PT ;  /* 0x000000ff0b00720c */ /* 0x000fc60003f85270 */
[----:B------:R-:W-:Y:S01]  /*1b60*/  @!PT LDS RZ, [RZ] ;  /* 0x00000000fffff984 */ /* 0x000fe20000000800 */
[----:B------:R3:W-:Y:S01]  /*1b70*/  @!P5 LDGSTS.E.BYPASS.LTC128B.128 [R144+0x1b100], [R16.64], !P6 ;  /* 0x1b1000001090dfae */ /* 0x0007e2000f101d4a */
[----:B------:R-:W-:Y:S02]  /*1b80*/  ISETP.NE.AND P6, PT, R0, RZ, PT ;  /* 0x000000ff0000720c */ /* 0x000fe40003fc5270 */
[----:B------:R-:W-:-:S04]  /*1b90*/  @!P5 SHF.R.S32.HI R0, RZ, 0x1f, R15 ;  /* 0x0000001fff00d819 */ /* 0x000fc8000001140f */
[----:B------:R-:W-:Y:S02]  /*1ba0*/  @!P5 LEA.HI R11, R0, R15, RZ, 0x3 ;  /* 0x0000000f000bd211 */ /* 0x000fe400078f18ff */
[----:B------:R-:W-:Y:S02]  /*1bb0*/  IADD3 R0, R8, 0x80, RZ ;  /* 0x0000008008007810 */ /* 0x000fe40007ffe0ff */
[----:B------:R-:W-:Y:S02]  /*1bc0*/  @!P5 LOP3.LUT R11, R11, 0xfffffff8, RZ, 0xc0, !PT ;  /* 0xfffffff80b0bd812 */ /* 0x000fe400078ec0ff */
[----:B-12---:R-:W-:-:S03]  /*1bd0*/  @!P5 SHF.R.S32.HI R5, RZ, 0x1f, R0 ;  /* 0x0000001fff05d819 */ /* 0x006fc60000011400 */
[----:B------:R-:W-:Y:S01]  /*1be0*/  @!P5 IMAD.WIDE R22, R11, 0x2, R20 ;  /* 0x000000020b16d825 */ /* 0x000fe200078e0214 */
[----:B------:R-:W-:-:S03]  /*1bf0*/  @!P5 LEA.HI R10, R5, R0, RZ, 0x3 ;  /* 0x00000000050ad211 */ /* 0x000fc600078f18ff */
[----:B------:R-:W-:Y:S01]  /*1c00*/  IMAD.SHL.U32 R5, R12, 0x40, RZ ;  /* 0x000000400c057824 */ /* 0x000fe200078e00ff */
[----:B------:R-:W-:Y:S01]  /*1c10*/  @!P5 LOP3.LUT R10, R10, 0xfffffff8, RZ, 0xc0, !PT ;  /* 0xfffffff80a0ad812 */ /* 0x000fe200078ec0ff */
[----:B------:R-:W-:Y:S01]  /*1c20*/  IMAD.MOV.U32 R11, RZ, RZ, c[0x0][0x1e0] ;  /* 0x00007800ff0b7624 */ /* 0x000fe200078e00ff */
[----:B------:R1:W-:Y:S01]  /*1c30*/  @!P5 LDGSTS.E.BYPASS.LTC128B.128 [R144+0x1f100], [R22.64], !P6 ;  /* 0x1f1000001690dfae */ /* 0x0003e2000f101d4a */
[----:B------:R-:W-:Y:S02]  /*1c40*/  ISETP.GE.AND P6, PT, R8, c[0x0][0x1d4], PT ;  /* 0x0000750008007a0c */ /* 0x000fe40003fc6270 */
[----:B------:R-:W-:Y:S01]  /*1c50*/  @!P5 IMAD.WIDE R18, R10, 0x2, R20 ;  /* 0x000000020a12d825 */ /* 0x000fe200078e0214 */
[----:B------:R-:W-:Y:S02]  /*1c60*/  IADD3 R9, -R5, c[0x0][0x1d0], -R9 ;  /* 0x0000740005097a10 */ /* 0x000fe40007ffe909 */
[C---:B------:R-:W-:Y:S01]  /*1c70*/  SHF.L.U64.HI R145, R11.reuse, R24, c[0x0][0x1e4] ;  /* 0x000079000b917619 */ /* 0x040fe20000010218 */
[----:B------:R-:W-:Y:S01]  /*1c80*/  IMAD.SHL.U32 R147, R11, 0x40, RZ ;  /* 0x000000400b937824 */ /* 0x000fe200078e00ff */
[----:B------:R2:W-:Y:S01]  /*1c90*/  @!P5 LDGSTS.E.BYPASS.LTC128B.128 [R144+0x23100], [R18.64], !P4 ;  /* 0x231000001290dfae */ /* 0x0005e2000e101d4a */
[----:B------:R-:W-:Y:S01]  /*1ca0*/  ISETP.GE.AND P4, PT, R9, 0x1, PT ;  /* 0x000000010900780c */ /* 0x000fe20003f86270 */
[----:B------:R-:W-:Y:S01]  /*1cb0*/  IMAD.SHL.U32 R197, R11, 0x20, RZ ;  /* 0x000000200bc57824 */ /* 0x000fe200078e00ff */
[----:B------:R-:W-:Y:S01]  /*1cc0*/  SHF.R.S32.HI R10, RZ, 0x1f, R12 ;  /* 0x0000001fff0a7819 */ /* 0x000fe2000001140c */
[----:B------:R-:W0:Y:S01]  /*1cd0*/  LDGDEPBAR ;  /* 0x00000000000079af */ /* 0x000e220000000000 */
[----:B------:R-:W-:Y:S01]  /*1ce0*/  IMAD R13, R145, R12, RZ ;  /* 0x0000000c910d7224 */ /* 0x000fe200078e02ff */
[----:B------:R-:W-:Y:S01]  /*1cf0*/  SHF.L.U64.HI R196, R11, R194, c[0x0][0x1e4] ;  /* 0x000079000bc47619 */ /* 0x000fe200000102c2 */
[----:B---3--:R-:W-:-:S04]  /*1d00*/  IMAD.WIDE.U32 R16, R12, R147, R206 ;  /* 0x000000930c107225 */ /* 0x008fc800078e00ce */
[----:B------:R-:W-:Y:S02]  /*1d10*/  IMAD R13, R10, R147, R13 ;  /* 0x000000930a0d7224 */ /* 0x000fe400078e020d */
[----:B------:R-:W-:Y:S01]  /*1d20*/  IMAD.MOV.U32 R11, RZ, RZ, c[0x0][0x208] ;  /* 0x00008200ff0b7624 */ /* 0x000fe200078e00ff */
[----:B------:R-:W-:Y:S01]  /*1d30*/  BAR.SYNC.DEFER_BLOCKING 0x0 ;  /* 0x0000000000007b1d */ /* 0x000fe20000010000 */
[----:B------:R-:W-:Y:S01]  /*1d40*/  IMAD.IADD R13, R17, 0x1, R13 ;  /* 0x00000001110d7824 */ /* 0x000fe200078e020d */
[C---:B------:R-:W-:Y:S01]  /*1d50*/  @P4 LEA R20, P5, R16.reuse, c[0x0][0x1c8], 0x1 ;  /* 0x0000720010144a11 */ /* 0x040fe200078a08ff */
[C---:B------:R-:W-:Y:S01]  /*1d60*/  IMAD.SHL.U32 R25, R11.reuse, 0x40, RZ ;  /* 0x000000400b197824 */ /* 0x040fe200078e00ff */
[C---:B------:R-:W-:Y:S01]  /*1d70*/  SHF.L.U64.HI R24, R11.reuse, R24, c[0x0][0x20c] ;  /* 0x000083000b187619 */ /* 0x040fe20000010218 */
[----:B------:R-:W-:Y:S01]  /*1d80*/  IMAD.SHL.U32 R195, R11, 0x20, RZ ;  /* 0x000000200bc37824 */ /* 0x000fe200078e00ff */
[----:B------:R-:W-:Y:S02]  /*1d90*/  @P4 LEA.HI.X R21, R16, c[0x0][0x1cc], R13, 0x1, P5 ;  /* 0x0000730010154a11 */ /* 0x000fe400028f0c0d */
[----:B------:R-:W-:-:S02]  /*1da0*/  ISETP.GT.AND P5, PT, R9, 0x20, PT ;  /* 0x000000200900780c */ /* 0x000fc40003fa4270 */
[----:B------:R-:W-:Y:S01]  /*1db0*/  SHF.L.U64.HI R194, R11, R194, c[0x0][0x20c] ;  /* 0x000083000bc27619 */ /* 0x000fe200000102c2 */
[----:B------:R-:W-:Y:S01]  /*1dc0*/  @!PT LDS RZ, [RZ] ;  /* 0x00000000fffff984 */ /* 0x000fe20000000800 */
[----:B------:R-:W-:Y:S01]  /*1dd0*/  @!PT LDS RZ, [RZ] ;  /* 0x00000000fffff984 */ /* 0x000fe20000000800 */
[----:B------:R-:W-:Y:S01]  /*1de0*/  @!PT LDS RZ, [RZ] ;  /* 0x00000000fffff984 */ /* 0x000fe20000000800 */
[----:B------:R3:W-:Y:S04]  /*1df0*/  @P4 LDGSTS.E.BYPASS.LTC128B.128 [R144+0xc100], [R20.64], !P3 ;  /* 0x0c10000014904fae */ /* 0x0007e8000d901d4a */
[----:B------:R3:W-:Y:S04]  /*1e00*/  @P4 LDGSTS.E.BYPASS.LTC128B.128 [R144+0xe100], [R20.64+0x80], !P2 ;  /* 0x0e10008014904fae */ /* 0x0007e8000d101d4a */
[----:B------:R3:W-:Y:S02]  /*1e10*/  @P4 LDGSTS.E.BYPASS.LTC128B.128 [R144+0x10100], [R20.64+0x100], !P1 ;  /* 0x1010010014904fae */ /* 0x0007e4000c901d4a */
[----:B------:R-:W-:-:S05]  /*1e20*/  @P5 IADD3 R14, P4, R197, R16, RZ ;  /* 0x00000010c50e5210 */ /* 0x000fca0007f9e0ff */
[----:B------:R-:W-:Y:S01]  /*1e30*/  @P5 IMAD.X R13, R196, 0x1, R13, P4 ;  /* 0x00000001c40d5824 */ /* 0x000fe200020e060d */
[----:B--2---:R-:W-:-:S04]  /*1e40*/  @P5 LEA R18, P4, R14, c[0x0][0x1c8], 0x1 ;  /* 0x000072000e125a11 */ /* 0x004fc800078808ff */
[----:B------:R-:W-:Y:S01]  /*1e50*/  @P5 LEA.HI.X R19, R14, c[0x0][0x1cc], R13, 0x1, P4 ;  /* 0x000073000e135a11 */ /* 0x000fe200020f0c0d */
[----:B------:R-:W-:Y:S01]  /*1e60*/  IMAD R13, R24, R12, RZ ;  /* 0x0000000c180d7224 */ /* 0x000fe200078e02ff */
[----:B------:R-:W-:-:S03]  /*1e70*/  ISETP.GT.AND P4, PT, R12, R193, PT ;  /* 0x000000c10c00720c */ /* 0x000fc60003f84270 */
[-C--:B------:R-:W-:Y:S01]  /*1e80*/  IMAD R10, R10, R25.reuse, R13 ;  /* 0x000000190a0a7224 */ /* 0x080fe200078e020d */
[----:B------:R2:W-:Y:S01]  /*1e90*/  @P5 LDGSTS.E.BYPASS.LTC128B.128 [R144+0xd100], [R18.64], !P3 ;  /* 0x0d10000012905fae */ /* 0x0005e2000d901d4a */
[----:B------:R-:W-:-:S03]  /*1ea0*/  IMAD.WIDE.U32 R12, R12, R25, R204 ;  /* 0x000000190c0c7225 */ /* 0x000fc600078e00cc */
[----:B------:R2:W-:Y:S01]  /*1eb0*/  @P5 LDGSTS.E.BYPASS.LTC128B.128 [R144+0xf100], [R18.64+0x80], !P2 ;  /* 0x0f10008012905fae */ /* 0x0005e2000d101d4a */
[----:B------:R-:W-:Y:S02]  /*1ec0*/  IMAD.IADD R10, R13, 0x1, R10 ;  /* 0x000000010d0a7824 */ /* 0x000fe400078e020a */
[----:B------:R-:W-:Y:S01]  /*1ed0*/  IMAD.SHL.U32 R13, R195, 0x2, RZ ;  /* 0x00000002c30d7824 */ /* 0x000fe200078e00ff */
[----:B------:R2:W-:Y:S01]  /*1ee0*/  @P5 LDGSTS.E.BYPASS.LTC128B.128 [R144+0x11100], [R18.64+0x100], !P1 ;  /* 0x1110010012905fae */ /* 0x0005e2000c901d4a */
[----:B------:R-:W-:Y:S02]  /*1ef0*/  LEA R16, P5, R12, c[0x0][0x1f8], 0x1 ;  /* 0x00007e000c107a11 */ /* 0x000fe400078a08ff */
[----:B------:R-:W-:Y:S01]  /*1f00*/  @P4 IADD3 R14, R132, -0x2, RZ ;  /* 0xfffffffe840e4810 */ /* 0x000fe20007ffe0ff */
[----:B------:R-:W0:Y:S01]  /*1f10*/  LDGDEPBAR ;  /* 0x00000000000079af */ /* 0x000e220000000000 */
[----:B------:R-:W-:Y:S02]  /*1f20*/  LEA.HI.X R17, R12, c[0x0][0x1fc], R10, 0x1, P5 ;  /* 0x00007f000c117a11 */ /* 0x000fe400028f0c0a */
[----:B------:R-:W-:Y:S01]  /*1f30*/  @P4 SHF.R.S32.HI R11, RZ, 0x1f, R14 ;  /* 0x0000001fff0b4819 */ /* 0x000fe2000001140e */
[----:B------:R-:W-:Y:S01]  /*1f40*/  @P4 IMAD R10, R145, R14, RZ ;  /* 0x0000000e910a4224 */ /* 0x000fe200078e02ff */
[----:B------:R-:W-:-:S02]  /*1f50*/  SHF.L.U64.HI R12, R195, 0x1, R194 ;  /* 0x00000001c30c7819 */ /* 0x000fc400000102c2 */
[----:B---3--:R-:W-:Y:S01]  /*1f60*/  IADD3 R20, P5, R13, R16, RZ ;  /* 0x000000100d147210 */ /* 0x008fe20007fbe0ff */
[----:B------:R-:W-:-:S04]  /*1f70*/  @P4 IMAD R10, R11, R147, R10 ;  /* 0x000000930b0a4224 */ /* 0x000fc800078e020a */
[----:B------:R-:W-:Y:S02]  /*1f80*/  IMAD.X R21, R12, 0x1, R17, P5 ;  /* 0x000000010c157824 */ /* 0x000fe400028e0611 */
[----:B--2---:R-:W-:-:S04]  /*1f90*/  @P4 IMAD.WIDE.U32 R18, R14, R147, R206 ;  /* 0x000000930e124225 */ /* 0x004fc800078e00ce */
[----:B------:R-:W-:Y:S01]  /*1fa0*/  @P4 IMAD.IADD R10, R19, 0x1, R10 ;  /* 0x00000001130a4824 */ /* 0x000fe200078e020a */
[----:B-1----:R-:W-:-:S04]  /*1fb0*/  @P4 LEA R22, P5, R18, c[0x0][0x1c8], 0x1 ;  /* 0x0000720012164a11 */ /* 0x002fc800078a08ff */
[----:B------:R-:W-:Y:S02]  /*1fc0*/  @P4 LEA.HI.X R23, R18, c[0x0][0x1cc], R10, 0x1, P5 ;  /* 0x0000730012174a11 */ /* 0x000fe400028f0c0a */
[----:B------:R-:W-:-:S04]  /*1fd0*/  @P4 LEA R26, P5, R197, R22, 0x1 ;  /* 0x00000016c51a4211 */ /* 0x000fc800078a08ff */
[----:B------:R-:W-:Y:S02]  /*1fe0*/  @P4 LEA.HI.X R27, R197, R23, R196, 0x1, P5 ;  /* 0x00000017c51b4211 */ /* 0x000fe400028f0cc4 */
[----:B------:R-:W-:Y:S02]  /*1ff0*/  ISETP.LT.OR P5, PT, R9, 0x1, P6 ;  /* 0x000000010900780c */ /* 0x000fe400037a1670 */
[----:B------:R-:W-:-:S11]  /*2000*/  ISETP.GE.AND P6, PT, R15, c[0x0][0x1d4], PT ;  /* 0x000075000f007a0c */ /* 0x000fd60003fc6270 */
[----:B------:R1:W-:Y:S01]  /*2010*/  LDGSTS.E.BYPASS.LTC128B.128 [R144+0x100], [R16.64], !P5 ;  /* 0x0010000010907fae */ /* 0x0003e2000e901d4a */
[----:B------:R-:W-:Y:S02]  /*2020*/  ISETP.LT.OR P5, PT, R9, 0x1, P6 ;  /* 0x000000010900780c */ /* 0x000fe400037a1670 */
[----:B------:R-:W-:Y:S01]  /*2030*/  ISETP.GE.AND P6, PT, R0, c[0x0][0x1d4], PT ;  /* 0x0000750000007a0c */ /* 0x000fe20003fc6270 */
[----:B------:R-:W-:-:S05]  /*2040*/  IMAD R0, R7, 0x400, R4 ;  /* 0x0000040007007824 */ /* 0x000fca00078e0204 */
[----:B------:R-:W-:-:S05]  /*2050*/  LEA R190, R0, 0x18100, 0x1 ;  /* 0x0001810000be7811 */ /* 0x000fca00078e08ff */
[----:B------:R1:W-:Y:S01]  /*2060*/  LDGSTS.E.BYPASS.LTC128B.128 [R144+0x2100], [R16.64+0x80], !P5 ;  /* 0x0210008010907fae */ /* 0x0003e2000e901d4a */
[C---:B------:R-:W-:Y:S01]  /*2070*/  ISETP.LT.OR P5, PT, R9.reuse, 0x1, P6 ;  /* 0x000000010900780c */ /* 0x040fe200037a1670 */
[----:B------:R-:W-:Y:S01]  /*2080*/  IMAD.IADD R186, R190, 0x1, R187 ;  /* 0x00000001beba7824 */ /* 0x000fe200078e02bb */
[----:B------:R-:W-:Y:S01]  /*2090*/  ISETP.LT.OR P6, PT, R9, 0x21, P6 ;  /* 0x000000210900780c */ /* 0x000fe200037c1670 */
[C---:B------:R-:W-:Y:S02]  /*20a0*/  IMAD R185, R3.reuse, 0x2, R190 ;  /* 0x0000000203b97824 */ /* 0x040fe400078e02be */
[----:B------:R-:W-:-:S08]  /*20b0*/  IMAD R184, R3, 0x2, R186 ;  /* 0x0000000203b87824 */ /* 0x000fd000078e02ba */
[----:B------:R1:W-:Y:S01]  /*20c0*/  LDGSTS.E.BYPASS.LTC128B.128 [R144+0x4100], [R16.64+0x100], !P5 ;  /* 0x0410010010907fae */ /* 0x0003e2000e901d4a */
[----:B------:R-:W-:Y:S01]  /*20d0*/  ISETP.GE.AND P5, PT, R8, c[0x0][0x1d4], PT ;  /* 0x0000750008007a0c */ /* 0x000fe20003fa6270 */
[----:B------:R-:W-:-:S03]  /*20e0*/  IMAD.SHL.U32 R8, R0, 0x2, RZ ;  /* 0x0000000200087824 */ /* 0x000fc600078e00ff */
[----:B------:R-:W-:-:S13]  /*20f0*/  ISETP.LT.OR P5, PT, R9, 0x21, P5 ;  /* 0x000000210900780c */ /* 0x000fda0002fa1670 */
[----:B------:R2:W-:Y:S01]  /*2100*/  LDGSTS.E.BYPASS.LTC128B.128 [R144+0x1100], [R20.64], !P5 ;  /* 0x0110000014907fae */ /* 0x0005e2000e901d4a */
[----:B------:R-:W-:-:S04]  /*2110*/  ISETP.GE.AND P5, PT, R15, c[0x0][0x1d4], PT ;  /* 0x000075000f007a0c */ /* 0x000fc80003fa6270 */
[----:B------:R-:W-:-:S13]  /*2120*/  ISETP.LT.OR P5, PT, R9, 0x21, P5 ;  /* 0x000000210900780c */ /* 0x000fda0002fa1670 */
[----:B------:R2:W-:Y:S04]  /*2130*/  LDGSTS.E.BYPASS.LTC128B.128 [R144+0x3100], [R20.64+0x80], !P5 ;  /* 0x0310008014907fae */ /* 0x0005e8000e901d4a */
[----:B------:R2:W-:Y:S01]  /*2140*/  LDGSTS.E.BYPASS.LTC128B.128 [R144+0x5100], [R20.64+0x100], !P6 ;  /* 0x0510010014907fae */ /* 0x0005e2000f101d4a */
[----:B------:R-:W-:-:S03]  /*2150*/  LOP3.LUT P6, RZ, R212, 0x2, RZ, 0xc0, !PT ;  /* 0x00000002d4ff7812 */ /* 0x000fc600078cc0ff */
[----:B------:R-:W0:Y:S01]  /*2160*/  LDGDEPBAR ;  /* 0x00000000000079af */ /* 0x000e220000000000 */
[----:B------:R-:W-:-:S03]  /*2170*/  SEL R189, R189, 0xffffffe0, !P6 ;  /* 0xffffffe0bdbd7807 */ /* 0x000fc60007000000 */
[----:B------:R2:W-:Y:S02]  /*2180*/  @P4 LDGSTS.E.BYPASS.LTC128B.128 [R144+0x12100], [R22.64], !P3 ;  /* 0x1210000016904fae */ /* 0x0005e4000d901d4a */
[----:B------:R-:W-:Y:S02]  /*2190*/  IMAD.IADD R91, R188, 0x1, R189 ;  /* 0x00000001bc5b7824 */ /* 0x000fe400078e02bd */
[----:B------:R2:W-:Y:S04]  /*21a0*/  @P4 LDGSTS.E.BYPASS.LTC128B.128 [R144+0x14100], [R22.64+0x80], !P2 ;  /* 0x1410008016904fae */ /* 0x0005e8000d101d4a */
[----:B------:R2:W-:Y:S04]  /*21b0*/  @P4 LDGSTS.E.BYPASS.LTC128B.128 [R144+0x16100], [R22.64+0x100], !P1 ;  /* 0x1610010016904fae */ /* 0x0005e8000c901d4a */
[----:B------:R3:W-:Y:S04]  /*21c0*/  @P4 LDGSTS.E.BYPASS.LTC128B.128 [R144+0x13100], [R26.64], !P3 ;  /* 0x131000001a904fae */ /* 0x0007e8000d901d4a */
[----:B------:R3:W-:Y:S04]  /*21d0*/  @P4 LDGSTS.E.BYPASS.LTC128B.128 [R144+0x15100], [R26.64+0x80], !P2 ;  /* 0x151000801a904fae */ /* 0x0007e8000d101d4a */
[----:B------:R3:W-:Y:S04]  /*21e0*/  @P4 LDGSTS.E.BYPASS.LTC128B.128 [R144+0x17100], [R26.64+0x100], !P1 ;  /* 0x171001001a904fae */ /* 0x0007e8000c901d4a */
[----:B------:R-:W0:Y:S01]  /*21f0*/  LDGDEPBAR ;  /* 0x00000000000079af */ /* 0x000e220000000000 */
[----:B---3--:R-:W-:Y:S01]  /*2200*/  @P4 IADD3 R27, R132, -0x2, RZ ;  /* 0xfffffffe841b4810 */ /* 0x008fe20007ffe0ff */
[----:B------:R-:W-:-:S04]  /*2210*/  DEPBAR.LE SB0, 0x3 ;  /* 0x000080c00000791a */ /* 0x000fc80000000000 */
[----:B------:R-:W-:-:S04]  /*2220*/  DEPBAR.LE SB0, 0x2 ;  /* 0x000080800000791a */ /* 0x000fc80000000000 */
[----:B------:R-:W-:Y:S01]  /*2230*/  BAR.SYNC.DEFER_BLOCKING 0x0 ;  /* 0x0000000000007b1d */ /* 0x000fe20000010000 */
[----:B------:R-:W-:Y:S01]  /*2240*/  @P4 SHF.R.S32.HI R0, RZ, 0x1f, R27 ;  /* 0x0000001fff004819 */ /* 0x000fe2000001141b */
[----:B------:R-:W-:Y:S02]  /*2250*/  @P4 IMAD R24, R24, R27, RZ ;  /* 0x0000001b18184224 */ /* 0x000fe400078e02ff */
[----:B------:R-:W-:-:S04]  /*2260*/  @P4 IMAD.WIDE.U32 R14, R27, R25, R204 ;  /* 0x000000191b0e4225 */ /* 0x000fc800078e00cc */
[----:B------:R-:W-:Y:S01]  /*2270*/  @P4 IMAD R25, R0, R25, R24 ;  /* 0x0000001900194224 */ /* 0x000fe200078e0218 */
[----:B------:R-:W-:-:S03]  /*2280*/  @P4 LEA R70, P5, R14, c[0x0][0x1f8], 0x1 ;  /* 0x00007e000e464a11 */ /* 0x000fc600078a08ff */
[----:B------:R-:W-:-:S05]  /*2290*/  @P4 IMAD.IADD R0, R15, 0x1, R25 ;  /* 0x000000010f004824 */ /* 0x000fca00078e0219 */
[----:B------:R-:W-:Y:S01]  /*22a0*/  @P4 LEA.HI.X R71, R14, c[0x0][0x1fc], R0, 0x1, P5 ;  /* 0x00007f000e474a11 */ /* 0x000fe200028f0c00 */
[----:B------:R-:W-:Y:S01]  /*22b0*/  IMAD.MOV.U32 R0, RZ, RZ, 0x40 ;  /* 0x00000040ff007424 */ /* 0x000fe200078e00ff */
[----:B------:R-:W-:-:S04]  /*22c0*/  @P4 IADD3 R68, P5, R13, R70, RZ ;  /* 0x000000460d444210 */ /* 0x000fc80007fbe0ff */
[----:B------:R-:W-:Y:S01]  /*22d0*/  SEL R192, R0, 0xffffffc0, !P0 ;  /* 0xffffffc000c07807 */ /* 0x000fe20004000000 */
[----:B------:R-:W-:Y:S01]  /*22e0*/  LDSM.16.M88.4 R8, [R8+0x18100] ;  /* 0x018100000808783b */ /* 0x000fe20000000200 */
[----:B------:R-:W-:Y:S01]  /*22f0*/  @P4 IMAD.X R69, R12, 0x1, R71, P5 ;  /* 0x000000010c454824 */ /* 0x000fe200028e0647 */
[----:B------:R-:W-:Y:S02]  /*2300*/  PLOP3.LUT P0, PT, PT, PT, UP2, 0x80, 0x0 ;  /* 0x000000000000781c */ /* 0x000fe40003f0f028 */
[----:B-1----:R-:W2:Y:S01]  /*2310*/  LDSM.16.M88.4 R16, [R188+0xc100] ;  /* 0x00c10000bc10783b */ /* 0x002ea20000000200 */
[----:B------:R-:W-:Y:S02]  /*2320*/  IMAD.IADD R2, R188, 0x1, R192 ;  /* 0x00000001bc027824 */ /* 0x000fe400078e02c0 */
[----:B------:R-:W-:Y:S01]  /*2330*/  IMAD.IADD R0, R192, 0x1, R91 ;  /* 0x00000001c0007824 */ /* 0x000fe200078e025b */
[----:B------:R-:W1:Y:S04]  /*2340*/  LDSM.16.M88.4 R40, [R188+0xd100] ;  /* 0x00d10000bc28783b */ /* 0x000e680000000200 */
[----:B------:R-:W3:Y:S04]  /*2350*/  LDSM.16.M88.4 R48, [R188+0xc900] ;  /* 0x00c90000bc30783b */ /* 0x000ee80000000200 */
[----:B------:R-:W4:Y:S04]  /*2360*/  LDSM.16.M88.4 R64, [R188+0xd900] ;  /* 0x00d90000bc40783b */ /* 0x000f280000000200 */
[----:B------:R-:W-:Y:S04]  /*2370*/  LDSM.16.M88.4 R72, [R186] ;  /* 0x00000000ba48783b */ /* 0x000fe80000000200 */
[----:B------:R-:W5:Y:S04]  /*2380*/  LDSM.16.M88.4 R60, [R91+0xc100] ;  /* 0x00c100005b3c783b */ /* 0x000f680000000200 */
[----:B------:R-:W3:Y:S04]  /*2390*/  LDSM.16.M88.4 R32, [R91+0xd100] ;  /* 0x00d100005b20783b */ /* 0x000ee80000000200 */
[----:B------:R-:W3:Y:S04]  /*23a0*/  LDSM.16.M88.4 R56, [R91+0xc900] ;  /* 0x00c900005b38783b */ /* 0x000ee80000000200 */
[----:B------:R-:W3:Y:S04]  /*23b0*/  LDSM.16.M88.4 R24, [R91+0xd900] ;  /* 0x00d900005b18783b */ /* 0x000ee80000000200 */
[----:B------:R-:W-:Y:S01]  /*23c0*/  @!PT LDS RZ, [RZ] ;  /* 0x00000000fffff984 */ /* 0x000fe20000000800 */
[----:B------:R-:W-:Y:S01]  /*23d0*/  @!PT LDS RZ, [RZ] ;  /* 0x00000000fffff984 */ /* 0x000fe20000000800 */
[----:B------:R-:W-:Y:S01]  /*23e0*/  @!PT LDS RZ, [RZ] ;  /* 0x00000000fffff984 */ /* 0x000fe20000000800 */
[----:B------:R3:W-:Y:S01]  /*23f0*/  @P4 LDGSTS.E.BYPASS.LTC128B.128 [R144+0x6100], [R70.64], !P3 ;  /* 0x0610000046904fae */ /* 0x0007e2000d901d4a */
[C---:B--2---:R-:W-:Y:S03]  /*2400*/  HMMA.16816.F32.BF16 R20, R8.reuse, R16, RZ ;  /* 0x000000100814723c */ /* 0x044fe600000418ff */
[----:B------:R2:W-:Y:S04]  /*2410*/  @P4 LDGSTS.E.BYPASS.LTC128B.128 [R144+0x8100], [R70.64+0x80], !P2 ;  /* 0x0810008046904fae */ /* 0x0005e8000d101d4a */
[----:B------:R2:W-:Y:S01]  /*2420*/  @P4 LDGSTS.E.BYPASS.LTC128B.128 [R144+0xa100], [R70.64+0x100], !P1 ;  /* 0x0a10010046904fae */ /* 0x0005e2000c901d4a */
[C---:B-1----:R-:W-:Y:S03]  /*2430*/  HMMA.16816.F32.BF16 R44, R8.reuse, R40, RZ ;  /* 0x00000028082c723c */ /* 0x042fe600000418ff */
[----:B------:R2:W-:Y:S04]  /*2440*/  @P4 LDGSTS.E.BYPASS.LTC128B.128 [R144+0x7100], [R68.64], !P3 ;  /* 0x0710000044904fae */ /* 0x0005e8000d901d4a */
[----:B------:R2:W-:Y:S01]  /*2450*/  @P4 LDGSTS.E.BYPASS.LTC128B.128 [R144+0x9100], [R68.64+0x80], !P2 ;  /* 0x0910008044904fae */ /* 0x0005e2000d101d4a */
[----:B------:R-:W-:Y:S03]  /*2460*/  HMMA.16816.F32.BF16 R16, R8, R18, RZ ;  /* 0x000000120810723c */ /* 0x000fe600000418ff */
[----:B------:R2:W-:Y:S01]  /*2470*/  @P4 LDGSTS.E.BYPASS.LTC128B.128 [R144+0xb100], [R68.64+0x100], !P1 ;  /* 0x0b10010044904fae */ /* 0x0005e2000c901d4a */
[----:B------:R-:W-:-:S03]  /*2480*/  PLOP3.LUT P4, PT, PT, PT, UP2, 0x80, 0x0 ;  /* 0x000000000000781c */ /* 0x000fc60003f8f028 */
[----:B------:R-:W-:Y:S01]  /*2490*/  LDSM.16.M88.4 R12, [R185] ;  /* 0x00000000b90c783b */ /* 0x000fe20000000200 */
[C---:B------:R-:W-:Y:S03]  /*24a0*/  HMMA.16816.F32.BF16 R40, R8.reuse, R42, RZ ;  /* 0x0000002a0828723c */ /* 0x040fe600000418ff */
[----:B------:R-:W1:Y:S04]  /*24b0*/  LDSM.16.M88.4 R28, [R2+0xc100] ;  /* 0x00c10000021c783b */ /* 0x000e680000000200 */
[----:B------:R-:W-:Y:S01]  /*24c0*/  LDSM.16.M88.4 R80, [R91+0xf100] ;  /* 0x00f100005b50783b */ /* 0x000fe20000000200 */
[C---:B---3--:R-:W-:Y:S03]  /*24d0*/  HMMA.16816.F32.BF16 R52, R8.reuse, R48, RZ ;  /* 0x000000300834723c */ /* 0x048fe600000418ff */
[----:B------:R-:W-:Y:S04]  /*24e0*/  LDSM.16.M88.4 R76, [R91+0xf900] ;  /* 0x00f900005b4c783b */ /* 0x000fe80000000200 */
[----:B------:R-:W-:Y:S01]  /*24f0*/  LDSM.16.M88.4 R84, [R91+0x10100] ;  /* 0x010100005b54783b */ /* 0x000fe20000000200 */
[C---:B------:R-:W-:Y:S03]  /*2500*/  HMMA.16816.F32.BF16 R48, R8.reuse, R50, RZ ;  /* 0x000000320830723c */ /* 0x040fe600000418ff */
[----:B------:R-:W0:Y:S04]  /*2510*/  LDGDEPBAR ;  /* 0x00000000000079af */ /* 0x000e280000000000 */
[----:B--2---:R-:W-:Y:S01]  /*2520*/  LDSM.16.M88.4 R68, [R0+0xd900] ;  /* 0x00d900000044783b */ /* 0x004fe20000000200 */
[C---:B----4-:R-:W-:Y:S08]  /*2530*/  HMMA.16816.F32.BF16 R36, R8.reuse, R64, RZ ;  /* 0x000000400824723c */ /* 0x050ff000000418ff */
[----:B------:R-:W-:Y:S01]  /*2540*/  HMMA.16816.F32.BF16 R8, R8, R66, RZ ;  /* 0x000000420808723c */ /* 0x000fe200000418ff */
[----:B------:R-:W-:Y:S07]  /*2550*/  LDSM.16.M88.4 R64, [R2+0xd900] ;  /* 0x00d900000240783b */ /* 0x000fee0000000200 */
[C---:B-----5:R-:W-:Y:S08]  /*2560*/  HMMA.16816.F32.BF16 R20, R72.reuse, R60, R20 ;  /* 0x0000003c4814723c */ /* 0x060ff00000041814 */
[C---:B------:R-:W-:Y:S01]  /*2570*/  HMMA.16816.F32.BF16 R16, R72.reuse, R62, R16 ;  /* 0x0000003e4810723c */ /* 0x040fe20000041810 */
[----:B------:R-:W2:Y:S07]  /*2580*/  LDSM.16.M88.4 R60, [R2+0xc900] ;  /* 0x00c90000023c783b */ /* 0x000eae0000000200 */
[C---:B------:R-:W-:Y:S08]  /*2590*/  HMMA.16816.F32.BF16 R44, R72.reuse, R32, R44 ;  /* 0x00000020482c723c */ /* 0x040ff0000004182c */
[C---:B------:R-:W-:Y:S01]  /*25a0*/  HMMA.16816.F32.BF16 R40, R72.reuse, R34, R40 ;  /* 0x000000224828723c */ /* 0x040fe20000041828 */
[----:B------:R-:W3:Y:S07]  /*25b0*/  LDSM.16.M88.4 R32, [R2+0xd100] ;  /* 0x00d100000220783b */ /* 0x000eee0000000200 */
[C---:B------:R-:W-:Y:S08]  /*25c0*/  HMMA.16816.F32.BF16 R52, R72.reuse, R56, R52 ;  /* 0x000000384834723c */ /* 0x040ff00000041834 */
[C---:B------:R-:W-:Y:S01]  /*25d0*/  HMMA.16816.F32.BF16 R48, R72.reuse, R58, R48 ;  /* 0x0000003a4830723c */ /* 0x040fe20000041830 */
[----:B------:R-:W-:Y:S07]  /*25e0*/  LDSM.16.M88.4 R56, [R0+0xc900] ;  /* 0x00c900000038783b */ /* 0x000fee0000000200 */
[C---:B------:R-:W-:Y:S08]  /*25f0*/  HMMA.16816.F32.BF16 R36, R72.reuse, R24, R36 ;  /* 0x000000184824723c */ /* 0x040ff00000041824 */
[----:B------:R-:W-:Y:S01]  /*2600*/  HMMA.16816.F32.BF16 R72, R72, R26, R8 ;  /* 0x0000001a4848723c */ /* 0x000fe20000041808 */
[----:B------:R-:W-:Y:S04]  /*2610*/  LDSM.16.M88.4 R8, [R184] ;  /* 0x00000000b808783b */ /* 0x000fe80000000200 */
[----:B------:R-:W4:Y:S03]  /*2620*/  LDSM.16.M88.4 R24, [R0+0xc100] ;  /* 0x00c100000018783b */ /* 0x000f260000000200 */
[C---:B-1----:R-:W-:Y:S08]  /*2630*/  HMMA.16816.F32.BF16 R20, R12.reuse, R28, R20 ;  /* 0x0000001c0c14723c */ /* 0x042ff00000041814 */
[C---:B------:R-:W-:Y:S01]  /*2640*/  HMMA.16816.F32.BF16 R16, R12.reuse, R30, R16 ;  /* 0x0000001e0c10723c */ /* 0x040fe20000041810 */
[----:B------:R-:W1:Y:S07]  /*2650*/  LDSM.16.M88.4 R28, [R0+0xd100] ;  /* 0x00d10000001c783b */ /* 0x000e6e0000000200 */
        /* <DEDUP_REMOVED lines=8> */
[----:B------:R-:W3:Y:S04]  /*26e0*/  LDSM.16.M88.4 R12, [R188+0xe900] ;  /* 0x00e90000bc0c783b */ /* 0x000ee80000000200 */
[----:B------:R-:W-:Y:S03]  /*26f0*/  LDSM.16.M88.4 R64, [R188+0xf900] ;  /* 0x00f90000bc40783b */ /* 0x000fe60000000200 */
        /* <DEDUP_REMOVED lines=10> */
[----:B------:R-:W-:Y:S01]  /*27a0*/  HMMA.16816.F32.BF16 R72, R8, R70, R72 ;  /* 0x000000460848723c */ /* 0x000fe20000041848 */
[----:B------:R-:W5:Y:S04]  /*27b0*/  LDSM.16.M88.4 R8, [R91+0xe900] ;  /* 0x00e900005b08783b */ /* 0x000f680000000200 */
[----:B------:R-:W-:Y:S03]  /*27c0*/  LDSM.16.M88.4 R68, [R2+0xf100] ;  /* 0x00f100000244783b */ /* 0x000fe60000000200 */
[C---:B--2---:R-:W-:Y:S08]  /*27d0*/  HMMA.16816.F32.BF16 R20, R60.reuse, R32, R20 ;  /* 0x000000203c14723c */ /* 0x044ff00000041814 */
[C---:B------:R-:W-:Y:S01]  /*27e0*/  HMMA.16816.F32.BF16 R16, R60.reuse, R34, R16 ;  /* 0x000000223c10723c */ /* 0x040fe20000041810 */
[----:B------:R-:W-:Y:S07]  /*27f0*/  LDSM.16.M88.4 R32, [R2+0xe100] ;  /* 0x00e100000220783b */ /* 0x000fee0000000200 */
[C---:B---3--:R-:W-:Y:S08]  /*2800*/  HMMA.16816.F32.BF16 R52, R60.reuse, R12, R52 ;  /* 0x0000000c3c34723c */ /* 0x048ff00000041834 */
[C---:B------:R-:W-:Y:S01]  /*2810*/  HMMA.16816.F32.BF16 R48, R60.reuse, R14, R48 ;  /* 0x0000000e3c30723c */ /* 0x040fe20000041830 */
[----:B------:R-:W2:Y:S07]  /*2820*/  LDSM.16.M88.4 R12, [R185+0x4000] ;  /* 0x00400000b90c783b */ /* 0x000eae0000000200 */
[C---:B----4-:R-:W-:Y:S08]  /*2830*/  HMMA.16816.F32.BF16 R44, R60.reuse, R24, R44 ;  /* 0x000000183c2c723c */ /* 0x050ff0000004182c */
[----:B------:R-:W-:Y:S01]  /*2840*/  HMMA.16816.F32.BF16 R40, R60, R26, R40 ;  /* 0x0000001a3c28723c */ /* 0x000fe20000041828 */
[----:B------:R-:W3:Y:S07]  /*2850*/  LDSM.16.M88.4 R24, [R2+0xe900] ;  /* 0x00e900000218783b */ /* 0x000eee0000000200 */
[C---:B-1----:R-:W-:Y:S08]  /*2860*/  HMMA.16816.F32.BF16 R20, R56.reuse, R28, R20 ;  /* 0x0000001c3814723c */ /* 0x042ff00000041814 */
[----:B------:R-:W-:Y:S01]  /*2870*/  HMMA.16816.F32.BF16 R16, R56, R30, R16 ;  /* 0x0000001e3810723c */ /* 0x000fe20000041810 */
[----:B------:R-:W-:Y:S07]  /*2880*/  LDSM.16.M88.4 R28, [R184+0x4000] ;  /* 0x00400000b81c783b */ /* 0x000fee0000000200 */
[C---:B------:R-:W-:Y:S08]  /*2890*/  HMMA.16816.F32.BF16 R36, R60.reuse, R64, R36 ;  /* 0x000000403c24723c */ /* 0x040ff00000041824 */
[----:B------:R-:W-:Y:S01]  /*28a0*/  HMMA.16816.F32.BF16 R72, R60, R66, R72 ;  /* 0x000000423c48723c */ /* 0x000fe20000041848 */
[----:B------:R-:W-:Y:S04]  /*28b0*/  LDSM.16.M88.4 R64, [R2+0xf900] ;  /* 0x00f900000240783b */ /* 0x000fe80000000200 */
[----:B------:R-:W-:Y:S03]  /*28c0*/  LDSM.16.M88.4 R60, [R0+0xe900] ;  /* 0x00e90000003c783b */ /* 0x000fe60000000200 */
[C---:B-----5:R-:W-:Y:S08]  /*28d0*/  HMMA.16816.F32.BF16 R52, R56.reuse, R8, R52 ;  /* 0x000000083834723c */ /* 0x060ff00000041834 */
[----:B------:R-:W-:Y:S01]  /*28e0*/  HMMA.16816.F32.BF16 R48, R56, R10, R48 ;  /* 0x0000000a3830723c */ /* 0x000fe20000041830 */
[----:B------:R-:W1:Y:S07]  /*28f0*/  LDSM.16.M88.4 R8, [R0+0xe100] ;  /* 0x00e100000008783b */ /* 0x000e6e0000000200 */
[C---:B--2---:R-:W-:Y:S08]  /*2900*/  HMMA.16816.F32.BF16 R20, R12.reuse, R32, R20 ;  /* 0x000000200c14723c */ /* 0x044ff00000041814 */
[----:B------:R-:W-:Y:S01]  /*2910*/  HMMA.16816.F32.BF16 R16, R12, R34, R16 ;  /* 0x000000220c10723c */ /* 0x000fe20000041810 */
[----:B------:R-:W-:Y:S07]  /*2920*/  LDSM.16.M88.4 R32, [R0+0xf900] ;  /* 0x00f900000020783b */ /* 0x000fee0000000200 */
[C---:B------:R-:W-:Y:S08]  /*2930*/  HMMA.16816.F32.BF16 R44, R56.reuse, R80, R44 ;  /* 0x00000050382c723c */ /* 0x040ff0000004182c */
[C---:B------:R-:W-:Y:S01]  /*2940*/  HMMA.16816.F32.BF16 R40, R56.reuse, R82, R40 ;  /* 0x000000523828723c */ /* 0x040fe20000041828 */
[----:B------:R-:W-:Y:S07]  /*2950*/  LDSM.16.M88.4 R80, [R188+0x11900] ;  /* 0x01190000bc50783b */ /* 0x000fee0000000200 */
[C---:B------:R-:W-:Y:S08]  /*2960*/  HMMA.16816.F32.BF16 R36, R56.reuse, R76, R36 ;  /* 0x0000004c3824723c */ /* 0x040ff00000041824 */
[----:B------:R-:W-:Y:S01]  /*2970*/  HMMA.16816.F32.BF16 R72, R56, R78, R72 ;  /* 0x0000004e3848723c */ /* 0x000fe20000041848 */
[----:B------:R-:W-:Y:S04]  /*2980*/  LDSM.16.M88.4 R76, [R190+0x8000] ;  /* 0x00800000be4c783b */ /* 0x000fe80000000200 */
[----:B------:R-:W-:Y:S03]  /*2990*/  LDSM.16.M88.4 R56, [R0+0xf100] ;  /* 0x00f100000038783b */ /* 0x000fe60000000200 */
[C---:B---3--:R-:W-:Y:S08]  /*29a0*/  HMMA.16816.F32.BF16 R52, R12.reuse, R24, R52 ;  /* 0x000000180c34723c */ /* 0x048ff00000041834 */
[----:B------:R-:W-:Y:S01]  /*29b0*/  HMMA.16816.F32.BF16 R48, R12, R26, R48 ;  /* 0x0000001a0c30723c */ /* 0x000fe20000041830 */
[----:B------:R-:W2:Y:S07]  /*29c0*/  LDSM.16.M88.4 R24, [R188+0x10100] ;  /* 0x01010000bc18783b */ /* 0x000eae0000000200 */
[C---:B-1----:R-:W-:Y:S08]  /*29d0*/  HMMA.16816.F32.BF16 R20, R28.reuse, R8, R20 ;  /* 0x000000081c14723c */ /* 0x042ff00000041814 */
[----:B------:R-:W-:Y:S01]  /*29e0*/  HMMA.16816.F32.BF16 R16, R28, R10, R16 ;  /* 0x0000000a1c10723c */ /* 0x000fe20000041810 */
[----:B------:R-:W-:Y:S07]  /*29f0*/  LDSM.16.M88.4 R8, [R188+0x11100] ;  /* 0x01110000bc08783b */ /* 0x000fee0000000200 */
[C---:B------:R-:W-:Y:S08]  /*2a00*/  HMMA.16816.F32.BF16 R44, R12.reuse, R68, R44 ;  /* 0x000000440c2c723c */ /* 0x040ff0000004182c */
[C---:B------:R-:W-:Y:S01]  /*2a10*/  HMMA.16816.F32.BF16 R40, R12.reuse, R70, R40 ;  /* 0x000000460c28723c */ /* 0x040fe20000041828 */
[----:B------:R-:W-:Y:S07]  /*2a20*/  LDSM.16.M88.4 R68, [R186+0x8000] ;  /* 0x00800000ba44783b */ /* 0x000fee0000000200 */
[C---:B------:R-:W-:Y:S08]  /*2a30*/  HMMA.16816.F32.BF16 R36, R12.reuse, R64, R36 ;  /* 0x000000400c24723c */ /* 0x040ff00000041824 */
[----:B------:R-:W-:Y:S01]  /*2a40*/  HMMA.16816.F32.BF16 R72, R12, R66, R72 ;  /* 0x000000420c48723c */ /* 0x000fe20000041848 */
[----:B------:R-:W1:Y:S04]  /*2a50*/  LDSM.16.M88.4 R12, [R188+0x10900] ;  /* 0x01090000bc0c783b */ /* 0x000e680000000200 */
[----:B------:R-:W3:Y:S03]  /*2a60*/  LDSM.16.M88.4 R64, [R91+0x10900] ;  /* 0x010900005b40783b */ /* 0x000ee60000000200 */
[C---:B------:R-:W-:Y:S08]  /*2a70*/  HMMA.16816.F32.BF16 R52, R28.reuse, R60, R52 ;  /* 0x0000003c1c34723c */ /* 0x040ff00000041834 */
[----:B------:R-:W-:Y:S01]  /*2a80*/  HMMA.16816.F32.BF16 R48, R28, R62, R48 ;  /* 0x0000003e1c30723c */ /* 0x000fe20000041830 */
[----:B------:R-:W-:Y:S07]  /*2a90*/  LDSM.16.M88.4 R60, [R91+0x11100] ;  /* 0x011100005b3c783b */ /* 0x000fee0000000200 */
        /* <DEDUP_REMOVED lines=9> */
[----:B------:R-:W2:Y:S03]  /*2b30*/  LDSM.16.M88.4 R28, [R2+0x10100] ;  /* 0x01010000021c783b */ /* 0x000ea60000000200 */
[C---:B-1----:R-:W-:Y:S08]  /*2b40*/  HMMA.16816.F32.BF16 R52, R76.reuse, R12, R52 ;  /* 0x0000000c4c34723c */ /* 0x042ff00000041834 */
[----:B------:R-:W-:Y:S01]  /*2b50*/  HMMA.16816.F32.BF16 R48, R76, R14, R48 ;  /* 0x0000000e4c30723c */ /* 0x000fe20000041830 */
[----:B------:R-:W-:Y:S07]  /*2b60*/  LDSM.16.M88.4 R12, [R184+0x8000] ;  /* 0x00800000b80c783b */ /* 0x000fee0000000200 */
[C---:B------:R-:W-:Y:S08]  /*2b70*/  HMMA.16816.F32.BF16 R20, R68.reuse, R84, R20 ;  /* 0x000000544414723c */ /* 0x040ff00000041814 */
[----:B------:R-:W-:Y:S08]  /*2b80*/  HMMA.16816.F32.BF16 R16, R68, R86, R16 ;  /* 0x000000564410723c */ /* 0x000ff00000041810 */
[C---:B------:R-:W-:Y:S08]  /*2b90*/  HMMA.16816.F32.BF16 R44, R76.reuse, R8, R44 ;  /* 0x000000084c2c723c */ /* 0x040ff0000004182c */
[----:B------:R-:W-:Y:S01]  /*2ba0*/  HMMA.16816.F32.BF16 R40, R76, R10, R40 ;  /* 0x0000000a4c28723c */ /* 0x000fe20000041828 */
[----:B------:R-:W1:Y:S07]  /*2bb0*/  LDSM.16.M88.4 R8, [R0+0x10100] ;  /* 0x010100000008783b */ /* 0x000e6e0000000200 */
[----:B---3--:R-:W-:Y:S08]  /*2bc0*/  HMMA.16816.F32.BF16 R52, R68, R64, R52 ;  /* 0x000000404434723c */ /* 0x008ff00000041834 */
[----:B--2---:R-:W-:Y:S08]  /*2bd0*/  HMMA.16816.F32.BF16 R20, R32, R28, R20 ;  /* 0x0000001c2014723c */ /* 0x004ff00000041814 */
[----:B------:R-:W-:Y:S01]  /*2be0*/  HMMA.16816.F32.BF16 R48, R68, R66, R48 ;  /* 0x000000424430723c */ /* 0x000fe20000041830 */
[----:B------:R-:W2:Y:S07]  /*2bf0*/  LDSM.16.M88.4 R64, [R2+0x11100] ;  /* 0x011100000240783b */ /* 0x000eae0000000200 */
[----:B------:R-:W-:Y:S01]  /*2c00*/  HMMA.16816.F32.BF16 R16, R32, R30, R16 ;  /* 0x0000001e2010723c */ /* 0x000fe20000041810 */
[----:B------:R-:W-:Y:S07]  /*2c10*/  LDSM.16.M88.4 R28, [R0+0x11900] ;  /* 0x01190000001c783b */ /* 0x000fee0000000200 */
[----:B------:R-:W-:Y:S08]  /*2c20*/  HMMA.16816.F32.BF16 R40, R68, R62, R40 ;  /* 0x0000003e4428723c */ /* 0x000ff00000041828 */
[C---:B------:R-:W-:Y:S08]  /*2c30*/  HMMA.16816.F32.BF16 R36, R76.reuse, R80, R36 ;  /* 0x000000504c24723c */ /* 0x040ff00000041824 */
[----:B------:R-:W-:Y:S08]  /*2c40*/  HMMA.16816.F32.BF16 R72, R76, R82, R72 ;  /* 0x000000524c48723c */ /* 0x000ff00000041848 */
[C---:B-1----:R-:W-:Y:S08]  /*2c50*/  HMMA.16816.F32.BF16 R20, R12.reuse, R8, R20 ;  /* 0x000000080c14723c */ /* 0x042ff00000041814 */
[----:B------:R-:W-:Y:S01]  /*2c60*/  HMMA.16816.F32.BF16 R16, R12, R10, R16 ;  /* 0x0000000a0c10723c */ /* 0x000fe20000041810 */
[----:B------:R-:W1:Y:S07]  /*2c70*/  LDSM.16.M88.4 R8, [R0+0x11100] ;  /* 0x011100000008783b */ /* 0x000e6e0000000200 */
[C---:B------:R-:W-:Y:S08]  /*2c80*/  HMMA.16816.F32.BF16 R52, R32.reuse, R24, R52 ;  /* 0x000000182034723c */ /* 0x040ff00000041834 */
[----:B------:R-:W-:Y:S01]  /*2c90*/  HMMA.16816.F32.BF16 R48, R32, R26, R48 ;  /* 0x0000001a2030723c */ /* 0x000fe20000041830 */
[----:B------:R3:W4:Y:S01]  /*2ca0*/  LDSM.16.M88.4 R24, [R2+0x11900] ;  /* 0x011900000218783b */ /* 0x0007220000000200 */
[----:B------:R-:W-:-:S06]  /*2cb0*/  FMUL.FTZ R21, R21, c[0x0][0x320] ;  /* 0x0000c80015157a20 */ /* 0x000fcc0000410000 */
[----:B--2---:R-:W-:Y:S01]  /*2cc0*/  HMMA.16816.F32.BF16 R40, R32, R66, R40 ;  /* 0x000000422028723c */ /* 0x004fe20000041828 */
[----:B------:R-:W2:Y:S07]  /*2cd0*/  MUFU.TANH R21, R21 ;  /* 0x0000001500157308 */ /* 0x000eae0000002400 */
[C---:B------:R-:W-:Y:S01]  /*2ce0*/  HMMA.16816.F32.BF16 R76, R68.reuse, R60, R44 ;  /* 0x0000003c444c723c */ /* 0x040fe2000004182c */
[----:B------:R-:W5:Y:S07]  /*2cf0*/  LDSM.16.M88.4 R44, [R0+0x10900] ;  /* 0x01090000002c783b */ /* 0x000f6e0000000200 */
[C---:B------:R-:W-:Y:S07]  /*2d00*/  HMMA.16816.F32.BF16 R36, R68.reuse, R56, R36 ;  /* 0x000000384424723c */ /* 0x040fee0000041824 */
[----:B------:R-:W-:Y:S01]  /*2d10*/  FMUL.FTZ R56, R20, c[0x0][0x320] ;  /* 0x0000c80014387a20 */ /* 0x000fe20000410000 */
[----:B------:R-:W-:Y:S01]  /*2d20*/  HMMA.16816.F32.BF16 R72, R68, R58, R72 ;  /* 0x0000003a4448723c */ /* 0x000fe20000041848 */
[----:B------:R-:W-:-:S02]  /*2d30*/  FMUL.FTZ R20, R22, c[0x0][0x320] ;  /* 0x0000c80016147a20 */ /* 0x000fc40000410000 */
[----:B------:R-:W-:Y:S02]  /*2d40*/  FMUL.FTZ R22, R16, c[0x0][0x320] ;  /* 0x0000c80010167a20 */ /* 0x000fe40000410000 */
[----:B------:R-:W-:Y:S01]  /*2d50*/  FMUL.FTZ R16, R17, c[0x0][0x320] ;  /* 0x0000c80011107a20 */ /* 0x000fe20000410000 */
[----:B------:R-:W-:Y:S01]  /*2d60*/  LEA.HI R17, R89, R6, RZ, 0x2 ;  /* 0x0000000659117211 */ /* 0x000fe200078f10ff */
[----:B---3--:R3:W2:Y:S01]  /*2d70*/  MUFU.TANH R2, R22 ;  /* 0x0000001600027308 */ /* 0x0086a20000002400 */
[----:B-1----:R-:W-:Y:S02]  /*2d80*/  HMMA.16816.F32.BF16 R40, R12, R10, R40 ;  /* 0x0000000a0c28723c */ /* 0x002fe40000041828 */
[----:B------:R-:W-:-:S05]  /*2d90*/  LOP3.LUT R17, R17, 0xfffffffc, RZ, 0xc0, !PT ;  /* 0xfffffffc11117812 */ /* 0x000fca00078ec0ff */
[----:B------:R-:W-:Y:S01]  /*2da0*/  LOP3.LUT R11, R88, 0xffffffe0, RZ, 0xc0, !PT ;  /* 0xffffffe0580b7812 */ /* 0x000fe200078ec0ff */
[----:B------:R-:W-:Y:S01]  /*2db0*/  HMMA.16816.F32.BF16 R76, R32, R64, R76 ;  /* 0x00000040204c723c */ /* 0x000fe2000004184c */
[C---:B------:R-:W-:Y:S01]  /*2dc0*/  IMAD.IADD R17, R6.reuse, 0x1, -R17 ;  /* 0x0000000106117824 */ /* 0x040fe200078e0a11 */
[----:B------:R-:W1:Y:S02]  /*2dd0*/  MUFU.TANH R56, R56 ;  /* 0x0000003800387308 */ /* 0x000e640000002400 */
[----:B------:R-:W-:Y:S01]  /*2de0*/  IMAD.IADD R11, R6, 0x1, -R11 ;  /* 0x00000001060b7824 */ /* 0x000fe200078e0a0b */
[----:B---3--:R-:W-:-:S03]  /*2df0*/  SHF.R.S32.HI R22, RZ, 0x1f, R7 ;  /* 0x0000001fff167819 */ /* 0x008fc60000011407 */
[C---:B----4-:R-:W-:Y:S01]  /*2e00*/  HMMA.16816.F32.BF16 R36, R32.reuse, R24, R36 ;  /* 0x000000182024723c */ /* 0x050fe20000041824 */
[----:B------:R-:W-:Y:S01]  /*2e10*/  SHF.R.S32.HI R6, RZ, 0x1f, R11 ;  /* 0x0000001fff067819 */ /* 0x000fe2000001140b */
[----:B------:R-:W3:Y:S01]  /*2e20*/  MUFU.TANH R20, R20 ;  /* 0x0000001400147308 */ /* 0x000ee20000002400 */
[----:B------:R-:W-:Y:S02]  /*2e30*/  LEA.HI R22, R22, R7, RZ, 0x3 ;  /* 0x0000000716167211 */ /* 0x000fe400078f18ff */
[----:B------:R-:W-:Y:S02]  /*2e40*/  LEA.HI R6, R6, R11, RZ, 0x2 ;  /* 0x0000000b06067211 */ /* 0x000fe400078f10ff */
[----:B------:R-:W-:Y:S01]  /*2e50*/  LOP3.LUT R22, R22, 0xffffff8, RZ, 0xc0, !PT ;  /* 0x0ffffff816167812 */ /* 0x000fe200078ec0ff */
[----:B------:R-:W-:Y:S01]  /*2e60*/  HMMA.16816.F32.BF16 R72, R32, R26, R72 ;  /* 0x0000001a2048723c */ /* 0x000fe20000041848 */
[----:B------:R-:W-:Y:S01]  /*2e70*/  LEA.HI.SX32 R24, R6, UR13, 0x1e ;  /* 0x0000000d06187c11 */ /* 0x000fe2000f8ff2ff */
[----:B------:R-:W-:Y:S01]  /*2e80*/  FMUL.FTZ R40, R40, c[0x0][0x320] ;  /* 0x0000c80028287a20 */ /* 0x000fe20000410000 */
[----:B------:R-:W-:Y:S01]  /*2e90*/  LOP3.LUT R208, R6, 0x7ffffffc, RZ, 0xc0, !PT ;  /* 0x7ffffffc06d07812 */ /* 0x000fe200078ec0ff */
[----:B------:R-:W-:Y:S01]  /*2ea0*/  IMAD.IADD R7, R7, 0x1, -R22 ;  /* 0x0000000107077824 */ /* 0x000fe200078e0a16 */
[----:B------:R-:W-:Y:S01]  /*2eb0*/  LEA.HI R22, R17, R17, RZ, 0x1 ;  /* 0x0000001111167211 */ /* 0x000fe200078f08ff */
[----:B------:R-:W-:Y:S01]  /*2ec0*/  FMUL.FTZ R41, R41, c[0x0][0x320] ;  /* 0x0000c80029297a20 */ /* 0x000fe20000410000 */
[----:B------:R-:W4:Y:S01]  /*2ed0*/  MUFU.TANH R16, R16 ;  /* 0x0000001000107308 */ /* 0x000f220000002400 */
[----:B------:R-:W-:Y:S01]  /*2ee0*/  IMAD R7, R7, 0x10, R24 ;  /* 0x0000001007077824 */ /* 0x000fe200078e0218 */
[----:B------:R-:W-:Y:S01]  /*2ef0*/  LOP3.LUT R22, R22, 0x1ffffffe, RZ, 0xc0, !PT ;  /* 0x1ffffffe16167812 */ /* 0x000fe200078ec0ff */
[----:B-----5:R-:W-:Y:S01]  /*2f00*/  HMMA.16816.F32.BF16 R52, R12, R44, R52 ;  /* 0x0000002c0c34723c */ /* 0x020fe20000041834 */
[----:B------:R-:W-:Y:S01]  /*2f10*/  IMAD.IADD R208, R11, 0x1, -R208 ;  /* 0x000000010bd07824 */ /* 0x000fe200078e0ad0 */
[----:B------:R-:W-:-:S02]  /*2f20*/  IADD3 R11, -R5, c[0x0][0x1d0], R133 ;  /* 0x00007400050b7a10 */ /* 0x000fc40007ffe185 */
[----:B------:R-:W-:Y:S01]  /*2f30*/  IMAD.IADD R22, R17, 0x1, -R22 ;  /* 0x0000000111167824 */ /* 0x000fe200078e0a16 */
[----:B------:R1:W1:Y:S01]  /*2f40*/  MUFU.TANH R163, R40 ;  /* 0x0000002800a37308 */ /* 0x0002620000002400 */
[----:B------:R-:W-:Y:S02]  /*2f50*/  IMAD.SHL.U32 R208, R208, 0x2, RZ ;  /* 0x00000002d0d07824 */ /* 0x000fe400078e00ff */
[----:B------:R-:W-:Y:S01]  /*2f60*/  IMAD R199, R22, 0x8, R7 ;  /* 0x0000000816c77824 */ /* 0x000fe200078e0207 */
[C---:B------:R-:W-:Y:S02]  /*2f70*/  HMMA.16816.F32.BF16 R48, R12.reuse, R46, R48 ;  /* 0x0000002e0c30723c */ /* 0x040fe40000041830 */
[----:B------:R-:W-:Y:S01]  /*2f80*/  IADD3 R6, -R208, c[0x0][0x1d0], -R5 ;  /* 0x00007400d0067a10 */ /* 0x000fe20007ffe905 */
[----:B------:R-:W-:Y:S01]  /*2f90*/  @P4 IMAD.HI.U32 R7, R199, c[0x0][0x2c8], RZ ;  /* 0x0000b200c7074a27 */ /* 0x000fe200078e00ff */
[----:B------:R1:W1:Y:S03]  /*2fa0*/  MUFU.TANH R169, R41 ;  /* 0x0000002900a97308 */ /* 0x0002660000002400 */
[----:B------:R-:W-:Y:S01]  /*2fb0*/  IMAD.MOV.U32 R26, RZ, RZ, R199 ;  /* 0x000000ffff1a7224 */ /* 0x000fe200078e00c7 */
[----:B------:R-:W-:Y:S01]  /*2fc0*/  HMMA.16816.F32.BF16 R76, R12, R8, R76 ;  /* 0x000000080c4c723c */ /* 0x000fe2000004184c */
[----:B------:R-:W-:-:S02]  /*2fd0*/  @P0 SHF.R.U32.HI R26, RZ, c[0x0][0x2cc], R7 ;  /* 0x0000b300ff1a0a19 */ /* 0x000fc40000011607 */
[----:B------:R-:W-:-:S03]  /*2fe0*/  PLOP3.LUT P0, PT, PT, PT, UP1, 0x40, 0x0 ;  /* 0x000000000000781c */ /* 0x000fc60003f0e818 */
[----:B------:R-:W5:Y:S01]  /*2ff0*/  SHFL.IDX PT, R7, R26, RZ, 0x1c1f ;  /* 0x001c1fff1a077589 */ /* 0x000f6200000e0000 */
[----:B------:R-:W-:Y:S01]  /*3000*/  FMUL.FTZ R8, R52, c[0x0][0x320] ;  /* 0x0000c80034087a20 */ /* 0x000fe20000410000 */
[----:B------:R-:W-:Y:S01]  /*3010*/  HMMA.16816.F32.BF16 R36, R12, R28, R36 ;  /* 0x0000001c0c24723c */ /* 0x000fe20000041824 */
[----:B------:R-:W-:-:S04]  /*3020*/  FMUL.FTZ R9, R53, c[0x0][0x320] ;  /* 0x0000c80035097a20 */ /* 0x000fc80000410000 */
[----:B------:R-:W1:Y:S03]  /*3030*/  MUFU.TANH R8, R8 ;  /* 0x0000000800087308 */ /* 0x000e660000002400 */
[----:B------:R-:W-:Y:S01]  /*3040*/  HMMA.16816.F32.BF16 R72, R12, R30, R72 ;  /* 0x0000001e0c48723c */ /* 0x000fe20000041848 */
[----:B------:R-:W-:Y:S02]  /*3050*/  FMUL.FTZ R10, R49, c[0x0][0x320] ;  /* 0x0000c800310a7a20 */ /* 0x000fe40000410000 */
[----:B------:R-:W-:Y:S02]  /*3060*/  FMUL.FTZ R48, R48, c[0x0][0x320] ;  /* 0x0000c80030307a20 */ /* 0x000fe40000410000 */
[----:B------:R-:W1:Y:S02]  /*3070*/  MUFU.TANH R9, R9 ;  /* 0x0000000900097308 */ /* 0x000e640000002400 */
[----:B------:R-:W-:Y:S01]  /*3080*/  IADD3 R14, R11, -c[0x0][0x168], -R208 ;  /* 0x80005a000b0e7a10 */ /* 0x000fe20007ffe8d0 */
[----:B------:R-:W-:-:S02]  /*3090*/  FMUL.FTZ R76, R76, c[0x0][0x320] ;  /* 0x0000c8004c4c7a20 */ /* 0x000fc40000410000 */
[----:B------:R-:W-:Y:S01]  /*30a0*/  FMUL.FTZ R77, R77, c[0x0][0x320] ;  /* 0x0000c8004d4d7a20 */ /* 0x000fe20000410000 */
[C---:B------:R-:W-:Y:S02]  /*30b0*/  IADD3 R22, R14.reuse, c[0x0][0x328], RZ ;  /* 0x0000ca000e167a10 */ /* 0x040fe40007ffe0ff */
[----:B------:R1:W1:Y:S01]  /*30c0*/  MUFU.TANH R0, R48 ;  /* 0x0000003000007308 */ /* 0x0002620000002400 */
[----:B------:R-:W-:Y:S02]  /*30d0*/  IADD3 R14, R14, UR6, RZ ;  /* 0x000000060e0e7c10 */ /* 0x000fe4000fffe0ff */
[----:B------:R-:W-:Y:S02]  /*30e0*/  FMUL.FTZ R36, R36, c[0x0][0x320] ;  /* 0x0000c80024247a20 */ /* 0x000fe40000410000 */
[----:B------:R-:W-:Y:S02]  /*30f0*/  FMUL.FTZ R37, R37, c[0x0][0x320] ;  /* 0x0000c80025257a20 */ /* 0x000fe40000410000 */
[--C-:B-----5:R-:W-:Y:S01]  /*3100*/  IMAD.IADD R25, R22, 0x1, R7.reuse ;  /* 0x0000000116197824 */ /* 0x120fe200078e0207 */
[----:B------:R-:W1:Y:S01]  /*3110*/  MUFU.TANH R10, R10 ;  /* 0x0000000a000a7308 */ /* 0x000e620000002400 */
[----:B------:R-:W-:-:S02]  /*3120*/  IMAD.IADD R24, R14, 0x1, R7 ;  /* 0x000000010e187824 */ /* 0x000fc400078e0207 */
[----:B------:R-:W-:Y:S01]  /*3130*/  FMUL.FTZ R72, R72, c[0x0][0x320] ;  /* 0x0000c80048487a20 */ /* 0x000fe20000410000 */
[----:B------:R-:W-:Y:S01]  /*3140*/  IMNMX R25, R25, R6, PT ;  /* 0x0000000619197217 */ /* 0x000fe20003800200 */
[----:B------:R-:W-:-:S03]  /*3150*/  FMUL.FTZ R73, R73, c[0x0][0x320] ;  /* 0x0000c80049497a20 */ /* 0x000fc60000410000 */
[----:B------:R1:W1:Y:S08]  /*3160*/  MUFU.TANH R171, R76 ;  /* 0x0000004c00ab7308 */ /* 0x0002700000002400 */
[----:B------:R1:W1:Y:S08]  /*3170*/  MUFU.TANH R165, R77 ;  /* 0x0000004d00a57308 */ /* 0x0002700000002400 */
[----:B------:R1:W1:Y:S08]  /*3180*/  MUFU.TANH R175, R36 ;  /* 0x0000002400af7308 */ /* 0x0002700000002400 */
[----:B------:R1:W1:Y:S08]  /*3190*/  MUFU.TANH R173, R37 ;  /* 0x0000002500ad7308 */ /* 0x0002700000002400 */
[----:B------:R1:W1:Y:S08]  /*31a0*/  MUFU.TANH R143, R72 ;  /* 0x00000048008f7308 */ /* 0x0002700000002400 */
[----:B------:R1:W1:Y:S01]  /*31b0*/  MUFU.TANH R141, R73 ;  /* 0x00000049008d7308 */ /* 0x0002620000002400 */
[----:B------:R-:W-:Y:S05]  /*31c0*/  @P0 BRA `(.L_x_1574) ;  /* 0x0000014000000947 */ /* 0x000fea0003800000 */
[----:B--234-:R-:W-:Y:S01]  /*31d0*/  IADD3 R7, R7, c[0x0][0x1d0], RZ ;  /* 0x0000740007077a10 */ /* 0x01cfe20007ffe0ff */
[----:B------:R-:W-:Y:S03]  /*31e0*/  BSSY B0, `(.L_x_1575) ;  /* 0x000000d000007945 */ /* 0x000fe60003800000 */
[----:B------:R-:W-:-:S04]  /*31f0*/  IADD3 R12, R7, -c[0x0][0x168], RZ ;  /* 0x80005a00070c7a10 */ /* 0x000fc80007ffe0ff */
[----:B------:R-:W-:-:S13]  /*3200*/  ISETP.GT.AND P0, PT, R12, -0x1, PT ;  /* 0xffffffff0c00780c */ /* 0x000fda0003f04270 */
[----:B------:R-:W-:Y:S05]  /*3210*/  @P0 BRA `(.L_x_1576) ;  /* 0x0000006000000947 */ /* 0x000fea0003800000 */
[----:B------:R-:W-:Y:S02]  /*3220*/  ISETP.NE.AND P0, PT, R133, c[0x0][0x32c], PT ;  /* 0x0000cb0085007a0c */ /* 0x000fe40003f05270 */
[----:B------:R-:W-:-:S11]  /*3230*/  LOP3.LUT R11, RZ, R12, RZ, 0x33, !PT ;  /* 0x0000000cff0b7212 */ /* 0x000fd600078e33ff */
[----:B------:R-:W-:-:S05]  /*3240*/  @P0 IMAD.HI.U32 R7, R11, c[0x0][0x330], RZ ;  /* 0x0000cc000b070a27 */ /* 0x000fca00078e00ff */
[----:B------:R-:W-:-:S04]  /*3250*/  @P0 SHF.R.U32.HI R11, RZ, c[0x0][0x334], R7 ;  /* 0x0000cd00ff0b0a19 */ /* 0x000fc80000011607 */
[----:B------:R-:W-:Y:S01]  /*3260*/  LOP3.LUT R12, RZ, R11, RZ, 0x33, !PT ;  /* 0x0000000bff0c7212 */ /* 0x000fe200078e33ff */
[----:B------:R-:W-:Y:S05]  /*3270*/  BRA `(.L_x_1577) ;  /* 0x0000003000007947 */ /* 0x000fea0003800000 */
.L_x_1576:
[----:B------:R-:W-:-:S13]  /*3280*/  ISETP.NE.AND P0, PT, R133, c[0x0][0x32c], PT ;  /* 0x0000cb0085007a0c */ /* 0x000fda0003f05270 */
[----:B------:R-:W-:-:S05]  /*3290*/  @P0 IMAD.HI.U32 R7, R12, c[0x0][0x330], RZ ;  /* 0x0000cc000c070a27 */ /* 0x000fca00078e00ff */
[----:B------:R-:W-:Y:S02]  /*32a0*/  @P0 SHF.R.U32.HI R12, RZ, c[0x0][0x334], R7 ;  /* 0x0000cd00ff0c0a19 */ /* 0x000fe40000011607 */
.L_x_1577:
[----:B------:R-:W-:Y:S05]  /*32b0*/  BSYNC B0 ;  /* 0x0000000000007941 */ /* 0x000fea0003800000 */
.L_x_1575:
[----:B------:R-:W-:-:S04]  /*32c0*/  IMAD R7, R12, c[0x0][0x32c], -R5 ;  /* 0x0000cb000c077a24 */ /* 0x000fc800078e0a05 */
[----:B------:R-:W-:-:S05]  /*32d0*/  IMAD.IADD R7, R7, 0x1, -R208 ;  /* 0x0000000107077824 */ /* 0x000fca00078e0ad0 */
[----:B------:R-:W-:Y:S02]  /*32e0*/  IADD3 R12, R7, c[0x0][0x32c], RZ ;  /* 0x0000cb00070c7a10 */ /* 0x000fe40007ffe0ff */
[----:B------:R-:W-:Y:S02]  /*32f0*/  IMNMX R24, R24, R7, !PT ;  /* 0x0000000718187217 */ /* 0x000fe40007800200 */
[----:B------:R-:W-:Y:S02]  /*3300*/  IMNMX R25, R25, R12, PT ;  /* 0x0000000c19197217 */ /* 0x000fe40003800200 */
.L_x_1574:
[----:B--234-:R-:W-:Y:S01]  /*3310*/  ISETP.GT.AND P0, PT, R132, RZ, PT ;  /* 0x000000ff8400720c */ /* 0x01cfe20003f04270 */
[----:B------:R-:W2:Y:S01]  /*3320*/  SHFL.IDX PT, R29, R26, 0x1, 0x1c1f ;  /* 0x003c1f001a1d7f89 */ /* 0x000ea200000e0000 */
[----:B------:R-:W-:Y:S02]  /*3330*/  FMUL.FTZ R27, R23, c[0x0][0x320] ;  /* 0x0000c800171b7a20 */ /* 0x000fe40000410000 */
[C---:B------:R-:W-:Y:S01]  /*3340*/  ISETP.GT.AND P4, PT, R24.reuse, RZ, P0 ;  /* 0x000000ff1800720c */ /* 0x040fe20000784270 */
[----:B------:R-:W-:Y:S01]  /*3350*/  FMUL.FTZ R12, R55, c[0x0][0x320] ;  /* 0x0000c800370c7a20 */ /* 0x000fe20000410000 */
[----:B------:R-:W-:Y:S01]  /*3360*/  ISETP.GT.AND P5, PT, R24, 0x1, P0 ;  /* 0x000000011800780c */ /* 0x000fe200007a4270 */
[----:B------:R-:W-:Y:S01]  /*3370*/  FMUL.FTZ R19, R19, c[0x0][0x320] ;  /* 0x0000c80013137a20 */ /* 0x000fe20000410000 */
[C---:B------:R-:W-:Y:S01]  /*3380*/  ISETP.LT.OR P4, PT, R25.reuse, 0x1, P4 ;  /* 0x000000011900780c */ /* 0x040fe20002781670 */
[----:B------:R-:W-:Y:S01]  /*3390*/  FMUL.FTZ R23, R50, c[0x0][0x320] ;  /* 0x0000c80032177a20 */ /* 0x000fe20000410000 */
[----:B------:R-:W-:Y:S01]  /*33a0*/  ISETP.LT.OR P5, PT, R25, 0x2, P5 ;  /* 0x000000021900780c */ /* 0x000fe20002fa1670 */
[----:B------:R-:W-:Y:S01]  /*33b0*/  FMUL.FTZ R78, R78, c[0x0][0x320] ;  /* 0x0000c8004e4e7a20 */ /* 0x000fe20000410000 */
[----:B-1----:R-:W-:Y:S01]  /*33c0*/  FSEL R56, R56, -INF , !P4 ;  /* 0xff80000038387808 */ /* 0x002fe20006000000 */
[----:B------:R-:W-:Y:S01]  /*33d0*/  FMUL.FTZ R79, R79, c[0x0][0x320] ;  /* 0x0000c8004f4f7a20 */ /* 0x000fe20000410000 */
[----:B------:R-:W-:Y:S01]  /*33e0*/  ISETP.GT.AND P4, PT, R24, 0x8, P0 ;  /* 0x000000081800780c */ /* 0x000fe20000784270 */
[----:B------:R-:W-:Y:S01]  /*33f0*/  FMUL.FTZ R42, R42, c[0x0][0x320] ;  /* 0x0000c8002a2a7a20 */ /* 0x000fe20000410000 */
[----:B------:R-:W-:Y:S01]  /*3400*/  FSEL R21, R21, -INF , !P5 ;  /* 0xff80000015157808 */ /* 0x000fe20006800000 */
[----:B------:R-:W-:Y:S01]  /*3410*/  FMUL.FTZ R43, R43, c[0x0][0x320] ;  /* 0x0000c8002b2b7a20 */ /* 0x000fe20000410000 */
[----:B------:R-:W-:Y:S01]  /*3420*/  ISETP.LT.OR P4, PT, R25, 0x9, P4 ;  /* 0x000000091900780c */ /* 0x000fe20002781670 */
[----:B------:R-:W-:Y:S01]  /*3430*/  FMUL.FTZ R38, R38, c[0x0][0x320] ;  /* 0x0000c80026267a20 */ /* 0x000fe20000410000 */
[----:B------:R-:W-:Y:S01]  /*3440*/  ISETP.GT.AND P5, PT, R24, 0x9, P0 ;  /* 0x000000091800780c */ /* 0x000fe200007a4270 */
[----:B------:R-:W-:Y:S01]  /*3450*/  FMUL.FTZ R39, R39, c[0x0][0x320] ;  /* 0x0000c80027277a20 */ /* 0x000fe20000410000 */
[----:B------:R-:W-:Y:S01]  /*3460*/  FSEL R17, R2, -INF , !P4 ;  /* 0xff80000002117808 */ /* 0x000fe20006000000 */
[----:B------:R-:W-:Y:S01]  /*3470*/  FMUL.FTZ R74, R74, c[0x0][0x320] ;  /* 0x0000c8004a4a7a20 */ /* 0x000fe20000410000 */
[----:B------:R-:W-:Y:S01]  /*3480*/  ISETP.GT.AND P4, PT, R24, 0x10, P0 ;  /* 0x000000101800780c */ /* 0x000fe20000784270 */
[----:B------:R-:W-:Y:S01]  /*3490*/  FMUL.FTZ R75, R75, c[0x0][0x320] ;  /* 0x0000c8004b4b7a20 */ /* 0x000fe20000410000 */
[C---:B------:R-:W-:Y:S01]  /*34a0*/  ISETP.LT.OR P5, PT, R25.reuse, 0xa, P5 ;  /* 0x0000000a1900780c */ /* 0x040fe20002fa1670 */
[----:B------:R1:W3:Y:S01]  /*34b0*/  MUFU.TANH R182, R78 ;  /* 0x0000004e00b67308 */ /* 0x0002e20000002400 */
[----:B------:R-:W-:-:S02]  /*34c0*/  ISETP.LT.OR P4, PT, R25, 0x11, P4 ;  /* 0x000000111900780c */ /* 0x000fc40002781670 */
[----:B------:R-:W-:Y:S01]  /*34d0*/  FSEL R15, R16, -INF , !P5 ;  /* 0xff800000100f7808 */ /* 0x000fe20006800000 */
[----:B------:R-:W-:Y:S01]  /*34e0*/  FMUL.FTZ R16, R18, c[0x0][0x320] ;  /* 0x0000c80012107a20 */ /* 0x000fe20000410000 */
[----:B------:R-:W-:Y:S02]  /*34f0*/  ISETP.GT.AND P5, PT, R24, 0x11, P0 ;  /* 0x000000111800780c */ /* 0x000fe400007a4270 */
[----:B------:R-:W-:Y:S01]  /*3500*/  FSEL R13, R8, -INF , !P4 ;  /* 0xff800000080d7808 */ /* 0x000fe20006000000 */
[----:B------:R-:W-:Y:S01]  /*3510*/  FMUL.FTZ R8, R51, c[0x0][0x320] ;  /* 0x0000c80033087a20 */ /* 0x000fe20000410000 */
[----:B------:R-:W-:Y:S01]  /*3520*/  ISETP.GT.AND P4, PT, R24, 0x18, P0 ;  /* 0x000000181800780c */ /* 0x000fe20000784270 */
[----:B------:R1:W4:Y:S01]  /*3530*/  MUFU.TANH R174, R79 ;  /* 0x0000004f00ae7308 */ /* 0x0003220000002400 */
[C---:B------:R-:W-:Y:S02]  /*3540*/  ISETP.LT.OR P5, PT, R25.reuse, 0x12, P5 ;  /* 0x000000121900780c */ /* 0x040fe40002fa1670 */
[----:B------:R-:W-:-:S02]  /*3550*/  ISETP.LT.OR P4, PT, R25, 0x19, P4 ;  /* 0x000000191900780c */ /* 0x000fc40002781670 */
[----:B------:R-:W-:Y:S02]  /*3560*/  FSEL R11, R9, -INF , !P5 ;  /* 0xff800000090b7808 */ /* 0x000fe40006800000 */
[----:B------:R-:W-:Y:S01]  /*3570*/  FSEL R9, R0, -INF , !P4 ;  /* 0xff80000000097808 */ /* 0x000fe20006000000 */
[----:B------:R-:W-:Y:S01]  /*3580*/  FMUL.FTZ R0, R54, c[0x0][0x320] ;  /* 0x0000c80036007a20 */ /* 0x000fe20000410000 */
[C---:B------:R-:W-:Y:S01]  /*3590*/  ISETP.GT.AND P4, PT, R24.reuse, 0x20, P0 ;  /* 0x000000201800780c */ /* 0x040fe20000784270 */
[----:B------:R-:W1:Y:S01]  /*35a0*/  MUFU.TANH R12, R12 ;  /* 0x0000000c000c7308 */ /* 0x000e620000002400 */
[----:B------:R-:W-:Y:S02]  /*35b0*/  ISETP.GT.AND P5, PT, R24, 0x19, P0 ;  /* 0x000000191800780c */ /* 0x000fe400007a4270 */
[C---:B------:R-:W-:Y:S02]  /*35c0*/  ISETP.LT.OR P4, PT, R25.reuse, 0x21, P4 ;  /* 0x000000211900780c */ /* 0x040fe40002781670 */
[----:B------:R-:W-:-:S02]  /*35d0*/  ISETP.LT.OR P5, PT, R25, 0x1a, P5 ;  /* 0x0000001a1900780c */ /* 0x000fc40002fa1670 */
[----:B------:R-:W-:Y:S01]  /*35e0*/  FSEL R171, R171, -INF , !P4 ;  /* 0xff800000abab7808 */ /* 0x000fe20006000000 */
[----:B------:R-:W1:Y:S01]  /*35f0*/  MUFU.TANH R19, R19 ;  /* 0x0000001300137308 */ /* 0x000e620000002400 */
[----:B------:R-:W-:Y:S02]  /*3600*/  ISETP.GT.AND P4, PT, R24, 0x28, P0 ;  /* 0x000000281800780c */ /* 0x000fe40000784270 */
[----:B------:R-:W-:Y:S02]  /*3610*/  FSEL R7, R10, -INF , !P5 ;  /* 0xff8000000a077808 */ /* 0x000fe40006800000 */
[----:B------:R-:W-:Y:S02]  /*3620*/  ISETP.LT.OR P4, PT, R25, 0x29, P4 ;  /* 0x000000291900780c */ /* 0x000fe40002781670 */
[----:B------:R-:W-:Y:S01]  /*3630*/  ISETP.GT.AND P5, PT, R24, 0x21, P0 ;  /* 0x000000211800780c */ /* 0x000fe200007a4270 */
[----:B------:R1:W1:Y:S01]  /*3640*/  MUFU.TANH R180, R42 ;  /* 0x0000002a00b47308 */ /* 0x0002620000002400 */
[----:B------:R-:W-:-:S02]  /*3650*/  FSEL R163, R163, -INF , !P4 ;  /* 0xff800000a3a37808 */ /* 0x000fc40006000000 */
[----:B------:R-:W-:Y:S02]  /*3660*/  ISETP.LT.OR P5, PT, R25, 0x22, P5 ;  /* 0x000000221900780c */ /* 0x000fe40002fa1670 */
[C---:B------:R-:W-:Y:S02]  /*3670*/  ISETP.GT.AND P4, PT, R24.reuse, 0x30, P0 ;  /* 0x000000301800780c */ /* 0x040fe40000784270 */
[----:B------:R-:W-:Y:S01]  /*3680*/  FSEL R165, R165, -INF , !P5 ;  /* 0xff800000a5a57808 */ /* 0x000fe20006800000 */
[----:B------:R1:W1:Y:S01]  /*3690*/  MUFU.TANH R176, R43 ;  /* 0x0000002b00b07308 */ /* 0x0002620000002400 */
[----:B------:R-:W-:Y:S02]  /*36a0*/  ISETP.LT.OR P4, PT, R25, 0x31, P4 ;  /* 0x000000311900780c */ /* 0x000fe40002781670 */
[----:B------:R-:W-:Y:S02]  /*36b0*/  ISETP.GT.AND P5, PT, R24, 0x29, P0 ;  /* 0x000000291800780c */ /* 0x000fe400007a4270 */
[----:B------:R-:W-:-:S02]  /*36c0*/  FSEL R175, R175, -INF , !P4 ;  /* 0xff800000afaf7808 */ /* 0x000fc40006000000 */
[----:B------:R-:W-:Y:S01]  /*36d0*/  ISETP.LT.OR P5, PT, R25, 0x2a, P5 ;  /* 0x0000002a1900780c */ /* 0x000fe20002fa1670 */
[----:B------:R-:W1:Y:S01]  /*36e0*/  MUFU.TANH R27, R27 ;  /* 0x0000001b001b7308 */ /* 0x000e620000002400 */
[C---:B------:R-:W-:Y:S02]  /*36f0*/  ISETP.GT.AND P4, PT, R24.reuse, 0x38, P0 ;  /* 0x000000381800780c */ /* 0x040fe40000784270 */
[----:B------:R-:W-:Y:S02]  /*3700*/  FSEL R169, R169, -INF , !P5 ;  /* 0xff800000a9a97808 */ /* 0x000fe40006800000 */
[----:B------:R-:W-:Y:S02]  /*3710*/  ISETP.LT.OR P4, PT, R25, 0x39, P4 ;  /* 0x000000391900780c */ /* 0x000fe40002781670 */
[----:B------:R-:W-:Y:S01]  /*3720*/  ISETP.GT.AND P5, PT, R24, 0x31, P0 ;  /* 0x000000311800780c */ /* 0x000fe200007a4270 */
[----:B------:R-:W1:Y:S01]  /*3730*/  MUFU.TANH R23, R23 ;  /* 0x0000001700177308 */ /* 0x000e620000002400 */
[----:B------:R-:W-:-:S02]  /*3740*/  FSEL R143, R143, -INF , !P4 ;  /* 0xff8000008f8f7808 */ /* 0x000fc40006000000 */
[----:B------:R-:W-:Y:S02]  /*3750*/  ISETP.LT.OR P5, PT, R25, 0x32, P5 ;  /* 0x000000321900780c */ /* 0x000fe40002fa1670 */
[----:B------:R-:W-:Y:S02]  /*3760*/  PLOP3.LUT P4, PT, PT, PT, UP1, 0x40, 0x0 ;  /* 0x000000000000781c */ /* 0x000fe40003f8e818 */
[----:B------:R-:W-:Y:S01]  /*3770*/  FSEL R173, R173, -INF , !P5 ;  /* 0xff800000adad7808 */ /* 0x000fe20006800000 */
[----:B------:R1:W1:Y:S01]  /*3780*/  MUFU.TANH R142, R38 ;  /* 0x00000026008e7308 */ /* 0x0002620000002400 */
[----:B------:R-:W-:-:S04]  /*3790*/  ISETP.GT.AND P5, PT, R24, 0x39, P0 ;  /* 0x000000391800780c */ /* 0x000fc800007a4270 */
[----:B------:R-:W-:Y:S01]  /*37a0*/  ISETP.LT.OR P5, PT, R25, 0x3a, P5 ;  /* 0x0000003a1900780c */ /* 0x000fe20002fa1670 */
[--C-:B--2---:R-:W-:Y:S02]  /*37b0*/  IMAD.IADD R25, R22, 0x1, R29.reuse ;  /* 0x0000000116197824 */ /* 0x104fe400078e021d */
[----:B------:R2:W1:Y:S01]  /*37c0*/  MUFU.TANH R140, R39 ;  /* 0x00000027008c7308 */ /* 0x0004620000002400 */
[----:B------:R-:W-:Y:S01]  /*37d0*/  IMAD.IADD R22, R14, 0x1, R29 ;  /* 0x000000010e167824 */ /* 0x000fe200078e021d */
[----:B------:R-:W-:Y:S02]  /*37e0*/  FSEL R141, R141, -INF , !P5 ;  /* 0xff8000008d8d7808 */ /* 0x000fe40006800000 */
[----:B------:R-:W-:-:S04]  /*37f0*/  IMNMX R2, R25, R6, PT ;  /* 0x0000000619027217 */ /* 0x000fc80003800200 */
[----:B------:R-:W1:Y:S08]  /*3800*/  MUFU.TANH R16, R16 ;  /* 0x0000001000107308 */ /* 0x000e700000002400 */
[----:B------:R-:W1:Y:S08]  /*3810*/  MUFU.TANH R0, R0 ;  /* 0x0000000000007308 */ /* 0x000e700000002400 */
[----:B------:R2:W1:Y:S08]  /*3820*/  MUFU.TANH R170, R74 ;  /* 0x0000004a00aa7308 */ /* 0x0004700000002400 */
[----:B------:R2:W1:Y:S08]  /*3830*/  MUFU.TANH R168, R75 ;  /* 0x0000004b00a87308 */ /* 0x0004700000002400 */
[----:B------:R-:W1:Y:S01]  /*3840*/  MUFU.TANH R8, R8 ;  /* 0x0000000800087308 */ /* 0x000e620000002400 */
[----:B------:R-:W-:Y:S05]  /*3850*/  @P4 BRA `(.L_x_1578) ;  /* 0x0000014000004947 */ /* 0x000fea0003800000 */
[----:B---34-:R-:W-:Y:S01]  /*3860*/  IADD3 R10, R29, c[0x0][0x1d0], RZ ;  /* 0x000074001d0a7a10 */ /* 0x018fe20007ffe0ff */
        /* <DEDUP_REMOVED lines=10> */
.L_x_1580:
[----:B------:R-:W-:-:S13]  /*3910*/  ISETP.NE.AND P4, PT, R133, c[0x0][0x32c], PT ;  /* 0x0000cb0085007a0c */ /* 0x000fda0003f85270 */
[----:B------:R-:W-:-:S05]  /*3920*/  @P4 IMAD.HI.U32 R6, R10, c[0x0][0x330], RZ ;  /* 0x0000cc000a064a27 */ /* 0x000fca00078e00ff */
[----:B------:R-:W-:Y:S02]  /*3930*/  @P4 SHF.R.U32.HI R10, RZ, c[0x0][0x334], R6 ;  /* 0x0000cd00ff0a4a19 */ /* 0x000fe40000011606 */
.L_x_1581:
[----:B------:R-:W-:Y:S05]  /*3940*/  BSYNC B0 ;  /* 0x0000000000007941 */ /* 0x000fea0003800000 */
.L_x_1579:
[----:B------:R-:W-:-:S04]  /*3950*/  IMAD R25, R10, c[0x0][0x32c], -R5 ;  /* 0x0000cb000a197a24 */ /* 0x000fc800078e0a05 */
[----:B------:R-:W-:-:S05]  /*3960*/  IMAD.IADD R25, R25, 0x1, -R208 ;  /* 0x0000000119197824 */ /* 0x000fca00078e0ad0 */
[----:B------:R-:W-:Y:S02]  /*3970*/  IADD3 R5, R25, c[0x0][0x32c], RZ ;  /* 0x0000cb0019057a10 */ /* 0x000fe40007ffe0ff */
[----:B------:R-:W-:Y:S02]  /*3980*/  IMNMX R22, R22, R25, !PT ;  /* 0x0000001916167217 */ /* 0x000fe40007800200 */
[----:B------:R-:W-:Y:S02]  /*3990*/  IMNMX R2, R2, R5, PT ;  /* 0x0000000502027217 */ /* 0x000fe40003800200 */
.L_x_1578:
[----:B---34-:R-:W-:Y:S01]  /*39a0*/  ISETP.GT.AND P5, PT, R22, 0x8, P0 ;  /* 0x000000081600780c */ /* 0x018fe200007a4270 */
[----:B------:R-:W-:-:S04]  /*39b0*/  DEPBAR.LE SB0, 0x2 ;  /* 0x000080800000791a */ /* 0x000fc80000000000 */
[----:B------:R-:W-:Y:S01]  /*39c0*/  BAR.SYNC.DEFER_BLOCKING 0x0 ;  /* 0x0000000000007b1d */ /* 0x000fe20000010000 */
[----:B------:R-:W-:Y:S01]  /*39d0*/  ISETP.LT.OR P5, PT, R2, 0x9, P5 ;  /* 0x000000090200780c */ /* 0x000fe20002fa1670 */
[----:B------:R-:W-:Y:S01]  /*39e0*/  IMAD.SHL.U32 R135, R4, 0x2, RZ ;  /* 0x0000000204877824 */ /* 0x000fe200078e00ff */
[----:B------:R-:W-:Y:S02]  /*39f0*/  FMNMX.FTZ R6, R56, R21, !PT ;  /* 0x0000001538067209 */ /* 0x000fe40007810000 */
[----:B------:R-:W-:Y:S01]  /*3a00*/  ISETP.GT.AND P4, PT, R22, 0x1, P0 ;  /* 0x000000011600780c */ /* 0x000fe20000784270 */
[--C-:B------:R-:W-:Y:S01]  /*3a10*/  IMAD.IADD R172, R187, 0x1, R135.reuse ;  /* 0x00000001bbac7824 */ /* 0x100fe200078e0287 */
[----:B-1----:R-:W-:Y:S01]  /*3a20*/  FSEL R16, R16, -INF , !P5 ;  /* 0xff80000010107808 */ /* 0x002fe20006800000 */
[C---:B------:R-:W-:Y:S01]  /*3a30*/  IMAD R134, R3.reuse, 0x2, R135 ;  /* 0x0000000203867824 */ /* 0x040fe200078e0287 */
[----:B------:R-:W-:Y:S01]  /*3a40*/  ISETP.GT.AND P5, PT, R22, 0x10, P0 ;  /* 0x000000101600780c */ /* 0x000fe200007a4270 */
[----:B------:R-:W-:Y:S01]  /*3a50*/  IMAD R3, R3, 0x2, R172 ;  /* 0x0000000203037824 */ /* 0x000fe200078e02ac */
[----:B------:R-:W-:Y:S01]  /*3a60*/  FMNMX.FTZ R6, R17, R6, !PT ;  /* 0x0000000611067209 */ /* 0x000fe20007810000 */
[----:B------:R-:W-:Y:S01]  /*3a70*/  IMAD.IADD R160, R187, 0x1, R134 ;  /* 0x00000001bba07824 */ /* 0x000fe200078e0286 */
[C---:B------:R-:W-:Y:S01]  /*3a80*/  ISETP.LT.OR P4, PT, R2.reuse, 0x2, P4 ;  /* 0x000000020200780c */ /* 0x040fe20002781670 */
[----:B------:R-:W-:Y:S01]  /*3a90*/  ULDC.64 UR4, c[0x0][0x2c8] ;  /* 0x0000b20000047ab9 */ /* 0x000fe20000000a00 */
[----:B------:R-:W-:Y:S01]  /*3aa0*/  ISETP.LT.OR P5, PT, R2, 0x11, P5 ;  /* 0x000000110200780c */ /* 0x000fe20002fa1670 */
[----:B------:R-:W-:Y:S01]  /*3ab0*/  UIMAD.WIDE.U32 UR14, UR13, UR4, URZ ;  /* 0x000000040d0e72a5 */ /* 0x000fe2000f8e003f */
[----:B------:R-:W-:-:S02]  /*3ac0*/  FMNMX.FTZ R10, R15, R6, !PT ;  /* 0x000000060f0a7209 */ /* 0x000fc40007810000 */
[----:B------:R-:W-:Y:S01]  /*3ad0*/  FSEL R18, R27, -INF , !P4 ;  /* 0xff8000001b127808 */ /* 0x000fe20006000000 */
[----:B------:R-:W-:Y:S01]  /*3ae0*/  ULDC UR4, c[0x0][0x328] ;  /* 0x0000ca0000047ab9 */ /* 0x000fe20000000800 */
[----:B------:R-:W-:Y:S02]  /*3af0*/  ISETP.GT.AND P4, PT, R22, 0x9, P0 ;  /* 0x000000091600780c */ /* 0x000fe40000784270 */
[----:B------:R-:W-:Y:S01]  /*3b00*/  FSEL R14, R0, -INF , !P5 ;  /* 0xff800000000e7808 */ /* 0x000fe20006800000 */
[----:B------:R-:W-:Y:S01]  /*3b10*/  LDSM.16.MT88.4 R40, [R135+0x2100] ;  /* 0x002100008728783b */ /* 0x000fe20000004200 */
[----:B------:R-:W-:Y:S01]  /*3b20*/  FMNMX.FTZ R0, R13, R10, !PT ;  /* 0x0000000a0d007209 */ /* 0x000fe20007810000 */
[----:B------:R-:W-:Y:S01]  /*3b30*/  @UP2 UMOV UR7, UR15 ;  /* 0x0000000f00072c82 */ /* 0x000fe20008000000 */
[----:B------:R-:W-:Y:S01]  /*3b40*/  ISETP.GT.AND P5, PT, R22, RZ, P0 ;  /* 0x000000ff1600720c */ /* 0x000fe200007a4270 */
[----:B------:R-:W-:Y:S01]  /*3b50*/  LDSM.16.MT88.4 R124, [R135+0x100] ;  /* 0x00010000877c783b */ /* 0x000fe20000004200 */
[C---:B------:R-:W-:Y:S01]  /*3b60*/  ISETP.LT.OR P4, PT, R2.reuse, 0xa, P4 ;  /* 0x0000000a0200780c */ /* 0x040fe20002781670 */
[----:B------:R-:W-:Y:S01]  /*3b70*/  @UP2 USHF.R.U32.HI UR13, URZ, UR5, UR7 ;  /* 0x000000053f0d2299 */ /* 0x000fe20008011607 */
[----:B------:R-:W-:Y:S01]  /*3b80*/  FMNMX.FTZ R0, R11, R0, !PT ;  /* 0x000000000b007209 */ /* 0x000fe20007810000 */
[----:B------:R-:W-:Y:S01]  /*3b90*/  LDSM.16.MT88.4 R116, [R172+0x100] ;  /* 0x00010000ac74783b */ /* 0x000fe20000004200 */
[----:B------:R-:W-:Y:S01]  /*3ba0*/  ISETP.LT.OR P5, PT, R2, 0x1, P5 ;  /* 0x000000010200780c */ /* 0x000fe20002fa1670 */
[----:B------:R-:W-:Y:S01]  /*3bb0*/  UIADD3 UR12, UR12, UR13, URZ ;  /* 0x0000000d0c0c7290 */ /* 0x000fe2000fffe03f */
[----:B------:R-:W-:Y:S01]  /*3bc0*/  FSEL R6, R19, -INF , !P4 ;  /* 0xff80000013067808 */ /* 0x000fe20006000000 */
[----:B------:R-:W-:Y:S01]  /*3bd0*/  LDSM.16.MT88.4 R108, [R134+0x100] ;  /* 0x00010000866c783b */ /* 0x000fe20000004200 */
[----:B------:R-:W-:Y:S01]  /*3be0*/  ISETP.GT.AND P4, PT, R22, 0x11, P0 ;  /* 0x000000111600780c */ /* 0x000fe20000784270 */
[----:B------:R-:W-:Y:S01]  /*3bf0*/  UIADD3 UR4, UR12, UR4, URZ ;  /* 0x000000040c047290 */ /* 0x000fe2000fffe03f */
[----:B------:R-:W-:Y:S01]  /*3c00*/  FMNMX.FTZ R0, R9, R0, !PT ;  /* 0x0000000009007209 */ /* 0x000fe20007810000 */
[----:B------:R-:W-:Y:S01]  /*3c10*/  LDSM.16.MT88.4 R100, [R3+0x100] ;  /* 0x000100000364783b */ /* 0x000fe20000004200 */
[----:B------:R-:W-:-:S02]  /*3c20*/  FSEL R20, R20, -INF , !P5 ;  /* 0xff80000014147808 */ /* 0x000fc40006800000 */
[----:B------:R-:W-:Y:S01]  /*3c30*/  ISETP.LT.OR P4, PT, R2, 0x12, P4 ;  /* 0x000000120200780c */ /* 0x000fe20002781670 */
[----:B------:R-:W-:Y:S01]  /*3c40*/  LDSM.16.MT88.4 R48, [R172+0x2100] ;  /* 0x00210000ac30783b */ /* 0x000fe20000004200 */
[----:B------:R-:W-:Y:S02]  /*3c50*/  FMNMX.FTZ R0, R7, R0, !PT ;  /* 0x0000000007007209 */ /* 0x000fe40007810000 */
[----:B------:R-:W-:Y:S01]  /*3c60*/  FMNMX.FTZ R5, R20, R18, !PT ;  /* 0x0000001214057209 */ /* 0x000fe20007810000 */
[----:B------:R-:W-:Y:S01]  /*3c70*/  LDSM.16.MT88.4 R64, [R160+0x2100] ;  /* 0x00210000a040783b */ /* 0x000fe20000004200 */
[----:B------:R-:W-:Y:S02]  /*3c80*/  FSEL R12, R12, -INF , !P4 ;  /* 0xff8000000c0c7808 */ /* 0x000fe40006000000 */
[----:B------:R-:W-:Y:S01]  /*3c90*/  FMNMX.FTZ R0, R171, R0, !PT ;  /* 0x00000000ab007209 */ /* 0x000fe20007810000 */
[----:B--2---:R-:W-:Y:S01]  /*3ca0*/  LDSM.16.MT88.4 R72, [R135+0x4100] ;  /* 0x004100008748783b */ /* 0x004fe20000004200 */
[----:B------:R-:W-:-:S02]  /*3cb0*/  ISETP.GT.AND P4, PT, R22, 0x18, P0 ;  /* 0x000000181600780c */ /* 0x000fc40000784270 */
[----:B------:R-:W-:Y:S01]  /*3cc0*/  FMNMX.FTZ R5, R16, R5, !PT ;  /* 0x0000000510057209 */ /* 0x000fe20007810000 */
[----:B------:R-:W-:Y:S01]  /*3cd0*/  LDSM.16.MT88.4 R80, [R172+0x4100] ;  /* 0x00410000ac50783b */ /* 0x000fe20000004200 */
[----:B------:R-:W-:Y:S02]  /*3ce0*/  FMNMX.FTZ R0, R165, R0, !PT ;  /* 0x00000000a5007209 */ /* 0x000fe40007810000 */
[----:B------:R-:W-:Y:S01]  /*3cf0*/  ISETP.LT.OR P4, PT, R2, 0x19, P4 ;  /* 0x000000190200780c */ /* 0x000fe20002781670 */
[----:B------:R-:W-:Y:S01]  /*3d00*/  LDSM.16.MT88.4 R88, [R134+0x4100] ;  /* 0x004100008658783b */ /* 0x000fe20000004200 */
[----:B------:R-:W-:Y:S02]  /*3d10*/  FMNMX.FTZ R5, R6, R5, !PT ;  /* 0x0000000506057209 */ /* 0x000fe40007810000 */
[----:B------:R-:W-:Y:S01]  /*3d20*/  ISETP.GT.AND P5, PT, R22, 0x19, P0 ;  /* 0x000000191600780c */ /* 0x000fe200007a4270 */
[----:B------:R-:W-:Y:S01]  /*3d30*/  LDSM.16.MT88.4 R136, [R172+0x900] ;  /* 0x00090000ac88783b */ /* 0x000fe20000004200 */
[----:B------:R-:W-:-:S02]  /*3d40*/  FMNMX.FTZ R0, R163, R0, !PT ;  /* 0x00000000a3007209 */ /* 0x000fc40007810000 */
[----:B------:R-:W-:Y:S01]  /*3d50*/  FSEL R10, R23, -INF , !P4 ;  /* 0xff800000170a7808 */ /* 0x000fe20006000000 */
[----:B------:R-:W-:Y:S01]  /*3d60*/  LDSM.16.MT88.4 R32, [R134+0x900] ;  /* 0x000900008620783b */ /* 0x000fe20000004200 */
[----:B------:R-:W-:Y:S02]  /*3d70*/  FMNMX.FTZ R5, R14, R5, !PT ;  /* 0x000000050e057209 */ /* 0x000fe40007810000 */
[----:B------:R-:W-:Y:S01]  /*3d80*/  ISETP.GT.AND P4, PT, R22, 0x20, P0 ;  /* 0x000000201600780c */ /* 0x000fe20000784270 */
[----:B------:R-:W-:Y:S01]  /*3d90*/  LDSM.16.MT88.4 R28, [R160+0x900] ;  /* 0x00090000a01c783b */ /* 0x000fe20000004200 */
[----:B------:R-:W-:Y:S02]  /*3da0*/  ISETP.LT.OR P5, PT, R2, 0x1a, P5 ;  /* 0x0000001a0200780c */ /* 0x000fe40002fa1670 */
[----:B------:R-:W-:Y:S01]  /*3db0*/  FMNMX.FTZ R0, R169, R0, !PT ;  /* 0x00000000a9007209 */ /* 0x000fe20007810000 */
[----:B------:R-:W-:Y:S01]  /*3dc0*/  LDSM.16.MT88.4 R24, [R172+0x2900] ;  /* 0x00290000ac18783b */ /* 0x000fe20000004200 */
[----:B------:R-:W-:-:S02]  /*3dd0*/  FMNMX.FTZ R5, R12, R5, !PT ;  /* 0x000000050c057209 */ /* 0x000fc40007810000 */
[----:B------:R-:W-:Y:S02]  /*3de0*/  ISETP.LT.OR P4, PT, R2, 0x21, P4 ;  /* 0x000000210200780c */ /* 0x000fe40002781670 */
[----:B------:R-:W-:Y:S02]  /*3df0*/  FSEL R8, R8, -INF , !P5 ;  /* 0xff80000008087808 */ /* 0x000fe40006800000 */
[----:B------:R-:W-:Y:S02]  /*3e00*/  ISETP.GT.AND P5, PT, R22, 0x21, P0 ;  /* 0x000000211600780c */ /* 0x000fe400007a4270 */
[----:B------:R-:W-:Y:S02]  /*3e10*/  FMNMX.FTZ R0, R175, R0, !PT ;  /* 0x00000000af007209 */ /* 0x000fe40007810000 */
[----:B------:R-:W-:Y:S02]  /*3e20*/  FMNMX.FTZ R5, R10, R5, !PT ;  /* 0x000000050a057209 */ /* 0x000fe40007810000 */
[----:B------:R-:W-:-:S02]  /*3e30*/  FSEL R182, R182, -INF , !P4 ;  /* 0xff800000b6b67808 */ /* 0x000fc40006000000 */
[----:B------:R-:W-:Y:S02]  /*3e40*/  ISETP.GT.AND P4, PT, R22, 0x28, P0 ;  /* 0x000000281600780c */ /* 0x000fe40000784270 */
[----:B------:R-:W-:Y:S02]  /*3e50*/  ISETP.LT.OR P5, PT, R2, 0x22, P5 ;  /* 0x000000220200780c */ /* 0x000fe40002fa1670 */
[----:B------:R-:W-:Y:S02]  /*3e60*/  FMNMX.FTZ R0, R173, R0, !PT ;  /* 0x00000000ad007209 */ /* 0x000fe40007810000 */
[----:B------:R-:W-:Y:S02]  /*3e70*/  FMNMX.FTZ R5, R8, R5, !PT ;  /* 0x0000000508057209 */ /* 0x000fe40007810000 */
[----:B------:R-:W-:Y:S02]  /*3e80*/  ISETP.LT.OR P4, PT, R2, 0x29, P4 ;  /* 0x000000290200780c */ /* 0x000fe40002781670 */
[----:B------:R-:W-:-:S02]  /*3e90*/  FSEL R174, R174, -INF , !P5 ;  /* 0xff800000aeae7808 */ /* 0x000fc40006800000 */
[----:B------:R-:W-:Y:S02]  /*3ea0*/  ISETP.GT.AND P5, PT, R22, 0x29, P0 ;  /* 0x000000291600780c */ /* 0x000fe400007a4270 */
[----:B------:R-:W-:Y:S02]  /*3eb0*/  FMNMX.FTZ R0, R143, R0, !PT ;  /* 0x000000008f007209 */ /* 0x000fe40007810000 */
[----:B------:R-:W-:Y:S02]  /*3ec0*/  FMNMX.FTZ R5, R182, R5, !PT ;  /* 0x00000005b6057209 */ /* 0x000fe40007810000 */
[----:B------:R-:W-:Y:S02]  /*3ed0*/  FSEL R180, R180, -INF , !P4 ;  /* 0xff800000b4b47808 */ /* 0x000fe40006000000 */
[----:B------:R-:W-:Y:S02]  /*3ee0*/  ISETP.GT.AND P4, PT, R22, 0x30, P0 ;  /* 0x000000301600780c */ /* 0x000fe40000784270 */
[----:B------:R-:W-:-:S02]  /*3ef0*/  ISETP.LT.OR P5, PT, R2, 0x2a, P5 ;  /* 0x0000002a0200780c */ /* 0x000fc40002fa1670 */
[----:B------:R-:W-:Y:S02]  /*3f00*/  FMNMX.FTZ R0, R141, R0, !PT ;  /* 0x000000008d007209 */ /* 0x000fe40007810000 */
[----:B------:R-:W-:Y:S02]  /*3f10*/  FMNMX.FTZ R19, R174, R5, !PT ;  /* 0x00000005ae137209 */ /* 0x000fe40007810000 */
[----:B------:R-:W-:Y:S01]  /*3f20*/  ISETP.LT.OR P4, PT, R2, 0x31, P4 ;  /* 0x000000310200780c */ /* 0x000fe20002781670 */
[----:B------:R-:W1:Y:S01]  /*3f30*/  SHFL.BFLY PT, R5, R0, 0x2, 0x1f ;  /* 0x0c401f0000057f89 */ /* 0x000e6200000e0000 */
[----:B------:R-:W-:Y:S02]  /*3f40*/  FSEL R176, R176, -INF , !P5 ;  /* 0xff800000b0b07808 */ /* 0x000fe40006800000 */
[----:B------:R-:W-:Y:S02]  /*3f50*/  ISETP.GT.AND P5, PT, R22, 0x31, P0 ;  /* 0x000000311600780c */ /* 0x000fe400007a4270 */
[----:B------:R-:W-:-:S02]  /*3f60*/  FMNMX.FTZ R19, R180, R19, !PT ;  /* 0x00000013b4137209 */ /* 0x000fc40007810000 */
[----:B------:R-:W-:Y:S02]  /*3f70*/  FSEL R142, R142, -INF , !P4 ;  /* 0xff8000008e8e7808 */ /* 0x000fe40006000000 */
[----:B------:R-:W-:Y:S02]  /*3f80*/  ISETP.GT.AND P4, PT, R22, 0x38, P0 ;  /* 0x000000381600780c */ /* 0x000fe40000784270 */
[----:B------:R-:W-:Y:S02]  /*3f90*/  ISETP.LT.OR P5, PT, R2, 0x32, P5 ;  /* 0x000000320200780c */ /* 0x000fe40002fa1670 */
[----:B------:R-:W-:Y:S02]  /*3fa0*/  FMNMX.FTZ R19, R176, R19, !PT ;  /* 0x00000013b0137209 */ /* 0x000fe40007810000 */
[----:B------:R-:W-:Y:S02]  /*3fb0*/  ISETP.GT.AND P0, PT, R22, 0x39, P0 ;  /* 0x000000391600780c */ /* 0x000fe40000704270 */
[----:B------:R-:W-:-:S02]  /*3fc0*/  ISETP.LT.OR P4, PT, R2, 0x39, P4 ;  /* 0x000000390200780c */ /* 0x000fc40002781670 */
[----:B------:R-:W-:Y:S02]  /*3fd0*/  FSEL R140, R140, -INF , !P5 ;  /* 0xff8000008c8c7808 */ /* 0x000fe40006800000 */
[----:B------:R-:W-:Y:S02]  /*3fe0*/  FMNMX.FTZ R19, R142, R19, !PT ;  /* 0x000000138e137209 */ /* 0x000fe40007810000 */
[----:B------:R-:W-:Y:S02]  /*3ff0*/  ISETP.LT.OR P0, PT, R2, 0x3a, P0 ;  /* 0x0000003a0200780c */ /* 0x000fe40000701670 */
[----:B------:R-:W-:Y:S02]  /*4000*/  FSEL R170, R170, -INF , !P4 ;  /* 0xff800000aaaa7808 */ /* 0x000fe40006000000 */
[----:B------:R-:W-:Y:S02]  /*4010*/  FMNMX.FTZ R19, R140, R19, !PT ;  /* 0x000000138c137209 */ /* 0x000fe40007810000 */
[----:B------:R-:W-:-:S02]  /*4020*/  FSEL R168, R168, -INF , !P0 ;  /* 0xff800000a8a87808 */ /* 0x000fc40004000000 */
[----:B------:R-:W-:Y:S02]  /*4030*/  FMNMX.FTZ R19, R170, R19, !PT ;  /* 0x00000013aa137209 */ /* 0x000fe40007810000 */
[----:B-1----:R-:W-:Y:S02]  /*4040*/  FMNMX.FTZ R23, R0, R5, !PT ;  /* 0x0000000500177209 */ /* 0x002fe40007810000 */
[----:B------:R-:W-:Y:S02]  /*4050*/  FMNMX.FTZ R19, R168, R19, !PT ;  /* 0x00000013a8137209 */ /* 0x000fe40007810000 */
[----:B------:R-:W-:Y:S01]  /*4060*/  IADD3 R214, R132, -0x2, RZ ;  /* 0xfffffffe84d67810 */ /* 0x000fe20007ffe0ff */
[----:B------:R-:W1:Y:S04]  /*4070*/  SHFL.BFLY PT, R2, R23, 0x1, 0x1f ;  /* 0x0c201f0017027f89 */ /* 0x000e6800000e0000 */
[----:B------:R-:W2:Y:S01]  /*4080*/  SHFL.BFLY PT, R0, R19, 0x2, 0x1f ;  /* 0x0c401f0013007f89 */ /* 0x000ea200000e0000 */
[----:B-1----:R-:W-:-:S02]  /*4090*/  FMNMX.FTZ R2, R23, R2, !PT ;  /* 0x0000000217027209 */ /* 0x002fc40007810000 */
[----:B--2---:R-:W-:-:S03]  /*40a0*/  FMNMX.FTZ R5, R19, R0, !PT ;  /* 0x0000000013057209 */ /* 0x004fc60007810000 */
[C---:B------:R-:W-:Y:S01]  /*40b0*/  FMUL.FTZ R178, R2.reuse, c[0x0][0x2d0] ;  /* 0x0000b40002b27a20 */ /* 0x040fe20000410000 */
[----:B------:R-:W-:Y:S01]  /*40c0*/  FSETP.NEU.FTZ.AND P0, PT, R2, -INF , PT ;  /* 0xff8000000200780b */ /* 0x000fe20003f1d000 */
[----:B------:R-:W1:Y:S03]  /*40d0*/  SHFL.BFLY PT, R0, R5, 0x1, 0x1f ;  /* 0x0c201f0005007f89 */ /* 0x000e6600000e0000 */
[----:B------:R-:W-:-:S05]  /*40e0*/  FSEL R178, R178, RZ, P0 ;  /* 0x000000ffb2b27208 */ /* 0x000fca0000000000 */
[--C-:B------:R-:W-:Y:S02]  /*40f0*/  FFMA.FTZ R162, R56, c[0x0][0x2d0], -R178.reuse ;  /* 0x0000b40038a27a23 */ /* 0x100fe400000108b2 */
[--C-:B------:R-:W-:Y:S01]  /*4100*/  FFMA.FTZ R161, R21, c[0x0][0x2d0], -R178.reuse ;  /* 0x0000b40015a17a23 */ /* 0x100fe200000108b2 */
[----:B------:R-:W2:Y:S01]  /*4110*/  LDSM.16.MT88.4 R56, [R134+0x2100] ;  /* 0x002100008638783b */ /* 0x000ea20000004200 */
[--C-:B------:R-:W-:Y:S02]  /*4120*/  FFMA.FTZ R157, R17, c[0x0][0x2d0], -R178.reuse ;  /* 0x0000b400119d7a23 */ /* 0x100fe400000108b2 */
[--C-:B------:R-:W-:Y:S01]  /*4130*/  FFMA.FTZ R152, R15, c[0x0][0x2d0], -R178.reuse ;  /* 0x0000b4000f987a23 */ /* 0x100fe200000108b2 */
[----:B------:R-:W-:Y:S01]  /*4140*/  MUFU.EX2 R162, R162 ;  /* 0x000000a200a27308 */ /* 0x000fe20000000800 */
[--C-:B------:R-:W-:Y:S02]  /*4150*/  FFMA.FTZ R148, R7, c[0x0][0x2d0], -R178.reuse ;  /* 0x0000b40007947a23 */ /* 0x100fe400000108b2 */
[----:B------:R-:W-:-:S02]  /*4160*/  FFMA.FTZ R150, R11, c[0x0][0x2d0], -R178 ;  /* 0x0000b4000b967a23 */ /* 0x000fc400000108b2 */
[--C-:B------:R-:W-:Y:S02]  /*4170*/  FFMA.FTZ R151, R9, c[0x0][0x2d0], -R178.reuse ;  /* 0x0000b40009977a23 */ /* 0x100fe400000108b2 */
[--C-:B------:R-:W-:Y:S01]  /*4180*/  FFMA.FTZ R155, R13, c[0x0][0x2d0], -R178.reuse ;  /* 0x0000b4000d9b7a23 */ /* 0x100fe200000108b2 */
[----:B------:R-:W3:Y:S01]  /*4190*/  MUFU.EX2 R161, R161 ;  /* 0x000000a100a17308 */ /* 0x000ee20000000800 */
        /* <DEDUP_REMOVED lines=8> */
[----:B------:R-:W-:Y:S01]  /*4220*/  FFMA.FTZ R175, R175, c[0x0][0x2d0], -R178 ;  /* 0x0000b400afaf7a23 */ /* 0x000fe200000108b2 */
[----:B------:R-:W-:Y:S02]  /*4230*/  FSEL R167, R167, RZ, P0 ;  /* 0x000000ffa7a77208 */ /* 0x000fe40000000000 */
[----:B---3--:R-:W-:Y:S02]  /*4240*/  F2FP.BF16.PACK_AB R96, R161, R162 ;  /* 0x000000a2a160723e */ /* 0x008fe400000010ff */
[----:B------:R-:W1:Y:S01]  /*4250*/  MUFU.EX2 R152, R152 ;  /* 0x0000009800987308 */ /* 0x000e620000000800 */
[--C-:B------:R-:W-:Y:S02]  /*4260*/  FFMA.FTZ R159, R20, c[0x0][0x2d0], -R167.reuse ;  /* 0x0000b400149f7a23 */ /* 0x100fe400000108a7 */
[--C-:B------:R-:W-:Y:S01]  /*4270*/  FFMA.FTZ R158, R18, c[0x0][0x2d0], -R167.reuse ;  /* 0x0000b400129e7a23 */ /* 0x100fe200000108a7 */
[----:B------:R-:W-:Y:S01]  /*4280*/  LDSM.16.MT88.4 R20, [R135+0x900] ;  /* 0x000900008714783b */ /* 0x000fe20000004200 */
[----:B------:R-:W-:-:S02]  /*4290*/  FFMA.FTZ R156, R16, c[0x0][0x2d0], -R167 ;  /* 0x0000b400109c7a23 */ /* 0x000fc400000108a7 */
[--C-:B------:R-:W-:Y:S01]  /*42a0*/  FFMA.FTZ R153, R6, c[0x0][0x2d0], -R167.reuse ;  /* 0x0000b40006997a23 */ /* 0x100fe200000108a7 */
[----:B------:R-:W-:Y:S01]  /*42b0*/  MUFU.EX2 R159, R159 ;  /* 0x0000009f009f7308 */ /* 0x000fe20000000800 */
[----:B------:R3:W4:Y:S01]  /*42c0*/  LDSM.16.MT88.4 R4, [R3+0x4100] ;  /* 0x004100000304783b */ /* 0x0007220000004200 */
[--C-:B------:R-:W-:Y:S02]  /*42d0*/  FFMA.FTZ R146, R10, c[0x0][0x2d0], -R167.reuse ;  /* 0x0000b4000a927a23 */ /* 0x100fe400000108a7 */
[--C-:B------:R-:W-:Y:S01]  /*42e0*/  FFMA.FTZ R154, R14, c[0x0][0x2d0], -R167.reuse ;  /* 0x0000b4000e9a7a23 */ /* 0x100fe200000108a7 */
[----:B------:R-:W-:Y:S01]  /*42f0*/  LDSM.16.MT88.4 R16, [R134+0x2900] ;  /* 0x002900008610783b */ /* 0x000fe20000004200 */
[--C-:B------:R-:W-:Y:S02]  /*4300*/  FFMA.FTZ R149, R12, c[0x0][0x2d0], -R167.reuse ;  /* 0x0000b4000c957a23 */ /* 0x100fe400000108a7 */
[----:B------:R-:W5:Y:S01]  /*4310*/  MUFU.EX2 R158, R158 ;  /* 0x0000009e009e7308 */ /* 0x000f620000000800 */
[----:B-1----:R-:W-:Y:S01]  /*4320*/  F2FP.BF16.PACK_AB R98, R152, R157 ;  /* 0x0000009d9862723e */ /* 0x002fe200000010ff */
[----:B------:R-:W-:Y:S01]  /*4330*/  LDSM.16.MT88.4 R12, [R160+0x2900] ;  /* 0x00290000a00c783b */ /* 0x000fe20000004200 */
[----:B------:R-:W-:-:S02]  /*4340*/  FFMA.FTZ R169, R182, c[0x0][0x2d0], -R167 ;  /* 0x0000b400b6a97a23 */ /* 0x000fc400000108a7 */
[--C-:B------:R-:W-:Y:S02]  /*4350*/  FFMA.FTZ R174, R174, c[0x0][0x2d0], -R167.reuse ;  /* 0x0000b400aeae7a23 */ /* 0x100fe400000108a7 */
[--C-:B------:R-:W-:Y:S01]  /*4360*/  FFMA.FTZ R171, R180, c[0x0][0x2d0], -R167.reuse ;  /* 0x0000b400b4ab7a23 */ /* 0x100fe200000108a7 */
[----:B------:R-:W-:Y:S01]  /*4370*/  MUFU.EX2 R156, R156 ;  /* 0x0000009c009c7308 */ /* 0x000fe20000000800 */
[--C-:B------:R-:W-:Y:S02]  /*4380*/  FFMA.FTZ R176, R176, c[0x0][0x2d0], -R167.reuse ;  /* 0x0000b400b0b07a23 */ /* 0x100fe400000108a7 */
[--C-:B------:R-:W-:Y:S02]  /*4390*/  FFMA.FTZ R180, R173, c[0x0][0x2d0], -R178.reuse ;  /* 0x0000b400adb47a23 */ /* 0x100fe400000108b2 */
[----:B------:R-:W-:Y:S02]  /*43a0*/  FFMA.FTZ R173, R143, c[0x0][0x2d0], -R178 ;  /* 0x0000b4008fad7a23 */ /* 0x000fe400000108b2 */
[--C-:B------:R-:W-:Y:S01]  /*43b0*/  FFMA.FTZ R177, R142, c[0x0][0x2d0], -R167.reuse ;  /* 0x0000b4008eb17a23 */ /* 0x100fe200000108a7 */
[----:B------:R-:W1:Y:S01]  /*43c0*/  MUFU.EX2 R153, R153 ;  /* 0x0000009900997308 */ /* 0x000e620000000800 */
[--C-:B---3--:R-:W-:Y:S01]  /*43d0*/  FFMA.FTZ R3, R8, c[0x0][0x2d0], -R167.reuse ;  /* 0x0000b40008037a23 */ /* 0x108fe200000108a7 */
[----:B-----5:R-:W-:Y:S01]  /*43e0*/  F2FP.BF16.PACK_AB R97, R158, R159 ;  /* 0x0000009f9e61723e */ /* 0x020fe200000010ff */
[----:B------:R-:W3:Y:S01]  /*43f0*/  LDSM.16.MT88.4 R8, [R135+0x2900] ;  /* 0x002900008708783b */ /* 0x000ee20000004200 */
[----:B------:R-:W-:-:S02]  /*4400*/  FFMA.FTZ R182, R140, c[0x0][0x2d0], -R167 ;  /* 0x0000b4008cb67a23 */ /* 0x000fc400000108a7 */
[--C-:B------:R-:W-:Y:S02]  /*4410*/  FFMA.FTZ R170, R170, c[0x0][0x2d0], -R167.reuse ;  /* 0x0000b400aaaa7a23 */ /* 0x100fe400000108a7 */
[----:B------:R-:W-:Y:S01]  /*4420*/  MUFU.EX2 R155, R155 ;  /* 0x0000009b009b7308 */ /* 0x000fe20000000800 */
[----:B------:R-:W-:Y:S02]  /*4430*/  FFMA.FTZ R178, R141, c[0x0][0x2d0], -R178 ;  /* 0x0000b4008db27a23 */ /* 0x000fe400000108b2 */
[----:B------:R-:W-:Y:S01]  /*4440*/  FFMA.FTZ R167, R168, c[0x0][0x2d0], -R167 ;  /* 0x0000b400a8a77a23 */ /* 0x000fe200000108a7 */
[----:B------:R-:W-:Y:S01]  /*4450*/  LDSM.16.MT88.4 R140, [R172+0x3900] ;  /* 0x00390000ac8c783b */ /* 0x000fe20000004200 */
[----:B------:R-:W-:Y:S02]  /*4460*/  FADD.FTZ R162, R162, R161 ;  /* 0x000000a1a2a27221 */ /* 0x000fe40000010000 */
[----:B------:R-:W-:Y:S01]  /*4470*/  FADD.FTZ R159, R159, R158 ;  /* 0x0000009e9f9f7221 */ /* 0x000fe20000010000 */
[----:B-1----:R-:W-:Y:S01]  /*4480*/  F2FP.BF16.PACK_AB R99, R153, R156 ;  /* 0x0000009c9963723e */ /* 0x002fe200000010ff */
[----:B------:R-:W1:Y:S01]  /*4490*/  MUFU.EX2 R150, R150 ;  /* 0x0000009600967308 */ /* 0x000e620000000800 */
[----:B------:R-:W-:-:S02]  /*44a0*/  FADD.FTZ R157, R157, R162 ;  /* 0x000000a29d9d7221 */ /* 0x000fc40000010000 */
[----:B------:R-:W-:Y:S02]  /*44b0*/  FADD.FTZ R156, R156, R159 ;  /* 0x0000009f9c9c7221 */ /* 0x000fe40000010000 */
[----:B------:R-:W-:Y:S01]  /*44c0*/  FADD.FTZ R152, R152, R157 ;  /* 0x0000009d98987221 */ /* 0x000fe20000010000 */
[C---:B------:R-:W-:Y:S01]  /*44d0*/  HMMA.16816.F32.BF16 R36, R96.reuse, R40, RZ ;  /* 0x000000286024723c */ /* 0x040fe200000418ff */
[----:B------:R-:W-:Y:S01]  /*44e0*/  FADD.FTZ R153, R153, R156 ;  /* 0x0000009c99997221 */ /* 0x000fe20000010000 */
[----:B------:R-:W-:Y:S06]  /*44f0*/  MUFU.EX2 R151, R151 ;  /* 0x0000009700977308 */ /* 0x000fec0000000800 */
        /* <DEDUP_REMOVED lines=12> */
[C---:B--2---:R-:W-:Y:S02]  /*45c0*/  HMMA.16816.F32.BF16 R52, R96.reuse, R56, RZ ;  /* 0x000000386034723c */ /* 0x044fe400000418ff */
[----:B------:R-:W2:Y:S06]  /*45d0*/  MUFU.EX2 R165, R165 ;  /* 0x000000a500a57308 */ /* 0x000eac0000000800 */
        /* <DEDUP_REMOVED lines=27> */
[----:B------:R-:W2:Y:S06]  /*4790*/  MUFU.EX2 R167, R167 ;  /* 0x000000a700a77308 */ /* 0x000eac0000000800 */
[C---:B----4-:R-:W-:Y:S07]  /*47a0*/  HMMA.16816.F32.BF16 R92, R96.reuse, R4, RZ ;  /* 0x00000004605c723c */ /* 0x050fee00000418ff */
[----:B-1----:R-:W-:Y:S01]  /*47b0*/  F2FP.BF16.PACK_AB R4, R150, R155 ;  /* 0x0000009b9604723e */ /* 0x002fe200000010ff */
[----:B------:R-:W-:Y:S01]  /*47c0*/  HMMA.16816.F32.BF16 R96, R96, R6, RZ ;  /* 0x000000066060723c */ /* 0x000fe200000418ff */
[----:B-----5:R-:W-:Y:S01]  /*47d0*/  F2FP.BF16.PACK_AB R5, R149, R154 ;  /* 0x0000009a9505723e */ /* 0x020fe200000010ff */
[----:B------:R-:W-:-:S02]  /*47e0*/  FADD.FTZ R155, R155, R152 ;  /* 0x000000989b9b7221 */ /* 0x000fc40000010000 */
[----:B------:R-:W-:Y:S02]  /*47f0*/  FADD.FTZ R154, R154, R153 ;  /* 0x000000999a9a7221 */ /* 0x000fe40000010000 */
[----:B------:R-:W-:Y:S01]  /*4800*/  FADD.FTZ R150, R150, R155 ;  /* 0x0000009b96967221 */ /* 0x000fe20000010000 */
[----:B------:R-:W-:Y:S01]  /*4810*/  F2FP.BF16.PACK_AB R6, R148, R151 ;  /* 0x000000979406723e */ /* 0x000fe200000010ff */
[----:B------:R-:W-:Y:S01]  /*4820*/  FADD.FTZ R149, R149, R154 ;  /* 0x0000009a95957221 */ /* 0x000fe20000010000 */
[----:B------:R-:W-:Y:S01]  /*4830*/  F2FP.BF16.PACK_AB R7, R3, R146 ;  /* 0x000000920307723e */ /* 0x000fe200000010ff */
[----:B------:R-:W-:Y:S02]  /*4840*/  FADD.FTZ R151, R151, R150 ;  /* 0x0000009697977221 */ /* 0x000fe40000010000 */
[----:B------:R-:W-:Y:S02]  /*4850*/  FADD.FTZ R146, R146, R149 ;  /* 0x0000009592927221 */ /* 0x000fe40000010000 */
[----:B------:R-:W-:-:S02]  /*4860*/  FADD.FTZ R151, R148, R151 ;  /* 0x0000009794977221 */ /* 0x000fc40000010000 */
[----:B---3--:R-:W-:Y:S01]  /*4870*/  HMMA.16816.F32.BF16 R36, R4, R8, R36 ;  /* 0x000000080424723c */ /* 0x008fe20000041824 */
[----:B------:R-:W-:-:S07]  /*4880*/  FADD.FTZ R146, R3, R146 ;  /* 0x0000009203927221 */ /* 0x000fce0000010000 */
        /* <DEDUP_REMOVED lines=8> */
[C---:B------:R-:W-:Y:S08]  /*4910*/  HMMA.16816.F32.BF16 R128, R4.reuse, R20, R128 ;  /* 0x000000140480723c */ /* 0x040ff00000041880 */
[C---:B------:R-:W-:Y:S01]  /*4920*/  HMMA.16816.F32.BF16 R124, R4.reuse, R22, R124 ;  /* 0x00000016047c723c */ /* 0x040fe2000004187c */
[----:B------:R-:W5:Y:S07]  /*4930*/  LDSM.16.MT88.4 R20, [R135+0x4900] ;  /* 0x004900008714783b */ /* 0x000f6e0000004200 */
[C---:B-1----:R-:W-:Y:S08]  /*4940*/  HMMA.16816.F32.BF16 R76, R4.reuse, R8, R76 ;  /* 0x00000008044c723c */ /* 0x042ff0000004184c */
[C---:B------:R-:W-:Y:S01]  /*4950*/  HMMA.16816.F32.BF16 R80, R4.reuse, R10, R80 ;  /* 0x0000000a0450723c */ /* 0x040fe20000041850 */
[----:B------:R-:W1:Y:S07]  /*4960*/  LDSM.16.MT88.4 R8, [R135+0x1100] ;  /* 0x001100008708783b */ /* 0x000e6e0000004200 */
[C---:B---3--:R-:W-:Y:S08]  /*4970*/  HMMA.16816.F32.BF16 R84, R4.reuse, R16, R84 ;  /* 0x000000100454723c */ /* 0x048ff00000041854 */
[C---:B------:R-:W-:Y:S01]  /*4980*/  HMMA.16816.F32.BF16 R88, R4.reuse, R18, R88 ;  /* 0x000000120458723c */ /* 0x040fe20000041858 */
[----:B------:R-:W3:Y:S07]  /*4990*/  LDSM.16.MT88.4 R16, [R172+0x1100] ;  /* 0x00110000ac10783b */ /* 0x000eee0000004200 */
[C---:B----4-:R-:W-:Y:S08]  /*49a0*/  HMMA.16816.F32.BF16 R92, R4.reuse, R12, R92 ;  /* 0x0000000c045c723c */ /* 0x050ff0000004185c */
[C---:B------:R-:W-:Y:S01]  /*49b0*/  HMMA.16816.F32.BF16 R96, R4.reuse, R14, R96 ;  /* 0x0000000e0460723c */ /* 0x040fe20000041860 */
[----:B------:R-:W4:Y:S07]  /*49c0*/  LDSM.16.MT88.4 R12, [R135+0x3100] ;  /* 0x00310000870c783b */ /* 0x000f2e0000004200 */
        /* <DEDUP_REMOVED lines=12> */
[C---:B-----5:R-:W-:Y:S08]  /*4a90*/  HMMA.16816.F32.BF16 R68, R4.reuse, R20, R68 ;  /* 0x000000140444723c */ /* 0x060ff00000041844 */
[----:B------:R-:W-:Y:S01]  /*4aa0*/  HMMA.16816.F32.BF16 R72, R4, R22, R72 ;  /* 0x000000160448723c */ /* 0x000fe20000041848 */
[----:B------:R-:W5:Y:S06]  /*4ab0*/  LDSM.16.MT88.4 R20, [R135+0x5100] ;  /* 0x005100008714783b */ /* 0x000f6c0000004200 */
[----:B--2---:R-:W-:Y:S01]  /*4ac0*/  F2FP.BF16.PACK_AB R4, R165, R164 ;  /* 0x000000a4a504723e */ /* 0x004fe200000010ff */
        /* <DEDUP_REMOVED lines=14> */
[C---:B---3--:R-:W-:Y:S08]  /*4bb0*/  HMMA.16816.F32.BF16 R120, R4.reuse, R16, R120 ;  /* 0x000000100478723c */ /* 0x048ff00000041878 */
[C---:B------:R-:W-:Y:S01]  /*4bc0*/  HMMA.16816.F32.BF16 R116, R4.reuse, R18, R116 ;  /* 0x000000120474723c */ /* 0x040fe20000041874 */
[----:B------:R-:W2:Y:S07]  /*4bd0*/  LDSM.16.MT88.4 R16, [R160+0x3100] ;  /* 0x00310000a010783b */ /* 0x000eae0000004200 */
[C---:B----4-:R-:W-:Y:S08]  /*4be0*/  HMMA.16816.F32.BF16 R36, R4.reuse, R12, R36 ;  /* 0x0000000c0424723c */ /* 0x050ff00000041824 */
[C---:B------:R-:W-:Y:S01]  /*4bf0*/  HMMA.16816.F32.BF16 R40, R4.reuse, R14, R40 ;  /* 0x0000000e0428723c */ /* 0x040fe20000041828 */
[----:B------:R-:W3:Y:S07]  /*4c00*/  LDSM.16.MT88.4 R12, [R172+0x5100] ;  /* 0x00510000ac0c783b */ /* 0x000eee0000004200 */
[C---:B-----5:R-:W-:Y:S08]  /*4c10*/  HMMA.16816.F32.BF16 R68, R4.reuse, R20, R68 ;  /* 0x000000140444723c */ /* 0x060ff00000041844 */
        /* <DEDUP_REMOVED lines=20> */
[C---:B------:R-:W-:Y:S08]  /*4d60*/  HMMA.16816.F32.BF16 R104, R4.reuse, R28, R104 ;  /* 0x0000001c0468723c */ /* 0x040ff00000041868 */
[C---:B------:R-:W-:Y:S01]  /*4d70*/  HMMA.16816.F32.BF16 R100, R4.reuse, R30, R100 ;  /* 0x0000001e0464723c */ /* 0x040fe20000041864 */
[----:B------:R-:W-:Y:S07]  /*4d80*/  LDSM.16.MT88.4 R28, [R160+0x1900] ;  /* 0x00190000a01c783b */ /* 0x000fee0000004200 */
[C---:B------:R-:W-:Y:S08]  /*4d90*/  HMMA.16816.F32.BF16 R44, R4.reuse, R24, R44 ;  /* 0x00000018042c723c */ /* 0x040ff0000004182c */
[----:B------:R-:W-:Y:S01]  /*4da0*/  HMMA.16816.F32.BF16 R48, R4, R26, R48 ;  /* 0x0000001a0430723c */ /* 0x000fe20000041830 */
[----:B------:R-:W-:Y:S06]  /*4db0*/  LDSM.16.MT88.4 R24, [R135+0x3900] ;  /* 0x003900008718783b */ /* 0x000fec0000004200 */
        /* <DEDUP_REMOVED lines=18> */
[C---:B------:R-:W-:Y:S07]  /*4ee0*/  HMMA.16816.F32.BF16 R52, R4.reuse, R20, R52 ;  /* 0x000000140434723c */ /* 0x040fee0000041834 */
[----:B------:R-:W-:Y:S01]  /*4ef0*/  IADD3 R20, R132, -0x3, RZ ;  /* 0xfffffffd84147810 */ /* 0x000fe20007ffe0ff */
[----:B--2---:R-:W-:Y:S03]  /*4f00*/  HMMA.16816.F32.BF16 R60, R4, R16, R60 ;  /* 0x00000010043c723c */ /* 0x004fe6000004183c */
[----:B------:R-:W-:-:S05]  /*4f10*/  ISETP.GE.AND P4, PT, R20, R193, PT ;  /* 0x000000c11400720c */ /* 0x000fca0003f86270 */
[C---:B------:R-:W-:Y:S01]  /*4f20*/  HMMA.16816.F32.BF16 R64, R4.reuse, R18, R64 ;  /* 0x000000120440723c */ /* 0x040fe20000041840 */
[----:B------:R-:W2:Y:S07]  /*4f30*/  LDSM.16.MT88.4 R16, [R160+0x5900] ;  /* 0x00590000a010783b */ /* 0x000eae0000004200 */
[----:B---3--:R-:W-:Y:S01]  /*4f40*/  HMMA.16816.F32.BF16 R68, R4, R12, R68 ;  /* 0x0000000c0444723c */ /* 0x008fe20000041844 */
[----:B------:R-:W-:-:S06]  /*4f50*/  @P4 IMAD R145, R145, R20, RZ ;  /* 0x0000001491914224 */ /* 0x000fcc00078e02ff */
[----:B------:R-:W-:Y:S01]  /*4f60*/  @P4 SHF.R.S32.HI R12, RZ, 0x1f, R20 ;  /* 0x0000001fff0c4819 */ /* 0x000fe20000011414 */
[-C--:B------:R-:W-:Y:S01]  /*4f70*/  @P4 IMAD.WIDE.U32 R20, R20, R147.reuse, R206 ;  /* 0x0000009314144225 */ /* 0x080fe200078e00ce */
[----:B-1----:R-:W-:Y:S03]  /*4f80*/  HMMA.16816.F32.BF16 R84, R4, R8, R84 ;  /* 0x000000080454723c */ /* 0x002fe60000041854 */
[----:B------:R-:W-:-:S04]  /*4f90*/  @P4 IMAD R12, R12, R147, R145 ;  /* 0x000000930c0c4224 */ /* 0x000fc800078e0291 */
[----:B------:R-:W-:Y:S01]  /*4fa0*/  @P4 IMAD.IADD R9, R21, 0x1, R12 ;  /* 0x0000000115094824 */ /* 0x000fe200078e020c */
[C---:B------:R-:W-:Y:S01]  /*4fb0*/  @P4 LEA R8, P0, R20.reuse, c[0x0][0x1c8], 0x1 ;  /* 0x0000720014084a11 */ /* 0x040fe200078008ff */
[----:B------:R-:W-:Y:S03]  /*4fc0*/  HMMA.16816.F32.BF16 R88, R4, R10, R88 ;  /* 0x0000000a0458723c */ /* 0x000fe60000041858 */
[----:B------:R-:W-:-:S04]  /*4fd0*/  @P4 LEA.HI.X R9, R20, c[0x0][0x1cc], R9, 0x1, P0 ;  /* 0x0000730014094a11 */ /* 0x000fc800000f0c09 */
[C---:B------:R-:W-:Y:S01]  /*4fe0*/  @P4 LEA R10, P0, R197.reuse, R8, 0x1 ;  /* 0x00000008c50a4211 */ /* 0x040fe200078008ff */
[----:B------:R-:W-:Y:S01]  /*4ff0*/  @!PT LDS RZ, [RZ] ;  /* 0x00000000fffff984 */ /* 0x000fe20000000800 */
[----:B------:R-:W-:Y:S01]  /*5000*/  @!PT LDS RZ, [RZ] ;  /* 0x00000000fffff984 */ /* 0x000fe20000000800 */
[----:B------:R-:W-:Y:S01]  /*5010*/  @!PT LDS RZ, [RZ] ;  /* 0x00000000fffff984 */ /* 0x000fe20000000800 */
[----:B------:R1:W-:Y:S01]  /*5020*/  @P4 LDGSTS.E.BYPASS.LTC128B.128 [R144+0xc100], [R8.64], !P3 ;  /* 0x0c10000008904fae */ /* 0x0003e2000d901d4a */
[----:B------:R-:W-:Y:S02]  /*5030*/  HMMA.16816.F32.BF16 R44, R4, R140, R44 ;  /* 0x0000008c042c723c */ /* 0x000fe4000004182c */
[----:B------:R-:W-:Y:S01]  /*5040*/  @P4 LEA.HI.X R11, R197, R9, R196, 0x1, P0 ;  /* 0x00000009c50b4211 */ /* 0x000fe200000f0cc4 */
[----:B------:R1:W-:Y:S01]  /*5050*/  @P4 LDGSTS.E.BYPASS.LTC128B.128 [R144+0xe100], [R8.64+0x80], !P2 ;  /* 0x0e10008008904fae */ /* 0x0003e2000d101d4a */
[----:B------:R-:W-:-:S03]  /*5060*/  PLOP3.LUT P0, PT, PT, PT, UP1, 0x40, 0x0 ;  /* 0x000000000000781c */ /* 0x000fc60003f0e818 */
[----:B------:R1:W-:Y:S01]  /*5070*/  @P4 LDGSTS.E.BYPASS.LTC128B.128 [R144+0x10100], [R8.64+0x100], !P1 ;  /* 0x1010010008904fae */ /* 0x0003e2000c901d4a */
[C---:B------:R-:W-:Y:S03]  /*5080*/  HMMA.16816.F32.BF16 R48, R4.reuse, R142, R48 ;  /* 0x0000008e0430723c */ /* 0x040fe60000041830 */
[----:B------:R1:W-:Y:S04]  /*5090*/  @P4 LDGSTS.E.BYPASS.LTC128B.128 [R144+0xd100], [R10.64], !P3 ;  /* 0x0d1000000a904fae */ /* 0x0003e8000d901d4a */
[----:B------:R1:W-:Y:S01]  /*50a0*/  @P4 LDGSTS.E.BYPASS.LTC128B.128 [R144+0xf100], [R10.64+0x80], !P2 ;  /* 0x0f1000800a904fae */ /* 0x0003e2000d101d4a */
[C---:B------:R-:W-:Y:S03]  /*50b0*/  HMMA.16816.F32.BF16 R76, R4.reuse, R136, R76 ;  /* 0x00000088044c723c */ /* 0x040fe6000004184c */
[----:B------:R1:W-:Y:S04]  /*50c0*/  @P4 LDGSTS.E.BYPASS.LTC128B.128 [R144+0x11100], [R10.64+0x100], !P1 ;  /* 0x111001000a904fae */ /* 0x0003e8000c901d4a */
[----:B------:R-:W0:Y:S01]  /*50d0*/  LDGDEPBAR ;  /* 0x00000000000079af */ /* 0x000e220000000000 */
        /* <DEDUP_REMOVED lines=10> */
[----:B------:R-:W-:Y:S07]  /*5180*/  HMMA.16816.F32.BF16 R96, R4, R18, R96 ;  /* 0x000000120460723c */ /* 0x000fee0000041860 */
[----:B------:R-:W-:Y:S01]  /*5190*/  IMAD.U32 R4, RZ, RZ, UR4 ;  /* 0x00000004ff047e24 */ /* 0x000fe2000f8e00ff */
[----:B------:R-:W-:Y:S05]  /*51a0*/  @P0 BRA `(.L_x_1582) ;  /* 0x0000010000000947 */ /* 0x000fea0003800000 */
[----:B-1----:R-:W-:Y:S01]  /*51b0*/  ISETP.LT.AND P0, PT, RZ, UR12, PT ;  /* 0x0000000cff007c0c */ /* 0x002fe2000bf01270 */
[----:B------:R-:W-:-:S06]  /*51c0*/  UIADD3 UR4, UR12, -0x1, URZ ;  /* 0xffffffff0c047890 */ /* 0x000fcc000fffe03f */
[----:B------:R-:W-:-:S06]  /*51d0*/  MOV R3, UR4 ;  /* 0x0000000400037c02 */ /* 0x000fcc0008000f00 */
[----:B------:R-:W-:Y:S05]  /*51e0*/  @P0 BRA `(.L_x_1583) ;  /* 0x0000006000000947 */ /* 0x000fea0003800000 */
[----:B------:R-:W-:Y:S01]  /*51f0*/  ISETP.NE.AND P0, PT, R133, c[0x0][0x32c], PT ;  /* 0x0000cb0085007a0c */ /* 0x000fe20003f05270 */
[----:B------:R-:W-:-:S12]  /*5200*/  IMAD R5, RZ, RZ, -UR12 ;  /* 0x8000000cff057e24 */ /* 0x000fd8000f8e02ff */
[----:B------:R-:W-:-:S05]  /*5210*/  @P0 IMAD.HI.U32 R3, R5, c[0x0][0x330], RZ ;  /* 0x0000cc0005030a27 */ /* 0x000fca00078e00ff */
[----:B------:R-:W-:-:S04]  /*5220*/  @P0 SHF.R.U32.HI R5, RZ, c[0x0][0x334], R3 ;  /* 0x0000cd00ff050a19 */ /* 0x000fc80000011603 */
[----:B------:R-:W-:Y:S01]  /*5230*/  LOP3.LUT R3, RZ, R5, RZ, 0x33, !PT ;  /* 0x00000005ff037212 */ /* 0x000fe200078e33ff */
[----:B------:R-:W-:Y:S05]  /*5240*/  BRA `(.L_x_1584) ;  /* 0x0000003000007947 */ /* 0x000fea0003800000 */
.L_x_1583:
[----:B------:R-:W-:-:S13]  /*5250*/  ISETP.NE.AND P0, PT, R133, c[0x0][0x32c], PT ;  /* 0x0000cb0085007a0c */ /* 0x000fda0003f05270 */
[----:B------:R-:W-:-:S05]  /*5260*/  @P0 IMAD.HI.U32 R5, R3, c[0x0][0x330], RZ ;  /* 0x0000cc0003050a27 */ /* 0x000fca00078e00ff */
[----:B------:R-:W-:Y:S02]  /*5270*/  @P0 SHF.R.U32.HI R3, RZ, c[0x0][0x334], R5 ;  /* 0x0000cd00ff030a19 */ /* 0x000fe40000011605 */
.L_x_1584:
[----:B------:R-:W-:-:S05]  /*5280*/  MOV R6, c[0x0][0x32c] ;  /* 0x0000cb0000067a02 */ /* 0x000fca0000000f00 */
[----:B------:R-:W-:-:S05]  /*5290*/  IMAD R3, R3, R6, c[0x0][0x32c] ;  /* 0x0000cb0003037624 */ /* 0x000fca00078e0206 */
[----:B------:R-:W-:-:S04]  /*52a0*/  IMNMX R4, R4, R3, PT ;  /* 0x0000000304047217 */ /* 0x000fc80003800200 */
.L_x_1582:
[----:B-1----:R-:W-:Y:S01]  /*52b0*/  SHF.R.S32.HI R3, RZ, 0x1f, R4 ;  /* 0x0000001fff037819 */ /* 0x002fe20000011404 */
[----:B------:R-:W-:Y:S02]  /*52c0*/  UMOV UR5, 0x1 ;  /* 0x0000000100057882 */ /* 0x000fe40000000000 */
[----:B------:R-:W-:Y:S01]  /*52d0*/  UMOV UR7, URZ ;  /* 0x0000003f00077c82 */ /* 0x000fe20008000000 */
[----:B------:R-:W-:-:S04]  /*52e0*/  LEA.HI R4, R3, R4, RZ, 0x6 ;  /* 0x0000000403047211 */ /* 0x000fc800078f30ff */
[----:B------:R-:W-:-:S04]  /*52f0*/  SHF.R.S32.HI R4, RZ, 0x6, R4 ;  /* 0x00000006ff047819 */ /* 0x000fc80000011404 */
[----:B------:R-:W-:-:S04]  /*5300*/  IMNMX R223, R193, R4, !PT ;  /* 0x00000004c1df7217 */ /* 0x000fc80007800200 */
[----:B------:R-:W-:-:S13]  /*5310*/  ISETP.GE.AND P0, PT, R214, R223, PT ;  /* 0x000000dfd600720c */ /* 0x000fda0003f06270 */
[----:B------:R-:W-:Y:S05]  /*5320*/  @!P0 BRA `(.L_x_1585) ;  /* 0x00003a2000008947 */ /* 0x000fea0003800000 */
[----:B------:R-:W-:Y:S01]  /*5330*/  PLOP3.LUT P4, PT, PT, PT, UP2, 0x80, 0x0 ;  /* 0x000000000000781c */ /* 0x000fe20003f8f028 */
[----:B------:R-:W-:Y:S01]  /*5340*/  IMAD.MOV.U32 R189, RZ, RZ, 0x20 ;  /* 0x00000020ffbd7424 */ /* 0x000fe200078e00ff */
[----:B------:R-:W-:Y:S01]  /*5350*/  PLOP3.LUT P0, PT, PT, PT, UP2, 0x80, 0x0 ;  /* 0x000000000000781c */ /* 0x000fe20003f0f028 */
[----:B------:R-:W-:Y:S01]  /*5360*/  IMAD.MOV.U32 R3, RZ, RZ, R0 ;  /* 0x000000ffff037224 */ /* 0x000fe200078e0000 */
[C---:B------:R-:W-:Y:S01]  /*5370*/  IADD3 R222, P5, R200.reuse, 0x40, RZ ;  /* 0x00000040c8de7810 */ /* 0x040fe20007fbe0ff */
[----:B------:R-:W-:Y:S01]  /*5380*/  IMAD.MOV.U32 R132, RZ, RZ, R2 ;  /* 0x000000ffff847224 */ /* 0x000fe200078e0002 */
[----:B------:R-:W-:Y:S01]  /*5390*/  SEL R189, R189, 0xffffffe0, !P6 ;  /* 0xffffffe0bdbd7807 */ /* 0x000fe20007000000 */
[----:B------:R-:W-:Y:S01]  /*53a0*/  UMOV UR7, URZ ;  /* 0x0000003f00077c82 */ /* 0x000fe20008000000 */
[----:B------:R-:W-:Y:S01]  /*53b0*/  IADD3 R220, P6, R200, 0x80, RZ ;  /* 0x00000080c8dc7810 */ /* 0x000fe20007fde0ff */
[----:B------:R-:W-:Y:S01]  /*53c0*/  IMAD.X R221, RZ, RZ, R205, P5 ;  /* 0x000000ffffdd7224 */ /* 0x000fe200028e06cd */
[----:B------:R-:W-:Y:S01]  /*53d0*/  IADD3 R216, P5, R202, 0x80, RZ ;  /* 0x00000080cad87810 */ /* 0x000fe20007fbe0ff */
[----:B------:R-:W-:-:S02]  /*53e0*/  UMOV UR5, 0x1 ;  /* 0x0000000100057882 */ /* 0x000fc40000000000 */
[----:B------:R-:W-:Y:S01]  /*53f0*/  @P4 IMAD.HI.U32 R213, R199, c[0x0][0x2c8], RZ ;  /* 0x0000b200c7d54a27 */ /* 0x000fe200078e00ff */
[----:B------:R-:W-:-:S03]  /*5400*/  IADD3 R218, P4, R202, 0x40, RZ ;  /* 0x00000040cada7810 */ /* 0x000fc60007f9e0ff */
[----:B------:R-:W-:Y:S01]  /*5410*/  IMAD.X R219, RZ, RZ, R205, P6 ;  /* 0x000000ffffdb7224 */ /* 0x000fe200030e06cd */
[----:B------:R-:W-:Y:S01]  /*5420*/  @P0 SHF.R.U32.HI R213, RZ, c[0x0][0x2cc], R213 ;  /* 0x0000b300ffd50a19 */ /* 0x000fe200000116d5 */
[--C-:B------:R-:W-:Y:S02]  /*5430*/  IMAD.X R217, RZ, RZ, R207.reuse, P4 ;  /* 0x000000ffffd97224 */ /* 0x100fe400020e06cf */
[----:B------:R-:W-:Y:S02]  /*5440*/  IMAD.X R215, RZ, RZ, R207, P5 ;  /* 0x000000ffffd77224 */ /* 0x000fe400028e06cf */
.L_x_1594:
[----:B------:R-:W-:Y:S04]  /*5450*/  DEPBAR.LE SB0, 0x2 ;  /* 0x000080800000791a */ /* 0x000fe80000000000 */
[----:B------:R-:W-:Y:S01]  /*5460*/  BAR.SYNC.DEFER_BLOCKING 0x0 ;  /* 0x0000000000007b1d */ /* 0x000fe20000010000 */
[----:B------:R-:W-:Y:S01]  /*5470*/  UIMAD UR4, UR5, 0x6000, URZ ;  /* 0x00006000050478a4 */ /* 0x000fe2000f8e023f */
[----:B------:R-:W-:Y:S01]  /*5480*/  ISETP.GE.AND P6, PT, R193, R214, PT ;  /* 0x000000d6c100720c */ /* 0x000fe20003fc6270 */
[----:B------:R-:W-:Y:S01]  /*5490*/  UIADD3 UR12, UR7, 0x1, URZ ;  /* 0x00000001070c7890 */ /* 0x000fe2000fffe03f */
[----:B------:R-:W-:Y:S01]  /*54a0*/  MOV R241, R199 ;  /* 0x000000c700f17202 */ /* 0x000fe20000000f00 */
[----:B------:R-:W-:Y:S01]  /*54b0*/  IMAD.SHL.U32 R235, R214, 0x40, RZ ;  /* 0x00000040d6eb7824 */ /* 0x000fe200078e00ff */
[----:B------:R-:W-:Y:S01]  /*54c0*/  UISETP.GE.AND UP0, UPT, UR7, 0x1, UPT ;  /* 0x000000010700788c */ /* 0x000fe2000bf06270 */
[----:B------:R-:W-:Y:S03]  /*54d0*/  IADD3 R180, R188, UR4, RZ ;  /* 0x00000004bcb47c10 */ /* 0x000fe6000fffe0ff */
[----:B------:R-:W-:Y:S02]  /*54e0*/  IADD3 R237, -R208, 0x1, -R235 ;  /* 0x00000001d0ed7810 */ /* 0x000fe40007ffe9eb */
[CC--:B------:R-:W-:Y:S02]  /*54f0*/  IADD3 R133, R189.reuse, R180.reuse, RZ ;  /* 0x000000b4bd857210 */ /* 0x0c0fe40007ffe0ff */
[-C--:B------:R-:W-:Y:S02]  /*5500*/  IADD3 R0, R192, R180.reuse, RZ ;  /* 0x000000b4c0007210 */ /* 0x080fe40007ffe0ff */
[----:B------:R-:W-:Y:S02]  /*5510*/  @!P6 IADD3 R165, R214, -0x1, RZ ;  /* 0xffffffffd6a5e810 */ /* 0x000fe40007ffe0ff */
[----:B------:R-:W-:Y:S02]  /*5520*/  IADD3 R191, R189, R180, R192 ;  /* 0x000000b4bdbf7210 */ /* 0x000fe40007ffe0c0 */
[----:B------:R-:W-:Y:S02]  /*5530*/  @!P6 SHF.R.S32.HI R2, RZ, 0x1f, R165 ;  /* 0x0000001fff02e819 */ /* 0x000fe400000114a5 */
[----:B------:R-:W-:Y:S01]  /*5540*/  IADD3 R237, R237, c[0x0][0x1d0], RZ ;  /* 0x00007400eded7a10 */ /* 0x000fe20007ffe0ff */
[----:B------:R-:W-:Y:S02]  /*5550*/  LDSM.16.M88.4 R136, [R190] ;  /* 0x00000000be88783b */ /* 0x000fe40000000200 */
[----:B------:R-:W-:Y:S01]  /*5560*/  @!P6 IMAD R2, R2, c[0x0][0x208], RZ ;  /* 0x000082000202ea24 */ /* 0x000fe200078e02ff */
[----:B------:R-:W-:Y:S03]  /*5570*/  IADD3 R237, R237, -c[0x0][0x168], RZ ;  /* 0x80005a00eded7a10 */ /* 0x000fe60007ffe0ff */
[----:B------:R-:W-:Y:S01]  /*5580*/  @!P6 IMAD R2, R165, c[0x0][0x20c], R2 ;  /* 0x00008300a502ea24 */ /* 0x000fe200078e0202 */
[----:B------:R-:W-:Y:S01]  /*5590*/  IADD3 R238, R237, c[0x0][0x328], RZ ;  /* 0x0000ca00edee7a10 */ /* 0x000fe20007ffe0ff */
[----:B------:R-:W1:Y:S01]  /*55a0*/  LDSM.16.M88.4 R140, [R188+UR4+0xc100] ;  /* 0x00c10004bc8c783b */ /* 0x000e620008000200 */
[----:B------:R-:W-:Y:S01]  /*55b0*/  @!P6 IMAD.WIDE.U32 R164, R165, c[0x0][0x208], RZ ;  /* 0x00008200a5a4ea25 */ /* 0x000fe200078e00ff */
[----:B------:R-:W-:Y:S03]  /*55c0*/  IADD3 R237, R237, UR6, RZ ;  /* 0x00000006eded7c10 */ /* 0x000fe6000fffe0ff */
[C---:B------:R-:W-:Y:S01]  /*55d0*/  @!P6 IMAD.SHL.U32 R173, R164.reuse, 0x40, RZ ;  /* 0x00000040a4ade824 */ /* 0x040fe200078e00ff */
[----:B------:R-:W-:Y:S01]  /*55e0*/  @!P6 IADD3 R2, R165, R2, RZ ;  /* 0x00000002a502e210 */ /* 0x000fe20007ffe0ff */
[----:B------:R-:W2:Y:S03]  /*55f0*/  LDSM.16.M88.4 R144, [R188+UR4+0xc900] ;  /* 0x00c90004bc90783b */ /* 0x000ea60008000200 */
[----:B------:R-:W-:Y:S02]  /*5600*/  @!P6 SHF.L.U64.HI R171, R164, 0x6, R2 ;  /* 0x00000006a4abe819 */ /* 0x000fe40000010202 */
[C---:B------:R-:W-:Y:S02]  /*5610*/  @!P6 IADD3 R169, P4, R173.reuse, R222, RZ ;  /* 0x000000deada9e210 */ /* 0x040fe40007f9e0ff */
[----:B------:R-:W3:Y:S01]  /*5620*/  LDSM.16.M88.4 R148, [R188+UR4+0xd100] ;  /* 0x00d10004bc94783b */ /* 0x000ee20008000200 */
[----:B------:R-:W-:Y:S02]  /*5630*/  @!P6 IADD3 R2, P0, R173, R200, RZ ;  /* 0x000000c8ad02e210 */ /* 0x000fe40007f1e0ff */
[C---:B------:R-:W-:Y:S02]  /*5640*/  @!P6 IMAD.X R168, R171.reuse, 0x1, R221, P4 ;  /* 0x00000001aba8e824 */ /* 0x040fe400020e06dd */
[C---:B------:R-:W-:Y:S02]  /*5650*/  @!P6 LEA R166, P5, R2.reuse, c[0x0][0x1f8], 0x1 ;  /* 0x00007e0002a6ea11 */ /* 0x040fe400078a08ff */
[----:B------:R-:W4:Y:S01]  /*5660*/  LDSM.16.M88.4 R152, [R188+UR4+0xd900] ;  /* 0x00d90004bc98783b */ /* 0x000f220008000200 */
[----:B------:R-:W-:Y:S02]  /*5670*/  @!P6 IADD3.X R165, R171, R205, RZ, P0, !PT ;  /* 0x000000cdaba5e210 */ /* 0x000fe400007fe4ff */
[C---:B------:R-:W-:Y:S02]  /*5680*/  @!P6 LEA R164, P0, R169.reuse, c[0x0][0x1f8], 0x1 ;  /* 0x00007e00a9a4ea11 */ /* 0x040fe400078008ff */
[----:B------:R-:W-:Y:S02]  /*5690*/  @!P6 LEA.HI.X R167, R2, c[0x0][0x1fc], R165, 0x1, P5 ;  /* 0x00007f0002a7ea11 */ /* 0x000fe400028f0ca5 */
[----:B------:R-:W-:Y:S01]  /*56a0*/  LDSM.16.M88.4 R156, [R133+0xd100] ;  /* 0x00d10000859c783b */ /* 0x000fe20000000200 */
[----:B------:R-:W-:Y:S02]  /*56b0*/  @!P6 LEA.HI.X R165, R169, c[0x0][0x1fc], R168, 0x1, P0 ;  /* 0x00007f00a9a5ea11 */ /* 0x000fe400000f0ca8 */
[----:B------:R-:W-:Y:S02]  /*56c0*/  @!P6 IADD3 R169, P5, R195, R173, RZ ;  /* 0x000000adc3a9e210 */ /* 0x000fe40007fbe0ff */
[----:B------:R-:W-:Y:S02]  /*56d0*/  @!P6 IADD3 R2, P4, R173, R220, RZ ;  /* 0x000000dcad02e210 */ /* 0x000fe40007f9e0ff */
[----:B------:R-:W-:Y:S01]  /*56e0*/  @!P6 IADD3 R175, P0, R169, R200, RZ ;  /* 0x000000c8a9afe210 */ /* 0x000fe20007f1e0ff */
[----:B------:R-:W-:Y:S01]  /*56f0*/  @!P6 IMAD.X R178, R194, 0x1, R171, P5 ;  /* 0x00000001c2b2e824 */ /* 0x000fe200028e06ab */
[----:B------:R-:W-:Y:S02]  /*5700*/  @!P6 LEA R172, P5, R2, c[0x0][0x1f8], 0x1 ;  /* 0x00007e0002acea11 */ /* 0x000fe400078a08ff */
[----:B------:R-:W-:Y:S01]  /*5710*/  @!P6 IADD3.X R171, R171, R219, RZ, P4, !PT ;  /* 0x000000dbababe210 */ /* 0x000fe200027fe4ff */
[C---:B-1----:R-:W-:Y:S03]  /*5720*/  HMMA.16816.F32.BF16 R4, R136.reuse, R140, RZ ;  /* 0x0000008c8804723c */ /* 0x042fe600000418ff */
[----:B------:R-:W-:Y:S01]  /*5730*/  @!P6 IMAD.X R168, R178, 0x1, R205, P0 ;  /* 0x00000001b2a8e824 */ /* 0x000fe200000e06cd */
[----:B------:R-:W-:Y:S02]  /*5740*/  @!P6 IADD3 R182, P0, R169, R222, RZ ;  /* 0x000000dea9b6e210 */ /* 0x000fe40007f1e0ff */
[C---:B------:R-:W-:Y:S02]  /*5750*/  @!P6 LEA R170, P4, R175.reuse, c[0x0][0x1f8], 0x1 ;  /* 0x00007e00afaaea11 */ /* 0x040fe400078808ff */
[C---:B------:R-:W-:Y:S01]  /*5760*/  HMMA.16816.F32.BF16 R8, R136.reuse, R142, RZ ;  /* 0x0000008e8808723c */ /* 0x040fe200000418ff */
[----:B------:R-:W-:Y:S03]  /*5770*/  LDSM.16.M88.4 R140, [R186] ;  /* 0x00000000ba8c783b */ /* 0x000fe60000000200 */
[----:B------:R-:W-:Y:S02]  /*5780*/  @!P6 LEA.HI.X R173, R2, c[0x0][0x1fc], R171, 0x1, P5 ;  /* 0x00007f0002adea11 */ /* 0x000fe400028f0cab */
[----:B------:R-:W-:Y:S01]  /*5790*/  @!P6 LEA.HI.X R171, R175, c[0x0][0x1fc], R168, 0x1, P4 ;  /* 0x00007f00afabea11 */ /* 0x000fe200020f0ca8 */
[----:B------:R-:W-:Y:S01]  /*57a0*/  IMAD.U32 R168, RZ, RZ, UR7 ;  /* 0x00000007ffa87e24 */ /* 0x000fe2000f8e00ff */
[C---:B--2---:R-:W-:Y:S01]  /*57b0*/  HMMA.16816.F32.BF16 R12, R136.reuse, R144, RZ ;  /* 0x00000090880c723c */ /* 0x044fe200000418ff */
[----:B------:R-:W-:Y:S01]  /*57c0*/  @!P6 LEA R174, P5, R182, c[0x0][0x1f8], 0x1 ;  /* 0x00007e00b6aeea11 */ /* 0x000fe200078a08ff */
[----:B------:R-:W-:Y:S02]  /*57d0*/  USEL UR7, UR12, URZ, !UP0 ;  /* 0x0000003f0c077287 */ /* 0x000fe4000c000000 */
[----:B------:R-:W-:Y:S02]  /*57e0*/  @!P6 IADD3 R2, P4, R169, R220, RZ ;  /* 0x000000dca902e210 */ /* 0x000fe40007f9e0ff */
[----:B------:R-:W-:Y:S02]  /*57f0*/  @!P6 IADD3.X R169, R178, R221, RZ, P0, !PT ;  /* 0x000000ddb2a9e210 */ /* 0x000fe400007fe4ff */
[C---:B------:R-:W-:Y:S01]  /*5800*/  HMMA.16816.F32.BF16 R16, R136.reuse, R146, RZ ;  /* 0x000000928810723c */ /* 0x040fe200000418ff */
[----:B------:R-:W1:Y:S03]  /*5810*/  LDSM.16.M88.4 R144, [R133+0xc100] ;  /* 0x00c100008590783b */ /* 0x000e660000000200 */
[----:B------:R-:W-:Y:S01]  /*5820*/  @!P6 LEA.HI.X R175, R182, c[0x0][0x1fc], R169, 0x1, P5 ;  /* 0x00007f00b6afea11 */ /* 0x000fe200028f0ca9 */
[----:B------:R-:W-:Y:S01]  /*5830*/  @!P6 IMAD R169, R168, 0x6000, R209 ;  /* 0x00006000a8a9e824 */ /* 0x000fe200078e02d1 */
[----:B------:R-:W-:Y:S02]  /*5840*/  @!P6 IADD3.X R177, R178, R219, RZ, P4, !PT ;  /* 0x000000dbb2b1e210 */ /* 0x000fe400027fe4ff */
[C---:B---3--:R-:W-:Y:S01]  /*5850*/  HMMA.16816.F32.BF16 R20, R136.reuse, R148, RZ ;  /* 0x000000948814723c */ /* 0x048fe200000418ff */
[C---:B------:R-:W-:Y:S04]  /*5860*/  @!P6 LEA R176, P0, R2.reuse, c[0x0][0x1f8], 0x1 ;  /* 0x00007e0002b0ea11 */ /* 0x040fe800078008ff */
[----:B------:R-:W-:Y:S01]  /*5870*/  @!P6 LEA.HI.X R177, R2, c[0x0][0x1fc], R177, 0x1, P0 ;  /* 0x00007f0002b1ea11 */ /* 0x000fe200000f0cb1 */
[----:B------:R-:W-:Y:S01]  /*5880*/  IMAD.IADD R2, R192, 0x1, R133 ;  /* 0x00000001c0027824 */ /* 0x000fe200078e0285 */
[----:B------:R-:W-:Y:S01]  /*5890*/  PLOP3.LUT P0, PT, PT, PT, UP2, 0x80, 0x0 ;  /* 0x000000000000781c */ /* 0x000fe20003f0f028 */
[C---:B------:R-:W-:Y:S01]  /*58a0*/  HMMA.16816.F32.BF16 R24, R136.reuse, R150, RZ ;  /* 0x000000968818723c */ /* 0x040fe200000418ff */
[----:B------:R-:W2:Y:S07]  /*58b0*/  LDSM.16.M88.4 R148, [R133+0xc900] ;  /* 0x00c900008594783b */ /* 0x000eae0000000200 */
[C---:B----4-:R-:W-:Y:S04]  /*58c0*/  HMMA.16816.F32.BF16 R28, R136.reuse, R152, RZ ;  /* 0x00000098881c723c */ /* 0x050fe800000418ff */
[----:B------:R-:W-:Y:S02]  /*58d0*/  @P0 MOV R241, R213 ;  /* 0x000000d500f10202 */ /* 0x000fe40000000f00 */
[----:B------:R-:W-:Y:S02]  /*58e0*/  PLOP3.LUT P0, PT, PT, PT, UP1, 0x40, 0x0 ;  /* 0x000000000000781c */ /* 0x000fe40003f0e818 */
[----:B------:R-:W-:Y:S01]  /*58f0*/  HMMA.16816.F32.BF16 R32, R136, R154, RZ ;  /* 0x0000009a8820723c */ /* 0x000fe200000418ff */
[----:B------:R-:W3:Y:S07]  /*5900*/  LDSM.16.M88.4 R136, [R133+0xd900] ;  /* 0x00d900008588783b */ /* 0x000eee0000000200 */
[----:B------:R-:W-:Y:S01]  /*5910*/  @!PT LDS RZ, [RZ] ;  /* 0x00000000fffff984 */ /* 0x000fe20000000800 */
[----:B------:R-:W-:Y:S01]  /*5920*/  @!PT LDS RZ, [RZ] ;  /* 0x00000000fffff984 */ /* 0x000fe20000000800 */
[----:B------:R-:W-:Y:S01]  /*5930*/  @!PT LDS RZ, [RZ] ;  /* 0x00000000fffff984 */ /* 0x000fe20000000800 */
[----:B------:R4:W-:Y:S01]  /*5940*/  @!P6 LDGSTS.E.BYPASS.LTC128B.128 [R169], [R166.64], !P3 ;  /* 0x00000000a6a9efae */ /* 0x0009e2000d901d4a */
[C---:B-1----:R-:W-:Y:S06]  /*5950*/  HMMA.16816.F32.BF16 R4, R140.reuse, R144, R4 ;  /* 0x000000908c04723c */ /* 0x042fec0000041804 */
[----:B------:R4:W-:Y:S02]  /*5960*/  @!P6 LDGSTS.E.BYPASS.LTC128B.128 [R169+0x2000], [R164.64], !P2 ;  /* 0x02000000a4a9efae */ /* 0x0009e4000d101d4a */
[C---:B------:R-:W-:Y:S05]  /*5970*/  HMMA.16816.F32.BF16 R8, R140.reuse, R146, R8 ;  /* 0x000000928c08723c */ /* 0x040fea0000041808 */
[----:B------:R1:W-:Y:S03]  /*5980*/  @!P6 LDGSTS.E.BYPASS.LTC128B.128 [R169+0x4000], [R172.64], !P1 ;  /* 0x04000000aca9efae */ /* 0x0003e6000c901d4a */
[C---:B--2---:R-:W-:Y:S04]  /*5990*/  HMMA.16816.F32.BF16 R12, R140.reuse, R148, R12 ;  /* 0x000000948c0c723c */ /* 0x044fe8000004180c */
[----:B------:R1:W-:Y:S04]  /*59a0*/  @!P6 LDGSTS.E.BYPASS.LTC128B.128 [R169+0x1000], [R170.64], !P3 ;  /* 0x01000000aaa9efae */ /* 0x0003e8000d901d4a */
[C---:B------:R-:W-:Y:S03]  /*59b0*/  HMMA.16816.F32.BF16 R16, R140.reuse, R150, R16 ;  /* 0x000000968c10723c */ /* 0x040fe60000041810 */
[----:B------:R1:W-:Y:S05]  /*59c0*/  @!P6 LDGSTS.E.BYPASS.LTC128B.128 [R169+0x3000], [R174.64], !P2 ;  /* 0x03000000aea9efae */ /* 0x0003ea000d101d4a */
[C---:B------:R-:W-:Y:S02]  /*59d0*/  HMMA.16816.F32.BF16 R20, R140.reuse, R156, R20 ;  /* 0x0000009c8c14723c */ /* 0x040fe40000041814 */
[----:B------:R1:W-:Y:S06]  /*59e0*/  @!P6 LDGSTS.E.BYPASS.LTC128B.128 [R169+0x5000], [R176.64], !P1 ;  /* 0x05000000b0a9efae */ /* 0x0003ec000c901d4a */
[C---:B------:R-:W-:Y:S01]  /*59f0*/  HMMA.16816.F32.BF16 R24, R140.reuse, R158, R24 ;  /* 0x0000009e8c18723c */ /* 0x040fe20000041818 */
[----:B------:R-:W-:Y:S07]  /*5a00*/  LDSM.16.M88.4 R152, [R185] ;  /* 0x00000000b998783b */ /* 0x000fee0000000200 */
[C---:B---3--:R-:W-:Y:S01]  /*5a10*/  HMMA.16816.F32.BF16 R28, R140.reuse, R136, R28 ;  /* 0x000000888c1c723c */ /* 0x048fe2000004181c */
[----:B------:R-:W2:Y:S07]  /*5a20*/  LDSM.16.M88.4 R160, [R0+0xc100] ;  /* 0x00c1000000a0783b */ /* 0x000eae0000000200 */
[----:B------:R-:W-:Y:S01]  /*5a30*/  HMMA.16816.F32.BF16 R32, R140, R138, R32 ;  /* 0x0000008a8c20723c */ /* 0x000fe20000041820 */
[----:B------:R-:W3:Y:S07]  /*5a40*/  LDSM.16.M88.4 R144, [R0+0xc900] ;  /* 0x00c900000090783b */ /* 0x000eee0000000200 */
[----:B------:R-:W5:Y:S07]  /*5a50*/  LDSM.16.M88.4 R148, [R0+0xd100] ;  /* 0x00d100000094783b */ /* 0x000f6e0000000200 */
[----:B------:R-:W5:Y:S07]  /*5a60*/  LDSM.16.M88.4 R156, [R0+0xd900] ;  /* 0x00d90000009c783b */ /* 0x000f6e0000000200 */
[----:B----4-:R-:W-:Y:S07]  /*5a70*/  LDSM.16.M88.4 R164, [R184] ;  /* 0x00000000b8a4783b */ /* 0x010fee0000000200 */
[----:B-1----:R-:W1:Y:S01]  /*5a80*/  LDSM.16.M88.4 R168, [R2+0xc100] ;  /* 0x00c1000002a8783b */ /* 0x002e620000000200 */
[C---:B--2---:R-:W-:Y:S06]  /*5a90*/  HMMA.16816.F32.BF16 R4, R152.reuse, R160, R4 ;  /* 0x000000a09804723c */ /* 0x044fec0000041804 */
[----:B------:R-:W2:Y:S02]  /*5aa0*/  LDSM.16.M88.4 R136, [R2+0xc900] ;  /* 0x00c900000288783b */ /* 0x000ea40000000200 */
[C---:B------:R-:W-:Y:S05]  /*5ab0*/  HMMA.16816.F32.BF16 R8, R152.reuse, R162, R8 ;  /* 0x000000a29808723c */ /* 0x040fea0000041808 */
[----:B------:R-:W4:Y:S03]  /*5ac0*/  LDSM.16.M88.4 R140, [R2+0xd100] ;  /* 0x00d10000028c783b */ /* 0x000f260000000200 */
[C---:B---3--:R-:W-:Y:S04]  /*5ad0*/  HMMA.16816.F32.BF16 R12, R152.reuse, R144, R12 ;  /* 0x00000090980c723c */ /* 0x048fe8000004180c */
[----:B------:R-:W-:Y:S04]  /*5ae0*/  LDSM.16.M88.4 R160, [R188+UR4+0xf900] ;  /* 0x00f90004bca0783b */ /* 0x000fe80008000200 */
[C---:B------:R-:W-:Y:S03]  /*5af0*/  HMMA.16816.F32.BF16 R16, R152.reuse, R146, R16 ;  /* 0x000000929810723c */ /* 0x040fe60000041810 */
[----:B------:R-:W3:Y:S05]  /*5b00*/  LDSM.16.M88.4 R144, [R2+0xd900] ;  /* 0x00d900000290783b */ /* 0x000eea0000000200 */
[C---:B-----5:R-:W-:Y:S02]  /*5b10*/  HMMA.16816.F32.BF16 R20, R152.reuse, R148, R20 ;  /* 0x000000949814723c */ /* 0x060fe40000041814 */
[----:B------:R-:W-:Y:S06]  /*5b20*/  LDSM.16.M88.4 R172, [R133+0xe900] ;  /* 0x00e9000085ac783b */ /* 0x000fec0000000200 */
[C---:B------:R-:W-:Y:S01]  /*5b30*/  HMMA.16816.F32.BF16 R24, R152.reuse, R150, R24 ;  /* 0x000000969818723c */ /* 0x040fe20000041818 */
[----:B------:R-:W-:Y:S07]  /*5b40*/  LDSM.16.M88.4 R148, [R190+0x4000] ;  /* 0x00400000be94783b */ /* 0x000fee0000000200 */
[C---:B------:R-:W-:Y:S01]  /*5b50*/  HMMA.16816.F32.BF16 R28, R152.reuse, R156, R28 ;  /* 0x0000009c981c723c */ /* 0x040fe2000004181c */
[----:B------:R-:W-:Y:S07]  /*5b60*/  LDSM.16.M88.4 R176, [R0+0xe100] ;  /* 0x00e1000000b0783b */ /* 0x000fee0000000200 */
[----:B------:R-:W-:Y:S01]  /*5b70*/  HMMA.16816.F32.BF16 R32, R152, R158, R32 ;  /* 0x0000009e9820723c */ /* 0x000fe20000041820 */
[----:B------:R-:W5:Y:S07]  /*5b80*/  LDSM.16.M88.4 R152, [R188+UR4+0xe100] ;  /* 0x00e10004bc98783b */ /* 0x000f6e0008000200 */
[C---:B-1----:R-:W-:Y:S01]  /*5b90*/  HMMA.16816.F32.BF16 R4, R164.reuse, R168, R4 ;  /* 0x000000a8a404723c */ /* 0x042fe20000041804 */
[----:B------:R-:W1:Y:S07]  /*5ba0*/  LDSM.16.M88.4 R156, [R188+UR4+0xe900] ;  /* 0x00e90004bc9c783b */ /* 0x000e6e0008000200 */
[C---:B------:R-:W-:Y:S01]  /*5bb0*/  HMMA.16816.F32.BF16 R8, R164.reuse, R170, R8 ;  /* 0x000000aaa408723c */ /* 0x040fe20000041808 */
[----:B------:R-:W-:Y:S07]  /*5bc0*/  LDSM.16.M88.4 R168, [R133+0xe100] ;  /* 0x00e1000085a8783b */ /* 0x000fee0000000200 */
[C---:B--2---:R-:W-:Y:S01]  /*5bd0*/  HMMA.16816.F32.BF16 R12, R164.reuse, R136, R12 ;  /* 0x00000088a40c723c */ /* 0x044fe2000004180c */
[----:B------:R-:W-:Y:S07]  /*5be0*/  LDSM.16.M88.4 R180, [R188+UR4+0x10100] ;  /* 0x01010004bcb4783b */ /* 0x000fee0008000200 */
[C---:B------:R-:W-:Y:S01]  /*5bf0*/  HMMA.16816.F32.BF16 R16, R164.reuse, R138, R16 ;  /* 0x0000008aa410723c */ /* 0x040fe20000041810 */
[----:B------:R-:W2:Y:S07]  /*5c00*/  LDSM.16.M88.4 R136, [R188+UR4+0xf100] ;  /* 0x00f10004bc88783b */ /* 0x000eae0008000200 */
[C---:B----4-:R-:W-:Y:S01]  /*5c10*/  HMMA.16816.F32.BF16 R20, R164.reuse, R140, R20 ;  /* 0x0000008ca414723c */ /* 0x050fe20000041814 */
[----:B------:R-:W0:Y:S07]  /*5c20*/  LDGDEPBAR ;  /* 0x00000000000079af */ /* 0x000e2e0000000000 */
[C---:B------:R-:W-:Y:S01]  /*5c30*/  HMMA.16816.F32.BF16 R24, R164.reuse, R142, R24 ;  /* 0x0000008ea418723c */ /* 0x040fe20000041818 */
[----:B------:R-:W4:Y:S07]  /*5c40*/  LDSM.16.M88.4 R140, [R186+0x4000] ;  /* 0x00400000ba8c783b */ /* 0x000f2e0000000200 */
[C---:B---3--:R-:W-:Y:S08]  /*5c50*/  HMMA.16816.F32.BF16 R28, R164.reuse, R144, R28 ;  /* 0x00000090a41c723c */ /* 0x048ff0000004181c */
[----:B------:R-:W-:Y:S01]  /*5c60*/  HMMA.16816.F32.BF16 R32, R164, R146, R32 ;  /* 0x00000092a420723c */ /* 0x000fe20000041820 */
[----:B------:R-:W3:Y:S07]  /*5c70*/  LDSM.16.M88.4 R144, [R133+0xf100] ;  /* 0x00f100008590783b */ /* 0x000eee0000000200 */
[C---:B-----5:R-:W-:Y:S01]  /*5c80*/  HMMA.16816.F32.BF16 R4, R148.reuse, R152, R4 ;  /* 0x000000989404723c */ /* 0x060fe20000041804 */
[----:B------:R-:W-:Y:S07]  /*5c90*/  LDSM.16.M88.4 R164, [R185+0x4000] ;  /* 0x00400000b9a4783b */ /* 0x000fee0000000200 */
[C---:B------:R-:W-:Y:S01]  /*5ca0*/  HMMA.16816.F32.BF16 R8, R148.reuse, R154, R8 ;  /* 0x0000009a9408723c */ /* 0x040fe20000041808 */
[----:B------:R-:W5:Y:S07]  /*5cb0*/  LDSM.16.M88.4 R152, [R133+0xf900] ;  /* 0x00f900008598783b */ /* 0x000f6e0000000200 */
[C---:B-1----:R-:W-:Y:S08]  /*5cc0*/  HMMA.16816.F32.BF16 R12, R148.reuse, R156, R12 ;  /* 0x0000009c940c723c */ /* 0x042ff0000004180c */
[C---:B------:R-:W-:Y:S01]  /*5cd0*/  HMMA.16816.F32.BF16 R16, R148.reuse, R158, R16 ;  /* 0x0000009e9410723c */ /* 0x040fe20000041810 */
[----:B------:R-:W-:Y:S07]  /*5ce0*/  LDSM.16.M88.4 R156, [R0+0xf900] ;  /* 0x00f90000009c783b */ /* 0x000fee0000000200 */
[C---:B--2---:R-:W-:Y:S08]  /*5cf0*/  HMMA.16816.F32.BF16 R20, R148.reuse, R136, R20 ;  /* 0x000000889414723c */ /* 0x044ff00000041814 */
[C---:B------:R-:W-:Y:S01]  /*5d00*/  HMMA.16816.F32.BF16 R24, R148.reuse, R138, R24 ;  /* 0x0000008a9418723c */ /* 0x040fe20000041818 */
[----:B------:R-:W1:Y:S07]  /*5d10*/  LDSM.16.M88.4 R136, [R0+0xe900] ;  /* 0x00e900000088783b */ /* 0x000e6e0000000200 */
[C---:B------:R-:W-:Y:S08]  /*5d20*/  HMMA.16816.F32.BF16 R28, R148.reuse, R160, R28 ;  /* 0x000000a0941c723c */ /* 0x040ff0000004181c */
[----:B------:R-:W-:Y:S01]  /*5d30*/  HMMA.16816.F32.BF16 R32, R148, R162, R32 ;  /* 0x000000a29420723c */ /* 0x000fe20000041820 */
[----:B------:R-:W2:Y:S07]  /*5d40*/  LDSM.16.M88.4 R148, [R0+0xf100] ;  /* 0x00f100000094783b */ /* 0x000eae0000000200 */
[C---:B----4-:R-:W-:Y:S01]  /*5d50*/  HMMA.16816.F32.BF16 R4, R140.reuse, R168, R4 ;  /* 0x000000a88c04723c */ /* 0x050fe20000041804 */
[----:B------:R-:W-:Y:S07]  /*5d60*/  LDSM.16.M88.4 R160, [R184+0x4000] ;  /* 0x00400000b8a0783b */ /* 0x000fee0000000200 */
[C---:B------:R-:W-:Y:S01]  /*5d70*/  HMMA.16816.F32.BF16 R8, R140.reuse, R170, R8 ;  /* 0x000000aa8c08723c */ /* 0x040fe20000041808 */
[----:B------:R-:W4:Y:S07]  /*5d80*/  LDSM.16.M88.4 R168, [R2+0xe100] ;  /* 0x00e1000002a8783b */ /* 0x000f2e0000000200 */
[C---:B------:R-:W-:Y:S08]  /*5d90*/  HMMA.16816.F32.BF16 R12, R140.reuse, R172, R12 ;  /* 0x000000ac8c0c723c */ /* 0x040ff0000004180c */
[C---:B------:R-:W-:Y:S01]  /*5da0*/  HMMA.16816.F32.BF16 R16, R140.reuse, R174, R16 ;  /* 0x000000ae8c10723c */ /* 0x040fe20000041810 */
[----:B------:R-:W-:Y:S07]  /*5db0*/  LDSM.16.M88.4 R172, [R190+0x8000] ;  /* 0x00800000beac783b */ /* 0x000fee0000000200 */
[C---:B---3--:R-:W-:Y:S08]  /*5dc0*/  HMMA.16816.F32.BF16 R20, R140.reuse, R144, R20 ;  /* 0x000000908c14723c */ /* 0x048ff00000041814 */
[C---:B------:R-:W-:Y:S01]  /*5dd0*/  HMMA.16816.F32.BF16 R24, R140.reuse, R146, R24 ;  /* 0x000000928c18723c */ /* 0x040fe20000041818 */
[----:B------:R-:W-:Y:S07]  /*5de0*/  LDSM.16.M88.4 R144, [R191+0xf100] ;  /* 0x00f10000bf90783b */ /* 0x000fee0000000200 */
[C---:B-----5:R-:W-:Y:S08]  /*5df0*/  HMMA.16816.F32.BF16 R28, R140.reuse, R152, R28 ;  /* 0x000000988c1c723c */ /* 0x060ff0000004181c */
[----:B------:R-:W-:Y:S01]  /*5e00*/  HMMA.16816.F32.BF16 R32, R140, R154, R32 ;  /* 0x0000009a8c20723c */ /* 0x000fe20000041820 */
[----:B------:R-:W3:Y:S07]  /*5e10*/  LDSM.16.M88.4 R140, [R191+0xe900] ;  /* 0x00e90000bf8c783b */ /* 0x000eee0000000200 */
[C---:B------:R-:W-:Y:S01]  /*5e20*/  HMMA.16816.F32.BF16 R4, R164.reuse, R176, R4 ;  /* 0x000000b0a404723c */ /* 0x040fe20000041804 */
[----:B------:R-:W5:Y:S07]  /*5e30*/  LDSM.16.M88.4 R152, [R191+0xf900] ;  /* 0x00f90000bf98783b */ /* 0x000f6e0000000200 */
        /* <DEDUP_REMOVED lines=8> */
[C---:B------:R-:W-:Y:S08]  /*5ec0*/  HMMA.16816.F32.BF16 R28, R164.reuse, R156, R28 ;  /* 0x0000009ca41c723c */ /* 0x040ff0000004181c */
[----:B------:R-:W-:Y:S01]  /*5ed0*/  HMMA.16816.F32.BF16 R32, R164, R158, R32 ;  /* 0x0000009ea420723c */ /* 0x000fe20000041820 */
[----:B------:R-:W1:Y:S07]  /*5ee0*/  LDSM.16.M88.4 R156, [R188+UR4+0x11900] ;  /* 0x01190004bc9c783b */ /* 0x000e6e0008000200 */
[C---:B----4-:R-:W-:Y:S01]  /*5ef0*/  HMMA.16816.F32.BF16 R4, R160.reuse, R168, R4 ;  /* 0x000000a8a004723c */ /* 0x050fe20000041804 */
[----:B------:R-:W4:Y:S07]  /*5f00*/  LDSM.16.M88.4 R164, [R186+0x8000] ;  /* 0x00800000baa4783b */ /* 0x000f2e0000000200 */
[C---:B------:R-:W-:Y:S01]  /*5f10*/  HMMA.16816.F32.BF16 R8, R160.reuse, R170, R8 ;  /* 0x000000aaa008723c */ /* 0x040fe20000041808 */
[----:B------:R-:W-:Y:S07]  /*5f20*/  LDSM.16.M88.4 R168, [R0+0x10100] ;  /* 0x0101000000a8783b */ /* 0x000fee0000000200 */
[C---:B---3--:R-:W-:Y:S08]  /*5f30*/  HMMA.16816.F32.BF16 R12, R160.reuse, R140, R12 ;  /* 0x0000008ca00c723c */ /* 0x048ff0000004180c */
[C---:B------:R-:W-:Y:S01]  /*5f40*/  HMMA.16816.F32.BF16 R16, R160.reuse, R142, R16 ;  /* 0x0000008ea010723c */ /* 0x040fe20000041810 */
[----:B------:R-:W3:Y:S07]  /*5f50*/  LDSM.16.M88.4 R140, [R133+0x10900] ;  /* 0x01090000858c783b */ /* 0x000eee0000000200 */
[C---:B------:R-:W-:Y:S08]  /*5f60*/  HMMA.16816.F32.BF16 R20, R160.reuse, R144, R20 ;  /* 0x00000090a014723c */ /* 0x040ff00000041814 */
[C---:B------:R-:W-:Y:S01]  /*5f70*/  HMMA.16816.F32.BF16 R24, R160.reuse, R146, R24 ;  /* 0x00000092a018723c */ /* 0x040fe20000041818 */
[----:B------:R-:W1:Y:S07]  /*5f80*/  LDSM.16.M88.4 R144, [R133+0x11100] ;  /* 0x011100008590783b */ /* 0x000e6e0000000200 */
[C---:B-----5:R-:W-:Y:S08]  /*5f90*/  HMMA.16816.F32.BF16 R28, R160.reuse, R152, R28 ;  /* 0x00000098a01c723c */ /* 0x060ff0000004181c */
[----:B------:R-:W-:Y:S01]  /*5fa0*/  HMMA.16816.F32.BF16 R32, R160, R154, R32 ;  /* 0x0000009aa020723c */ /* 0x000fe20000041820 */
[----:B------:R-:W5:Y:S07]  /*5fb0*/  LDSM.16.M88.4 R152, [R133+0x11900] ;  /* 0x011900008598783b */ /* 0x000f6e0000000200 */
[----:B------:R-:W3:Y:S01]  /*5fc0*/  LDSM.16.M88.4 R160, [R185+0x8000] ;  /* 0x00800000b9a0783b */ /* 0x000ee20000000200 */
        /* <DEDUP_REMOVED lines=9> */
[C---:B------:R-:W-:Y:S08]  /*6060*/  HMMA.16816.F32.BF16 R28, R172.reuse, R156, R28 ;  /* 0x0000009cac1c723c */ /* 0x040ff0000004181c */
[----:B------:R-:W-:Y:S01]  /*6070*/  HMMA.16816.F32.BF16 R32, R172, R158, R32 ;  /* 0x0000009eac20723c */ /* 0x000fe20000041820 */
[----:B------:R-:W1:Y:S07]  /*6080*/  LDSM.16.M88.4 R156, [R0+0x11900] ;  /* 0x01190000009c783b */ /* 0x000e6e0000000200 */
[----:B------:R-:W1:Y:S01]  /*6090*/  LDSM.16.M88.4 R172, [R184+0x8000] ;  /* 0x00800000b8ac783b */ /* 0x000e620000000200 */
[C---:B----4-:R-:W-:Y:S08]  /*60a0*/  HMMA.16816.F32.BF16 R4, R164.reuse, R176, R4 ;  /* 0x000000b0a404723c */ /* 0x050ff00000041804 */
[C---:B------:R-:W-:Y:S08]  /*60b0*/  HMMA.16816.F32.BF16 R8, R164.reuse, R178, R8 ;  /* 0x000000b2a408723c */ /* 0x040ff00000041808 */
[C---:B---3--:R-:W-:Y:S08]  /*60c0*/  HMMA.16816.F32.BF16 R12, R164.reuse, R140, R12 ;  /* 0x0000008ca40c723c */ /* 0x048ff0000004180c */
[C---:B------:R-:W-:Y:S01]  /*60d0*/  HMMA.16816.F32.BF16 R16, R164.reuse, R142, R16 ;  /* 0x0000008ea410723c */ /* 0x040fe20000041810 */
[----:B------:R-:W-:Y:S07]  /*60e0*/  LDSM.16.M88.4 R140, [R191+0x11100] ;  /* 0x01110000bf8c783b */ /* 0x000fee0000000200 */
        /* <DEDUP_REMOVED lines=11> */
[C---:B------:R-:W-:Y:S08]  /*61a0*/  HMMA.16816.F32.BF16 R28, R160.reuse, R156, R28 ;  /* 0x0000009ca01c723c */ /* 0x040ff0000004181c */
[----:B------:R-:W-:Y:S08]  /*61b0*/  HMMA.16816.F32.BF16 R32, R160, R158, R32 ;  /* 0x0000009ea020723c */ /* 0x000ff00000041820 */
[C---:B------:R-:W-:Y:S08]  /*61c0*/  HMMA.16816.F32.BF16 R4, R172.reuse, R180, R4 ;  /* 0x000000b4ac04723c */ /* 0x040ff00000041804 */
[C---:B------:R-:W-:Y:S08]  /*61d0*/  HMMA.16816.F32.BF16 R8, R172.reuse, R182, R8 ;  /* 0x000000b6ac08723c */ /* 0x040ff00000041808 */
[C---:B-1----:R-:W-:Y:S08]  /*61e0*/  HMMA.16816.F32.BF16 R12, R172.reuse, R136, R12 ;  /* 0x00000088ac0c723c */ /* 0x042ff0000004180c */
[C---:B------:R-:W-:Y:S01]  /*61f0*/  HMMA.16816.F32.BF16 R16, R172.reuse, R138, R16 ;  /* 0x0000008aac10723c */ /* 0x040fe20000041810 */
[----:B------:R1:W2:Y:S03]  /*6200*/  LDSM.16.M88.4 R136, [R191+0x11900] ;  /* 0x01190000bf88783b */ /* 0x0002a60000000200 */
[----:B------:R-:W-:Y:S02]  /*6210*/  FMUL.FTZ R165, R4, c[0x0][0x320] ;  /* 0x0000c80004a57a20 */ /* 0x000fe40000410000 */
[----:B------:R-:W-:Y:S02]  /*6220*/  FMUL.FTZ R167, R5, c[0x0][0x320] ;  /* 0x0000c80005a77a20 */ /* 0x000fe40000410000 */
[C---:B------:R-:W-:Y:S02]  /*6230*/  HMMA.16816.F32.BF16 R20, R172.reuse, R140, R20 ;  /* 0x0000008cac14723c */ /* 0x040fe40000041814 */
[----:B------:R-:W3:Y:S02]  /*6240*/  MUFU.TANH R165, R165 ;  /* 0x000000a500a57308 */ /* 0x000ee40000002400 */
[----:B------:R-:W-:Y:S02]  /*6250*/  FMUL.FTZ R2, R6, c[0x0][0x320] ;  /* 0x0000c80006027a20 */ /* 0x000fe40000410000 */
[----:B------:R-:W-:Y:S02]  /*6260*/  FMUL.FTZ R164, R7, c[0x0][0x320] ;  /* 0x0000c80007a47a20 */ /* 0x000fe40000410000 */
[C---:B------:R-:W-:Y:S04]  /*6270*/  HMMA.16816.F32.BF16 R24, R172.reuse, R142, R24 ;  /* 0x0000008eac18723c */ /* 0x040fe80000041818 */
[----:B------:R-:W4:Y:S01]  /*6280*/  MUFU.TANH R167, R167 ;  /* 0x000000a700a77308 */ /* 0x000f220000002400 */
[----:B------:R-:W-:Y:S02]  /*6290*/  FMUL.FTZ R169, R8, c[0x0][0x320] ;  /* 0x0000c80008a97a20 */ /* 0x000fe40000410000 */
[----:B------:R-:W-:Y:S02]  /*62a0*/  FMUL.FTZ R171, R9, c[0x0][0x320] ;  /* 0x0000c80009ab7a20 */ /* 0x000fe40000410000 */
[----:B------:R-:W-:Y:S03]  /*62b0*/  FMUL.FTZ R166, R10, c[0x0][0x320] ;  /* 0x0000c8000aa67a20 */ /* 0x000fe60000410000 */
[----:B------:R-:W-:Y:S02]  /*62c0*/  FMUL.FTZ R168, R11, c[0x0][0x320] ;  /* 0x0000c8000ba87a20 */ /* 0x000fe40000410000 */
[----:B------:R-:W3:Y:S01]  /*62d0*/  MUFU.TANH R2, R2 ;  /* 0x0000000200027308 */ /* 0x000ee20000002400 */
[----:B------:R-:W-:Y:S02]  /*62e0*/  FMUL.FTZ R181, R12, c[0x0][0x320] ;  /* 0x0000c8000cb57a20 */ /* 0x000fe40000410000 */
[----:B------:R-:W-:Y:S02]  /*62f0*/  FMUL.FTZ R225, R22, c[0x0][0x320] ;  /* 0x0000c80016e17a20 */ /* 0x000fe40000410000 */
[----:B------:R-:W-:Y:S02]  /*6300*/  FMUL.FTZ R179, R13, c[0x0][0x320] ;  /* 0x0000c8000db37a20 */ /* 0x000fe40000410000 */
[----:B------:R-:W-:Y:S02]  /*6310*/  FMUL.FTZ R178, R14, c[0x0][0x320] ;  /* 0x0000c8000eb27a20 */ /* 0x000fe40000410000 */
[----:B------:R-:W-:Y:S01]  /*6320*/  FMUL.FTZ R170, R15, c[0x0][0x320] ;  /* 0x0000c8000faa7a20 */ /* 0x000fe20000410000 */
[----:B-1----:R-:W1:Y:S01]  /*6330*/  MUFU.TANH R191, R225 ;  /* 0x000000e100bf7308 */ /* 0x002e620000002400 */
[C---:B--2---:R-:W-:Y:S03]  /*6340*/  HMMA.16816.F32.BF16 R28, R172.reuse, R136, R28 ;  /* 0x00000088ac1c723c */ /* 0x044fe6000004181c */
[----:B------:R-:W-:Y:S02]  /*6350*/  FMUL.FTZ R232, R27, c[0x0][0x320] ;  /* 0x0000c8001be87a20 */ /* 0x000fe40000410000 */
[----:B------:R-:W-:Y:S02]  /*6360*/  FMUL.FTZ R182, R16, c[0x0][0x320] ;  /* 0x0000c80010b67a20 */ /* 0x000fe40000410000 */
[----:B------:R-:W-:Y:S01]  /*6370*/  FMUL.FTZ R224, R17, c[0x0][0x320] ;  /* 0x0000c80011e07a20 */ /* 0x000fe20000410000 */
[----:B------:R-:W-:Y:S01]  /*6380*/  HMMA.16816.F32.BF16 R32, R172, R138, R32 ;  /* 0x0000008aac20723c */ /* 0x000fe20000041820 */
[----:B------:R2:W1:Y:S01]  /*6390*/  MUFU.TANH R225, R232 ;  /* 0x000000e800e17308 */ /* 0x0004620000002400 */
[----:B------:R-:W5:Y:S02]  /*63a0*/  SHFL.IDX PT, R173, R241, RZ, 0x1c1f ;  /* 0x001c1ffff1ad7589 */ /* 0x000f6400000e0000 */
[----:B------:R-:W-:Y:S02]  /*63b0*/  FMUL.FTZ R176, R18, c[0x0][0x320] ;  /* 0x0000c80012b07a20 */ /* 0x000fe40000410000 */
[----:B------:R-:W-:Y:S02]  /*63c0*/  FMUL.FTZ R177, R19, c[0x0][0x320] ;  /* 0x0000c80013b17a20 */ /* 0x000fe40000410000 */
[----:B------:R-:W-:Y:S03]  /*63d0*/  FMUL.FTZ R228, R20, c[0x0][0x320] ;  /* 0x0000c80014e47a20 */ /* 0x000fe60000410000 */
        /* <DEDUP_REMOVED lines=8> */
[----:B------:R-:W-:Y:S02]  /*6460*/  FMUL.FTZ R172, R29, c[0x0][0x320] ;  /* 0x0000c8001dac7a20 */ /* 0x000fe40000410000 */
[----:B------:R-:W-:Y:S01]  /*6470*/  FMUL.FTZ R231, R30, c[0x0][0x320] ;  /* 0x0000c8001ee77a20 */ /* 0x000fe20000410000 */
[-C--:B-----5:R-:W-:Y:S01]  /*6480*/  IADD3 R240, R238, R173.reuse, RZ ;  /* 0x000000adeef07210 */ /* 0x0a0fe20007ffe0ff */
[----:B------:R-:W-:Y:S01]  /*6490*/  FMUL.FTZ R175, R31, c[0x0][0x320] ;  /* 0x0000c8001faf7a20 */ /* 0x000fe20000410000 */
[----:B------:R-:W-:Y:S01]  /*64a0*/  IADD3 R239, R237, R173, RZ ;  /* 0x000000adedef7210 */ /* 0x000fe20007ffe0ff */
[----:B------:R-:W-:Y:S01]  /*64b0*/  FMUL.FTZ R236, R32, c[0x0][0x320] ;  /* 0x0000c80020ec7a20 */ /* 0x000fe20000410000 */
[----:B------:R-:W1:Y:S01]  /*64c0*/  MUFU.TANH R171, R171 ;  /* 0x000000ab00ab7308 */ /* 0x000e620000002400 */
[----:B------:R-:W-:Y:S02]  /*64d0*/  FMUL.FTZ R234, R33, c[0x0][0x320] ;  /* 0x0000c80021ea7a20 */ /* 0x000fe40000410000 */
[----:B------:R-:W-:Y:S02]  /*64e0*/  FMUL.FTZ R233, R34, c[0x0][0x320] ;  /* 0x0000c80022e97a20 */ /* 0x000fe40000410000 */
[----:B--2---:R-:W-:Y:S05]  /*64f0*/  FMUL.FTZ R232, R35, c[0x0][0x320] ;  /* 0x0000c80023e87a20 */ /* 0x004fea0000410000 */
[----:B------:R-:W2:Y:S10]  /*6500*/  MUFU.TANH R166, R166 ;  /* 0x000000a600a67308 */ /* 0x000eb40000002400 */
        /* <DEDUP_REMOVED lines=22> */
[----:B------:R-:W1:Y:S01]  /*6670*/  MUFU.TANH R232, R232 ;  /* 0x000000e800e87308 */ /* 0x000e620000002400 */
        /* <DEDUP_REMOVED lines=15> */
.L_x_1588:
[----:B------:R-:W-:Y:S04]  /*6770*/  MOV R0, c[0x0][0x32c] ;  /* 0x0000cb0000007a02 */ /* 0x000fe80000000f00 */
[----:B------:R-:W-:Y:S11]  /*6780*/  ISETP.NE.AND P0, PT, R0, 0x1, PT ;  /* 0x000000010000780c */ /* 0x000ff60003f05270 */
[----:B------:R-:W-:Y:S02]  /*6790*/  @!UPT UIADD3 URZ, URZ, URZ, URZ ;  /* 0x0000003f3f3ff290 */ /* 0x000fe4000fffe03f */
[----:B------:R-:W-:Y:S05]  /*67a0*/  @P0 IMAD.HI.U32 R0, R4, c[0x0][0x330], RZ ;  /* 0x0000cc0004000a27 */ /* 0x000fea00078e00ff */
[----:B------:R-:W-:Y:S02]  /*67b0*/  @P0 SHF.R.U32.HI R4, RZ, c[0x0][0x334], R0 ;  /* 0x0000cd00ff040a19 */ /* 0x000fe40000011600 */
.L_x_1589:
[----:B------:R-:W-:Y:S05]  /*67c0*/  BSYNC B0 ;  /* 0x0000000000007941 */ /* 0x000fea0003800000 */
.L_x_1587:
[----:B------:R-:W-:Y:S04]  /*67d0*/  IMAD R5, R4, c[0x0][0x32c], -R235 ;  /* 0x0000cb0004057a24 */ /* 0x000fe800078e0aeb */
[----:B------:R-:W-:Y:S05]  /*67e0*/  IMAD.IADD R0, R5, 0x1, -R208 ;  /* 0x0000000105007824 */ /* 0x000fea00078e0ad0 */
[----:B------:R-:W-:Y:S02]  /*67f0*/  IADD3 R5, R0, c[0x0][0x32c], RZ ;  /* 0x0000cb0000057a10 */ /* 0x000fe40007ffe0ff */
[----:B------:R-:W-:Y:S02]  /*6800*/  IMNMX R239, R239, R0, !PT ;  /* 0x00000000efef7217 */ /* 0x000fe40007800200 */
[----:B------:R-:W-:Y:S02]  /*6810*/  IMNMX R240, R240, R5, PT ;  /* 0x00000005f0f07217 */ /* 0x000fe40003800200 */
.L_x_1586:
[----:B--234-:R-:W-:Y:S01]  /*6820*/  ISETP.GT.AND P0, PT, R214, -0x1, PT ;  /* 0xffffffffd600780c */ /* 0x01cfe20003f04270 */
[----:B------:R-:W2:Y:S03]  /*6830*/  SHFL.IDX PT, R6, R241, 0x1, 0x1c1f ;  /* 0x003c1f00f1067f89 */ /* 0x000ea600000e0000 */
[C---:B------:R-:W-:Y:S02]  /*6840*/  ISETP.GT.AND P4, PT, R239.reuse, 0x1, P0 ;  /* 0x00000001ef00780c */ /* 0x040fe40000784270 */
[----:B------:R-:W-:Y:S02]  /*6850*/  ISETP.GT.AND P5, PT, R239, RZ, P0 ;  /* 0x000000ffef00720c */ /* 0x000fe400007a4270 */
[C---:B------:R-:W-:Y:S02]  /*6860*/  ISETP.LT.OR P4, PT, R240.reuse, 0x2, P4 ;  /* 0x00000002f000780c */ /* 0x040fe40002781670 */
[C---:B------:R-:W-:Y:S02]  /*6870*/  ISETP.LT.OR P5, PT, R240.reuse, 0x1, P5 ;  /* 0x00000001f000780c */ /* 0x040fe40002fa1670 */
[----:B------:R-:W-:Y:S02]  /*6880*/  FSEL R9, R167, -INF , !P4 ;  /* 0xff800000a7097808 */ /* 0x000fe40006000000 */
[C---:B------:R-:W-:Y:S02]  /*6890*/  ISETP.GT.AND P4, PT, R239.reuse, 0x10, P0 ;  /* 0x00000010ef00780c */ /* 0x040fe40000784270 */
[----:B------:R-:W-:Y:S02]  /*68a0*/  ISETP.GT.AND P6, PT, R239, 0x8, P0 ;  /* 0x00000008ef00780c */ /* 0x000fe400007c4270 */
[----:B------:R-:W-:Y:S02]  /*68b0*/  ISETP.LT.OR P4, PT, R240, 0x11, P4 ;  /* 0x00000011f000780c */ /* 0x000fe40002781670 */
[----:B------:R-:W-:Y:S02]  /*68c0*/  FSEL R11, R165, -INF , !P5 ;  /* 0xff800000a50b7808 */ /* 0x000fe40006800000 */
[----:B------:R-:W-:Y:S02]  /*68d0*/  ISETP.GT.AND P5, PT, R239, 0x9, P0 ;  /* 0x00000009ef00780c */ /* 0x000fe400007a4270 */
[----:B-1----:R-:W-:Y:S01]  /*68e0*/  FSEL R161, R181, -INF , !P4 ;  /* 0xff800000b5a17808 */ /* 0x002fe20006000000 */
[--C-:B--2---:R-:W-:Y:S01]  /*68f0*/  IMAD.IADD R0, R238, 0x1, R6.reuse ;  /* 0x00000001ee007824 */ /* 0x104fe200078e0206 */
[----:B------:R-:W-:Y:S01]  /*6900*/  ISETP.GT.AND P4, PT, R239, 0x19, P0 ;  /* 0x00000019ef00780c */ /* 0x000fe20000784270 */
[----:B------:R-:W-:Y:S01]  /*6910*/  IMAD.IADD R4, R237, 0x1, R6 ;  /* 0x00000001ed047824 */ /* 0x000fe200078e0206 */
[C---:B------:R-:W-:Y:S02]  /*6920*/  ISETP.LT.OR P6, PT, R240.reuse, 0x9, P6 ;  /* 0x00000009f000780c */ /* 0x040fe400037c1670 */
[C---:B------:R-:W-:Y:S02]  /*6930*/  ISETP.LT.OR P5, PT, R240.reuse, 0xa, P5 ;  /* 0x0000000af000780c */ /* 0x040fe40002fa1670 */
[----:B------:R-:W-:Y:S02]  /*6940*/  ISETP.LT.OR P4, PT, R240, 0x1a, P4 ;  /* 0x0000001af000780c */ /* 0x000fe40002781670 */
[----:B------:R-:W-:Y:S02]  /*6950*/  FSEL R5, R169, -INF , !P6 ;  /* 0xff800000a9057808 */ /* 0x000fe40007000000 */
[----:B------:R-:W-:Y:S02]  /*6960*/  ISETP.GT.AND P6, PT, R239, 0x11, P0 ;  /* 0x00000011ef00780c */ /* 0x000fe400007c4270 */
[----:B------:R-:W-:Y:S02]  /*6970*/  FSEL R7, R171, -INF , !P5 ;  /* 0xff800000ab077808 */ /* 0x000fe40006800000 */
[C---:B------:R-:W-:Y:S02]  /*6980*/  ISETP.GT.AND P5, PT, R239.reuse, 0x18, P0 ;  /* 0x00000018ef00780c */ /* 0x040fe400007a4270 */
        /* <DEDUP_REMOVED lines=45> */
.L_x_1592:
[----:B------:R-:W-:Y:S04]  /*6c60*/  MOV R6, c[0x0][0x32c] ;  /* 0x0000cb0000067a02 */ /* 0x000fe80000000f00 */
[----:B------:R-:W-:Y:S11]  /*6c70*/  ISETP.NE.AND P4, PT, R6, 0x1, PT ;  /* 0x000000010600780c */ /* 0x000ff60003f85270 */
[----:B------:R-:W-:Y:S02]  /*6c80*/  @!UPT UIADD3 URZ, URZ, URZ, URZ ;  /* 0x0000003f3f3ff290 */ /* 0x000fe4000fffe03f */
[----:B------:R-:W-:Y:S05]  /*6c90*/  @P4 IMAD.HI.U32 R6, R8, c[0x0][0x330], RZ ;  /* 0x0000cc0008064a27 */ /* 0x000fea00078e00ff */
[----:B------:R-:W-:Y:S02]  /*6ca0*/  @P4 SHF.R.U32.HI R8, RZ, c[0x0][0x334], R6 ;  /* 0x0000cd00ff084a19 */ /* 0x000fe40000011606 */
.L_x_1593:
[----:B------:R-:W-:Y:S05]  /*6cb0*/  BSYNC B0 ;  /* 0x0000000000007941 */ /* 0x000fea0003800000 */
.L_x_1591:
[----:B------:R-:W-:Y:S04]  /*6cc0*/  IMAD R235, R8, c[0x0][0x32c], -R235 ;  /* 0x0000cb0008eb7a24 */ /* 0x000fe800078e0aeb */
[----:B------:R-:W-:Y:S05]  /*6cd0*/  IMAD.IADD R235, R235, 0x1, -R208 ;  /* 0x00000001ebeb7824 */ /* 0x000fea00078e0ad0 */
[----:B------:R-:W-:Y:S02]  /*6ce0*/  IADD3 R13, R235, c[0x0][0x32c], RZ ;  /* 0x0000cb00eb0d7a10 */ /* 0x000fe40007ffe0ff */
[----:B------:R-:W-:Y:S02]  /*6cf0*/  IMNMX R4, R4, R235, !PT ;  /* 0x000000eb04047217 */ /* 0x000fe40007800200 */
[----:B------:R-:W-:Y:S02]  /*6d00*/  IMNMX R0, R0, R13, PT ;  /* 0x0000000d00007217 */ /* 0x000fe40003800200 */
.L_x_1590:
[----:B------:R-:W-:Y:S01]  /*6d10*/  FMNMX.FTZ R6, R11, R132, !PT ;  /* 0x000000840b067209 */ /* 0x000fe20007810000 */
[----:B------:R-:W-:Y:S04]  /*6d20*/  DEPBAR.LE SB0, 0x2 ;  /* 0x000080800000791a */ /* 0x000fe80000000000 */
[----:B------:R-:W-:Y:S01]  /*6d30*/  FMNMX.FTZ R6, R9, R6, !PT ;  /* 0x0000000609067209 */ /* 0x000fe20007810000 */
[----:B------:R-:W-:Y:S01]  /*6d40*/  BAR.SYNC.DEFER_BLOCKING 0x0 ;  /* 0x0000000000007b1d */ /* 0x000fe20000010000 */
[C---:B------:R-:W-:Y:S01]  /*6d50*/  ISETP.GT.AND P6, PT, R4.reuse, RZ, P0 ;  /* 0x000000ff0400720c */ /* 0x040fe200007c4270 */
[----:B------:R-:W-:Y:S01]  /*6d60*/  UIADD3 UR12, UR5, 0x1, URZ ;  /* 0x00000001050c7890 */ /* 0x000fe2000fffe03f */
[----:B------:R-:W-:Y:S01]  /*6d70*/  FMNMX.FTZ R6, R5, R6, !PT ;  /* 0x0000000605067209 */ /* 0x000fe20007810000 */
[----:B------:R-:W-:Y:S01]  /*6d80*/  UISETP.GE.AND UP0, UPT, UR5, 0x1, UPT ;  /* 0x000000010500788c */ /* 0x000fe2000bf06270 */
[----:B------:R-:W-:Y:S02]  /*6d90*/  ISETP.GT.AND P5, PT, R4, 0x1, P0 ;  /* 0x000000010400780c */ /* 0x000fe400007a4270 */
[----:B------:R-:W-:Y:S01]  /*6da0*/  FMNMX.FTZ R6, R7, R6, !PT ;  /* 0x0000000607067209 */ /* 0x000fe20007810000 */
[----:B------:R-:W-:Y:S01]  /*6db0*/  USEL UR5, UR12, URZ, !UP0 ;  /* 0x0000003f0c057287 */ /* 0x000fe2000c000000 */
[----:B------:R-:W-:Y:S02]  /*6dc0*/  ISETP.LT.OR P6, PT, R0, 0x1, P6 ;  /* 0x000000010000780c */ /* 0x000fe400037c1670 */
[----:B------:R-:W-:Y:S02]  /*6dd0*/  FMNMX.FTZ R6, R161, R6, !PT ;  /* 0x00000006a1067209 */ /* 0x000fe40007810000 */
[----:B------:R-:W-:Y:S02]  /*6de0*/  FSEL R10, R2, -INF , !P6 ;  /* 0xff800000020a7808 */ /* 0x000fe40007000000 */
[----:B------:R-:W-:Y:S02]  /*6df0*/  ISETP.GT.AND P4, PT, R4, 0x8, P0 ;  /* 0x000000080400780c */ /* 0x000fe40000784270 */
[----:B------:R-:W-:Y:S02]  /*6e00*/  ISETP.LT.OR P5, PT, R0, 0x2, P5 ;  /* 0x000000020000780c */ /* 0x000fe40002fa1670 */
[----:B------:R-:W-:Y:S02]  /*6e10*/  FMNMX.FTZ R13, R10, R3, !PT ;  /* 0x000000030a0d7209 */ /* 0x000fe40007810000 */
[----:B------:R-:W-:Y:S02]  /*6e20*/  FMNMX.FTZ R6, R167, R6, !PT ;  /* 0x00000006a7067209 */ /* 0x000fe40007810000 */
[----:B------:R-:W-:Y:S01]  /*6e30*/  ISETP.GT.AND P6, PT, R4, 0x9, P0 ;  /* 0x000000090400780c */ /* 0x000fe200007c4270 */
[----:B------:R-:W-:Y:S01]  /*6e40*/  LDSM.16.MT88.4 R28, [R134+UR4+0x100] ;  /* 0x00010004861c783b */ /* 0x000fe20008004200 */
[----:B------:R-:W-:Y:S02]  /*6e50*/  ISETP.LT.OR P4, PT, R0, 0x9, P4 ;  /* 0x000000090000780c */ /* 0x000fe40002781670 */
[----:B------:R-:W-:Y:S02]  /*6e60*/  FSEL R164, R164, -INF , !P5 ;  /* 0xff800000a4a47808 */ /* 0x000fe40006800000 */
[----:B------:R-:W-:Y:S02]  /*6e70*/  FSEL R8, R166, -INF , !P4 ;  /* 0xff800000a6087808 */ /* 0x000fe40006000000 */
[----:B------:R-:W-:Y:S02]  /*6e80*/  FMNMX.FTZ R6, R163, R6, !PT ;  /* 0x00000006a3067209 */ /* 0x000fe40007810000 */
[----:B------:R-:W-:Y:S02]  /*6e90*/  ISETP.GT.AND P5, PT, R4, 0x10, P0 ;  /* 0x000000100400780c */ /* 0x000fe400007a4270 */
[----:B------:R-:W-:Y:S02]  /*6ea0*/  ISETP.LT.OR P6, PT, R0, 0xa, P6 ;  /* 0x0000000a0000780c */ /* 0x000fe400037c1670 */
[----:B------:R-:W-:Y:S02]  /*6eb0*/  FMNMX.FTZ R13, R164, R13, !PT ;  /* 0x0000000da40d7209 */ /* 0x000fe40007810000 */
[----:B------:R-:W-:Y:S02]  /*6ec0*/  FMNMX.FTZ R2, R165, R6, !PT ;  /* 0x00000006a5027209 */ /* 0x000fe40007810000 */
[----:B------:R-:W-:Y:S02]  /*6ed0*/  FSEL R6, R168, -INF , !P6 ;  /* 0xff800000a8067808 */ /* 0x000fe40007000000 */
[----:B------:R-:W-:Y:S02]  /*6ee0*/  FMNMX.FTZ R13, R8, R13, !PT ;  /* 0x0000000d080d7209 */ /* 0x000fe40007810000 */
[----:B------:R-:W-:Y:S02]  /*6ef0*/  ISETP.GT.AND P4, PT, R4, 0x11, P0 ;  /* 0x000000110400780c */ /* 0x000fe40000784270 */
[----:B------:R-:W-:Y:S02]  /*6f00*/  ISETP.LT.OR P5, PT, R0, 0x11, P5 ;  /* 0x000000110000780c */ /* 0x000fe40002fa1670 */
[----:B------:R-:W-:Y:S02]  /*6f10*/  FMNMX.FTZ R15, R6, R13, !PT ;  /* 0x0000000d060f7209 */ /* 0x000fe40007810000 */
[----:B------:R-:W-:Y:S02]  /*6f20*/  FSEL R178, R178, -INF , !P5 ;  /* 0xff800000b2b27808 */ /* 0x000fe40006800000 */
[----:B------:R-:W-:Y:S02]  /*6f30*/  ISETP.GT.AND P6, PT, R4, 0x18, P0 ;  /* 0x000000180400780c */ /* 0x000fe400007c4270 */
[----:B------:R-:W-:Y:S02]  /*6f40*/  ISETP.LT.OR P4, PT, R0, 0x12, P4 ;  /* 0x000000120000780c */ /* 0x000fe40002781670 */
[----:B------:R-:W-:Y:S02]  /*6f50*/  FMNMX.FTZ R15, R178, R15, !PT ;  /* 0x0000000fb20f7209 */ /* 0x000fe40007810000 */
[----:B------:R-:W-:Y:S02]  /*6f60*/  FMNMX.FTZ R2, R169, R2, !PT ;  /* 0x00000002a9027209 */ /* 0x000fe40007810000 */
[----:B------:R-:W-:Y:S02]  /*6f70*/  ISETP.GT.AND P5, PT, R4, 0x19, P0 ;  /* 0x000000190400780c */ /* 0x000fe400007a4270 */
[----:B------:R-:W-:Y:S02]  /*6f80*/  FSEL R166, R170, -INF , !P4 ;  /* 0xff800000aaa67808 */ /* 0x000fe40006000000 */
[----:B------:R-:W-:Y:S02]  /*6f90*/  ISETP.LT.OR P6, PT, R0, 0x19, P6 ;  /* 0x000000190000780c */ /* 0x000fe400037c1670 */
[----:B------:R-:W-:Y:S02]  /*6fa0*/  FMNMX.FTZ R2, R173, R2, !PT ;  /* 0x00000002ad027209 */ /* 0x000fe40007810000 */
[----:B------:R-:W-:Y:S02]  /*6fb0*/  ISETP.GT.AND P4, PT, R4, 0x20, P0 ;  /* 0x000000200400780c */ /* 0x000fe40000784270 */
[----:B------:R-:W-:Y:S02]  /*6fc0*/  ISETP.LT.OR P5, PT, R0, 0x1a, P5 ;  /* 0x0000001a0000780c */ /* 0x000fe40002fa1670 */
[----:B------:R-:W-:Y:S02]  /*6fd0*/  FSEL R176, R176, -INF , !P6 ;  /* 0xff800000b0b07808 */ /* 0x000fe40007000000 */
[----:B------:R-:W-:Y:S02]  /*6fe0*/  FMNMX.FTZ R15, R166, R15, !PT ;  /* 0x0000000fa60f7209 */ /* 0x000fe40007810000 */
[----:B------:R-:W-:Y:S02]  /*6ff0*/  FMNMX.FTZ R2, R171, R2, !PT ;  /* 0x00000002ab027209 */ /* 0x000fe40007810000 */
[----:B------:R-:W-:Y:S02]  /*7000*/  FSEL R168, R177, -INF , !P5 ;  /* 0xff800000b1a87808 */ /* 0x000fe40006800000 */
[----:B------:R-:W-:Y:S02]  /*7010*/  ISETP.GT.AND P6, PT, R4, 0x21, P0 ;  /* 0x000000210400780c */ /* 0x000fe400007c4270 */
[----:B------:R-:W-:Y:S02]  /*7020*/  ISETP.LT.OR P4, PT, R0, 0x21, P4 ;  /* 0x000000210000780c */ /* 0x000fe40002781670 */
        /* <DEDUP_REMOVED lines=8> */
[----:B------:R-:W-:Y:S02]  /*70b0*/  FMNMX.FTZ R15, R174, R15, !PT ;  /* 0x0000000fae0f7209 */ /* 0x000fe40007810000 */
[----:B------:R-:W-:Y:S02]  /*70c0*/  ISETP.GT.AND P4, PT, R4, 0x29, P0 ;  /* 0x000000290400780c */ /* 0x000fe40000784270 */
[C---:B------:R-:W-:Y:S02]  /*70d0*/  ISETP.LT.OR P5, PT, R0.reuse, 0x29, P5 ;  /* 0x000000290000780c */ /* 0x040fe40002fa1670 */
[----:B------:R-:W-:Y:S02]  /*70e0*/  FMNMX.FTZ R2, R147, R2, !PT ;  /* 0x0000000293027209 */ /* 0x000fe40007810000 */
[----:B------:R-:W-:Y:S02]  /*70f0*/  ISETP.LT.OR P4, PT, R0, 0x2a, P4 ;  /* 0x0000002a0000780c */ /* 0x000fe40002781670 */
[----:B------:R-:W-:Y:S02]  /*7100*/  ISETP.GT.AND P6, PT, R4, 0x30, P0 ;  /* 0x000000300400780c */ /* 0x000fe400007c4270 */
[----:B------:R-:W-:Y:S02]  /*7110*/  FSEL R170, R226, -INF , !P5 ;  /* 0xff800000e2aa7808 */ /* 0x000fe40006800000 */
[----:B------:R-:W-:Y:S02]  /*7120*/  FMNMX.FTZ R15, R172, R15, !PT ;  /* 0x0000000fac0f7209 */ /* 0x000fe40007810000 */
[----:B------:R-:W-:Y:S02]  /*7130*/  FMNMX.FTZ R2, R145, R2, !PT ;  /* 0x0000000291027209 */ /* 0x000fe40007810000 */
[----:B------:R-:W-:Y:S02]  /*7140*/  FSEL R150, R225, -INF , !P4 ;  /* 0xff800000e1967808 */ /* 0x000fe40006000000 */
[----:B------:R-:W-:Y:S02]  /*7150*/  ISETP.LT.OR P6, PT, R0, 0x31, P6 ;  /* 0x000000310000780c */ /* 0x000fe400037c1670 */
[----:B------:R-:W-:Y:S02]  /*7160*/  FMNMX.FTZ R15, R170, R15, !PT ;  /* 0x0000000faa0f7209 */ /* 0x000fe40007810000 */
[----:B------:R-:W-:Y:S02]  /*7170*/  ISETP.GT.AND P5, PT, R4, 0x31, P0 ;  /* 0x000000310400780c */ /* 0x000fe400007a4270 */
[----:B------:R-:W-:Y:S02]  /*7180*/  FMNMX.FTZ R13, R143, R2, !PT ;  /* 0x000000028f0d7209 */ /* 0x000fe40007810000 */
[----:B------:R-:W-:Y:S02]  /*7190*/  FSEL R146, R231, -INF , !P6 ;  /* 0xff800000e7927808 */ /* 0x000fe40007000000 */
[----:B------:R-:W-:Y:S01]  /*71a0*/  FMNMX.FTZ R15, R150, R15, !PT ;  /* 0x0000000f960f7209 */ /* 0x000fe20007810000 */
[----:B------:R-:W1:Y:S01]  /*71b0*/  SHFL.BFLY PT, R2, R13, 0x2, 0x1f ;  /* 0x0c401f000d027f89 */ /* 0x000e6200000e0000 */
        /* <DEDUP_REMOVED lines=9> */
[----:B------:R-:W-:Y:S02]  /*7250*/  FMNMX.FTZ R19, R142, R15, !PT ;  /* 0x0000000f8e137209 */ /* 0x000fe40007810000 */
[----:B------:R-:W-:Y:S02]  /*7260*/  FSEL R140, R232, -INF , !P0 ;  /* 0xff800000e88c7808 */ /* 0x000fe40004000000 */
[----:B------:R-:W-:Y:S02]  /*7270*/  IADD3 R16, R134, UR4, RZ ;  /* 0x0000000486107c10 */ /* 0x000fe4000fffe0ff */
[----:B------:R-:W-:Y:S02]  /*7280*/  FMNMX.FTZ R17, R140, R19, !PT ;  /* 0x000000138c117209 */ /* 0x000fe40007810000 */
[----:B-1----:R-:W-:Y:S02]  /*7290*/  FMNMX.FTZ R4, R13, R2, !PT ;  /* 0x000000020d047209 */ /* 0x002fe40007810000 */
[----:B------:R-:W-:Y:S01]  /*72a0*/  IADD3 R152, R187, R16, RZ ;  /* 0x00000010bb987210 */ /* 0x000fe20007ffe0ff */
[----:B------:R-:W1:Y:S08]  /*72b0*/  SHFL.BFLY PT, R0, R17, 0x2, 0x1f ;  /* 0x0c401f0011007f89 */ /* 0x000e7000000e0000 */
[----:B------:R-:W2:Y:S01]  /*72c0*/  SHFL.BFLY PT, R15, R4, 0x1, 0x1f ;  /* 0x0c201f00040f7f89 */ /* 0x000ea200000e0000 */
[----:B-1----:R-:W-:Y:S07]  /*72d0*/  FMNMX.FTZ R13, R17, R0, !PT ;  /* 0x00000000110d7209 */ /* 0x002fee0007810000 */
[----:B------:R-:W1:Y:S01]  /*72e0*/  SHFL.BFLY PT, R0, R13, 0x1, 0x1f ;  /* 0x0c201f000d007f89 */ /* 0x000e6200000e0000 */
[----:B--2---:R-:W-:Y:S04]  /*72f0*/  FMNMX.FTZ R2, R4, R15, !PT ;  /* 0x0000000f04027209 */ /* 0x004fe80007810000 */
[C---:B------:R-:W-:Y:S01]  /*7300*/  FSETP.NEU.FTZ.AND P0, PT, R2.reuse, -INF , PT ;  /* 0xff8000000200780b */ /* 0x040fe20003f1d000 */
[----:B------:R-:W-:Y:S05]  /*7310*/  FMUL.FTZ R148, R2, c[0x0][0x2d0] ;  /* 0x0000b40002947a20 */ /* 0x000fea0000410000 */
[----:B------:R-:W-:Y:S05]  /*7320*/  FSEL R148, R148, RZ, P0 ;  /* 0x000000ff94947208 */ /* 0x000fea0000000000 */
[--C-:B------:R-:W-:Y:S01]  /*7330*/  FFMA.FTZ R158, R5, c[0x0][0x2d0], -R148.reuse ;  /* 0x0000b400059e7a23 */ /* 0x100fe20000010894 */
[----:B------:R-:W-:Y:S01]  /*7340*/  FSEL R5, R2, RZ, P0 ;  /* 0x000000ff02057208 */ /* 0x000fe20000000000 */
[--C-:B------:R-:W-:Y:S02]  /*7350*/  FFMA.FTZ R160, R11, c[0x0][0x2d0], -R148.reuse ;  /* 0x0000b4000ba07a23 */ /* 0x100fe40000010894 */
[----:B------:R-:W-:Y:S01]  /*7360*/  FFMA.FTZ R159, R9, c[0x0][0x2d0], -R148 ;  /* 0x0000b400099f7a23 */ /* 0x000fe20000010894 */
[----:B-1----:R-:W-:Y:S01]  /*7370*/  FMNMX.FTZ R0, R13, R0, !PT ;  /* 0x000000000d007209 */ /* 0x002fe20007810000 */
[----:B------:R-:W-:Y:S01]  /*7380*/  FADD.FTZ R4, -R5, R132 ;  /* 0x0000008405047221 */ /* 0x000fe20000010100 */
[----:B------:R-:W1:Y:S01]  /*7390*/  LDSM.16.MT88.4 R12, [R135+UR4+0x100] ;  /* 0x00010004870c783b */ /* 0x000e620008004200 */
[--C-:B------:R-:W-:Y:S01]  /*73a0*/  FFMA.FTZ R155, R7, c[0x0][0x2d0], -R148.reuse ;  /* 0x0000b400079b7a23 */ /* 0x100fe20000010894 */
[C---:B------:R-:W-:Y:S01]  /*73b0*/  FSETP.NEU.FTZ.AND P0, PT, R0.reuse, -INF , PT ;  /* 0xff8000000000780b */ /* 0x040fe20003f1d000 */
[----:B------:R-:W-:Y:S01]  /*73c0*/  FMUL.FTZ R141, R0, c[0x0][0x2d0] ;  /* 0x0000b400008d7a20 */ /* 0x000fe20000410000 */
[----:B------:R-:W-:Y:S01]  /*73d0*/  MUFU.EX2 R160, R160 ;  /* 0x000000a000a07308 */ /* 0x000fe20000000800 */
[----:B------:R-:W-:Y:S01]  /*73e0*/  FMUL.FTZ R132, R4, c[0x0][0x2d0] ;  /* 0x0000b40004847a20 */ /* 0x000fe20000410000 */
[----:B------:R-:W-:Y:S01]  /*73f0*/  FSEL R4, R0, RZ, P0 ;  /* 0x000000ff00047208 */ /* 0x000fe20000000000 */
[--C-:B------:R-:W-:Y:S01]  /*7400*/  FFMA.FTZ R177, R147, c[0x0][0x2d0], -R148.reuse ;  /* 0x0000b40093b17a23 */ /* 0x100fe20000010894 */
[----:B------:R-:W-:Y:S01]  /*7410*/  FSEL R141, R141, RZ, P0 ;  /* 0x000000ff8d8d7208 */ /* 0x000fe20000000000 */
[--C-:B------:R-:W-:Y:S02]  /*7420*/  FFMA.FTZ R179, R145, c[0x0][0x2d0], -R148.reuse ;  /* 0x0000b40091b37a23 */ /* 0x100fe40000010894 */
[----:B------:R-:W-:Y:S02]  /*7430*/  FADD.FTZ R4, -R4, R3 ;  /* 0x0000000304047221 */ /* 0x000fe40000010100 */
[--C-:B------:R-:W-:Y:S01]  /*7440*/  FFMA.FTZ R157, R10, c[0x0][0x2d0], -R141.reuse ;  /* 0x0000b4000a9d7a23 */ /* 0x100fe2000001088d */
[----:B------:R-:W2:Y:S01]  /*7450*/  MUFU.EX2 R159, R159 ;  /* 0x0000009f009f7308 */ /* 0x000ea20000000800 */
[--C-:B------:R-:W-:Y:S02]  /*7460*/  FFMA.FTZ R156, R164, c[0x0][0x2d0], -R141.reuse ;  /* 0x0000b400a49c7a23 */ /* 0x100fe4000001088d */
[--C-:B------:R-:W-:Y:S02]  /*7470*/  FFMA.FTZ R153, R8, c[0x0][0x2d0], -R141.reuse ;  /* 0x0000b40008997a23 */ /* 0x100fe4000001088d */
[--C-:B------:R-:W-:Y:S02]  /*7480*/  FFMA.FTZ R154, R6, c[0x0][0x2d0], -R141.reuse ;  /* 0x0000b400069a7a23 */ /* 0x100fe4000001088d */
[----:B------:R-:W-:Y:S01]  /*7490*/  FMUL.FTZ R3, R4, c[0x0][0x2d0] ;  /* 0x0000b40004037a20 */ /* 0x000fe20000410000 */
[----:B------:R-:W-:Y:S01]  /*74a0*/  IADD3 R4, R135, UR4, RZ ;  /* 0x0000000487047c10 */ /* 0x000fe2000fffe0ff */
[--C-:B------:R-:W-:Y:S01]  /*74b0*/  FFMA.FTZ R175, R150, c[0x0][0x2d0], -R141.reuse ;  /* 0x0000b40096af7a23 */ /* 0x100fe2000001088d */
[----:B------:R-:W-:Y:S01]  /*74c0*/  MUFU.EX2 R158, R158 ;  /* 0x0000009e009e7308 */ /* 0x000fe20000000800 */
[--C-:B------:R-:W-:Y:S01]  /*74d0*/  FFMA.FTZ R181, R146, c[0x0][0x2d0], -R141.reuse ;  /* 0x0000b40092b57a23 */ /* 0x100fe2000001088d */
[----:B------:R-:W-:Y:S01]  /*74e0*/  IADD3 R133, R187, R4, RZ ;  /* 0x00000004bb857210 */ /* 0x000fe20007ffe0ff */
[--C-:B------:R-:W-:Y:S02]  /*74f0*/  FFMA.FTZ R182, R144, c[0x0][0x2d0], -R141.reuse ;  /* 0x0000b40090b67a23 */ /* 0x100fe4000001088d */
[----:B------:R-:W-:Y:S01]  /*7500*/  LDSM.16.MT88.4 R144, [R135+UR4+0x3900] ;  /* 0x003900048790783b */ /* 0x000fe20008004200 */
[--C-:B------:R-:W-:Y:S02]  /*7510*/  FFMA.FTZ R183, R142, c[0x0][0x2d0], -R141.reuse ;  /* 0x0000b4008eb77a23 */ /* 0x100fe4000001088d */
[--C-:B------:R-:W-:Y:S02]  /*7520*/  FFMA.FTZ R161, R161, c[0x0][0x2d0], -R148.reuse ;  /* 0x0000b400a1a17a23 */ /* 0x100fe40000010894 */
[----:B------:R-:W3:Y:S01]  /*7530*/  MUFU.EX2 R155, R155 ;  /* 0x0000009b009b7308 */ /* 0x000ee20000000800 */
[--C-:B------:R-:W-:Y:S02]  /*7540*/  FFMA.FTZ R162, R167, c[0x0][0x2d0], -R148.reuse ;  /* 0x0000b400a7a27a23 */ /* 0x100fe40000010894 */
[----:B------:R-:W4:Y:S01]  /*7550*/  LDSM.16.MT88.4 R20, [R133+0x100] ;  /* 0x000100008514783b */ /* 0x000f220000004200 */
[----:B--2---:R-:W-:Y:S01]  /*7560*/  F2FP.BF16.PACK_AB R136, R159, R160 ;  /* 0x000000a09f88723e */ /* 0x004fe200000010ff */
[--C-:B------:R-:W-:Y:S02]  /*7570*/  FFMA.FTZ R163, R163, c[0x0][0x2d0], -R148.reuse ;  /* 0x0000b400a3a37a23 */ /* 0x100fe40000010894 */
[--C-:B------:R-:W-:Y:S02]  /*7580*/  FFMA.FTZ R164, R165, c[0x0][0x2d0], -R148.reuse ;  /* 0x0000b400a5a47a23 */ /* 0x100fe40000010894 */
[--C-:B------:R-:W-:Y:S01]  /*7590*/  FFMA.FTZ R165, R178, c[0x0][0x2d0], -R141.reuse ;  /* 0x0000b400b2a57a23 */ /* 0x100fe2000001088d */
[----:B------:R-:W2:Y:S01]  /*75a0*/  MUFU.EX2 R132, R132 ;  /* 0x0000008400847308 */ /* 0x000ea20000000800 */
[--C-:B------:R-:W-:Y:S02]  /*75b0*/  FFMA.FTZ R178, R151, c[0x0][0x2d0], -R148.reuse ;  /* 0x0000b40097b27a23 */ /* 0x100fe40000010894 */
[--C-:B------:R-:W-:Y:S02]  /*75c0*/  FFMA.FTZ R166, R166, c[0x0][0x2d0], -R141.reuse ;  /* 0x0000b400a6a67a23 */ /* 0x100fe4000001088d */
[--C-:B------:R-:W-:Y:S02]  /*75d0*/  FFMA.FTZ R167, R176, c[0x0][0x2d0], -R141.reuse ;  /* 0x0000b400b0a77a23 */ /* 0x100fe4000001088d */
[--C-:B------:R-:W-:Y:S02]  /*75e0*/  FFMA.FTZ R168, R168, c[0x0][0x2d0], -R141.reuse ;  /* 0x0000b400a8a87a23 */ /* 0x100fe4000001088d */
[--C-:B------:R-:W-:Y:S01]  /*75f0*/  FFMA.FTZ R169, R169, c[0x0][0x2d0], -R148.reuse ;  /* 0x0000b400a9a97a23 */ /* 0x100fe20000010894 */
[----:B------:R-:W-:Y:S01]  /*7600*/  MUFU.EX2 R157, R157 ;  /* 0x0000009d009d7308 */ /* 0x000fe20000000800 */
[--C-:B------:R-:W-:Y:S02]  /*7610*/  FFMA.FTZ R176, R173, c[0x0][0x2d0], -R148.reuse ;  /* 0x0000b400adb07a23 */ /* 0x100fe40000010894 */
[--C-:B------:R-:W-:Y:S01]  /*7620*/  FFMA.FTZ R171, R171, c[0x0][0x2d0], -R148.reuse ;  /* 0x0000b400abab7a23 */ /* 0x100fe20000010894 */
[----:B---3--:R-:W-:Y:S01]  /*7630*/  F2FP.BF16.PACK_AB R138, R155, R158 ;  /* 0x0000009e9b8a723e */ /* 0x008fe200000010ff */
[--C-:B------:R-:W-:Y:S02]  /*7640*/  FFMA.FTZ R173, R174, c[0x0][0x2d0], -R141.reuse ;  /* 0x0000b400aead7a23 */ /* 0x100fe4000001088d */
[--C-:B------:R-:W-:Y:S02]  /*7650*/  FFMA.FTZ R174, R149, c[0x0][0x2d0], -R148.reuse ;  /* 0x0000b40095ae7a23 */ /* 0x100fe40000010894 */
[----:B------:R-:W-:Y:S01]  /*7660*/  FFMA.FTZ R148, R143, c[0x0][0x2d0], -R148 ;  /* 0x0000b4008f947a23 */ /* 0x000fe20000010894 */
[----:B------:R-:W3:Y:S01]  /*7670*/  MUFU.EX2 R156, R156 ;  /* 0x0000009c009c7308 */ /* 0x000ee20000000800 */
[--C-:B------:R-:W-:Y:S02]  /*7680*/  FFMA.FTZ R172, R172, c[0x0][0x2d0], -R141.reuse ;  /* 0x0000b400acac7a23 */ /* 0x100fe4000001088d */
[--C-:B------:R-:W-:Y:S02]  /*7690*/  FFMA.FTZ R170, R170, c[0x0][0x2d0], -R141.reuse ;  /* 0x0000b400aaaa7a23 */ /* 0x100fe4000001088d */
[C---:B--2---:R-:W-:Y:S02]  /*76a0*/  FMUL.FTZ R4, R132.reuse, R128 ;  /* 0x0000008084047220 */ /* 0x044fe40000410000 */
[C---:B------:R-:W-:Y:S02]  /*76b0*/  FMUL.FTZ R5, R132.reuse, R129 ;  /* 0x0000008184057220 */ /* 0x040fe40000410000 */
[C---:B------:R-:W-:Y:S01]  /*76c0*/  FMUL.FTZ R8, R132.reuse, R124 ;  /* 0x0000007c84087220 */ /* 0x040fe20000410000 */
[----:B------:R-:W-:Y:S01]  /*76d0*/  MUFU.EX2 R153, R153 ;  /* 0x0000009900997308 */ /* 0x000fe20000000800 */
[C---:B------:R-:W-:Y:S02]  /*76e0*/  FMUL.FTZ R9, R132.reuse, R125 ;  /* 0x0000007d84097220 */ /* 0x040fe40000410000 */
[C---:B------:R-:W-:Y:S02]  /*76f0*/  FMUL.FTZ R16, R132.reuse, R116 ;  /* 0x0000007484107220 */ /* 0x040fe40000410000 */
[C---:B------:R-:W-:Y:S02]  /*7700*/  FMUL.FTZ R17, R132.reuse, R117 ;  /* 0x0000007584117220 */ /* 0x040fe40000410000 */
[C---:B------:R-:W-:Y:S02]  /*7710*/  FMUL.FTZ R24, R132.reuse, R108 ;  /* 0x0000006c84187220 */ /* 0x040fe40000410000 */
[C---:B------:R-:W-:Y:S01]  /*7720*/  FMUL.FTZ R25, R132.reuse, R109 ;  /* 0x0000006d84197220 */ /* 0x040fe20000410000 */
[----:B------:R-:W2:Y:S01]  /*7730*/  MUFU.EX2 R154, R154 ;  /* 0x0000009a009a7308 */ /* 0x000ea20000000800 */
[C---:B------:R-:W-:Y:S02]  /*7740*/  FMUL.FTZ R32, R132.reuse, R100 ;  /* 0x0000006484207220 */ /* 0x040fe40000410000 */
[----:B------:R-:W-:Y:S01]  /*7750*/  FMUL.FTZ R33, R132, R101 ;  /* 0x0000006584217220 */ /* 0x000fe20000410000 */
[----:B---3--:R-:W-:Y:S01]  /*7760*/  F2FP.BF16.PACK_AB R137, R156, R157 ;  /* 0x0000009d9c89723e */ /* 0x008fe200000010ff */
[----:B------:R-:W-:Y:S02]  /*7770*/  FFMA.FTZ R141, R140, c[0x0][0x2d0], -R141 ;  /* 0x0000b4008c8d7a23 */ /* 0x000fe4000001088d */
[C---:B------:R-:W-:Y:S02]  /*7780*/  FMUL.FTZ R36, R132.reuse, R36 ;  /* 0x0000002484247220 */ /* 0x040fe40000410000 */
[C---:B------:R-:W-:Y:S01]  /*7790*/  FMUL.FTZ R37, R132.reuse, R37 ;  /* 0x0000002584257220 */ /* 0x040fe20000410000 */
[----:B------:R-:W3:Y:S01]  /*77a0*/  MUFU.EX2 R3, R3 ;  /* 0x0000000300037308 */ /* 0x000ee20000000800 */
[C---:B------:R-:W-:Y:S02]  /*77b0*/  FMUL.FTZ R40, R132.reuse, R40 ;  /* 0x0000002884287220 */ /* 0x040fe40000410000 */
[C---:B------:R-:W-:Y:S02]  /*77c0*/  FMUL.FTZ R41, R132.reuse, R41 ;  /* 0x0000002984297220 */ /* 0x040fe40000410000 */
[C---:B------:R-:W-:Y:S02]  /*77d0*/  FMUL.FTZ R44, R132.reuse, R44 ;  /* 0x0000002c842c7220 */ /* 0x040fe40000410000 */
[C---:B------:R-:W-:Y:S02]  /*77e0*/  FMUL.FTZ R45, R132.reuse, R45 ;  /* 0x0000002d842d7220 */ /* 0x040fe40000410000 */
[C---:B------:R-:W-:Y:S01]  /*77f0*/  FMUL.FTZ R48, R132.reuse, R48 ;  /* 0x0000003084307220 */ /* 0x040fe20000410000 */
[----:B------:R-:W-:Y:S01]  /*7800*/  MUFU.EX2 R180, R148 ;  /* 0x0000009400b47308 */ /* 0x000fe20000000800 */
[C---:B------:R-:W-:Y:S02]  /*7810*/  FMUL.FTZ R49, R132.reuse, R49 ;  /* 0x0000003184317220 */ /* 0x040fe40000410000 */
[----:B------:R-:W-:Y:S01]  /*7820*/  FMUL.FTZ R52, R132, R52 ;  /* 0x0000003484347220 */ /* 0x000fe20000410000 */
[----:B--2---:R-:W-:Y:S01]  /*7830*/  F2FP.BF16.PACK_AB R139, R154, R153 ;  /* 0x000000999a8b723e */ /* 0x004fe200000010ff */
[C---:B------:R-:W-:Y:S02]  /*7840*/  FMUL.FTZ R53, R132.reuse, R53 ;  /* 0x0000003584357220 */ /* 0x040fe40000410000 */
[C---:B------:R-:W-:Y:S02]  /*7850*/  FMUL.FTZ R56, R132.reuse, R56 ;  /* 0x0000003884387220 */ /* 0x040fe40000410000 */
[C---:B------:R-:W-:Y:S01]  /*7860*/  FMUL.FTZ R57, R132.reuse, R57 ;  /* 0x0000003984397220 */ /* 0x040fe20000410000 */
[----:B------:R2:W-:Y:S01]  /*7870*/  MUFU.EX2 R224, R141 ;  /* 0x0000008d00e07308 */ /* 0x0005e20000000800 */
[C---:B------:R-:W-:Y:S02]  /*7880*/  FMUL.FTZ R60, R132.reuse, R60 ;  /* 0x0000003c843c7220 */ /* 0x040fe40000410000 */
[C---:B------:R-:W-:Y:S02]  /*7890*/  FMUL.FTZ R61, R132.reuse, R61 ;  /* 0x0000003d843d7220 */ /* 0x040fe40000410000 */
[C---:B---3--:R-:W-:Y:S02]  /*78a0*/  FMUL.FTZ R6, R3.reuse, R130 ;  /* 0x0000008203067220 */ /* 0x048fe40000410000 */
[C---:B------:R-:W-:Y:S02]  /*78b0*/  FMUL.FTZ R7, R3.reuse, R131 ;  /* 0x0000008303077220 */ /* 0x040fe40000410000 */
[----:B------:R-:W-:Y:S01]  /*78c0*/  LDSM.16.MT88.4 R128, [R133+0x2900] ;  /* 0x002900008580783b */ /* 0x000fe20000004200 */
[C---:B------:R-:W-:Y:S01]  /*78d0*/  FMUL.FTZ R10, R3.reuse, R126 ;  /* 0x0000007e030a7220 */ /* 0x040fe20000410000 */
[----:B------:R-:W-:Y:S01]  /*78e0*/  MUFU.EX2 R161, R161 ;  /* 0x000000a100a17308 */ /* 0x000fe20000000800 */
[C---:B------:R-:W-:Y:S02]  /*78f0*/  FMUL.FTZ R11, R3.reuse, R127 ;  /* 0x0000007f030b7220 */ /* 0x040fe40000410000 */
[C---:B-1----:R-:W-:Y:S03]  /*7900*/  HMMA.16816.F32.BF16 R4, R136.reuse, R12, R4 ;  /* 0x0000000c8804723c */ /* 0x042fe60000041804 */
[----:B------:R-:W-:Y:S02]  /*7910*/  LDSM.16.MT88.4 R124, [R135+UR4+0x2900] ;  /* 0x00290004877c783b */ /* 0x000fe40008004200 */
[C---:B------:R-:W-:Y:S02]  /*7920*/  FMUL.FTZ R18, R3.reuse, R118 ;  /* 0x0000007603127220 */ /* 0x040fe40000410000 */
[C---:B------:R-:W-:Y:S01]  /*7930*/  FMUL.FTZ R12, R132.reuse, R120 ;  /* 0x00000078840c7220 */ /* 0x040fe20000410000 */
[C---:B------:R-:W-:Y:S01]  /*7940*/  HMMA.16816.F32.BF16 R8, R136.reuse, R14, R8 ;  /* 0x0000000e8808723c */ /* 0x040fe20000041808 */
[----:B------:R-:W1:Y:S02]  /*7950*/  MUFU.EX2 R162, R162 ;  /* 0x000000a200a27308 */ /* 0x000e640000000800 */
[----:B--2---:R-:W-:Y:S01]  /*7960*/  LDSM.16.MT88.4 R140, [R152+0x1900] ;  /* 0x00190000988c783b */ /* 0x004fe20000004200 */
        /* <DEDUP_REMOVED lines=9> */
[C---:B----4-:R-:W-:Y:S01]  /*7a00*/  HMMA.16816.F32.BF16 R12, R136.reuse, R20, R12 ;  /* 0x00000014880c723c */ /* 0x050fe2000004180c */
[----:B------:R-:W2:Y:S02]  /*7a10*/  LDSM.16.MT88.4 R120, [R152+0x100] ;  /* 0x000100009878783b */ /* 0x000ea40000004200 */
[C---:B------:R-:W-:Y:S01]  /*7a20*/  FMUL.FTZ R35, R3.reuse, R103 ;  /* 0x0000006703237220 */ /* 0x040fe20000410000 */
[----:B------:R-:W-:Y:S01]  /*7a30*/  MUFU.EX2 R164, R164 ;  /* 0x000000a400a47308 */ /* 0x000fe20000000800 */
[C---:B------:R-:W-:Y:S02]  /*7a40*/  FMUL.FTZ R38, R3.reuse, R38 ;  /* 0x0000002603267220 */ /* 0x040fe40000410000 */
[C---:B------:R-:W-:Y:S01]  /*7a50*/  FMUL.FTZ R20, R132.reuse, R112 ;  /* 0x0000007084147220 */ /* 0x040fe20000410000 */
[C---:B------:R-:W-:Y:S01]  /*7a60*/  HMMA.16816.F32.BF16 R16, R136.reuse, R22, R16 ;  /* 0x000000168810723c */ /* 0x040fe20000041810 */
[----:B------:R-:W-:Y:S03]  /*7a70*/  LDSM.16.MT88.4 R100, [R134+UR4+0x2100] ;  /* 0x002100048664783b */ /* 0x000fe60008004200 */
        /* <DEDUP_REMOVED lines=8> */
[----:B------:R-:W3:Y:S01]  /*7b00*/  LDSM.16.MT88.4 R112, [R135+UR4+0x2100] ;  /* 0x002100048770783b */ /* 0x000ee20008004200 */
        /* <DEDUP_REMOVED lines=31> */
[----:B------:R-:W-:Y:S01]  /*7d00*/  LDSM.16.MT88.4 R112, [R135+UR4+0x900] ;  /* 0x000900048770783b */ /* 0x000fe20008004200 */
        /* <DEDUP_REMOVED lines=10> */
[----:B------:R-:W3:Y:S03]  /*7db0*/  LDSM.16.MT88.4 R104, [R135+UR4+0x4100] ;  /* 0x004100048768783b */ /* 0x000ee60008004200 */
        /* <DEDUP_REMOVED lines=16> */
[----:B------:R-:W2:Y:S01]  /*7ec0*/  LDSM.16.MT88.4 R108, [R134+UR4+0x4100] ;  /* 0x00410004866c783b */ /* 0x000ea20008004200 */
        /* <DEDUP_REMOVED lines=15> */
[----:B------:R-:W-:Y:S02]  /*7fc0*/  FMUL.FTZ R89, R132, R89 ;  /* 0x0000005984597220 */ /* 0x000fe40000410000 */
[C---:B------:R-:W-:Y:S01]  /*7fd0*/  FMUL.FTZ R90, R3.reuse, R90 ;  /* 0x0000005a035a7220 */ /* 0x040fe20000410000 */
[----:B------:R-:W-:Y:S01]  /*7fe0*/  F2FP.BF16.PACK_AB R100, R162, R161 ;  /* 0x000000a1a264723e */ /* 0x000fe200000010ff */
[C---:B------:R-:W-:Y:S01]  /*7ff0*/  HMMA.16816.F32.BF16 R80, R136.reuse, R102, R80 ;  /* 0x000000668850723c */ /* 0x040fe20000041850 */
[----:B------:R-:W-:Y:S03]  /*8000*/  MUFU.EX2 R179, R179 ;  /* 0x000000b300b37308 */ /* 0x000fe60000000800 */
[C---:B------:R-:W-:Y:S01]  /*8010*/  FMUL.FTZ R91, R3.reuse, R91 ;  /* 0x0000005b035b7220 */ /* 0x040fe20000410000 */
[----:B----4-:R-:W-:Y:S01]  /*8020*/  F2FP.BF16.PACK_AB R101, R166, R165 ;  /* 0x000000a5a665723e */ /* 0x010fe200000010ff */
[----:B------:R-:W-:Y:S01]  /*8030*/  FMUL.FTZ R92, R132, R92 ;  /* 0x0000005c845c7220 */ /* 0x000fe20000410000 */
[----:B------:R-:W-:Y:S01]  /*8040*/  F2FP.BF16.PACK_AB R102, R164, R163 ;  /* 0x000000a3a466723e */ /* 0x000fe200000010ff */
[C---:B--2---:R-:W-:Y:S03]  /*8050*/  HMMA.16816.F32.BF16 R84, R136.reuse, R108, R84 ;  /* 0x0000006c8854723c */ /* 0x044fe60000041854 */
[----:B------:R-:W-:Y:S01]  /*8060*/  MUFU.EX2 R181, R181 ;  /* 0x000000b500b57308 */ /* 0x000fe20000000800 */
[----:B------:R-:W-:Y:S01]  /*8070*/  FMUL.FTZ R93, R132, R93 ;  /* 0x0000005d845d7220 */ /* 0x000fe20000410000 */
[----:B-----5:R-:W-:Y:S01]  /*8080*/  F2FP.BF16.PACK_AB R103, R168, R167 ;  /* 0x000000a7a867723e */ /* 0x020fe200000010ff */
[C---:B------:R-:W-:Y:S02]  /*8090*/  FMUL.FTZ R94, R3.reuse, R94 ;  /* 0x0000005e035e7220 */ /* 0x040fe40000410000 */
[C---:B------:R-:W-:Y:S01]  /*80a0*/  HMMA.16816.F32.BF16 R88, R136.reuse, R110, R88 ;  /* 0x0000006e8858723c */ /* 0x040fe20000041858 */
[----:B------:R-:W1:Y:S03]  /*80b0*/  LDSM.16.MT88.4 R108, [R134+UR4+0x900] ;  /* 0x00090004866c783b */ /* 0x000e660008004200 */
[C---:B------:R-:W-:Y:S01]  /*80c0*/  FMUL.FTZ R95, R3.reuse, R95 ;  /* 0x0000005f035f7220 */ /* 0x040fe20000410000 */
[----:B------:R-:W2:Y:S01]  /*80d0*/  MUFU.EX2 R182, R182 ;  /* 0x000000b600b67308 */ /* 0x000ea20000000800 */
[C---:B------:R-:W-:Y:S02]  /*80e0*/  FMUL.FTZ R96, R132.reuse, R96 ;  /* 0x0000006084607220 */ /* 0x040fe40000410000 */
[C---:B------:R-:W-:Y:S03]  /*80f0*/  FMUL.FTZ R97, R132.reuse, R97 ;  /* 0x0000006184617220 */ /* 0x040fe60000410000 */
[C---:B---3--:R-:W-:Y:S03]  /*8100*/  HMMA.16816.F32.BF16 R92, R136.reuse, R104, R92 ;  /* 0x00000068885c723c */ /* 0x048fe6000004185c */
[C---:B------:R-:W-:Y:S01]  /*8110*/  FMUL.FTZ R98, R3.reuse, R98 ;  /* 0x0000006203627220 */ /* 0x040fe20000410000 */
[----:B------:R-:W3:Y:S01]  /*8120*/  MUFU.EX2 R183, R183 ;  /* 0x000000b700b77308 */ /* 0x000ee20000000800 */
[C---:B------:R-:W-:Y:S02]  /*8130*/  FMUL.FTZ R99, R3.reuse, R99 ;  /* 0x0000006303637220 */ /* 0x040fe40000410000 */
[----:B------:R-:W-:Y:S02]  /*8140*/  FFMA.FTZ R157, R3, R210, R157 ;  /* 0x000000d2039d7223 */ /* 0x000fe4000001009d */
[----:B------:R-:W-:Y:S03]  /*8150*/  FFMA.FTZ R160, R132, R211, R160 ;  /* 0x000000d384a07223 */ /* 0x000fe600000100a0 */
[----:B------:R-:W-:Y:S01]  /*8160*/  HMMA.16816.F32.BF16 R96, R136, R106, R96 ;  /* 0x0000006a8860723c */ /* 0x000fe20000041860 */
[----:B------:R-:W4:Y:S02]  /*8170*/  LDSM.16.MT88.4 R104, [R134+UR4+0x2900] ;  /* 0x002900048668783b */ /* 0x000f240008004200 */
[----:B------:R-:W-:Y:S01]  /*8180*/  MOV R132, R2 ;  /* 0x0000000200847202 */ /* 0x000fe20000000f00 */
[----:B------:R-:W-:Y:S02]  /*8190*/  FADD.FTZ R159, R159, R160 ;  /* 0x000000a09f9f7221 */ /* 0x000fe40000010000 */
[----:B------:R-:W-:Y:S02]  /*81a0*/  FADD.FTZ R156, R156, R157 ;  /* 0x0000009d9c9c7221 */ /* 0x000fe40000010000 */
[C---:B------:R-:W-:Y:S01]  /*81b0*/  HMMA.16816.F32.BF16 R4, R100.reuse, R112, R4 ;  /* 0x000000706404723c */ /* 0x040fe20000041804 */
[----:B------:R-:W-:Y:S04]  /*81c0*/  LDSM.16.MT88.4 R136, [R133+0x3100] ;  /* 0x003100008588783b */ /* 0x000fe80000004200 */
[----:B------:R-:W-:Y:S02]  /*81d0*/  FADD.FTZ R158, R158, R159 ;  /* 0x0000009f9e9e7221 */ /* 0x000fe40000010000 */
[----:B------:R-:W-:Y:S01]  /*81e0*/  FADD.FTZ R153, R153, R156 ;  /* 0x0000009c99997221 */ /* 0x000fe20000010000 */
[C---:B------:R-:W-:Y:S01]  /*81f0*/  HMMA.16816.F32.BF16 R8, R100.reuse, R114, R8 ;  /* 0x000000726408723c */ /* 0x040fe20000041808 */
[----:B------:R-:W5:Y:S03]  /*8200*/  LDSM.16.MT88.4 R112, [R152+0x2900] ;  /* 0x002900009870783b */ /* 0x000f660000004200 */
[----:B------:R-:W-:Y:S02]  /*8210*/  FADD.FTZ R158, R155, R158 ;  /* 0x0000009e9b9e7221 */ /* 0x000fe40000010000 */
[----:B------:R-:W-:Y:S02]  /*8220*/  FADD.FTZ R154, R154, R153 ;  /* 0x000000999a9a7221 */ /* 0x000fe40000010000 */
[C---:B------:R-:W-:Y:S04]  /*8230*/  HMMA.16816.F32.BF16 R12, R100.reuse, R116, R12 ;  /* 0x00000074640c723c */ /* 0x040fe8000004180c */
[----:B------:R-:W-:Y:S02]  /*8240*/  FADD.FTZ R161, R161, R158 ;  /* 0x0000009ea1a17221 */ /* 0x000fe40000010000 */
[----:B------:R-:W-:Y:S02]  /*8250*/  FADD.FTZ R165, R165, R154 ;  /* 0x0000009aa5a57221 */ /* 0x000fe40000010000 */
[C---:B------:R-:W-:Y:S01]  /*8260*/  HMMA.16816.F32.BF16 R16, R100.reuse, R118, R16 ;  /* 0x000000766410723c */ /* 0x040fe20000041810 */
[----:B------:R-:W-:Y:S03]  /*8270*/  LDSM.16.MT88.4 R116, [R133+0x4900] ;  /* 0x004900008574783b */ /* 0x000fe60000004200 */
[----:B------:R-:W-:Y:S02]  /*8280*/  FADD.FTZ R162, R162, R161 ;  /* 0x000000a1a2a27221 */ /* 0x000fe40000010000 */
[----:B------:R-:W-:Y:S02]  /*8290*/  FADD.FTZ R166, R166, R165 ;  /* 0x000000a5a6a67221 */ /* 0x000fe40000010000 */
[C---:B-1----:R-:W-:Y:S04]  /*82a0*/  HMMA.16816.F32.BF16 R20, R100.reuse, R108, R20 ;  /* 0x0000006c6414723c */ /* 0x042fe80000041814 */
[----:B------:R-:W-:Y:S02]  /*82b0*/  FADD.FTZ R163, R163, R162 ;  /* 0x000000a2a3a37221 */ /* 0x000fe40000010000 */
[----:B------:R-:W-:Y:S02]  /*82c0*/  FADD.FTZ R167, R167, R166 ;  /* 0x000000a6a7a77221 */ /* 0x000fe40000010000 */
[C---:B------:R-:W-:Y:S01]  /*82d0*/  HMMA.16816.F32.BF16 R24, R100.reuse, R110, R24 ;  /* 0x0000006e6418723c */ /* 0x040fe20000041818 */
[----:B------:R-:W1:Y:S03]  /*82e0*/  LDSM.16.MT88.4 R108, [R135+UR4+0x4900] ;  /* 0x00490004876c783b */ /* 0x000e660008004200 */
[----:B------:R-:W-:Y:S02]  /*82f0*/  FADD.FTZ R164, R164, R163 ;  /* 0x000000a3a4a47221 */ /* 0x000fe40000010000 */
[----:B------:R-:W-:Y:S02]  /*8300*/  FADD.FTZ R168, R168, R167 ;  /* 0x000000a7a8a87221 */ /* 0x000fe40000010000 */
        /* <DEDUP_REMOVED lines=8> */
[----:B------:R-:W-:Y:S07]  /*8390*/  LDSM.16.MT88.4 R128, [R135+UR4+0x3100] ;  /* 0x003100048780783b */ /* 0x000fee0008004200 */
[C---:B----4-:R-:W-:Y:S08]  /*83a0*/  HMMA.16816.F32.BF16 R52, R100.reuse, R104, R52 ;  /* 0x000000686434723c */ /* 0x050ff00000041834 */
[C---:B------:R-:W-:Y:S01]  /*83b0*/  HMMA.16816.F32.BF16 R56, R100.reuse, R106, R56 ;  /* 0x0000006a6438723c */ /* 0x040fe20000041838 */
[----:B------:R-:W4:Y:S07]  /*83c0*/  LDSM.16.MT88.4 R104, [R134+UR4+0x4900] ;  /* 0x004900048668783b */ /* 0x000f2e0008004200 */
[C---:B-----5:R-:W-:Y:S08]  /*83d0*/  HMMA.16816.F32.BF16 R60, R100.reuse, R112, R60 ;  /* 0x00000070643c723c */ /* 0x060ff0000004183c */
[C---:B------:R-:W-:Y:S01]  /*83e0*/  HMMA.16816.F32.BF16 R64, R100.reuse, R114, R64 ;  /* 0x000000726440723c */ /* 0x040fe20000041840 */
[----:B------:R-:W5:Y:S07]  /*83f0*/  LDSM.16.MT88.4 R112, [R152+0x4900] ;  /* 0x004900009870783b */ /* 0x000f6e0000004200 */
[C---:B-1----:R-:W-:Y:S08]  /*8400*/  HMMA.16816.F32.BF16 R68, R100.reuse, R108, R68 ;  /* 0x0000006c6444723c */ /* 0x042ff00000041844 */
[C---:B------:R-:W-:Y:S01]  /*8410*/  HMMA.16816.F32.BF16 R72, R100.reuse, R110, R72 ;  /* 0x0000006e6448723c */ /* 0x040fe20000041848 */
[----:B------:R-:W1:Y:S07]  /*8420*/  LDSM.16.MT88.4 R108, [R135+UR4+0x1100] ;  /* 0x00110004876c783b */ /* 0x000e6e0008004200 */
[C---:B------:R-:W-:Y:S08]  /*8430*/  HMMA.16816.F32.BF16 R76, R100.reuse, R116, R76 ;  /* 0x00000074644c723c */ /* 0x040ff0000004184c */
[C---:B------:R-:W-:Y:S01]  /*8440*/  HMMA.16816.F32.BF16 R80, R100.reuse, R118, R80 ;  /* 0x000000766450723c */ /* 0x040fe20000041850 */
[----:B------:R-:W1:Y:S07]  /*8450*/  LDSM.16.MT88.4 R116, [R134+UR4+0x1100] ;  /* 0x001100048674783b */ /* 0x000e6e0008004200 */
[C---:B----4-:R-:W-:Y:S08]  /*8460*/  HMMA.16816.F32.BF16 R84, R100.reuse, R104, R84 ;  /* 0x000000686454723c */ /* 0x050ff00000041854 */
[C---:B------:R-:W-:Y:S01]  /*8470*/  HMMA.16816.F32.BF16 R88, R100.reuse, R106, R88 ;  /* 0x0000006a6458723c */ /* 0x040fe20000041858 */
[----:B------:R-:W4:Y:S07]  /*8480*/  LDSM.16.MT88.4 R104, [R134+UR4+0x3100] ;  /* 0x003100048668783b */ /* 0x000f2e0008004200 */
[C---:B-----5:R-:W-:Y:S08]  /*8490*/  HMMA.16816.F32.BF16 R92, R100.reuse, R112, R92 ;  /* 0x00000070645c723c */ /* 0x060ff0000004185c */
[----:B------:R-:W-:Y:S01]  /*84a0*/  HMMA.16816.F32.BF16 R96, R100, R114, R96 ;  /* 0x000000726460723c */ /* 0x000fe20000041860 */
[----:B------:R-:W-:Y:S06]  /*84b0*/  LDSM.16.MT88.4 R112, [R135+UR4+0x5100] ;  /* 0x005100048770783b */ /* 0x000fec0008004200 */
        /* <DEDUP_REMOVED lines=17> */
[C---:B------:R-:W-:Y:S08]  /*85d0*/  HMMA.16816.F32.BF16 R20, R100.reuse, R116, R20 ;  /* 0x000000746414723c */ /* 0x040ff00000041814 */
[C---:B------:R-:W-:Y:S01]  /*85e0*/  HMMA.16816.F32.BF16 R24, R100.reuse, R118, R24 ;  /* 0x000000766418723c */ /* 0x040fe20000041818 */
[----:B------:R-:W5:Y:S07]  /*85f0*/  LDSM.16.MT88.4 R116, [R133+0x5100] ;  /* 0x005100008574783b */ /* 0x000f6e0000004200 */
[C---:B------:R-:W-:Y:S08]  /*8600*/  HMMA.16816.F32.BF16 R28, R100.reuse, R124, R28 ;  /* 0x0000007c641c723c */ /* 0x040ff0000004181c */
[C---:B------:R-:W-:Y:S01]  /*8610*/  HMMA.16816.F32.BF16 R32, R100.reuse, R126, R32 ;  /* 0x0000007e6420723c */ /* 0x040fe20000041820 */
[----:B------:R-:W-:Y:S07]  /*8620*/  LDSM.16.MT88.4 R124, [R135+UR4+0x1900] ;  /* 0x00190004877c783b */ /* 0x000fee0008004200 */
[C---:B------:R-:W-:Y:S08]  /*8630*/  HMMA.16816.F32.BF16 R36, R100.reuse, R128, R36 ;  /* 0x000000806424723c */ /* 0x040ff00000041824 */
[C---:B------:R-:W-:Y:S08]  /*8640*/  HMMA.16816.F32.BF16 R40, R100.reuse, R130, R40 ;  /* 0x000000826428723c */ /* 0x040ff00000041828 */
[C---:B------:R-:W-:Y:S07]  /*8650*/  HMMA.16816.F32.BF16 R44, R100.reuse, R136, R44 ;  /* 0x00000088642c723c */ /* 0x040fee000004182c */
[----:B------:R-:W-:Y:S01]  /*8660*/  F2FP.BF16.PACK_AB R136, R177, R174 ;  /* 0x000000aeb188723e */ /* 0x000fe200000010ff */
[C---:B------:R-:W-:Y:S04]  /*8670*/  HMMA.16816.F32.BF16 R48, R100.reuse, R138, R48 ;  /* 0x0000008a6430723c */ /* 0x040fe80000041830 */
[----:B--2---:R-:W-:Y:S01]  /*8680*/  F2FP.BF16.PACK_AB R137, R182, R181 ;  /* 0x000000b5b689723e */ /* 0x004fe200000010ff */
[----:B------:R-:W-:Y:S02]  /*8690*/  FADD.FTZ R174, R174, R171 ;  /* 0x000000abaeae7221 */ /* 0x000fe40000010000 */
[----:B------:R-:W-:Y:S01]  /*86a0*/  F2FP.BF16.PACK_AB R138, R180, R179 ;  /* 0x000000b3b48a723e */ /* 0x000fe200000010ff */
[C---:B----4-:R-:W-:Y:S04]  /*86b0*/  HMMA.16816.F32.BF16 R52, R100.reuse, R104, R52 ;  /* 0x000000686434723c */ /* 0x050fe80000041834 */
[----:B---3--:R-:W-:Y:S01]  /*86c0*/  F2FP.BF16.PACK_AB R139, R224, R183 ;  /* 0x000000b7e08b723e */ /* 0x008fe200000010ff */
[----:B------:R-:W-:Y:S02]  /*86d0*/  FADD.FTZ R181, R181, R170 ;  /* 0x000000aab5b57221 */ /* 0x000fe40000010000 */
[----:B------:R-:W-:Y:S01]  /*86e0*/  FADD.FTZ R174, R177, R174 ;  /* 0x000000aeb1ae7221 */ /* 0x000fe20000010000 */
[C---:B------:R-:W-:Y:S01]  /*86f0*/  HMMA.16816.F32.BF16 R56, R100.reuse, R106, R56 ;  /* 0x0000006a6438723c */ /* 0x040fe20000041838 */
[----:B------:R-:W2:Y:S03]  /*8700*/  LDSM.16.MT88.4 R104, [R134+UR4+0x5100] ;  /* 0x005100048668783b */ /* 0x000ea60008004200 */
        /* <DEDUP_REMOVED lines=8> */
[C---:B------:R-:W-:Y:S08]  /*8790*/  HMMA.16816.F32.BF16 R68, R100.reuse, R112, R68 ;  /* 0x000000706444723c */ /* 0x040ff00000041844 */
[C---:B------:R-:W-:Y:S08]  /*87a0*/  HMMA.16816.F32.BF16 R72, R100.reuse, R114, R72 ;  /* 0x000000726448723c */ /* 0x040ff00000041848 */
[C---:B-----5:R-:W-:Y:S08]  /*87b0*/  HMMA.16816.F32.BF16 R76, R100.reuse, R116, R76 ;  /* 0x00000074644c723c */ /* 0x060ff0000004184c */
[C---:B------:R-:W-:Y:S01]  /*87c0*/  HMMA.16816.F32.BF16 R80, R100.reuse, R118, R80 ;  /* 0x000000766450723c */ /* 0x040fe20000041850 */
[----:B------:R-:W3:Y:S07]  /*87d0*/  LDSM.16.MT88.4 R116, [R133+0x1900] ;  /* 0x001900008574783b */ /* 0x000eee0000004200 */
[C---:B--2---:R-:W-:Y:S08]  /*87e0*/  HMMA.16816.F32.BF16 R84, R100.reuse, R104, R84 ;  /* 0x000000686454723c */ /* 0x044ff00000041854 */
[C---:B------:R-:W-:Y:S01]  /*87f0*/  HMMA.16816.F32.BF16 R88, R100.reuse, R106, R88 ;  /* 0x0000006a6458723c */ /* 0x040fe20000041858 */
[----:B------:R-:W2:Y:S07]  /*8800*/  LDSM.16.MT88.4 R104, [R134+UR4+0x1900] ;  /* 0x001900048668783b */ /* 0x000eae0008004200 */
[C---:B-1----:R-:W-:Y:S08]  /*8810*/  HMMA.16816.F32.BF16 R92, R100.reuse, R108, R92 ;  /* 0x0000006c645c723c */ /* 0x042ff0000004185c */
[----:B------:R-:W-:Y:S08]  /*8820*/  HMMA.16816.F32.BF16 R96, R100, R110, R96 ;  /* 0x0000006e6460723c */ /* 0x000ff00000041860 */
[C---:B------:R-:W-:Y:S01]  /*8830*/  HMMA.16816.F32.BF16 R128, R136.reuse, R124, R4 ;  /* 0x0000007c8880723c */ /* 0x040fe20000041804 */
[----:B------:R-:W1:Y:S07]  /*8840*/  LDSM.16.MT88.4 R4, [R134+UR4+0x3900] ;  /* 0x003900048604783b */ /* 0x000e6e0008004200 */
[C---:B------:R-:W-:Y:S01]  /*8850*/  HMMA.16816.F32.BF16 R124, R136.reuse, R126, R8 ;  /* 0x0000007e887c723c */ /* 0x040fe20000041808 */
[----:B------:R-:W4:Y:S07]  /*8860*/  LDSM.16.MT88.4 R8, [R152+0x3900] ;  /* 0x003900009808783b */ /* 0x000f2e0000004200 */
[C---:B---3--:R-:W-:Y:S01]  /*8870*/  HMMA.16816.F32.BF16 R120, R136.reuse, R116, R12 ;  /* 0x000000748878723c */ /* 0x048fe2000004180c */
[----:B------:R-:W3:Y:S07]  /*8880*/  LDSM.16.MT88.4 R12, [R135+UR4+0x5900] ;  /* 0x00590004870c783b */ /* 0x000eee0008004200 */
[C---:B------:R-:W-:Y:S07]  /*8890*/  HMMA.16816.F32.BF16 R116, R136.reuse, R118, R16 ;  /* 0x000000768874723c */ /* 0x040fee0000041810 */
[----:B------:R-:W-:Y:S01]  /*88a0*/  IADD3 R16, R214, -0x2, RZ ;  /* 0xfffffffed6107810 */ /* 0x000fe20007ffe0ff */
[C---:B--2---:R-:W-:Y:S03]  /*88b0*/  HMMA.16816.F32.BF16 R112, R136.reuse, R104, R20 ;  /* 0x000000688870723c */ /* 0x044fe60000041814 */
[C---:B------:R-:W-:Y:S05]  /*88c0*/  ISETP.GE.AND P6, PT, R16.reuse, R193, PT ;  /* 0x000000c11000720c */ /* 0x040fea0003fc6270 */
[C---:B------:R-:W-:Y:S08]  /*88d0*/  HMMA.16816.F32.BF16 R108, R136.reuse, R106, R24 ;  /* 0x0000006a886c723c */ /* 0x040ff00000041818 */
[C---:B------:R-:W-:Y:S04]  /*88e0*/  HMMA.16816.F32.BF16 R104, R136.reuse, R140, R28 ;  /* 0x0000008c8868723c */ /* 0x040fe8000004181c */
[----:B------:R-:W-:Y:S04]  /*88f0*/  @P6 SHF.R.S32.HI R17, RZ, 0x1f, R16 ;  /* 0x0000001fff116819 */ /* 0x000fe80000011410 */
        /* <DEDUP_REMOVED lines=8> */
[C---:B----4-:R-:W-:Y:S07]  /*8980*/  HMMA.16816.F32.BF16 R60, R136.reuse, R8, R60 ;  /* 0x00000008883c723c */ /* 0x050fee000004183c */
[----:B------:R-:W-:Y:S01]  /*8990*/  @P6 IMAD R8, R17, c[0x0][0x1e0], RZ ;  /* 0x0000780011086a24 */ /* 0x000fe200078e02ff */
[C---:B------:R-:W-:Y:S04]  /*89a0*/  HMMA.16816.F32.BF16 R64, R136.reuse, R10, R64 ;  /* 0x0000000a8840723c */ /* 0x040fe80000041840 */
[C---:B------:R-:W-:Y:S02]  /*89b0*/  @P6 IMAD R8, R16.reuse, c[0x0][0x1e4], R8 ;  /* 0x0000790010086a24 */ /* 0x040fe400078e0208 */
[----:B------:R-:W-:Y:S02]  /*89c0*/  @P6 IMAD.WIDE.U32 R16, R16, c[0x0][0x1e0], RZ ;  /* 0x0000780010106a25 */ /* 0x000fe400078e00ff */
[C---:B---3--:R-:W-:Y:S04]  /*89d0*/  HMMA.16816.F32.BF16 R68, R136.reuse, R12, R68 ;  /* 0x0000000c8844723c */ /* 0x048fe80000041844 */
[----:B------:R-:W-:Y:S02]  /*89e0*/  @P6 IADD3 R9, R17, R8, RZ ;  /* 0x0000000811096210 */ /* 0x000fe40007ffe0ff */
[C---:B------:R-:W-:Y:S02]  /*89f0*/  @P6 SHF.L.U32 R19, R16.reuse, 0x6, RZ ;  /* 0x0000000610136819 */ /* 0x040fe400000006ff */
[----:B------:R-:W-:Y:S01]  /*8a00*/  @P6 SHF.L.U64.HI R18, R16, 0x6, R9 ;  /* 0x0000000610126819 */ /* 0x000fe20000010209 */
[C---:B------:R-:W-:Y:S01]  /*8a10*/  HMMA.16816.F32.BF16 R72, R136.reuse, R14, R72 ;  /* 0x0000000e8848723c */ /* 0x040fe20000041848 */
[----:B------:R-:W2:Y:S02]  /*8a20*/  LDSM.16.MT88.4 R8, [R134+UR4+0x5900] ;  /* 0x005900048608783b */ /* 0x000ea40008004200 */
[C---:B------:R-:W-:Y:S02]  /*8a30*/  @P6 IADD3 R12, P0, R19.reuse, R202, RZ ;  /* 0x000000ca130c6210 */ /* 0x040fe40007f1e0ff */
[----:B------:R-:W-:Y:S02]  /*8a40*/  @P6 IADD3 R22, P4, R19, R218, RZ ;  /* 0x000000da13166210 */ /* 0x000fe40007f9e0ff */
[----:B------:R-:W-:Y:S01]  /*8a50*/  @P6 IADD3.X R13, R18, R207, RZ, P0, !PT ;  /* 0x000000cf120d6210 */ /* 0x000fe200007fe4ff */
[C---:B-1----:R-:W-:Y:S04]  /*8a60*/  HMMA.16816.F32.BF16 R76, R136.reuse, R4, R76 ;  /* 0x00000004884c723c */ /* 0x042fe8000004184c */
[----:B------:R-:W-:Y:S02]  /*8a70*/  @P6 LEA R20, P5, R12, c[0x0][0x1c8], 0x1 ;  /* 0x000072000c146a11 */ /* 0x000fe400078a08ff */
[----:B------:R-:W-:Y:S02]  /*8a80*/  @P6 LEA R16, P0, R22, c[0x0][0x1c8], 0x1 ;  /* 0x0000720016106a11 */ /* 0x000fe400078008ff */
[----:B------:R-:W-:Y:S01]  /*8a90*/  @P6 LEA.HI.X R21, R12, c[0x0][0x1cc], R13, 0x1, P5 ;  /* 0x000073000c156a11 */ /* 0x000fe200028f0c0d */
[C---:B------:R-:W-:Y:S01]  /*8aa0*/  HMMA.16816.F32.BF16 R80, R136.reuse, R6, R80 ;  /* 0x000000068850723c */ /* 0x040fe20000041850 */
[----:B------:R-:W1:Y:S02]  /*8ab0*/  LDSM.16.MT88.4 R12, [R152+0x5900] ;  /* 0x00590000980c783b */ /* 0x000e640000004200 */
[----:B------:R-:W-:Y:S02]  /*8ac0*/  @P6 IADD3.X R17, R18, R217, RZ, P4, !PT ;  /* 0x000000d912116210 */ /* 0x000fe400027fe4ff */
[----:B------:R-:W-:Y:S02]  /*8ad0*/  @P6 IADD3 R3, P5, R197, R19, RZ ;  /* 0x00000013c5036210 */ /* 0x000fe40007fbe0ff */
[----:B------:R-:W-:Y:S02]  /*8ae0*/  @P6 LEA.HI.X R17, R22, c[0x0][0x1cc], R17, 0x1, P0 ;  /* 0x0000730016116a11 */ /* 0x000fe400000f0c11 */
[----:B------:R-:W-:Y:S03]  /*8af0*/  @P6 IADD3 R19, P0, R19, R216, RZ ;  /* 0x000000d813136210 */ /* 0x000fe60007f1e0ff */
[----:B------:R-:W-:Y:S02]  /*8b00*/  @P6 IADD3 R23, P4, R3, R202, RZ ;  /* 0x000000ca03176210 */ /* 0x000fe40007f9e0ff */
[----:B------:R-:W-:Y:S02]  /*8b10*/  @P6 IADD3.X R22, R196, R18, RZ, P5, !PT ;  /* 0x00000012c4166210 */ /* 0x000fe40002ffe4ff */
[----:B------:R-:W-:Y:S02]  /*8b20*/  @P6 LEA R4, P5, R19, c[0x0][0x1c8], 0x1 ;  /* 0x0000720013046a11 */ /* 0x000fe400078a08ff */
[----:B------:R-:W-:Y:S02]  /*8b30*/  @P6 IADD3.X R24, R18, R215, RZ, P0, !PT ;  /* 0x000000d712186210 */ /* 0x000fe400007fe4ff */
[----:B------:R-:W-:Y:S02]  /*8b40*/  @P6 LEA R18, P0, R23, c[0x0][0x1c8], 0x1 ;  /* 0x0000720017126a11 */ /* 0x000fe400078008ff */
[----:B------:R-:W-:Y:S02]  /*8b50*/  @P6 IADD3.X R26, R22, R207, RZ, P4, !PT ;  /* 0x000000cf161a6210 */ /* 0x000fe400027fe4ff */
[----:B------:R-:W-:Y:S01]  /*8b60*/  @P6 LEA.HI.X R5, R19, c[0x0][0x1cc], R24, 0x1, P5 ;  /* 0x0000730013056a11 */ /* 0x000fe200028f0c18 */
[C---:B--2---:R-:W-:Y:S03]  /*8b70*/  HMMA.16816.F32.BF16 R84, R136.reuse, R8, R84 ;  /* 0x000000088854723c */ /* 0x044fe60000041854 */
[----:B------:R-:W-:Y:S02]  /*8b80*/  @P6 LEA.HI.X R19, R23, c[0x0][0x1cc], R26, 0x1, P0 ;  /* 0x0000730017136a11 */ /* 0x000fe400000f0c1a */
[----:B------:R-:W-:Y:S02]  /*8b90*/  MOV R23, UR7 ;  /* 0x0000000700177c02 */ /* 0x000fe40008000f00 */
[----:B------:R-:W-:Y:S01]  /*8ba0*/  @P6 IADD3 R24, P0, R3, R218, RZ ;  /* 0x000000da03186210 */ /* 0x000fe20007f1e0ff */
[C---:B------:R-:W-:Y:S04]  /*8bb0*/  HMMA.16816.F32.BF16 R88, R136.reuse, R10, R88 ;  /* 0x0000000a8858723c */ /* 0x040fe80000041858 */
[----:B------:R-:W-:Y:S01]  /*8bc0*/  @P6 IMAD R23, R23, 0x3000, R198 ;  /* 0x0000300017176824 */ /* 0x000fe200078e02c6 */
[----:B------:R-:W-:Y:S02]  /*8bd0*/  @P6 LEA R6, P5, R24, c[0x0][0x1c8], 0x1 ;  /* 0x0000720018066a11 */ /* 0x000fe400078a08ff */
[----:B------:R-:W-:Y:S01]  /*8be0*/  @P6 IADD3 R25, P4, R3, R216, RZ ;  /* 0x000000d803196210 */ /* 0x000fe20007f9e0ff */
[C---:B-1----:R-:W-:Y:S04]  /*8bf0*/  HMMA.16816.F32.BF16 R92, R136.reuse, R12, R92 ;  /* 0x0000000c885c723c */ /* 0x042fe8000004185c */
[----:B------:R-:W-:Y:S02]  /*8c00*/  @P6 IADD3.X R3, R22, R217, RZ, P0, !PT ;  /* 0x000000d916036210 */ /* 0x000fe400007fe4ff */
[----:B------:R-:W-:Y:S02]  /*8c10*/  @P6 LEA R26, P0, R25, c[0x0][0x1c8], 0x1 ;  /* 0x00007200191a6a11 */ /* 0x000fe400078008ff */
[----:B------:R-:W-:Y:S01]  /*8c20*/  @P6 LEA.HI.X R7, R24, c[0x0][0x1cc], R3, 0x1, P5 ;  /* 0x0000730018076a11 */ /* 0x000fe200028f0c03 */
[----:B------:R-:W-:Y:S03]  /*8c30*/  HMMA.16816.F32.BF16 R96, R136, R14, R96 ;  /* 0x0000000e8860723c */ /* 0x000fe60000041860 */
[----:B------:R-:W-:Y:S02]  /*8c40*/  @P6 SHF.L.U32 R3, R23, 0x1, RZ ;  /* 0x0000000117036819 */ /* 0x000fe400000006ff */
[----:B------:R-:W-:Y:S03]  /*8c50*/  @P6 IADD3.X R22, R22, R215, RZ, P4, !PT ;  /* 0x000000d716166210 */ /* 0x000fe600027fe4ff */
[----:B------:R-:W-:Y:S01]  /*8c60*/  @!PT LDS RZ, [RZ] ;  /* 0x00000000fffff984 */ /* 0x000fe20000000800 */
[----:B------:R-:W-:Y:S01]  /*8c70*/  @!PT LDS RZ, [RZ] ;  /* 0x00000000fffff984 */ /* 0x000fe20000000800 */
[----:B------:R-:W-:Y:S01]  /*8c80*/  @!PT LDS RZ, [RZ] ;  /* 0x00000000fffff984 */ /* 0x000fe20000000800 */
[----:B------:R1:W-:Y:S01]  /*8c90*/  @P6 LDGSTS.E.BYPASS.LTC128B.128 [R3+0xc100], [R20.64], !P3 ;  /* 0x0c10000014036fae */ /* 0x0003e2000d901d4a */
[----:B------:R-:W-:Y:S02]  /*8ca0*/  @P6 LEA.HI.X R27, R25, c[0x0][0x1cc], R22, 0x1, P0 ;  /* 0x00007300191b6a11 */ /* 0x000fe400000f0c16 */
[C---:B------:R-:W-:Y:S02]  /*8cb0*/  ISETP.GT.AND P0, PT, R214.reuse, R223, PT ;  /* 0x000000dfd600720c */ /* 0x040fe40003f04270 */
[----:B------:R-:W-:Y:S03]  /*8cc0*/  IADD3 R214, R214, -0x1, RZ ;  /* 0xffffffffd6d67810 */ /* 0x000fe60007ffe0ff */
[----:B------:R1:W-:Y:S08]  /*8cd0*/  @P6 LDGSTS.E.BYPASS.LTC128B.128 [R3+0xe100], [R16.64], !P2 ;  /* 0x0e10000010036fae */ /* 0x0003f0000d101d4a */
[----:B------:R1:W-:Y:S08]  /*8ce0*/  @P6 LDGSTS.E.BYPASS.LTC128B.128 [R3+0x10100], [R4.64], !P1 ;  /* 0x1010000004036fae */ /* 0x0003f0000c901d4a */
[----:B------:R1:W-:Y:S08]  /*8cf0*/  @P6 LDGSTS.E.BYPASS.LTC128B.128 [R3+0xd100], [R18.64], !P3 ;  /* 0x0d10000012036fae */ /* 0x0003f0000d901d4a */
[----:B------:R1:W-:Y:S08]  /*8d00*/  @P6 LDGSTS.E.BYPASS.LTC128B.128 [R3+0xf100], [R6.64], !P2 ;  /* 0x0f10000006036fae */ /* 0x0003f0000d101d4a */
[----:B------:R1:W-:Y:S08]  /*8d10*/  @P6 LDGSTS.E.BYPASS.LTC128B.128 [R3+0x11100], [R26.64], !P1 ;  /* 0x111000001a036fae */ /* 0x0003f0000c901d4a */
[----:B------:R-:W0:Y:S01]  /*8d20*/  LDGDEPBAR ;  /* 0x00000000000079af */ /* 0x000e220000000000 */
[----:B-1----:R-:W-:Y:S01]  /*8d30*/  MOV R3, R0 ;  /* 0x0000000000037202 */ /* 0x002fe20000000f00 */
[----:B------:R-:W-:-:S06]  /*8d40*/  @P0 BRA `(.L_x_1594) ;  /* 0xffffc70000000947 */ /* 0x000fcc000383ffff */
.L_x_1585:
[----:B------:R-:W-:Y:S01]  /*8d50*/  ULEA UR9, UR9, 0x7f, 0x7 ;  /* 0x0000007f09097891 */ /* 0x000fe2000f8e383f */
[----:B------:R-:W-:Y:S01]  /*8d60*/  PLOP3.LUT P0, PT, PT, PT, UP1, 0x40, 0x0 ;  /* 0x000000000000781c */ /* 0x000fe20003f0e818 */
[----:B------:R-:W-:-:S02]  /*8d70*/  ULDC.64 UR12, c[0x0][0x2c8] ;  /* 0x0000b200000c7ab9 */ /* 0x000fc40000000a00 */
[----:B------:R-:W-:Y:S02]  /*8d80*/  UIMAD.WIDE.U32 UR14, UR9, UR12, URZ ;  /* 0x0000000c090e72a5 */ /* 0x000fe4000f8e003f */
[----:B------:R-:W-:Y:S02]  /*8d90*/  ULDC UR4, c[0x0][0x168] ;  /* 0x00005a0000047ab9 */ /* 0x000fe40000000800 */
[----:B------:R-:W-:Y:S02]  /*8da0*/  UMOV UR12, 0x1 ;  /* 0x00000001000c7882 */ /* 0x000fe40000000000 */
[----:B------:R-:W-:Y:S02]  /*8db0*/  UIADD3 UR4, UR12, -UR4, URZ ;  /* 0x800000040c047290 */ /* 0x000fe4000fffe03f */
[----:B------:R-:W-:Y:S02]  /*8dc0*/  @UP2 USHF.R.U32.HI UR9, URZ, UR13, UR15 ;  /* 0x0000000d3f092299 */ /* 0x000fe4000801160f */
[----:B------:R-:W-:-:S02]  /*8dd0*/  ULDC UR12, c[0x0][0x1d0] ;  /* 0x00007400000c7ab9 */ /* 0x000fc40000000800 */
[----:B------:R-:W-:-:S03]  /*8de0*/  UIADD3 UR9, UR9, UR12, UR4 ;  /* 0x0000000c09097290 */ /* 0x000fc6000fffe004 */
[----:B------:R-:W-:Y:S02]  /*8df0*/  ULDC UR4, c[0x0][0x324] ;  /* 0x0000c90000047ab9 */ /* 0x000fe40000000800 */
[----:B------:R-:W-:-:S06]  /*8e00*/  UIADD3 UR4, UR9, -UR4, URZ ;  /* 0x8000000409047290 */ /* 0x000fcc000fffe03f */
        /* <DEDUP_REMOVED lines=12> */
.L_x_1596:
[----:B------:R-:W-:-:S04]  /*8ed0*/  MOV R3, c[0x0][0x32c] ;  /* 0x0000cb0000037a02 */ /* 0x000fc80000000f00 */
[----:B------:R-:W-:-:S13]  /*8ee0*/  ISETP.NE.AND P0, PT, R3, 0x1, PT ;  /* 0x000000010300780c */ /* 0x000fda0003f05270 */
[----:B------:R-:W-:-:S05]  /*8ef0*/  @P0 IMAD.HI.U32 R3, R5, c[0x0][0x330], RZ ;  /* 0x0000cc0005030a27 */ /* 0x000fca00078e00ff */
[----:B------:R-:W-:-:S05]  /*8f00*/  @P0 SHF.R.U32.HI R5, RZ, c[0x0][0x334], R3 ;  /* 0x0000cd00ff050a19 */ /* 0x000fca0000011603 */
.L_x_1597:
[----:B------:R-:W-:-:S05]  /*8f10*/  IMAD R5, R5, c[0x0][0x32c], RZ ;  /* 0x0000cb0005057a24 */ /* 0x000fca00078e02ff */
[----:B------:R-:W-:-:S04]  /*8f20*/  IMNMX R4, R4, R5, !PT ;  /* 0x0000000504047217 */ /* 0x000fc80007800200 */
.L_x_1595:
[----:B------:R-:W-:-:S04]  /*8f30*/  IADD3 R4, R4, 0x3f, RZ ;  /* 0x0000003f04047810 */ /* 0x000fc80007ffe0ff */
[----:B------:R-:W-:-:S04]  /*8f40*/  SHF.R.S32.HI R3, RZ, 0x1f, R4 ;  /* 0x0000001fff037819 */ /* 0x000fc80000011404 */
[----:B------:R-:W-:-:S04]  /*8f50*/  LEA.HI R4, R3, R4, RZ, 0x6 ;  /* 0x0000000403047211 */ /* 0x000fc800078f30ff */
[----:B------:R-:W-:-:S04]  /*8f60*/  SHF.R.S32.HI R4, RZ, 0x6, R4 ;  /* 0x00000006ff047819 */ /* 0x000fc80000011404 */
[----:B------:R-:W-:-:S04]  /*8f70*/  IMNMX R223, R193, R4, !PT ;  /* 0x00000004c1df7217 */ /* 0x000fc80007800200 */
[----:B------:R-:W-:-:S13]  /*8f80*/  ISETP.GE.AND P0, PT, R214, R223, PT ;  /* 0x000000dfd600720c */ /* 0x000fda0003f06270 */
[----:B------:R-:W-:Y:S05]  /*8f90*/  @!P0 BRA `(.L_x_1598) ;  /* 0x00002f3000008947 */ /* 0x000fea0003800000 */
[----:B------:R-:W-:Y:S01]  /*8fa0*/  IMAD.MOV.U32 R189, RZ, RZ, 0x20 ;  /* 0x00000020ffbd7424 */ /* 0x000fe200078e00ff */
[----:B------:R-:W-:Y:S01]  /*8fb0*/  LOP3.LUT P0, RZ, R212, 0x2, RZ, 0xc0, !PT ;  /* 0x00000002d4ff7812 */ /* 0x000fe2000780c0ff */
[----:B------:R-:W-:Y:S01]  /*8fc0*/  IMAD.MOV.U32 R3, RZ, RZ, R0 ;  /* 0x000000ffff037224 */ /* 0x000fe200078e0000 */
[----:B------:R-:W-:Y:S01]  /*8fd0*/  IADD3 R219, P5, R200, 0x80, RZ ;  /* 0x00000080c8db7810 */ /* 0x000fe20007fbe0ff */
[----:B------:R-:W-:Y:S01]  /*8fe0*/  IMAD.MOV.U32 R133, RZ, RZ, R2 ;  /* 0x000000ffff857224 */ /* 0x000fe200078e0002 */
[----:B------:R-:W-:Y:S01]  /*8ff0*/  IADD3 R217, P4, R202, 0x40, RZ ;  /* 0x00000040cad97810 */ /* 0x000fe20007f9e0ff */
[----:B------:R-:W-:Y:S01]  /*9000*/  IMAD.MOV.U32 R222, RZ, RZ, R214 ;  /* 0x000000ffffde7224 */ /* 0x000fe200078e00d6 */
[----:B------:R-:W-:Y:S01]  /*9010*/  SEL R189, R189, 0xffffffe0, !P0 ;  /* 0xffffffe0bdbd7807 */ /* 0x000fe20004000000 */
[----:B------:R-:W-:Y:S01]  /*9020*/  IMAD.X R218, RZ, RZ, R205, P5 ;  /* 0x000000ffffda7224 */ /* 0x000fe200028e06cd */
[----:B------:R-:W-:Y:S01]  /*9030*/  IADD3 R221, P6, R200, 0x40, RZ ;  /* 0x00000040c8dd7810 */ /* 0x000fe20007fde0ff */
[----:B------:R-:W-:Y:S01]  /*9040*/  IMAD.X R216, RZ, RZ, R207, P4 ;  /* 0x000000ffffd87224 */ /* 0x000fe200020e06cf */
[----:B------:R-:W-:-:S02]  /*9050*/  IADD3 R215, P0, R202, 0x80, RZ ;  /* 0x00000080cad77810 */ /* 0x000fc40007f1e0ff */
[----:B------:R-:W-:Y:S02]  /*9060*/  IADD3.X R220, RZ, R205, RZ, P6, !PT ;  /* 0x000000cdffdc7210 */ /* 0x000fe400037fe4ff */
[----:B------:R-:W-:Y:S02]  /*9070*/  IADD3.X R213, RZ, R207, RZ, P0, !PT ;  /* 0x000000cfffd57210 */ /* 0x000fe400007fe4ff */
.L_x_1599:
[----:B------:R-:W-:Y:S04]  /*9080*/  DEPBAR.LE SB0, 0x2 ;  /* 0x000080800000791a */ /* 0x000fe80000000000 */
[----:B------:R-:W-:Y:S01]  /*9090*/  BAR.SYNC.DEFER_BLOCKING 0x0 ;  /* 0x0000000000007b1d */ /* 0x000fe20000010000 */
[----:B------:R-:W-:Y:S01]  /*90a0*/  UIMAD UR4, UR5, 0x6000, URZ ;  /* 0x00006000050478a4 */ /* 0x000fe2000f8e023f */
[----:B------:R-:W-:Y:S01]  /*90b0*/  ISETP.GE.AND P6, PT, R193, R222, PT ;  /* 0x000000dec100720c */ /* 0x000fe20003fc6270 */
[----:B------:R-:W-:Y:S01]  /*90c0*/  UIADD3 UR9, UR7, 0x1, URZ ;  /* 0x0000000107097890 */ /* 0x000fe2000fffe03f */
[----:B------:R-:W-:Y:S01]  /*90d0*/  IADD3 R214, R222, -0x1, RZ ;  /* 0xffffffffded67810 */ /* 0x000fe20007ffe0ff */
[----:B------:R-:W-:Y:S01]  /*90e0*/  UISETP.GE.AND UP0, UPT, UR7, 0x1, UPT ;  /* 0x000000010700788c */ /* 0x000fe2000bf06270 */
[----:B------:R-:W-:Y:S02]  /*90f0*/  MOV R152, UR7 ;  /* 0x0000000700987c02 */ /* 0x000fe40008000f00 */
[----:B------:R-:W-:Y:S01]  /*9100*/  IADD3 R132, R188, UR4, RZ ;  /* 0x00000004bc847c10 */ /* 0x000fe2000fffe0ff */
[----:B------:R-:W-:Y:S02]  /*9110*/  USEL UR7, UR9, URZ, !UP0 ;  /* 0x0000003f09077287 */ /* 0x000fe4000c000000 */
[----:B------:R-:W-:Y:S01]  /*9120*/  UIADD3 UR9, UR5, 0x1, URZ ;  /* 0x0000000105097890 */ /* 0x000fe2000fffe03f */
[----:B------:R-:W-:Y:S01]  /*9130*/  IADD3 R191, R189, R132, RZ ;  /* 0x00000084bdbf7210 */ /* 0x000fe20007ffe0ff */
[----:B------:R-:W-:Y:S02]  /*9140*/  UISETP.GE.AND UP0, UPT, UR5, 0x1, UPT ;  /* 0x000000010500788c */ /* 0x000fe4000bf06270 */
[----:B------:R-:W-:Y:S01]  /*9150*/  @!P6 SHF.R.S32.HI R15, RZ, 0x1f, R214 ;  /* 0x0000001fff0fe819 */ /* 0x000fe200000114d6 */
[----:B------:R-:W-:Y:S01]  /*9160*/  @!P6 IMAD.WIDE.U32 R12, R214, c[0x0][0x208], RZ ;  /* 0x00008200d60cea25 */ /* 0x000fe200078e00ff */
[----:B------:R-:W-:Y:S03]  /*9170*/  USEL UR5, UR9, URZ, !UP0 ;  /* 0x0000003f09057287 */ /* 0x000fe6000c000000 */
[----:B------:R-:W-:Y:S01]  /*9180*/  @!P6 IMAD R15, R15, c[0x0][0x208], RZ ;  /* 0x000082000f0fea24 */ /* 0x000fe200078e02ff */
[----:B------:R-:W-:Y:S01]  /*9190*/  @!P6 SHF.L.U32 R2, R12, 0x6, RZ ;  /* 0x000000060c02e819 */ /* 0x000fe200000006ff */
[----:B------:R-:W-:Y:S01]  /*91a0*/  @!P6 IMAD R169, R152, 0x6000, R209 ;  /* 0x0000600098a9e824 */ /* 0x000fe200078e02d1 */
[----:B------:R-:W-:Y:S01]  /*91b0*/  LDSM.16.M88.4 R32, [R190] ;  /* 0x00000000be20783b */ /* 0x000fe20000000200 */
[----:B------:R-:W-:Y:S01]  /*91c0*/  @!P6 IMAD R15, R214, c[0x0][0x20c], R15 ;  /* 0x00008300d60fea24 */ /* 0x000fe200078e020f */
[----:B------:R-:W-:Y:S04]  /*91d0*/  @!P6 IADD3 R23, P0, R2, R200, RZ ;  /* 0x000000c80217e210 */ /* 0x000fe80007f1e0ff */
[----:B------:R-:W-:Y:S02]  /*91e0*/  @!P6 IADD3 R29, R13, R15, RZ ;  /* 0x0000000f0d1de210 */ /* 0x000fe40007ffe0ff */
[----:B------:R-:W1:Y:S01]  /*91f0*/  LDSM.16.M88.4 R8, [R188+UR4+0xc100] ;  /* 0x00c10004bc08783b */ /* 0x000e620008000200 */
[----:B------:R-:W-:Y:S02]  /*9200*/  @!P6 LEA R170, P4, R23, c[0x0][0x1f8], 0x1 ;  /* 0x00007e0017aaea11 */ /* 0x000fe400078808ff */
[----:B------:R-:W-:Y:S04]  /*9210*/  @!P6 SHF.L.U64.HI R29, R12, 0x6, R29 ;  /* 0x000000060c1de819 */ /* 0x000fe8000001021d */
[----:B------:R-:W-:Y:S01]  /*9220*/  @!P6 IADD3.X R0, R29, R205, RZ, P0, !PT ;  /* 0x000000cd1d00e210 */ /* 0x000fe200007fe4ff */
[----:B------:R-:W2:Y:S01]  /*9230*/  LDSM.16.M88.4 R16, [R188+UR4+0xc900] ;  /* 0x00c90004bc10783b */ /* 0x000ea20008000200 */
[C---:B------:R-:W-:Y:S02]  /*9240*/  @!P6 IADD3 R21, P0, R2.reuse, R221, RZ ;  /* 0x000000dd0215e210 */ /* 0x040fe40007f1e0ff */
[----:B------:R-:W-:Y:S02]  /*9250*/  @!P6 LEA.HI.X R171, R23, c[0x0][0x1fc], R0, 0x1, P4 ;  /* 0x00007f0017abea11 */ /* 0x000fe400020f0c00 */
[----:B------:R-:W-:Y:S02]  /*9260*/  @!P6 LEA R166, P5, R21, c[0x0][0x1f8], 0x1 ;  /* 0x00007e0015a6ea11 */ /* 0x000fe400078a08ff */
[----:B------:R-:W-:Y:S01]  /*9270*/  @!P6 IADD3 R20, P4, R2, R219, RZ ;  /* 0x000000db0214e210 */ /* 0x000fe20007f9e0ff */
[----:B------:R-:W3:Y:S01]  /*9280*/  LDSM.16.M88.4 R24, [R188+UR4+0xd100] ;  /* 0x00d10004bc18783b */ /* 0x000ee20008000200 */
[----:B------:R-:W-:Y:S02]  /*9290*/  @!P6 IADD3.X R0, R29, R220, RZ, P0, !PT ;  /* 0x000000dc1d00e210 */ /* 0x000fe400007fe4ff */
[C---:B------:R-:W-:Y:S02]  /*92a0*/  @!P6 LEA R164, P0, R20.reuse, c[0x0][0x1f8], 0x1 ;  /* 0x00007e0014a4ea11 */ /* 0x040fe400078008ff */
[----:B------:R-:W-:Y:S02]  /*92b0*/  @!P6 LEA.HI.X R167, R21, c[0x0][0x1fc], R0, 0x1, P5 ;  /* 0x00007f0015a7ea11 */ /* 0x000fe400028f0c00 */
[----:B------:R-:W-:Y:S01]  /*92c0*/  @!P6 IADD3.X R23, R29, R218, RZ, P4, !PT ;  /* 0x000000da1d17e210 */ /* 0x000fe200027fe4ff */
[----:B------:R-:W4:Y:S01]  /*92d0*/  LDSM.16.M88.4 R136, [R188+UR4+0xd900] ;  /* 0x00d90004bc88783b */ /* 0x000f220008000200 */
[----:B------:R-:W-:Y:S02]  /*92e0*/  @!P6 IADD3 R2, P4, R195, R2, RZ ;  /* 0x00000002c302e210 */ /* 0x000fe40007f9e0ff */
[----:B------:R-:W-:Y:S02]  /*92f0*/  @!P6 LEA.HI.X R165, R20, c[0x0][0x1fc], R23, 0x1, P0 ;  /* 0x00007f0014a5ea11 */ /* 0x000fe400000f0c17 */
[----:B------:R-:W-:Y:S02]  /*9300*/  @!P6 IADD3 R28, P0, R2, R200, RZ ;  /* 0x000000c8021ce210 */ /* 0x000fe40007f1e0ff */
[----:B------:R-:W-:Y:S01]  /*9310*/  @!P6 IADD3.X R29, R194, R29, RZ, P4, !PT ;  /* 0x0000001dc21de210 */ /* 0x000fe200027fe4ff */
[----:B------:R-:W-:Y:S01]  /*9320*/  LDSM.16.M88.4 R140, [R186] ;  /* 0x00000000ba8c783b */ /* 0x000fe20000000200 */
[----:B------:R-:W-:Y:S02]  /*9330*/  @!P6 LEA R172, P4, R28, c[0x0][0x1f8], 0x1 ;  /* 0x00007e001cacea11 */ /* 0x000fe400078808ff */
[C---:B------:R-:W-:Y:S02]  /*9340*/  @!P6 IADD3.X R31, R29.reuse, R205, RZ, P0, !PT ;  /* 0x000000cd1d1fe210 */ /* 0x040fe400007fe4ff */
[----:B------:R-:W-:Y:S02]  /*9350*/  @!P6 IADD3 R0, P0, R2, R221, RZ ;  /* 0x000000dd0200e210 */ /* 0x000fe40007f1e0ff */
[----:B------:R-:W-:Y:S01]  /*9360*/  @!P6 LEA.HI.X R173, R28, c[0x0][0x1fc], R31, 0x1, P4 ;  /* 0x00007f001cadea11 */ /* 0x000fe200020f0c1f */
[C---:B-1----:R-:W-:Y:S01]  /*9370*/  HMMA.16816.F32.BF16 R4, R32.reuse, R8, RZ ;  /* 0x000000082004723c */ /* 0x042fe200000418ff */
[----:B------:R-:W1:Y:S02]  /*9380*/  LDSM.16.M88.4 R144, [R191+0xc100] ;  /* 0x00c10000bf90783b */ /* 0x000e640000000200 */
[----:B------:R-:W-:Y:S02]  /*9390*/  @!P6 IADD3 R159, P4, R2, R219, RZ ;  /* 0x000000db029fe210 */ /* 0x000fe40007f9e0ff */
[C---:B------:R-:W-:Y:S02]  /*93a0*/  @!P6 LEA R176, P5, R0.reuse, c[0x0][0x1f8], 0x1 ;  /* 0x00007e0000b0ea11 */ /* 0x040fe400078a08ff */
[----:B------:R-:W-:Y:S01]  /*93b0*/  @!P6 IADD3.X R157, R29, R220, RZ, P0, !PT ;  /* 0x000000dc1d9de210 */ /* 0x000fe200007fe4ff */
[C---:B------:R-:W-:Y:S01]  /*93c0*/  HMMA.16816.F32.BF16 R8, R32.reuse, R10, RZ ;  /* 0x0000000a2008723c */ /* 0x040fe200000418ff */
[----:B------:R-:W5:Y:S03]  /*93d0*/  LDSM.16.M88.4 R148, [R191+0xc900] ;  /* 0x00c90000bf94783b */ /* 0x000f660000000200 */
[----:B------:R-:W-:Y:S02]  /*93e0*/  @!P6 LEA R174, P0, R159, c[0x0][0x1f8], 0x1 ;  /* 0x00007e009faeea11 */ /* 0x000fe400078008ff */
[----:B------:R-:W-:Y:S02]  /*93f0*/  @!P6 LEA.HI.X R177, R0, c[0x0][0x1fc], R157, 0x1, P5 ;  /* 0x00007f0000b1ea11 */ /* 0x000fe400028f0c9d */
[C---:B--2---:R-:W-:Y:S01]  /*9400*/  HMMA.16816.F32.BF16 R12, R32.reuse, R16, RZ ;  /* 0x00000010200c723c */ /* 0x044fe200000418ff */
[----:B------:R-:W2:Y:S03]  /*9410*/  LDSM.16.M88.4 R152, [R191+0xd100] ;  /* 0x00d10000bf98783b */ /* 0x000ea60000000200 */
[CC--:B------:R-:W-:Y:S02]  /*9420*/  IADD3 R0, R192.reuse, R132.reuse, RZ ;  /* 0x00000084c0007210 */ /* 0x0c0fe40007ffe0ff */
[----:B------:R-:W-:Y:S02]  /*9430*/  IADD3 R132, R189, R132, R192 ;  /* 0x00000084bd847210 */ /* 0x000fe40007ffe0c0 */
[C---:B------:R-:W-:Y:S01]  /*9440*/  HMMA.16816.F32.BF16 R16, R32.reuse, R18, RZ ;  /* 0x000000122010723c */ /* 0x040fe200000418ff */
[----:B------:R-:W-:Y:S04]  /*9450*/  @!P6 IADD3.X R2, R29, R218, RZ, P4, !PT ;  /* 0x000000da1d02e210 */ /* 0x000fe800027fe4ff */
[----:B------:R-:W-:Y:S02]  /*9460*/  @!P6 LEA.HI.X R175, R159, c[0x0][0x1fc], R2, 0x1, P0 ;  /* 0x00007f009fafea11 */ /* 0x000fe400000f0c02 */
[----:B------:R-:W2:Y:S01]  /*9470*/  LDSM.16.M88.4 R156, [R191+0xd900] ;  /* 0x00d90000bf9c783b */ /* 0x000ea20000000200 */
[C---:B---3--:R-:W-:Y:S01]  /*9480*/  HMMA.16816.F32.BF16 R20, R32.reuse, R24, RZ ;  /* 0x000000182014723c */ /* 0x048fe200000418ff */
[----:B------:R-:W-:Y:S06]  /*9490*/  IADD3 R2, R192, R191, RZ ;  /* 0x000000bfc0027210 */ /* 0x000fec0007ffe0ff */
[----:B------:R-:W-:Y:S01]  /*94a0*/  @!PT LDS RZ, [RZ] ;  /* 0x00000000fffff984 */ /* 0x000fe20000000800 */
[----:B------:R-:W-:Y:S01]  /*94b0*/  @!PT LDS RZ, [RZ] ;  /* 0x00000000fffff984 */ /* 0x000fe20000000800 */
[----:B------:R-:W-:Y:S01]  /*94c0*/  @!PT LDS RZ, [RZ] ;  /* 0x00000000fffff984 */ /* 0x000fe20000000800 */
[----:B------:R3:W-:Y:S01]  /*94d0*/  @!P6 LDGSTS.E.BYPASS.LTC128B.128 [R169], [R170.64], !P3 ;  /* 0x00000000aaa9efae */ /* 0x0007e2000d901d4a */
[C---:B------:R-:W-:Y:S07]  /*94e0*/  HMMA.16816.F32.BF16 R24, R32.reuse, R26, RZ ;  /* 0x0000001a2018723c */ /* 0x040fee00000418ff */
[----:B------:R2:W-:Y:S01]  /*94f0*/  @!P6 LDGSTS.E.BYPASS.LTC128B.128 [R169+0x2000], [R166.64], !P2 ;  /* 0x02000000a6a9efae */ /* 0x0005e2000d101d4a */
[C---:B----4-:R-:W-:Y:S07]  /*9500*/  HMMA.16816.F32.BF16 R28, R32.reuse, R136, RZ ;  /* 0x00000088201c723c */ /* 0x050fee00000418ff */
[----:B------:R4:W-:Y:S01]  /*9510*/  @!P6 LDGSTS.E.BYPASS.LTC128B.128 [R169+0x4000], [R164.64], !P1 ;  /* 0x04000000a4a9efae */ /* 0x0009e2000c901d4a */
[----:B------:R-:W-:Y:S07]  /*9520*/  HMMA.16816.F32.BF16 R32, R32, R138, RZ ;  /* 0x0000008a2020723c */ /* 0x000fee00000418ff */
[----:B------:R3:W-:Y:S01]  /*9530*/  @!P6 LDGSTS.E.BYPASS.LTC128B.128 [R169+0x1000], [R172.64], !P3 ;  /* 0x01000000aca9efae */ /* 0x0007e2000d901d4a */
[C---:B-1----:R-:W-:Y:S07]  /*9540*/  HMMA.16816.F32.BF16 R4, R140.reuse, R144, R4 ;  /* 0x000000908c04723c */ /* 0x042fee0000041804 */
[----:B------:R3:W-:Y:S01]  /*9550*/  @!P6 LDGSTS.E.BYPASS.LTC128B.128 [R169+0x3000], [R176.64], !P2 ;  /* 0x03000000b0a9efae */ /* 0x0007e2000d101d4a */
[C---:B------:R-:W-:Y:S07]  /*9560*/  HMMA.16816.F32.BF16 R8, R140.reuse, R146, R8 ;  /* 0x000000928c08723c */ /* 0x040fee0000041808 */
[----:B------:R3:W-:Y:S01]  /*9570*/  @!P6 LDGSTS.E.BYPASS.LTC128B.128 [R169+0x5000], [R174.64], !P1 ;  /* 0x05000000aea9efae */ /* 0x0007e2000c901d4a */
[C---:B-----5:R-:W-:Y:S07]  /*9580*/  HMMA.16816.F32.BF16 R12, R140.reuse, R148, R12 ;  /* 0x000000948c0c723c */ /* 0x060fee000004180c */
[----:B------:R-:W-:Y:S01]  /*9590*/  LDSM.16.M88.4 R136, [R185] ;  /* 0x00000000b988783b */ /* 0x000fe20000000200 */
[C---:B------:R-:W-:Y:S07]  /*95a0*/  HMMA.16816.F32.BF16 R16, R140.reuse, R150, R16 ;  /* 0x000000968c10723c */ /* 0x040fee0000041810 */
[----:B------:R-:W1:Y:S01]  /*95b0*/  LDSM.16.M88.4 R160, [R0+0xc100] ;  /* 0x00c1000000a0783b */ /* 0x000e620000000200 */
[C---:B--2---:R-:W-:Y:S07]  /*95c0*/  HMMA.16816.F32.BF16 R20, R140.reuse, R152, R20 ;  /* 0x000000988c14723c */ /* 0x044fee0000041814 */
[----:B------:R-:W0:Y:S01]  /*95d0*/  LDGDEPBAR ;  /* 0x00000000000079af */ /* 0x000e220000000000 */
[C---:B------:R-:W-:Y:S07]  /*95e0*/  HMMA.16816.F32.BF16 R24, R140.reuse, R154, R24 ;  /* 0x0000009a8c18723c */ /* 0x040fee0000041818 */
[----:B------:R-:W2:Y:S01]  /*95f0*/  LDSM.16.M88.4 R144, [R0+0xc900] ;  /* 0x00c900000090783b */ /* 0x000ea20000000200 */
[C---:B------:R-:W-:Y:S07]  /*9600*/  HMMA.16816.F32.BF16 R28, R140.reuse, R156, R28 ;  /* 0x0000009c8c1c723c */ /* 0x040fee000004181c */
[----:B------:R-:W5:Y:S01]  /*9610*/  LDSM.16.M88.4 R148, [R0+0xd100] ;  /* 0x00d100000094783b */ /* 0x000f620000000200 */
[----:B------:R-:W-:Y:S07]  /*9620*/  HMMA.16816.F32.BF16 R32, R140, R158, R32 ;  /* 0x0000009e8c20723c */ /* 0x000fee0000041820 */
[----:B------:R-:W5:Y:S01]  /*9630*/  LDSM.16.M88.4 R152, [R0+0xd900] ;  /* 0x00d900000098783b */ /* 0x000f620000000200 */
[C---:B-1----:R-:W-:Y:S07]  /*9640*/  HMMA.16816.F32.BF16 R4, R136.reuse, R160, R4 ;  /* 0x000000a08804723c */ /* 0x042fee0000041804 */
[----:B----4-:R-:W-:Y:S01]  /*9650*/  LDSM.16.M88.4 R164, [R184] ;  /* 0x00000000b8a4783b */ /* 0x010fe20000000200 */
[C---:B------:R-:W-:Y:S07]  /*9660*/  HMMA.16816.F32.BF16 R8, R136.reuse, R162, R8 ;  /* 0x000000a28808723c */ /* 0x040fee0000041808 */
[----:B---3--:R-:W1:Y:S01]  /*9670*/  LDSM.16.M88.4 R168, [R2+0xc100] ;  /* 0x00c1000002a8783b */ /* 0x008e620000000200 */
[C---:B--2---:R-:W-:Y:S07]  /*9680*/  HMMA.16816.F32.BF16 R12, R136.reuse, R144, R12 ;  /* 0x00000090880c723c */ /* 0x044fee000004180c */
[----:B------:R-:W2:Y:S01]  /*9690*/  LDSM.16.M88.4 R140, [R2+0xc900] ;  /* 0x00c90000028c783b */ /* 0x000ea20000000200 */
[C---:B------:R-:W-:Y:S07]  /*96a0*/  HMMA.16816.F32.BF16 R16, R136.reuse, R146, R16 ;  /* 0x000000928810723c */ /* 0x040fee0000041810 */
[----:B------:R-:W3:Y:S01]  /*96b0*/  LDSM.16.M88.4 R156, [R2+0xd100] ;  /* 0x00d10000029c783b */ /* 0x000ee20000000200 */
[C---:B-----5:R-:W-:Y:S07]  /*96c0*/  HMMA.16816.F32.BF16 R20, R136.reuse, R148, R20 ;  /* 0x000000948814723c */ /* 0x060fee0000041814 */
[----:B------:R-:W4:Y:S01]  /*96d0*/  LDSM.16.M88.4 R144, [R2+0xd900] ;  /* 0x00d900000290783b */ /* 0x000f220000000200 */
[C---:B------:R-:W-:Y:S07]  /*96e0*/  HMMA.16816.F32.BF16 R24, R136.reuse, R150, R24 ;  /* 0x000000968818723c */ /* 0x040fee0000041818 */
[----:B------:R-:W-:Y:S01]  /*96f0*/  LDSM.16.M88.4 R148, [R188+UR4+0xe100] ;  /* 0x00e10004bc94783b */ /* 0x000fe20008000200 */
[C---:B------:R-:W-:Y:S07]  /*9700*/  HMMA.16816.F32.BF16 R28, R136.reuse, R152, R28 ;  /* 0x00000098881c723c */ /* 0x040fee000004181c */
[----:B------:R-:W-:Y:S01]  /*9710*/  LDSM.16.M88.4 R160, [R188+UR4+0xf900] ;  /* 0x00f90004bca0783b */ /* 0x000fe20008000200 */
[----:B------:R-:W-:Y:S07]  /*9720*/  HMMA.16816.F32.BF16 R32, R136, R154, R32 ;  /* 0x0000009a8820723c */ /* 0x000fee0000041820 */
[----:B------:R-:W5:Y:S01]  /*9730*/  LDSM.16.M88.4 R136, [R190+0x4000] ;  /* 0x00400000be88783b */ /* 0x000f620000000200 */
[C---:B-1----:R-:W-:Y:S07]  /*9740*/  HMMA.16816.F32.BF16 R4, R164.reuse, R168, R4 ;  /* 0x000000a8a404723c */ /* 0x042fee0000041804 */
[----:B------:R-:W1:Y:S01]  /*9750*/  LDSM.16.M88.4 R152, [R188+UR4+0xe900] ;  /* 0x00e90004bc98783b */ /* 0x000e620008000200 */
[C---:B------:R-:W-:Y:S07]  /*9760*/  HMMA.16816.F32.BF16 R8, R164.reuse, R170, R8 ;  /* 0x000000aaa408723c */ /* 0x040fee0000041808 */
[----:B------:R-:W-:Y:S01]  /*9770*/  LDSM.16.M88.4 R168, [R191+0xe100] ;  /* 0x00e10000bfa8783b */ /* 0x000fe20000000200 */
[C---:B--2---:R-:W-:Y:S07]  /*9780*/  HMMA.16816.F32.BF16 R12, R164.reuse, R140, R12 ;  /* 0x0000008ca40c723c */ /* 0x044fee000004180c */
[----:B------:R-:W-:Y:S01]  /*9790*/  LDSM.16.M88.4 R172, [R191+0xe900] ;  /* 0x00e90000bfac783b */ /* 0x000fe20000000200 */
[C---:B------:R-:W-:Y:S07]  /*97a0*/  HMMA.16816.F32.BF16 R16, R164.reuse, R142, R16 ;  /* 0x0000008ea410723c */ /* 0x040fee0000041810 */
[----:B------:R-:W2:Y:S01]  /*97b0*/  LDSM.16.M88.4 R140, [R188+UR4+0xf100] ;  /* 0x00f10004bc8c783b */ /* 0x000ea20008000200 */
[C---:B---3--:R-:W-:Y:S07]  /*97c0*/  HMMA.16816.F32.BF16 R20, R164.reuse, R156, R20 ;  /* 0x0000009ca414723c */ /* 0x048fee0000041814 */
[----:B------:R-:W-:Y:S01]  /*97d0*/  LDSM.16.M88.4 R176, [R0+0xe100] ;  /* 0x00e1000000b0783b */ /* 0x000fe20000000200 */
[C---:B------:R-:W-:Y:S07]  /*97e0*/  HMMA.16816.F32.BF16 R24, R164.reuse, R158, R24 ;  /* 0x0000009ea418723c */ /* 0x040fee0000041818 */
[----:B------:R-:W3:Y:S01]  /*97f0*/  LDSM.16.M88.4 R156, [R186+0x4000] ;  /* 0x00400000ba9c783b */ /* 0x000ee20000000200 */
[C---:B----4-:R-:W-:Y:S07]  /*9800*/  HMMA.16816.F32.BF16 R28, R164.reuse, R144, R28 ;  /* 0x00000090a41c723c */ /* 0x050fee000004181c */
[----:B------:R-:W-:Y:S01]  /*9810*/  LDSM.16.M88.4 R180, [R188+UR4+0x10100] ;  /* 0x01010004bcb4783b */ /* 0x000fe20008000200 */
[----:B------:R-:W-:Y:S07]  /*9820*/  HMMA.16816.F32.BF16 R32, R164, R146, R32 ;  /* 0x00000092a420723c */ /* 0x000fee0000041820 */
[----:B------:R-:W4:Y:S01]  /*9830*/  LDSM.16.M88.4 R144, [R191+0xf100] ;  /* 0x00f10000bf90783b */ /* 0x000f220000000200 */
[C---:B-----5:R-:W-:Y:S07]  /*9840*/  HMMA.16816.F32.BF16 R4, R136.reuse, R148, R4 ;  /* 0x000000948804723c */ /* 0x060fee0000041804 */
[----:B------:R-:W-:Y:S01]  /*9850*/  LDSM.16.M88.4 R164, [R185+0x4000] ;  /* 0x00400000b9a4783b */ /* 0x000fe20000000200 */
[C---:B------:R-:W-:Y:S07]  /*9860*/  HMMA.16816.F32.BF16 R8, R136.reuse, R150, R8 ;  /* 0x000000968808723c */ /* 0x040fee0000041808 */
[----:B------:R-:W5:Y:S01]  /*9870*/  LDSM.16.M88.4 R148, [R191+0xf900] ;  /* 0x00f90000bf94783b */ /* 0x000f620000000200 */
[C---:B-1----:R-:W-:Y:S08]  /*9880*/  HMMA.16816.F32.BF16 R12, R136.reuse, R152, R12 ;  /* 0x00000098880c723c */ /* 0x042ff0000004180c */
[C---:B------:R-:W-:Y:S01]  /*9890*/  HMMA.16816.F32.BF16 R16, R136.reuse, R154, R16 ;  /* 0x0000009a8810723c */ /* 0x040fe20000041810 */
[----:B------:R-:W-:Y:S07]  /*98a0*/  LDSM.16.M88.4 R152, [R0+0xf900] ;  /* 0x00f900000098783b */ /* 0x000fee0000000200 */
[C---:B--2---:R-:W-:Y:S08]  /*98b0*/  HMMA.16816.F32.BF16 R20, R136.reuse, R140, R20 ;  /* 0x0000008c8814723c */ /* 0x044ff00000041814 */
[C---:B------:R-:W-:Y:S01]  /*98c0*/  HMMA.16816.F32.BF16 R24, R136.reuse, R142, R24 ;  /* 0x0000008e8818723c */ /* 0x040fe20000041818 */
[----:B------:R-:W-:Y:S07]  /*98d0*/  LDSM.16.M88.4 R140, [R0+0xf100] ;  /* 0x00f10000008c783b */ /* 0x000fee0000000200 */
[C---:B------:R-:W-:Y:S08]  /*98e0*/  HMMA.16816.F32.BF16 R28, R136.reuse, R160, R28 ;  /* 0x000000a0881c723c */ /* 0x040ff0000004181c */
[----:B------:R-:W-:Y:S01]  /*98f0*/  HMMA.16816.F32.BF16 R32, R136, R162, R32 ;  /* 0x000000a28820723c */ /* 0x000fe20000041820 */
[----:B------:R-:W1:Y:S07]  /*9900*/  LDSM.16.M88.4 R136, [R0+0xe900] ;  /* 0x00e900000088783b */ /* 0x000e6e0000000200 */
[C---:B---3--:R-:W-:Y:S01]  /*9910*/  HMMA.16816.F32.BF16 R4, R156.reuse, R168, R4 ;  /* 0x000000a89c04723c */ /* 0x048fe20000041804 */
[----:B------:R-:W-:Y:S07]  /*9920*/  LDSM.16.M88.4 R160, [R184+0x4000] ;  /* 0x00400000b8a0783b */ /* 0x000fee0000000200 */
[C---:B------:R-:W-:Y:S01]  /*9930*/  HMMA.16816.F32.BF16 R8, R156.reuse, R170, R8 ;  /* 0x000000aa9c08723c */ /* 0x040fe20000041808 */
[----:B------:R-:W2:Y:S07]  /*9940*/  LDSM.16.M88.4 R168, [R2+0xe100] ;  /* 0x00e1000002a8783b */ /* 0x000eae0000000200 */
[C---:B------:R-:W-:Y:S08]  /*9950*/  HMMA.16816.F32.BF16 R12, R156.reuse, R172, R12 ;  /* 0x000000ac9c0c723c */ /* 0x040ff0000004180c */
        /* <DEDUP_REMOVED lines=8> */
[C---:B------:R-:W-:Y:S01]  /*99e0*/  HMMA.16816.F32.BF16 R4, R164.reuse, R176, R4 ;  /* 0x000000b0a404723c */ /* 0x040fe20000041804 */
[----:B------:R-:W5:Y:S07]  /*99f0*/  LDSM.16.M88.4 R156, [R132+0xf900] ;  /* 0x00f90000849c783b */ /* 0x000f6e0000000200 */
[C---:B------:R-:W-:Y:S01]  /*9a00*/  HMMA.16816.F32.BF16 R8, R164.reuse, R178, R8 ;  /* 0x000000b2a408723c */ /* 0x040fe20000041808 */
[----:B------:R-:W-:Y:S07]  /*9a10*/  LDSM.16.M88.4 R176, [R191+0x10100] ;  /* 0x01010000bfb0783b */ /* 0x000fee0000000200 */
[C---:B-1----:R-:W-:Y:S08]  /*9a20*/  HMMA.16816.F32.BF16 R12, R164.reuse, R136, R12 ;  /* 0x00000088a40c723c */ /* 0x042ff0000004180c */
[C---:B------:R-:W-:Y:S01]  /*9a30*/  HMMA.16816.F32.BF16 R16, R164.reuse, R138, R16 ;  /* 0x0000008aa410723c */ /* 0x040fe20000041810 */
[----:B------:R-:W1:Y:S07]  /*9a40*/  LDSM.16.M88.4 R136, [R188+UR4+0x10900] ;  /* 0x01090004bc88783b */ /* 0x000e6e0008000200 */
[C---:B------:R-:W-:Y:S08]  /*9a50*/  HMMA.16816.F32.BF16 R20, R164.reuse, R140, R20 ;  /* 0x0000008ca414723c */ /* 0x040ff00000041814 */
[C---:B------:R-:W-:Y:S01]  /*9a60*/  HMMA.16816.F32.BF16 R24, R164.reuse, R142, R24 ;  /* 0x0000008ea418723c */ /* 0x040fe20000041818 */
[----:B------:R-:W1:Y:S07]  /*9a70*/  LDSM.16.M88.4 R140, [R188+UR4+0x11100] ;  /* 0x01110004bc8c783b */ /* 0x000e6e0008000200 */
[C---:B------:R-:W-:Y:S08]  /*9a80*/  HMMA.16816.F32.BF16 R28, R164.reuse, R152, R28 ;  /* 0x00000098a41c723c */ /* 0x040ff0000004181c */
[----:B------:R-:W-:Y:S01]  /*9a90*/  HMMA.16816.F32.BF16 R32, R164, R154, R32 ;  /* 0x0000009aa420723c */ /* 0x000fe20000041820 */
[----:B------:R-:W1:Y:S07]  /*9aa0*/  LDSM.16.M88.4 R152, [R188+UR4+0x11900] ;  /* 0x01190004bc98783b */ /* 0x000e6e0008000200 */
[C---:B--2---:R-:W-:Y:S01]  /*9ab0*/  HMMA.16816.F32.BF16 R4, R160.reuse, R168, R4 ;  /* 0x000000a8a004723c */ /* 0x044fe20000041804 */
[----:B------:R-:W2:Y:S07]  /*9ac0*/  LDSM.16.M88.4 R164, [R186+0x8000] ;  /* 0x00800000baa4783b */ /* 0x000eae0000000200 */
[C---:B------:R-:W-:Y:S01]  /*9ad0*/  HMMA.16816.F32.BF16 R8, R160.reuse, R170, R8 ;  /* 0x000000aaa008723c */ /* 0x040fe20000041808 */
[----:B------:R-:W-:Y:S07]  /*9ae0*/  LDSM.16.M88.4 R168, [R0+0x10100] ;  /* 0x0101000000a8783b */ /* 0x000fee0000000200 */
[C---:B---3--:R-:W-:Y:S08]  /*9af0*/  HMMA.16816.F32.BF16 R12, R160.reuse, R144, R12 ;  /* 0x00000090a00c723c */ /* 0x048ff0000004180c */
[C---:B------:R-:W-:Y:S01]  /*9b00*/  HMMA.16816.F32.BF16 R16, R160.reuse, R146, R16 ;  /* 0x00000092a010723c */ /* 0x040fe20000041810 */
[----:B------:R-:W3:Y:S07]  /*9b10*/  LDSM.16.M88.4 R144, [R191+0x10900] ;  /* 0x01090000bf90783b */ /* 0x000eee0000000200 */
[C---:B----4-:R-:W-:Y:S08]  /*9b20*/  HMMA.16816.F32.BF16 R20, R160.reuse, R148, R20 ;  /* 0x00000094a014723c */ /* 0x050ff00000041814 */
[C---:B------:R-:W-:Y:S01]  /*9b30*/  HMMA.16816.F32.BF16 R24, R160.reuse, R150, R24 ;  /* 0x00000096a018723c */ /* 0x040fe20000041818 */
[----:B------:R-:W4:Y:S07]  /*9b40*/  LDSM.16.M88.4 R148, [R191+0x11100] ;  /* 0x01110000bf94783b */ /* 0x000f2e0000000200 */
        /* <DEDUP_REMOVED lines=16> */
[C---:B--2---:R-:W-:Y:S01]  /*9c50*/  HMMA.16816.F32.BF16 R4, R164.reuse, R176, R4 ;  /* 0x000000b0a404723c */ /* 0x044fe20000041804 */
[----:B------:R-:W2:Y:S07]  /*9c60*/  LDSM.16.M88.4 R172, [R184+0x8000] ;  /* 0x00800000b8ac783b */ /* 0x000eae0000000200 */
[C---:B------:R-:W-:Y:S08]  /*9c70*/  HMMA.16816.F32.BF16 R8, R164.reuse, R178, R8 ;  /* 0x000000b2a408723c */ /* 0x040ff00000041808 */
[C---:B---3--:R-:W-:Y:S08]  /*9c80*/  HMMA.16816.F32.BF16 R12, R164.reuse, R144, R12 ;  /* 0x00000090a40c723c */ /* 0x048ff0000004180c */
[C---:B------:R-:W-:Y:S08]  /*9c90*/  HMMA.16816.F32.BF16 R16, R164.reuse, R146, R16 ;  /* 0x00000092a410723c */ /* 0x040ff00000041810 */
[C---:B----4-:R-:W-:Y:S08]  /*9ca0*/  HMMA.16816.F32.BF16 R20, R164.reuse, R148, R20 ;  /* 0x00000094a414723c */ /* 0x050ff00000041814 */
        /* <DEDUP_REMOVED lines=8> */
[C---:B------:R-:W-:Y:S08]  /*9d30*/  HMMA.16816.F32.BF16 R20, R160.reuse, R140, R20 ;  /* 0x0000008ca014723c */ /* 0x040ff00000041814 */
[C---:B------:R-:W-:Y:S08]  /*9d40*/  HMMA.16816.F32.BF16 R24, R160.reuse, R142, R24 ;  /* 0x0000008ea018723c */ /* 0x040ff00000041818 */
[C---:B------:R-:W-:Y:S08]  /*9d50*/  HMMA.16816.F32.BF16 R28, R160.reuse, R152, R28 ;  /* 0x00000098a01c723c */ /* 0x040ff0000004181c */
[----:B------:R-:W-:Y:S08]  /*9d60*/  HMMA.16816.F32.BF16 R32, R160, R154, R32 ;  /* 0x0000009aa020723c */ /* 0x000ff00000041820 */
[C---:B--2---:R-:W-:Y:S08]  /*9d70*/  HMMA.16816.F32.BF16 R4, R172.reuse, R180, R4 ;  /* 0x000000b4ac04723c */ /* 0x044ff00000041804 */
[C---:B------:R-:W-:Y:S08]  /*9d80*/  HMMA.16816.F32.BF16 R8, R172.reuse, R182, R8 ;  /* 0x000000b6ac08723c */ /* 0x040ff00000041808 */
[C---:B-1----:R-:W-:Y:S08]  /*9d90*/  HMMA.16816.F32.BF16 R12, R172.reuse, R136, R12 ;  /* 0x00000088ac0c723c */ /* 0x042ff0000004180c */
        /* <DEDUP_REMOVED lines=17> */
[----:B------:R-:W-:Y:S01]  /*9eb0*/  FMUL.FTZ R16, R16, c[0x0][0x320] ;  /* 0x0000c80010107a20 */ /* 0x000fe20000410000 */
[----:B-1----:R-:W-:Y:S01]  /*9ec0*/  FMNMX.FTZ R0, R157, R133, !PT ;  /* 0x000000859d007209 */ /* 0x002fe20007810000 */
[----:B------:R-:W-:Y:S02]  /*9ed0*/  FMUL.FTZ R17, R17, c[0x0][0x320] ;  /* 0x0000c80011117a20 */ /* 0x000fe40000410000 */
[----:B------:R-:W-:Y:S02]  /*9ee0*/  FMUL.FTZ R18, R18, c[0x0][0x320] ;  /* 0x0000c80012127a20 */ /* 0x000fe40000410000 */
[----:B------:R-:W-:Y:S01]  /*9ef0*/  FMUL.FTZ R19, R19, c[0x0][0x320] ;  /* 0x0000c80013137a20 */ /* 0x000fe20000410000 */
[----:B------:R1:W-:Y:S10]  /*9f00*/  MUFU.TANH R166, R11 ;  /* 0x0000000b00a67308 */ /* 0x0003f40000002400 */
[----:B------:R-:W-:Y:S10]  /*9f10*/  MUFU.TANH R141, R13 ;  /* 0x0000000d008d7308 */ /* 0x000ff40000002400 */
[----:B------:R-:W-:Y:S01]  /*9f20*/  MUFU.TANH R143, R143 ;  /* 0x0000008f008f7308 */ /* 0x000fe20000002400 */
[C---:B--2---:R-:W-:Y:S01]  /*9f30*/  HMMA.16816.F32.BF16 R20, R172.reuse, R4, R20 ;  /* 0x00000004ac14723c */ /* 0x044fe20000041814 */
[----:B-1----:R-:W1:Y:S01]  /*9f40*/  LDSM.16.M88.4 R8, [R132+0x11900] ;  /* 0x011900008408783b */ /* 0x002e620000000200 */
[----:B------:R-:W-:Y:S06]  /*9f50*/  DEPBAR.LE SB0, 0x2 ;  /* 0x000080800000791a */ /* 0x000fec0000000000 */
[C---:B------:R-:W-:Y:S01]  /*9f60*/  HMMA.16816.F32.BF16 R24, R172.reuse, R6, R24 ;  /* 0x00000006ac18723c */ /* 0x040fe20000041818 */
[----:B------:R-:W2:Y:S01]  /*9f70*/  MUFU.TANH R145, R145 ;  /* 0x0000009100917308 */ /* 0x000ea20000002400 */
[----:B------:R-:W-:Y:S11]  /*9f80*/  BAR.SYNC.DEFER_BLOCKING 0x0 ;  /* 0x0000000000007b1d */ /* 0x000ff60000010000 */
[----:B------:R-:W-:Y:S03]  /*9f90*/  @!UPT UIADD3 URZ, URZ, URZ, URZ ;  /* 0x0000003f3f3ff290 */ /* 0x000fe6000fffe03f */
[----:B------:R-:W-:Y:S02]  /*9fa0*/  FMUL.FTZ R20, R20, c[0x0][0x320] ;  /* 0x0000c80014147a20 */ /* 0x000fe40000410000 */
[----:B------:R-:W-:Y:S02]  /*9fb0*/  FMUL.FTZ R21, R21, c[0x0][0x320] ;  /* 0x0000c80015157a20 */ /* 0x000fe40000410000 */
[----:B------:R-:W-:Y:S02]  /*9fc0*/  FMUL.FTZ R22, R22, c[0x0][0x320] ;  /* 0x0000c80016167a20 */ /* 0x000fe40000410000 */
[----:B------:R-:W-:Y:S02]  /*9fd0*/  FMUL.FTZ R23, R23, c[0x0][0x320] ;  /* 0x0000c80017177a20 */ /* 0x000fe40000410000 */
[----:B------:R-:W-:Y:S01]  /*9fe0*/  FMUL.FTZ R24, R24, c[0x0][0x320] ;  /* 0x0000c80018187a20 */ /* 0x000fe20000410000 */
[----:B--2---:R-:W-:Y:S01]  /*9ff0*/  FMNMX.FTZ R0, R145, R0, !PT ;  /* 0x0000000091007209 */ /* 0x004fe20007810000 */
[----:B------:R-:W-:Y:S01]  /*a000*/  FMUL.FTZ R25, R25, c[0x0][0x320] ;  /* 0x0000c80019197a20 */ /* 0x000fe20000410000 */
[----:B------:R-:W2:Y:S01]  /*a010*/  MUFU.TANH R158, R158 ;  /* 0x0000009e009e7308 */ /* 0x000ea20000002400 */
[----:B------:R-:W-:Y:S02]  /*a020*/  FMUL.FTZ R26, R26, c[0x0][0x320] ;  /* 0x0000c8001a1a7a20 */ /* 0x000fe40000410000 */
[----:B------:R-:W-:Y:S01]  /*a030*/  FMUL.FTZ R27, R27, c[0x0][0x320] ;  /* 0x0000c8001b1b7a20 */ /* 0x000fe20000410000 */
[C---:B-1----:R-:W-:Y:S06]  /*a040*/  HMMA.16816.F32.BF16 R28, R172.reuse, R8, R28 ;  /* 0x00000008ac1c723c */ /* 0x042fec000004181c */
[----:B------:R-:W1:Y:S02]  /*a050*/  MUFU.TANH R156, R156 ;  /* 0x0000009c009c7308 */ /* 0x000e640000002400 */
[----:B------:R-:W-:Y:S08]  /*a060*/  HMMA.16816.F32.BF16 R32, R172, R10, R32 ;  /* 0x0000000aac20723c */ /* 0x000ff00000041820 */
[----:B------:R-:W3:Y:S01]  /*a070*/  MUFU.TANH R159, R159 ;  /* 0x0000009f009f7308 */ /* 0x000ee20000002400 */
[----:B--2---:R-:W-:Y:S09]  /*a080*/  FMNMX.FTZ R13, R158, R3, !PT ;  /* 0x000000039e0d7209 */ /* 0x004ff20007810000 */
[----:B------:R-:W2:Y:S01]  /*a090*/  MUFU.TANH R142, R14 ;  /* 0x0000000e008e7308 */ /* 0x000ea20000002400 */
[----:B------:R-:W-:Y:S01]  /*a0a0*/  FMUL.FTZ R28, R28, c[0x0][0x320] ;  /* 0x0000c8001c1c7a20 */ /* 0x000fe20000410000 */
[----:B-1----:R-:W-:Y:S01]  /*a0b0*/  FMNMX.FTZ R13, R156, R13, !PT ;  /* 0x0000000d9c0d7209 */ /* 0x002fe20007810000 */
[----:B------:R-:W-:Y:S02]  /*a0c0*/  FMUL.FTZ R29, R29, c[0x0][0x320] ;  /* 0x0000c8001d1d7a20 */ /* 0x000fe40000410000 */
[----:B------:R-:W-:Y:S01]  /*a0d0*/  FMUL.FTZ R30, R30, c[0x0][0x320] ;  /* 0x0000c8001e1e7a20 */ /* 0x000fe20000410000 */
[----:B------:R-:W-:Y:S01]  /*a0e0*/  FMNMX.FTZ R13, R168, R13, !PT ;  /* 0x0000000da80d7209 */ /* 0x000fe20007810000 */
[----:B------:R-:W-:Y:S03]  /*a0f0*/  FMUL.FTZ R31, R31, c[0x0][0x320] ;  /* 0x0000c8001f1f7a20 */ /* 0x000fe60000410000 */
[----:B------:R-:W1:Y:S01]  /*a100*/  MUFU.TANH R138, R15 ;  /* 0x0000000f008a7308 */ /* 0x000e620000002400 */
[----:B------:R-:W-:Y:S01]  /*a110*/  FMUL.FTZ R32, R32, c[0x0][0x320] ;  /* 0x0000c80020207a20 */ /* 0x000fe20000410000 */
[----:B------:R-:W-:Y:S01]  /*a120*/  FMNMX.FTZ R13, R166, R13, !PT ;  /* 0x0000000da60d7209 */ /* 0x000fe20007810000 */
[----:B------:R-:W-:Y:S01]  /*a130*/  FMUL.FTZ R33, R33, c[0x0][0x320] ;  /* 0x0000c80021217a20 */ /* 0x000fe20000410000 */
[----:B---3--:R-:W-:Y:S01]  /*a140*/  FMNMX.FTZ R0, R159, R0, !PT ;  /* 0x000000009f007209 */ /* 0x008fe20007810000 */
[----:B------:R-:W-:Y:S02]  /*a150*/  FMUL.FTZ R34, R34, c[0x0][0x320] ;  /* 0x0000c80022227a20 */ /* 0x000fe40000410000 */
[----:B------:R-:W-:Y:S01]  /*a160*/  FMUL.FTZ R35, R35, c[0x0][0x320] ;  /* 0x0000c80023237a20 */ /* 0x000fe20000410000 */
[----:B------:R-:W-:Y:S02]  /*a170*/  FMNMX.FTZ R0, R165, R0, !PT ;  /* 0x00000000a5007209 */ /* 0x000fe40007810000 */
[----:B------:R-:W3:Y:S02]  /*a180*/  MUFU.TANH R139, R16 ;  /* 0x00000010008b7308 */ /* 0x000ee40000002400 */
[----:B------:R-:W-:Y:S02]  /*a190*/  FMNMX.FTZ R0, R143, R0, !PT ;  /* 0x000000008f007209 */ /* 0x000fe40007810000 */
[----:B--2---:R-:W-:Y:S02]  /*a1a0*/  FMNMX.FTZ R13, R142, R13, !PT ;  /* 0x0000000d8e0d7209 */ /* 0x004fe40007810000 */
[----:B------:R-:W-:Y:S04]  /*a1b0*/  FMNMX.FTZ R0, R141, R0, !PT ;  /* 0x000000008d007209 */ /* 0x000fe80007810000 */
[----:B------:R-:W2:Y:S01]  /*a1c0*/  MUFU.TANH R137, R17 ;  /* 0x0000001100897308 */ /* 0x000ea20000002400 */
[----:B-1----:R-:W-:Y:S09]  /*a1d0*/  FMNMX.FTZ R13, R138, R13, !PT ;  /* 0x0000000d8a0d7209 */ /* 0x002ff20007810000 */
[----:B------:R-:W1:Y:S01]  /*a1e0*/  MUFU.TANH R140, R18 ;  /* 0x00000012008c7308 */ /* 0x000e620000002400 */
[----:B---3--:R-:W-:Y:S02]  /*a1f0*/  FMNMX.FTZ R0, R139, R0, !PT ;  /* 0x000000008b007209 */ /* 0x008fe40007810000 */
[----:B------:R-:W-:Y:S07]  /*a200*/  IADD3 R16, R134, UR4, RZ ;  /* 0x0000000486107c10 */ /* 0x000fee000fffe0ff */
        /* <DEDUP_REMOVED lines=29> */
[----:B---3--:R-:W-:Y:S01]  /*a3e0*/  FMNMX.FTZ R13, R148, R13, !PT ;  /* 0x0000000d940d7209 */ /* 0x008fe20007810000 */
[----:B------:R-:W-:Y:S08]  /*a3f0*/  LDSM.16.MT88.4 R28, [R134+UR4+0x100] ;  /* 0x00010004861c783b */ /* 0x000ff00008004200 */
[----:B------:R-:W3:Y:S01]  /*a400*/  MUFU.TANH R146, R34 ;  /* 0x0000002200927308 */ /* 0x000ee20000002400 */
[----:B--2---:R-:W-:Y:S09]  /*a410*/  FMNMX.FTZ R0, R149, R0, !PT ;  /* 0x0000000095007209 */ /* 0x004ff20007810000 */
[----:B------:R-:W2:Y:S01]  /*a420*/  MUFU.TANH R144, R35 ;  /* 0x0000002300907308 */ /* 0x000ea20000002400 */
[----:B-1----:R-:W-:Y:S05]  /*a430*/  FMNMX.FTZ R11, R147, R0, !PT ;  /* 0x00000000930b7209 */ /* 0x002fea0007810000 */
[----:B------:R-:W1:Y:S01]  /*a440*/  SHFL.BFLY PT, R2, R11, 0x2, 0x1f ;  /* 0x0c401f000b027f89 */ /* 0x000e6200000e0000 */
[----:B---3--:R-:W-:Y:S04]  /*a450*/  FMNMX.FTZ R13, R146, R13, !PT ;  /* 0x0000000d920d7209 */ /* 0x008fe80007810000 */
[----:B--2---:R-:W-:Y:S03]  /*a460*/  FMNMX.FTZ R9, R144, R13, !PT ;  /* 0x0000000d90097209 */ /* 0x004fe60007810000 */
[----:B------:R-:W-:Y:S01]  /*a470*/  LDSM.16.MT88.4 R12, [R135+UR4+0x100] ;  /* 0x00010004870c783b */ /* 0x000fe20008004200 */
[----:B-1----:R-:W-:Y:S07]  /*a480*/  FMNMX.FTZ R7, R11, R2, !PT ;  /* 0x000000020b077209 */ /* 0x002fee0007810000 */
[----:B------:R-:W1:Y:S08]  /*a490*/  SHFL.BFLY PT, R0, R9, 0x2, 0x1f ;  /* 0x0c401f0009007f89 */ /* 0x000e7000000e0000 */
[----:B------:R-:W2:Y:S01]  /*a4a0*/  SHFL.BFLY PT, R2, R7, 0x1, 0x1f ;  /* 0x0c201f0007027f89 */ /* 0x000ea200000e0000 */
[----:B-1----:R-:W-:Y:S07]  /*a4b0*/  FMNMX.FTZ R5, R9, R0, !PT ;  /* 0x0000000009057209 */ /* 0x002fee0007810000 */
[----:B------:R-:W1:Y:S01]  /*a4c0*/  SHFL.BFLY PT, R0, R5, 0x1, 0x1f ;  /* 0x0c201f0005007f89 */ /* 0x000e6200000e0000 */
[----:B--2---:R-:W-:Y:S05]  /*a4d0*/  FMNMX.FTZ R2, R7, R2, !PT ;  /* 0x0000000207027209 */ /* 0x004fea0007810000 */
[C---:B------:R-:W-:Y:S02]  /*a4e0*/  FADD.FTZ R4, -R2.reuse, R133 ;  /* 0x0000008502047221 */ /* 0x040fe40000010100 */
[----:B------:R-:W-:Y:S02]  /*a4f0*/  FMUL.FTZ R152, R2, c[0x0][0x2d0] ;  /* 0x0000b40002987a20 */ /* 0x000fe40000410000 */
[----:B------:R-:W-:Y:S02]  /*a500*/  FMUL.FTZ R132, R4, c[0x0][0x2d0] ;  /* 0x0000b40004847a20 */ /* 0x000fe40000410000 */
[--C-:B------:R-:W-:Y:S02]  /*a510*/  FFMA.FTZ R163, R145, c[0x0][0x2d0], -R152.reuse ;  /* 0x0000b40091a37a23 */ /* 0x100fe40000010898 */
[--C-:B------:R-:W-:Y:S02]  /*a520*/  FFMA.FTZ R164, R157, c[0x0][0x2d0], -R152.reuse ;  /* 0x0000b4009da47a23 */ /* 0x100fe40000010898 */
[--C-:B------:R-:W-:Y:S01]  /*a530*/  FFMA.FTZ R161, R159, c[0x0][0x2d0], -R152.reuse ;  /* 0x0000b4009fa17a23 */ /* 0x100fe20000010898 */
[----:B------:R-:W2:Y:S01]  /*a540*/  MUFU.EX2 R132, R132 ;  /* 0x0000008400847308 */ /* 0x000ea20000000800 */
[--C-:B------:R-:W-:Y:S02]  /*a550*/  FFMA.FTZ R160, R165, c[0x0][0x2d0], -R152.reuse ;  /* 0x0000b400a5a07a23 */ /* 0x100fe40000010898 */
[--C-:B------:R-:W-:Y:S01]  /*a560*/  FFMA.FTZ R165, R143, c[0x0][0x2d0], -R152.reuse ;  /* 0x0000b4008fa57a23 */ /* 0x100fe20000010898 */
[----:B-1----:R-:W-:Y:S01]  /*a570*/  FMNMX.FTZ R0, R5, R0, !PT ;  /* 0x0000000005007209 */ /* 0x002fe20007810000 */
[--C-:B------:R-:W-:Y:S02]  /*a580*/  FFMA.FTZ R167, R139, c[0x0][0x2d0], -R152.reuse ;  /* 0x0000b4008ba77a23 */ /* 0x100fe40000010898 */
[--C-:B------:R-:W-:Y:S02]  /*a590*/  FFMA.FTZ R182, R155, c[0x0][0x2d0], -R152.reuse ;  /* 0x0000b4009bb67a23 */ /* 0x100fe40000010898 */
[C---:B------:R-:W-:Y:S01]  /*a5a0*/  FMUL.FTZ R145, R0.reuse, c[0x0][0x2d0] ;  /* 0x0000b40000917a20 */ /* 0x040fe20000410000 */
[----:B------:R-:W-:Y:S01]  /*a5b0*/  MUFU.EX2 R164, R164 ;  /* 0x000000a400a47308 */ /* 0x000fe20000000800 */
[----:B------:R-:W-:Y:S02]  /*a5c0*/  FADD.FTZ R4, -R0, R3 ;  /* 0x0000000300047221 */ /* 0x000fe40000010100 */
[--C-:B------:R-:W-:Y:S02]  /*a5d0*/  FFMA.FTZ R162, R158, c[0x0][0x2d0], -R145.reuse ;  /* 0x0000b4009ea27a23 */ /* 0x100fe40000010891 */
[--C-:B------:R-:W-:Y:S01]  /*a5e0*/  FFMA.FTZ R159, R156, c[0x0][0x2d0], -R145.reuse ;  /* 0x0000b4009c9f7a23 */ /* 0x100fe20000010891 */
[----:B------:R-:W-:Y:S01]  /*a5f0*/  IADD3 R156, R187, R16, RZ ;  /* 0x00000010bb9c7210 */ /* 0x000fe20007ffe0ff */
[--C-:B------:R-:W-:Y:S02]  /*a600*/  FFMA.FTZ R158, R168, c[0x0][0x2d0], -R145.reuse ;  /* 0x0000b400a89e7a23 */ /* 0x100fe40000010891 */
[--C-:B------:R-:W-:Y:S01]  /*a610*/  FFMA.FTZ R157, R166, c[0x0][0x2d0], -R145.reuse ;  /* 0x0000b400a69d7a23 */ /* 0x100fe20000010891 */
[----:B------:R-:W1:Y:S01]  /*a620*/  MUFU.EX2 R163, R163 ;  /* 0x000000a300a37308 */ /* 0x000e620000000800 */
[----:B------:R-:W-:Y:S01]  /*a630*/  FMUL.FTZ R3, R4, c[0x0][0x2d0] ;  /* 0x0000b40004037a20 */ /* 0x000fe20000410000 */
[----:B------:R-:W-:Y:S01]  /*a640*/  IADD3 R4, R135, UR4, RZ ;  /* 0x0000000487047c10 */ /* 0x000fe2000fffe0ff */
[C---:B--2---:R-:W-:Y:S02]  /*a650*/  FMUL.FTZ R5, R132.reuse, R129 ;  /* 0x0000008184057220 */ /* 0x044fe40000410000 */
[C---:B------:R-:W-:Y:S01]  /*a660*/  FMUL.FTZ R8, R132.reuse, R124 ;  /* 0x0000007c84087220 */ /* 0x040fe20000410000 */
[----:B------:R-:W-:Y:S01]  /*a670*/  IADD3 R133, R187, R4, RZ ;  /* 0x00000004bb857210 */ /* 0x000fe20007ffe0ff */
[C---:B------:R-:W-:Y:S02]  /*a680*/  FMUL.FTZ R4, R132.reuse, R128 ;  /* 0x0000008084047220 */ /* 0x040fe40000410000 */
[C---:B------:R-:W-:Y:S01]  /*a690*/  FMUL.FTZ R9, R132.reuse, R125 ;  /* 0x0000007d84097220 */ /* 0x040fe20000410000 */
[----:B------:R-:W2:Y:S01]  /*a6a0*/  MUFU.EX2 R3, R3 ;  /* 0x0000000300037308 */ /* 0x000ea20000000800 */
[----:B------:R-:W3:Y:S01]  /*a6b0*/  LDSM.16.MT88.4 R20, [R133+0x100] ;  /* 0x000100008514783b */ /* 0x000ee20000004200 */
[C---:B------:R-:W-:Y:S02]  /*a6c0*/  FMUL.FTZ R16, R132.reuse, R116 ;  /* 0x0000007484107220 */ /* 0x040fe40000410000 */
[C---:B------:R-:W-:Y:S02]  /*a6d0*/  FMUL.FTZ R17, R132.reuse, R117 ;  /* 0x0000007584117220 */ /* 0x040fe40000410000 */
[C---:B------:R-:W-:Y:S02]  /*a6e0*/  FMUL.FTZ R24, R132.reuse, R108 ;  /* 0x0000006c84187220 */ /* 0x040fe40000410000 */
[C---:B------:R-:W-:Y:S02]  /*a6f0*/  FMUL.FTZ R25, R132.reuse, R109 ;  /* 0x0000006d84197220 */ /* 0x040fe40000410000 */
[----:B------:R-:W-:Y:S01]  /*a700*/  MUFU.EX2 R161, R161 ;  /* 0x000000a100a17308 */ /* 0x000fe20000000800 */
[C---:B------:R-:W-:Y:S02]  /*a710*/  FMUL.FTZ R32, R132.reuse, R100 ;  /* 0x0000006484207220 */ /* 0x040fe40000410000 */
[C---:B------:R-:W-:Y:S01]  /*a720*/  FMUL.FTZ R33, R132.reuse, R101 ;  /* 0x0000006584217220 */ /* 0x040fe20000410000 */
[----:B-1----:R-:W-:Y:S01]  /*a730*/  F2FP.BF16.PACK_AB R128, R163, R164 ;  /* 0x000000a4a380723e */ /* 0x002fe200000010ff */
[C---:B------:R-:W-:Y:S02]  /*a740*/  FMUL.FTZ R36, R132.reuse, R36 ;  /* 0x0000002484247220 */ /* 0x040fe40000410000 */
[----:B------:R-:W-:Y:S02]  /*a750*/  FMUL.FTZ R37, R132, R37 ;  /* 0x0000002584257220 */ /* 0x000fe40000410000 */
[--C-:B------:R-:W-:Y:S01]  /*a760*/  FFMA.FTZ R166, R141, c[0x0][0x2d0], -R152.reuse ;  /* 0x0000b4008da67a23 */ /* 0x100fe20000010898 */
[----:B------:R-:W1:Y:S01]  /*a770*/  MUFU.EX2 R160, R160 ;  /* 0x000000a000a07308 */ /* 0x000e620000000800 */
[--C-:B------:R-:W-:Y:S02]  /*a780*/  FFMA.FTZ R168, R137, c[0x0][0x2d0], -R152.reuse ;  /* 0x0000b40089a87a23 */ /* 0x100fe40000010898 */
[--C-:B------:R-:W-:Y:S02]  /*a790*/  FFMA.FTZ R169, R142, c[0x0][0x2d0], -R145.reuse ;  /* 0x0000b4008ea97a23 */ /* 0x100fe40000010891 */
[C---:B--2---:R-:W-:Y:S02]  /*a7a0*/  FMUL.FTZ R6, R3.reuse, R130 ;  /* 0x0000008203067220 */ /* 0x044fe40000410000 */
[C---:B------:R-:W-:Y:S02]  /*a7b0*/  FMUL.FTZ R7, R3.reuse, R131 ;  /* 0x0000008303077220 */ /* 0x040fe40000410000 */
[C---:B------:R-:W-:Y:S01]  /*a7c0*/  FMUL.FTZ R10, R3.reuse, R126 ;  /* 0x0000007e030a7220 */ /* 0x040fe20000410000 */
[----:B------:R-:W-:Y:S01]  /*a7d0*/  MUFU.EX2 R162, R162 ;  /* 0x000000a200a27308 */ /* 0x000fe20000000800 */
[C---:B------:R-:W-:Y:S02]  /*a7e0*/  FMUL.FTZ R11, R3.reuse, R127 ;  /* 0x0000007f030b7220 */ /* 0x040fe40000410000 */
[C---:B------:R-:W-:Y:S01]  /*a7f0*/  FMUL.FTZ R18, R3.reuse, R118 ;  /* 0x0000007603127220 */ /* 0x040fe20000410000 */
[----:B------:R-:W-:Y:S01]  /*a800*/  LDSM.16.MT88.4 R124, [R135+UR4+0x2900] ;  /* 0x00290004877c783b */ /* 0x000fe20008004200 */
[C---:B------:R-:W-:Y:S02]  /*a810*/  FMUL.FTZ R19, R3.reuse, R119 ;  /* 0x0000007703137220 */ /* 0x040fe40000410000 */
[C---:B------:R-:W-:Y:S02]  /*a820*/  FMUL.FTZ R26, R3.reuse, R110 ;  /* 0x0000006e031a7220 */ /* 0x040fe40000410000 */
[C---:B------:R-:W-:Y:S01]  /*a830*/  FMUL.FTZ R27, R3.reuse, R111 ;  /* 0x0000006f031b7220 */ /* 0x040fe20000410000 */
[----:B------:R-:W2:Y:S01]  /*a840*/  MUFU.EX2 R159, R159 ;  /* 0x0000009f009f7308 */ /* 0x000ea20000000800 */
[C---:B------:R-:W-:Y:S01]  /*a850*/  FMUL.FTZ R34, R3.reuse, R102 ;  /* 0x0000006603227220 */ /* 0x040fe20000410000 */
[----:B------:R-:W-:Y:S01]  /*a860*/  LDSM.16.MT88.4 R108, [R156+0x2100] ;  /* 0x002100009c6c783b */ /* 0x000fe20000004200 */
[C---:B------:R-:W-:Y:S01]  /*a870*/  FMUL.FTZ R35, R3.reuse, R103 ;  /* 0x0000006703237220 */ /* 0x040fe20000410000 */
[----:B-1----:R-:W-:Y:S01]  /*a880*/  F2FP.BF16.PACK_AB R130, R160, R161 ;  /* 0x000000a1a082723e */ /* 0x002fe200000010ff */
[C---:B------:R-:W-:Y:S02]  /*a890*/  FMUL.FTZ R38, R3.reuse, R38 ;  /* 0x0000002603267220 */ /* 0x040fe40000410000 */
[----:B------:R-:W-:Y:S02]  /*a8a0*/  FMUL.FTZ R39, R3, R39 ;  /* 0x0000002703277220 */ /* 0x000fe40000410000 */
[--C-:B------:R-:W-:Y:S01]  /*a8b0*/  FFMA.FTZ R170, R138, c[0x0][0x2d0], -R145.reuse ;  /* 0x0000b4008aaa7a23 */ /* 0x100fe20000010891 */
[----:B------:R-:W-:Y:S01]  /*a8c0*/  MUFU.EX2 R158, R158 ;  /* 0x0000009e009e7308 */ /* 0x000fe20000000800 */
[----:B------:R-:W-:Y:S01]  /*a8d0*/  LDSM.16.MT88.4 R100, [R134+UR4+0x2100] ;  /* 0x002100048664783b */ /* 0x000fe20008004200 */
[--C-:B------:R-:W-:Y:S02]  /*a8e0*/  FFMA.FTZ R171, R140, c[0x0][0x2d0], -R145.reuse ;  /* 0x0000b4008cab7a23 */ /* 0x100fe40000010891 */
[--C-:B------:R-:W-:Y:S02]  /*a8f0*/  FFMA.FTZ R172, R136, c[0x0][0x2d0], -R145.reuse ;  /* 0x0000b40088ac7a23 */ /* 0x100fe40000010891 */
[--C-:B------:R-:W-:Y:S02]  /*a900*/  FFMA.FTZ R183, R149, c[0x0][0x2d0], -R152.reuse ;  /* 0x0000b40095b77a23 */ /* 0x100fe40000010898 */
[--C-:B------:R-:W-:Y:S01]  /*a910*/  FFMA.FTZ R191, R150, c[0x0][0x2d0], -R145.reuse ;  /* 0x0000b40096bf7a23 */ /* 0x100fe20000010891 */
[----:B------:R-:W-:Y:S01]  /*a920*/  LDSM.16.MT88.4 R116, [R134+UR4+0x900] ;  /* 0x000900048674783b */ /* 0x000fe20008004200 */
[----:B------:R-:W1:Y:S01]  /*a930*/  MUFU.EX2 R157, R157 ;  /* 0x0000009d009d7308 */ /* 0x000e620000000800 */
[--C-:B------:R-:W-:Y:S02]  /*a940*/  FFMA.FTZ R226, R148, c[0x0][0x2d0], -R145.reuse ;  /* 0x0000b40094e27a23 */ /* 0x100fe40000010891 */
[--C-:B------:R-:W-:Y:S01]  /*a950*/  FFMA.FTZ R225, R146, c[0x0][0x2d0], -R145.reuse ;  /* 0x0000b40092e17a23 */ /* 0x100fe20000010891 */
[----:B--2---:R-:W-:Y:S01]  /*a960*/  F2FP.BF16.PACK_AB R129, R159, R162 ;  /* 0x000000a29f81723e */ /* 0x004fe200000010ff */
[C---:B------:R-:W-:Y:S02]  /*a970*/  FMUL.FTZ R40, R132.reuse, R40 ;  /* 0x0000002884287220 */ /* 0x040fe40000410000 */
[----:B------:R-:W-:Y:S01]  /*a980*/  LDSM.16.MT88.4 R136, [R133+0x2900] ;  /* 0x002900008588783b */ /* 0x000fe20000004200 */
        /* <DEDUP_REMOVED lines=8> */
[----:B------:R-:W-:Y:S01]  /*aa10*/  FMUL.FTZ R47, R3, R47 ;  /* 0x0000002f032f7220 */ /* 0x000fe20000410000 */
[----:B------:R-:W2:Y:S01]  /*aa20*/  MUFU.EX2 R166, R166 ;  /* 0x000000a600a67308 */ /* 0x000ea20000000800 */
[C---:B------:R-:W-:Y:S01]  /*aa30*/  FMUL.FTZ R48, R132.reuse, R48 ;  /* 0x0000003084307220 */ /* 0x040fe20000410000 */
[----:B-1----:R-:W-:Y:S01]  /*aa40*/  F2FP.BF16.PACK_AB R131, R157, R158 ;  /* 0x0000009e9d83723e */ /* 0x002fe200000010ff */
[C---:B------:R-:W-:Y:S02]  /*aa50*/  FMUL.FTZ R49, R132.reuse, R49 ;  /* 0x0000003184317220 */ /* 0x040fe40000410000 */
[C---:B------:R-:W-:Y:S02]  /*aa60*/  FMUL.FTZ R50, R3.reuse, R50 ;  /* 0x0000003203327220 */ /* 0x040fe40000410000 */
[C---:B------:R-:W-:Y:S02]  /*aa70*/  FMUL.FTZ R51, R3.reuse, R51 ;  /* 0x0000003303337220 */ /* 0x040fe40000410000 */
[C---:B------:R-:W-:Y:S01]  /*aa80*/  HMMA.16816.F32.BF16 R4, R128.reuse, R12, R4 ;  /* 0x0000000c8004723c */ /* 0x040fe20000041804 */
[----:B------:R-:W-:Y:S04]  /*aa90*/  MUFU.EX2 R167, R167 ;  /* 0x000000a700a77308 */ /* 0x000fe80000000800 */
[C---:B------:R-:W-:Y:S02]  /*aaa0*/  FMUL.FTZ R52, R132.reuse, R52 ;  /* 0x0000003484347220 */ /* 0x040fe40000410000 */
[C---:B------:R-:W-:Y:S01]  /*aab0*/  FMUL.FTZ R12, R132.reuse, R120 ;  /* 0x00000078840c7220 */ /* 0x040fe20000410000 */
[C---:B------:R-:W-:Y:S03]  /*aac0*/  HMMA.16816.F32.BF16 R8, R128.reuse, R14, R8 ;  /* 0x0000000e8008723c */ /* 0x040fe60000041808 */
[----:B------:R-:W-:Y:S01]  /*aad0*/  MUFU.EX2 R168, R168 ;  /* 0x000000a800a87308 */ /* 0x000fe20000000800 */
[C---:B------:R-:W-:Y:S02]  /*aae0*/  FMUL.FTZ R13, R132.reuse, R121 ;  /* 0x00000079840d7220 */ /* 0x040fe40000410000 */
[C---:B------:R-:W-:Y:S02]  /*aaf0*/  FMUL.FTZ R53, R132.reuse, R53 ;  /* 0x0000003584357220 */ /* 0x040fe40000410000 */
[C---:B------:R-:W-:Y:S04]  /*ab00*/  FMUL.FTZ R14, R3.reuse, R122 ;  /* 0x0000007a030e7220 */ /* 0x040fe80000410000 */
[C---:B------:R-:W-:Y:S01]  /*ab10*/  FMUL.FTZ R15, R3.reuse, R123 ;  /* 0x0000007b030f7220 */ /* 0x040fe20000410000 */
[----:B------:R-:W-:Y:S01]  /*ab20*/  MUFU.EX2 R169, R169 ;  /* 0x000000a900a97308 */ /* 0x000fe20000000800 */
[----:B------:R-:W1:Y:S01]  /*ab30*/  LDSM.16.MT88.4 R120, [R156+0x100] ;  /* 0x000100009c78783b */ /* 0x000e620000004200 */
[C---:B------:R-:W-:Y:S02]  /*ab40*/  FMUL.FTZ R54, R3.reuse, R54 ;  /* 0x0000003603367220 */ /* 0x040fe40000410000 */
[C---:B------:R-:W-:Y:S02]  /*ab50*/  FMUL.FTZ R55, R3.reuse, R55 ;  /* 0x0000003703377220 */ /* 0x040fe40000410000 */
[C---:B---3--:R-:W-:Y:S03]  /*ab60*/  HMMA.16816.F32.BF16 R12, R128.reuse, R20, R12 ;  /* 0x00000014800c723c */ /* 0x048fe6000004180c */
[C---:B------:R-:W-:Y:S01]  /*ab70*/  FMUL.FTZ R56, R132.reuse, R56 ;  /* 0x0000003884387220 */ /* 0x040fe20000410000 */
[----:B------:R-:W3:Y:S01]  /*ab80*/  MUFU.EX2 R170, R170 ;  /* 0x000000aa00aa7308 */ /* 0x000ee20000000800 */
[C---:B------:R-:W-:Y:S02]  /*ab90*/  FMUL.FTZ R57, R132.reuse, R57 ;  /* 0x0000003984397220 */ /* 0x040fe40000410000 */
[C---:B------:R-:W-:Y:S01]  /*aba0*/  FMUL.FTZ R20, R132.reuse, R112 ;  /* 0x0000007084147220 */ /* 0x040fe20000410000 */
[C---:B------:R-:W-:Y:S04]  /*abb0*/  HMMA.16816.F32.BF16 R16, R128.reuse, R22, R16 ;  /* 0x000000168010723c */ /* 0x040fe80000041810 */
[C---:B------:R-:W-:Y:S02]  /*abc0*/  FMUL.FTZ R21, R132.reuse, R113 ;  /* 0x0000007184157220 */ /* 0x040fe40000410000 */
[C---:B------:R-:W-:Y:S01]  /*abd0*/  FMUL.FTZ R58, R3.reuse, R58 ;  /* 0x0000003a033a7220 */ /* 0x040fe20000410000 */
[----:B------:R-:W-:Y:S01]  /*abe0*/  MUFU.EX2 R171, R171 ;  /* 0x000000ab00ab7308 */ /* 0x000fe20000000800 */
[C---:B------:R-:W-:Y:S04]  /*abf0*/  FMUL.FTZ R22, R3.reuse, R114 ;  /* 0x0000007203167220 */ /* 0x040fe80000410000 */
[C---:B------:R-:W-:Y:S02]  /*ac00*/  FMUL.FTZ R23, R3.reuse, R115 ;  /* 0x0000007303177220 */ /* 0x040fe40000410000 */
[----:B------:R-:W4:Y:S01]  /*ac10*/  LDSM.16.MT88.4 R112, [R135+UR4+0x2100] ;  /* 0x002100048770783b */ /* 0x000f220008004200 */
[C---:B------:R-:W-:Y:S02]  /*ac20*/  FMUL.FTZ R59, R3.reuse, R59 ;  /* 0x0000003b033b7220 */ /* 0x040fe40000410000 */
[C---:B------:R-:W-:Y:S01]  /*ac30*/  FMUL.FTZ R60, R132.reuse, R60 ;  /* 0x0000003c843c7220 */ /* 0x040fe20000410000 */
[----:B------:R-:W5:Y:S01]  /*ac40*/  MUFU.EX2 R172, R172 ;  /* 0x000000ac00ac7308 */ /* 0x000f620000000800 */
[C---:B------:R-:W-:Y:S03]  /*ac50*/  HMMA.16816.F32.BF16 R20, R128.reuse, R28, R20 ;  /* 0x0000001c8014723c */ /* 0x040fe60000041814 */
        /* <DEDUP_REMOVED lines=21> */
[----:B------:R-:W1:Y:S01]  /*adb0*/  MUFU.EX2 R226, R226 ;  /* 0x000000e200e27308 */ /* 0x000e620000000800 */
[C---:B------:R-:W-:Y:S02]  /*adc0*/  FMUL.FTZ R70, R3.reuse, R70 ;  /* 0x0000004603467220 */ /* 0x040fe40000410000 */
[C---:B----4-:R-:W-:Y:S04]  /*add0*/  HMMA.16816.F32.BF16 R36, R128.reuse, R112, R36 ;  /* 0x000000708024723c */ /* 0x050fe80000041824 */
[C---:B------:R-:W-:Y:S02]  /*ade0*/  FMUL.FTZ R71, R3.reuse, R71 ;  /* 0x0000004703477220 */ /* 0x040fe40000410000 */
[C---:B------:R-:W-:Y:S01]  /*adf0*/  FMUL.FTZ R72, R132.reuse, R72 ;  /* 0x0000004884487220 */ /* 0x040fe20000410000 */
[----:B------:R-:W-:Y:S01]  /*ae00*/  MUFU.EX2 R225, R225 ;  /* 0x000000e100e17308 */ /* 0x000fe20000000800 */
[C---:B------:R-:W-:Y:S01]  /*ae10*/  HMMA.16816.F32.BF16 R40, R128.reuse, R114, R40 ;  /* 0x000000728028723c */ /* 0x040fe20000041828 */
[----:B------:R-:W-:Y:S03]  /*ae20*/  LDSM.16.MT88.4 R112, [R135+UR4+0x900] ;  /* 0x000900048770783b */ /* 0x000fe60008004200 */
[C---:B------:R-:W-:Y:S02]  /*ae30*/  FMUL.FTZ R73, R132.reuse, R73 ;  /* 0x0000004984497220 */ /* 0x040fe40000410000 */
[C---:B------:R-:W-:Y:S02]  /*ae40*/  FMUL.FTZ R74, R3.reuse, R74 ;  /* 0x0000004a034a7220 */ /* 0x040fe40000410000 */
[C---:B------:R-:W-:Y:S01]  /*ae50*/  FMUL.FTZ R75, R3.reuse, R75 ;  /* 0x0000004b034b7220 */ /* 0x040fe20000410000 */
[C---:B--2---:R-:W-:Y:S03]  /*ae60*/  HMMA.16816.F32.BF16 R44, R128.reuse, R104, R44 ;  /* 0x00000068802c723c */ /* 0x044fe6000004182c */
[C---:B------:R-:W-:Y:S02]  /*ae70*/  FMUL.FTZ R78, R3.reuse, R78 ;  /* 0x0000004e034e7220 */ /* 0x040fe40000410000 */
[C---:B------:R-:W-:Y:S02]  /*ae80*/  FMUL.FTZ R79, R3.reuse, R79 ;  /* 0x0000004f034f7220 */ /* 0x040fe40000410000 */
[C---:B------:R-:W-:Y:S01]  /*ae90*/  FMUL.FTZ R82, R3.reuse, R82 ;  /* 0x0000005203527220 */ /* 0x040fe20000410000 */
[C---:B------:R-:W-:Y:S01]  /*aea0*/  HMMA.16816.F32.BF16 R48, R128.reuse, R106, R48 ;  /* 0x0000006a8030723c */ /* 0x040fe20000041830 */
[----:B------:R-:W2:Y:S03]  /*aeb0*/  LDSM.16.MT88.4 R104, [R135+UR4+0x4100] ;  /* 0x004100048768783b */ /* 0x000ea60008004200 */
[C---:B------:R-:W-:Y:S02]  /*aec0*/  FMUL.FTZ R83, R3.reuse, R83 ;  /* 0x0000005303537220 */ /* 0x040fe40000410000 */
[C---:B------:R-:W-:Y:S02]  /*aed0*/  FMUL.FTZ R84, R132.reuse, R84 ;  /* 0x0000005484547220 */ /* 0x040fe40000410000 */
[C---:B------:R-:W-:Y:S04]  /*aee0*/  HMMA.16816.F32.BF16 R52, R128.reuse, R100, R52 ;  /* 0x000000648034723c */ /* 0x040fe80000041834 */
[C---:B------:R-:W-:Y:S02]  /*aef0*/  FMUL.FTZ R85, R132.reuse, R85 ;  /* 0x0000005584557220 */ /* 0x040fe40000410000 */
[C---:B------:R-:W-:Y:S02]  /*af00*/  FMUL.FTZ R86, R3.reuse, R86 ;  /* 0x0000005603567220 */ /* 0x040fe40000410000 */
[C---:B------:R-:W-:Y:S01]  /*af10*/  HMMA.16816.F32.BF16 R56, R128.reuse, R102, R56 ;  /* 0x000000668038723c */ /* 0x040fe20000041838 */
[----:B------:R-:W4:Y:S03]  /*af20*/  LDSM.16.MT88.4 R100, [R133+0x4100] ;  /* 0x004100008564783b */ /* 0x000f260000004200 */
[C---:B------:R-:W-:Y:S02]  /*af30*/  FMUL.FTZ R87, R3.reuse, R87 ;  /* 0x0000005703577220 */ /* 0x040fe40000410000 */
[C---:B------:R-:W-:Y:S02]  /*af40*/  FMUL.FTZ R88, R132.reuse, R88 ;  /* 0x0000005884587220 */ /* 0x040fe40000410000 */
[C---:B------:R-:W-:Y:S04]  /*af50*/  HMMA.16816.F32.BF16 R60, R128.reuse, R108, R60 ;  /* 0x0000006c803c723c */ /* 0x040fe8000004183c */
[C---:B------:R-:W-:Y:S02]  /*af60*/  FMUL.FTZ R89, R132.reuse, R89 ;  /* 0x0000005984597220 */ /* 0x040fe40000410000 */
[C---:B------:R-:W-:Y:S02]  /*af70*/  FMUL.FTZ R90, R3.reuse, R90 ;  /* 0x0000005a035a7220 */ /* 0x040fe40000410000 */
[C---:B------:R-:W-:Y:S01]  /*af80*/  HMMA.16816.F32.BF16 R64, R128.reuse, R110, R64 ;  /* 0x0000006e8040723c */ /* 0x040fe20000041840 */
[----:B------:R-:W1:Y:S03]  /*af90*/  LDSM.16.MT88.4 R108, [R134+UR4+0x4100] ;  /* 0x00410004866c783b */ /* 0x000e660008004200 */
        /* <DEDUP_REMOVED lines=8> */
[----:B------:R-:W2:Y:S03]  /*b020*/  LDSM.16.MT88.4 R104, [R156+0x4100] ;  /* 0x004100009c68783b */ /* 0x000ea60000004200 */
[C---:B------:R-:W-:Y:S02]  /*b030*/  FMUL.FTZ R76, R132.reuse, R76 ;  /* 0x0000004c844c7220 */ /* 0x040fe40000410000 */
[C---:B------:R-:W-:Y:S02]  /*b040*/  FMUL.FTZ R77, R132.reuse, R77 ;  /* 0x0000004d844d7220 */ /* 0x040fe40000410000 */
[C---:B------:R-:W-:Y:S04]  /*b050*/  FMUL.FTZ R97, R132.reuse, R97 ;  /* 0x0000006184617220 */ /* 0x040fe80000410000 */
[C---:B------:R-:W-:Y:S01]  /*b060*/  FMUL.FTZ R98, R3.reuse, R98 ;  /* 0x0000006203627220 */ /* 0x040fe20000410000 */
[C---:B----4-:R-:W-:Y:S03]  /*b070*/  HMMA.16816.F32.BF16 R76, R128.reuse, R100, R76 ;  /* 0x00000064804c723c */ /* 0x050fe6000004184c */
[C---:B------:R-:W-:Y:S02]  /*b080*/  FMUL.FTZ R80, R132.reuse, R80 ;  /* 0x0000005084507220 */ /* 0x040fe40000410000 */
[----:B------:R-:W-:Y:S02]  /*b090*/  FMUL.FTZ R81, R132, R81 ;  /* 0x0000005184517220 */ /* 0x000fe40000410000 */
[----:B------:R-:W-:Y:S01]  /*b0a0*/  FMUL.FTZ R99, R3, R99 ;  /* 0x0000006303637220 */ /* 0x000fe20000410000 */
[----:B------:R-:W-:Y:S01]  /*b0b0*/  F2FP.BF16.PACK_AB R100, R166, R165 ;  /* 0x000000a5a664723e */ /* 0x000fe200000010ff */
[--C-:B------:R-:W-:Y:S03]  /*b0c0*/  FFMA.FTZ R173, R179, c[0x0][0x2d0], -R152.reuse ;  /* 0x0000b400b3ad7a23 */ /* 0x100fe60000010898 */
[C---:B------:R-:W-:Y:S03]  /*b0d0*/  HMMA.16816.F32.BF16 R80, R128.reuse, R102, R80 ;  /* 0x000000668050723c */ /* 0x040fe60000041850 */
[--C-:B------:R-:W-:Y:S01]  /*b0e0*/  FFMA.FTZ R179, R154, c[0x0][0x2d0], -R145.reuse ;  /* 0x0000b4009ab37a23 */ /* 0x100fe20000010891 */
[----:B---3--:R-:W-:Y:S01]  /*b0f0*/  F2FP.BF16.PACK_AB R101, R170, R169 ;  /* 0x000000a9aa65723e */ /* 0x008fe200000010ff */
[--C-:B------:R-:W-:Y:S01]  /*b100*/  FFMA.FTZ R174, R177, c[0x0][0x2d0], -R152.reuse ;  /* 0x0000b400b1ae7a23 */ /* 0x100fe20000010898 */
[----:B------:R-:W-:Y:S01]  /*b110*/  MUFU.EX2 R173, R173 ;  /* 0x000000ad00ad7308 */ /* 0x000fe20000000800 */
[----:B------:R-:W-:Y:S01]  /*b120*/  F2FP.BF16.PACK_AB R102, R168, R167 ;  /* 0x000000a7a866723e */ /* 0x000fe200000010ff */
[C---:B-1----:R-:W-:Y:S04]  /*b130*/  HMMA.16816.F32.BF16 R84, R128.reuse, R108, R84 ;  /* 0x0000006c8054723c */ /* 0x042fe80000041854 */
[----:B-----5:R-:W-:Y:S01]  /*b140*/  F2FP.BF16.PACK_AB R103, R172, R171 ;  /* 0x000000abac67723e */ /* 0x020fe200000010ff */
[--C-:B------:R-:W-:Y:S02]  /*b150*/  FFMA.FTZ R175, R181, c[0x0][0x2d0], -R152.reuse ;  /* 0x0000b400b5af7a23 */ /* 0x100fe40000010898 */
[--C-:B------:R-:W-:Y:S01]  /*b160*/  FFMA.FTZ R181, R151, c[0x0][0x2d0], -R152.reuse ;  /* 0x0000b40097b57a23 */ /* 0x100fe20000010898 */
[C---:B------:R-:W-:Y:S01]  /*b170*/  HMMA.16816.F32.BF16 R88, R128.reuse, R110, R88 ;  /* 0x0000006e8058723c */ /* 0x040fe20000041858 */
[----:B------:R-:W1:Y:S01]  /*b180*/  LDSM.16.MT88.4 R108, [R133+0x900] ;  /* 0x00090000856c783b */ /* 0x000e620000004200 */
[----:B------:R-:W-:Y:S02]  /*b190*/  MUFU.EX2 R174, R174 ;  /* 0x000000ae00ae7308 */ /* 0x000fe40000000800 */
[--C-:B------:R-:W-:Y:S02]  /*b1a0*/  FFMA.FTZ R177, R178, c[0x0][0x2d0], -R145.reuse ;  /* 0x0000b400b2b17a23 */ /* 0x100fe40000010891 */
[--C-:B------:R-:W-:Y:S02]  /*b1b0*/  FFMA.FTZ R176, R176, c[0x0][0x2d0], -R145.reuse ;  /* 0x0000b400b0b07a23 */ /* 0x100fe40000010891 */
[C---:B--2---:R-:W-:Y:S01]  /*b1c0*/  HMMA.16816.F32.BF16 R92, R128.reuse, R104, R92 ;  /* 0x00000068805c723c */ /* 0x044fe2000004185c */
[----:B------:R-:W-:Y:S03]  /*b1d0*/  LDSM.16.MT88.4 R148, [R133+0x3900] ;  /* 0x003900008594783b */ /* 0x000fe60000004200 */
[--C-:B------:R-:W-:Y:S01]  /*b1e0*/  FFMA.FTZ R178, R180, c[0x0][0x2d0], -R145.reuse ;  /* 0x0000b400b4b27a23 */ /* 0x100fe20000010891 */
[----:B------:R-:W-:Y:S01]  /*b1f0*/  MUFU.EX2 R175, R175 ;  /* 0x000000af00af7308 */ /* 0x000fe20000000800 */
[--C-:B------:R-:W-:Y:S02]  /*b200*/  FFMA.FTZ R180, R153, c[0x0][0x2d0], -R152.reuse ;  /* 0x0000b40099b47a23 */ /* 0x100fe40000010898 */
[----:B------:R-:W-:Y:S01]  /*b210*/  HMMA.16816.F32.BF16 R96, R128, R106, R96 ;  /* 0x0000006a8060723c */ /* 0x000fe20000041860 */
[----:B------:R-:W2:Y:S03]  /*b220*/  LDSM.16.MT88.4 R104, [R156+0x2900] ;  /* 0x002900009c68783b */ /* 0x000ea60000004200 */
[----:B------:R-:W-:Y:S02]  /*b230*/  FFMA.FTZ R152, R147, c[0x0][0x2d0], -R152 ;  /* 0x0000b40093987a23 */ /* 0x000fe40000010898 */
[----:B------:R-:W-:Y:S01]  /*b240*/  FFMA.FTZ R145, R144, c[0x0][0x2d0], -R145 ;  /* 0x0000b40090917a23 */ /* 0x000fe20000010891 */
[----:B------:R-:W-:Y:S01]  /*b250*/  MUFU.EX2 R177, R177 ;  /* 0x000000b100b17308 */ /* 0x000fe20000000800 */
[C---:B------:R-:W-:Y:S05]  /*b260*/  HMMA.16816.F32.BF16 R4, R100.reuse, R112, R4 ;  /* 0x000000706404723c */ /* 0x040fea0000041804 */
[----:B------:R-:W-:Y:S02]  /*b270*/  FFMA.FTZ R162, R3, R210, R162 ;  /* 0x000000d203a27223 */ /* 0x000fe400000100a2 */
[----:B------:R-:W-:Y:S01]  /*b280*/  FFMA.FTZ R164, R132, R211, R164 ;  /* 0x000000d384a47223 */ /* 0x000fe200000100a4 */
[C---:B------:R-:W-:Y:S01]  /*b290*/  HMMA.16816.F32.BF16 R8, R100.reuse, R114, R8 ;  /* 0x000000726408723c */ /* 0x040fe20000041808 */
[----:B------:R-:W-:Y:S01]  /*b2a0*/  LDSM.16.MT88.4 R112, [R133+0x4900] ;  /* 0x004900008570783b */ /* 0x000fe20000004200 */
[----:B------:R3:W-:Y:S02]  /*b2b0*/  MUFU.EX2 R224, R152 ;  /* 0x0000009800e07308 */ /* 0x0007e40000000800 */
[----:B------:R-:W-:Y:S02]  /*b2c0*/  FADD.FTZ R164, R163, R164 ;  /* 0x000000a4a3a47221 */ /* 0x000fe40000010000 */
[----:B------:R-:W-:Y:S02]  /*b2d0*/  FADD.FTZ R159, R159, R162 ;  /* 0x000000a29f9f7221 */ /* 0x000fe40000010000 */
[----:B------:R-:W-:Y:S01]  /*b2e0*/  FADD.FTZ R161, R161, R164 ;  /* 0x000000a4a1a17221 */ /* 0x000fe20000010000 */
[C---:B-1----:R-:W-:Y:S03]  /*b2f0*/  HMMA.16816.F32.BF16 R12, R100.reuse, R108, R12 ;  /* 0x0000006c640c723c */ /* 0x042fe6000004180c */
[----:B------:R1:W-:Y:S01]  /*b300*/  MUFU.EX2 R228, R145 ;  /* 0x0000009100e47308 */ /* 0x0003e20000000800 */
[----:B------:R-:W-:Y:S02]  /*b310*/  FADD.FTZ R158, R158, R159 ;  /* 0x0000009f9e9e7221 */ /* 0x000fe40000010000 */
[----:B------:R-:W-:Y:S02]  /*b320*/  FADD.FTZ R160, R160, R161 ;  /* 0x000000a1a0a07221 */ /* 0x000fe40000010000 */
[C---:B------:R-:W-:Y:S01]  /*b330*/  HMMA.16816.F32.BF16 R16, R100.reuse, R110, R16 ;  /* 0x0000006e6410723c */ /* 0x040fe20000041810 */
[----:B------:R-:W4:Y:S03]  /*b340*/  LDSM.16.MT88.4 R108, [R135+UR4+0x4900] ;  /* 0x00490004876c783b */ /* 0x000f260008004200 */
[----:B------:R-:W-:Y:S01]  /*b350*/  FADD.FTZ R158, R157, R158 ;  /* 0x0000009e9d9e7221 */ /* 0x000fe20000010000 */
[----:B------:R-:W-:Y:S01]  /*b360*/  MUFU.EX2 R176, R176 ;  /* 0x000000b000b07308 */ /* 0x000fe20000000800 */
[----:B------:R-:W-:Y:S02]  /*b370*/  FADD.FTZ R165, R165, R160 ;  /* 0x000000a0a5a57221 */ /* 0x000fe40000010000 */
[C---:B------:R-:W-:Y:S01]  /*b380*/  HMMA.16816.F32.BF16 R20, R100.reuse, R116, R20 ;  /* 0x000000746414723c */ /* 0x040fe20000041814 */
[----:B---3--:R-:W-:Y:S03]  /*b390*/  LDSM.16.MT88.4 R152, [R134+UR4+0x3900] ;  /* 0x003900048698783b */ /* 0x008fe60008004200 */
[----:B------:R-:W-:Y:S02]  /*b3a0*/  FADD.FTZ R169, R169, R158 ;  /* 0x0000009ea9a97221 */ /* 0x000fe40000010000 */
[----:B------:R-:W-:Y:S01]  /*b3b0*/  FADD.FTZ R166, R166, R165 ;  /* 0x000000a5a6a67221 */ /* 0x000fe20000010000 */
[----:B------:R-:W-:Y:S01]  /*b3c0*/  MUFU.EX2 R178, R178 ;  /* 0x000000b200b27308 */ /* 0x000fe20000000800 */
[C---:B------:R-:W-:Y:S01]  /*b3d0*/  HMMA.16816.F32.BF16 R24, R100.reuse, R118, R24 ;  /* 0x000000766418723c */ /* 0x040fe20000041818 */
[----:B------:R-:W-:Y:S03]  /*b3e0*/  LDSM.16.MT88.4 R116, [R156+0x4900] ;  /* 0x004900009c74783b */ /* 0x000fe60000004200 */
[----:B------:R-:W-:Y:S02]  /*b3f0*/  FADD.FTZ R170, R170, R169 ;  /* 0x000000a9aaaa7221 */ /* 0x000fe40000010000 */
[----:B------:R-:W-:Y:S02]  /*b400*/  FADD.FTZ R167, R167, R166 ;  /* 0x000000a6a7a77221 */ /* 0x000fe40000010000 */
[C---:B------:R-:W-:Y:S01]  /*b410*/  HMMA.16816.F32.BF16 R28, R100.reuse, R120, R28 ;  /* 0x00000078641c723c */ /* 0x040fe2000004181c */
[----:B-1----:R-:W-:Y:S01]  /*b420*/  LDSM.16.MT88.4 R144, [R135+UR4+0x3900] ;  /* 0x003900048790783b */ /* 0x002fe20008004200 */
[----:B------:R-:W-:Y:S02]  /*b430*/  MUFU.EX2 R179, R179 ;  /* 0x000000b300b37308 */ /* 0x000fe40000000800 */
[----:B------:R-:W-:Y:S02]  /*b440*/  FADD.FTZ R171, R171, R170 ;  /* 0x000000aaabab7221 */ /* 0x000fe40000010000 */
[----:B------:R-:W-:Y:S02]  /*b450*/  FADD.FTZ R168, R168, R167 ;  /* 0x000000a7a8a87221 */ /* 0x000fe40000010000 */
[C---:B------:R-:W-:Y:S01]  /*b460*/  HMMA.16816.F32.BF16 R32, R100.reuse, R122, R32 ;  /* 0x0000007a6420723c */ /* 0x040fe20000041820 */
[----:B------:R-:W-:Y:S03]  /*b470*/  LDSM.16.MT88.4 R120, [R133+0x1100] ;  /* 0x001100008578783b */ /* 0x000fe60000004200 */
[----:B------:R-:W-:Y:S01]  /*b480*/  MUFU.EX2 R180, R180 ;  /* 0x000000b400b47308 */ /* 0x000fe20000000800 */
[----:B------:R-:W-:Y:S03]  /*b490*/  FADD.FTZ R172, R172, R171 ;  /* 0x000000abacac7221 */ /* 0x000fe60000010000 */
[C---:B------:R-:W-:Y:S06]  /*b4a0*/  HMMA.16816.F32.BF16 R36, R100.reuse, R124, R36 ;  /* 0x0000007c6424723c */ /* 0x040fec0000041824 */
[----:B------:R-:W1:Y:S02]  /*b4b0*/  MUFU.EX2 R181, R181 ;  /* 0x000000b500b57308 */ /* 0x000e640000000800 */
[C---:B------:R-:W-:Y:S01]  /*b4c0*/  HMMA.16816.F32.BF16 R40, R100.reuse, R126, R40 ;  /* 0x0000007e6428723c */ /* 0x040fe20000041828 */
[----:B------:R-:W-:Y:S07]  /*b4d0*/  LDSM.16.MT88.4 R124, [R156+0x1100] ;  /* 0x001100009c7c783b */ /* 0x000fee0000004200 */
[C---:B------:R-:W-:Y:S07]  /*b4e0*/  HMMA.16816.F32.BF16 R44, R100.reuse, R136, R44 ;  /* 0x00000088642c723c */ /* 0x040fee000004182c */
[----:B------:R-:W-:Y:S01]  /*b4f0*/  F2FP.BF16.PACK_AB R137, R226, R191 ;  /* 0x000000bfe289723e */ /* 0x000fe200000010ff */
[C---:B------:R-:W-:Y:S04]  /*b500*/  HMMA.16816.F32.BF16 R48, R100.reuse, R138, R48 ;  /* 0x0000008a6430723c */ /* 0x040fe80000041830 */
[----:B-1----:R-:W-:Y:S04]  /*b510*/  F2FP.BF16.PACK_AB R136, R181, R180 ;  /* 0x000000b4b588723e */ /* 0x002fe800000010ff */
[C---:B------:R-:W-:Y:S04]  /*b520*/  HMMA.16816.F32.BF16 R52, R100.reuse, R140, R52 ;  /* 0x0000008c6434723c */ /* 0x040fe80000041834 */
[----:B------:R-:W-:Y:S02]  /*b530*/  F2FP.BF16.PACK_AB R138, R224, R183 ;  /* 0x000000b7e08a723e */ /* 0x000fe400000010ff */
[----:B------:R-:W-:Y:S02]  /*b540*/  F2FP.BF16.PACK_AB R139, R228, R225 ;  /* 0x000000e1e48b723e */ /* 0x000fe400000010ff */
[C---:B------:R-:W-:Y:S01]  /*b550*/  HMMA.16816.F32.BF16 R56, R100.reuse, R142, R56 ;  /* 0x0000008e6438723c */ /* 0x040fe20000041838 */
[----:B------:R-:W-:Y:S07]  /*b560*/  LDSM.16.MT88.4 R140, [R156+0x1900] ;  /* 0x001900009c8c783b */ /* 0x000fee0000004200 */
[C---:B--2---:R-:W-:Y:S08]  /*b570*/  HMMA.16816.F32.BF16 R60, R100.reuse, R104, R60 ;  /* 0x00000068643c723c */ /* 0x044ff0000004183c */
[C---:B------:R-:W-:Y:S01]  /*b580*/  HMMA.16816.F32.BF16 R64, R100.reuse, R106, R64 ;  /* 0x0000006a6440723c */ /* 0x040fe20000041840 */
[----:B------:R-:W1:Y:S07]  /*b590*/  LDSM.16.MT88.4 R104, [R134+UR4+0x4900] ;  /* 0x004900048668783b */ /* 0x000e6e0008004200 */
[C---:B----4-:R-:W-:Y:S08]  /*b5a0*/  HMMA.16816.F32.BF16 R68, R100.reuse, R108, R68 ;  /* 0x0000006c6444723c */ /* 0x050ff00000041844 */
[C---:B------:R-:W-:Y:S01]  /*b5b0*/  HMMA.16816.F32.BF16 R72, R100.reuse, R110, R72 ;  /* 0x0000006e6448723c */ /* 0x040fe20000041848 */
[----:B------:R-:W2:Y:S07]  /*b5c0*/  LDSM.16.MT88.4 R108, [R135+UR4+0x1100] ;  /* 0x00110004876c783b */ /* 0x000eae0008004200 */
[C---:B------:R-:W-:Y:S08]  /*b5d0*/  HMMA.16816.F32.BF16 R76, R100.reuse, R112, R76 ;  /* 0x00000070644c723c */ /* 0x040ff0000004184c */
[C---:B------:R-:W-:Y:S01]  /*b5e0*/  HMMA.16816.F32.BF16 R80, R100.reuse, R114, R80 ;  /* 0x000000726450723c */ /* 0x040fe20000041850 */
[----:B------:R-:W3:Y:S07]  /*b5f0*/  LDSM.16.MT88.4 R112, [R134+UR4+0x1100] ;  /* 0x001100048670783b */ /* 0x000eee0008004200 */
[C---:B-1----:R-:W-:Y:S08]  /*b600*/  HMMA.16816.F32.BF16 R84, R100.reuse, R104, R84 ;  /* 0x000000686454723c */ /* 0x042ff00000041854 */
[C---:B------:R-:W-:Y:S01]  /*b610*/  HMMA.16816.F32.BF16 R88, R100.reuse, R106, R88 ;  /* 0x0000006a6458723c */ /* 0x040fe20000041858 */
[----:B------:R-:W1:Y:S07]  /*b620*/  LDSM.16.MT88.4 R104, [R135+UR4+0x3100] ;  /* 0x003100048768783b */ /* 0x000e6e0008004200 */
[C---:B------:R-:W-:Y:S08]  /*b630*/  HMMA.16816.F32.BF16 R92, R100.reuse, R116, R92 ;  /* 0x00000074645c723c */ /* 0x040ff0000004185c */
[----:B------:R-:W-:Y:S01]  /*b640*/  HMMA.16816.F32.BF16 R96, R100, R118, R96 ;  /* 0x000000766460723c */ /* 0x000fe20000041860 */
[----:B------:R-:W4:Y:S06]  /*b650*/  LDSM.16.MT88.4 R116, [R133+0x3100] ;  /* 0x003100008574783b */ /* 0x000f2c0000004200 */
        /* <DEDUP_REMOVED lines=14> */
[----:B------:R-:W2:Y:S03]  /*b740*/  LDSM.16.MT88.4 R108, [R134+UR4+0x3100] ;  /* 0x00310004866c783b */ /* 0x000ea60008004200 */
        /* <DEDUP_REMOVED lines=14> */
[C---:B------:R-:W-:Y:S01]  /*b830*/  HMMA.16816.F32.BF16 R32, R100.reuse, R126, R32 ;  /* 0x0000007e6420723c */ /* 0x040fe20000041820 */
[----:B------:R-:W-:Y:S07]  /*b840*/  LDSM.16.MT88.4 R124, [R135+UR4+0x1900] ;  /* 0x00190004877c783b */ /* 0x000fee0008004200 */
[C---:B-1----:R-:W-:Y:S08]  /*b850*/  HMMA.16816.F32.BF16 R36, R100.reuse, R104, R36 ;  /* 0x000000686424723c */ /* 0x042ff00000041824 */
[C---:B------:R-:W-:Y:S01]  /*b860*/  HMMA.16816.F32.BF16 R40, R100.reuse, R106, R40 ;  /* 0x0000006a6428723c */ /* 0x040fe20000041828 */
[----:B------:R-:W1:Y:S07]  /*b870*/  LDSM.16.MT88.4 R104, [R135+UR4+0x5100] ;  /* 0x005100048768783b */ /* 0x000e6e0008004200 */
[C---:B----4-:R-:W-:Y:S08]  /*b880*/  HMMA.16816.F32.BF16 R44, R100.reuse, R116, R44 ;  /* 0x00000074642c723c */ /* 0x050ff0000004182c */
[C---:B------:R-:W-:Y:S01]  /*b890*/  HMMA.16816.F32.BF16 R48, R100.reuse, R118, R48 ;  /* 0x000000766430723c */ /* 0x040fe20000041830 */
[----:B------:R-:W4:Y:S07]  /*b8a0*/  LDSM.16.MT88.4 R116, [R133+0x5100] ;  /* 0x005100008574783b */ /* 0x000f2e0000004200 */
[C---:B--2---:R-:W-:Y:S08]  /*b8b0*/  HMMA.16816.F32.BF16 R52, R100.reuse, R108, R52 ;  /* 0x0000006c6434723c */ /* 0x044ff00000041834 */
[C---:B------:R-:W-:Y:S01]  /*b8c0*/  HMMA.16816.F32.BF16 R56, R100.reuse, R110, R56 ;  /* 0x0000006e6438723c */ /* 0x040fe20000041838 */
[----:B------:R-:W2:Y:S07]  /*b8d0*/  LDSM.16.MT88.4 R108, [R134+UR4+0x5100] ;  /* 0x00510004866c783b */ /* 0x000eae0008004200 */
[C---:B---3--:R-:W-:Y:S08]  /*b8e0*/  HMMA.16816.F32.BF16 R60, R100.reuse, R112, R60 ;  /* 0x00000070643c723c */ /* 0x048ff0000004183c */
[C---:B------:R-:W-:Y:S01]  /*b8f0*/  HMMA.16816.F32.BF16 R64, R100.reuse, R114, R64 ;  /* 0x000000726440723c */ /* 0x040fe20000041840 */
[----:B------:R-:W3:Y:S07]  /*b900*/  LDSM.16.MT88.4 R112, [R156+0x5100] ;  /* 0x005100009c70783b */ /* 0x000eee0000004200 */
[C---:B-1----:R-:W-:Y:S08]  /*b910*/  HMMA.16816.F32.BF16 R68, R100.reuse, R104, R68 ;  /* 0x000000686444723c */ /* 0x042ff00000041844 */
[C---:B------:R-:W-:Y:S01]  /*b920*/  HMMA.16816.F32.BF16 R72, R100.reuse, R106, R72 ;  /* 0x0000006a6448723c */ /* 0x040fe20000041848 */
[----:B------:R-:W-:Y:S07]  /*b930*/  LDSM.16.MT88.4 R104, [R134+UR4+0x1900] ;  /* 0x001900048668783b */ /* 0x000fee0008004200 */
[C---:B----4-:R-:W-:Y:S08]  /*b940*/  HMMA.16816.F32.BF16 R76, R100.reuse, R116, R76 ;  /* 0x00000074644c723c */ /* 0x050ff0000004184c */
[C---:B------:R-:W-:Y:S01]  /*b950*/  HMMA.16816.F32.BF16 R80, R100.reuse, R118, R80 ;  /* 0x000000766450723c */ /* 0x040fe20000041850 */
[----:B------:R-:W1:Y:S07]  /*b960*/  LDSM.16.MT88.4 R116, [R133+0x1900] ;  /* 0x001900008574783b */ /* 0x000e6e0000004200 */
[C---:B--2---:R-:W-:Y:S08]  /*b970*/  HMMA.16816.F32.BF16 R84, R100.reuse, R108, R84 ;  /* 0x0000006c6454723c */ /* 0x044ff00000041854 */
[C---:B------:R-:W-:Y:S08]  /*b980*/  HMMA.16816.F32.BF16 R88, R100.reuse, R110, R88 ;  /* 0x0000006e6458723c */ /* 0x040ff00000041858 */
[C---:B---3--:R-:W-:Y:S08]  /*b990*/  HMMA.16816.F32.BF16 R92, R100.reuse, R112, R92 ;  /* 0x00000070645c723c */ /* 0x048ff0000004185c */
[----:B------:R-:W-:Y:S08]  /*b9a0*/  HMMA.16816.F32.BF16 R96, R100, R114, R96 ;  /* 0x000000726460723c */ /* 0x000ff00000041860 */
[C---:B------:R-:W-:Y:S01]  /*b9b0*/  HMMA.16816.F32.BF16 R128, R136.reuse, R124, R4 ;  /* 0x0000007c8880723c */ /* 0x040fe20000041804 */
[----:B------:R-:W2:Y:S07]  /*b9c0*/  LDSM.16.MT88.4 R4, [R156+0x3900] ;  /* 0x003900009c04783b */ /* 0x000eae0000004200 */
[C---:B------:R-:W-:Y:S01]  /*b9d0*/  HMMA.16816.F32.BF16 R124, R136.reuse, R126, R8 ;  /* 0x0000007e887c723c */ /* 0x040fe20000041808 */
[----:B------:R-:W3:Y:S07]  /*b9e0*/  LDSM.16.MT88.4 R8, [R135+UR4+0x5900] ;  /* 0x005900048708783b */ /* 0x000eee0008004200 */
[C---:B-1----:R-:W-:Y:S01]  /*b9f0*/  HMMA.16816.F32.BF16 R120, R136.reuse, R116, R12 ;  /* 0x000000748878723c */ /* 0x042fe2000004180c */
[----:B------:R1:W4:Y:S07]  /*ba00*/  LDSM.16.MT88.4 R12, [R133+0x5900] ;  /* 0x00590000850c783b */ /* 0x00032e0000004200 */
[C---:B------:R-:W-:Y:S07]  /*ba10*/  HMMA.16816.F32.BF16 R116, R136.reuse, R118, R16 ;  /* 0x000000768874723c */ /* 0x040fee0000041810 */
[----:B------:R-:W-:Y:S01]  /*ba20*/  IADD3 R16, R222, -0x2, RZ ;  /* 0xfffffffede107810 */ /* 0x000fe20007ffe0ff */
[C---:B------:R-:W-:Y:S03]  /*ba30*/  HMMA.16816.F32.BF16 R112, R136.reuse, R104, R20 ;  /* 0x000000688870723c */ /* 0x040fe60000041814 */
[C---:B------:R-:W-:Y:S05]  /*ba40*/  ISETP.GE.AND P6, PT, R16.reuse, R193, PT ;  /* 0x000000c11000720c */ /* 0x040fea0003fc6270 */
[C---:B------:R-:W-:Y:S04]  /*ba50*/  HMMA.16816.F32.BF16 R108, R136.reuse, R106, R24 ;  /* 0x0000006a886c723c */ /* 0x040fe80000041818 */
[----:B-1----:R-:W-:Y:S04]  /*ba60*/  MOV R133, R2 ;  /* 0x0000000200857202 */ /* 0x002fe80000000f00 */
        /* <DEDUP_REMOVED lines=8> */
[C---:B--2---:R-:W-:Y:S07]  /*baf0*/  HMMA.16816.F32.BF16 R60, R136.reuse, R4, R60 ;  /* 0x00000004883c723c */ /* 0x044fee000004183c */
[----:B------:R-:W-:Y:S01]  /*bb00*/  @P6 SHF.R.S32.HI R5, RZ, 0x1f, R16 ;  /* 0x0000001fff056819 */ /* 0x000fe20000011410 */
[C---:B------:R-:W-:Y:S04]  /*bb10*/  HMMA.16816.F32.BF16 R64, R136.reuse, R6, R64 ;  /* 0x000000068840723c */ /* 0x040fe80000041840 */
[----:B------:R-:W-:Y:S04]  /*bb20*/  @P6 IMAD R5, R5, c[0x0][0x1e0], RZ ;  /* 0x0000780005056a24 */ /* 0x000fe800078e02ff */
[C---:B---3--:R-:W-:Y:S04]  /*bb30*/  HMMA.16816.F32.BF16 R68, R136.reuse, R8, R68 ;  /* 0x000000088844723c */ /* 0x048fe80000041844 */
[C---:B------:R-:W-:Y:S02]  /*bb40*/  @P6 IMAD R5, R16.reuse, c[0x0][0x1e4], R5 ;  /* 0x0000790010056a24 */ /* 0x040fe400078e0205 */
[----:B------:R-:W-:Y:S02]  /*bb50*/  @P6 IMAD.WIDE.U32 R16, R16, c[0x0][0x1e0], RZ ;  /* 0x0000780010106a25 */ /* 0x000fe400078e00ff */
[C---:B------:R-:W-:Y:S04]  /*bb60*/  HMMA.16816.F32.BF16 R72, R136.reuse, R10, R72 ;  /* 0x0000000a8848723c */ /* 0x040fe80000041848 */
[----:B------:R-:W-:Y:S02]  /*bb70*/  @P6 IADD3 R5, R17, R5, RZ ;  /* 0x0000000511056210 */ /* 0x000fe40007ffe0ff */
[C---:B------:R-:W-:Y:S02]  /*bb80*/  @P6 SHF.L.U32 R8, R16.reuse, 0x6, RZ ;  /* 0x0000000610086819 */ /* 0x040fe400000006ff */
[----:B------:R-:W-:Y:S01]  /*bb90*/  @P6 SHF.L.U64.HI R9, R16, 0x6, R5 ;  /* 0x0000000610096819 */ /* 0x000fe20000010205 */
[C---:B----4-:R-:W-:Y:S01]  /*bba0*/  HMMA.16816.F32.BF16 R76, R136.reuse, R12, R76 ;  /* 0x0000000c884c723c */ /* 0x050fe2000004184c */
[----:B------:R-:W1:Y:S02]  /*bbb0*/  LDSM.16.MT88.4 R4, [R134+UR4+0x5900] ;  /* 0x005900048604783b */ /* 0x000e640008004200 */
[C---:B------:R-:W-:Y:S02]  /*bbc0*/  @P6 IADD3 R3, P0, R8.reuse, R202, RZ ;  /* 0x000000ca08036210 */ /* 0x040fe40007f1e0ff */
[C---:B------:R-:W-:Y:S02]  /*bbd0*/  @P6 IADD3 R17, P4, R8.reuse, R217, RZ ;  /* 0x000000d908116210 */ /* 0x040fe40007f9e0ff */
[----:B------:R-:W-:Y:S01]  /*bbe0*/  @P6 LEA R18, P5, R3, c[0x0][0x1c8], 0x1 ;  /* 0x0000720003126a11 */ /* 0x000fe200078a08ff */
[C---:B------:R-:W-:Y:S04]  /*bbf0*/  HMMA.16816.F32.BF16 R80, R136.reuse, R14, R80 ;  /* 0x0000000e8850723c */ /* 0x040fe80000041850 */
[----:B------:R-:W-:Y:S02]  /*bc00*/  @P6 IADD3.X R10, R9, R207, RZ, P0, !PT ;  /* 0x000000cf090a6210 */ /* 0x000fe400007fe4ff */
[----:B------:R-:W-:Y:S02]  /*bc10*/  @P6 LEA R16, P0, R17, c[0x0][0x1c8], 0x1 ;  /* 0x0000720011106a11 */ /* 0x000fe400078008ff */
[----:B------:R-:W-:Y:S04]  /*bc20*/  @P6 IADD3.X R20, R9, R216, RZ, P4, !PT ;  /* 0x000000d809146210 */ /* 0x000fe800027fe4ff */
[----:B------:R-:W-:Y:S02]  /*bc30*/  @P6 LEA.HI.X R19, R3, c[0x0][0x1cc], R10, 0x1, P5 ;  /* 0x0000730003136a11 */ /* 0x000fe400028f0c0a */
[----:B------:R-:W-:Y:S02]  /*bc40*/  @P6 LEA.HI.X R17, R17, c[0x0][0x1cc], R20, 0x1, P0 ;  /* 0x0000730011116a11 */ /* 0x000fe400000f0c14 */
[----:B------:R-:W-:Y:S02]  /*bc50*/  @P6 IADD3 R20, P5, R197, R8, RZ ;  /* 0x00000008c5146210 */ /* 0x000fe40007fbe0ff */
[----:B------:R-:W-:Y:S02]  /*bc60*/  @P6 IADD3 R13, P0, R8, R215, RZ ;  /* 0x000000d7080d6210 */ /* 0x000fe40007f1e0ff */
[----:B------:R-:W-:Y:S02]  /*bc70*/  @P6 IADD3.X R3, R196, R9, RZ, P5, !PT ;  /* 0x00000009c4036210 */ /* 0x000fe40002ffe4ff */
[C---:B------:R-:W-:Y:S02]  /*bc80*/  @P6 IADD3 R21, P4, R20.reuse, R202, RZ ;  /* 0x000000ca14156210 */ /* 0x040fe40007f9e0ff */
[----:B------:R-:W-:Y:S02]  /*bc90*/  @P6 IADD3.X R24, R9, R213, RZ, P0, !PT ;  /* 0x000000d509186210 */ /* 0x000fe400007fe4ff */
[----:B------:R-:W2:Y:S01]  /*bca0*/  LDSM.16.MT88.4 R8, [R156+0x5900] ;  /* 0x005900009c08783b */ /* 0x000ea20000004200 */
[----:B------:R-:W-:Y:S02]  /*bcb0*/  @P6 LEA R22, P0, R21, c[0x0][0x1c8], 0x1 ;  /* 0x0000720015166a11 */ /* 0x000fe400078008ff */
[----:B------:R-:W-:Y:S02]  /*bcc0*/  @P6 IADD3.X R26, R3, R207, RZ, P4, !PT ;  /* 0x000000cf031a6210 */ /* 0x000fe400027fe4ff */
[----:B------:R-:W-:Y:S02]  /*bcd0*/  @P6 LEA R12, P5, R13, c[0x0][0x1c8], 0x1 ;  /* 0x000072000d0c6a11 */ /* 0x000fe400078a08ff */
[----:B------:R-:W-:Y:S01]  /*bce0*/  @P6 LEA.HI.X R23, R21, c[0x0][0x1cc], R26, 0x1, P0 ;  /* 0x0000730015176a11 */ /* 0x000fe200000f0c1a */
[C---:B-1----:R-:W-:Y:S01]  /*bcf0*/  HMMA.16816.F32.BF16 R84, R136.reuse, R4, R84 ;  /* 0x000000048854723c */ /* 0x042fe20000041854 */
[----:B------:R-:W-:Y:S02]  /*bd00*/  MOV R21, UR7 ;  /* 0x0000000700157c02 */ /* 0x000fe40008000f00 */
[----:B------:R-:W-:Y:S02]  /*bd10*/  @P6 LEA.HI.X R13, R13, c[0x0][0x1cc], R24, 0x1, P5 ;  /* 0x000073000d0d6a11 */ /* 0x000fe400028f0c18 */
[C---:B------:R-:W-:Y:S01]  /*bd20*/  @P6 IADD3 R24, P0, R20.reuse, R217, RZ ;  /* 0x000000d914186210 */ /* 0x040fe20007f1e0ff */
[----:B------:R-:W-:Y:S01]  /*bd30*/  @P6 IMAD R26, R21, 0x3000, R198 ;  /* 0x00003000151a6824 */ /* 0x000fe200078e02c6 */
[----:B------:R-:W-:Y:S01]  /*bd40*/  @P6 IADD3 R25, P4, R20, R215, RZ ;  /* 0x000000d714196210 */ /* 0x000fe20007f9e0ff */
[C---:B------:R-:W-:Y:S04]  /*bd50*/  HMMA.16816.F32.BF16 R88, R136.reuse, R6, R88 ;  /* 0x000000068858723c */ /* 0x040fe80000041858 */
[C---:B------:R-:W-:Y:S02]  /*bd60*/  @P6 IADD3.X R15, R3.reuse, R216, RZ, P0, !PT ;  /* 0x000000d8030f6210 */ /* 0x040fe400007fe4ff */
[----:B------:R-:W-:Y:S02]  /*bd70*/  @P6 IADD3.X R28, R3, R213, RZ, P4, !PT ;  /* 0x000000d5031c6210 */ /* 0x000fe400027fe4ff */
[----:B------:R-:W-:Y:S04]  /*bd80*/  @P6 SHF.L.U32 R3, R26, 0x1, RZ ;  /* 0x000000011a036819 */ /* 0x000fe800000006ff */
[C---:B------:R-:W-:Y:S01]  /*bd90*/  @P6 LEA R14, P5, R24.reuse, c[0x0][0x1c8], 0x1 ;  /* 0x00007200180e6a11 */ /* 0x040fe200078a08ff */
[----:B------:R-:W-:Y:S01]  /*bda0*/  @!PT LDS RZ, [RZ] ;  /* 0x00000000fffff984 */ /* 0x000fe20000000800 */
[----:B------:R-:W-:Y:S01]  /*bdb0*/  @!PT LDS RZ, [RZ] ;  /* 0x00000000fffff984 */ /* 0x000fe20000000800 */
[----:B------:R-:W-:Y:S01]  /*bdc0*/  @!PT LDS RZ, [RZ] ;  /* 0x00000000fffff984 */ /* 0x000fe20000000800 */
[----:B------:R1:W-:Y:S01]  /*bdd0*/  @P6 LDGSTS.E.BYPASS.LTC128B.128 [R3+0xc100], [R18.64], !P3 ;  /* 0x0c10000012036fae */ /* 0x0003e2000d901d4a */
[C---:B------:R-:W-:Y:S02]  /*bde0*/  @P6 LEA R20, P0, R25.reuse, c[0x0][0x1c8], 0x1 ;  /* 0x0000720019146a11 */ /* 0x040fe400078008ff */
[----:B------:R-:W-:Y:S02]  /*bdf0*/  @P6 LEA.HI.X R15, R24, c[0x0][0x1cc], R15, 0x1, P5 ;  /* 0x00007300180f6a11 */ /* 0x000fe400028f0c0f */
[----:B------:R-:W-:Y:S02]  /*be00*/  @P6 LEA.HI.X R21, R25, c[0x0][0x1cc], R28, 0x1, P0 ;  /* 0x0000730019156a11 */ /* 0x000fe400000f0c1c */
[----:B------:R-:W-:Y:S01]  /*be10*/  ISETP.GT.AND P0, PT, R222, R223, PT ;  /* 0x000000dfde00720c */ /* 0x000fe20003f04270 */
[----:B------:R1:W-:Y:S01]  /*be20*/  @P6 LDGSTS.E.BYPASS.LTC128B.128 [R3+0xe100], [R16.64], !P2 ;  /* 0x0e10000010036fae */ /* 0x0003e2000d101d4a */
[----:B------:R-:W-:Y:S01]  /*be30*/  MOV R222, R214 ;  /* 0x000000d600de7202 */ /* 0x000fe20000000f00 */
[C---:B--2---:R-:W-:Y:S06]  /*be40*/  HMMA.16816.F32.BF16 R92, R136.reuse, R8, R92 ;  /* 0x00000008885c723c */ /* 0x044fec000004185c */
[----:B------:R1:W-:Y:S02]  /*be50*/  @P6 LDGSTS.E.BYPASS.LTC128B.128 [R3+0x10100], [R12.64], !P1 ;  /* 0x101000000c036fae */ /* 0x0003e4000c901d4a */
[----:B------:R-:W-:Y:S06]  /*be60*/  HMMA.16816.F32.BF16 R96, R136, R10, R96 ;  /* 0x0000000a8860723c */ /* 0x000fec0000041860 */
[----:B------:R1:W-:Y:S08]  /*be70*/  @P6 LDGSTS.E.BYPASS.LTC128B.128 [R3+0xd100], [R22.64], !P3 ;  /* 0x0d10000016036fae */ /* 0x0003f0000d901d4a */
[----:B------:R1:W-:Y:S08]  /*be80*/  @P6 LDGSTS.E.BYPASS.LTC128B.128 [R3+0xf100], [R14.64], !P2 ;  /* 0x0f1000000e036fae */ /* 0x0003f0000d101d4a */
[----:B------:R1:W-:Y:S08]  /*be90*/  @P6 LDGSTS.E.BYPASS.LTC128B.128 [R3+0x11100], [R20.64], !P1 ;  /* 0x1110000014036fae */ /* 0x0003f0000c901d4a */
[----:B------:R-:W0:Y:S01]  /*bea0*/  LDGDEPBAR ;  /* 0x00000000000079af */ /* 0x000e220000000000 */
[----:B-1----:R-:W-:Y:S01]  /*beb0*/  MOV R3, R0 ;  /* 0x0000000000037202 */ /* 0x002fe20000000f00 */
[----:B------:R-:W-:-:S06]  /*bec0*/  @P0 BRA `(.L_x_1599) ;  /* 0xffffd1b000000947 */ /* 0x000fcc000383ffff */
.L_x_1598:
[----:B------:R-:W-:-:S13]  /*bed0*/  ISETP.GE.AND P0, PT, R214, R193, PT ;  /* 0x000000c1d600720c */ /* 0x000fda0003f06270 */
[----:B------:R-:W-:Y:S05]  /*bee0*/  @!P0 BRA `(.L_x_1600) ;  /* 0x00003a2000008947 */ /* 0x000fea0003800000 */
[----:B------:R-:W-:Y:S01]  /*bef0*/  PLOP3.LUT P5, PT, PT, PT, UP2, 0x80, 0x0 ;  /* 0x000000000000781c */ /* 0x000fe20003faf028 */
[----:B------:R-:W-:Y:S01]  /*bf00*/  IMAD.MOV.U32 R133, RZ, RZ, 0x40 ;  /* 0x00000040ff857424 */ /* 0x000fe200078e00ff */
[----:B------:R-:W-:Y:S01]  /*bf10*/  PLOP3.LUT P4, PT, PT, PT, UP2, 0x80, 0x0 ;  /* 0x000000000000781c */ /* 0x000fe20003f8f028 */
[----:B------:R-:W-:Y:S01]  /*bf20*/  IMAD.MOV.U32 R3, RZ, RZ, R0 ;  /* 0x000000ffff037224 */ /* 0x000fe200078e0000 */
[----:B------:R-:W-:Y:S01]  /*bf30*/  LOP3.LUT P0, RZ, R212, 0x4, RZ, 0xc0, !PT ;  /* 0x00000004d4ff7812 */ /* 0x000fe2000780c0ff */
[----:B------:R-:W-:Y:S01]  /*bf40*/  IMAD.MOV.U32 R132, RZ, RZ, R2 ;  /* 0x000000ffff847224 */ /* 0x000fe200078e0002 */
[C---:B------:R-:W-:Y:S02]  /*bf50*/  IADD3 R212, P6, R200.reuse, 0x40, RZ ;  /* 0x00000040c8d47810 */ /* 0x040fe40007fde0ff */
[----:B------:R-:W-:Y:S02]  /*bf60*/  SEL R133, R133, 0xffffffc0, !P0 ;  /* 0xffffffc085857807 */ /* 0x000fe40004000000 */
[----:B------:R-:W-:Y:S01]  /*bf70*/  IADD3 R220, P0, R200, 0x80, RZ ;  /* 0x00000080c8dc7810 */ /* 0x000fe20007f1e0ff */
[----:B------:R-:W-:Y:S01]  /*bf80*/  IMAD.X R221, RZ, RZ, R205, P6 ;  /* 0x000000ffffdd7224 */ /* 0x000fe200030e06cd */
[C---:B------:R-:W-:Y:S01]  /*bf90*/  IADD3 R216, P6, R202.reuse, 0x80, RZ ;  /* 0x00000080cad87810 */ /* 0x040fe20007fde0ff */
[----:B------:R-:W-:Y:S01]  /*bfa0*/  @P5 IMAD.HI.U32 R213, R199, c[0x0][0x2c8], RZ ;  /* 0x0000b200c7d55a27 */ /* 0x000fe200078e00ff */
[----:B------:R-:W-:-:S03]  /*bfb0*/  IADD3 R218, P5, R202, 0x40, RZ ;  /* 0x00000040cada7810 */ /* 0x000fc60007fbe0ff */
[----:B------:R-:W-:Y:S01]  /*bfc0*/  IMAD.X R219, RZ, RZ, R205, P0 ;  /* 0x000000ffffdb7224 */ /* 0x000fe200000e06cd */
[----:B------:R-:W-:Y:S01]  /*bfd0*/  @P4 SHF.R.U32.HI R213, RZ, c[0x0][0x2cc], R213 ;  /* 0x0000b300ffd54a19 */ /* 0x000fe200000116d5 */
[--C-:B------:R-:W-:Y:S02]  /*bfe0*/  IMAD.X R217, RZ, RZ, R207.reuse, P5 ;  /* 0x000000ffffd97224 */ /* 0x100fe400028e06cf */
[----:B------:R-:W-:Y:S02]  /*bff0*/  IMAD.X R215, RZ, RZ, R207, P6 ;  /* 0x000000ffffd77224 */ /* 0x000fe400030e06cf */
.L_x_1609:
[----:B------:R-:W-:Y:S04]  /*c000*/  DEPBAR.LE SB0, 0x2 ;  /* 0x000080800000791a */ /* 0x000fe80000000000 */
[----:B------:R-:W-:Y:S01]  /*c010*/  BAR.SYNC.DEFER_BLOCKING 0x0 ;  /* 0x0000000000007b1d */ /* 0x000fe20000010000 */
[----:B------:R-:W-:Y:S01]  /*c020*/  UIMAD UR4, UR5, 0x6000, URZ ;  /* 0x00006000050478a4 */ /* 0x000fe2000f8e023f */
[----:B------:R-:W-:Y:S01]  /*c030*/  ISETP.GE.AND P6, PT, R193, R214, PT ;  /* 0x000000d6c100720c */ /* 0x000fe20003fc6270 */
[----:B------:R-:W-:Y:S02]  /*c040*/  UIADD3 UR9, UR7, 0x1, URZ ;  /* 0x0000000107097890 */ /* 0x000fe4000fffe03f */
[----:B------:R-:W-:Y:S02]  /*c050*/  UISETP.GE.AND UP0, UPT, UR7, 0x1, UPT ;  /* 0x000000010700788c */ /* 0x000fe4000bf06270 */
[----:B------:R-:W-:Y:S05]  /*c060*/  IADD3 R0, R188, UR4, RZ ;  /* 0x00000004bc007c10 */ /* 0x000fea000fffe0ff */
[----:B------:R-:W-:Y:S01]  /*c070*/  IMAD.IADD R192, R189, 0x1, R0 ;  /* 0x00000001bdc07824 */ /* 0x000fe200078e0200 */
[----:B------:R-:W-:Y:S02]  /*c080*/  IADD3 R0, R133, R0, RZ ;  /* 0x0000000085007210 */ /* 0x000fe40007ffe0ff */
[----:B------:R-:W-:Y:S04]  /*c090*/  @!P6 IADD3 R21, R214, -0x1, RZ ;  /* 0xffffffffd615e810 */ /* 0x000fe80007ffe0ff */
[----:B------:R-:W-:Y:S01]  /*c0a0*/  @!P6 SHF.R.S32.HI R2, RZ, 0x1f, R21 ;  /* 0x0000001fff02e819 */ /* 0x000fe20000011415 */
[----:B------:R-:W-:Y:S04]  /*c0b0*/  LDSM.16.M88.4 R32, [R190] ;  /* 0x00000000be20783b */ /* 0x000fe80000000200 */
[----:B------:R-:W-:Y:S04]  /*c0c0*/  @!P6 IMAD R2, R2, c[0x0][0x208], RZ ;  /* 0x000082000202ea24 */ /* 0x000fe800078e02ff */
[C---:B------:R-:W-:Y:S01]  /*c0d0*/  @!P6 IMAD R2, R21.reuse, c[0x0][0x20c], R2 ;  /* 0x000083001502ea24 */ /* 0x040fe200078e0202 */
[----:B------:R-:W1:Y:S01]  /*c0e0*/  LDSM.16.M88.4 R8, [R188+UR4+0xc100] ;  /* 0x00c10004bc08783b */ /* 0x000e620008000200 */
[----:B------:R-:W-:Y:S05]  /*c0f0*/  @!P6 IMAD.WIDE.U32 R20, R21, c[0x0][0x208], RZ ;  /* 0x000082001514ea25 */ /* 0x000fea00078e00ff */
[C---:B------:R-:W-:Y:S01]  /*c100*/  @!P6 SHF.L.U32 R149, R20.reuse, 0x6, RZ ;  /* 0x000000061495e819 */ /* 0x040fe200000006ff */
[----:B------:R-:W2:Y:S01]  /*c110*/  LDSM.16.M88.4 R16, [R188+UR4+0xc900] ;  /* 0x00c90004bc10783b */ /* 0x000ea20008000200 */
[----:B------:R-:W-:Y:S02]  /*c120*/  @!P6 IADD3 R2, R21, R2, RZ ;  /* 0x000000021502e210 */ /* 0x000fe40007ffe0ff */
[----:B------:R-:W-:Y:S02]  /*c130*/  @!P6 IADD3 R29, P0, R149, R200, RZ ;  /* 0x000000c8951de210 */ /* 0x000fe40007f1e0ff */
[----:B------:R-:W-:Y:S02]  /*c140*/  @!P6 SHF.L.U64.HI R31, R20, 0x6, R2 ;  /* 0x00000006141fe819 */ /* 0x000fe40000010202 */
[----:B------:R-:W3:Y:S01]  /*c150*/  LDSM.16.M88.4 R24, [R188+UR4+0xd100] ;  /* 0x00d10004bc18783b */ /* 0x000ee20008000200 */
[----:B------:R-:W-:Y:S02]  /*c160*/  @!P6 LEA R176, P4, R29, c[0x0][0x1f8], 0x1 ;  /* 0x00007e001db0ea11 */ /* 0x000fe400078808ff */
[----:B------:R-:W-:Y:S01]  /*c170*/  @!P6 IMAD.X R2, R31, 0x1, R205, P0 ;  /* 0x000000011f02e824 */ /* 0x000fe200000e06cd */
[----:B------:R-:W-:Y:S03]  /*c180*/  @!P6 IADD3 R153, P0, R195, R149, RZ ;  /* 0x00000095c399e210 */ /* 0x000fe60007f1e0ff */
[----:B------:R-:W4:Y:S01]  /*c190*/  LDSM.16.M88.4 R136, [R188+UR4+0xd900] ;  /* 0x00d90004bc88783b */ /* 0x000f220008000200 */
[----:B------:R-:W-:Y:S02]  /*c1a0*/  @!P6 LEA.HI.X R177, R29, c[0x0][0x1fc], R2, 0x1, P4 ;  /* 0x00007f001db1ea11 */ /* 0x000fe400020f0c02 */
[----:B------:R-:W-:Y:S02]  /*c1b0*/  @!P6 IADD3.X R152, R194, R31, RZ, P0, !PT ;  /* 0x0000001fc298e210 */ /* 0x000fe400007fe4ff */
[C---:B------:R-:W-:Y:S02]  /*c1c0*/  @!P6 IADD3 R29, P5, R149.reuse, R212, RZ ;  /* 0x000000d4951de210 */ /* 0x040fe40007fbe0ff */
[----:B------:R-:W-:Y:S01]  /*c1d0*/  LDSM.16.M88.4 R140, [R186] ;  /* 0x00000000ba8c783b */ /* 0x000fe20000000200 */
[----:B------:R-:W-:Y:S02]  /*c1e0*/  @!P6 IADD3 R30, P4, R149, R220, RZ ;  /* 0x000000dc951ee210 */ /* 0x000fe40007f9e0ff */
[----:B------:R-:W-:Y:S01]  /*c1f0*/  @!P6 IADD3 R2, P0, R153, R200, RZ ;  /* 0x000000c89902e210 */ /* 0x000fe20007f1e0ff */
[----:B------:R-:W-:Y:S01]  /*c200*/  @!P6 IMAD.X R28, R31, 0x1, R221, P5 ;  /* 0x000000011f1ce824 */ /* 0x000fe200028e06dd */
[C---:B------:R-:W-:Y:S02]  /*c210*/  @!P6 LEA R172, P5, R29.reuse, c[0x0][0x1f8], 0x1 ;  /* 0x00007e001dacea11 */ /* 0x040fe400078a08ff */
[----:B------:R-:W5:Y:S01]  /*c220*/  LDSM.16.M88.4 R144, [R192+0xc100] ;  /* 0x00c10000c090783b */ /* 0x000f620000000200 */
[----:B------:R-:W-:Y:S01]  /*c230*/  @!P6 IMAD.X R149, R152, 0x1, R205, P0 ;  /* 0x000000019895e824 */ /* 0x000fe200000e06cd */
[C---:B------:R-:W-:Y:S02]  /*c240*/  @!P6 LEA R168, P0, R2.reuse, c[0x0][0x1f8], 0x1 ;  /* 0x00007e0002a8ea11 */ /* 0x040fe400078008ff */
[----:B------:R-:W-:Y:S01]  /*c250*/  @!P6 LEA.HI.X R173, R29, c[0x0][0x1fc], R28, 0x1, P5 ;  /* 0x00007f001dadea11 */ /* 0x000fe200028f0c1c */
[C---:B-1----:R-:W-:Y:S03]  /*c260*/  HMMA.16816.F32.BF16 R4, R32.reuse, R8, RZ ;  /* 0x000000082004723c */ /* 0x042fe600000418ff */
[----:B------:R-:W-:Y:S02]  /*c270*/  @!P6 LEA.HI.X R169, R2, c[0x0][0x1fc], R149, 0x1, P0 ;  /* 0x00007f0002a9ea11 */ /* 0x000fe400000f0c95 */
[----:B------:R-:W1:Y:S01]  /*c280*/  LDSM.16.M88.4 R148, [R192+0xc900] ;  /* 0x00c90000c094783b */ /* 0x000e620000000200 */
[----:B------:R-:W-:Y:S02]  /*c290*/  @!P6 IADD3 R154, P0, R153, R212, RZ ;  /* 0x000000d4999ae210 */ /* 0x000fe40007f1e0ff */
[C---:B------:R-:W-:Y:S01]  /*c2a0*/  HMMA.16816.F32.BF16 R8, R32.reuse, R10, RZ ;  /* 0x0000000a2008723c */ /* 0x040fe200000418ff */
[----:B------:R-:W-:Y:S03]  /*c2b0*/  @!P6 IADD3.X R31, R31, R219, RZ, P4, !PT ;  /* 0x000000db1f1fe210 */ /* 0x000fe600027fe4ff */
[----:B------:R-:W-:Y:S02]  /*c2c0*/  @!P6 LEA R170, P4, R30, c[0x0][0x1f8], 0x1 ;  /* 0x00007e001eaaea11 */ /* 0x000fe400078808ff */
[----:B------:R-:W-:Y:S02]  /*c2d0*/  @!P6 LEA R178, P5, R154, c[0x0][0x1f8], 0x1 ;  /* 0x00007e009ab2ea11 */ /* 0x000fe400078a08ff */
[C---:B--2---:R-:W-:Y:S01]  /*c2e0*/  HMMA.16816.F32.BF16 R12, R32.reuse, R16, RZ ;  /* 0x00000010200c723c */ /* 0x044fe200000418ff */
[----:B------:R-:W-:Y:S03]  /*c2f0*/  @!P6 LEA.HI.X R171, R30, c[0x0][0x1fc], R31, 0x1, P4 ;  /* 0x00007f001eabea11 */ /* 0x000fe600020f0c1f */
[----:B------:R-:W-:Y:S04]  /*c300*/  @!P6 IADD3 R2, P4, R153, R220, RZ ;  /* 0x000000dc9902e210 */ /* 0x000fe80007f9e0ff */
[C---:B------:R-:W-:Y:S01]  /*c310*/  HMMA.16816.F32.BF16 R16, R32.reuse, R18, RZ ;  /* 0x000000122010723c */ /* 0x040fe200000418ff */
[C---:B------:R-:W-:Y:S07]  /*c320*/  @!P6 IMAD.X R153, R152.reuse, 0x1, R219, P4 ;  /* 0x000000019899e824 */ /* 0x040fee00020e06db */
[C---:B---3--:R-:W-:Y:S08]  /*c330*/  HMMA.16816.F32.BF16 R20, R32.reuse, R24, RZ ;  /* 0x000000182014723c */ /* 0x048ff000000418ff */
[C---:B------:R-:W-:Y:S08]  /*c340*/  HMMA.16816.F32.BF16 R24, R32.reuse, R26, RZ ;  /* 0x0000001a2018723c */ /* 0x040ff000000418ff */
[C---:B----4-:R-:W-:Y:S07]  /*c350*/  HMMA.16816.F32.BF16 R28, R32.reuse, R136, RZ ;  /* 0x00000088201c723c */ /* 0x050fee00000418ff */
[----:B------:R-:W-:Y:S01]  /*c360*/  MOV R136, UR7 ;  /* 0x0000000700887c02 */ /* 0x000fe20008000f00 */
[----:B------:R-:W-:Y:S01]  /*c370*/  HMMA.16816.F32.BF16 R32, R32, R138, RZ ;  /* 0x0000008a2020723c */ /* 0x000fe200000418ff */
[----:B------:R-:W-:Y:S01]  /*c380*/  @!P6 IADD3.X R137, R152, R221, RZ, P0, !PT ;  /* 0x000000dd9889e210 */ /* 0x000fe200007fe4ff */
[----:B------:R-:W-:Y:S02]  /*c390*/  USEL UR7, UR9, URZ, !UP0 ;  /* 0x0000003f09077287 */ /* 0x000fe4000c000000 */
[----:B------:R-:W-:Y:S01]  /*c3a0*/  @!P6 LEA R180, P0, R2, c[0x0][0x1f8], 0x1 ;  /* 0x00007e0002b4ea11 */ /* 0x000fe200078008ff */
[----:B------:R-:W-:Y:S01]  /*c3b0*/  @!P6 IMAD R175, R136, 0x6000, R209 ;  /* 0x0000600088afe824 */ /* 0x000fe200078e02d1 */
[----:B------:R-:W-:Y:S02]  /*c3c0*/  @!P6 LEA.HI.X R179, R154, c[0x0][0x1fc], R137, 0x1, P5 ;  /* 0x00007f009ab3ea11 */ /* 0x000fe400028f0c89 */
[C---:B-----5:R-:W-:Y:S01]  /*c3d0*/  HMMA.16816.F32.BF16 R4, R140.reuse, R144, R4 ;  /* 0x000000908c04723c */ /* 0x060fe20000041804 */
[----:B------:R-:W2:Y:S04]  /*c3e0*/  LDSM.16.M88.4 R136, [R192+0xd100] ;  /* 0x00d10000c088783b */ /* 0x000ea80000000200 */
[----:B------:R-:W-:Y:S02]  /*c3f0*/  @!P6 LEA.HI.X R181, R2, c[0x0][0x1fc], R153, 0x1, P0 ;  /* 0x00007f0002b5ea11 */ /* 0x000fe400000f0c99 */
[C---:B------:R-:W-:Y:S01]  /*c400*/  IADD3 R2, R133.reuse, R192, RZ ;  /* 0x000000c085027210 */ /* 0x040fe20007ffe0ff */
[C---:B------:R-:W-:Y:S01]  /*c410*/  HMMA.16816.F32.BF16 R8, R140.reuse, R146, R8 ;  /* 0x000000928c08723c */ /* 0x040fe20000041808 */
[----:B------:R-:W3:Y:S01]  /*c420*/  LDSM.16.M88.4 R152, [R192+0xd900] ;  /* 0x00d90000c098783b */ /* 0x000ee20000000200 */
[----:B------:R-:W-:Y:S06]  /*c430*/  PLOP3.LUT P0, PT, PT, PT, UP2, 0x80, 0x0 ;  /* 0x000000000000781c */ /* 0x000fec0003f0f028 */
[C---:B-1----:R-:W-:Y:S01]  /*c440*/  HMMA.16816.F32.BF16 R12, R140.reuse, R148, R12 ;  /* 0x000000948c0c723c */ /* 0x042fe2000004180c */
[----:B------:R-:W-:Y:S01]  /*c450*/  @!PT LDS RZ, [RZ] ;  /* 0x00000000fffff984 */ /* 0x000fe20000000800 */
[----:B------:R-:W-:Y:S01]  /*c460*/  @!PT LDS RZ, [RZ] ;  /* 0x00000000fffff984 */ /* 0x000fe20000000800 */
[----:B------:R-:W-:Y:S01]  /*c470*/  @!PT LDS RZ, [RZ] ;  /* 0x00000000fffff984 */ /* 0x000fe20000000800 */
[----:B------:R1:W-:Y:S07]  /*c480*/  @!P6 LDGSTS.E.BYPASS.LTC128B.128 [R175], [R176.64], !P3 ;  /* 0x00000000b0afefae */ /* 0x0003ee000d901d4a */
[C---:B------:R-:W-:Y:S01]  /*c490*/  HMMA.16816.F32.BF16 R16, R140.reuse, R150, R16 ;  /* 0x000000968c10723c */ /* 0x040fe20000041810 */
[----:B------:R1:W-:Y:S07]  /*c4a0*/  @!P6 LDGSTS.E.BYPASS.LTC128B.128 [R175+0x2000], [R172.64], !P2 ;  /* 0x02000000acafefae */ /* 0x0003ee000d101d4a */
[----:B------:R4:W-:Y:S07]  /*c4b0*/  @!P6 LDGSTS.E.BYPASS.LTC128B.128 [R175+0x4000], [R170.64], !P1 ;  /* 0x04000000aaafefae */ /* 0x0009ee000c901d4a */
[----:B------:R4:W-:Y:S01]  /*c4c0*/  @!P6 LDGSTS.E.BYPASS.LTC128B.128 [R175+0x1000], [R168.64], !P3 ;  /* 0x01000000a8afefae */ /* 0x0009e2000d901d4a */
[C---:B--2---:R-:W-:Y:S06]  /*c4d0*/  HMMA.16816.F32.BF16 R20, R140.reuse, R136, R20 ;  /* 0x000000888c14723c */ /* 0x044fec0000041814 */
[----:B------:R1:W-:Y:S02]  /*c4e0*/  @!P6 LDGSTS.E.BYPASS.LTC128B.128 [R175+0x3000], [R178.64], !P2 ;  /* 0x03000000b2afefae */ /* 0x0003e4000d101d4a */
[C---:B------:R-:W-:Y:S05]  /*c4f0*/  HMMA.16816.F32.BF16 R24, R140.reuse, R138, R24 ;  /* 0x0000008a8c18723c */ /* 0x040fea0000041818 */
[----:B------:R1:W-:Y:S03]  /*c500*/  @!P6 LDGSTS.E.BYPASS.LTC128B.128 [R175+0x5000], [R180.64], !P1 ;  /* 0x05000000b4afefae */ /* 0x0003e6000c901d4a */
[C---:B---3--:R-:W-:Y:S04]  /*c510*/  HMMA.16816.F32.BF16 R28, R140.reuse, R152, R28 ;  /* 0x000000988c1c723c */ /* 0x048fe8000004181c */
[----:B------:R-:W-:Y:S04]  /*c520*/  LDSM.16.M88.4 R156, [R185] ;  /* 0x00000000b99c783b */ /* 0x000fe80000000200 */
[----:B------:R-:W-:Y:S03]  /*c530*/  HMMA.16816.F32.BF16 R32, R140, R154, R32 ;  /* 0x0000009a8c20723c */ /* 0x000fe60000041820 */
[----:B------:R-:W2:Y:S07]  /*c540*/  LDSM.16.M88.4 R160, [R0+0xc100] ;  /* 0x00c1000000a0783b */ /* 0x000eae0000000200 */
[----:B------:R-:W3:Y:S07]  /*c550*/  LDSM.16.M88.4 R164, [R0+0xc900] ;  /* 0x00c9000000a4783b */ /* 0x000eee0000000200 */
[----:B------:R-:W5:Y:S07]  /*c560*/  LDSM.16.M88.4 R144, [R0+0xd100] ;  /* 0x00d100000090783b */ /* 0x000f6e0000000200 */
[----:B------:R-:W1:Y:S07]  /*c570*/  LDSM.16.M88.4 R148, [R0+0xd900] ;  /* 0x00d900000094783b */ /* 0x000e6e0000000200 */
[----:B------:R-:W-:Y:S07]  /*c580*/  LDSM.16.M88.4 R136, [R184] ;  /* 0x00000000b888783b */ /* 0x000fee0000000200 */
[----:B----4-:R-:W4:Y:S01]  /*c590*/  LDSM.16.M88.4 R168, [R2+0xc100] ;  /* 0x00c1000002a8783b */ /* 0x010f220000000200 */
[C---:B--2---:R-:W-:Y:S06]  /*c5a0*/  HMMA.16816.F32.BF16 R4, R156.reuse, R160, R4 ;  /* 0x000000a09c04723c */ /* 0x044fec0000041804 */
[----:B------:R-:W2:Y:S02]  /*c5b0*/  LDSM.16.M88.4 R140, [R2+0xc900] ;  /* 0x00c90000028c783b */ /* 0x000ea40000000200 */
[C---:B------:R-:W-:Y:S05]  /*c5c0*/  HMMA.16816.F32.BF16 R8, R156.reuse, R162, R8 ;  /* 0x000000a29c08723c */ /* 0x040fea0000041808 */
[----:B------:R-:W2:Y:S03]  /*c5d0*/  LDSM.16.M88.4 R152, [R2+0xd100] ;  /* 0x00d100000298783b */ /* 0x000ea60000000200 */
[C---:B---3--:R-:W-:Y:S04]  /*c5e0*/  HMMA.16816.F32.BF16 R12, R156.reuse, R164, R12 ;  /* 0x000000a49c0c723c */ /* 0x048fe8000004180c */
[----:B------:R-:W3:Y:S04]  /*c5f0*/  LDSM.16.M88.4 R160, [R2+0xd900] ;  /* 0x00d9000002a0783b */ /* 0x000ee80000000200 */
[C---:B------:R-:W-:Y:S03]  /*c600*/  HMMA.16816.F32.BF16 R16, R156.reuse, R166, R16 ;  /* 0x000000a69c10723c */ /* 0x040fe60000041810 */
[----:B------:R-:W-:Y:S05]  /*c610*/  LDSM.16.M88.4 R164, [R188+UR4+0xe100] ;  /* 0x00e10004bca4783b */ /* 0x000fea0008000200 */
[C---:B-----5:R-:W-:Y:S02]  /*c620*/  HMMA.16816.F32.BF16 R20, R156.reuse, R144, R20 ;  /* 0x000000909c14723c */ /* 0x060fe40000041814 */
[----:B-1----:R-:W-:Y:S06]  /*c630*/  LDSM.16.M88.4 R172, [R192+0xf900] ;  /* 0x00f90000c0ac783b */ /* 0x002fec0000000200 */
[C---:B------:R-:W-:Y:S01]  /*c640*/  HMMA.16816.F32.BF16 R24, R156.reuse, R146, R24 ;  /* 0x000000929c18723c */ /* 0x040fe20000041818 */
[----:B------:R-:W1:Y:S07]  /*c650*/  LDSM.16.M88.4 R144, [R190+0x4000] ;  /* 0x00400000be90783b */ /* 0x000e6e0000000200 */
[C---:B------:R-:W-:Y:S01]  /*c660*/  HMMA.16816.F32.BF16 R28, R156.reuse, R148, R28 ;  /* 0x000000949c1c723c */ /* 0x040fe2000004181c */
[----:B------:R-:W-:Y:S07]  /*c670*/  LDSM.16.M88.4 R176, [R190+0x8000] ;  /* 0x00800000beb0783b */ /* 0x000fee0000000200 */
[----:B------:R-:W-:Y:S01]  /*c680*/  HMMA.16816.F32.BF16 R32, R156, R150, R32 ;  /* 0x000000969c20723c */ /* 0x000fe20000041820 */
[----:B------:R-:W5:Y:S07]  /*c690*/  LDSM.16.M88.4 R148, [R188+UR4+0xe900] ;  /* 0x00e90004bc94783b */ /* 0x000f6e0008000200 */
[C---:B----4-:R-:W-:Y:S01]  /*c6a0*/  HMMA.16816.F32.BF16 R4, R136.reuse, R168, R4 ;  /* 0x000000a88804723c */ /* 0x050fe20000041804 */
[----:B------:R-:W4:Y:S07]  /*c6b0*/  LDSM.16.M88.4 R156, [R188+UR4+0xf100] ;  /* 0x00f10004bc9c783b */ /* 0x000f2e0008000200 */
[C---:B------:R-:W-:Y:S01]  /*c6c0*/  HMMA.16816.F32.BF16 R8, R136.reuse, R170, R8 ;  /* 0x000000aa8808723c */ /* 0x040fe20000041808 */
[----:B------:R-:W1:Y:S07]  /*c6d0*/  LDSM.16.M88.4 R168, [R188+UR4+0xf900] ;  /* 0x00f90004bca8783b */ /* 0x000e6e0008000200 */
[C---:B--2---:R-:W-:Y:S01]  /*c6e0*/  HMMA.16816.F32.BF16 R12, R136.reuse, R140, R12 ;  /* 0x0000008c880c723c */ /* 0x044fe2000004180c */
[----:B------:R-:W-:Y:S07]  /*c6f0*/  LDSM.16.M88.4 R180, [R188+UR4+0x10100] ;  /* 0x01010004bcb4783b */ /* 0x000fee0008000200 */
[C---:B------:R-:W-:Y:S01]  /*c700*/  HMMA.16816.F32.BF16 R16, R136.reuse, R142, R16 ;  /* 0x0000008e8810723c */ /* 0x040fe20000041810 */
[----:B------:R-:W-:Y:S07]  /*c710*/  LDSM.16.M88.4 R140, [R192+0xe100] ;  /* 0x00e10000c08c783b */ /* 0x000fee0000000200 */
[C---:B------:R-:W-:Y:S01]  /*c720*/  HMMA.16816.F32.BF16 R20, R136.reuse, R152, R20 ;  /* 0x000000988814723c */ /* 0x040fe20000041814 */
[----:B------:R-:W0:Y:S07]  /*c730*/  LDGDEPBAR ;  /* 0x00000000000079af */ /* 0x000e2e0000000000 */
[C---:B------:R-:W-:Y:S01]  /*c740*/  HMMA.16816.F32.BF16 R24, R136.reuse, R154, R24 ;  /* 0x0000009a8818723c */ /* 0x040fe20000041818 */
[----:B------:R-:W-:Y:S07]  /*c750*/  LDSM.16.M88.4 R152, [R192+0xe900] ;  /* 0x00e90000c098783b */ /* 0x000fee0000000200 */
[C---:B---3--:R-:W-:Y:S08]  /*c760*/  HMMA.16816.F32.BF16 R28, R136.reuse, R160, R28 ;  /* 0x000000a0881c723c */ /* 0x048ff0000004181c */
[----:B------:R-:W-:Y:S01]  /*c770*/  HMMA.16816.F32.BF16 R32, R136, R162, R32 ;  /* 0x000000a28820723c */ /* 0x000fe20000041820 */
[----:B------:R-:W2:Y:S07]  /*c780*/  LDSM.16.M88.4 R136, [R186+0x4000] ;  /* 0x00400000ba88783b */ /* 0x000eae0000000200 */
[C---:B-1----:R-:W-:Y:S01]  /*c790*/  HMMA.16816.F32.BF16 R4, R144.reuse, R164, R4 ;  /* 0x000000a49004723c */ /* 0x042fe20000041804 */
[----:B------:R-:W1:Y:S07]  /*c7a0*/  LDSM.16.M88.4 R160, [R192+0xf100] ;  /* 0x00f10000c0a0783b */ /* 0x000e6e0000000200 */
[C---:B------:R-:W-:Y:S01]  /*c7b0*/  HMMA.16816.F32.BF16 R8, R144.reuse, R166, R8 ;  /* 0x000000a69008723c */ /* 0x040fe20000041808 */
[----:B------:R-:W-:Y:S07]  /*c7c0*/  LDSM.16.M88.4 R164, [R2+0xe100] ;  /* 0x00e1000002a4783b */ /* 0x000fee0000000200 */
[C---:B-----5:R-:W-:Y:S08]  /*c7d0*/  HMMA.16816.F32.BF16 R12, R144.reuse, R148, R12 ;  /* 0x00000094900c723c */ /* 0x060ff0000004180c */
[C---:B------:R-:W-:Y:S01]  /*c7e0*/  HMMA.16816.F32.BF16 R16, R144.reuse, R150, R16 ;  /* 0x000000969010723c */ /* 0x040fe20000041810 */
[----:B------:R-:W-:Y:S07]  /*c7f0*/  LDSM.16.M88.4 R148, [R185+0x4000] ;  /* 0x00400000b994783b */ /* 0x000fee0000000200 */
[C---:B----4-:R-:W-:Y:S08]  /*c800*/  HMMA.16816.F32.BF16 R20, R144.reuse, R156, R20 ;  /* 0x0000009c9014723c */ /* 0x050ff00000041814 */
[C---:B------:R-:W-:Y:S01]  /*c810*/  HMMA.16816.F32.BF16 R24, R144.reuse, R158, R24 ;  /* 0x0000009e9018723c */ /* 0x040fe20000041818 */
[----:B------:R-:W3:Y:S07]  /*c820*/  LDSM.16.M88.4 R156, [R0+0xe100] ;  /* 0x00e10000009c783b */ /* 0x000eee0000000200 */
        /* <DEDUP_REMOVED lines=8> */
[----:B------:R-:W4:Y:S07]  /*c8b0*/  LDSM.16.M88.4 R152, [R0+0xf900] ;  /* 0x00f900000098783b */ /* 0x000f2e0000000200 */
[C---:B-1----:R-:W-:Y:S08]  /*c8c0*/  HMMA.16816.F32.BF16 R20, R136.reuse, R160, R20 ;  /* 0x000000a08814723c */ /* 0x042ff00000041814 */
[C---:B------:R-:W-:Y:S01]  /*c8d0*/  HMMA.16816.F32.BF16 R24, R136.reuse, R162, R24 ;  /* 0x000000a28818723c */ /* 0x040fe20000041818 */
[----:B------:R-:W1:Y:S07]  /*c8e0*/  LDSM.16.M88.4 R160, [R184+0x4000] ;  /* 0x00400000b8a0783b */ /* 0x000e6e0000000200 */
[C---:B------:R-:W-:Y:S08]  /*c8f0*/  HMMA.16816.F32.BF16 R28, R136.reuse, R172, R28 ;  /* 0x000000ac881c723c */ /* 0x040ff0000004181c */
[----:B------:R-:W-:Y:S07]  /*c900*/  HMMA.16816.F32.BF16 R32, R136, R174, R32 ;  /* 0x000000ae8820723c */ /* 0x000fee0000041820 */
[----:B------:R-:W-:Y:S01]  /*c910*/  IADD3 R136, R133, UR4, R188 ;  /* 0x0000000485887c10 */ /* 0x000fe2000fffe0bc */
[C---:B---3--:R-:W-:Y:S05]  /*c920*/  HMMA.16816.F32.BF16 R4, R148.reuse, R156, R4 ;  /* 0x0000009c9404723c */ /* 0x048fea0000041804 */
[----:B------:R-:W-:Y:S03]  /*c930*/  IMAD.IADD R191, R189, 0x1, R136 ;  /* 0x00000001bdbf7824 */ /* 0x000fe600078e0288 */
[C---:B------:R-:W-:Y:S01]  /*c940*/  HMMA.16816.F32.BF16 R8, R148.reuse, R158, R8 ;  /* 0x0000009e9408723c */ /* 0x040fe20000041808 */
[----:B------:R-:W-:Y:S07]  /*c950*/  LDSM.16.M88.4 R156, [R192+0x10100] ;  /* 0x01010000c09c783b */ /* 0x000fee0000000200 */
[C---:B--2---:R-:W-:Y:S01]  /*c960*/  HMMA.16816.F32.BF16 R12, R148.reuse, R140, R12 ;  /* 0x0000008c940c723c */ /* 0x044fe2000004180c */
[----:B------:R-:W2:Y:S07]  /*c970*/  LDSM.16.M88.4 R136, [R191+0xe900] ;  /* 0x00e90000bf88783b */ /* 0x000eae0000000200 */
[C---:B------:R-:W-:Y:S01]  /*c980*/  HMMA.16816.F32.BF16 R16, R148.reuse, R142, R16 ;  /* 0x0000008e9410723c */ /* 0x040fe20000041810 */
[----:B------:R-:W3:Y:S07]  /*c990*/  LDSM.16.M88.4 R168, [R191+0xf100] ;  /* 0x00f10000bfa8783b */ /* 0x000eee0000000200 */
[C---:B------:R-:W-:Y:S01]  /*c9a0*/  HMMA.16816.F32.BF16 R20, R148.reuse, R144, R20 ;  /* 0x000000909414723c */ /* 0x040fe20000041814 */
[----:B------:R-:W5:Y:S07]  /*c9b0*/  LDSM.16.M88.4 R172, [R191+0xf900] ;  /* 0x00f90000bfac783b */ /* 0x000f6e0000000200 */
[C---:B------:R-:W-:Y:S01]  /*c9c0*/  HMMA.16816.F32.BF16 R24, R148.reuse, R146, R24 ;  /* 0x000000929418723c */ /* 0x040fe20000041818 */
[----:B------:R-:W3:Y:S07]  /*c9d0*/  LDSM.16.M88.4 R140, [R188+UR4+0x10900] ;  /* 0x01090004bc8c783b */ /* 0x000eee0008000200 */
[C---:B----4-:R-:W-:Y:S01]  /*c9e0*/  HMMA.16816.F32.BF16 R28, R148.reuse, R152, R28 ;  /* 0x00000098941c723c */ /* 0x050fe2000004181c */
[----:B------:R-:W4:Y:S07]  /*c9f0*/  LDSM.16.M88.4 R144, [R188+UR4+0x11100] ;  /* 0x01110004bc90783b */ /* 0x000f2e0008000200 */
[----:B------:R-:W-:Y:S01]  /*ca00*/  HMMA.16816.F32.BF16 R32, R148, R154, R32 ;  /* 0x0000009a9420723c */ /* 0x000fe20000041820 */
[----:B------:R-:W4:Y:S07]  /*ca10*/  LDSM.16.M88.4 R148, [R188+UR4+0x11900] ;  /* 0x01190004bc94783b */ /* 0x000f2e0008000200 */
[C---:B-1----:R-:W-:Y:S01]  /*ca20*/  HMMA.16816.F32.BF16 R4, R160.reuse, R164, R4 ;  /* 0x000000a4a004723c */ /* 0x042fe20000041804 */
        /* <DEDUP_REMOVED lines=16> */
[C---:B------:R-:W-:Y:S08]  /*cb30*/  HMMA.16816.F32.BF16 R12, R176.reuse, R140, R12 ;  /* 0x0000008cb00c723c */ /* 0x040ff0000004180c */
[C---:B------:R-:W-:Y:S01]  /*cb40*/  HMMA.16816.F32.BF16 R16, R176.reuse, R142, R16 ;  /* 0x0000008eb010723c */ /* 0x040fe20000041810 */
[----:B------:R-:W1:Y:S07]  /*cb50*/  LDSM.16.M88.4 R140, [R0+0x10900] ;  /* 0x01090000008c783b */ /* 0x000e6e0000000200 */
[C---:B----4-:R-:W-:Y:S08]  /*cb60*/  HMMA.16816.F32.BF16 R20, R176.reuse, R144, R20 ;  /* 0x00000090b014723c */ /* 0x050ff00000041814 */
[C---:B------:R-:W-:Y:S01]  /*cb70*/  HMMA.16816.F32.BF16 R24, R176.reuse, R146, R24 ;  /* 0x00000092b018723c */ /* 0x040fe20000041818 */
[----:B------:R-:W4:Y:S07]  /*cb80*/  LDSM.16.M88.4 R144, [R0+0x11100] ;  /* 0x011100000090783b */ /* 0x000f2e0000000200 */
[C---:B------:R-:W-:Y:S08]  /*cb90*/  HMMA.16816.F32.BF16 R28, R176.reuse, R148, R28 ;  /* 0x00000094b01c723c */ /* 0x040ff0000004181c */
[----:B------:R-:W-:Y:S01]  /*cba0*/  HMMA.16816.F32.BF16 R32, R176, R150, R32 ;  /* 0x00000096b020723c */ /* 0x000fe20000041820 */
[----:B------:R-:W3:Y:S07]  /*cbb0*/  LDSM.16.M88.4 R148, [R0+0x11900] ;  /* 0x011900000094783b */ /* 0x000eee0000000200 */
[----:B------:R-:W4:Y:S01]  /*cbc0*/  LDSM.16.M88.4 R176, [R184+0x8000] ;  /* 0x00800000b8b0783b */ /* 0x000f220000000200 */
[C---:B-1----:R-:W-:Y:S08]  /*cbd0*/  HMMA.16816.F32.BF16 R4, R152.reuse, R156, R4 ;  /* 0x0000009c9804723c */ /* 0x042ff00000041804 */
        /* <DEDUP_REMOVED lines=10> */
[C---:B------:R-:W-:Y:S08]  /*cc80*/  HMMA.16816.F32.BF16 R12, R168.reuse, R140, R12 ;  /* 0x0000008ca80c723c */ /* 0x040ff0000004180c */
[C---:B------:R-:W-:Y:S08]  /*cc90*/  HMMA.16816.F32.BF16 R16, R168.reuse, R142, R16 ;  /* 0x0000008ea810723c */ /* 0x040ff00000041810 */
[C---:B----4-:R-:W-:Y:S08]  /*cca0*/  HMMA.16816.F32.BF16 R20, R168.reuse, R144, R20 ;  /* 0x00000090a814723c */ /* 0x050ff00000041814 */
[C---:B------:R-:W-:Y:S08]  /*ccb0*/  HMMA.16816.F32.BF16 R24, R168.reuse, R146, R24 ;  /* 0x00000092a818723c */ /* 0x040ff00000041818 */
[C---:B------:R-:W-:Y:S08]  /*ccc0*/  HMMA.16816.F32.BF16 R28, R168.reuse, R148, R28 ;  /* 0x00000094a81c723c */ /* 0x040ff0000004181c */
[----:B------:R-:W-:Y:S08]  /*ccd0*/  HMMA.16816.F32.BF16 R32, R168, R150, R32 ;  /* 0x00000096a820723c */ /* 0x000ff00000041820 */
[C---:B------:R-:W-:Y:S08]  /*cce0*/  HMMA.16816.F32.BF16 R4, R176.reuse, R180, R4 ;  /* 0x000000b4b004723c */ /* 0x040ff00000041804 */
[C---:B------:R-:W-:Y:S08]  /*ccf0*/  HMMA.16816.F32.BF16 R8, R176.reuse, R182, R8 ;  /* 0x000000b6b008723c */ /* 0x040ff00000041808 */
[C---:B-1----:R-:W-:Y:S08]  /*cd00*/  HMMA.16816.F32.BF16 R12, R176.reuse, R136, R12 ;  /* 0x00000088b00c723c */ /* 0x042ff0000004180c */
[----:B------:R-:W-:Y:S01]  /*cd10*/  FMUL.FTZ R140, R4, c[0x0][0x320] ;  /* 0x0000c800048c7a20 */ /* 0x000fe20000410000 */
[C---:B------:R-:W-:Y:S03]  /*cd20*/  HMMA.16816.F32.BF16 R16, R176.reuse, R138, R16 ;  /* 0x0000008ab010723c */ /* 0x040fe60000041810 */
[----:B------:R-:W-:Y:S02]  /*cd30*/  FMUL.FTZ R141, R5, c[0x0][0x320] ;  /* 0x0000c800058d7a20 */ /* 0x000fe40000410000 */
[----:B------:R-:W1:Y:S01]  /*cd40*/  MUFU.TANH R140, R140 ;  /* 0x0000008c008c7308 */ /* 0x000e620000002400 */
[----:B------:R-:W-:Y:S02]  /*cd50*/  FMUL.FTZ R0, R6, c[0x0][0x320] ;  /* 0x0000c80006007a20 */ /* 0x000fe40000410000 */
[----:B------:R-:W-:Y:S04]  /*cd60*/  FMUL.FTZ R9, R9, c[0x0][0x320] ;  /* 0x0000c80009097a20 */ /* 0x000fe80000410000 */
[----:B------:R-:W-:Y:S02]  /*cd70*/  FMUL.FTZ R10, R10, c[0x0][0x320] ;  /* 0x0000c8000a0a7a20 */ /* 0x000fe40000410000 */
[----:B------:R-:W-:Y:S01]  /*cd80*/  FMUL.FTZ R11, R11, c[0x0][0x320] ;  /* 0x0000c8000b0b7a20 */ /* 0x000fe20000410000 */
[----:B------:R-:W2:Y:S01]  /*cd90*/  MUFU.TANH R143, R9 ;  /* 0x00000009008f7308 */ /* 0x000ea20000002400 */
[----:B------:R-:W-:Y:S02]  /*cda0*/  FMUL.FTZ R2, R7, c[0x0][0x320] ;  /* 0x0000c80007027a20 */ /* 0x000fe40000410000 */
[----:B------:R-:W3:Y:S01]  /*cdb0*/  LDSM.16.M88.4 R4, [R191+0x11100] ;  /* 0x01110000bf04783b */ /* 0x000ee20000000200 */
[----:B------:R-:W-:Y:S02]  /*cdc0*/  FMUL.FTZ R142, R8, c[0x0][0x320] ;  /* 0x0000c800088e7a20 */ /* 0x000fe40000410000 */
[----:B------:R-:W-:Y:S02]  /*cdd0*/  FMUL.FTZ R13, R13, c[0x0][0x320] ;  /* 0x0000c8000d0d7a20 */ /* 0x000fe40000410000 */
[----:B------:R-:W-:Y:S02]  /*cde0*/  FMUL.FTZ R14, R14, c[0x0][0x320] ;  /* 0x0000c8000e0e7a20 */ /* 0x000fe40000410000 */
[----:B------:R-:W4:Y:S01]  /*cdf0*/  MUFU.TANH R136, R10 ;  /* 0x0000000a00887308 */ /* 0x000f220000002400 */
[----:B------:R-:W-:Y:S02]  /*ce00*/  FMUL.FTZ R17, R17, c[0x0][0x320] ;  /* 0x0000c80011117a20 */ /* 0x000fe40000410000 */
[----:B------:R-:W-:Y:S02]  /*ce10*/  FMUL.FTZ R18, R18, c[0x0][0x320] ;  /* 0x0000c80012127a20 */ /* 0x000fe40000410000 */
[----:B------:R-:W-:Y:S02]  /*ce20*/  FMUL.FTZ R173, R12, c[0x0][0x320] ;  /* 0x0000c8000cad7a20 */ /* 0x000fe40000410000 */
[----:B------:R-:W-:Y:S02]  /*ce30*/  FMUL.FTZ R12, R15, c[0x0][0x320] ;  /* 0x0000c8000f0c7a20 */ /* 0x000fe40000410000 */
[----:B------:R-:W-:Y:S01]  /*ce40*/  FMUL.FTZ R171, R16, c[0x0][0x320] ;  /* 0x0000c80010ab7a20 */ /* 0x000fe20000410000 */
[----:B------:R5:W1:Y:S10]  /*ce50*/  MUFU.TANH R137, R11 ;  /* 0x0000000b00897308 */ /* 0x000a740000002400 */
[----:B------:R1:W1:Y:S10]  /*ce60*/  MUFU.TANH R169, R17 ;  /* 0x0000001100a97308 */ /* 0x0002740000002400 */
[----:B------:R2:W2:Y:S01]  /*ce70*/  MUFU.TANH R172, R18 ;  /* 0x0000001200ac7308 */ /* 0x0004a20000002400 */
[C---:B---3--:R-:W-:Y:S01]  /*ce80*/  HMMA.16816.F32.BF16 R20, R176.reuse, R4, R20 ;  /* 0x00000004b014723c */ /* 0x048fe20000041814 */
[----:B-----5:R-:W3:Y:S08]  /*ce90*/  LDSM.16.M88.4 R8, [R191+0x11900] ;  /* 0x01190000bf08783b */ /* 0x020ef00000000200 */
[----:B------:R5:W3:Y:S01]  /*cea0*/  MUFU.TANH R167, R13 ;  /* 0x0000000d00a77308 */ /* 0x000ae20000002400 */
[C---:B------:R-:W-:Y:S03]  /*ceb0*/  HMMA.16816.F32.BF16 R24, R176.reuse, R6, R24 ;  /* 0x00000006b018723c */ /* 0x040fe60000041818 */
[----:B-1----:R-:W-:Y:S01]  /*cec0*/  MOV R17, R199 ;  /* 0x000000c700117202 */ /* 0x002fe20000000f00 */
[----:B------:R-:W-:Y:S01]  /*ced0*/  FMUL.FTZ R4, R19, c[0x0][0x320] ;  /* 0x0000c80013047a20 */ /* 0x000fe20000410000 */
[----:B------:R-:W-:Y:S02]  /*cee0*/  @P0 MOV R17, R213 ;  /* 0x000000d500110202 */ /* 0x000fe40000000f00 */
[----:B------:R-:W-:Y:S02]  /*cef0*/  PLOP3.LUT P0, PT, PT, PT, UP1, 0x40, 0x0 ;  /* 0x000000000000781c */ /* 0x000fe40003f0e818 */
[----:B------:R1:W1:Y:S01]  /*cf00*/  MUFU.TANH R170, R14 ;  /* 0x0000000e00aa7308 */ /* 0x0002620000002400 */
[----:B--2---:R-:W2:Y:S04]  /*cf10*/  SHFL.IDX PT, R18, R17, RZ, 0x1c1f ;  /* 0x001c1fff11127589 */ /* 0x004ea800000e0000 */
        /* <DEDUP_REMOVED lines=9> */
[----:B------:R-:W-:Y:S01]  /*cfb0*/  FMUL.FTZ R27, R27, c[0x0][0x320] ;  /* 0x0000c8001b1b7a20 */ /* 0x000fe20000410000 */
[C---:B---3--:R-:W-:Y:S08]  /*cfc0*/  HMMA.16816.F32.BF16 R28, R176.reuse, R8, R28 ;  /* 0x00000008b01c723c */ /* 0x048ff0000004181c */
[----:B------:R-:W3:Y:S01]  /*cfd0*/  MUFU.TANH R2, R2 ;  /* 0x0000000200027308 */ /* 0x000ee20000002400 */
[----:B------:R-:W-:Y:S07]  /*cfe0*/  HMMA.16816.F32.BF16 R32, R176, R10, R32 ;  /* 0x0000000ab020723c */ /* 0x000fee0000041820 */
[----:B------:R-:W-:Y:S02]  /*cff0*/  IMAD.SHL.U32 R11, R214, 0x40, RZ ;  /* 0x00000040d60b7824 */ /* 0x000fe400078e00ff */
[----:B------:R-:W1:Y:S03]  /*d000*/  MUFU.TANH R142, R142 ;  /* 0x0000008e008e7308 */ /* 0x000e660000002400 */
[----:B------:R-:W-:Y:S03]  /*d010*/  IADD3 R15, -R208, 0x1, -R11 ;  /* 0x00000001d00f7810 */ /* 0x000fe60007ffe90b */
[----:B------:R-:W-:Y:S01]  /*d020*/  FMUL.FTZ R149, R28, c[0x0][0x320] ;  /* 0x0000c8001c957a20 */ /* 0x000fe20000410000 */
[----:B------:R-:W-:Y:S03]  /*d030*/  IADD3 R15, R15, c[0x0][0x1d0], RZ ;  /* 0x000074000f0f7a10 */ /* 0x000fe60007ffe0ff */
[----:B------:R-:W3:Y:S01]  /*d040*/  MUFU.TANH R173, R173 ;  /* 0x000000ad00ad7308 */ /* 0x000ee20000002400 */
[----:B------:R-:W-:Y:S02]  /*d050*/  FMUL.FTZ R29, R29, c[0x0][0x320] ;  /* 0x0000c8001d1d7a20 */ /* 0x000fe40000410000 */
[----:B------:R-:W-:Y:S01]  /*d060*/  FMUL.FTZ R30, R30, c[0x0][0x320] ;  /* 0x0000c8001e1e7a20 */ /* 0x000fe20000410000 */
[----:B------:R-:W-:Y:S01]  /*d070*/  IADD3 R15, R15, -c[0x0][0x168], RZ ;  /* 0x80005a000f0f7a10 */ /* 0x000fe20007ffe0ff */
[----:B------:R-:W-:Y:S02]  /*d080*/  FMUL.FTZ R31, R31, c[0x0][0x320] ;  /* 0x0000c8001f1f7a20 */ /* 0x000fe40000410000 */
[----:B------:R-:W-:Y:S01]  /*d090*/  FMUL.FTZ R145, R32, c[0x0][0x320] ;  /* 0x0000c80020917a20 */ /* 0x000fe20000410000 */
[----:B-----5:R-:W-:Y:S01]  /*d0a0*/  IADD3 R13, R15, c[0x0][0x328], RZ ;  /* 0x0000ca000f0d7a10 */ /* 0x020fe20007ffe0ff */
[----:B------:R-:W-:Y:S01]  /*d0b0*/  FMUL.FTZ R6, R33, c[0x0][0x320] ;  /* 0x0000c80021067a20 */ /* 0x000fe20000410000 */
[----:B------:R-:W3:Y:S01]  /*d0c0*/  MUFU.TANH R12, R12 ;  /* 0x0000000c000c7308 */ /* 0x000ee20000002400 */
[----:B------:R-:W-:Y:S01]  /*d0d0*/  FMUL.FTZ R10, R34, c[0x0][0x320] ;  /* 0x0000c800220a7a20 */ /* 0x000fe20000410000 */
[----:B------:R-:W-:Y:S01]  /*d0e0*/  IADD3 R15, R15, UR6, RZ ;  /* 0x000000060f0f7c10 */ /* 0x000fe2000fffe0ff */
[----:B------:R-:W-:Y:S01]  /*d0f0*/  FMUL.FTZ R8, R35, c[0x0][0x320] ;  /* 0x0000c80023087a20 */ /* 0x000fe20000410000 */
[-C--:B--2---:R-:W-:Y:S02]  /*d100*/  IADD3 R16, R13, R18.reuse, RZ ;  /* 0x000000120d107210 */ /* 0x084fe40007ffe0ff */
[----:B-1----:R-:W-:Y:S04]  /*d110*/  IADD3 R14, R15, R18, RZ ;  /* 0x000000120f0e7210 */ /* 0x002fe80007ffe0ff */
[----:B------:R-:W1:Y:S10]  /*d120*/  MUFU.TANH R171, R171 ;  /* 0x000000ab00ab7308 */ /* 0x000e740000002400 */
[----:B------:R-:W2:Y:S10]  /*d130*/  MUFU.TANH R4, R4 ;  /* 0x0000000400047308 */ /* 0x000eb40000002400 */
[----:B------:R-:W1:Y:S10]  /*d140*/  MUFU.TANH R175, R175 ;  /* 0x000000af00af7308 */ /* 0x000e740000002400 */
[----:B------:R1:W1:Y:S10]  /*d150*/  MUFU.TANH R155, R21 ;  /* 0x00000015009b7308 */ /* 0x0002740000002400 */
[----:B------:R1:W1:Y:S10]  /*d160*/  MUFU.TANH R174, R22 ;  /* 0x0000001600ae7308 */ /* 0x0002740000002400 */
[----:B------:R1:W1:Y:S10]  /*d170*/  MUFU.TANH R154, R23 ;  /* 0x00000017009a7308 */ /* 0x0002740000002400 */
        /* <DEDUP_REMOVED lines=27> */
.L_x_1603:
[----:B------:R-:W-:Y:S04]  /*d330*/  MOV R5, c[0x0][0x32c] ;  /* 0x0000cb0000057a02 */ /* 0x000fe80000000f00 */
[----:B------:R-:W-:Y:S11]  /*d340*/  ISETP.NE.AND P0, PT, R5, 0x1, PT ;  /* 0x000000010500780c */ /* 0x000ff60003f05270 */
[----:B------:R-:W-:Y:S02]  /*d350*/  @!UPT UIADD3 URZ, URZ, URZ, URZ ;  /* 0x0000003f3f3ff290 */ /* 0x000fe4000fffe03f */
[----:B------:R-:W-:Y:S05]  /*d360*/  @P0 IMAD.HI.U32 R5, R18, c[0x0][0x330], RZ ;  /* 0x0000cc0012050a27 */ /* 0x000fea00078e00ff */
[----:B------:R-:W-:Y:S02]  /*d370*/  @P0 SHF.R.U32.HI R18, RZ, c[0x0][0x334], R5 ;  /* 0x0000cd00ff120a19 */ /* 0x000fe40000011605 */
.L_x_1604:
[----:B------:R-:W-:Y:S05]  /*d380*/  BSYNC B0 ;  /* 0x0000000000007941 */ /* 0x000fea0003800000 */
.L_x_1602:
[----:B------:R-:W-:Y:S04]  /*d390*/  IMAD R7, R18, c[0x0][0x32c], -R11 ;  /* 0x0000cb0012077a24 */ /* 0x000fe800078e0a0b */
[----:B------:R-:W-:Y:S05]  /*d3a0*/  IMAD.IADD R7, R7, 0x1, -R208 ;  /* 0x0000000107077824 */ /* 0x000fea00078e0ad0 */
[----:B------:R-:W-:Y:S02]  /*d3b0*/  IADD3 R5, R7, c[0x0][0x32c], RZ ;  /* 0x0000cb0007057a10 */ /* 0x000fe40007ffe0ff */
[----:B------:R-:W-:Y:S02]  /*d3c0*/  IMNMX R14, R14, R7, !PT ;  /* 0x000000070e0e7217 */ /* 0x000fe40007800200 */
[----:B------:R-:W-:Y:S02]  /*d3d0*/  IMNMX R16, R16, R5, PT ;  /* 0x0000000510107217 */ /* 0x000fe40003800200 */
.L_x_1601:
[----:B--234-:R-:W-:Y:S01]  /*d3e0*/  ISETP.GT.AND P0, PT, R214, -0x1, PT ;  /* 0xffffffffd600780c */ /* 0x01cfe20003f04270 */
[----:B------:R-:W2:Y:S03]  /*d3f0*/  SHFL.IDX PT, R18, R17, 0x1, 0x1c1f ;  /* 0x003c1f0011127f89 */ /* 0x000ea600000e0000 */
[C---:B------:R-:W-:Y:S02]  /*d400*/  ISETP.GT.AND P4, PT, R14.reuse, 0x1, P0 ;  /* 0x000000010e00780c */ /* 0x040fe40000784270 */
[----:B------:R-:W-:Y:S02]  /*d410*/  ISETP.GT.AND P5, PT, R14, RZ, P0 ;  /* 0x000000ff0e00720c */ /* 0x000fe400007a4270 */
        /* <DEDUP_REMOVED lines=8> */
[----:B------:R-:W-:Y:S01]  /*d4a0*/  FSEL R173, R173, -INF , !P4 ;  /* 0xff800000adad7808 */ /* 0x000fe20006000000 */
[--C-:B--2---:R-:W-:Y:S01]  /*d4b0*/  IMAD.IADD R13, R13, 0x1, R18.reuse ;  /* 0x000000010d0d7824 */ /* 0x104fe200078e0212 */
[----:B------:R-:W-:Y:S01]  /*d4c0*/  ISETP.GT.AND P4, PT, R14, 0x19, P0 ;  /* 0x000000190e00780c */ /* 0x000fe20000784270 */
[----:B------:R-:W-:Y:S01]  /*d4d0*/  IMAD.IADD R15, R15, 0x1, R18 ;  /* 0x000000010f0f7824 */ /* 0x000fe200078e0212 */
        /* <DEDUP_REMOVED lines=14> */
[----:B-1----:R-:W-:Y:S02]  /*d5c0*/  FSEL R171, R171, -INF , !P5 ;  /* 0xff800000abab7808 */ /* 0x002fe40006800000 */
        /* <DEDUP_REMOVED lines=37> */
.L_x_1607:
[----:B------:R-:W-:Y:S04]  /*d820*/  MOV R6, c[0x0][0x32c] ;  /* 0x0000cb0000067a02 */ /* 0x000fe80000000f00 */
[----:B------:R-:W-:Y:S11]  /*d830*/  ISETP.NE.AND P4, PT, R6, 0x1, PT ;  /* 0x000000010600780c */ /* 0x000ff60003f85270 */
[----:B------:R-:W-:Y:S02]  /*d840*/  @!UPT UIADD3 URZ, URZ, URZ, URZ ;  /* 0x0000003f3f3ff290 */ /* 0x000fe4000fffe03f */
[----:B------:R-:W-:Y:S05]  /*d850*/  @P4 IMAD.HI.U32 R6, R14, c[0x0][0x330], RZ ;  /* 0x0000cc000e064a27 */ /* 0x000fea00078e00ff */
[----:B------:R-:W-:Y:S02]  /*d860*/  @P4 SHF.R.U32.HI R14, RZ, c[0x0][0x334], R6 ;  /* 0x0000cd00ff0e4a19 */ /* 0x000fe40000011606 */
.L_x_1608:
[----:B------:R-:W-:Y:S05]  /*d870*/  BSYNC B0 ;  /* 0x0000000000007941 */ /* 0x000fea0003800000 */
.L_x_1606:
[----:B------:R-:W-:Y:S04]  /*d880*/  IMAD R11, R14, c[0x0][0x32c], -R11 ;  /* 0x0000cb000e0b7a24 */ /* 0x000fe800078e0a0b */
[----:B------:R-:W-:Y:S05]  /*d890*/  IMAD.IADD R14, R11, 0x1, -R208 ;  /* 0x000000010b0e7824 */ /* 0x000fea00078e0ad0 */
[----:B------:R-:W-:Y:S02]  /*d8a0*/  IADD3 R6, R14, c[0x0][0x32c], RZ ;  /* 0x0000cb000e067a10 */ /* 0x000fe40007ffe0ff */
[----:B------:R-:W-:Y:S02]  /*d8b0*/  IMNMX R15, R15, R14, !PT ;  /* 0x0000000e0f0f7217 */ /* 0x000fe40007800200 */
[----:B------:R-:W-:Y:S02]  /*d8c0*/  IMNMX R13, R13, R6, PT ;  /* 0x000000060d0d7217 */ /* 0x000fe40003800200 */
.L_x_1605:
[----:B------:R-:W-:Y:S01]  /*d8d0*/  FMNMX.FTZ R6, R9, R132, !PT ;  /* 0x0000008409067209 */ /* 0x000fe20007810000 */
[----:B------:R-:W-:Y:S04]  /*d8e0*/  DEPBAR.LE SB0, 0x2 ;  /* 0x000080800000791a */ /* 0x000fe80000000000 */
[----:B------:R-:W-:Y:S01]  /*d8f0*/  FMNMX.FTZ R6, R141, R6, !PT ;  /* 0x000000068d067209 */ /* 0x000fe20007810000 */
[----:B------:R-:W-:Y:S01]  /*d900*/  BAR.SYNC.DEFER_BLOCKING 0x0 ;  /* 0x0000000000007b1d */ /* 0x000fe20000010000 */
[----:B------:R-:W-:Y:S01]  /*d910*/  ISETP.GT.AND P6, PT, R15, RZ, P0 ;  /* 0x000000ff0f00720c */ /* 0x000fe200007c4270 */
        /* <DEDUP_REMOVED lines=8> */
[----:B------:R-:W-:Y:S02]  /*d9a0*/  ISETP.GT.AND P4, PT, R15, 0x8, P0 ;  /* 0x000000080f00780c */ /* 0x000fe40000784270 */
[----:B------:R-:W-:Y:S02]  /*d9b0*/  FMNMX.FTZ R6, R167, R6, !PT ;  /* 0x00000006a7067209 */ /* 0x000fe40007810000 */
[----:B------:R-:W-:Y:S02]  /*d9c0*/  ISETP.LT.OR P5, PT, R13, 0x2, P5 ;  /* 0x000000020d00780c */ /* 0x000fe40002fa1670 */
[----:B------:R-:W-:Y:S02]  /*d9d0*/  FSEL R16, R0, -INF , !P6 ;  /* 0xff80000000107808 */ /* 0x000fe40007000000 */
[----:B------:R-:W-:Y:S02]  /*d9e0*/  FMNMX.FTZ R6, R171, R6, !PT ;  /* 0x00000006ab067209 */ /* 0x000fe40007810000 */
[----:B------:R-:W-:Y:S01]  /*d9f0*/  FSEL R14, R2, -INF , !P5 ;  /* 0xff800000020e7808 */ /* 0x000fe20006800000 */
[----:B------:R-:W-:Y:S01]  /*da00*/  LDSM.16.MT88.4 R28, [R134+UR4+0x100] ;  /* 0x00010004861c783b */ /* 0x000fe20008004200 */
[----:B------:R-:W-:Y:S02]  /*da10*/  ISETP.GT.AND P6, PT, R15, 0x9, P0 ;  /* 0x000000090f00780c */ /* 0x000fe400007c4270 */
[----:B------:R-:W-:Y:S02]  /*da20*/  ISETP.LT.OR P4, PT, R13, 0x9, P4 ;  /* 0x000000090d00780c */ /* 0x000fe40002781670 */
[----:B------:R-:W-:Y:S02]  /*da30*/  FMNMX.FTZ R11, R16, R3, !PT ;  /* 0x00000003100b7209 */ /* 0x000fe40007810000 */
[----:B------:R-:W-:Y:S02]  /*da40*/  FMNMX.FTZ R0, R169, R6, !PT ;  /* 0x00000006a9007209 */ /* 0x000fe40007810000 */
[----:B------:R-:W-:Y:S02]  /*da50*/  FMNMX.FTZ R11, R14, R11, !PT ;  /* 0x0000000b0e0b7209 */ /* 0x000fe40007810000 */
[----:B------:R-:W-:Y:S02]  /*da60*/  ISETP.GT.AND P5, PT, R15, 0x10, P0 ;  /* 0x000000100f00780c */ /* 0x000fe400007a4270 */
[----:B------:R-:W-:Y:S02]  /*da70*/  ISETP.LT.OR P6, PT, R13, 0xa, P6 ;  /* 0x0000000a0d00780c */ /* 0x000fe400037c1670 */
[----:B------:R-:W-:Y:S02]  /*da80*/  FSEL R136, R136, -INF , !P4 ;  /* 0xff80000088887808 */ /* 0x000fe40006000000 */
[----:B------:R-:W-:Y:S02]  /*da90*/  FMNMX.FTZ R0, R175, R0, !PT ;  /* 0x00000000af007209 */ /* 0x000fe40007810000 */
[----:B------:R-:W-:Y:S02]  /*daa0*/  ISETP.GT.AND P4, PT, R15, 0x11, P0 ;  /* 0x000000110f00780c */ /* 0x000fe40000784270 */
[----:B------:R-:W-:Y:S02]  /*dab0*/  FSEL R6, R137, -INF , !P6 ;  /* 0xff80000089067808 */ /* 0x000fe40007000000 */
[----:B------:R-:W-:Y:S02]  /*dac0*/  ISETP.LT.OR P5, PT, R13, 0x11, P5 ;  /* 0x000000110d00780c */ /* 0x000fe40002fa1670 */
[----:B------:R-:W-:Y:S02]  /*dad0*/  FMNMX.FTZ R11, R136, R11, !PT ;  /* 0x0000000b880b7209 */ /* 0x000fe40007810000 */
[----:B------:R-:W-:Y:S02]  /*dae0*/  FMNMX.FTZ R0, R155, R0, !PT ;  /* 0x000000009b007209 */ /* 0x000fe40007810000 */
[----:B------:R-:W-:Y:S02]  /*daf0*/  ISETP.GT.AND P6, PT, R15, 0x18, P0 ;  /* 0x000000180f00780c */ /* 0x000fe400007c4270 */
[----:B------:R-:W-:Y:S02]  /*db00*/  ISETP.LT.OR P4, PT, R13, 0x12, P4 ;  /* 0x000000120d00780c */ /* 0x000fe40002781670 */
[----:B------:R-:W-:Y:S02]  /*db10*/  FMNMX.FTZ R17, R6, R11, !PT ;  /* 0x0000000b06117209 */ /* 0x000fe40007810000 */
[----:B------:R-:W-:Y:S02]  /*db20*/  FSEL R170, R170, -INF , !P5 ;  /* 0xff800000aaaa7808 */ /* 0x000fe40006800000 */
[----:B------:R-:W-:Y:S02]  /*db30*/  FMNMX.FTZ R0, R153, R0, !PT ;  /* 0x0000000099007209 */ /* 0x000fe40007810000 */
[----:B------:R-:W-:Y:S02]  /*db40*/  FSEL R178, R12, -INF , !P4 ;  /* 0xff8000000cb27808 */ /* 0x000fe40006000000 */
[----:B------:R-:W-:Y:S02]  /*db50*/  ISETP.GT.AND P5, PT, R15, 0x19, P0 ;  /* 0x000000190f00780c */ /* 0x000fe400007a4270 */
        /* <DEDUP_REMOVED lines=23> */
[----:B------:R-:W-:Y:S02]  /*dcd0*/  FSEL R152, R152, -INF , !P5 ;  /* 0xff80000098987808 */ /* 0x000fe40006800000 */
[----:B------:R-:W-:Y:S01]  /*dce0*/  FMNMX.FTZ R17, R154, R17, !PT ;  /* 0x000000119a117209 */ /* 0x000fe20007810000 */
[----:B------:R-:W1:Y:S01]  /*dcf0*/  SHFL.BFLY PT, R0, R11, 0x2, 0x1f ;  /* 0x0c401f000b007f89 */ /* 0x000e6200000e0000 */
[----:B------:R-:W-:Y:S02]  /*dd00*/  ISETP.GT.AND P6, PT, R15, 0x30, P0 ;  /* 0x000000300f00780c */ /* 0x000fe400007c4270 */
[C---:B------:R-:W-:Y:S02]  /*dd10*/  ISETP.LT.OR P4, PT, R13.reuse, 0x2a, P4 ;  /* 0x0000002a0d00780c */ /* 0x040fe40002781670 */
[----:B------:R-:W-:Y:S02]  /*dd20*/  FMNMX.FTZ R17, R152, R17, !PT ;  /* 0x0000001198117209 */ /* 0x000fe40007810000 */
[----:B------:R-:W-:Y:S02]  /*dd30*/  FSEL R150, R150, -INF , !P4 ;  /* 0xff80000096967808 */ /* 0x000fe40006000000 */
[----:B------:R-:W-:Y:S02]  /*dd40*/  ISETP.LT.OR P6, PT, R13, 0x31, P6 ;  /* 0x000000310d00780c */ /* 0x000fe400037c1670 */
[----:B------:R-:W-:Y:S02]  /*dd50*/  ISETP.GT.AND P5, PT, R15, 0x31, P0 ;  /* 0x000000310f00780c */ /* 0x000fe400007a4270 */
[----:B------:R-:W-:Y:S02]  /*dd60*/  FSEL R146, R146, -INF , !P6 ;  /* 0xff80000092927808 */ /* 0x000fe40007000000 */
[----:B------:R-:W-:Y:S02]  /*dd70*/  FMNMX.FTZ R17, R150, R17, !PT ;  /* 0x0000001196117209 */ /* 0x000fe40007810000 */
[----:B------:R-:W-:Y:S02]  /*dd80*/  ISETP.LT.OR P5, PT, R13, 0x32, P5 ;  /* 0x000000320d00780c */ /* 0x000fe40002fa1670 */
[C---:B------:R-:W-:Y:S02]  /*dd90*/  ISETP.GT.AND P4, PT, R15.reuse, 0x38, P0 ;  /* 0x000000380f00780c */ /* 0x040fe40000784270 */
[----:B------:R-:W-:Y:S02]  /*dda0*/  FSEL R144, R144, -INF , !P5 ;  /* 0xff80000090907808 */ /* 0x000fe40006800000 */
[----:B------:R-:W-:Y:S02]  /*ddb0*/  FMNMX.FTZ R17, R146, R17, !PT ;  /* 0x0000001192117209 */ /* 0x000fe40007810000 */
[----:B------:R-:W-:Y:S02]  /*ddc0*/  ISETP.GT.AND P0, PT, R15, 0x39, P0 ;  /* 0x000000390f00780c */ /* 0x000fe40000704270 */
[C---:B------:R-:W-:Y:S02]  /*ddd0*/  ISETP.LT.OR P4, PT, R13.reuse, 0x39, P4 ;  /* 0x000000390d00780c */ /* 0x040fe40002781670 */
[----:B------:R-:W-:Y:S02]  /*dde0*/  FMNMX.FTZ R17, R144, R17, !PT ;  /* 0x0000001190117209 */ /* 0x000fe40007810000 */
[----:B------:R-:W-:Y:S02]  /*ddf0*/  FSEL R142, R10, -INF , !P4 ;  /* 0xff8000000a8e7808 */ /* 0x000fe40006000000 */
[----:B------:R-:W-:Y:S02]  /*de00*/  ISETP.LT.OR P0, PT, R13, 0x3a, P0 ;  /* 0x0000003a0d00780c */ /* 0x000fe40000701670 */
[----:B------:R-:W-:Y:S02]  /*de10*/  FMNMX.FTZ R17, R142, R17, !PT ;  /* 0x000000118e117209 */ /* 0x000fe40007810000 */
[----:B------:R-:W-:Y:S02]  /*de20*/  FSEL R140, R8, -INF , !P0 ;  /* 0xff800000088c7808 */ /* 0x000fe40004000000 */
[----:B-1----:R-:W-:Y:S02]  /*de30*/  FMNMX.FTZ R4, R11, R0, !PT ;  /* 0x000000000b047209 */ /* 0x002fe40007810000 */
[----:B------:R-:W-:Y:S03]  /*de40*/  FMNMX.FTZ R13, R140, R17, !PT ;  /* 0x000000118c0d7209 */ /* 0x000fe60007810000 */
[----:B------:R-:W1:Y:S08]  /*de50*/  SHFL.BFLY PT, R15, R4, 0x1, 0x1f ;  /* 0x0c201f00040f7f89 */ /* 0x000e7000000e0000 */
[----:B------:R-:W2:Y:S01]  /*de60*/  SHFL.BFLY PT, R0, R13, 0x2, 0x1f ;  /* 0x0c401f000d007f89 */ /* 0x000ea200000e0000 */
[----:B-1----:R-:W-:Y:S04]  /*de70*/  FMNMX.FTZ R2, R4, R15, !PT ;  /* 0x0000000f04027209 */ /* 0x002fe80007810000 */
[C---:B------:R-:W-:Y:S01]  /*de80*/  FSETP.NEU.FTZ.AND P0, PT, R2.reuse, -INF , PT ;  /* 0xff8000000200780b */ /* 0x040fe20003f1d000 */
[----:B------:R-:W-:Y:S01]  /*de90*/  FMUL.FTZ R148, R2, c[0x0][0x2d0] ;  /* 0x0000b40002947a20 */ /* 0x000fe20000410000 */
[----:B--2---:R-:W-:Y:S04]  /*dea0*/  FMNMX.FTZ R11, R13, R0, !PT ;  /* 0x000000000d0b7209 */ /* 0x004fe80007810000 */
[----:B------:R-:W-:Y:S01]  /*deb0*/  FSEL R148, R148, RZ, P0 ;  /* 0x000000ff94947208 */ /* 0x000fe20000000000 */
[----:B------:R-:W1:Y:S04]  /*dec0*/  SHFL.BFLY PT, R0, R11, 0x1, 0x1f ;  /* 0x0c201f000b007f89 */ /* 0x000e6800000e0000 */
[--C-:B------:R-:W-:Y:S01]  /*ded0*/  FFMA.FTZ R161, R5, c[0x0][0x2d0], -R148.reuse ;  /* 0x0000b40005a17a23 */ /* 0x100fe20000010894 */
[----:B------:R-:W-:Y:S01]  /*dee0*/  FSEL R5, R2, RZ, P0 ;  /* 0x000000ff02057208 */ /* 0x000fe20000000000 */
[--C-:B------:R-:W-:Y:S02]  /*def0*/  FFMA.FTZ R164, R141, c[0x0][0x2d0], -R148.reuse ;  /* 0x0000b4008da47a23 */ /* 0x100fe40000010894 */
[----:B------:R-:W-:Y:S02]  /*df00*/  FFMA.FTZ R165, R9, c[0x0][0x2d0], -R148 ;  /* 0x0000b40009a57a23 */ /* 0x000fe40000010894 */
[----:B------:R-:W-:Y:S01]  /*df10*/  FADD.FTZ R4, -R5, R132 ;  /* 0x0000008405047221 */ /* 0x000fe20000010100 */
[----:B------:R-:W-:Y:S01]  /*df20*/  MUFU.EX2 R161, R161 ;  /* 0x000000a100a17308 */ /* 0x000fe20000000800 */
[--C-:B------:R-:W-:Y:S02]  /*df30*/  FFMA.FTZ R158, R7, c[0x0][0x2d0], -R148.reuse ;  /* 0x0000b400079e7a23 */ /* 0x100fe40000010894 */
[----:B------:R-:W-:Y:S02]  /*df40*/  FMUL.FTZ R132, R4, c[0x0][0x2d0] ;  /* 0x0000b40004847a20 */ /* 0x000fe40000410000 */
[--C-:B------:R-:W-:Y:S02]  /*df50*/  FFMA.FTZ R177, R153, c[0x0][0x2d0], -R148.reuse ;  /* 0x0000b40099b17a23 */ /* 0x100fe40000010894 */
[--C-:B------:R-:W-:Y:S02]  /*df60*/  FFMA.FTZ R182, R149, c[0x0][0x2d0], -R148.reuse ;  /* 0x0000b40095b67a23 */ /* 0x100fe40000010894 */
[--C-:B------:R-:W-:Y:S01]  /*df70*/  FFMA.FTZ R183, R147, c[0x0][0x2d0], -R148.reuse ;  /* 0x0000b40093b77a23 */ /* 0x100fe20000010894 */
[----:B------:R-:W-:Y:S01]  /*df80*/  MUFU.EX2 R165, R165 ;  /* 0x000000a500a57308 */ /* 0x000fe20000000800 */
[--C-:B------:R-:W-:Y:S02]  /*df90*/  FFMA.FTZ R191, R145, c[0x0][0x2d0], -R148.reuse ;  /* 0x0000b40091bf7a23 */ /* 0x100fe40000010894 */
[--C-:B------:R-:W-:Y:S01]  /*dfa0*/  FFMA.FTZ R166, R173, c[0x0][0x2d0], -R148.reuse ;  /* 0x0000b400ada67a23 */ /* 0x100fe20000010894 */
[----:B-1----:R-:W-:Y:S01]  /*dfb0*/  FMNMX.FTZ R0, R11, R0, !PT ;  /* 0x000000000b007209 */ /* 0x002fe20007810000 */
[--C-:B------:R-:W-:Y:S02]  /*dfc0*/  FFMA.FTZ R167, R167, c[0x0][0x2d0], -R148.reuse ;  /* 0x0000b400a7a77a23 */ /* 0x100fe40000010894 */
[--C-:B------:R-:W-:Y:S01]  /*dfd0*/  FFMA.FTZ R168, R171, c[0x0][0x2d0], -R148.reuse ;  /* 0x0000b400aba87a23 */ /* 0x100fe20000010894 */
[C---:B------:R-:W-:Y:S01]  /*dfe0*/  FSETP.NEU.FTZ.AND P0, PT, R0.reuse, -INF , PT ;  /* 0xff8000000000780b */ /* 0x040fe20003f1d000 */
[C---:B------:R-:W-:Y:S01]  /*dff0*/  FMUL.FTZ R141, R0.reuse, c[0x0][0x2d0] ;  /* 0x0000b400008d7a20 */ /* 0x040fe20000410000 */
[----:B------:R-:W1:Y:S01]  /*e000*/  MUFU.EX2 R164, R164 ;  /* 0x000000a400a47308 */ /* 0x000e620000000800 */
[--C-:B------:R-:W-:Y:S01]  /*e010*/  FFMA.FTZ R169, R169, c[0x0][0x2d0], -R148.reuse ;  /* 0x0000b400a9a97a23 */ /* 0x100fe20000010894 */
[----:B------:R-:W-:Y:S01]  /*e020*/  FSEL R4, R0, RZ, P0 ;  /* 0x000000ff00047208 */ /* 0x000fe20000000000 */
[--C-:B------:R-:W-:Y:S01]  /*e030*/  FFMA.FTZ R175, R175, c[0x0][0x2d0], -R148.reuse ;  /* 0x0000b400afaf7a23 */ /* 0x100fe20000010894 */
[----:B------:R-:W-:Y:S03]  /*e040*/  FSEL R141, R141, RZ, P0 ;  /* 0x000000ff8d8d7208 */ /* 0x000fe60000000000 */
[----:B------:R-:W-:Y:S02]  /*e050*/  FADD.FTZ R4, -R4, R3 ;  /* 0x0000000304047221 */ /* 0x000fe40000010100 */
[--C-:B------:R-:W-:Y:S01]  /*e060*/  FFMA.FTZ R162, R14, c[0x0][0x2d0], -R141.reuse ;  /* 0x0000b4000ea27a23 */ /* 0x100fe2000001088d */
[----:B------:R-:W2:Y:S01]  /*e070*/  MUFU.EX2 R158, R158 ;  /* 0x0000009e009e7308 */ /* 0x000ea20000000800 */
[----:B------:R-:W3:Y:S01]  /*e080*/  LDSM.16.MT88.4 R12, [R135+UR4+0x100] ;  /* 0x00010004870c783b */ /* 0x000ee20008004200 */
[--C-:B------:R-:W-:Y:S01]  /*e090*/  FFMA.FTZ R163, R16, c[0x0][0x2d0], -R141.reuse ;  /* 0x0000b40010a37a23 */ /* 0x100fe2000001088d */
[----:B------:R-:W-:Y:S01]  /*e0a0*/  IADD3 R16, R134, UR4, RZ ;  /* 0x0000000486107c10 */ /* 0x000fe2000fffe0ff */
[--C-:B------:R-:W-:Y:S02]  /*e0b0*/  FFMA.FTZ R159, R136, c[0x0][0x2d0], -R141.reuse ;  /* 0x0000b400889f7a23 */ /* 0x100fe4000001088d */
[--C-:B------:R-:W-:Y:S01]  /*e0c0*/  FFMA.FTZ R160, R6, c[0x0][0x2d0], -R141.reuse ;  /* 0x0000b40006a07a23 */ /* 0x100fe2000001088d */
[----:B------:R-:W-:Y:S01]  /*e0d0*/  IADD3 R157, R187, R16, RZ ;  /* 0x00000010bb9d7210 */ /* 0x000fe20007ffe0ff */
[----:B------:R-:W-:Y:S01]  /*e0e0*/  FMUL.FTZ R3, R4, c[0x0][0x2d0] ;  /* 0x0000b40004037a20 */ /* 0x000fe20000410000 */
[----:B------:R-:W-:Y:S01]  /*e0f0*/  IADD3 R4, R135, UR4, RZ ;  /* 0x0000000487047c10 */ /* 0x000fe2000fffe0ff */
[----:B------:R-:W4:Y:S01]  /*e100*/  MUFU.EX2 R132, R132 ;  /* 0x0000008400847308 */ /* 0x000f220000000800 */
[--C-:B------:R-:W-:Y:S02]  /*e110*/  FFMA.FTZ R179, R154, c[0x0][0x2d0], -R141.reuse ;  /* 0x0000b4009ab37a23 */ /* 0x100fe4000001088d */
[----:B------:R-:W-:Y:S01]  /*e120*/  IADD3 R156, R187, R4, RZ ;  /* 0x00000004bb9c7210 */ /* 0x000fe20007ffe0ff */
[--C-:B------:R-:W-:Y:S01]  /*e130*/  FFMA.FTZ R180, R152, c[0x0][0x2d0], -R141.reuse ;  /* 0x0000b40098b47a23 */ /* 0x100fe2000001088d */
[----:B-1----:R-:W-:Y:S01]  /*e140*/  F2FP.BF16.PACK_AB R136, R164, R165 ;  /* 0x000000a5a488723e */ /* 0x002fe200000010ff */
[--C-:B------:R-:W-:Y:S02]  /*e150*/  FFMA.FTZ R181, R150, c[0x0][0x2d0], -R141.reuse ;  /* 0x0000b40096b57a23 */ /* 0x100fe4000001088d */
[----:B------:R-:W1:Y:S01]  /*e160*/  LDSM.16.MT88.4 R20, [R156+0x100] ;  /* 0x000100009c14783b */ /* 0x000e620000004200 */
[--C-:B------:R-:W-:Y:S01]  /*e170*/  FFMA.FTZ R222, R146, c[0x0][0x2d0], -R141.reuse ;  /* 0x0000b40092de7a23 */ /* 0x100fe2000001088d */
[----:B------:R-:W-:Y:S01]  /*e180*/  MUFU.EX2 R163, R163 ;  /* 0x000000a300a37308 */ /* 0x000fe20000000800 */
[--C-:B------:R-:W-:Y:S02]  /*e190*/  FFMA.FTZ R223, R144, c[0x0][0x2d0], -R141.reuse ;  /* 0x0000b40090df7a23 */ /* 0x100fe4000001088d */
[--C-:B------:R-:W-:Y:S01]  /*e1a0*/  FFMA.FTZ R224, R142, c[0x0][0x2d0], -R141.reuse ;  /* 0x0000b4008ee07a23 */ /* 0x100fe2000001088d */
[----:B--2---:R-:W-:Y:S01]  /*e1b0*/  F2FP.BF16.PACK_AB R138, R158, R161 ;  /* 0x000000a19e8a723e */ /* 0x004fe200000010ff */
[--C-:B------:R-:W-:Y:S01]  /*e1c0*/  FFMA.FTZ R170, R170, c[0x0][0x2d0], -R141.reuse ;  /* 0x0000b400aaaa7a23 */ /* 0x100fe2000001088d */
[----:B------:R-:W-:Y:S01]  /*e1d0*/  LDSM.16.MT88.4 R144, [R157+0x1900] ;  /* 0x001900009d90783b */ /* 0x000fe20000004200 */
[--C-:B------:R-:W-:Y:S02]  /*e1e0*/  FFMA.FTZ R171, R178, c[0x0][0x2d0], -R141.reuse ;  /* 0x0000b400b2ab7a23 */ /* 0x100fe4000001088d */
[--C-:B------:R-:W-:Y:S01]  /*e1f0*/  FFMA.FTZ R178, R151, c[0x0][0x2d0], -R148.reuse ;  /* 0x0000b40097b27a23 */ /* 0x100fe20000010894 */
[----:B------:R-:W2:Y:S01]  /*e200*/  MUFU.EX2 R162, R162 ;  /* 0x000000a200a27308 */ /* 0x000ea20000000800 */
[--C-:B------:R-:W-:Y:S02]  /*e210*/  FFMA.FTZ R172, R172, c[0x0][0x2d0], -R141.reuse ;  /* 0x0000b400acac7a23 */ /* 0x100fe4000001088d */
[--C-:B------:R-:W-:Y:S02]  /*e220*/  FFMA.FTZ R173, R176, c[0x0][0x2d0], -R141.reuse ;  /* 0x0000b400b0ad7a23 */ /* 0x100fe4000001088d */
[C---:B----4-:R-:W-:Y:S02]  /*e230*/  FMUL.FTZ R4, R132.reuse, R128 ;  /* 0x0000008084047220 */ /* 0x050fe40000410000 */
        /* <DEDUP_REMOVED lines=8> */
[----:B------:R-:W4:Y:S01]  /*e2c0*/  MUFU.EX2 R160, R160 ;  /* 0x000000a000a07308 */ /* 0x000f220000000800 */
[C---:B------:R-:W-:Y:S02]  /*e2d0*/  FMUL.FTZ R32, R132.reuse, R100 ;  /* 0x0000006484207220 */ /* 0x040fe40000410000 */
[----:B------:R-:W-:Y:S01]  /*e2e0*/  FMUL.FTZ R33, R132, R101 ;  /* 0x0000006584217220 */ /* 0x000fe20000410000 */
[----:B--2---:R-:W-:Y:S01]  /*e2f0*/  F2FP.BF16.PACK_AB R137, R162, R163 ;  /* 0x000000a3a289723e */ /* 0x004fe200000010ff */
[--C-:B------:R-:W-:Y:S02]  /*e300*/  FFMA.FTZ R176, R155, c[0x0][0x2d0], -R148.reuse ;  /* 0x0000b4009bb07a23 */ /* 0x100fe40000010894 */
[----:B------:R-:W-:Y:S01]  /*e310*/  LDSM.16.MT88.4 R152, [R156+0x3900] ;  /* 0x003900009c98783b */ /* 0x000fe20000004200 */
[----:B------:R-:W-:Y:S02]  /*e320*/  FFMA.FTZ R148, R143, c[0x0][0x2d0], -R148 ;  /* 0x0000b4008f947a23 */ /* 0x000fe40000010894 */
[----:B------:R-:W2:Y:S01]  /*e330*/  MUFU.EX2 R3, R3 ;  /* 0x0000000300037308 */ /* 0x000ea20000000800 */
[C---:B------:R-:W-:Y:S02]  /*e340*/  FMUL.FTZ R36, R132.reuse, R36 ;  /* 0x0000002484247220 */ /* 0x040fe40000410000 */
[C---:B------:R-:W-:Y:S02]  /*e350*/  FMUL.FTZ R37, R132.reuse, R37 ;  /* 0x0000002584257220 */ /* 0x040fe40000410000 */
[C---:B------:R-:W-:Y:S02]  /*e360*/  FMUL.FTZ R40, R132.reuse, R40 ;  /* 0x0000002884287220 */ /* 0x040fe40000410000 */
[C---:B------:R-:W-:Y:S02]  /*e370*/  FMUL.FTZ R41, R132.reuse, R41 ;  /* 0x0000002984297220 */ /* 0x040fe40000410000 */
[C---:B------:R-:W-:Y:S01]  /*e380*/  FMUL.FTZ R44, R132.reuse, R44 ;  /* 0x0000002c842c7220 */ /* 0x040fe20000410000 */
[----:B------:R5:W-:Y:S01]  /*e390*/  MUFU.EX2 R192, R148 ;  /* 0x0000009400c07308 */ /* 0x000be20000000800 */
[C---:B------:R-:W-:Y:S02]  /*e3a0*/  FMUL.FTZ R45, R132.reuse, R45 ;  /* 0x0000002d842d7220 */ /* 0x040fe40000410000 */
[----:B------:R-:W-:Y:S01]  /*e3b0*/  FMUL.FTZ R48, R132, R48 ;  /* 0x0000003084307220 */ /* 0x000fe20000410000 */
[----:B----4-:R-:W-:Y:S01]  /*e3c0*/  F2FP.BF16.PACK_AB R139, R160, R159 ;  /* 0x0000009fa08b723e */ /* 0x010fe200000010ff */
[C---:B------:R-:W-:Y:S02]  /*e3d0*/  FMUL.FTZ R49, R132.reuse, R49 ;  /* 0x0000003184317220 */ /* 0x040fe40000410000 */
[C---:B------:R-:W-:Y:S02]  /*e3e0*/  FMUL.FTZ R52, R132.reuse, R52 ;  /* 0x0000003484347220 */ /* 0x040fe40000410000 */
[C---:B------:R-:W-:Y:S01]  /*e3f0*/  FMUL.FTZ R53, R132.reuse, R53 ;  /* 0x0000003584357220 */ /* 0x040fe20000410000 */
[----:B------:R-:W-:Y:S01]  /*e400*/  MUFU.EX2 R166, R166 ;  /* 0x000000a600a67308 */ /* 0x000fe20000000800 */
[C---:B------:R-:W-:Y:S02]  /*e410*/  FMUL.FTZ R56, R132.reuse, R56 ;  /* 0x0000003884387220 */ /* 0x040fe40000410000 */
[C---:B------:R-:W-:Y:S02]  /*e420*/  FMUL.FTZ R57, R132.reuse, R57 ;  /* 0x0000003984397220 */ /* 0x040fe40000410000 */
[C---:B--2---:R-:W-:Y:S02]  /*e430*/  FMUL.FTZ R6, R3.reuse, R130 ;  /* 0x0000008203067220 */ /* 0x044fe40000410000 */
[C---:B------:R-:W-:Y:S02]  /*e440*/  FMUL.FTZ R7, R3.reuse, R131 ;  /* 0x0000008303077220 */ /* 0x040fe40000410000 */
[----:B------:R-:W-:Y:S01]  /*e450*/  LDSM.16.MT88.4 R128, [R156+0x2900] ;  /* 0x002900009c80783b */ /* 0x000fe20000004200 */
[C---:B------:R-:W-:Y:S01]  /*e460*/  FMUL.FTZ R10, R3.reuse, R126 ;  /* 0x0000007e030a7220 */ /* 0x040fe20000410000 */
[----:B------:R-:W2:Y:S01]  /*e470*/  MUFU.EX2 R167, R167 ;  /* 0x000000a700a77308 */ /* 0x000ea20000000800 */
[C---:B------:R-:W-:Y:S02]  /*e480*/  FMUL.FTZ R11, R3.reuse, R127 ;  /* 0x0000007f030b7220 */ /* 0x040fe40000410000 */
[C---:B---3--:R-:W-:Y:S03]  /*e490*/  HMMA.16816.F32.BF16 R4, R136.reuse, R12, R4 ;  /* 0x0000000c8804723c */ /* 0x048fe60000041804 */
[----:B------:R-:W-:Y:S02]  /*e4a0*/  LDSM.16.MT88.4 R124, [R135+UR4+0x2900] ;  /* 0x00290004877c783b */ /* 0x000fe40008004200 */
[C---:B------:R-:W-:Y:S02]  /*e4b0*/  FMUL.FTZ R18, R3.reuse, R118 ;  /* 0x0000007603127220 */ /* 0x040fe40000410000 */
[C---:B------:R-:W-:Y:S01]  /*e4c0*/  FMUL.FTZ R12, R132.reuse, R120 ;  /* 0x00000078840c7220 */ /* 0x040fe20000410000 */
[C---:B------:R-:W-:Y:S01]  /*e4d0*/  HMMA.16816.F32.BF16 R8, R136.reuse, R14, R8 ;  /* 0x0000000e8808723c */ /* 0x040fe20000041808 */
[----:B------:R-:W-:Y:S02]  /*e4e0*/  MUFU.EX2 R168, R168 ;  /* 0x000000a800a87308 */ /* 0x000fe40000000800 */
[----:B-----5:R-:W-:Y:S01]  /*e4f0*/  LDSM.16.MT88.4 R148, [R135+UR4+0x3900] ;  /* 0x003900048794783b */ /* 0x020fe20008004200 */
        /* <DEDUP_REMOVED lines=9> */
[C---:B-1----:R-:W-:Y:S01]  /*e590*/  HMMA.16816.F32.BF16 R12, R136.reuse, R20, R12 ;  /* 0x00000014880c723c */ /* 0x042fe2000004180c */
[----:B------:R-:W1:Y:S02]  /*e5a0*/  LDSM.16.MT88.4 R120, [R157+0x100] ;  /* 0x000100009d78783b */ /* 0x000e640000004200 */
        /* <DEDUP_REMOVED lines=8> */
[----:B------:R-:W3:Y:S01]  /*e630*/  MUFU.EX2 R171, R171 ;  /* 0x000000ab00ab7308 */ /* 0x000ee20000000800 */
[C---:B------:R-:W-:Y:S01]  /*e640*/  FMUL.FTZ R22, R3.reuse, R114 ;  /* 0x0000007203167220 */ /* 0x040fe20000410000 */
[----:B------:R-:W-:Y:S03]  /*e650*/  LDSM.16.MT88.4 R108, [R157+0x2100] ;  /* 0x002100009d6c783b */ /* 0x000fe60000004200 */
[C---:B------:R-:W-:Y:S02]  /*e660*/  FMUL.FTZ R23, R3.reuse, R115 ;  /* 0x0000007303177220 */ /* 0x040fe40000410000 */
[C---:B------:R-:W-:Y:S02]  /*e670*/  FMUL.FTZ R42, R3.reuse, R42 ;  /* 0x0000002a032a7220 */ /* 0x040fe40000410000 */
[C---:B------:R-:W-:Y:S01]  /*e680*/  FMUL.FTZ R43, R3.reuse, R43 ;  /* 0x0000002b032b7220 */ /* 0x040fe20000410000 */
[----:B------:R-:W4:Y:S01]  /*e690*/  LDSM.16.MT88.4 R112, [R135+UR4+0x2100] ;  /* 0x002100048770783b */ /* 0x000f220008004200 */
[C---:B------:R-:W-:Y:S01]  /*e6a0*/  FMUL.FTZ R46, R3.reuse, R46 ;  /* 0x0000002e032e7220 */ /* 0x040fe20000410000 */
[C---:B------:R-:W-:Y:S01]  /*e6b0*/  HMMA.16816.F32.BF16 R20, R136.reuse, R28, R20 ;  /* 0x0000001c8814723c */ /* 0x040fe20000041814 */
[----:B------:R-:W-:Y:S02]  /*e6c0*/  MUFU.EX2 R172, R172 ;  /* 0x000000ac00ac7308 */ /* 0x000fe40000000800 */
[C---:B------:R-:W-:Y:S02]  /*e6d0*/  FMUL.FTZ R47, R3.reuse, R47 ;  /* 0x0000002f032f7220 */ /* 0x040fe40000410000 */
[C---:B------:R-:W-:Y:S02]  /*e6e0*/  FMUL.FTZ R50, R3.reuse, R50 ;  /* 0x0000003203327220 */ /* 0x040fe40000410000 */
[C---:B------:R-:W-:Y:S01]  /*e6f0*/  FMUL.FTZ R28, R132.reuse, R104 ;  /* 0x00000068841c7220 */ /* 0x040fe20000410000 */
[C---:B------:R-:W-:Y:S03]  /*e700*/  HMMA.16816.F32.BF16 R24, R136.reuse, R30, R24 ;  /* 0x0000001e8818723c */ /* 0x040fe60000041818 */
[----:B------:R-:W5:Y:S01]  /*e710*/  MUFU.EX2 R173, R173 ;  /* 0x000000ad00ad7308 */ /* 0x000f620000000800 */
[C---:B------:R-:W-:Y:S02]  /*e720*/  FMUL.FTZ R29, R132.reuse, R105 ;  /* 0x00000069841d7220 */ /* 0x040fe40000410000 */
[C---:B------:R-:W-:Y:S02]  /*e730*/  FMUL.FTZ R51, R3.reuse, R51 ;  /* 0x0000003303337220 */ /* 0x040fe40000410000 */
[C---:B------:R-:W-:Y:S04]  /*e740*/  FMUL.FTZ R30, R3.reuse, R106 ;  /* 0x0000006a031e7220 */ /* 0x040fe80000410000 */
[C---:B------:R-:W-:Y:S01]  /*e750*/  FMUL.FTZ R31, R3.reuse, R107 ;  /* 0x0000006b031f7220 */ /* 0x040fe20000410000 */
[----:B------:R-:W-:Y:S01]  /*e760*/  MUFU.EX2 R175, R175 ;  /* 0x000000af00af7308 */ /* 0x000fe20000000800 */
[----:B------:R-:W2:Y:S01]  /*e770*/  LDSM.16.MT88.4 R104, [R156+0x2100] ;  /* 0x002100009c68783b */ /* 0x000ea20000004200 */
[C---:B------:R-:W-:Y:S02]  /*e780*/  FMUL.FTZ R54, R3.reuse, R54 ;  /* 0x0000003603367220 */ /* 0x040fe40000410000 */
[C---:B------:R-:W-:Y:S02]  /*e790*/  FMUL.FTZ R55, R3.reuse, R55 ;  /* 0x0000003703377220 */ /* 0x040fe40000410000 */
[C---:B-1----:R-:W-:Y:S03]  /*e7a0*/  HMMA.16816.F32.BF16 R28, R136.reuse, R120, R28 ;  /* 0x00000078881c723c */ /* 0x042fe6000004181c */
[C---:B------:R-:W-:Y:S01]  /*e7b0*/  FMUL.FTZ R58, R3.reuse, R58 ;  /* 0x0000003a033a7220 */ /* 0x040fe20000410000 */
[----:B------:R-:W1:Y:S01]  /*e7c0*/  MUFU.EX2 R176, R176 ;  /* 0x000000b000b07308 */ /* 0x000e620000000800 */
[C---:B------:R-:W-:Y:S02]  /*e7d0*/  FMUL.FTZ R59, R3.reuse, R59 ;  /* 0x0000003b033b7220 */ /* 0x040fe40000410000 */
[C---:B------:R-:W-:Y:S01]  /*e7e0*/  FMUL.FTZ R60, R132.reuse, R60 ;  /* 0x0000003c843c7220 */ /* 0x040fe20000410000 */
[C---:B------:R-:W-:Y:S01]  /*e7f0*/  HMMA.16816.F32.BF16 R32, R136.reuse, R122, R32 ;  /* 0x0000007a8820723c */ /* 0x040fe20000041820 */
[----:B------:R-:W-:Y:S03]  /*e800*/  LDSM.16.MT88.4 R120, [R157+0x900] ;  /* 0x000900009d78783b */ /* 0x000fe60000004200 */
[C---:B------:R-:W-:Y:S02]  /*e810*/  FMUL.FTZ R61, R132.reuse, R61 ;  /* 0x0000003d843d7220 */ /* 0x040fe40000410000 */
[C---:B------:R-:W-:Y:S01]  /*e820*/  FMUL.FTZ R62, R3.reuse, R62 ;  /* 0x0000003e033e7220 */ /* 0x040fe20000410000 */
[----:B------:R-:W-:Y:S01]  /*e830*/  MUFU.EX2 R177, R177 ;  /* 0x000000b100b17308 */ /* 0x000fe20000000800 */
[C---:B----4-:R-:W-:Y:S04]  /*e840*/  HMMA.16816.F32.BF16 R36, R136.reuse, R112, R36 ;  /* 0x000000708824723c */ /* 0x050fe80000041824 */
[C---:B------:R-:W-:Y:S02]  /*e850*/  FMUL.FTZ R63, R3.reuse, R63 ;  /* 0x0000003f033f7220 */ /* 0x040fe40000410000 */
[C---:B------:R-:W-:Y:S02]  /*e860*/  FMUL.FTZ R64, R132.reuse, R64 ;  /* 0x0000004084407220 */ /* 0x040fe40000410000 */
[C---:B------:R-:W-:Y:S01]  /*e870*/  HMMA.16816.F32.BF16 R40, R136.reuse, R114, R40 ;  /* 0x000000728828723c */ /* 0x040fe20000041828 */
[----:B------:R-:W-:Y:S01]  /*e880*/  LDSM.16.MT88.4 R112, [R135+UR4+0x900] ;  /* 0x000900048770783b */ /* 0x000fe20008004200 */
[----:B------:R-:W4:Y:S02]  /*e890*/  MUFU.EX2 R178, R178 ;  /* 0x000000b200b27308 */ /* 0x000f240000000800 */
[C---:B------:R-:W-:Y:S02]  /*e8a0*/  FMUL.FTZ R65, R132.reuse, R65 ;  /* 0x0000004184417220 */ /* 0x040fe40000410000 */
[C---:B------:R-:W-:Y:S02]  /*e8b0*/  FMUL.FTZ R66, R3.reuse, R66 ;  /* 0x0000004203427220 */ /* 0x040fe40000410000 */
[C---:B------:R-:W-:Y:S01]  /*e8c0*/  FMUL.FTZ R67, R3.reuse, R67 ;  /* 0x0000004303437220 */ /* 0x040fe20000410000 */
[C---:B--2---:R-:W-:Y:S03]  /*e8d0*/  HMMA.16816.F32.BF16 R44, R136.reuse, R104, R44 ;  /* 0x00000068882c723c */ /* 0x044fe6000004182c */
[----:B------:R-:W-:Y:S01]  /*e8e0*/  MUFU.EX2 R179, R179 ;  /* 0x000000b300b37308 */ /* 0x000fe20000000800 */
[C---:B------:R-:W-:Y:S02]  /*e8f0*/  FMUL.FTZ R68, R132.reuse, R68 ;  /* 0x0000004484447220 */ /* 0x040fe40000410000 */
[C---:B------:R-:W-:Y:S02]  /*e900*/  FMUL.FTZ R69, R132.reuse, R69 ;  /* 0x0000004584457220 */ /* 0x040fe40000410000 */
[C---:B------:R-:W-:Y:S01]  /*e910*/  FMUL.FTZ R70, R3.reuse, R70 ;  /* 0x0000004603467220 */ /* 0x040fe20000410000 */
[C---:B------:R-:W-:Y:S01]  /*e920*/  HMMA.16816.F32.BF16 R48, R136.reuse, R106, R48 ;  /* 0x0000006a8830723c */ /* 0x040fe20000041830 */
[----:B------:R-:W2:Y:S03]  /*e930*/  LDSM.16.MT88.4 R104, [R135+UR4+0x4100] ;  /* 0x004100048768783b */ /* 0x000ea60008004200 */
[----:B------:R-:W-:Y:S01]  /*e940*/  MUFU.EX2 R180, R180 ;  /* 0x000000b400b47308 */ /* 0x000fe20000000800 */
[C---:B------:R-:W-:Y:S02]  /*e950*/  FMUL.FTZ R71, R3.reuse, R71 ;  /* 0x0000004703477220 */ /* 0x040fe40000410000 */
[C---:B------:R-:W-:Y:S01]  /*e960*/  FMUL.FTZ R72, R132.reuse, R72 ;  /* 0x0000004884487220 */ /* 0x040fe20000410000 */
[C---:B------:R-:W-:Y:S04]  /*e970*/  HMMA.16816.F32.BF16 R52, R136.reuse, R100, R52 ;  /* 0x000000648834723c */ /* 0x040fe80000041834 */
[C---:B------:R-:W-:Y:S02]  /*e980*/  FMUL.FTZ R73, R132.reuse, R73 ;  /* 0x0000004984497220 */ /* 0x040fe40000410000 */
[----:B------:R-:W-:Y:S01]  /*e990*/  MUFU.EX2 R181, R181 ;  /* 0x000000b500b57308 */ /* 0x000fe20000000800 */
        /* <DEDUP_REMOVED lines=10> */
[----:B------:R-:W4:Y:S01]  /*ea40*/  LDSM.16.MT88.4 R108, [R134+UR4+0x4100] ;  /* 0x00410004866c783b */ /* 0x000f220008004200 */
[----:B------:R-:W-:Y:S02]  /*ea50*/  MUFU.EX2 R183, R183 ;  /* 0x000000b700b77308 */ /* 0x000fe40000000800 */
[C---:B------:R-:W-:Y:S02]  /*ea60*/  FMUL.FTZ R79, R3.reuse, R79 ;  /* 0x0000004f034f7220 */ /* 0x040fe40000410000 */
[C---:B------:R-:W-:Y:S02]  /*ea70*/  FMUL.FTZ R80, R132.reuse, R80 ;  /* 0x0000005084507220 */ /* 0x040fe40000410000 */
[C---:B------:R-:W-:Y:S01]  /*ea80*/  FMUL.FTZ R81, R132.reuse, R81 ;  /* 0x0000005184517220 */ /* 0x040fe20000410000 */
[C---:B--2---:R-:W-:Y:S03]  /*ea90*/  HMMA.16816.F32.BF16 R68, R136.reuse, R104, R68 ;  /* 0x000000688844723c */ /* 0x044fe60000041844 */
[C---:B------:R-:W-:Y:S01]  /*eaa0*/  FMUL.FTZ R82, R3.reuse, R82 ;  /* 0x0000005203527220 */ /* 0x040fe20000410000 */
[----:B------:R-:W-:Y:S01]  /*eab0*/  MUFU.EX2 R191, R191 ;  /* 0x000000bf00bf7308 */ /* 0x000fe20000000800 */
[C---:B------:R-:W-:Y:S02]  /*eac0*/  FMUL.FTZ R83, R3.reuse, R83 ;  /* 0x0000005303537220 */ /* 0x040fe40000410000 */
[C---:B------:R-:W-:Y:S01]  /*ead0*/  FMUL.FTZ R84, R132.reuse, R84 ;  /* 0x0000005484547220 */ /* 0x040fe20000410000 */
[C---:B------:R-:W-:Y:S01]  /*eae0*/  HMMA.16816.F32.BF16 R72, R136.reuse, R106, R72 ;  /* 0x0000006a8848723c */ /* 0x040fe20000041848 */
[----:B------:R-:W2:Y:S03]  /*eaf0*/  LDSM.16.MT88.4 R104, [R157+0x4100] ;  /* 0x004100009d68783b */ /* 0x000ea60000004200 */
[C---:B------:R-:W-:Y:S02]  /*eb00*/  FMUL.FTZ R85, R132.reuse, R85 ;  /* 0x0000005584557220 */ /* 0x040fe40000410000 */
[C---:B------:R-:W-:Y:S01]  /*eb10*/  FMUL.FTZ R86, R3.reuse, R86 ;  /* 0x0000005603567220 */ /* 0x040fe20000410000 */
[----:B------:R-:W-:Y:S01]  /*eb20*/  MUFU.EX2 R222, R222 ;  /* 0x000000de00de7308 */ /* 0x000fe20000000800 */
[C---:B-1----:R-:W-:Y:S04]  /*eb30*/  HMMA.16816.F32.BF16 R76, R136.reuse, R100, R76 ;  /* 0x00000064884c723c */ /* 0x042fe8000004184c */
[----:B------:R-:W-:Y:S02]  /*eb40*/  FMUL.FTZ R87, R3, R87 ;  /* 0x0000005703577220 */ /* 0x000fe40000410000 */
[C---:B------:R-:W-:Y:S01]  /*eb50*/  FMUL.FTZ R88, R132.reuse, R88 ;  /* 0x0000005884587220 */ /* 0x040fe20000410000 */
[----:B------:R-:W-:Y:S01]  /*eb60*/  F2FP.BF16.PACK_AB R100, R167, R166 ;  /* 0x000000a6a764723e */ /* 0x000fe200000010ff */
[C---:B------:R-:W-:Y:S01]  /*eb70*/  HMMA.16816.F32.BF16 R80, R136.reuse, R102, R80 ;  /* 0x000000668850723c */ /* 0x040fe20000041850 */
[----:B------:R-:W-:Y:S03]  /*eb80*/  MUFU.EX2 R223, R223 ;  /* 0x000000df00df7308 */ /* 0x000fe60000000800 */
[C---:B------:R-:W-:Y:S01]  /*eb90*/  FMUL.FTZ R89, R132.reuse, R89 ;  /* 0x0000005984597220 */ /* 0x040fe20000410000 */
[----:B---3--:R-:W-:Y:S01]  /*eba0*/  F2FP.BF16.PACK_AB R101, R171, R170 ;  /* 0x000000aaab65723e */ /* 0x008fe200000010ff */
[----:B------:R-:W-:Y:S01]  /*ebb0*/  FMUL.FTZ R90, R3, R90 ;  /* 0x0000005a035a7220 */ /* 0x000fe20000410000 */
[----:B------:R-:W-:Y:S01]  /*ebc0*/  F2FP.BF16.PACK_AB R102, R169, R168 ;  /* 0x000000a8a966723e */ /* 0x000fe200000010ff */
[C---:B----4-:R-:W-:Y:S03]  /*ebd0*/  HMMA.16816.F32.BF16 R84, R136.reuse, R108, R84 ;  /* 0x0000006c8854723c */ /* 0x050fe60000041854 */
[----:B------:R-:W-:Y:S01]  /*ebe0*/  MUFU.EX2 R224, R224 ;  /* 0x000000e000e07308 */ /* 0x000fe20000000800 */
[----:B------:R-:W-:Y:S01]  /*ebf0*/  FMUL.FTZ R91, R3, R91 ;  /* 0x0000005b035b7220 */ /* 0x000fe20000410000 */
[----:B-----5:R-:W-:Y:S01]  /*ec00*/  F2FP.BF16.PACK_AB R103, R173, R172 ;  /* 0x000000acad67723e */ /* 0x020fe200000010ff */
[C---:B------:R-:W-:Y:S02]  /*ec10*/  FMUL.FTZ R92, R132.reuse, R92 ;  /* 0x0000005c845c7220 */ /* 0x040fe40000410000 */
[C---:B------:R-:W-:Y:S03]  /*ec20*/  FMUL.FTZ R93, R132.reuse, R93 ;  /* 0x0000005d845d7220 */ /* 0x040fe60000410000 */
[C---:B------:R-:W-:Y:S01]  /*ec30*/  HMMA.16816.F32.BF16 R88, R136.reuse, R110, R88 ;  /* 0x0000006e8858723c */ /* 0x040fe20000041858 */
[----:B------:R-:W1:Y:S02]  /*ec40*/  LDSM.16.MT88.4 R108, [R134+UR4+0x900] ;  /* 0x00090004866c783b */ /* 0x000e640008004200 */
[C---:B------:R-:W-:Y:S02]  /*ec50*/  FMUL.FTZ R94, R3.reuse, R94 ;  /* 0x0000005e035e7220 */ /* 0x040fe40000410000 */
[C---:B------:R-:W-:Y:S02]  /*ec60*/  FMUL.FTZ R95, R3.reuse, R95 ;  /* 0x0000005f035f7220 */ /* 0x040fe40000410000 */
[C---:B------:R-:W-:Y:S02]  /*ec70*/  FMUL.FTZ R96, R132.reuse, R96 ;  /* 0x0000006084607220 */ /* 0x040fe40000410000 */
[----:B------:R-:W-:Y:S03]  /*ec80*/  FMUL.FTZ R97, R132, R97 ;  /* 0x0000006184617220 */ /* 0x000fe60000410000 */
[C---:B--2---:R-:W-:Y:S03]  /*ec90*/  HMMA.16816.F32.BF16 R92, R136.reuse, R104, R92 ;  /* 0x00000068885c723c */ /* 0x044fe6000004185c */
[C---:B------:R-:W-:Y:S02]  /*eca0*/  FMUL.FTZ R98, R3.reuse, R98 ;  /* 0x0000006203627220 */ /* 0x040fe40000410000 */
[C---:B------:R-:W-:Y:S02]  /*ecb0*/  FMUL.FTZ R99, R3.reuse, R99 ;  /* 0x0000006303637220 */ /* 0x040fe40000410000 */
[--C-:B------:R-:W-:Y:S02]  /*ecc0*/  FFMA.FTZ R174, R174, c[0x0][0x2d0], -R141.reuse ;  /* 0x0000b400aeae7a23 */ /* 0x100fe4000001088d */
[----:B------:R-:W-:Y:S03]  /*ecd0*/  FFMA.FTZ R141, R140, c[0x0][0x2d0], -R141 ;  /* 0x0000b4008c8d7a23 */ /* 0x000fe6000001088d */
[----:B------:R-:W-:Y:S01]  /*ece0*/  HMMA.16816.F32.BF16 R96, R136, R106, R96 ;  /* 0x0000006a8860723c */ /* 0x000fe20000041860 */
[----:B------:R-:W2:Y:S01]  /*ecf0*/  LDSM.16.MT88.4 R104, [R134+UR4+0x2900] ;  /* 0x002900048668783b */ /* 0x000ea20008004200 */
[----:B------:R3:W-:Y:S01]  /*ed00*/  MUFU.EX2 R225, R141 ;  /* 0x0000008d00e17308 */ /* 0x0007e20000000800 */
[----:B------:R-:W-:Y:S02]  /*ed10*/  FFMA.FTZ R163, R3, R210, R163 ;  /* 0x000000d203a37223 */ /* 0x000fe400000100a3 */
[----:B------:R-:W-:Y:S01]  /*ed20*/  FFMA.FTZ R165, R132, R211, R165 ;  /* 0x000000d384a57223 */ /* 0x000fe200000100a5 */
[----:B------:R-:W-:Y:S01]  /*ed30*/  MOV R132, R2 ;  /* 0x0000000200847202 */ /* 0x000fe20000000f00 */
[----:B------:R-:W-:Y:S01]  /*ed40*/  FADD.FTZ R162, R162, R163 ;  /* 0x000000a3a2a27221 */ /* 0x000fe20000010000 */
[C---:B------:R-:W-:Y:S01]  /*ed50*/  HMMA.16816.F32.BF16 R4, R100.reuse, R112, R4 ;  /* 0x000000706404723c */ /* 0x040fe20000041804 */
[----:B------:R-:W-:Y:S03]  /*ed60*/  LDSM.16.MT88.4 R136, [R156+0x3100] ;  /* 0x003100009c88783b */ /* 0x000fe60000004200 */
[----:B------:R-:W4:Y:S01]  /*ed70*/  MUFU.EX2 R174, R174 ;  /* 0x000000ae00ae7308 */ /* 0x000f220000000800 */
[----:B------:R-:W-:Y:S02]  /*ed80*/  FADD.FTZ R164, R164, R165 ;  /* 0x000000a5a4a47221 */ /* 0x000fe40000010000 */
[----:B------:R-:W-:Y:S01]  /*ed90*/  FADD.FTZ R159, R159, R162 ;  /* 0x000000a29f9f7221 */ /* 0x000fe20000010000 */
[C---:B------:R-:W-:Y:S01]  /*eda0*/  HMMA.16816.F32.BF16 R8, R100.reuse, R114, R8 ;  /* 0x000000726408723c */ /* 0x040fe20000041808 */
[----:B------:R-:W5:Y:S03]  /*edb0*/  LDSM.16.MT88.4 R112, [R157+0x2900] ;  /* 0x002900009d70783b */ /* 0x000f660000004200 */
[----:B------:R-:W-:Y:S02]  /*edc0*/  FADD.FTZ R161, R161, R164 ;  /* 0x000000a4a1a17221 */ /* 0x000fe40000010000 */
[----:B------:R-:W-:Y:S02]  /*edd0*/  FADD.FTZ R159, R160, R159 ;  /* 0x0000009fa09f7221 */ /* 0x000fe40000010000 */
[C---:B------:R-:W-:Y:S01]  /*ede0*/  HMMA.16816.F32.BF16 R12, R100.reuse, R116, R12 ;  /* 0x00000074640c723c */ /* 0x040fe2000004180c */
[----:B---3--:R-:W-:Y:S03]  /*edf0*/  LDSM.16.MT88.4 R140, [R134+UR4+0x1900] ;  /* 0x00190004868c783b */ /* 0x008fe60008004200 */
        /* <DEDUP_REMOVED lines=13> */
[C---:B------:R-:W-:Y:S04]  /*eed0*/  HMMA.16816.F32.BF16 R28, R100.reuse, R120, R28 ;  /* 0x00000078641c723c */ /* 0x040fe8000004181c */
[----:B------:R-:W-:Y:S04]  /*eee0*/  FADD.FTZ R168, R169, R168 ;  /* 0x000000a8a9a87221 */ /* 0x000fe80000010000 */
[C---:B------:R-:W-:Y:S01]  /*eef0*/  HMMA.16816.F32.BF16 R32, R100.reuse, R122, R32 ;  /* 0x0000007a6420723c */ /* 0x040fe20000041820 */
[----:B------:R-:W-:Y:S07]  /*ef00*/  LDSM.16.MT88.4 R120, [R156+0x1100] ;  /* 0x001100009c78783b */ /* 0x000fee0000004200 */
[C---:B------:R-:W-:Y:S08]  /*ef10*/  HMMA.16816.F32.BF16 R36, R100.reuse, R124, R36 ;  /* 0x0000007c6424723c */ /* 0x040ff00000041824 */
[C---:B------:R-:W-:Y:S01]  /*ef20*/  HMMA.16816.F32.BF16 R40, R100.reuse, R126, R40 ;  /* 0x0000007e6428723c */ /* 0x040fe20000041828 */
[----:B------:R-:W-:Y:S07]  /*ef30*/  LDSM.16.MT88.4 R124, [R134+UR4+0x1100] ;  /* 0x00110004867c783b */ /* 0x000fee0008004200 */
[C---:B------:R-:W-:Y:S08]  /*ef40*/  HMMA.16816.F32.BF16 R44, R100.reuse, R128, R44 ;  /* 0x00000080642c723c */ /* 0x040ff0000004182c */
[C---:B------:R-:W-:Y:S01]  /*ef50*/  HMMA.16816.F32.BF16 R48, R100.reuse, R130, R48 ;  /* 0x000000826430723c */ /* 0x040fe20000041830 */
[----:B------:R-:W-:Y:S07]  /*ef60*/  LDSM.16.MT88.4 R128, [R135+UR4+0x3100] ;  /* 0x003100048780783b */ /* 0x000fee0008004200 */
[C---:B--2---:R-:W-:Y:S08]  /*ef70*/  HMMA.16816.F32.BF16 R52, R100.reuse, R104, R52 ;  /* 0x000000686434723c */ /* 0x044ff00000041834 */
[C---:B------:R-:W-:Y:S01]  /*ef80*/  HMMA.16816.F32.BF16 R56, R100.reuse, R106, R56 ;  /* 0x0000006a6438723c */ /* 0x040fe20000041838 */
[----:B------:R-:W2:Y:S07]  /*ef90*/  LDSM.16.MT88.4 R104, [R134+UR4+0x4900] ;  /* 0x004900048668783b */ /* 0x000eae0008004200 */
[C---:B-----5:R-:W-:Y:S08]  /*efa0*/  HMMA.16816.F32.BF16 R60, R100.reuse, R112, R60 ;  /* 0x00000070643c723c */ /* 0x060ff0000004183c */
[C---:B------:R-:W-:Y:S01]  /*efb0*/  HMMA.16816.F32.BF16 R64, R100.reuse, R114, R64 ;  /* 0x000000726440723c */ /* 0x040fe20000041840 */
[----:B------:R-:W3:Y:S07]  /*efc0*/  LDSM.16.MT88.4 R112, [R157+0x4900] ;  /* 0x004900009d70783b */ /* 0x000eee0000004200 */
[C---:B-1----:R-:W-:Y:S08]  /*efd0*/  HMMA.16816.F32.BF16 R68, R100.reuse, R108, R68 ;  /* 0x0000006c6444723c */ /* 0x042ff00000041844 */
[C---:B------:R-:W-:Y:S01]  /*efe0*/  HMMA.16816.F32.BF16 R72, R100.reuse, R110, R72 ;  /* 0x0000006e6448723c */ /* 0x040fe20000041848 */
[----:B------:R-:W1:Y:S07]  /*eff0*/  LDSM.16.MT88.4 R108, [R135+UR4+0x1100] ;  /* 0x00110004876c783b */ /* 0x000e6e0008004200 */
[C---:B------:R-:W-:Y:S08]  /*f000*/  HMMA.16816.F32.BF16 R76, R100.reuse, R116, R76 ;  /* 0x00000074644c723c */ /* 0x040ff0000004184c */
[C---:B------:R-:W-:Y:S01]  /*f010*/  HMMA.16816.F32.BF16 R80, R100.reuse, R118, R80 ;  /* 0x000000766450723c */ /* 0x040fe20000041850 */
[----:B------:R-:W5:Y:S07]  /*f020*/  LDSM.16.MT88.4 R116, [R157+0x1100] ;  /* 0x001100009d74783b */ /* 0x000f6e0000004200 */
[C---:B--2---:R-:W-:Y:S08]  /*f030*/  HMMA.16816.F32.BF16 R84, R100.reuse, R104, R84 ;  /* 0x000000686454723c */ /* 0x044ff00000041854 */
[C---:B------:R-:W-:Y:S01]  /*f040*/  HMMA.16816.F32.BF16 R88, R100.reuse, R106, R88 ;  /* 0x0000006a6458723c */ /* 0x040fe20000041858 */
[----:B------:R-:W2:Y:S07]  /*f050*/  LDSM.16.MT88.4 R104, [R134+UR4+0x3100] ;  /* 0x003100048668783b */ /* 0x000eae0008004200 */
[C---:B---3--:R-:W-:Y:S08]  /*f060*/  HMMA.16816.F32.BF16 R92, R100.reuse, R112, R92 ;  /* 0x00000070645c723c */ /* 0x048ff0000004185c */
[----:B------:R-:W-:Y:S01]  /*f070*/  HMMA.16816.F32.BF16 R96, R100, R114, R96 ;  /* 0x000000726460723c */ /* 0x000fe20000041860 */
[----:B------:R-:W-:Y:S06]  /*f080*/  LDSM.16.MT88.4 R112, [R135+UR4+0x5100] ;  /* 0x005100048770783b */ /* 0x000fec0008004200 */
[----:B------:R-:W-:Y:S01]  /*f090*/  F2FP.BF16.PACK_AB R100, R176, R175 ;  /* 0x000000afb064723e */ /* 0x000fe200000010ff */
[----:B------:R-:W-:Y:S01]  /*f0a0*/  FADD.FTZ R175, R175, R168 ;  /* 0x000000a8afaf7221 */ /* 0x000fe20000010000 */
[----:B------:R-:W-:Y:S03]  /*f0b0*/  F2FP.BF16.PACK_AB R102, R178, R177 ;  /* 0x000000b1b266723e */ /* 0x000fe600000010ff */
[----:B----4-:R-:W-:Y:S01]  /*f0c0*/  F2FP.BF16.PACK_AB R101, R179, R174 ;  /* 0x000000aeb365723e */ /* 0x010fe200000010ff */
        /* <DEDUP_REMOVED lines=15> */
[----:B------:R-:W-:Y:S07]  /*f1c0*/  LDSM.16.MT88.4 R124, [R135+UR4+0x1900] ;  /* 0x00190004877c783b */ /* 0x000fee0008004200 */
[C---:B-----5:R-:W-:Y:S08]  /*f1d0*/  HMMA.16816.F32.BF16 R28, R100.reuse, R116, R28 ;  /* 0x00000074641c723c */ /* 0x060ff0000004181c */
[C---:B------:R-:W-:Y:S01]  /*f1e0*/  HMMA.16816.F32.BF16 R32, R100.reuse, R118, R32 ;  /* 0x000000766420723c */ /* 0x040fe20000041820 */
[----:B------:R-:W3:Y:S07]  /*f1f0*/  LDSM.16.MT88.4 R116, [R156+0x5100] ;  /* 0x005100009c74783b */ /* 0x000eee0000004200 */
        /* <DEDUP_REMOVED lines=9> */
[----:B------:R-:W-:Y:S01]  /*f290*/  F2FP.BF16.PACK_AB R139, R225, R224 ;  /* 0x000000e0e18b723e */ /* 0x000fe200000010ff */
        /* <DEDUP_REMOVED lines=14> */
[C---:B---3--:R-:W-:Y:S08]  /*f380*/  HMMA.16816.F32.BF16 R76, R100.reuse, R116, R76 ;  /* 0x00000074644c723c */ /* 0x048ff0000004184c */
[C---:B------:R-:W-:Y:S01]  /*f390*/  HMMA.16816.F32.BF16 R80, R100.reuse, R118, R80 ;  /* 0x000000766450723c */ /* 0x040fe20000041850 */
[----:B------:R-:W3:Y:S07]  /*f3a0*/  LDSM.16.MT88.4 R116, [R156+0x1900] ;  /* 0x001900009c74783b */ /* 0x000eee0000004200 */
[C---:B--2---:R-:W-:Y:S08]  /*f3b0*/  HMMA.16816.F32.BF16 R84, R100.reuse, R104, R84 ;  /* 0x000000686454723c */ /* 0x044ff00000041854 */
[C---:B------:R-:W-:Y:S08]  /*f3c0*/  HMMA.16816.F32.BF16 R88, R100.reuse, R106, R88 ;  /* 0x0000006a6458723c */ /* 0x040ff00000041858 */
[C---:B-1----:R-:W-:Y:S08]  /*f3d0*/  HMMA.16816.F32.BF16 R92, R100.reuse, R108, R92 ;  /* 0x0000006c645c723c */ /* 0x042ff0000004185c */
[----:B------:R-:W-:Y:S08]  /*f3e0*/  HMMA.16816.F32.BF16 R96, R100, R110, R96 ;  /* 0x0000006e6460723c */ /* 0x000ff00000041860 */
[C---:B------:R-:W-:Y:S01]  /*f3f0*/  HMMA.16816.F32.BF16 R128, R136.reuse, R124, R4 ;  /* 0x0000007c8880723c */ /* 0x040fe20000041804 */
[----:B------:R-:W1:Y:S07]  /*f400*/  LDSM.16.MT88.4 R4, [R134+UR4+0x3900] ;  /* 0x003900048604783b */ /* 0x000e6e0008004200 */
[C---:B------:R-:W-:Y:S01]  /*f410*/  HMMA.16816.F32.BF16 R124, R136.reuse, R126, R8 ;  /* 0x0000007e887c723c */ /* 0x040fe20000041808 */
[----:B------:R-:W2:Y:S07]  /*f420*/  LDSM.16.MT88.4 R8, [R157+0x3900] ;  /* 0x003900009d08783b */ /* 0x000eae0000004200 */
[C---:B---3--:R-:W-:Y:S01]  /*f430*/  HMMA.16816.F32.BF16 R120, R136.reuse, R116, R12 ;  /* 0x000000748878723c */ /* 0x048fe2000004180c */
[----:B------:R-:W3:Y:S07]  /*f440*/  LDSM.16.MT88.4 R12, [R135+UR4+0x5900] ;  /* 0x00590004870c783b */ /* 0x000eee0008004200 */
[C---:B------:R-:W-:Y:S01]  /*f450*/  HMMA.16816.F32.BF16 R116, R136.reuse, R118, R16 ;  /* 0x000000768874723c */ /* 0x040fe20000041810 */
[----:B------:R-:W4:Y:S07]  /*f460*/  LDSM.16.MT88.4 R16, [R156+0x5900] ;  /* 0x005900009c10783b */ /* 0x000f2e0000004200 */
[C---:B------:R-:W-:Y:S07]  /*f470*/  HMMA.16816.F32.BF16 R112, R136.reuse, R140, R20 ;  /* 0x0000008c8870723c */ /* 0x040fee0000041814 */
[----:B------:R-:W-:Y:S01]  /*f480*/  IADD3 R20, R214, -0x2, RZ ;  /* 0xfffffffed6147810 */ /* 0x000fe20007ffe0ff */
[C---:B------:R-:W-:Y:S03]  /*f490*/  HMMA.16816.F32.BF16 R108, R136.reuse, R142, R24 ;  /* 0x0000008e886c723c */ /* 0x040fe60000041818 */
[C---:B------:R-:W-:Y:S05]  /*f4a0*/  ISETP.GE.AND P6, PT, R20.reuse, R193, PT ;  /* 0x000000c11400720c */ /* 0x040fea0003fc6270 */
[C---:B------:R-:W-:Y:S08]  /*f4b0*/  HMMA.16816.F32.BF16 R104, R136.reuse, R144, R28 ;  /* 0x000000908868723c */ /* 0x040ff0000004181c */
[C---:B------:R-:W-:Y:S08]  /*f4c0*/  HMMA.16816.F32.BF16 R100, R136.reuse, R146, R32 ;  /* 0x000000928864723c */ /* 0x040ff00000041820 */
[C---:B------:R-:W-:Y:S08]  /*f4d0*/  HMMA.16816.F32.BF16 R36, R136.reuse, R148, R36 ;  /* 0x000000948824723c */ /* 0x040ff00000041824 */
[C---:B------:R-:W-:Y:S08]  /*f4e0*/  HMMA.16816.F32.BF16 R40, R136.reuse, R150, R40 ;  /* 0x000000968828723c */ /* 0x040ff00000041828 */
[C---:B------:R-:W-:Y:S08]  /*f4f0*/  HMMA.16816.F32.BF16 R44, R136.reuse, R152, R44 ;  /* 0x00000098882c723c */ /* 0x040ff0000004182c */
[C---:B------:R-:W-:Y:S08]  /*f500*/  HMMA.16816.F32.BF16 R48, R136.reuse, R154, R48 ;  /* 0x0000009a8830723c */ /* 0x040ff00000041830 */
[C---:B-1----:R-:W-:Y:S07]  /*f510*/  HMMA.16816.F32.BF16 R52, R136.reuse, R4, R52 ;  /* 0x000000048834723c */ /* 0x042fee0000041834 */
[----:B------:R-:W-:Y:S01]  /*f520*/  @P6 SHF.R.S32.HI R5, RZ, 0x1f, R20 ;  /* 0x0000001fff056819 */ /* 0x000fe20000011414 */
[C---:B------:R-:W-:Y:S04]  /*f530*/  HMMA.16816.F32.BF16 R56, R136.reuse, R6, R56 ;  /* 0x000000068838723c */ /* 0x040fe80000041838 */
[----:B------:R-:W-:Y:S04]  /*f540*/  @P6 IMAD R5, R5, c[0x0][0x1e0], RZ ;  /* 0x0000780005056a24 */ /* 0x000fe800078e02ff */
[C---:B--2---:R-:W-:Y:S04]  /*f550*/  HMMA.16816.F32.BF16 R60, R136.reuse, R8, R60 ;  /* 0x00000008883c723c */ /* 0x044fe8000004183c */
[C---:B------:R-:W-:Y:S03]  /*f560*/  @P6 IMAD R5, R20.reuse, c[0x0][0x1e4], R5 ;  /* 0x0000790014056a24 */ /* 0x040fe600078e0205 */
[----:B------:R-:W-:Y:S01]  /*f570*/  @P6 IMAD.WIDE.U32 R8, R20, c[0x0][0x1e0], RZ ;  /* 0x0000780014086a25 */ /* 0x000fe200078e00ff */
[C---:B------:R-:W-:Y:S04]  /*f580*/  HMMA.16816.F32.BF16 R64, R136.reuse, R10, R64 ;  /* 0x0000000a8840723c */ /* 0x040fe80000041840 */
[----:B------:R-:W-:Y:S02]  /*f590*/  @P6 IADD3 R5, R9, R5, RZ ;  /* 0x0000000509056210 */ /* 0x000fe40007ffe0ff */
[C---:B------:R-:W-:Y:S02]  /*f5a0*/  @P6 SHF.L.U32 R9, R8.reuse, 0x6, RZ ;  /* 0x0000000608096819 */ /* 0x040fe400000006ff */
[C---:B---3--:R-:W-:Y:S04]  /*f5b0*/  HMMA.16816.F32.BF16 R68, R136.reuse, R12, R68 ;  /* 0x0000000c8844723c */ /* 0x048fe80000041844 */
[----:B------:R-:W-:Y:S02]  /*f5c0*/  @P6 SHF.L.U64.HI R8, R8, 0x6, R5 ;  /* 0x0000000608086819 */ /* 0x000fe40000010205 */
[----:B------:R-:W1:Y:S01]  /*f5d0*/  LDSM.16.MT88.4 R4, [R134+UR4+0x5900] ;  /* 0x005900048604783b */ /* 0x000e620008004200 */
[C---:B------:R-:W-:Y:S01]  /*f5e0*/  @P6 IADD3 R10, P0, R9.reuse, R202, RZ ;  /* 0x000000ca090a6210 */ /* 0x040fe20007f1e0ff */
[C---:B------:R-:W-:Y:S04]  /*f5f0*/  HMMA.16816.F32.BF16 R72, R136.reuse, R14, R72 ;  /* 0x0000000e8848723c */ /* 0x040fe80000041848 */
[----:B------:R-:W-:Y:S02]  /*f600*/  @P6 LEA R20, P5, R10, c[0x0][0x1c8], 0x1 ;  /* 0x000072000a146a11 */ /* 0x000fe400078a08ff */
[----:B------:R-:W-:Y:S02]  /*f610*/  @P6 IADD3 R22, P4, R9, R218, RZ ;  /* 0x000000da09166210 */ /* 0x000fe40007f9e0ff */
[----:B------:R-:W-:Y:S01]  /*f620*/  @P6 IADD3.X R11, R8, R207, RZ, P0, !PT ;  /* 0x000000cf080b6210 */ /* 0x000fe200007fe4ff */
[C---:B----4-:R-:W-:Y:S03]  /*f630*/  HMMA.16816.F32.BF16 R76, R136.reuse, R16, R76 ;  /* 0x00000010884c723c */ /* 0x050fe6000004184c */
[----:B------:R-:W-:Y:S02]  /*f640*/  @P6 LEA R12, P0, R22, c[0x0][0x1c8], 0x1 ;  /* 0x00007200160c6a11 */ /* 0x000fe400078008ff */
[----:B------:R-:W-:Y:S02]  /*f650*/  @P6 IADD3.X R13, R8, R217, RZ, P4, !PT ;  /* 0x000000d9080d6210 */ /* 0x000fe400027fe4ff */
[----:B------:R-:W-:Y:S01]  /*f660*/  @P6 LEA.HI.X R21, R10, c[0x0][0x1cc], R11, 0x1, P5 ;  /* 0x000073000a156a11 */ /* 0x000fe200028f0c0b */
[C---:B------:R-:W-:Y:S04]  /*f670*/  HMMA.16816.F32.BF16 R80, R136.reuse, R18, R80 ;  /* 0x000000128850723c */ /* 0x040fe80000041850 */
[----:B------:R-:W-:Y:S02]  /*f680*/  @P6 IADD3 R3, P5, R197, R9, RZ ;  /* 0x00000009c5036210 */ /* 0x000fe40007fbe0ff */
[----:B------:R-:W-:Y:S02]  /*f690*/  @P6 LEA.HI.X R13, R22, c[0x0][0x1cc], R13, 0x1, P0 ;  /* 0x00007300160d6a11 */ /* 0x000fe400000f0c0d */
[----:B------:R-:W-:Y:S04]  /*f6a0*/  @P6 IADD3 R14, P0, R9, R216, RZ ;  /* 0x000000d8090e6210 */ /* 0x000fe80007f1e0ff */
[----:B------:R-:W-:Y:S02]  /*f6b0*/  @P6 IADD3.X R22, R196, R8, RZ, P5, !PT ;  /* 0x00000008c4166210 */ /* 0x000fe40002ffe4ff */
[----:B------:R-:W-:Y:S02]  /*f6c0*/  @P6 IADD3 R15, P4, R3, R202, RZ ;  /* 0x000000ca030f6210 */ /* 0x000fe40007f9e0ff */
[----:B------:R-:W-:Y:S02]  /*f6d0*/  @P6 IADD3.X R17, R8, R215, RZ, P0, !PT ;  /* 0x000000d708116210 */ /* 0x000fe400007fe4ff */
[----:B------:R-:W2:Y:S01]  /*f6e0*/  LDSM.16.MT88.4 R8, [R157+0x5900] ;  /* 0x005900009d08783b */ /* 0x000ea20000004200 */
[C---:B------:R-:W-:Y:S02]  /*f6f0*/  @P6 LEA R24, P0, R15.reuse, c[0x0][0x1c8], 0x1 ;  /* 0x000072000f186a11 */ /* 0x040fe400078008ff */
[----:B------:R-:W-:Y:S01]  /*f700*/  @P6 IADD3.X R26, R22, R207, RZ, P4, !PT ;  /* 0x000000cf161a6210 */ /* 0x000fe200027fe4ff */
[C---:B-1----:R-:W-:Y:S03]  /*f710*/  HMMA.16816.F32.BF16 R84, R136.reuse, R4, R84 ;  /* 0x000000048854723c */ /* 0x042fe60000041854 */
[C---:B------:R-:W-:Y:S02]  /*f720*/  @P6 LEA R16, P5, R14.reuse, c[0x0][0x1c8], 0x1 ;  /* 0x000072000e106a11 */ /* 0x040fe400078a08ff */
[----:B------:R-:W-:Y:S02]  /*f730*/  @P6 LEA.HI.X R25, R15, c[0x0][0x1cc], R26, 0x1, P0 ;  /* 0x000073000f196a11 */ /* 0x000fe400000f0c1a */
[----:B------:R-:W-:Y:S01]  /*f740*/  MOV R15, UR7 ;  /* 0x00000007000f7c02 */ /* 0x000fe20008000f00 */
[C---:B------:R-:W-:Y:S04]  /*f750*/  HMMA.16816.F32.BF16 R88, R136.reuse, R6, R88 ;  /* 0x000000068858723c */ /* 0x040fe80000041858 */
[----:B------:R-:W-:Y:S01]  /*f760*/  @P6 LEA.HI.X R17, R14, c[0x0][0x1cc], R17, 0x1, P5 ;  /* 0x000073000e116a11 */ /* 0x000fe200028f0c11 */
[----:B------:R-:W-:Y:S01]  /*f770*/  @P6 IMAD R15, R15, 0x3000, R198 ;  /* 0x000030000f0f6824 */ /* 0x000fe200078e02c6 */
[C---:B------:R-:W-:Y:S02]  /*f780*/  @P6 IADD3 R14, P0, R3.reuse, R218, RZ ;  /* 0x000000da030e6210 */ /* 0x040fe40007f1e0ff */
[----:B------:R-:W-:Y:S04]  /*f790*/  @P6 IADD3 R23, P4, R3, R216, RZ ;  /* 0x000000d803176210 */ /* 0x000fe80007f9e0ff */
[----:B------:R-:W-:Y:S02]  /*f7a0*/  @P6 LEA R18, P5, R14, c[0x0][0x1c8], 0x1 ;  /* 0x000072000e126a11 */ /* 0x000fe400078a08ff */
[----:B------:R-:W-:Y:S02]  /*f7b0*/  @P6 IADD3.X R3, R22, R217, RZ, P0, !PT ;  /* 0x000000d916036210 */ /* 0x000fe400007fe4ff */
[----:B------:R-:W-:Y:S02]  /*f7c0*/  @P6 LEA R26, P0, R23, c[0x0][0x1c8], 0x1 ;  /* 0x00007200171a6a11 */ /* 0x000fe400078008ff */
[----:B------:R-:W-:Y:S02]  /*f7d0*/  @P6 LEA.HI.X R19, R14, c[0x0][0x1cc], R3, 0x1, P5 ;  /* 0x000073000e136a11 */ /* 0x000fe400028f0c03 */
[----:B------:R-:W-:Y:S02]  /*f7e0*/  @P6 SHF.L.U32 R3, R15, 0x1, RZ ;  /* 0x000000010f036819 */ /* 0x000fe400000006ff */
[----:B------:R-:W-:Y:S03]  /*f7f0*/  @P6 IADD3.X R22, R22, R215, RZ, P4, !PT ;  /* 0x000000d716166210 */ /* 0x000fe600027fe4ff */
[----:B------:R-:W-:Y:S01]  /*f800*/  @!PT LDS RZ, [RZ] ;  /* 0x00000000fffff984 */ /* 0x000fe20000000800 */
[----:B------:R-:W-:Y:S01]  /*f810*/  @!PT LDS RZ, [RZ] ;  /* 0x00000000fffff984 */ /* 0x000fe20000000800 */
[----:B------:R-:W-:Y:S01]  /*f820*/  @!PT LDS RZ, [RZ] ;  /* 0x00000000fffff984 */ /* 0x000fe20000000800 */
[----:B------:R1:W-:Y:S01]  /*f830*/  @P6 LDGSTS.E.BYPASS.LTC128B.128 [R3+0xc100], [R20.64], !P3 ;  /* 0x0c10000014036fae */ /* 0x0003e2000d901d4a */
[----:B------:R-:W-:Y:S01]  /*f840*/  @P6 LEA.HI.X R27, R23, c[0x0][0x1cc], R22, 0x1, P0 ;  /* 0x00007300171b6a11 */ /* 0x000fe200000f0c16 */
[C---:B--2---:R-:W-:Y:S03]  /*f850*/  HMMA.16816.F32.BF16 R92, R136.reuse, R8, R92 ;  /* 0x00000008885c723c */ /* 0x044fe6000004185c */
[----:B------:R-:W-:Y:S03]  /*f860*/  ISETP.GE.AND P0, PT, R193, R214, PT ;  /* 0x000000d6c100720c */ /* 0x000fe60003f06270 */
[----:B------:R1:W-:Y:S01]  /*f870*/  @P6 LDGSTS.E.BYPASS.LTC128B.128 [R3+0xe100], [R12.64], !P2 ;  /* 0x0e1000000c036fae */ /* 0x0003e2000d101d4a */
[----:B------:R-:W-:Y:S01]  /*f880*/  IADD3 R214, R214, -0x1, RZ ;  /* 0xffffffffd6d67810 */ /* 0x000fe20007ffe0ff */
[----:B------:R-:W-:Y:S06]  /*f890*/  HMMA.16816.F32.BF16 R96, R136, R10, R96 ;  /* 0x0000000a8860723c */ /* 0x000fec0000041860 */
[----:B------:R1:W-:Y:S08]  /*f8a0*/  @P6 LDGSTS.E.BYPASS.LTC128B.128 [R3+0x10100], [R16.64], !P1 ;  /* 0x1010000010036fae */ /* 0x0003f0000c901d4a */
[----:B------:R1:W-:Y:S08]  /*f8b0*/  @P6 LDGSTS.E.BYPASS.LTC128B.128 [R3+0xd100], [R24.64], !P3 ;  /* 0x0d10000018036fae */ /* 0x0003f0000d901d4a */
[----:B------:R1:W-:Y:S08]  /*f8c0*/  @P6 LDGSTS.E.BYPASS.LTC128B.128 [R3+0xf100], [R18.64], !P2 ;  /* 0x0f10000012036fae */ /* 0x0003f0000d101d4a */
[----:B------:R1:W-:Y:S08]  /*f8d0*/  @P6 LDGSTS.E.BYPASS.LTC128B.128 [R3+0x11100], [R26.64], !P1 ;  /* 0x111000001a036fae */ /* 0x0003f0000c901d4a */
[----:B------:R-:W0:Y:S01]  /*f8e0*/  LDGDEPBAR ;  /* 0x00000000000079af */ /* 0x000e220000000000 */
[----:B-1----:R-:W-:Y:S01]  /*f8f0*/  MOV R3, R0 ;  /* 0x0000000000037202 */ /* 0x002fe20000000f00 */
[----:B------:R-:W-:-:S06]  /*f900*/  @!P0 BRA `(.L_x_1609) ;  /* 0xffffc6f000008947 */ /* 0x000fcc000383ffff */
.L_x_1600:
        /* <DEDUP_REMOVED lines=12> */
[----:B------:R-:W-:Y:S02]  /*f9d0*/  MOV R7, 0xff800000 ;  /* 0xff80000000077802 */ /* 0x000fe40000000f00 */
[----:B------:R-:W-:-:S09]  /*f9e0*/  FSETP.NE.FTZ.AND P0, PT, R4, RZ, PT ;  /* 0x000000ff0400720b */ /* 0x000fd20003f15000 */
[----:B------:R-:W1:Y:S01]  /*f9f0*/  @P1 MUFU.RCP R6, R5 ;  /* 0x0000000500061308 */ /* 0x000e620000001000 */
[----:B------:R-:W-:-:S03]  /*fa00*/  @P1 MOV R8, 0x3f317218 ;  /* 0x3f31721800081802 */ /* 0x000fc60000000f00 */
[----:B------:R-:W-:Y:S02]  /*fa10*/  @P0 MOV R9, 0x3f317218 ;  /* 0x3f31721800090802 */ /* 0x000fe40000000f00 */
[----:B------:R-:W-:Y:S02]  /*fa20*/  @P1 FMUL.FTZ R8, R8, c[0x0][0x2d0] ;  /* 0x0000b40008081a20 */ /* 0x000fe40000410000 */
[----:B------:R-:W2:Y:S01]  /*fa30*/  @P1 MUFU.LG2 R5, R5 ;  /* 0x0000000500051308 */ /* 0x000ea20000000c00 */
[----:B------:R-:W-:Y:S02]  /*fa40*/  @P0 FMUL.FTZ R9, R9, c[0x0][0x2d0] ;  /* 0x0000b40009090a20 */ /* 0x000fe40000410000 */
[----:B-1----:R-:W-:-:S05]  /*fa50*/  FMUL.FTZ R128, R6, R128 ;  /* 0x0000008006807220 */ /* 0x002fca0000410000 */
[----:B------:R-:W1:Y:S01]  /*fa60*/  @P0 MUFU.RCP R3, R4 ;  /* 0x0000000400030308 */ /* 0x000e620000001000 */
        /* <DEDUP_REMOVED lines=46> */
[----:B------:R-:W-:Y:S02]  /*fd50*/  FMUL.FTZ R97, R6, R97 ;  /* 0x0000006106617220 */ /* 0x000fe40000410000 */
[----:B------:R3:W4:Y:S01]  /*fd60*/  @P0 MUFU.LG2 R6, R4 ;  /* 0x0000000400060308 */ /* 0x0007220000000c00 */
[----:B--2---:R-:W-:-:S02]  /*fd70*/  @P1 FMUL.FTZ R5, R5, 0.69314718246459960938 ;  /* 0x3f31721805051820 */ /* 0x004fc40000410000 */
[C---:B-1----:R-:W-:Y:S02]  /*fd80*/  FMUL.FTZ R130, R3.reuse, R130 ;  /* 0x0000008203827220 */ /* 0x042fe40000410000 */
[C---:B------:R-:W-:Y:S02]  /*fd90*/  FMUL.FTZ R131, R3.reuse, R131 ;  /* 0x0000008303837220 */ /* 0x040fe40000410000 */
[C---:B------:R-:W-:Y:S02]  /*fda0*/  FMUL.FTZ R126, R3.reuse, R126 ;  /* 0x0000007e037e7220 */ /* 0x040fe40000410000 */
[C---:B------:R-:W-:Y:S02]  /*fdb0*/  FMUL.FTZ R127, R3.reuse, R127 ;  /* 0x0000007f037f7220 */ /* 0x040fe40000410000 */
[C---:B------:R-:W-:Y:S02]  /*fdc0*/  FMUL.FTZ R122, R3.reuse, R122 ;  /* 0x0000007a037a7220 */ /* 0x040fe40000410000 */
[----:B------:R-:W-:-:S02]  /*fdd0*/  FMUL.FTZ R123, R3, R123 ;  /* 0x0000007b037b7220 */ /* 0x000fc40000410000 */
[C---:B------:R-:W-:Y:S01]  /*fde0*/  FMUL.FTZ R118, R3.reuse, R118 ;  /* 0x0000007603767220 */ /* 0x040fe20000410000 */
[----:B---3--:R-:W-:Y:S01]  /*fdf0*/  MOV R4, 0xff800000 ;  /* 0xff80000000047802 */ /* 0x008fe20000000f00 */
[----:B----4-:R-:W-:Y:S02]  /*fe00*/  @P0 FMUL.FTZ R6, R6, 0.69314718246459960938 ;  /* 0x3f31721806060820 */ /* 0x010fe40000410000 */
        /* <DEDUP_REMOVED lines=41> */
[----:B------:R-:W-:Y:S02]  /*100a0*/  @P1 FFMA.FTZ R4, R8, R2, R5 ;  /* 0x0000000208041223 */ /* 0x000fe40000010005 */
[----:B------:R-:W-:Y:S02]  /*100b0*/  @P0 FFMA.FTZ R7, R9, R0, R6 ;  /* 0x0000000009070223 */ /* 0x000fe40000010006 */
.L_x_1567:
[----:B------:R-:W-:Y:S05]  /*100c0*/  @P2 BRA `(.L_x_1610) ;  /* 0x0000197000002947 */ /* 0x000fea0003800000 */
[----:B------:R-:W1:Y:S01]  /*100d0*/  S2R R3, SR_CTAID.Y ;  /* 0x0000000000037919 */ /* 0x000e620000002600 */
[----:B------:R-:W-:Y:S01]  /*100e0*/  IMAD R6, RZ, RZ, -UR8 ;  /* 0x80000008ff067e24 */ /* 0x000fe2000f8e02ff */
[----:B------:R-:W-:Y:S01]  /*100f0*/  USHF.R.S32.HI UR6, URZ, 0x1f, UR8 ;  /* 0x0000001f3f067899 */ /* 0x000fe20008011408 */
[----:B------:R-:W-:Y:S01]  /*10100*/  IMAD.MOV.U32 R11, RZ, RZ, c[0x0][0x4e8] ;  /* 0x00013a00ff0b7624 */ /* 0x000fe200078e00ff */
[----:B------:R-:W2:Y:S01]  /*10110*/  S2R R2, SR_TID.X ;  /* 0x0000000000027919 */ /* 0x000ea20000002100 */
[----:B------:R-:W-:Y:S01]  /*10120*/  ULDC.64 UR4, c[0x0][0x4d0] ;  /* 0x0001340000047ab9 */ /* 0x000fe20000000a00 */
[----:B------:R-:W-:Y:S01]  /*10130*/  BSSY B0, `(.L_x_1611) ;  /* 0x00000fe000007945 */ /* 0x000fe20003800000 */
[----:B------:R-:W-:Y:S01]  /*10140*/  UIMAD UR7, UR6, UR4, URZ ;  /* 0x00000004060772a4 */ /* 0x000fe2000f8e023f */
[----:B------:R-:W3:Y:S01]  /*10150*/  S2R R9, SR_CTAID.Z ;  /* 0x0000000000097919 */ /* 0x000ee20000002700 */
[----:B------:R-:W-:-:S03]  /*10160*/  UIMAD.WIDE.U32 UR12, UR8, UR4, URZ ;  /* 0x00000004080c72a5 */ /* 0x000fc6000f8e003f */
[----:B------:R-:W-:Y:S01]  /*10170*/  BAR.SYNC.DEFER_BLOCKING 0x1, 0x100 ;  /* 0x0044000000007b1d */ /* 0x000fe20000010000 */
[----:B------:R-:W-:Y:S01]  /*10180*/  UIMAD UR7, UR8, UR5, UR7 ;  /* 0x00000005080772a4 */ /* 0x000fe2000f8e0207 */
[C---:B------:R-:W-:Y:S01]  /*10190*/  ISETP.NE.AND P1, PT, R11.reuse, 0x1, PT ;  /* 0x000000010b00780c */ /* 0x040fe20003f25270 */
[----:B------:R-:W-:Y:S01]  /*101a0*/  IMAD.U32 R16, RZ, RZ, UR12 ;  /* 0x0000000cff107e24 */ /* 0x000fe2000f8e00ff */
[----:B------:R-:W-:Y:S01]  /*101b0*/  MOV R17, UR13 ;  /* 0x0000000d00117c02 */ /* 0x000fe20008000f00 */
[----:B------:R-:W-:Y:S01]  /*101c0*/  UIADD3 UR7, UR13, UR7, URZ ;  /* 0x000000070d077290 */ /* 0x000fe2000fffe03f */
[----:B------:R-:W4:Y:S01]  /*101d0*/  S2R R10, SR_CTAID.X ;  /* 0x00000000000a7919 */ /* 0x000f220000002500 */
[----:B------:R-:W-:Y:S01]  /*101e0*/  ULDC.64 UR4, c[0x0][0x438] ;  /* 0x00010e0000047ab9 */ /* 0x000fe20000000a00 */
[----:B------:R-:W-:Y:S01]  /*101f0*/  IMAD R11, R11, c[0x0][0x388], RZ ;  /* 0x0000e2000b0b7a24 */ /* 0x000fe200078e02ff */
[----:B------:R-:W-:Y:S02]  /*10200*/  UIMAD.WIDE.U32 UR14, UR8, UR4, URZ ;  /* 0x00000004080e72a5 */ /* 0x000fe4000f8e003f */
[----:B------:R-:W-:Y:S01]  /*10210*/  UIMAD UR4, UR6, UR4, URZ ;  /* 0x00000004060472a4 */ /* 0x000fe2000f8e023f */
[----:B-1----:R-:W-:-:S02]  /*10220*/  IMAD R6, R6, c[0x0][0x550], R3 ;  /* 0x0001540006067a24 */ /* 0x002fc400078e0203 */
[----:B------:R-:W-:Y:S01]  /*10230*/  IMAD.U32 R17, RZ, RZ, UR7 ;  /* 0x00000007ff117e24 */ /* 0x000fe2000f8e00ff */
[----:B------:R-:W-:Y:S01]  /*10240*/  UIMAD UR4, UR8, UR5, UR4 ;  /* 0x00000005080472a4 */ /* 0x000fe2000f8e0204 */
[----:B--2---:R-:W-:Y:S01]  /*10250*/  SHF.R.S32.HI R3, RZ, 0x1f, R2 ;  /* 0x0000001fff037819 */ /* 0x004fe20000011402 */
[----:B------:R-:W-:Y:S01]  /*10260*/  IMAD.U32 R15, RZ, RZ, UR15 ;  /* 0x0000000fff0f7e24 */ /* 0x000fe2000f8e00ff */
[----:B------:R-:W-:Y:S01]  /*10270*/  MOV R14, UR14 ;  /* 0x0000000e000e7c02 */ /* 0x000fe20008000f00 */
[----:B------:R-:W-:Y:S01]  /*10280*/  UIADD3 UR4, UR15, UR4, URZ ;  /* 0x000000040f047290 */ /* 0x000fe2000fffe03f */
[-C--:B------:R-:W-:Y:S01]  /*10290*/  LEA.HI R0, R3, R2.reuse, RZ, 0x5 ;  /* 0x0000000203007211 */ /* 0x080fe200078f28ff */
[----:B---3--:R-:W-:Y:S01]  /*102a0*/  IMAD.WIDE.U32 R16, R9, c[0x0][0x4d8], R16 ;  /* 0x0001360009107a25 */ /* 0x008fe200078e0010 */
[----:B------:R-:W-:Y:S02]  /*102b0*/  LEA.HI R3, R3, R2, RZ, 0x2 ;  /* 0x0000000203037211 */ /* 0x000fe400078f10ff */
[----:B------:R-:W-:Y:S01]  /*102c0*/  LOP3.LUT R5, R0, 0xffffffe0, RZ, 0xc0, !PT ;  /* 0xffffffe000057812 */ /* 0x000fe200078ec0ff */
[----:B------:R-:W-:Y:S01]  /*102d0*/  IMAD.U32 R15, RZ, RZ, UR4 ;  /* 0x00000004ff0f7e24 */ /* 0x000fe2000f8e00ff */
[----:B------:R-:W-:Y:S01]  /*102e0*/  SHF.R.S32.HI R13, RZ, 0x5, R0 ;  /* 0x00000005ff0d7819 */ /* 0x000fe20000011400 */
[----:B------:R-:W-:Y:S01]  /*102f0*/  IMAD.MOV.U32 R18, RZ, RZ, R16 ;  /* 0x000000ffff127224 */ /* 0x000fe200078e0010 */
[----:B------:R-:W-:Y:S01]  /*10300*/  SHF.R.S32.HI R0, RZ, 0x1f, R0 ;  /* 0x0000001fff007819 */ /* 0x000fe20000011400 */
[----:B------:R-:W-:Y:S01]  /*10310*/  IMAD.IADD R5, R2, 0x1, -R5 ;  /* 0x0000000102057824 */ /* 0x000fe200078e0a05 */
[----:B------:R-:W-:Y:S01]  /*10320*/  LOP3.LUT R3, R3, 0xfffffffc, RZ, 0xc0, !PT ;  /* 0xfffffffc03037812 */ /* 0x000fe200078ec0ff */
[----:B------:R-:W-:Y:S01]  /*10330*/  IMAD.WIDE.U32 R14, R9, c[0x0][0x440], R14 ;  /* 0x00011000090e7a25 */ /* 0x000fe200078e000e */
[----:B------:R-:W-:-:S02]  /*10340*/  LEA.HI R0, R0, R13, RZ, 0x3 ;  /* 0x0000000d00007211 */ /* 0x000fc400078f18ff */
[----:B------:R-:W-:Y:S02]  /*10350*/  IADD3 R3, -R3, R2, RZ ;  /* 0x0000000203037210 */ /* 0x000fe40007ffe1ff */
[----:B------:R-:W-:Y:S02]  /*10360*/  LOP3.LUT R0, R0, 0xffffff8, RZ, 0xc0, !PT ;  /* 0x0ffffff800007812 */ /* 0x000fe400078ec0ff */
[----:B------:R-:W-:Y:S02]  /*10370*/  SHF.R.S32.HI R2, RZ, 0x1f, R5 ;  /* 0x0000001fff027819 */ /* 0x000fe40000011405 */
[----:B------:R-:W-:Y:S01]  /*10380*/  SHF.R.S32.HI R8, RZ, 0x1f, R9 ;  /* 0x0000001fff087819 */ /* 0x000fe20000011409 */
[----:B------:R-:W-:Y:S01]  /*10390*/  IMAD.IADD R13, R13, 0x1, -R0 ;  /* 0x000000010d0d7824 */ /* 0x000fe200078e0a00 */
[----:B------:R-:W-:Y:S02]  /*103a0*/  LEA.HI R0, R3, R3, RZ, 0x1 ;  /* 0x0000000303007211 */ /* 0x000fe400078f08ff */
[----:B------:R-:W-:-:S02]  /*103b0*/  LEA.HI R2, R2, R5, RZ, 0x2 ;  /* 0x0000000502027211 */ /* 0x000fc400078f10ff */
[----:B------:R-:W-:Y:S02]  /*103c0*/  LOP3.LUT R0, R0, 0x1ffffffe, RZ, 0xc0, !PT ;  /* 0x1ffffffe00007812 */ /* 0x000fe400078ec0ff */
[----:B------:R-:W-:Y:S02]  /*103d0*/  SHF.R.S32.HI R12, RZ, 0x2, R2 ;  /* 0x00000002ff0c7819 */ /* 0x000fe40000011402 */
[----:B------:R-:W-:Y:S02]  /*103e0*/  IADD3 R0, R3, -R0, RZ ;  /* 0x8000000003007210 */ /* 0x000fe40007ffe0ff */
[----:B------:R-:W-:Y:S01]  /*103f0*/  MOV R20, R14 ;  /* 0x0000000e00147202 */ /* 0x000fe20000000f00 */
[----:B------:R-:W-:Y:S01]  /*10400*/  IMAD R13, R13, 0x10, R12 ;  /* 0x000000100d0d7824 */ /* 0x000fe200078e020c */
[----:B------:R-:W-:Y:S01]  /*10410*/  LOP3.LUT R2, R2, 0x7ffffffc, RZ, 0xc0, !PT ;  /* 0x7ffffffc02027812 */ /* 0x000fe200078ec0ff */
        /* <DEDUP_REMOVED lines=27> */
[----:B------:R-:W-:Y:S02]  /*105d0*/  IADD3.X R15, R12, R19, R15, P0, !PT ;  /* 0x000000130c0f7210 */ /* 0x000fe400007fe40f */
        /* <DEDUP_REMOVED lines=14> */
[----:B------:R-:W-:Y:S01]  /*106c0*/  SHF.R.S32.HI R6, RZ, 0x1f, R12 ;  /* 0x0000001fff067819 */ /* 0x000fe2000001140c */
[----:B------:R-:W-:Y:S01]  /*106d0*/  IMAD.IADD R5, R5, 0x1, -R2 ;  /* 0x0000000105057824 */ /* 0x000fe200078e0a02 */
[----:B------:R-:W-:Y:S01]  /*106e0*/  LEA.HI.X R9, R14, c[0x0][0x4ac], R9, 0x2, P0 ;  /* 0x00012b000e097a11 */ /* 0x000fe200000f1409 */
[----:B------:R-:W-:Y:S01]  /*106f0*/  IMAD R3, R8, c[0x0][0x434], R3 ;  /* 0x00010d0008037a24 */ /* 0x000fe200078e0203 */
[----:B------:R-:W-:Y:S02]  /*10700*/  SHFL.IDX PT, R14, R0, RZ, 0x1c1f ;  /* 0x001c1fff000e7589 */ /* 0x000fe400000e0000 */
[----:B------:R-:W-:Y:S01]  /*10710*/  SHF.L.U32 R5, R5, 0x1, RZ ;  /* 0x0000000105057819 */ /* 0x000fe200000006ff */
[----:B------:R-:W-:Y:S01]  /*10720*/  IMAD.IADD R21, R21, 0x1, R3 ;  /* 0x0000000115157824 */ /* 0x000fe200078e0203 */
[----:B------:R-:W1:Y:S01]  /*10730*/  SHFL.IDX PT, R15, R9, RZ, 0x1c1f ;  /* 0x001c1fff090f7589 */ /* 0x000e6200000e0000 */
[----:B------:R-:W-:Y:S01]  /*10740*/  IMAD R3, R6, c[0x0][0x428], RZ ;  /* 0x00010a0006037a24 */ /* 0x000fe200078e02ff */
[----:B------:R-:W-:-:S02]  /*10750*/  IADD3 R6, R10, 0x8, RZ ;  /* 0x000000080a067810 */ /* 0x000fc40007ffe0ff */
[----:B------:R-:W2:Y:S01]  /*10760*/  SHFL.IDX PT, R17, R9, 0x1, 0x1c1f ;  /* 0x003c1f0009117f89 */ /* 0x000ea200000e0000 */
        /* <DEDUP_REMOVED lines=8> */
[----:B-1----:R3:W-:Y:S04]  /*107f0*/  @!P2 ST.E [R14.64], R4 ;  /* 0x000000040e00a985 */ /* 0x0027e8000c10190a */
[----:B--2---:R3:W-:Y:S01]  /*10800*/  @!P1 ST.E [R16.64], R7 ;  /* 0x0000000710009985 */ /* 0x0047e2000c10190a */
[----:B------:R-:W-:-:S03]  /*10810*/  ISETP.GE.AND P1, PT, R10, R11, PT ;  /* 0x0000000b0a00720c */ /* 0x000fc60003f26270 */
[----:B------:R3:W1:Y:S10]  /*10820*/  SHFL.IDX PT, R13, R8, RZ, 0x1c1f ;  /* 0x001c1fff080d7589 */ /* 0x00067400000e0000 */
[----:B------:R-:W-:Y:S05]  /*10830*/  @P1 BRA `(.L_x_1612) ;  /* 0x000008d000001947 */ /* 0x000fea0003800000 */
[C---:B------:R-:W-:Y:S02]  /*10840*/  ISETP.GE.AND P1, PT, R5.reuse, c[0x0][0x3c8], PT ;  /* 0x0000f20005007a0c */ /* 0x040fe40003f26270 */
[----:B---3--:R-:W-:-:S02]  /*10850*/  IADD3 R7, R5, 0x8, RZ ;  /* 0x0000000805077810 */ /* 0x008fc40007ffe0ff */
[----:B------:R-:W-:Y:S02]  /*10860*/  IADD3 R6, R5, 0x10, RZ ;  /* 0x0000001005067810 */ /* 0x000fe40007ffe0ff */
[----:B------:R-:W-:Y:S02]  /*10870*/  ISETP.GE.AND P5, PT, R7, c[0x0][0x3c8], PT ;  /* 0x0000f20007007a0c */ /* 0x000fe40003fa6270 */
[C---:B------:R-:W-:Y:S02]  /*10880*/  IADD3 R4, R5.reuse, 0x18, RZ ;  /* 0x0000001805047810 */ /* 0x040fe40007ffe0ff */
[C---:B------:R-:W-:Y:S02]  /*10890*/  IADD3 R2, R5.reuse, 0x20, RZ ;  /* 0x0000002005027810 */ /* 0x040fe40007ffe0ff */
[----:B------:R-:W-:Y:S01]  /*108a0*/  ISETP.GE.AND P4, PT, R6, c[0x0][0x3c8], PT ;  /* 0x0000f20006007a0c */ /* 0x000fe20003f86270 */
[----:B-1--4-:R-:W-:Y:S01]  /*108b0*/  @!P1 IMAD.WIDE R10, R5, 0x4, R12 ;  /* 0x00000004050a9825 */ /* 0x012fe200078e020c */
[----:B------:R-:W-:-:S02]  /*108c0*/  ISETP.GE.AND P3, PT, R4, c[0x0][0x3c8], PT ;  /* 0x0000f20004007a0c */ /* 0x000fc40003f66270 */
[----:B------:R-:W-:Y:S02]  /*108d0*/  ISETP.GE.AND P2, PT, R2, c[0x0][0x3c8], PT ;  /* 0x0000f20002007a0c */ /* 0x000fe40003f46270 */
[C---:B------:R-:W-:Y:S01]  /*108e0*/  IADD3 R0, R5.reuse, 0x28, RZ ;  /* 0x0000002805007810 */ /* 0x040fe20007ffe0ff */
[----:B------:R1:W-:Y:S01]  /*108f0*/  @!P1 ST.E.64 [R10.64], R128 ;  /* 0x000000800a009985 */ /* 0x0003e2000c101b0a */
[----:B------:R-:W-:Y:S02]  /*10900*/  IADD3 R9, R5, 0x30, RZ ;  /* 0x0000003005097810 */ /* 0x000fe40007ffe0ff */
[----:B------:R-:W-:Y:S02]  /*10910*/  ISETP.GE.AND P6, PT, R0, c[0x0][0x3c8], PT ;  /* 0x0000f20000007a0c */ /* 0x000fe40003fc6270 */
[----:B------:R-:W-:Y:S02]  /*10920*/  ISETP.GE.AND P1, PT, R9, c[0x0][0x3c8], PT ;  /* 0x0000f20009007a0c */ /* 0x000fe40003f26270 */
[----:B------:R-:W-:-:S02]  /*10930*/  @!P5 LEA.HI R7, R7, R7, RZ, 0x1 ;  /* 0x000000070707d211 */ /* 0x000fc400078f08ff */
[----:B------:R-:W-:Y:S02]  /*10940*/  @!P4 LEA.HI R6, R6, R6, RZ, 0x1 ;  /* 0x000000060606c211 */ /* 0x000fe400078f08ff */
[----:B------:R-:W-:Y:S02]  /*10950*/  @!P5 LOP3.LUT R7, R7, 0xfffffffe, RZ, 0xc0, !PT ;  /* 0xfffffffe0707d812 */ /* 0x000fe400078ec0ff */
[----:B------:R-:W-:Y:S02]  /*10960*/  @!P3 LEA.HI R4, R4, R4, RZ, 0x1 ;  /* 0x000000040404b211 */ /* 0x000fe400078f08ff */
[----:B------:R-:W-:Y:S02]  /*10970*/  @!P2 LEA.HI R2, R2, R2, RZ, 0x1 ;  /* 0x000000020202a211 */ /* 0x000fe400078f08ff */
[----:B------:R-:W-:Y:S01]  /*10980*/  @!P4 LOP3.LUT R15, R6, 0xfffffffe, RZ, 0xc0, !PT ;  /* 0xfffffffe060fc812 */ /* 0x000fe200078ec0ff */
[----:B------:R-:W-:Y:S01]  /*10990*/  @!P5 IMAD.WIDE R6, R7, 0x4, R12 ;  /* 0x000000040706d825 */ /* 0x000fe200078e020c */
[----:B------:R-:W-:-:S02]  /*109a0*/  @!P3 LOP3.LUT R17, R4, 0xfffffffe, RZ, 0xc0, !PT ;  /* 0xfffffffe0411b812 */ /* 0x000fc400078ec0ff */
[----:B------:R-:W-:Y:S02]  /*109b0*/  @!P2 LOP3.LUT R19, R2, 0xfffffffe, RZ, 0xc0, !PT ;  /* 0xfffffffe0213a812 */ /* 0x000fe400078ec0ff */
[----:B------:R-:W-:Y:S01]  /*109c0*/  @!P6 LEA.HI R0, R0, R0, RZ, 0x1 ;  /* 0x000000000000e211 */ /* 0x000fe200078f08ff */
[----:B------:R2:W-:Y:S01]  /*109d0*/  @!P5 ST.E.64 [R6.64], R124 ;  /* 0x0000007c0600d985 */ /* 0x0005e2000c101b0a */
[----:B------:R-:W-:Y:S02]  /*109e0*/  @!P1 LEA.HI R9, R9, R9, RZ, 0x1 ;  /* 0x0000000909099211 */ /* 0x000fe400078f08ff */
[----:B------:R-:W-:Y:S01]  /*109f0*/  IADD3 R4, R5, 0x48, RZ ;  /* 0x0000004805047810 */ /* 0x000fe20007ffe0ff */
[--C-:B-1----:R-:W-:Y:S01]  /*10a00*/  @!P4 IMAD.WIDE R10, R15, 0x4, R12.reuse ;  /* 0x000000040f0ac825 */ /* 0x102fe200078e020c */
[----:B------:R-:W-:Y:S02]  /*10a10*/  @!P1 LOP3.LUT R9, R9, 0xfffffffe, RZ, 0xc0, !PT ;  /* 0xfffffffe09099812 */ /* 0x000fe400078ec0ff */
[----:B------:R-:W-:Y:S01]  /*10a20*/  IADD3 R18, R5, 0x40, RZ ;  /* 0x0000004005127810 */ /* 0x000fe20007ffe0ff */
[----:B------:R-:W-:Y:S01]  /*10a30*/  @!P3 IMAD.WIDE R14, R17, 0x4, R12 ;  /* 0x00000004110eb825 */ /* 0x000fe200078e020c */
[----:B------:R1:W-:Y:S01]  /*10a40*/  @!P4 ST.E.64 [R10.64], R120 ;  /* 0x000000780a00c985 */ /* 0x0003e2000c101b0a */
[----:B------:R-:W-:-:S02]  /*10a50*/  IADD3 R2, R5, 0x50, RZ ;  /* 0x0000005005027810 */ /* 0x000fc40007ffe0ff */
[----:B------:R-:W-:Y:S01]  /*10a60*/  @!P2 IMAD.WIDE R16, R19, 0x4, R12 ;  /* 0x000000041310a825 */ /* 0x000fe200078e020c */
[----:B------:R-:W-:Y:S01]  /*10a70*/  IADD3 R19, R5, 0x38, RZ ;  /* 0x0000003805137810 */ /* 0x000fe20007ffe0ff */
[----:B------:R3:W-:Y:S01]  /*10a80*/  @!P3 ST.E.64 [R14.64], R116 ;  /* 0x000000740e00b985 */ /* 0x0007e2000c101b0a */
[----:B------:R-:W-:Y:S02]  /*10a90*/  ISETP.GE.AND P3, PT, R4, c[0x0][0x3c8], PT ;  /* 0x0000f20004007a0c */ /* 0x000fe40003f66270 */
[----:B------:R-:W-:Y:S01]  /*10aa0*/  ISETP.GE.AND P5, PT, R19, c[0x0][0x3c8], PT ;  /* 0x0000f20013007a0c */ /* 0x000fe20003fa6270 */
[----:B------:R4:W-:Y:S01]  /*10ab0*/  @!P2 ST.E.64 [R16.64], R112 ;  /* 0x000000701000a985 */ /* 0x0009e2000c101b0a */
[----:B------:R-:W-:Y:S02]  /*10ac0*/  ISETP.GE.AND P4, PT, R18, c[0x0][0x3c8], PT ;  /* 0x0000f20012007a0c */ /* 0x000fe40003f86270 */
[----:B------:R-:W-:Y:S02]  /*10ad0*/  ISETP.GE.AND P2, PT, R2, c[0x0][0x3c8], PT ;  /* 0x0000f20002007a0c */ /* 0x000fe40003f46270 */
[----:B------:R-:W-:-:S02]  /*10ae0*/  IADD3 R20, R5, 0xa8, RZ ;  /* 0x000000a805147810 */ /* 0x000fc40007ffe0ff */
[----:B--2---:R-:W-:Y:S02]  /*10af0*/  @!P6 LOP3.LUT R7, R0, 0xfffffffe, RZ, 0xc0, !PT ;  /* 0xfffffffe0007e812 */ /* 0x004fe400078ec0ff */
[----:B------:R-:W-:-:S03]  /*10b00*/  IADD3 R0, R5, 0x58, RZ ;  /* 0x0000005805007810 */ /* 0x000fc60007ffe0ff */
[----:B------:R-:W-:Y:S01]  /*10b10*/  @!P5 LEA.HI R19, R19, R19, RZ, 0x1 ;  /* 0x000000131313d211 */ /* 0x000fe200078f08ff */
[--C-:B------:R-:W-:Y:S01]  /*10b20*/  @!P6 IMAD.WIDE R6, R7, 0x4, R12.reuse ;  /* 0x000000040706e825 */ /* 0x100fe200078e020c */
[----:B------:R-:W-:Y:S02]  /*10b30*/  @!P3 LEA.HI R4, R4, R4, RZ, 0x1 ;  /* 0x000000040404b211 */ /* 0x000fe400078f08ff */
[----:B------:R-:W-:Y:S01]  /*10b40*/  @!P4 LEA.HI R18, R18, R18, RZ, 0x1 ;  /* 0x000000121212c211 */ /* 0x000fe200078f08ff */
[----:B-1----:R-:W-:Y:S01]  /*10b50*/  @!P1 IMAD.WIDE R10, R9, 0x4, R12 ;  /* 0x00000004090a9825 */ /* 0x002fe200078e020c */
[----:B------:R1:W-:Y:S01]  /*10b60*/  @!P6 ST.E.64 [R6.64], R108 ;  /* 0x0000006c0600e985 */ /* 0x0003e2000c101b0a */
[----:B------:R-:W-:Y:S02]  /*10b70*/  @!P5 LOP3.LUT R19, R19, 0xfffffffe, RZ, 0xc0, !PT ;  /* 0xfffffffe1313d812 */ /* 0x000fe400078ec0ff */
[----:B------:R-:W-:Y:S01]  /*10b80*/  @!P2 LEA.HI R2, R2, R2, RZ, 0x1 ;  /* 0x000000020202a211 */ /* 0x000fe200078f08ff */
[----:B------:R2:W-:Y:S01]  /*10b90*/  @!P1 ST.E.64 [R10.64], R104 ;  /* 0x000000680a009985 */ /* 0x0005e2000c101b0a */
[----:B------:R-:W-:-:S02]  /*10ba0*/  ISETP.GE.AND P1, PT, R0, c[0x0][0x3c8], PT ;  /* 0x0000f20000007a0c */ /* 0x000fc40003f26270 */
[----:B---3--:R-:W-:Y:S02]  /*10bb0*/  @!P3 LOP3.LUT R15, R4, 0xfffffffe, RZ, 0xc0, !PT ;  /* 0xfffffffe040fb812 */ /* 0x008fe400078ec0ff */
[----:B------:R-:W-:Y:S02]  /*10bc0*/  IADD3 R4, R5, 0x60, RZ ;  /* 0x0000006005047810 */ /* 0x000fe40007ffe0ff */
[----:B------:R-:W-:Y:S01]  /*10bd0*/  @!P4 LOP3.LUT R9, R18, 0xfffffffe, RZ, 0xc0, !PT ;  /* 0xfffffffe1209c812 */ /* 0x000fe200078ec0ff */
[--C-:B------:R-:W-:Y:S01]  /*10be0*/  @!P3 IMAD.WIDE R14, R15, 0x4, R12.reuse ;  /* 0x000000040f0eb825 */ /* 0x100fe200078e020c */
[----:B------:R-:W-:Y:S02]  /*10bf0*/  ISETP.GE.AND P6, PT, R4, c[0x0][0x3c8], PT ;  /* 0x0000f20004007a0c */ /* 0x000fe40003fc6270 */
[----:B------:R-:W-:Y:S01]  /*10c00*/  IADD3 R18, R5, 0x68, RZ ;  /* 0x0000006805127810 */ /* 0x000fe20007ffe0ff */
[----:B----4-:R-:W-:Y:S01]  /*10c10*/  @!P4 IMAD.WIDE R16, R9, 0x4, R12 ;  /* 0x000000040910c825 */ /* 0x010fe200078e020c */
[----:B------:R-:W-:-:S02]  /*10c20*/  IADD3 R9, R5, 0x70, RZ ;  /* 0x0000007005097810 */ /* 0x000fc40007ffe0ff */
[----:B------:R-:W-:-:S04]  /*10c30*/  @!P1 LEA.HI R0, R0, R0, RZ, 0x1 ;  /* 0x0000000000009211 */ /* 0x000fc800078f08ff */
[----:B------:R-:W-:Y:S02]  /*10c40*/  @!P1 LOP3.LUT R21, R0, 0xfffffffe, RZ, 0xc0, !PT ;  /* 0xfffffffe00159812 */ /* 0x000fe400078ec0ff */
[C---:B------:R-:W-:Y:S02]  /*10c50*/  IADD3 R0, R5.reuse, 0x88, RZ ;  /* 0x0000008805007810 */ /* 0x040fe40007ffe0ff */
[----:B------:R-:W-:Y:S02]  /*10c60*/  @!P6 LEA.HI R4, R4, R4, RZ, 0x1 ;  /* 0x000000040404e211 */ /* 0x000fe400078f08ff */
[----:B-1----:R-:W-:Y:S02]  /*10c70*/  @!P2 LOP3.LUT R7, R2, 0xfffffffe, RZ, 0xc0, !PT ;  /* 0xfffffffe0207a812 */ /* 0x002fe400078ec0ff */
[----:B------:R-:W-:Y:S01]  /*10c80*/  IADD3 R2, R5, 0x78, RZ ;  /* 0x0000007805027810 */ /* 0x000fe20007ffe0ff */
[----:B--2---:R-:W-:Y:S01]  /*10c90*/  @!P5 IMAD.WIDE R10, R19, 0x4, R12 ;  /* 0x00000004130ad825 */ /* 0x004fe200078e020c */
[----:B------:R-:W-:-:S03]  /*10ca0*/  IADD3 R19, R5, 0x80, RZ ;  /* 0x0000008005137810 */ /* 0x000fc60007ffe0ff */
[----:B------:R-:W-:Y:S01]  /*10cb0*/  @!P2 IMAD.WIDE R6, R7, 0x4, R12 ;  /* 0x000000040706a825 */ /* 0x000fe200078e020c */
[----:B------:R1:W-:Y:S01]  /*10cc0*/  @!P5 ST.E.64 [R10.64], R100 ;  /* 0x000000640a00d985 */ /* 0x0003e2000c101b0a */
[----:B------:R-:W-:-:S03]  /*10cd0*/  ISETP.GE.AND P5, PT, R18, c[0x0][0x3c8], PT ;  /* 0x0000f20012007a0c */ /* 0x000fc60003fa6270 */
[----:B------:R2:W-:Y:S01]  /*10ce0*/  @!P4 ST.E.64 [R16.64], R36 ;  /* 0x000000241000c985 */ /* 0x0005e2000c101b0a */
[----:B------:R-:W-:-:S03]  /*10cf0*/  ISETP.GE.AND P4, PT, R9, c[0x0][0x3c8], PT ;  /* 0x0000f20009007a0c */ /* 0x000fc60003f86270 */
[----:B------:R3:W-:Y:S01]  /*10d00*/  @!P3 ST.E.64 [R14.64], R40 ;  /* 0x000000280e00b985 */ /* 0x0007e2000c101b0a */
[----:B------:R-:W-:-:S03]  /*10d10*/  ISETP.GE.AND P3, PT, R2, c[0x0][0x3c8], PT ;  /* 0x0000f20002007a0c */ /* 0x000fc60003f66270 */
[----:B------:R4:W-:Y:S01]  /*10d20*/  @!P2 ST.E.64 [R6.64], R44 ;  /* 0x0000002c0600a985 */ /* 0x0009e2000c101b0a */
[----:B------:R-:W-:Y:S02]  /*10d30*/  ISETP.GE.AND P2, PT, R19, c[0x0][0x3c8], PT ;  /* 0x0000f20013007a0c */ /* 0x000fe40003f46270 */
[----:B------:R-:W-:-:S03]  /*10d40*/  @!P5 LEA.HI R18, R18, R18, RZ, 0x1 ;  /* 0x000000121212d211 */ /* 0x000fc600078f08ff */
[----:B------:R-:W-:-:S04]  /*10d50*/  @!P4 LEA.HI R9, R9, R9, RZ, 0x1 ;  /* 0x000000090909c211 */ /* 0x000fc800078f08ff */
[----:B------:R-:W-:Y:S02]  /*10d60*/  @!P3 LEA.HI R2, R2, R2, RZ, 0x1 ;  /* 0x000000020202b211 */ /* 0x000fe400078f08ff */
[----:B------:R-:W-:Y:S02]  /*10d70*/  @!P4 LOP3.LUT R9, R9, 0xfffffffe, RZ, 0xc0, !PT ;  /* 0xfffffffe0909c812 */ /* 0x000fe400078ec0ff */
[----:B------:R-:W-:Y:S01]  /*10d80*/  @!P2 LEA.HI R19, R19, R19, RZ, 0x1 ;  /* 0x000000131313a211 */ /* 0x000fe200078f08ff */
[----:B-1----:R-:W-:-:S03]  /*10d90*/  @!P1 IMAD.WIDE R10, R21, 0x4, R12 ;  /* 0x00000004150a9825 */ /* 0x002fc600078e020c */
[----:B------:R-:W-:Y:S02]  /*10da0*/  @!P2 LOP3.LUT R19, R19, 0xfffffffe, RZ, 0xc0, !PT ;  /* 0xfffffffe1313a812 */ /* 0x000fe400078ec0ff */
[----:B------:R-:W-:Y:S01]  /*10db0*/  IADD3 R21, R5, 0xa0, RZ ;  /* 0x000000a005157810 */ /* 0x000fe20007ffe0ff */
[--C-:B--2---:R-:W-:Y:S01]  /*10dc0*/  @!P4 IMAD.WIDE R16, R9, 0x4, R12.reuse ;  /* 0x000000040910c825 */ /* 0x104fe200078e020c */
[----:B------:R1:W-:Y:S01]  /*10dd0*/  @!P1 ST.E.64 [R10.64], R48 ;  /* 0x000000300a009985 */ /* 0x0003e2000c101b0a */
[----:B------:R-:W-:Y:S02]  /*10de0*/  ISETP.GE.AND P1, PT, R0, c[0x0][0x3c8], PT ;  /* 0x0000f20000007a0c */ /* 0x000fe40003f26270 */
[----:B---3--:R-:W-:Y:S01]  /*10df0*/  @!P5 LOP3.LUT R15, R18, 0xfffffffe, RZ, 0xc0, !PT ;  /* 0xfffffffe120fd812 */ /* 0x008fe200078ec0ff */
[--C-:B------:R-:W-:Y:S01]  /*10e00*/  @!P2 IMAD.WIDE R18, R19, 0x4, R12.reuse ;  /* 0x000000041312a825 */ /* 0x100fe200078e020c */
[----:B------:R-:W-:Y:S02]  /*10e10*/  IADD3 R9, R5, 0xb0, RZ ;  /* 0x000000b005097810 */ /* 0x000fe40007ffe0ff */
[----:B----4-:R-:W-:Y:S01]  /*10e20*/  @!P6 LOP3.LUT R7, R4, 0xfffffffe, RZ, 0xc0, !PT ;  /* 0xfffffffe0407e812 */ /* 0x010fe200078ec0ff */
[----:B------:R-:W-:Y:S01]  /*10e30*/  @!P5 IMAD.WIDE R14, R15, 0x4, R12 ;  /* 0x000000040f0ed825 */ /* 0x000fe200078e020c */
[----:B------:R-:W-:-:S03]  /*10e40*/  IADD3 R4, R5, 0xb8, RZ ;  /* 0x000000b805047810 */ /* 0x000fc60007ffe0ff */
[----:B------:R-:W-:Y:S02]  /*10e50*/  @!P6 IMAD.WIDE R6, R7, 0x4, R12 ;  /* 0x000000040706e825 */ /* 0x000fe400078e020c */
[----:B------:R-:W-:-:S03]  /*10e60*/  @!P1 LEA.HI R0, R0, R0, RZ, 0x1 ;  /* 0x0000000000009211 */ /* 0x000fc600078f08ff */
[----:B------:R2:W-:Y:S04]  /*10e70*/  @!P6 ST.E.64 [R6.64], R52 ;  /* 0x000000340600e985 */ /* 0x0005e8000c101b0a */
[----:B------:R3:W-:Y:S04]  /*10e80*/  @!P5 ST.E.64 [R14.64], R56 ;  /* 0x000000380e00d985 */ /* 0x0007e8000c101b0a */
[----:B------:R-:W-:Y:S01]  /*10e90*/  @!P4 ST.E.64 [R16.64], R60 ;  /* 0x0000003c1000c985 */ /* 0x000fe2000c101b0a */
[----:B------:R-:W-:Y:S02]  /*10ea0*/  ISETP.GE.AND P4, PT, R21, c[0x0][0x3c8], PT ;  /* 0x0000f20015007a0c */ /* 0x000fe40003f86270 */
[----:B-1----:R-:W-:-:S02]  /*10eb0*/  @!P3 LOP3.LUT R11, R2, 0xfffffffe, RZ, 0xc0, !PT ;  /* 0xfffffffe020bb812 */ /* 0x002fc400078ec0ff */
[----:B------:R-:W-:-:S03]  /*10ec0*/  IADD3 R2, R5, 0x98, RZ ;  /* 0x0000009805027810 */ /* 0x000fc60007ffe0ff */
[----:B------:R-:W-:Y:S01]  /*10ed0*/  @!P3 IMAD.WIDE R10, R11, 0x4, R12 ;  /* 0x000000040b0ab825 */ /* 0x000fe200078e020c */
[----:B------:R-:W-:-:S04]  /*10ee0*/  ISETP.GE.AND P5, PT, R2, c[0x0][0x3c8], PT ;  /* 0x0000f20002007a0c */ /* 0x000fc80003fa6270 */
[----:B------:R1:W-:Y:S01]  /*10ef0*/  @!P3 ST.E.64 [R10.64], R64 ;  /* 0x000000400a00b985 */ /* 0x0003e2000c101b0a */
[----:B------:R-:W-:Y:S02]  /*10f00*/  ISETP.GE.AND P3, PT, R20, c[0x0][0x3c8], PT ;  /* 0x0000f20014007a0c */ /* 0x000fe40003f66270 */
[----:B------:R-:W-:Y:S01]  /*10f10*/  @!P4 LEA.HI R21, R21, R21, RZ, 0x1 ;  /* 0x000000151515c211 */ /* 0x000fe200078f08ff */
[----:B------:R4:W-:Y:S01]  /*10f20*/  @!P2 ST.E.64 [R18.64], R68 ;  /* 0x000000441200a985 */ /* 0x0009e2000c101b0a */
[----:B------:R-:W-:Y:S02]  /*10f30*/  ISETP.GE.AND P2, PT, R9, c[0x0][0x3c8], PT ;  /* 0x0000f20009007a0c */ /* 0x000fe40003f46270 */
[----:B--2---:R-:W-:Y:S02]  /*10f40*/  @!P1 LOP3.LUT R7, R0, 0xfffffffe, RZ, 0xc0, !PT ;  /* 0xfffffffe00079812 */ /* 0x004fe400078ec0ff */
[----:B------:R-:W-:Y:S02]  /*10f50*/  IADD3 R0, R5, 0x90, RZ ;  /* 0x0000009005007810 */ /* 0x000fe40007ffe0ff */
[----:B------:R-:W-:Y:S01]  /*10f60*/  @!P5 LEA.HI R2, R2, R2, RZ, 0x1 ;  /* 0x000000020202d211 */ /* 0x000fe200078f08ff */
[----:B------:R-:W-:Y:S01]  /*10f70*/  @!P1 IMAD.WIDE R6, R7, 0x4, R12 ;  /* 0x0000000407069825 */ /* 0x000fe200078e020c */
[----:B------:R-:W-:-:S02]  /*10f80*/  ISETP.GE.AND P6, PT, R0, c[0x0][0x3c8], PT ;  /* 0x0000f20000007a0c */ /* 0x000fc40003fc6270 */
[----:B------:R-:W-:Y:S02]  /*10f90*/  @!P3 LEA.HI R20, R20, R20, RZ, 0x1 ;  /* 0x000000141414b211 */ /* 0x000fe400078f08ff */
[----:B------:R2:W-:Y:S01]  /*10fa0*/  @!P1 ST.E.64 [R6.64], R72 ;  /* 0x0000004806009985 */ /* 0x0005e2000c101b0a */
[----:B------:R-:W-:Y:S02]  /*10fb0*/  ISETP.GE.AND P1, PT, R4, c[0x0][0x3c8], PT ;  /* 0x0000f20004007a0c */ /* 0x000fe40003f26270 */
[----:B------:R-:W-:Y:S02]  /*10fc0*/  @!P2 LEA.HI R9, R9, R9, RZ, 0x1 ;  /* 0x000000090909a211 */ /* 0x000fe400078f08ff */
[----:B------:R-:W-:Y:S02]  /*10fd0*/  @!P4 LOP3.LUT R21, R21, 0xfffffffe, RZ, 0xc0, !PT ;  /* 0xfffffffe1515c812 */ /* 0x000fe400078ec0ff */
[----:B---3--:R-:W-:Y:S02]  /*10fe0*/  @!P3 LOP3.LUT R15, R20, 0xfffffffe, RZ, 0xc0, !PT ;  /* 0xfffffffe140fb812 */ /* 0x008fe400078ec0ff */
[----:B------:R-:W-:-:S02]  /*10ff0*/  @!P6 LEA.HI R0, R0, R0, RZ, 0x1 ;  /* 0x000000000000e211 */ /* 0x000fc400078f08ff */
[----:B------:R-:W-:Y:S01]  /*11000*/  @!P2 LOP3.LUT R9, R9, 0xfffffffe, RZ, 0xc0, !PT ;  /* 0xfffffffe0909a812 */ /* 0x000fe200078ec0ff */
[--C-:B------:R-:W-:Y:S01]  /*11010*/  @!P3 IMAD.WIDE R14, R15, 0x4, R12.reuse ;  /* 0x000000040f0eb825 */ /* 0x100fe200078e020c */
[----:B-1----:R-:W-:Y:S02]  /*11020*/  @!P5 LOP3.LUT R11, R2, 0xfffffffe, RZ, 0xc0, !PT ;  /* 0xfffffffe020bd812 */ /* 0x002fe400078ec0ff */
[----:B------:R-:W-:Y:S01]  /*11030*/  @!P1 LEA.HI R4, R4, R4, RZ, 0x1 ;  /* 0x0000000404049211 */ /* 0x000fe200078f08ff */
[----:B----4-:R-:W-:-:S03]  /*11040*/  @!P4 IMAD.WIDE R18, R21, 0x4, R12 ;  /* 0x000000041512c825 */ /* 0x010fc600078e020c */
[----:B------:R-:W-:Y:S01]  /*11050*/  @!P1 LOP3.LUT R17, R4, 0xfffffffe, RZ, 0xc0, !PT ;  /* 0xfffffffe04119812 */ /* 0x000fe200078ec0ff */
[----:B------:R-:W-:-:S04]  /*11060*/  @!P5 IMAD.WIDE R10, R11, 0x4, R12 ;  /* 0x000000040b0ad825 */ /* 0x000fc800078e020c */
[----:B------:R-:W-:Y:S01]  /*11070*/  @!P2 IMAD.WIDE R20, R9, 0x4, R12 ;  /* 0x000000040914a825 */ /* 0x000fe200078e020c */
[----:B--2---:R-:W-:-:S05]  /*11080*/  @!P6 LOP3.LUT R7, R0, 0xfffffffe, RZ, 0xc0, !PT ;  /* 0xfffffffe0007e812 */ /* 0x004fca00078ec0ff */
        /* <DEDUP_REMOVED lines=8> */
.L_x_1612:
[----:B------:R-:W-:Y:S05]  /*11110*/  BSYNC B0 ;  /* 0x0000000000007941 */ /* 0x000fea0003800000 */
.L_x_1611:
[----:B-1-3--:R1:W2:Y:S04]  /*11120*/  SHFL.IDX PT, R7, R8, 0x1, 0x1c1f ;  /* 0x003c1f0008077f89 */ /* 0x00a2a800000e0000 */
[----:B------:R1:W3:Y:S01]  /*11130*/  SHFL.IDX PT, R6, R3, 0x1, 0x1c1f ;  /* 0x003c1f0003067f89 */ /* 0x0002e200000e0000 */
[----:B------:R-:W-:Y:S05]  /*11140*/  @P0 EXIT ;  /* 0x000000000000094d */ /* 0x000fea0003800000 */
[C---:B-1----:R-:W-:Y:S02]  /*11150*/  IADD3 R3, R5.reuse, 0x8, RZ ;  /* 0x0000000805037810 */ /* 0x042fe40007ffe0ff */
[----:B------:R-:W-:-:S02]  /*11160*/  ISETP.GE.AND P1, PT, R5, c[0x0][0x3c8], PT ;  /* 0x0000f20005007a0c */ /* 0x000fc40003f26270 */
[----:B------:R-:W-:Y:S02]  /*11170*/  ISETP.GE.AND P0, PT, R3, c[0x0][0x3c8], PT ;  /* 0x0000f20003007a0c */ /* 0x000fe40003f06270 */
[C---:B------:R-:W-:Y:S02]  /*11180*/  IADD3 R2, R5.reuse, 0x10, RZ ;  /* 0x0000001005027810 */ /* 0x040fe40007ffe0ff */
[C---:B------:R-:W-:Y:S02]  /*11190*/  IADD3 R0, R5.reuse, 0x18, RZ ;  /* 0x0000001805007810 */ /* 0x040fe40007ffe0ff */
[----:B------:R-:W-:Y:S02]  /*111a0*/  ISETP.GE.AND P6, PT, R2, c[0x0][0x3c8], PT ;  /* 0x0000f20002007a0c */ /* 0x000fe40003fc6270 */
[----:B------:R-:W-:Y:S02]  /*111b0*/  ISETP.GE.AND P5, PT, R0, c[0x0][0x3c8], PT ;  /* 0x0000f20000007a0c */ /* 0x000fe40003fa6270 */
[C---:B------:R-:W-:Y:S01]  /*111c0*/  IADD3 R10, R5.reuse, 0x20, RZ ;  /* 0x00000020050a7810 */ /* 0x040fe20007ffe0ff */
[C---:B--234-:R-:W-:Y:S01]  /*111d0*/  @!P1 IMAD.WIDE R12, R5.reuse, 0x4, R6 ;  /* 0x00000004050c9825 */ /* 0x05cfe200078e0206 */
[----:B------:R-:W-:-:S02]  /*111e0*/  IADD3 R9, R5, 0x28, RZ ;  /* 0x0000002805097810 */ /* 0x000fc40007ffe0ff */
[----:B------:R-:W-:Y:S02]  /*111f0*/  @!P0 LEA.HI R3, R3, R3, RZ, 0x1 ;  /* 0x0000000303038211 */ /* 0x000fe400078f08ff */
[----:B------:R-:W-:Y:S01]  /*11200*/  IADD3 R8, R5, 0x30, RZ ;  /* 0x0000003005087810 */ /* 0x000fe20007ffe0ff */
[----:B------:R1:W-:Y:S01]  /*11210*/  @!P1 ST.E.64 [R12.64], R130 ;  /* 0x000000820c009985 */ /* 0x0003e2000c101b0a */
[----:B------:R-:W-:Y:S02]  /*11220*/  @!P0 LOP3.LUT R3, R3, 0xfffffffe, RZ, 0xc0, !PT ;  /* 0xfffffffe03038812 */ /* 0x000fe400078ec0ff */
[----:B------:R-:W-:Y:S02]  /*11230*/  IADD3 R4, R5, 0x38, RZ ;  /* 0x0000003805047810 */ /* 0x000fe40007ffe0ff */
[----:B------:R-:W-:Y:S01]  /*11240*/  ISETP.GE.AND P4, PT, R10, c[0x0][0x3c8], PT ;  /* 0x0000f2000a007a0c */ /* 0x000fe20003f86270 */
[----:B------:R-:W-:Y:S01]  /*11250*/  @!P0 IMAD.WIDE R14, R3, 0x4, R6 ;  /* 0x00000004030e8825 */ /* 0x000fe200078e0206 */
        /* <DEDUP_REMOVED lines=8> */
[----:B------:R-:W-:Y:S02]  /*112e0*/  @!P6 LOP3.LUT R11, R2, 0xfffffffe, RZ, 0xc0, !PT ;  /* 0xfffffffe020be812 */ /* 0x000fe400078ec0ff */
[----:B------:R-:W-:Y:S02]  /*112f0*/  @!P4 LEA.HI R10, R10, R10, RZ, 0x1 ;  /* 0x0000000a0a0ac211 */ /* 0x000fe400078f08ff */
[----:B------:R-:W-:Y:S02]  /*11300*/  @!P3 LEA.HI R9, R9, R9, RZ, 0x1 ;  /* 0x000000090909b211 */ /* 0x000fe400078f08ff */
[----:B------:R-:W-:Y:S02]  /*11310*/  IADD3 R2, R5, 0x48, RZ ;  /* 0x0000004805027810 */ /* 0x000fe40007ffe0ff */
[----:B-1----:R-:W-:Y:S02]  /*11320*/  @!P5 LOP3.LUT R13, R0, 0xfffffffe, RZ, 0xc0, !PT ;  /* 0xfffffffe000dd812 */ /* 0x002fe400078ec0ff */
[----:B------:R-:W-:-:S02]  /*11330*/  @!P2 LEA.HI R8, R8, R8, RZ, 0x1 ;  /* 0x000000080808a211 */ /* 0x000fc400078f08ff */
[----:B------:R-:W-:Y:S01]  /*11340*/  IADD3 R0, R5, 0x50, RZ ;  /* 0x0000005005007810 */ /* 0x000fe20007ffe0ff */
[--C-:B------:R-:W-:Y:S01]  /*11350*/  @!P5 IMAD.WIDE R12, R13, 0x4, R6.reuse ;  /* 0x000000040d0cd825 */ /* 0x100fe200078e0206 */
[----:B------:R-:W-:Y:S02]  /*11360*/  @!P1 LEA.HI R4, R4, R4, RZ, 0x1 ;  /* 0x0000000404049211 */ /* 0x000fe400078f08ff */
[----:B------:R-:W-:Y:S02]  /*11370*/  @!P0 LEA.HI R3, R3, R3, RZ, 0x1 ;  /* 0x0000000303038211 */ /* 0x000fe400078f08ff */
[----:B------:R-:W-:Y:S01]  /*11380*/  @!P3 LOP3.LUT R9, R9, 0xfffffffe, RZ, 0xc0, !PT ;  /* 0xfffffffe0909b812 */ /* 0x000fe200078ec0ff */
[----:B--2---:R-:W-:Y:S01]  /*11390*/  @!P6 IMAD.WIDE R14, R11, 0x4, R6 ;  /* 0x000000040b0ee825 */ /* 0x004fe200078e0206 */
[----:B------:R-:W-:Y:S02]  /*113a0*/  @!P4 LOP3.LUT R11, R10, 0xfffffffe, RZ, 0xc0, !PT ;  /* 0xfffffffe0a0bc812 */ /* 0x000fe400078ec0ff */
[----:B------:R-:W-:-:S02]  /*113b0*/  @!P0 LOP3.LUT R3, R3, 0xfffffffe, RZ, 0xc0, !PT ;  /* 0xfffffffe03038812 */ /* 0x000fc400078ec0ff */
[----:B------:R1:W-:Y:S01]  /*113c0*/  @!P6 ST.E.64 [R14.64], R122 ;  /* 0x0000007a0e00e985 */ /* 0x0003e2000c101b0a */
[----:B------:R-:W-:Y:S01]  /*113d0*/  ISETP.GE.AND P6, PT, R2, c[0x0][0x3c8], PT ;  /* 0x0000f20002007a0c */ /* 0x000fe20003fc6270 */
[--C-:B------:R-:W-:Y:S01]  /*113e0*/  @!P4 IMAD.WIDE R10, R11, 0x4, R6.reuse ;  /* 0x000000040b0ac825 */ /* 0x100fe200078e0206 */
[----:B------:R-:W-:Y:S01]  /*113f0*/  IADD3 R20, R5, 0x58, RZ ;  /* 0x0000005805147810 */ /* 0x000fe20007ffe0ff */
[----:B------:R2:W-:Y:S01]  /*11400*/  @!P5 ST.E.64 [R12.64], R118 ;  /* 0x000000760c00d985 */ /* 0x0005e2000c101b0a */
[----:B------:R-:W-:Y:S01]  /*11410*/  ISETP.GE.AND P5, PT, R0, c[0x0][0x3c8], PT ;  /* 0x0000f20000007a0c */ /* 0x000fe20003fa6270 */
[----:B------:R-:W-:Y:S01]  /*11420*/  @!P0 IMAD.WIDE R16, R3, 0x4, R6 ;  /* 0x0000000403108825 */ /* 0x000fe200078e0206 */
[C---:B------:R-:W-:Y:S01]  /*11430*/  IADD3 R19, R5.reuse, 0x60, RZ ;  /* 0x0000006005137810 */ /* 0x040fe20007ffe0ff */
[----:B------:R3:W-:Y:S01]  /*11440*/  @!P4 ST.E.64 [R10.64], R114 ;  /* 0x000000720a00c985 */ /* 0x0007e2000c101b0a */
[C---:B------:R-:W-:Y:S02]  /*11450*/  IADD3 R18, R5.reuse, 0x68, RZ ;  /* 0x0000006805127810 */ /* 0x040fe40007ffe0ff */
[----:B------:R-:W-:-:S02]  /*11460*/  IADD3 R3, R5, 0x78, RZ ;  /* 0x0000007805037810 */ /* 0x000fc40007ffe0ff */
[----:B------:R-:W-:Y:S02]  /*11470*/  ISETP.GE.AND P4, PT, R20, c[0x0][0x3c8], PT ;  /* 0x0000f20014007a0c */ /* 0x000fe40003f86270 */
[----:B------:R-:W-:-:S03]  /*11480*/  @!P6 LEA.HI R2, R2, R2, RZ, 0x1 ;  /* 0x000000020202e211 */ /* 0x000fc600078f08ff */
[----:B------:R-:W-:-:S08]  /*11490*/  @!P5 LEA.HI R0, R0, R0, RZ, 0x1 ;  /* 0x000000000000d211 */ /* 0x000fd000078f08ff */
[----:B------:R-:W-:Y:S02]  /*114a0*/  @!P4 LEA.HI R20, R20, R20, RZ, 0x1 ;  /* 0x000000141414c211 */ /* 0x000fe400078f08ff */
[----:B-1----:R-:W-:Y:S01]  /*114b0*/  @!P2 LOP3.LUT R15, R8, 0xfffffffe, RZ, 0xc0, !PT ;  /* 0xfffffffe080fa812 */ /* 0x002fe200078ec0ff */
[----:B------:R-:W-:Y:S01]  /*114c0*/  @!P3 IMAD.WIDE R8, R9, 0x4, R6 ;  /* 0x000000040908b825 */ /* 0x000fe200078e0206 */
[----:B--2---:R-:W-:-:S03]  /*114d0*/  @!P1 LOP3.LUT R13, R4, 0xfffffffe, RZ, 0xc0, !PT ;  /* 0xfffffffe040d9812 */ /* 0x004fc600078ec0ff */
[--C-:B------:R-:W-:Y:S01]  /*114e0*/  @!P2 IMAD.WIDE R14, R15, 0x4, R6.reuse ;  /* 0x000000040f0ea825 */ /* 0x100fe200078e0206 */
[----:B------:R-:W-:Y:S01]  /*114f0*/  IADD3 R4, R5, 0x70, RZ ;  /* 0x0000007005047810 */ /* 0x000fe20007ffe0ff */
[----:B------:R1:W-:Y:S01]  /*11500*/  @!P3 ST.E.64 [R8.64], R110 ;  /* 0x0000006e0800b985 */ /* 0x0003e2000c101b0a */
[----:B------:R-:W-:Y:S01]  /*11510*/  ISETP.GE.AND P3, PT, R19, c[0x0][0x3c8], PT ;  /* 0x0000f20013007a0c */ /* 0x000fe20003f66270 */
[--C-:B------:R-:W-:Y:S01]  /*11520*/  @!P1 IMAD.WIDE R12, R13, 0x4, R6.reuse ;  /* 0x000000040d0c9825 */ /* 0x100fe200078e0206 */
[----:B---3--:R-:W-:Y:S01]  /*11530*/  @!P5 LOP3.LUT R11, R0, 0xfffffffe, RZ, 0xc0, !PT ;  /* 0xfffffffe000bd812 */ /* 0x008fe200078ec0ff */
[----:B------:R-:W-:Y:S01]  /*11540*/  @!P2 ST.E.64 [R14.64], R106 ;  /* 0x0000006a0e00a985 */ /* 0x000fe2000c101b0a */
[----:B------:R-:W-:Y:S02]  /*11550*/  ISETP.GE.AND P2, PT, R18, c[0x0][0x3c8], PT ;  /* 0x0000f20012007a0c */ /* 0x000fe40003f46270 */
[----:B------:R-:W-:Y:S01]  /*11560*/  IADD3 R0, R5, 0x88, RZ ;  /* 0x0000008805007810 */ /* 0x000fe20007ffe0ff */
[----:B------:R2:W-:Y:S01]  /*11570*/  @!P1 ST.E.64 [R12.64], R102 ;  /* 0x000000660c009985 */ /* 0x0005e2000c101b0a */
[----:B------:R-:W-:Y:S01]  /*11580*/  ISETP.GE.AND P1, PT, R4, c[0x0][0x3c8], PT ;  /* 0x0000f20004007a0c */ /* 0x000fe20003f26270 */
[----:B------:R-:W-:-:S02]  /*11590*/  @!P5 IMAD.WIDE R10, R11, 0x4, R6 ;  /* 0x000000040b0ad825 */ /* 0x000fc400078e0206 */
[----:B------:R3:W-:Y:S01]  /*115a0*/  @!P0 ST.E.64 [R16.64], R38 ;  /* 0x0000002610008985 */ /* 0x0007e2000c101b0a */
[----:B------:R-:W-:Y:S02]  /*115b0*/  ISETP.GE.AND P0, PT, R3, c[0x0][0x3c8], PT ;  /* 0x0000f20003007a0c */ /* 0x000fe40003f06270 */
[----:B------:R-:W-:-:S03]  /*115c0*/  @!P3 LEA.HI R19, R19, R19, RZ, 0x1 ;  /* 0x000000131313b211 */ /* 0x000fc600078f08ff */
[----:B------:R-:W-:Y:S02]  /*115d0*/  @!P2 LEA.HI R18, R18, R18, RZ, 0x1 ;  /* 0x000000121212a211 */ /* 0x000fe400078f08ff */
[----:B------:R-:W-:Y:S02]  /*115e0*/  @!P3 LOP3.LUT R19, R19, 0xfffffffe, RZ, 0xc0, !PT ;  /* 0xfffffffe1313b812 */ /* 0x000fe400078ec0ff */
[----:B------:R-:W-:-:S04]  /*115f0*/  @!P1 LEA.HI R4, R4, R4, RZ, 0x1 ;  /* 0x0000000404049211 */ /* 0x000fc800078f08ff */
[----:B------:R-:W-:Y:S02]  /*11600*/  @!P0 LEA.HI R3, R3, R3, RZ, 0x1 ;  /* 0x0000000303038211 */ /* 0x000fe400078f08ff */
[----:B-1----:R-:W-:Y:S02]  /*11610*/  @!P6 LOP3.LUT R9, R2, 0xfffffffe, RZ, 0xc0, !PT ;  /* 0xfffffffe0209e812 */ /* 0x002fe400078ec0ff */
[----:B------:R-:W-:Y:S02]  /*11620*/  IADD3 R2, R5, 0x80, RZ ;  /* 0x0000008005027810 */ /* 0x000fe40007ffe0ff */
[----:B------:R-:W-:Y:S01]  /*11630*/  @!P0 LOP3.LUT R3, R3, 0xfffffffe, RZ, 0xc0, !PT ;  /* 0xfffffffe03038812 */ /* 0x000fe200078ec0ff */
[----:B------:R-:W-:Y:S01]  /*11640*/  @!P6 IMAD.WIDE R8, R9, 0x4, R6 ;  /* 0x000000040908e825 */ /* 0x000fe200078e0206 */
[----:B--2---:R-:W-:-:S03]  /*11650*/  @!P4 LOP3.LUT R13, R20, 0xfffffffe, RZ, 0xc0, !PT ;  /* 0xfffffffe140dc812 */ /* 0x004fc600078ec0ff */
[--C-:B------:R-:W-:Y:S01]  /*11660*/  @!P3 IMAD.WIDE R14, R19, 0x4, R6.reuse ;  /* 0x00000004130eb825 */ /* 0x100fe200078e0206 */
[----:B------:R1:W-:Y:S01]  /*11670*/  @!P6 ST.E.64 [R8.64], R42 ;  /* 0x0000002a0800e985 */ /* 0x0003e2000c101b0a */
[----:B------:R-:W-:Y:S02]  /*11680*/  ISETP.GE.AND P6, PT, R2, c[0x0][0x3c8], PT ;  /* 0x0000f20002007a0c */ /* 0x000fe40003fc6270 */
[--C-:B------:R-:W-:Y:S01]  /*11690*/  @!P4 IMAD.WIDE R12, R13, 0x4, R6.reuse ;  /* 0x000000040d0cc825 */ /* 0x100fe200078e0206 */
[----:B------:R2:W-:Y:S01]  /*116a0*/  @!P5 ST.E.64 [R10.64], R46 ;  /* 0x0000002e0a00d985 */ /* 0x0005e2000c101b0a */
[----:B------:R-:W-:Y:S02]  /*116b0*/  ISETP.GE.AND P5, PT, R0, c[0x0][0x3c8], PT ;  /* 0x0000f20000007a0c */ /* 0x000fe40003fa6270 */
[----:B------:R-:W-:Y:S01]  /*116c0*/  IADD3 R20, R5, 0x90, RZ ;  /* 0x0000009005147810 */ /* 0x000fe20007ffe0ff */
[----:B---3--:R-:W-:Y:S01]  /*116d0*/  @!P0 IMAD.WIDE R16, R3, 0x4, R6 ;  /* 0x0000000403108825 */ /* 0x008fe200078e0206 */
[C---:B------:R-:W-:Y:S01]  /*116e0*/  IADD3 R19, R5.reuse, 0x98, RZ ;  /* 0x0000009805137810 */ /* 0x040fe20007ffe0ff */
[----:B------:R3:W-:Y:S01]  /*116f0*/  @!P4 ST.E.64 [R12.64], R50 ;  /* 0x000000320c00c985 */ /* 0x0007e2000c101b0a */
[----:B------:R-:W-:-:S02]  /*11700*/  IADD3 R3, R5, 0xb0, RZ ;  /* 0x000000b005037810 */ /* 0x000fc40007ffe0ff */
[----:B------:R-:W-:Y:S01]  /*11710*/  ISETP.GE.AND P4, PT, R20, c[0x0][0x3c8], PT ;  /* 0x0000f20014007a0c */ /* 0x000fe20003f86270 */
[----:B------:R4:W-:Y:S01]  /*11720*/  @!P3 ST.E.64 [R14.64], R54 ;  /* 0x000000360e00b985 */ /* 0x0009e2000c101b0a */
[----:B------:R-:W-:Y:S02]  /*11730*/  ISETP.GE.AND P3, PT, R19, c[0x0][0x3c8], PT ;  /* 0x0000f20013007a0c */ /* 0x000fe40003f66270 */
[----:B------:R-:W-:Y:S02]  /*11740*/  @!P6 LEA.HI R2, R2, R2, RZ, 0x1 ;  /* 0x000000020202e211 */ /* 0x000fe400078f08ff */
[----:B------:R-:W-:-:S07]  /*11750*/  @!P5 LEA.HI R0, R0, R0, RZ, 0x1 ;  /* 0x000000000000d211 */ /* 0x000fce00078f08ff */
[----:B------:R-:W-:Y:S02]  /*11760*/  @!P4 LEA.HI R20, R20, R20, RZ, 0x1 ;  /* 0x000000141414c211 */ /* 0x000fe400078f08ff */
[----:B------:R-:W-:Y:S02]  /*11770*/  @!P3 LEA.HI R19, R19, R19, RZ, 0x1 ;  /* 0x000000131313b211 */ /* 0x000fe400078f08ff */
[----:B-1----:R-:W-:Y:S02]  /*11780*/  @!P2 LOP3.LUT R9, R18, 0xfffffffe, RZ, 0xc0, !PT ;  /* 0xfffffffe1209a812 */ /* 0x002fe400078ec0ff */
[----:B------:R-:W-:Y:S02]  /*11790*/  IADD3 R18, R5, 0xa0, RZ ;  /* 0x000000a005127810 */ /* 0x000fe40007ffe0ff */
[----:B--2---:R-:W-:Y:S01]  /*117a0*/  @!P1 LOP3.LUT R11, R4, 0xfffffffe, RZ, 0xc0, !PT ;  /* 0xfffffffe040b9812 */ /* 0x004fe200078ec0ff */
[----:B------:R-:W-:Y:S01]  /*117b0*/  @!P2 IMAD.WIDE R8, R9, 0x4, R6 ;  /* 0x000000040908a825 */ /* 0x000fe200078e0206 */
[----:B------:R-:W-:-:S02]  /*117c0*/  IADD3 R4, R5, 0xa8, RZ ;  /* 0x000000a805047810 */ /* 0x000fc40007ffe0ff */
[----:B------:R-:W-:Y:S01]  /*117d0*/  @!P3 LOP3.LUT R19, R19, 0xfffffffe, RZ, 0xc0, !PT ;  /* 0xfffffffe1313b812 */ /* 0x000fe200078ec0ff */
[----:B------:R-:W-:Y:S01]  /*117e0*/  @!P1 IMAD.WIDE R10, R11, 0x4, R6 ;  /* 0x000000040b0a9825 */ /* 0x000fe200078e0206 */
[----:B------:R1:W-:Y:S01]  /*117f0*/  @!P2 ST.E.64 [R8.64], R58 ;  /* 0x0000003a0800a985 */ /* 0x0003e2000c101b0a */
[----:B------:R-:W-:Y:S02]  /*11800*/  ISETP.GE.AND P2, PT, R18, c[0x0][0x3c8], PT ;  /* 0x0000f20012007a0c */ /* 0x000fe40003f46270 */
[----:B---3--:R-:W-:Y:S01]  /*11810*/  @!P4 LOP3.LUT R13, R20, 0xfffffffe, RZ, 0xc0, !PT ;  /* 0xfffffffe140dc812 */ /* 0x008fe200078ec0ff */
        /* <DEDUP_REMOVED lines=34> */
.L_x_1610:
        /* <DEDUP_REMOVED lines=50> */
.L_x_1613:
        /* <DEDUP_REMOVED lines=10> */
.L_x_4965:


//--------------------- .text._ZN7cutlass13device_kernelIN5flash19enable_sm80_to_sm89INS1_16FlashAttnFwdSm80INS1_25CollectiveMainloopFwdSm80ILi8ELi2ELb0EN4cute5tupleIJNS5_1CILi128EEENS7_ILi64EEENS7_ILi192EEEEEELi192ENS_10bfloat16_tEfNS_4arch4Sm80ELb0ELb1ELb1ELb1ELb0ELb0ELb1ELb1EEENS1_21CollectiveEpilogueFwdINS6_IJS8_SA_S9_EEENS6_IJNS7_ILi1EEESI_SI_EEESC_SE_Li256ELb1ELb1ELb1ELb0EEENS1_36VarlenDynamicPersistentTileSchedulerILi128ELi64ELi256ELi256ELb1ELb1ELb0ELb1ELb0ELb1EEEEEEEEEvNT_6ParamsE --------------------------
	.section	.text._ZN7cutlass13device_kernelIN5flash19enable_sm80_to_sm89INS1_16FlashAttnFwdSm80INS1_25CollectiveMainloopFwdSm80ILi8ELi2ELb0EN4cute5tupleIJNS5_1CILi128EEENS7_ILi64EEENS7_ILi192EEEEEELi192ENS_10bfloat16_tEfNS_4arch4Sm80ELb0ELb1ELb1ELb1ELb0ELb0ELb1ELb1EEENS1_21CollectiveEpilogueFwdINS6_IJS8_SA_S9_EEENS6_IJNS7_ILi1EEESI_SI_EEESC_SE_Li256ELb1ELb1ELb1ELb0EEENS1_36VarlenDynamicPersistentTileSchedulerILi128ELi64ELi256ELi256ELb1ELb1ELb0ELb1ELb0ELb1EEEEEEEEEvNT_6ParamsE,"ax",@progbits
	.sectioninfo	@"SHI_REGISTERS=255"
	.align	128
.text._ZN7cutlass13device_kernelIN5flash19enable_sm80_to_sm89INS1_16FlashAttnFwdSm80INS1_25CollectiveMainloopFwdSm80ILi8ELi2ELb0EN4cute5tupleIJNS5_1CILi128EEENS7_ILi64EEENS7_ILi192EEEEEELi192ENS_10bfloat16_tEfNS_4arch4Sm80ELb0ELb1ELb1ELb1ELb0ELb0ELb1ELb1EEENS1_21CollectiveEpilogueFwdINS6_IJS8_SA_S9_EEENS6_IJNS7_ILi1EEESI_SI_EEESC_SE_Li256ELb1ELb1ELb1ELb0EEENS1_36VarlenDynamicPersistentTileSchedulerILi128ELi64ELi256ELi256ELb1ELb1ELb0ELb1ELb0ELb1EEEEEEEEEvNT_6ParamsE:
        .type           _ZN7cutlass13device_kernelIN5flash19enable_sm80_to_sm89INS1_16FlashAttnFwdSm80INS1_25CollectiveMainloopFwdSm80ILi8ELi2ELb0EN4cute5tupleIJNS5_1CILi128EEENS7_ILi64EEENS7_ILi192EEEEEELi192ENS_10bfloat16_tEfNS_4arch4Sm80ELb0ELb1ELb1ELb1ELb0ELb0ELb1ELb1EEENS1_21CollectiveEpilogueFwdINS6_IJS8_SA_S9_EEENS6_IJNS7_ILi1EEESI_SI_EEESC_SE_Li256ELb1ELb1ELb1ELb0EEENS1_36VarlenDynamicPersistentTileSchedulerILi128ELi64ELi256ELi256ELb1ELb1ELb0ELb1ELb0ELb1EEEEEEEEEvNT_6ParamsE,@function
        .size           _ZN7cutlass13device_kernelIN5flash19enable_sm80_to_sm89INS1_16FlashAttnFwdSm80INS1_25CollectiveMainloopFwdSm80ILi8ELi2ELb0EN4cute5tupleIJNS5_1CILi128EEENS7_ILi64EEENS7_ILi192EEEEEELi192ENS_10bfloat16_tEfNS_4arch4Sm80ELb0ELb1ELb1ELb1ELb0ELb0ELb1ELb1EEENS1_21CollectiveEpilogueFwdINS6_IJS8_SA_S9_EEENS6_IJNS7_ILi1EEESI_SI_EEESC_SE_Li256ELb1ELb1ELb1ELb0EEENS1_36VarlenDynamicPersistentTileSchedulerILi128ELi64ELi256ELi256ELb1ELb1ELb0ELb1ELb0ELb1EEEEEEEEEvNT_6ParamsE,(.L_x_4966 - _ZN7cutlass13device_kernelIN5flash19enable_sm80_to_sm89INS1_16FlashAttnFwdSm80INS1_25CollectiveMainloopFwdSm80ILi8ELi2ELb0EN4cute5tupleIJNS5_1CILi128EEENS7_ILi64EEENS7_ILi192EEEEEELi192ENS_10bfloat16_tEfNS_4arch4Sm80ELb0ELb1ELb1ELb1ELb0ELb0ELb1ELb1EEENS1_21CollectiveEpilogueFwdINS6_IJS8_SA_S9_EEENS6_IJNS7_ILi1EEESI_SI_EEESC_SE_Li256ELb1ELb1ELb1ELb0EEENS1_36VarlenDynamicPersistentTileSchedulerILi128ELi64ELi256ELi256ELb1ELb1ELb0ELb1ELb0ELb1EEEEEEEEEvNT_6ParamsE)
        .other          _ZN7cutlass13device_kernelIN5flash19enable_sm80_to_sm89INS1_16FlashAttnFwdSm80INS1_25CollectiveMainloopFwdSm80ILi8ELi2ELb0EN4cute5tupleIJNS5_1CILi128EEENS7_ILi64EEENS7_ILi192EEEEEELi192ENS_10bfloat16_tEfNS_4arch4Sm80ELb0ELb1ELb1ELb1ELb0ELb0ELb1ELb1EEENS1_21CollectiveEpilogueFwdINS6_IJS8_SA_S9_EEENS6_IJNS7_ILi1EEESI_SI_EEESC_SE_Li256ELb1ELb1ELb1ELb0EEENS1_36VarlenDynamicPersistentTileSchedulerILi128ELi64ELi256ELi256ELb1ELb1ELb0ELb1ELb0ELb1EEEEEEEEEvNT_6ParamsE,@"STO_CUDA_ENTRY STV_DEFAULT"
_ZN7cutlass13device_kernelIN5flash19enable_sm80_to_sm89INS1_16FlashAttnFwdSm80INS1_25CollectiveMainloopFwdSm80ILi8ELi2ELb0EN4cute5tupleIJNS5_1CILi128EEENS7_ILi64EEENS7_ILi192EEEEEELi192ENS_10bfloat16_tEfNS_4arch4Sm80ELb0ELb1ELb1ELb1ELb0ELb0ELb1ELb1EEENS1_21CollectiveEpilogueFwdINS6_IJS8_SA_S9_EEENS6_IJNS7_ILi1EEESI_SI_EEESC_SE_Li256ELb1ELb1ELb1ELb0EEENS1_36VarlenDynamicPersistentTileSchedulerILi128ELi64ELi256ELi256ELb1ELb1ELb0ELb1ELb0ELb1EEEEEEEEEvNT_6ParamsE:
        /* <DEDUP_REMOVED lines=52> */
.L_x_1619:
        /* <DEDUP_REMOVED lines=16> */
.L_x_1762:
        /* <DEDUP_REMOVED lines=16> */
.L_x_1763:
[----:B---3--:R-:W-:-:S05]  /*0540*/  IMAD R0, R0, c[0x0][0x538], RZ ;  /* 0x00014e0000007a24 */ /* 0x008fca00078e02ff */
[----:B------:R-:W-:-:S04]  /*0550*/  IADD3 R6, R0, R6, RZ ;  /* 0x0000000600067210 */ /* 0x000fc80007ffe0ff */
[----:B------:R-:W-:-:S13]  /*0560*/  ISETP.GT.AND P0, PT, R6, UR4, PT ;  /* 0x0000000406007c0c */ /* 0x000fda000bf04270 */
[----:B-12---:R-:W-:Y:S05]  /*0570*/  @!P0 BRA `(.L_x_1619) ;  /* 0xfffffdc000008947 */ /* 0x006fea000383ffff */
.L_x_1615:
[----:B------:R-:W-:-:S05]  /*0580*/  IADD3 R11, -R0, R6, RZ ;  /* 0x00000006000b7210 */ /* 0x000fca0007ffe1ff */
[----:B------:R-:W-:-:S05]  /*0590*/  IMAD R0, R4, c[0x0][0x538], R11 ;  /* 0x00014e0004007a24 */ /* 0x000fca00078e020b */
[----:B------:R-:W-:Y:S01]  /*05a0*/  ISETP.GT.AND P0, PT, R0, UR4, PT ;  /* 0x0000000400007c0c */ /* 0x000fe2000bf04270 */
[----:B------:R-:W-:-:S12]  /*05b0*/  BRA.DIV ~URZ, `(.L_x_1620) ;  /* 0x00014b727f007947 */ /* 0x000fd8000b800000 */
[----:B------:R-:W-:-:S04]  /*05c0*/  VOTE.ANY R10, PT, !P0 ;  /* 0x00000000000a7806 */ /* 0x000fc800040e0100 */
.L_x_1764:
[----:B------:R-:W1:Y:S02]  /*05d0*/  POPC R6, R10 ;  /* 0x0000000a00067309 */ /* 0x000e640000000000 */
[----:B-12---:R-:W-:Y:S01]  /*05e0*/  IADD3 R231, R6, R7, RZ ;  /* 0x0000000706e77210 */ /* 0x006fe20007ffe0ff */
[----:B------:R-:W-:Y:S05]  /*05f0*/  BRA.DIV ~URZ, `(.L_x_1621) ;  /* 0x00014b827f007947 */ /* 0x000fea000b800000 */
[----:B------:R1:W2:Y:S01]  /*0600*/  SHFL.IDX PT, R229, R9, R6, 0x1f ;  /* 0x00001f0609e57589 */ /* 0x0002a200000e0000 */
[----:B------:R-:W-:-:S03]  /*0610*/  MOV R7, RZ ;  /* 0x000000ff00077202 */ /* 0x000fc60000000f00 */
[----:B------:R1:W3:Y:S04]  /*0620*/  SHFL.IDX PT, R9, R8, R6, 0x1f ;  /* 0x00001f0608097589 */ /* 0x0002e800000e0000 */
.L_x_1765:
[----:B------:R-:W-:Y:S01]  /*0630*/  ISETP.NE.AND P0, PT, R10, RZ, PT ;  /* 0x000000ff0a00720c */ /* 0x000fe20003f05270 */
[----:B------:R-:W-:-:S12]  /*0640*/  BSSY B0, `(.L_x_1622) ;  /* 0x0000005000007945 */ /* 0x000fd80003800000 */
[----:B------:R-:W-:Y:S05]  /*0650*/  @!P0 BRA `(.L_x_1623) ;  /* 0x0000003000008947 */ /* 0x000fea0003800000 */
[----:B------:R-:W-:Y:S01]  /*0660*/  IADD3 R3, R6, -0x1, RZ ;  /* 0xffffffff06037810 */ /* 0x000fe20007ffe0ff */
[----:B------:R-:W-:Y:S05]  /*0670*/  BRA.DIV ~URZ, `(.L_x_1624) ;  /* 0x00014be27f007947 */ /* 0x000fea000b800000 */
[----:B------:R4:W1:Y:S02]  /*0680*/  SHFL.IDX PT, R7, R4, R3, 0x1f ;  /* 0x00001f0304077589 */ /* 0x00086400000e0000 */
.L_x_1623:
[----:B------:R-:W-:Y:S05]  /*0690*/  BSYNC B0 ;  /* 0x0000000000007941 */ /* 0x000fea0003800000 */
.L_x_1622:
        /* <DEDUP_REMOVED lines=67> */
.L_x_1626:
        /* <DEDUP_REMOVED lines=68> */
.L_x_1627:
[----:B------:R-:W-:Y:S05]  /*0f10*/  BSYNC B0 ;  /* 0x0000000000007941 */ /* 0x000fea0003800000 */
.L_x_1625:
[----:B------:R-:W-:-:S04]  /*0f20*/  LOP3.LUT R0, RZ, R0, RZ, 0x33, !PT ;  /* 0x00000000ff007212 */ /* 0x000fc800078e33ff */
[----:B------:R-:W-:Y:S01]  /*0f30*/  IADD3 R229, R0, R229, RZ ;  /* 0x000000e500e57210 */ /* 0x000fe20007ffe0ff */
[----:B------:R-:W-:Y:S05]  /*0f40*/  BRA `(.L_x_1628) ;  /* 0x0000004000007947 */ /* 0x000fea0003800000 */
.L_x_1616:
[----:B--2---:R-:W-:Y:S01]  /*0f50*/  IMAD.MOV.U32 R229, RZ, RZ, RZ ;  /* 0x000000ffffe57224 */ /* 0x004fe200078e00ff */
[----:B------:R-:W-:Y:S01]  /*0f60*/  MOV R230, RZ ;  /* 0x000000ff00e67202 */ /* 0x000fe20000000f00 */
[----:B------:R-:W-:Y:S01]  /*0f70*/  IMAD.U32 R228, RZ, RZ, UR4 ;  /* 0x00000004ffe47e24 */ /* 0x000fe2000f8e00ff */
[----:B------:R-:W-:Y:S02]  /*0f80*/  MOV R231, c[0x0][0x53c] ;  /* 0x00014f0000e77a02 */ /* 0x000fe40000000f00 */
.L_x_1628:
[----:B------:R-:W-:Y:S01]  /*0f90*/  ISETP.NE.AND P0, PT, R12, RZ, PT ;  /* 0x000000ff0c00720c */ /* 0x000fe20003f05270 */
[----:B------:R-:W-:-:S12]  /*0fa0*/  WARPSYNC 0xffffffff ;  /* 0xffffffff00007948 */ /* 0x000fd80003800000 */
[----:B------:R1:W-:Y:S04]  /*0fb0*/  @!P0 STS.128 [0x24100], R228 ;  /* 0x024100e4ff008388 */ /* 0x0003e80000000c00 */
[----:B------:R-:W-:Y:S06]  /*0fc0*/  BAR.ARV 0x5, 0x100 ;  /* 0x0144000000007b1d */ /* 0x000fec0000002000 */
.L_x_1614:
[----:B-12---:R-:W-:-:S13]  /*0fd0*/  ISETP.GE.AND P0, PT, R231, c[0x0][0x53c], PT ;  /* 0x00014f00e7007a0c */ /* 0x006fda0003f06270 */
[----:B------:R-:W-:Y:S05]  /*0fe0*/  @P0 EXIT ;  /* 0x000000000000094d */ /* 0x000fea0003800000 */
[----:B------:R-:W1:Y:S02]  /*0ff0*/  S2R R14, SR_TID.X ;  /* 0x00000000000e7919 */ /* 0x000e640000002100 */
[----:B-1----:R-:W-:-:S04]  /*1000*/  SHF.R.S32.HI R7, RZ, 0x1f, R14 ;  /* 0x0000001fff077819 */ /* 0x002fc8000001140e */
[CC--:B------:R-:W-:Y:S02]  /*1010*/  LEA.HI R12, R7.reuse, R14.reuse, RZ, 0x2 ;  /* 0x0000000e070c7211 */ /* 0x0c0fe400078f10ff */
[----:B------:R-:W-:Y:S02]  /*1020*/  LEA.HI R3, R7, R14, RZ, 0x4 ;  /* 0x0000000e07037211 */ /* 0x000fe400078f20ff */
[--C-:B------:R-:W-:Y:S02]  /*1030*/  SHF.R.S32.HI R8, RZ, 0x2, R12.reuse ;  /* 0x00000002ff087819 */ /* 0x100fe4000001140c */
[----:B------:R-:W-:Y:S02]  /*1040*/  SHF.R.S32.HI R0, RZ, 0x1f, R12 ;  /* 0x0000001fff007819 */ /* 0x000fe4000001140c */
        /* <DEDUP_REMOVED lines=12> */
[CC--:B------:R-:W-:Y:S01]  /*1110*/  LEA.HI R3, R7.reuse, R14.reuse, RZ, 0x6 ;  /* 0x0000000e07037211 */ /* 0x0c0fe200078f30ff */
[----:B------:R-:W-:Y:S01]  /*1120*/  IMAD.IADD R9, R14, 0x1, -R4 ;  /* 0x000000010e097824 */ /* 0x000fe200078e0a04 */
[----:B------:R-:W-:Y:S01]  /*1130*/  LEA.HI R7, R7, R14, RZ, 0x5 ;  /* 0x0000000e07077211 */ /* 0x000fe200078f28ff */
[----:B------:R-:W-:Y:S01]  /*1140*/  IMAD.SHL.U32 R0, R251, 0x40, RZ ;  /* 0x00000040fb007824 */ /* 0x000fe200078e00ff */
[----:B------:R-:W-:Y:S01]  /*1150*/  SHF.R.S32.HI R4, RZ, 0x1f, R2 ;  /* 0x0000001fff047819 */ /* 0x000fe20000011402 */
[----:B------:R-:W-:Y:S02]  /*1160*/  IMAD.SHL.U32 R3, R3, 0x8, RZ ;  /* 0x0000000803037824 */ /* 0x000fe400078e00ff */
[----:B------:R-:W-:Y:S01]  /*1170*/  IMAD.SHL.U32 R210, R9, 0x8, RZ ;  /* 0x0000000809d27824 */ /* 0x000fe200078e00ff */
[----:B------:R-:W-:-:S02]  /*1180*/  LEA.HI R11, R4, R2, RZ, 0x3 ;  /* 0x00000002040b7211 */ /* 0x000fc400078f18ff */
[----:B------:R-:W-:Y:S02]  /*1190*/  LOP3.LUT R0, R0, 0x1c0, RZ, 0xc0, !PT ;  /* 0x000001c000007812 */ /* 0x000fe400078ec0ff */
[----:B------:R-:W-:Y:S02]  /*11a0*/  LOP3.LUT R6, R3, 0x7ffffe00, RZ, 0xc0, !PT ;  /* 0x7ffffe0003067812 */ /* 0x000fe400078ec0ff */
[----:B------:R-:W-:Y:S02]  /*11b0*/  LOP3.LUT R4, R11, 0xfffffff8, RZ, 0xc0, !PT ;  /* 0xfffffff80b047812 */ /* 0x000fe400078ec0ff */
[----:B------:R-:W-:Y:S02]  /*11c0*/  SHF.R.U32.HI R5, RZ, 0x3, R0 ;  /* 0x00000003ff057819 */ /* 0x000fe40000011600 */
[----:B------:R-:W-:Y:S01]  /*11d0*/  LOP3.LUT R3, R0, 0x38, R210, 0xf8, !PT ;  /* 0x0000003800037812 */ /* 0x000fe200078ef8d2 */
[----:B------:R-:W-:Y:S01]  /*11e0*/  IMAD.SHL.U32 R0, R9, 0x40, RZ ;  /* 0x0000004009007824 */ /* 0x000fe200078e00ff */
[----:B------:R-:W-:Y:S01]  /*11f0*/  IADD3 R209, R210, 0x40, RZ ;  /* 0x00000040d2d17810 */ /* 0x000fe20007ffe0ff */
[----:B------:R-:W-:Y:S01]  /*1200*/  IMAD.IADD R9, R2, 0x1, -R4 ;  /* 0x0000000102097824 */ /* 0x000fe200078e0a04 */
[----:B------:R-:W-:-:S02]  /*1210*/  LOP3.LUT R2, R7, 0xffffffe0, RZ, 0xc0, !PT ;  /* 0xffffffe007027812 */ /* 0x000fc400078ec0ff */
[----:B------:R-:W-:Y:S02]  /*1220*/  LOP3.LUT R0, R0, 0x1c0, RZ, 0xc0, !PT ;  /* 0x000001c000007812 */ /* 0x000fe400078ec0ff */
[----:B------:R-:W-:Y:S01]  /*1230*/  LOP3.LUT R227, R6, R3, R5, 0xf6, !PT ;  /* 0x0000000306e37212 */ /* 0x000fe200078ef605 */
[----:B------:R-:W-:Y:S01]  /*1240*/  IMAD.IADD R15, R14, 0x1, -R2 ;  /* 0x000000010e0f7824 */ /* 0x000fe200078e0a02 */
[----:B------:R-:W-:Y:S02]  /*1250*/  LOP3.LUT R4, R0, 0x8, R10, 0xf8, !PT ;  /* 0x0000000800047812 */ /* 0x000fe400078ef80a */
[----:B------:R-:W-:Y:S01]  /*1260*/  SHF.R.U32.HI R3, RZ, 0x3, R0 ;  /* 0x00000003ff037819 */ /* 0x000fe20000011600 */
[----:B------:R-:W-:Y:S01]  /*1270*/  IMAD.SHL.U32 R227, R227, 0x2, RZ ;  /* 0x00000002e3e37824 */ /* 0x000fe200078e00ff */
[--C-:B------:R-:W-:Y:S02]  /*1280*/  SHF.R.S32.HI R6, RZ, 0x5, R7.reuse ;  /* 0x00000005ff067819 */ /* 0x100fe40000011407 */
[----:B------:R-:W-:Y:S01]  /*1290*/  SHF.R.S32.HI R0, RZ, 0x1f, R7 ;  /* 0x0000001fff007819 */ /* 0x000fe20000011407 */
[----:B------:R-:W-:Y:S01]  /*12a0*/  IMAD.SHL.U32 R7, R13, 0x8, RZ ;  /* 0x000000080d077824 */ /* 0x000fe200078e00ff */
[----:B------:R-:W-:-:S02]  /*12b0*/  LOP3.LUT R2, R12, 0xfffffffc, RZ, 0xc0, !PT ;  /* 0xfffffffc0c027812 */ /* 0x000fc400078ec0ff */
[----:B------:R-:W-:Y:S02]  /*12c0*/  LOP3.LUT R12, R4, R3, RZ, 0x3c, !PT ;  /* 0x00000003040c7212 */ /* 0x000fe400078e3cff */
[----:B------:R-:W-:Y:S01]  /*12d0*/  LEA.HI R0, R0, R6, RZ, 0x3 ;  /* 0x0000000600007211 */ /* 0x000fe200078f18ff */
[----:B------:R-:W-:Y:S01]  /*12e0*/  IMAD.IADD R4, R14, 0x1, -R2 ;  /* 0x000000010e047824 */ /* 0x000fe200078e0a02 */
[----:B------:R-:W-:Y:S01]  /*12f0*/  SHF.R.S32.HI R10, RZ, 0x1f, R15 ;  /* 0x0000001fff0a7819 */ /* 0x000fe2000001140f */
[----:B------:R-:W-:Y:S01]  /*1300*/  IMAD.SHL.U32 R2, R9, 0x40, RZ ;  /* 0x0000004009027824 */ /* 0x000fe200078e00ff */
[----:B------:R-:W-:Y:S02]  /*1310*/  LOP3.LUT R0, R0, 0xffffff8, RZ, 0xc0, !PT ;  /* 0x0ffffff800007812 */ /* 0x000fe400078ec0ff */
[----:B------:R-:W-:Y:S02]  /*1320*/  LEA.HI R10, R10, R15, RZ, 0x2 ;  /* 0x0000000f0a0a7211 */ /* 0x000fe400078f10ff */
[----:B------:R-:W-:Y:S01]  /*1330*/  LOP3.LUT R2, R2, 0x1c0, RZ, 0xc0, !PT ;  /* 0x000001c002027812 */ /* 0x000fe200078ec0ff */
[----:B------:R-:W-:Y:S01]  /*1340*/  IMAD.IADD R3, R6, 0x1, -R0 ;  /* 0x0000000106037824 */ /* 0x000fe200078e0a00 */
[----:B------:R-:W-:-:S02]  /*1350*/  SHF.R.S32.HI R0, RZ, 0x2, R10 ;  /* 0x00000002ff007819 */ /* 0x000fc4000001140a */
[----:B------:R-:W-:Y:S02]  /*1360*/  LOP3.LUT R7, R2, 0x8, R7, 0xf8, !PT ;  /* 0x0000000802077812 */ /* 0x000fe400078ef807 */
[----:B------:R-:W-:Y:S01]  /*1370*/  SHF.R.U32.HI R2, RZ, 0x3, R2 ;  /* 0x00000003ff027819 */ /* 0x000fe20000011602 */
[----:B------:R-:W-:Y:S01]  /*1380*/  IMAD R14, R3, 0x10, R0 ;  /* 0x00000010030e7824 */ /* 0x000fe200078e0200 */
[----:B------:R-:W-:Y:S01]  /*1390*/  LOP3.LUT R5, R8, 0x1, RZ, 0xc0, !PT ;  /* 0x0000000108057812 */ /* 0x000fe200078ec0ff */
[----:B------:R-:W-:Y:S01]  /*13a0*/  IMAD.SHL.U32 R3, R6, 0x400, RZ ;  /* 0x0000040006037824 */ /* 0x000fe200078e00ff */
[----:B------:R-:W-:Y:S02]  /*13b0*/  LEA.HI R0, R4, R4, RZ, 0x1 ;  /* 0x0000000404007211 */ /* 0x000fe400078f08ff */
[----:B------:R-:W-:Y:S01]  /*13c0*/  LOP3.LUT R7, R7, R2, RZ, 0x3c, !PT ;  /* 0x0000000207077212 */ /* 0x000fe200078e3cff */
[----:B------:R-:W-:Y:S01]  /*13d0*/  IMAD.SHL.U32 R2, R8, 0x40, RZ ;  /* 0x0000004008027824 */ /* 0x000fe200078e00ff */
[----:B------:R-:W-:Y:S01]  /*13e0*/  ISETP.NE.U32.AND P3, PT, R5, 0x1, PT ;  /* 0x000000010500780c */ /* 0x000fe20003f65070 */
[----:B------:R-:W-:Y:S01]  /*13f0*/  IMAD R5, R4, 0x2, R3 ;  /* 0x0000000204057824 */ /* 0x000fe200078e0203 */
[----:B------:R-:W-:Y:S01]  /*1400*/  LOP3.LUT R0, R0, 0x1ffffffe, RZ, 0xc0, !PT ;  /* 0x1ffffffe00007812 */ /* 0x000fe200078ec0ff */
[----:B------:R-:W-:Y:S01]  /*1410*/  STL [R1+0x30], R14 ;  /* 0x0000300e01007387 */ /* 0x000fe20000100800 */
[----:B------:R-:W-:-:S02]  /*1420*/  LOP3.LUT R6, R2, 0x1c0, RZ, 0xc0, !PT ;  /* 0x000001c002067812 */ /* 0x000fc400078ec0ff */
[----:B------:R-:W-:Y:S01]  /*1430*/  R2P PR, R8, 0x6 ;  /* 0x0000000608007804 */ /* 0x000fe20000000000 */
[----:B------:R-:W-:Y:S01]  /*1440*/  IMAD.SHL.U32 R8, R11, 0x40, RZ ;  /* 0x000000400b087824 */ /* 0x000fe200078e00ff */
[----:B------:R-:W-:Y:S01]  /*1450*/  LOP3.LUT P0, RZ, R9, 0x2, RZ, 0xc0, !PT ;  /* 0x0000000209ff7812 */ /* 0x000fe2000780c0ff */
[----:B------:R-:W-:Y:S01]  /*1460*/  IMAD.IADD R233, R4, 0x1, -R0 ;  /* 0x0000000104e97824 */ /* 0x000fe200078e0a00 */
[----:B------:R-:W-:Y:S01]  /*1470*/  LEA.HI R4, R6, R6, RZ, 0x1d ;  /* 0x0000000606047211 */ /* 0x000fe200078fe8ff */
[----:B------:R-:W-:Y:S01]  /*1480*/  IMAD R0, R13, 0x200, R12 ;  /* 0x000002000d007824 */ /* 0x000fe200078e020c */
[----:B------:R-:W-:Y:S01]  /*1490*/  LOP3.LUT R2, R8, 0xfffffe00, RZ, 0xc0, !PT ;  /* 0xfffffe0008027812 */ /* 0x000fe200078ec0ff */
[----:B------:R-:W-:Y:S01]  /*14a0*/  IMAD R233, R233, 0x8, R14 ;  /* 0x00000008e9e97824 */ /* 0x000fe200078e020e */
[----:B------:R-:W-:Y:S01]  /*14b0*/  LOP3.LUT P4, RZ, R9, 0x4, RZ, 0xc0, !PT ;  /* 0x0000000409ff7812 */ /* 0x000fe2000788c0ff */
[----:B------:R-:W-:Y:S01]  /*14c0*/  IMAD.IADD R8, R5, 0x1, R4 ;  /* 0x0000000105087824 */ /* 0x000fe200078e0204 */
[----:B------:R-:W-:Y:S01]  /*14d0*/  LOP3.LUT R5, R10, 0x7ffffffc, RZ, 0xc0, !PT ;  /* 0x7ffffffc0a057812 */ /* 0x000fe200078ec0ff */
[----:B------:R-:W-:Y:S01]  /*14e0*/  IMAD.MOV.U32 R4, RZ, RZ, 0x20 ;  /* 0x00000020ff047424 */ /* 0x000fe200078e00ff */
[CC--:B------:R-:W-:Y:S01]  /*14f0*/  IADD3 R3, R7.reuse, R2.reuse, R3 ;  /* 0x0000000207037210 */ /* 0x0c0fe20007ffe003 */
[----:B------:R-:W-:Y:S01]  /*1500*/  IMAD.MOV.U32 R9, RZ, RZ, 0x40 ;  /* 0x00000040ff097424 */ /* 0x000fe200078e00ff */
[----:B------:R-:W-:Y:S01]  /*1510*/  LOP3.LUT R2, R7, R2, RZ, 0xfc, !PT ;  /* 0x0000000207027212 */ /* 0x000fe200078efcff */
[----:B------:R-:W-:Y:S01]  /*1520*/  IMAD.IADD R7, R15, 0x1, -R5 ;  /* 0x000000010f077824 */ /* 0x000fe200078e0a05 */
[----:B------:R-:W-:-:S02]  /*1530*/  SEL R6, R4, 0xffffffe0, !P1 ;  /* 0xffffffe004067807 */ /* 0x000fc40004800000 */
[----:B------:R-:W-:Y:S01]  /*1540*/  LEA R10, R8, 0x80, 0x1 ;  /* 0x00000080080a7811 */ /* 0x000fe200078e08ff */
[----:B------:R-:W-:Y:S01]  /*1550*/  IMAD.SHL.U32 R214, R7, 0x2, RZ ;  /* 0x0000000207d67824 */ /* 0x000fe200078e00ff */
[----:B------:R-:W-:Y:S02]  /*1560*/  SEL R5, R9, 0xffffffc0, !P2 ;  /* 0xffffffc009057807 */ /* 0x000fe40005000000 */
[----:B------:R-:W-:Y:S01]  /*1570*/  SEL R192, R4, 0xffffffe0, !P0 ;  /* 0xffffffe004c07807 */ /* 0x000fe20004000000 */
[C---:B------:R-:W-:Y:S01]  /*1580*/  IMAD.IADD R8, R10.reuse, 0x1, R6 ;  /* 0x000000010a087824 */ /* 0x040fe200078e0206 */
[C---:B------:R-:W-:Y:S01]  /*1590*/  IADD3 R7, R10.reuse, -0x10, RZ ;  /* 0xfffffff00a077810 */ /* 0x040fe20007ffe0ff */
[C---:B------:R-:W-:Y:S01]  /*15a0*/  IMAD.IADD R4, R10.reuse, 0x1, R5 ;  /* 0x000000010a047824 */ /* 0x040fe200078e0205 */
[----:B------:R-:W-:Y:S01]  /*15b0*/  @P3 IADD3 R7, R10, 0x10, RZ ;  /* 0x000000100a073810 */ /* 0x000fe20007ffe0ff */
[----:B------:R-:W-:Y:S01]  /*15c0*/  STL [R1+0x8], R10 ;  /* 0x0000080a01007387 */ /* 0x000fe20000100800 */
[----:B------:R-:W-:-:S02]  /*15d0*/  LEA R194, R2, 0x100, 0x1 ;  /* 0x0000010002c27811 */ /* 0x000fc400078e08ff */
[----:B------:R-:W-:Y:S01]  /*15e0*/  LEA R193, R0, 0xc100, 0x1 ;  /* 0x0000c10000c17811 */ /* 0x000fe200078e08ff */
[----:B------:R1:W-:Y:S01]  /*15f0*/  STL [R1+0x14], R8 ;  /* 0x0000140801007387 */ /* 0x0003e20000100800 */
[----:B------:R-:W-:Y:S01]  /*1600*/  IMAD.IADD R2, R5, 0x1, R7 ;  /* 0x0000000105027824 */ /* 0x000fe200078e0207 */
[----:B------:R-:W-:Y:S02]  /*1610*/  SEL R0, R9, 0xffffffc0, !P4 ;  /* 0xffffffc009007807 */ /* 0x000fe40006000000 */
[----:B------:R2:W-:Y:S01]  /*1620*/  STL [R1+0x24], R4 ;  /* 0x0000240401007387 */ /* 0x0005e20000100800 */
[----:B------:R-:W-:Y:S02]  /*1630*/  LEA R187, R3, 0x18100, 0x1 ;  /* 0x0001810003bb7811 */ /* 0x000fe400078e08ff */
[----:B------:R-:W-:Y:S01]  /*1640*/  IADD3 R232, R210, 0x80, RZ ;  /* 0x00000080d2e87810 */ /* 0x000fe20007ffe0ff */
[----:B------:R-:W-:Y:S01]  /*1650*/  STL [R1+0xc], R7 ;  /* 0x00000c0701007387 */ /* 0x000fe20000100800 */
[----:B------:R-:W-:Y:S01]  /*1660*/  SHF.R.S32.HI R211, RZ, 0x1f, R210 ;  /* 0x0000001fffd37819 */ /* 0x000fe200000114d2 */
[C---:B------:R-:W-:Y:S01]  /*1670*/  IMAD.IADD R188, R187.reuse, 0x1, R192 ;  /* 0x00000001bbbc7824 */ /* 0x040fe200078e02c0 */
[----:B------:R-:W-:Y:S01]  /*1680*/  SHF.R.S32.HI R249, RZ, 0x1f, R209 ;  /* 0x0000001ffff97819 */ /* 0x000fe200000114d1 */
[----:B------:R-:W-:Y:S01]  /*1690*/  IMAD.IADD R190, R187, 0x1, R0 ;  /* 0x00000001bbbe7824 */ /* 0x000fe200078e0200 */
[----:B------:R-:W-:Y:S01]  /*16a0*/  SHF.R.S32.HI R248, RZ, 0x1f, R232 ;  /* 0x0000001ffff87819 */ /* 0x000fe200000114e8 */
[----:B------:R-:W-:Y:S01]  /*16b0*/  IMAD.IADD R195, R0, 0x1, R194 ;  /* 0x0000000100c37824 */ /* 0x000fe200078e02c2 */
[C---:B------:R-:W-:Y:S01]  /*16c0*/  IADD3 R225, R227.reuse, 0x100, RZ ;  /* 0x00000100e3e17810 */ /* 0x040fe20007ffe0ff */
[----:B------:R-:W-:Y:S01]  /*16d0*/  IMAD.IADD R189, R188, 0x1, R0 ;  /* 0x00000001bcbd7824 */ /* 0x000fe200078e0200 */
[----:B------:R-:W-:Y:S01]  /*16e0*/  IADD3 R224, R227, 0xc100, RZ ;  /* 0x0000c100e3e07810 */ /* 0x000fe20007ffe0ff */
[----:B-1----:R-:W-:-:S02]  /*16f0*/  IMAD.IADD R8, R8, 0x1, R5 ;  /* 0x0000000108087824 */ /* 0x002fc400078e0205 */
[----:B--2---:R-:W-:-:S03]  /*1700*/  IMAD.IADD R4, R6, 0x1, R7 ;  /* 0x0000000106047824 */ /* 0x004fc600078e0207 */
[----:B------:R-:W-:Y:S01]  /*1710*/  STL [R1+0x20], R8 ;  /* 0x0000200801007387 */ /* 0x000fe20000100800 */
[----:B------:R-:W-:-:S03]  /*1720*/  IMAD.IADD R3, R4, 0x1, R5 ;  /* 0x0000000104037824 */ /* 0x000fc600078e0205 */
[----:B------:R-:W-:Y:S04]  /*1730*/  STL [R1+0x10], R4 ;  /* 0x0000100401007387 */ /* 0x000fe80000100800 */
[----:B------:R1:W-:Y:S04]  /*1740*/  STL [R1+0x1c], R2 ;  /* 0x00001c0201007387 */ /* 0x0003e80000100800 */
[----:B------:R2:W-:Y:S01]  /*1750*/  STL [R1+0x18], R3 ;  /* 0x0000180301007387 */ /* 0x0005e20000100800 */
[----:B-1----:R-:W-:-:S04]  /*1760*/  IMAD.IADD R2, R192, 0x1, R194 ;  /* 0x00000001c0027824 */ /* 0x002fc800078e02c2 */
[----:B------:R-:W-:-:S05]  /*1770*/  IMAD.IADD R2, R0, 0x1, R2 ;  /* 0x0000000100027824 */ /* 0x000fca00078e0202 */
[----:B------:R2:W-:Y:S02]  /*1780*/  STL [R1+0x28], R2 ;  /* 0x0000280201007387 */ /* 0x0005e40000100800 */
.L_x_1761:
        /* <DEDUP_REMOVED lines=10> */
[----:B--2---:R-:W-:Y:S01]  /*1830*/  IMAD.WIDE R2, R231, R14, c[0x0][0x350] ;  /* 0x0000d400e7027625 */ /* 0x004fe200078e020e */
        /* <DEDUP_REMOVED lines=16> */
.L_x_1629:
[----:B------:R-:W-:-:S04]  /*1940*/  ISETP.NE.U32.AND P0, PT, RZ, c[0x0][0x368], PT ;  /* 0x0000da00ff007a0c */ /* 0x000fc80003f05070 */
[----:B------:R-:W-:-:S13]  /*1950*/  ISETP.NE.AND.EX P0, PT, RZ, c[0x0][0x36c], PT, P0 ;  /* 0x0000db00ff007a0c */ /* 0x000fda0003f05300 */
[----:B------:R-:W-:Y:S05]  /*1960*/  @!P0 BRA `(.L_x_1630) ;  /* 0x0000003000008947 */ /* 0x000fea0003800000 */
[----:B-1----:R-:W-:-:S05]  /*1970*/  IMAD.WIDE R2, R231, R14, c[0x0][0x368] ;  /* 0x0000da00e7027625 */ /* 0x002fca00078e020e */
[----:B------:R1:W5:Y:S01]  /*1980*/  LDG.E R0, [R2.64] ;  /* 0x0000000802007981 */ /* 0x000362000c1e1900 */
[----:B------:R-:W-:Y:S05]  /*1990*/  BRA `(.L_x_1631) ;  /* 0x0000005000007947 */ /* 0x000fea0003800000 */
.L_x_1630:
[----:B------:R-:W-:Y:S01]  /*19a0*/  MOV R0, c[0x0][0x1d0] ;  /* 0x0000740000007a02 */ /* 0x000fe20000000f00 */
[----:B------:R-:W-:Y:S05]  /*19b0*/  @!P4 BRA `(.L_x_1631) ;  /* 0x000000300000c947 */ /* 0x000fea0003800000 */
[----:B-1----:R-:W2:Y:S04]  /*19c0*/  LDG.E R4, [R2.64] ;  /* 0x0000000802047981 */ /* 0x002ea8000c1e1900 */
[----:B------:R-:W2:Y:S02]  /*19d0*/  LDG.E R0, [R2.64+0x4] ;  /* 0x0000040802007981 */ /* 0x000ea4000c1e1900 */
[----:B--2---:R-:W-:-:S03]  /*19e0*/  IADD3 R0, -R4, R0, RZ ;  /* 0x0000000004007210 */ /* 0x004fc60007ffe1ff */
.L_x_1631:
[----:B-1----:R-:W-:Y:S01]  /*19f0*/  IMAD.MOV.U32 R2, RZ, RZ, c[0x0][0x2c4] ;  /* 0x0000b100ff027624 */ /* 0x002fe200078e00ff */
[----:B-----5:R-:W-:Y:S01]  /*1a00*/  IADD3 R13, R11, R10, RZ ;  /* 0x0000000a0b0d7210 */ /* 0x020fe20007ffe0ff */
[----:B------:R-:W-:-:S02]  /*1a10*/  IMAD.IADD R215, R0, 0x1, -R10 ;  /* 0x0000000100d77824 */ /* 0x000fc400078e0a0a */
[----:B------:R-:W-:Y:S01]  /*1a20*/  IMAD.SHL.U32 R226, R229, 0x80, RZ ;  /* 0x00000080e5e27824 */ /* 0x000fe200078e00ff */
[----:B------:R-:W-:Y:S01]  /*1a30*/  ISETP.NE.AND P2, PT, R2, 0x1, PT ;  /* 0x000000010200780c */ /* 0x000fe20003f45270 */
[----:B------:R-:W-:Y:S01]  /*1a40*/  IMAD.MOV.U32 R7, RZ, RZ, c[0x0][0x32c] ;  /* 0x0000cb00ff077624 */ /* 0x000fe200078e00ff */
[----:B------:R-:W-:Y:S02]  /*1a50*/  IADD3 R4, R215, 0x1, -R216 ;  /* 0x00000001d7047810 */ /* 0x000fe40007ffe8d8 */
[----:B------:R-:W-:Y:S02]  /*1a60*/  IADD3 R2, R226, 0x7f, RZ ;  /* 0x0000007fe2027810 */ /* 0x000fe40007ffe0ff */
[----:B------:R-:W-:Y:S01]  /*1a70*/  ISETP.GE.AND P1, PT, R7, 0x1, PT ;  /* 0x000000010700780c */ /* 0x000fe20003f26270 */
[----:B------:R1:W-:Y:S01]  /*1a80*/  STL [R1+0x4], R4 ;  /* 0x0000040401007387 */ /* 0x0003e20000100800 */
[----:B------:R-:W-:-:S05]  /*1a90*/  MOV R0, R2 ;  /* 0x0000000200007202 */ /* 0x000fca0000000f00 */
[----:B------:R-:W-:-:S05]  /*1aa0*/  @P2 IMAD.HI.U32 R3, R2, c[0x0][0x2c8], RZ ;  /* 0x0000b20002032a27 */ /* 0x000fca00078e00ff */
        /* <DEDUP_REMOVED lines=14> */
.L_x_1634:
[----:B------:R-:W-:-:S13]  /*1b90*/  ISETP.NE.AND P0, PT, R7, 0x1, PT ;  /* 0x000000010700780c */ /* 0x000fda0003f05270 */
[----:B------:R-:W-:-:S05]  /*1ba0*/  @P0 IMAD.HI.U32 R0, R2, c[0x0][0x330], RZ ;  /* 0x0000cc0002000a27 */ /* 0x000fca00078e00ff */
[----:B------:R-:W-:Y:S02]  /*1bb0*/  @P0 SHF.R.U32.HI R2, RZ, c[0x0][0x334], R0 ;  /* 0x0000cd00ff020a19 */ /* 0x000fe40000011600 */
.L_x_1635:
[----:B------:R-:W-:Y:S05]  /*1bc0*/  BSYNC B0 ;  /* 0x0000000000007941 */ /* 0x000fea0003800000 */
.L_x_1633:
[----:B------:R-:W-:-:S05]  /*1bd0*/  IMAD R2, R2, R7, c[0x0][0x32c] ;  /* 0x0000cb0002027624 */ /* 0x000fca00078e0207 */
[----:B------:R-:W-:-:S04]  /*1be0*/  IMNMX R3, R3, R2, PT ;  /* 0x0000000203037217 */ /* 0x000fc80003800200 */
.L_x_1632:
[----:B------:R-:W-:Y:S01]  /*1bf0*/  IADD3 R3, R3, 0x3f, RZ ;  /* 0x0000003f03037810 */ /* 0x000fe20007ffe0ff */
[----:B-1----:R-:W-:Y:S01]  /*1c00*/  @P2 IMAD.HI.U32 R4, R226, c[0x0][0x2c8], RZ ;  /* 0x0000b200e2042a27 */ /* 0x002fe200078e00ff */
        /* <DEDUP_REMOVED lines=8> */
[----:B------:R-:W-:Y:S01]  /*1c90*/  IMAD.IADD R0, R250, 0x1, R0 ;  /* 0x00000001fa007824 */ /* 0x000fe200078e0200 */
[----:B------:R-:W-:Y:S02]  /*1ca0*/  SHF.R.S32.HI R3, RZ, 0x6, R3 ;  /* 0x00000006ff037819 */ /* 0x000fe40000011403 */
[----:B------:R-:W-:Y:S02]  /*1cb0*/  SHF.R.S32.HI R4, RZ, 0x6, R2 ;  /* 0x00000006ff047819 */ /* 0x000fe40000011402 */
        /* <DEDUP_REMOVED lines=12> */
.L_x_1638:
[----:B------:R-:W-:-:S13]  /*1d80*/  ISETP.NE.AND P0, PT, R7, 0x1, PT ;  /* 0x000000010700780c */ /* 0x000fda0003f05270 */
[----:B------:R-:W-:-:S05]  /*1d90*/  @P0 IMAD.HI.U32 R3, R0, c[0x0][0x330], RZ ;  /* 0x0000cc0000030a27 */ /* 0x000fca00078e00ff */
[----:B------:R-:W-:Y:S02]  /*1da0*/  @P0 SHF.R.U32.HI R0, RZ, c[0x0][0x334], R3 ;  /* 0x0000cd00ff000a19 */ /* 0x000fe40000011603 */
.L_x_1639:
[----:B------:R-:W-:Y:S05]  /*1db0*/  BSYNC B0 ;  /* 0x0000000000007941 */ /* 0x000fea0003800000 */
.L_x_1637:
[----:B------:R-:W-:-:S05]  /*1dc0*/  IMAD R0, R0, c[0x0][0x32c], RZ ;  /* 0x0000cb0000007a24 */ /* 0x000fca00078e02ff */
[----:B------:R-:W-:-:S04]  /*1dd0*/  IMNMX R2, R2, R0, !PT ;  /* 0x0000000002027217 */ /* 0x000fc80007800200 */
.L_x_1636:
        /* <DEDUP_REMOVED lines=13> */
[----:B------:R1:W-:Y:S02]  /*1eb0*/  STL [R1], R15 ;  /* 0x0000000f01007387 */ /* 0x0003e40000100800 */
[----:B------:R-:W-:Y:S05]  /*1ec0*/  @!P0 BRA `(.L_x_1641) ;  /* 0x000001f000008947 */ /* 0x000fea0003800000 */
[----:B------:R-:W-:Y:S01]  /*1ed0*/  ISETP.NE.AND P0, PT, R252, RZ, PT ;  /* 0x000000fffc00720c */ /* 0x000fe20003f05270 */
[----:B------:R-:W-:-:S03]  /*1ee0*/  IMAD.MOV.U32 R4, RZ, RZ, RZ ;  /* 0x000000ffff047224 */ /* 0x000fc600078e00ff */
[----:B------:R-:W-:-:S04]  /*1ef0*/  SEL R0, R252, c[0x0][0x338], P0 ;  /* 0x0000ce00fc007a07 */ /* 0x000fc80000000000 */
[----:B------:R-:W-:Y:S02]  /*1f00*/  IABS R3, R0 ;  /* 0x0000000000037213 */ /* 0x000fe40000000000 */
[----:B------:R-:W-:Y:S02]  /*1f10*/  IADD3 R6, R0, -0x1, R11 ;  /* 0xffffffff00067810 */ /* 0x000fe40007ffe00b */
[----:B------:R-:W2:Y:S03]  /*1f20*/  I2F.RP R2, R3 ;  /* 0x0000000300027306 */ /* 0x000ea60000209400 */
[----:B------:R-:W-:-:S05]  /*1f30*/  IMAD.IADD R6, R6, 0x1, -R8 ;  /* 0x0000000106067824 */ /* 0x000fca00078e0a08 */
[----:B------:R-:W-:Y:S01]  /*1f40*/  IABS R10, R6 ;  /* 0x00000006000a7213 */ /* 0x000fe20000000000 */
        /* <DEDUP_REMOVED lines=23> */
.L_x_1641:
[----:B------:R-:W-:Y:S05]  /*20c0*/  BSYNC B0 ;  /* 0x0000000000007941 */ /* 0x000fea0003800000 */
.L_x_1640:
[----:B------:R-:W-:Y:S01]  /*20d0*/  IMAD R200, R15, R2, R8 ;  /* 0x000000020fc87224 */ /* 0x000fe200078e0208 */
        /* <DEDUP_REMOVED lines=55> */
[----:B------:R-:W2:Y:S01]  /*2450*/  S2R R3, SR_TID.X ;  /* 0x0000000000037919 */ /* 0x000ea20000002100 */
[----:B------:R-:W-:-:S04]  /*2460*/  ISETP.NE.U32.AND P3, PT, RZ, c[0x0][0x340], PT ;  /* 0x0000d000ff007a0c */ /* 0x000fc80003f65070 */
[----:B------:R-:W-:Y:S02]  /*2470*/  ISETP.NE.AND.EX P3, PT, RZ, c[0x0][0x344], PT, P3 ;  /* 0x0000d100ff007a0c */ /* 0x000fe40003f65330 */
[----:B--2---:R-:W-:-:S04]  /*2480*/  SHF.R.S32.HI R4, RZ, 0x1f, R3 ;  /* 0x0000001fff047819 */ /* 0x004fc80000011403 */
[----:B------:R-:W-:-:S04]  /*2490*/  LEA.HI R4, R4, R3, RZ, 0x3 ;  /* 0x0000000304047211 */ /* 0x000fc800078f18ff */
[----:B------:R-:W-:-:S04]  /*24a0*/  LOP3.LUT R4, R4, 0xfffffff8, RZ, 0xc0, !PT ;  /* 0xfffffff804047812 */ /* 0x000fc800078ec0ff */
[----:B------:R-:W-:Y:S01]  /*24b0*/  IADD3 R4, -R4, R3, RZ ;  /* 0x0000000304047210 */ /* 0x000fe20007ffe1ff */
[----:B------:R-:W-:-:S05]  /*24c0*/  @P3 IMAD.WIDE R2, R231, R14, c[0x0][0x340] ;  /* 0x0000d000e7023625 */ /* 0x000fca00078e020e */
[----:B-1----:R1:W2:Y:S01]  /*24d0*/  @P3 LDG.E R15, [R2.64] ;  /* 0x00000008020f3981 */ /* 0x0022a2000c1e1900 */
[----:B------:R-:W-:Y:S02]  /*24e0*/  SHF.R.S32.HI R0, RZ, 0x1f, R12 ;  /* 0x0000001fff007819 */ /* 0x000fe4000001140c */
[----:B------:R-:W-:Y:S02]  /*24f0*/  SHF.R.S32.HI R14, RZ, 0x1f, R231 ;  /* 0x0000001fff0e7819 */ /* 0x000fe400000114e7 */
[----:B------:R-:W-:Y:S01]  /*2500*/  SEL R8, R231, RZ, !P5 ;  /* 0x000000ffe7087207 */ /* 0x000fe20006800000 */
[----:B------:R-:W-:Y:S01]  /*2510*/  IMAD R0, R0, c[0x0][0x178], RZ ;  /* 0x00005e0000007a24 */ /* 0x000fe200078e02ff */
[----:B------:R-:W-:Y:S02]  /*2520*/  SEL R11, R14, RZ, !P5 ;  /* 0x000000ff0e0b7207 */ /* 0x000fe40006800000 */
[----:B------:R-:W-:Y:S01]  /*2530*/  ISETP.GE.AND P6, PT, R209, c[0x0][0x198], PT ;  /* 0x00006600d1007a0c */ /* 0x000fe20003fc6270 */
[----:B------:R-:W-:Y:S01]  /*2540*/  IMAD R0, R12, c[0x0][0x17c], R0 ;  /* 0x00005f000c007a24 */ /* 0x000fe200078e0200 */
[----:B------:R-:W-:Y:S01]  /*2550*/  ISETP.GE.AND P5, PT, R232, c[0x0][0x198], PT ;  /* 0x00006600e8007a0c */ /* 0x000fe20003fa6270 */
[----:B------:R-:W-:-:S04]  /*2560*/  IMAD R11, R11, c[0x0][0x1c0], RZ ;  /* 0x000070000b0b7a24 */ /* 0x000fc800078e02ff */
[----:B------:R-:W-:Y:S01]  /*2570*/  IMAD R11, R8, c[0x0][0x1c4], R11 ;  /* 0x00007100080b7a24 */ /* 0x000fe200078e020b */
[----:B-1----:R-:W-:-:S05]  /*2580*/  LEA R2, R4, R251, 0x5 ;  /* 0x000000fb04027211 */ /* 0x002fca00078e28ff */
[----:B------:R-:W-:Y:S02]  /*2590*/  IMAD.IADD R9, R226, 0x1, R2 ;  /* 0x00000001e2097824 */ /* 0x000fe400078e0202 */
[----:B------:R-:W-:-:S03]  /*25a0*/  IMAD.WIDE.U32 R2, R12, c[0x0][0x178], RZ ;  /* 0x00005e000c027a25 */ /* 0x000fc600078e00ff */
[----:B------:R-:W-:Y:S01]  /*25b0*/  MOV R10, R9 ;  /* 0x00000009000a7202 */ /* 0x000fe20000000f00 */
[----:B------:R-:W-:Y:S01]  /*25c0*/  @P2 IMAD.HI.U32 R4, R9, c[0x0][0x2c8], RZ ;  /* 0x0000b20009042a27 */ /* 0x000fe200078e00ff */
[----:B------:R-:W-:Y:S02]  /*25d0*/  IADD3 R3, R3, R0, RZ ;  /* 0x0000000003037210 */ /* 0x000fe40007ffe0ff */
[----:B------:R-:W-:Y:S02]  /*25e0*/  IADD3 R0, P0, R251, R13, RZ ;  /* 0x0000000dfb007210 */ /* 0x000fe40007f1e0ff */
[----:B------:R-:W-:Y:S01]  /*25f0*/  @P2 SHF.R.U32.HI R10, RZ, c[0x0][0x2cc], R4 ;  /* 0x0000b300ff0a2a19 */ /* 0x000fe20000011604 */
[----:B------:R-:W-:Y:S01]  /*2600*/  IMAD.WIDE.U32 R2, R235, c[0x0][0x1b8], R2 ;  /* 0x00006e00eb027a25 */ /* 0x000fe200078e0002 */
[----:B------:R-:W-:-:S03]  /*2610*/  SHF.R.S32.HI R4, RZ, 0x1f, R13 ;  /* 0x0000001fff047819 */ /* 0x000fc6000001140d */
[----:B------:R-:W-:Y:S01]  /*2620*/  IMAD R3, R235, c[0x0][0x1bc], R3 ;  /* 0x00006f00eb037a24 */ /* 0x000fe200078e0203 */
[----:B------:R-:W-:Y:S01]  /*2630*/  LEA.HI.X.SX32 R4, R251, R4, 0x1, P0 ;  /* 0x00000004fb047211 */ /* 0x000fe200000f0eff */
[----:B------:R-:W-:Y:S01]  /*2640*/  IMAD.WIDE.U32 R6, R0, c[0x0][0x1e0], R210 ;  /* 0x0000780000067a25 */ /* 0x000fe200078e00d2 */
[----:B------:R-:W-:-:S03]  /*2650*/  ISETP.GE.AND P0, PT, R210, c[0x0][0x198], PT ;  /* 0x00006600d2007a0c */ /* 0x000fc60003f06270 */
[C---:B------:R-:W-:Y:S02]  /*2660*/  IMAD R13, R4.reuse, c[0x0][0x1e0], RZ ;  /* 0x00007800040d7a24 */ /* 0x040fe400078e02ff */
[----:B------:R-:W-:Y:S02]  /*2670*/  IMAD R12, R4, c[0x0][0x208], RZ ;  /* 0x00008200040c7a24 */ /* 0x000fe400078e02ff */
[----:B------:R-:W-:Y:S01]  /*2680*/  IMAD.WIDE.U32 R2, R8, c[0x0][0x1c0], R2 ;  /* 0x0000700008027a25 */ /* 0x000fe200078e0002 */
[----:B------:R-:W-:-:S03]  /*2690*/  SHF.R.S32.HI R8, RZ, 0x1f, R10 ;  /* 0x0000001fff087819 */ /* 0x000fc6000001140a */
[----:B------:R-:W-:-:S04]  /*26a0*/  IMAD.WIDE.U32 R4, R0, c[0x0][0x208], R210 ;  /* 0x0000820000047a25 */ /* 0x000fc800078e00d2 */
[C---:B------:R-:W-:Y:S02]  /*26b0*/  IMAD R13, R0.reuse, c[0x0][0x1e4], R13 ;  /* 0x00007900000d7a24 */ /* 0x040fe400078e020d */
[----:B------:R-:W-:Y:S02]  /*26c0*/  IMAD R12, R0, c[0x0][0x20c], R12 ;  /* 0x00008300000c7a24 */ /* 0x000fe400078e020c */
[----:B------:R-:W-:Y:S01]  /*26d0*/  IMAD.MOV R0, RZ, RZ, -R10 ;  /* 0x000000ffff007224 */ /* 0x000fe200078e0a0a */
[----:B------:R-:W-:Y:S01]  /*26e0*/  IADD3 R7, R7, R13, RZ ;  /* 0x0000000d07077210 */ /* 0x000fe20007ffe0ff */
[----:B------:R-:W-:Y:S01]  /*26f0*/  IMAD R8, R8, c[0x0][0x1b0], RZ ;  /* 0x00006c0008087a24 */ /* 0x000fe200078e02ff */
[----:B------:R-:W-:Y:S01]  /*2700*/  IADD3 R5, R5, R12, RZ ;  /* 0x0000000c05057210 */ /* 0x000fe20007ffe0ff */
[----:B------:R-:W-:Y:S02]  /*2710*/  IMAD.IADD R3, R3, 0x1, R11 ;  /* 0x0000000103037824 */ /* 0x000fe400078e020b */
[----:B------:R-:W-:-:S02]  /*2720*/  IMAD R0, R0, c[0x0][0x2c4], R9 ;  /* 0x0000b10000007a24 */ /* 0x000fc400078e0209 */
[C---:B------:R-:W-:Y:S02]  /*2730*/  IMAD R8, R10.reuse, c[0x0][0x1b4], R8 ;  /* 0x00006d000a087a24 */ /* 0x040fe400078e0208 */
[----:B------:R-:W-:-:S04]  /*2740*/  IMAD.WIDE.U32 R10, R10, c[0x0][0x1b0], R2 ;  /* 0x00006c000a0a7a25 */ /* 0x000fc800078e0002 */
[----:B------:R-:W-:-:S04]  /*2750*/  IMAD.WIDE.U32 R6, R235, c[0x0][0x1e8], R6 ;  /* 0x00007a00eb067a25 */ /* 0x000fc800078e0006 */
[----:B------:R-:W-:Y:S01]  /*2760*/  IMAD.WIDE.U32 R2, R235, c[0x0][0x210], R4 ;  /* 0x00008400eb027a25 */ /* 0x000fe200078e0004 */
[----:B------:R-:W-:Y:S02]  /*2770*/  SHF.R.S32.HI R4, RZ, 0x1f, R0 ;  /* 0x0000001fff047819 */ /* 0x000fe40000011400 */
[----:B------:R-:W-:Y:S01]  /*2780*/  IADD3 R5, R11, R8, RZ ;  /* 0x000000080b057210 */ /* 0x000fe20007ffe0ff */
[C---:B------:R-:W-:Y:S01]  /*2790*/  IMAD R9, R235.reuse, c[0x0][0x1ec], R7 ;  /* 0x00007b00eb097a24 */ /* 0x040fe200078e0207 */
[----:B------:R-:W-:Y:S01]  /*27a0*/  MOV R8, R6 ;  /* 0x0000000600087202 */ /* 0x000fe20000000f00 */
[----:B------:R-:W-:Y:S01]  /*27b0*/  IMAD R11, R4, c[0x0][0x1a8], RZ ;  /* 0x00006a00040b7a24 */ /* 0x000fe200078e02ff */
[----:B------:R-:W-:Y:S01]  /*27c0*/  MOV R4, R10 ;  /* 0x0000000a00047202 */ /* 0x000fe20000000f00 */
[----:B------:R-:W-:Y:S02]  /*27d0*/  IMAD.MOV.U32 R6, RZ, RZ, R2 ;  /* 0x000000ffff067224 */ /* 0x000fe400078e0002 */
[----:B------:R-:W-:-:S02]  /*27e0*/  IMAD R7, R235, c[0x0][0x214], R3 ;  /* 0x00008500eb077a24 */ /* 0x000fc400078e0203 */
[C---:B------:R-:W-:Y:S02]  /*27f0*/  IMAD R12, R0.reuse, c[0x0][0x1ac], R11 ;  /* 0x00006b00000c7a24 */ /* 0x040fe400078e020b */
[----:B------:R-:W-:Y:S01]  /*2800*/  IMAD.WIDE.U32 R4, R0, c[0x0][0x1a8], R4 ;  /* 0x00006a0000047a25 */ /* 0x000fe200078e0004 */
[----:B--2---:R-:W-:-:S03]  /*2810*/  @P3 MOV R2, R15 ;  /* 0x0000000f00023202 */ /* 0x004fc60000000f00 */
[----:B------:R-:W-:Y:S01]  /*2820*/  @!P3 IMAD.MOV.U32 R2, RZ, RZ, R231 ;  /* 0x000000ffff02b224 */ /* 0x000fe200078e00e7 */
[----:B------:R-:W-:Y:S02]  /*2830*/  @P3 SHF.R.S32.HI R3, RZ, 0x1f, R15 ;  /* 0x0000001fff033819 */ /* 0x000fe4000001140f */
[----:B------:R-:W-:Y:S02]  /*2840*/  @!P3 MOV R3, R14 ;  /* 0x0000000e0003b202 */ /* 0x000fe40000000f00 */
[----:B------:R-:W-:Y:S02]  /*2850*/  SEL R0, R2, RZ, !P4 ;  /* 0x000000ff02007207 */ /* 0x000fe40006000000 */
[----:B------:R-:W-:Y:S02]  /*2860*/  SEL R2, R3, RZ, !P4 ;  /* 0x000000ff03027207 */ /* 0x000fe40006000000 */
[----:B------:R-:W-:Y:S01]  /*2870*/  P2R R14, PR, RZ, 0x1 ;  /* 0x00000001ff0e7803 */ /* 0x000fe20000000000 */
[----:B------:R-:W-:Y:S01]  /*2880*/  IMAD.WIDE.U32 R218, R0, c[0x0][0x1f0], R8 ;  /* 0x00007c0000da7a25 */ /* 0x000fe200078e0008 */
[----:B------:R-:W-:-:S02]  /*2890*/  IADD3 R3, R5, R12, RZ ;  /* 0x0000000c05037210 */ /* 0x000fc40007ffe0ff */
[----:B------:R-:W-:Y:S01]  /*28a0*/  LEA R13, P0, R4, c[0x0][0x160], 0x1 ;  /* 0x00005800040d7a11 */ /* 0x000fe200078008ff */
[----:B------:R-:W-:Y:S01]  /*28b0*/  IMAD R11, R2, c[0x0][0x1f0], RZ ;  /* 0x00007c00020b7a24 */ /* 0x000fe200078e02ff */
[----:B------:R-:W-:Y:S01]  /*28c0*/  ISETP.GE.AND P3, PT, R232, c[0x0][0x1d4], PT ;  /* 0x00007500e8007a0c */ /* 0x000fe20003f66270 */
[----:B------:R-:W-:Y:S01]  /*28d0*/  IMAD R10, R2, c[0x0][0x218], RZ ;  /* 0x00008600020a7a24 */ /* 0x000fe200078e02ff */
[----:B------:R-:W-:Y:S01]  /*28e0*/  LEA.HI.X R9, R4, c[0x0][0x164], R3, 0x1, P0 ;  /* 0x0000590004097a11 */ /* 0x000fe200000f0c03 */
[----:B------:R-:W-:Y:S01]  /*28f0*/  IMAD.WIDE.U32 R220, R0, c[0x0][0x218], R6 ;  /* 0x0000860000dc7a25 */ /* 0x000fe200078e0006 */
[----:B------:R-:W-:-:S03]  /*2900*/  IADD3 R12, R205, -0x1, RZ ;  /* 0xffffffffcd0c7810 */ /* 0x000fc60007ffe0ff */
[C---:B------:R-:W-:Y:S02]  /*2910*/  IMAD R2, R0.reuse, c[0x0][0x1f4], R11 ;  /* 0x00007d0000027a24 */ /* 0x040fe400078e020b */
[----:B------:R-:W-:Y:S02]  /*2920*/  IMAD R0, R0, c[0x0][0x21c], R10 ;  /* 0x0000870000007a24 */ /* 0x000fe400078e020a */
[----:B------:R-:W-:Y:S01]  /*2930*/  IMAD.IADD R10, R251, 0x1, R226 ;  /* 0x00000001fb0a7824 */ /* 0x000fe200078e02e2 */
[----:B------:R-:W-:Y:S02]  /*2940*/  IADD3 R217, R219, R2, RZ ;  /* 0x00000002dbd97210 */ /* 0x000fe40007ffe0ff */
[----:B------:R-:W-:Y:S01]  /*2950*/  IADD3 R222, R221, R0, RZ ;  /* 0x00000000ddde7210 */ /* 0x000fe20007ffe0ff */
[----:B------:R-:W-:Y:S05]  /*2960*/  BRA.DIV ~URZ, `(.L_x_1643) ;  /* 0x000129527f007947 */ /* 0x000fea000b800000 */
[----:B------:R1:W2:Y:S02]  /*2970*/  SHFL.IDX PT, R8, R9, RZ, 0x181f ;  /* 0x00181fff09087589 */ /* 0x0002a400000e0000 */
.L_x_1766:
[----:B------:R-:W-:Y:S05]  /*2980*/  BRA.DIV ~URZ, `(.L_x_1644) ;  /* 0x000129a27f007947 */ /* 0x000fea000b800000 */
[----:B------:R3:W4:Y:S02]  /*2990*/  SHFL.IDX PT, R0, R13, RZ, 0x181f ;  /* 0x00181fff0d007589 */ /* 0x00072400000e0000 */
.L_x_1767:
[----:B------:R-:W-:Y:S01]  /*29a0*/  IMAD R11, R216, c[0x0][0x2c4], RZ ;  /* 0x0000b100d80b7a24 */ /* 0x000fe200078e02ff */
[----:B------:R-:W-:Y:S04]  /*29b0*/  BSSY B0, `(.L_x_1645) ;  /* 0x0000010000007945 */ /* 0x000fe80003800000 */
[----:B------:R-:W-:-:S13]  /*29c0*/  ISETP.GE.AND P0, PT, R10, R11, PT ;  /* 0x0000000b0a00720c */ /* 0x000fda0003f06270 */
[----:B------:R-:W-:Y:S05]  /*29d0*/  @P0 BRA `(.L_x_1646) ;  /* 0x000000d000000947 */ /* 0x000fea0003800000 */
[----:B----4-:R-:W-:Y:S02]  /*29e0*/  LEA R6, P0, R210, R0, 0x1 ;  /* 0x00000000d2067211 */ /* 0x010fe400078008ff */
[----:B------:R-:W-:Y:S02]  /*29f0*/  ISETP.NE.AND P4, PT, R14, RZ, PT ;  /* 0x000000ff0e00720c */ /* 0x000fe40003f85270 */
        /* <DEDUP_REMOVED lines=11> */
.L_x_1646:
[----:B------:R-:W-:Y:S05]  /*2ab0*/  BSYNC B0 ;  /* 0x0000000000007941 */ /* 0x000fea0003800000 */
.L_x_1645:
[----:B------:R-:W-:Y:S05]  /*2ac0*/  BRA.DIV ~URZ, `(.L_x_1647) ;  /* 0x000128c27f007947 */ /* 0x000fea000b800000 */
[----:B--2---:R2:W1:Y:S04]  /*2ad0*/  SHFL.IDX PT, R8, R9, 0x1, 0x181f ;  /* 0x00381f0009087f89 */ /* 0x00446800000e0000 */
[----:B----4-:R2:W4:Y:S02]  /*2ae0*/  SHFL.IDX PT, R0, R13, 0x1, 0x181f ;  /* 0x00381f000d007f89 */ /* 0x01052400000e0000 */
.L_x_1768:
[----:B------:R-:W-:Y:S01]  /*2af0*/  IADD3 R2, R10, 0x20, RZ ;  /* 0x000000200a027810 */ /* 0x000fe20007ffe0ff */
[----:B------:R-:W-:Y:S03]  /*2b00*/  BSSY B0, `(.L_x_1648) ;  /* 0x0000010000007945 */ /* 0x000fe60003800000 */
[----:B------:R-:W-:-:S13]  /*2b10*/  ISETP.GE.AND P0, PT, R2, R11, PT ;  /* 0x0000000b0200720c */ /* 0x000fda0003f06270 */
[----:B------:R-:W-:Y:S05]  /*2b20*/  @P0 BRA `(.L_x_1649) ;  /* 0x000000d000000947 */ /* 0x000fea0003800000 */
[----:B----4-:R-:W-:Y:S02]  /*2b30*/  LEA R6, P0, R210, R0, 0x1 ;  /* 0x00000000d2067211 */ /* 0x010fe400078008ff */
[----:B------:R-:W-:Y:S02]  /*2b40*/  ISETP.NE.AND P4, PT, R14, RZ, PT ;  /* 0x000000ff0e00720c */ /* 0x000fe40003f85270 */
[----:B-1----:R-:W-:Y:S02]  /*2b50*/  LEA.HI.X R7, R210, R8, R211, 0x1, P0 ;  /* 0x00000008d2077211 */ /* 0x002fe400000f0cd3 */
        /* <DEDUP_REMOVED lines=10> */
.L_x_1649:
[----:B------:R-:W-:Y:S05]  /*2c00*/  BSYNC B0 ;  /* 0x0000000000007941 */ /* 0x000fea0003800000 */
.L_x_1648:
[----:B------:R-:W-:Y:S05]  /*2c10*/  BRA.DIV ~URZ, `(.L_x_1650) ;  /* 0x000128327f007947 */ /* 0x000fea000b800000 */
[----:B-1----:R1:W2:Y:S02]  /*2c20*/  SHFL.IDX PT, R8, R9, 0x2, 0x181f ;  /* 0x00581f0009087f89 */ /* 0x0022a400000e0000 */
.L_x_1769:
[----:B------:R-:W-:Y:S05]  /*2c30*/  BRA.DIV ~URZ, `(.L_x_1651) ;  /* 0x000128827f007947 */ /* 0x000fea000b800000 */
[----:B----4-:R4:W1:Y:S02]  /*2c40*/  SHFL.IDX PT, R0, R13, 0x2, 0x181f ;  /* 0x00581f000d007f89 */ /* 0x01086400000e0000 */
.L_x_1770:
[----:B------:R-:W-:Y:S01]  /*2c50*/  IADD3 R2, R10, 0x40, RZ ;  /* 0x000000400a027810 */ /* 0x000fe20007ffe0ff */
[----:B------:R-:W-:Y:S03]  /*2c60*/  BSSY B0, `(.L_x_1652) ;  /* 0x0000010000007945 */ /* 0x000fe60003800000 */
[----:B------:R-:W-:-:S13]  /*2c70*/  ISETP.GE.AND P0, PT, R2, R11, PT ;  /* 0x0000000b0200720c */ /* 0x000fda0003f06270 */
[----:B------:R-:W-:Y:S05]  /*2c80*/  @P0 BRA `(.L_x_1653) ;  /* 0x000000d000000947 */ /* 0x000fea0003800000 */
[----:B-1----:R-:W-:Y:S02]  /*2c90*/  LEA R6, P0, R210, R0, 0x1 ;  /* 0x00000000d2067211 */ /* 0x002fe400078008ff */
        /* <DEDUP_REMOVED lines=12> */
.L_x_1653:
[----:B------:R-:W-:Y:S05]  /*2d60*/  BSYNC B0 ;  /* 0x0000000000007941 */ /* 0x000fea0003800000 */
.L_x_1652:
[----:B------:R-:W-:Y:S05]  /*2d70*/  BRA.DIV ~URZ, `(.L_x_1654) ;  /* 0x000127a27f007947 */ /* 0x000fea000b800000 */
[----:B--2---:R2:W3:Y:S04]  /*2d80*/  SHFL.IDX PT, R8, R9, 0x3, 0x181f ;  /* 0x00781f0009087f89 */ /* 0x0044e800000e0000 */
[----:B-1----:R2:W1:Y:S02]  /*2d90*/  SHFL.IDX PT, R0, R13, 0x3, 0x181f ;  /* 0x00781f000d007f89 */ /* 0x00246400000e0000 */
.L_x_1771:
[----:B------:R-:W-:-:S04]  /*2da0*/  IADD3 R2, R10, 0x60, RZ ;  /* 0x000000600a027810 */ /* 0x000fc80007ffe0ff */
[----:B------:R-:W-:-:S13]  /*2db0*/  ISETP.GE.AND P4, PT, R2, R11, PT ;  /* 0x0000000b0200720c */ /* 0x000fda0003f86270 */
[----:B-1----:R-:W-:-:S04]  /*2dc0*/  @!P4 LEA R6, P0, R210, R0, 0x1 ;  /* 0x00000000d206c211 */ /* 0x002fc800078008ff */
[----:B---3--:R-:W-:Y:S02]  /*2dd0*/  @!P4 LEA.HI.X R7, R210, R8, R211, 0x1, P0 ;  /* 0x00000008d207c211 */ /* 0x008fe400000f0cd3 */
[----:B------:R-:W-:-:S04]  /*2de0*/  @!P4 LEA R4, P0, R209, R0, 0x1 ;  /* 0x00000000d104c211 */ /* 0x000fc800078008ff */
[----:B------:R-:W-:Y:S02]  /*2df0*/  @!P4 LEA.HI.X R5, R209, R8, R249, 0x1, P0 ;  /* 0x00000008d105c211 */ /* 0x000fe400000f0cf9 */
[----:B------:R-:W-:-:S04]  /*2e00*/  @!P4 LEA R2, P0, R232, R0, 0x1 ;  /* 0x00000000e802c211 */ /* 0x000fc800078008ff */
[----:B------:R-:W-:Y:S02]  /*2e10*/  @!P4 LEA.HI.X R3, R232, R8, R248, 0x1, P0 ;  /* 0x00000008e803c211 */ /* 0x000fe400000f0cf8 */
[----:B------:R-:W-:-:S13]  /*2e20*/  ISETP.NE.AND P0, PT, R14, RZ, PT ;  /* 0x000000ff0e00720c */ /* 0x000fda0003f05270 */
[----:B------:R-:W-:Y:S01]  /*2e30*/  @!PT LDS RZ, [RZ] ;  /* 0x00000000fffff984 */ /* 0x000fe20000000800 */
[----:B------:R-:W-:Y:S01]  /*2e40*/  @!PT LDS RZ, [RZ] ;  /* 0x00000000fffff984 */ /* 0x000fe20000000800 */
[----:B------:R-:W-:Y:S01]  /*2e50*/  @!PT LDS RZ, [RZ] ;  /* 0x00000000fffff984 */ /* 0x000fe20000000800 */
[----:B------:R1:W-:Y:S04]  /*2e60*/  @!P4 LDGSTS.E.BYPASS.LTC128B.128 [R227+0x1b100], [R6.64], !P0 ;  /* 0x1b10000006e3cfae */ /* 0x0003e8000c101d48 */
[----:B------:R1:W-:Y:S04]  /*2e70*/  @!P4 LDGSTS.E.BYPASS.LTC128B.128 [R227+0x1f100], [R4.64], !P6 ;  /* 0x1f10000004e3cfae */ /* 0x0003e8000f101d48 */
[----:B------:R1:W-:Y:S04]  /*2e80*/  @!P4 LDGSTS.E.BYPASS.LTC128B.128 [R227+0x23100], [R2.64], !P5 ;  /* 0x2310000002e3cfae */ /* 0x0003e8000e901d48 */
[----:B------:R-:W0:Y:S01]  /*2e90*/  LDGDEPBAR ;  /* 0x00000000000079af */ /* 0x000e220000000000 */
[----:B------:R-:W-:Y:S02]  /*2ea0*/  WARPSYNC 0xffffffff ;  /* 0xffffffff00007948 */ /* 0x000fe40003800000 */
[C---:B------:R-:W-:Y:S01]  /*2eb0*/  IMAD.SHL.U32 R104, R12.reuse, 0x40, RZ ;  /* 0x000000400c687824 */ /* 0x040fe200078e00ff */
[----:B-1----:R-:W-:Y:S01]  /*2ec0*/  SHF.R.S32.HI R7, RZ, 0x1f, R12 ;  /* 0x0000001fff077819 */ /* 0x002fe2000001140c */
[----:B------:R-:W-:Y:S01]  /*2ed0*/  IMAD.WIDE.U32 R2, R12, c[0x0][0x1e0], RZ ;  /* 0x000078000c027a25 */ /* 0x000fe200078e00ff */
[----:B------:R-:W-:Y:S02]  /*2ee0*/  BAR.SYNC.DEFER_BLOCKING 0x0 ;  /* 0x0000000000007b1d */ /* 0x000fe40000010000 */
[----:B------:R-:W-:Y:S01]  /*2ef0*/  IADD3 R4, -R104, R215, -R251 ;  /* 0x000000d768047210 */ /* 0x000fe20007ffe9fb */
[----:B------:R-:W-:Y:S01]  /*2f00*/  IMAD R0, R7, c[0x0][0x1e0], RZ ;  /* 0x0000780007007a24 */ /* 0x000fe200078e02ff */
[----:B------:R-:W-:-:S02]  /*2f10*/  LEA R5, P5, R2, R218, 0x6 ;  /* 0x000000da02057211 */ /* 0x000fc400078a30ff */
[----:B------:R-:W-:Y:S01]  /*2f20*/  ISETP.GE.AND P6, PT, R4, 0x1, PT ;  /* 0x000000010400780c */ /* 0x000fe20003fc6270 */
[----:B------:R-:W-:Y:S01]  /*2f30*/  IMAD R0, R12, c[0x0][0x1e4], R0 ;  /* 0x000079000c007a24 */ /* 0x000fe200078e0200 */
[----:B------:R-:W-:Y:S01]  /*2f40*/  ISETP.GE.AND P4, PT, R4, 0x21, PT ;  /* 0x000000210400780c */ /* 0x000fe20003f86270 */
[----:B------:R-:W-:Y:S01]  /*2f50*/  ULDC.64 UR4, c[0x0][0x208] ;  /* 0x0000820000047ab9 */ /* 0x000fe20000000a00 */
[----:B------:R-:W-:Y:S01]  /*2f60*/  BSSY B0, `(.L_x_1655) ;  /* 0x0000050000007945 */ /* 0x000fe20003800000 */
[----:B------:R-:W-:Y:S01]  /*2f70*/  IMAD.IADD R0, R3, 0x1, R0 ;  /* 0x0000000103007824 */ /* 0x000fe200078e0200 */
[----:B------:R-:W-:Y:S02]  /*2f80*/  USHF.L.U32 UR7, UR4, 0x6, URZ ;  /* 0x0000000604077899 */ /* 0x000fe4000800063f */
[----:B------:R-:W-:Y:S02]  /*2f90*/  UMOV UR6, 0x6 ;  /* 0x0000000600067882 */ /* 0x000fe40000000000 */
[----:B------:R-:W-:Y:S01]  /*2fa0*/  LEA.HI.X R6, R2, R217, R0, 0x6, P5 ;  /* 0x000000d902067211 */ /* 0x000fe200028f3400 */
[----:B------:R-:W-:Y:S01]  /*2fb0*/  IMAD.MOV.U32 R0, RZ, RZ, 0x20 ;  /* 0x00000020ff007424 */ /* 0x000fe200078e00ff */
[----:B------:R-:W-:Y:S01]  /*2fc0*/  USHF.L.U64.HI UR5, UR4, UR6, UR5 ;  /* 0x0000000604057299 */ /* 0x000fe20008010205 */
[----:B------:R-:W-:-:S02]  /*2fd0*/  @P6 LEA R2, P5, R5, c[0x0][0x1c8], 0x1 ;  /* 0x0000720005026a11 */ /* 0x000fc400078a08ff */
[----:B------:R-:W-:Y:S01]  /*2fe0*/  @P6 ISETP.GE.AND P0, PT, R210, c[0x0][0x1d4], PT ;  /* 0x00007500d2006a0c */ /* 0x000fe20003f06270 */
[C---:B--2---:R-:W-:Y:S01]  /*2ff0*/  IMAD.WIDE.U32 R8, R0.reuse, c[0x0][0x1e0], RZ ;  /* 0x0000780000087a25 */ /* 0x044fe200078e00ff */
[----:B------:R-:W-:Y:S02]  /*3000*/  @P6 LEA.HI.X R3, R5, c[0x0][0x1cc], R6, 0x1, P5 ;  /* 0x0000730005036a11 */ /* 0x000fe400028f0c06 */
[----:B------:R-:W-:Y:S01]  /*3010*/  @P6 ISETP.GE.AND P5, PT, R209, c[0x0][0x1d4], PT ;  /* 0x00007500d1006a0c */ /* 0x000fe20003fa6270 */
[----:B------:R-:W-:-:S08]  /*3020*/  IMAD R10, R0, c[0x0][0x1e4], RZ ;  /* 0x00007900000a7a24 */ /* 0x000fd000078e02ff */
[----:B------:R-:W-:Y:S01]  /*3030*/  @!PT LDS RZ, [RZ] ;  /* 0x00000000fffff984 */ /* 0x000fe20000000800 */
[----:B------:R-:W-:Y:S01]  /*3040*/  @!PT LDS RZ, [RZ] ;  /* 0x00000000fffff984 */ /* 0x000fe20000000800 */
[----:B------:R-:W-:Y:S01]  /*3050*/  @!PT LDS RZ, [RZ] ;  /* 0x00000000fffff984 */ /* 0x000fe20000000800 */
[----:B------:R1:W-:Y:S01]  /*3060*/  @P6 LDGSTS.E.BYPASS.LTC128B.128 [R227+0xc100], [R2.64], !P0 ;  /* 0x0c10000002e36fae */ /* 0x0003e2000c101d48 */
[----:B------:R-:W-:Y:S01]  /*3070*/  @P4 IADD3 R5, P0, R5, R8, RZ ;  /* 0x0000000805054210 */ /* 0x000fe20007f1e0ff */
[----:B------:R-:W-:Y:S02]  /*3080*/  IMAD R8, R7, c[0x0][0x208], RZ ;  /* 0x0000820007087a24 */ /* 0x000fe400078e02ff */
[----:B------:R1:W-:Y:S01]  /*3090*/  @P6 LDGSTS.E.BYPASS.LTC128B.128 [R227+0xe100], [R2.64+0x80], !P5 ;  /* 0x0e10008002e36fae */ /* 0x0003e2000e901d48 */
[----:B------:R-:W-:Y:S01]  /*30a0*/  @P4 IADD3.X R9, R6, R9, R10, P0, !PT ;  /* 0x0000000906094210 */ /* 0x000fe200007fe40a */
[----:B------:R-:W-:Y:S01]  /*30b0*/  IMAD.WIDE.U32 R6, R12, c[0x0][0x208], RZ ;  /* 0x000082000c067a25 */ /* 0x000fe200078e00ff */
[----:B------:R-:W-:Y:S01]  /*30c0*/  @P4 ISETP.GE.AND P5, PT, R210, c[0x0][0x1d4], PT ;  /* 0x00007500d2004a0c */ /* 0x000fe20003fa6270 */
[----:B------:R1:W-:Y:S01]  /*30d0*/  @P6 LDGSTS.E.BYPASS.LTC128B.128 [R227+0x10100], [R2.64+0x100], !P3 ;  /* 0x1010010002e36fae */ /* 0x0003e2000d901d48 */
[----:B------:R-:W-:Y:S01]  /*30e0*/  @P4 ISETP.GE.AND P0, PT, R209, c[0x0][0x1d4], PT ;  /* 0x00007500d1004a0c */ /* 0x000fe20003f06270 */
[----:B------:R-:W-:-:S04]  /*30f0*/  IMAD R8, R12, c[0x0][0x20c], R8 ;  /* 0x000083000c087a24 */ /* 0x000fc800078e0208 */
[----:B------:R-:W-:Y:S01]  /*3100*/  IMAD.IADD R7, R7, 0x1, R8 ;  /* 0x0000000107077824 */ /* 0x000fe200078e0208 */
[----:B-1----:R-:W-:-:S04]  /*3110*/  @P4 LEA R2, P6, R5, c[0x0][0x1c8], 0x1 ;  /* 0x0000720005024a11 */ /* 0x002fc800078c08ff */
[----:B------:R-:W-:Y:S02]  /*3120*/  @P4 LEA.HI.X R3, R5, c[0x0][0x1cc], R9, 0x1, P6 ;  /* 0x0000730005034a11 */ /* 0x000fe400030f0c09 */
[----:B------:R-:W-:-:S03]  /*3130*/  LEA R5, P6, R6, R220, 0x6 ;  /* 0x000000dc06057211 */ /* 0x000fc600078c30ff */
[----:B------:R1:W-:Y:S01]  /*3140*/  @P4 LDGSTS.E.BYPASS.LTC128B.128 [R227+0xd100], [R2.64], !P5 ;  /* 0x0d10000002e34fae */ /* 0x0003e2000e901d48 */
[----:B------:R-:W-:Y:S02]  /*3150*/  LEA.HI.X R6, R6, R222, R7, 0x6, P6 ;  /* 0x000000de06067211 */ /* 0x000fe400030f3407 */
[----:B------:R-:W-:Y:S01]  /*3160*/  ISETP.GE.AND P6, PT, R210, c[0x0][0x1d4], PT ;  /* 0x00007500d2007a0c */ /* 0x000fe20003fc6270 */
[----:B------:R1:W-:Y:S01]  /*3170*/  @P4 LDGSTS.E.BYPASS.LTC128B.128 [R227+0xf100], [R2.64+0x80], !P0 ;  /* 0x0f10008002e34fae */ /* 0x0003e2000c101d48 */
[----:B------:R-:W-:-:S03]  /*3180*/  ISETP.GE.AND P5, PT, R209, c[0x0][0x1d4], PT ;  /* 0x00007500d1007a0c */ /* 0x000fc60003fa6270 */
[----:B------:R1:W-:Y:S01]  /*3190*/  @P4 LDGSTS.E.BYPASS.LTC128B.128 [R227+0x11100], [R2.64+0x100], !P3 ;  /* 0x1110010002e34fae */ /* 0x0003e2000d901d48 */
[C---:B------:R-:W-:Y:S02]  /*31a0*/  ISETP.LT.OR P4, PT, R4.reuse, 0x1, P6 ;  /* 0x000000010400780c */ /* 0x040fe40003781670 */
[----:B------:R-:W-:Y:S01]  /*31b0*/  ISETP.LT.OR P6, PT, R4, 0x21, P6 ;  /* 0x000000210400780c */ /* 0x000fe200037c1670 */
[----:B------:R-:W0:Y:S01]  /*31c0*/  LDGDEPBAR ;  /* 0x00000000000079af */ /* 0x000e220000000000 */
[----:B-1----:R-:W-:-:S04]  /*31d0*/  LEA R2, P0, R5, c[0x0][0x1f8], 0x1 ;  /* 0x00007e0005027a11 */ /* 0x002fc800078008ff */
[----:B------:R-:W-:Y:S02]  /*31e0*/  LEA.HI.X R3, R5, c[0x0][0x1fc], R6, 0x1, P0 ;  /* 0x00007f0005037a11 */ /* 0x000fe400000f0c06 */
[C---:B------:R-:W-:Y:S02]  /*31f0*/  ISETP.LT.OR P0, PT, R4.reuse, 0x1, P5 ;  /* 0x000000010400780c */ /* 0x040fe40002f01670 */
[----:B------:R-:W-:Y:S01]  /*3200*/  ISETP.LT.OR P5, PT, R4, 0x21, P5 ;  /* 0x000000210400780c */ /* 0x000fe20002fa1670 */
[----:B------:R1:W-:Y:S01]  /*3210*/  LDGSTS.E.BYPASS.LTC128B.128 [R227+0x100], [R2.64], !P4 ;  /* 0x0010000002e37fae */ /* 0x0003e2000e101d48 */
[----:B------:R-:W-:-:S09]  /*3220*/  ISETP.GE.AND P4, PT, R232, c[0x0][0x1d4], PT ;  /* 0x00007500e8007a0c */ /* 0x000fd20003f86270 */
[----:B------:R1:W-:Y:S01]  /*3230*/  LDGSTS.E.BYPASS.LTC128B.128 [R227+0x2100], [R2.64+0x80], !P0 ;  /* 0x0210008002e37fae */ /* 0x0003e2000c101d48 */
[C---:B------:R-:W-:Y:S02]  /*3240*/  ISETP.LT.OR P0, PT, R4.reuse, 0x1, P4 ;  /* 0x000000010400780c */ /* 0x040fe40002701670 */
[----:B------:R-:W-:-:S11]  /*3250*/  ISETP.LT.OR P4, PT, R4, 0x21, P4 ;  /* 0x000000210400780c */ /* 0x000fd60002781670 */
[----:B------:R1:W-:Y:S02]  /*3260*/  LDGSTS.E.BYPASS.LTC128B.128 [R227+0x4100], [R2.64+0x100], !P0 ;  /* 0x0410010002e37fae */ /* 0x0003e4000c101d48 */
[----:B-1----:R-:W-:-:S04]  /*3270*/  IADD3 R2, P0, R2, UR7, RZ ;  /* 0x0000000702027c10 */ /* 0x002fc8000ff1e0ff */
[----:B------:R-:W-:-:S05]  /*3280*/  IADD3.X R3, R3, UR5, RZ, P0, !PT ;  /* 0x0000000503037c10 */ /* 0x000fca00087fe4ff */
[----:B------:R1:W-:Y:S04]  /*3290*/  LDGSTS.E.BYPASS.LTC128B.128 [R227+0x1100], [R2.64], !P6 ;  /* 0x0110000002e37fae */ /* 0x0003e8000f101d48 */
[----:B------:R1:W-:Y:S04]  /*32a0*/  LDGSTS.E.BYPASS.LTC128B.128 [R227+0x3100], [R2.64+0x80], !P5 ;  /* 0x0310008002e37fae */ /* 0x0003e8000e901d48 */
[----:B------:R1:W-:Y:S01]  /*32b0*/  LDGSTS.E.BYPASS.LTC128B.128 [R227+0x5100], [R2.64+0x100], !P4 ;  /* 0x0510010002e37fae */ /* 0x0003e2000e101d48 */
[----:B------:R-:W-:-:S03]  /*32c0*/  ISETP.GT.AND P4, PT, R12, R200, PT ;  /* 0x000000c80c00720c */ /* 0x000fc60003f84270 */
[----:B------:R-:W0:Y:S01]  /*32d0*/  LDGDEPBAR ;  /* 0x00000000000079af */ /* 0x000e220000000000 */
[----:B-1----:R-:W-:-:S09]  /*32e0*/  IMAD.MOV.U32 R2, RZ, RZ, 0x40 ;  /* 0x00000040ff027424 */ /* 0x002fd200078e00ff */
[----:B------:R-:W-:Y:S05]  /*32f0*/  @!P4 BRA `(.L_x_1656) ;  /* 0x000001600000c947 */ /* 0x000fea0003800000 */
[----:B------:R-:W-:Y:S01]  /*3300*/  IADD3 R3, R205, -0x2, RZ ;  /* 0xfffffffecd037810 */ /* 0x000fe20007ffe0ff */
[----:B------:R-:W-:Y:S01]  /*3310*/  IMAD.WIDE.U32 R8, R2, c[0x0][0x1e0], RZ ;  /* 0x0000780002087a25 */ /* 0x000fe200078e00ff */
[----:B------:R-:W-:Y:S02]  /*3320*/  ISETP.GE.AND P5, PT, R210, c[0x0][0x1d4], PT ;  /* 0x00007500d2007a0c */ /* 0x000fe40003fa6270 */
[----:B------:R-:W-:Y:S01]  /*3330*/  SHF.R.S32.HI R4, RZ, 0x1f, R3 ;  /* 0x0000001fff047819 */ /* 0x000fe20000011403 */
[----:B------:R-:W-:-:S04]  /*3340*/  IMAD.WIDE.U32 R6, R3, c[0x0][0x1e0], RZ ;  /* 0x0000780003067a25 */ /* 0x000fc800078e00ff */
[----:B------:R-:W-:-:S04]  /*3350*/  IMAD R4, R4, c[0x0][0x1e0], RZ ;  /* 0x0000780004047a24 */ /* 0x000fc800078e02ff */
[----:B------:R-:W-:Y:S01]  /*3360*/  IMAD R4, R3, c[0x0][0x1e4], R4 ;  /* 0x0000790003047a24 */ /* 0x000fe200078e0204 */
[----:B------:R-:W-:-:S03]  /*3370*/  LEA R3, P0, R6, R218, 0x6 ;  /* 0x000000da06037211 */ /* 0x000fc600078030ff */
[----:B------:R-:W-:Y:S01]  /*3380*/  IMAD.IADD R5, R7, 0x1, R4 ;  /* 0x0000000107057824 */ /* 0x000fe200078e0204 */
[----:B------:R-:W-:-:S04]  /*3390*/  LEA R4, P6, R3, c[0x0][0x1c8], 0x1 ;  /* 0x0000720003047a11 */ /* 0x000fc800078c08ff */
[----:B------:R-:W-:Y:S02]  /*33a0*/  LEA.HI.X R6, R6, R217, R5, 0x6, P0 ;  /* 0x000000d906067211 */ /* 0x000fe400000f3405 */
[----:B------:R-:W-:Y:S02]  /*33b0*/  ISETP.GE.AND P0, PT, R209, c[0x0][0x1d4], PT ;  /* 0x00007500d1007a0c */ /* 0x000fe40003f06270 */
[----:B------:R-:W-:Y:S01]  /*33c0*/  LEA.HI.X R5, R3, c[0x0][0x1cc], R6, 0x1, P6 ;  /* 0x0000730003057a11 */ /* 0x000fe200030f0c06 */
[----:B------:R-:W-:Y:S01]  /*33d0*/  IMAD R3, R2, c[0x0][0x1e4], RZ ;  /* 0x0000790002037a24 */ /* 0x000fe200078e02ff */
[----:B------:R-:W-:-:S03]  /*33e0*/  IADD3 R6, P6, R8, R4, RZ ;  /* 0x0000000408067210 */ /* 0x000fc60007fde0ff */
[----:B------:R1:W-:Y:S01]  /*33f0*/  LDGSTS.E.BYPASS.LTC128B.128 [R227+0x12100], [R4.64], !P5 ;  /* 0x1210000004e37fae */ /* 0x0003e2000e901d48 */
[----:B------:R-:W-:-:S05]  /*3400*/  IADD3.X R7, R5, R9, R3, P6, !PT ;  /* 0x0000000905077210 */ /* 0x000fca00037fe403 */
[----:B------:R1:W-:Y:S04]  /*3410*/  LDGSTS.E.BYPASS.LTC128B.128 [R227+0x14100], [R4.64+0x80], !P0 ;  /* 0x1410008004e37fae */ /* 0x0003e8000c101d48 */
[----:B------:R1:W-:Y:S04]  /*3420*/  LDGSTS.E.BYPASS.LTC128B.128 [R227+0x16100], [R4.64+0x100], !P3 ;  /* 0x1610010004e37fae */ /* 0x0003e8000d901d48 */
[----:B------:R1:W-:Y:S04]  /*3430*/  LDGSTS.E.BYPASS.LTC128B.128 [R227+0x13100], [R6.64], !P5 ;  /* 0x1310000006e37fae */ /* 0x0003e8000e901d48 */
[----:B------:R1:W-:Y:S04]  /*3440*/  LDGSTS.E.BYPASS.LTC128B.128 [R227+0x15100], [R6.64+0x80], !P0 ;  /* 0x1510008006e37fae */ /* 0x0003e8000c101d48 */
[----:B------:R1:W-:Y:S02]  /*3450*/  LDGSTS.E.BYPASS.LTC128B.128 [R227+0x17100], [R6.64+0x100], !P3 ;  /* 0x1710010006e37fae */ /* 0x0003e4000d901d48 */
.L_x_1656:
[----:B------:R-:W-:Y:S05]  /*3460*/  BSYNC B0 ;  /* 0x0000000000007941 */ /* 0x000fea0003800000 */
.L_x_1655:
[----:B------:R-:W2:Y:S01]  /*3470*/  S2R R3, SR_TID.X ;  /* 0x0000000000037919 */ /* 0x000ea20000002100 */
[----:B------:R-:W-:Y:S03]  /*3480*/  BSSY B0, `(.L_x_1657) ;  /* 0x000002e000007945 */ /* 0x000fe60003800000 */
[----:B------:R-:W0:Y:S01]  /*3490*/  LDGDEPBAR ;  /* 0x00000000000079af */ /* 0x000e220000000000 */
[----:B--2---:R-:W-:-:S04]  /*34a0*/  SHF.R.S32.HI R28, RZ, 0x1f, R3 ;  /* 0x0000001fff1c7819 */ /* 0x004fc80000011403 */
[----:B------:R-:W-:Y:S01]  /*34b0*/  LEA.HI R28, R28, R3, RZ, 0x3 ;  /* 0x000000031c1c7211 */ /* 0x000fe200078f18ff */
[----:B------:R-:W-:-:S04]  /*34c0*/  DEPBAR.LE SB0, 0x3 ;  /* 0x000080c00000791a */ /* 0x000fc80000000000 */
[----:B------:R-:W-:-:S04]  /*34d0*/  DEPBAR.LE SB0, 0x2 ;  /* 0x000080800000791a */ /* 0x000fc80000000000 */
[----:B------:R-:W-:Y:S01]  /*34e0*/  LOP3.LUT R28, R28, 0xfffffff8, RZ, 0xc0, !PT ;  /* 0xfffffff81c1c7812 */ /* 0x000fe200078ec0ff */
[----:B------:R-:W-:Y:S04]  /*34f0*/  BAR.SYNC.DEFER_BLOCKING 0x0 ;  /* 0x0000000000007b1d */ /* 0x000fe80000010000 */
[----:B------:R-:W-:-:S05]  /*3500*/  IMAD.IADD R28, R3, 0x1, -R28 ;  /* 0x00000001031c7824 */ /* 0x000fca00078e0a1c */
[----:B------:R-:W-:-:S04]  /*3510*/  LOP3.LUT P0, RZ, R28, 0x2, RZ, 0xc0, !PT ;  /* 0x000000021cff7812 */ /* 0x000fc8000780c0ff */
[----:B------:R-:W-:-:S05]  /*3520*/  SEL R191, R0, 0xffffffe0, !P0 ;  /* 0xffffffe000bf7807 */ /* 0x000fca0004000000 */
[----:B------:R-:W-:Y:S01]  /*3530*/  IMAD.IADD R3, R193, 0x1, R191 ;  /* 0x00000001c1037824 */ /* 0x000fe200078e02bf */
[----:B------:R2:W3:Y:S04]  /*3540*/  LDSM.16.M88.4 R8, [R187] ;  /* 0x00000000bb08783b */ /* 0x0004e80000000200 */
[----:B------:R2:W1:Y:S04]  /*3550*/  LDSM.16.M88.4 R20, [R193] ;  /* 0x00000000c114783b */ /* 0x0004680000000200 */
[----:B------:R2:W4:Y:S04]  /*3560*/  LDSM.16.M88.4 R24, [R193+0x800] ;  /* 0x00080000c118783b */ /* 0x0005280000000200 */
[----:B------:R2:W1:Y:S04]  /*3570*/  LDSM.16.M88.4 R32, [R193+0x1000] ;  /* 0x00100000c120783b */ /* 0x0004680000000200 */
[----:B------:R2:W1:Y:S04]  /*3580*/  LDSM.16.M88.4 R48, [R193+0x1800] ;  /* 0x00180000c130783b */ /* 0x0004680000000200 */
[----:B-1----:R2:W1:Y:S04]  /*3590*/  LDSM.16.M88.4 R4, [R188] ;  /* 0x00000000bc04783b */ /* 0x0024680000000200 */
[----:B------:R2:W1:Y:S04]  /*35a0*/  LDSM.16.M88.4 R52, [R3] ;  /* 0x000000000334783b */ /* 0x0004680000000200 */
[----:B------:R2:W1:Y:S04]  /*35b0*/  LDSM.16.M88.4 R56, [R3+0x800] ;  /* 0x000800000338783b */ /* 0x0004680000000200 */
[----:B------:R2:W1:Y:S04]  /*35c0*/  LDSM.16.M88.4 R64, [R3+0x1000] ;  /* 0x001000000340783b */ /* 0x0004680000000200 */
[----:B------:R2:W1:Y:S01]  /*35d0*/  LDSM.16.M88.4 R76, [R3+0x1800] ;  /* 0x00180000034c783b */ /* 0x0004620000000200 */
[----:B------:R-:W-:Y:S05]  /*35e0*/  @!P4 BRA `(.L_x_1658) ;  /* 0x000001700000c947 */ /* 0x000fea0003800000 */
[----:B------:R-:W-:Y:S02]  /*35f0*/  IADD3 R0, R205, -0x2, RZ ;  /* 0xfffffffecd007810 */ /* 0x000fe40007ffe0ff */
[----:B------:R-:W-:-:S02]  /*3600*/  ISETP.GE.AND P4, PT, R210, c[0x0][0x1d4], PT ;  /* 0x00007500d2007a0c */ /* 0x000fc40003f86270 */
[----:B------:R-:W-:Y:S01]  /*3610*/  SHF.R.S32.HI R12, RZ, 0x1f, R0 ;  /* 0x0000001fff0c7819 */ /* 0x000fe20000011400 */
[----:B------:R-:W-:-:S04]  /*3620*/  IMAD.WIDE.U32 R14, R0, c[0x0][0x208], RZ ;  /* 0x00008200000e7a25 */ /* 0x000fc800078e00ff */
[----:B------:R-:W-:-:S04]  /*3630*/  IMAD R12, R12, c[0x0][0x208], RZ ;  /* 0x000082000c0c7a24 */ /* 0x000fc800078e02ff */
[----:B------:R-:W-:Y:S01]  /*3640*/  IMAD R12, R0, c[0x0][0x20c], R12 ;  /* 0x00008300000c7a24 */ /* 0x000fe200078e020c */
[----:B------:R-:W-:-:S03]  /*3650*/  LEA R0, P0, R14, R220, 0x6 ;  /* 0x000000dc0e007211 */ /* 0x000fc600078030ff */
[----:B----4-:R-:W-:Y:S01]  /*3660*/  IMAD.IADD R13, R15, 0x1, R12 ;  /* 0x000000010f0d7824 */ /* 0x010fe200078e020c */
[----:B------:R-:W-:-:S04]  /*3670*/  LEA R12, P5, R0, c[0x0][0x1f8], 0x1 ;  /* 0x00007e00000c7a11 */ /* 0x000fc800078a08ff */
[----:B------:R-:W-:Y:S02]  /*3680*/  LEA.HI.X R14, R14, R222, R13, 0x6, P0 ;  /* 0x000000de0e0e7211 */ /* 0x000fe400000f340d */
[----:B------:R-:W-:Y:S02]  /*3690*/  ISETP.GE.AND P0, PT, R209, c[0x0][0x1d4], PT ;  /* 0x00007500d1007a0c */ /* 0x000fe40003f06270 */
[----:B------:R-:W-:Y:S02]  /*36a0*/  LEA.HI.X R13, R0, c[0x0][0x1fc], R14, 0x1, P5 ;  /* 0x00007f00000d7a11 */ /* 0x000fe400028f0c0e */
[----:B------:R-:W-:-:S03]  /*36b0*/  IADD3 R14, P5, R12, UR7, RZ ;  /* 0x000000070c0e7c10 */ /* 0x000fc6000ffbe0ff */
[----:B------:R-:W-:Y:S01]  /*36c0*/  @!PT LDS RZ, [RZ] ;  /* 0x00000000fffff984 */ /* 0x000fe20000000800 */
[----:B------:R-:W-:Y:S01]  /*36d0*/  @!PT LDS RZ, [RZ] ;  /* 0x00000000fffff984 */ /* 0x000fe20000000800 */
[----:B------:R-:W-:Y:S01]  /*36e0*/  @!PT LDS RZ, [RZ] ;  /* 0x00000000fffff984 */ /* 0x000fe20000000800 */
[----:B------:R4:W-:Y:S01]  /*36f0*/  LDGSTS.E.BYPASS.LTC128B.128 [R227+0x6100], [R12.64], !P4 ;  /* 0x061000000ce37fae */ /* 0x0009e2000e101d48 */
[----:B------:R-:W-:-:S05]  /*3700*/  IADD3.X R15, R13, UR5, RZ, P5, !PT ;  /* 0x000000050d0f7c10 */ /* 0x000fca000affe4ff */
[----:B------:R4:W-:Y:S04]  /*3710*/  LDGSTS.E.BYPASS.LTC128B.128 [R227+0x8100], [R12.64+0x80], !P0 ;  /* 0x081000800ce37fae */ /* 0x0009e8000c101d48 */
[----:B------:R4:W-:Y:S04]  /*3720*/  LDGSTS.E.BYPASS.LTC128B.128 [R227+0xa100], [R12.64+0x100], !P3 ;  /* 0x0a1001000ce37fae */ /* 0x0009e8000d901d48 */
[----:B------:R4:W-:Y:S04]  /*3730*/  LDGSTS.E.BYPASS.LTC128B.128 [R227+0x7100], [R14.64], !P4 ;  /* 0x071000000ee37fae */ /* 0x0009e8000e101d48 */
[----:B------:R4:W-:Y:S04]  /*3740*/  LDGSTS.E.BYPASS.LTC128B.128 [R227+0x9100], [R14.64+0x80], !P0 ;  /* 0x091000800ee37fae */ /* 0x0009e8000c101d48 */
[----:B------:R4:W-:Y:S02]  /*3750*/  LDGSTS.E.BYPASS.LTC128B.128 [R227+0xb100], [R14.64+0x100], !P3 ;  /* 0x0b1001000ee37fae */ /* 0x0009e4000d901d48 */
.L_x_1658:
[----:B------:R-:W-:Y:S05]  /*3760*/  BSYNC B0 ;  /* 0x0000000000007941 */ /* 0x000fea0003800000 */
.L_x_1657:
[----:B------:R-:W-:Y:S01]  /*3770*/  LOP3.LUT P0, RZ, R28, 0x4, RZ, 0xc0, !PT ;  /* 0x000000041cff7812 */ /* 0x000fe2000780c0ff */
[C---:B---3--:R-:W-:Y:S01]  /*3780*/  HMMA.16816.F32.BF16 R16, R8.reuse, R20, RZ ;  /* 0x000000140810723c */ /* 0x048fe200000418ff */
[----:B----4-:R-:W-:Y:S01]  /*3790*/  LDSM.16.M88.4 R12, [R190] ;  /* 0x00000000be0c783b */ /* 0x010fe20000000200 */
[----:B------:R-:W-:Y:S01]  /*37a0*/  ULDC UR4, c[0x0][0x324] ;  /* 0x0000c90000047ab9 */ /* 0x000fe20000000800 */
[----:B------:R-:W-:Y:S01]  /*37b0*/  SEL R186, R2, 0xffffffc0, !P0 ;  /* 0xffffffc002ba7807 */ /* 0x000fe20004000000 */
[----:B------:R-:W-:Y:S01]  /*37c0*/  ULOP3.LUT UR4, URZ, UR4, URZ, 0x33, !UPT ;  /* 0x000000043f047292 */ /* 0x000fe2000f8e333f */
[----:B------:R-:W-:Y:S02]  /*37d0*/  LDSM.16.M88.4 R80, [R193+0x3000] ;  /* 0x00300000c150783b */ /* 0x000fe40000000200 */
[----:B------:R-:W-:Y:S01]  /*37e0*/  IADD3 R2, R193, R186, RZ ;  /* 0x000000bac1027210 */ /* 0x000fe20007ffe0ff */
[C---:B------:R-:W-:Y:S01]  /*37f0*/  HMMA.16816.F32.BF16 R20, R8.reuse, R22, RZ ;  /* 0x000000160814723c */ /* 0x040fe200000418ff */
[----:B------:R-:W-:Y:S01]  /*3800*/  IADD3 R0, R186, R193, R191 ;  /* 0x000000c1ba007210 */ /* 0x000fe20007ffe0bf */
[----:B------:R-:W-:Y:S04]  /*3810*/  LDSM.16.M88.4 R88, [R3+0x4800] ;  /* 0x004800000358783b */ /* 0x000fe80000000200 */
[----:B------:R-:W3:Y:S02]  /*3820*/  LDSM.16.M88.4 R60, [R2] ;  /* 0x00000000023c783b */ /* 0x000ee40000000200 */
[C---:B------:R-:W-:Y:S02]  /*3830*/  HMMA.16816.F32.BF16 R40, R8.reuse, R24, RZ ;  /* 0x000000180828723c */ /* 0x040fe400000418ff */
[----:B------:R-:W4:Y:S04]  /*3840*/  LDSM.16.M88.4 R72, [R2+0x800] ;  /* 0x000800000248783b */ /* 0x000f280000000200 */
[----:B------:R-:W5:Y:S02]  /*3850*/  LDSM.16.M88.4 R68, [R2+0x1000] ;  /* 0x001000000244783b */ /* 0x000f640000000200 */
[C---:B------:R-:W-:Y:S02]  /*3860*/  HMMA.16816.F32.BF16 R44, R8.reuse, R26, RZ ;  /* 0x0000001a082c723c */ /* 0x040fe400000418ff */
[----:B------:R-:W-:Y:S04]  /*3870*/  LDSM.16.M88.4 R84, [R0+0x2000] ;  /* 0x002000000054783b */ /* 0x000fe80000000200 */
[----:B------:R-:W-:Y:S02]  /*3880*/  LDSM.16.M88.4 R92, [R0+0x2800] ;  /* 0x00280000005c783b */ /* 0x000fe40000000200 */
[C---:B------:R-:W-:Y:S02]  /*3890*/  HMMA.16816.F32.BF16 R36, R8.reuse, R32, RZ ;  /* 0x000000200824723c */ /* 0x040fe400000418ff */
[----:B------:R-:W0:Y:S06]  /*38a0*/  LDGDEPBAR ;  /* 0x00000000000079af */ /* 0x000e2c0000000000 */
[C---:B------:R-:W-:Y:S08]  /*38b0*/  HMMA.16816.F32.BF16 R32, R8.reuse, R34, RZ ;  /* 0x000000220820723c */ /* 0x040ff000000418ff */
[C---:B------:R-:W-:Y:S08]  /*38c0*/  HMMA.16816.F32.BF16 R28, R8.reuse, R48, RZ ;  /* 0x00000030081c723c */ /* 0x040ff000000418ff */
[----:B------:R-:W-:Y:S08]  /*38d0*/  HMMA.16816.F32.BF16 R24, R8, R50, RZ ;  /* 0x000000320818723c */ /* 0x000ff000000418ff */
[C---:B-1----:R-:W-:Y:S08]  /*38e0*/  HMMA.16816.F32.BF16 R16, R4.reuse, R52, R16 ;  /* 0x000000340410723c */ /* 0x042ff00000041810 */
[C---:B------:R-:W-:Y:S08]  /*38f0*/  HMMA.16816.F32.BF16 R8, R4.reuse, R54, R20 ;  /* 0x000000360408723c */ /* 0x040ff00000041814 */
[C---:B------:R-:W-:Y:S08]  /*3900*/  HMMA.16816.F32.BF16 R20, R4.reuse, R56, R40 ;  /* 0x000000380414723c */ /* 0x040ff00000041828 */
[C---:B------:R-:W-:Y:S01]  /*3910*/  HMMA.16816.F32.BF16 R40, R4.reuse, R58, R44 ;  /* 0x0000003a0428723c */ /* 0x040fe2000004182c */
[----:B------:R-:W1:Y:S07]  /*3920*/  LDSM.16.M88.4 R56, [R2+0x1800] ;  /* 0x001800000238783b */ /* 0x000e6e0000000200 */
[C---:B------:R-:W-:Y:S08]  /*3930*/  HMMA.16816.F32.BF16 R48, R4.reuse, R66, R32 ;  /* 0x000000420430723c */ /* 0x040ff00000041820 */
[C---:B------:R-:W-:Y:S01]  /*3940*/  HMMA.16816.F32.BF16 R52, R4.reuse, R64, R36 ;  /* 0x000000400434723c */ /* 0x040fe20000041824 */
[----:B------:R-:W-:Y:S07]  /*3950*/  LDSM.16.M88.4 R64, [R0+0x1800] ;  /* 0x001800000040783b */ /* 0x000fee0000000200 */
[----:B------:R-:W-:Y:S08]  /*3960*/  HMMA.16816.F32.BF16 R44, R4, R76, R28 ;  /* 0x0000004c042c723c */ /* 0x000ff0000004181c */
[----:B---3--:R-:W-:Y:S08]  /*3970*/  HMMA.16816.F32.BF16 R32, R12, R60, R16 ;  /* 0x0000003c0c20723c */ /* 0x008ff00000041810 */
[----:B------:R-:W-:Y:S01]  /*3980*/  HMMA.16816.F32.BF16 R36, R4, R78, R24 ;  /* 0x0000004e0424723c */ /* 0x000fe20000041818 */
[----:B------:R-:W-:Y:S04]  /*3990*/  LDSM.16.M88.4 R4, [R189] ;  /* 0x00000000bd04783b */ /* 0x000fe80000000200 */
[----:B------:R-:W-:Y:S03]  /*39a0*/  LDSM.16.M88.4 R24, [R0+0x800] ;  /* 0x000800000018783b */ /* 0x000fe60000000200 */
[C---:B----4-:R-:W-:Y:S01]  /*39b0*/  HMMA.16816.F32.BF16 R16, R12.reuse, R72, R20 ;  /* 0x000000480c10723c */ /* 0x050fe20000041814 */
[----:B------:R-:W3:Y:S04]  /*39c0*/  LDSM.16.M88.4 R20, [R0] ;  /* 0x000000000014783b */ /* 0x000ee80000000200 */
[----:B------:R-:W-:Y:S03]  /*39d0*/  LDSM.16.M88.4 R76, [R193+0x2000] ;  /* 0x00200000c14c783b */ /* 0x000fe60000000200 */
[C---:B------:R-:W-:Y:S01]  /*39e0*/  HMMA.16816.F32.BF16 R28, R12.reuse, R62, R8 ;  /* 0x0000003e0c1c723c */ /* 0x040fe20000041808 */
[----:B------:R-:W4:Y:S04]  /*39f0*/  LDSM.16.M88.4 R60, [R0+0x1000] ;  /* 0x00100000003c783b */ /* 0x000f280000000200 */
[----:B------:R-:W2:Y:S03]  /*3a00*/  LDSM.16.M88.4 R8, [R187+0x4000] ;  /* 0x00400000bb08783b */ /* 0x000ea60000000200 */
[C---:B-----5:R-:W-:Y:S08]  /*3a10*/  HMMA.16816.F32.BF16 R52, R12.reuse, R68, R52 ;  /* 0x000000440c34723c */ /* 0x060ff00000041834 */
[C---:B-1----:R-:W-:Y:S08]  /*3a20*/  HMMA.16816.F32.BF16 R44, R12.reuse, R56, R44 ;  /* 0x000000380c2c723c */ /* 0x042ff0000004182c */
[C---:B------:R-:W-:Y:S01]  /*3a30*/  HMMA.16816.F32.BF16 R40, R12.reuse, R74, R40 ;  /* 0x0000004a0c28723c */ /* 0x040fe20000041828 */
[----:B------:R-:W1:Y:S07]  /*3a40*/  LDSM.16.M88.4 R72, [R193+0x2800] ;  /* 0x00280000c148783b */ /* 0x000e6e0000000200 */
[C---:B------:R-:W-:Y:S08]  /*3a50*/  HMMA.16816.F32.BF16 R48, R12.reuse, R70, R48 ;  /* 0x000000460c30723c */ /* 0x040ff00000041830 */
[----:B------:R-:W-:Y:S01]  /*3a60*/  HMMA.16816.F32.BF16 R36, R12, R58, R36 ;  /* 0x0000003a0c24723c */ /* 0x000fe20000041824 */
[----:B------:R-:W-:Y:S07]  /*3a70*/  LDSM.16.M88.4 R56, [R3+0x2000] ;  /* 0x002000000338783b */ /* 0x000fee0000000200 */
[C---:B---3--:R-:W-:Y:S08]  /*3a80*/  HMMA.16816.F32.BF16 R32, R4.reuse, R20, R32 ;  /* 0x000000140420723c */ /* 0x048ff00000041820 */
[C---:B------:R-:W-:Y:S08]  /*3a90*/  HMMA.16816.F32.BF16 R28, R4.reuse, R22, R28 ;  /* 0x00000016041c723c */ /* 0x040ff0000004181c */
[C---:B------:R-:W-:Y:S08]  /*3aa0*/  HMMA.16816.F32.BF16 R20, R4.reuse, R24, R16 ;  /* 0x000000180414723c */ /* 0x040ff00000041810 */
[C---:B----4-:R-:W-:Y:S01]  /*3ab0*/  HMMA.16816.F32.BF16 R12, R4.reuse, R60, R52 ;  /* 0x0000003c040c723c */ /* 0x050fe20000041834 */
[----:B------:R-:W-:Y:S07]  /*3ac0*/  LDSM.16.M88.4 R52, [R193+0x3800] ;  /* 0x00380000c134783b */ /* 0x000fee0000000200 */
[C---:B------:R-:W-:Y:S08]  /*3ad0*/  HMMA.16816.F32.BF16 R68, R4.reuse, R64, R44 ;  /* 0x000000400444723c */ /* 0x040ff0000004182c */
[C---:B------:R-:W-:Y:S01]  /*3ae0*/  HMMA.16816.F32.BF16 R16, R4.reuse, R26, R40 ;  /* 0x0000001a0410723c */ /* 0x040fe20000041828 */
[----:B------:R-:W-:Y:S07]  /*3af0*/  LDSM.16.M88.4 R40, [R3+0x2800] ;  /* 0x002800000328783b */ /* 0x000fee0000000200 */
[C---:B------:R-:W-:Y:S08]  /*3b00*/  HMMA.16816.F32.BF16 R60, R4.reuse, R62, R48 ;  /* 0x0000003e043c723c */ /* 0x040ff00000041830 */
[----:B------:R-:W-:Y:S01]  /*3b10*/  HMMA.16816.F32.BF16 R64, R4, R66, R36 ;  /* 0x000000420440723c */ /* 0x000fe20000041824 */
[----:B------:R-:W3:Y:S07]  /*3b20*/  LDSM.16.M88.4 R4, [R188+0x4000] ;  /* 0x00400000bc04783b */ /* 0x000eee0000000200 */
[C---:B--2---:R-:W-:Y:S01]  /*3b30*/  HMMA.16816.F32.BF16 R24, R8.reuse, R76, R32 ;  /* 0x0000004c0818723c */ /* 0x044fe20000041820 */
[----:B------:R-:W-:Y:S07]  /*3b40*/  LDSM.16.M88.4 R32, [R3+0x3000] ;  /* 0x003000000320783b */ /* 0x000fee0000000200 */
[C---:B------:R-:W-:Y:S01]  /*3b50*/  HMMA.16816.F32.BF16 R48, R8.reuse, R78, R28 ;  /* 0x0000004e0830723c */ /* 0x040fe2000004181c */
[----:B------:R-:W-:Y:S07]  /*3b60*/  LDSM.16.M88.4 R76, [R2+0x2000] ;  /* 0x00200000024c783b */ /* 0x000fee0000000200 */
[C---:B-1----:R-:W-:Y:S01]  /*3b70*/  HMMA.16816.F32.BF16 R44, R8.reuse, R72, R20 ;  /* 0x00000048082c723c */ /* 0x042fe20000041814 */
[----:B------:R-:W1:Y:S07]  /*3b80*/  LDSM.16.M88.4 R20, [R190+0x4000] ;  /* 0x00400000be14783b */ /* 0x000e6e0000000200 */
[C---:B------:R-:W-:Y:S08]  /*3b90*/  HMMA.16816.F32.BF16 R36, R8.reuse, R74, R16 ;  /* 0x0000004a0824723c */ /* 0x040ff00000041810 */
[C---:B------:R-:W-:Y:S08]  /*3ba0*/  HMMA.16816.F32.BF16 R28, R8.reuse, R80, R12 ;  /* 0x00000050081c723c */ /* 0x040ff0000004180c */
[----:B------:R-:W-:Y:S01]  /*3bb0*/  HMMA.16816.F32.BF16 R16, R8, R82, R60 ;  /* 0x000000520810723c */ /* 0x000fe2000004183c */
[----:B------:R-:W2:Y:S07]  /*3bc0*/  LDSM.16.M88.4 R80, [R3+0x3800] ;  /* 0x003800000350783b */ /* 0x000eae0000000200 */
[----:B---3--:R-:W-:Y:S01]  /*3bd0*/  HMMA.16816.F32.BF16 R12, R4, R56, R24 ;  /* 0x00000038040c723c */ /* 0x008fe20000041818 */
[----:B------:R-:W3:Y:S07]  /*3be0*/  LDSM.16.M88.4 R24, [R189+0x4000] ;  /* 0x00400000bd18783b */ /* 0x000eee0000000200 */
[C---:B------:R-:W-:Y:S08]  /*3bf0*/  HMMA.16816.F32.BF16 R60, R8.reuse, R52, R68 ;  /* 0x00000034083c723c */ /* 0x040ff00000041844 */
[----:B------:R-:W-:Y:S08]  /*3c00*/  HMMA.16816.F32.BF16 R72, R8, R54, R64 ;  /* 0x000000360848723c */ /* 0x000ff00000041840 */
[----:B------:R-:W-:Y:S08]  /*3c10*/  HMMA.16816.F32.BF16 R56, R4, R58, R48 ;  /* 0x0000003a0438723c */ /* 0x000ff00000041830 */
[----:B-1----:R-:W-:Y:S01]  /*3c20*/  HMMA.16816.F32.BF16 R8, R20, R76, R12 ;  /* 0x0000004c1408723c */ /* 0x002fe2000004180c */
[----:B------:R-:W-:Y:S07]  /*3c30*/  LDSM.16.M88.4 R12, [R188+0x8000] ;  /* 0x00800000bc0c783b */ /* 0x000fee0000000200 */
[C---:B------:R-:W-:Y:S08]  /*3c40*/  HMMA.16816.F32.BF16 R68, R4.reuse, R40, R44 ;  /* 0x000000280444723c */ /* 0x040ff0000004182c */
[C---:B------:R-:W-:Y:S01]  /*3c50*/  HMMA.16816.F32.BF16 R64, R4.reuse, R42, R36 ;  /* 0x0000002a0440723c */ /* 0x040fe20000041824 */
[----:B------:R-:W1:Y:S07]  /*3c60*/  LDSM.16.M88.4 R36, [R2+0x2800] ;  /* 0x002800000224783b */ /* 0x000e6e0000000200 */
[C---:B------:R-:W-:Y:S01]  /*3c70*/  HMMA.16816.F32.BF16 R44, R4.reuse, R34, R16 ;  /* 0x00000022042c723c */ /* 0x040fe20000041810 */
[----:B------:R-:W-:Y:S07]  /*3c80*/  LDSM.16.M88.4 R16, [R187+0x8000] ;  /* 0x00800000bb10783b */ /* 0x000fee0000000200 */
[C---:B--2---:R-:W-:Y:S01]  /*3c90*/  HMMA.16816.F32.BF16 R48, R4.reuse, R80, R60 ;  /* 0x000000500430723c */ /* 0x044fe2000004183c */
[----:B------:R-:W2:Y:S07]  /*3ca0*/  LDSM.16.M88.4 R60, [R193+0x4000] ;  /* 0x00400000c13c783b */ /* 0x000eae0000000200 */
[----:B------:R-:W-:Y:S01]  /*3cb0*/  HMMA.16816.F32.BF16 R52, R4, R32, R28 ;  /* 0x000000200434723c */ /* 0x000fe2000004181c */
[----:B------:R-:W4:Y:S07]  /*3cc0*/  LDSM.16.M88.4 R32, [R2+0x3000] ;  /* 0x003000000220783b */ /* 0x000f2e0000000200 */
[----:B------:R-:W-:Y:S01]  /*3cd0*/  HMMA.16816.F32.BF16 R28, R20, R78, R56 ;  /* 0x0000004e141c723c */ /* 0x000fe20000041838 */
[----:B------:R-:W5:Y:S07]  /*3ce0*/  LDSM.16.M88.4 R56, [R2+0x3800] ;  /* 0x003800000238783b */ /* 0x000f6e0000000200 */
[----:B---3--:R-:W-:Y:S08]  /*3cf0*/  HMMA.16816.F32.BF16 R8, R24, R84, R8 ;  /* 0x000000541808723c */ /* 0x008ff00000041808 */
[----:B------:R-:W-:Y:S01]  /*3d00*/  HMMA.16816.F32.BF16 R76, R4, R82, R72 ;  /* 0x00000052044c723c */ /* 0x000fe20000041848 */
[----:B------:R-:W3:Y:S07]  /*3d10*/  LDSM.16.M88.4 R80, [R3+0x4000] ;  /* 0x004000000350783b */ /* 0x000eee0000000200 */
[----:B-1----:R-:W-:Y:S08]  /*3d20*/  HMMA.16816.F32.BF16 R40, R20, R36, R68 ;  /* 0x000000241428723c */ /* 0x002ff00000041844 */
[----:B------:R-:W-:Y:S01]  /*3d30*/  HMMA.16816.F32.BF16 R28, R24, R86, R28 ;  /* 0x00000056181c723c */ /* 0x000fe2000004181c */
[----:B------:R-:W-:Y:S07]  /*3d40*/  LDSM.16.M88.4 R84, [R0+0x4000] ;  /* 0x004000000054783b */ /* 0x000fee0000000200 */
[----:B--2---:R-:W-:Y:S01]  /*3d50*/  HMMA.16816.F32.BF16 R4, R16, R60, R8 ;  /* 0x0000003c1004723c */ /* 0x004fe20000041808 */
[----:B------:R-:W-:Y:S07]  /*3d60*/  LDSM.16.M88.4 R8, [R190+0x8000] ;  /* 0x00800000be08783b */ /* 0x000fee0000000200 */
[C---:B----4-:R-:W-:Y:S01]  /*3d70*/  HMMA.16816.F32.BF16 R96, R20.reuse, R32, R52 ;  /* 0x000000201460723c */ /* 0x050fe20000041834 */
[----:B------:R-:W1:Y:S07]  /*3d80*/  LDSM.16.M88.4 R52, [R193+0x4800] ;  /* 0x00480000c134783b */ /* 0x000e6e0000000200 */
[C---:B------:R-:W-:Y:S01]  /*3d90*/  HMMA.16816.F32.BF16 R72, R20.reuse, R38, R64 ;  /* 0x000000261448723c */ /* 0x040fe20000041840 */
[----:B------:R-:W2:Y:S07]  /*3da0*/  LDSM.16.M88.4 R64, [R2+0x4000] ;  /* 0x004000000240783b */ /* 0x000eae0000000200 */
[----:B------:R-:W-:Y:S01]  /*3db0*/  HMMA.16816.F32.BF16 R100, R20, R34, R44 ;  /* 0x000000221464723c */ /* 0x000fe2000004182c */
[----:B------:R-:W4:Y:S07]  /*3dc0*/  LDSM.16.M88.4 R44, [R0+0x3000] ;  /* 0x00300000002c783b */ /* 0x000f2e0000000200 */
[----:B------:R-:W-:Y:S08]  /*3dd0*/  HMMA.16816.F32.BF16 R36, R24, R92, R40 ;  /* 0x0000005c1824723c */ /* 0x000ff00000041828 */
[----:B------:R-:W-:Y:S01]  /*3de0*/  HMMA.16816.F32.BF16 R32, R16, R62, R28 ;  /* 0x0000003e1020723c */ /* 0x000fe2000004181c */
[----:B------:R-:W-:Y:S07]  /*3df0*/  LDSM.16.M88.4 R60, [R193+0x5800] ;  /* 0x00580000c13c783b */ /* 0x000fee0000000200 */
[----:B-----5:R-:W-:Y:S01]  /*3e00*/  HMMA.16816.F32.BF16 R68, R20, R56, R48 ;  /* 0x000000381444723c */ /* 0x020fe20000041830 */
[----:B------:R-:W5:Y:S07]  /*3e10*/  LDSM.16.M88.4 R48, [R0+0x3800] ;  /* 0x003800000030783b */ /* 0x000f6e0000000200 */
[----:B---3--:R-:W-:Y:S01]  /*3e20*/  HMMA.16816.F32.BF16 R28, R12, R80, R4 ;  /* 0x000000500c1c723c */ /* 0x008fe20000041804 */
[----:B------:R-:W3:Y:S07]  /*3e30*/  LDSM.16.M88.4 R4, [R189+0x8000] ;  /* 0x00800000bd04783b */ /* 0x000eee0000000200 */
[----:B------:R-:W-:Y:S01]  /*3e40*/  HMMA.16816.F32.BF16 R40, R24, R94, R72 ;  /* 0x0000005e1828723c */ /* 0x000fe20000041848 */
[----:B------:R-:W3:Y:S07]  /*3e50*/  LDSM.16.M88.4 R72, [R193+0x5000] ;  /* 0x00500000c148783b */ /* 0x000eee0000000200 */
[----:B------:R-:W-:Y:S08]  /*3e60*/  HMMA.16816.F32.BF16 R56, R20, R58, R76 ;  /* 0x0000003a1438723c */ /* 0x000ff0000004184c */
[----:B-1----:R-:W-:Y:S08]  /*3e70*/  HMMA.16816.F32.BF16 R36, R16, R52, R36 ;  /* 0x000000341024723c */ /* 0x002ff00000041824 */
[----:B------:R-:W-:Y:S01]  /*3e80*/  HMMA.16816.F32.BF16 R32, R12, R82, R32 ;  /* 0x000000520c20723c */ /* 0x000fe20000041820 */
[----:B------:R-:W1:Y:S07]  /*3e90*/  LDSM.16.M88.4 R80, [R2+0x4800] ;  /* 0x004800000250783b */ /* 0x000e6e0000000200 */
[----:B--2---:R-:W-:Y:S08]  /*3ea0*/  HMMA.16816.F32.BF16 R20, R8, R64, R28 ;  /* 0x000000400814723c */ /* 0x004ff0000004181c */
[----:B----4-:R-:W-:Y:S08]  /*3eb0*/  HMMA.16816.F32.BF16 R28, R24, R44, R96 ;  /* 0x0000002c181c723c */ /* 0x010ff00000041860 */
[----:B------:R-:W-:Y:S01]  /*3ec0*/  HMMA.16816.F32.BF16 R40, R16, R54, R40 ;  /* 0x000000361028723c */ /* 0x000fe20000041828 */
[----:B------:R-:W-:Y:S07]  /*3ed0*/  LDSM.16.M88.4 R52, [R2+0x5000] ;  /* 0x005000000234783b */ /* 0x000fee0000000200 */
[C---:B-----5:R-:W-:Y:S01]  /*3ee0*/  HMMA.16816.F32.BF16 R96, R24.reuse, R48, R68 ;  /* 0x000000301860723c */ /* 0x060fe20000041844 */
[----:B------:R-:W2:Y:S07]  /*3ef0*/  LDSM.16.M88.4 R68, [R3+0x5000] ;  /* 0x005000000344783b */ /* 0x000eae0000000200 */
[----:B------:R-:W-:Y:S08]  /*3f00*/  HMMA.16816.F32.BF16 R76, R24, R46, R100 ;  /* 0x0000002e184c723c */ /* 0x000ff00000041864 */
[----:B------:R-:W-:Y:S08]  /*3f10*/  HMMA.16816.F32.BF16 R36, R12, R88, R36 ;  /* 0x000000580c24723c */ /* 0x000ff00000041824 */
[----:B------:R-:W-:Y:S01]  /*3f20*/  HMMA.16816.F32.BF16 R32, R8, R66, R32 ;  /* 0x000000420820723c */ /* 0x000fe20000041820 */
[----:B------:R4:W-:Y:S07]  /*3f30*/  LDSM.16.M88.4 R64, [R3+0x5800] ;  /* 0x005800000340783b */ /* 0x0009ee0000000200 */
[----:B---3--:R-:W-:Y:S08]  /*3f40*/  HMMA.16816.F32.BF16 R44, R4, R84, R20 ;  /* 0x00000054042c723c */ /* 0x008ff00000041814 */
[----:B------:R-:W-:Y:S08]  /*3f50*/  HMMA.16816.F32.BF16 R20, R16, R72, R28 ;  /* 0x000000481014723c */ /* 0x000ff0000004181c */
[----:B------:R-:W-:Y:S01]  /*3f60*/  HMMA.16816.F32.BF16 R92, R24, R50, R56 ;  /* 0x00000032185c723c */ /* 0x000fe20000041838 */
[----:B------:R-:W3:Y:S04]  /*3f70*/  LDSM.16.M88.4 R48, [R0+0x4800] ;  /* 0x004800000030783b */ /* 0x000ee80000000200 */
[----:B------:R-:W5:Y:S03]  /*3f80*/  LDSM.16.M88.4 R56, [R0+0x5000] ;  /* 0x005000000038783b */ /* 0x000f660000000200 */
[----:B------:R-:W-:Y:S01]  /*3f90*/  HMMA.16816.F32.BF16 R28, R12, R90, R40 ;  /* 0x0000005a0c1c723c */ /* 0x000fe20000041828 */
[----:B------:R-:W-:-:S04]  /*3fa0*/  FMUL.FTZ R24, R44, c[0x0][0x320] ;  /* 0x0000c8002c187a20 */ /* 0x000fc80000410000 */
[----:B------:R2:W2:Y:S03]  /*3fb0*/  MUFU.TANH R73, R24 ;  /* 0x0000001800497308 */ /* 0x0004a60000002400 */
[----:B-1----:R-:W-:Y:S08]  /*3fc0*/  HMMA.16816.F32.BF16 R40, R8, R80, R36 ;  /* 0x000000500828723c */ /* 0x002ff00000041824 */
[----:B------:R-:W-:Y:S01]  /*3fd0*/  HMMA.16816.F32.BF16 R36, R4, R86, R32 ;  /* 0x000000560424723c */ /* 0x000fe20000041820 */
[----:B--2---:R-:W-:-:S07]  /*3fe0*/  FMUL.FTZ R24, R45, c[0x0][0x320] ;  /* 0x0000c8002d187a20 */ /* 0x004fce0000410000 */
[----:B------:R-:W-:Y:S01]  /*3ff0*/  HMMA.16816.F32.BF16 R32, R16, R74, R76 ;  /* 0x0000004a1020723c */ /* 0x000fe2000004184c */
[----:B------:R1:W2:Y:S11]  /*4000*/  MUFU.TANH R72, R24 ;  /* 0x0000001800487308 */ /* 0x0002b60000002400 */
[----:B------:R-:W-:Y:S04]  /*4010*/  @!UPT UIADD3 URZ, URZ, URZ, URZ ;  /* 0x0000003f3f3ff290 */ /* 0x000fe8000fffe03f */
[----:B----4-:R-:W-:Y:S01]  /*4020*/  FMUL.FTZ R3, R36, c[0x0][0x320] ;  /* 0x0000c80024037a20 */ /* 0x010fe20000410000 */
[C---:B-1----:R-:W-:Y:S03]  /*4030*/  HMMA.16816.F32.BF16 R24, R12.reuse, R68, R20 ;  /* 0x000000440c18723c */ /* 0x042fe60000041814 */
[----:B------:R1:W4:Y:S04]  /*4040*/  MUFU.TANH R68, R3 ;  /* 0x0000000300447308 */ /* 0x0003280000002400 */
[----:B------:R-:W-:Y:S01]  /*4050*/  FMUL.FTZ R20, R46, c[0x0][0x320] ;  /* 0x0000c8002e147a20 */ /* 0x000fe20000410000 */
[----:B------:R-:W-:Y:S03]  /*4060*/  HMMA.16816.F32.BF16 R32, R12, R70, R32 ;  /* 0x000000460c20723c */ /* 0x000fe60000041820 */
[----:B------:R2:W2:Y:S01]  /*4070*/  MUFU.TANH R74, R20 ;  /* 0x00000014004a7308 */ /* 0x0004a20000002400 */
[----:B-1----:R-:W-:-:S04]  /*4080*/  FMUL.FTZ R3, R37, c[0x0][0x320] ;  /* 0x0000c80025037a20 */ /* 0x002fc80000410000 */
[----:B--2---:R-:W-:Y:S07]  /*4090*/  HMMA.16816.F32.BF16 R20, R8, R82, R28 ;  /* 0x000000520814723c */ /* 0x004fee000004181c */
[----:B------:R-:W-:Y:S02]  /*40a0*/  FMUL.FTZ R28, R47, c[0x0][0x320] ;  /* 0x0000c8002f1c7a20 */ /* 0x000fe40000410000 */
[----:B---3--:R-:W-:Y:S02]  /*40b0*/  HMMA.16816.F32.BF16 R44, R4, R48, R40 ;  /* 0x00000030042c723c */ /* 0x008fe40000041828 */
[----:B------:R1:W2:Y:S06]  /*40c0*/  MUFU.TANH R69, R28 ;  /* 0x0000001c00457308 */ /* 0x0002ac0000002400 */
[C---:B------:R-:W-:Y:S02]  /*40d0*/  HMMA.16816.F32.BF16 R40, R16.reuse, R60, R96 ;  /* 0x0000003c1028723c */ /* 0x040fe40000041860 */
[----:B------:R3:W2:Y:S06]  /*40e0*/  MUFU.TANH R60, R3 ;  /* 0x00000003003c7308 */ /* 0x0006ac0000002400 */
[----:B------:R-:W-:Y:S08]  /*40f0*/  HMMA.16816.F32.BF16 R16, R16, R62, R92 ;  /* 0x0000003e1010723c */ /* 0x000ff0000004185c */
[----:B-1----:R-:W-:Y:S01]  /*4100*/  HMMA.16816.F32.BF16 R28, R8, R52, R24 ;  /* 0x00000034081c723c */ /* 0x002fe20000041818 */
[----:B---3--:R-:W-:-:S04]  /*4110*/  FMUL.FTZ R3, R38, c[0x0][0x320] ;  /* 0x0000c80026037a20 */ /* 0x008fc80000410000 */
[----:B------:R1:W3:Y:S03]  /*4120*/  MUFU.TANH R61, R3 ;  /* 0x00000003003d7308 */ /* 0x0002e60000002400 */
[----:B------:R-:W-:Y:S01]  /*4130*/  HMMA.16816.F32.BF16 R24, R8, R54, R32 ;  /* 0x000000360818723c */ /* 0x000fe20000041820 */
[----:B------:R-:W-:Y:S01]  /*4140*/  LDSM.16.M88.4 R32, [R0+0x5800] ;  /* 0x005800000020783b */ /* 0x000fe20000000200 */
[----:B-1----:R-:W-:-:S06]  /*4150*/  FMUL.FTZ R3, R39, c[0x0][0x320] ;  /* 0x0000c80027037a20 */ /* 0x002fcc0000410000 */
[----:B------:R-:W-:Y:S01]  /*4160*/  HMMA.16816.F32.BF16 R36, R4, R50, R20 ;  /* 0x000000320424723c */ /* 0x000fe20000041814 */
[----:B------:R1:W2:Y:S01]  /*4170*/  LDSM.16.M88.4 R48, [R2+0x5800] ;  /* 0x005800000230783b */ /* 0x0002a20000000200 */
[----:B------:R3:W1:Y:S06]  /*4180*/  MUFU.TANH R52, R3 ;  /* 0x0000000300347308 */ /* 0x00066c0000002400 */
[----:B------:R-:W-:Y:S08]  /*4190*/  HMMA.16816.F32.BF16 R20, R12, R64, R40 ;  /* 0x000000400c14723c */ /* 0x000ff00000041828 */
[----:B-----5:R-:W-:Y:S01]  /*41a0*/  HMMA.16816.F32.BF16 R28, R4, R56, R28 ;  /* 0x00000038041c723c */ /* 0x020fe2000004181c */
[----:B---3--:R-:W-:-:S04]  /*41b0*/  FMUL.FTZ R3, R44, c[0x0][0x320] ;  /* 0x0000c8002c037a20 */ /* 0x008fc80000410000 */
[----:B------:R-:W3:Y:S01]  /*41c0*/  MUFU.TANH R44, R3 ;  /* 0x00000003002c7308 */ /* 0x000ee20000002400 */
[----:B-1----:R-:W-:Y:S02]  /*41d0*/  FMUL.FTZ R2, R45, c[0x0][0x320] ;  /* 0x0000c8002d027a20 */ /* 0x002fe40000410000 */
[----:B------:R-:W-:Y:S01]  /*41e0*/  HMMA.16816.F32.BF16 R12, R12, R66, R16 ;  /* 0x000000420c0c723c */ /* 0x000fe20000041810 */
[----:B------:R-:W-:-:S04]  /*41f0*/  FMUL.FTZ R0, R37, c[0x0][0x320] ;  /* 0x0000c80025007a20 */ /* 0x000fc80000410000 */
[----:B------:R1:W1:Y:S03]  /*4200*/  MUFU.TANH R45, R2 ;  /* 0x00000002002d7308 */ /* 0x0002660000002400 */
[----:B--2---:R-:W-:Y:S01]  /*4210*/  HMMA.16816.F32.BF16 R16, R8, R48, R20 ;  /* 0x000000300810723c */ /* 0x004fe20000041814 */
[----:B-1----:R-:W-:-:S07]  /*4220*/  FMUL.FTZ R2, R46, c[0x0][0x320] ;  /* 0x0000c8002e027a20 */ /* 0x002fce0000410000 */
[----:B------:R-:W-:Y:S01]  /*4230*/  HMMA.16816.F32.BF16 R20, R4, R58, R24 ;  /* 0x0000003a0414723c */ /* 0x000fe20000041818 */
[----:B------:R1:W2:Y:S07]  /*4240*/  MUFU.TANH R42, R2 ;  /* 0x00000002002a7308 */ /* 0x0002ae0000002400 */
[----:B------:R-:W-:Y:S08]  /*4250*/  HMMA.16816.F32.BF16 R8, R8, R50, R12 ;  /* 0x000000320808723c */ /* 0x000ff0000004180c */
[----:B------:R-:W-:Y:S01]  /*4260*/  HMMA.16816.F32.BF16 R12, R4, R32, R16 ;  /* 0x00000020040c723c */ /* 0x000fe20000041810 */
[----:B-1----:R-:W-:-:S04]  /*4270*/  FMUL.FTZ R2, R47, c[0x0][0x320] ;  /* 0x0000c8002f027a20 */ /* 0x002fc80000410000 */
[----:B------:R1:W1:Y:S11]  /*4280*/  MUFU.TANH R41, R2 ;  /* 0x0000000200297308 */ /* 0x0002760000002400 */
[----:B------:R-:W-:Y:S01]  /*4290*/  HMMA.16816.F32.BF16 R8, R4, R34, R8 ;  /* 0x000000220408723c */ /* 0x000fe20000041808 */
[----:B-1----:R-:W-:-:S02]  /*42a0*/  FMUL.FTZ R2, R36, c[0x0][0x320] ;  /* 0x0000c80024027a20 */ /* 0x002fc40000410000 */
[----:B------:R1:W1:Y:S05]  /*42b0*/  MUFU.TANH R36, R0 ;  /* 0x0000000000247308 */ /* 0x00026a0000002400 */
[----:B------:R-:W-:-:S03]  /*42c0*/  FMUL.FTZ R3, R15, c[0x0][0x320] ;  /* 0x0000c8000f037a20 */ /* 0x000fc60000410000 */
[----:B------:R5:W2:Y:S01]  /*42d0*/  MUFU.TANH R40, R2 ;  /* 0x0000000200287308 */ /* 0x000aa20000002400 */
[----:B-1----:R-:W-:-:S07]  /*42e0*/  FMUL.FTZ R0, R38, c[0x0][0x320] ;  /* 0x0000c80026007a20 */ /* 0x002fce0000410000 */
[----:B------:R1:W1:Y:S01]  /*42f0*/  MUFU.TANH R38, R0 ;  /* 0x0000000000267308 */ /* 0x0002620000002400 */
[----:B-----5:R-:W-:Y:S02]  /*4300*/  FMUL.FTZ R2, R14, c[0x0][0x320] ;  /* 0x0000c8000e027a20 */ /* 0x020fe40000410000 */
[----:B-1----:R-:W-:-:S05]  /*4310*/  FMUL.FTZ R0, R39, c[0x0][0x320] ;  /* 0x0000c80027007a20 */ /* 0x002fca0000410000 */
        /* <DEDUP_REMOVED lines=12> */
[----:B------:R-:W1:Y:S08]  /*43e0*/  MUFU.TANH R21, R3 ;  /* 0x0000000300157308 */ /* 0x000e700000002400 */
[----:B------:R5:W1:Y:S02]  /*43f0*/  MUFU.TANH R17, R0 ;  /* 0x0000000000117308 */ /* 0x000a640000002400 */
[----:B-----5:R-:W-:-:S06]  /*4400*/  FMUL.FTZ R0, R22, c[0x0][0x320] ;  /* 0x0000c80016007a20 */ /* 0x020fcc0000410000 */
        /* <DEDUP_REMOVED lines=8> */
[----:B-----5:R-:W-:-:S04]  /*4490*/  IADD3 R0, R233, R226, RZ ;  /* 0x000000e2e9007210 */ /* 0x020fc80007ffe0ff */
[----:B------:R-:W-:Y:S01]  /*44a0*/  MOV R4, R0 ;  /* 0x0000000000047202 */ /* 0x000fe20000000f00 */
[----:B------:R-:W-:-:S04]  /*44b0*/  @P2 IMAD.HI.U32 R2, R0, c[0x0][0x2c8], RZ ;  /* 0x0000b20000022a27 */ /* 0x000fc800078e00ff */
[----:B------:R-:W-:Y:S01]  /*44c0*/  FMUL.FTZ R0, R8, c[0x0][0x320] ;  /* 0x0000c80008007a20 */ /* 0x000fe20000410000 */
[----:B------:R-:W-:Y:S01]  /*44d0*/  @P2 SHF.R.U32.HI R4, RZ, c[0x0][0x2cc], R2 ;  /* 0x0000b300ff042a19 */ /* 0x000fe20000011602 */
[----:B------:R-:W-:Y:S01]  /*44e0*/  FMUL.FTZ R2, R11, c[0x0][0x320] ;  /* 0x0000c8000b027a20 */ /* 0x000fe20000410000 */
[----:B------:R-:W-:Y:S01]  /*44f0*/  IADD3 R8, -R214, R215, -R104 ;  /* 0x000000d7d6087210 */ /* 0x000fe20007ffe968 */
[----:B------:R5:W1:Y:S02]  /*4500*/  MUFU.TANH R12, R0 ;  /* 0x00000000000c7308 */ /* 0x000a640000002400 */
[----:B------:R-:W1:Y:S06]  /*4510*/  SHFL.IDX PT, R3, R4, RZ, 0x1c1f ;  /* 0x001c1fff04037589 */ /* 0x000e6c00000e0000 */
[----:B------:R-:W1:Y:S01]  /*4520*/  MUFU.TANH R19, R2 ;  /* 0x0000000200137308 */ /* 0x000e620000002400 */
[----:B-----5:R-:W-:-:S07]  /*4530*/  FMUL.FTZ R0, R9, c[0x0][0x320] ;  /* 0x0000c80009007a20 */ /* 0x020fce0000410000 */
[----:B------:R5:W1:Y:S02]  /*4540*/  MUFU.TANH R9, R0 ;  /* 0x0000000000097308 */ /* 0x000a640000002400 */
[----:B-----5:R-:W-:-:S06]  /*4550*/  FMUL.FTZ R0, R10, c[0x0][0x320] ;  /* 0x0000c8000a007a20 */ /* 0x020fcc0000410000 */
[----:B------:R5:W1:Y:S02]  /*4560*/  MUFU.TANH R20, R0 ;  /* 0x0000000000147308 */ /* 0x000a640000002400 */
[----:B-----5:R-:W-:-:S04]  /*4570*/  IADD3 R0, R215, 0x1, -R104 ;  /* 0x00000001d7007810 */ /* 0x020fc80007ffe868 */
[----:B------:R-:W-:-:S04]  /*4580*/  IADD3 R0, -R216, R0, -R214 ;  /* 0x00000000d8007210 */ /* 0x000fc80007ffe9d6 */
[C---:B------:R-:W-:Y:S02]  /*4590*/  IADD3 R6, R0.reuse, c[0x0][0x328], RZ ;  /* 0x0000ca0000067a10 */ /* 0x040fe40007ffe0ff */
[----:B------:R-:W-:Y:S02]  /*45a0*/  IADD3 R7, R0, UR4, RZ ;  /* 0x0000000400077c10 */ /* 0x000fe4000fffe0ff */
[-C--:B-1----:R-:W-:Y:S02]  /*45b0*/  IADD3 R2, R6, R3.reuse, RZ ;  /* 0x0000000306027210 */ /* 0x082fe40007ffe0ff */
[----:B------:R-:W-:Y:S02]  /*45c0*/  IADD3 R0, R7, R3, RZ ;  /* 0x0000000307007210 */ /* 0x000fe40007ffe0ff */
[----:B------:R-:W-:Y:S01]  /*45d0*/  IMNMX R2, R8, R2, PT ;  /* 0x0000000208027217 */ /* 0x000fe20003800200 */
[----:B------:R-:W-:Y:S05]  /*45e0*/  @!P1 BRA `(.L_x_1659) ;  /* 0x0000015000009947 */ /* 0x000fea0003800000 */
[----:B--234-:R-:W-:Y:S01]  /*45f0*/  IADD3 R3, -R216, R215, R3 ;  /* 0x000000d7d8037210 */ /* 0x01cfe20007ffe103 */
        /* <DEDUP_REMOVED lines=10> */
.L_x_1661:
[----:B------:R-:W-:-:S04]  /*46a0*/  MOV R5, c[0x0][0x32c] ;  /* 0x0000cb0000057a02 */ /* 0x000fc80000000f00 */
[----:B------:R-:W-:-:S13]  /*46b0*/  ISETP.NE.AND P0, PT, R5, 0x1, PT ;  /* 0x000000010500780c */ /* 0x000fda0003f05270 */
[----:B------:R-:W-:-:S05]  /*46c0*/  @P0 IMAD.HI.U32 R5, R3, c[0x0][0x330], RZ ;  /* 0x0000cc0003050a27 */ /* 0x000fca00078e00ff */
[----:B------:R-:W-:Y:S02]  /*46d0*/  @P0 SHF.R.U32.HI R3, RZ, c[0x0][0x334], R5 ;  /* 0x0000cd00ff030a19 */ /* 0x000fe40000011605 */
.L_x_1662:
[----:B------:R-:W-:Y:S05]  /*46e0*/  BSYNC B0 ;  /* 0x0000000000007941 */ /* 0x000fea0003800000 */
.L_x_1660:
[----:B------:R-:W-:-:S04]  /*46f0*/  IMAD R3, R3, c[0x0][0x32c], -R104 ;  /* 0x0000cb0003037a24 */ /* 0x000fc800078e0a68 */
[----:B------:R-:W-:-:S05]  /*4700*/  IMAD.IADD R3, R3, 0x1, -R214 ;  /* 0x0000000103037824 */ /* 0x000fca00078e0ad6 */
[----:B------:R-:W-:Y:S02]  /*4710*/  IADD3 R5, R3, c[0x0][0x32c], RZ ;  /* 0x0000cb0003057a10 */ /* 0x000fe40007ffe0ff */
[----:B------:R-:W-:Y:S02]  /*4720*/  IMNMX R0, R0, R3, !PT ;  /* 0x0000000300007217 */ /* 0x000fe40007800200 */
[----:B------:R-:W-:Y:S02]  /*4730*/  IMNMX R2, R2, R5, PT ;  /* 0x0000000502027217 */ /* 0x000fe40003800200 */
.L_x_1659:
[----:B--234-:R-:W-:Y:S01]  /*4740*/  ISETP.GT.AND P0, PT, R205, RZ, PT ;  /* 0x000000ffcd00720c */ /* 0x01cfe20003f04270 */
[----:B------:R-:W1:Y:S03]  /*4750*/  SHFL.IDX PT, R3, R4, 0x1, 0x1c1f ;  /* 0x003c1f0004037f89 */ /* 0x000e6600000e0000 */
[C---:B------:R-:W-:Y:S02]  /*4760*/  ISETP.GT.AND P4, PT, R0.reuse, RZ, P0 ;  /* 0x000000ff0000720c */ /* 0x040fe40000784270 */
[----:B------:R-:W-:-:S02]  /*4770*/  ISETP.GT.AND P6, PT, R0, 0x1, P0 ;  /* 0x000000010000780c */ /* 0x000fc400007c4270 */
[----:B------:R-:W-:Y:S02]  /*4780*/  ISETP.LT.OR P4, PT, R2, 0x1, P4 ;  /* 0x000000010200780c */ /* 0x000fe40002781670 */
[C---:B------:R-:W-:Y:S02]  /*4790*/  ISETP.GT.AND P5, PT, R0.reuse, 0x8, P0 ;  /* 0x000000080000780c */ /* 0x040fe400007a4270 */
[----:B------:R-:W-:Y:S02]  /*47a0*/  FSEL R10, R73, -INF , !P4 ;  /* 0xff800000490a7808 */ /* 0x000fe40006000000 */
[----:B------:R-:W-:Y:S02]  /*47b0*/  ISETP.GT.AND P4, PT, R0, 0x9, P0 ;  /* 0x000000090000780c */ /* 0x000fe40000784270 */
[C---:B------:R-:W-:Y:S02]  /*47c0*/  ISETP.LT.OR P6, PT, R2.reuse, 0x2, P6 ;  /* 0x000000020200780c */ /* 0x040fe400037c1670 */
[----:B------:R-:W-:-:S02]  /*47d0*/  ISETP.LT.OR P5, PT, R2, 0x9, P5 ;  /* 0x000000090200780c */ /* 0x000fc40002fa1670 */
[----:B------:R-:W-:Y:S02]  /*47e0*/  ISETP.LT.OR P4, PT, R2, 0xa, P4 ;  /* 0x0000000a0200780c */ /* 0x000fe40002781670 */
[----:B------:R-:W-:Y:S02]  /*47f0*/  FSEL R11, R72, -INF , !P6 ;  /* 0xff800000480b7808 */ /* 0x000fe40007000000 */
[----:B------:R-:W-:Y:S02]  /*4800*/  FSEL R14, R68, -INF , !P5 ;  /* 0xff800000440e7808 */ /* 0x000fe40006800000 */
[----:B------:R-:W-:Y:S02]  /*4810*/  FSEL R15, R60, -INF , !P4 ;  /* 0xff8000003c0f7808 */ /* 0x000fe40006000000 */
[C---:B------:R-:W-:Y:S02]  /*4820*/  ISETP.GT.AND P6, PT, R0.reuse, 0x10, P0 ;  /* 0x000000100000780c */ /* 0x040fe400007c4270 */
[----:B------:R-:W-:-:S02]  /*4830*/  ISETP.GT.AND P5, PT, R0, 0x11, P0 ;  /* 0x000000110000780c */ /* 0x000fc400007a4270 */
[----:B------:R-:W-:Y:S02]  /*4840*/  ISETP.GT.AND P4, PT, R0, 0x18, P0 ;  /* 0x000000180000780c */ /* 0x000fe40000784270 */
[C---:B------:R-:W-:Y:S02]  /*4850*/  ISETP.LT.OR P6, PT, R2.reuse, 0x11, P6 ;  /* 0x000000110200780c */ /* 0x040fe400037c1670 */
[C---:B------:R-:W-:Y:S02]  /*4860*/  ISETP.LT.OR P5, PT, R2.reuse, 0x12, P5 ;  /* 0x000000120200780c */ /* 0x040fe40002fa1670 */
[----:B------:R-:W-:Y:S02]  /*4870*/  ISETP.LT.OR P4, PT, R2, 0x19, P4 ;  /* 0x000000190200780c */ /* 0x000fe40002781670 */
[----:B------:R-:W-:Y:S02]  /*4880*/  FSEL R44, R44, -INF , !P6 ;  /* 0xff8000002c2c7808 */ /* 0x000fe40007000000 */
[----:B------:R-:W-:-:S02]  /*4890*/  FSEL R45, R45, -INF , !P5 ;  /* 0xff8000002d2d7808 */ /* 0x000fc40006800000 */
[----:B------:R-:W-:Y:S02]  /*48a0*/  FSEL R46, R40, -INF , !P4 ;  /* 0xff800000282e7808 */ /* 0x000fe40006000000 */
[C---:B------:R-:W-:Y:S02]  /*48b0*/  ISETP.GT.AND P6, PT, R0.reuse, 0x19, P0 ;  /* 0x000000190000780c */ /* 0x040fe400007c4270 */
[C---:B------:R-:W-:Y:S02]  /*48c0*/  ISETP.GT.AND P5, PT, R0.reuse, 0x20, P0 ;  /* 0x000000200000780c */ /* 0x040fe400007a4270 */
        /* <DEDUP_REMOVED lines=18> */
[----:B------:R-:W-:Y:S01]  /*49f0*/  ISETP.GT.AND P4, PT, R0, 0x39, P0 ;  /* 0x000000390000780c */ /* 0x000fe20000784270 */
[----:B-1----:R-:W-:Y:S01]  /*4a00*/  IMAD.IADD R0, R6, 0x1, R3 ;  /* 0x0000000106007824 */ /* 0x002fe200078e0203 */
[C---:B------:R-:W-:Y:S02]  /*4a10*/  ISETP.LT.OR P6, PT, R2.reuse, 0x32, P6 ;  /* 0x000000320200780c */ /* 0x040fe400037c1670 */
[----:B------:R-:W-:-:S02]  /*4a20*/  ISETP.LT.OR P5, PT, R2, 0x39, P5 ;  /* 0x000000390200780c */ /* 0x000fc40002fa1670 */
[----:B------:R-:W-:Y:S02]  /*4a30*/  ISETP.LT.OR P4, PT, R2, 0x3a, P4 ;  /* 0x0000003a0200780c */ /* 0x000fe40002781670 */
[----:B------:R-:W-:Y:S01]  /*4a40*/  IMNMX R2, R8, R0, PT ;  /* 0x0000000008027217 */ /* 0x000fe20003800200 */
[----:B------:R-:W-:Y:S01]  /*4a50*/  IMAD.IADD R0, R7, 0x1, R3 ;  /* 0x0000000107007824 */ /* 0x000fe200078e0203 */
[----:B------:R-:W-:Y:S02]  /*4a60*/  FSEL R202, R13, -INF , !P6 ;  /* 0xff8000000dca7808 */ /* 0x000fe40007000000 */
[----:B------:R-:W-:Y:S02]  /*4a70*/  FSEL R203, R12, -INF , !P5 ;  /* 0xff8000000ccb7808 */ /* 0x000fe40006800000 */
[----:B------:R-:W-:Y:S01]  /*4a80*/  FSEL R204, R9, -INF , !P4 ;  /* 0xff80000009cc7808 */ /* 0x000fe20006000000 */
        /* <DEDUP_REMOVED lines=12> */
.L_x_1665:
[----:B------:R-:W-:-:S04]  /*4b50*/  MOV R4, c[0x0][0x32c] ;  /* 0x0000cb0000047a02 */ /* 0x000fc80000000f00 */
[----:B------:R-:W-:-:S13]  /*4b60*/  ISETP.NE.AND P4, PT, R4, 0x1, PT ;  /* 0x000000010400780c */ /* 0x000fda0003f85270 */
[----:B------:R-:W-:-:S05]  /*4b70*/  @P4 IMAD.HI.U32 R4, R3, c[0x0][0x330], RZ ;  /* 0x0000cc0003044a27 */ /* 0x000fca00078e00ff */
[----:B------:R-:W-:Y:S02]  /*4b80*/  @P4 SHF.R.U32.HI R3, RZ, c[0x0][0x334], R4 ;  /* 0x0000cd00ff034a19 */ /* 0x000fe40000011604 */
.L_x_1666:
[----:B------:R-:W-:Y:S05]  /*4b90*/  BSYNC B0 ;  /* 0x0000000000007941 */ /* 0x000fea0003800000 */
.L_x_1664:
[----:B------:R-:W-:-:S04]  /*4ba0*/  IMAD R3, R3, c[0x0][0x32c], -R104 ;  /* 0x0000cb0003037a24 */ /* 0x000fc800078e0a68 */
[----:B------:R-:W-:-:S05]  /*4bb0*/  IMAD.IADD R3, R3, 0x1, -R214 ;  /* 0x0000000103037824 */ /* 0x000fca00078e0ad6 */
[----:B------:R-:W-:Y:S02]  /*4bc0*/  IADD3 R4, R3, c[0x0][0x32c], RZ ;  /* 0x0000cb0003047a10 */ /* 0x000fe40007ffe0ff */
[----:B------:R-:W-:Y:S02]  /*4bd0*/  IMNMX R0, R0, R3, !PT ;  /* 0x0000000300007217 */ /* 0x000fe40007800200 */
[----:B------:R-:W-:Y:S02]  /*4be0*/  IMNMX R2, R2, R4, PT ;  /* 0x0000000402027217 */ /* 0x000fe40003800200 */
.L_x_1663:
[----:B------:R-:W2:Y:S01]  /*4bf0*/  LDL R48, [R1+0x28] ;  /* 0x0000280001307983 */ /* 0x000ea20000100800 */
[----:B------:R-:W-:Y:S01]  /*4c00*/  FMNMX.FTZ R3, R10, R11, !PT ;  /* 0x0000000b0a037209 */ /* 0x000fe20007810000 */
[----:B------:R-:W-:-:S04]  /*4c10*/  DEPBAR.LE SB0, 0x2 ;  /* 0x000080800000791a */ /* 0x000fc80000000000 */
[----:B------:R-:W-:Y:S01]  /*4c20*/  FMNMX.FTZ R3, R14, R3, !PT ;  /* 0x000000030e037209 */ /* 0x000fe20007810000 */
[----:B------:R-:W-:Y:S01]  /*4c30*/  IMAD.IADD R16, R192, 0x1, R195 ;  /* 0x00000001c0107824 */ /* 0x000fe200078e02c3 */
[----:B------:R-:W-:Y:S01]  /*4c40*/  BAR.SYNC.DEFER_BLOCKING 0x0 ;  /* 0x0000000000007b1d */ /* 0x000fe20000010000 */
[C---:B------:R-:W-:Y:S02]  /*4c50*/  ISETP.GT.AND P6, PT, R0.reuse, RZ, P0 ;  /* 0x000000ff0000720c */ /* 0x040fe400007c4270 */
[----:B------:R-:W-:Y:S02]  /*4c60*/  FMNMX.FTZ R3, R15, R3, !PT ;  /* 0x000000030f037209 */ /* 0x000fe40007810000 */
[----:B------:R-:W-:Y:S01]  /*4c70*/  ISETP.GT.AND P5, PT, R0, 0x1, P0 ;  /* 0x000000010000780c */ /* 0x000fe200007a4270 */
[----:B------:R-:W-:Y:S01]  /*4c80*/  BSSY B0, `(.L_x_1667) ;  /* 0x0000173000007945 */ /* 0x000fe20003800000 */
[----:B------:R-:W-:Y:S02]  /*4c90*/  FMNMX.FTZ R3, R44, R3, !PT ;  /* 0x000000032c037209 */ /* 0x000fe40007810000 */
[----:B------:R-:W-:-:S02]  /*4ca0*/  ISETP.LT.OR P6, PT, R2, 0x1, P6 ;  /* 0x000000010200780c */ /* 0x000fc400037c1670 */
[----:B------:R-:W-:Y:S02]  /*4cb0*/  FMNMX.FTZ R3, R45, R3, !PT ;  /* 0x000000032d037209 */ /* 0x000fe40007810000 */
[----:B------:R-:W-:Y:S02]  /*4cc0*/  ISETP.GT.AND P4, PT, R0, 0x8, P0 ;  /* 0x000000080000780c */ /* 0x000fe40000784270 */
[----:B------:R-:W-:Y:S02]  /*4cd0*/  ISETP.LT.OR P5, PT, R2, 0x2, P5 ;  /* 0x000000020200780c */ /* 0x000fe40002fa1670 */
[----:B------:R-:W-:Y:S02]  /*4ce0*/  FSEL R6, R74, -INF , !P6 ;  /* 0xff8000004a067808 */ /* 0x000fe40007000000 */
[----:B------:R-:W-:Y:S02]  /*4cf0*/  FMNMX.FTZ R3, R46, R3, !PT ;  /* 0x000000032e037209 */ /* 0x000fe40007810000 */
[----:B------:R-:W-:-:S02]  /*4d00*/  ISETP.GT.AND P6, PT, R0, 0x9, P0 ;  /* 0x000000090000780c */ /* 0x000fc400007c4270 */
[----:B------:R-:W-:Y:S02]  /*4d10*/  ISETP.LT.OR P4, PT, R2, 0x9, P4 ;  /* 0x000000090200780c */ /* 0x000fe40002781670 */
[----:B------:R-:W-:Y:S02]  /*4d20*/  FSEL R7, R69, -INF , !P5 ;  /* 0xff80000045077808 */ /* 0x000fe40006800000 */
[----:B------:R-:W-:Y:S02]  /*4d30*/  FMNMX.FTZ R3, R47, R3, !PT ;  /* 0x000000032f037209 */ /* 0x000fe40007810000 */
[----:B------:R-:W-:Y:S02]  /*4d40*/  ISETP.GT.AND P5, PT, R0, 0x10, P0 ;  /* 0x000000100000780c */ /* 0x000fe400007a4270 */
[----:B------:R-:W-:Y:S02]  /*4d50*/  ISETP.LT.OR P6, PT, R2, 0xa, P6 ;  /* 0x0000000a0200780c */ /* 0x000fe400037c1670 */
[----:B------:R-:W-:-:S02]  /*4d60*/  FSEL R8, R61, -INF , !P4 ;  /* 0xff8000003d087808 */ /* 0x000fc40006000000 */
[----:B------:R-:W-:Y:S02]  /*4d70*/  FMNMX.FTZ R4, R6, R7, !PT ;  /* 0x0000000706047209 */ /* 0x000fe40007810000 */
[----:B------:R-:W-:Y:S02]  /*4d80*/  FMNMX.FTZ R3, R141, R3, !PT ;  /* 0x000000038d037209 */ /* 0x000fe40007810000 */
[----:B------:R-:W-:Y:S02]  /*4d90*/  ISETP.GT.AND P4, PT, R0, 0x11, P0 ;  /* 0x000000110000780c */ /* 0x000fe40000784270 */
[----:B------:R-:W-:Y:S02]  /*4da0*/  ISETP.LT.OR P5, PT, R2, 0x11, P5 ;  /* 0x000000110200780c */ /* 0x000fe40002fa1670 */
[----:B------:R-:W-:Y:S02]  /*4db0*/  FSEL R9, R52, -INF , !P6 ;  /* 0xff80000034097808 */ /* 0x000fe40007000000 */
        /* <DEDUP_REMOVED lines=9> */
[----:B------:R-:W-:Y:S01]  /*4e50*/  ISETP.LT.OR P6, PT, R2, 0x19, P6 ;  /* 0x000000190200780c */ /* 0x000fe200037c1670 */
[----:B------:R-:W-:Y:S01]  /*4e60*/  LDSM.16.MT88.4 R40, [R16+0x2000] ;  /* 0x002000001028783b */ /* 0x000fe20000004200 */
        /* <DEDUP_REMOVED lines=9> */
[----:B------:R-:W-:Y:S01]  /*4f00*/  ISETP.LT.OR P4, PT, R2, 0x21, P4 ;  /* 0x000000210200780c */ /* 0x000fe20002781670 */
[----:B------:R-:W-:Y:S01]  /*4f10*/  LDSM.16.MT88.4 R36, [R194] ;  /* 0x00000000c224783b */ /* 0x000fe20000004200 */
[----:B------:R-:W-:Y:S02]  /*4f20*/  FMNMX.FTZ R4, R52, R4, !PT ;  /* 0x0000000434047209 */ /* 0x000fe40007810000 */
[----:B------:R-:W-:Y:S02]  /*4f30*/  FMNMX.FTZ R3, R202, R3, !PT ;  /* 0x00000003ca037209 */ /* 0x000fe40007810000 */
[----:B------:R-:W-:Y:S02]  /*4f40*/  ISETP.GT.AND P5, PT, R0, 0x28, P0 ;  /* 0x000000280000780c */ /* 0x000fe400007a4270 */
[----:B------:R-:W-:Y:S02]  /*4f50*/  ISETP.LT.OR P6, PT, R2, 0x22, P6 ;  /* 0x000000220200780c */ /* 0x000fe400037c1670 */
[----:B------:R-:W-:-:S02]  /*4f60*/  FSEL R54, R28, -INF , !P4 ;  /* 0xff8000001c367808 */ /* 0x000fc40006000000 */
[----:B------:R-:W-:Y:S01]  /*4f70*/  FMNMX.FTZ R4, R53, R4, !PT ;  /* 0x0000000435047209 */ /* 0x000fe20007810000 */
[----:B------:R-:W-:Y:S01]  /*4f80*/  LDSM.16.MT88.4 R28, [R195+0x2000] ;  /* 0x00200000c31c783b */ /* 0x000fe20000004200 */
[----:B------:R-:W-:Y:S02]  /*4f90*/  FMNMX.FTZ R3, R203, R3, !PT ;  /* 0x00000003cb037209 */ /* 0x000fe40007810000 */
[----:B------:R-:W-:Y:S02]  /*4fa0*/  ISETP.GT.AND P4, PT, R0, 0x29, P0 ;  /* 0x000000290000780c */ /* 0x000fe40000784270 */
[----:B------:R-:W-:Y:S02]  /*4fb0*/  FSEL R55, R27, -INF , !P6 ;  /* 0xff8000001b377808 */ /* 0x000fe40007000000 */
[----:B------:R-:W-:Y:S02]  /*4fc0*/  ISETP.LT.OR P5, PT, R2, 0x29, P5 ;  /* 0x000000290200780c */ /* 0x000fe40002fa1670 */
[----:B------:R-:W-:-:S02]  /*4fd0*/  FMNMX.FTZ R4, R54, R4, !PT ;  /* 0x0000000436047209 */ /* 0x000fc40007810000 */
[----:B------:R-:W-:Y:S02]  /*4fe0*/  FMNMX.FTZ R3, R204, R3, !PT ;  /* 0x00000003cc037209 */ /* 0x000fe40007810000 */
[----:B------:R-:W-:Y:S02]  /*4ff0*/  ISETP.GT.AND P6, PT, R0, 0x30, P0 ;  /* 0x000000300000780c */ /* 0x000fe400007c4270 */
[----:B------:R-:W-:Y:S01]  /*5000*/  ISETP.LT.OR P4, PT, R2, 0x2a, P4 ;  /* 0x0000002a0200780c */ /* 0x000fe20002781670 */
[----:B------:R-:W1:Y:S01]  /*5010*/  SHFL.BFLY PT, R5, R3, 0x2, 0x1f ;  /* 0x0c401f0003057f89 */ /* 0x000e6200000e0000 */
[----:B------:R-:W-:Y:S02]  /*5020*/  FSEL R102, R26, -INF , !P5 ;  /* 0xff8000001a667808 */ /* 0x000fe40006800000 */
[----:B------:R-:W-:Y:S01]  /*5030*/  FMNMX.FTZ R4, R55, R4, !PT ;  /* 0x0000000437047209 */ /* 0x000fe20007810000 */
[----:B------:R-:W-:Y:S01]  /*5040*/  LDSM.16.MT88.4 R24, [R195] ;  /* 0x00000000c318783b */ /* 0x000fe20000004200 */
        /* <DEDUP_REMOVED lines=8> */
[----:B------:R-:W-:Y:S02]  /*50d0*/  ISETP.GT.AND P0, PT, R0, 0x39, P0 ;  /* 0x000000390000780c */ /* 0x000fe40000704270 */
[C---:B------:R-:W-:Y:S02]  /*50e0*/  ISETP.LT.OR P4, PT, R2.reuse, 0x39, P4 ;  /* 0x000000390200780c */ /* 0x040fe40002781670 */
[----:B------:R-:W-:Y:S02]  /*50f0*/  FSEL R185, R21, -INF , !P5 ;  /* 0xff80000015b97808 */ /* 0x000fe40006800000 */
[----:B------:R-:W-:Y:S02]  /*5100*/  FMNMX.FTZ R0, R159, R4, !PT ;  /* 0x000000049f007209 */ /* 0x000fe40007810000 */
[----:B------:R-:W-:-:S02]  /*5110*/  ISETP.LT.OR P0, PT, R2, 0x3a, P0 ;  /* 0x0000003a0200780c */ /* 0x000fc40000701670 */
[----:B------:R-:W-:Y:S02]  /*5120*/  FSEL R184, R20, -INF , !P4 ;  /* 0xff80000014b87808 */ /* 0x000fe40006000000 */
[----:B------:R-:W-:Y:S02]  /*5130*/  FMNMX.FTZ R2, R185, R0, !PT ;  /* 0x00000000b9027209 */ /* 0x000fe40007810000 */
[----:B------:R-:W-:Y:S02]  /*5140*/  FSEL R19, R19, -INF , !P0 ;  /* 0xff80000013137808 */ /* 0x000fe40004000000 */
[----:B------:R-:W-:Y:S02]  /*5150*/  FMNMX.FTZ R2, R184, R2, !PT ;  /* 0x00000002b8027209 */ /* 0x000fe40007810000 */
[----:B-1----:R-:W-:Y:S02]  /*5160*/  FMNMX.FTZ R0, R3, R5, !PT ;  /* 0x0000000503007209 */ /* 0x002fe40007810000 */
[----:B------:R-:W-:-:S03]  /*5170*/  FMNMX.FTZ R2, R19, R2, !PT ;  /* 0x0000000213027209 */ /* 0x000fc60007810000 */
[----:B------:R-:W1:Y:S04]  /*5180*/  SHFL.BFLY PT, R4, R0, 0x1, 0x1f ;  /* 0x0c201f0000047f89 */ /* 0x000e6800000e0000 */
[----:B------:R-:W3:Y:S01]  /*5190*/  SHFL.BFLY PT, R3, R2, 0x2, 0x1f ;  /* 0x0c401f0002037f89 */ /* 0x000ee200000e0000 */
[----:B-1----:R-:W-:Y:S02]  /*51a0*/  FMNMX.FTZ R101, R0, R4, !PT ;  /* 0x0000000400657209 */ /* 0x002fe40007810000 */
[----:B---3--:R-:W-:-:S03]  /*51b0*/  FMNMX.FTZ R3, R2, R3, !PT ;  /* 0x0000000302037209 */ /* 0x008fc60007810000 */
        /* <DEDUP_REMOVED lines=8> */
[----:B---3--:R-:W-:Y:S01]  /*5240*/  FFMA.FTZ R0, R11, c[0x0][0x2d0], -R2 ;  /* 0x0000b4000b007a23 */ /* 0x008fe20000010802 */
[----:B------:R-:W-:-:S03]  /*5250*/  FSETP.NEU.FTZ.AND P0, PT, R100, -INF , PT ;  /* 0xff8000006400780b */ /* 0x000fc60003f1d000 */
[----:B------:R-:W-:Y:S08]  /*5260*/  MUFU.EX2 R246, R3 ;  /* 0x0000000300f67308 */ /* 0x000ff00000000800 */
[----:B------:R1:W-:Y:S02]  /*5270*/  MUFU.EX2 R245, R0 ;  /* 0x0000000000f57308 */ /* 0x0003e40000000800 */
[----:B-1----:R-:W-:-:S02]  /*5280*/  FFMA.FTZ R0, R14, c[0x0][0x2d0], -R2 ;  /* 0x0000b4000e007a23 */ /* 0x002fc40000010802 */
[----:B------:R-:W1:Y:S04]  /*5290*/  LDSM.16.MT88.4 R12, [R194+0x2000] ;  /* 0x00200000c20c783b */ /* 0x000e680000004200 */
[----:B------:R3:W4:Y:S02]  /*52a0*/  MUFU.EX2 R244, R0 ;  /* 0x0000000000f47308 */ /* 0x0007240000000800 */
[----:B---3--:R-:W-:-:S05]  /*52b0*/  FMUL.FTZ R0, R100, c[0x0][0x2d0] ;  /* 0x0000b40064007a20 */ /* 0x008fca0000410000 */
[----:B------:R-:W-:-:S05]  /*52c0*/  FSEL R0, R0, RZ, P0 ;  /* 0x000000ff00007208 */ /* 0x000fca0000000000 */
[--C-:B------:R-:W-:Y:S02]  /*52d0*/  FFMA.FTZ R4, R7, c[0x0][0x2d0], -R0.reuse ;  /* 0x0000b40007047a23 */ /* 0x100fe40000010800 */
[--C-:B------:R-:W-:Y:S01]  /*52e0*/  FFMA.FTZ R3, R6, c[0x0][0x2d0], -R0.reuse ;  /* 0x0000b40006037a23 */ /* 0x100fe20000010800 */
[----:B----4-:R-:W-:Y:S01]  /*52f0*/  F2FP.BF16.PACK_AB R6, R246, R244 ;  /* 0x000000f4f606723e */ /* 0x010fe200000010ff */
[----:B------:R3:W-:Y:S08]  /*5300*/  MUFU.EX2 R223, R4 ;  /* 0x0000000400df7308 */ /* 0x0007f00000000800 */
[----:B------:R4:W5:Y:S01]  /*5310*/  MUFU.EX2 R229, R3 ;  /* 0x0000000300e57308 */ /* 0x0009620000000800 */
[----:B---3--:R-:W-:Y:S01]  /*5320*/  FFMA.FTZ R4, R8, c[0x0][0x2d0], -R0 ;  /* 0x0000b40008047a23 */ /* 0x008fe20000010800 */
[----:B--2---:R-:W-:Y:S06]  /*5330*/  LDSM.16.MT88.4 R20, [R48] ;  /* 0x000000003014783b */ /* 0x004fec0000004200 */
[----:B------:R2:W-:Y:S01]  /*5340*/  MUFU.EX2 R213, R4 ;  /* 0x0000000400d57308 */ /* 0x0005e20000000800 */
[----:B----4-:R-:W-:Y:S01]  /*5350*/  IMAD.IADD R3, R192, 0x1, R194 ;  /* 0x00000001c0037824 */ /* 0x010fe200078e02c2 */
[----:B-----5:R-:W-:-:S04]  /*5360*/  F2FP.BF16.PACK_AB R5, R223, R229 ;  /* 0x000000e5df05723e */ /* 0x020fc800000010ff */
[----:B------:R-:W-:Y:S01]  /*5370*/  LDSM.16.MT88.4 R32, [R3] ;  /* 0x000000000320783b */ /* 0x000fe20000004200 */
[----:B--2---:R-:W-:-:S03]  /*5380*/  FFMA.FTZ R4, R9, c[0x0][0x2d0], -R0 ;  /* 0x0000b40009047a23 */ /* 0x004fc60000010800 */
[----:B------:R-:W2:Y:S01]  /*5390*/  LDSM.16.MT88.4 R8, [R3+0x2000] ;  /* 0x002000000308783b */ /* 0x000ea20000004200 */
[----:B------:R3:W4:Y:S02]  /*53a0*/  MUFU.EX2 R230, R4 ;  /* 0x0000000400e67308 */ /* 0x0007240000000800 */
[----:B---3--:R-:W-:Y:S02]  /*53b0*/  F2FP.BF16.PACK_AB R4, R245, R247 ;  /* 0x000000f7f504723e */ /* 0x008fe400000010ff */
[----:B----4-:R-:W-:-:S07]  /*53c0*/  F2FP.BF16.PACK_AB R7, R230, R213 ;  /* 0x000000d5e607723e */ /* 0x010fce00000010ff */
[C---:B-1----:R-:W-:Y:S08]  /*53d0*/  HMMA.16816.F32.BF16 R84, R4.reuse, R12, RZ ;  /* 0x0000000c0454723c */ /* 0x042ff000000418ff */
[C---:B------:R-:W-:Y:S01]  /*53e0*/  HMMA.16816.F32.BF16 R80, R4.reuse, R14, RZ ;  /* 0x0000000e0450723c */ /* 0x040fe200000418ff */
[----:B------:R-:W1:Y:S04]  /*53f0*/  LDSM.16.MT88.4 R12, [R48+0x4000] ;  /* 0x00400000300c783b */ /* 0x000e680000004200 */
[----:B------:R-:W-:Y:S03]  /*5400*/  LDSM.16.MT88.4 R48, [R3+0x800] ;  /* 0x000800000330783b */ /* 0x000fe60000004200 */
[C---:B--2---:R-:W-:Y:S07]  /*5410*/  HMMA.16816.F32.BF16 R72, R4.reuse, R8, RZ ;  /* 0x000000080448723c */ /* 0x044fee00000418ff */
[--C-:B------:R-:W-:Y:S01]  /*5420*/  FFMA.FTZ R8, R44, c[0x0][0x2d0], -R2.reuse ;  /* 0x0000b4002c087a23 */ /* 0x100fe20000010802 */
[C---:B------:R-:W-:Y:S03]  /*5430*/  HMMA.16816.F32.BF16 R108, R4.reuse, R32, RZ ;  /* 0x00000020046c723c */ /* 0x040fe600000418ff */
[----:B------:R2:W-:Y:S05]  /*5440*/  MUFU.EX2 R241, R8 ;  /* 0x0000000800f17308 */ /* 0x0005ea0000000800 */
[C---:B------:R-:W-:Y:S01]  /*5450*/  HMMA.16816.F32.BF16 R112, R4.reuse, R34, RZ ;  /* 0x000000220470723c */ /* 0x040fe200000418ff */
[----:B------:R-:W3:Y:S07]  /*5460*/  LDSM.16.MT88.4 R32, [R194+0x4000] ;  /* 0x00400000c220783b */ /* 0x000eee0000004200 */
[----:B------:R-:W-:Y:S01]  /*5470*/  HMMA.16816.F32.BF16 R104, R4, R24, RZ ;  /* 0x000000180468723c */ /* 0x000fe200000418ff */
[----:B--2---:R-:W-:-:S04]  /*5480*/  FFMA.FTZ R8, R45, c[0x0][0x2d0], -R2 ;  /* 0x0000b4002d087a23 */ /* 0x004fc80000010802 */
[----:B------:R2:W4:Y:S03]  /*5490*/  MUFU.EX2 R243, R8 ;  /* 0x0000000800f37308 */ /* 0x0005260000000800 */
[C---:B------:R-:W-:Y:S01]  /*54a0*/  HMMA.16816.F32.BF16 R96, R4.reuse, R26, RZ ;  /* 0x0000001a0460723c */ /* 0x040fe200000418ff */
[----:B------:R-:W5:Y:S07]  /*54b0*/  LDSM.16.MT88.4 R24, [R3+0x4000] ;  /* 0x004000000318783b */ /* 0x000f6e0000004200 */
[----:B------:R-:W-:Y:S01]  /*54c0*/  HMMA.16816.F32.BF16 R92, R4, R20, RZ ;  /* 0x00000014045c723c */ /* 0x000fe200000418ff */
[----:B--2---:R-:W-:-:S07]  /*54d0*/  FFMA.FTZ R8, R46, c[0x0][0x2d0], -R2 ;  /* 0x0000b4002e087a23 */ /* 0x004fce0000010802 */
[C---:B------:R-:W-:Y:S01]  /*54e0*/  HMMA.16816.F32.BF16 R88, R4.reuse, R22, RZ ;  /* 0x000000160458723c */ /* 0x040fe200000418ff */
[----:B------:R-:W2:Y:S01]  /*54f0*/  LDSM.16.MT88.4 R20, [R195+0x4000] ;  /* 0x00400000c314783b */ /* 0x000ea20000004200 */
[----:B------:R1:W-:Y:S06]  /*5500*/  MUFU.EX2 R240, R8 ;  /* 0x0000000800f07308 */ /* 0x0003ec0000000800 */
[C---:B------:R-:W-:Y:S08]  /*5510*/  HMMA.16816.F32.BF16 R120, R4.reuse, R36, RZ ;  /* 0x000000240478723c */ /* 0x040ff000000418ff */
[----:B------:R-:W-:Y:S01]  /*5520*/  HMMA.16816.F32.BF16 R116, R4, R38, RZ ;  /* 0x000000260474723c */ /* 0x000fe200000418ff */
[----:B------:R-:W-:Y:S01]  /*5530*/  LDSM.16.MT88.4 R36, [R16+0x800] ;  /* 0x000800001024783b */ /* 0x000fe20000004200 */
[----:B-1----:R-:W-:-:S03]  /*5540*/  FFMA.FTZ R8, R47, c[0x0][0x2d0], -R2 ;  /* 0x0000b4002f087a23 */ /* 0x002fc60000010802 */
[----:B------:R-:W1:Y:S01]  /*5550*/  LDSM.16.MT88.4 R44, [R194+0x800] ;  /* 0x00080000c22c783b */ /* 0x000e620000004200 */
[----:B------:R3:W1:Y:S02]  /*5560*/  MUFU.EX2 R242, R8 ;  /* 0x0000000800f27308 */ /* 0x0006640000000800 */
[C---:B------:R-:W-:Y:S08]  /*5570*/  HMMA.16816.F32.BF16 R68, R4.reuse, R28, RZ ;  /* 0x0000001c0444723c */ /* 0x040ff000000418ff */
[----:B------:R-:W-:Y:S01]  /*5580*/  HMMA.16816.F32.BF16 R64, R4, R30, RZ ;  /* 0x0000001e0440723c */ /* 0x000fe200000418ff */
[----:B------:R-:W1:Y:S01]  /*5590*/  LDSM.16.MT88.4 R28, [R3+0x2800] ;  /* 0x00280000031c783b */ /* 0x000e620000004200 */
[----:B---3--:R-:W-:-:S06]  /*55a0*/  FFMA.FTZ R8, R18, c[0x0][0x2d0], -R0 ;  /* 0x0000b40012087a23 */ /* 0x008fcc0000010800 */
[C---:B------:R-:W-:Y:S01]  /*55b0*/  HMMA.16816.F32.BF16 R152, R4.reuse, R12, RZ ;  /* 0x0000000c0498723c */ /* 0x040fe200000418ff */
[----:B------:R3:W-:Y:S07]  /*55c0*/  MUFU.EX2 R207, R8 ;  /* 0x0000000800cf7308 */ /* 0x0007ee0000000800 */
[C---:B------:R-:W-:Y:S01]  /*55d0*/  HMMA.16816.F32.BF16 R160, R4.reuse, R14, RZ ;  /* 0x0000000e04a0723c */ /* 0x040fe200000418ff */
[----:B------:R-:W1:Y:S07]  /*55e0*/  LDSM.16.MT88.4 R12, [R195+0x2800] ;  /* 0x00280000c30c783b */ /* 0x000e6e0000004200 */
[----:B------:R-:W-:Y:S01]  /*55f0*/  HMMA.16816.F32.BF16 R76, R4, R10, RZ ;  /* 0x0000000a044c723c */ /* 0x000fe200000418ff */
[----:B---3--:R-:W-:-:S04]  /*5600*/  FFMA.FTZ R8, R17, c[0x0][0x2d0], -R0 ;  /* 0x0000b40011087a23 */ /* 0x008fc80000010800 */
[----:B------:R3:W1:Y:S03]  /*5610*/  MUFU.EX2 R212, R8 ;  /* 0x0000000800d47308 */ /* 0x0006660000000800 */
[C---:B------:R-:W-:Y:S08]  /*5620*/  HMMA.16816.F32.BF16 R56, R4.reuse, R40, RZ ;  /* 0x000000280438723c */ /* 0x040ff000000418ff */
[----:B------:R-:W-:Y:S01]  /*5630*/  HMMA.16816.F32.BF16 R60, R4, R42, RZ ;  /* 0x0000002a043c723c */ /* 0x000fe200000418ff */
[----:B------:R-:W-:Y:S01]  /*5640*/  LDSM.16.MT88.4 R40, [R195+0x800] ;  /* 0x00080000c328783b */ /* 0x000fe20000004200 */
[----:B---3--:R-:W-:-:S06]  /*5650*/  FFMA.FTZ R8, R52, c[0x0][0x2d0], -R0 ;  /* 0x0000b40034087a23 */ /* 0x008fcc0000010800 */
[C---:B------:R-:W-:Y:S01]  /*5660*/  HMMA.16816.F32.BF16 R124, R4.reuse, R32, RZ ;  /* 0x00000020047c723c */ /* 0x040fe200000418ff */
[----:B------:R3:W-:Y:S07]  /*5670*/  MUFU.EX2 R206, R8 ;  /* 0x0000000800ce7308 */ /* 0x0007ee0000000800 */
[C---:B------:R-:W-:Y:S01]  /*5680*/  HMMA.16816.F32.BF16 R128, R4.reuse, R34, RZ ;  /* 0x000000220480723c */ /* 0x040fe200000418ff */
[----:B------:R-:W-:Y:S07]  /*5690*/  LDSM.16.MT88.4 R32, [R194+0x2800] ;  /* 0x00280000c220783b */ /* 0x000fee0000004200 */
[----:B-----5:R-:W-:Y:S01]  /*56a0*/  HMMA.16816.F32.BF16 R132, R4, R24, RZ ;  /* 0x000000180484723c */ /* 0x020fe200000418ff */
[----:B---3--:R-:W-:-:S04]  /*56b0*/  FFMA.FTZ R8, R53, c[0x0][0x2d0], -R0 ;  /* 0x0000b40035087a23 */ /* 0x008fc80000010800 */
[----:B------:R3:W5:Y:S03]  /*56c0*/  MUFU.EX2 R208, R8 ;  /* 0x0000000800d07308 */ /* 0x0007660000000800 */
[C---:B------:R-:W-:Y:S01]  /*56d0*/  HMMA.16816.F32.BF16 R136, R4.reuse, R26, RZ ;  /* 0x0000001a0488723c */ /* 0x040fe200000418ff */
[----:B------:R-:W-:Y:S07]  /*56e0*/  LDSM.16.MT88.4 R24, [R194+0x4800] ;  /* 0x00480000c218783b */ /* 0x000fee0000004200 */
[C---:B--2---:R-:W-:Y:S01]  /*56f0*/  HMMA.16816.F32.BF16 R144, R4.reuse, R20, RZ ;  /* 0x000000140490723c */ /* 0x044fe200000418ff */
[----:B---3--:R-:W2:Y:S07]  /*5700*/  LDSM.16.MT88.4 R8, [R16+0x2800] ;  /* 0x002800001008783b */ /* 0x008eae0000004200 */
[----:B------:R-:W-:Y:S01]  /*5710*/  HMMA.16816.F32.BF16 R148, R4, R22, RZ ;  /* 0x000000160494723c */ /* 0x000fe200000418ff */
[----:B------:R-:W-:Y:S06]  /*5720*/  LDSM.16.MT88.4 R20, [R195+0x4800] ;  /* 0x00480000c314783b */ /* 0x000fec0000004200 */
[----:B----4-:R-:W-:-:S02]  /*5730*/  F2FP.BF16.PACK_AB R4, R243, R241 ;  /* 0x000000f1f304723e */ /* 0x010fc400000010ff */
[----:B-1----:R-:W-:Y:S02]  /*5740*/  F2FP.BF16.PACK_AB R6, R242, R240 ;  /* 0x000000f0f206723e */ /* 0x002fe400000010ff */
[----:B------:R-:W-:Y:S02]  /*5750*/  F2FP.BF16.PACK_AB R5, R212, R207 ;  /* 0x000000cfd405723e */ /* 0x000fe400000010ff */
[----:B-----5:R-:W-:-:S07]  /*5760*/  F2FP.BF16.PACK_AB R7, R208, R206 ;  /* 0x000000ced007723e */ /* 0x020fce00000010ff */
[C---:B------:R-:W-:Y:S08]  /*5770*/  HMMA.16816.F32.BF16 R196, R4.reuse, R44, R120 ;  /* 0x0000002c04c4723c */ /* 0x040ff00000041878 */
[C---:B------:R-:W-:Y:S08]  /*5780*/  HMMA.16816.F32.BF16 R120, R4.reuse, R36, R92 ;  /* 0x000000240478723c */ /* 0x040ff0000004185c */
[C---:B------:R-:W-:Y:S08]  /*5790*/  HMMA.16816.F32.BF16 R92, R4.reuse, R28, R72 ;  /* 0x0000001c045c723c */ /* 0x040ff00000041848 */
[C---:B------:R-:W-:Y:S08]  /*57a0*/  HMMA.16816.F32.BF16 R72, R4.reuse, R12, R68 ;  /* 0x0000000c0448723c */ /* 0x040ff00000041844 */
[C---:B------:R-:W-:Y:S01]  /*57b0*/  HMMA.16816.F32.BF16 R68, R4.reuse, R14, R64 ;  /* 0x0000000e0444723c */ /* 0x040fe20000041840 */
[----:B------:R-:W-:Y:S07]  /*57c0*/  LDSM.16.MT88.4 R12, [R16+0x4800] ;  /* 0x00480000100c783b */ /* 0x000fee0000004200 */
[C---:B--2---:R-:W-:Y:S07]  /*57d0*/  HMMA.16816.F32.BF16 R64, R4.reuse, R8, R56 ;  /* 0x000000080440723c */ /* 0x044fee0000041838 */
[--C-:B------:R-:W-:Y:S01]  /*57e0*/  FFMA.FTZ R8, R141, c[0x0][0x2d0], -R2.reuse ;  /* 0x0000b4008d087a23 */ /* 0x100fe20000010802 */
[C---:B------:R-:W-:Y:S03]  /*57f0*/  HMMA.16816.F32.BF16 R176, R4.reuse, R48, R108 ;  /* 0x0000003004b0723c */ /* 0x040fe6000004186c */
[----:B------:R1:W-:Y:S05]  /*5800*/  MUFU.EX2 R239, R8 ;  /* 0x0000000800ef7308 */ /* 0x0003ea0000000800 */
[C---:B------:R-:W-:Y:S08]  /*5810*/  HMMA.16816.F32.BF16 R164, R4.reuse, R42, R96 ;  /* 0x0000002a04a4723c */ /* 0x040ff00000041860 */
[----:B------:R-:W-:Y:S01]  /*5820*/  HMMA.16816.F32.BF16 R108, R4, R32, R84 ;  /* 0x00000020046c723c */ /* 0x000fe20000041854 */
[----:B-1----:R-:W-:-:S04]  /*5830*/  FFMA.FTZ R8, R140, c[0x0][0x2d0], -R2 ;  /* 0x0000b4008c087a23 */ /* 0x002fc80000010802 */
[----:B------:R1:W2:Y:S03]  /*5840*/  MUFU.EX2 R238, R8 ;  /* 0x0000000800ee7308 */ /* 0x0002a60000000800 */
[C---:B------:R-:W-:Y:S01]  /*5850*/  HMMA.16816.F32.BF16 R96, R4.reuse, R34, R80 ;  /* 0x000000220460723c */ /* 0x040fe20000041850 */
[----:B------:R-:W3:Y:S07]  /*5860*/  LDSM.16.MT88.4 R32, [R3+0x4800] ;  /* 0x004800000320783b */ /* 0x000eee0000004200 */
[----:B------:R-:W-:Y:S01]  /*5870*/  HMMA.16816.F32.BF16 R180, R4, R46, R116 ;  /* 0x0000002e04b4723c */ /* 0x000fe20000041874 */
[----:B-1----:R-:W-:-:S07]  /*5880*/  FFMA.FTZ R8, R142, c[0x0][0x2d0], -R2 ;  /* 0x0000b4008e087a23 */ /* 0x002fce0000010802 */
[C---:B------:R-:W-:Y:S01]  /*5890*/  HMMA.16816.F32.BF16 R116, R4.reuse, R38, R88 ;  /* 0x000000260474723c */ /* 0x040fe20000041858 */
[----:B------:R-:W1:Y:S01]  /*58a0*/  LDSM.16.MT88.4 R36, [R195+0x1000] ;  /* 0x00100000c324783b */ /* 0x000e620000004200 */
[----:B------:R4:W-:Y:S06]  /*58b0*/  MUFU.EX2 R237, R8 ;  /* 0x0000000800ed7308 */ /* 0x0009ec0000000800 */
[C---:B------:R-:W-:Y:S08]  /*58c0*/  HMMA.16816.F32.BF16 R60, R4.reuse, R10, R60 ;  /* 0x0000000a043c723c */ /* 0x040ff0000004183c */
[----:B------:R-:W-:Y:S01]  /*58d0*/  HMMA.16816.F32.BF16 R80, R4, R30, R76 ;  /* 0x0000001e0450723c */ /* 0x000fe2000004184c */
[----:B------:R-:W-:Y:S01]  /*58e0*/  LDSM.16.MT88.4 R28, [R3+0x1000] ;  /* 0x00100000031c783b */ /* 0x000fe20000004200 */
[----:B----4-:R-:W-:-:S04]  /*58f0*/  FFMA.FTZ R8, R143, c[0x0][0x2d0], -R2 ;  /* 0x0000b4008f087a23 */ /* 0x010fc80000010802 */
[----:B------:R4:W5:Y:S02]  /*5900*/  MUFU.EX2 R236, R8 ;  /* 0x0000000800ec7308 */ /* 0x0009640000000800 */
[C---:B------:R-:W-:Y:S08]  /*5910*/  HMMA.16816.F32.BF16 R168, R4.reuse, R50, R112 ;  /* 0x0000003204a8723c */ /* 0x040ff00000041870 */
[----:B---3--:R-:W-:Y:S01]  /*5920*/  HMMA.16816.F32.BF16 R76, R4, R32, R132 ;  /* 0x00000020044c723c */ /* 0x008fe20000041884 */
[----:B------:R-:W-:Y:S01]  /*5930*/  LDSM.16.MT88.4 R132, [R16+0x1800] ;  /* 0x001800001084783b */ /* 0x000fe20000004200 */
[----:B----4-:R-:W-:-:S06]  /*5940*/  FFMA.FTZ R8, R54, c[0x0][0x2d0], -R0 ;  /* 0x0000b40036087a23 */ /* 0x010fcc0000010800 */
[C---:B------:R-:W-:Y:S01]  /*5950*/  HMMA.16816.F32.BF16 R44, R4.reuse, R34, R136 ;  /* 0x00000022042c723c */ /* 0x040fe20000041888 */
[----:B------:R-:W3:Y:S01]  /*5960*/  LDSM.16.MT88.4 R32, [R194+0x1000] ;  /* 0x00100000c220783b */ /* 0x000ee20000004200 */
[----:B------:R4:W-:Y:S06]  /*5970*/  MUFU.EX2 R158, R8 ;  /* 0x00000008009e7308 */ /* 0x0009ec0000000800 */
[C---:B------:R-:W-:Y:S08]  /*5980*/  HMMA.16816.F32.BF16 R172, R4.reuse, R40, R104 ;  /* 0x0000002804ac723c */ /* 0x040ff00000041868 */
[----:B------:R-:W-:Y:S01]  /*5990*/  HMMA.16816.F32.BF16 R56, R4, R22, R148 ;  /* 0x000000160438723c */ /* 0x000fe20000041894 */
[----:B----4-:R-:W-:-:S04]  /*59a0*/  FFMA.FTZ R8, R55, c[0x0][0x2d0], -R0 ;  /* 0x0000b40037087a23 */ /* 0x010fc80000010800 */
[----:B------:R4:W1:Y:S03]  /*59b0*/  MUFU.EX2 R157, R8 ;  /* 0x00000008009d7308 */ /* 0x0008660000000800 */
[C---:B------:R-:W-:Y:S01]  /*59c0*/  HMMA.16816.F32.BF16 R52, R4.reuse, R20, R144 ;  /* 0x000000140434723c */ /* 0x040fe20000041890 */
[----:B------:R-:W-:Y:S07]  /*59d0*/  LDSM.16.MT88.4 R20, [R195+0x3000] ;  /* 0x00300000c314783b */ /* 0x000fee0000004200 */
[----:B------:R-:W-:Y:S01]  /*59e0*/  HMMA.16816.F32.BF16 R40, R4, R24, R124 ;  /* 0x000000180428723c */ /* 0x000fe2000004187c */
[----:B------:R-:W-:Y:S01]  /*59f0*/  LDSM.16.MT88.4 R124, [R195+0x1800] ;  /* 0x00180000c37c783b */ /* 0x000fe20000004200 */
[----:B----4-:R-:W-:-:S06]  /*5a00*/  FFMA.FTZ R8, R102, c[0x0][0x2d0], -R0 ;  /* 0x0000b40066087a23 */ /* 0x010fcc0000010800 */
[C---:B------:R-:W-:Y:S01]  /*5a10*/  HMMA.16816.F32.BF16 R48, R4.reuse, R26, R128 ;  /* 0x0000001a0430723c */ /* 0x040fe20000041880 */
[----:B------:R-:W-:Y:S01]  /*5a20*/  LDSM.16.MT88.4 R24, [R3+0x3000] ;  /* 0x003000000318783b */ /* 0x000fe20000004200 */
[----:B------:R4:W-:Y:S06]  /*5a30*/  MUFU.EX2 R156, R8 ;  /* 0x00000008009c7308 */ /* 0x0009ec0000000800 */
[C---:B------:R-:W-:Y:S08]  /*5a40*/  HMMA.16816.F32.BF16 R88, R4.reuse, R12, R152 ;  /* 0x0000000c0458723c */ /* 0x040ff00000041898 */
[----:B------:R-:W-:Y:S01]  /*5a50*/  HMMA.16816.F32.BF16 R84, R4, R14, R160 ;  /* 0x0000000e0454723c */ /* 0x000fe200000418a0 */
[----:B------:R-:W-:Y:S01]  /*5a60*/  LDSM.16.MT88.4 R12, [R16+0x1000] ;  /* 0x00100000100c783b */ /* 0x000fe20000004200 */
[----:B----4-:R-:W-:-:S04]  /*5a70*/  FFMA.FTZ R8, R103, c[0x0][0x2d0], -R0 ;  /* 0x0000b40067087a23 */ /* 0x010fc80000010800 */
[----:B------:R4:W3:Y:S01]  /*5a80*/  MUFU.EX2 R102, R8 ;  /* 0x0000000800667308 */ /* 0x0008e20000000800 */
[----:B--2---:R-:W-:Y:S02]  /*5a90*/  F2FP.BF16.PACK_AB R4, R238, R239 ;  /* 0x000000efee04723e */ /* 0x004fe400000010ff */
[----:B-----5:R-:W-:Y:S02]  /*5aa0*/  F2FP.BF16.PACK_AB R6, R236, R237 ;  /* 0x000000edec06723e */ /* 0x020fe400000010ff */
[----:B-1----:R-:W-:Y:S01]  /*5ab0*/  F2FP.BF16.PACK_AB R5, R157, R158 ;  /* 0x0000009e9d05723e */ /* 0x002fe200000010ff */
[----:B----4-:R-:W1:Y:S01]  /*5ac0*/  LDSM.16.MT88.4 R8, [R194+0x3000] ;  /* 0x00300000c208783b */ /* 0x010e620000004200 */
[----:B---3--:R-:W-:-:S07]  /*5ad0*/  F2FP.BF16.PACK_AB R7, R102, R156 ;  /* 0x0000009c6607723e */ /* 0x008fce00000010ff */
[C---:B------:R-:W-:Y:S08]  /*5ae0*/  HMMA.16816.F32.BF16 R128, R4.reuse, R38, R164 ;  /* 0x000000260480723c */ /* 0x040ff000000418a4 */
[C---:B------:R-:W-:Y:S08]  /*5af0*/  HMMA.16816.F32.BF16 R196, R4.reuse, R32, R196 ;  /* 0x0000002004c4723c */ /* 0x040ff000000418c4 */
[C---:B------:R-:W-:Y:S01]  /*5b00*/  HMMA.16816.F32.BF16 R180, R4.reuse, R34, R180 ;  /* 0x0000002204b4723c */ /* 0x040fe200000418b4 */
[----:B------:R-:W-:Y:S07]  /*5b10*/  LDSM.16.MT88.4 R32, [R194+0x5000] ;  /* 0x00500000c220783b */ /* 0x000fee0000004200 */
[C---:B------:R-:W-:Y:S08]  /*5b20*/  HMMA.16816.F32.BF16 R112, R4.reuse, R28, R176 ;  /* 0x0000001c0470723c */ /* 0x040ff000000418b0 */
[C---:B-1----:R-:W-:Y:S01]  /*5b30*/  HMMA.16816.F32.BF16 R164, R4.reuse, R8, R108 ;  /* 0x0000000804a4723c */ /* 0x042fe2000004186c */
[----:B------:R-:W-:Y:S06]  /*5b40*/  LDSM.16.MT88.4 R108, [R194+0x1800] ;  /* 0x00180000c26c783b */ /* 0x000fec0000004200 */
[--C-:B------:R-:W-:Y:S01]  /*5b50*/  FFMA.FTZ R8, R201, c[0x0][0x2d0], -R2.reuse ;  /* 0x0000b400c9087a23 */ /* 0x100fe20000010802 */
[C---:B------:R-:W-:Y:S01]  /*5b60*/  HMMA.16816.F32.BF16 R104, R4.reuse, R30, R168 ;  /* 0x0000001e0468723c */ /* 0x040fe200000418a8 */
[----:B------:R-:W1:Y:S02]  /*5b70*/  LDSM.16.MT88.4 R28, [R16+0x3000] ;  /* 0x00300000101c783b */ /* 0x000e640000004200 */
[----:B------:R2:W-:Y:S05]  /*5b80*/  MUFU.EX2 R234, R8 ;  /* 0x0000000800ea7308 */ /* 0x0005ea0000000800 */
[C---:B------:R-:W-:Y:S08]  /*5b90*/  HMMA.16816.F32.BF16 R176, R4.reuse, R36, R172 ;  /* 0x0000002404b0723c */ /* 0x040ff000000418ac */
[----:B------:R-:W-:Y:S01]  /*5ba0*/  HMMA.16816.F32.BF16 R152, R4, R20, R72 ;  /* 0x000000140498723c */ /* 0x000fe20000041848 */
[----:B------:R-:W-:Y:S01]  /*5bb0*/  LDSM.16.MT88.4 R72, [R194+0x5800] ;  /* 0x00580000c248783b */ /* 0x000fe20000004200 */
[----:B--2---:R-:W-:-:S04]  /*5bc0*/  FFMA.FTZ R8, R202, c[0x0][0x2d0], -R2 ;  /* 0x0000b400ca087a23 */ /* 0x004fc80000010802 */
[----:B------:R2:W3:Y:S02]  /*5bd0*/  MUFU.EX2 R202, R8 ;  /* 0x0000000800ca7308 */ /* 0x0004e40000000800 */
[C---:B------:R-:W-:Y:S01]  /*5be0*/  HMMA.16816.F32.BF16 R148, R4.reuse, R22, R68 ;  /* 0x000000160494723c */ /* 0x040fe20000041844 */
[----:B------:R-:W4:Y:S07]  /*5bf0*/  LDSM.16.MT88.4 R20, [R195+0x5000] ;  /* 0x00500000c314783b */ /* 0x000f2e0000004200 */
[----:B------:R-:W-:Y:S01]  /*5c00*/  HMMA.16816.F32.BF16 R92, R4, R24, R92 ;  /* 0x00000018045c723c */ /* 0x000fe2000004185c */
[----:B--2---:R-:W-:-:S07]  /*5c10*/  FFMA.FTZ R8, R203, c[0x0][0x2d0], -R2 ;  /* 0x0000b400cb087a23 */ /* 0x004fce0000010802 */
[C---:B------:R-:W-:Y:S01]  /*5c20*/  HMMA.16816.F32.BF16 R36, R4.reuse, R26, R80 ;  /* 0x0000001a0424723c */ /* 0x040fe20000041850 */
[----:B------:R-:W2:Y:S01]  /*5c30*/  LDSM.16.MT88.4 R24, [R16+0x5000] ;  /* 0x005000001018783b */ /* 0x000ea20000004200 */
[----:B------:R-:W-:Y:S01]  /*5c40*/  FFMA.FTZ R2, R204, c[0x0][0x2d0], -R2 ;  /* 0x0000b400cc027a23 */ /* 0x000fe20000010802 */
[----:B------:R-:W-:Y:S02]  /*5c50*/  MUFU.EX2 R201, R8 ;  /* 0x0000000800c97308 */ /* 0x000fe40000000800 */
[----:B------:R-:W-:Y:S03]  /*5c60*/  LDSM.16.MT88.4 R80, [R3+0x5800] ;  /* 0x005800000350783b */ /* 0x000fe60000004200 */
[C---:B------:R-:W-:Y:S03]  /*5c70*/  HMMA.16816.F32.BF16 R160, R4.reuse, R10, R96 ;  /* 0x0000000a04a0723c */ /* 0x040fe60000041860 */
[----:B------:R5:W1:Y:S04]  /*5c80*/  MUFU.EX2 R103, R2 ;  /* 0x0000000200677308 */ /* 0x000a680000000800 */
[----:B---3--:R-:W-:Y:S01]  /*5c90*/  F2FP.BF16.PACK_AB R96, R202, R234 ;  /* 0x000000eaca60723e */ /* 0x008fe200000010ff */
[C---:B------:R-:W-:Y:S08]  /*5ca0*/  HMMA.16816.F32.BF16 R172, R4.reuse, R12, R120 ;  /* 0x0000000c04ac723c */ /* 0x040ff00000041878 */
[----:B------:R-:W-:Y:S01]  /*5cb0*/  HMMA.16816.F32.BF16 R168, R4, R14, R116 ;  /* 0x0000000e04a8723c */ /* 0x000fe20000041874 */
[----:B------:R-:W3:Y:S01]  /*5cc0*/  LDSM.16.MT88.4 R12, [R3+0x5000] ;  /* 0x00500000030c783b */ /* 0x000ee20000004200 */
[----:B-----5:R-:W-:Y:S01]  /*5cd0*/  FFMA.FTZ R2, R159, c[0x0][0x2d0], -R0 ;  /* 0x0000b4009f027a23 */ /* 0x020fe20000010800 */
[----:B-1----:R-:W-:-:S02]  /*5ce0*/  F2FP.BF16.PACK_AB R98, R103, R201 ;  /* 0x000000c96762723e */ /* 0x002fc400000010ff */
[----:B------:R-:W1:Y:S01]  /*5cf0*/  LDSM.16.MT88.4 R116, [R3+0x1800] ;  /* 0x001800000374783b */ /* 0x000e620000004200 */
[----:B------:R5:W-:Y:S02]  /*5d00*/  MUFU.EX2 R11, R2 ;  /* 0x00000002000b7308 */ /* 0x000be40000000800 */
[C---:B------:R-:W-:Y:S01]  /*5d10*/  HMMA.16816.F32.BF16 R144, R4.reuse, R28, R64 ;  /* 0x0000001c0490723c */ /* 0x040fe20000041840 */
[----:B------:R-:W-:Y:S07]  /*5d20*/  LDSM.16.MT88.4 R64, [R16+0x3800] ;  /* 0x003800001040783b */ /* 0x000fee0000004200 */
[----:B------:R-:W-:Y:S01]  /*5d30*/  HMMA.16816.F32.BF16 R68, R4, R30, R60 ;  /* 0x0000001e0444723c */ /* 0x000fe2000004183c */
[----:B-----5:R-:W-:-:S07]  /*5d40*/  FFMA.FTZ R2, R185, c[0x0][0x2d0], -R0 ;  /* 0x0000b400b9027a23 */ /* 0x020fce0000010800 */
[C---:B------:R-:W-:Y:S01]  /*5d50*/  HMMA.16816.F32.BF16 R136, R4.reuse, R32, R40 ;  /* 0x000000200488723c */ /* 0x040fe20000041828 */
[----:B------:R-:W-:Y:S01]  /*5d60*/  LDSM.16.MT88.4 R40, [R194+0x3800] ;  /* 0x00380000c228783b */ /* 0x000fe20000004200 */
[----:B------:R5:W2:Y:S06]  /*5d70*/  MUFU.EX2 R10, R2 ;  /* 0x00000002000a7308 */ /* 0x000aac0000000800 */
[C---:B------:R-:W-:Y:S01]  /*5d80*/  HMMA.16816.F32.BF16 R140, R4.reuse, R34, R48 ;  /* 0x00000022048c723c */ /* 0x040fe20000041830 */
[----:B------:R-:W1:Y:S07]  /*5d90*/  LDSM.16.MT88.4 R48, [R3+0x3800] ;  /* 0x003800000330783b */ /* 0x000e6e0000004200 */
[----:B----4-:R-:W-:Y:S01]  /*5da0*/  HMMA.16816.F32.BF16 R28, R4, R20, R52 ;  /* 0x00000014041c723c */ /* 0x010fe20000041834 */
[--C-:B-----5:R-:W-:Y:S01]  /*5db0*/  FFMA.FTZ R2, R184, c[0x0][0x2d0], -R0.reuse ;  /* 0x0000b400b8027a23 */ /* 0x120fe20000010800 */
[----:B--2---:R-:W-:Y:S01]  /*5dc0*/  F2FP.BF16.PACK_AB R97, R10, R11 ;  /* 0x0000000b0a61723e */ /* 0x004fe200000010ff */
[----:B------:R-:W-:-:S02]  /*5dd0*/  FFMA.FTZ R0, R19, c[0x0][0x2d0], -R0 ;  /* 0x0000b40013007a23 */ /* 0x000fc40000010800 */
[----:B------:R2:W-:Y:S03]  /*5de0*/  MUFU.EX2 R9, R2 ;  /* 0x0000000200097308 */ /* 0x0005e60000000800 */
[C---:B------:R-:W-:Y:S01]  /*5df0*/  HMMA.16816.F32.BF16 R32, R4.reuse, R22, R56 ;  /* 0x000000160420723c */ /* 0x040fe20000041838 */
[----:B------:R-:W4:Y:S04]  /*5e00*/  LDSM.16.MT88.4 R56, [R195+0x3800] ;  /* 0x00380000c338783b */ /* 0x000f280000004200 */
[----:B------:R-:W-:Y:S01]  /*5e10*/  LDSM.16.MT88.4 R16, [R16+0x5800] ;  /* 0x005800001010783b */ /* 0x000fe20000004200 */
[----:B------:R5:W1:Y:S02]  /*5e20*/  MUFU.EX2 R8, R0 ;  /* 0x0000000000087308 */ /* 0x000a640000000800 */
[----:B------:R-:W-:Y:S01]  /*5e30*/  HMMA.16816.F32.BF16 R20, R4, R24, R88 ;  /* 0x000000180414723c */ /* 0x000fe20000041858 */
[----:B------:R-:W4:Y:S01]  /*5e40*/  LDSM.16.MT88.4 R88, [R195+0x5800] ;  /* 0x00580000c358783b */ /* 0x000f220000004200 */
[----:B--2---:R-:W-:-:S06]  /*5e50*/  FADD.FTZ R2, R247, R245 ;  /* 0x000000f5f7027221 */ /* 0x004fcc0000010000 */
[----:B---3--:R-:W-:Y:S01]  /*5e60*/  HMMA.16816.F32.BF16 R76, R4, R12, R76 ;  /* 0x0000000c044c723c */ /* 0x008fe2000004184c */
[----:B------:R-:W-:Y:S02]  /*5e70*/  FADD.FTZ R2, R244, R2 ;  /* 0x00000002f4027221 */ /* 0x000fe40000010000 */
[----:B-----5:R-:W-:-:S05]  /*5e80*/  FADD.FTZ R0, R229, R223 ;  /* 0x000000dfe5007221 */ /* 0x020fca0000010000 */
[C---:B------:R-:W-:Y:S01]  /*5e90*/  HMMA.16816.F32.BF16 R12, R4.reuse, R14, R44 ;  /* 0x0000000e040c723c */ /* 0x040fe2000004182c */
[----:B------:R-:W-:Y:S01]  /*5ea0*/  FADD.FTZ R2, R246, R2 ;  /* 0x00000002f6027221 */ /* 0x000fe20000010000 */
[----:B-1----:R-:W-:Y:S01]  /*5eb0*/  F2FP.BF16.PACK_AB R99, R8, R9 ;  /* 0x000000090863723e */ /* 0x002fe200000010ff */
[----:B------:R-:W-:Y:S02]  /*5ec0*/  FADD.FTZ R0, R213, R0 ;  /* 0x00000000d5007221 */ /* 0x000fe40000010000 */
        /* <DEDUP_REMOVED lines=24> */
[----:B------:R-:W-:Y:S01]  /*6050*/  FADD.FTZ R2, R11, R0 ;  /* 0x000000000b027221 */ /* 0x000fe20000010000 */
[----:B------:R-:W-:Y:S01]  /*6060*/  IADD3 R0, R205, -0x3, RZ ;  /* 0xfffffffdcd007810 */ /* 0x000fe20007ffe0ff */
[----:B------:R-:W-:Y:S02]  /*6070*/  FADD.FTZ R3, R201, R3 ;  /* 0x00000003c9037221 */ /* 0x000fe40000010000 */
[----:B------:R-:W-:Y:S01]  /*6080*/  FADD.FTZ R2, R10, R2 ;  /* 0x000000020a027221 */ /* 0x000fe20000010000 */
[----:B------:R-:W-:Y:S01]  /*6090*/  ISETP.GE.AND P0, PT, R0, R200, PT ;  /* 0x000000c80000720c */ /* 0x000fe20003f06270 */
[----:B------:R-:W-:Y:S01]  /*60a0*/  HMMA.16816.F32.BF16 R116, R96, R118, R104 ;  /* 0x000000766074723c */ /* 0x000fe20000041868 */
[----:B------:R-:W-:-:S02]  /*60b0*/  FADD.FTZ R212, R103, R3 ;  /* 0x0000000367d47221 */ /* 0x000fc40000010000 */
[----:B------:R-:W-:-:S04]  /*60c0*/  FADD.FTZ R2, R9, R2 ;  /* 0x0000000209027221 */ /* 0x000fc80000010000 */
[----:B------:R-:W-:Y:S01]  /*60d0*/  FADD.FTZ R213, R8, R2 ;  /* 0x0000000208d57221 */ /* 0x000fe20000010000 */
[C---:B------:R-:W-:Y:S08]  /*60e0*/  HMMA.16816.F32.BF16 R48, R96.reuse, R50, R36 ;  /* 0x000000326030723c */ /* 0x040ff00000041824 */
        /* <DEDUP_REMOVED lines=21> */
[----:B------:R-:W-:Y:S01]  /*6240*/  IMAD.WIDE.U32 R4, R0, c[0x0][0x1e0], RZ ;  /* 0x0000780000047a25 */ /* 0x000fe200078e00ff */
[----:B------:R-:W-:-:S03]  /*6250*/  ISETP.GE.AND P4, PT, R210, c[0x0][0x1d4], PT ;  /* 0x00007500d2007a0c */ /* 0x000fc60003f86270 */
        /* <DEDUP_REMOVED lines=15> */
[----:B------:R-:W-:-:S05]  /*6350*/  LEA.HI.X R5, R5, R3, R0, 0x6, P5 ;  /* 0x0000000305057211 */ /* 0x000fca00028f3400 */
[----:B------:R1:W-:Y:S04]  /*6360*/  LDGSTS.E.BYPASS.LTC128B.128 [R227+0xe100], [R2.64+0x80], !P0 ;  /* 0x0e10008002e37fae */ /* 0x0003e8000c101d48 */
[----:B------:R1:W-:Y:S04]  /*6370*/  LDGSTS.E.BYPASS.LTC128B.128 [R227+0x10100], [R2.64+0x100], !P3 ;  /* 0x1010010002e37fae */ /* 0x0003e8000d901d48 */
[----:B------:R1:W-:Y:S04]  /*6380*/  LDGSTS.E.BYPASS.LTC128B.128 [R227+0xd100], [R4.64], !P4 ;  /* 0x0d10000004e37fae */ /* 0x0003e8000e101d48 */
[----:B------:R1:W-:Y:S04]  /*6390*/  LDGSTS.E.BYPASS.LTC128B.128 [R227+0xf100], [R4.64+0x80], !P0 ;  /* 0x0f10008004e37fae */ /* 0x0003e8000c101d48 */
[----:B------:R1:W-:Y:S02]  /*63a0*/  LDGSTS.E.BYPASS.LTC128B.128 [R227+0x11100], [R4.64+0x100], !P3 ;  /* 0x1110010004e37fae */ /* 0x0003e4000d901d48 */
.L_x_1668:
[----:B------:R-:W-:Y:S05]  /*63b0*/  BSYNC B0 ;  /* 0x0000000000007941 */ /* 0x000fea0003800000 */
.L_x_1667:
[----:B-1----:R-:W-:Y:S01]  /*63c0*/  @P2 IMAD.HI.U32 R2, R226, c[0x0][0x2c8], RZ ;  /* 0x0000b200e2022a27 */ /* 0x002fe200078e00ff */
[----:B------:R-:W0:Y:S01]  /*63d0*/  LDGDEPBAR ;  /* 0x00000000000079af */ /* 0x000e220000000000 */
[----:B------:R-:W-:-:S02]  /*63e0*/  IADD3 R196, R205, -0x2, RZ ;  /* 0xfffffffecdc47810 */ /* 0x000fc40007ffe0ff */
[----:B------:R-:W-:Y:S01]  /*63f0*/  IMAD.MOV.U32 R0, RZ, RZ, R226 ;  /* 0x000000ffff007224 */ /* 0x000fe200078e00e2 */
        /* <DEDUP_REMOVED lines=15> */
.L_x_1671:
[----:B------:R-:W-:-:S13]  /*64f0*/  ISETP.NE.AND P0, PT, R4, 0x1, PT ;  /* 0x000000010400780c */ /* 0x000fda0003f05270 */
[----:B------:R-:W-:-:S05]  /*6500*/  @P0 IMAD.HI.U32 R2, R3, c[0x0][0x330], RZ ;  /* 0x0000cc0003020a27 */ /* 0x000fca00078e00ff */
[----:B------:R-:W-:Y:S02]  /*6510*/  @P0 SHF.R.U32.HI R3, RZ, c[0x0][0x334], R2 ;  /* 0x0000cd00ff030a19 */ /* 0x000fe40000011602 */
.L_x_1672:
[----:B------:R-:W-:Y:S05]  /*6520*/  BSYNC B0 ;  /* 0x0000000000007941 */ /* 0x000fea0003800000 */
.L_x_1670:
[----:B------:R-:W-:-:S05]  /*6530*/  IMAD R3, R3, R4, c[0x0][0x32c] ;  /* 0x0000cb0003037624 */ /* 0x000fca00078e0204 */
[----:B------:R-:W-:-:S04]  /*6540*/  IMNMX R0, R0, R3, PT ;  /* 0x0000000300007217 */ /* 0x000fc80003800200 */
.L_x_1669:
[----:B------:R-:W-:Y:S01]  /*6550*/  SHF.R.S32.HI R2, RZ, 0x1f, R0 ;  /* 0x0000001fff027819 */ /* 0x000fe20000011400 */
[----:B------:R-:W-:Y:S02]  /*6560*/  IMAD.MOV.U32 R185, RZ, RZ, 0x1 ;  /* 0x00000001ffb97424 */ /* 0x000fe400078e00ff */
[----:B------:R-:W-:Y:S01]  /*6570*/  IMAD.MOV.U32 R198, RZ, RZ, RZ ;  /* 0x000000ffffc67224 */ /* 0x000fe200078e00ff */
[----:B------:R-:W-:-:S04]  /*6580*/  LEA.HI R0, R2, R0, RZ, 0x6 ;  /* 0x0000000002007211 */ /* 0x000fc800078f30ff */
[----:B------:R-:W-:-:S04]  /*6590*/  SHF.R.S32.HI R0, RZ, 0x6, R0 ;  /* 0x00000006ff007819 */ /* 0x000fc80000011400 */
[----:B------:R-:W-:-:S04]  /*65a0*/  IMNMX R205, R200, R0, !PT ;  /* 0x00000000c8cd7217 */ /* 0x000fc80007800200 */
[----:B------:R-:W-:-:S13]  /*65b0*/  ISETP.GE.AND P0, PT, R196, R205, PT ;  /* 0x000000cdc400720c */ /* 0x000fda0003f06270 */
[----:B------:R-:W-:Y:S05]  /*65c0*/  @!P0 BRA `(.L_x_1673) ;  /* 0x0000377000008947 */ /* 0x000fea0003800000 */
[----:B------:R-:W-:Y:S01]  /*65d0*/  IMAD.MOV.U32 R3, RZ, RZ, R100 ;  /* 0x000000ffff037224 */ /* 0x000fe200078e0064 */
[----:B------:R-:W-:Y:S01]  /*65e0*/  MOV R198, RZ ;  /* 0x000000ff00c67202 */ /* 0x000fe20000000f00 */
[----:B------:R-:W-:Y:S01]  /*65f0*/  IMAD.MOV.U32 R2, RZ, RZ, R101 ;  /* 0x000000ffff027224 */ /* 0x000fe200078e0065 */
[----:B------:R-:W-:Y:S02]  /*6600*/  MOV R185, 0x1 ;  /* 0x0000000100b97802 */ /* 0x000fe40000000f00 */
.L_x_1682:
[----:B------:R-:W-:Y:S04]  /*6610*/  DEPBAR.LE SB0, 0x2 ;  /* 0x000080800000791a */ /* 0x000fe80000000000 */
[----:B------:R-:W-:Y:S01]  /*6620*/  WARPSYNC 0xffffffff ;  /* 0xffffffff00007948 */ /* 0x000fe20003800000 */
[----:B------:R-:W-:Y:S01]  /*6630*/  BAR.SYNC.DEFER_BLOCKING 0x0 ;  /* 0x0000000000007b1d */ /* 0x000fe20000010000 */
[----:B------:R-:W-:Y:S01]  /*6640*/  IMAD R184, R185, 0x6000, RZ ;  /* 0x00006000b9b87824 */ /* 0x000fe200078e02ff */
[----:B------:R-:W-:Y:S04]  /*6650*/  ISETP.GE.AND P6, PT, R200, R196, PT ;  /* 0x000000c4c800720c */ /* 0x000fe80003fc6270 */
[----:B------:R-:W-:Y:S04]  /*6660*/  IADD3 R0, R193, R184, RZ ;  /* 0x000000b8c1007210 */ /* 0x000fe80007ffe0ff */
[CC--:B------:R-:W-:Y:S02]  /*6670*/  IADD3 R180, R191.reuse, R0.reuse, RZ ;  /* 0x00000000bfb47210 */ /* 0x0c0fe40007ffe0ff */
[C---:B------:R-:W-:Y:S02]  /*6680*/  IADD3 R181, R186.reuse, R0, RZ ;  /* 0x00000000bab57210 */ /* 0x040fe40007ffe0ff */
[----:B------:R-:W-:Y:S01]  /*6690*/  IADD3 R183, R186, R180, RZ ;  /* 0x000000b4bab77210 */ /* 0x000fe20007ffe0ff */
[----:B------:R-:W-:Y:S01]  /*66a0*/  @!P6 IMAD R154, R198, 0x6000, R225 ;  /* 0x00006000c69ae824 */ /* 0x000fe200078e02e1 */
[----:B------:R-:W-:Y:S02]  /*66b0*/  @!P6 IADD3 R20, R196, -0x1, RZ ;  /* 0xffffffffc414e810 */ /* 0x000fe40007ffe0ff */
[----:B------:R-:W-:Y:S02]  /*66c0*/  @!P6 MOV R148, c[0x0][0x208] ;  /* 0x000082000094ea02 */ /* 0x000fe40000000f00 */
[----:B------:R-:W-:Y:S02]  /*66d0*/  @!P6 SHF.R.S32.HI R12, RZ, 0x1f, R20 ;  /* 0x0000001fff0ce819 */ /* 0x000fe40000011414 */
[----:B------:R-:W-:Y:S01]  /*66e0*/  @!P6 MOV R149, c[0x0][0x20c] ;  /* 0x000083000095ea02 */ /* 0x000fe20000000f00 */
[----:B------:R-:W-:Y:S02]  /*66f0*/  LDSM.16.M88.4 R32, [R187] ;  /* 0x00000000bb20783b */ /* 0x000fe40000000200 */
[----:B------:R-:W-:Y:S01]  /*6700*/  @!P6 IMAD R12, R12, c[0x0][0x208], RZ ;  /* 0x000082000c0cea24 */ /* 0x000fe200078e02ff */
[----:B------:R-:W-:Y:S01]  /*6710*/  IADD3 R182, R191, R0, R186 ;  /* 0x00000000bfb67210 */ /* 0x000fe20007ffe0ba */
[----:B------:R-:W-:Y:S02]  /*6720*/  ULDC UR4, c[0x0][0x324] ;  /* 0x0000c90000047ab9 */ /* 0x000fe40000000800 */
[C---:B------:R-:W-:Y:S01]  /*6730*/  @!P6 IMAD R22, R20.reuse, c[0x0][0x20c], R12 ;  /* 0x000083001416ea24 */ /* 0x040fe200078e020c */
[----:B------:R-:W-:Y:S01]  /*6740*/  ULOP3.LUT UR4, URZ, UR4, URZ, 0x33, !UPT ;  /* 0x000000043f047292 */ /* 0x000fe2000f8e333f */
[----:B------:R-:W1:Y:S01]  /*6750*/  LDSM.16.M88.4 R8, [R0] ;  /* 0x000000000008783b */ /* 0x000e620000000200 */
[----:B------:R-:W-:Y:S05]  /*6760*/  @!P6 IMAD.WIDE.U32 R20, R20, c[0x0][0x208], RZ ;  /* 0x000082001414ea25 */ /* 0x000fea00078e00ff */
[----:B------:R-:W-:Y:S01]  /*6770*/  @!P6 SHF.L.U32 R28, R20, 0x6, RZ ;  /* 0x00000006141ce819 */ /* 0x000fe200000006ff */
[----:B------:R-:W2:Y:S01]  /*6780*/  LDSM.16.M88.4 R16, [R0+0x800] ;  /* 0x000800000010783b */ /* 0x000ea20000000200 */
[----:B------:R-:W-:Y:S02]  /*6790*/  @!P6 IADD3 R22, R21, R22, RZ ;  /* 0x000000161516e210 */ /* 0x000fe40007ffe0ff */
[----:B------:R-:W-:Y:S02]  /*67a0*/  @!P6 LEA R31, P0, R148, R28, 0x5 ;  /* 0x0000001c941fe211 */ /* 0x000fe400078028ff */
[----:B------:R-:W-:Y:S02]  /*67b0*/  @!P6 IADD3 R29, P5, R28, R220, RZ ;  /* 0x000000dc1c1de210 */ /* 0x000fe40007fbe0ff */
[----:B------:R-:W3:Y:S01]  /*67c0*/  LDSM.16.M88.4 R24, [R0+0x1000] ;  /* 0x001000000018783b */ /* 0x000ee20000000200 */
[----:B------:R-:W-:Y:S02]  /*67d0*/  @!P6 SHF.L.U64.HI R30, R20, 0x6, R22 ;  /* 0x00000006141ee819 */ /* 0x000fe40000010216 */
[----:B------:R-:W-:Y:S02]  /*67e0*/  @!P6 LEA R156, P4, R29, c[0x0][0x1f8], 0x1 ;  /* 0x00007e001d9cea11 */ /* 0x000fe400078808ff */
[----:B------:R-:W-:Y:S02]  /*67f0*/  @!P6 LEA.HI.X R152, R148, R30, R149, 0x5, P0 ;  /* 0x0000001e9498e211 */ /* 0x000fe400000f2c95 */
[----:B------:R-:W4:Y:S01]  /*6800*/  LDSM.16.M88.4 R100, [R0+0x1800] ;  /* 0x001800000064783b */ /* 0x000f220000000200 */
[----:B------:R-:W-:Y:S02]  /*6810*/  @!P6 ISETP.GE.AND P0, PT, R209, c[0x0][0x1d4], PT ;  /* 0x00007500d100ea0c */ /* 0x000fe40003f06270 */
[----:B------:R-:W-:Y:S02]  /*6820*/  @!P6 IADD3.X R28, R30, R222, RZ, P5, !PT ;  /* 0x000000de1e1ce210 */ /* 0x000fe40002ffe4ff */
[----:B------:R-:W-:Y:S02]  /*6830*/  @!P6 IADD3 R153, P5, R31, R220, RZ ;  /* 0x000000dc1f99e210 */ /* 0x000fe40007fbe0ff */
[----:B------:R-:W-:Y:S01]  /*6840*/  LDSM.16.M88.4 R136, [R188] ;  /* 0x00000000bc88783b */ /* 0x000fe20000000200 */
[----:B------:R-:W-:Y:S02]  /*6850*/  @!P6 LEA.HI.X R157, R29, c[0x0][0x1fc], R28, 0x1, P4 ;  /* 0x00007f001d9dea11 */ /* 0x000fe400020f0c1c */
[----:B------:R-:W-:Y:S04]  /*6860*/  @!P6 ISETP.GE.AND P4, PT, R210, c[0x0][0x1d4], PT ;  /* 0x00007500d200ea0c */ /* 0x000fe80003f86270 */
[----:B------:R-:W5:Y:S01]  /*6870*/  LDSM.16.M88.4 R140, [R180] ;  /* 0x00000000b48c783b */ /* 0x000f620000000200 */
[C---:B-1----:R-:W-:Y:S06]  /*6880*/  HMMA.16816.F32.BF16 R4, R32.reuse, R8, RZ ;  /* 0x000000082004723c */ /* 0x042fec00000418ff */
[----:B------:R-:W1:Y:S02]  /*6890*/  LDSM.16.M88.4 R144, [R180+0x800] ;  /* 0x00080000b490783b */ /* 0x000e640000000200 */
[C---:B------:R-:W-:Y:S05]  /*68a0*/  HMMA.16816.F32.BF16 R8, R32.reuse, R10, RZ ;  /* 0x0000000a2008723c */ /* 0x040fea00000418ff */
[----:B------:R-:W1:Y:S03]  /*68b0*/  LDSM.16.M88.4 R148, [R180+0x1000] ;  /* 0x00100000b494783b */ /* 0x000e660000000200 */
[C---:B--2---:R-:W-:Y:S08]  /*68c0*/  HMMA.16816.F32.BF16 R12, R32.reuse, R16, RZ ;  /* 0x00000010200c723c */ /* 0x044ff000000418ff */
[C---:B------:R-:W-:Y:S08]  /*68d0*/  HMMA.16816.F32.BF16 R16, R32.reuse, R18, RZ ;  /* 0x000000122010723c */ /* 0x040ff000000418ff */
[C---:B---3--:R-:W-:Y:S08]  /*68e0*/  HMMA.16816.F32.BF16 R20, R32.reuse, R24, RZ ;  /* 0x000000182014723c */ /* 0x048ff000000418ff */
[C---:B------:R-:W-:Y:S08]  /*68f0*/  HMMA.16816.F32.BF16 R24, R32.reuse, R26, RZ ;  /* 0x0000001a2018723c */ /* 0x040ff000000418ff */
[C---:B----4-:R-:W-:Y:S07]  /*6900*/  HMMA.16816.F32.BF16 R28, R32.reuse, R100, RZ ;  /* 0x00000064201c723c */ /* 0x050fee00000418ff */
[----:B------:R-:W-:Y:S01]  /*6910*/  @!P6 IADD3.X R100, R152, R222, RZ, P5, !PT ;  /* 0x000000de9864e210 */ /* 0x000fe20002ffe4ff */
[----:B------:R-:W-:Y:S01]  /*6920*/  HMMA.16816.F32.BF16 R32, R32, R102, RZ ;  /* 0x000000662020723c */ /* 0x000fe200000418ff */
[C---:B------:R-:W-:Y:S04]  /*6930*/  @!P6 LEA R152, P5, R153.reuse, c[0x0][0x1f8], 0x1 ;  /* 0x00007e009998ea11 */ /* 0x040fe800078a08ff */
[----:B------:R-:W-:Y:S02]  /*6940*/  @!P6 LEA.HI.X R153, R153, c[0x0][0x1fc], R100, 0x1, P5 ;  /* 0x00007f009999ea11 */ /* 0x000fe400028f0c64 */
[----:B------:R-:W2:Y:S01]  /*6950*/  LDSM.16.M88.4 R100, [R180+0x1800] ;  /* 0x00180000b464783b */ /* 0x000ea20000000200 */
[C---:B-----5:R-:W-:Y:S06]  /*6960*/  HMMA.16816.F32.BF16 R4, R136.reuse, R140, R4 ;  /* 0x0000008c8804723c */ /* 0x060fec0000041804 */
[----:B------:R-:W-:Y:S01]  /*6970*/  @!PT LDS RZ, [RZ] ;  /* 0x00000000fffff984 */ /* 0x000fe20000000800 */
[----:B------:R-:W-:Y:S01]  /*6980*/  @!PT LDS RZ, [RZ] ;  /* 0x00000000fffff984 */ /* 0x000fe20000000800 */
[----:B------:R-:W-:Y:S01]  /*6990*/  @!PT LDS RZ, [RZ] ;  /* 0x00000000fffff984 */ /* 0x000fe20000000800 */
[----:B------:R3:W-:Y:S02]  /*69a0*/  @!P6 LDGSTS.E.BYPASS.LTC128B.128 [R154], [R156.64], !P4 ;  /* 0x000000009c9aefae */ /* 0x0007e4000e101d48 */
[C---:B------:R-:W-:Y:S05]  /*69b0*/  HMMA.16816.F32.BF16 R8, R136.reuse, R142, R8 ;  /* 0x0000008e8808723c */ /* 0x040fea0000041808 */
[----:B------:R3:W-:Y:S03]  /*69c0*/  @!P6 LDGSTS.E.BYPASS.LTC128B.128 [R154+0x2000], [R156.64+0x80], !P0 ;  /* 0x020000809c9aefae */ /* 0x0007e6000c101d48 */
[C---:B-1----:R-:W-:Y:S04]  /*69d0*/  HMMA.16816.F32.BF16 R12, R136.reuse, R144, R12 ;  /* 0x00000090880c723c */ /* 0x042fe8000004180c */
[----:B------:R3:W-:Y:S04]  /*69e0*/  @!P6 LDGSTS.E.BYPASS.LTC128B.128 [R154+0x4000], [R156.64+0x100], !P3 ;  /* 0x040001009c9aefae */ /* 0x0007e8000d901d48 */
[C---:B------:R-:W-:Y:S03]  /*69f0*/  HMMA.16816.F32.BF16 R16, R136.reuse, R146, R16 ;  /* 0x000000928810723c */ /* 0x040fe60000041810 */
[----:B------:R1:W-:Y:S05]  /*6a00*/  @!P6 LDGSTS.E.BYPASS.LTC128B.128 [R154+0x1000], [R152.64], !P4 ;  /* 0x01000000989aefae */ /* 0x0003ea000e101d48 */
[C---:B------:R-:W-:Y:S02]  /*6a10*/  HMMA.16816.F32.BF16 R20, R136.reuse, R148, R20 ;  /* 0x000000948814723c */ /* 0x040fe40000041814 */
[----:B------:R1:W-:Y:S01]  /*6a20*/  @!P6 LDGSTS.E.BYPASS.LTC128B.128 [R154+0x3000], [R152.64+0x80], !P0 ;  /* 0x03000080989aefae */ /* 0x0003e2000c101d48 */
[----:B------:R-:W-:Y:S05]  /*6a30*/  ISETP.GE.AND P0, PT, R198, 0x1, PT ;  /* 0x00000001c600780c */ /* 0x000fea0003f06270 */
[C---:B------:R-:W-:Y:S01]  /*6a40*/  HMMA.16816.F32.BF16 R24, R136.reuse, R150, R24 ;  /* 0x000000968818723c */ /* 0x040fe20000041818 */
[----:B------:R1:W-:Y:S07]  /*6a50*/  @!P6 LDGSTS.E.BYPASS.LTC128B.128 [R154+0x5000], [R152.64+0x100], !P3 ;  /* 0x05000100989aefae */ /* 0x0003ee000d901d48 */
[C---:B--2---:R-:W-:Y:S01]  /*6a60*/  HMMA.16816.F32.BF16 R28, R136.reuse, R100, R28 ;  /* 0x00000064881c723c */ /* 0x044fe2000004181c */
[----:B---3--:R-:W-:Y:S07]  /*6a70*/  LDSM.16.M88.4 R156, [R181] ;  /* 0x00000000b59c783b */ /* 0x008fee0000000200 */
[----:B------:R-:W-:Y:S01]  /*6a80*/  HMMA.16816.F32.BF16 R32, R136, R102, R32 ;  /* 0x000000668820723c */ /* 0x000fe20000041820 */
[----:B------:R-:W-:Y:S07]  /*6a90*/  LDSM.16.M88.4 R140, [R181+0x800] ;  /* 0x00080000b58c783b */ /* 0x000fee0000000200 */
[----:B------:R-:W-:Y:S07]  /*6aa0*/  LDSM.16.M88.4 R144, [R181+0x1000] ;  /* 0x00100000b590783b */ /* 0x000fee0000000200 */
[----:B-1----:R-:W1:Y:S07]  /*6ab0*/  LDSM.16.M88.4 R152, [R190] ;  /* 0x00000000be98783b */ /* 0x002e6e0000000200 */
[----:B------:R-:W2:Y:S07]  /*6ac0*/  LDSM.16.M88.4 R148, [R181+0x1800] ;  /* 0x00180000b594783b */ /* 0x000eae0000000200 */
[----:B------:R-:W-:Y:S07]  /*6ad0*/  LDSM.16.M88.4 R160, [R189] ;  /* 0x00000000bda0783b */ /* 0x000fee0000000200 */
[----:B------:R-:W3:Y:S07]  /*6ae0*/  LDSM.16.M88.4 R164, [R183] ;  /* 0x00000000b7a4783b */ /* 0x000eee0000000200 */
[----:B------:R-:W4:Y:S07]  /*6af0*/  LDSM.16.M88.4 R100, [R183+0x800] ;  /* 0x00080000b764783b */ /* 0x000f2e0000000200 */
[----:B------:R-:W5:Y:S01]  /*6b00*/  LDSM.16.M88.4 R136, [R183+0x1000] ;  /* 0x00100000b788783b */ /* 0x000f620000000200 */
[C---:B-1----:R-:W-:Y:S06]  /*6b10*/  HMMA.16816.F32.BF16 R4, R152.reuse, R156, R4 ;  /* 0x0000009c9804723c */ /* 0x042fec0000041804 */
[----:B------:R-:W-:Y:S02]  /*6b20*/  LDSM.16.M88.4 R168, [R180+0x2800] ;  /* 0x00280000b4a8783b */ /* 0x000fe40000000200 */
[C---:B------:R-:W-:Y:S05]  /*6b30*/  HMMA.16816.F32.BF16 R8, R152.reuse, R158, R8 ;  /* 0x0000009e9808723c */ /* 0x040fea0000041808 */
[----:B------:R-:W-:Y:S03]  /*6b40*/  LDSM.16.M88.4 R156, [R0+0x3800] ;  /* 0x00380000009c783b */ /* 0x000fe60000000200 */
[C---:B------:R-:W-:Y:S04]  /*6b50*/  HMMA.16816.F32.BF16 R12, R152.reuse, R140, R12 ;  /* 0x0000008c980c723c */ /* 0x040fe8000004180c */
[----:B------:R-:W-:Y:S04]  /*6b60*/  LDSM.16.M88.4 R172, [R181+0x2000] ;  /* 0x00200000b5ac783b */ /* 0x000fe80000000200 */
[C---:B------:R-:W-:Y:S03]  /*6b70*/  HMMA.16816.F32.BF16 R16, R152.reuse, R142, R16 ;  /* 0x0000008e9810723c */ /* 0x040fe60000041810 */
[----:B------:R-:W1:Y:S05]  /*6b80*/  LDSM.16.M88.4 R140, [R183+0x1800] ;  /* 0x00180000b78c783b */ /* 0x000e6a0000000200 */
[C---:B------:R-:W-:Y:S02]  /*6b90*/  HMMA.16816.F32.BF16 R20, R152.reuse, R144, R20 ;  /* 0x000000909814723c */ /* 0x040fe40000041814 */
[----:B------:R-:W-:Y:S06]  /*6ba0*/  LDSM.16.M88.4 R176, [R0+0x4000] ;  /* 0x0040000000b0783b */ /* 0x000fec0000000200 */
[C---:B------:R-:W-:Y:S01]  /*6bb0*/  HMMA.16816.F32.BF16 R24, R152.reuse, R146, R24 ;  /* 0x000000929818723c */ /* 0x040fe20000041818 */
[----:B------:R-:W-:Y:S07]  /*6bc0*/  LDSM.16.M88.4 R144, [R187+0x4000] ;  /* 0x00400000bb90783b */ /* 0x000fee0000000200 */
[C---:B--2---:R-:W-:Y:S01]  /*6bd0*/  HMMA.16816.F32.BF16 R28, R152.reuse, R148, R28 ;  /* 0x00000094981c723c */ /* 0x044fe2000004181c */
[----:B------:R-:W0:Y:S07]  /*6be0*/  LDGDEPBAR ;  /* 0x00000000000079af */ /* 0x000e2e0000000000 */
[----:B------:R-:W-:Y:S01]  /*6bf0*/  HMMA.16816.F32.BF16 R32, R152, R150, R32 ;  /* 0x000000969820723c */ /* 0x000fe20000041820 */
[----:B------:R-:W2:Y:S07]  /*6c00*/  LDSM.16.M88.4 R148, [R0+0x2000] ;  /* 0x002000000094783b */ /* 0x000eae0000000200 */
[C---:B---3--:R-:W-:Y:S01]  /*6c10*/  HMMA.16816.F32.BF16 R4, R160.reuse, R164, R4 ;  /* 0x000000a4a004723c */ /* 0x048fe20000041804 */
[----:B------:R-:W3:Y:S07]  /*6c20*/  LDSM.16.M88.4 R152, [R0+0x2800] ;  /* 0x002800000098783b */ /* 0x000eee0000000200 */
[C---:B------:R-:W-:Y:S01]  /*6c30*/  HMMA.16816.F32.BF16 R8, R160.reuse, R166, R8 ;  /* 0x000000a6a008723c */ /* 0x040fe20000041808 */
[----:B------:R-:W-:Y:S07]  /*6c40*/  LDSM.16.M88.4 R164, [R180+0x2000] ;  /* 0x00200000b4a4783b */ /* 0x000fee0000000200 */
[C---:B----4-:R-:W-:Y:S08]  /*6c50*/  HMMA.16816.F32.BF16 R12, R160.reuse, R100, R12 ;  /* 0x00000064a00c723c */ /* 0x050ff0000004180c */
[C---:B------:R-:W-:Y:S01]  /*6c60*/  HMMA.16816.F32.BF16 R16, R160.reuse, R102, R16 ;  /* 0x00000066a010723c */ /* 0x040fe20000041810 */
[----:B------:R-:W4:Y:S07]  /*6c70*/  LDSM.16.M88.4 R100, [R0+0x3000] ;  /* 0x003000000064783b */ /* 0x000f2e0000000200 */
        /* <DEDUP_REMOVED lines=10> */
[C---:B---3--:R-:W-:Y:S08]  /*6d20*/  HMMA.16816.F32.BF16 R12, R144.reuse, R152, R12 ;  /* 0x00000098900c723c */ /* 0x048ff0000004180c */
[C---:B------:R-:W-:Y:S01]  /*6d30*/  HMMA.16816.F32.BF16 R16, R144.reuse, R154, R16 ;  /* 0x0000009a9010723c */ /* 0x040fe20000041810 */
[----:B------:R-:W-:Y:S07]  /*6d40*/  LDSM.16.M88.4 R152, [R181+0x3800] ;  /* 0x00380000b598783b */ /* 0x000fee0000000200 */
[C---:B----4-:R-:W-:Y:S08]  /*6d50*/  HMMA.16816.F32.BF16 R20, R144.reuse, R100, R20 ;  /* 0x000000649014723c */ /* 0x050ff00000041814 */
[C---:B------:R-:W-:Y:S01]  /*6d60*/  HMMA.16816.F32.BF16 R24, R144.reuse, R102, R24 ;  /* 0x000000669018723c */ /* 0x040fe20000041818 */
[----:B------:R-:W3:Y:S07]  /*6d70*/  LDSM.16.M88.4 R100, [R181+0x2800] ;  /* 0x00280000b564783b */ /* 0x000eee0000000200 */
[C---:B------:R-:W-:Y:S08]  /*6d80*/  HMMA.16816.F32.BF16 R28, R144.reuse, R156, R28 ;  /* 0x0000009c901c723c */ /* 0x040ff0000004181c */
[----:B------:R-:W-:Y:S01]  /*6d90*/  HMMA.16816.F32.BF16 R32, R144, R158, R32 ;  /* 0x0000009e9020723c */ /* 0x000fe20000041820 */
[----:B------:R-:W4:Y:S07]  /*6da0*/  LDSM.16.M88.4 R144, [R181+0x3000] ;  /* 0x00300000b590783b */ /* 0x000f2e0000000200 */
        /* <DEDUP_REMOVED lines=36> */
[C---:B--2---:R-:W-:Y:S08]  /*6ff0*/  HMMA.16816.F32.BF16 R28, R156.reuse, R148, R28 ;  /* 0x000000949c1c723c */ /* 0x044ff0000004181c */
[----:B------:R-:W-:Y:S01]  /*7000*/  HMMA.16816.F32.BF16 R32, R156, R150, R32 ;  /* 0x000000969c20723c */ /* 0x000fe20000041820 */
[----:B------:R-:W2:Y:S07]  /*7010*/  LDSM.16.M88.4 R148, [R180+0x5800] ;  /* 0x00580000b494783b */ /* 0x000eae0000000200 */
[C---:B------:R-:W-:Y:S01]  /*7020*/  HMMA.16816.F32.BF16 R4, R168.reuse, R176, R4 ;  /* 0x000000b0a804723c */ /* 0x040fe20000041804 */
[----:B------:R-:W1:Y:S07]  /*7030*/  LDSM.16.M88.4 R156, [R190+0x8000] ;  /* 0x00800000be9c783b */ /* 0x000e6e0000000200 */
        /* <DEDUP_REMOVED lines=18> */
[C---:B--2---:R-:W-:Y:S08]  /*7160*/  HMMA.16816.F32.BF16 R28, R160.reuse, R148, R28 ;  /* 0x00000094a01c723c */ /* 0x044ff0000004181c */
[----:B------:R-:W-:Y:S08]  /*7170*/  HMMA.16816.F32.BF16 R32, R160, R150, R32 ;  /* 0x00000096a020723c */ /* 0x000ff00000041820 */
[C---:B------:R-:W-:Y:S08]  /*7180*/  HMMA.16816.F32.BF16 R4, R156.reuse, R164, R4 ;  /* 0x000000a49c04723c */ /* 0x040ff00000041804 */
[C---:B------:R-:W-:Y:S08]  /*7190*/  HMMA.16816.F32.BF16 R8, R156.reuse, R166, R8 ;  /* 0x000000a69c08723c */ /* 0x040ff00000041808 */
[C---:B---3--:R-:W-:Y:S08]  /*71a0*/  HMMA.16816.F32.BF16 R12, R156.reuse, R100, R12 ;  /* 0x000000649c0c723c */ /* 0x048ff0000004180c */
        /* <DEDUP_REMOVED lines=25> */
[C---:B-1----:R-:W-:Y:S07]  /*7340*/  HMMA.16816.F32.BF16 R20, R168.reuse, R4, R20 ;  /* 0x00000004a814723c */ /* 0x042fee0000041814 */
[----:B------:R-:W-:Y:S01]  /*7350*/  FMUL.FTZ R5, R19, c[0x0][0x320] ;  /* 0x0000c80013057a20 */ /* 0x000fe20000410000 */
[C---:B------:R-:W-:Y:S03]  /*7360*/  HMMA.16816.F32.BF16 R24, R168.reuse, R6, R24 ;  /* 0x00000006a818723c */ /* 0x040fe60000041818 */
[----:B------:R-:W1:Y:S01]  /*7370*/  MUFU.TANH R144, R5 ;  /* 0x0000000500907308 */ /* 0x000e620000002400 */
[----:B-----5:R-:W-:Y:S03]  /*7380*/  FMUL.FTZ R0, R9, c[0x0][0x320] ;  /* 0x0000c80009007a20 */ /* 0x020fe60000410000 */
[----:B------:R-:W-:Y:S01]  /*7390*/  IADD3 R6, R233, R226, RZ ;  /* 0x000000e2e9067210 */ /* 0x000fe20007ffe0ff */
[----:B------:R-:W5:Y:S01]  /*73a0*/  LDSM.16.M88.4 R8, [R182+0x5800] ;  /* 0x00580000b608783b */ /* 0x000f620000000200 */
[----:B------:R-:W-:Y:S04]  /*73b0*/  SHF.L.U32 R7, R196, 0x6, RZ ;  /* 0x00000006c4077819 */ /* 0x000fe800000006ff */
[----:B------:R1:W1:Y:S03]  /*73c0*/  MUFU.TANH R137, R0 ;  /* 0x0000000000897308 */ /* 0x0002660000002400 */
[----:B------:R-:W-:Y:S02]  /*73d0*/  FMUL.FTZ R4, R21, c[0x0][0x320] ;  /* 0x0000c80015047a20 */ /* 0x000fe40000410000 */
[----:B-1----:R-:W-:Y:S02]  /*73e0*/  FMUL.FTZ R0, R12, c[0x0][0x320] ;  /* 0x0000c8000c007a20 */ /* 0x002fe40000410000 */
[----:B------:R-:W-:Y:S03]  /*73f0*/  FMUL.FTZ R12, R18, c[0x0][0x320] ;  /* 0x0000c800120c7a20 */ /* 0x000fe60000410000 */
[----:B------:R1:W1:Y:S01]  /*7400*/  MUFU.TANH R136, R0 ;  /* 0x0000000000887308 */ /* 0x0002620000002400 */
[C---:B-----5:R-:W-:Y:S09]  /*7410*/  HMMA.16816.F32.BF16 R28, R168.reuse, R8, R28 ;  /* 0x00000008a81c723c */ /* 0x060ff2000004181c */
[----:B------:R-:W2:Y:S01]  /*7420*/  MUFU.TANH R143, R12 ;  /* 0x0000000c008f7308 */ /* 0x000ea20000002400 */
[----:B------:R-:W-:Y:S03]  /*7430*/  HMMA.16816.F32.BF16 R32, R168, R10, R32 ;  /* 0x0000000aa820723c */ /* 0x000fe60000041820 */
[----:B-1----:R-:W-:Y:S06]  /*7440*/  FMUL.FTZ R0, R13, c[0x0][0x320] ;  /* 0x0000c8000d007a20 */ /* 0x002fec0000410000 */
[----:B------:R1:W1:Y:S03]  /*7450*/  MUFU.TANH R103, R0 ;  /* 0x0000000000677308 */ /* 0x0002660000002400 */
[----:B-1----:R-:W-:Y:S07]  /*7460*/  FMUL.FTZ R0, R14, c[0x0][0x320] ;  /* 0x0000c8000e007a20 */ /* 0x002fee0000410000 */
[----:B------:R1:W1:Y:S02]  /*7470*/  MUFU.TANH R145, R0 ;  /* 0x0000000000917308 */ /* 0x0002640000002400 */
[----:B-1----:R-:W-:Y:S08]  /*7480*/  FMUL.FTZ R0, R15, c[0x0][0x320] ;  /* 0x0000c8000f007a20 */ /* 0x002ff00000410000 */
[----:B------:R1:W1:Y:S02]  /*7490*/  MUFU.TANH R146, R0 ;  /* 0x0000000000927308 */ /* 0x0002640000002400 */
[----:B-1----:R-:W-:Y:S08]  /*74a0*/  FMUL.FTZ R0, R16, c[0x0][0x320] ;  /* 0x0000c80010007a20 */ /* 0x002ff00000410000 */
[----:B------:R1:W1:Y:S02]  /*74b0*/  MUFU.TANH R102, R0 ;  /* 0x0000000000667308 */ /* 0x0002640000002400 */
[----:B-1----:R-:W-:Y:S08]  /*74c0*/  FMUL.FTZ R0, R17, c[0x0][0x320] ;  /* 0x0000c80011007a20 */ /* 0x002ff00000410000 */
[----:B------:R1:W1:Y:S02]  /*74d0*/  MUFU.TANH R101, R0 ;  /* 0x0000000000657308 */ /* 0x0002640000002400 */
[----:B-1----:R-:W-:Y:S08]  /*74e0*/  FMUL.FTZ R0, R20, c[0x0][0x320] ;  /* 0x0000c80014007a20 */ /* 0x002ff00000410000 */
[----:B------:R1:W1:Y:S10]  /*74f0*/  MUFU.TANH R20, R4 ;  /* 0x0000000400147308 */ /* 0x0002740000002400 */
[----:B------:R5:W2:Y:S01]  /*7500*/  MUFU.TANH R100, R0 ;  /* 0x0000000000647308 */ /* 0x000aa20000002400 */
[----:B-1----:R-:W-:Y:S09]  /*7510*/  FMUL.FTZ R4, R33, c[0x0][0x320] ;  /* 0x0000c80021047a20 */ /* 0x002ff20000410000 */
[----:B------:R1:W1:Y:S01]  /*7520*/  MUFU.TANH R14, R4 ;  /* 0x00000004000e7308 */ /* 0x0002620000002400 */
[----:B-----5:R-:W-:Y:S09]  /*7530*/  FMUL.FTZ R0, R22, c[0x0][0x320] ;  /* 0x0000c80016007a20 */ /* 0x020ff20000410000 */
[----:B------:R5:W2:Y:S01]  /*7540*/  MUFU.TANH R140, R0 ;  /* 0x00000000008c7308 */ /* 0x000aa20000002400 */
[----:B-1----:R-:W-:Y:S04]  /*7550*/  IADD3 R4, R198, 0x1, RZ ;  /* 0x00000001c6047810 */ /* 0x002fe80007ffe0ff */
[----:B------:R-:W-:Y:S01]  /*7560*/  SEL R198, R4, RZ, !P0 ;  /* 0x000000ff04c67207 */ /* 0x000fe20004000000 */
[----:B-----5:R-:W-:Y:S04]  /*7570*/  FMUL.FTZ R0, R23, c[0x0][0x320] ;  /* 0x0000c80017007a20 */ /* 0x020fe80000410000 */
        /* <DEDUP_REMOVED lines=19> */
[----:B-1----:R-:W-:Y:S05]  /*76b0*/  @P2 IMAD.HI.U32 R0, R6, c[0x0][0x2c8], RZ ;  /* 0x0000b20006002a27 */ /* 0x002fea00078e00ff */
[----:B------:R-:W-:Y:S01]  /*76c0*/  @P2 SHF.R.U32.HI R6, RZ, c[0x0][0x2cc], R0 ;  /* 0x0000b300ff062a19 */ /* 0x000fe20000011600 */
[----:B------:R-:W-:Y:S04]  /*76d0*/  FMUL.FTZ R0, R34, c[0x0][0x320] ;  /* 0x0000c80022007a20 */ /* 0x000fe80000410000 */
[----:B------:R1:W1:Y:S01]  /*76e0*/  MUFU.TANH R22, R0 ;  /* 0x0000000000167308 */ /* 0x0002620000002400 */
[----:B------:R-:W5:Y:S01]  /*76f0*/  SHFL.IDX PT, R5, R6, RZ, 0x1c1f ;  /* 0x001c1fff06057589 */ /* 0x000f6200000e0000 */
[----:B-1----:R-:W-:Y:S08]  /*7700*/  FMUL.FTZ R0, R35, c[0x0][0x320] ;  /* 0x0000c80023007a20 */ /* 0x002ff00000410000 */
[----:B------:R1:W1:Y:S02]  /*7710*/  MUFU.TANH R21, R0 ;  /* 0x0000000000157308 */ /* 0x0002640000002400 */
[----:B-1----:R-:W-:Y:S04]  /*7720*/  IADD3 R0, -R214, 0x1, -R7 ;  /* 0x00000001d6007810 */ /* 0x002fe80007ffe907 */
[----:B------:R-:W-:Y:S04]  /*7730*/  IADD3 R0, -R216, R0, R215 ;  /* 0x00000000d8007210 */ /* 0x000fe80007ffe1d7 */
[C---:B------:R-:W-:Y:S02]  /*7740*/  IADD3 R9, R0.reuse, c[0x0][0x328], RZ ;  /* 0x0000ca0000097a10 */ /* 0x040fe40007ffe0ff */
[----:B------:R-:W-:Y:S02]  /*7750*/  IADD3 R8, R0, UR4, RZ ;  /* 0x0000000400087c10 */ /* 0x000fe4000fffe0ff */
[-C--:B-----5:R-:W-:Y:S02]  /*7760*/  IADD3 R4, R9, R5.reuse, RZ ;  /* 0x0000000509047210 */ /* 0x0a0fe40007ffe0ff */
[----:B------:R-:W-:Y:S01]  /*7770*/  IADD3 R0, R8, R5, RZ ;  /* 0x0000000508007210 */ /* 0x000fe20007ffe0ff */
[----:B------:R-:W-:-:S05]  /*7780*/  @!P1 BRA `(.L_x_1674) ;  /* 0x0000018000009947 */ /* 0x000fca0003800000 */
[----:B--234-:R-:W-:Y:S01]  /*7790*/  IADD3 R5, -R216, R215, R5 ;  /* 0x000000d7d8057210 */ /* 0x01cfe20007ffe105 */
        /* <DEDUP_REMOVED lines=12> */
.L_x_1676:
[----:B------:R-:W-:Y:S04]  /*7860*/  MOV R10, c[0x0][0x32c] ;  /* 0x0000cb00000a7a02 */ /* 0x000fe80000000f00 */
[----:B------:R-:W-:Y:S11]  /*7870*/  ISETP.NE.AND P0, PT, R10, 0x1, PT ;  /* 0x000000010a00780c */ /* 0x000ff60003f05270 */
[----:B------:R-:W-:Y:S02]  /*7880*/  @!UPT UIADD3 URZ, URZ, URZ, URZ ;  /* 0x0000003f3f3ff290 */ /* 0x000fe4000fffe03f */
[----:B------:R-:W-:Y:S05]  /*7890*/  @P0 IMAD.HI.U32 R10, R5, c[0x0][0x330], RZ ;  /* 0x0000cc00050a0a27 */ /* 0x000fea00078e00ff */
[----:B------:R-:W-:Y:S02]  /*78a0*/  @P0 SHF.R.U32.HI R5, RZ, c[0x0][0x334], R10 ;  /* 0x0000cd00ff050a19 */ /* 0x000fe4000001160a */
.L_x_1677:
[----:B------:R-:W-:Y:S05]  /*78b0*/  BSYNC B0 ;  /* 0x0000000000007941 */ /* 0x000fea0003800000 */
.L_x_1675:
[----:B------:R-:W-:Y:S04]  /*78c0*/  IMAD R5, R5, c[0x0][0x32c], -R7 ;  /* 0x0000cb0005057a24 */ /* 0x000fe800078e0a07 */
[----:B------:R-:W-:Y:S05]  /*78d0*/  IMAD.IADD R5, R5, 0x1, -R214 ;  /* 0x0000000105057824 */ /* 0x000fea00078e0ad6 */
[----:B------:R-:W-:Y:S02]  /*78e0*/  IADD3 R10, R5, c[0x0][0x32c], RZ ;  /* 0x0000cb00050a7a10 */ /* 0x000fe40007ffe0ff */
[----:B------:R-:W-:Y:S02]  /*78f0*/  IMNMX R0, R0, R5, !PT ;  /* 0x0000000500007217 */ /* 0x000fe40007800200 */
[----:B------:R-:W-:Y:S02]  /*7900*/  IMNMX R4, R4, R10, PT ;  /* 0x0000000a04047217 */ /* 0x000fe40003800200 */
.L_x_1674:
[----:B--234-:R-:W-:Y:S01]  /*7910*/  ISETP.GT.AND P0, PT, R196, -0x1, PT ;  /* 0xffffffffc400780c */ /* 0x01cfe20003f04270 */
[----:B------:R-:W1:Y:S03]  /*7920*/  SHFL.IDX PT, R5, R6, 0x1, 0x1c1f ;  /* 0x003c1f0006057f89 */ /* 0x000e6600000e0000 */
[C---:B------:R-:W-:Y:S02]  /*7930*/  ISETP.GT.AND P4, PT, R0.reuse, RZ, P0 ;  /* 0x000000ff0000720c */ /* 0x040fe40000784270 */
[----:B------:R-:W-:Y:S02]  /*7940*/  ISETP.GT.AND P6, PT, R0, 0x1, P0 ;  /* 0x000000010000780c */ /* 0x000fe400007c4270 */
[----:B------:R-:W-:Y:S02]  /*7950*/  ISETP.LT.OR P4, PT, R4, 0x1, P4 ;  /* 0x000000010400780c */ /* 0x000fe40002781670 */
[----:B------:R-:W-:Y:S02]  /*7960*/  ISETP.GT.AND P5, PT, R0, 0x8, P0 ;  /* 0x000000080000780c */ /* 0x000fe400007a4270 */
[----:B------:R-:W-:Y:S02]  /*7970*/  FSEL R10, R142, -INF , !P4 ;  /* 0xff8000008e0a7808 */ /* 0x000fe40006000000 */
[----:B------:R-:W-:Y:S02]  /*7980*/  ISETP.GT.AND P4, PT, R0, 0x9, P0 ;  /* 0x000000090000780c */ /* 0x000fe40000784270 */
        /* <DEDUP_REMOVED lines=35> */
[----:B------:R-:W-:Y:S01]  /*7bc0*/  ISETP.GT.AND P4, PT, R0, 0x39, P0 ;  /* 0x000000390000780c */ /* 0x000fe20000784270 */
[--C-:B-1----:R-:W-:Y:S01]  /*7bd0*/  IMAD.IADD R0, R8, 0x1, R5.reuse ;  /* 0x0000000108007824 */ /* 0x102fe200078e0205 */
[C---:B------:R-:W-:Y:S02]  /*7be0*/  ISETP.LT.OR P6, PT, R4.reuse, 0x32, P6 ;  /* 0x000000320400780c */ /* 0x040fe400037c1670 */
[C---:B------:R-:W-:Y:S02]  /*7bf0*/  ISETP.LT.OR P5, PT, R4.reuse, 0x39, P5 ;  /* 0x000000390400780c */ /* 0x040fe40002fa1670 */
[----:B------:R-:W-:Y:S01]  /*7c00*/  ISETP.LT.OR P4, PT, R4, 0x3a, P4 ;  /* 0x0000003a0400780c */ /* 0x000fe20002781670 */
[----:B------:R-:W-:Y:S01]  /*7c10*/  IMAD.IADD R4, R9, 0x1, R5 ;  /* 0x0000000109047824 */ /* 0x000fe200078e0205 */
[----:B------:R-:W-:Y:S02]  /*7c20*/  FSEL R170, R17, -INF , !P6 ;  /* 0xff80000011aa7808 */ /* 0x000fe40007000000 */
[----:B------:R-:W-:Y:S02]  /*7c30*/  FSEL R171, R15, -INF , !P5 ;  /* 0xff8000000fab7808 */ /* 0x000fe40006800000 */
        /* <DEDUP_REMOVED lines=15> */
.L_x_1680:
[----:B------:R-:W-:Y:S04]  /*7d30*/  MOV R6, c[0x0][0x32c] ;  /* 0x0000cb0000067a02 */ /* 0x000fe80000000f00 */
[----:B------:R-:W-:Y:S11]  /*7d40*/  ISETP.NE.AND P4, PT, R6, 0x1, PT ;  /* 0x000000010600780c */ /* 0x000ff60003f85270 */
[----:B------:R-:W-:Y:S02]  /*7d50*/  @!UPT UIADD3 URZ, URZ, URZ, URZ ;  /* 0x0000003f3f3ff290 */ /* 0x000fe4000fffe03f */
[----:B------:R-:W-:Y:S05]  /*7d60*/  @P4 IMAD.HI.U32 R6, R5, c[0x0][0x330], RZ ;  /* 0x0000cc0005064a27 */ /* 0x000fea00078e00ff */
[----:B------:R-:W-:Y:S02]  /*7d70*/  @P4 SHF.R.U32.HI R5, RZ, c[0x0][0x334], R6 ;  /* 0x0000cd00ff054a19 */ /* 0x000fe40000011606 */
.L_x_1681:
[----:B------:R-:W-:Y:S05]  /*7d80*/  BSYNC B0 ;  /* 0x0000000000007941 */ /* 0x000fea0003800000 */
.L_x_1679:
[----:B------:R-:W-:Y:S04]  /*7d90*/  IMAD R7, R5, c[0x0][0x32c], -R7 ;  /* 0x0000cb0005077a24 */ /* 0x000fe800078e0a07 */
[----:B------:R-:W-:Y:S05]  /*7da0*/  IMAD.IADD R7, R7, 0x1, -R214 ;  /* 0x0000000107077824 */ /* 0x000fea00078e0ad6 */
[----:B------:R-:W-:Y:S02]  /*7db0*/  IADD3 R5, R7, c[0x0][0x32c], RZ ;  /* 0x0000cb0007057a10 */ /* 0x000fe40007ffe0ff */
[----:B------:R-:W-:Y:S02]  /*7dc0*/  IMNMX R0, R0, R7, !PT ;  /* 0x0000000700007217 */ /* 0x000fe40007800200 */
[----:B------:R-:W-:Y:S02]  /*7dd0*/  IMNMX R4, R4, R5, PT ;  /* 0x0000000504047217 */ /* 0x000fe40003800200 */
.L_x_1678:
[----:B------:R-:W-:Y:S01]  /*7de0*/  FMNMX.FTZ R5, R10, R2, !PT ;  /* 0x000000020a057209 */ /* 0x000fe20007810000 */
[----:B------:R-:W-:Y:S04]  /*7df0*/  DEPBAR.LE SB0, 0x2 ;  /* 0x000080800000791a */ /* 0x000fe80000000000 */
[----:B------:R-:W-:Y:S01]  /*7e00*/  FMNMX.FTZ R5, R12, R5, !PT ;  /* 0x000000050c057209 */ /* 0x000fe20007810000 */
[----:B------:R-:W-:Y:S01]  /*7e10*/  BAR.SYNC.DEFER_BLOCKING 0x0 ;  /* 0x0000000000007b1d */ /* 0x000fe20000010000 */
[C---:B------:R-:W-:Y:S02]  /*7e20*/  ISETP.GT.AND P6, PT, R0.reuse, RZ, P0 ;  /* 0x000000ff0000720c */ /* 0x040fe400007c4270 */
[----:B------:R-:W-:Y:S02]  /*7e30*/  FMNMX.FTZ R5, R11, R5, !PT ;  /* 0x000000050b057209 */ /* 0x000fe40007810000 */
[C---:B------:R-:W-:Y:S02]  /*7e40*/  ISETP.GT.AND P5, PT, R0.reuse, 0x1, P0 ;  /* 0x000000010000780c */ /* 0x040fe400007a4270 */
[----:B------:R-:W-:Y:S02]  /*7e50*/  FMNMX.FTZ R5, R13, R5, !PT ;  /* 0x000000050d057209 */ /* 0x000fe40007810000 */
[----:B------:R-:W-:Y:S02]  /*7e60*/  ISETP.GT.AND P4, PT, R0, 0x8, P0 ;  /* 0x000000080000780c */ /* 0x000fe40000784270 */
[----:B------:R-:W-:Y:S02]  /*7e70*/  FMNMX.FTZ R5, R142, R5, !PT ;  /* 0x000000058e057209 */ /* 0x000fe40007810000 */
[C---:B------:R-:W-:Y:S02]  /*7e80*/  ISETP.LT.OR P6, PT, R4.reuse, 0x1, P6 ;  /* 0x000000010400780c */ /* 0x040fe400037c1670 */
[----:B------:R-:W-:Y:S02]  /*7e90*/  FMNMX.FTZ R5, R147, R5, !PT ;  /* 0x0000000593057209 */ /* 0x000fe40007810000 */
[----:B------:R-:W-:Y:S02]  /*7ea0*/  ISETP.LT.OR P5, PT, R4, 0x2, P5 ;  /* 0x000000020400780c */ /* 0x000fe40002fa1670 */
[----:B------:R-:W-:Y:S02]  /*7eb0*/  FMNMX.FTZ R5, R150, R5, !PT ;  /* 0x0000000596057209 */ /* 0x000fe40007810000 */
[----:B------:R-:W-:Y:S02]  /*7ec0*/  ISETP.LT.OR P4, PT, R4, 0x9, P4 ;  /* 0x000000090400780c */ /* 0x000fe40002781670 */
[----:B------:R-:W-:Y:S02]  /*7ed0*/  FMNMX.FTZ R5, R153, R5, !PT ;  /* 0x0000000599057209 */ /* 0x000fe40007810000 */
[----:B------:R-:W-:Y:S02]  /*7ee0*/  FSEL R6, R152, -INF , !P6 ;  /* 0xff80000098067808 */ /* 0x000fe40007000000 */
[----:B------:R-:W-:Y:S02]  /*7ef0*/  FMNMX.FTZ R5, R154, R5, !PT ;  /* 0x000000059a057209 */ /* 0x000fe40007810000 */
[----:B------:R-:W-:Y:S02]  /*7f00*/  ISETP.GT.AND P6, PT, R0, 0x9, P0 ;  /* 0x000000090000780c */ /* 0x000fe400007c4270 */
        /* <DEDUP_REMOVED lines=14> */
[----:B------:R-:W-:Y:S01]  /*7ff0*/  FSEL R145, R145, -INF , !P5 ;  /* 0xff80000091917808 */ /* 0x000fe20006800000 */
[----:B------:R-:W1:Y:S01]  /*8000*/  SHFL.BFLY PT, R15, R5, 0x2, 0x1f ;  /* 0x0c401f00050f7f89 */ /* 0x000e6200000e0000 */
[----:B------:R-:W-:Y:S02]  /*8010*/  FSEL R146, R146, -INF , !P4 ;  /* 0xff80000092927808 */ /* 0x000fe40006000000 */
[----:B------:R-:W-:Y:S02]  /*8020*/  FSEL R9, R148, -INF , !P6 ;  /* 0xff80000094097808 */ /* 0x000fe40007000000 */
[C---:B------:R-:W-:Y:S02]  /*8030*/  ISETP.GT.AND P6, PT, R0.reuse, 0x18, P0 ;  /* 0x000000180000780c */ /* 0x040fe400007c4270 */
[C---:B------:R-:W-:Y:S02]  /*8040*/  ISETP.GT.AND P5, PT, R0.reuse, 0x19, P0 ;  /* 0x000000190000780c */ /* 0x040fe400007a4270 */
[----:B------:R-:W-:Y:S02]  /*8050*/  ISETP.GT.AND P4, PT, R0, 0x20, P0 ;  /* 0x000000200000780c */ /* 0x000fe40000784270 */
[C---:B------:R-:W-:Y:S02]  /*8060*/  ISETP.LT.OR P6, PT, R4.reuse, 0x19, P6 ;  /* 0x000000190400780c */ /* 0x040fe400037c1670 */
[C---:B------:R-:W-:Y:S02]  /*8070*/  ISETP.LT.OR P5, PT, R4.reuse, 0x1a, P5 ;  /* 0x0000001a0400780c */ /* 0x040fe40002fa1670 */
[----:B------:R-:W-:Y:S02]  /*8080*/  ISETP.LT.OR P4, PT, R4, 0x21, P4 ;  /* 0x000000210400780c */ /* 0x000fe40002781670 */
[----:B------:R-:W-:Y:S02]  /*8090*/  FSEL R143, R143, -INF , !P6 ;  /* 0xff8000008f8f7808 */ /* 0x000fe40007000000 */
        /* <DEDUP_REMOVED lines=10> */
[C---:B------:R-:W-:Y:S02]  /*8140*/  ISETP.GT.AND P6, PT, R0.reuse, 0x30, P0 ;  /* 0x000000300000780c */ /* 0x040fe400007c4270 */
[C---:B------:R-:W-:Y:S02]  /*8150*/  ISETP.GT.AND P5, PT, R0.reuse, 0x31, P0 ;  /* 0x000000310000780c */ /* 0x040fe400007a4270 */
[----:B------:R-:W-:Y:S02]  /*8160*/  FSEL R155, R25, -INF , !P4 ;  /* 0xff800000199b7808 */ /* 0x000fe40006000000 */
[C---:B------:R-:W-:Y:S02]  /*8170*/  ISETP.GT.AND P4, PT, R0.reuse, 0x38, P0 ;  /* 0x000000380000780c */ /* 0x040fe40000784270 */
[----:B------:R-:W-:Y:S02]  /*8180*/  ISETP.GT.AND P0, PT, R0, 0x39, P0 ;  /* 0x000000390000780c */ /* 0x000fe40000704270 */
[----:B-1----:R-:W-:Y:S02]  /*8190*/  FMNMX.FTZ R0, R5, R15, !PT ;  /* 0x0000000f05007209 */ /* 0x002fe40007810000 */
[----:B------:R-:W-:Y:S02]  /*81a0*/  ISETP.LT.OR P0, PT, R4, 0x3a, P0 ;  /* 0x0000003a0400780c */ /* 0x000fe40000701670 */
[----:B------:R-:W-:Y:S01]  /*81b0*/  FMNMX.FTZ R14, R6, R3, !PT ;  /* 0x00000003060e7209 */ /* 0x000fe20007810000 */
[----:B------:R-:W1:Y:S01]  /*81c0*/  SHFL.BFLY PT, R5, R0, 0x1, 0x1f ;  /* 0x0c201f0000057f89 */ /* 0x000e6200000e0000 */
[----:B------:R-:W-:Y:S02]  /*81d0*/  FSEL R168, R21, -INF , !P0 ;  /* 0xff80000015a87808 */ /* 0x000fe40004000000 */
[----:B------:R-:W-:Y:S02]  /*81e0*/  FMNMX.FTZ R14, R7, R14, !PT ;  /* 0x0000000e070e7209 */ /* 0x000fe40007810000 */
[----:B------:R-:W-:Y:S02]  /*81f0*/  ISETP.LT.OR P6, PT, R4, 0x31, P6 ;  /* 0x000000310400780c */ /* 0x000fe400037c1670 */
[----:B------:R-:W-:Y:S02]  /*8200*/  FMNMX.FTZ R14, R8, R14, !PT ;  /* 0x0000000e080e7209 */ /* 0x000fe40007810000 */
        /* <DEDUP_REMOVED lines=8> */
[----:B-1----:R-:W-:Y:S02]  /*8290*/  FMNMX.FTZ R101, R0, R5, !PT ;  /* 0x0000000500657209 */ /* 0x002fe40007810000 */
[----:B------:R-:W-:Y:S02]  /*82a0*/  FMNMX.FTZ R14, R144, R14, !PT ;  /* 0x0000000e900e7209 */ /* 0x000fe40007810000 */
[C---:B------:R-:W-:Y:S01]  /*82b0*/  FSETP.NEU.FTZ.AND P0, PT, R101.reuse, -INF , PT ;  /* 0xff8000006500780b */ /* 0x040fe20003f1d000 */
[----:B------:R-:W-:Y:S01]  /*82c0*/  FMUL.FTZ R0, R101, c[0x0][0x2d0] ;  /* 0x0000b40065007a20 */ /* 0x000fe20000410000 */
[----:B------:R-:W-:Y:S02]  /*82d0*/  FMNMX.FTZ R14, R148, R14, !PT ;  /* 0x0000000e940e7209 */ /* 0x000fe40007810000 */
[----:B------:R-:W-:Y:S02]  /*82e0*/  FSEL R167, R22, -INF , !P4 ;  /* 0xff80000016a77808 */ /* 0x000fe40006000000 */
[----:B------:R-:W-:Y:S02]  /*82f0*/  FSEL R140, R0, RZ, P0 ;  /* 0x000000ff008c7208 */ /* 0x000fe40000000000 */
[----:B------:R-:W-:Y:S02]  /*8300*/  FMNMX.FTZ R14, R149, R14, !PT ;  /* 0x0000000e950e7209 */ /* 0x000fe40007810000 */
[----:B------:R-:W-:Y:S01]  /*8310*/  IADD3 R102, R195, R184, RZ ;  /* 0x000000b8c3667210 */ /* 0x000fe20007ffe0ff */
[--C-:B------:R-:W-:Y:S01]  /*8320*/  FFMA.FTZ R0, R10, c[0x0][0x2d0], -R140.reuse ;  /* 0x0000b4000a007a23 */ /* 0x100fe2000001088c */
[----:B------:R-:W-:Y:S01]  /*8330*/  FMNMX.FTZ R14, R151, R14, !PT ;  /* 0x0000000e970e7209 */ /* 0x000fe20007810000 */
[--C-:B------:R-:W-:Y:S01]  /*8340*/  FFMA.FTZ R5, R13, c[0x0][0x2d0], -R140.reuse ;  /* 0x0000b4000d057a23 */ /* 0x100fe2000001088c */
[----:B------:R-:W-:Y:S01]  /*8350*/  IADD3 R103, R192, R102, RZ ;  /* 0x00000066c0677210 */ /* 0x000fe20007ffe0ff */
[----:B------:R1:W-:Y:S01]  /*8360*/  MUFU.EX2 R201, R0 ;  /* 0x0000000000c97308 */ /* 0x0003e20000000800 */
[----:B------:R-:W-:Y:S01]  /*8370*/  FMNMX.FTZ R14, R155, R14, !PT ;  /* 0x0000000e9b0e7209 */ /* 0x000fe20007810000 */
[----:B------:R-:W-:Y:S03]  /*8380*/  LDSM.16.MT88.4 R28, [R102] ;  /* 0x00000000661c783b */ /* 0x000fe60000004200 */
[----:B------:R-:W-:Y:S04]  /*8390*/  FMNMX.FTZ R14, R165, R14, !PT ;  /* 0x0000000ea50e7209 */ /* 0x000fe80007810000 */
[----:B------:R-:W-:Y:S01]  /*83a0*/  FMNMX.FTZ R4, R166, R14, !PT ;  /* 0x0000000ea6047209 */ /* 0x000fe20007810000 */
[----:B------:R-:W-:Y:S03]  /*83b0*/  MUFU.EX2 R202, R5 ;  /* 0x0000000500ca7308 */ /* 0x000fe60000000800 */
[----:B------:R-:W-:Y:S04]  /*83c0*/  FMNMX.FTZ R4, R167, R4, !PT ;  /* 0x00000004a7047209 */ /* 0x000fe80007810000 */
[----:B------:R-:W-:Y:S05]  /*83d0*/  FMNMX.FTZ R4, R168, R4, !PT ;  /* 0x00000004a8047209 */ /* 0x000fea0007810000 */
[----:B------:R-:W2:Y:S01]  /*83e0*/  SHFL.BFLY PT, R14, R4, 0x2, 0x1f ;  /* 0x0c401f00040e7f89 */ /* 0x000ea200000e0000 */
[--C-:B-1----:R-:W-:Y:S04]  /*83f0*/  FFMA.FTZ R0, R12, c[0x0][0x2d0], -R140.reuse ;  /* 0x0000b4000c007a23 */ /* 0x102fe8000001088c */
[----:B------:R1:W3:Y:S01]  /*8400*/  MUFU.EX2 R203, R0 ;  /* 0x0000000000cb7308 */ /* 0x0002e20000000800 */
[----:B--2---:R-:W-:Y:S05]  /*8410*/  FMNMX.FTZ R4, R4, R14, !PT ;  /* 0x0000000e04047209 */ /* 0x004fea0007810000 */
[----:B------:R-:W2:Y:S01]  /*8420*/  SHFL.BFLY PT, R14, R4, 0x1, 0x1f ;  /* 0x0c201f00040e7f89 */ /* 0x000ea200000e0000 */
[----:B-1----:R-:W-:Y:S01]  /*8430*/  FFMA.FTZ R0, R11, c[0x0][0x2d0], -R140 ;  /* 0x0000b4000b007a23 */ /* 0x002fe2000001088c */
[----:B---3--:R-:W-:Y:S03]  /*8440*/  F2FP.BF16.PACK_AB R136, R203, R201 ;  /* 0x000000c9cb88723e */ /* 0x008fe600000010ff */
[----:B------:R1:W3:Y:S01]  /*8450*/  MUFU.EX2 R204, R0 ;  /* 0x0000000000cc7308 */ /* 0x0002e20000000800 */
[----:B--2---:R-:W-:Y:S02]  /*8460*/  FMNMX.FTZ R100, R4, R14, !PT ;  /* 0x0000000e04647209 */ /* 0x004fe40007810000 */
[----:B-1----:R-:W-:Y:S03]  /*8470*/  FSEL R0, R101, RZ, P0 ;  /* 0x000000ff65007208 */ /* 0x002fe60000000000 */
[C---:B------:R-:W-:Y:S01]  /*8480*/  FMUL.FTZ R4, R100.reuse, c[0x0][0x2d0] ;  /* 0x0000b40064047a20 */ /* 0x040fe20000410000 */
[----:B------:R-:W-:Y:S02]  /*8490*/  FSETP.NEU.FTZ.AND P0, PT, R100, -INF , PT ;  /* 0xff8000006400780b */ /* 0x000fe40003f1d000 */
[----:B---3--:R-:W-:Y:S01]  /*84a0*/  F2FP.BF16.PACK_AB R138, R202, R204 ;  /* 0x000000ccca8a723e */ /* 0x008fe200000010ff */
[----:B------:R-:W-:Y:S01]  /*84b0*/  FADD.FTZ R0, -R0, R2 ;  /* 0x0000000200007221 */ /* 0x000fe20000010100 */
[----:B------:R-:W-:Y:S03]  /*84c0*/  FSEL R141, R4, RZ, P0 ;  /* 0x000000ff048d7208 */ /* 0x000fe60000000000 */
[----:B------:R-:W-:Y:S02]  /*84d0*/  FMUL.FTZ R0, R0, c[0x0][0x2d0] ;  /* 0x0000b40000007a20 */ /* 0x000fe40000410000 */
[--C-:B------:R-:W-:Y:S02]  /*84e0*/  FFMA.FTZ R4, R8, c[0x0][0x2d0], -R141.reuse ;  /* 0x0000b40008047a23 */ /* 0x100fe4000001088d */
[----:B------:R1:W2:Y:S10]  /*84f0*/  MUFU.EX2 R2, R0 ;  /* 0x0000000000027308 */ /* 0x0002b40000000800 */
[----:B------:R3:W-:Y:S01]  /*8500*/  MUFU.EX2 R175, R4 ;  /* 0x0000000400af7308 */ /* 0x0007e20000000800 */
[--C-:B-1----:R-:W-:Y:S02]  /*8510*/  FFMA.FTZ R0, R6, c[0x0][0x2d0], -R141.reuse ;  /* 0x0000b40006007a23 */ /* 0x102fe4000001088d */
[C---:B--2---:R-:W-:Y:S07]  /*8520*/  FMUL.FTZ R5, R2.reuse, R105 ;  /* 0x0000006902057220 */ /* 0x044fee0000410000 */
[----:B------:R1:W-:Y:S01]  /*8530*/  MUFU.EX2 R173, R0 ;  /* 0x0000000000ad7308 */ /* 0x0003e20000000800 */
[C---:B------:R-:W-:Y:S02]  /*8540*/  FMUL.FTZ R8, R2.reuse, R108 ;  /* 0x0000006c02087220 */ /* 0x040fe40000410000 */
[C---:B------:R-:W-:Y:S02]  /*8550*/  FMUL.FTZ R16, R2.reuse, R116 ;  /* 0x0000007402107220 */ /* 0x040fe40000410000 */
[C---:B------:R-:W-:Y:S02]  /*8560*/  FMUL.FTZ R17, R2.reuse, R117 ;  /* 0x0000007502117220 */ /* 0x040fe40000410000 */
[--C-:B---3--:R-:W-:Y:S02]  /*8570*/  FFMA.FTZ R4, R9, c[0x0][0x2d0], -R141.reuse ;  /* 0x0000b40009047a23 */ /* 0x108fe4000001088d */
[C---:B------:R-:W-:Y:S02]  /*8580*/  FMUL.FTZ R9, R2.reuse, R109 ;  /* 0x0000006d02097220 */ /* 0x040fe40000410000 */
[----:B------:R2:W3:Y:S01]  /*8590*/  MUFU.EX2 R176, R4 ;  /* 0x0000000400b07308 */ /* 0x0004e20000000800 */
[C---:B------:R-:W-:Y:S02]  /*85a0*/  FMUL.FTZ R24, R2.reuse, R124 ;  /* 0x0000007c02187220 */ /* 0x040fe40000410000 */
[C---:B------:R-:W-:Y:S02]  /*85b0*/  FMUL.FTZ R25, R2.reuse, R125 ;  /* 0x0000007d02197220 */ /* 0x040fe40000410000 */
[C---:B------:R-:W-:Y:S02]  /*85c0*/  FMUL.FTZ R32, R2.reuse, R132 ;  /* 0x0000008402207220 */ /* 0x040fe40000410000 */
[C---:B------:R-:W-:Y:S02]  /*85d0*/  FMUL.FTZ R33, R2.reuse, R133 ;  /* 0x0000008502217220 */ /* 0x040fe40000410000 */
[C---:B------:R-:W-:Y:S02]  /*85e0*/  FMUL.FTZ R36, R2.reuse, R36 ;  /* 0x0000002402247220 */ /* 0x040fe40000410000 */
[C---:B------:R-:W-:Y:S02]  /*85f0*/  FMUL.FTZ R37, R2.reuse, R37 ;  /* 0x0000002502257220 */ /* 0x040fe40000410000 */
[----:B-1----:R-:W-:Y:S02]  /*8600*/  FFMA.FTZ R0, R7, c[0x0][0x2d0], -R141 ;  /* 0x0000b40007007a23 */ /* 0x002fe4000001088d */
[C---:B------:R-:W-:Y:S02]  /*8610*/  FMUL.FTZ R40, R2.reuse, R40 ;  /* 0x0000002802287220 */ /* 0x040fe40000410000 */
[----:B------:R1:W4:Y:S01]  /*8620*/  MUFU.EX2 R174, R0 ;  /* 0x0000000000ae7308 */ /* 0x0003220000000800 */
[C---:B------:R-:W-:Y:S02]  /*8630*/  FMUL.FTZ R41, R2.reuse, R41 ;  /* 0x0000002902297220 */ /* 0x040fe40000410000 */
[C---:B------:R-:W-:Y:S02]  /*8640*/  FMUL.FTZ R44, R2.reuse, R44 ;  /* 0x0000002c022c7220 */ /* 0x040fe40000410000 */
[C---:B------:R-:W-:Y:S02]  /*8650*/  FMUL.FTZ R45, R2.reuse, R45 ;  /* 0x0000002d022d7220 */ /* 0x040fe40000410000 */
[----:B--2---:R-:W-:Y:S01]  /*8660*/  FMUL.FTZ R4, R2, R104 ;  /* 0x0000006802047220 */ /* 0x004fe20000410000 */
[----:B---3--:R-:W-:Y:S01]  /*8670*/  F2FP.BF16.PACK_AB R139, R176, R175 ;  /* 0x000000afb08b723e */ /* 0x008fe200000010ff */
        /* <DEDUP_REMOVED lines=8> */
[----:B-1----:R-:W-:Y:S01]  /*8700*/  FSEL R0, R100, RZ, P0 ;  /* 0x000000ff64007208 */ /* 0x002fe20000000000 */
[----:B------:R-:W-:Y:S01]  /*8710*/  FMUL.FTZ R64, R2, R64 ;  /* 0x0000004002407220 */ /* 0x000fe20000410000 */
[----:B----4-:R-:W-:Y:S01]  /*8720*/  F2FP.BF16.PACK_AB R137, R174, R173 ;  /* 0x000000adae89723e */ /* 0x010fe200000010ff */
[----:B------:R-:W-:Y:S02]  /*8730*/  FMUL.FTZ R65, R2, R65 ;  /* 0x0000004102417220 */ /* 0x000fe40000410000 */
[----:B------:R-:W-:Y:S01]  /*8740*/  FADD.FTZ R0, -R0, R3 ;  /* 0x0000000300007221 */ /* 0x000fe20000010100 */
[----:B------:R-:W-:Y:S01]  /*8750*/  IADD3 R3, R194, R184, RZ ;  /* 0x000000b8c2037210 */ /* 0x000fe20007ffe0ff */
[----:B------:R-:W-:Y:S02]  /*8760*/  FMUL.FTZ R68, R2, R68 ;  /* 0x0000004402447220 */ /* 0x000fe40000410000 */
[----:B------:R-:W-:Y:S01]  /*8770*/  FMUL.FTZ R0, R0, c[0x0][0x2d0] ;  /* 0x0000b40000007a20 */ /* 0x000fe20000410000 */
[----:B------:R-:W-:Y:S01]  /*8780*/  IADD3 R152, R192, R3, RZ ;  /* 0x00000003c0987210 */ /* 0x000fe20007ffe0ff */
[----:B------:R-:W1:Y:S01]  /*8790*/  LDSM.16.MT88.4 R12, [R3] ;  /* 0x00000000030c783b */ /* 0x000e620000004200 */
[C---:B------:R-:W-:Y:S02]  /*87a0*/  FMUL.FTZ R69, R2.reuse, R69 ;  /* 0x0000004502457220 */ /* 0x040fe40000410000 */
[C---:B------:R-:W-:Y:S01]  /*87b0*/  FMUL.FTZ R72, R2.reuse, R72 ;  /* 0x0000004802487220 */ /* 0x040fe20000410000 */
[----:B------:R-:W2:Y:S01]  /*87c0*/  MUFU.EX2 R0, R0 ;  /* 0x0000000000007308 */ /* 0x000ea20000000800 */
[C---:B------:R-:W-:Y:S02]  /*87d0*/  FMUL.FTZ R73, R2.reuse, R73 ;  /* 0x0000004902497220 */ /* 0x040fe40000410000 */
[C---:B------:R-:W-:Y:S01]  /*87e0*/  FMUL.FTZ R76, R2.reuse, R76 ;  /* 0x0000004c024c7220 */ /* 0x040fe20000410000 */
[----:B------:R-:W3:Y:S01]  /*87f0*/  LDSM.16.MT88.4 R20, [R152] ;  /* 0x000000009814783b */ /* 0x000ee20000004200 */
        /* <DEDUP_REMOVED lines=10> */
[C---:B--2---:R-:W-:Y:S02]  /*88a0*/  FMUL.FTZ R6, R0.reuse, R106 ;  /* 0x0000006a00067220 */ /* 0x044fe40000410000 */
[C---:B------:R-:W-:Y:S02]  /*88b0*/  FMUL.FTZ R7, R0.reuse, R107 ;  /* 0x0000006b00077220 */ /* 0x040fe40000410000 */
[----:B------:R-:W2:Y:S01]  /*88c0*/  LDSM.16.MT88.4 R104, [R103] ;  /* 0x000000006768783b */ /* 0x000ea20000004200 */
[C---:B------:R-:W-:Y:S02]  /*88d0*/  FMUL.FTZ R10, R0.reuse, R110 ;  /* 0x0000006e000a7220 */ /* 0x040fe40000410000 */
[C---:B------:R-:W-:Y:S02]  /*88e0*/  FMUL.FTZ R11, R0.reuse, R111 ;  /* 0x0000006f000b7220 */ /* 0x040fe40000410000 */
[C---:B------:R-:W-:Y:S01]  /*88f0*/  FMUL.FTZ R18, R0.reuse, R118 ;  /* 0x0000007600127220 */ /* 0x040fe20000410000 */
[C---:B-1----:R-:W-:Y:S02]  /*8900*/  HMMA.16816.F32.BF16 R4, R136.reuse, R12, R4 ;  /* 0x0000000c8804723c */ /* 0x042fe40000041804 */
[----:B------:R-:W1:Y:S03]  /*8910*/  LDSM.16.MT88.4 R108, [R3+0x2000] ;  /* 0x00200000036c783b */ /* 0x000e660000004200 */
[----:B------:R-:W-:Y:S02]  /*8920*/  FMUL.FTZ R19, R0, R119 ;  /* 0x0000007700137220 */ /* 0x000fe40000410000 */
[C---:B------:R-:W-:Y:S01]  /*8930*/  FMUL.FTZ R12, R2.reuse, R112 ;  /* 0x00000070020c7220 */ /* 0x040fe20000410000 */
[C---:B------:R-:W-:Y:S02]  /*8940*/  HMMA.16816.F32.BF16 R8, R136.reuse, R14, R8 ;  /* 0x0000000e8808723c */ /* 0x040fe40000041808 */
[----:B------:R-:W-:Y:S02]  /*8950*/  LDSM.16.MT88.4 R116, [R3+0x800] ;  /* 0x000800000374783b */ /* 0x000fe40000004200 */
[----:B------:R-:W-:Y:S02]  /*8960*/  FMUL.FTZ R13, R2, R113 ;  /* 0x00000071020d7220 */ /* 0x000fe40000410000 */
[C---:B------:R-:W-:Y:S02]  /*8970*/  FMUL.FTZ R26, R0.reuse, R126 ;  /* 0x0000007e001a7220 */ /* 0x040fe40000410000 */
[C---:B------:R-:W-:Y:S04]  /*8980*/  FMUL.FTZ R14, R0.reuse, R114 ;  /* 0x00000072000e7220 */ /* 0x040fe80000410000 */
[C---:B------:R-:W-:Y:S02]  /*8990*/  FMUL.FTZ R15, R0.reuse, R115 ;  /* 0x00000073000f7220 */ /* 0x040fe40000410000 */
[----:B------:R-:W4:Y:S01]  /*89a0*/  LDSM.16.MT88.4 R112, [R152+0x2000] ;  /* 0x002000009870783b */ /* 0x000f220000004200 */
[C---:B------:R-:W-:Y:S02]  /*89b0*/  FMUL.FTZ R27, R0.reuse, R127 ;  /* 0x0000007f001b7220 */ /* 0x040fe40000410000 */
[C---:B------:R-:W-:Y:S02]  /*89c0*/  FMUL.FTZ R34, R0.reuse, R134 ;  /* 0x0000008600227220 */ /* 0x040fe40000410000 */
[C---:B---3--:R-:W-:Y:S03]  /*89d0*/  HMMA.16816.F32.BF16 R12, R136.reuse, R20, R12 ;  /* 0x00000014880c723c */ /* 0x048fe6000004180c */
        /* <DEDUP_REMOVED lines=9> */
[----:B------:R-:W-:Y:S01]  /*8a70*/  LDSM.16.MT88.4 R120, [R152+0x800] ;  /* 0x000800009878783b */ /* 0x000fe20000004200 */
[C---:B------:R-:W-:Y:S02]  /*8a80*/  FMUL.FTZ R39, R0.reuse, R39 ;  /* 0x0000002700277220 */ /* 0x040fe40000410000 */
[C---:B------:R-:W-:Y:S02]  /*8a90*/  FMUL.FTZ R42, R0.reuse, R42 ;  /* 0x0000002a002a7220 */ /* 0x040fe40000410000 */
[C---:B------:R-:W-:Y:S03]  /*8aa0*/  HMMA.16816.F32.BF16 R20, R136.reuse, R28, R20 ;  /* 0x0000001c8814723c */ /* 0x040fe60000041814 */
[C---:B------:R-:W-:Y:S02]  /*8ab0*/  FMUL.FTZ R43, R0.reuse, R43 ;  /* 0x0000002b002b7220 */ /* 0x040fe40000410000 */
[----:B------:R-:W-:Y:S02]  /*8ac0*/  FMUL.FTZ R46, R0, R46 ;  /* 0x0000002e002e7220 */ /* 0x000fe40000410000 */
[C---:B------:R-:W-:Y:S01]  /*8ad0*/  FMUL.FTZ R28, R2.reuse, R128 ;  /* 0x00000080021c7220 */ /* 0x040fe20000410000 */
[C---:B------:R-:W-:Y:S04]  /*8ae0*/  HMMA.16816.F32.BF16 R24, R136.reuse, R30, R24 ;  /* 0x0000001e8818723c */ /* 0x040fe80000041818 */
[----:B------:R-:W-:Y:S02]  /*8af0*/  FMUL.FTZ R29, R2, R129 ;  /* 0x00000081021d7220 */ /* 0x000fe40000410000 */
[C---:B------:R-:W-:Y:S02]  /*8b00*/  FMUL.FTZ R47, R0.reuse, R47 ;  /* 0x0000002f002f7220 */ /* 0x040fe40000410000 */
[C---:B------:R-:W-:Y:S04]  /*8b10*/  FMUL.FTZ R30, R0.reuse, R130 ;  /* 0x00000082001e7220 */ /* 0x040fe80000410000 */
[C---:B------:R-:W-:Y:S02]  /*8b20*/  FMUL.FTZ R31, R0.reuse, R131 ;  /* 0x00000083001f7220 */ /* 0x040fe40000410000 */
[----:B------:R-:W-:Y:S01]  /*8b30*/  LDSM.16.MT88.4 R128, [R3+0x2800] ;  /* 0x002800000380783b */ /* 0x000fe20000004200 */
[C---:B------:R-:W-:Y:S02]  /*8b40*/  FMUL.FTZ R50, R0.reuse, R50 ;  /* 0x0000003200327220 */ /* 0x040fe40000410000 */
[C---:B------:R-:W-:Y:S02]  /*8b50*/  FMUL.FTZ R51, R0.reuse, R51 ;  /* 0x0000003300337220 */ /* 0x040fe40000410000 */
        /* <DEDUP_REMOVED lines=8> */
[C---:B-1----:R-:W-:Y:S04]  /*8be0*/  HMMA.16816.F32.BF16 R36, R136.reuse, R108, R36 ;  /* 0x0000006c8824723c */ /* 0x042fe80000041824 */
[C---:B------:R-:W-:Y:S02]  /*8bf0*/  FMUL.FTZ R63, R0.reuse, R63 ;  /* 0x0000003f003f7220 */ /* 0x040fe40000410000 */
[C---:B------:R-:W-:Y:S02]  /*8c00*/  FMUL.FTZ R66, R0.reuse, R66 ;  /* 0x0000004200427220 */ /* 0x040fe40000410000 */
[C---:B------:R-:W-:Y:S01]  /*8c10*/  HMMA.16816.F32.BF16 R40, R136.reuse, R110, R40 ;  /* 0x0000006e8828723c */ /* 0x040fe20000041828 */
[----:B------:R-:W1:Y:S03]  /*8c20*/  LDSM.16.MT88.4 R108, [R103+0x2000] ;  /* 0x00200000676c783b */ /* 0x000e660000004200 */
[C---:B------:R-:W-:Y:S02]  /*8c30*/  FMUL.FTZ R67, R0.reuse, R67 ;  /* 0x0000004300437220 */ /* 0x040fe40000410000 */
[C---:B------:R-:W-:Y:S02]  /*8c40*/  FMUL.FTZ R70, R0.reuse, R70 ;  /* 0x0000004600467220 */ /* 0x040fe40000410000 */
[C---:B----4-:R-:W-:Y:S04]  /*8c50*/  HMMA.16816.F32.BF16 R44, R136.reuse, R112, R44 ;  /* 0x00000070882c723c */ /* 0x050fe8000004182c */
        /* <DEDUP_REMOVED lines=17> */
[----:B------:R-:W-:Y:S02]  /*8d70*/  FMUL.FTZ R94, R0, R94 ;  /* 0x0000005e005e7220 */ /* 0x000fe40000410000 */
[C---:B------:R-:W-:Y:S04]  /*8d80*/  HMMA.16816.F32.BF16 R64, R136.reuse, R110, R64 ;  /* 0x0000006e8840723c */ /* 0x040fe80000041840 */
[--C-:B------:R-:W-:Y:S02]  /*8d90*/  FFMA.FTZ R108, R142, c[0x0][0x2d0], -R140.reuse ;  /* 0x0000b4008e6c7a23 */ /* 0x100fe4000001088c */
[----:B------:R-:W-:Y:S02]  /*8da0*/  FMUL.FTZ R95, R0, R95 ;  /* 0x0000005f005f7220 */ /* 0x000fe40000410000 */
[C---:B---3--:R-:W-:Y:S01]  /*8db0*/  HMMA.16816.F32.BF16 R68, R136.reuse, R112, R68 ;  /* 0x000000708844723c */ /* 0x048fe20000041844 */
[----:B------:R1:W-:Y:S03]  /*8dc0*/  MUFU.EX2 R184, R108 ;  /* 0x0000006c00b87308 */ /* 0x0003e60000000800 */
[----:B------:R-:W-:Y:S02]  /*8dd0*/  FMUL.FTZ R97, R2, R97 ;  /* 0x0000006102617220 */ /* 0x000fe40000410000 */
[----:B------:R-:W-:Y:S02]  /*8de0*/  FMUL.FTZ R98, R0, R98 ;  /* 0x0000006200627220 */ /* 0x000fe40000410000 */
[C---:B------:R-:W-:Y:S04]  /*8df0*/  HMMA.16816.F32.BF16 R72, R136.reuse, R114, R72 ;  /* 0x000000728848723c */ /* 0x040fe80000041848 */
[--C-:B------:R-:W-:Y:S02]  /*8e00*/  FFMA.FTZ R112, R150, c[0x0][0x2d0], -R140.reuse ;  /* 0x0000b40096707a23 */ /* 0x100fe4000001088c */
[----:B------:R-:W-:Y:S02]  /*8e10*/  FMUL.FTZ R99, R0, R99 ;  /* 0x0000006300637220 */ /* 0x000fe40000410000 */
[----:B------:R3:W-:Y:S01]  /*8e20*/  MUFU.EX2 R199, R112 ;  /* 0x0000007000c77308 */ /* 0x0007e20000000800 */
[C---:B--2---:R-:W-:Y:S03]  /*8e30*/  HMMA.16816.F32.BF16 R76, R136.reuse, R104, R76 ;  /* 0x00000068884c723c */ /* 0x044fe6000004184c */
[----:B------:R-:W-:Y:S04]  /*8e40*/  FFMA.FTZ R2, R2, R212, R201 ;  /* 0x000000d402027223 */ /* 0x000fe800000100c9 */
[--C-:B------:R-:W-:Y:S01]  /*8e50*/  FFMA.FTZ R104, R145, c[0x0][0x2d0], -R141.reuse ;  /* 0x0000b40091687a23 */ /* 0x100fe2000001088d */
[C---:B------:R-:W-:Y:S03]  /*8e60*/  HMMA.16816.F32.BF16 R80, R136.reuse, R106, R80 ;  /* 0x0000006a8850723c */ /* 0x040fe60000041850 */
[----:B------:R2:W-:Y:S01]  /*8e70*/  MUFU.EX2 R164, R104 ;  /* 0x0000006800a47308 */ /* 0x0005e20000000800 */
[--C-:B-1----:R-:W-:Y:S09]  /*8e80*/  FFMA.FTZ R108, R147, c[0x0][0x2d0], -R140.reuse ;  /* 0x0000b400936c7a23 */ /* 0x102ff2000001088c */
[----:B------:R1:W-:Y:S01]  /*8e90*/  MUFU.EX2 R197, R108 ;  /* 0x0000006c00c57308 */ /* 0x0003e20000000800 */
[--C-:B---3--:R-:W-:Y:S09]  /*8ea0*/  FFMA.FTZ R112, R153, c[0x0][0x2d0], -R140.reuse ;  /* 0x0000b40099707a23 */ /* 0x108ff2000001088c */
[----:B------:R3:W4:Y:S01]  /*8eb0*/  MUFU.EX2 R183, R112 ;  /* 0x0000007000b77308 */ /* 0x0007220000000800 */
[--C-:B--2---:R-:W-:Y:S09]  /*8ec0*/  FFMA.FTZ R104, R146, c[0x0][0x2d0], -R141.reuse ;  /* 0x0000b40092687a23 */ /* 0x104ff2000001088d */
[----:B------:R2:W5:Y:S01]  /*8ed0*/  MUFU.EX2 R162, R104 ;  /* 0x0000006800a27308 */ /* 0x0005620000000800 */
[----:B-1----:R-:W1:Y:S08]  /*8ee0*/  LDSM.16.MT88.4 R108, [R102+0x4000] ;  /* 0x00400000666c783b */ /* 0x002e700000004200 */
[----:B---3--:R-:W3:Y:S01]  /*8ef0*/  LDSM.16.MT88.4 R112, [R103+0x4000] ;  /* 0x004000006770783b */ /* 0x008ee20000004200 */
[----:B----4-:R-:W-:Y:S01]  /*8f00*/  F2FP.BF16.PACK_AB R106, R183, R199 ;  /* 0x000000c7b76a723e */ /* 0x010fe200000010ff */
[--C-:B--2---:R-:W-:Y:S01]  /*8f10*/  FFMA.FTZ R104, R143, c[0x0][0x2d0], -R141.reuse ;  /* 0x0000b4008f687a23 */ /* 0x104fe2000001088d */
[----:B-----5:R-:W-:Y:S03]  /*8f20*/  F2FP.BF16.PACK_AB R105, R162, R164 ;  /* 0x000000a4a269723e */ /* 0x020fe600000010ff */
[----:B------:R2:W-:Y:S01]  /*8f30*/  MUFU.EX2 R163, R104 ;  /* 0x0000006800a37308 */ /* 0x0005e20000000800 */
[C---:B-1----:R-:W-:Y:S08]  /*8f40*/  HMMA.16816.F32.BF16 R84, R136.reuse, R108, R84 ;  /* 0x0000006c8854723c */ /* 0x042ff00000041854 */
[C---:B------:R-:W-:Y:S01]  /*8f50*/  HMMA.16816.F32.BF16 R88, R136.reuse, R110, R88 ;  /* 0x0000006e8858723c */ /* 0x040fe20000041858 */
[----:B------:R-:W1:Y:S03]  /*8f60*/  LDSM.16.MT88.4 R108, [R102+0x800] ;  /* 0x00080000666c783b */ /* 0x000e660000004200 */
[--C-:B--2---:R-:W-:Y:S04]  /*8f70*/  FFMA.FTZ R104, R144, c[0x0][0x2d0], -R141.reuse ;  /* 0x0000b40090687a23 */ /* 0x104fe8000001088d */
[C---:B---3--:R-:W-:Y:S01]  /*8f80*/  HMMA.16816.F32.BF16 R92, R136.reuse, R112, R92 ;  /* 0x00000070885c723c */ /* 0x048fe2000004185c */
[----:B------:R2:W3:Y:S01]  /*8f90*/  MUFU.EX2 R161, R104 ;  /* 0x0000006800a17308 */ /* 0x0004e20000000800 */
[----:B------:R-:W-:Y:S06]  /*8fa0*/  LDSM.16.MT88.4 R144, [R152+0x3800] ;  /* 0x003800009890783b */ /* 0x000fec0000004200 */
[----:B------:R-:W-:Y:S02]  /*8fb0*/  HMMA.16816.F32.BF16 R96, R136, R114, R96 ;  /* 0x000000728860723c */ /* 0x000fe40000041860 */
[----:B------:R-:W4:Y:S08]  /*8fc0*/  LDSM.16.MT88.4 R112, [R102+0x2800] ;  /* 0x002800006670783b */ /* 0x000f300000004200 */
[----:B------:R-:W-:Y:S02]  /*8fd0*/  LDSM.16.MT88.4 R136, [R152+0x3000] ;  /* 0x003000009888783b */ /* 0x000fe40000004200 */
[----:B--2---:R-:W-:Y:S02]  /*8fe0*/  F2FP.BF16.PACK_AB R104, R197, R184 ;  /* 0x000000b8c568723e */ /* 0x004fe400000010ff */
[----:B---3--:R-:W-:Y:S07]  /*8ff0*/  F2FP.BF16.PACK_AB R107, R161, R163 ;  /* 0x000000a3a16b723e */ /* 0x008fee00000010ff */
[C---:B------:R-:W-:Y:S08]  /*9000*/  HMMA.16816.F32.BF16 R4, R104.reuse, R116, R4 ;  /* 0x000000746804723c */ /* 0x040ff00000041804 */
[C---:B------:R-:W-:Y:S01]  /*9010*/  HMMA.16816.F32.BF16 R8, R104.reuse, R118, R8 ;  /* 0x000000766808723c */ /* 0x040fe20000041808 */
[----:B------:R-:W2:Y:S07]  /*9020*/  LDSM.16.MT88.4 R116, [R103+0x2800] ;  /* 0x002800006774783b */ /* 0x000eae0000004200 */
        /* <DEDUP_REMOVED lines=8> */
[----:B---3--:R-:W3:Y:S07]  /*90b0*/  LDSM.16.MT88.4 R120, [R152+0x4800] ;  /* 0x004800009878783b */ /* 0x008eee0000004200 */
        /* <DEDUP_REMOVED lines=8> */
[C---:B----4-:R-:W-:Y:S07]  /*9140*/  HMMA.16816.F32.BF16 R52, R104.reuse, R112, R52 ;  /* 0x000000706834723c */ /* 0x050fee0000041834 */
        /* <DEDUP_REMOVED lines=11> */
[----:B------:R1:W-:Y:S07]  /*9200*/  MUFU.EX2 R180, R112 ;  /* 0x0000007000b47308 */ /* 0x0003ee0000000800 */
[C---:B---3--:R-:W-:Y:S03]  /*9210*/  HMMA.16816.F32.BF16 R76, R104.reuse, R120, R76 ;  /* 0x00000078684c723c */ /* 0x048fe6000004184c */
[----:B------:R3:W-:Y:S01]  /*9220*/  MUFU.EX2 R159, R108 ;  /* 0x0000006c009f7308 */ /* 0x0007e20000000800 */
[----:B--2---:R-:W-:Y:S03]  /*9230*/  LDSM.16.MT88.4 R116, [R103+0x4800] ;  /* 0x004800006774783b */ /* 0x004fe60000004200 */
[--C-:B------:R-:W-:Y:S01]  /*9240*/  FFMA.FTZ R120, R155, c[0x0][0x2d0], -R141.reuse ;  /* 0x0000b4009b787a23 */ /* 0x100fe2000001088d */
[C---:B------:R-:W-:Y:S05]  /*9250*/  HMMA.16816.F32.BF16 R80, R104.reuse, R122, R80 ;  /* 0x0000007a6850723c */ /* 0x040fea0000041850 */
[----:B------:R2:W-:Y:S01]  /*9260*/  MUFU.EX2 R157, R120 ;  /* 0x00000078009d7308 */ /* 0x0005e20000000800 */
[--C-:B-1----:R-:W-:Y:S09]  /*9270*/  FFMA.FTZ R112, R158, c[0x0][0x2d0], -R140.reuse ;  /* 0x0000b4009e707a23 */ /* 0x102ff2000001088c */
[----:B------:R1:W4:Y:S01]  /*9280*/  MUFU.EX2 R179, R112 ;  /* 0x0000007000b37308 */ /* 0x0003220000000800 */
[--C-:B---3--:R-:W-:Y:S02]  /*9290*/  FFMA.FTZ R108, R151, c[0x0][0x2d0], -R141.reuse ;  /* 0x0000b400976c7a23 */ /* 0x108fe4000001088d */
[----:B------:R-:W-:Y:S07]  /*92a0*/  LDSM.16.MT88.4 R148, [R102+0x3800] ;  /* 0x003800006694783b */ /* 0x000fee0000004200 */
[----:B------:R3:W3:Y:S01]  /*92b0*/  MUFU.EX2 R158, R108 ;  /* 0x0000006c009e7308 */ /* 0x0006e20000000800 */
[----:B--2---:R-:W-:Y:S08]  /*92c0*/  LDSM.16.MT88.4 R120, [R103+0x1000] ;  /* 0x001000006778783b */ /* 0x004ff00000004200 */
[----:B-1----:R-:W1:Y:S08]  /*92d0*/  LDSM.16.MT88.4 R112, [R102+0x4800] ;  /* 0x004800006670783b */ /* 0x002e700000004200 */
[----:B---3--:R-:W2:Y:S01]  /*92e0*/  LDSM.16.MT88.4 R108, [R3+0x1000] ;  /* 0x00100000036c783b */ /* 0x008ea20000004200 */
[C---:B-1----:R-:W-:Y:S08]  /*92f0*/  HMMA.16816.F32.BF16 R84, R104.reuse, R112, R84 ;  /* 0x000000706854723c */ /* 0x042ff00000041854 */
[C---:B------:R-:W-:Y:S01]  /*9300*/  HMMA.16816.F32.BF16 R88, R104.reuse, R114, R88 ;  /* 0x000000726858723c */ /* 0x040fe20000041858 */
[----:B------:R-:W1:Y:S07]  /*9310*/  LDSM.16.MT88.4 R112, [R102+0x3000] ;  /* 0x003000006670783b */ /* 0x000e6e0000004200 */
[C---:B------:R-:W-:Y:S08]  /*9320*/  HMMA.16816.F32.BF16 R92, R104.reuse, R116, R92 ;  /* 0x00000074685c723c */ /* 0x040ff0000004185c */
[----:B------:R-:W-:Y:S01]  /*9330*/  HMMA.16816.F32.BF16 R96, R104, R118, R96 ;  /* 0x000000766860723c */ /* 0x000fe20000041860 */
[----:B------:R-:W-:Y:S06]  /*9340*/  LDSM.16.MT88.4 R116, [R3+0x5000] ;  /* 0x005000000374783b */ /* 0x000fec0000004200 */
[----:B-----5:R-:W-:Y:S02]  /*9350*/  F2FP.BF16.PACK_AB R104, R181, R182 ;  /* 0x000000b6b568723e */ /* 0x020fe400000010ff */
[----:B----4-:R-:W-:Y:S03]  /*9360*/  F2FP.BF16.PACK_AB R106, R179, R180 ;  /* 0x000000b4b36a723e */ /* 0x010fe600000010ff */
[----:B------:R-:W-:Y:S02]  /*9370*/  F2FP.BF16.PACK_AB R105, R159, R160 ;  /* 0x000000a09f69723e */ /* 0x000fe400000010ff */
[----:B------:R-:W-:Y:S07]  /*9380*/  F2FP.BF16.PACK_AB R107, R157, R158 ;  /* 0x0000009e9d6b723e */ /* 0x000fee00000010ff */
[C---:B--2---:R-:W-:Y:S08]  /*9390*/  HMMA.16816.F32.BF16 R4, R104.reuse, R108, R4 ;  /* 0x0000006c6804723c */ /* 0x044ff00000041804 */
[C---:B------:R-:W-:Y:S01]  /*93a0*/  HMMA.16816.F32.BF16 R8, R104.reuse, R110, R8 ;  /* 0x0000006e6808723c */ /* 0x040fe20000041808 */
[----:B------:R-:W2:Y:S07]  /*93b0*/  LDSM.16.MT88.4 R108, [R103+0x3000] ;  /* 0x00300000676c783b */ /* 0x000eae0000004200 */
[C---:B------:R-:W-:Y:S07]  /*93c0*/  HMMA.16816.F32.BF16 R12, R104.reuse, R124, R12 ;  /* 0x0000007c680c723c */ /* 0x040fee000004180c */
[--C-:B------:R-:W-:Y:S01]  /*93d0*/  FFMA.FTZ R124, R165, c[0x0][0x2d0], -R141.reuse ;  /* 0x0000b400a57c7a23 */ /* 0x100fe2000001088d */
[C---:B------:R-:W-:Y:S03]  /*93e0*/  HMMA.16816.F32.BF16 R16, R104.reuse, R126, R16 ;  /* 0x0000007e6810723c */ /* 0x040fe60000041810 */
[----:B------:R3:W-:Y:S05]  /*93f0*/  MUFU.EX2 R156, R124 ;  /* 0x0000007c009c7308 */ /* 0x0007ea0000000800 */
[C---:B------:R-:W-:Y:S08]  /*9400*/  HMMA.16816.F32.BF16 R20, R104.reuse, R128, R20 ;  /* 0x000000806814723c */ /* 0x040ff00000041814 */
[C---:B------:R-:W-:Y:S08]  /*9410*/  HMMA.16816.F32.BF16 R24, R104.reuse, R130, R24 ;  /* 0x000000826818723c */ /* 0x040ff00000041818 */
[C---:B------:R-:W-:Y:S01]  /*9420*/  HMMA.16816.F32.BF16 R28, R104.reuse, R120, R28 ;  /* 0x00000078681c723c */ /* 0x040fe2000004181c */
[----:B---3--:R-:W-:Y:S06]  /*9430*/  LDSM.16.MT88.4 R124, [R102+0x1800] ;  /* 0x00180000667c783b */ /* 0x008fec0000004200 */
[--C-:B------:R-:W-:Y:S01]  /*9440*/  FFMA.FTZ R120, R169, c[0x0][0x2d0], -R140.reuse ;  /* 0x0000b400a9787a23 */ /* 0x100fe2000001088c */
[C---:B------:R-:W-:Y:S03]  /*9450*/  HMMA.16816.F32.BF16 R32, R104.reuse, R122, R32 ;  /* 0x0000007a6820723c */ /* 0x040fe60000041820 */
[----:B------:R3:W-:Y:S05]  /*9460*/  MUFU.EX2 R178, R120 ;  /* 0x0000007800b27308 */ /* 0x0007ea0000000800 */
[C---:B------:R-:W-:Y:S08]  /*9470*/  HMMA.16816.F32.BF16 R36, R104.reuse, R132, R36 ;  /* 0x000000846824723c */ /* 0x040ff00000041824 */
[C---:B------:R-:W-:Y:S01]  /*9480*/  HMMA.16816.F32.BF16 R40, R104.reuse, R134, R40 ;  /* 0x000000866828723c */ /* 0x040fe20000041828 */
[----:B------:R-:W-:Y:S07]  /*9490*/  LDSM.16.MT88.4 R132, [R103+0x1800] ;  /* 0x001800006784783b */ /* 0x000fee0000004200 */
[C---:B------:R-:W-:Y:S01]  /*94a0*/  HMMA.16816.F32.BF16 R44, R104.reuse, R136, R44 ;  /* 0x00000088682c723c */ /* 0x040fe2000004182c */
[----:B---3--:R-:W3:Y:S07]  /*94b0*/  LDSM.16.MT88.4 R120, [R152+0x5000] ;  /* 0x005000009878783b */ /* 0x008eee0000004200 */
[C---:B------:R-:W-:Y:S08]  /*94c0*/  HMMA.16816.F32.BF16 R48, R104.reuse, R138, R48 ;  /* 0x0000008a6830723c */ /* 0x040ff00000041830 */
[C---:B-1----:R-:W-:Y:S07]  /*94d0*/  HMMA.16816.F32.BF16 R52, R104.reuse, R112, R52 ;  /* 0x000000706834723c */ /* 0x042fee0000041834 */
[--C-:B------:R-:W-:Y:S01]  /*94e0*/  FFMA.FTZ R112, R170, c[0x0][0x2d0], -R140.reuse ;  /* 0x0000b400aa707a23 */ /* 0x100fe2000001088c */
[C---:B------:R-:W-:Y:S03]  /*94f0*/  HMMA.16816.F32.BF16 R56, R104.reuse, R114, R56 ;  /* 0x000000726838723c */ /* 0x040fe60000041838 */
[----:B------:R1:W4:Y:S05]  /*9500*/  MUFU.EX2 R177, R112 ;  /* 0x0000007000b17308 */ /* 0x00032a0000000800 */
[C---:B--2---:R-:W-:Y:S08]  /*9510*/  HMMA.16816.F32.BF16 R60, R104.reuse, R108, R60 ;  /* 0x0000006c683c723c */ /* 0x044ff0000004183c */
[C---:B------:R-:W-:Y:S01]  /*9520*/  HMMA.16816.F32.BF16 R64, R104.reuse, R110, R64 ;  /* 0x0000006e6840723c */ /* 0x040fe20000041840 */
[----:B------:R-:W-:Y:S07]  /*9530*/  LDSM.16.MT88.4 R108, [R103+0x5000] ;  /* 0x00500000676c783b */ /* 0x000fee0000004200 */
[C---:B------:R-:W-:Y:S04]  /*9540*/  HMMA.16816.F32.BF16 R68, R104.reuse, R116, R68 ;  /* 0x000000746844723c */ /* 0x040fe80000041844 */
[--C-:B-1----:R-:W-:Y:S01]  /*9550*/  FFMA.FTZ R112, R171, c[0x0][0x2d0], -R140.reuse ;  /* 0x0000b400ab707a23 */ /* 0x102fe2000001088c */
[----:B----4-:R-:W-:Y:S01]  /*9560*/  F2FP.BF16.PACK_AB R136, R177, R178 ;  /* 0x000000b2b188723e */ /* 0x010fe200000010ff */
[----:B------:R-:W-:Y:S02]  /*9570*/  FFMA.FTZ R140, R172, c[0x0][0x2d0], -R140 ;  /* 0x0000b400ac8c7a23 */ /* 0x000fe4000001088c */
[C---:B------:R-:W-:Y:S01]  /*9580*/  HMMA.16816.F32.BF16 R72, R104.reuse, R118, R72 ;  /* 0x000000766848723c */ /* 0x040fe20000041848 */
[----:B------:R1:W-:Y:S03]  /*9590*/  MUFU.EX2 R170, R112 ;  /* 0x0000007000aa7308 */ /* 0x0003e60000000800 */
[--C-:B------:R-:W-:Y:S04]  /*95a0*/  FFMA.FTZ R116, R166, c[0x0][0x2d0], -R141.reuse ;  /* 0x0000b400a6747a23 */ /* 0x100fe8000001088d */
[C---:B---3--:R-:W-:Y:S03]  /*95b0*/  HMMA.16816.F32.BF16 R76, R104.reuse, R120, R76 ;  /* 0x00000078684c723c */ /* 0x048fe6000004184c */
[----:B------:R2:W3:Y:S05]  /*95c0*/  MUFU.EX2 R155, R116 ;  /* 0x00000074009b7308 */ /* 0x0004ea0000000800 */
[C---:B------:R-:W-:Y:S01]  /*95d0*/  HMMA.16816.F32.BF16 R80, R104.reuse, R122, R80 ;  /* 0x0000007a6850723c */ /* 0x040fe20000041850 */
[----:B------:R-:W-:Y:S04]  /*95e0*/  LDSM.16.MT88.4 R120, [R152+0x1800] ;  /* 0x001800009878783b */ /* 0x000fe80000004200 */
[----:B------:R-:W4:Y:S04]  /*95f0*/  MUFU.EX2 R169, R140 ;  /* 0x0000008c00a97308 */ /* 0x000f280000000800 */
[----:B-1----:R-:W1:Y:S03]  /*9600*/  LDSM.16.MT88.4 R112, [R102+0x5000] ;  /* 0x005000006670783b */ /* 0x002e660000004200 */
[--C-:B--2---:R-:W-:Y:S01]  /*9610*/  FFMA.FTZ R116, R167, c[0x0][0x2d0], -R141.reuse ;  /* 0x0000b400a7747a23 */ /* 0x104fe2000001088d */
[----:B---3--:R-:W-:Y:S01]  /*9620*/  F2FP.BF16.PACK_AB R137, R155, R156 ;  /* 0x0000009c9b89723e */ /* 0x008fe200000010ff */
[----:B------:R-:W-:Y:S02]  /*9630*/  FFMA.FTZ R141, R168, c[0x0][0x2d0], -R141 ;  /* 0x0000b400a88d7a23 */ /* 0x000fe4000001088d */
[----:B------:R2:W-:Y:S01]  /*9640*/  MUFU.EX2 R154, R116 ;  /* 0x00000074009a7308 */ /* 0x0005e20000000800 */
[----:B----4-:R-:W-:Y:S09]  /*9650*/  F2FP.BF16.PACK_AB R138, R169, R170 ;  /* 0x000000aaa98a723e */ /* 0x010ff200000010ff */
[----:B------:R3:W4:Y:S01]  /*9660*/  MUFU.EX2 R153, R141 ;  /* 0x0000008d00997308 */ /* 0x0007220000000800 */
[----:B--2---:R-:W2:Y:S01]  /*9670*/  LDSM.16.MT88.4 R116, [R3+0x1800] ;  /* 0x001800000374783b */ /* 0x004ea20000004200 */
[C---:B-1----:R-:W-:Y:S08]  /*9680*/  HMMA.16816.F32.BF16 R84, R104.reuse, R112, R84 ;  /* 0x000000706854723c */ /* 0x042ff00000041854 */
[C---:B------:R-:W-:Y:S01]  /*9690*/  HMMA.16816.F32.BF16 R88, R104.reuse, R114, R88 ;  /* 0x000000726858723c */ /* 0x040fe20000041858 */
[----:B---3--:R-:W1:Y:S03]  /*96a0*/  LDSM.16.MT88.4 R140, [R3+0x3800] ;  /* 0x00380000038c783b */ /* 0x008e660000004200 */
[----:B----4-:R-:W-:Y:S04]  /*96b0*/  F2FP.BF16.PACK_AB R139, R153, R154 ;  /* 0x0000009a998b723e */ /* 0x010fe800000010ff */
[C---:B------:R-:W-:Y:S08]  /*96c0*/  HMMA.16816.F32.BF16 R92, R104.reuse, R108, R92 ;  /* 0x0000006c685c723c */ /* 0x040ff0000004185c */
[----:B------:R-:W-:Y:S08]  /*96d0*/  HMMA.16816.F32.BF16 R96, R104, R110, R96 ;  /* 0x0000006e6860723c */ /* 0x000ff00000041860 */
[C---:B--2---:R-:W-:Y:S01]  /*96e0*/  HMMA.16816.F32.BF16 R104, R136.reuse, R116, R4 ;  /* 0x000000748868723c */ /* 0x044fe20000041804 */
[----:B------:R-:W2:Y:S07]  /*96f0*/  LDSM.16.MT88.4 R4, [R103+0x3800] ;  /* 0x003800006704783b */ /* 0x000eae0000004200 */
[C---:B------:R-:W-:Y:S01]  /*9700*/  HMMA.16816.F32.BF16 R108, R136.reuse, R118, R8 ;  /* 0x00000076886c723c */ /* 0x040fe20000041808 */
[----:B------:R3:W4:Y:S07]  /*9710*/  LDSM.16.MT88.4 R8, [R3+0x5800] ;  /* 0x005800000308783b */ /* 0x00072e0000004200 */
[C---:B------:R-:W-:Y:S01]  /*9720*/  HMMA.16816.F32.BF16 R112, R136.reuse, R120, R12 ;  /* 0x000000788870723c */ /* 0x040fe2000004180c */
[----:B------:R-:W5:Y:S07]  /*9730*/  LDSM.16.MT88.4 R12, [R152+0x5800] ;  /* 0x00580000980c783b */ /* 0x000f6e0000004200 */
[C---:B------:R-:W-:Y:S07]  /*9740*/  HMMA.16816.F32.BF16 R116, R136.reuse, R122, R16 ;  /* 0x0000007a8874723c */ /* 0x040fee0000041810 */
[----:B------:R-:W-:Y:S01]  /*9750*/  FADD.FTZ R16, R203, R2 ;  /* 0x00000002cb107221 */ /* 0x000fe20000010000 */
[C---:B------:R-:W-:Y:S04]  /*9760*/  HMMA.16816.F32.BF16 R120, R136.reuse, R124, R20 ;  /* 0x0000007c8878723c */ /* 0x040fe80000041814 */
[----:B---3--:R-:W-:Y:S01]  /*9770*/  IADD3 R3, R196, -0x2, RZ ;  /* 0xfffffffec4037810 */ /* 0x008fe20007ffe0ff */
[----:B------:R-:W-:Y:S03]  /*9780*/  FFMA.FTZ R2, R0, R213, R173 ;  /* 0x000000d500027223 */ /* 0x000fe600000100ad */
[C---:B------:R-:W-:Y:S03]  /*9790*/  HMMA.16816.F32.BF16 R124, R136.reuse, R126, R24 ;  /* 0x0000007e887c723c */ /* 0x040fe60000041818 */
[----:B------:R-:W-:Y:S01]  /*97a0*/  ISETP.GE.AND P6, PT, R3, R200, PT ;  /* 0x000000c80300720c */ /* 0x000fe20003fc6270 */
[----:B------:R-:W-:Y:S04]  /*97b0*/  FADD.FTZ R2, R174, R2 ;  /* 0x00000002ae027221 */ /* 0x000fe80000010000 */
[C---:B------:R-:W-:Y:S08]  /*97c0*/  HMMA.16816.F32.BF16 R128, R136.reuse, R132, R28 ;  /* 0x000000848880723c */ /* 0x040ff0000004181c */
[C---:B------:R-:W-:Y:S01]  /*97d0*/  HMMA.16816.F32.BF16 R132, R136.reuse, R134, R32 ;  /* 0x000000868884723c */ /* 0x040fe20000041820 */
[----:B------:R-:W-:Y:S03]  /*97e0*/  @P6 MOV R18, c[0x0][0x1e4] ;  /* 0x0000790000126a02 */ /* 0x000fe60000000f00 */
[----:B------:R-:W-:Y:S04]  /*97f0*/  @P6 SHF.R.S32.HI R0, RZ, 0x1f, R3 ;  /* 0x0000001fff006819 */ /* 0x000fe80000011403 */
[C---:B-1----:R-:W-:Y:S08]  /*9800*/  HMMA.16816.F32.BF16 R36, R136.reuse, R140, R36 ;  /* 0x0000008c8824723c */ /* 0x042ff00000041824 */
        /* <DEDUP_REMOVED lines=9> */
[----:B------:R-:W-:Y:S01]  /*98a0*/  FADD.FTZ R8, R204, R16 ;  /* 0x00000010cc087221 */ /* 0x000fe20000010000 */
[C---:B------:R-:W-:Y:S04]  /*98b0*/  HMMA.16816.F32.BF16 R72, R136.reuse, R10, R72 ;  /* 0x0000000a8848723c */ /* 0x040fe80000041848 */
[----:B------:R-:W-:Y:S02]  /*98c0*/  @P6 IMAD R9, R0, c[0x0][0x1e0], RZ ;  /* 0x0000780000096a24 */ /* 0x000fe400078e02ff */
[----:B------:R-:W-:Y:S02]  /*98d0*/  FADD.FTZ R0, R202, R8 ;  /* 0x00000008ca007221 */ /* 0x000fe40000010000 */
[----:B------:R-:W-:Y:S01]  /*98e0*/  FADD.FTZ R8, R175, R2 ;  /* 0x00000002af087221 */ /* 0x000fe20000010000 */
[C---:B-----5:R-:W-:Y:S03]  /*98f0*/  HMMA.16816.F32.BF16 R76, R136.reuse, R12, R76 ;  /* 0x0000000c884c723c */ /* 0x060fe6000004184c */
[C---:B------:R-:W-:Y:S02]  /*9900*/  @P6 IMAD R9, R3.reuse, c[0x0][0x1e4], R9 ;  /* 0x0000790003096a24 */ /* 0x040fe400078e0209 */
[----:B------:R-:W-:Y:S02]  /*9910*/  @P6 IMAD.WIDE.U32 R2, R3, c[0x0][0x1e0], RZ ;  /* 0x0000780003026a25 */ /* 0x000fe400078e00ff */
[----:B------:R-:W-:Y:S01]  /*9920*/  @P6 MOV R13, c[0x0][0x1e0] ;  /* 0x00007800000d6a02 */ /* 0x000fe20000000f00 */
[C---:B------:R-:W-:Y:S04]  /*9930*/  HMMA.16816.F32.BF16 R80, R136.reuse, R14, R80 ;  /* 0x0000000e8850723c */ /* 0x040fe80000041850 */
[----:B------:R-:W-:Y:S01]  /*9940*/  FADD.FTZ R16, R184, R0 ;  /* 0x00000000b8107221 */ /* 0x000fe20000010000 */
[----:B------:R-:W-:Y:S01]  /*9950*/  @P6 IADD3 R3, R3, R9, RZ ;  /* 0x0000000903036210 */ /* 0x000fe20007ffe0ff */
[----:B------:R-:W-:Y:S02]  /*9960*/  FADD.FTZ R0, R176, R8 ;  /* 0x00000008b0007221 */ /* 0x000fe40000010000 */
[----:B------:R-:W2:Y:S01]  /*9970*/  LDSM.16.MT88.4 R8, [R103+0x5800] ;  /* 0x005800006708783b */ /* 0x000ea20000004200 */
[----:B------:R-:W-:Y:S01]  /*9980*/  FADD.FTZ R16, R197, R16 ;  /* 0x00000010c5107221 */ /* 0x000fe20000010000 */
[C---:B-1----:R-:W-:Y:S03]  /*9990*/  HMMA.16816.F32.BF16 R84, R136.reuse, R4, R84 ;  /* 0x000000048854723c */ /* 0x042fe60000041854 */
[----:B------:R-:W-:Y:S01]  /*99a0*/  FADD.FTZ R12, R164, R0 ;  /* 0x00000000a40c7221 */ /* 0x000fe20000010000 */
[C---:B------:R-:W-:Y:S01]  /*99b0*/  @P6 SHF.L.U32 R0, R2.reuse, 0x6, RZ ;  /* 0x0000000602006819 */ /* 0x040fe200000006ff */
[----:B------:R-:W-:Y:S01]  /*99c0*/  FADD.FTZ R16, R199, R16 ;  /* 0x00000010c7107221 */ /* 0x000fe20000010000 */
[----:B------:R-:W-:Y:S01]  /*99d0*/  @P6 SHF.L.U64.HI R2, R2, 0x6, R3 ;  /* 0x0000000602026819 */ /* 0x000fe20000010203 */
[----:B------:R-:W-:Y:S01]  /*99e0*/  FADD.FTZ R17, R162, R12 ;  /* 0x0000000ca2117221 */ /* 0x000fe20000010000 */
[----:B------:R-:W-:Y:S01]  /*99f0*/  @P6 IADD3 R3, P5, R0, R218, RZ ;  /* 0x000000da00036210 */ /* 0x000fe20007fbe0ff */
[C---:B------:R-:W-:Y:S03]  /*9a00*/  HMMA.16816.F32.BF16 R88, R136.reuse, R6, R88 ;  /* 0x000000068858723c */ /* 0x040fe60000041858 */
[----:B------:R-:W-:Y:S01]  /*9a10*/  @P6 LEA R12, P4, R3, c[0x0][0x1c8], 0x1 ;  /* 0x00007200030c6a11 */ /* 0x000fe200078808ff */
[----:B------:R-:W-:Y:S01]  /*9a20*/  FADD.FTZ R15, R163, R17 ;  /* 0x00000011a30f7221 */ /* 0x000fe20000010000 */
[----:B------:R-:W-:Y:S01]  /*9a30*/  @P6 LEA R14, P0, R13, R0, 0x5 ;  /* 0x000000000d0e6211 */ /* 0x000fe200078028ff */
[----:B------:R-:W-:Y:S01]  /*9a40*/  FADD.FTZ R16, R183, R16 ;  /* 0x00000010b7107221 */ /* 0x000fe20000010000 */
[-C--:B------:R-:W-:Y:S01]  /*9a50*/  @P6 IADD3.X R0, R2, R217.reuse, RZ, P5, !PT ;  /* 0x000000d902006210 */ /* 0x080fe20002ffe4ff */
[----:B------:R-:W-:Y:S01]  /*9a60*/  FADD.FTZ R15, R161, R15 ;  /* 0x0000000fa10f7221 */ /* 0x000fe20000010000 */
[----:B------:R-:W-:Y:S02]  /*9a70*/  @P6 LEA.HI.X R2, R13, R2, R18, 0x5, P0 ;  /* 0x000000020d026211 */ /* 0x000fe400000f2c12 */
[----:B------:R-:W-:Y:S01]  /*9a80*/  @P6 ISETP.GE.AND P0, PT, R209, c[0x0][0x1d4], PT ;  /* 0x00007500d1006a0c */ /* 0x000fe20003f06270 */
[----:B------:R-:W-:Y:S01]  /*9a90*/  FADD.FTZ R5, R182, R16 ;  /* 0x00000010b6057221 */ /* 0x000fe20000010000 */
[----:B------:R-:W-:Y:S01]  /*9aa0*/  @P6 LEA.HI.X R13, R3, c[0x0][0x1cc], R0, 0x1, P4 ;  /* 0x00007300030d6a11 */ /* 0x000fe200020f0c00 */
[----:B------:R-:W-:Y:S01]  /*9ab0*/  FADD.FTZ R4, R160, R15 ;  /* 0x0000000fa0047221 */ /* 0x000fe20000010000 */
[----:B------:R-:W-:Y:S02]  /*9ac0*/  @P6 ISETP.GE.AND P4, PT, R210, c[0x0][0x1d4], PT ;  /* 0x00007500d2006a0c */ /* 0x000fe40003f86270 */
[----:B------:R-:W-:Y:S01]  /*9ad0*/  @P6 IADD3 R0, P5, R14, R218, RZ ;  /* 0x000000da0e006210 */ /* 0x000fe20007fbe0ff */
[----:B------:R-:W-:Y:S02]  /*9ae0*/  FADD.FTZ R14, R181, R5 ;  /* 0x00000005b50e7221 */ /* 0x000fe40000010000 */
[----:B------:R-:W-:Y:S01]  /*9af0*/  FADD.FTZ R5, R159, R4 ;  /* 0x000000049f057221 */ /* 0x000fe20000010000 */
[----:B------:R-:W-:Y:S01]  /*9b00*/  @P6 IADD3.X R3, R2, R217, RZ, P5, !PT ;  /* 0x000000d902036210 */ /* 0x000fe20002ffe4ff */
[----:B------:R-:W-:Y:S01]  /*9b10*/  FADD.FTZ R4, R180, R14 ;  /* 0x0000000eb4047221 */ /* 0x000fe20000010000 */
[----:B------:R-:W-:Y:S01]  /*9b20*/  @P6 LEA R2, P5, R0, c[0x0][0x1c8], 0x1 ;  /* 0x0000720000026a11 */ /* 0x000fe200078a08ff */
[----:B------:R-:W-:Y:S02]  /*9b30*/  FADD.FTZ R6, R158, R5 ;  /* 0x000000059e067221 */ /* 0x000fe40000010000 */
[----:B------:R-:W-:Y:S01]  /*9b40*/  FADD.FTZ R5, R179, R4 ;  /* 0x00000004b3057221 */ /* 0x000fe20000010000 */
[----:B------:R-:W-:Y:S01]  /*9b50*/  @P6 LEA.HI.X R3, R0, c[0x0][0x1cc], R3, 0x1, P5 ;  /* 0x0000730000036a11 */ /* 0x000fe200028f0c03 */
[----:B------:R-:W-:Y:S01]  /*9b60*/  @P6 IMAD R0, R198, 0x6000, R224 ;  /* 0x00006000c6006824 */ /* 0x000fe200078e02e0 */
[C---:B--2---:R-:W-:Y:S03]  /*9b70*/  HMMA.16816.F32.BF16 R92, R136.reuse, R8, R92 ;  /* 0x00000008885c723c */ /* 0x044fe6000004185c */
[----:B------:R-:W-:Y:S01]  /*9b80*/  FADD.FTZ R4, R157, R6 ;  /* 0x000000069d047221 */ /* 0x000fe20000010000 */
[----:B------:R-:W-:Y:S01]  /*9b90*/  @!PT LDS RZ, [RZ] ;  /* 0x00000000fffff984 */ /* 0x000fe20000000800 */
[----:B------:R-:W-:Y:S01]  /*9ba0*/  @!PT LDS RZ, [RZ] ;  /* 0x00000000fffff984 */ /* 0x000fe20000000800 */
[----:B------:R-:W-:Y:S01]  /*9bb0*/  @!PT LDS RZ, [RZ] ;  /* 0x00000000fffff984 */ /* 0x000fe20000000800 */
[----:B------:R1:W-:Y:S04]  /*9bc0*/  @P6 LDGSTS.E.BYPASS.LTC128B.128 [R0], [R12.64], !P4 ;  /* 0x000000000c006fae */ /* 0x0003e8000e101d48 */
[----:B------:R-:W-:Y:S04]  /*9bd0*/  HMMA.16816.F32.BF16 R96, R136, R10, R96 ;  /* 0x0000000a8860723c */ /* 0x000fe80000041860 */
[----:B------:R1:W-:Y:S08]  /*9be0*/  @P6 LDGSTS.E.BYPASS.LTC128B.128 [R0+0x2000], [R12.64+0x80], !P0 ;  /* 0x020000800c006fae */ /* 0x0003f0000c101d48 */
[----:B------:R1:W-:Y:S08]  /*9bf0*/  @P6 LDGSTS.E.BYPASS.LTC128B.128 [R0+0x4000], [R12.64+0x100], !P3 ;  /* 0x040001000c006fae */ /* 0x0003f0000d901d48 */
[----:B------:R2:W-:Y:S01]  /*9c00*/  @P6 LDGSTS.E.BYPASS.LTC128B.128 [R0+0x1000], [R2.64], !P4 ;  /* 0x0100000002006fae */ /* 0x0005e2000e101d48 */
[----:B------:R-:W-:Y:S07]  /*9c10*/  ISETP.GE.AND P4, PT, R185, 0x1, PT ;  /* 0x00000001b900780c */ /* 0x000fee0003f86270 */
[----:B------:R2:W-:Y:S01]  /*9c20*/  @P6 LDGSTS.E.BYPASS.LTC128B.128 [R0+0x3000], [R2.64+0x80], !P0 ;  /* 0x0300008002006fae */ /* 0x0005e2000c101d48 */
[C---:B------:R-:W-:Y:S02]  /*9c30*/  ISETP.GT.AND P0, PT, R196.reuse, R205, PT ;  /* 0x000000cdc400720c */ /* 0x040fe40003f04270 */
[----:B------:R-:W-:Y:S05]  /*9c40*/  IADD3 R196, R196, -0x1, RZ ;  /* 0xffffffffc4c47810 */ /* 0x000fea0007ffe0ff */
[----:B------:R2:W-:Y:S08]  /*9c50*/  @P6 LDGSTS.E.BYPASS.LTC128B.128 [R0+0x5000], [R2.64+0x100], !P3 ;  /* 0x0500010002006fae */ /* 0x0005f0000d901d48 */
[----:B------:R-:W0:Y:S01]  /*9c60*/  LDGDEPBAR ;  /* 0x00000000000079af */ /* 0x000e220000000000 */
[----:B--2---:R-:W-:Y:S02]  /*9c70*/  FADD.FTZ R2, R178, R5 ;  /* 0x00000005b2027221 */ /* 0x004fe40000010000 */
[----:B-1----:R-:W-:Y:S02]  /*9c80*/  FADD.FTZ R0, R156, R4 ;  /* 0x000000049c007221 */ /* 0x002fe40000010000 */
[----:B------:R-:W-:Y:S02]  /*9c90*/  FADD.FTZ R2, R177, R2 ;  /* 0x00000002b1027221 */ /* 0x000fe40000010000 */
[----:B------:R-:W-:Y:S02]  /*9ca0*/  FADD.FTZ R0, R155, R0 ;  /* 0x000000009b007221 */ /* 0x000fe40000010000 */
[----:B------:R-:W-:Y:S02]  /*9cb0*/  FADD.FTZ R3, R170, R2 ;  /* 0x00000002aa037221 */ /* 0x000fe40000010000 */
[----:B------:R-:W-:Y:S01]  /*9cc0*/  FADD.FTZ R2, R154, R0 ;  /* 0x000000009a027221 */ /* 0x000fe20000010000 */
[----:B------:R-:W-:Y:S01]  /*9cd0*/  IADD3 R0, R185, 0x1, RZ ;  /* 0x00000001b9007810 */ /* 0x000fe20007ffe0ff */
[----:B------:R-:W-:Y:S01]  /*9ce0*/  FADD.FTZ R212, R169, R3 ;  /* 0x00000003a9d47221 */ /* 0x000fe20000010000 */
[----:B------:R-:W-:Y:S01]  /*9cf0*/  MOV R3, R100 ;  /* 0x0000006400037202 */ /* 0x000fe20000000f00 */
[----:B------:R-:W-:Y:S01]  /*9d00*/  FADD.FTZ R213, R153, R2 ;  /* 0x0000000299d57221 */ /* 0x000fe20000010000 */
[----:B------:R-:W-:Y:S02]  /*9d10*/  SEL R185, R0, RZ, !P4 ;  /* 0x000000ff00b97207 */ /* 0x000fe40006000000 */
[----:B------:R-:W-:Y:S01]  /*9d20*/  MOV R2, R101 ;  /* 0x0000006500027202 */ /* 0x000fe20000000f00 */
[----:B------:R-:W-:-:S05]  /*9d30*/  @P0 BRA `(.L_x_1682) ;  /* 0xffffc8d000000947 */ /* 0x000fca000383ffff */
.L_x_1673:
[----:B------:R-:W2:Y:S01]  /*9d40*/  LDL.LU R4, [R1+0x4] ;  /* 0x0000040001047983 */ /* 0x000ea20000300800 */
[----:B------:R-:W-:-:S05]  /*9d50*/  IADD3 R0, R226, 0x7f, RZ ;  /* 0x0000007fe2007810 */ /* 0x000fca0007ffe0ff */
[----:B------:R-:W-:-:S05]  /*9d60*/  @P2 IMAD.HI.U32 R2, R0, c[0x0][0x2c8], RZ ;  /* 0x0000b20000022a27 */ /* 0x000fca00078e00ff */
[----:B------:R-:W-:-:S05]  /*9d70*/  @P2 SHF.R.U32.HI R0, RZ, c[0x0][0x2cc], R2 ;  /* 0x0000b300ff002a19 */ /* 0x000fca0000011602 */
[----:B--2---:R-:W-:-:S05]  /*9d80*/  IMAD.IADD R0, R4, 0x1, R0 ;  /* 0x0000000104007824 */ /* 0x004fca00078e0200 */
        /* <DEDUP_REMOVED lines=12> */
.L_x_1685:
[----:B------:R-:W-:-:S04]  /*9e50*/  MOV R3, c[0x0][0x32c] ;  /* 0x0000cb0000037a02 */ /* 0x000fc80000000f00 */
[----:B------:R-:W-:-:S13]  /*9e60*/  ISETP.NE.AND P0, PT, R3, 0x1, PT ;  /* 0x000000010300780c */ /* 0x000fda0003f05270 */
[----:B------:R-:W-:-:S05]  /*9e70*/  @P0 IMAD.HI.U32 R3, R0, c[0x0][0x330], RZ ;  /* 0x0000cc0000030a27 */ /* 0x000fca00078e00ff */
[----:B------:R-:W-:Y:S02]  /*9e80*/  @P0 SHF.R.U32.HI R0, RZ, c[0x0][0x334], R3 ;  /* 0x0000cd00ff000a19 */ /* 0x000fe40000011603 */
.L_x_1686:
[----:B------:R-:W-:Y:S05]  /*9e90*/  BSYNC B0 ;  /* 0x0000000000007941 */ /* 0x000fea0003800000 */
.L_x_1684:
[----:B------:R-:W-:-:S05]  /*9ea0*/  IMAD R0, R0, c[0x0][0x32c], RZ ;  /* 0x0000cb0000007a24 */ /* 0x000fca00078e02ff */
[----:B------:R-:W-:-:S04]  /*9eb0*/  IMNMX R2, R2, R0, !PT ;  /* 0x0000000002027217 */ /* 0x000fc80007800200 */
.L_x_1683:
        /* <DEDUP_REMOVED lines=9> */
[----:B------:R-:W-:Y:S02]  /*9f50*/  MOV R197, R196 ;  /* 0x000000c400c57202 */ /* 0x000fe40000000f00 */
.L_x_1688:
[----:B------:R-:W-:Y:S04]  /*9f60*/  DEPBAR.LE SB0, 0x2 ;  /* 0x000080800000791a */ /* 0x000fe80000000000 */
[----:B------:R-:W-:Y:S01]  /*9f70*/  WARPSYNC 0xffffffff ;  /* 0xffffffff00007948 */ /* 0x000fe20003800000 */
[----:B------:R-:W-:Y:S01]  /*9f80*/  BAR.SYNC.DEFER_BLOCKING 0x0 ;  /* 0x0000000000007b1d */ /* 0x000fe20000010000 */
[----:B------:R-:W-:Y:S01]  /*9f90*/  IMAD R184, R185, 0x6000, RZ ;  /* 0x00006000b9b87824 */ /* 0x000fe200078e02ff */
[----:B------:R-:W-:Y:S02]  /*9fa0*/  ISETP.GE.AND P6, PT, R200, R197, PT ;  /* 0x000000c5c800720c */ /* 0x000fe40003fc6270 */
[----:B------:R-:W-:Y:S02]  /*9fb0*/  IADD3 R196, R197, -0x1, RZ ;  /* 0xffffffffc5c47810 */ /* 0x000fe40007ffe0ff */
[----:B------:R-:W-:Y:S04]  /*9fc0*/  IADD3 R2, R193, R184, RZ ;  /* 0x000000b8c1027210 */ /* 0x000fe80007ffe0ff */
[CC--:B------:R-:W-:Y:S02]  /*9fd0*/  IADD3 R180, R191.reuse, R2.reuse, RZ ;  /* 0x00000002bfb47210 */ /* 0x0c0fe40007ffe0ff */
[C---:B------:R-:W-:Y:S02]  /*9fe0*/  IADD3 R181, R186.reuse, R2, RZ ;  /* 0x00000002bab57210 */ /* 0x040fe40007ffe0ff */
[----:B------:R-:W-:Y:S01]  /*9ff0*/  IADD3 R183, R186, R180, RZ ;  /* 0x000000b4bab77210 */ /* 0x000fe20007ffe0ff */
[----:B------:R-:W-:Y:S01]  /*a000*/  @!P6 IMAD.WIDE.U32 R20, R196, c[0x0][0x208], RZ ;  /* 0x00008200c414ea25 */ /* 0x000fe200078e00ff */
[----:B------:R-:W-:Y:S02]  /*a010*/  @!P6 MOV R31, c[0x0][0x208] ;  /* 0x00008200001fea02 */ /* 0x000fe40000000f00 */
[----:B------:R-:W-:Y:S02]  /*a020*/  @!P6 MOV R148, c[0x0][0x20c] ;  /* 0x000083000094ea02 */ /* 0x000fe40000000f00 */
[----:B------:R-:W-:Y:S01]  /*a030*/  IADD3 R182, R191, R2, R186 ;  /* 0x00000002bfb67210 */ /* 0x000fe20007ffe0ba */
[----:B------:R-:W-:Y:S08]  /*a040*/  LDSM.16.M88.4 R32, [R187] ;  /* 0x00000000bb20783b */ /* 0x000ff00000000200 */
[----:B------:R-:W1:Y:S08]  /*a050*/  LDSM.16.M88.4 R8, [R2] ;  /* 0x000000000208783b */ /* 0x000e700000000200 */
[----:B------:R-:W2:Y:S08]  /*a060*/  LDSM.16.M88.4 R16, [R2+0x800] ;  /* 0x000800000210783b */ /* 0x000eb00000000200 */
[----:B------:R-:W3:Y:S08]  /*a070*/  LDSM.16.M88.4 R24, [R2+0x1000] ;  /* 0x001000000218783b */ /* 0x000ef00000000200 */
[----:B------:R-:W4:Y:S08]  /*a080*/  LDSM.16.M88.4 R100, [R2+0x1800] ;  /* 0x001800000264783b */ /* 0x000f300000000200 */
[----:B------:R-:W-:Y:S01]  /*a090*/  LDSM.16.M88.4 R136, [R188] ;  /* 0x00000000bc88783b */ /* 0x000fe20000000200 */
[C---:B-1----:R-:W-:Y:S07]  /*a0a0*/  HMMA.16816.F32.BF16 R4, R32.reuse, R8, RZ ;  /* 0x000000082004723c */ /* 0x042fee00000418ff */
[----:B------:R-:W1:Y:S01]  /*a0b0*/  LDSM.16.M88.4 R140, [R180] ;  /* 0x00000000b48c783b */ /* 0x000e620000000200 */
[----:B------:R-:W-:Y:S07]  /*a0c0*/  @!P6 SHF.R.S32.HI R8, RZ, 0x1f, R196 ;  /* 0x0000001fff08e819 */ /* 0x000fee00000114c4 */
[----:B------:R-:W5:Y:S01]  /*a0d0*/  LDSM.16.M88.4 R144, [R180+0x800] ;  /* 0x00080000b490783b */ /* 0x000f620000000200 */
[----:B------:R-:W-:Y:S02]  /*a0e0*/  @!P6 IMAD R22, R8, c[0x0][0x208], RZ ;  /* 0x000082000816ea24 */ /* 0x000fe400078e02ff */
[C---:B------:R-:W-:Y:S02]  /*a0f0*/  HMMA.16816.F32.BF16 R8, R32.reuse, R10, RZ ;  /* 0x0000000a2008723c */ /* 0x040fe400000418ff */
[----:B------:R-:W-:Y:S06]  /*a100*/  @!P6 IMAD R22, R196, c[0x0][0x20c], R22 ;  /* 0x00008300c416ea24 */ /* 0x000fec00078e0216 */
[C---:B--2---:R-:W-:Y:S07]  /*a110*/  HMMA.16816.F32.BF16 R12, R32.reuse, R16, RZ ;  /* 0x00000010200c723c */ /* 0x044fee00000418ff */
[----:B------:R-:W-:Y:S02]  /*a120*/  @!P6 IADD3 R16, R21, R22, RZ ;  /* 0x000000161510e210 */ /* 0x000fe40007ffe0ff */
[C---:B------:R-:W-:Y:S03]  /*a130*/  @!P6 SHF.L.U32 R21, R20.reuse, 0x6, RZ ;  /* 0x000000061415e819 */ /* 0x040fe600000006ff */
[----:B------:R-:W-:Y:S02]  /*a140*/  @!P6 SHF.L.U64.HI R29, R20, 0x6, R16 ;  /* 0x00000006141de819 */ /* 0x000fe40000010210 */
[C---:B------:R-:W-:Y:S01]  /*a150*/  HMMA.16816.F32.BF16 R16, R32.reuse, R18, RZ ;  /* 0x000000122010723c */ /* 0x040fe200000418ff */
[----:B------:R-:W-:Y:S02]  /*a160*/  @!P6 IADD3 R28, P5, R21, R220, RZ ;  /* 0x000000dc151ce210 */ /* 0x000fe40007fbe0ff */
[----:B------:R-:W-:Y:S02]  /*a170*/  @!P6 LEA R30, P0, R31, R21, 0x5 ;  /* 0x000000151f1ee211 */ /* 0x000fe400078028ff */
[C---:B------:R-:W-:Y:S03]  /*a180*/  @!P6 LEA R158, P4, R28.reuse, c[0x0][0x1f8], 0x1 ;  /* 0x00007e001c9eea11 */ /* 0x040fe600078808ff */
[C---:B---3--:R-:W-:Y:S07]  /*a190*/  HMMA.16816.F32.BF16 R20, R32.reuse, R24, RZ ;  /* 0x000000182014723c */ /* 0x048fee00000418ff */
[----:B------:R-:W-:Y:S02]  /*a1a0*/  @!P6 IADD3.X R24, R29, R222, RZ, P5, !PT ;  /* 0x000000de1d18e210 */ /* 0x000fe40002ffe4ff */
[----:B------:R-:W-:Y:S02]  /*a1b0*/  @!P6 LEA.HI.X R29, R31, R29, R148, 0x5, P0 ;  /* 0x0000001d1f1de211 */ /* 0x000fe400000f2c94 */
[----:B------:R-:W2:Y:S01]  /*a1c0*/  LDSM.16.M88.4 R148, [R180+0x1000] ;  /* 0x00100000b494783b */ /* 0x000ea20000000200 */
[----:B------:R-:W-:Y:S02]  /*a1d0*/  @!P6 LEA.HI.X R159, R28, c[0x0][0x1fc], R24, 0x1, P4 ;  /* 0x00007f001c9fea11 */ /* 0x000fe400020f0c18 */
[C---:B------:R-:W-:Y:S01]  /*a1e0*/  HMMA.16816.F32.BF16 R24, R32.reuse, R26, RZ ;  /* 0x0000001a2018723c */ /* 0x040fe200000418ff */
[----:B------:R-:W-:Y:S02]  /*a1f0*/  @!P6 IADD3 R152, P5, R30, R220, RZ ;  /* 0x000000dc1e98e210 */ /* 0x000fe40007fbe0ff */
[----:B------:R-:W-:Y:S02]  /*a200*/  @!P6 ISETP.GE.AND P4, PT, R210, c[0x0][0x1d4], PT ;  /* 0x00007500d200ea0c */ /* 0x000fe40003f86270 */
[----:B------:R-:W-:Y:S02]  /*a210*/  @!P6 IADD3.X R153, R29, R222, RZ, P5, !PT ;  /* 0x000000de1d99e210 */ /* 0x000fe40002ffe4ff */
[C---:B------:R-:W-:Y:S01]  /*a220*/  @!P6 LEA R156, P5, R152.reuse, c[0x0][0x1f8], 0x1 ;  /* 0x00007e00989cea11 */ /* 0x040fe200078a08ff */
[C---:B----4-:R-:W-:Y:S01]  /*a230*/  HMMA.16816.F32.BF16 R28, R32.reuse, R100, RZ ;  /* 0x00000064201c723c */ /* 0x050fe200000418ff */
[----:B------:R-:W-:Y:S03]  /*a240*/  @!P6 ISETP.GE.AND P0, PT, R209, c[0x0][0x1d4], PT ;  /* 0x00007500d100ea0c */ /* 0x000fe60003f06270 */
[----:B------:R-:W-:Y:S02]  /*a250*/  @!P6 LEA.HI.X R157, R152, c[0x0][0x1fc], R153, 0x1, P5 ;  /* 0x00007f00989dea11 */ /* 0x000fe400028f0c99 */
[----:B------:R-:W3:Y:S01]  /*a260*/  LDSM.16.M88.4 R152, [R180+0x1800] ;  /* 0x00180000b498783b */ /* 0x000ee20000000200 */
[----:B------:R-:W-:Y:S01]  /*a270*/  @!P6 IMAD R100, R198, 0x6000, R225 ;  /* 0x00006000c664e824 */ /* 0x000fe200078e02e1 */
[----:B------:R-:W-:Y:S06]  /*a280*/  HMMA.16816.F32.BF16 R32, R32, R102, RZ ;  /* 0x000000662020723c */ /* 0x000fec00000418ff */
[----:B------:R-:W-:Y:S01]  /*a290*/  @!PT LDS RZ, [RZ] ;  /* 0x00000000fffff984 */ /* 0x000fe20000000800 */
[----:B------:R-:W-:Y:S01]  /*a2a0*/  @!PT LDS RZ, [RZ] ;  /* 0x00000000fffff984 */ /* 0x000fe20000000800 */
[----:B------:R-:W-:Y:S01]  /*a2b0*/  @!PT LDS RZ, [RZ] ;  /* 0x00000000fffff984 */ /* 0x000fe20000000800 */
[----:B------:R4:W-:Y:S02]  /*a2c0*/  @!P6 LDGSTS.E.BYPASS.LTC128B.128 [R100], [R158.64], !P4 ;  /* 0x000000009e64efae */ /* 0x0009e4000e101d48 */
[C---:B-1----:R-:W-:Y:S06]  /*a2d0*/  HMMA.16816.F32.BF16 R4, R136.reuse, R140, R4 ;  /* 0x0000008c8804723c */ /* 0x042fec0000041804 */
[----:B------:R4:W-:Y:S02]  /*a2e0*/  @!P6 LDGSTS.E.BYPASS.LTC128B.128 [R100+0x2000], [R158.64+0x80], !P0 ;  /* 0x020000809e64efae */ /* 0x0009e4000c101d48 */
[C---:B------:R-:W-:Y:S06]  /*a2f0*/  HMMA.16816.F32.BF16 R8, R136.reuse, R142, R8 ;  /* 0x0000008e8808723c */ /* 0x040fec0000041808 */
[----:B------:R4:W-:Y:S02]  /*a300*/  @!P6 LDGSTS.E.BYPASS.LTC128B.128 [R100+0x4000], [R158.64+0x100], !P3 ;  /* 0x040001009e64efae */ /* 0x0009e4000d901d48 */
[C---:B-----5:R-:W-:Y:S06]  /*a310*/  HMMA.16816.F32.BF16 R12, R136.reuse, R144, R12 ;  /* 0x00000090880c723c */ /* 0x060fec000004180c */
[----:B------:R4:W-:Y:S02]  /*a320*/  @!P6 LDGSTS.E.BYPASS.LTC128B.128 [R100+0x1000], [R156.64], !P4 ;  /* 0x010000009c64efae */ /* 0x0009e4000e101d48 */
[C---:B------:R-:W-:Y:S06]  /*a330*/  HMMA.16816.F32.BF16 R16, R136.reuse, R146, R16 ;  /* 0x000000928810723c */ /* 0x040fec0000041810 */
[----:B------:R4:W-:Y:S02]  /*a340*/  @!P6 LDGSTS.E.BYPASS.LTC128B.128 [R100+0x3000], [R156.64+0x80], !P0 ;  /* 0x030000809c64efae */ /* 0x0009e4000c101d48 */
[C---:B--2---:R-:W-:Y:S06]  /*a350*/  HMMA.16816.F32.BF16 R20, R136.reuse, R148, R20 ;  /* 0x000000948814723c */ /* 0x044fec0000041814 */
[----:B------:R4:W-:Y:S02]  /*a360*/  @!P6 LDGSTS.E.BYPASS.LTC128B.128 [R100+0x5000], [R156.64+0x100], !P3 ;  /* 0x050001009c64efae */ /* 0x0009e4000d901d48 */
[C---:B------:R-:W-:Y:S06]  /*a370*/  HMMA.16816.F32.BF16 R24, R136.reuse, R150, R24 ;  /* 0x000000968818723c */ /* 0x040fec0000041818 */
[----:B------:R-:W-:Y:S02]  /*a380*/  LDSM.16.M88.4 R140, [R181+0x800] ;  /* 0x00080000b58c783b */ /* 0x000fe40000000200 */
[C---:B---3--:R-:W-:Y:S06]  /*a390*/  HMMA.16816.F32.BF16 R28, R136.reuse, R152, R28 ;  /* 0x00000098881c723c */ /* 0x048fec000004181c */
[----:B------:R-:W0:Y:S02]  /*a3a0*/  LDGDEPBAR ;  /* 0x00000000000079af */ /* 0x000e240000000000 */
[----:B------:R-:W-:Y:S06]  /*a3b0*/  HMMA.16816.F32.BF16 R32, R136, R154, R32 ;  /* 0x0000009a8820723c */ /* 0x000fec0000041820 */
[----:B------:R-:W-:Y:S08]  /*a3c0*/  LDSM.16.M88.4 R144, [R181+0x1000] ;  /* 0x00100000b590783b */ /* 0x000ff00000000200 */
[----:B----4-:R-:W-:Y:S08]  /*a3d0*/  LDSM.16.M88.4 R100, [R190] ;  /* 0x00000000be64783b */ /* 0x010ff00000000200 */
[----:B------:R-:W1:Y:S08]  /*a3e0*/  LDSM.16.M88.4 R156, [R181] ;  /* 0x00000000b59c783b */ /* 0x000e700000000200 */
[----:B------:R-:W2:Y:S08]  /*a3f0*/  LDSM.16.M88.4 R148, [R181+0x1800] ;  /* 0x00180000b594783b */ /* 0x000eb00000000200 */
[----:B------:R-:W-:Y:S08]  /*a400*/  LDSM.16.M88.4 R160, [R189] ;  /* 0x00000000bda0783b */ /* 0x000ff00000000200 */
[----:B------:R-:W3:Y:S08]  /*a410*/  LDSM.16.M88.4 R164, [R183] ;  /* 0x00000000b7a4783b */ /* 0x000ef00000000200 */
[----:B------:R-:W4:Y:S01]  /*a420*/  LDSM.16.M88.4 R136, [R183+0x800] ;  /* 0x00080000b788783b */ /* 0x000f220000000200 */
[C---:B-1----:R-:W-:Y:S07]  /*a430*/  HMMA.16816.F32.BF16 R4, R100.reuse, R156, R4 ;  /* 0x0000009c6404723c */ /* 0x042fee0000041804 */
[----:B------:R-:W1:Y:S01]  /*a440*/  LDSM.16.M88.4 R152, [R183+0x1000] ;  /* 0x00100000b798783b */ /* 0x000e620000000200 */
[C---:B------:R-:W-:Y:S07]  /*a450*/  HMMA.16816.F32.BF16 R8, R100.reuse, R158, R8 ;  /* 0x0000009e6408723c */ /* 0x040fee0000041808 */
[----:B------:R-:W-:Y:S01]  /*a460*/  LDSM.16.M88.4 R156, [R2+0x3800] ;  /* 0x00380000029c783b */ /* 0x000fe20000000200 */
        /* <DEDUP_REMOVED lines=16> */
[C---:B----4-:R-:W-:Y:S08]  /*a570*/  HMMA.16816.F32.BF16 R12, R160.reuse, R136, R12 ;  /* 0x00000088a00c723c */ /* 0x050ff0000004180c */
[C---:B------:R-:W-:Y:S01]  /*a580*/  HMMA.16816.F32.BF16 R16, R160.reuse, R138, R16 ;  /* 0x0000008aa010723c */ /* 0x040fe20000041810 */
[----:B------:R-:W4:Y:S07]  /*a590*/  LDSM.16.M88.4 R136, [R2+0x3000] ;  /* 0x003000000288783b */ /* 0x000f2e0000000200 */
[C---:B-1----:R-:W-:Y:S08]  /*a5a0*/  HMMA.16816.F32.BF16 R20, R160.reuse, R152, R20 ;  /* 0x00000098a014723c */ /* 0x042ff00000041814 */
[C---:B------:R-:W-:Y:S01]  /*a5b0*/  HMMA.16816.F32.BF16 R24, R160.reuse, R154, R24 ;  /* 0x0000009aa018723c */ /* 0x040fe20000041818 */
[----:B------:R-:W1:Y:S07]  /*a5c0*/  LDSM.16.M88.4 R152, [R188+0x4000] ;  /* 0x00400000bc98783b */ /* 0x000e6e0000000200 */
        /* <DEDUP_REMOVED lines=12> */
[----:B------:R-:W-:Y:S07]  /*a690*/  LDSM.16.M88.4 R136, [R181+0x3000] ;  /* 0x00300000b588783b */ /* 0x000fee0000000200 */
[C---:B------:R-:W-:Y:S08]  /*a6a0*/  HMMA.16816.F32.BF16 R28, R100.reuse, R156, R28 ;  /* 0x0000009c641c723c */ /* 0x040ff0000004181c */
        /* <DEDUP_REMOVED lines=9> */
[C---:B-----5:R-:W-:Y:S08]  /*a740*/  HMMA.16816.F32.BF16 R20, R152.reuse, R140, R20 ;  /* 0x0000008c9814723c */ /* 0x060ff00000041814 */
[C---:B------:R-:W-:Y:S01]  /*a750*/  HMMA.16816.F32.BF16 R24, R152.reuse, R142, R24 ;  /* 0x0000008e9818723c */ /* 0x040fe20000041818 */
[----:B------:R-:W4:Y:S07]  /*a760*/  LDSM.16.M88.4 R140, [R182+0x2800] ;  /* 0x00280000b68c783b */ /* 0x000f2e0000000200 */
[C---:B--2---:R-:W-:Y:S08]  /*a770*/  HMMA.16816.F32.BF16 R28, R152.reuse, R144, R28 ;  /* 0x00000090981c723c */ /* 0x044ff0000004181c */
[----:B------:R-:W-:Y:S01]  /*a780*/  HMMA.16816.F32.BF16 R32, R152, R146, R32 ;  /* 0x000000929820723c */ /* 0x000fe20000041820 */
[----:B------:R-:W2:Y:S07]  /*a790*/  LDSM.16.M88.4 R144, [R182+0x3000] ;  /* 0x00300000b690783b */ /* 0x000eae0000000200 */
[C---:B------:R-:W-:Y:S01]  /*a7a0*/  HMMA.16816.F32.BF16 R4, R160.reuse, R172, R4 ;  /* 0x000000aca004723c */ /* 0x040fe20000041804 */
        /* <DEDUP_REMOVED lines=8> */
[----:B------:R-:W2:Y:S07]  /*a830*/  LDSM.16.M88.4 R136, [R2+0x5000] ;  /* 0x005000000288783b */ /* 0x000eae0000000200 */
[C---:B------:R-:W-:Y:S08]  /*a840*/  HMMA.16816.F32.BF16 R28, R160.reuse, R148, R28 ;  /* 0x00000094a01c723c */ /* 0x040ff0000004181c */
[----:B------:R-:W-:Y:S01]  /*a850*/  HMMA.16816.F32.BF16 R32, R160, R150, R32 ;  /* 0x00000096a020723c */ /* 0x000fe20000041820 */
[----:B------:R-:W3:Y:S07]  /*a860*/  LDSM.16.M88.4 R148, [R2+0x5800] ;  /* 0x005800000294783b */ /* 0x000eee0000000200 */
[C---:B-1----:R-:W-:Y:S01]  /*a870*/  HMMA.16816.F32.BF16 R4, R156.reuse, R164, R4 ;  /* 0x000000a49c04723c */ /* 0x042fe20000041804 */
[----:B------:R-:W1:Y:S07]  /*a880*/  LDSM.16.M88.4 R160, [R188+0x8000] ;  /* 0x00800000bca0783b */ /* 0x000e6e0000000200 */
[C---:B------:R-:W-:Y:S01]  /*a890*/  HMMA.16816.F32.BF16 R8, R156.reuse, R166, R8 ;  /* 0x000000a69c08723c */ /* 0x040fe20000041808 */
[----:B------:R-:W-:Y:S07]  /*a8a0*/  LDSM.16.M88.4 R164, [R181+0x4000] ;  /* 0x00400000b5a4783b */ /* 0x000fee0000000200 */
[C---:B----4-:R-:W-:Y:S08]  /*a8b0*/  HMMA.16816.F32.BF16 R12, R156.reuse, R140, R12 ;  /* 0x0000008c9c0c723c */ /* 0x050ff0000004180c */
[C---:B------:R-:W-:Y:S01]  /*a8c0*/  HMMA.16816.F32.BF16 R16, R156.reuse, R142, R16 ;  /* 0x0000008e9c10723c */ /* 0x040fe20000041810 */
[----:B------:R-:W4:Y:S07]  /*a8d0*/  LDSM.16.M88.4 R140, [R180+0x4800] ;  /* 0x00480000b48c783b */ /* 0x000f2e0000000200 */
[C---:B--2---:R-:W-:Y:S08]  /*a8e0*/  HMMA.16816.F32.BF16 R20, R156.reuse, R144, R20 ;  /* 0x000000909c14723c */ /* 0x044ff00000041814 */
[C---:B------:R-:W-:Y:S01]  /*a8f0*/  HMMA.16816.F32.BF16 R24, R156.reuse, R146, R24 ;  /* 0x000000929c18723c */ /* 0x040fe20000041818 */
[----:B------:R-:W2:Y:S07]  /*a900*/  LDSM.16.M88.4 R144, [R180+0x5000] ;  /* 0x00500000b490783b */ /* 0x000eae0000000200 */
[C---:B-----5:R-:W-:Y:S08]  /*a910*/  HMMA.16816.F32.BF16 R28, R156.reuse, R152, R28 ;  /* 0x000000989c1c723c */ /* 0x060ff0000004181c */
[----:B------:R-:W-:Y:S01]  /*a920*/  HMMA.16816.F32.BF16 R32, R156, R154, R32 ;  /* 0x0000009a9c20723c */ /* 0x000fe20000041820 */
[----:B------:R-:W5:Y:S07]  /*a930*/  LDSM.16.M88.4 R152, [R180+0x5800] ;  /* 0x00580000b498783b */ /* 0x000f6e0000000200 */
[C---:B------:R-:W-:Y:S01]  /*a940*/  HMMA.16816.F32.BF16 R4, R168.reuse, R176, R4 ;  /* 0x000000b0a804723c */ /* 0x040fe20000041804 */
[----:B------:R-:W1:Y:S07]  /*a950*/  LDSM.16.M88.4 R156, [R190+0x8000] ;  /* 0x00800000be9c783b */ /* 0x000e6e0000000200 */
        /* <DEDUP_REMOVED lines=13> */
[C---:B------:R-:W-:Y:S08]  /*aa30*/  HMMA.16816.F32.BF16 R8, R160.reuse, R174, R8 ;  /* 0x000000aea008723c */ /* 0x040ff00000041808 */
[C---:B----4-:R-:W-:Y:S08]  /*aa40*/  HMMA.16816.F32.BF16 R12, R160.reuse, R140, R12 ;  /* 0x0000008ca00c723c */ /* 0x050ff0000004180c */
[C---:B------:R-:W-:Y:S08]  /*aa50*/  HMMA.16816.F32.BF16 R16, R160.reuse, R142, R16 ;  /* 0x0000008ea010723c */ /* 0x040ff00000041810 */
[C---:B--2---:R-:W-:Y:S08]  /*aa60*/  HMMA.16816.F32.BF16 R20, R160.reuse, R144, R20 ;  /* 0x00000090a014723c */ /* 0x044ff00000041814 */
[C---:B------:R-:W-:Y:S08]  /*aa70*/  HMMA.16816.F32.BF16 R24, R160.reuse, R146, R24 ;  /* 0x00000092a018723c */ /* 0x040ff00000041818 */
[C---:B-----5:R-:W-:Y:S08]  /*aa80*/  HMMA.16816.F32.BF16 R28, R160.reuse, R152, R28 ;  /* 0x00000098a01c723c */ /* 0x060ff0000004181c */
[----:B------:R-:W-:Y:S08]  /*aa90*/  HMMA.16816.F32.BF16 R32, R160, R154, R32 ;  /* 0x0000009aa020723c */ /* 0x000ff00000041820 */
[C---:B------:R-:W-:Y:S08]  /*aaa0*/  HMMA.16816.F32.BF16 R4, R156.reuse, R164, R4 ;  /* 0x000000a49c04723c */ /* 0x040ff00000041804 */
        /* <DEDUP_REMOVED lines=228> */
[----:B------:R-:W-:Y:S01]  /*b8f0*/  FMUL.FTZ R88, R2, R88 ;  /* 0x0000005802587220 */ /* 0x000fe20000410000 */
[----:B-1----:R-:W-:Y:S01]  /*b900*/  IADD3 R3, R194, R184, RZ ;  /* 0x000000b8c2037210 */ /* 0x002fe20007ffe0ff */
[----:B------:R-:W-:Y:S01]  /*b910*/  FMUL.FTZ R89, R2, R89 ;  /* 0x0000005902597220 */ /* 0x000fe20000410000 */
[----:B--2---:R-:W-:Y:S01]  /*b920*/  F2FP.BF16.PACK_AB R105, R178, R177 ;  /* 0x000000b1b269723e */ /* 0x004fe200000010ff */
[----:B------:R-:W-:Y:S01]  /*b930*/  FMUL.FTZ R90, R0, R90 ;  /* 0x0000005a005a7220 */ /* 0x000fe20000410000 */
        /* <DEDUP_REMOVED lines=13> */
[----:B------:R-:W-:Y:S08]  /*ba10*/  LDSM.16.MT88.4 R132, [R152+0x2800] ;  /* 0x002800009884783b */ /* 0x000ff00000004200 */
        /* <DEDUP_REMOVED lines=11> */
[----:B------:R-:W-:Y:S03]  /*bad0*/  FMUL.FTZ R21, R2, R121 ;  /* 0x0000007902157220 */ /* 0x000fe60000410000 */
[C---:B------:R-:W-:Y:S02]  /*bae0*/  FMUL.FTZ R22, R0.reuse, R122 ;  /* 0x0000007a00167220 */ /* 0x040fe40000410000 */
[----:B------:R-:W-:Y:S02]  /*baf0*/  FMUL.FTZ R23, R0, R123 ;  /* 0x0000007b00177220 */ /* 0x000fe40000410000 */
[----:B------:R-:W-:Y:S05]  /*bb00*/  LDSM.16.MT88.4 R120, [R152+0x800] ;  /* 0x000800009878783b */ /* 0x000fea0000004200 */
[C---:B------:R-:W-:Y:S07]  /*bb10*/  HMMA.16816.F32.BF16 R20, R104.reuse, R28, R20 ;  /* 0x0000001c6814723c */ /* 0x040fee0000041814 */
[C---:B------:R-:W-:Y:S01]  /*bb20*/  FMUL.FTZ R28, R2.reuse, R128 ;  /* 0x00000080021c7220 */ /* 0x040fe20000410000 */
[C---:B------:R-:W-:Y:S04]  /*bb30*/  HMMA.16816.F32.BF16 R24, R104.reuse, R30, R24 ;  /* 0x0000001e6818723c */ /* 0x040fe80000041818 */
[----:B------:R-:W-:Y:S03]  /*bb40*/  FMUL.FTZ R29, R2, R129 ;  /* 0x00000081021d7220 */ /* 0x000fe60000410000 */
[C---:B------:R-:W-:Y:S02]  /*bb50*/  FMUL.FTZ R30, R0.reuse, R130 ;  /* 0x00000082001e7220 */ /* 0x040fe40000410000 */
[C---:B------:R-:W-:Y:S02]  /*bb60*/  FMUL.FTZ R31, R0.reuse, R131 ;  /* 0x00000083001f7220 */ /* 0x040fe40000410000 */
[----:B------:R-:W-:Y:S01]  /*bb70*/  LDSM.16.MT88.4 R128, [R3+0x2800] ;  /* 0x002800000380783b */ /* 0x000fe20000004200 */
[----:B------:R-:W-:Y:S04]  /*bb80*/  FFMA.FTZ R0, R0, R213, R177 ;  /* 0x000000d500007223 */ /* 0x000fe800000100b1 */
[C---:B------:R-:W-:Y:S08]  /*bb90*/  HMMA.16816.F32.BF16 R28, R104.reuse, R108, R28 ;  /* 0x0000006c681c723c */ /* 0x040ff0000004181c */
        /* <DEDUP_REMOVED lines=11> */
[C---:B-1----:R-:W-:Y:S07]  /*bc50*/  HMMA.16816.F32.BF16 R60, R104.reuse, R112, R60 ;  /* 0x00000070683c723c */ /* 0x042fee000004183c */
[--C-:B------:R-:W-:Y:S01]  /*bc60*/  FFMA.FTZ R112, R145, c[0x0][0x2d0], -R144.reuse ;  /* 0x0000b40091707a23 */ /* 0x100fe20000010890 */
[C---:B------:R-:W-:Y:S03]  /*bc70*/  HMMA.16816.F32.BF16 R64, R104.reuse, R114, R64 ;  /* 0x000000726840723c */ /* 0x040fe60000041840 */
[----:B------:R1:W-:Y:S05]  /*bc80*/  MUFU.EX2 R175, R112 ;  /* 0x0000007000af7308 */ /* 0x0003ea0000000800 */
[C---:B---3--:R-:W-:Y:S07]  /*bc90*/  HMMA.16816.F32.BF16 R68, R104.reuse, R116, R68 ;  /* 0x000000746844723c */ /* 0x048fee0000041844 */
[--C-:B------:R-:W-:Y:S01]  /*bca0*/  FFMA.FTZ R116, R147, c[0x0][0x2d0], -R144.reuse ;  /* 0x0000b40093747a23 */ /* 0x100fe20000010890 */
[C---:B------:R-:W-:Y:S03]  /*bcb0*/  HMMA.16816.F32.BF16 R72, R104.reuse, R118, R72 ;  /* 0x000000766848723c */ /* 0x040fe60000041848 */
[----:B------:R3:W-:Y:S05]  /*bcc0*/  MUFU.EX2 R176, R116 ;  /* 0x0000007400b07308 */ /* 0x0007ea0000000800 */
[C---:B--2---:R-:W-:Y:S04]  /*bcd0*/  HMMA.16816.F32.BF16 R76, R104.reuse, R108, R76 ;  /* 0x0000006c684c723c */ /* 0x044fe8000004184c */
[--C-:B-1----:R-:W-:Y:S03]  /*bce0*/  FFMA.FTZ R112, R146, c[0x0][0x2d0], -R144.reuse ;  /* 0x0000b40092707a23 */ /* 0x102fe60000010890 */
[--C-:B------:R-:W-:Y:S01]  /*bcf0*/  FFMA.FTZ R108, R149, c[0x0][0x2d0], -R141.reuse ;  /* 0x0000b400956c7a23 */ /* 0x100fe2000001088d */
[C---:B------:R-:W-:Y:S01]  /*bd00*/  HMMA.16816.F32.BF16 R80, R104.reuse, R110, R80 ;  /* 0x0000006e6850723c */ /* 0x040fe20000041850 */
[----:B------:R1:W2:Y:S10]  /*bd10*/  MUFU.EX2 R174, R112 ;  /* 0x0000007000ae7308 */ /* 0x0002b40000000800 */
[----:B------:R4:W-:Y:S01]  /*bd20*/  MUFU.EX2 R170, R108 ;  /* 0x0000006c00aa7308 */ /* 0x0009e20000000800 */
[--C-:B---3--:R-:W-:Y:S09]  /*bd30*/  FFMA.FTZ R116, R148, c[0x0][0x2d0], -R144.reuse ;  /* 0x0000b40094747a23 */ /* 0x108ff20000010890 */
[----:B------:R3:W5:Y:S01]  /*bd40*/  MUFU.EX2 R173, R116 ;  /* 0x0000007400ad7308 */ /* 0x0007620000000800 */
[----:B-1----:R-:W1:Y:S01]  /*bd50*/  LDSM.16.MT88.4 R112, [R102+0x4000] ;  /* 0x004000006670783b */ /* 0x002e620000004200 */
[--C-:B----4-:R-:W-:Y:S08]  /*bd60*/  FFMA.FTZ R108, R151, c[0x0][0x2d0], -R141.reuse ;  /* 0x0000b400976c7a23 */ /* 0x110ff0000001088d */
[----:B------:R4:W1:Y:S01]  /*bd70*/  MUFU.EX2 R171, R108 ;  /* 0x0000006c00ab7308 */ /* 0x0008620000000800 */
[----:B---3--:R-:W3:Y:S01]  /*bd80*/  LDSM.16.MT88.4 R116, [R103+0x4000] ;  /* 0x004000006774783b */ /* 0x008ee20000004200 */
[--C-:B----4-:R-:W-:Y:S01]  /*bd90*/  FFMA.FTZ R108, R150, c[0x0][0x2d0], -R141.reuse ;  /* 0x0000b400966c7a23 */ /* 0x110fe2000001088d */
[C---:B-1----:R-:W-:Y:S06]  /*bda0*/  HMMA.16816.F32.BF16 R84, R104.reuse, R112, R84 ;  /* 0x000000706854723c */ /* 0x042fec0000041854 */
[----:B------:R-:W-:Y:S01]  /*bdb0*/  LDSM.16.MT88.4 R148, [R102+0x3800] ;  /* 0x003800006694783b */ /* 0x000fe20000004200 */
[----:B------:R1:W-:Y:S01]  /*bdc0*/  MUFU.EX2 R172, R108 ;  /* 0x0000006c00ac7308 */ /* 0x0003e20000000800 */
[--C-:B------:R-:W-:Y:S01]  /*bdd0*/  FFMA.FTZ R112, R153, c[0x0][0x2d0], -R141.reuse ;  /* 0x0000b40099707a23 */ /* 0x100fe2000001088d */
[C---:B------:R-:W-:Y:S08]  /*bde0*/  HMMA.16816.F32.BF16 R88, R104.reuse, R114, R88 ;  /* 0x000000726858723c */ /* 0x040ff00000041858 */
[----:B------:R4:W4:Y:S01]  /*bdf0*/  MUFU.EX2 R169, R112 ;  /* 0x0000007000a97308 */ /* 0x0009220000000800 */
[C---:B---3--:R-:W-:Y:S01]  /*be00*/  HMMA.16816.F32.BF16 R92, R104.reuse, R116, R92 ;  /* 0x00000074685c723c */ /* 0x048fe2000004185c */
[----:B-1----:R-:W1:Y:S07]  /*be10*/  LDSM.16.MT88.4 R108, [R3+0x800] ;  /* 0x00080000036c783b */ /* 0x002e6e0000004200 */
[----:B------:R-:W-:Y:S01]  /*be20*/  HMMA.16816.F32.BF16 R96, R104, R118, R96 ;  /* 0x000000766860723c */ /* 0x000fe20000041860 */
[----:B------:R-:W-:Y:S06]  /*be30*/  LDSM.16.MT88.4 R116, [R102+0x2800] ;  /* 0x002800006674783b */ /* 0x000fec0000004200 */
[----:B--2---:R-:W-:Y:S02]  /*be40*/  F2FP.BF16.PACK_AB R104, R174, R175 ;  /* 0x000000afae68723e */ /* 0x004fe400000010ff */
[----:B-----5:R-:W-:Y:S03]  /*be50*/  F2FP.BF16.PACK_AB R106, R173, R176 ;  /* 0x000000b0ad6a723e */ /* 0x020fe600000010ff */
[----:B------:R-:W-:Y:S01]  /*be60*/  F2FP.BF16.PACK_AB R105, R171, R170 ;  /* 0x000000aaab69723e */ /* 0x000fe200000010ff */
[----:B----4-:R-:W2:Y:S01]  /*be70*/  LDSM.16.MT88.4 R112, [R102+0x800] ;  /* 0x000800006670783b */ /* 0x010ea20000004200 */
[----:B------:R-:W-:Y:S07]  /*be80*/  F2FP.BF16.PACK_AB R107, R169, R172 ;  /* 0x000000aca96b723e */ /* 0x000fee00000010ff */
[C---:B-1----:R-:W-:Y:S08]  /*be90*/  HMMA.16816.F32.BF16 R4, R104.reuse, R108, R4 ;  /* 0x0000006c6804723c */ /* 0x042ff00000041804 */
[C---:B------:R-:W-:Y:S01]  /*bea0*/  HMMA.16816.F32.BF16 R8, R104.reuse, R110, R8 ;  /* 0x0000006e6808723c */ /* 0x040fe20000041808 */
[----:B------:R-:W1:Y:S07]  /*beb0*/  LDSM.16.MT88.4 R108, [R103+0x2800] ;  /* 0x00280000676c783b */ /* 0x000e6e0000004200 */
[C---:B------:R-:W-:Y:S07]  /*bec0*/  HMMA.16816.F32.BF16 R12, R104.reuse, R120, R12 ;  /* 0x00000078680c723c */ /* 0x040fee000004180c */
[--C-:B------:R-:W-:Y:S01]  /*bed0*/  FFMA.FTZ R120, R154, c[0x0][0x2d0], -R144.reuse ;  /* 0x0000b4009a787a23 */ /* 0x100fe20000010890 */
[C---:B------:R-:W-:Y:S03]  /*bee0*/  HMMA.16816.F32.BF16 R16, R104.reuse, R122, R16 ;  /* 0x0000007a6810723c */ /* 0x040fe60000041810 */
[----:B------:R3:W-:Y:S05]  /*bef0*/  MUFU.EX2 R168, R120 ;  /* 0x0000007800a87308 */ /* 0x0007ea0000000800 */
[C---:B--2---:R-:W-:Y:S08]  /*bf00*/  HMMA.16816.F32.BF16 R20, R104.reuse, R112, R20 ;  /* 0x000000706814723c */ /* 0x044ff00000041814 */
[C---:B------:R-:W-:Y:S01]  /*bf10*/  HMMA.16816.F32.BF16 R24, R104.reuse, R114, R24 ;  /* 0x000000726818723c */ /* 0x040fe20000041818 */
[----:B------:R-:W2:Y:S07]  /*bf20*/  LDSM.16.MT88.4 R112, [R3+0x4800] ;  /* 0x004800000370783b */ /* 0x000eae0000004200 */
        /* <DEDUP_REMOVED lines=10> */
[C---:B------:R-:W-:Y:S07]  /*bfd0*/  HMMA.16816.F32.BF16 R52, R104.reuse, R116, R52 ;  /* 0x000000746834723c */ /* 0x040fee0000041834 */
[--C-:B------:R-:W-:Y:S01]  /*bfe0*/  FFMA.FTZ R116, R157, c[0x0][0x2d0], -R144.reuse ;  /* 0x0000b4009d747a23 */ /* 0x100fe20000010890 */
[C---:B------:R-:W-:Y:S03]  /*bff0*/  HMMA.16816.F32.BF16 R56, R104.reuse, R118, R56 ;  /* 0x000000766838723c */ /* 0x040fe60000041838 */
[----:B------:R4:W5:Y:S05]  /*c000*/  MUFU.EX2 R167, R116 ;  /* 0x0000007400a77308 */ /* 0x00096a0000000800 */
[C---:B-1----:R-:W-:Y:S07]  /*c010*/  HMMA.16816.F32.BF16 R60, R104.reuse, R108, R60 ;  /* 0x0000006c683c723c */ /* 0x042fee000004183c */
[--C-:B------:R-:W-:Y:S01]  /*c020*/  FFMA.FTZ R108, R156, c[0x0][0x2d0], -R144.reuse ;  /* 0x0000b4009c6c7a23 */ /* 0x100fe20000010890 */
[C---:B------:R-:W-:Y:S03]  /*c030*/  HMMA.16816.F32.BF16 R64, R104.reuse, R110, R64 ;  /* 0x0000006e6840723c */ /* 0x040fe60000041840 */
[----:B------:R1:W-:Y:S05]  /*c040*/  MUFU.EX2 R165, R108 ;  /* 0x0000006c00a57308 */ /* 0x0003ea0000000800 */
[C---:B--2---:R-:W-:Y:S04]  /*c050*/  HMMA.16816.F32.BF16 R68, R104.reuse, R112, R68 ;  /* 0x000000706844723c */ /* 0x044fe80000041844 */
[--C-:B----4-:R-:W-:Y:S03]  /*c060*/  FFMA.FTZ R116, R155, c[0x0][0x2d0], -R144.reuse ;  /* 0x0000b4009b747a23 */ /* 0x110fe60000010890 */
[--C-:B------:R-:W-:Y:S01]  /*c070*/  FFMA.FTZ R112, R160, c[0x0][0x2d0], -R141.reuse ;  /* 0x0000b400a0707a23 */ /* 0x100fe2000001088d */
[C---:B------:R-:W-:Y:S01]  /*c080*/  HMMA.16816.F32.BF16 R72, R104.reuse, R114, R72 ;  /* 0x000000726848723c */ /* 0x040fe20000041848 */
[----:B------:R2:W4:Y:S07]  /*c090*/  MUFU.EX2 R166, R116 ;  /* 0x0000007400a67308 */ /* 0x00052e0000000800 */
[C---:B---3--:R-:W-:Y:S03]  /*c0a0*/  HMMA.16816.F32.BF16 R76, R104.reuse, R120, R76 ;  /* 0x00000078684c723c */ /* 0x048fe6000004184c */
[----:B------:R3:W-:Y:S01]  /*c0b0*/  MUFU.EX2 R163, R112 ;  /* 0x0000007000a37308 */ /* 0x0007e20000000800 */
[--C-:B-1----:R-:W-:Y:S03]  /*c0c0*/  FFMA.FTZ R108, R158, c[0x0][0x2d0], -R141.reuse ;  /* 0x0000b4009e6c7a23 */ /* 0x102fe6000001088d */
[--C-:B------:R-:W-:Y:S01]  /*c0d0*/  FFMA.FTZ R120, R161, c[0x0][0x2d0], -R141.reuse ;  /* 0x0000b400a1787a23 */ /* 0x100fe2000001088d */
[C---:B------:R-:W-:Y:S05]  /*c0e0*/  HMMA.16816.F32.BF16 R80, R104.reuse, R122, R80 ;  /* 0x0000007a6850723c */ /* 0x040fea0000041850 */
[----:B------:R1:W1:Y:S01]  /*c0f0*/  MUFU.EX2 R164, R108 ;  /* 0x0000006c00a47308 */ /* 0x0002620000000800 */
[----:B--2---:R-:W2:Y:S09]  /*c100*/  LDSM.16.MT88.4 R116, [R102+0x4800] ;  /* 0x004800006674783b */ /* 0x004eb20000004200 */
[----:B------:R4:W-:Y:S01]  /*c110*/  MUFU.EX2 R161, R120 ;  /* 0x0000007800a17308 */ /* 0x0009e20000000800 */
[--C-:B---3--:R-:W-:Y:S09]  /*c120*/  FFMA.FTZ R112, R159, c[0x0][0x2d0], -R141.reuse ;  /* 0x0000b4009f707a23 */ /* 0x108ff2000001088d */
[----:B------:R3:W2:Y:S01]  /*c130*/  MUFU.EX2 R162, R112 ;  /* 0x0000007000a27308 */ /* 0x0006a20000000800 */
[----:B-1----:R-:W1:Y:S08]  /*c140*/  LDSM.16.MT88.4 R108, [R103+0x4800] ;  /* 0x00480000676c783b */ /* 0x002e700000004200 */
[----:B----4-:R-:W-:Y:S01]  /*c150*/  LDSM.16.MT88.4 R120, [R102+0x1000] ;  /* 0x001000006678783b */ /* 0x010fe20000004200 */
[C---:B--2---:R-:W-:Y:S07]  /*c160*/  HMMA.16816.F32.BF16 R84, R104.reuse, R116, R84 ;  /* 0x000000746854723c */ /* 0x044fee0000041854 */
[----:B---3--:R-:W2:Y:S01]  /*c170*/  LDSM.16.MT88.4 R112, [R3+0x1000] ;  /* 0x001000000370783b */ /* 0x008ea20000004200 */
[C---:B------:R-:W-:Y:S07]  /*c180*/  HMMA.16816.F32.BF16 R88, R104.reuse, R118, R88 ;  /* 0x000000766858723c */ /* 0x040fee0000041858 */
[----:B------:R-:W3:Y:S01]  /*c190*/  LDSM.16.MT88.4 R116, [R102+0x3000] ;  /* 0x003000006674783b */ /* 0x000ee20000004200 */
[C---:B-1----:R-:W-:Y:S08]  /*c1a0*/  HMMA.16816.F32.BF16 R92, R104.reuse, R108, R92 ;  /* 0x0000006c685c723c */ /* 0x042ff0000004185c */
[----:B------:R-:W-:Y:S01]  /*c1b0*/  HMMA.16816.F32.BF16 R96, R104, R110, R96 ;  /* 0x0000006e6860723c */ /* 0x000fe20000041860 */
[----:B------:R-:W1:Y:S06]  /*c1c0*/  LDSM.16.MT88.4 R108, [R103+0x3000] ;  /* 0x00300000676c783b */ /* 0x000e6c0000004200 */
[----:B-----5:R-:W-:Y:S02]  /*c1d0*/  F2FP.BF16.PACK_AB R104, R167, R168 ;  /* 0x000000a8a768723e */ /* 0x020fe400000010ff */
[----:B------:R-:W-:Y:S03]  /*c1e0*/  F2FP.BF16.PACK_AB R106, R165, R166 ;  /* 0x000000a6a56a723e */ /* 0x000fe600000010ff */
        /* <DEDUP_REMOVED lines=14> */
[----:B----4-:R-:W-:Y:S07]  /*c2d0*/  LDSM.16.MT88.4 R124, [R102+0x1800] ;  /* 0x00180000667c783b */ /* 0x010fee0000004200 */
[C---:B------:R-:W-:Y:S08]  /*c2e0*/  HMMA.16816.F32.BF16 R32, R104.reuse, R130, R32 ;  /* 0x000000826820723c */ /* 0x040ff00000041820 */
[C---:B------:R-:W-:Y:S01]  /*c2f0*/  HMMA.16816.F32.BF16 R36, R104.reuse, R132, R36 ;  /* 0x000000846824723c */ /* 0x040fe20000041824 */
[----:B-----5:R-:W4:Y:S07]  /*c300*/  LDSM.16.MT88.4 R120, [R152+0x5000] ;  /* 0x005000009878783b */ /* 0x020f2e0000004200 */
[C---:B------:R-:W-:Y:S01]  /*c310*/  HMMA.16816.F32.BF16 R40, R104.reuse, R134, R40 ;  /* 0x000000866828723c */ /* 0x040fe20000041828 */
[----:B------:R-:W-:Y:S07]  /*c320*/  LDSM.16.MT88.4 R132, [R103+0x1800] ;  /* 0x001800006784783b */ /* 0x000fee0000004200 */
[C---:B------:R-:W-:Y:S08]  /*c330*/  HMMA.16816.F32.BF16 R44, R104.reuse, R136, R44 ;  /* 0x00000088682c723c */ /* 0x040ff0000004182c */
[C---:B------:R-:W-:Y:S08]  /*c340*/  HMMA.16816.F32.BF16 R48, R104.reuse, R138, R48 ;  /* 0x0000008a6830723c */ /* 0x040ff00000041830 */
[C---:B---3--:R-:W-:Y:S07]  /*c350*/  HMMA.16816.F32.BF16 R52, R104.reuse, R116, R52 ;  /* 0x000000746834723c */ /* 0x048fee0000041834 */
        /* <DEDUP_REMOVED lines=8> */
[----:B---3--:R-:W-:Y:S01]  /*c3e0*/  FFMA.FTZ R116, R203, c[0x0][0x2d0], -R144 ;  /* 0x0000b400cb747a23 */ /* 0x008fe20000010890 */
[----:B-----5:R-:W-:Y:S01]  /*c3f0*/  F2FP.BF16.PACK_AB R136, R159, R160 ;  /* 0x000000a09f88723e */ /* 0x020fe200000010ff */
[----:B------:R-:W-:Y:S01]  /*c400*/  LDSM.16.MT88.4 R144, [R152+0x3800] ;  /* 0x003800009890783b */ /* 0x000fe20000004200 */
[--C-:B------:R-:W-:Y:S01]  /*c410*/  FFMA.FTZ R112, R208, c[0x0][0x2d0], -R141.reuse ;  /* 0x0000b400d0707a23 */ /* 0x100fe2000001088d */
[C---:B------:R-:W-:Y:S01]  /*c420*/  HMMA.16816.F32.BF16 R72, R104.reuse, R114, R72 ;  /* 0x000000726848723c */ /* 0x040fe20000041848 */
[----:B------:R2:W3:Y:S07]  /*c430*/  MUFU.EX2 R158, R116 ;  /* 0x00000074009e7308 */ /* 0x0004ee0000000800 */
[C---:B----4-:R-:W-:Y:S03]  /*c440*/  HMMA.16816.F32.BF16 R76, R104.reuse, R120, R76 ;  /* 0x00000078684c723c */ /* 0x050fe6000004184c */
[----:B------:R4:W5:Y:S01]  /*c450*/  MUFU.EX2 R155, R112 ;  /* 0x00000070009b7308 */ /* 0x0009620000000800 */
[----:B-1----:R-:W-:Y:S03]  /*c460*/  LDSM.16.MT88.4 R108, [R103+0x5000] ;  /* 0x00500000676c783b */ /* 0x002fe60000004200 */
[--C-:B------:R-:W-:Y:S01]  /*c470*/  FFMA.FTZ R120, R206, c[0x0][0x2d0], -R141.reuse ;  /* 0x0000b400ce787a23 */ /* 0x100fe2000001088d */
[C---:B------:R-:W-:Y:S05]  /*c480*/  HMMA.16816.F32.BF16 R80, R104.reuse, R122, R80 ;  /* 0x0000007a6850723c */ /* 0x040fea0000041850 */
[----:B------:R1:W-:Y:S01]  /*c490*/  MUFU.EX2 R153, R120 ;  /* 0x0000007800997308 */ /* 0x0003e20000000800 */
[----:B--2---:R-:W2:Y:S01]  /*c4a0*/  LDSM.16.MT88.4 R116, [R102+0x5000] ;  /* 0x005000006674783b */ /* 0x004ea20000004200 */
[----:B---3--:R-:W-:Y:S01]  /*c4b0*/  F2FP.BF16.PACK_AB R138, R157, R158 ;  /* 0x0000009e9d8a723e */ /* 0x008fe200000010ff */
[----:B----4-:R-:W-:Y:S01]  /*c4c0*/  FFMA.FTZ R112, R205, c[0x0][0x2d0], -R141 ;  /* 0x0000b400cd707a23 */ /* 0x010fe2000001088d */
[----:B-----5:R-:W-:Y:S05]  /*c4d0*/  F2FP.BF16.PACK_AB R137, R155, R156 ;  /* 0x0000009c9b89723e */ /* 0x020fea00000010ff */
[----:B------:R-:W-:Y:S01]  /*c4e0*/  LDSM.16.MT88.4 R140, [R3+0x3800] ;  /* 0x00380000038c783b */ /* 0x000fe20000004200 */
[----:B------:R3:W4:Y:S07]  /*c4f0*/  MUFU.EX2 R154, R112 ;  /* 0x00000070009a7308 */ /* 0x00072e0000000800 */
[----:B-1----:R-:W-:Y:S08]  /*c500*/  LDSM.16.MT88.4 R120, [R152+0x1800] ;  /* 0x001800009878783b */ /* 0x002ff00000004200 */
[----:B---3--:R-:W1:Y:S01]  /*c510*/  LDSM.16.MT88.4 R112, [R3+0x1800] ;  /* 0x001800000370783b */ /* 0x008e620000004200 */
[----:B----4-:R-:W-:Y:S01]  /*c520*/  F2FP.BF16.PACK_AB R139, R153, R154 ;  /* 0x0000009a998b723e */ /* 0x010fe200000010ff */
[C---:B--2---:R-:W-:Y:S08]  /*c530*/  HMMA.16816.F32.BF16 R84, R104.reuse, R116, R84 ;  /* 0x000000746854723c */ /* 0x044ff00000041854 */
[C---:B------:R-:W-:Y:S08]  /*c540*/  HMMA.16816.F32.BF16 R88, R104.reuse, R118, R88 ;  /* 0x000000766858723c */ /* 0x040ff00000041858 */
[C---:B------:R-:W-:Y:S08]  /*c550*/  HMMA.16816.F32.BF16 R92, R104.reuse, R108, R92 ;  /* 0x0000006c685c723c */ /* 0x040ff0000004185c */
[----:B------:R-:W-:Y:S08]  /*c560*/  HMMA.16816.F32.BF16 R96, R104, R110, R96 ;  /* 0x0000006e6860723c */ /* 0x000ff00000041860 */
[C---:B-1----:R-:W-:Y:S01]  /*c570*/  HMMA.16816.F32.BF16 R104, R136.reuse, R112, R4 ;  /* 0x000000708868723c */ /* 0x042fe20000041804 */
[----:B------:R-:W1:Y:S07]  /*c580*/  LDSM.16.MT88.4 R4, [R103+0x3800] ;  /* 0x003800006704783b */ /* 0x000e6e0000004200 */
[C---:B------:R-:W-:Y:S01]  /*c590*/  HMMA.16816.F32.BF16 R108, R136.reuse, R114, R8 ;  /* 0x00000072886c723c */ /* 0x040fe20000041808 */
[----:B------:R2:W3:Y:S07]  /*c5a0*/  LDSM.16.MT88.4 R8, [R3+0x5800] ;  /* 0x005800000308783b */ /* 0x0004ee0000004200 */
[C---:B------:R-:W-:Y:S01]  /*c5b0*/  HMMA.16816.F32.BF16 R112, R136.reuse, R120, R12 ;  /* 0x000000788870723c */ /* 0x040fe2000004180c */
[----:B------:R-:W4:Y:S07]  /*c5c0*/  LDSM.16.MT88.4 R12, [R152+0x5800] ;  /* 0x00580000980c783b */ /* 0x000f2e0000004200 */
[C---:B------:R-:W-:Y:S07]  /*c5d0*/  HMMA.16816.F32.BF16 R116, R136.reuse, R122, R16 ;  /* 0x0000007a8874723c */ /* 0x040fee0000041810 */
[----:B------:R-:W-:Y:S01]  /*c5e0*/  FFMA.FTZ R16, R2, R212, R179 ;  /* 0x000000d402107223 */ /* 0x000fe200000100b3 */
[C---:B------:R-:W-:Y:S04]  /*c5f0*/  HMMA.16816.F32.BF16 R120, R136.reuse, R124, R20 ;  /* 0x0000007c8878723c */ /* 0x040fe80000041814 */
[----:B--2---:R-:W-:Y:S01]  /*c600*/  IADD3 R3, R197, -0x2, RZ ;  /* 0xfffffffec5037810 */ /* 0x004fe20007ffe0ff */
[----:B------:R-:W-:Y:S03]  /*c610*/  FADD.FTZ R16, R182, R16 ;  /* 0x00000010b6107221 */ /* 0x000fe60000010000 */
[C---:B------:R-:W-:Y:S03]  /*c620*/  HMMA.16816.F32.BF16 R124, R136.reuse, R126, R24 ;  /* 0x0000007e887c723c */ /* 0x040fe60000041818 */
[C---:B------:R-:W-:Y:S05]  /*c630*/  ISETP.GE.AND P6, PT, R3.reuse, R200, PT ;  /* 0x000000c80300720c */ /* 0x040fea0003fc6270 */
[C---:B------:R-:W-:Y:S08]  /*c640*/  HMMA.16816.F32.BF16 R128, R136.reuse, R132, R28 ;  /* 0x000000848880723c */ /* 0x040ff0000004181c */
[C---:B------:R-:W-:Y:S01]  /*c650*/  HMMA.16816.F32.BF16 R132, R136.reuse, R134, R32 ;  /* 0x000000868884723c */ /* 0x040fe20000041820 */
[----:B------:R-:W-:Y:S03]  /*c660*/  @P6 MOV R20, c[0x0][0x1e4] ;  /* 0x0000790000146a02 */ /* 0x000fe60000000f00 */
[----:B------:R-:W-:Y:S04]  /*c670*/  @P6 SHF.R.S32.HI R2, RZ, 0x1f, R3 ;  /* 0x0000001fff026819 */ /* 0x000fe80000011403 */
[C---:B------:R-:W-:Y:S04]  /*c680*/  HMMA.16816.F32.BF16 R36, R136.reuse, R140, R36 ;  /* 0x0000008c8824723c */ /* 0x040fe80000041824 */
[----:B------:R-:W-:Y:S04]  /*c690*/  @P6 IMAD R2, R2, c[0x0][0x1e0], RZ ;  /* 0x0000780002026a24 */ /* 0x000fe800078e02ff */
        /* <DEDUP_REMOVED lines=8> */
[C---:B---3--:R-:W-:Y:S07]  /*c720*/  HMMA.16816.F32.BF16 R68, R136.reuse, R8, R68 ;  /* 0x000000088844723c */ /* 0x048fee0000041844 */
[----:B------:R-:W-:Y:S01]  /*c730*/  FADD.FTZ R9, R178, R0 ;  /* 0x00000000b2097221 */ /* 0x000fe20000010000 */
[C---:B------:R-:W-:Y:S04]  /*c740*/  HMMA.16816.F32.BF16 R72, R136.reuse, R10, R72 ;  /* 0x0000000a8848723c */ /* 0x040fe80000041848 */
[C---:B------:R-:W-:Y:S02]  /*c750*/  @P6 IMAD R8, R3.reuse, c[0x0][0x1e4], R2 ;  /* 0x0000790003086a24 */ /* 0x040fe400078e0202 */
[----:B------:R-:W-:Y:S02]  /*c760*/  @P6 IMAD.WIDE.U32 R2, R3, c[0x0][0x1e0], RZ ;  /* 0x0000780003026a25 */ /* 0x000fe400078e00ff */
[C---:B----4-:R-:W-:Y:S04]  /*c770*/  HMMA.16816.F32.BF16 R76, R136.reuse, R12, R76 ;  /* 0x0000000c884c723c */ /* 0x050fe8000004184c */
[----:B------:R-:W-:Y:S02]  /*c780*/  FADD.FTZ R9, R180, R9 ;  /* 0x00000009b4097221 */ /* 0x000fe40000010000 */
[----:B------:R-:W-:Y:S01]  /*c790*/  FADD.FTZ R0, R183, R16 ;  /* 0x00000010b7007221 */ /* 0x000fe20000010000 */
[----:B------:R-:W-:Y:S01]  /*c7a0*/  @P6 MOV R13, c[0x0][0x1e0] ;  /* 0x00007800000d6a02 */ /* 0x000fe20000000f00 */
[----:B------:R-:W-:Y:S01]  /*c7b0*/  FADD.FTZ R9, R181, R9 ;  /* 0x00000009b5097221 */ /* 0x000fe20000010000 */
[C---:B------:R-:W-:Y:S03]  /*c7c0*/  HMMA.16816.F32.BF16 R80, R136.reuse, R14, R80 ;  /* 0x0000000e8850723c */ /* 0x040fe60000041850 */
[----:B------:R-:W-:Y:S01]  /*c7d0*/  FADD.FTZ R16, R199, R0 ;  /* 0x00000000c7107221 */ /* 0x000fe20000010000 */
[----:B------:R-:W-:Y:S02]  /*c7e0*/  @P6 IADD3 R0, R3, R8, RZ ;  /* 0x0000000803006210 */ /* 0x000fe40007ffe0ff */
[C---:B------:R-:W-:Y:S01]  /*c7f0*/  @P6 SHF.L.U32 R3, R2.reuse, 0x6, RZ ;  /* 0x0000000602036819 */ /* 0x040fe200000006ff */
[----:B------:R-:W-:Y:S01]  /*c800*/  FADD.FTZ R8, R175, R16 ;  /* 0x00000010af087221 */ /* 0x000fe20000010000 */
[----:B------:R-:W-:Y:S01]  /*c810*/  @P6 SHF.L.U64.HI R2, R2, 0x6, R0 ;  /* 0x0000000602026819 */ /* 0x000fe20000010200 */
[----:B------:R-:W-:Y:S01]  /*c820*/  FADD.FTZ R16, R170, R9 ;  /* 0x00000009aa107221 */ /* 0x000fe20000010000 */
[C---:B-1----:R-:W-:Y:S03]  /*c830*/  HMMA.16816.F32.BF16 R84, R136.reuse, R4, R84 ;  /* 0x000000048854723c */ /* 0x042fe60000041854 */
[----:B------:R-:W-:Y:S01]  /*c840*/  @P6 IADD3 R0, P5, R3, R218, RZ ;  /* 0x000000da03006210 */ /* 0x000fe20007fbe0ff */
[----:B------:R-:W-:Y:S01]  /*c850*/  FADD.FTZ R18, R171, R16 ;  /* 0x00000010ab127221 */ /* 0x000fe20000010000 */
[C---:B------:R-:W-:Y:S01]  /*c860*/  @P6 LEA R19, P0, R13.reuse, R3, 0x5 ;  /* 0x000000030d136211 */ /* 0x040fe200078028ff */
[----:B------:R-:W-:Y:S01]  /*c870*/  FADD.FTZ R17, R174, R8 ;  /* 0x00000008ae117221 */ /* 0x000fe20000010000 */
[----:B------:R-:W-:Y:S01]  /*c880*/  @P6 LEA R12, P4, R0, c[0x0][0x1c8], 0x1 ;  /* 0x00007200000c6a11 */ /* 0x000fe200078808ff */
[----:B------:R-:W1:Y:S01]  /*c890*/  LDSM.16.MT88.4 R8, [R103+0x5800] ;  /* 0x005800006708783b */ /* 0x000e620000004200 */
[-C--:B------:R-:W-:Y:S01]  /*c8a0*/  @P6 IADD3.X R16, R2, R217.reuse, RZ, P5, !PT ;  /* 0x000000d902106210 */ /* 0x080fe20002ffe4ff */
[C---:B------:R-:W-:Y:S03]  /*c8b0*/  HMMA.16816.F32.BF16 R88, R136.reuse, R6, R88 ;  /* 0x000000068858723c */ /* 0x040fe60000041858 */
[----:B------:R-:W-:Y:S01]  /*c8c0*/  @P6 LEA.HI.X R3, R13, R2, R20, 0x5, P0 ;  /* 0x000000020d036211 */ /* 0x000fe200000f2c14 */
[----:B------:R-:W-:Y:S01]  /*c8d0*/  FADD.FTZ R17, R176, R17 ;  /* 0x00000011b0117221 */ /* 0x000fe20000010000 */
[----:B------:R-:W-:Y:S01]  /*c8e0*/  @P6 LEA.HI.X R13, R0, c[0x0][0x1cc], R16, 0x1, P4 ;  /* 0x00007300000d6a11 */ /* 0x000fe200020f0c10 */
[----:B------:R-:W-:Y:S01]  /*c8f0*/  FADD.FTZ R0, R172, R18 ;  /* 0x00000012ac007221 */ /* 0x000fe20000010000 */
[C---:B------:R-:W-:Y:S01]  /*c900*/  ISETP.GE.AND P0, PT, R198.reuse, 0x1, PT ;  /* 0x00000001c600780c */ /* 0x040fe20003f06270 */
[----:B------:R-:W-:Y:S01]  /*c910*/  FADD.FTZ R15, R173, R17 ;  /* 0x00000011ad0f7221 */ /* 0x000fe20000010000 */
[----:B------:R-:W-:Y:S02]  /*c920*/  IADD3 R2, R198, 0x1, RZ ;  /* 0x00000001c6027810 */ /* 0x000fe40007ffe0ff */
[----:B------:R-:W-:Y:S01]  /*c930*/  @P6 ISETP.GE.AND P4, PT, R210, c[0x0][0x1d4], PT ;  /* 0x00007500d2006a0c */ /* 0x000fe20003f86270 */
[----:B------:R-:W-:Y:S01]  /*c940*/  FADD.FTZ R14, R169, R0 ;  /* 0x00000000a90e7221 */ /* 0x000fe20000010000 */
[----:B------:R-:W-:Y:S01]  /*c950*/  @P6 IADD3 R0, P5, R19, R218, RZ ;  /* 0x000000da13006210 */ /* 0x000fe20007fbe0ff */
[----:B------:R-:W-:Y:S01]  /*c960*/  FADD.FTZ R5, R168, R15 ;  /* 0x0000000fa8057221 */ /* 0x000fe20000010000 */
[----:B------:R-:W-:Y:S01]  /*c970*/  SEL R198, R2, RZ, !P0 ;  /* 0x000000ff02c67207 */ /* 0x000fe20004000000 */
[----:B------:R-:W-:Y:S01]  /*c980*/  FADD.FTZ R4, R164, R14 ;  /* 0x0000000ea4047221 */ /* 0x000fe20000010000 */
[----:B------:R-:W-:Y:S01]  /*c990*/  @P6 IADD3.X R3, R3, R217, RZ, P5, !PT ;  /* 0x000000d903036210 */ /* 0x000fe20002ffe4ff */
[----:B------:R-:W-:Y:S01]  /*c9a0*/  FADD.FTZ R14, R167, R5 ;  /* 0x00000005a70e7221 */ /* 0x000fe20000010000 */
[----:B------:R-:W-:Y:S01]  /*c9b0*/  @P6 LEA R2, P5, R0, c[0x0][0x1c8], 0x1 ;  /* 0x0000720000026a11 */ /* 0x000fe200078a08ff */
[----:B------:R-:W-:Y:S01]  /*c9c0*/  FADD.FTZ R5, R163, R4 ;  /* 0x00000004a3057221 */ /* 0x000fe20000010000 */
[----:B------:R-:W-:Y:S01]  /*c9d0*/  @P6 ISETP.GE.AND P0, PT, R209, c[0x0][0x1d4], PT ;  /* 0x00007500d1006a0c */ /* 0x000fe20003f06270 */
[----:B------:R-:W-:Y:S01]  /*c9e0*/  FADD.FTZ R4, R166, R14 ;  /* 0x0000000ea6047221 */ /* 0x000fe20000010000 */
[----:B------:R-:W-:Y:S01]  /*c9f0*/  @P6 LEA.HI.X R3, R0, c[0x0][0x1cc], R3, 0x1, P5 ;  /* 0x0000730000036a11 */ /* 0x000fe200028f0c03 */
[----:B------:R-:W-:Y:S02]  /*ca00*/  @P6 IMAD R0, R198, 0x6000, R224 ;  /* 0x00006000c6006824 */ /* 0x000fe400078e02e0 */
[----:B------:R-:W-:Y:S02]  /*ca10*/  FADD.FTZ R6, R162, R5 ;  /* 0x00000005a2067221 */ /* 0x000fe40000010000 */
[----:B------:R-:W-:Y:S01]  /*ca20*/  FADD.FTZ R5, R165, R4 ;  /* 0x00000004a5057221 */ /* 0x000fe20000010000 */
[----:B------:R-:W-:Y:S01]  /*ca30*/  @!PT LDS RZ, [RZ] ;  /* 0x00000000fffff984 */ /* 0x000fe20000000800 */
[----:B------:R-:W-:Y:S01]  /*ca40*/  @!PT LDS RZ, [RZ] ;  /* 0x00000000fffff984 */ /* 0x000fe20000000800 */
[----:B------:R-:W-:Y:S01]  /*ca50*/  @!PT LDS RZ, [RZ] ;  /* 0x00000000fffff984 */ /* 0x000fe20000000800 */
[----:B------:R2:W-:Y:S01]  /*ca60*/  @P6 LDGSTS.E.BYPASS.LTC128B.128 [R0], [R12.64], !P4 ;  /* 0x000000000c006fae */ /* 0x0005e2000e101d48 */
[----:B------:R-:W-:Y:S07]  /*ca70*/  FADD.FTZ R4, R161, R6 ;  /* 0x00000006a1047221 */ /* 0x000fee0000010000 */
[----:B------:R2:W-:Y:S01]  /*ca80*/  @P6 LDGSTS.E.BYPASS.LTC128B.128 [R0+0x2000], [R12.64+0x80], !P0 ;  /* 0x020000800c006fae */ /* 0x0005e2000c101d48 */
[C---:B-1----:R-:W-:Y:S07]  /*ca90*/  HMMA.16816.F32.BF16 R92, R136.reuse, R8, R92 ;  /* 0x00000008885c723c */ /* 0x042fee000004185c */
[----:B------:R2:W-:Y:S01]  /*caa0*/  @P6 LDGSTS.E.BYPASS.LTC128B.128 [R0+0x4000], [R12.64+0x100], !P3 ;  /* 0x040001000c006fae */ /* 0x0005e2000d901d48 */
[----:B------:R-:W-:Y:S07]  /*cab0*/  HMMA.16816.F32.BF16 R96, R136, R10, R96 ;  /* 0x0000000a8860723c */ /* 0x000fee0000041860 */
[----:B------:R1:W-:Y:S01]  /*cac0*/  @P6 LDGSTS.E.BYPASS.LTC128B.128 [R0+0x1000], [R2.64], !P4 ;  /* 0x0100000002006fae */ /* 0x0003e2000e101d48 */
[----:B------:R-:W-:Y:S07]  /*cad0*/  ISETP.GE.AND P4, PT, R185, 0x1, PT ;  /* 0x00000001b900780c */ /* 0x000fee0003f86270 */
[----:B------:R1:W-:Y:S01]  /*cae0*/  @P6 LDGSTS.E.BYPASS.LTC128B.128 [R0+0x3000], [R2.64+0x80], !P0 ;  /* 0x0300008002006fae */ /* 0x0003e2000c101d48 */
[----:B------:R-:W-:Y:S02]  /*caf0*/  ISETP.GT.AND P0, PT, R197, R223, PT ;  /* 0x000000dfc500720c */ /* 0x000fe40003f04270 */
[----:B------:R-:W-:Y:S05]  /*cb00*/  MOV R197, R196 ;  /* 0x000000c400c57202 */ /* 0x000fea0000000f00 */
[----:B------:R1:W-:Y:S08]  /*cb10*/  @P6 LDGSTS.E.BYPASS.LTC128B.128 [R0+0x5000], [R2.64+0x100], !P3 ;  /* 0x0500010002006fae */ /* 0x0003f0000d901d48 */
[----:B------:R-:W0:Y:S01]  /*cb20*/  LDGDEPBAR ;  /* 0x00000000000079af */ /* 0x000e220000000000 */
[----:B-1----:R-:W-:Y:S02]  /*cb30*/  FADD.FTZ R2, R160, R5 ;  /* 0x00000005a0027221 */ /* 0x002fe40000010000 */
[----:B--2---:R-:W-:Y:S02]  /*cb40*/  FADD.FTZ R0, R156, R4 ;  /* 0x000000049c007221 */ /* 0x004fe40000010000 */
        /* <DEDUP_REMOVED lines=11> */
.L_x_1687:
[----:B------:R-:W-:-:S13]  /*cc00*/  ISETP.GE.AND P0, PT, R196, R200, PT ;  /* 0x000000c8c400720c */ /* 0x000fda0003f06270 */
[----:B------:R-:W-:Y:S05]  /*cc10*/  @!P0 BRA `(.L_x_1689) ;  /* 0x0000375000008947 */ /* 0x000fea0003800000 */
[----:B------:R-:W-:Y:S02]  /*cc20*/  MOV R3, R100 ;  /* 0x0000006400037202 */ /* 0x000fe40000000f00 */
[----:B------:R-:W-:Y:S02]  /*cc30*/  MOV R2, R101 ;  /* 0x0000006500027202 */ /* 0x000fe40000000f00 */
.L_x_1698:
        /* <DEDUP_REMOVED lines=293> */
.L_x_1692:
[----:B------:R-:W-:Y:S04]  /*de90*/  MOV R10, c[0x0][0x32c] ;  /* 0x0000cb00000a7a02 */ /* 0x000fe80000000f00 */
[----:B------:R-:W-:Y:S11]  /*dea0*/  ISETP.NE.AND P0, PT, R10, 0x1, PT ;  /* 0x000000010a00780c */ /* 0x000ff60003f05270 */
[----:B------:R-:W-:Y:S02]  /*deb0*/  @!UPT UIADD3 URZ, URZ, URZ, URZ ;  /* 0x0000003f3f3ff290 */ /* 0x000fe4000fffe03f */
[----:B------:R-:W-:Y:S05]  /*dec0*/  @P0 IMAD.HI.U32 R10, R5, c[0x0][0x330], RZ ;  /* 0x0000cc00050a0a27 */ /* 0x000fea00078e00ff */
[----:B------:R-:W-:Y:S02]  /*ded0*/  @P0 SHF.R.U32.HI R5, RZ, c[0x0][0x334], R10 ;  /* 0x0000cd00ff050a19 */ /* 0x000fe4000001160a */
.L_x_1693:
[----:B------:R-:W-:Y:S05]  /*dee0*/  BSYNC B0 ;  /* 0x0000000000007941 */ /* 0x000fea0003800000 */
.L_x_1691:
[----:B------:R-:W-:Y:S04]  /*def0*/  IMAD R5, R5, c[0x0][0x32c], -R7 ;  /* 0x0000cb0005057a24 */ /* 0x000fe800078e0a07 */
[----:B------:R-:W-:Y:S05]  /*df00*/  IMAD.IADD R5, R5, 0x1, -R214 ;  /* 0x0000000105057824 */ /* 0x000fea00078e0ad6 */
[----:B------:R-:W-:Y:S02]  /*df10*/  IADD3 R10, R5, c[0x0][0x32c], RZ ;  /* 0x0000cb00050a7a10 */ /* 0x000fe40007ffe0ff */
[----:B------:R-:W-:Y:S02]  /*df20*/  IMNMX R0, R0, R5, !PT ;  /* 0x0000000500007217 */ /* 0x000fe40007800200 */
[----:B------:R-:W-:Y:S02]  /*df30*/  IMNMX R4, R4, R10, PT ;  /* 0x0000000a04047217 */ /* 0x000fe40003800200 */
.L_x_1690:
        /* <DEDUP_REMOVED lines=66> */
.L_x_1696:
[----:B------:R-:W-:Y:S04]  /*e360*/  MOV R6, c[0x0][0x32c] ;  /* 0x0000cb0000067a02 */ /* 0x000fe80000000f00 */
[----:B------:R-:W-:Y:S11]  /*e370*/  ISETP.NE.AND P4, PT, R6, 0x1, PT ;  /* 0x000000010600780c */ /* 0x000ff60003f85270 */
[----:B------:R-:W-:Y:S02]  /*e380*/  @!UPT UIADD3 URZ, URZ, URZ, URZ ;  /* 0x0000003f3f3ff290 */ /* 0x000fe4000fffe03f */
[----:B------:R-:W-:Y:S05]  /*e390*/  @P4 IMAD.HI.U32 R6, R5, c[0x0][0x330], RZ ;  /* 0x0000cc0005064a27 */ /* 0x000fea00078e00ff */
[----:B------:R-:W-:Y:S02]  /*e3a0*/  @P4 SHF.R.U32.HI R5, RZ, c[0x0][0x334], R6 ;  /* 0x0000cd00ff054a19 */ /* 0x000fe40000011606 */
.L_x_1697:
[----:B------:R-:W-:Y:S05]  /*e3b0*/  BSYNC B0 ;  /* 0x0000000000007941 */ /* 0x000fea0003800000 */
.L_x_1695:
[----:B------:R-:W-:Y:S04]  /*e3c0*/  IMAD R7, R5, c[0x0][0x32c], -R7 ;  /* 0x0000cb0005077a24 */ /* 0x000fe800078e0a07 */
[----:B------:R-:W-:Y:S05]  /*e3d0*/  IMAD.IADD R7, R7, 0x1, -R214 ;  /* 0x0000000107077824 */ /* 0x000fea00078e0ad6 */
[----:B------:R-:W-:Y:S02]  /*e3e0*/  IADD3 R5, R7, c[0x0][0x32c], RZ ;  /* 0x0000cb0007057a10 */ /* 0x000fe40007ffe0ff */
[----:B------:R-:W-:Y:S02]  /*e3f0*/  IMNMX R0, R0, R7, !PT ;  /* 0x0000000700007217 */ /* 0x000fe40007800200 */
[----:B------:R-:W-:Y:S02]  /*e400*/  IMNMX R4, R4, R5, PT ;  /* 0x0000000504047217 */ /* 0x000fe40003800200 */
.L_x_1694:
        /* <DEDUP_REMOVED lines=485> */
[----:B------:R-:W-:Y:S02]  /*10260*/  ISETP.GE.AND P0, PT, R200, R196, PT ;  /* 0x000000c4c800720c */ /* 0x000fe40003f06270 */
        /* <DEDUP_REMOVED lines=15> */
[----:B------:R-:W-:-:S05]  /*10360*/  @!P0 BRA `(.L_x_1698) ;  /* 0xffffc8d000008947 */ /* 0x000fca000383ffff */
.L_x_1689:
[----:B------:R-:W-:Y:S02]  /*10370*/  MOV R7, 0x1f ;  /* 0x0000001f00077802 */ /* 0x000fe40000000f00 */
[----:B------:R-:W-:Y:S01]  /*10380*/  MOV R6, 0xffffffff ;  /* 0xffffffff00067802 */ /* 0x000fe20000000f00 */
[----:B------:R-:W-:Y:S05]  /*10390*/  BRA.DIV ~URZ, `(.L_x_1699) ;  /* 0x000052427f007947 */ /* 0x000fea000b800000 */
[----:B------:R1:W2:Y:S02]  /*103a0*/  SHFL.BFLY PT, R0, R212, 0x2, 0x1f ;  /* 0x0c401f00d4007f89 */ /* 0x0002a400000e0000 */
.L_x_1772:
[----:B--2---:R-:W-:Y:S01]  /*103b0*/  FADD.FTZ R0, R0, R212 ;  /* 0x000000d400007221 */ /* 0x004fe20000010000 */
[----:B------:R-:W-:Y:S05]  /*103c0*/  BRA.DIV ~URZ, `(.L_x_1700) ;  /* 0x000052727f007947 */ /* 0x000fea000b800000 */
[----:B------:R-:W2:Y:S04]  /*103d0*/  SHFL.BFLY PT, R2, R213, 0x2, 0x1f ;  /* 0x0c401f00d5027f89 */ /* 0x000ea800000e0000 */
[----:B------:R-:W3:Y:S01]  /*103e0*/  SHFL.BFLY PT, R5, R0, 0x1, 0x1f ;  /* 0x0c201f0000057f89 */ /* 0x000ee200000e0000 */
[----:B--2---:R-:W-:-:S02]  /*103f0*/  FADD.FTZ R4, R2, R213 ;  /* 0x000000d502047221 */ /* 0x004fc40000010000 */
[----:B---3--:R-:W-:-:S03]  /*10400*/  FADD.FTZ R0, R0, R5 ;  /* 0x0000000500007221 */ /* 0x008fc60000010000 */
[----:B------:R2:W3:Y:S04]  /*10410*/  SHFL.BFLY PT, R3, R4, 0x1, 0x1f ;  /* 0x0c201f0004037f89 */ /* 0x0004e800000e0000 */
.L_x_1773:
        /* <DEDUP_REMOVED lines=117> */
.L_x_1642:
        /* <DEDUP_REMOVED lines=17> */
.L_x_1702:
[----:B------:R-:W-:Y:S05]  /*10c80*/  BSYNC B0 ;  /* 0x0000000000007941 */ /* 0x000fea0003800000 */
.L_x_1701:
        /* <DEDUP_REMOVED lines=11> */
[----:B------:R-:W4:Y:S04]  /*10d40*/  LDL R6, [R1+0x20] ;  /* 0x0000200001067983 */ /* 0x000f280000100800 */
[----:B------:R-:W4:Y:S01]  /*10d50*/  LDL R5, [R1+0x18] ;  /* 0x0000180001057983 */ /* 0x000f220000100800 */
[----:B------:R-:W-:Y:S01]  /*10d60*/  WARPSYNC 0xffffffff ;  /* 0xffffffff00007948 */ /* 0x000fe20003800000 */
[----:B------:R-:W-:Y:S01]  /*10d70*/  F2FP.BF16.PACK_AB R0, R153, R152 ;  /* 0x000000989900723e */ /* 0x000fe200000010ff */
[----:B------:R-:W-:Y:S01]  /*10d80*/  IMAD.MOV.U32 R16, RZ, RZ, c[0x0][0x388] ;  /* 0x0000e200ff107624 */ /* 0x000fe200078e00ff */
        /* <DEDUP_REMOVED lines=8> */
[----:B--2---:R2:W-:Y:S04]  /*10e10*/  STS [R12], R0 ;  /* 0x000000000c007388 */ /* 0x0045e80000000800 */
[----:B------:R1:W-:Y:S04]  /*10e20*/  STS [R12+0x400], R2 ;  /* 0x000400020c007388 */ /* 0x0003e80000000800 */
[----:B---3--:R3:W-:Y:S01]  /*10e30*/  STS [R11], R3 ;  /* 0x000000030b007388 */ /* 0x0087e20000000800 */
[----:B--2---:R-:W-:-:S02]  /*10e40*/  F2FP.BF16.PACK_AB R0, R161, R160 ;  /* 0x000000a0a100723e */ /* 0x004fc400000010ff */
        /* <DEDUP_REMOVED lines=80> */
[----:B------:R-:W-:Y:S04]  /*11350*/  STS [R7+0x8400], R3 ;  /* 0x0084000307007388 */ /* 0x000fe80000000800 */
[----:B------:R3:W-:Y:S01]  /*11360*/  STS [R6+0x8000], R2 ;  /* 0x0080000206007388 */ /* 0x0007e20000000800 */
[----:B-1----:R-:W-:-:S05]  /*11370*/  F2FP.BF16.PACK_AB R0, R69, R68 ;  /* 0x000000444500723e */ /* 0x002fca00000010ff */
[----:B------:R1:W-:Y:S01]  /*11380*/  STS [R6+0x8400], R0 ;  /* 0x0084000006007388 */ /* 0x0003e20000000800 */
[----:B--2---:R-:W-:-:S05]  /*11390*/  F2FP.BF16.PACK_AB R4, R65, R64 ;  /* 0x000000404104723e */ /* 0x004fca00000010ff */
[----:B------:R2:W-:Y:S01]  /*113a0*/  STS [R5+0x8000], R4 ;  /* 0x0080000405007388 */ /* 0x0005e20000000800 */
[----:B---3--:R-:W-:-:S04]  /*113b0*/  IMAD.MOV.U32 R2, RZ, RZ, 0x4 ;  /* 0x00000004ff027424 */ /* 0x008fc800078e00ff */
[----:B------:R-:W-:-:S04]  /*113c0*/  @P2 IMAD.WIDE R8, R231, R2, c[0x0][0x508] ;  /* 0x00014200e7082625 */ /* 0x000fc800078e0202 */
[----:B------:R-:W-:Y:S01]  /*113d0*/  IMAD.WIDE R2, R231, R2, c[0x0][0x500] ;  /* 0x00014000e7027625 */ /* 0x000fe200078e0202 */
[----:B-1----:R-:W-:-:S03]  /*113e0*/  F2FP.BF16.PACK_AB R0, R63, R62 ;  /* 0x0000003e3f00723e */ /* 0x002fc600000010ff */
[----:B------:R-:W-:Y:S02]  /*113f0*/  IMAD.MOV.U32 R6, RZ, RZ, RZ ;  /* 0x000000ffff067224 */ /* 0x000fe400078e00ff */
[----:B------:R1:W-:Y:S04]  /*11400*/  STS [R5+0x8400], R0 ;  /* 0x0084000005007388 */ /* 0x0003e80000000800 */
[----:B------:R-:W-:Y:S06]  /*11410*/  BAR.SYNC.DEFER_BLOCKING 0x1, 0x100 ;  /* 0x0044000000007b1d */ /* 0x000fec0000010000 */
[----:B------:R1:W5:Y:S04]  /*11420*/  @P2 LDG.E R16, [R8.64] ;  /* 0x0000000808102981 */ /* 0x000368000c1e1900 */
[----:B------:R1:W5:Y:S01]  /*11430*/  @P1 LDG.E R6, [R2.64] ;  /* 0x0000000802061981 */ /* 0x000362000c1e1900 */
[----:B------:R-:W-:-:S04]  /*11440*/  ISETP.NE.AND P0, PT, R252, RZ, PT ;  /* 0x000000fffc00720c */ /* 0x000fc80003f05270 */
[----:B--2---:R-:W-:Y:S01]  /*11450*/  SEL R4, R252, c[0x0][0x3d4], P0 ;  /* 0x0000f500fc047a07 */ /* 0x004fe20000000000 */
[----:B------:R-:W-:Y:S05]  /*11460*/  @P2 BRA `(.L_x_1705) ;  /* 0x0000004000002947 */ /* 0x000fea0003800000 */
[----:B------:R-:W-:Y:S05]  /*11470*/  @!P1 BRA `(.L_x_1705) ;  /* 0x0000003000009947 */ /* 0x000fea0003800000 */
[----:B-1----:R1:W2:Y:S04]  /*11480*/  LDG.E R0, [R2.64] ;  /* 0x0000000802007981 */ /* 0x0022a8000c1e1900 */
[----:B-1----:R-:W2:Y:S02]  /*11490*/  LDG.E R2, [R2.64+0x4] ;  /* 0x0000040802027981 */ /* 0x002ea4000c1e1900 */
[----:B--2--5:R-:W-:Y:S02]  /*114a0*/  IADD3 R16, -R0, R2, RZ ;  /* 0x0000000200107210 */ /* 0x024fe40007ffe1ff */
.L_x_1705:
[----:B-1----:R-:W-:Y:S01]  /*114b0*/  IMAD.MOV.U32 R9, RZ, RZ, 0x368 ;  /* 0x00000368ff097424 */ /* 0x002fe200078e00ff */
[----:B------:R-:W-:Y:S01]  /*114c0*/  ISETP.GT.AND P3, PT, R4, 0x1, PT ;  /* 0x000000010400780c */ /* 0x000fe20003f64270 */
[----:B------:R-:W2:Y:S01]  /*114d0*/  LDL R11, [R1] ;  /* 0x00000000010b7983 */ /* 0x000ea20000100800 */
[----:B------:R-:W-:Y:S01]  /*114e0*/  IMAD.MOV.U32 R0, RZ, RZ, c[0x0][0x4e8] ;  /* 0x00013a00ff007624 */ /* 0x000fe200078e00ff */
[----:B------:R-:W-:Y:S01]  /*114f0*/  ISETP.NE.U32.AND P0, PT, RZ, c[0x0][0x500], PT ;  /* 0x00014000ff007a0c */ /* 0x000fe20003f05070 */
[----:B------:R-:W-:Y:S01]  /*11500*/  IMAD.IADD R12, R233, 0x1, R226 ;  /* 0x00000001e90c7824 */ /* 0x000fe200078e02e2 */
[----:B------:R-:W-:-:S02]  /*11510*/  SEL R9, R9, 0x328, P3 ;  /* 0x0000032809097807 */ /* 0x000fc40001800000 */
[----:B------:R-:W-:Y:S02]  /*11520*/  ISETP.NE.AND P2, PT, R0, 0x1, PT ;  /* 0x000000010000780c */ /* 0x000fe40003f45270 */
[----:B------:R-:W1:Y:S01]  /*11530*/  LDC.64 R14, c[0x0][R9+0x168] ;  /* 0x00005a00090e7b82 */ /* 0x000e620000000a00 */
[----:B------:R-:W-:Y:S02]  /*11540*/  ISETP.NE.AND.EX P0, PT, RZ, c[0x0][0x504], PT, P0 ;  /* 0x00014100ff007a0c */ /* 0x000fe40003f05300 */
[----:B------:R-:W-:Y:S02]  /*11550*/  SHF.R.S32.HI R0, RZ, 0x1f, R231 ;  /* 0x0000001fff007819 */ /* 0x000fe400000114e7 */
[----:B------:R-:W-:Y:S02]  /*11560*/  SEL R7, R231, RZ, !P0 ;  /* 0x000000ffe7077207 */ /* 0x000fe40004000000 */
[----:B------:R-:W-:Y:S01]  /*11570*/  SEL R2, R0, RZ, !P0 ;  /* 0x000000ff00027207 */ /* 0x000fe20004000000 */
[----:B------:R1:W3:Y:S03]  /*11580*/  LDC.64 R4, c[0x0][R9+0x170] ;  /* 0x00005c0009047b82 */ /* 0x0002e60000000a00 */
[----:B------:R-:W-:-:S05]  /*11590*/  @P2 IMAD.HI.U32 R8, R12, c[0x0][0x4ec], RZ ;  /* 0x00013b000c082a27 */ /* 0x000fca00078e00ff */
[----:B------:R1:W4:Y:S08]  /*115a0*/  LDC.64 R18, c[0x0][R9+0x178] ;  /* 0x00005e0009127b82 */ /* 0x0003300000000a00 */
[----:B------:R1:W2:Y:S02]  /*115b0*/  LDC.64 R20, c[0x0][R9+0x160] ;  /* 0x0000580009147b82 */ /* 0x0002a40000000a00 */
[----:B-1----:R-:W-:-:S02]  /*115c0*/  IMAD R9, R15, R235, RZ ;  /* 0x000000eb0f097224 */ /* 0x002fc400078e02ff */
[----:B------:R-:W4:Y:S01]  /*115d0*/  LDL R15, [R1+0x30] ;  /* 0x00003000010f7983 */ /* 0x000f220000100800 */
[----:B---3--:R-:W-:-:S04]  /*115e0*/  IMAD R0, R5, R7, RZ ;  /* 0x0000000705007224 */ /* 0x008fc800078e02ff */
[C---:B------:R-:W-:Y:S02]  /*115f0*/  IMAD R10, R4.reuse, R2, R0 ;  /* 0x00000002040a7224 */ /* 0x040fe400078e0200 */
[----:B------:R-:W-:Y:S01]  /*11600*/  IMAD.WIDE.U32 R2, R4, R7, RZ ;  /* 0x0000000704027225 */ /* 0x000fe200078e00ff */
[----:B------:R-:W1:Y:S03]  /*11610*/  S2R R23, SR_TID.X ;  /* 0x0000000000177919 */ /* 0x000e660000002100 */
[----:B------:R-:W-:-:S04]  /*11620*/  IMAD.WIDE.U32 R4, R14, R235, RZ ;  /* 0x000000eb0e047225 */ /* 0x000fc800078e00ff */
[----:B------:R-:W-:Y:S01]  /*11630*/  IMAD.MOV.U32 R0, RZ, RZ, R12 ;  /* 0x000000ffff007224 */ /* 0x000fe200078e000c */
[----:B------:R-:W-:Y:S02]  /*11640*/  @P2 SHF.R.U32.HI R0, RZ, c[0x0][0x4f0], R8 ;  /* 0x00013c00ff002a19 */ /* 0x000fe40000011608 */
[--C-:B-----5:R-:W-:Y:S01]  /*11650*/  IADD3 R13, P1, P0, R2, R4, R6.reuse ;  /* 0x00000004020d7210 */ /* 0x120fe2000783e006 */
[----:B------:R-:W-:Y:S01]  /*11660*/  IMAD.IADD R2, R5, 0x1, R9 ;  /* 0x0000000105027824 */ /* 0x000fe200078e0209 */
[----:B------:R-:W-:Y:S02]  /*11670*/  SHF.R.S32.HI R9, RZ, 0x1f, R6 ;  /* 0x0000001fff097819 */ /* 0x000fe40000011406 */
[----:B-1----:R-:W-:-:S04]  /*11680*/  SHF.R.S32.HI R14, RZ, 0x1f, R23 ;  /* 0x0000001fff0e7819 */ /* 0x002fc80000011417 */
[----:B------:R-:W-:-:S04]  /*11690*/  LEA.HI R14, R14, R23, RZ, 0x5 ;  /* 0x000000170e0e7211 */ /* 0x000fc800078f28ff */
[----:B------:R-:W-:-:S05]  /*116a0*/  LOP3.LUT R14, R14, 0xffffffe0, RZ, 0xc0, !PT ;  /* 0xffffffe00e0e7812 */ /* 0x000fca00078ec0ff */
[----:B------:R-:W-:Y:S01]  /*116b0*/  IMAD.IADD R14, R23, 0x1, -R14 ;  /* 0x00000001170e7824 */ /* 0x000fe200078e0a0e */
[----:B--2---:R-:W-:Y:S01]  /*116c0*/  SEL R8, R11, RZ, P3 ;  /* 0x000000ff0b087207 */ /* 0x004fe20001800000 */
[----:B------:R-:W-:Y:S02]  /*116d0*/  IMAD.IADD R11, R3, 0x1, R10 ;  /* 0x00000001030b7824 */ /* 0x000fe400078e020a */
[----:B------:R-:W-:Y:S02]  /*116e0*/  IMAD.MOV R3, RZ, RZ, -R0 ;  /* 0x000000ffff037224 */ /* 0x000fe400078e0a00 */
[-C--:B----4-:R-:W-:Y:S02]  /*116f0*/  IMAD R10, R19, R8.reuse, RZ ;  /* 0x00000008130a7224 */ /* 0x090fe400078e02ff */
        /* <DEDUP_REMOVED lines=13> */
[----:B------:R-:W-:Y:S02]  /*117d0*/  IMAD.MOV.U32 R5, RZ, RZ, c[0x0][0x4ac] ;  /* 0x00012b00ff057624 */ /* 0x000fe400078e00ff */
[----:B------:R-:W-:Y:S01]  /*117e0*/  IMAD.IADD R3, R3, 0x1, R0 ;  /* 0x0000000103037824 */ /* 0x000fe200078e0200 */
[----:B------:R-:W-:Y:S02]  /*117f0*/  LEA R0, P0, R2, R4, 0x2 ;  /* 0x0000000402007211 */ /* 0x000fe400078010ff */
[----:B------:R-:W-:-:S04]  /*11800*/  SEL R5, R5, c[0x0][0x454], P3 ;  /* 0x0001150005057a07 */ /* 0x000fc80001800000 */
[----:B------:R-:W-:Y:S01]  /*11810*/  LEA.HI.X R3, R2, R5, R3, 0x2, P0 ;  /* 0x0000000502037211 */ /* 0x000fe200000f1403 */
[----:B------:R-:W-:Y:S04]  /*11820*/  SHFL.IDX PT, R4, R0, RZ, 0x1c1f ;  /* 0x001c1fff00047589 */ /* 0x000fe800000e0000 */
[----:B------:R-:W1:Y:S04]  /*11830*/  SHFL.IDX PT, R5, R3, RZ, 0x1c1f ;  /* 0x001c1fff03057589 */ /* 0x000e6800000e0000 */
[----:B------:R2:W-:Y:S04]  /*11840*/  SHFL.IDX PT, R2, R0, 0x1, 0x1c1f ;  /* 0x003c1f0000027f89 */ /* 0x0005e800000e0000 */
[----:B------:R-:W3:Y:S01]  /*11850*/  SHFL.IDX PT, R3, R3, 0x1, 0x1c1f ;  /* 0x003c1f0003037f89 */ /* 0x000ee200000e0000 */
[----:B------:R-:W-:Y:S01]  /*11860*/  IMAD R11, R16, c[0x0][0x4e8], RZ ;  /* 0x00013a00100b7a24 */ /* 0x000fe200078e02ff */
[----:B------:R-:W-:Y:S01]  /*11870*/  LOP3.LUT P0, RZ, R14, 0x3, RZ, 0xc0, !PT ;  /* 0x000000030eff7812 */ /* 0x000fe2000780c0ff */
[----:B--2---:R-:W-:-:S05]  /*11880*/  IMAD.IADD R0, R15, 0x1, R226 ;  /* 0x000000010f007824 */ /* 0x004fca00078e02e2 */
[C---:B------:R-:W-:Y:S02]  /*11890*/  IADD3 R8, R0.reuse, 0x8, RZ ;  /* 0x0000000800087810 */ /* 0x040fe40007ffe0ff */
[-C--:B------:R-:W-:Y:S02]  /*118a0*/  ISETP.GE.OR P1, PT, R0, R11.reuse, P0 ;  /* 0x0000000b0000720c */ /* 0x080fe40000726670 */
[----:B------:R-:W-:-:S11]  /*118b0*/  ISETP.GE.OR P0, PT, R8, R11, P0 ;  /* 0x0000000b0800720c */ /* 0x000fd60000706670 */
[----:B-1----:R1:W-:Y:S01]  /*118c0*/  @!P1 ST.E [R4.64], R22 ;  /* 0x0000001604009985 */ /* 0x0023e2000c101908 */
[----:B------:R-:W-:-:S03]  /*118d0*/  ISETP.GE.AND P1, PT, R0, R11, PT ;  /* 0x0000000b0000720c */ /* 0x000fc60003f26270 */
[----:B---3--:R1:W-:Y:S01]  /*118e0*/  @!P0 ST.E [R2.64], R17 ;  /* 0x0000001102008985 */ /* 0x0083e2000c101908 */
[----:B------:R-:W-:Y:S01]  /*118f0*/  ISETP.GE.AND P0, PT, R8, R11, PT ;  /* 0x0000000b0800720c */ /* 0x000fe20003f06270 */
[----:B------:R-:W-:Y:S05]  /*11900*/  @P3 BRA `(.L_x_1706) ;  /* 0x0000081000003947 */ /* 0x000fea0003800000 */
[----:B------:R-:W2:Y:S01]  /*11910*/  S2R R15, SR_TID.X ;  /* 0x00000000000f7919 */ /* 0x000ea20000002100 */
[----:B------:R-:W-:Y:S01]  /*11920*/  IMAD R0, R9, c[0x0][0x3a0], RZ ;  /* 0x0000e80009007a24 */ /* 0x000fe200078e02ff */
[----:B-1----:R-:W-:Y:S01]  /*11930*/  SHF.R.S32.HI R5, RZ, 0x1f, R7 ;  /* 0x0000001fff057819 */ /* 0x002fe20000011407 */
[C---:B------:R-:W-:Y:S01]  /*11940*/  IMAD.WIDE.U32 R2, R6.reuse, c[0x0][0x3a0], RZ ;  /* 0x0000e80006027a25 */ /* 0x040fe200078e00ff */
[----:B------:R1:W3:Y:S01]  /*11950*/  LDS.128 R24, [R227+0x80] ;  /* 0x00008000e3187984 */ /* 0x0002e20000000c00 */
[----:B------:R-:W-:Y:S02]  /*11960*/  IADD3 R10, R251, R226, RZ ;  /* 0x000000e2fb0a7210 */ /* 0x000fe40007ffe0ff */
[----:B------:R-:W-:Y:S01]  /*11970*/  IMAD R6, R6, c[0x0][0x3a4], R0 ;  /* 0x0000e90006067a24 */ /* 0x000fe200078e0200 */
[----:B------:R1:W4:Y:S01]  /*11980*/  LDS.128 R36, [R227+0x1080] ;  /* 0x00108000e3247984 */ /* 0x0003220000000c00 */
[----:B------:R-:W-:-:S03]  /*11990*/  IMAD R5, R5, c[0x0][0x3f0], RZ ;  /* 0x0000fc0005057a24 */ /* 0x000fc600078e02ff */
[----:B------:R-:W-:Y:S01]  /*119a0*/  IADD3 R3, R3, R6, RZ ;  /* 0x0000000603037210 */ /* 0x000fe20007ffe0ff */
[----:B------:R1:W1:Y:S01]  /*119b0*/  LDS.128 R48, [R227+0x2080] ;  /* 0x00208000e3307984 */ /* 0x0002620000000c00 */
[----:B------:R-:W-:-:S03]  /*119c0*/  IMAD R8, R7, c[0x0][0x3f4], R5 ;  /* 0x0000fd0007087a24 */ /* 0x000fc600078e0205 */
[C---:B------:R-:W-:Y:S01]  /*119d0*/  IMAD.WIDE.U32 R2, R235.reuse, c[0x0][0x3e8], R2 ;  /* 0x0000fa00eb027a25 */ /* 0x040fe200078e0002 */
[----:B------:R1:W1:Y:S03]  /*119e0*/  LDS.128 R56, [R227+0x3080] ;  /* 0x00308000e3387984 */ /* 0x0002660000000c00 */
[----:B------:R-:W-:Y:S01]  /*119f0*/  IMAD R3, R235, c[0x0][0x3ec], R3 ;  /* 0x0000fb00eb037a24 */ /* 0x000fe200078e0203 */
[----:B------:R1:W1:Y:S01]  /*11a00*/  LDS.128 R20, [R227+0x4080] ;  /* 0x00408000e3147984 */ /* 0x0002620000000c00 */
[----:B--2---:R-:W-:Y:S02]  /*11a10*/  SHF.R.S32.HI R14, RZ, 0x1f, R15 ;  /* 0x0000001fff0e7819 */ /* 0x004fe4000001140f */
[----:B------:R-:W-:Y:S01]  /*11a20*/  IMAD.WIDE.U32 R2, R7, c[0x0][0x3f0], R2 ;  /* 0x0000fc0007027a25 */ /* 0x000fe200078e0002 */
[----:B------:R2:W1:Y:S01]  /*11a30*/  LDS.128 R32, [R227+0x5080] ;  /* 0x00508000e3207984 */ /* 0x0004620000000c00 */
[----:B------:R-:W-:-:S03]  /*11a40*/  LEA.HI R14, R14, R15, RZ, 0x3 ;  /* 0x0000000f0e0e7211 */ /* 0x000fc600078f18ff */
[----:B------:R2:W1:Y:S01]  /*11a50*/  LDS.128 R44, [R227+0x6080] ;  /* 0x00608000e32c7984 */ /* 0x0004620000000c00 */
[----:B------:R-:W-:Y:S02]  /*11a60*/  IADD3 R3, R3, R8, RZ ;  /* 0x0000000803037210 */ /* 0x000fe40007ffe0ff */
[----:B------:R-:W-:Y:S01]  /*11a70*/  LOP3.LUT R14, R14, 0xfffffff8, RZ, 0xc0, !PT ;  /* 0xfffffff80e0e7812 */ /* 0x000fe200078ec0ff */
[----:B------:R2:W1:Y:S03]  /*11a80*/  LDS.128 R52, [R227+0x7080] ;  /* 0x00708000e3347984 */ /* 0x0004660000000c00 */
[----:B------:R-:W-:Y:S01]  /*11a90*/  IADD3 R14, -R14, R15, RZ ;  /* 0x0000000f0e0e7210 */ /* 0x000fe20007ffe1ff */
[----:B------:R2:W1:Y:S03]  /*11aa0*/  LDS.128 R16, [R227+0x8080] ;  /* 0x00808000e3107984 */ /* 0x0004660000000c00 */
[----:B------:R-:W-:Y:S01]  /*11ab0*/  LEA R4, R14, R251, 0x5 ;  /* 0x000000fb0e047211 */ /* 0x000fe200078e28ff */
[----:B------:R2:W1:Y:S03]  /*11ac0*/  LDS.128 R28, [R227+0x9080] ;  /* 0x00908000e31c7984 */ /* 0x0004660000000c00 */
[----:B------:R-:W-:Y:S01]  /*11ad0*/  IADD3 R4, R226, R4, RZ ;  /* 0x00000004e2047210 */ /* 0x000fe20007ffe0ff */
[----:B------:R2:W1:Y:S03]  /*11ae0*/  LDS.128 R40, [R227+0xa080] ;  /* 0x00a08000e3287984 */ /* 0x0004660000000c00 */
[----:B------:R-:W-:Y:S01]  /*11af0*/  MOV R0, R4 ;  /* 0x0000000400007202 */ /* 0x000fe20000000f00 */
[----:B------:R-:W-:Y:S01]  /*11b00*/  @P2 IMAD.HI.U32 R6, R4, c[0x0][0x4ec], RZ ;  /* 0x00013b0004062a27 */ /* 0x000fe200078e00ff */
[----:B------:R2:W1:Y:S04]  /*11b10*/  LDS.128 R60, [R227+0xb080] ;  /* 0x00b08000e33c7984 */ /* 0x0004680000000c00 */
[----:B------:R-:W-:-:S04]  /*11b20*/  @P2 SHF.R.U32.HI R0, RZ, c[0x0][0x4f0], R6 ;  /* 0x00013c00ff002a19 */ /* 0x000fc80000011606 */
[----:B------:R-:W-:Y:S01]  /*11b30*/  SHF.R.S32.HI R6, RZ, 0x1f, R0 ;  /* 0x0000001fff067819 */ /* 0x000fe20000011400 */
[C---:B------:R-:W-:Y:S01]  /*11b40*/  IMAD.WIDE.U32 R2, R0.reuse, c[0x0][0x3e0], R2 ;  /* 0x0000f80000027a25 */ /* 0x040fe200078e0002 */
[----:B------:R-:W-:-:S03]  /*11b50*/  IADD3 R5, -R0, RZ, RZ ;  /* 0x000000ff00057210 */ /* 0x000fc60007ffe1ff */
[----:B------:R-:W-:Y:S02]  /*11b60*/  IMAD R6, R6, c[0x0][0x3e0], RZ ;  /* 0x0000f80006067a24 */ /* 0x000fe400078e02ff */
[----:B------:R-:W-:Y:S02]  /*11b70*/  IMAD R4, R5, c[0x0][0x4e8], R4 ;  /* 0x00013a0005047a24 */ /* 0x000fe400078e0204 */
[----:B------:R-:W-:-:S03]  /*11b80*/  IMAD R5, R0, c[0x0][0x3e4], R6 ;  /* 0x0000f90000057a24 */ /* 0x000fc600078e0206 */
        /* <DEDUP_REMOVED lines=9> */
[----:B-1234-:R1:W2:Y:S02]  /*11c20*/  SHFL.IDX PT, R8, R9, RZ, 0x181f ;  /* 0x00181fff09087589 */ /* 0x01e2a400000e0000 */
.L_x_1774:
[----:B------:R-:W-:Y:S05]  /*11c30*/  BRA.DIV ~URZ, `(.L_x_1708) ;  /* 0x00003b727f007947 */ /* 0x000fea000b800000 */
[----:B------:R3:W4:Y:S02]  /*11c40*/  SHFL.IDX PT, R0, R12, RZ, 0x181f ;  /* 0x00181fff0c007589 */ /* 0x00072400000e0000 */
.L_x_1775:
[----:B------:R-:W-:Y:S01]  /*11c50*/  ISETP.GE.AND P0, PT, R10, R11, PT ;  /* 0x0000000b0a00720c */ /* 0x000fe20003f06270 */
[----:B------:R-:W-:-:S12]  /*11c60*/  BSSY B0, `(.L_x_1709) ;  /* 0x000000e000007945 */ /* 0x000fd80003800000 */
        /* <DEDUP_REMOVED lines=13> */
.L_x_1710:
[----:B------:R-:W-:Y:S05]  /*11d40*/  BSYNC B0 ;  /* 0x0000000000007941 */ /* 0x000fea0003800000 */
.L_x_1709:
[----:B------:R-:W-:Y:S05]  /*11d50*/  BRA.DIV ~URZ, `(.L_x_1711) ;  /* 0x00003ab27f007947 */ /* 0x000fea000b800000 */
[----:B--2---:R2:W1:Y:S04]  /*11d60*/  SHFL.IDX PT, R8, R9, 0x1, 0x181f ;  /* 0x00381f0009087f89 */ /* 0x00446800000e0000 */
[----:B----4-:R2:W4:Y:S02]  /*11d70*/  SHFL.IDX PT, R0, R12, 0x1, 0x181f ;  /* 0x00381f000c007f89 */ /* 0x01052400000e0000 */
.L_x_1776:
        /* <DEDUP_REMOVED lines=16> */
.L_x_1713:
[----:B------:R-:W-:Y:S05]  /*11e80*/  BSYNC B0 ;  /* 0x0000000000007941 */ /* 0x000fea0003800000 */
.L_x_1712:
[----:B------:R-:W-:Y:S05]  /*11e90*/  BRA.DIV ~URZ, `(.L_x_1714) ;  /* 0x00003a327f007947 */ /* 0x000fea000b800000 */
[----:B-1----:R1:W2:Y:S02]  /*11ea0*/  SHFL.IDX PT, R8, R9, 0x2, 0x181f ;  /* 0x00581f0009087f89 */ /* 0x0022a400000e0000 */
.L_x_1777:
[----:B------:R-:W-:Y:S05]  /*11eb0*/  BRA.DIV ~URZ, `(.L_x_1715) ;  /* 0x00003a827f007947 */ /* 0x000fea000b800000 */
[----:B----4-:R4:W1:Y:S02]  /*11ec0*/  SHFL.IDX PT, R0, R12, 0x2, 0x181f ;  /* 0x00581f000c007f89 */ /* 0x01086400000e0000 */
.L_x_1778:
        /* <DEDUP_REMOVED lines=16> */
.L_x_1717:
[----:B------:R-:W-:Y:S05]  /*11fd0*/  BSYNC B0 ;  /* 0x0000000000007941 */ /* 0x000fea0003800000 */
.L_x_1716:
[----:B------:R-:W-:Y:S05]  /*11fe0*/  BRA.DIV ~URZ, `(.L_x_1718) ;  /* 0x000039b27f007947 */ /* 0x000fea000b800000 */
[----:B-1----:R1:W3:Y:S04]  /*11ff0*/  SHFL.IDX PT, R6, R9, 0x3, 0x181f ;  /* 0x00781f0009067f89 */ /* 0x0022e800000e0000 */
[----:B------:R1:W4:Y:S02]  /*12000*/  SHFL.IDX PT, R0, R12, 0x3, 0x181f ;  /* 0x00781f000c007f89 */ /* 0x00032400000e0000 */
.L_x_1779:
[----:B------:R-:W-:-:S04]  /*12010*/  IADD3 R2, R10, 0x60, RZ ;  /* 0x000000600a027810 */ /* 0x000fc80007ffe0ff */
[----:B------:R-:W-:-:S13]  /*12020*/  ISETP.GE.AND P0, PT, R2, R11, PT ;  /* 0x0000000b0200720c */ /* 0x000fda0003f06270 */
[----:B------:R-:W-:Y:S05]  /*12030*/  @P0 BRA `(.L_x_1719) ;  /* 0x00001eb000000947 */ /* 0x000fea0003800000 */
[----:B------:R-:W-:Y:S02]  /*12040*/  ISETP.GE.AND P1, PT, R210, c[0x0][0x3c8], PT ;  /* 0x0000f200d2007a0c */ /* 0x000fe40003f26270 */
[----:B------:R-:W-:-:S11]  /*12050*/  ISETP.GE.AND P0, PT, R209, c[0x0][0x3c8], PT ;  /* 0x0000f200d1007a0c */ /* 0x000fd60003f06270 */
[CC--:B----4-:R-:W-:Y:S02]  /*12060*/  @!P1 LEA R4, P3, R210.reuse, R0.reuse, 0x1 ;  /* 0x00000000d2049211 */ /* 0x0d0fe400078608ff */
[C---:B------:R-:W-:Y:S02]  /*12070*/  @!P0 LEA R2, P2, R209.reuse, R0, 0x1 ;  /* 0x00000000d1028211 */ /* 0x040fe400078408ff */
[-C--:B---3--:R-:W-:Y:S02]  /*12080*/  @!P1 LEA.HI.X R5, R210, R6.reuse, R211, 0x1, P3 ;  /* 0x00000006d2059211 */ /* 0x088fe400018f0cd3 */
[----:B------:R-:W-:-:S03]  /*12090*/  @!P0 LEA.HI.X R3, R209, R6, R249, 0x1, P2 ;  /* 0x00000006d1038211 */ /* 0x000fc600010f0cf9 */
[----:B------:R3:W-:Y:S04]  /*120a0*/  @!P1 ST.E.128 [R4.64], R56 ;  /* 0x0000003804009985 */ /* 0x0007e8000c101d08 */
[----:B------:R3:W-:Y:S01]  /*120b0*/  @!P0 ST.E.128 [R2.64], R52 ;  /* 0x0000003402008985 */ /* 0x0007e2000c101d08 */
[----:B------:R-:W-:-:S13]  /*120c0*/  ISETP.GE.AND P0, PT, R232, c[0x0][0x3c8], PT ;  /* 0x0000f200e8007a0c */ /* 0x000fda0003f06270 */
[----:B------:R-:W-:Y:S05]  /*120d0*/  @P0 BRA `(.L_x_1719) ;  /* 0x00001e1000000947 */ /* 0x000fea0003800000 */
[----:B---3--:R-:W-:-:S04]  /*120e0*/  LEA R2, P0, R232, R0, 0x1 ;  /* 0x00000000e8027211 */ /* 0x008fc800078008ff */
[----:B------:R-:W-:-:S05]  /*120f0*/  LEA.HI.X R3, R232, R6, R248, 0x1, P0 ;  /* 0x00000006e8037211 */ /* 0x000fca00000f0cf8 */
[----:B------:R3:W-:Y:S01]  /*12100*/  ST.E.128 [R2.64], R60 ;  /* 0x0000003c02007985 */ /* 0x0007e2000c101d08 */
[----:B------:R-:W-:Y:S05]  /*12110*/  BRA `(.L_x_1719) ;  /* 0x00001dd000007947 */ /* 0x000fea0003800000 */
.L_x_1706:
[----:B------:R-:W2:Y:S01]  /*12120*/  LDL.LU R8, [R1] ;  /* 0x0000000001087983 */ /* 0x000ea20000300800 */
[----:B------:R-:W-:Y:S02]  /*12130*/  IMAD R0, R9, c[0x0][0x408], RZ ;  /* 0x0001020009007a24 */ /* 0x000fe400078e02ff */
[----:B-1----:R-:W-:-:S04]  /*12140*/  IMAD.WIDE.U32 R2, R6, c[0x0][0x408], RZ ;  /* 0x0001020006027a25 */ /* 0x002fc800078e00ff */
[----:B------:R-:W-:Y:S01]  /*12150*/  IMAD R6, R6, c[0x0][0x40c], R0 ;  /* 0x0001030006067a24 */ /* 0x000fe200078e0200 */
[----:B------:R-:W-:Y:S01]  /*12160*/  SHF.R.S32.HI R0, RZ, 0x1f, R7 ;  /* 0x0000001fff007819 */ /* 0x000fe20000011407 */
[----:B------:R-:W-:-:S03]  /*12170*/  @P2 IMAD.HI.U32 R5, R12, c[0x0][0x4ec], RZ ;  /* 0x00013b000c052a27 */ /* 0x000fc600078e00ff */
[----:B------:R-:W-:Y:S01]  /*12180*/  IADD3 R3, R3, R6, RZ ;  /* 0x0000000603037210 */ /* 0x000fe20007ffe0ff */
[----:B------:R-:W-:-:S04]  /*12190*/  IMAD R0, R0, c[0x0][0x440], RZ ;  /* 0x0001100000007a24 */ /* 0x000fc800078e02ff */
[----:B------:R-:W-:-:S04]  /*121a0*/  IMAD.WIDE.U32 R2, R235, c[0x0][0x438], R2 ;  /* 0x00010e00eb027a25 */ /* 0x000fc800078e0002 */
        /* <DEDUP_REMOVED lines=24> */
.L_x_1780:
[----:B------:R-:W-:Y:S05]  /*12330*/  BRA.DIV ~URZ, `(.L_x_1721) ;  /* 0x000037927f007947 */ /* 0x000fea000b800000 */
[----:B------:R3:W4:Y:S02]  /*12340*/  SHFL.IDX PT, R0, R37, RZ, 0x1c1f ;  /* 0x001c1fff25007589 */ /* 0x00072400000e0000 */
.L_x_1781:
        /* <DEDUP_REMOVED lines=52> */
[----:B------:R-:W-:-:S07]  /*12690*/  ISETP.GE.AND P1, PT, R15, c[0x0][0x3c8], PT ;  /* 0x0000f2000f007a0c */ /* 0x000fce0003f26270 */
[-C--:B----4-:R-:W-:Y:S02]  /*126a0*/  @!P6 LEA R2, P4, R214, R0.reuse, 0x2 ;  /* 0x00000000d602e211 */ /* 0x090fe400078810ff */
[----:B------:R-:W-:Y:S02]  /*126b0*/  @!P2 LEA R6, P3, R12, R0, 0x2 ;  /* 0x000000000c06a211 */ /* 0x000fe400078610ff */
[-C--:B--2---:R-:W-:Y:S02]  /*126c0*/  @!P6 LEA.HI.X R3, R214, R4.reuse, R39, 0x2, P4 ;  /* 0x00000004d603e211 */ /* 0x084fe400020f1427 */
        /* <DEDUP_REMOVED lines=40> */
[----:B------:R-:W-:-:S05]  /*12950*/  @!P1 LEA.HI.X R7, R22, R4, R48, 0x2, P3 ;  /* 0x0000000416079211 */ /* 0x000fca00018f1430 */
[----:B------:R-:W-:Y:S01]  /*12960*/  @!P2 LEA R8, P3, R23, R0, 0x2 ;  /* 0x000000001708a211 */ /* 0x000fe200078610ff */
[----:B------:R2:W-:Y:S01]  /*12970*/  @!P5 ST.E.64 [R2.64], R136 ;  /* 0x000000880200d985 */ /* 0x0005e2000c101b08 */
[----:B------:R-:W-:Y:S02]  /*12980*/  ISETP.GE.AND P5, PT, R25, c[0x0][0x3c8], PT ;  /* 0x0000f20019007a0c */ /* 0x000fe40003fa6270 */
[----:B------:R-:W-:Y:S01]  /*12990*/  @!P2 LEA.HI.X R9, R23, R4, R49, 0x2, P3 ;  /* 0x000000041709a211 */ /* 0x000fe200018f1431 */
[----:B------:R4:W-:Y:S01]  /*129a0*/  @!P1 ST.E.64 [R6.64], R138 ;  /* 0x0000008a06009985 */ /* 0x0009e2000c101b08 */
[----:B------:R-:W-:Y:S02]  /*129b0*/  ISETP.GE.AND P1, PT, R26, c[0x0][0x3c8], PT ;  /* 0x0000f2001a007a0c */ /* 0x000fe40003f26270 */
[----:B--2---:R-:W-:-:S04]  /*129c0*/  @!P6 LEA R2, P4, R24, R0, 0x2 ;  /* 0x000000001802e211 */ /* 0x004fc800078810ff */
[----:B------:R-:W-:-:S03]  /*129d0*/  @!P6 LEA.HI.X R3, R24, R4, R50, 0x2, P4 ;  /* 0x000000041803e211 */ /* 0x000fc600020f1432 */
[----:B----4-:R-:W-:Y:S02]  /*129e0*/  @!P5 LEA R6, P3, R25, R0, 0x2 ;  /* 0x000000001906d211 */ /* 0x010fe400078610ff */
[----:B------:R-:W-:Y:S01]  /*129f0*/  ISETP.GE.AND P4, PT, R28, c[0x0][0x3c8], PT ;  /* 0x0000f2001c007a0c */ /* 0x000fe20003f86270 */
[----:B------:R2:W-:Y:S01]  /*12a00*/  @!P6 ST.E.64 [R2.64], R140 ;  /* 0x0000008c0200e985 */ /* 0x0005e2000c101b08 */
[----:B------:R-:W-:Y:S02]  /*12a10*/  ISETP.GE.AND P6, PT, R27, c[0x0][0x3c8], PT ;  /* 0x0000f2001b007a0c */ /* 0x000fe40003fc6270 */
[----:B------:R-:W-:Y:S01]  /*12a20*/  @!P5 LEA.HI.X R7, R25, R4, R51, 0x2, P3 ;  /* 0x000000041907d211 */ /* 0x000fe200018f1433 */
[----:B------:R4:W-:Y:S01]  /*12a30*/  @!P2 ST.E.64 [R8.64], R142 ;  /* 0x0000008e0800a985 */ /* 0x0009e2000c101b08 */
[----:B------:R-:W-:-:S03]  /*12a40*/  ISETP.GE.AND P3, PT, R30, c[0x0][0x3c8], PT ;  /* 0x0000f2001e007a0c */ /* 0x000fc60003f66270 */
[----:B------:R5:W-:Y:S01]  /*12a50*/  @!P5 ST.E.64 [R6.64], R144 ;  /* 0x000000900600d985 */ /* 0x000be2000c101b08 */
[----:B--2---:R-:W-:-:S04]  /*12a60*/  @!P1 LEA R2, P2, R26, R0, 0x2 ;  /* 0x000000001a029211 */ /* 0x004fc800078410ff */
[----:B------:R-:W-:Y:S02]  /*12a70*/  @!P1 LEA.HI.X R3, R26, R4, R52, 0x2, P2 ;  /* 0x000000041a039211 */ /* 0x000fe400010f1434 */
[----:B----4-:R-:W-:-:S03]  /*12a80*/  @!P6 LEA R8, P2, R27, R0, 0x2 ;  /* 0x000000001b08e211 */ /* 0x010fc600078410ff */
[----:B------:R2:W-:Y:S01]  /*12a90*/  @!P1 ST.E.64 [R2.64], R146 ;  /* 0x0000009202009985 */ /* 0x0005e2000c101b08 */
[----:B------:R-:W-:Y:S02]  /*12aa0*/  ISETP.GE.AND P1, PT, R29, c[0x0][0x3c8], PT ;  /* 0x0000f2001d007a0c */ /* 0x000fe40003f26270 */
[----:B------:R-:W-:Y:S02]  /*12ab0*/  @!P6 LEA.HI.X R9, R27, R4, R53, 0x2, P2 ;  /* 0x000000041b09e211 */ /* 0x000fe400010f1435 */
[----:B-----5:R-:W-:-:S03]  /*12ac0*/  @!P3 LEA R6, P2, R30, R0, 0x2 ;  /* 0x000000001e06b211 */ /* 0x020fc600078410ff */
[----:B------:R-:W-:Y:S01]  /*12ad0*/  @!P6 ST.E.64 [R8.64], R154 ;  /* 0x0000009a0800e985 */ /* 0x000fe2000c101b08 */
[----:B------:R-:W-:Y:S02]  /*12ae0*/  ISETP.GE.AND P6, PT, R31, c[0x0][0x3c8], PT ;  /* 0x0000f2001f007a0c */ /* 0x000fe40003fc6270 */
[----:B------:R-:W-:Y:S02]  /*12af0*/  @!P3 LEA.HI.X R7, R30, R4, R56, 0x2, P2 ;  /* 0x000000041e07b211 */ /* 0x000fe400010f1438 */
[----:B--2---:R-:W-:-:S04]  /*12b00*/  @!P4 LEA R2, P5, R28, R0, 0x2 ;  /* 0x000000001c02c211 */ /* 0x004fc800078a10ff */
        /* <DEDUP_REMOVED lines=10> */
[C---:B------:R-:W-:Y:S02]  /*12bb0*/  @!P5 LEA R8, P1, R32.reuse, R0, 0x2 ;  /* 0x000000002008d211 */ /* 0x040fe400078210ff */
[----:B------:R-:W-:Y:S02]  /*12bc0*/  @!P6 LEA.HI.X R11, R31, R4, R57, 0x2, P2 ;  /* 0x000000041f0be211 */ /* 0x000fe400010f1439 */
        /* <DEDUP_REMOVED lines=9> */
.L_x_1723:
[----:B------:R-:W-:Y:S05]  /*12c60*/  BSYNC B0 ;  /* 0x0000000000007941 */ /* 0x000fea0003800000 */
.L_x_1722:
[----:B------:R-:W-:Y:S05]  /*12c70*/  BRA.DIV ~URZ, `(.L_x_1724) ;  /* 0x00002eb27f007947 */ /* 0x000fea000b800000 */
[----:B--2---:R2:W1:Y:S04]  /*12c80*/  SHFL.IDX PT, R4, R35, 0x1, 0x1c1f ;  /* 0x003c1f0023047f89 */ /* 0x00446800000e0000 */
[----:B----4-:R2:W4:Y:S02]  /*12c90*/  SHFL.IDX PT, R0, R37, 0x1, 0x1c1f ;  /* 0x003c1f0025007f89 */ /* 0x01052400000e0000 */
.L_x_1782:
[----:B------:R-:W-:Y:S05]  /*12ca0*/  @P0 BRA `(.L_x_1719) ;  /* 0x0000124000000947 */ /* 0x000fea0003800000 */
[----:B------:R-:W-:Y:S02]  /*12cb0*/  ISETP.GE.AND P3, PT, R12, c[0x0][0x3c8], PT ;  /* 0x0000f2000c007a0c */ /* 0x000fe40003f66270 */
[----:B------:R-:W-:Y:S02]  /*12cc0*/  ISETP.GE.AND P2, PT, R13, c[0x0][0x3c8], PT ;  /* 0x0000f2000d007a0c */ /* 0x000fe40003f46270 */
[----:B------:R-:W-:Y:S02]  /*12cd0*/  ISETP.GE.AND P4, PT, R214, c[0x0][0x3c8], PT ;  /* 0x0000f200d6007a0c */ /* 0x000fe40003f86270 */
[----:B------:R-:W-:-:S02]  /*12ce0*/  ISETP.GE.AND P0, PT, R14, c[0x0][0x3c8], PT ;  /* 0x0000f2000e007a0c */ /* 0x000fc40003f06270 */
[----:B------:R-:W-:-:S05]  /*12cf0*/  ISETP.GE.AND P1, PT, R15, c[0x0][0x3c8], PT ;  /* 0x0000f2000f007a0c */ /* 0x000fca0003f26270 */
[----:B----4-:R-:W-:-:S04]  /*12d00*/  @!P3 LEA R10, P5, R12, R0, 0x2 ;  /* 0x000000000c0ab211 */ /* 0x010fc800078a10ff */
[----:B-1----:R-:W-:Y:S02]  /*12d10*/  @!P3 LEA.HI.X R11, R12, R4, R36, 0x2, P5 ;  /* 0x000000040c0bb211 */ /* 0x002fe400028f1424 */
[CC--:B------:R-:W-:Y:S02]  /*12d20*/  @!P2 LEA R8, P5, R13.reuse, R0.reuse, 0x2 ;  /* 0x000000000d08a211 */ /* 0x0c0fe400078a10ff */
[----:B------:R-:W-:Y:S02]  /*12d30*/  @!P4 LEA R12, P6, R214, R0, 0x2 ;  /* 0x00000000d60cc211 */ /* 0x000fe400078c10ff */
[----:B------:R-:W-:Y:S02]  /*12d40*/  @!P2 LEA.HI.X R9, R13, R4, R38, 0x2, P5 ;  /* 0x000000040d09a211 */ /* 0x000fe400028f1426 */
[----:B------:R-:W-:Y:S02]  /*12d50*/  @!P0 LEA R2, P5, R14, R0, 0x2 ;  /* 0x000000000e028211 */ /* 0x000fe400078a10ff */
[----:B------:R-:W-:-:S02]  /*12d60*/  @!P4 LEA.HI.X R13, R214, R4, R39, 0x2, P6 ;  /* 0x00000004d60dc211 */ /* 0x000fc400030f1427 */
[----:B------:R-:W-:Y:S02]  /*12d70*/  @!P0 LEA.HI.X R3, R14, R4, R40, 0x2, P5 ;  /* 0x000000040e038211 */ /* 0x000fe400028f1428 */
[----:B------:R-:W-:Y:S01]  /*12d80*/  ISETP.GE.AND P5, PT, R16, c[0x0][0x3c8], PT ;  /* 0x0000f20010007a0c */ /* 0x000fe20003fa6270 */
[----:B------:R1:W-:Y:S01]  /*12d90*/  @!P4 ST.E.64 [R12.64], R162 ;  /* 0x000000a20c00c985 */ /* 0x0003e2000c101b08 */
[----:B------:R-:W-:Y:S02]  /*12da0*/  ISETP.GE.AND P4, PT, R18, c[0x0][0x3c8], PT ;  /* 0x0000f20012007a0c */ /* 0x000fe40003f86270 */
[----:B------:R-:W-:Y:S01]  /*12db0*/  @!P1 LEA R6, P6, R15, R0, 0x2 ;  /* 0x000000000f069211 */ /* 0x000fe200078c10ff */
[----:B------:R4:W-:Y:S01]  /*12dc0*/  @!P3 ST.E.64 [R10.64], R160 ;  /* 0x000000a00a00b985 */ /* 0x0009e2000c101b08 */
[----:B------:R-:W-:Y:S02]  /*12dd0*/  ISETP.GE.AND P3, PT, R17, c[0x0][0x3c8], PT ;  /* 0x0000f20011007a0c */ /* 0x000fe40003f66270 */
[----:B------:R-:W-:Y:S01]  /*12de0*/  @!P1 LEA.HI.X R7, R15, R4, R41, 0x2, P6 ;  /* 0x000000040f079211 */ /* 0x000fe200030f1429 */
[----:B------:R5:W-:Y:S01]  /*12df0*/  @!P2 ST.E.64 [R8.64], R106 ;  /* 0x0000006a0800a985 */ /* 0x000be2000c101b08 */
[----:B------:R-:W-:-:S03]  /*12e00*/  ISETP.GE.AND P2, PT, R19, c[0x0][0x3c8], PT ;  /* 0x0000f20013007a0c */ /* 0x000fc60003f46270 */
[----:B------:R2:W-:Y:S01]  /*12e10*/  @!P1 ST.E.64 [R6.64], R88 ;  /* 0x0000005806009985 */ /* 0x0005e2000c101b08 */
[----:B------:R-:W-:Y:S02]  /*12e20*/  @!P5 LEA R14, P6, R16, R0, 0x2 ;  /* 0x00000000100ed211 */ /* 0x000fe400078c10ff */
[----:B------:R-:W-:Y:S01]  /*12e30*/  ISETP.GE.AND P1, PT, R20, c[0x0][0x3c8], PT ;  /* 0x0000f20014007a0c */ /* 0x000fe20003f26270 */
[----:B------:R3:W-:Y:S01]  /*12e40*/  @!P0 ST.E.64 [R2.64], R72 ;  /* 0x0000004802008985 */ /* 0x0007e2000c101b08 */
[----:B------:R-:W-:-:S05]  /*12e50*/  @!P5 LEA.HI.X R15, R16, R4, R42, 0x2, P6 ;  /* 0x00000004100fd211 */ /* 0x000fca00030f142a */
[----:B------:R3:W-:Y:S01]  /*12e60*/  @!P5 ST.E.64 [R14.64], R166 ;  /* 0x000000a60e00d985 */ /* 0x0007e2000c101b08 */
[----:B------:R-:W-:Y:S02]  /*12e70*/  ISETP.GE.AND P5, PT, R22, c[0x0][0x3c8], PT ;  /* 0x0000f20016007a0c */ /* 0x000fe40003fa6270 */
[CC--:B-1----:R-:W-:Y:S02]  /*12e80*/  @!P4 LEA R12, P0, R18.reuse, R0.reuse, 0x2 ;  /* 0x00000000120cc211 */ /* 0x0c2fe400078010ff */
[----:B----4-:R-:W-:Y:S02]  /*12e90*/  @!P3 LEA R10, P6, R17, R0, 0x2 ;  /* 0x00000000110ab211 */ /* 0x010fe400078c10ff */
[-C--:B------:R-:W-:Y:S02]  /*12ea0*/  @!P4 LEA.HI.X R13, R18, R4.reuse, R44, 0x2, P0 ;  /* 0x00000004120dc211 */ /* 0x080fe400000f142c */
[----:B------:R-:W-:Y:S02]  /*12eb0*/  ISETP.GE.AND P0, PT, R21, c[0x0][0x3c8], PT ;  /* 0x0000f20015007a0c */ /* 0x000fe40003f06270 */
[----:B------:R-:W-:Y:S01]  /*12ec0*/  @!P3 LEA.HI.X R11, R17, R4, R43, 0x2, P6 ;  /* 0x00000004110bb211 */ /* 0x000fe200030f142b */
[----:B------:R1:W-:Y:S01]  /*12ed0*/  @!P4 ST.E.64 [R12.64], R130 ;  /* 0x000000820c00c985 */ /* 0x0003e2000c101b08 */
[----:B-----5:R-:W-:-:S02]  /*12ee0*/  @!P2 LEA R8, P6, R19, R0, 0x2 ;  /* 0x000000001308a211 */ /* 0x020fc400078c10ff */
[----:B------:R-:W-:Y:S01]  /*12ef0*/  ISETP.GE.AND P4, PT, R24, c[0x0][0x3c8], PT ;  /* 0x0000f20018007a0c */ /* 0x000fe20003f86270 */
[----:B------:R4:W-:Y:S01]  /*12f00*/  @!P3 ST.E.64 [R10.64], R118 ;  /* 0x000000760a00b985 */ /* 0x0009e2000c101b08 */
[----:B------:R-:W-:Y:S02]  /*12f10*/  @!P2 LEA.HI.X R9, R19, R4, R45, 0x2, P6 ;  /* 0x000000041309a211 */ /* 0x000fe400030f142d */
[C---:B--2---:R-:W-:Y:S02]  /*12f20*/  @!P1 LEA R6, P6, R20.reuse, R0, 0x2 ;  /* 0x0000000014069211 */ /* 0x044fe400078c10ff */
[----:B------:R-:W-:Y:S01]  /*12f30*/  ISETP.GE.AND P3, PT, R23, c[0x0][0x3c8], PT ;  /* 0x0000f20017007a0c */ /* 0x000fe20003f66270 */
[----:B------:R2:W-:Y:S01]  /*12f40*/  @!P2 ST.E.64 [R8.64], R110 ;  /* 0x0000006e0800a985 */ /* 0x0005e2000c101b08 */
[----:B------:R-:W-:Y:S02]  /*12f50*/  @!P1 LEA.HI.X R7, R20, R4, R46, 0x2, P6 ;  /* 0x0000000414079211 */ /* 0x000fe400030f142e */
[----:B---3--:R-:W-:-:S02]  /*12f60*/  @!P0 LEA R2, P6, R21, R0, 0x2 ;  /* 0x0000000015028211 */ /* 0x008fc400078c10ff */
[----:B------:R-:W-:Y:S01]  /*12f70*/  ISETP.GE.AND P2, PT, R25, c[0x0][0x3c8], PT ;  /* 0x0000f20019007a0c */ /* 0x000fe20003f46270 */
[----:B------:R3:W-:Y:S01]  /*12f80*/  @!P1 ST.E.64 [R6.64], R92 ;  /* 0x0000005c06009985 */ /* 0x0007e2000c101b08 */
[----:B------:R-:W-:Y:S02]  /*12f90*/  @!P0 LEA.HI.X R3, R21, R4, R47, 0x2, P6 ;  /* 0x0000000415038211 */ /* 0x000fe400030f142f */
[----:B------:R-:W-:Y:S02]  /*12fa0*/  @!P5 LEA R14, P6, R22, R0, 0x2 ;  /* 0x00000000160ed211 */ /* 0x000fe400078c10ff */
[----:B------:R-:W-:Y:S01]  /*12fb0*/  ISETP.GE.AND P1, PT, R26, c[0x0][0x3c8], PT ;  /* 0x0000f2001a007a0c */ /* 0x000fe20003f26270 */
[----:B------:R5:W-:Y:S01]  /*12fc0*/  @!P0 ST.E.64 [R2.64], R76 ;  /* 0x0000004c02008985 */ /* 0x000be2000c101b08 */
[----:B------:R-:W-:-:S05]  /*12fd0*/  @!P5 LEA.HI.X R15, R22, R4, R48, 0x2, P6 ;  /* 0x00000004160fd211 */ /* 0x000fca00030f1430 */
[----:B------:R5:W-:Y:S01]  /*12fe0*/  @!P5 ST.E.64 [R14.64], R168 ;  /* 0x000000a80e00d985 */ /* 0x000be2000c101b08 */
[-C--:B-1----:R-:W-:Y:S02]  /*12ff0*/  @!P4 LEA R12, P0, R24, R0.reuse, 0x2 ;  /* 0x00000000180cc211 */ /* 0x082fe400078010ff */
[----:B------:R-:W-:Y:S02]  /*13000*/  ISETP.GE.AND P5, PT, R28, c[0x0][0x3c8], PT ;  /* 0x0000f2001c007a0c */ /* 0x000fe40003fa6270 */
[----:B----4-:R-:W-:Y:S02]  /*13010*/  @!P3 LEA R10, P6, R23, R0, 0x2 ;  /* 0x00000000170ab211 */ /* 0x010fe400078c10ff */
[-C--:B------:R-:W-:Y:S02]  /*13020*/  @!P4 LEA.HI.X R13, R24, R4.reuse, R50, 0x2, P0 ;  /* 0x00000004180dc211 */ /* 0x080fe400000f1432 */
[----:B------:R-:W-:Y:S02]  /*13030*/  ISETP.GE.AND P0, PT, R27, c[0x0][0x3c8], PT ;  /* 0x0000f2001b007a0c */ /* 0x000fe40003f06270 */
[----:B------:R-:W-:Y:S01]  /*13040*/  @!P3 LEA.HI.X R11, R23, R4, R49, 0x2, P6 ;  /* 0x00000004170bb211 */ /* 0x000fe200030f1431 */
[----:B------:R1:W-:Y:S01]  /*13050*/  @!P4 ST.E.64 [R12.64], R134 ;  /* 0x000000860c00c985 */ /* 0x0003e2000c101b08 */
[----:B--2---:R-:W-:-:S02]  /*13060*/  @!P2 LEA R8, P6, R25, R0, 0x2 ;  /* 0x000000001908a211 */ /* 0x004fc400078c10ff */
[----:B------:R-:W-:Y:S01]  /*13070*/  ISETP.GE.AND P4, PT, R30, c[0x0][0x3c8], PT ;  /* 0x0000f2001e007a0c */ /* 0x000fe20003f86270 */
[----:B------:R2:W-:Y:S01]  /*13080*/  @!P3 ST.E.64 [R10.64], R122 ;  /* 0x0000007a0a00b985 */ /* 0x0005e2000c101b08 */
[----:B------:R-:W-:Y:S02]  /*13090*/  @!P2 LEA.HI.X R9, R25, R4, R51, 0x2, P6 ;  /* 0x000000041909a211 */ /* 0x000fe400030f1433 */
[C---:B---3--:R-:W-:Y:S02]  /*130a0*/  @!P1 LEA R6, P6, R26.reuse, R0, 0x2 ;  /* 0x000000001a069211 */ /* 0x048fe400078c10ff */
[----:B------:R-:W-:Y:S01]  /*130b0*/  ISETP.GE.AND P3, PT, R29, c[0x0][0x3c8], PT ;  /* 0x0000f2001d007a0c */ /* 0x000fe20003f66270 */
[----:B------:R3:W-:Y:S01]  /*130c0*/  @!P2 ST.E.64 [R8.64], R114 ;  /* 0x000000720800a985 */ /* 0x0007e2000c101b08 */
[----:B------:R-:W-:Y:S02]  /*130d0*/  @!P1 LEA.HI.X R7, R26, R4, R52, 0x2, P6 ;  /* 0x000000041a079211 */ /* 0x000fe400030f1434 */
[----:B-----5:R-:W-:-:S02]  /*130e0*/  @!P0 LEA R2, P6, R27, R0, 0x2 ;  /* 0x000000001b028211 */ /* 0x020fc400078c10ff */
        /* <DEDUP_REMOVED lines=8> */
[CC--:B-1----:R-:W-:Y:S02]  /*13170*/  @!P4 LEA R12, P0, R30.reuse, R0.reuse, 0x2 ;  /* 0x000000001e0cc211 */ /* 0x0c2fe400078010ff */
[----:B--2---:R-:W-:Y:S02]  /*13180*/  @!P3 LEA R10, P6, R29, R0, 0x2 ;  /* 0x000000001d0ab211 */ /* 0x004fe400078c10ff */
[-C--:B------:R-:W-:Y:S02]  /*13190*/  @!P4 LEA.HI.X R13, R30, R4.reuse, R56, 0x2, P0 ;  /* 0x000000041e0dc211 */ /* 0x080fe400000f1438 */
[----:B------:R-:W-:Y:S02]  /*131a0*/  ISETP.GE.AND P0, PT, R33, c[0x0][0x3c8], PT ;  /* 0x0000f20021007a0c */ /* 0x000fe40003f06270 */
        /* <DEDUP_REMOVED lines=8> */
[----:B-----5:R-:W-:-:S03]  /*13230*/  @!P0 LEA R2, P6, R33, R0, 0x2 ;  /* 0x0000000021028211 */ /* 0x020fc600078c10ff */
[----:B------:R1:W-:Y:S01]  /*13240*/  @!P1 ST.E.64 [R6.64], R70 ;  /* 0x0000004606009985 */ /* 0x0003e2000c101b08 */
[----:B------:R-:W-:-:S05]  /*13250*/  @!P0 LEA.HI.X R3, R33, R4, R59, 0x2, P6 ;  /* 0x0000000421038211 */ /* 0x000fca00030f143b */
[----:B------:R1:W-:Y:S01]  /*13260*/  @!P0 ST.E.64 [R2.64], R68 ;  /* 0x0000004402008985 */ /* 0x0003e2000c101b08 */
[----:B------:R-:W-:-:S13]  /*13270*/  ISETP.GE.AND P0, PT, R34, c[0x0][0x3c8], PT ;  /* 0x0000f20022007a0c */ /* 0x000fda0003f06270 */
[----:B------:R-:W-:Y:S05]  /*13280*/  @P0 BRA `(.L_x_1719) ;  /* 0x00000c6000000947 */ /* 0x000fea0003800000 */
[----:B-1----:R-:W-:-:S04]  /*13290*/  LEA R2, P0, R34, R0, 0x2 ;  /* 0x0000000022027211 */ /* 0x002fc800078010ff */
[----:B------:R-:W-:-:S05]  /*132a0*/  LEA.HI.X R3, R34, R4, R60, 0x2, P0 ;  /* 0x0000000422037211 */ /* 0x000fca00000f143c */
[----:B------:R1:W-:Y:S01]  /*132b0*/  ST.E.64 [R2.64], R62 ;  /* 0x0000003e02007985 */ /* 0x0003e2000c101b08 */
[----:B------:R-:W-:Y:S05]  /*132c0*/  BRA `(.L_x_1719) ;  /* 0x00000c2000007947 */ /* 0x000fea0003800000 */
.L_x_1704:
[----:B------:R-:W-:Y:S01]  /*132d0*/  ISETP.NE.U32.AND P0, PT, RZ, c[0x0][0x508], PT ;  /* 0x00014200ff007a0c */ /* 0x000fe20003f05070 */
[----:B------:R-:W-:Y:S01]  /*132e0*/  IMAD.MOV.U32 R4, RZ, RZ, 0x4 ;  /* 0x00000004ff047424 */ /* 0x000fe200078e00ff */
[----:B------:R-:W-:Y:S01]  /*132f0*/  ISETP.NE.U32.AND P1, PT, RZ, c[0x0][0x500], PT ;  /* 0x00014000ff007a0c */ /* 0x000fe20003f25070 */
[----:B------:R-:W-:Y:S01]  /*13300*/  IMAD.MOV.U32 R19, RZ, RZ, c[0x0][0x388] ;  /* 0x0000e200ff137624 */ /* 0x000fe200078e00ff */
[----:B------:R-:W-:Y:S01]  /*13310*/  ISETP.NE.AND.EX P0, PT, RZ, c[0x0][0x50c], PT, P0 ;  /* 0x00014300ff007a0c */ /* 0x000fe20003f05300 */
[----:B------:R-:W-:Y:S01]  /*13320*/  IMAD.MOV.U32 R10, RZ, RZ, RZ ;  /* 0x000000ffff0a7224 */ /* 0x000fe200078e00ff */
[----:B------:R-:W-:Y:S01]  /*13330*/  ISETP.NE.AND.EX P1, PT, RZ, c[0x0][0x504], PT, P1 ;  /* 0x00014100ff007a0c */ /* 0x000fe20003f25310 */
[----:B------:R-:W-:-:S10]  /*13340*/  IMAD.WIDE R2, R231, R4, c[0x0][0x500] ;  /* 0x00014000e7027625 */ /* 0x000fd400078e0204 */
[----:B------:R-:W-:Y:S02]  /*13350*/  @P0 IMAD.WIDE R4, R231, R4, c[0x0][0x508] ;  /* 0x00014200e7040625 */ /* 0x000fe400078e0204 */
[----:B------:R2:W5:Y:S04]  /*13360*/  @P1 LDG.E R10, [R2.64] ;  /* 0x00000008020a1981 */ /* 0x000568000c1e1900 */
[----:B------:R2:W5:Y:S01]  /*13370*/  @P0 LDG.E R19, [R4.64] ;  /* 0x0000000804130981 */ /* 0x000562000c1e1900 */
[----:B------:R-:W-:-:S04]  /*13380*/  ISETP.NE.AND P2, PT, R252, RZ, PT ;  /* 0x000000fffc00720c */ /* 0x000fc80003f45270 */
[----:B------:R-:W-:Y:S01]  /*13390*/  SEL R18, R252, c[0x0][0x3d4], P2 ;  /* 0x0000f500fc127a07 */ /* 0x000fe20001000000 */
[----:B------:R-:W-:Y:S05]  /*133a0*/  @P0 BRA `(.L_x_1725) ;  /* 0x0000004000000947 */ /* 0x000fea0003800000 */
[----:B------:R-:W-:Y:S05]  /*133b0*/  @!P1 BRA `(.L_x_1725) ;  /* 0x0000003000009947 */ /* 0x000fea0003800000 */
[----:B------:R3:W4:Y:S04]  /*133c0*/  LDG.E R0, [R2.64] ;  /* 0x0000000802007981 */ /* 0x000728000c1e1900 */
[----:B--23--:R-:W4:Y:S02]  /*133d0*/  LDG.E R2, [R2.64+0x4] ;  /* 0x0000040802027981 */ /* 0x00cf24000c1e1900 */
[----:B----45:R-:W-:Y:S02]  /*133e0*/  IADD3 R19, -R0, R2, RZ ;  /* 0x0000000200137210 */ /* 0x030fe40007ffe1ff */
.L_x_1725:
[----:B--2---:R-:W2:Y:S01]  /*133f0*/  S2R R2, SR_TID.X ;  /* 0x0000000000027919 */ /* 0x004ea20000002100 */
        /* <DEDUP_REMOVED lines=11> */
[----:B------:R-:W2:Y:S01]  /*134b0*/  LDL.LU R21, [R1] ;  /* 0x0000000001157983 */ /* 0x000ea20000300800 */
[----:B------:R-:W-:Y:S01]  /*134c0*/  IMAD.MOV.U32 R0, RZ, RZ, 0x368 ;  /* 0x00000368ff007424 */ /* 0x000fe200078e00ff */
[----:B------:R-:W-:-:S04]  /*134d0*/  ISETP.GT.AND P2, PT, R18, 0x1, PT ;  /* 0x000000011200780c */ /* 0x000fc80003f44270 */
[----:B------:R-:W-:-:S04]  /*134e0*/  SEL R0, R0, 0x328, P2 ;  /* 0x0000032800007807 */ /* 0x000fc80001000000 */
[----:B------:R3:W4:Y:S08]  /*134f0*/  LDC.64 R6, c[0x0][R0+0x170] ;  /* 0x00005c0000067b82 */ /* 0x0007300000000a00 */
[----:B------:R3:W5:Y:S08]  /*13500*/  LDC.64 R4, c[0x0][R0+0x168] ;  /* 0x00005a0000047b82 */ /* 0x0007700000000a00 */
[----:B------:R3:W1:Y:S08]  /*13510*/  LDC.64 R8, c[0x0][R0+0x178] ;  /* 0x00005e0000087b82 */ /* 0x0006700000000a00 */
[----:B------:R3:W1:Y:S02]  /*13520*/  LDC.64 R12, c[0x0][R0+0x160] ;  /* 0x00005800000c7b82 */ /* 0x0006640000000a00 */
[----:B---3--:R-:W-:-:S02]  /*13530*/  IMAD.MOV.U32 R0, RZ, RZ, c[0x0][0x4e8] ;  /* 0x00013a00ff007624 */ /* 0x008fc400078e00ff */
[-C--:B----4-:R-:W-:Y:S02]  /*13540*/  IMAD R7, R7, R14.reuse, RZ ;  /* 0x0000000e07077224 */ /* 0x090fe400078e02ff */
[----:B------:R-:W-:Y:S01]  /*13550*/  IMAD.WIDE.U32 R2, R6, R14, RZ ;  /* 0x0000000e06027225 */ /* 0x000fe200078e00ff */
[----:B------:R-:W-:Y:S02]  /*13560*/  ISETP.NE.AND P0, PT, R0, 0x1, PT ;  /* 0x000000010000780c */ /* 0x000fe40003f05270 */
[----:B------:R-:W-:Y:S01]  /*13570*/  MOV R0, R11 ;  /* 0x0000000b00007202 */ /* 0x000fe20000000f00 */
[----:B------:R-:W-:Y:S02]  /*13580*/  IMAD R7, R6, R20, R7 ;  /* 0x0000001406077224 */ /* 0x000fe400078e0207 */
[-C--:B-1---5:R-:W-:Y:S02]  /*13590*/  IMAD R15, R5, R235.reuse, RZ ;  /* 0x000000eb050f7224 */ /* 0x0a2fe400078e02ff */
        /* <DEDUP_REMOVED lines=8> */
[----:B--2---:R-:W-:-:S05]  /*13620*/  SEL R6, R21, RZ, P2 ;  /* 0x000000ff15067207 */ /* 0x004fca0001000000 */
[-C--:B------:R-:W-:Y:S02]  /*13630*/  IMAD R7, R9, R6.reuse, RZ ;  /* 0x0000000609077224 */ /* 0x080fe400078e02ff */
[----:B------:R-:W-:Y:S01]  /*13640*/  IMAD.WIDE.U32 R4, R8, R6, RZ ;  /* 0x0000000608047225 */ /* 0x000fe200078e00ff */
[----:B------:R-:W-:Y:S02]  /*13650*/  IADD3.X R8, R3, R15, R17, P1, P0 ;  /* 0x0000000f03087210 */ /* 0x000fe40000fe0411 */
[----:B------:R-:W-:Y:S02]  /*13660*/  SHF.R.S32.HI R3, RZ, 0x1f, R0 ;  /* 0x0000001fff037819 */ /* 0x000fe40000011400 */
[----:B------:R-:W-:Y:S01]  /*13670*/  IADD3 R5, R5, R7, RZ ;  /* 0x0000000705057210 */ /* 0x000fe20007ffe0ff */
[----:B------:R-:W-:Y:S01]  /*13680*/  IMAD.MOV.U32 R7, RZ, RZ, c[0x0][0x4a8] ;  /* 0x00012a00ff077624 */ /* 0x000fe200078e00ff */
[----:B------:R-:W-:Y:S01]  /*13690*/  IADD3 R4, P1, P0, R0, R16, R4 ;  /* 0x0000001000047210 */ /* 0x000fe2000783e004 */
[----:B------:R-:W-:Y:S01]  /*136a0*/  IMAD R0, R13, R2, RZ ;  /* 0x000000020d007224 */ /* 0x000fe200078e02ff */
[----:B------:R-:W-:-:S02]  /*136b0*/  SHF.R.S32.HI R6, RZ, 0x1f, R2 ;  /* 0x0000001fff067819 */ /* 0x000fc40000011402 */
        /* <DEDUP_REMOVED lines=11> */
.L_x_1727:
[----:B------:R-:W-:Y:S05]  /*13770*/  BSYNC B0 ;  /* 0x0000000000007941 */ /* 0x000fea0003800000 */
.L_x_1726:
[----:B------:R-:W-:-:S13]  /*13780*/  ISETP.GT.AND P0, PT, R18, 0x1, PT ;  /* 0x000000011200780c */ /* 0x000fda0003f04270 */
[----:B------:R-:W-:Y:S05]  /*13790*/  @P0 BRA `(.L_x_1719) ;  /* 0x0000075000000947 */ /* 0x000fea0003800000 */
[----:B------:R-:W2:Y:S01]  /*137a0*/  S2R R3, SR_TID.X ;  /* 0x0000000000037919 */ /* 0x000ea20000002100 */
[----:B------:R-:W-:Y:S01]  /*137b0*/  MOV R2, c[0x0][0x4e8] ;  /* 0x00013a0000027a02 */ /* 0x000fe20000000f00 */
[----:B-1----:R-:W-:Y:S01]  /*137c0*/  IMAD R0, R17, c[0x0][0x3a0], RZ ;  /* 0x0000e80011007a24 */ /* 0x002fe200078e02ff */
[----:B------:R-:W-:Y:S01]  /*137d0*/  IADD3 R11, R251, R226, RZ ;  /* 0x000000e2fb0b7210 */ /* 0x000fe20007ffe0ff */
[----:B------:R-:W-:Y:S01]  /*137e0*/  IMAD R5, R20, c[0x0][0x3f0], RZ ;  /* 0x0000fc0014057a24 */ /* 0x000fe200078e02ff */
[----:B------:R-:W-:Y:S01]  /*137f0*/  ISETP.NE.AND P0, PT, R2, 0x1, PT ;  /* 0x000000010200780c */ /* 0x000fe20003f05270 */
[----:B------:R-:W-:Y:S02]  /*13800*/  IMAD R0, R10, c[0x0][0x3a4], R0 ;  /* 0x0000e9000a007a24 */ /* 0x000fe400078e0200 */
[----:B------:R-:W-:Y:S01]  /*13810*/  IMAD R7, R14, c[0x0][0x3f4], R5 ;  /* 0x0000fd000e077a24 */ /* 0x000fe200078e0205 */
[----:B--2---:R-:W-:-:S04]  /*13820*/  SHF.R.S32.HI R4, RZ, 0x1f, R3 ;  /* 0x0000001fff047819 */ /* 0x004fc80000011403 */
[----:B------:R-:W-:-:S04]  /*13830*/  LEA.HI R4, R4, R3, RZ, 0x3 ;  /* 0x0000000304047211 */ /* 0x000fc800078f18ff */
[----:B------:R-:W-:-:S04]  /*13840*/  LOP3.LUT R4, R4, 0xfffffff8, RZ, 0xc0, !PT ;  /* 0xfffffff804047812 */ /* 0x000fc800078ec0ff */
[----:B------:R-:W-:Y:S01]  /*13850*/  IADD3 R4, -R4, R3, RZ ;  /* 0x0000000304047210 */ /* 0x000fe20007ffe1ff */
[----:B------:R-:W-:-:S03]  /*13860*/  IMAD.WIDE.U32 R2, R10, c[0x0][0x3a0], RZ ;  /* 0x0000e8000a027a25 */ /* 0x000fc600078e00ff */
[----:B------:R-:W-:Y:S01]  /*13870*/  LEA R4, R4, R251, 0x5 ;  /* 0x000000fb04047211 */ /* 0x000fe200078e28ff */
[----:B------:R-:W-:-:S03]  /*13880*/  IMAD.IADD R3, R3, 0x1, R0 ;  /* 0x0000000103037824 */ /* 0x000fc600078e0200 */
[----:B------:R-:W-:Y:S01]  /*13890*/  IADD3 R4, R226, R4, RZ ;  /* 0x00000004e2047210 */ /* 0x000fe20007ffe0ff */
[----:B------:R-:W-:-:S03]  /*138a0*/  IMAD.WIDE.U32 R2, R235, c[0x0][0x3e8], R2 ;  /* 0x0000fa00eb027a25 */ /* 0x000fc600078e0002 */
[----:B------:R-:W-:Y:S01]  /*138b0*/  MOV R0, R4 ;  /* 0x0000000400007202 */ /* 0x000fe20000000f00 */
[----:B------:R-:W-:-:S04]  /*138c0*/  @P0 IMAD.HI.U32 R6, R4, c[0x0][0x4ec], RZ ;  /* 0x00013b0004060a27 */ /* 0x000fc800078e00ff */
[----:B------:R-:W-:Y:S01]  /*138d0*/  IMAD R3, R235, c[0x0][0x3ec], R3 ;  /* 0x0000fb00eb037a24 */ /* 0x000fe200078e0203 */
[----:B------:R-:W-:-:S03]  /*138e0*/  @P0 SHF.R.U32.HI R0, RZ, c[0x0][0x4f0], R6 ;  /* 0x00013c00ff000a19 */ /* 0x000fc60000011606 */
[----:B------:R-:W-:Y:S01]  /*138f0*/  IMAD.WIDE.U32 R2, R14, c[0x0][0x3f0], R2 ;  /* 0x0000fc000e027a25 */ /* 0x000fe200078e0002 */
[----:B------:R-:W-:Y:S02]  /*13900*/  SHF.R.S32.HI R6, RZ, 0x1f, R0 ;  /* 0x0000001fff067819 */ /* 0x000fe40000011400 */
[----:B------:R-:W-:Y:S01]  /*13910*/  IADD3 R5, -R0, RZ, RZ ;  /* 0x000000ff00057210 */ /* 0x000fe20007ffe1ff */
[----:B------:R-:W-:Y:S02]  /*13920*/  IMAD.IADD R3, R3, 0x1, R7 ;  /* 0x0000000103037824 */ /* 0x000fe400078e0207 */
[----:B------:R-:W-:Y:S02]  /*13930*/  IMAD R6, R6, c[0x0][0x3e0], RZ ;  /* 0x0000f80006067a24 */ /* 0x000fe400078e02ff */
[----:B------:R-:W-:Y:S02]  /*13940*/  IMAD R4, R5, c[0x0][0x4e8], R4 ;  /* 0x00013a0005047a24 */ /* 0x000fe400078e0204 */
[----:B------:R-:W-:-:S02]  /*13950*/  IMAD R6, R0, c[0x0][0x3e4], R6 ;  /* 0x0000f90000067a24 */ /* 0x000fc400078e0206 */
        /* <DEDUP_REMOVED lines=11> */
.L_x_1783:
[----:B------:R-:W-:Y:S05]  /*13a10*/  BRA.DIV ~URZ, `(.L_x_1729) ;  /* 0x000022427f007947 */ /* 0x000fea000b800000 */
[----:B------:R3:W4:Y:S02]  /*13a20*/  SHFL.IDX PT, R0, R12, RZ, 0x181f ;  /* 0x00181fff0c007589 */ /* 0x00072400000e0000 */
.L_x_1784:
[----:B------:R-:W-:Y:S01]  /*13a30*/  IMAD R10, R19, c[0x0][0x4e8], RZ ;  /* 0x00013a00130a7a24 */ /* 0x000fe200078e02ff */
[----:B------:R-:W-:Y:S04]  /*13a40*/  BSSY B0, `(.L_x_1730) ;  /* 0x000000f000007945 */ /* 0x000fe80003800000 */
        /* <DEDUP_REMOVED lines=14> */
.L_x_1731:
[----:B------:R-:W-:Y:S05]  /*13b30*/  BSYNC B0 ;  /* 0x0000000000007941 */ /* 0x000fea0003800000 */
.L_x_1730:
[----:B------:R-:W-:Y:S05]  /*13b40*/  BRA.DIV ~URZ, `(.L_x_1732) ;  /* 0x000021727f007947 */ /* 0x000fea000b800000 */
[----:B--2---:R2:W1:Y:S04]  /*13b50*/  SHFL.IDX PT, R8, R9, 0x1, 0x181f ;  /* 0x00381f0009087f89 */ /* 0x00446800000e0000 */
[----:B----4-:R2:W4:Y:S02]  /*13b60*/  SHFL.IDX PT, R0, R12, 0x1, 0x181f ;  /* 0x00381f000c007f89 */ /* 0x01052400000e0000 */
.L_x_1785:
        /* <DEDUP_REMOVED lines=16> */
.L_x_1734:
[----:B------:R-:W-:Y:S05]  /*13c70*/  BSYNC B0 ;  /* 0x0000000000007941 */ /* 0x000fea0003800000 */
.L_x_1733:
[----:B------:R-:W-:Y:S05]  /*13c80*/  BRA.DIV ~URZ, `(.L_x_1735) ;  /* 0x000020f27f007947 */ /* 0x000fea000b800000 */
[----:B-1----:R1:W2:Y:S02]  /*13c90*/  SHFL.IDX PT, R8, R9, 0x2, 0x181f ;  /* 0x00581f0009087f89 */ /* 0x0022a400000e0000 */
.L_x_1786:
[----:B------:R-:W-:Y:S05]  /*13ca0*/  BRA.DIV ~URZ, `(.L_x_1736) ;  /* 0x000021427f007947 */ /* 0x000fea000b800000 */
[----:B----4-:R4:W1:Y:S02]  /*13cb0*/  SHFL.IDX PT, R0, R12, 0x2, 0x181f ;  /* 0x00581f000c007f89 */ /* 0x01086400000e0000 */
.L_x_1787:
        /* <DEDUP_REMOVED lines=16> */
.L_x_1738:
[----:B------:R-:W-:Y:S05]  /*13dc0*/  BSYNC B0 ;  /* 0x0000000000007941 */ /* 0x000fea0003800000 */
.L_x_1737:
[----:B------:R-:W-:Y:S05]  /*13dd0*/  BRA.DIV ~URZ, `(.L_x_1739) ;  /* 0x000020727f007947 */ /* 0x000fea000b800000 */
[----:B--2---:R2:W3:Y:S04]  /*13de0*/  SHFL.IDX PT, R8, R9, 0x3, 0x181f ;  /* 0x00781f0009087f89 */ /* 0x0044e800000e0000 */
[----:B-1----:R2:W1:Y:S02]  /*13df0*/  SHFL.IDX PT, R0, R12, 0x3, 0x181f ;  /* 0x00781f000c007f89 */ /* 0x00246400000e0000 */
.L_x_1788:
        /* <DEDUP_REMOVED lines=15> */
.L_x_1719:
[----:B------:R-:W-:Y:S05]  /*13ef0*/  BSYNC B1 ;  /* 0x0000000000017941 */ /* 0x000fea0003800000 */
.L_x_1703:
        /* <DEDUP_REMOVED lines=9> */
[----:B----4-:R-:W-:-:S04]  /*13f90*/  LOP3.LUT R14, R0, 0x1f, RZ, 0xc0, !PT ;  /* 0x0000001f000e7812 */ /* 0x010fc800078ec0ff */
[----:B------:R-:W-:Y:S01]  /*13fa0*/  ISETP.NE.AND P5, PT, R14, 0x1f, PT ;  /* 0x0000001f0e00780c */ /* 0x000fe20003fa5270 */
[----:B------:R-:W-:Y:S10]  /*13fb0*/  BRA.DIV ~URZ, `(.L_x_1741) ;  /* 0x00001f527f007947 */ /* 0x000ff4000b800000 */
[----:B--2---:R2:W4:Y:S02]  /*13fc0*/  SHFL.IDX PT, R9, R82, RZ, 0x1f ;  /* 0x00001fff52097589 */ /* 0x00452400000e0000 */
.L_x_1789:
[----:B------:R-:W-:Y:S05]  /*13fd0*/  BRA.DIV ~URZ, `(.L_x_1742) ;  /* 0x00001fa27f007947 */ /* 0x000fea000b800000 */
[----:B---3--:R3:W2:Y:S02]  /*13fe0*/  SHFL.IDX PT, R8, R82, 0x1, 0x1f ;  /* 0x00201f0052087f89 */ /* 0x0086a400000e0000 */
.L_x_1790:
        /* <DEDUP_REMOVED lines=18> */
.L_x_1791:
        /* <DEDUP_REMOVED lines=16> */
.L_x_1792:
[----:B---3--:R-:W-:Y:S01]  /*14210*/  IMAD R0, R0, c[0x0][0x538], RZ ;  /* 0x00014e0000007a24 */ /* 0x008fe200078e02ff */
[----:B------:R-:W-:Y:S04]  /*14220*/  BSSY B1, `(.L_x_1745) ;  /* 0x00000c6000017945 */ /* 0x000fe80003800000 */
[----:B--2---:R-:W-:-:S04]  /*14230*/  IADD3 R8, R0, R8, RZ ;  /* 0x0000000800087210 */ /* 0x004fc80007ffe0ff */
[----:B----4-:R-:W-:-:S13]  /*14240*/  ISETP.GT.AND P6, PT, R8, R9, PT ;  /* 0x000000090800720c */ /* 0x010fda0003fc4270 */
[----:B------:R-:W-:Y:S05]  /*14250*/  @P6 BRA `(.L_x_1746) ;  /* 0x0000024000006947 */ /* 0x000fea0003800000 */
.L_x_1750:
        /* <DEDUP_REMOVED lines=16> */
.L_x_1793:
        /* <DEDUP_REMOVED lines=16> */
.L_x_1794:
[----:B--2---:R-:W-:-:S05]  /*14460*/  IMAD R0, R0, c[0x0][0x538], RZ ;  /* 0x00014e0000007a24 */ /* 0x004fca00078e02ff */
[----:B------:R-:W-:-:S04]  /*14470*/  IADD3 R8, R0, R8, RZ ;  /* 0x0000000800087210 */ /* 0x000fc80007ffe0ff */
[----:B------:R-:W-:-:S13]  /*14480*/  ISETP.GT.AND P6, PT, R8, R9, PT ;  /* 0x000000090800720c */ /* 0x000fda0003fc4270 */
[----:B-1----:R-:W-:Y:S05]  /*14490*/  @!P6 BRA `(.L_x_1750) ;  /* 0xfffffdc00000e947 */ /* 0x002fea000383ffff */
.L_x_1746:
[----:B------:R-:W-:-:S05]  /*144a0*/  IADD3 R11, -R0, R8, RZ ;  /* 0x00000008000b7210 */ /* 0x000fca0007ffe1ff */
[----:B------:R-:W-:-:S05]  /*144b0*/  IMAD R0, R4, c[0x0][0x538], R11 ;  /* 0x00014e0004007a24 */ /* 0x000fca00078e020b */
[----:B------:R-:W-:Y:S01]  /*144c0*/  ISETP.GT.AND P0, PT, R0, R9, PT ;  /* 0x000000090000720c */ /* 0x000fe20003f04270 */
[----:B------:R-:W-:-:S12]  /*144d0*/  BRA.DIV ~URZ, `(.L_x_1751) ;  /* 0x00001ee27f007947 */ /* 0x000fd8000b800000 */
[----:B------:R-:W-:-:S04]  /*144e0*/  VOTE.ANY R10, PT, !P0 ;  /* 0x00000000000a7806 */ /* 0x000fc800040e0100 */
.L_x_1795:
[----:B------:R-:W2:Y:S02]  /*144f0*/  POPC R8, R10 ;  /* 0x0000000a00087309 */ /* 0x000ea40000000000 */
[----:B--2---:R-:W-:Y:S01]  /*14500*/  IADD3 R231, R8, R231, RZ ;  /* 0x000000e708e77210 */ /* 0x004fe20007ffe0ff */
[----:B------:R-:W-:Y:S05]  /*14510*/  BRA.DIV ~URZ, `(.L_x_1752) ;  /* 0x00001ef27f007947 */ /* 0x000fea000b800000 */
[----:B------:R2:W3:Y:S04]  /*14520*/  SHFL.IDX PT, R12, R6, R8, 0x1f ;  /* 0x00001f08060c7589 */ /* 0x0004e800000e0000 */
[----:B------:R2:W4:Y:S02]  /*14530*/  SHFL.IDX PT, R7, R7, R8, 0x1f ;  /* 0x00001f0807077589 */ /* 0x00052400000e0000 */
.L_x_1796:
[----:B------:R-:W-:Y:S01]  /*14540*/  ISETP.NE.AND P0, PT, R10, RZ, PT ;  /* 0x000000ff0a00720c */ /* 0x000fe20003f05270 */
[----:B------:R-:W-:-:S12]  /*14550*/  BSSY B0, `(.L_x_1753) ;  /* 0x0000005000007945 */ /* 0x000fd80003800000 */
[----:B------:R-:W-:Y:S05]  /*14560*/  @!P0 BRA `(.L_x_1754) ;  /* 0x0000003000008947 */ /* 0x000fea0003800000 */
[----:B------:R-:W-:Y:S01]  /*14570*/  IADD3 R3, R8, -0x1, RZ ;  /* 0xffffffff08037810 */ /* 0x000fe20007ffe0ff */
[----:B------:R-:W-:Y:S05]  /*14580*/  BRA.DIV ~URZ, `(.L_x_1755) ;  /* 0x00001f527f007947 */ /* 0x000fea000b800000 */
[----:B------:R1:W2:Y:S02]  /*14590*/  SHFL.IDX PT, R13, R4, R3, 0x1f ;  /* 0x00001f03040d7589 */ /* 0x0002a400000e0000 */
.L_x_1754:
[----:B------:R-:W-:Y:S05]  /*145a0*/  BSYNC B0 ;  /* 0x0000000000007941 */ /* 0x000fea0003800000 */
.L_x_1753:
[----:B----4-:R-:W-:Y:S01]  /*145b0*/  ISETP.NE.AND P0, PT, R7, 0x1, PT ;  /* 0x000000010700780c */ /* 0x010fe20003f05270 */
[----:B--2---:R-:W-:Y:S01]  /*145c0*/  IMAD R228, R13, c[0x0][0x538], R11 ;  /* 0x00014e000de47a24 */ /* 0x004fe200078e020b */
[----:B------:R-:W-:Y:S04]  /*145d0*/  BSSY B0, `(.L_x_1756) ;  /* 0x0000083000007945 */ /* 0x000fe80003800000 */
[----:B------:R-:W-:-:S07]  /*145e0*/  IADD3 R9, -R228, R9, RZ ;  /* 0x00000009e4097210 */ /* 0x000fce0007ffe1ff */
[----:B------:R-:W-:Y:S05]  /*145f0*/  @!P0 BRA `(.L_x_1757) ;  /* 0x000003e000008947 */ /* 0x000fea0003800000 */
[-C--:B---3--:R-:W-:Y:S02]  /*14600*/  IABS R0, R12.reuse ;  /* 0x0000000c00007213 */ /* 0x088fe40000000000 */
        /* <DEDUP_REMOVED lines=15> */
[----:B------:R-:W-:-:S04]  /*14700*/  IMAD.MOV R0, RZ, RZ, -R8 ;  /* 0x000000ffff007224 */ /* 0x000fc800078e0a08 */
[----:B------:R-:W-:Y:S02]  /*14710*/  IMAD.MOV.U32 R3, RZ, RZ, R0 ;  /* 0x000000ffff037224 */ /* 0x000fe400078e0000 */
        /* <DEDUP_REMOVED lines=13> */
[----:B-1----:R-:W-:-:S04]  /*147f0*/  IADD3 R2, RZ, -R3, RZ ;  /* 0x80000003ff027210 */ /* 0x002fc80007ffe0ff */
[----:B------:R-:W-:Y:S01]  /*14800*/  @!P0 IMAD.MOV R0, RZ, RZ, -R0 ;  /* 0x000000ffff008224 */ /* 0x000fe200078e0a00 */
[----:B------:R-:W-:Y:S01]  /*14810*/  @!P1 LOP3.LUT R0, RZ, R12, RZ, 0x33, !PT ;  /* 0x0000000cff009212 */ /* 0x000fe200078e33ff */
[----:B------:R-:W-:Y:S01]  /*14820*/  IMAD.MOV.U32 R4, RZ, RZ, R2 ;  /* 0x000000ffff047224 */ /* 0x000fe200078e0002 */
[----:B------:R-:W-:Y:S02]  /*14830*/  IABS R2, R7 ;  /* 0x0000000700027213 */ /* 0x000fe40000000000 */
[----:B------:R-:W-:Y:S01]  /*14840*/  IABS R8, R0 ;  /* 0x0000000000087213 */ /* 0x000fe20000000000 */
[----:B------:R-:W-:Y:S02]  /*14850*/  IMAD R4, R4, R5, RZ ;  /* 0x0000000504047224 */ /* 0x000fe400078e02ff */
[----:B------:R-:W-:Y:S01]  /*14860*/  IMAD.MOV R6, RZ, RZ, -R2 ;  /* 0x000000ffff067224 */ /* 0x000fe200078e0a02 */
[----:B------:R-:W-:-:S05]  /*14870*/  MOV R2, RZ ;  /* 0x000000ff00027202 */ /* 0x000fca0000000f00 */
        /* <DEDUP_REMOVED lines=16> */
[----:B------:R-:W-:Y:S01]  /*14980*/  IMAD.MOV R3, RZ, RZ, -R2 ;  /* 0x000000ffff037224 */ /* 0x000fe200078e0a02 */
[----:B------:R-:W-:-:S03]  /*14990*/  LEA R2, R7, R2, 0x18 ;  /* 0x0000000207027211 */ /* 0x000fc600078ec0ff */
[----:B------:R-:W-:Y:S02]  /*149a0*/  IMAD R3, R7, R3, R0 ;  /* 0x0000000307037224 */ /* 0x000fe400078e0200 */
[----:B------:R-:W-:Y:S02]  /*149b0*/  IMAD R0, R12, R4, R9 ;  /* 0x000000040c007224 */ /* 0x000fe400078e0209 */
[----:B------:R-:W-:Y:S01]  /*149c0*/  IMAD R230, R3, 0x10000, R2 ;  /* 0x0001000003e67824 */ /* 0x000fe200078e0202 */
[----:B------:R-:W-:Y:S05]  /*149d0*/  BRA `(.L_x_1758) ;  /* 0x0000042000007947 */ /* 0x000fea0003800000 */
.L_x_1757:
        /* <DEDUP_REMOVED lines=31> */
[----:B------:R-:W-:Y:S02]  /*14bd0*/  IMAD R10, R4, R0, RZ ;  /* 0x00000000040a7224 */ /* 0x000fe400078e02ff */
[----:B------:R-:W-:-:S03]  /*14be0*/  IMAD.MOV R0, RZ, RZ, -R0 ;  /* 0x000000ffff007224 */ /* 0x000fc600078e0a00 */
[----:B------:R-:W-:Y:S01]  /*14bf0*/  IADD3 R2, -R10, c[0x0][0x538], RZ ;  /* 0x00014e000a027a10 */ /* 0x000fe20007ffe1ff */
[----:B------:R-:W-:-:S03]  /*14c00*/  IMAD R7, R11, R0, R9 ;  /* 0x000000000b077224 */ /* 0x000fc600078e0209 */
[----:B------:R-:W-:Y:S01]  /*14c10*/  IMNMX R2, R4, R2, PT ;  /* 0x0000000204027217 */ /* 0x000fe20003800200 */
[----:B------:R-:W-:-:S03]  /*14c20*/  IMAD.MOV.U32 R4, RZ, RZ, RZ ;  /* 0x000000ffff047224 */ /* 0x000fc600078e00ff */
[-C--:B------:R-:W-:Y:S02]  /*14c30*/  IABS R3, R2.reuse ;  /* 0x0000000200037213 */ /* 0x080fe40000000000 */
[----:B------:R-:W-:-:S03]  /*14c40*/  IABS R8, R2 ;  /* 0x0000000200087213 */ /* 0x000fc60000000000 */
[----:B------:R-:W-:-:S04]  /*14c50*/  IMAD.MOV.U32 R6, RZ, RZ, R3 ;  /* 0x000000ffff067224 */ /* 0x000fc800078e0003 */
[----:B------:R-:W1:Y:S08]  /*14c60*/  I2F.RP R3, R6 ;  /* 0x0000000600037306 */ /* 0x000e700000209400 */
[----:B-1----:R-:W1:Y:S02]  /*14c70*/  MUFU.RCP R3, R3 ;  /* 0x0000000300037308 */ /* 0x002e640000001000 */
[----:B-1----:R-:W-:-:S06]  /*14c80*/  IADD3 R3, R3, 0xffffffe, RZ ;  /* 0x0ffffffe03037810 */ /* 0x002fcc0007ffe0ff */
[----:B------:R-:W1:Y:S02]  /*14c90*/  F2I.FTZ.U32.TRUNC.NTZ R5, R3 ;  /* 0x0000000300057305 */ /* 0x000e64000021f000 */
[----:B-1----:R-:W-:-:S05]  /*14ca0*/  IMAD.MOV R3, RZ, RZ, -R5 ;  /* 0x000000ffff037224 */ /* 0x002fca00078e0a05 */
[----:B------:R-:W-:Y:S02]  /*14cb0*/  MOV R0, R3 ;  /* 0x0000000300007202 */ /* 0x000fe40000000f00 */
[----:B------:R-:W-:-:S03]  /*14cc0*/  IABS R3, R7 ;  /* 0x0000000700037213 */ /* 0x000fc60000000000 */
        /* <DEDUP_REMOVED lines=19> */
.L_x_1758:
[----:B------:R-:W-:Y:S05]  /*14e00*/  BSYNC B0 ;  /* 0x0000000000007941 */ /* 0x000fea0003800000 */
.L_x_1756:
[----:B------:R-:W-:-:S04]  /*14e10*/  LOP3.LUT R0, RZ, R0, RZ, 0x33, !PT ;  /* 0x00000000ff007212 */ /* 0x000fc800078e33ff */
[----:B------:R-:W-:Y:S01]  /*14e20*/  IADD3 R229, R0, R12, RZ ;  /* 0x0000000c00e57210 */ /* 0x000fe20007ffe0ff */
[----:B------:R-:W-:Y:S05]  /*14e30*/  BRA `(.L_x_1759) ;  /* 0x0000004000007947 */ /* 0x000fea0003800000 */
.L_x_1747:
[----:B------:R-:W-:Y:S01]  /*14e40*/  IMAD.MOV.U32 R228, RZ, RZ, R9 ;  /* 0x000000ffffe47224 */ /* 0x000fe200078e0009 */
[----:B------:R-:W-:Y:S01]  /*14e50*/  MOV R230, RZ ;  /* 0x000000ff00e67202 */ /* 0x000fe20000000f00 */
[----:B------:R-:W-:Y:S01]  /*14e60*/  IMAD.MOV.U32 R229, RZ, RZ, RZ ;  /* 0x000000ffffe57224 */ /* 0x000fe200078e00ff */
[----:B------:R-:W-:Y:S02]  /*14e70*/  MOV R231, c[0x0][0x53c] ;  /* 0x00014f0000e77a02 */ /* 0x000fe40000000f00 */
.L_x_1759:
[----:B------:R-:W-:Y:S05]  /*14e80*/  BSYNC B1 ;  /* 0x0000000000017941 */ /* 0x000fea0003800000 */
.L_x_1745:
[----:B------:R-:W-:Y:S01]  /*14e90*/  WARPSYNC 0xffffffff ;  /* 0xffffffff00007948 */ /* 0x000fe20003800000 */
[----:B------:R-:W-:Y:S01]  /*14ea0*/  BAR.SYNC.DEFER_BLOCKING 0x4, 0x100 ;  /* 0x0104000000007b1d */ /* 0x000fe20000010000 */
[----:B------:R-:W-:-:S13]  /*14eb0*/  ISETP.NE.AND P0, PT, R14, RZ, PT ;  /* 0x000000ff0e00720c */ /* 0x000fda0003f05270 */
[----:B------:R2:W-:Y:S04]  /*14ec0*/  @!P0 STS.128 [0x24100], R228 ;  /* 0x024100e4ff008388 */ /* 0x0005e80000000c00 */
[----:B------:R-:W-:Y:S06]  /*14ed0*/  BAR.ARV 0x5, 0x100 ;  /* 0x0144000000007b1d */ /* 0x000fec0000002000 */
.L_x_1740:
[----:B-1----:R-:W-:-:S13]  /*14ee0*/  ISETP.GE.AND P0, PT, R231, c[0x0][0x53c], PT ;  /* 0x00014f00e7007a0c */ /* 0x002fda0003f06270 */
[----:B--23--:R-:W-:Y:S01]  /*14ef0*/  @P0 CALL.REL.NOINC `(.L_x_1760) ;  /* 0x0000001000000944 */ /* 0x00cfe20003c00000 */
[----:B------:R-:W-:Y:S05]  /*14f00*/  BRA `(.L_x_1761) ;  /* 0xfffec88000007947 */ /* 0x000fea000383ffff */
.L_x_1760:
[----:B------:R-:W-:Y:S05]  /*14f10*/  EXIT ;  /* 0x000000000000794d */ /* 0x000fea0003800000 */
.L_x_1617:
[----:B------:R-:W-:Y:S01]  /*14f20*/  IMAD.MOV.U32 R0, RZ, RZ, R5 ;  /* 0x000000ffff007224 */ /* 0x000fe200078e0005 */
[----:B------:R-:W-:Y:S02]  /*14f30*/  MOV R2, 0x1 ;  /* 0x0000000100027802 */ /* 0x000fe40000000f00 */
[----:B------:R-:W-:Y:S02]  /*14f40*/  MOV R3, 0x14f60 ;  /* 0x00014f6000037802 */ /* 0x000fe40000000f00 */
[----:B--2---:R-:W-:Y:S05]  /*14f50*/  CALL.REL.NOINC `($__internal_36_$__cuda_sm70_shflsync_up_p) ;  /* 0x0000168000007944 */ /* 0x004fea0003c00000 */
[----:B------:R-:W-:Y:S01]  /*14f60*/  MOV R0, R4 ;  /* 0x0000000400007202 */ /* 0x000fe20000000f00 */
[----:B------:R-:W-:Y:S05]  /*14f70*/  BRA `(.L_x_1762) ;  /* 0xfffeb4c000007947 */ /* 0x000fea000383ffff */
.L_x_1618:
[----:B------:R-:W-:Y:S01]  /*14f80*/  IMAD.MOV.U32 R0, RZ, RZ, R5 ;  /* 0x000000ffff007224 */ /* 0x000fe200078e0005 */
[----:B------:R-:W-:Y:S02]  /*14f90*/  MOV R2, 0x2 ;  /* 0x0000000200027802 */ /* 0x000fe40000000f00 */
[----:B------:R-:W-:Y:S02]  /*14fa0*/  MOV R3, 0x14fc0 ;  /* 0x00014fc000037802 */ /* 0x000fe40000000f00 */
[----:B--2---:R-:W-:Y:S05]  /*14fb0*/  CALL.REL.NOINC `($__internal_36_$__cuda_sm70_shflsync_up_p) ;  /* 0x0000162000007944 */ /* 0x004fea0003c00000 */
[----:B------:R-:W-:Y:S01]  /*14fc0*/  SEL R0, R4, RZ, P4 ;  /* 0x000000ff04007207 */ /* 0x000fe20002000000 */
[----:B------:R-:W-:Y:S01]  /*14fd0*/  IMAD.MOV.U32 R2, RZ, RZ, 0x4 ;  /* 0x00000004ff027424 */ /* 0x000fe200078e00ff */
[----:B------:R-:W-:-:S03]  /*14fe0*/  MOV R3, 0x15010 ;  /* 0x0001501000037802 */ /* 0x000fc60000000f00 */
[----:B------:R-:W-:Y:S02]  /*14ff0*/  IMAD.IADD R0, R5, 0x1, R0 ;  /* 0x0000000105007824 */ /* 0x000fe400078e0200 */
[----:B------:R-:W-:Y:S05]  /*15000*/  CALL.REL.NOINC `($__internal_36_$__cuda_sm70_shflsync_up_p) ;  /* 0x000015d000007944 */ /* 0x000fea0003c00000 */
        /* <DEDUP_REMOVED lines=13> */
[----:B------:R-:W-:Y:S01]  /*150e0*/  IMAD.IADD R4, R0, 0x1, R4 ;  /* 0x0000000100047824 */ /* 0x000fe200078e0204 */
[----:B------:R-:W-:-:S03]  /*150f0*/  MOV R0, 0x1f ;  /* 0x0000001f00007802 */ /* 0x000fc60000000f00 */
[----:B------:R-:W-:Y:S02]  /*15100*/  IMAD.MOV.U32 R5, RZ, RZ, R4 ;  /* 0x000000ffff057224 */ /* 0x000fe400078e0004 */
[----:B------:R-:W-:Y:S05]  /*15110*/  CALL.REL.NOINC `($__internal_35_$__cuda_sm70_shflsync_idx_p) ;  /* 0x0000147000007944 */ /* 0x000fea0003c00000 */
[----:B------:R-:W-:Y:S05]  /*15120*/  BRA `(.L_x_1763) ;  /* 0xfffeb41000007947 */ /* 0x000fea000383ffff */
.L_x_1620:
[----:B------:R-:W-:Y:S02]  /*15130*/  SEL R0, RZ, 0x1, P0 ;  /* 0x00000001ff007807 */ /* 0x000fe40000000000 */
[----:B------:R-:W-:Y:S02]  /*15140*/  MOV R2, 0x15160 ;  /* 0x0001516000027802 */ /* 0x000fe40000000f00 */
[----:B--2---:R-:W-:Y:S05]  /*15150*/  CALL.REL.NOINC `($__internal_37_$__cuda_sm70_votesync_ballot) ;  /* 0x000014f000007944 */ /* 0x004fea0003c00000 */
[----:B------:R-:W-:Y:S01]  /*15160*/  MOV R10, R0 ;  /* 0x00000000000a7202 */ /* 0x000fe20000000f00 */
[----:B------:R-:W-:Y:S05]  /*15170*/  BRA `(.L_x_1764) ;  /* 0xfffeb45000007947 */ /* 0x000fea000383ffff */
.L_x_1621:
[----:B------:R-:W-:Y:S01]  /*15180*/  IMAD.MOV.U32 R5, RZ, RZ, R9 ;  /* 0x000000ffff057224 */ /* 0x000fe200078e0009 */
[----:B------:R-:W-:Y:S01]  /*15190*/  MOV R3, R6 ;  /* 0x0000000600037202 */ /* 0x000fe20000000f00 */
[----:B------:R-:W-:Y:S01]  /*151a0*/  IMAD.MOV.U32 R0, RZ, RZ, 0x1f ;  /* 0x0000001fff007424 */ /* 0x000fe200078e00ff */
[----:B------:R-:W-:Y:S02]  /*151b0*/  MOV R2, 0x151d0 ;  /* 0x000151d000027802 */ /* 0x000fe40000000f00 */
[----:B------:R-:W-:Y:S05]  /*151c0*/  CALL.REL.NOINC `($__internal_35_$__cuda_sm70_shflsync_idx_p) ;  /* 0x000013c000007944 */ /* 0x000fea0003c00000 */
[----:B------:R-:W-:Y:S01]  /*151d0*/  IMAD.MOV.U32 R229, RZ, RZ, R0 ;  /* 0x000000ffffe57224 */ /* 0x000fe200078e0000 */
[----:B------:R-:W-:Y:S01]  /*151e0*/  MOV R5, R8 ;  /* 0x0000000800057202 */ /* 0x000fe20000000f00 */
[----:B------:R-:W-:Y:S01]  /*151f0*/  IMAD.MOV.U32 R7, RZ, RZ, RZ ;  /* 0x000000ffff077224 */ /* 0x000fe200078e00ff */
[----:B------:R-:W-:Y:S01]  /*15200*/  MOV R3, R6 ;  /* 0x0000000600037202 */ /* 0x000fe20000000f00 */
[----:B------:R-:W-:Y:S01]  /*15210*/  IMAD.MOV.U32 R0, RZ, RZ, 0x1f ;  /* 0x0000001fff007424 */ /* 0x000fe200078e00ff */
[----:B------:R-:W-:-:S02]  /*15220*/  MOV R2, 0x15240 ;  /* 0x0001524000027802 */ /* 0x000fc40000000f00 */
[----:B------:R-:W-:Y:S05]  /*15230*/  CALL.REL.NOINC `($__internal_35_$__cuda_sm70_shflsync_idx_p) ;  /* 0x0000135000007944 */ /* 0x000fea0003c00000 */
[----:B------:R-:W-:Y:S01]  /*15240*/  MOV R9, R0 ;  /* 0x0000000000097202 */ /* 0x000fe20000000f00 */
[----:B------:R-:W-:Y:S05]  /*15250*/  BRA `(.L_x_1765) ;  /* 0xfffeb3d000007947 */ /* 0x000fea000383ffff */
.L_x_1624:
[----:B------:R-:W-:Y:S01]  /*15260*/  IMAD.MOV.U32 R5, RZ, RZ, R4 ;  /* 0x000000ffff057224 */ /* 0x000fe200078e0004 */
[----:B------:R-:W-:-:S02]  /*15270*/  MOV R0, 0x1f ;  /* 0x0000001f00007802 */ /* 0x000fc40000000f00 */
[----:B------:R-:W-:Y:S02]  /*15280*/  MOV R2, 0x152a0 ;  /* 0x000152a000027802 */ /* 0x000fe40000000f00 */
[----:B-123--:R-:W-:Y:S05]  /*15290*/  CALL.REL.NOINC `($__internal_35_$__cuda_sm70_shflsync_idx_p) ;  /* 0x000012f000007944 */ /* 0x00efea0003c00000 */
[----:B------:R-:W-:Y:S01]  /*152a0*/  MOV R7, R0 ;  /* 0x0000000000077202 */ /* 0x000fe20000000f00 */
[----:B------:R-:W-:Y:S05]  /*152b0*/  BRA `(.L_x_1623) ;  /* 0xfffeb3d000007947 */ /* 0x000fea000383ffff */
.L_x_1643:
[----:B------:R-:W-:Y:S01]  /*152c0*/  IMAD.MOV.U32 R5, RZ, RZ, R9 ;  /* 0x000000ffff057224 */ /* 0x000fe200078e0009 */
[----:B------:R-:W-:Y:S01]  /*152d0*/  MOV R3, RZ ;  /* 0x000000ff00037202 */ /* 0x000fe20000000f00 */
[----:B------:R-:W-:Y:S01]  /*152e0*/  IMAD.MOV.U32 R0, RZ, RZ, 0x181f ;  /* 0x0000181fff007424 */ /* 0x000fe200078e00ff */
[----:B------:R-:W-:Y:S02]  /*152f0*/  MOV R2, 0x15310 ;  /* 0x0001531000027802 */ /* 0x000fe40000000f00 */
[----:B------:R-:W-:Y:S05]  /*15300*/  CALL.REL.NOINC `($__internal_35_$__cuda_sm70_shflsync_idx_p) ;  /* 0x0000128000007944 */ /* 0x000fea0003c00000 */
[----:B------:R-:W-:Y:S01]  /*15310*/  MOV R8, R0 ;  /* 0x0000000000087202 */ /* 0x000fe20000000f00 */
[----:B------:R-:W-:Y:S05]  /*15320*/  BRA `(.L_x_1766) ;  /* 0xfffed65000007947 */ /* 0x000fea000383ffff */
.L_x_1644:
[----:B------:R-:W-:Y:S01]  /*15330*/  IMAD.MOV.U32 R5, RZ, RZ, R13 ;  /* 0x000000ffff057224 */ /* 0x000fe200078e000d */
[----:B------:R-:W-:Y:S01]  /*15340*/  MOV R3, RZ ;  /* 0x000000ff00037202 */ /* 0x000fe20000000f00 */
[----:B------:R-:W-:Y:S01]  /*15350*/  IMAD.MOV.U32 R0, RZ, RZ, 0x181f ;  /* 0x0000181fff007424 */ /* 0x000fe200078e00ff */
[----:B------:R-:W-:Y:S02]  /*15360*/  MOV R2, 0x15380 ;  /* 0x0001538000027802 */ /* 0x000fe40000000f00 */
[----:B-12---:R-:W-:Y:S05]  /*15370*/  CALL.REL.NOINC `($__internal_35_$__cuda_sm70_shflsync_idx_p) ;  /* 0x0000121000007944 */ /* 0x006fea0003c00000 */
[----:B------:R-:W-:Y:S05]  /*15380*/  BRA `(.L_x_1767) ;  /* 0xfffed61000007947 */ /* 0x000fea000383ffff */
.L_x_1647:
[----:B--2---:R-:W-:Y:S01]  /*15390*/  IMAD.MOV.U32 R5, RZ, RZ, R9 ;  /* 0x000000ffff057224 */ /* 0x004fe200078e0009 */
[----:B------:R-:W-:Y:S01]  /*153a0*/  MOV R3, 0x1 ;  /* 0x0000000100037802 */ /* 0x000fe20000000f00 */
[----:B----4-:R-:W-:Y:S01]  /*153b0*/  IMAD.MOV.U32 R0, RZ, RZ, 0x181f ;  /* 0x0000181fff007424 */ /* 0x010fe200078e00ff */
[----:B------:R-:W-:-:S02]  /*153c0*/  MOV R2, 0x153e0 ;  /* 0x000153e000027802 */ /* 0x000fc40000000f00 */
[----:B-1-3--:R-:W-:Y:S05]  /*153d0*/  CALL.REL.NOINC `($__internal_35_$__cuda_sm70_shflsync_idx_p) ;  /* 0x000011b000007944 */ /* 0x00afea0003c00000 */
[----:B------:R-:W-:Y:S01]  /*153e0*/  IMAD.MOV.U32 R8, RZ, RZ, R0 ;  /* 0x000000ffff087224 */ /* 0x000fe200078e0000 */
[----:B------:R-:W-:Y:S01]  /*153f0*/  MOV R3, 0x1 ;  /* 0x0000000100037802 */ /* 0x000fe20000000f00 */
[----:B------:R-:W-:Y:S01]  /*15400*/  IMAD.MOV.U32 R5, RZ, RZ, R13 ;  /* 0x000000ffff057224 */ /* 0x000fe200078e000d */
[----:B------:R-:W-:-:S02]  /*15410*/  MOV R0, 0x181f ;  /* 0x0000181f00007802 */ /* 0x000fc40000000f00 */
[----:B------:R-:W-:Y:S02]  /*15420*/  MOV R2, 0x15440 ;  /* 0x0001544000027802 */ /* 0x000fe40000000f00 */
[----:B------:R-:W-:Y:S05]  /*15430*/  CALL.REL.NOINC `($__internal_35_$__cuda_sm70_shflsync_idx_p) ;  /* 0x0000115000007944 */ /* 0x000fea0003c00000 */
[----:B------:R-:W-:Y:S05]  /*15440*/  BRA `(.L_x_1768) ;  /* 0xfffed6a000007947 */ /* 0x000fea000383ffff */
.L_x_1650:
[----:B-1----:R-:W-:Y:S01]  /*15450*/  IMAD.MOV.U32 R5, RZ, RZ, R9 ;  /* 0x000000ffff057224 */ /* 0x002fe200078e0009 */
[----:B------:R-:W-:Y:S01]  /*15460*/  MOV R3, 0x2 ;  /* 0x0000000200037802 */ /* 0x000fe20000000f00 */
[----:B----4-:R-:W-:Y:S01]  /*15470*/  IMAD.MOV.U32 R0, RZ, RZ, 0x181f ;  /* 0x0000181fff007424 */ /* 0x010fe200078e00ff */
[----:B------:R-:W-:Y:S02]  /*15480*/  MOV R2, 0x154a0 ;  /* 0x000154a000027802 */ /* 0x000fe40000000f00 */
[----:B--23--:R-:W-:Y:S05]  /*15490*/  CALL.REL.NOINC `($__internal_35_$__cuda_sm70_shflsync_idx_p) ;  /* 0x000010f000007944 */ /* 0x00cfea0003c00000 */
[----:B------:R-:W-:Y:S01]  /*154a0*/  MOV R8, R0 ;  /* 0x0000000000087202 */ /* 0x000fe20000000f00 */
[----:B------:R-:W-:Y:S05]  /*154b0*/  BRA `(.L_x_1769) ;  /* 0xfffed77000007947 */ /* 0x000fea000383ffff */
.L_x_1651:
[----:B------:R-:W-:Y:S01]  /*154c0*/  IMAD.MOV.U32 R5, RZ, RZ, R13 ;  /* 0x000000ffff057224 */ /* 0x000fe200078e000d */
[----:B------:R-:W-:Y:S01]  /*154d0*/  MOV R3, 0x2 ;  /* 0x0000000200037802 */ /* 0x000fe20000000f00 */
[----:B----4-:R-:W-:Y:S01]  /*154e0*/  IMAD.MOV.U32 R0, RZ, RZ, 0x181f ;  /* 0x0000181fff007424 */ /* 0x010fe200078e00ff */
[----:B------:R-:W-:Y:S02]  /*154f0*/  MOV R2, 0x15510 ;  /* 0x0001551000027802 */ /* 0x000fe40000000f00 */
[----:B-123--:R-:W-:Y:S05]  /*15500*/  CALL.REL.NOINC `($__internal_35_$__cuda_sm70_shflsync_idx_p) ;  /* 0x0000108000007944 */ /* 0x00efea0003c00000 */
[----:B------:R-:W-:Y:S05]  /*15510*/  BRA `(.L_x_1770) ;  /* 0xfffed73000007947 */ /* 0x000fea000383ffff */
.L_x_1654:
[----:B-1----:R-:W-:Y:S01]  /*15520*/  IMAD.MOV.U32 R5, RZ, RZ, R9 ;  /* 0x000000ffff057224 */ /* 0x002fe200078e0009 */
[----:B------:R-:W-:Y:S01]  /*15530*/  MOV R3, 0x3 ;  /* 0x0000000300037802 */ /* 0x000fe20000000f00 */
[----:B------:R-:W-:Y:S01]  /*15540*/  IMAD.MOV.U32 R0, RZ, RZ, 0x181f ;  /* 0x0000181fff007424 */ /* 0x000fe200078e00ff */
[----:B------:R-:W-:-:S02]  /*15550*/  MOV R2, 0x15570 ;  /* 0x0001557000027802 */ /* 0x000fc40000000f00 */
[----:B--234-:R-:W-:Y:S05]  /*15560*/  CALL.REL.NOINC `($__internal_35_$__cuda_sm70_shflsync_idx_p) ;  /* 0x0000102000007944 */ /* 0x01cfea0003c00000 */
[----:B------:R-:W-:Y:S01]  /*15570*/  IMAD.MOV.U32 R8, RZ, RZ, R0 ;  /* 0x000000ffff087224 */ /* 0x000fe200078e0000 */
[----:B------:R-:W-:Y:S01]  /*15580*/  MOV R3, 0x3 ;  /* 0x0000000300037802 */ /* 0x000fe20000000f00 */
[----:B------:R-:W-:Y:S01]  /*15590*/  IMAD.MOV.U32 R5, RZ, RZ, R13 ;  /* 0x000000ffff057224 */ /* 0x000fe200078e000d */
[----:B------:R-:W-:-:S02]  /*155a0*/  MOV R0, 0x181f ;  /* 0x0000181f00007802 */ /* 0x000fc40000000f00 */
[----:B------:R-:W-:Y:S02]  /*155b0*/  MOV R2, 0x155d0 ;  /* 0x000155d000027802 */ /* 0x000fe40000000f00 */
[----:B------:R-:W-:Y:S05]  /*155c0*/  CALL.REL.NOINC `($__internal_35_$__cuda_sm70_shflsync_idx_p) ;  /* 0x00000fc000007944 */ /* 0x000fea0003c00000 */
[----:B------:R-:W-:Y:S05]  /*155d0*/  BRA `(.L_x_1771) ;  /* 0xfffed7c000007947 */ /* 0x000fea000383ffff */
.L_x_1699:
[----:B------:R-:W-:Y:S01]  /*155e0*/  IMAD.MOV.U32 R2, RZ, RZ, R212 ;  /* 0x000000ffff027224 */ /* 0x000fe200078e00d4 */
[----:B------:R-:W-:Y:S02]  /*155f0*/  MOV R5, 0x2 ;  /* 0x0000000200057802 */ /* 0x000fe40000000f00 */
[----:B------:R-:W-:Y:S02]  /*15600*/  MOV R3, 0x15620 ;  /* 0x0001562000037802 */ /* 0x000fe40000000f00 */
[----:B------:R-:W-:Y:S05]  /*15610*/  CALL.REL.NOINC `($__internal_34_$__cuda_sm70_shflsync_bfly_p) ;  /* 0x00000f2000007944 */ /* 0x000fea0003c00000 */
[----:B------:R-:W-:Y:S01]  /*15620*/  MOV R0, R5 ;  /* 0x0000000500007202 */ /* 0x000fe20000000f00 */
[----:B------:R-:W-:Y:S05]  /*15630*/  BRA `(.L_x_1772) ;  /* 0xffffad7000007947 */ /* 0x000fea000383ffff */
.L_x_1700:
[----:B------:R-:W-:Y:S01]  /*15640*/  IMAD.MOV.U32 R2, RZ, RZ, R0 ;  /* 0x000000ffff027224 */ /* 0x000fe200078e0000 */
[----:B------:R-:W-:Y:S02]  /*15650*/  MOV R5, 0x1 ;  /* 0x0000000100057802 */ /* 0x000fe40000000f00 */
[----:B------:R-:W-:Y:S02]  /*15660*/  MOV R3, 0x15680 ;  /* 0x0001568000037802 */ /* 0x000fe40000000f00 */
[----:B-1----:R-:W-:Y:S05]  /*15670*/  CALL.REL.NOINC `($__internal_34_$__cuda_sm70_shflsync_bfly_p) ;  /* 0x00000ec000007944 */ /* 0x002fea0003c00000 */
[----:B------:R-:W-:Y:S01]  /*15680*/  FADD.FTZ R0, R0, R5 ;  /* 0x0000000500007221 */ /* 0x000fe20000010000 */
[----:B------:R-:W-:Y:S02]  /*15690*/  MOV R2, R213 ;  /* 0x000000d500027202 */ /* 0x000fe40000000f00 */
[----:B------:R-:W-:-:S02]  /*156a0*/  MOV R5, 0x2 ;  /* 0x0000000200057802 */ /* 0x000fc40000000f00 */
[----:B------:R-:W-:Y:S02]  /*156b0*/  MOV R3, 0x156d0 ;  /* 0x000156d000037802 */ /* 0x000fe40000000f00 */
[----:B------:R-:W-:Y:S05]  /*156c0*/  CALL.REL.NOINC `($__internal_34_$__cuda_sm70_shflsync_bfly_p) ;  /* 0x00000e7000007944 */ /* 0x000fea0003c00000 */
[----:B------:R-:W-:Y:S01]  /*156d0*/  FADD.FTZ R4, R213, R5 ;  /* 0x00000005d5047221 */ /* 0x000fe20000010000 */
[----:B------:R-:W-:Y:S02]  /*156e0*/  MOV R5, 0x1 ;  /* 0x0000000100057802 */ /* 0x000fe40000000f00 */
[----:B------:R-:W-:Y:S02]  /*156f0*/  MOV R3, 0x15720 ;  /* 0x0001572000037802 */ /* 0x000fe40000000f00 */
[----:B------:R-:W-:Y:S02]  /*15700*/  MOV R2, R4 ;  /* 0x0000000400027202 */ /* 0x000fe40000000f00 */
[----:B------:R-:W-:Y:S05]  /*15710*/  CALL.REL.NOINC `($__internal_34_$__cuda_sm70_shflsync_bfly_p) ;  /* 0x00000e2000007944 */ /* 0x000fea0003c00000 */
[----:B------:R-:W-:Y:S01]  /*15720*/  MOV R3, R5 ;  /* 0x0000000500037202 */ /* 0x000fe20000000f00 */
[----:B------:R-:W-:Y:S05]  /*15730*/  BRA `(.L_x_1773) ;  /* 0xfffface000007947 */ /* 0x000fea000383ffff */
.L_x_1707:
[----:B-1234-:R-:W-:Y:S01]  /*15740*/  IMAD.MOV.U32 R5, RZ, RZ, R9 ;  /* 0x000000ffff057224 */ /* 0x01efe200078e0009 */
[----:B------:R-:W-:Y:S01]  /*15750*/  MOV R3, RZ ;  /* 0x000000ff00037202 */ /* 0x000fe20000000f00 */
[----:B------:R-:W-:Y:S01]  /*15760*/  IMAD.MOV.U32 R0, RZ, RZ, 0x181f ;  /* 0x0000181fff007424 */ /* 0x000fe200078e00ff */
[----:B------:R-:W-:Y:S02]  /*15770*/  MOV R2, 0x15790 ;  /* 0x0001579000027802 */ /* 0x000fe40000000f00 */
[----:B------:R-:W-:Y:S05]  /*15780*/  CALL.REL.NOINC `($__internal_35_$__cuda_sm70_shflsync_idx_p) ;  /* 0x00000e0000007944 */ /* 0x000fea0003c00000 */
[----:B------:R-:W-:Y:S01]  /*15790*/  MOV R8, R0 ;  /* 0x0000000000087202 */ /* 0x000fe20000000f00 */
[----:B------:R-:W-:Y:S05]  /*157a0*/  BRA `(.L_x_1774) ;  /* 0xffffc48000007947 */ /* 0x000fea000383ffff */
.L_x_1708:
[----:B------:R-:W-:Y:S01]  /*157b0*/  IMAD.MOV.U32 R5, RZ, RZ, R12 ;  /* 0x000000ffff057224 */ /* 0x000fe200078e000c */
[----:B------:R-:W-:Y:S01]  /*157c0*/  MOV R3, RZ ;  /* 0x000000ff00037202 */ /* 0x000fe20000000f00 */
[----:B------:R-:W-:Y:S01]  /*157d0*/  IMAD.MOV.U32 R0, RZ, RZ, 0x181f ;  /* 0x0000181fff007424 */ /* 0x000fe200078e00ff */
[----:B------:R-:W-:-:S02]  /*157e0*/  MOV R2, 0x15800 ;  /* 0x0001580000027802 */ /* 0x000fc40000000f00 */
[----:B-12---:R-:W-:Y:S05]  /*157f0*/  CALL.REL.NOINC `($__internal_35_$__cuda_sm70_shflsync_idx_p) ;  /* 0x00000d9000007944 */ /* 0x006fea0003c00000 */
[----:B------:R-:W-:Y:S05]  /*15800*/  BRA `(.L_x_1775) ;  /* 0xffffc44000007947 */ /* 0x000fea000383ffff */
.L_x_1711:
        /* <DEDUP_REMOVED lines=12> */
.L_x_1714:
[----:B-1----:R-:W-:Y:S01]  /*158d0*/  IMAD.MOV.U32 R5, RZ, RZ, R9 ;  /* 0x000000ffff057224 */ /* 0x002fe200078e0009 */
[----:B------:R-:W-:Y:S01]  /*158e0*/  MOV R3, 0x2 ;  /* 0x0000000200037802 */ /* 0x000fe20000000f00 */
[----:B----4-:R-:W-:Y:S01]  /*158f0*/  IMAD.MOV.U32 R0, RZ, RZ, 0x181f ;  /* 0x0000181fff007424 */ /* 0x010fe200078e00ff */
[----:B------:R-:W-:Y:S02]  /*15900*/  MOV R2, 0x15920 ;  /* 0x0001592000027802 */ /* 0x000fe40000000f00 */
[----:B--23--:R-:W-:Y:S05]  /*15910*/  CALL.REL.NOINC `($__internal_35_$__cuda_sm70_shflsync_idx_p) ;  /* 0x00000c7000007944 */ /* 0x00cfea0003c00000 */
[----:B------:R-:W-:Y:S01]  /*15920*/  MOV R8, R0 ;  /* 0x0000000000087202 */ /* 0x000fe20000000f00 */
[----:B------:R-:W-:Y:S05]  /*15930*/  BRA `(.L_x_1777) ;  /* 0xffffc57000007947 */ /* 0x000fea000383ffff */
.L_x_1715:
[----:B------:R-:W-:Y:S01]  /*15940*/  IMAD.MOV.U32 R5, RZ, RZ, R12 ;  /* 0x000000ffff057224 */ /* 0x000fe200078e000c */
[----:B------:R-:W-:Y:S01]  /*15950*/  MOV R3, 0x2 ;  /* 0x0000000200037802 */ /* 0x000fe20000000f00 */
[----:B----4-:R-:W-:Y:S01]  /*15960*/  IMAD.MOV.U32 R0, RZ, RZ, 0x181f ;  /* 0x0000181fff007424 */ /* 0x010fe200078e00ff */
[----:B------:R-:W-:Y:S02]  /*15970*/  MOV R2, 0x15990 ;  /* 0x0001599000027802 */ /* 0x000fe40000000f00 */
[----:B-123--:R-:W-:Y:S05]  /*15980*/  CALL.REL.NOINC `($__internal_35_$__cuda_sm70_shflsync_idx_p) ;  /* 0x00000c0000007944 */ /* 0x00efea0003c00000 */
[----:B------:R-:W-:Y:S05]  /*15990*/  BRA `(.L_x_1778) ;  /* 0xffffc53000007947 */ /* 0x000fea000383ffff */
.L_x_1718:
        /* <DEDUP_REMOVED lines=12> */
.L_x_1720:
[----:B------:R-:W-:Y:S01]  /*15a60*/  IMAD.MOV.U32 R5, RZ, RZ, R35 ;  /* 0x000000ffff057224 */ /* 0x000fe200078e0023 */
[----:B------:R-:W-:Y:S01]  /*15a70*/  MOV R3, RZ ;  /* 0x000000ff00037202 */ /* 0x000fe20000000f00 */
[----:B------:R-:W-:Y:S01]  /*15a80*/  IMAD.MOV.U32 R0, RZ, RZ, 0x1c1f ;  /* 0x00001c1fff007424 */ /* 0x000fe200078e00ff */
[----:B------:R-:W-:Y:S02]  /*15a90*/  MOV R2, 0x15ab0 ;  /* 0x00015ab000027802 */ /* 0x000fe40000000f00 */
[----:B------:R-:W-:Y:S05]  /*15aa0*/  CALL.REL.NOINC `($__internal_35_$__cuda_sm70_shflsync_idx_p) ;  /* 0x00000ae000007944 */ /* 0x000fea0003c00000 */
[----:B------:R-:W-:Y:S01]  /*15ab0*/  MOV R4, R0 ;  /* 0x0000000000047202 */ /* 0x000fe20000000f00 */
[----:B------:R-:W-:Y:S05]  /*15ac0*/  BRA `(.L_x_1780) ;  /* 0xffffc86000007947 */ /* 0x000fea000383ffff */
.L_x_1721:
[----:B------:R-:W-:Y:S01]  /*15ad0*/  IMAD.MOV.U32 R5, RZ, RZ, R37 ;  /* 0x000000ffff057224 */ /* 0x000fe200078e0025 */
[----:B------:R-:W-:Y:S01]  /*15ae0*/  MOV R3, RZ ;  /* 0x000000ff00037202 */ /* 0x000fe20000000f00 */
[----:B------:R-:W-:Y:S01]  /*15af0*/  IMAD.MOV.U32 R0, RZ, RZ, 0x1c1f ;  /* 0x00001c1fff007424 */ /* 0x000fe200078e00ff */
[----:B------:R-:W-:Y:S02]  /*15b00*/  MOV R2, 0x15b20 ;  /* 0x00015b2000027802 */ /* 0x000fe40000000f00 */
[----:B-12---:R-:W-:Y:S05]  /*15b10*/  CALL.REL.NOINC `($__internal_35_$__cuda_sm70_shflsync_idx_p) ;  /* 0x00000a7000007944 */ /* 0x006fea0003c00000 */
[----:B------:R-:W-:Y:S05]  /*15b20*/  BRA `(.L_x_1781) ;  /* 0xffffc82000007947 */ /* 0x000fea000383ffff */
.L_x_1724:
[----:B------:R-:W-:Y:S01]  /*15b30*/  IMAD.MOV.U32 R5, RZ, RZ, R35 ;  /* 0x000000ffff057224 */ /* 0x000fe200078e0023 */
[----:B----4-:R-:W-:Y:S01]  /*15b40*/  MOV R3, 0x1 ;  /* 0x0000000100037802 */ /* 0x010fe20000000f00 */
[----:B------:R-:W-:Y:S01]  /*15b50*/  IMAD.MOV.U32 R0, RZ, RZ, 0x1c1f ;  /* 0x00001c1fff007424 */ /* 0x000fe200078e00ff */
[----:B------:R-:W-:-:S02]  /*15b60*/  MOV R2, 0x15b80 ;  /* 0x00015b8000027802 */ /* 0x000fc40000000f00 */
[----:B-123--:R-:W-:Y:S05]  /*15b70*/  CALL.REL.NOINC `($__internal_35_$__cuda_sm70_shflsync_idx_p) ;  /* 0x00000a1000007944 */ /* 0x00efea0003c00000 */
[----:B------:R-:W-:Y:S01]  /*15b80*/  IMAD.MOV.U32 R4, RZ, RZ, R0 ;  /* 0x000000ffff047224 */ /* 0x000fe200078e0000 */
[----:B------:R-:W-:Y:S01]  /*15b90*/  MOV R3, 0x1 ;  /* 0x0000000100037802 */ /* 0x000fe20000000f00 */
[----:B------:R-:W-:Y:S01]  /*15ba0*/  IMAD.MOV.U32 R5, RZ, RZ, R37 ;  /* 0x000000ffff057224 */ /* 0x000fe200078e0025 */
[----:B------:R-:W-:-:S02]  /*15bb0*/  MOV R0, 0x1c1f ;  /* 0x00001c1f00007802 */ /* 0x000fc40000000f00 */
[----:B------:R-:W-:Y:S02]  /*15bc0*/  MOV R2, 0x15be0 ;  /* 0x00015be000027802 */ /* 0x000fe40000000f00 */
[----:B------:R-:W-:Y:S05]  /*15bd0*/  CALL.REL.NOINC `($__internal_35_$__cuda_sm70_shflsync_idx_p) ;  /* 0x000009b000007944 */ /* 0x000fea0003c00000 */
[----:B------:R-:W-:Y:S05]  /*15be0*/  BRA `(.L_x_1782) ;  /* 0xffffd0b000007947 */ /* 0x000fea000383ffff */
.L_x_1728:
[----:B------:R-:W-:Y:S01]  /*15bf0*/  IMAD.MOV.U32 R5, RZ, RZ, R9 ;  /* 0x000000ffff057224 */ /* 0x000fe200078e0009 */
[----:B------:R-:W-:Y:S01]  /*15c00*/  MOV R3, RZ ;  /* 0x000000ff00037202 */ /* 0x000fe20000000f00 */
[----:B------:R-:W-:Y:S01]  /*15c10*/  IMAD.MOV.U32 R0, RZ, RZ, 0x181f ;  /* 0x0000181fff007424 */ /* 0x000fe200078e00ff */
[----:B------:R-:W-:Y:S02]  /*15c20*/  MOV R2, 0x15c40 ;  /* 0x00015c4000027802 */ /* 0x000fe40000000f00 */
[----:B------:R-:W-:Y:S05]  /*15c30*/  CALL.REL.NOINC `($__internal_35_$__cuda_sm70_shflsync_idx_p) ;  /* 0x0000095000007944 */ /* 0x000fea0003c00000 */
[----:B------:R-:W-:Y:S01]  /*15c40*/  MOV R8, R0 ;  /* 0x0000000000087202 */ /* 0x000fe20000000f00 */
[----:B------:R-:W-:Y:S05]  /*15c50*/  BRA `(.L_x_1783) ;  /* 0xffffddb000007947 */ /* 0x000fea000383ffff */
.L_x_1729:
[----:B------:R-:W-:Y:S01]  /*15c60*/  IMAD.MOV.U32 R5, RZ, RZ, R12 ;  /* 0x000000ffff057224 */ /* 0x000fe200078e000c */
[----:B------:R-:W-:Y:S01]  /*15c70*/  MOV R3, RZ ;  /* 0x000000ff00037202 */ /* 0x000fe20000000f00 */
[----:B------:R-:W-:Y:S01]  /*15c80*/  IMAD.MOV.U32 R0, RZ, RZ, 0x181f ;  /* 0x0000181fff007424 */ /* 0x000fe200078e00ff */
[----:B------:R-:W-:Y:S02]  /*15c90*/  MOV R2, 0x15cb0 ;  /* 0x00015cb000027802 */ /* 0x000fe40000000f00 */
[----:B-12---:R-:W-:Y:S05]  /*15ca0*/  CALL.REL.NOINC `($__internal_35_$__cuda_sm70_shflsync_idx_p) ;  /* 0x000008e000007944 */ /* 0x006fea0003c00000 */
[----:B------:R-:W-:Y:S05]  /*15cb0*/  BRA `(.L_x_1784) ;  /* 0xffffdd7000007947 */ /* 0x000fea000383ffff */
.L_x_1732:
        /* <DEDUP_REMOVED lines=12> */
.L_x_1735:
[----:B-1----:R-:W-:Y:S01]  /*15d80*/  IMAD.MOV.U32 R5, RZ, RZ, R9 ;  /* 0x000000ffff057224 */ /* 0x002fe200078e0009 */
[----:B------:R-:W-:Y:S01]  /*15d90*/  MOV R3, 0x2 ;  /* 0x0000000200037802 */ /* 0x000fe20000000f00 */
[----:B----4-:R-:W-:Y:S01]  /*15da0*/  IMAD.MOV.U32 R0, RZ, RZ, 0x181f ;  /* 0x0000181fff007424 */ /* 0x010fe200078e00ff */
[----:B------:R-:W-:Y:S02]  /*15db0*/  MOV R2, 0x15dd0 ;  /* 0x00015dd000027802 */ /* 0x000fe40000000f00 */
[----:B--23--:R-:W-:Y:S05]  /*15dc0*/  CALL.REL.NOINC `($__internal_35_$__cuda_sm70_shflsync_idx_p) ;  /* 0x000007c000007944 */ /* 0x00cfea0003c00000 */
[----:B------:R-:W-:Y:S01]  /*15dd0*/  MOV R8, R0 ;  /* 0x0000000000087202 */ /* 0x000fe20000000f00 */
[----:B------:R-:W-:Y:S05]  /*15de0*/  BRA `(.L_x_1786) ;  /* 0xffffdeb000007947 */ /* 0x000fea000383ffff */
.L_x_1736:
[----:B------:R-:W-:Y:S01]  /*15df0*/  IMAD.MOV.U32 R5, RZ, RZ, R12 ;  /* 0x000000ffff057224 */ /* 0x000fe200078e000c */
[----:B------:R-:W-:Y:S01]  /*15e00*/  MOV R3, 0x2 ;  /* 0x0000000200037802 */ /* 0x000fe20000000f00 */
[----:B----4-:R-:W-:Y:S01]  /*15e10*/  IMAD.MOV.U32 R0, RZ, RZ, 0x181f ;  /* 0x0000181fff007424 */ /* 0x010fe200078e00ff */
[----:B------:R-:W-:Y:S02]  /*15e20*/  MOV R2, 0x15e40 ;  /* 0x00015e4000027802 */ /* 0x000fe40000000f00 */
[----:B-123--:R-:W-:Y:S05]  /*15e30*/  CALL.REL.NOINC `($__internal_35_$__cuda_sm70_shflsync_idx_p) ;  /* 0x0000075000007944 */ /* 0x00efea0003c00000 */
[----:B------:R-:W-:Y:S05]  /*15e40*/  BRA `(.L_x_1787) ;  /* 0xffffde7000007947 */ /* 0x000fea000383ffff */
.L_x_1739:
        /* <DEDUP_REMOVED lines=12> */
.L_x_1741:
[----:B---3--:R-:W-:Y:S01]  /*15f10*/  IMAD.MOV.U32 R5, RZ, RZ, R82 ;  /* 0x000000ffff057224 */ /* 0x008fe200078e0052 */
[----:B------:R-:W-:Y:S01]  /*15f20*/  MOV R3, RZ ;  /* 0x000000ff00037202 */ /* 0x000fe20000000f00 */
[----:B------:R-:W-:Y:S01]  /*15f30*/  IMAD.MOV.U32 R0, RZ, RZ, 0x1f ;  /* 0x0000001fff007424 */ /* 0x000fe200078e00ff */
[----:B------:R-:W-:Y:S02]  /*15f40*/  MOV R2, 0x15f60 ;  /* 0x00015f6000027802 */ /* 0x000fe40000000f00 */
[----:B-12---:R-:W-:Y:S05]  /*15f50*/  CALL.REL.NOINC `($__internal_35_$__cuda_sm70_shflsync_idx_p) ;  /* 0x0000063000007944 */ /* 0x006fea0003c00000 */
[----:B------:R-:W-:Y:S01]  /*15f60*/  MOV R9, R0 ;  /* 0x0000000000097202 */ /* 0x000fe20000000f00 */
[----:B------:R-:W-:Y:S05]  /*15f70*/  BRA `(.L_x_1789) ;  /* 0xffffe05000007947 */ /* 0x000fea000383ffff */
.L_x_1742:
[----:B---3--:R-:W-:Y:S01]  /*15f80*/  IMAD.MOV.U32 R5, RZ, RZ, R82 ;  /* 0x000000ffff057224 */ /* 0x008fe200078e0052 */
[----:B------:R-:W-:Y:S01]  /*15f90*/  MOV R3, 0x1 ;  /* 0x0000000100037802 */ /* 0x000fe20000000f00 */
[----:B------:R-:W-:Y:S01]  /*15fa0*/  IMAD.MOV.U32 R0, RZ, RZ, 0x1f ;  /* 0x0000001fff007424 */ /* 0x000fe200078e00ff */
[----:B------:R-:W-:Y:S02]  /*15fb0*/  MOV R2, 0x15fd0 ;  /* 0x00015fd000027802 */ /* 0x000fe40000000f00 */
[----:B-12-4-:R-:W-:Y:S05]  /*15fc0*/  CALL.REL.NOINC `($__internal_35_$__cuda_sm70_shflsync_idx_p) ;  /* 0x000005c000007944 */ /* 0x016fea0003c00000 */
[----:B------:R-:W-:Y:S01]  /*15fd0*/  MOV R8, R0 ;  /* 0x0000000000087202 */ /* 0x000fe20000000f00 */
[----:B------:R-:W-:Y:S05]  /*15fe0*/  BRA `(.L_x_1790) ;  /* 0xffffe00000007947 */ /* 0x000fea000383ffff */
.L_x_1743:
[----:B------:R-:W-:Y:S02]  /*15ff0*/  MOV R2, 0x1 ;  /* 0x0000000100027802 */ /* 0x000fe40000000f00 */
[----:B------:R-:W-:-:S02]  /*16000*/  MOV R3, 0x16020 ;  /* 0x0001602000037802 */ /* 0x000fc40000000f00 */
[----:B--234-:R-:W-:Y:S05]  /*16010*/  CALL.REL.NOINC `($__internal_36_$__cuda_sm70_shflsync_up_p) ;  /* 0x000005c000007944 */ /* 0x01cfea0003c00000 */
[----:B------:R-:W-:Y:S05]  /*16020*/  BRA `(.L_x_1791) ;  /* 0xffffe0e000007947 */ /* 0x000fea000383ffff */
.L_x_1744:
[----:B------:R-:W-:Y:S02]  /*16030*/  MOV R2, 0x2 ;  /* 0x0000000200027802 */ /* 0x000fe40000000f00 */
[----:B------:R-:W-:-:S02]  /*16040*/  MOV R3, 0x16060 ;  /* 0x0001606000037802 */ /* 0x000fc40000000f00 */
[----:B--2-4-:R-:W-:Y:S05]  /*16050*/  CALL.REL.NOINC `($__internal_36_$__cuda_sm70_shflsync_up_p) ;  /* 0x0000058000007944 */ /* 0x014fea0003c00000 */
[----:B------:R-:W-:Y:S01]  /*16060*/  SEL R3, R4, RZ, P1 ;  /* 0x000000ff04037207 */ /* 0x000fe20000800000 */
[----:B------:R-:W-:-:S04]  /*16070*/  IMAD.MOV.U32 R2, RZ, RZ, 0x4 ;  /* 0x00000004ff027424 */ /* 0x000fc800078e00ff */
[----:B------:R-:W-:Y:S01]  /*16080*/  IMAD.IADD R0, R0, 0x1, R3 ;  /* 0x0000000100007824 */ /* 0x000fe200078e0203 */
[----:B------:R-:W-:Y:S02]  /*16090*/  MOV R3, 0x160b0 ;  /* 0x000160b000037802 */ /* 0x000fe40000000f00 */
        /* <DEDUP_REMOVED lines=19> */
.L_x_1748:
[----:B------:R-:W-:Y:S02]  /*161d0*/  MOV R2, 0x1 ;  /* 0x0000000100027802 */ /* 0x000fe40000000f00 */
[----:B------:R-:W-:Y:S02]  /*161e0*/  MOV R3, 0x16200 ;  /* 0x0001620000037802 */ /* 0x000fe40000000f00 */
[----:B------:R-:W-:Y:S05]  /*161f0*/  CALL.REL.NOINC `($__internal_36_$__cuda_sm70_shflsync_up_p) ;  /* 0x000003e000007944 */ /* 0x000fea0003c00000 */
[----:B------:R-:W-:Y:S01]  /*16200*/  MOV R2, R4 ;  /* 0x0000000400027202 */ /* 0x000fe20000000f00 */
[----:B------:R-:W-:Y:S05]  /*16210*/  BRA `(.L_x_1793) ;  /* 0xffffe14000007947 */ /* 0x000fea000383ffff */
.L_x_1749:
[----:B------:R-:W-:Y:S02]  /*16220*/  MOV R2, 0x2 ;  /* 0x0000000200027802 */ /* 0x000fe40000000f00 */
        /* <DEDUP_REMOVED lines=25> */
.L_x_1751:
[----:B------:R-:W-:Y:S02]  /*163c0*/  SEL R0, RZ, 0x1, P0 ;  /* 0x00000001ff007807 */ /* 0x000fe40000000000 */
[----:B------:R-:W-:Y:S02]  /*163d0*/  MOV R2, 0x163f0 ;  /* 0x000163f000027802 */ /* 0x000fe40000000f00 */
[----:B-1----:R-:W-:Y:S05]  /*163e0*/  CALL.REL.NOINC `($__internal_37_$__cuda_sm70_votesync_ballot) ;  /* 0x0000026000007944 */ /* 0x002fea0003c00000 */
[----:B------:R-:W-:Y:S01]  /*163f0*/  MOV R10, R0 ;  /* 0x00000000000a7202 */ /* 0x000fe20000000f00 */
[----:B------:R-:W-:Y:S05]  /*16400*/  BRA `(.L_x_1795) ;  /* 0xffffe0e000007947 */ /* 0x000fea000383ffff */
.L_x_1752:
[----:B------:R-:W-:Y:S01]  /*16410*/  IMAD.MOV.U32 R5, RZ, RZ, R6 ;  /* 0x000000ffff057224 */ /* 0x000fe200078e0006 */
[----:B------:R-:W-:Y:S01]  /*16420*/  MOV R3, R8 ;  /* 0x0000000800037202 */ /* 0x000fe20000000f00 */
[----:B------:R-:W-:Y:S01]  /*16430*/  IMAD.MOV.U32 R0, RZ, RZ, 0x1f ;  /* 0x0000001fff007424 */ /* 0x000fe200078e00ff */
[----:B------:R-:W-:Y:S02]  /*16440*/  MOV R2, 0x16460 ;  /* 0x0001646000027802 */ /* 0x000fe40000000f00 */
[----:B-1----:R-:W-:Y:S05]  /*16450*/  CALL.REL.NOINC `($__internal_35_$__cuda_sm70_shflsync_idx_p) ;  /* 0x0000013000007944 */ /* 0x002fea0003c00000 */
[----:B------:R-:W-:Y:S01]  /*16460*/  IMAD.MOV.U32 R12, RZ, RZ, R0 ;  /* 0x000000ffff0c7224 */ /* 0x000fe200078e0000 */
[----:B------:R-:W-:Y:S01]  /*16470*/  MOV R3, R8 ;  /* 0x0000000800037202 */ /* 0x000fe20000000f00 */
[----:B------:R-:W-:Y:S01]  /*16480*/  IMAD.MOV.U32 R5, RZ, RZ, R7 ;  /* 0x000000ffff057224 */ /* 0x000fe200078e0007 */
[----:B------:R-:W-:Y:S02]  /*16490*/  MOV R0, 0x1f ;  /* 0x0000001f00007802 */ /* 0x000fe40000000f00 */
[----:B------:R-:W-:-:S02]  /*164a0*/  MOV R2, 0x164c0 ;  /* 0x000164c000027802 */ /* 0x000fc40000000f00 */
[----:B------:R-:W-:Y:S05]  /*164b0*/  CALL.REL.NOINC `($__internal_35_$__cuda_sm70_shflsync_idx_p) ;  /* 0x000000d000007944 */ /* 0x000fea0003c00000 */
[----:B------:R-:W-:Y:S01]  /*164c0*/  MOV R7, R0 ;  /* 0x0000000000077202 */ /* 0x000fe20000000f00 */
[----:B------:R-:W-:Y:S05]  /*164d0*/  BRA `(.L_x_1796) ;  /* 0xffffe06000007947 */ /* 0x000fea000383ffff */
.L_x_1755:
[----:B------:R-:W-:Y:S01]  /*164e0*/  IMAD.MOV.U32 R5, RZ, RZ, R4 ;  /* 0x000000ffff057224 */ /* 0x000fe200078e0004 */
[----:B------:R-:W-:-:S02]  /*164f0*/  MOV R0, 0x1f ;  /* 0x0000001f00007802 */ /* 0x000fc40000000f00 */
[----:B------:R-:W-:Y:S02]  /*16500*/  MOV R2, 0x16520 ;  /* 0x0001652000027802 */ /* 0x000fe40000000f00 */
[----:B-1234-:R-:W-:Y:S05]  /*16510*/  CALL.REL.NOINC `($__internal_35_$__cuda_sm70_shflsync_idx_p) ;  /* 0x0000007000007944 */ /* 0x01efea0003c00000 */
[----:B------:R-:W-:Y:S01]  /*16520*/  MOV R13, R0 ;  /* 0x00000000000d7202 */ /* 0x000fe20000000f00 */
[----:B------:R-:W-:Y:S05]  /*16530*/  BRA `(.L_x_1754) ;  /* 0xffffe06000007947 */ /* 0x000fea000383ffff */
        .weak           $__internal_34_$__cuda_sm70_shflsync_bfly_p
        .type           $__internal_34_$__cuda_sm70_shflsync_bfly_p,@function
        .size           $__internal_34_$__cuda_sm70_shflsync_bfly_p,($__internal_35_$__cuda_sm70_shflsync_idx_p - $__internal_34_$__cuda_sm70_shflsync_bfly_p)
$__internal_34_$__cuda_sm70_shflsync_bfly_p:
[----:B------:R-:W-:Y:S04]  /*16540*/  WARPSYNC R6 ;  /* 0x0000000600007348 */ /* 0x000fe80003800000 */
[----:B------:R1:W2:Y:S02]  /*16550*/  SHFL.BFLY PT, R5, R2, R5, R7 ;  /* 0x0c00000502057389 */ /* 0x0002a400000e0007 */
[----:B-1----:R-:W-:Y:S02]  /*16560*/  MOV R2, R3 ;  /* 0x0000000300027202 */ /* 0x002fe40000000f00 */
[----:B------:R-:W-:-:S04]  /*16570*/  MOV R3, 0x0 ;  /* 0x0000000000037802 */ /* 0x000fc80000000f00 */
[----:B--2---:R-:W-:Y:S05]  /*16580*/  RET.REL.NODEC R2 `(_ZN7cutlass13device_kernelIN5flash19enable_sm80_to_sm89INS1_16FlashAttnFwdSm80INS1_25CollectiveMainloopFwdSm80ILi8ELi2ELb0EN4cute5tupleIJNS5_1CILi128EEENS7_ILi64EEENS7_ILi192EEEEEELi192ENS_10bfloat16_tEfNS_4arch4Sm80ELb0ELb1ELb1ELb1ELb0ELb0ELb1ELb1EEENS1_21CollectiveEpilogueFwdINS6_IJS8_SA_S9_EEENS6_IJNS7_ILi1EEESI_SI_EEESC_SE_Li256ELb1ELb1ELb1ELb0EEENS1_36VarlenDynamicPersistentTileSchedulerILi128ELi64ELi256ELi256ELb1ELb1ELb0ELb1ELb0ELb1EEEEEEEEEvNT_6ParamsE) ;  /* 0xfffe9a7002007950 */ /* 0x004fea0003c3ffff */
        .weak           $__internal_35_$__cuda_sm70_shflsync_idx_p
        .type           $__internal_35_$__cuda_sm70_shflsync_idx_p,@function
        .size           $__internal_35_$__cuda_sm70_shflsync_idx_p,($__internal_36_$__cuda_sm70_shflsync_up_p - $__internal_35_$__cuda_sm70_shflsync_idx_p)
$__internal_35_$__cuda_sm70_shflsync_idx_p:
[----:B------:R-:W-:-:S04]  /*16590*/  MOV R83, 0xffffffff ;  /* 0xffffffff00537802 */ /* 0x000fc80000000f00 */
[----:B------:R-:W-:Y:S04]  /*165a0*/  WARPSYNC R83 ;  /* 0x0000005300007348 */ /* 0x000fe80003800000 */
[----:B------:R1:W2:Y:S02]  /*165b0*/  SHFL.IDX PT, R0, R5, R3, R0 ;  /* 0x0000000305007389 */ /* 0x0002a400000e0000 */
[----:B-1----:R-:W-:-:S04]  /*165c0*/  MOV R3, 0x0 ;  /* 0x0000000000037802 */ /* 0x002fc80000000f00 */
[----:B--2---:R-:W-:Y:S05]  /*165d0*/  RET.REL.NODEC R2 `(_ZN7cutlass13device_kernelIN5flash19enable_sm80_to_sm89INS1_16FlashAttnFwdSm80INS1_25CollectiveMainloopFwdSm80ILi8ELi2ELb0EN4cute5tupleIJNS5_1CILi128EEENS7_ILi64EEENS7_ILi192EEEEEELi192ENS_10bfloat16_tEfNS_4arch4Sm80ELb0ELb1ELb1ELb1ELb0ELb0ELb1ELb1EEENS1_21CollectiveEpilogueFwdINS6_IJS8_SA_S9_EEENS6_IJNS7_ILi1EEESI_SI_EEESC_SE_Li256ELb1ELb1ELb1ELb0EEENS1_36VarlenDynamicPersistentTileSchedulerILi128ELi64ELi256ELi256ELb1ELb1ELb0ELb1ELb0ELb1EEEEEEEEEvNT_6ParamsE) ;  /* 0xfffe9a2002007950 */ /* 0x004fea0003c3ffff */
        .weak           $__internal_36_$__cuda_sm70_shflsync_up_p
        .type           $__internal_36_$__cuda_sm70_shflsync_up_p,@function
        .size           $__internal_36_$__cuda_sm70_shflsync_up_p,($__internal_37_$__cuda_sm70_votesync_ballot - $__internal_36_$__cuda_sm70_shflsync_up_p)
$__internal_36_$__cuda_sm70_shflsync_up_p:
[----:B------:R-:W-:Y:S02]  /*165e0*/  IMAD.MOV.U32 R4, RZ, RZ, RZ ;  /* 0x000000ffff047224 */ /* 0x000fe400078e00ff */
[----:B------:R-:W-:-:S04]  /*165f0*/  IMAD.MOV.U32 R10, RZ, RZ, -0x1 ;  /* 0xffffffffff0a7424 */ /* 0x000fc800078e00ff */
[----:B------:R-:W-:Y:S04]  /*16600*/  WARPSYNC R10 ;  /* 0x0000000a00007348 */ /* 0x000fe80003800000 */
[----:B------:R1:W2:Y:S02]  /*16610*/  SHFL.UP PT, R4, R0, R2, R4 ;  /* 0x0400000200047389 */ /* 0x0002a400000e0004 */
[----:B-1----:R-:W-:Y:S02]  /*16620*/  MOV R2, R3 ;  /* 0x0000000300027202 */ /* 0x002fe40000000f00 */
[----:B------:R-:W-:-:S04]  /*16630*/  MOV R3, 0x0 ;  /* 0x0000000000037802 */ /* 0x000fc80000000f00 */
[----:B--2---:R-:W-:Y:S05]  /*16640*/  RET.REL.NODEC R2 `(_ZN7cutlass13device_kernelIN5flash19enable_sm80_to_sm89INS1_16FlashAttnFwdSm80INS1_25CollectiveMainloopFwdSm80ILi8ELi2ELb0EN4cute5tupleIJNS5_1CILi128EEENS7_ILi64EEENS7_ILi192EEEEEELi192ENS_10bfloat16_tEfNS_4arch4Sm80ELb0ELb1ELb1ELb1ELb0ELb0ELb1ELb1EEENS1_21CollectiveEpilogueFwdINS6_IJS8_SA_S9_EEENS6_IJNS7_ILi1EEESI_SI_EEESC_SE_Li256ELb1ELb1ELb1ELb0EEENS1_36VarlenDynamicPersistentTileSchedulerILi128ELi64ELi256ELi256ELb1ELb1ELb0ELb1ELb0ELb1EEEEEEEEEvNT_6ParamsE) ;  /* 0xfffe99b002007950 */ /* 0x004fea0003c3ffff */
        .weak           $__internal_37_$__cuda_sm70_votesync_ballot
        .type           $__internal_37_$__cuda_sm70_votesync_ballot,@function
        .size           $__internal_37_$__cuda_sm70_votesync_ballot,(.L_x_4966 - $__internal_37_$__cuda_sm70_votesync_ballot)
$__internal_37_$__cuda_sm70_votesync_ballot:
[----:B------:R-:W-:Y:S01]  /*16650*/  ISETP.NE.U32.AND P0, PT, R0, 0x1, PT ;  /* 0x000000010000780c */ /* 0x000fe20003f05070 */
[----:B------:R-:W-:-:S04]  /*16660*/  IMAD.MOV.U32 R3, RZ, RZ, -0x1 ;  /* 0xffffffffff037424 */ /* 0x000fc800078e00ff */
[----:B------:R-:W-:Y:S08]  /*16670*/  WARPSYNC R3 ;  /* 0x0000000300007348 */ /* 0x000ff00003800000 */
[----:B------:R-:W-:-:S04]  /*16680*/  VOTE.ANY R0, PT, !P0 ;  /* 0x0000000000007806 */ /* 0x000fc800040e0100 */
[----:B------:R-:W-:Y:S01]  /*16690*/  LOP3.LUT R0, R0, R3, RZ, 0xc0, !PT ;  /* 0x0000000300007212 */ /* 0x000fe200078ec0ff */
[----:B------:R-:W-:-:S04]  /*166a0*/  IMAD.MOV.U32 R3, RZ, RZ, 0x0 ;  /* 0x00000000ff037424 */ /* 0x000fc800078e00ff */
[----:B------:R-:W-:Y:S05]  /*166b0*/  RET.REL.NODEC R2 `(_ZN7cutlass13device_kernelIN5flash19enable_sm80_to_sm89INS1_16FlashAttnFwdSm80INS1_25CollectiveMainloopFwdSm80ILi8ELi2ELb0EN4cute5tupleIJNS5_1CILi128EEENS7_ILi64EEENS7_ILi192EEEEEELi192ENS_10bfloat16_tEfNS_4arch4Sm80ELb0ELb1ELb1ELb1ELb0ELb0ELb1ELb1EEENS1_21CollectiveEpilogueFwdINS6_IJS8_SA_S9_EEENS6_IJNS7_ILi1EEESI_SI_EEESC_SE_Li256ELb1ELb1ELb1ELb0EEENS1_36VarlenDynamicPersistentTileSchedulerILi128ELi64ELi256ELi256ELb1ELb1ELb0ELb1ELb0ELb1EEEEEEEEEvNT_6ParamsE) ;  /* 0xfffe994002007950 */ /* 0x000fea0003c3ffff */
.L_x_1797:
        /* <DEDUP_REMOVED lines=12> */
.L_x_4966:


//--------------------- .text._ZN7cutlass13device_kernelIN5flash19enable_sm80_to_sm89INS1_16FlashAttnFwdSm80INS1_25CollectiveMainloopFwdSm80ILi8ELi2ELb0EN4cute5tupleIJNS5_1CILi128EEENS7_ILi64EEENS7_ILi192EEEEEELi192ENS_10bfloat16_tEfNS_4arch4Sm80ELb0ELb1ELb1ELb1ELb0ELb1ELb1ELb1EEENS1_21CollectiveEpilogueFwdINS6_IJS8_SA_S9_EEENS6_IJNS7_ILi1EEESI_SI_EEESC_SE_Li256ELb1ELb1ELb1ELb0EEENS1_36VarlenDynamicPersistentTileSchedulerILi128ELi64ELi256ELi256ELb1ELb1ELb0ELb1ELb0ELb1EEEEEEEEEvNT_6ParamsE --------------------------
	.section	.text._ZN7cutlass13device_kernelIN5flash19enable_sm80_to_sm89INS1_16FlashAttnFwdSm80INS1_25CollectiveMainloopFwdSm80ILi8ELi2ELb0EN4cute5tupleIJNS5_1CILi128EEENS7_ILi64EEENS7_ILi192EEEEEELi192ENS_10bfloat16_tEfNS_4arch4Sm80ELb0ELb1ELb1ELb1ELb0ELb1ELb1ELb1EEENS1_21CollectiveEpilogueFwdINS6_IJS8_SA_S9_EEENS6_IJNS7_ILi1EEESI_SI_EEESC_SE_Li256ELb1ELb1ELb1ELb0EEENS1_36VarlenDynamicPersistentTileSchedulerILi128ELi64ELi256ELi256ELb1ELb1ELb0ELb1ELb0ELb1EEEEEEEEEvNT_6ParamsE,"ax",@progbits
	.sectioninfo	@"SHI_REGISTERS=255"
	.align	128
.text._ZN7cutlass13device_kernelIN5flash19enable_sm80_to_sm89INS1_16FlashAttnFwdSm80INS1_25CollectiveMainloopFwdSm80ILi8ELi2ELb0EN4cute5tupleIJNS5_1CILi128EEENS7_ILi64EEENS7_ILi192EEEEEELi192ENS_10bfloat16_tEfNS_4arch4Sm80ELb0ELb1ELb1ELb1ELb0ELb1ELb1ELb1EEENS1_21CollectiveEpilogueFwdINS6_IJS8_SA_S9_EEENS6_IJNS7_ILi1EEESI_SI_EEESC_SE_Li256ELb1ELb1ELb1ELb0EEENS1_36VarlenDynamicPersistentTileSchedulerILi128ELi64ELi256ELi256ELb1ELb1ELb0ELb1ELb0ELb1EEEEEEEEEvNT_6ParamsE:
        .type           _ZN7cutlass13device_kernelIN5flash19enable_sm80_to_sm89INS1_16FlashAttnFwdSm80INS1_25CollectiveMainloopFwdSm80ILi8ELi2ELb0EN4cute5tupleIJNS5_1CILi128EEENS7_ILi64EEENS7_ILi192EEEEEELi192ENS_10bfloat16_tEfNS_4arch4Sm80ELb0ELb1ELb1ELb1ELb0ELb1ELb1ELb1EEENS1_21CollectiveEpilogueFwdINS6_IJS8_SA_S9_EEENS6_IJNS7_ILi1EEESI_SI_EEESC_SE_Li256ELb1ELb1ELb1ELb0EEENS1_36VarlenDynamicPersistentTileSchedulerILi128ELi64ELi256ELi256ELb1ELb1ELb0ELb1ELb0ELb1EEEEEEEEEvNT_6ParamsE,@function
        .size           _ZN7cutlass13device_kernelIN5flash19enable_sm80_to_sm89INS1_16FlashAttnFwdSm80INS1_25CollectiveMainloopFwdSm80ILi8ELi2ELb0EN4cute5tupleIJNS5_1CILi128EEENS7_ILi64EEENS7_ILi192EEEEEELi192ENS_10bfloat16_tEfNS_4arch4Sm80ELb0ELb1ELb1ELb1ELb0ELb1ELb1ELb1EEENS1_21CollectiveEpilogueFwdINS6_IJS8_SA_S9_EEENS6_IJNS7_ILi1EEESI_SI_EEESC_SE_Li256ELb1ELb1ELb1ELb0EEENS1_36VarlenDynamicPersistentTileSchedulerILi128ELi64ELi256ELi256ELb1ELb1ELb0ELb1ELb0ELb1EEEEEEEEEvNT_6ParamsE,(.L_x_4971 - _ZN7cutlass13device_kernelIN5flash19enable_sm80_to_sm89INS1_16FlashAttnFwdSm80INS1_25CollectiveMainloopFwdSm80ILi8ELi2ELb0EN4cute5tupleIJNS5_1CILi128EEENS7_ILi64EEENS7_ILi192EEEEEELi192ENS_10bfloat16_tEfNS_4arch4Sm80ELb0ELb1ELb1ELb1ELb0ELb1ELb1ELb1EEENS1_21CollectiveEpilogueFwdINS6_IJS8_SA_S9_EEENS6_IJNS7_ILi1EEESI_SI_EEESC_SE_Li256ELb1ELb1ELb1ELb0EEENS1_36VarlenDynamicPersistentTileSchedulerILi128ELi64ELi256ELi256ELb1ELb1ELb0ELb1ELb0ELb1EEEEEEEEEvNT_6ParamsE)
        .other          _ZN7cutlass13device_kernelIN5flash19enable_sm80_to_sm89INS1_16FlashAttnFwdSm80INS1_25CollectiveMainloopFwdSm80ILi8ELi2ELb0EN4cute5tupleIJNS5_1CILi128EEENS7_ILi64EEENS7_ILi192EEEEEELi192ENS_10bfloat16_tEfNS_4arch4Sm80ELb0ELb1ELb1ELb1ELb0ELb1ELb1ELb1EEENS1_21CollectiveEpilogueFwdINS6_IJS8_SA_S9_EEENS6_IJNS7_ILi1EEESI_SI_EEESC_SE_Li256ELb1ELb1ELb1ELb0EEENS1_36VarlenDynamicPersistentTileSchedulerILi128ELi64ELi256ELi256ELb1ELb1ELb0ELb1ELb0ELb1EEEEEEEEEvNT_6ParamsE,@"STO_CUDA_ENTRY STV_DEFAULT"
_ZN7cutlass13device_kernelIN5flash19enable_sm80_to_sm89INS1_16FlashAttnFwdSm80INS1_25CollectiveMainloopFwdSm80ILi8ELi2ELb0EN4cute5tupleIJNS5_1CILi128EEENS7_ILi64EEENS7_ILi192EEEEEELi192ENS_10bfloat16_tEfNS_4arch4Sm80ELb0ELb1ELb1ELb1ELb0ELb1ELb1ELb1EEENS1_21CollectiveEpilogueFwdINS6_IJS8_SA_S9_EEENS6_IJNS7_ILi1EEESI_SI_EEESC_SE_Li256ELb1ELb1ELb1ELb0EEENS1_36VarlenDynamicPersistentTileSchedulerILi128ELi64ELi256ELi256ELb1ELb1ELb0ELb1ELb0ELb1EEEEEEEEEvNT_6ParamsE:
[----:B------:R-:W-:-:S03]  /*0000*/  MOV R1, c[0x0][0x28] ;  /* 0x00000a0000017a02 */ /* 0x000fc60000000f00 */
[----:B------:R-:W1:Y:S01]  /*0010*/  S2R R2, SR_TID.X ;  /* 0x0000000000027919 */ /* 0x000e620000002100 */
[----:B------:R-:W-:Y:S01]  /*0020*/  IADD3 R1, R1, -0xa0, RZ ;  /* 0xffffff6001017810 */ /* 0x000fe20007ffe0ff */
[----:B------:R-:W-:-:S03]  /*0030*/  ULDC.64 UR14, c[0x0][0x118] ;  /* 0x00004600000e7ab9 */ /* 0x000fc60000000a00 */
[----:B------:R2:W3:Y:S01]  /*0040*/  R2UR UR4, R1 ;  /* 0x00000000010473c2 */ /* 0x0004e200000e0000 */
[----:B-1----:R-:W-:-:S06]  /*0050*/  SHF.R.U32.HI R0, RZ, 0x5, R2 ;  /* 0x00000005ff007819 */ /* 0x002fcc0000011602 */
[----:B------:R-:W1:Y:S02]  /*0060*/  SHFL.IDX PT, R0, R0, RZ, 0x1f ;  /* 0x00001fff00007589 */ /* 0x000e6400000e0000 */
[----:B-1----:R-:W1:Y:S02]  /*0070*/  R2UR UR13, R0 ;  /* 0x00000000000d73c2 */ /* 0x002e6400000e0000 */
[----:B-1----:R-:W-:-:S13]  /*0080*/  ISETP.NE.AND P0, PT, RZ, UR13, PT ;  /* 0x0000000dff007c0c */ /* 0x002fda000bf05270 */
[----:B------:R-:W-:Y:S06]  /*0090*/  @P0 BAR.SYNC.DEFER_BLOCKING 0x5, 0x100 ;  /* 0x0144000000000b1d */ /* 0x000fec0000010000 */
[----:B------:R-:W1:Y:S02]  /*00a0*/  @P0 LDS.128 R4, [0x24100] ;  /* 0x02410000ff040984 */ /* 0x000e640000000c00 */
[----:B-1----:R-:W-:Y:S01]  /*00b0*/  @P0 IMAD.MOV.U32 R0, RZ, RZ, R5 ;  /* 0x000000ffff000224 */ /* 0x002fe200078e0005 */
[----:B------:R-:W-:Y:S01]  /*00c0*/  @P0 MOV R219, R7 ;  /* 0x0000000700db0202 */ /* 0x000fe20000000f00 */
[----:B------:R-:W-:-:S02]  /*00d0*/  @P0 IMAD.MOV.U32 R216, RZ, RZ, R4 ;  /* 0x000000ffffd80224 */ /* 0x000fc400078e0004 */
[----:B------:R-:W-:Y:S01]  /*00e0*/  @P0 IMAD.MOV.U32 R218, RZ, RZ, R6 ;  /* 0x000000ffffda0224 */ /* 0x000fe200078e0006 */
[----:B------:R2:W-:Y:S02]  /*00f0*/  @P0 STL [R1+0x80], R0 ;  /* 0x0000800001000387 */ /* 0x0005e40000100800 */
[----:B------:R-:W-:Y:S02]  /*0100*/  @P0 MOV R230, R216 ;  /* 0x000000d800e60202 */ /* 0x000fe40000000f00 */
[----:B------:R-:W-:Y:S06]  /*0110*/  @P0 BAR.ARV 0x4, 0x100 ;  /* 0x0104000000000b1d */ /* 0x000fec0000002000 */
[----:B------:R-:W-:Y:S05]  /*0120*/  @P0 BRA `(.L_x_1798) ;  /* 0x00000fa000000947 */ /* 0x000fea0003800000 */
[----:B---3--:R-:W-:Y:S01]  /*0130*/  LOP3.LUT R14, R2, 0x1f, RZ, 0xc0, !PT ;  /* 0x0000001f020e7812 */ /* 0x008fe200078ec0ff */
        /* <DEDUP_REMOVED lines=18> */
[----:B--2---:R-:W2:Y:S02]  /*0260*/  SHFL.UP PT, R0, R4, 0x1, RZ ;  /* 0x0420000004007989 */ /* 0x004ea400000e00ff */
        /* <DEDUP_REMOVED lines=21> */
.L_x_1803:
[----:B------:R-:W-:Y:S01]  /*03c0*/  IADD3 R0, R7, 0x1f, RZ ;  /* 0x0000001f07007810 */ /* 0x000fe20007ffe0ff */
[----:B------:R-:W-:-:S03]  /*03d0*/  IMAD.MOV.U32 R219, RZ, RZ, c[0x0][0x53c] ;  /* 0x00014f00ffdb7624 */ /* 0x000fc600078e00ff */
        /* <DEDUP_REMOVED lines=16> */
.L_x_1983:
        /* <DEDUP_REMOVED lines=16> */
.L_x_1984:
[----:B--2---:R-:W-:-:S05]  /*05e0*/  IMAD R0, R0, c[0x0][0x538], RZ ;  /* 0x00014e0000007a24 */ /* 0x004fca00078e02ff */
[----:B------:R-:W-:-:S04]  /*05f0*/  IADD3 R6, R0, R6, RZ ;  /* 0x0000000600067210 */ /* 0x000fc80007ffe0ff */
[----:B------:R-:W-:-:S13]  /*0600*/  ISETP.GT.AND P0, PT, R6, UR5, PT ;  /* 0x0000000506007c0c */ /* 0x000fda000bf04270 */
[----:B-1----:R-:W-:Y:S05]  /*0610*/  @!P0 BRA `(.L_x_1803) ;  /* 0xfffffda000008947 */ /* 0x002fea000383ffff */
.L_x_1799:
[----:B------:R-:W-:-:S05]  /*0620*/  IADD3 R11, -R0, R6, RZ ;  /* 0x00000006000b7210 */ /* 0x000fca0007ffe1ff */
[----:B------:R-:W-:-:S05]  /*0630*/  IMAD R0, R4, c[0x0][0x538], R11 ;  /* 0x00014e0004007a24 */ /* 0x000fca00078e020b */
[----:B------:R-:W-:Y:S01]  /*0640*/  ISETP.GT.AND P0, PT, R0, UR5, PT ;  /* 0x0000000500007c0c */ /* 0x000fe2000bf04270 */
[----:B------:R-:W-:-:S12]  /*0650*/  BRA.DIV ~URZ, `(.L_x_1804) ;  /* 0x0001bb827f007947 */ /* 0x000fd8000b800000 */
[----:B------:R-:W-:-:S04]  /*0660*/  VOTE.ANY R6, PT, !P0 ;  /* 0x0000000000067806 */ /* 0x000fc800040e0100 */
.L_x_1985:
[----:B------:R-:W1:Y:S02]  /*0670*/  POPC R5, R6 ;  /* 0x0000000600057309 */ /* 0x000e640000000000 */
[----:B-1----:R-:W-:Y:S01]  /*0680*/  IADD3 R219, R5, R7, RZ ;  /* 0x0000000705db7210 */ /* 0x002fe20007ffe0ff */
[----:B------:R-:W-:Y:S05]  /*0690*/  BRA.DIV ~URZ, `(.L_x_1805) ;  /* 0x0001bb927f007947 */ /* 0x000fea000b800000 */
[----:B------:R1:W2:Y:S01]  /*06a0*/  SHFL.IDX PT, R13, R10, R5, 0x1f ;  /* 0x00001f050a0d7589 */ /* 0x0002a200000e0000 */
[----:B------:R-:W-:-:S03]  /*06b0*/  MOV R0, RZ ;  /* 0x000000ff00007202 */ /* 0x000fc60000000f00 */
[----:B------:R1:W3:Y:S04]  /*06c0*/  SHFL.IDX PT, R10, R8, R5, 0x1f ;  /* 0x00001f05080a7589 */ /* 0x0002e800000e0000 */
.L_x_1986:
[----:B------:R-:W-:Y:S01]  /*06d0*/  ISETP.NE.AND P0, PT, R6, RZ, PT ;  /* 0x000000ff0600720c */ /* 0x000fe20003f05270 */
[----:B------:R-:W-:-:S12]  /*06e0*/  BSSY B0, `(.L_x_1806) ;  /* 0x0000005000007945 */ /* 0x000fd80003800000 */
[----:B------:R-:W-:Y:S05]  /*06f0*/  @!P0 BRA `(.L_x_1807) ;  /* 0x0000003000008947 */ /* 0x000fea0003800000 */
[----:B-1----:R-:W-:Y:S01]  /*0700*/  IADD3 R5, R5, -0x1, RZ ;  /* 0xffffffff05057810 */ /* 0x002fe20007ffe0ff */
[----:B------:R-:W-:Y:S05]  /*0710*/  BRA.DIV ~URZ, `(.L_x_1808) ;  /* 0x0001bbf27f007947 */ /* 0x000fea000b800000 */
[----:B------:R1:W4:Y:S02]  /*0720*/  SHFL.IDX PT, R0, R4, R5, 0x1f ;  /* 0x00001f0504007589 */ /* 0x00032400000e0000 */
.L_x_1807:
[----:B------:R-:W-:Y:S05]  /*0730*/  BSYNC B0 ;  /* 0x0000000000007941 */ /* 0x000fea0003800000 */
.L_x_1806:
[----:B---3--:R-:W-:Y:S01]  /*0740*/  ISETP.NE.AND P0, PT, R10, 0x1, PT ;  /* 0x000000010a00780c */ /* 0x008fe20003f05270 */
[----:B----4-:R-:W-:Y:S01]  /*0750*/  IMAD R230, R0, c[0x0][0x538], R11 ;  /* 0x00014e0000e67a24 */ /* 0x010fe200078e020b */
[----:B------:R-:W-:Y:S04]  /*0760*/  BSSY B0, `(.L_x_1809) ;  /* 0x0000085000007945 */ /* 0x000fe80003800000 */
[----:B------:R-:W-:-:S07]  /*0770*/  IADD3 R9, -R230, UR5, RZ ;  /* 0x00000005e6097c10 */ /* 0x000fce000fffe1ff */
[----:B------:R-:W-:Y:S05]  /*0780*/  @!P0 BRA `(.L_x_1810) ;  /* 0x000003e000008947 */ /* 0x000fea0003800000 */
[-C--:B--2---:R-:W-:Y:S02]  /*0790*/  IABS R0, R13.reuse ;  /* 0x0000000d00007213 */ /* 0x084fe40000000000 */
        /* <DEDUP_REMOVED lines=61> */
.L_x_1810:
[----:B------:R-:W-:-:S04]  /*0b70*/  IMAD.MOV.U32 R2, RZ, RZ, 0x4 ;  /* 0x00000004ff027424 */ /* 0x000fc800078e00ff */
[----:B------:R-:W-:-:S05]  /*0b80*/  IMAD.WIDE R2, R219, R2, c[0x0][0x590] ;  /* 0x00016400db027625 */ /* 0x000fca00078e0202 */
[----:B------:R-:W3:Y:S02]  /*0b90*/  LDG.E R7, [R2.64] ;  /* 0x0000000e02077981 */ /* 0x000ee4000c1e1900 */
[----:B--23--:R-:W-:-:S05]  /*0ba0*/  IMAD R11, R7, R13, RZ ;  /* 0x0000000d070b7224 */ /* 0x00cfca00078e02ff */
[-C--:B------:R-:W-:Y:S02]  /*0bb0*/  IABS R0, R11.reuse ;  /* 0x0000000b00007213 */ /* 0x080fe40000000000 */
[----:B-1----:R-:W-:-:S03]  /*0bc0*/  IABS R8, R11 ;  /* 0x0000000b00087213 */ /* 0x002fc60000000000 */
[----:B------:R-:W-:-:S04]  /*0bd0*/  IMAD.MOV.U32 R6, RZ, RZ, R0 ;  /* 0x000000ffff067224 */ /* 0x000fc800078e0000 */
[----:B------:R-:W1:Y:S08]  /*0be0*/  I2F.RP R2, R6 ;  /* 0x0000000600027306 */ /* 0x000e700000209400 */
[----:B-1----:R-:W1:Y:S02]  /*0bf0*/  MUFU.RCP R2, R2 ;  /* 0x0000000200027308 */ /* 0x002e640000001000 */
[----:B-1----:R-:W-:-:S06]  /*0c00*/  IADD3 R2, R2, 0xffffffe, RZ ;  /* 0x0ffffffe02027810 */ /* 0x002fcc0007ffe0ff */
[----:B------:R-:W1:Y:S02]  /*0c10*/  F2I.FTZ.U32.TRUNC.NTZ R3, R2 ;  /* 0x0000000200037305 */ /* 0x000e64000021f000 */
[----:B-1----:R-:W-:Y:S02]  /*0c20*/  IMAD.MOV R0, RZ, RZ, -R3 ;  /* 0x000000ffff007224 */ /* 0x002fe400078e0a03 */
[----:B------:R-:W-:Y:S02]  /*0c30*/  IMAD.MOV.U32 R2, RZ, RZ, RZ ;  /* 0x000000ffff027224 */ /* 0x000fe400078e00ff */
[----:B------:R-:W-:Y:S01]  /*0c40*/  IMAD.MOV.U32 R4, RZ, RZ, R0 ;  /* 0x000000ffff047224 */ /* 0x000fe200078e0000 */
[----:B------:R-:W-:-:S03]  /*0c50*/  IABS R0, R9 ;  /* 0x0000000900007213 */ /* 0x000fc60000000000 */
[----:B------:R-:W-:Y:S01]  /*0c60*/  IMAD R4, R4, R6, RZ ;  /* 0x0000000604047224 */ /* 0x000fe200078e02ff */
[----:B------:R-:W-:-:S03]  /*0c70*/  MOV R5, R0 ;  /* 0x0000000000057202 */ /* 0x000fc60000000f00 */
        /* <DEDUP_REMOVED lines=19> */
[----:B------:R-:W-:-:S04]  /*0db0*/  IMNMX R6, R7, R0, PT ;  /* 0x0000000007067217 */ /* 0x000fc80003800200 */
[-C--:B------:R-:W-:Y:S02]  /*0dc0*/  IABS R0, R6.reuse ;  /* 0x0000000600007213 */ /* 0x080fe40000000000 */
[----:B------:R-:W-:-:S03]  /*0dd0*/  IABS R9, R6 ;  /* 0x0000000600097213 */ /* 0x000fc60000000000 */
[----:B------:R-:W-:-:S04]  /*0de0*/  IMAD.MOV.U32 R5, RZ, RZ, R0 ;  /* 0x000000ffff057224 */ /* 0x000fc800078e0000 */
[----:B------:R-:W1:Y:S08]  /*0df0*/  I2F.RP R2, R5 ;  /* 0x0000000500027306 */ /* 0x000e700000209400 */
[----:B-1----:R-:W1:Y:S02]  /*0e00*/  MUFU.RCP R2, R2 ;  /* 0x0000000200027308 */ /* 0x002e640000001000 */
[----:B-1----:R-:W-:-:S06]  /*0e10*/  IADD3 R2, R2, 0xffffffe, RZ ;  /* 0x0ffffffe02027810 */ /* 0x002fcc0007ffe0ff */
[----:B------:R-:W1:Y:S02]  /*0e20*/  F2I.FTZ.U32.TRUNC.NTZ R3, R2 ;  /* 0x0000000200037305 */ /* 0x000e64000021f000 */
[----:B-1----:R-:W-:Y:S01]  /*0e30*/  IADD3 R0, RZ, -R3, RZ ;  /* 0x80000003ff007210 */ /* 0x002fe20007ffe0ff */
[----:B------:R-:W-:-:S04]  /*0e40*/  IMAD.MOV.U32 R2, RZ, RZ, RZ ;  /* 0x000000ffff027224 */ /* 0x000fc800078e00ff */
[----:B------:R-:W-:Y:S01]  /*0e50*/  IMAD.MOV.U32 R7, RZ, RZ, R0 ;  /* 0x000000ffff077224 */ /* 0x000fe200078e0000 */
[----:B------:R-:W-:-:S03]  /*0e60*/  IABS R0, R8 ;  /* 0x0000000800007213 */ /* 0x000fc60000000000 */
[----:B------:R-:W-:Y:S02]  /*0e70*/  IMAD R7, R7, R5, RZ ;  /* 0x0000000507077224 */ /* 0x000fe400078e02ff */
        /* <DEDUP_REMOVED lines=19> */
.L_x_1811:
[----:B------:R-:W-:Y:S05]  /*0fb0*/  BSYNC B0 ;  /* 0x0000000000007941 */ /* 0x000fea0003800000 */
.L_x_1809:
[----:B------:R-:W-:-:S04]  /*0fc0*/  LOP3.LUT R0, RZ, R0, RZ, 0x33, !PT ;  /* 0x00000000ff007212 */ /* 0x000fc800078e33ff */
[----:B------:R-:W-:-:S05]  /*0fd0*/  IADD3 R0, R0, R13, RZ ;  /* 0x0000000d00007210 */ /* 0x000fca0007ffe0ff */
[----:B------:R1:W-:Y:S01]  /*0fe0*/  STL [R1+0x80], R0 ;  /* 0x0000800001007387 */ /* 0x0003e20000100800 */
[----:B------:R-:W-:Y:S05]  /*0ff0*/  BRA `(.L_x_1812) ;  /* 0x0000003000007947 */ /* 0x000fea0003800000 */
.L_x_1800:
[----:B------:R1:W-:Y:S01]  /*1000*/  STL [R1+0x80], RZ ;  /* 0x000080ff01007387 */ /* 0x0003e20000100800 */
[----:B------:R-:W-:Y:S02]  /*1010*/  MOV R230, UR5 ;  /* 0x0000000500e67c02 */ /* 0x000fe40008000f00 */
[----:B------:R-:W-:-:S03]  /*1020*/  MOV R218, RZ ;  /* 0x000000ff00da7202 */ /* 0x000fc60000000f00 */
.L_x_1812:
[----:B-1----:R-:W2:Y:S01]  /*1030*/  LDL R0, [R1+0x80] ;  /* 0x0000800001007983 */ /* 0x002ea20000100800 */
[----:B------:R-:W-:Y:S01]  /*1040*/  ISETP.NE.AND P0, PT, R14, RZ, PT ;  /* 0x000000ff0e00720c */ /* 0x000fe20003f05270 */
[----:B------:R-:W-:Y:S01]  /*1050*/  IMAD.MOV.U32 R6, RZ, RZ, R218 ;  /* 0x000000ffff067224 */ /* 0x000fe200078e00da */
[----:B------:R-:W-:Y:S01]  /*1060*/  MOV R7, R219 ;  /* 0x000000db00077202 */ /* 0x000fe20000000f00 */
[----:B------:R-:W-:Y:S10]  /*1070*/  WARPSYNC 0xffffffff ;  /* 0xffffffff00007948 */ /* 0x000ff40003800000 */
[----:B------:R-:W-:-:S04]  /*1080*/  @!P0 IMAD.MOV.U32 R216, RZ, RZ, R230 ;  /* 0x000000ffffd88224 */ /* 0x000fc800078e00e6 */
[----:B------:R-:W-:Y:S01]  /*1090*/  IMAD.MOV.U32 R4, RZ, RZ, R216 ;  /* 0x000000ffff047224 */ /* 0x000fe200078e00d8 */
[----:B--2---:R-:W-:-:S05]  /*10a0*/  MOV R5, R0 ;  /* 0x0000000000057202 */ /* 0x004fca0000000f00 */
[----:B------:R1:W-:Y:S04]  /*10b0*/  @!P0 STS.128 [0x24100], R4 ;  /* 0x02410004ff008388 */ /* 0x0003e80000000c00 */
[----:B------:R-:W-:Y:S06]  /*10c0*/  BAR.ARV 0x5, 0x100 ;  /* 0x0144000000007b1d */ /* 0x000fec0000002000 */
.L_x_1798:
[----:B---3--:R-:W-:-:S13]  /*10d0*/  ISETP.GE.AND P0, PT, R219, c[0x0][0x53c], PT ;  /* 0x00014f00db007a0c */ /* 0x008fda0003f06270 */
[----:B------:R-:W-:Y:S05]  /*10e0*/  @P0 EXIT ;  /* 0x000000000000094d */ /* 0x000fea0003800000 */
[----:B------:R-:W3:Y:S01]  /*10f0*/  S2R R15, SR_TID.X ;  /* 0x00000000000f7919 */ /* 0x000ee20000002100 */
[----:B------:R-:W-:Y:S01]  /*1100*/  IMAD.MOV.U32 R157, RZ, RZ, 0x20 ;  /* 0x00000020ff9d7424 */ /* 0x000fe200078e00ff */
[----:B------:R-:W-:Y:S01]  /*1110*/  ULDC UR12, c[0x0][0x20] ;  /* 0x00000800000c7ab9 */ /* 0x000fe20000000800 */
[----:B------:R-:W-:Y:S01]  /*1120*/  IMAD.MOV.U32 R154, RZ, RZ, 0x40 ;  /* 0x00000040ff9a7424 */ /* 0x000fe200078e00ff */
[----:B------:R-:W-:Y:S02]  /*1130*/  UIADD3 UR12, UP0, UR4, UR12, URZ ;  /* 0x0000000c040c7290 */ /* 0x000fe4000ff1e03f */
[----:B------:R-:W-:Y:S02]  /*1140*/  ULDC UR11, c[0x0][0x24] ;  /* 0x00000900000b7ab9 */ /* 0x000fe40000000800 */
[----:B------:R-:W-:Y:S01]  /*1150*/  UIADD3.X UR11, URZ, UR11, URZ, UP0, !UPT ;  /* 0x0000000b3f0b7290 */ /* 0x000fe200087fe43f */
[----:B---3--:R-:W-:-:S04]  /*1160*/  SHF.R.S32.HI R12, RZ, 0x1f, R15 ;  /* 0x0000001fff0c7819 */ /* 0x008fc8000001140f */
[CC--:B--2---:R-:W-:Y:S02]  /*1170*/  LEA.HI R0, R12.reuse, R15.reuse, RZ, 0x4 ;  /* 0x0000000f0c007211 */ /* 0x0c4fe400078f20ff */
[-C--:B------:R-:W-:Y:S02]  /*1180*/  LEA.HI R8, R12, R15.reuse, RZ, 0x3 ;  /* 0x0000000f0c087211 */ /* 0x080fe400078f18ff */
[----:B-1----:R-:W-:Y:S02]  /*1190*/  SHF.R.S32.HI R4, RZ, 0x4, R0 ;  /* 0x00000004ff047819 */ /* 0x002fe40000011400 */
[----:B------:R-:W-:Y:S02]  /*11a0*/  LOP3.LUT R5, R8, 0xfffffff8, RZ, 0xc0, !PT ;  /* 0xfffffff808057812 */ /* 0x000fe400078ec0ff */
[----:B------:R-:W-:Y:S02]  /*11b0*/  SHF.R.S32.HI R224, RZ, 0x3, R8 ;  /* 0x00000003ffe07819 */ /* 0x000fe40000011408 */
[----:B------:R-:W-:Y:S01]  /*11c0*/  LEA.HI R2, R0, R4, RZ, 0x1 ;  /* 0x0000000400027211 */ /* 0x000fe200078f08ff */
[----:B------:R-:W-:Y:S01]  /*11d0*/  IMAD.IADD R234, R15, 0x1, -R5 ;  /* 0x000000010fea7824 */ /* 0x000fe200078e0a05 */
[----:B------:R-:W-:Y:S01]  /*11e0*/  LEA.HI R9, R12, R15, RZ, 0x5 ;  /* 0x0000000f0c097211 */ /* 0x000fe200078f28ff */
[----:B------:R-:W-:Y:S01]  /*11f0*/  IMAD.SHL.U32 R3, R224, 0x40, RZ ;  /* 0x00000040e0037824 */ /* 0x000fe200078e00ff */
[----:B------:R-:W-:Y:S01]  /*1200*/  LOP3.LUT R5, R2, 0xfffffffe, RZ, 0xc0, !PT ;  /* 0xfffffffe02057812 */ /* 0x000fe200078ec0ff */
[----:B------:R-:W-:Y:S01]  /*1210*/  IMAD.SHL.U32 R208, R234, 0x8, RZ ;  /* 0x00000008ead07824 */ /* 0x000fe200078e00ff */
[----:B------:R-:W-:-:S02]  /*1220*/  LOP3.LUT R2, R0, 0xfffffff0, RZ, 0xc0, !PT ;  /* 0xfffffff000027812 */ /* 0x000fc400078ec0ff */
[----:B------:R-:W-:Y:S01]  /*1230*/  LOP3.LUT R0, R3, 0x1c0, RZ, 0xc0, !PT ;  /* 0x000001c003007812 */ /* 0x000fe200078ec0ff */
[----:B------:R-:W-:Y:S01]  /*1240*/  IMAD.IADD R10, R4, 0x1, -R5 ;  /* 0x00000001040a7824 */ /* 0x000fe200078e0a05 */
[----:B------:R-:W-:Y:S01]  /*1250*/  LOP3.LUT R6, R9, 0xffffffe0, RZ, 0xc0, !PT ;  /* 0xffffffe009067812 */ /* 0x000fe200078ec0ff */
[C---:B------:R-:W-:Y:S01]  /*1260*/  IMAD.IADD R3, R15.reuse, 0x1, -R2 ;  /* 0x000000010f037824 */ /* 0x040fe200078e0a02 */
[----:B------:R-:W-:Y:S02]  /*1270*/  SHF.R.U32.HI R4, RZ, 0x3, R0 ;  /* 0x00000003ff047819 */ /* 0x000fe40000011600 */
[----:B------:R-:W-:Y:S01]  /*1280*/  LOP3.LUT R2, R0, 0x38, R208, 0xf8, !PT ;  /* 0x0000003800027812 */ /* 0x000fe200078ef8d0 */
[----:B------:R-:W-:Y:S01]  /*1290*/  IMAD.SHL.U32 R0, R234, 0x40, RZ ;  /* 0x00000040ea007824 */ /* 0x000fe200078e00ff */
[----:B------:R-:W-:Y:S01]  /*12a0*/  SHF.R.S32.HI R7, RZ, 0x1f, R3 ;  /* 0x0000001fff077819 */ /* 0x000fe20000011403 */
[----:B------:R-:W-:Y:S01]  /*12b0*/  IMAD.IADD R14, R15, 0x1, -R6 ;  /* 0x000000010f0e7824 */ /* 0x000fe200078e0a06 */
[----:B------:R-:W-:-:S02]  /*12c0*/  LOP3.LUT R11, R2, R4, RZ, 0x3c, !PT ;  /* 0x00000004020b7212 */ /* 0x000fc400078e3cff */
[----:B------:R-:W-:Y:S02]  /*12d0*/  LEA.HI R7, R7, R3, RZ, 0x3 ;  /* 0x0000000307077211 */ /* 0x000fe400078f18ff */
[----:B------:R-:W-:Y:S02]  /*12e0*/  LOP3.LUT R0, R0, 0x1c0, RZ, 0xc0, !PT ;  /* 0x000001c000007812 */ /* 0x000fe400078ec0ff */
[----:B------:R-:W-:Y:S02]  /*12f0*/  LOP3.LUT R5, R7, 0xfffffff8, RZ, 0xc0, !PT ;  /* 0xfffffff807057812 */ /* 0x000fe400078ec0ff */
[----:B------:R-:W-:Y:S02]  /*1300*/  LOP3.LUT R4, R0, 0x8, R8, 0xf8, !PT ;  /* 0x0000000800047812 */ /* 0x000fe400078ef808 */
[----:B------:R-:W-:Y:S01]  /*1310*/  SHF.R.U32.HI R0, RZ, 0x3, R0 ;  /* 0x00000003ff007819 */ /* 0x000fe20000011600 */
[----:B------:R-:W-:Y:S01]  /*1320*/  IMAD.IADD R5, R3, 0x1, -R5 ;  /* 0x0000000103057824 */ /* 0x000fe200078e0a05 */
[----:B------:R-:W-:-:S02]  /*1330*/  SHF.R.S32.HI R228, RZ, 0x5, R9 ;  /* 0x00000005ffe47819 */ /* 0x000fc40000011409 */
[----:B------:R-:W-:Y:S01]  /*1340*/  SHF.R.S32.HI R2, RZ, 0x1f, R9 ;  /* 0x0000001fff027819 */ /* 0x000fe20000011409 */
[----:B------:R-:W-:Y:S01]  /*1350*/  IMAD.SHL.U32 R3, R5, 0x40, RZ ;  /* 0x0000004005037824 */ /* 0x000fe200078e00ff */
[----:B------:R-:W-:Y:S02]  /*1360*/  LOP3.LUT R9, R4, R0, RZ, 0x3c, !PT ;  /* 0x0000000004097212 */ /* 0x000fe400078e3cff */
[----:B------:R-:W-:Y:S02]  /*1370*/  LEA.HI R0, R2, R228, RZ, 0x3 ;  /* 0x000000e402007211 */ /* 0x000fe400078f18ff */
[----:B------:R-:W-:Y:S02]  /*1380*/  SHF.R.S32.HI R2, RZ, 0x1f, R14 ;  /* 0x0000001fff027819 */ /* 0x000fe4000001140e */
[----:B------:R-:W-:Y:S02]  /*1390*/  LOP3.LUT R4, R0, 0xffffff8, RZ, 0xc0, !PT ;  /* 0x0ffffff800047812 */ /* 0x000fe400078ec0ff */
[----:B------:R-:W-:Y:S01]  /*13a0*/  LEA.HI R8, R2, R14, RZ, 0x2 ;  /* 0x0000000e02087211 */ /* 0x000fe200078f10ff */
[----:B------:R-:W-:Y:S01]  /*13b0*/  IMAD.SHL.U32 R2, R10, 0x8, RZ ;  /* 0x000000080a027824 */ /* 0x000fe200078e00ff */
[----:B------:R-:W-:Y:S01]  /*13c0*/  LOP3.LUT R0, R3, 0x1c0, RZ, 0xc0, !PT ;  /* 0x000001c003007812 */ /* 0x000fe200078ec0ff */
[----:B------:R-:W-:Y:S01]  /*13d0*/  IMAD.IADD R4, R228, 0x1, -R4 ;  /* 0x00000001e4047824 */ /* 0x000fe200078e0a04 */
[----:B------:R-:W-:-:S02]  /*13e0*/  SHF.R.S32.HI R3, RZ, 0x2, R8 ;  /* 0x00000002ff037819 */ /* 0x000fc40000011408 */
[----:B------:R-:W-:Y:S02]  /*13f0*/  LOP3.LUT R2, R0, 0x8, R2, 0xf8, !PT ;  /* 0x0000000800027812 */ /* 0x000fe400078ef802 */
[----:B------:R-:W-:Y:S01]  /*1400*/  SHF.R.U32.HI R0, RZ, 0x3, R0 ;  /* 0x00000003ff007819 */ /* 0x000fe20000011600 */
[----:B------:R-:W-:Y:S01]  /*1410*/  IMAD R13, R4, 0x10, R3 ;  /* 0x00000010040d7824 */ /* 0x000fe200078e0203 */
[----:B------:R-:W-:Y:S01]  /*1420*/  LEA.HI R4, R12, R15, RZ, 0x2 ;  /* 0x0000000f0c047211 */ /* 0x000fe200078f10ff */
[----:B------:R-:W-:Y:S01]  /*1430*/  IMAD.SHL.U32 R3, R7, 0x40, RZ ;  /* 0x0000004007037824 */ /* 0x000fe200078e00ff */
[----:B------:R-:W-:Y:S01]  /*1440*/  LOP3.LUT R0, R2, R0, RZ, 0x3c, !PT ;  /* 0x0000000002007212 */ /* 0x000fe200078e3cff */
[----:B------:R-:W-:Y:S01]  /*1450*/  IMAD R2, R10, 0x200, R9 ;  /* 0x000002000a027824 */ /* 0x000fe200078e0209 */
[----:B------:R-:W-:Y:S01]  /*1460*/  SHF.R.S32.HI R214, RZ, 0x2, R4 ;  /* 0x00000002ffd67819 */ /* 0x000fe20000011404 */
[----:B------:R-:W-:Y:S01]  /*1470*/  STL [R1+0x94], R13 ;  /* 0x0000940d01007387 */ /* 0x000fe20000100800 */
[----:B------:R-:W-:-:S02]  /*1480*/  LOP3.LUT R0, R0, 0xfffffe00, R3, 0xf8, !PT ;  /* 0xfffffe0000007812 */ /* 0x000fc400078ef803 */
[----:B------:R-:W-:Y:S02]  /*1490*/  SHF.R.S32.HI R3, RZ, 0x1f, R4 ;  /* 0x0000001fff037819 */ /* 0x000fe40000011404 */
[----:B------:R-:W-:Y:S02]  /*14a0*/  LOP3.LUT R4, R4, 0xfffffffc, RZ, 0xc0, !PT ;  /* 0xfffffffc04047812 */ /* 0x000fe400078ec0ff */
[----:B------:R-:W-:Y:S02]  /*14b0*/  LEA.HI R3, R3, R214, RZ, 0x3 ;  /* 0x000000d603037211 */ /* 0x000fe400078f18ff */
[----:B------:R-:W-:Y:S01]  /*14c0*/  LEA.HI R6, R12, R15, RZ, 0x6 ;  /* 0x0000000f0c067211 */ /* 0x000fe200078f30ff */
[----:B------:R-:W-:Y:S01]  /*14d0*/  IMAD.IADD R7, R15, 0x1, -R4 ;  /* 0x000000010f077824 */ /* 0x000fe200078e0a04 */
[----:B------:R-:W-:Y:S02]  /*14e0*/  LOP3.LUT R4, R3, 0xfffffff8, RZ, 0xc0, !PT ;  /* 0xfffffff803047812 */ /* 0x000fe400078ec0ff */
[----:B------:R-:W-:Y:S01]  /*14f0*/  R2P PR, R5, 0x6 ;  /* 0x0000000605007804 */ /* 0x000fe20000000000 */
[----:B------:R-:W-:Y:S01]  /*1500*/  IMAD.SHL.U32 R6, R6, 0x8, RZ ;  /* 0x0000000806067824 */ /* 0x000fe200078e00ff */
[C---:B------:R-:W-:Y:S01]  /*1510*/  LEA.HI R3, R7.reuse, R7, RZ, 0x1 ;  /* 0x0000000707037211 */ /* 0x040fe200078f08ff */
[----:B------:R-:W-:Y:S01]  /*1520*/  IMAD.IADD R222, R214, 0x1, -R4 ;  /* 0x00000001d6de7824 */ /* 0x000fe200078e0a04 */
[----:B------:R-:W-:Y:S01]  /*1530*/  LEA R159, R0, 0x100, 0x1 ;  /* 0x00000100009f7811 */ /* 0x000fe200078e08ff */
[----:B------:R-:W-:Y:S01]  /*1540*/  IMAD.SHL.U32 R106, R7, 0x4, RZ ;  /* 0x00000004076a7824 */ /* 0x000fe200078e00ff */
[----:B------:R-:W-:Y:S01]  /*1550*/  LOP3.LUT R4, R3, 0x1ffffffe, RZ, 0xc0, !PT ;  /* 0x1ffffffe03047812 */ /* 0x000fe200078ec0ff */
[----:B------:R-:W-:Y:S01]  /*1560*/  IMAD.SHL.U32 R5, R228, 0x400, RZ ;  /* 0x00000400e4057824 */ /* 0x000fe200078e00ff */
[----:B------:R-:W-:-:S02]  /*1570*/  LOP3.LUT R3, R8, 0x7ffffffc, RZ, 0xc0, !PT ;  /* 0x7ffffffc08037812 */ /* 0x000fc400078ec0ff */
[----:B------:R-:W-:Y:S01]  /*1580*/  SEL R157, R157, 0xffffffe0, !P1 ;  /* 0xffffffe09d9d7807 */ /* 0x000fe20004800000 */
[----:B------:R-:W-:Y:S01]  /*1590*/  IMAD.IADD R4, R7, 0x1, -R4 ;  /* 0x0000000107047824 */ /* 0x000fe200078e0a04 */
[----:B------:R-:W-:Y:S01]  /*15a0*/  LOP3.LUT R6, R11, 0x7ffffe00, R6, 0xf8, !PT ;  /* 0x7ffffe000b067812 */ /* 0x000fe200078ef806 */
[----:B------:R-:W-:Y:S01]  /*15b0*/  IMAD.IADD R3, R14, 0x1, -R3 ;  /* 0x000000010e037824 */ /* 0x000fe200078e0a03 */
[----:B------:R-:W-:Y:S01]  /*15c0*/  SEL R154, R154, 0xffffffc0, !P2 ;  /* 0xffffffc09a9a7807 */ /* 0x000fe20005000000 */
[----:B------:R-:W-:Y:S01]  /*15d0*/  IMAD.IADD R225, R157, 0x1, R159 ;  /* 0x000000019de17824 */ /* 0x000fe200078e029f */
[----:B------:R-:W-:Y:S01]  /*15e0*/  LEA R158, R2, 0xc100, 0x1 ;  /* 0x0000c100029e7811 */ /* 0x000fe200078e08ff */
[----:B------:R-:W-:Y:S01]  /*15f0*/  IMAD.SHL.U32 R8, R3, 0x2, RZ ;  /* 0x0000000203087824 */ /* 0x000fe200078e00ff */
[C---:B------:R-:W-:Y:S01]  /*1600*/  IADD3 R212, R208.reuse, 0x40, RZ ;  /* 0x00000040d0d47810 */ /* 0x040fe20007ffe0ff */
[----:B------:R-:W-:Y:S01]  /*1610*/  IMAD.IADD R152, R5, 0x1, R0 ;  /* 0x0000000105987824 */ /* 0x000fe200078e0200 */
[----:B------:R-:W-:Y:S01]  /*1620*/  IADD3 R220, R208, 0x80, RZ ;  /* 0x00000080d0dc7810 */ /* 0x000fe20007ffe0ff */
[----:B------:R-:W-:Y:S01]  /*1630*/  IMAD.SHL.U32 R105, R6, 0x2, RZ ;  /* 0x0000000206697824 */ /* 0x000fe200078e00ff */
[----:B------:R-:W-:Y:S01]  /*1640*/  IADD3 R7, R8, 0x8, RZ ;  /* 0x0000000808077810 */ /* 0x000fe20007ffe0ff */
[----:B------:R-:W-:Y:S01]  /*1650*/  IMAD R3, R4, 0x8, R13 ;  /* 0x0000000804037824 */ /* 0x000fe200078e020d */
[C---:B------:R-:W-:Y:S01]  /*1660*/  IADD3 R235, R8.reuse, 0xb8, RZ ;  /* 0x000000b808eb7810 */ /* 0x040fe20007ffe0ff */
[----:B------:R-:W-:Y:S01]  /*1670*/  STL [R1+0x7c], R8 ;  /* 0x00007c0801007387 */ /* 0x000fe20000100800 */
[----:B------:R-:W-:Y:S01]  /*1680*/  IADD3 R6, R8, 0x10, RZ ;  /* 0x0000001008067810 */ /* 0x000fe20007ffe0ff */
[C---:B------:R-:W-:Y:S01]  /*1690*/  IMAD.IADD R160, R154.reuse, 0x1, R159 ;  /* 0x000000019aa07824 */ /* 0x040fe200078e029f */
[----:B------:R-:W-:Y:S01]  /*16a0*/  SHF.R.S32.HI R0, RZ, 0x1f, R235 ;  /* 0x0000001fff007819 */ /* 0x000fe200000114eb */
[----:B------:R1:W-:Y:S01]  /*16b0*/  STL [R1+0x78], R7 ;  /* 0x0000780701007387 */ /* 0x0003e20000100800 */
[----:B------:R-:W-:Y:S01]  /*16c0*/  IMAD.IADD R0, R154, 0x1, R225 ;  /* 0x000000019a007824 */ /* 0x000fe200078e02e1 */
[----:B------:R-:W-:Y:S01]  /*16d0*/  SHF.R.S32.HI R2, RZ, 0x1f, R6 ;  /* 0x0000001fff027819 */ /* 0x000fe20000011406 */
[----:B------:R-:W-:Y:S01]  /*16e0*/  IMAD.IADD R229, R157, 0x1, R160 ;  /* 0x000000019de57824 */ /* 0x000fe200078e02a0 */
[----:B------:R-:W-:Y:S01]  /*16f0*/  STL [R1+0x74], R6 ;  /* 0x0000740601007387 */ /* 0x000fe20000100800 */
[----:B------:R-:W-:-:S02]  /*1700*/  IADD3 R252, R8, 0x20, RZ ;  /* 0x0000002008fc7810 */ /* 0x000fc40007ffe0ff */
[C---:B------:R-:W-:Y:S01]  /*1710*/  IADD3 R251, R8.reuse, 0x28, RZ ;  /* 0x0000002808fb7810 */ /* 0x040fe20007ffe0ff */
[----:B------:R-:W-:Y:S01]  /*1720*/  STL [R1+0x84], R0 ;  /* 0x0000840001007387 */ /* 0x000fe20000100800 */
[C---:B------:R-:W-:Y:S02]  /*1730*/  IADD3 R250, R8.reuse, 0x38, RZ ;  /* 0x0000003808fa7810 */ /* 0x040fe40007ffe0ff */
[----:B------:R-:W-:Y:S01]  /*1740*/  IADD3 R249, R8, 0x40, RZ ;  /* 0x0000004008f97810 */ /* 0x000fe20007ffe0ff */
[----:B------:R2:W-:Y:S01]  /*1750*/  STL [R1+0x98], R3 ;  /* 0x0000980301007387 */ /* 0x0005e20000100800 */
[----:B------:R-:W-:Y:S02]  /*1760*/  LEA R152, R152, 0x18100, 0x1 ;  /* 0x0001810098987811 */ /* 0x000fe400078e08ff */
[C---:B------:R-:W-:Y:S01]  /*1770*/  IADD3 R233, R8.reuse, 0x30, RZ ;  /* 0x0000003008e97810 */ /* 0x040fe20007ffe0ff */
[----:B------:R3:W-:Y:S01]  /*1780*/  STL [R1+0x8c], R2 ;  /* 0x00008c0201007387 */ /* 0x0007e20000100800 */
[----:B------:R-:W-:Y:S01]  /*1790*/  IADD3 R247, R8, 0x50, RZ ;  /* 0x0000005008f77810 */ /* 0x000fe20007ffe0ff */
[----:B------:R-:W-:Y:S01]  /*17a0*/  IMAD.IADD R153, R152, 0x1, R157 ;  /* 0x0000000198997824 */ /* 0x000fe200078e029d */
[----:B------:R-:W-:Y:S01]  /*17b0*/  IADD3 R246, R8, 0x58, RZ ;  /* 0x0000005808f67810 */ /* 0x000fe20007ffe0ff */
[--C-:B------:R-:W-:Y:S01]  /*17c0*/  IMAD.IADD R155, R152, 0x1, R154.reuse ;  /* 0x00000001989b7824 */ /* 0x100fe200078e029a */
[C---:B------:R-:W-:Y:S01]  /*17d0*/  IADD3 R248, R8.reuse, 0x48, RZ ;  /* 0x0000004808f87810 */ /* 0x040fe20007ffe0ff */
[----:B------:R-:W-:Y:S01]  /*17e0*/  IMAD.IADD R154, R153, 0x1, R154 ;  /* 0x00000001999a7824 */ /* 0x000fe200078e029a */
[----:B------:R-:W-:-:S02]  /*17f0*/  IADD3 R245, R8, 0x68, RZ ;  /* 0x0000006808f57810 */ /* 0x000fc40007ffe0ff */
[----:B-1----:R-:W-:Y:S02]  /*1800*/  SHF.R.S32.HI R7, RZ, 0x1f, R7 ;  /* 0x0000001fff077819 */ /* 0x002fe40000011407 */
[C---:B------:R-:W-:Y:S02]  /*1810*/  IADD3 R244, R8.reuse, 0x70, RZ ;  /* 0x0000007008f47810 */ /* 0x040fe40007ffe0ff */
[C---:B------:R-:W-:Y:S01]  /*1820*/  IADD3 R232, R8.reuse, 0x60, RZ ;  /* 0x0000006008e87810 */ /* 0x040fe20007ffe0ff */
[----:B------:R-:W-:Y:S01]  /*1830*/  STL [R1+0x90], R7 ;  /* 0x0000900701007387 */ /* 0x000fe20000100800 */
[C---:B------:R-:W-:Y:S02]  /*1840*/  IADD3 R242, R8.reuse, 0x80, RZ ;  /* 0x0000008008f27810 */ /* 0x040fe40007ffe0ff */
[C---:B------:R-:W-:Y:S02]  /*1850*/  IADD3 R241, R8.reuse, 0x88, RZ ;  /* 0x0000008808f17810 */ /* 0x040fe40007ffe0ff */
[----:B------:R-:W-:-:S02]  /*1860*/  IADD3 R243, R8, 0x78, RZ ;  /* 0x0000007808f37810 */ /* 0x000fc40007ffe0ff */
[C---:B--2---:R-:W-:Y:S02]  /*1870*/  IADD3 R3, R8.reuse, 0x18, RZ ;  /* 0x0000001808037810 */ /* 0x044fe40007ffe0ff */
[C---:B------:R-:W-:Y:S02]  /*1880*/  IADD3 R239, R8.reuse, 0x98, RZ ;  /* 0x0000009808ef7810 */ /* 0x040fe40007ffe0ff */
[----:B------:R-:W-:Y:S01]  /*1890*/  SHF.R.S32.HI R4, RZ, 0x1f, R3 ;  /* 0x0000001fff047819 */ /* 0x000fe20000011403 */
[----:B------:R1:W-:Y:S01]  /*18a0*/  STL [R1+0x70], R3 ;  /* 0x0000700301007387 */ /* 0x0003e20000100800 */
[----:B---3--:R-:W-:Y:S02]  /*18b0*/  SHF.R.S32.HI R2, RZ, 0x1f, R251 ;  /* 0x0000001fff027819 */ /* 0x008fe400000114fb */
[----:B------:R-:W-:Y:S01]  /*18c0*/  IADD3 R238, R8, 0xa0, RZ ;  /* 0x000000a008ee7810 */ /* 0x000fe20007ffe0ff */
[----:B------:R2:W-:Y:S01]  /*18d0*/  STL [R1+0x88], R4 ;  /* 0x0000880401007387 */ /* 0x0005e20000100800 */
[----:B------:R-:W-:-:S02]  /*18e0*/  SHF.R.S32.HI R2, RZ, 0x1f, R249 ;  /* 0x0000001fff027819 */ /* 0x000fc400000114f9 */
        /* <DEDUP_REMOVED lines=9> */
[----:B-1----:R-:W-:Y:S02]  /*1980*/  SHF.R.S32.HI R3, RZ, 0x1f, R252 ;  /* 0x0000001fff037819 */ /* 0x002fe400000114fc */
[----:B------:R-:W-:Y:S02]  /*1990*/  SHF.R.S32.HI R3, RZ, 0x1f, R250 ;  /* 0x0000001fff037819 */ /* 0x000fe400000114fa */
[----:B--2---:R-:W-:-:S02]  /*19a0*/  SHF.R.S32.HI R4, RZ, 0x1f, R233 ;  /* 0x0000001fff047819 */ /* 0x004fc400000114e9 */
        /* <DEDUP_REMOVED lines=9> */
[C---:B------:R-:W-:Y:S02]  /*1a40*/  IADD3 R11, R105.reuse, 0xc100, RZ ;  /* 0x0000c100690b7810 */ /* 0x040fe40007ffe0ff */
[----:B------:R-:W-:Y:S02]  /*1a50*/  IADD3 R10, R105, 0x100, RZ ;  /* 0x00000100690a7810 */ /* 0x000fe40007ffe0ff */
[----:B------:R-:W-:-:S02]  /*1a60*/  SHF.R.S32.HI R4, RZ, 0x1f, R240 ;  /* 0x0000001fff047819 */ /* 0x000fc400000114f0 */
[----:B------:R-:W-:Y:S02]  /*1a70*/  SHF.R.S32.HI R3, RZ, 0x1f, R237 ;  /* 0x0000001fff037819 */ /* 0x000fe400000114ed */
[----:B------:R-:W-:Y:S02]  /*1a80*/  SHF.R.S32.HI R2, RZ, 0x1f, R236 ;  /* 0x0000001fff027819 */ /* 0x000fe400000114ec */
.L_x_1982:
[----:B------:R-:W-:Y:S01]  /*1a90*/  ISETP.NE.U32.AND P0, PT, RZ, c[0x0][0x370], PT ;  /* 0x0000dc00ff007a0c */ /* 0x000fe20003f05070 */
[----:B------:R-:W-:Y:S01]  /*1aa0*/  IMAD.MOV.U32 R19, RZ, RZ, 0x4 ;  /* 0x00000004ff137424 */ /* 0x000fe200078e00ff */
[----:B------:R-:W-:Y:S01]  /*1ab0*/  ISETP.NE.U32.AND P1, PT, RZ, c[0x0][0x350], PT ;  /* 0x0000d400ff007a0c */ /* 0x000fe20003f25070 */
[----:B------:R-:W-:Y:S01]  /*1ac0*/  IMAD.MOV.U32 R0, RZ, RZ, RZ ;  /* 0x000000ffff007224 */ /* 0x000fe200078e00ff */
[----:B------:R-:W-:Y:S01]  /*1ad0*/  ISETP.NE.AND.EX P0, PT, RZ, c[0x0][0x374], PT, P0 ;  /* 0x0000dd00ff007a0c */ /* 0x000fe20003f05300 */
[----:B------:R-:W-:Y:S01]  /*1ae0*/  IMAD.MOV.U32 R17, RZ, RZ, RZ ;  /* 0x000000ffff117224 */ /* 0x000fe200078e00ff */
[----:B------:R-:W-:Y:S01]  /*1af0*/  ISETP.NE.AND.EX P4, PT, RZ, c[0x0][0x354], PT, P1 ;  /* 0x0000d500ff007a0c */ /* 0x000fe20003f85310 */
[----:B------:R-:W-:Y:S01]  /*1b00*/  IMAD.WIDE R4, R219, R19, c[0x0][0x350] ;  /* 0x0000d400db047625 */ /* 0x000fe200078e0213 */
[----:B------:R-:W-:-:S02]  /*1b10*/  ISETP.NE.U32.AND P3, PT, RZ, c[0x0][0x358], PT ;  /* 0x0000d600ff007a0c */ /* 0x000fc40003f65070 */
[----:B------:R-:W-:Y:S02]  /*1b20*/  ISETP.NE.U32.AND P2, PT, RZ, c[0x0][0x348], PT ;  /* 0x0000d200ff007a0c */ /* 0x000fe40003f45070 */
[----:B------:R-:W-:Y:S01]  /*1b30*/  ISETP.NE.AND.EX P3, PT, RZ, c[0x0][0x35c], PT, P3 ;  /* 0x0000d700ff007a0c */ /* 0x000fe20003f65330 */
[----:B------:R-:W-:Y:S01]  /*1b40*/  IMAD.MOV.U32 R18, RZ, RZ, RZ ;  /* 0x000000ffff127224 */ /* 0x000fe200078e00ff */
[----:B------:R-:W-:-:S03]  /*1b50*/  ISETP.NE.AND.EX P2, PT, RZ, c[0x0][0x34c], PT, P2 ;  /* 0x0000d300ff007a0c */ /* 0x000fc60003f45320 */
[CC--:B------:R-:W-:Y:S02]  /*1b60*/  @P0 IMAD.WIDE R2, R219.reuse, R19.reuse, c[0x0][0x370] ;  /* 0x0000dc00db020625 */ /* 0x0c0fe400078e0213 */
[----:B------:R-:W2:Y:S04]  /*1b70*/  @P4 LDG.E R17, [R4.64] ;  /* 0x0000000e04114981 */ /* 0x000ea8000c1e1900 */
[----:B------:R1:W2:Y:S01]  /*1b80*/  @P0 LDG.E R0, [R2.64] ;  /* 0x0000000e02000981 */ /* 0x0002a2000c1e1900 */
[----:B------:R-:W-:Y:S01]  /*1b90*/  ISETP.NE.U32.AND P1, PT, RZ, c[0x0][0x360], PT ;  /* 0x0000d800ff007a0c */ /* 0x000fe20003f25070 */
[----:B------:R-:W-:Y:S01]  /*1ba0*/  IMAD.WIDE R6, R219, R19, c[0x0][0x348] ;  /* 0x0000d200db067625 */ /* 0x000fe200078e0213 */
[----:B------:R-:W-:Y:S02]  /*1bb0*/  MOV R8, RZ ;  /* 0x000000ff00087202 */ /* 0x000fe40000000f00 */
[----:B------:R-:W-:-:S04]  /*1bc0*/  ISETP.NE.AND.EX P1, PT, RZ, c[0x0][0x364], PT, P1 ;  /* 0x0000d900ff007a0c */ /* 0x000fc80003f25310 */
[----:B------:R-:W3:Y:S01]  /*1bd0*/  @P2 LDG.E R8, [R6.64] ;  /* 0x0000000e06082981 */ /* 0x000ee2000c1e1900 */
[----:B-1----:R-:W-:-:S05]  /*1be0*/  IMAD.WIDE R2, R219, R19, c[0x0][0x358] ;  /* 0x0000d600db027625 */ /* 0x002fca00078e0213 */
[----:B------:R-:W4:Y:S01]  /*1bf0*/  @P3 LDG.E R18, [R2.64] ;  /* 0x0000000e02123981 */ /* 0x000f22000c1e1900 */
[----:B------:R-:W-:Y:S02]  /*1c00*/  IMAD.MOV.U32 R22, RZ, RZ, c[0x0][0x168] ;  /* 0x00005a00ff167624 */ /* 0x000fe400078e00ff */
[----:B------:R-:W-:-:S05]  /*1c10*/  @P1 IMAD.WIDE R12, R219, R19, c[0x0][0x360] ;  /* 0x0000d800db0c1625 */ /* 0x000fca00078e0213 */
[----:B------:R1:W5:Y:S01]  /*1c20*/  @P1 LDG.E R22, [R12.64] ;  /* 0x0000000e0c161981 */ /* 0x000362000c1e1900 */
[----:B------:R-:W-:Y:S01]  /*1c30*/  YIELD ;  /* 0x0000000000007946 */ /* 0x000fe20003800000 */
[----:B------:R-:W-:Y:S01]  /*1c40*/  LOP3.LUT R221, R218, 0xffff, RZ, 0xc0, !PT ;  /* 0x0000ffffdadd7812 */ /* 0x000fe200078ec0ff */
[----:B------:R-:W-:Y:S01]  /*1c50*/  IMAD.MOV.U32 R14, RZ, RZ, c[0x0][0x1d0] ;  /* 0x00007400ff0e7624 */ /* 0x000fe200078e00ff */
[----:B------:R-:W-:Y:S02]  /*1c60*/  MOV R210, c[0x0][0x228] ;  /* 0x00008a0000d27a02 */ /* 0x000fe40000000f00 */
[----:B--2---:R-:W-:Y:S01]  /*1c70*/  IADD3 R9, R17, R0, RZ ;  /* 0x0000000011097210 */ /* 0x004fe20007ffe0ff */
[----:B------:R-:W-:Y:S04]  /*1c80*/  STL [R1+0x48], R0 ;  /* 0x0000480001007387 */ /* 0x000fe80000100800 */
[----:B------:R-:W-:Y:S04]  /*1c90*/  STL [R1+0x50], R9 ;  /* 0x0000500901007387 */ /* 0x000fe80000100800 */
[----:B---3--:R2:W-:Y:S04]  /*1ca0*/  STL [R1+0x4c], R8 ;  /* 0x00004c0801007387 */ /* 0x0085e80000100800 */
[----:B----4-:R1:W-:Y:S01]  /*1cb0*/  STL [R1+0x54], R18 ;  /* 0x0000541201007387 */ /* 0x0103e20000100800 */
[----:B--2---:R-:W-:-:S05]  /*1cc0*/  IMAD.U32 R8, RZ, RZ, UR12 ;  /* 0x0000000cff087e24 */ /* 0x004fca000f8e00ff */
[----:B------:R-:W-:-:S05]  /*1cd0*/  IADD3 R144, P0, R8, 0x48, RZ ;  /* 0x0000004808907810 */ /* 0x000fca0007f1e0ff */
[----:B------:R-:W-:Y:S01]  /*1ce0*/  IMAD.X R145, RZ, RZ, UR11, P0 ;  /* 0x0000000bff917e24 */ /* 0x000fe200080e06ff */
[----:B------:R-:W-:Y:S05]  /*1cf0*/  @P1 BRA `(.L_x_1813) ;  /* 0x0000004000001947 */ /* 0x000fea0003800000 */
[----:B------:R-:W-:Y:S05]  /*1d00*/  @!P2 BRA `(.L_x_1813) ;  /* 0x000000300000a947 */ /* 0x000fea0003800000 */
[----:B------:R2:W3:Y:S04]  /*1d10*/  LDG.E R8, [R6.64] ;  /* 0x0000000e06087981 */ /* 0x0004e8000c1e1900 */
[----:B--2---:R-:W3:Y:S02]  /*1d20*/  LDG.E R6, [R6.64+0x4] ;  /* 0x0000040e06067981 */ /* 0x004ee4000c1e1900 */
[----:B---3-5:R-:W-:-:S05]  /*1d30*/  IADD3 R22, -R8, R6, RZ ;  /* 0x0000000608167210 */ /* 0x028fca0007ffe1ff */
.L_x_1813:
[----:B-----5:R2:W-:Y:S01]  /*1d40*/  STL [R1+0x58], R22 ;  /* 0x0000581601007387 */ /* 0x0205e20000100800 */
[----:B------:R-:W-:-:S04]  /*1d50*/  ISETP.NE.U32.AND P0, PT, RZ, c[0x0][0x368], PT ;  /* 0x0000da00ff007a0c */ /* 0x000fc80003f05070 */
[----:B------:R-:W-:-:S13]  /*1d60*/  ISETP.NE.AND.EX P0, PT, RZ, c[0x0][0x36c], PT, P0 ;  /* 0x0000db00ff007a0c */ /* 0x000fda0003f05300 */
[----:B------:R-:W-:Y:S05]  /*1d70*/  @!P0 BRA `(.L_x_1814) ;  /* 0x0000003000008947 */ /* 0x000fea0003800000 */
[----:B------:R-:W-:-:S05]  /*1d80*/  IMAD.WIDE R4, R219, R19, c[0x0][0x368] ;  /* 0x0000da00db047625 */ /* 0x000fca00078e0213 */
[----:B------:R3:W5:Y:S01]  /*1d90*/  LDG.E R14, [R4.64] ;  /* 0x0000000e040e7981 */ /* 0x000762000c1e1900 */
[----:B------:R-:W-:Y:S05]  /*1da0*/  BRA `(.L_x_1815) ;  /* 0x0000004000007947 */ /* 0x000fea0003800000 */
.L_x_1814:
[----:B------:R-:W-:Y:S05]  /*1db0*/  @!P4 BRA `(.L_x_1815) ;  /* 0x000000300000c947 */ /* 0x000fea0003800000 */
[----:B------:R3:W4:Y:S04]  /*1dc0*/  LDG.E R6, [R4.64] ;  /* 0x0000000e04067981 */ /* 0x000728000c1e1900 */
[----:B---3--:R-:W4:Y:S02]  /*1dd0*/  LDG.E R4, [R4.64+0x4] ;  /* 0x0000040e04047981 */ /* 0x008f24000c1e1900 */
[----:B----4-:R-:W-:Y:S02]  /*1de0*/  IADD3 R14, -R6, R4, RZ ;  /* 0x00000004060e7210 */ /* 0x010fe40007ffe1ff */
.L_x_1815:
[----:B------:R-:W-:Y:S01]  /*1df0*/  ISETP.NE.U32.AND P0, PT, RZ, c[0x0][0x378], PT ;  /* 0x0000de00ff007a0c */ /* 0x000fe20003f05070 */
[----:B------:R-:W4:Y:S03]  /*1e00*/  LDL R6, [R1+0x80] ;  /* 0x0000800001067983 */ /* 0x000f260000100800 */
[----:B------:R-:W-:Y:S01]  /*1e10*/  ISETP.NE.AND.EX P0, PT, RZ, c[0x0][0x37c], PT, P0 ;  /* 0x0000df00ff007a0c */ /* 0x000fe20003f05300 */
[----:B--23--:R3:W2:Y:S01]  /*1e20*/  @P3 LDG.E R5, [R2.64] ;  /* 0x0000000e02053981 */ /* 0x00c6a2000c1e1900 */
[----:B-----5:R-:W-:-:S03]  /*1e30*/  IMAD.MOV.U32 R20, RZ, RZ, R14 ;  /* 0x000000ffff147224 */ /* 0x020fc600078e000e */
[----:B------:R3:W2:Y:S08]  /*1e40*/  @P3 LDG.E R4, [R2.64+0x4] ;  /* 0x0000040e02043981 */ /* 0x0006b0000c1e1900 */
[----:B---3--:R-:W-:-:S05]  /*1e50*/  @P0 IMAD.WIDE R2, R219, R19, c[0x0][0x378] ;  /* 0x0000de00db020625 */ /* 0x008fca00078e0213 */
[----:B------:R3:W2:Y:S01]  /*1e60*/  @P0 LDG.E R20, [R2.64] ;  /* 0x0000000e02140981 */ /* 0x0006a2000c1e1900 */
[----:B-1----:R-:W-:-:S05]  /*1e70*/  IMAD.IADD R13, R14, 0x1, -R0 ;  /* 0x000000010e0d7824 */ /* 0x002fca00078e0a00 */
[----:B------:R1:W-:Y:S01]  /*1e80*/  STL [R1+0x5c], R13 ;  /* 0x00005c0d01007387 */ /* 0x0003e20000100800 */
[----:B---3--:R-:W-:-:S05]  /*1e90*/  IMAD.MOV.U32 R2, RZ, RZ, c[0x0][0x2c4] ;  /* 0x0000b100ff027624 */ /* 0x008fca00078e00ff */
[----:B------:R-:W-:Y:S01]  /*1ea0*/  ISETP.NE.AND P1, PT, R2, 0x1, PT ;  /* 0x000000010200780c */ /* 0x000fe20003f25270 */
[----:B----4-:R-:W-:-:S05]  /*1eb0*/  IMAD.SHL.U32 R223, R6, 0x80, RZ ;  /* 0x0000008006df7824 */ /* 0x010fca00078e00ff */
[----:B------:R-:W-:Y:S01]  /*1ec0*/  IADD3 R0, R223, 0x7f, RZ ;  /* 0x0000007fdf007810 */ /* 0x000fe20007ffe0ff */
[----:B--2---:R-:W-:Y:S02]  /*1ed0*/  @P3 IMAD.IADD R210, R4, 0x1, -R5 ;  /* 0x0000000104d23824 */ /* 0x004fe400078e0a05 */
[----:B------:R-:W-:Y:S02]  /*1ee0*/  IMAD.MOV.U32 R5, RZ, RZ, c[0x0][0x32c] ;  /* 0x0000cb00ff057624 */ /* 0x000fe400078e00ff */
[----:B------:R-:W-:Y:S02]  /*1ef0*/  IMAD.IADD R211, R13, 0x1, R210 ;  /* 0x000000010dd37824 */ /* 0x000fe400078e02d2 */
[----:B------:R-:W-:Y:S01]  /*1f00*/  @P1 IMAD.HI.U32 R3, R0, c[0x0][0x2c8], RZ ;  /* 0x0000b20000031a27 */ /* 0x000fe200078e00ff */
[----:B------:R-:W-:Y:S02]  /*1f10*/  ISETP.GE.AND P2, PT, R5, 0x1, PT ;  /* 0x000000010500780c */ /* 0x000fe40003f46270 */
[----:B------:R1:W-:Y:S01]  /*1f20*/  STL.64 [R1+0x60], R210 ;  /* 0x000060d201007387 */ /* 0x0003e20000100a00 */
[----:B------:R-:W-:-:S02]  /*1f30*/  IADD3 R2, R211, 0x3f, RZ ;  /* 0x0000003fd3027810 */ /* 0x000fc40007ffe0ff */
[----:B------:R-:W-:Y:S02]  /*1f40*/  @P1 SHF.R.U32.HI R0, RZ, c[0x0][0x2cc], R3 ;  /* 0x0000b300ff001a19 */ /* 0x000fe40000011603 */
[----:B------:R-:W-:Y:S02]  /*1f50*/  SHF.R.S32.HI R3, RZ, 0x1f, R2 ;  /* 0x0000001fff037819 */ /* 0x000fe40000011402 */
[----:B------:R-:W-:Y:S02]  /*1f60*/  IADD3 R0, R0, 0x1, R211 ;  /* 0x0000000100007810 */ /* 0x000fe40007ffe0d3 */
[----:B------:R-:W-:-:S03]  /*1f70*/  LEA.HI R2, R3, R2, RZ, 0x6 ;  /* 0x0000000203027211 */ /* 0x000fc600078f30ff */
[----:B------:R-:W-:Y:S01]  /*1f80*/  IMAD.IADD R3, R0, 0x1, -R22 ;  /* 0x0000000100037824 */ /* 0x000fe200078e0a16 */
[----:B------:R-:W-:-:S04]  /*1f90*/  SHF.R.S32.HI R15, RZ, 0x6, R2 ;  /* 0x00000006ff0f7819 */ /* 0x000fc80000011402 */
[----:B------:R-:W-:Y:S01]  /*1fa0*/  IADD3 R2, R3, c[0x0][0x328], RZ ;  /* 0x0000ca0003027a10 */ /* 0x000fe20007ffe0ff */
[----:B------:R1:W-:Y:S01]  /*1fb0*/  STL [R1+0x68], R20 ;  /* 0x0000681401007387 */ /* 0x0003e20000100800 */
        /* <DEDUP_REMOVED lines=11> */
.L_x_1818:
[----:B------:R-:W-:-:S13]  /*2070*/  ISETP.NE.AND P0, PT, R5, 0x1, PT ;  /* 0x000000010500780c */ /* 0x000fda0003f05270 */
[----:B------:R-:W-:-:S05]  /*2080*/  @P0 IMAD.HI.U32 R3, R0, c[0x0][0x330], RZ ;  /* 0x0000cc0000030a27 */ /* 0x000fca00078e00ff */
[----:B------:R-:W-:Y:S02]  /*2090*/  @P0 SHF.R.U32.HI R0, RZ, c[0x0][0x334], R3 ;  /* 0x0000cd00ff000a19 */ /* 0x000fe40000011603 */
.L_x_1819:
[----:B------:R-:W-:Y:S05]  /*20a0*/  BSYNC B0 ;  /* 0x0000000000007941 */ /* 0x000fea0003800000 */
.L_x_1817:
[----:B------:R-:W-:-:S05]  /*20b0*/  IMAD R0, R0, R5, c[0x0][0x32c] ;  /* 0x0000cb0000007624 */ /* 0x000fca00078e0205 */
[----:B------:R-:W-:-:S04]  /*20c0*/  IMNMX R2, R2, R0, PT ;  /* 0x0000000002027217 */ /* 0x000fc80003800200 */
.L_x_1816:
[----:B------:R-:W-:Y:S01]  /*20d0*/  IADD3 R2, R2, 0x3f, RZ ;  /* 0x0000003f02027810 */ /* 0x000fe20007ffe0ff */
[----:B------:R-:W-:-:S03]  /*20e0*/  @P1 IMAD.HI.U32 R3, R223, c[0x0][0x2c8], RZ ;  /* 0x0000b200df031a27 */ /* 0x000fc600078e00ff */
[----:B------:R-:W-:Y:S01]  /*20f0*/  SHF.R.S32.HI R4, RZ, 0x1f, R2 ;  /* 0x0000001fff047819 */ /* 0x000fe20000011402 */
[----:B------:R-:W-:Y:S01]  /*2100*/  IMAD.MOV.U32 R0, RZ, RZ, R223 ;  /* 0x000000ffff007224 */ /* 0x000fe200078e00df */
[----:B------:R-:W-:Y:S02]  /*2110*/  @P1 SHF.R.U32.HI R0, RZ, c[0x0][0x2cc], R3 ;  /* 0x0000b300ff001a19 */ /* 0x000fe40000011603 */
[----:B------:R-:W-:Y:S02]  /*2120*/  LEA.HI R3, R4, R2, RZ, 0x6 ;  /* 0x0000000204037211 */ /* 0x000fe400078f30ff */
[----:B------:R-:W-:Y:S02]  /*2130*/  IADD3 R0, R0, R211, -R22 ;  /* 0x000000d300007210 */ /* 0x000fe40007ffe816 */
[----:B------:R-:W-:Y:S02]  /*2140*/  SHF.R.S32.HI R3, RZ, 0x6, R3 ;  /* 0x00000006ff037819 */ /* 0x000fe40000011403 */
[----:B------:R-:W-:-:S02]  /*2150*/  IADD3 R2, R0, -c[0x0][0x324], RZ ;  /* 0x8000c90000027a10 */ /* 0x000fc40007ffe0ff */
        /* <DEDUP_REMOVED lines=11> */
.L_x_1822:
[----:B------:R-:W-:-:S13]  /*2210*/  ISETP.NE.AND P0, PT, R5, 0x1, PT ;  /* 0x000000010500780c */ /* 0x000fda0003f05270 */
[----:B------:R-:W-:-:S05]  /*2220*/  @P0 IMAD.HI.U32 R3, R0, c[0x0][0x330], RZ ;  /* 0x0000cc0000030a27 */ /* 0x000fca00078e00ff */
[----:B------:R-:W-:Y:S02]  /*2230*/  @P0 SHF.R.U32.HI R0, RZ, c[0x0][0x334], R3 ;  /* 0x0000cd00ff000a19 */ /* 0x000fe40000011603 */
.L_x_1823:
[----:B------:R-:W-:Y:S05]  /*2240*/  BSYNC B0 ;  /* 0x0000000000007941 */ /* 0x000fea0003800000 */
.L_x_1821:
[----:B------:R-:W-:-:S05]  /*2250*/  IMAD R0, R0, c[0x0][0x32c], RZ ;  /* 0x0000cb0000007a24 */ /* 0x000fca00078e02ff */
[----:B------:R-:W-:-:S04]  /*2260*/  IMNMX R2, R2, R0, !PT ;  /* 0x0000000002027217 */ /* 0x000fc80007800200 */
.L_x_1820:
[----:B------:R-:W-:Y:S01]  /*2270*/  SHF.R.S32.HI R5, RZ, 0x1f, R2 ;  /* 0x0000001fff057819 */ /* 0x000fe20000011402 */
[----:B------:R-:W-:Y:S01]  /*2280*/  BSSY B0, `(.L_x_1824) ;  /* 0x000002c000007945 */ /* 0x000fe20003800000 */
[C---:B------:R-:W-:Y:S02]  /*2290*/  LOP3.LUT R0, R218.reuse, 0xff000000, RZ, 0xc0, !PT ;  /* 0xff000000da007812 */ /* 0x040fe400078ec0ff */
[----:B------:R-:W-:Y:S02]  /*22a0*/  LEA.HI R5, R5, R2, RZ, 0x6 ;  /* 0x0000000205057211 */ /* 0x000fe400078f30ff */
[----:B------:R-:W-:Y:S02]  /*22b0*/  LOP3.LUT R2, R218, 0xff0000, RZ, 0xc0, !PT ;  /* 0x00ff0000da027812 */ /* 0x000fe400078ec0ff */
[----:B------:R-:W-:Y:S02]  /*22c0*/  SHF.R.S32.HI R5, RZ, 0x6, R5 ;  /* 0x00000006ff057819 */ /* 0x000fe40000011405 */
[----:B------:R-:W-:-:S02]  /*22d0*/  SHF.R.U32.HI R0, RZ, 0x8, R0 ;  /* 0x00000008ff007819 */ /* 0x000fc40000011600 */
[----:B------:R-:W-:Y:S02]  /*22e0*/  IMNMX R5, RZ, R5, !PT ;  /* 0x00000005ff057217 */ /* 0x000fe40007800200 */
[----:B------:R-:W-:Y:S01]  /*22f0*/  LEA.HI R0, R2, R0, RZ, 0x10 ;  /* 0x0000000002007211 */ /* 0x000fe200078f80ff */
[----:B------:R-:W-:Y:S01]  /*2300*/  IMAD.MOV.U32 R2, RZ, RZ, RZ ;  /* 0x000000ffff027224 */ /* 0x000fe200078e00ff */
[----:B------:R-:W-:Y:S02]  /*2310*/  ISETP.GT.AND P0, PT, R12, R5, PT ;  /* 0x000000050c00720c */ /* 0x000fe40003f04270 */
[----:B------:R-:W-:Y:S02]  /*2320*/  LOP3.LUT R231, R0, 0xff, RZ, 0xc0, !PT ;  /* 0x000000ff00e77812 */ /* 0x000fe400078ec0ff */
[----:B------:R-:W-:-:S09]  /*2330*/  SHF.R.U32.HI R218, RZ, 0x10, R0 ;  /* 0x00000010ffda7819 */ /* 0x000fd20000011600 */
[----:B------:R-:W-:Y:S05]  /*2340*/  @!P0 BRA `(.L_x_1825) ;  /* 0x000001f000008947 */ /* 0x000fea0003800000 */
[----:B------:R-:W-:-:S04]  /*2350*/  ISETP.NE.AND P0, PT, R218, RZ, PT ;  /* 0x000000ffda00720c */ /* 0x000fc80003f05270 */
[----:B------:R-:W-:-:S04]  /*2360*/  SEL R0, R218, c[0x0][0x338], P0 ;  /* 0x0000ce00da007a07 */ /* 0x000fc80000000000 */
[----:B------:R-:W-:Y:S02]  /*2370*/  IABS R4, R0 ;  /* 0x0000000000047213 */ /* 0x000fe40000000000 */
[----:B------:R-:W-:Y:S02]  /*2380*/  IADD3 R6, R0, -0x1, R12 ;  /* 0xffffffff00067810 */ /* 0x000fe40007ffe00c */
[----:B------:R-:W2:Y:S03]  /*2390*/  I2F.RP R2, R4 ;  /* 0x0000000400027306 */ /* 0x000ea60000209400 */
[----:B------:R-:W-:-:S05]  /*23a0*/  IMAD.IADD R6, R6, 0x1, -R5 ;  /* 0x0000000106067824 */ /* 0x000fca00078e0a05 */
[----:B------:R-:W-:Y:S02]  /*23b0*/  IABS R9, R6 ;  /* 0x0000000600097213 */ /* 0x000fe40000000000 */
[----:B------:R-:W-:-:S04]  /*23c0*/  LOP3.LUT R6, R6, R0, RZ, 0x3c, !PT ;  /* 0x0000000006067212 */ /* 0x000fc800078e3cff */
[----:B------:R-:W-:Y:S01]  /*23d0*/  ISETP.GE.AND P1, PT, R6, RZ, PT ;  /* 0x000000ff0600720c */ /* 0x000fe20003f26270 */
        /* <DEDUP_REMOVED lines=8> */
[----:B------:R-:W-:-:S04]  /*2460*/  IMAD.MOV.U32 R2, RZ, RZ, RZ ;  /* 0x000000ffff027224 */ /* 0x000fc800078e00ff */
        /* <DEDUP_REMOVED lines=13> */
.L_x_1825:
[----:B------:R-:W-:Y:S05]  /*2540*/  BSYNC B0 ;  /* 0x0000000000007941 */ /* 0x000fea0003800000 */
.L_x_1824:
[----:B------:R-:W-:-:S04]  /*2550*/  IMAD R0, R231, R2, R5 ;  /* 0x00000002e7007224 */ /* 0x000fc800078e0205 */
[C---:B------:R-:W-:Y:S02]  /*2560*/  IMAD.IADD R2, R0.reuse, 0x1, R2 ;  /* 0x0000000100027824 */ /* 0x040fe400078e0202 */
[----:B------:R-:W-:-:S03]  /*2570*/  IMAD R0, R0, 0x40, -R13 ;  /* 0x0000004000007824 */ /* 0x000fc600078e0a0d */
[----:B------:R-:W-:Y:S02]  /*2580*/  IMNMX R2, R12, R2, PT ;  /* 0x000000020c027217 */ /* 0x000fe40003800200 */
[----:B------:R-:W-:-:S03]  /*2590*/  IMNMX R0, RZ, R0, !PT ;  /* 0x00000000ff007217 */ /* 0x000fc60007800200 */
[----:B------:R-:W-:Y:S01]  /*25a0*/  IMAD R2, R2, 0x40, -R13 ;  /* 0x0000004002027824 */ /* 0x000fe200078e0a0d */
[----:B------:R-:W-:-:S04]  /*25b0*/  SHF.R.U32.HI R35, RZ, 0x6, R0 ;  /* 0x00000006ff237819 */ /* 0x000fc80000011600 */
[----:B------:R-:W-:Y:S01]  /*25c0*/  IMNMX R2, R2, R210, PT ;  /* 0x000000d202027217 */ /* 0x000fe20003800200 */
[----:B------:R-:W-:-:S03]  /*25d0*/  IMAD.MOV.U32 R16, RZ, RZ, R35 ;  /* 0x000000ffff107224 */ /* 0x000fc600078e0023 */
[----:B------:R-:W-:-:S13]  /*25e0*/  ISETP.GT.AND P0, PT, R2, R0, PT ;  /* 0x000000000200720c */ /* 0x000fda0003f04270 */
[----:B------:R-:W-:-:S04]  /*25f0*/  @P0 IADD3 R2, R2, 0x3f, RZ ;  /* 0x0000003f02020810 */ /* 0x000fc80007ffe0ff */
[----:B------:R-:W-:-:S04]  /*2600*/  @P0 SHF.R.S32.HI R0, RZ, 0x1f, R2 ;  /* 0x0000001fff000819 */ /* 0x000fc80000011402 */
[----:B------:R-:W-:-:S04]  /*2610*/  @P0 LEA.HI R2, R0, R2, RZ, 0x6 ;  /* 0x0000000200020211 */ /* 0x000fc800078f30ff */
[----:B------:R-:W-:-:S04]  /*2620*/  @P0 SHF.R.S32.HI R16, RZ, 0x6, R2 ;  /* 0x00000006ff100819 */ /* 0x000fc80000011402 */
[----:B------:R-:W-:-:S13]  /*2630*/  ISETP.GT.AND P0, PT, R16, R35, PT ;  /* 0x000000231000720c */ /* 0x000fda0003f04270 */
[----:B------:R-:W-:Y:S05]  /*2640*/  @!P0 BRA `(.L_x_1826) ;  /* 0x000054f000008947 */ /* 0x000fea0003800000 */
[----:B------:R-:W-:-:S04]  /*2650*/  ISETP.NE.U32.AND P0, PT, RZ, c[0x0][0x340], PT ;  /* 0x0000d000ff007a0c */ /* 0x000fc80003f05070 */
[----:B------:R-:W-:-:S13]  /*2660*/  ISETP.NE.AND.EX P0, PT, RZ, c[0x0][0x344], PT, P0 ;  /* 0x0000d100ff007a0c */ /* 0x000fda0003f05300 */
[----:B------:R-:W-:-:S05]  /*2670*/  @P0 IMAD.WIDE R2, R219, R19, c[0x0][0x340] ;  /* 0x0000d000db020625 */ /* 0x000fca00078e0213 */
[----:B------:R2:W3:Y:S01]  /*2680*/  @P0 LDG.E R15, [R2.64] ;  /* 0x0000000e020f0981 */ /* 0x0004e2000c1e1900 */
[----:B------:R-:W-:Y:S01]  /*2690*/  IADD3 R92, R17, R14, RZ ;  /* 0x0000000e115c7210 */ /* 0x000fe20007ffe0ff */
[C---:B------:R-:W-:Y:S01]  /*26a0*/  IMAD.WIDE.U32 R6, R221.reuse, c[0x0][0x260], R208 ;  /* 0x00009800dd067a25 */ /* 0x040fe200078e00d0 */
[----:B------:R-:W-:Y:S02]  /*26b0*/  SHF.R.S32.HI R14, RZ, 0x1f, R219 ;  /* 0x0000001fff0e7819 */ /* 0x000fe400000114db */
[----:B------:R-:W-:Y:S01]  /*26c0*/  IADD3 R19, R16, -0x1, RZ ;  /* 0xffffffff10137810 */ /* 0x000fe20007ffe0ff */
[C---:B------:R-:W-:Y:S01]  /*26d0*/  IMAD.WIDE.U32 R4, R221.reuse, c[0x0][0x240], R208 ;  /* 0x00009000dd047a25 */ /* 0x040fe200078e00d0 */
[----:B------:R-:W-:Y:S02]  /*26e0*/  SEL R0, R14, RZ, !P3 ;  /* 0x000000ff0e007207 */ /* 0x000fe40005800000 */
[----:B------:R-:W-:Y:S01]  /*26f0*/  SHF.R.S32.HI R17, RZ, 0x1f, R18 ;  /* 0x0000001fff117819 */ /* 0x000fe20000011412 */
[----:B------:R-:W-:Y:S01]  /*2700*/  IMAD R5, R221, c[0x0][0x244], R5 ;  /* 0x00009100dd057a24 */ /* 0x000fe200078e0205 */
[----:B------:R-:W-:Y:S01]  /*2710*/  MOV R24, 0x6 ;  /* 0x0000000600187802 */ /* 0x000fe20000000f00 */
[----:B-1----:R-:W-:Y:S01]  /*2720*/  IMAD R13, R0, c[0x0][0x248], RZ ;  /* 0x00009200000d7a24 */ /* 0x002fe200078e02ff */
[----:B------:R-:W-:Y:S01]  /*2730*/  ISETP.GE.AND P5, PT, R208, c[0x0][0x1d4], PT ;  /* 0x00007500d0007a0c */ /* 0x000fe20003fa6270 */
[----:B------:R-:W-:Y:S01]  /*2740*/  IMAD R12, R0, c[0x0][0x268], RZ ;  /* 0x00009a00000c7a24 */ /* 0x000fe200078e02ff */
[----:B------:R-:W-:Y:S01]  /*2750*/  SHF.R.S32.HI R23, RZ, 0x1f, R92 ;  /* 0x0000001fff177819 */ /* 0x000fe2000001145c */
[----:B------:R-:W-:Y:S01]  /*2760*/  IMAD.MOV.U32 R142, RZ, RZ, c[0x0][0x1e0] ;  /* 0x00007800ff8e7624 */ /* 0x000fe200078e00ff */
[----:B------:R-:W-:Y:S01]  /*2770*/  SHF.R.S32.HI R26, RZ, 0x1f, R214 ;  /* 0x0000001fff1a7819 */ /* 0x000fe200000114d6 */
[----:B------:R-:W-:Y:S01]  /*2780*/  IMAD.MOV.U32 R137, RZ, RZ, c[0x0][0x27c] ;  /* 0x00009f00ff897624 */ /* 0x000fe200078e00ff */
[----:B------:R-:W-:Y:S01]  /*2790*/  SHF.R.S32.HI R107, RZ, 0x1f, R106 ;  /* 0x0000001fff6b7819 */ /* 0x000fe2000001146a */
[----:B------:R-:W-:Y:S01]  /*27a0*/  IMAD.WIDE.U32 R150, R214, c[0x0][0x1e0], RZ ;  /* 0x00007800d6967a25 */ /* 0x000fe200078e00ff */
[----:B------:R-:W-:-:S02]  /*27b0*/  SHF.L.U32 R149, R142, 0x6, RZ ;  /* 0x000000068e957819 */ /* 0x000fc400000006ff */
[----:B------:R-:W-:Y:S01]  /*27c0*/  SHF.L.U64.HI R142, R142, R24, c[0x0][0x1e4] ;  /* 0x000079008e8e7619 */ /* 0x000fe20000010218 */
[----:B------:R-:W-:Y:S01]  /*27d0*/  IMAD.SHL.U32 R137, R137, 0x2, RZ ;  /* 0x0000000289897824 */ /* 0x000fe200078e00ff */
[----:B------:R-:W-:Y:S01]  /*27e0*/  MOV R28, R19 ;  /* 0x00000013001c7202 */ /* 0x000fe20000000f00 */
[----:B--2---:R-:W-:-:S04]  /*27f0*/  IMAD.WIDE.U32 R2, R221, c[0x0][0x1e8], RZ ;  /* 0x00007a00dd027a25 */ /* 0x004fc800078e00ff */
[----:B------:R-:W-:Y:S01]  /*2800*/  IMAD.MOV.U32 R8, RZ, RZ, R2 ;  /* 0x000000ffff087224 */ /* 0x000fe200078e0002 */
[----:B------:R-:W-:Y:S01]  /*2810*/  MOV R2, R6 ;  /* 0x0000000600027202 */ /* 0x000fe20000000f00 */
[----:B------:R-:W-:Y:S01]  /*2820*/  IMAD R9, R221, c[0x0][0x1ec], R3 ;  /* 0x00007b00dd097a24 */ /* 0x000fe200078e0203 */
[----:B------:R-:W-:Y:S01]  /*2830*/  SEL R6, R219, RZ, !P3 ;  /* 0x000000ffdb067207 */ /* 0x000fe20005800000 */
[----:B------:R-:W-:Y:S01]  /*2840*/  IMAD R3, R221, c[0x0][0x264], R7 ;  /* 0x00009900dd037a24 */ /* 0x000fe200078e0207 */
[----:B------:R-:W-:Y:S01]  /*2850*/  IADD3 R0, P3, R224, R18, RZ ;  /* 0x00000012e0007210 */ /* 0x000fe20007f7e0ff */
[----:B------:R-:W-:Y:S01]  /*2860*/  IMAD R7, R19, -0x40, -R224 ;  /* 0xffffffc013077824 */ /* 0x000fe200078e0ae0 */
[----:B------:R-:W-:Y:S01]  /*2870*/  MOV R18, 0x5 ;  /* 0x0000000500127802 */ /* 0x000fe20000000f00 */
[----:B------:R-:W-:Y:S01]  /*2880*/  IMAD R13, R6, c[0x0][0x24c], R13 ;  /* 0x00009300060d7a24 */ /* 0x000fe200078e020d */
[----:B------:R-:W-:Y:S01]  /*2890*/  LEA.HI.X.SX32 R17, R224, R17, 0x1, P3 ;  /* 0x00000011e0117211 */ /* 0x000fe200018f0eff */
[----:B------:R-:W-:Y:S01]  /*28a0*/  IMAD.IADD R7, R7, 0x1, R210 ;  /* 0x0000000107077824 */ /* 0x000fe200078e02d2 */
[----:B------:R-:W-:Y:S01]  /*28b0*/  ISETP.GE.AND P3, PT, R220, c[0x0][0x1d4], PT ;  /* 0x00007500dc007a0c */ /* 0x000fe20003f66270 */
[----:B------:R-:W-:-:S03]  /*28c0*/  IMAD.WIDE.U32 R4, R6, c[0x0][0x248], R4 ;  /* 0x0000920006047a25 */ /* 0x000fc600078e0004 */
[C---:B------:R-:W-:Y:S01]  /*28d0*/  ISETP.GE.AND P2, PT, R7.reuse, 0x1, PT ;  /* 0x000000010700780c */ /* 0x040fe20003f46270 */
[C---:B------:R-:W-:Y:S01]  /*28e0*/  IMAD R12, R6.reuse, c[0x0][0x26c], R12 ;  /* 0x00009b00060c7a24 */ /* 0x040fe200078e020c */
[----:B------:R-:W-:Y:S01]  /*28f0*/  ISETP.GE.AND P1, PT, R7, 0x21, PT ;  /* 0x000000210700780c */ /* 0x000fe20003f26270 */
[----:B------:R-:W-:-:S04]  /*2900*/  IMAD.WIDE.U32 R2, R6, c[0x0][0x268], R2 ;  /* 0x00009a0006027a25 */ /* 0x000fc800078e0002 */
[----:B------:R-:W-:Y:S01]  /*2910*/  IMAD.IADD R5, R5, 0x1, R13 ;  /* 0x0000000105057824 */ /* 0x000fe200078e020d */
[----:B------:R-:W-:Y:S01]  /*2920*/  IADD3 R7, R3, R12, RZ ;  /* 0x0000000c03077210 */ /* 0x000fe20007ffe0ff */
[----:B------:R-:W-:Y:S01]  /*2930*/  IMAD.MOV.U32 R13, RZ, RZ, c[0x0][0x238] ;  /* 0x00008e00ff0d7624 */ /* 0x000fe200078e00ff */
[----:B------:R-:W-:Y:S01]  /*2940*/  MOV R6, R2 ;  /* 0x0000000200067202 */ /* 0x000fe20000000f00 */
[----:B------:R-:W-:Y:S02]  /*2950*/  IMAD R12, R17, c[0x0][0x238], RZ ;  /* 0x00008e00110c7a24 */ /* 0x000fe400078e02ff */
[C---:B------:R-:W-:Y:S01]  /*2960*/  IMAD.WIDE.U32 R98, R0.reuse, c[0x0][0x238], R4 ;  /* 0x00008e0000627a25 */ /* 0x040fe200078e0004 */
[C---:B------:R-:W-:Y:S02]  /*2970*/  SHF.L.U64.HI R141, R13.reuse, R24, c[0x0][0x23c] ;  /* 0x00008f000d8d7619 */ /* 0x040fe40000010218 */
[C---:B------:R-:W-:Y:S01]  /*2980*/  SHF.L.U32 R143, R13.reuse, 0x6, RZ ;  /* 0x000000060d8f7819 */ /* 0x040fe200000006ff */
[----:B------:R-:W-:Y:S01]  /*2990*/  IMAD R12, R0, c[0x0][0x23c], R12 ;  /* 0x00008f00000c7a24 */ /* 0x000fe200078e020c */
[----:B------:R-:W-:Y:S01]  /*29a0*/  SHF.L.U32 R146, R13, 0x5, RZ ;  /* 0x000000050d927819 */ /* 0x000fe200000006ff */
[----:B------:R-:W-:Y:S01]  /*29b0*/  IMAD R4, R141, R19, RZ ;  /* 0x000000138d047224 */ /* 0x000fe200078e02ff */
[----:B------:R-:W-:Y:S01]  /*29c0*/  SHF.L.U64.HI R138, R13, R18, c[0x0][0x23c] ;  /* 0x00008f000d8a7619 */ /* 0x000fe20000010212 */
[----:B------:R-:W-:-:S02]  /*29d0*/  IMAD.IADD R95, R99, 0x1, R12 ;  /* 0x00000001635f7824 */ /* 0x000fc400078e020c */
[----:B------:R-:W-:Y:S02]  /*29e0*/  IMAD.MOV.U32 R94, RZ, RZ, R98 ;  /* 0x000000ffff5e7224 */ /* 0x000fe400078e0062 */
[----:B------:R-:W-:Y:S02]  /*29f0*/  IMAD R13, R17, c[0x0][0x258], RZ ;  /* 0x00009600110d7a24 */ /* 0x000fe400078e02ff */
[----:B------:R-:W-:Y:S01]  /*2a00*/  IMAD.WIDE.U32 R96, R0, c[0x0][0x258], R6 ;  /* 0x0000960000607a25 */ /* 0x000fe200078e0006 */
[----:B---3--:R-:W-:-:S03]  /*2a10*/  @P0 SHF.R.S32.HI R3, RZ, 0x1f, R15 ;  /* 0x0000001fff030819 */ /* 0x008fc6000001140f */
[----:B------:R-:W-:Y:S01]  /*2a20*/  @P0 IMAD.MOV.U32 R2, RZ, RZ, R15 ;  /* 0x000000ffff020224 */ /* 0x000fe200078e000f */
[----:B------:R-:W-:Y:S01]  /*2a30*/  @!P0 MOV R2, R219 ;  /* 0x000000db00028202 */ /* 0x000fe20000000f00 */
[----:B------:R-:W-:Y:S01]  /*2a40*/  @!P0 IMAD.MOV.U32 R3, RZ, RZ, R14 ;  /* 0x000000ffff038224 */ /* 0x000fe200078e000e */
[----:B------:R-:W-:Y:S01]  /*2a50*/  SHF.R.S32.HI R15, RZ, 0x1f, R19 ;  /* 0x0000001fff0f7819 */ /* 0x000fe20000011413 */
[----:B------:R-:W-:Y:S01]  /*2a60*/  IMAD R14, R0, c[0x0][0x25c], R13 ;  /* 0x00009700000e7a24 */ /* 0x000fe200078e020d */
[----:B------:R-:W-:Y:S02]  /*2a70*/  SEL R22, R2, RZ, !P4 ;  /* 0x000000ff02167207 */ /* 0x000fe40006000000 */
[----:B------:R-:W-:Y:S01]  /*2a80*/  SEL R21, R3, RZ, !P4 ;  /* 0x000000ff03157207 */ /* 0x000fe20006000000 */
[-C--:B------:R-:W-:Y:S01]  /*2a90*/  IMAD R4, R15, R143.reuse, R4 ;  /* 0x0000008f0f047224 */ /* 0x080fe200078e0204 */
[----:B------:R-:W-:Y:S01]  /*2aa0*/  ISETP.GE.AND P4, PT, R212, c[0x0][0x1d4], PT ;  /* 0x00007500d4007a0c */ /* 0x000fe20003f86270 */
[----:B------:R-:W-:Y:S01]  /*2ab0*/  IMAD.WIDE.U32 R2, R19, R143, R94 ;  /* 0x0000008f13027225 */ /* 0x000fe200078e005e */
[----:B------:R-:W-:-:S03]  /*2ac0*/  IADD3 R116, R97, R14, RZ ;  /* 0x0000000e61747210 */ /* 0x000fc60007ffe0ff */
[----:B------:R-:W-:Y:S01]  /*2ad0*/  IMAD.IADD R3, R3, 0x1, R4 ;  /* 0x0000000103037824 */ /* 0x000fe200078e0204 */
[----:B------:R-:W-:Y:S01]  /*2ae0*/  @P2 LEA R4, P6, R2, c[0x0][0x220], 0x1 ;  /* 0x0000880002042a11 */ /* 0x000fe200078c08ff */
[----:B------:R-:W-:Y:S01]  /*2af0*/  IMAD R13, R21, c[0x0][0x1f0], RZ ;  /* 0x00007c00150d7a24 */ /* 0x000fe200078e02ff */
[----:B------:R-:W-:Y:S01]  /*2b00*/  @P1 IADD3 R12, P0, R146, R2, RZ ;  /* 0x00000002920c1210 */ /* 0x000fe20007f1e0ff */
[----:B------:R-:W-:Y:S01]  /*2b10*/  IMAD.WIDE.U32 R6, R22, c[0x0][0x1f0], R8 ;  /* 0x00007c0016067a25 */ /* 0x000fe200078e0008 */
[----:B------:R-:W-:Y:S02]  /*2b20*/  @P2 LEA.HI.X R5, R2, c[0x0][0x224], R3, 0x1, P6 ;  /* 0x0000890002052a11 */ /* 0x000fe400030f0c03 */
[----:B------:R-:W-:Y:S01]  /*2b30*/  @P1 IADD3.X R3, R3, R138, RZ, P0, !PT ;  /* 0x0000008a03031210 */ /* 0x000fe200007fe4ff */
[----:B------:R-:W-:Y:S01]  /*2b40*/  IMAD R0, R22, c[0x0][0x1f4], R13 ;  /* 0x00007d0016007a24 */ /* 0x000fe200078e020d */
[C---:B------:R-:W-:Y:S01]  /*2b50*/  @P1 LEA R2, P0, R12.reuse, c[0x0][0x220], 0x1 ;  /* 0x000088000c021a11 */ /* 0x040fe200078008ff */
[----:B------:R-:W-:Y:S01]  /*2b60*/  @!PT LDS RZ, [RZ] ;  /* 0x00000000fffff984 */ /* 0x000fe20000000800 */
[----:B------:R-:W-:Y:S01]  /*2b70*/  @!PT LDS RZ, [RZ] ;  /* 0x00000000fffff984 */ /* 0x000fe20000000800 */
[----:B------:R-:W-:Y:S01]  /*2b80*/  @!PT LDS RZ, [RZ] ;  /* 0x00000000fffff984 */ /* 0x000fe20000000800 */
[----:B------:R1:W-:Y:S03]  /*2b90*/  @P2 LDGSTS.E.BYPASS.LTC128B.128 [R105+0xc100], [R4.64], !P5 ;  /* 0x0c10000004692fae */ /* 0x0003e6000e901d4e */
[----:B------:R-:W-:Y:S01]  /*2ba0*/  @P1 LEA.HI.X R3, R12, c[0x0][0x224], R3, 0x1, P0 ;  /* 0x000089000c031a11 */ /* 0x000fe200000f0c03 */
[----:B------:R1:W-:Y:S04]  /*2bb0*/  @P2 LDGSTS.E.BYPASS.LTC128B.128 [R105+0xe100], [R4.64+0x80], !P4 ;  /* 0x0e10008004692fae */ /* 0x0003e8000e101d4e */
[----:B------:R1:W-:Y:S04]  /*2bc0*/  @P2 LDGSTS.E.BYPASS.LTC128B.128 [R105+0x10100], [R4.64+0x100], !P3 ;  /* 0x1010010004692fae */ /* 0x0003e8000d901d4e */
[----:B------:R2:W-:Y:S04]  /*2bd0*/  @P1 LDGSTS.E.BYPASS.LTC128B.128 [R105+0xd100], [R2.64], !P5 ;  /* 0x0d10000002691fae */ /* 0x0005e8000e901d4e */
[----:B------:R2:W-:Y:S04]  /*2be0*/  @P1 LDGSTS.E.BYPASS.LTC128B.128 [R105+0xf100], [R2.64+0x80], !P4 ;  /* 0x0f10008002691fae */ /* 0x0005e8000e101d4e */
[----:B------:R2:W-:Y:S04]  /*2bf0*/  @P1 LDGSTS.E.BYPASS.LTC128B.128 [R105+0x11100], [R2.64+0x100], !P3 ;  /* 0x1110010002691fae */ /* 0x0005e8000d901d4e */
[----:B------:R-:W0:Y:S01]  /*2c00*/  LDGDEPBAR ;  /* 0x00000000000079af */ /* 0x000e220000000000 */
[----:B------:R-:W-:Y:S01]  /*2c10*/  WARPSYNC 0xffffffff ;  /* 0xffffffff00007948 */ /* 0x000fe20003800000 */
[----:B-1----:R-:W-:Y:S01]  /*2c20*/  IMAD.IADD R5, R7, 0x1, R0 ;  /* 0x0000000107057824 */ /* 0x002fe200078e0200 */
[----:B------:R-:W-:Y:S01]  /*2c30*/  MOV R4, R6 ;  /* 0x0000000600047202 */ /* 0x000fe20000000f00 */
[----:B------:R-:W-:-:S04]  /*2c40*/  IMAD R0, R23, c[0x0][0x1e0], RZ ;  /* 0x0000780017007a24 */ /* 0x000fc800078e02ff */
[C---:B------:R-:W-:Y:S02]  /*2c50*/  IMAD R0, R92.reuse, c[0x0][0x1e4], R0 ;  /* 0x000079005c007a24 */ /* 0x040fe400078e0200 */
[----:B------:R-:W-:-:S04]  /*2c60*/  IMAD.WIDE.U32 R88, R92, c[0x0][0x1e0], R4 ;  /* 0x000078005c587a25 */ /* 0x000fc800078e0004 */
[----:B--2---:R-:W-:Y:S01]  /*2c70*/  IMAD R2, R26, c[0x0][0x1e0], RZ ;  /* 0x000078001a027a24 */ /* 0x004fe200078e02ff */
[----:B------:R-:W-:Y:S02]  /*2c80*/  MOV R3, c[0x0][0x258] ;  /* 0x0000960000037a02 */ /* 0x000fe40000000f00 */
[----:B------:R-:W-:Y:S01]  /*2c90*/  IADD3 R90, R89, R0, RZ ;  /* 0x00000000595a7210 */ /* 0x000fe20007ffe0ff */
[----:B------:R-:W-:Y:S01]  /*2ca0*/  IMAD R2, R214, c[0x0][0x1e4], R2 ;  /* 0x00007900d6027a24 */ /* 0x000fe200078e0202 */
[C---:B------:R-:W-:Y:S01]  /*2cb0*/  SHF.L.U64.HI R140, R3.reuse, R24, c[0x0][0x25c] ;  /* 0x00009700038c7619 */ /* 0x040fe20000010218 */
[C---:B------:R-:W-:Y:S01]  /*2cc0*/  IMAD.SHL.U32 R147, R3.reuse, 0x40, RZ ;  /* 0x0000004003937824 */ /* 0x040fe200078e00ff */
[----:B------:R-:W-:Y:S01]  /*2cd0*/  SHF.L.U64.HI R139, R3, R18, c[0x0][0x25c] ;  /* 0x00009700038b7619 */ /* 0x000fe20000010212 */
[----:B------:R-:W-:Y:S01]  /*2ce0*/  IMAD.IADD R132, R151, 0x1, R2 ;  /* 0x0000000197847824 */ /* 0x000fe200078e0202 */
[----:B------:R-:W-:Y:S02]  /*2cf0*/  SHF.L.U32 R148, R3, 0x5, RZ ;  /* 0x0000000503947819 */ /* 0x000fe400000006ff */
[----:B------:R-:W1:Y:S01]  /*2d00*/  S2R R29, SR_TID.X ;  /* 0x00000000001d7919 */ /* 0x000e620000002100 */
[----:B------:R-:W-:Y:S01]  /*2d10*/  IMAD R0, R140, R19, RZ ;  /* 0x000000138c007224 */ /* 0x000fe200078e02ff */
[----:B------:R-:W-:Y:S01]  /*2d20*/  ULDC UR8, c[0x0][0x290] ;  /* 0x0000a40000087ab9 */ /* 0x000fe20000000800 */
[----:B------:R-:W-:Y:S01]  /*2d30*/  IMAD.MOV.U32 R2, RZ, RZ, R96 ;  /* 0x000000ffff027224 */ /* 0x000fe200078e0060 */
[----:B------:R-:W-:Y:S01]  /*2d40*/  BAR.SYNC.DEFER_BLOCKING 0x0 ;  /* 0x0000000000007b1d */ /* 0x000fe20000010000 */
[----:B------:R-:W-:-:S02]  /*2d50*/  IMAD.MOV.U32 R3, RZ, RZ, R116 ;  /* 0x000000ffff037224 */ /* 0x000fc400078e0074 */
[-C--:B------:R-:W-:Y:S02]  /*2d60*/  IMAD R0, R15, R147.reuse, R0 ;  /* 0x000000930f007224 */ /* 0x080fe400078e0200 */
[----:B------:R-:W-:Y:S01]  /*2d70*/  IMAD.WIDE.U32 R2, R19, R147, R2 ;  /* 0x0000009313027225 */ /* 0x000fe200078e0002 */
[----:B------:R-:W-:Y:S02]  /*2d80*/  UMOV UR4, 0x6 ;  /* 0x0000000600047882 */ /* 0x000fe40000000000 */
[----:B------:R-:W-:Y:S01]  /*2d90*/  ULDC UR7, c[0x0][0x294] ;  /* 0x0000a50000077ab9 */ /* 0x000fe20000000800 */
[----:B------:R-:W-:Y:S01]  /*2da0*/  IMAD.IADD R0, R3, 0x1, R0 ;  /* 0x0000000103007824 */ /* 0x000fe200078e0200 */
[----:B------:R-:W-:Y:S01]  /*2db0*/  ULDC UR10, c[0x0][0x280] ;  /* 0x0000a000000a7ab9 */ /* 0x000fe20000000800 */
[----:B------:R-:W-:Y:S01]  /*2dc0*/  IMAD.MOV.U32 R156, RZ, RZ, 0x1 ;  /* 0x00000001ff9c7424 */ /* 0x000fe200078e00ff */
[----:B------:R-:W-:Y:S01]  /*2dd0*/  ULDC UR9, c[0x0][0x284] ;  /* 0x0000a10000097ab9 */ /* 0x000fe20000000800 */
[----:B------:R-:W-:Y:S01]  /*2de0*/  IMAD R19, R26, c[0x0][0x280], RZ ;  /* 0x0000a0001a137a24 */ /* 0x000fe200078e02ff */
[----:B------:R-:W-:Y:S01]  /*2df0*/  USHF.L.U64.HI UR7, UR8, UR4, UR7 ;  /* 0x0000000408077299 */ /* 0x000fe20008010207 */
[----:B------:R-:W-:Y:S01]  /*2e00*/  IMAD.WIDE.U32 R12, R214, c[0x0][0x290], R106 ;  /* 0x0000a400d60c7a25 */ /* 0x000fe200078e006a */
[----:B------:R-:W-:-:S02]  /*2e10*/  USHF.L.U64.HI UR9, UR10, UR4, UR9 ;  /* 0x000000040a097299 */ /* 0x000fc40008010209 */
[----:B------:R-:W-:Y:S01]  /*2e20*/  ULDC.U8 UR6, c[0x0][0x298] ;  /* 0x0000a60000067ab9 */ /* 0x000fe20000000000 */
[C---:B------:R-:W-:Y:S01]  /*2e30*/  IMAD R19, R214.reuse, c[0x0][0x284], R19 ;  /* 0x0000a100d6137a24 */ /* 0x040fe200078e0213 */
[----:B-1----:R-:W-:Y:S01]  /*2e40*/  SHF.R.S32.HI R27, RZ, 0x1f, R29 ;  /* 0x0000001fff1b7819 */ /* 0x002fe2000001141d */
[----:B------:R-:W-:Y:S01]  /*2e50*/  IMAD.WIDE.U32 R14, R214, c[0x0][0x280], R106 ;  /* 0x0000a000d60e7a25 */ /* 0x000fe200078e006a */
[----:B------:R-:W-:Y:S02]  /*2e60*/  USHF.L.U32 UR8, UR8, 0x6, URZ ;  /* 0x0000000608087899 */ /* 0x000fe4000800063f */
[----:B------:R-:W-:Y:S01]  /*2e70*/  LEA.HI R27, R27, R29, RZ, 0x2 ;  /* 0x0000001d1b1b7211 */ /* 0x000fe200078f10ff */
[----:B------:R-:W-:Y:S01]  /*2e80*/  IMAD.IADD R15, R19, 0x1, R15 ;  /* 0x00000001130f7824 */ /* 0x000fe200078e020f */
[----:B------:R-:W-:Y:S01]  /*2e90*/  USHF.L.U32 UR10, UR10, 0x6, URZ ;  /* 0x000000060a0a7899 */ /* 0x000fe2000800063f */
[----:B------:R-:W-:Y:S01]  /*2ea0*/  IMAD.SHL.U32 R37, R228, 0x200, RZ ;  /* 0x00000200e4257824 */ /* 0x000fe200078e00ff */
[----:B------:R-:W-:Y:S01]  /*2eb0*/  LOP3.LUT R27, R27, 0xfffffffc, RZ, 0xc0, !PT ;  /* 0xfffffffc1b1b7812 */ /* 0x000fe200078ec0ff */
[----:B------:R-:W-:-:S04]  /*2ec0*/  IMAD.WIDE.U32 R108, R20, c[0x0][0x280], R14 ;  /* 0x0000a000146c7a25 */ /* 0x000fc800078e000e */
[----:B------:R-:W-:Y:S02]  /*2ed0*/  IMAD.IADD R27, R29, 0x1, -R27 ;  /* 0x000000011d1b7824 */ /* 0x000fe400078e0a1b */
[----:B------:R-:W-:Y:S02]  /*2ee0*/  IMAD.MOV.U32 R38, RZ, RZ, RZ ;  /* 0x000000ffff267224 */ /* 0x000fe400078e00ff */
[----:B------:R-:W-:Y:S02]  /*2ef0*/  IMAD.SHL.U32 R24, R27, 0x8, RZ ;  /* 0x000000081b187824 */ /* 0x000fe400078e00ff */
[----:B------:R-:W-:-:S03]  /*2f00*/  IMAD.MOV.U32 R53, RZ, RZ, 0x1 ;  /* 0x00000001ff357424 */ /* 0x000fc600078e00ff */
[--C-:B------:R-:W-:Y:S02]  /*2f10*/  SHF.R.S32.HI R25, RZ, 0x1f, R24.reuse ;  /* 0x0000001fff197819 */ /* 0x100fe40000011418 */
[----:B------:R-:W-:Y:S02]  /*2f20*/  IADD3 R135, P6, P0, R88, R150, R24 ;  /* 0x0000009658877210 */ /* 0x000fe400078de018 */
[----:B------:R-:W-:Y:S02]  /*2f30*/  IADD3 R29, R24, 0x20, RZ ;  /* 0x00000020181d7810 */ /* 0x000fe40007ffe0ff */
[----:B------:R-:W-:Y:S02]  /*2f40*/  IADD3.X R134, R90, R132, R25, P6, P0 ;  /* 0x000000845a867210 */ /* 0x000fe400037e0419 */
[----:B------:R-:W-:Y:S02]  /*2f50*/  @P2 LEA R4, P0, R2, c[0x0][0x250], 0x1 ;  /* 0x0000940002042a11 */ /* 0x000fe400078008ff */
[----:B------:R-:W-:-:S02]  /*2f60*/  @P1 IADD3 R3, P6, R148, R2, RZ ;  /* 0x0000000294031210 */ /* 0x000fc40007fde0ff */
[----:B------:R-:W-:Y:S02]  /*2f70*/  @P2 LEA.HI.X R5, R2, c[0x0][0x254], R0, 0x1, P0 ;  /* 0x0000950002052a11 */ /* 0x000fe400000f0c00 */
[----:B------:R-:W-:Y:S01]  /*2f80*/  ISETP.GT.AND P0, PT, R28, R35, PT ;  /* 0x000000231c00720c */ /* 0x000fe20003f04270 */
[----:B------:R-:W-:Y:S01]  /*2f90*/  @P1 IMAD.X R8, R0, 0x1, R139, P6 ;  /* 0x0000000100081824 */ /* 0x000fe200030e068b */
[----:B------:R-:W-:Y:S01]  /*2fa0*/  ISETP.LE.AND P6, PT, R156, c[0x0][0x27c], PT ;  /* 0x00009f009c007a0c */ /* 0x000fe20003fc3270 */
[----:B------:R-:W-:Y:S01]  /*2fb0*/  @!PT LDS RZ, [RZ] ;  /* 0x00000000fffff984 */ /* 0x000fe20000000800 */
[----:B------:R-:W-:Y:S01]  /*2fc0*/  @!PT LDS RZ, [RZ] ;  /* 0x00000000fffff984 */ /* 0x000fe20000000800 */
[----:B------:R-:W-:Y:S01]  /*2fd0*/  @!PT LDS RZ, [RZ] ;  /* 0x00000000fffff984 */ /* 0x000fe20000000800 */
[----:B------:R1:W-:Y:S01]  /*2fe0*/  @P2 LDGSTS.E.BYPASS.LTC128B.128 [R105+0x100], [R4.64], !P5 ;  /* 0x0010000004692fae */ /* 0x0003e2000e901d4e */
[----:B------:R-:W-:Y:S01]  /*2ff0*/  ISETP.GE.AND P6, PT, R24, c[0x0][0x27c], PT ;  /* 0x00009f0018007a0c */ /* 0x000fe20003fc6270 */
[----:B------:R-:W-:Y:S01]  /*3000*/  IMAD R0, R26, c[0x0][0x290], RZ ;  /* 0x0000a4001a007a24 */ /* 0x000fe200078e02ff */
[----:B------:R-:W-:Y:S01]  /*3010*/  IADD3 R30, R24, 0x40, RZ ;  /* 0x00000040181e7810 */ /* 0x000fe20007ffe0ff */
[----:B------:R1:W-:Y:S01]  /*3020*/  @P2 LDGSTS.E.BYPASS.LTC128B.128 [R105+0x2100], [R4.64+0x80], !P4 ;  /* 0x0210008004692fae */ /* 0x0003e2000e101d4e */
[----:B------:R-:W-:Y:S01]  /*3030*/  SEL R18, RZ, c[0x0][0x27c], !P6 ;  /* 0x00009f00ff127a07 */ /* 0x000fe20007000000 */
[----:B------:R-:W-:Y:S01]  /*3040*/  IMAD R0, R214, c[0x0][0x294], R0 ;  /* 0x0000a500d6007a24 */ /* 0x000fe200078e0200 */
[----:B------:R-:W-:Y:S01]  /*3050*/  P2R R133, PR, RZ, 0x40 ;  /* 0x00000040ff857803 */ /* 0x000fe20000000000 */
[----:B------:R1:W-:Y:S01]  /*3060*/  @P2 LDGSTS.E.BYPASS.LTC128B.128 [R105+0x4100], [R4.64+0x100], !P3 ;  /* 0x0410010004692fae */ /* 0x0003e2000d901d4e */
[----:B------:R-:W-:Y:S01]  /*3070*/  @P1 LEA R2, P2, R3, c[0x0][0x250], 0x1 ;  /* 0x0000940003021a11 */ /* 0x000fe200078408ff */
[----:B------:R-:W-:Y:S01]  /*3080*/  IMAD.IADD R18, R24, 0x1, R18 ;  /* 0x0000000118127824 */ /* 0x000fe200078e0212 */
[----:B------:R-:W-:Y:S01]  /*3090*/  ISETP.GE.AND P6, PT, R29, c[0x0][0x27c], PT ;  /* 0x00009f001d007a0c */ /* 0x000fe20003fc6270 */
[----:B------:R-:W-:Y:S01]  /*30a0*/  IMAD.IADD R13, R0, 0x1, R13 ;  /* 0x00000001000d7824 */ /* 0x000fe200078e020d */
[----:B------:R-:W-:Y:S01]  /*30b0*/  @P1 LEA.HI.X R3, R3, c[0x0][0x254], R8, 0x1, P2 ;  /* 0x0000950003031a11 */ /* 0x000fe200010f0c08 */
[----:B------:R-:W-:Y:S01]  /*30c0*/  IMAD.WIDE.U32 R8, R214, c[0x0][0x290], R24 ;  /* 0x0000a400d6087a25 */ /* 0x000fe200078e0018 */
[----:B------:R-:W-:-:S03]  /*30d0*/  ISETP.GE.AND P2, PT, R30, c[0x0][0x27c], PT ;  /* 0x00009f001e007a0c */ /* 0x000fc60003f46270 */
[----:B------:R2:W-:Y:S01]  /*30e0*/  @P1 LDGSTS.E.BYPASS.LTC128B.128 [R105+0x1100], [R2.64], !P5 ;  /* 0x0110000002691fae */ /* 0x0005e2000e901d4e */
[----:B------:R-:W-:Y:S01]  /*30f0*/  IMAD.IADD R9, R9, 0x1, R0 ;  /* 0x0000000109097824 */ /* 0x000fe200078e0200 */
[----:B------:R-:W-:Y:S01]  /*3100*/  SHF.R.S32.HI R0, RZ, 0x1f, R20 ;  /* 0x0000001fff007819 */ /* 0x000fe20000011414 */
[C---:B------:R-:W-:Y:S01]  /*3110*/  IMAD.WIDE.U32 R110, R20.reuse, c[0x0][0x290], R12 ;  /* 0x0000a400146e7a25 */ /* 0x040fe200078e000c */
[----:B------:R2:W-:Y:S01]  /*3120*/  @P1 LDGSTS.E.BYPASS.LTC128B.128 [R105+0x3100], [R2.64+0x80], !P4 ;  /* 0x0310008002691fae */ /* 0x0005e2000e101d4e */
[----:B------:R-:W-:Y:S02]  /*3130*/  P2R R131, PR, RZ, 0x4 ;  /* 0x00000004ff837803 */ /* 0x000fe40000000000 */
[----:B------:R-:W-:Y:S01]  /*3140*/  IMAD.WIDE.U32 R102, R20, c[0x0][0x290], R8 ;  /* 0x0000a40014667a25 */ /* 0x000fe200078e0008 */
[----:B------:R2:W-:Y:S04]  /*3150*/  @P1 LDGSTS.E.BYPASS.LTC128B.128 [R105+0x5100], [R2.64+0x100], !P3 ;  /* 0x0510010002691fae */ /* 0x0005e8000d901d4e */
[----:B------:R-:W0:Y:S01]  /*3160*/  LDGDEPBAR ;  /* 0x00000000000079af */ /* 0x000e220000000000 */
[----:B-1----:R-:W-:-:S04]  /*3170*/  @P0 IADD3 R4, R16, -0x2, RZ ;  /* 0xfffffffe10040810 */ /* 0x002fc80007ffe0ff */
[----:B------:R-:W-:Y:S01]  /*3180*/  @P0 SHF.R.S32.HI R7, RZ, 0x1f, R4 ;  /* 0x0000001fff070819 */ /* 0x000fe20000011404 */
[----:B------:R-:W-:Y:S02]  /*3190*/  @P0 IMAD R6, R141, R4, RZ ;  /* 0x000000048d060224 */ /* 0x000fe400078e02ff */
[----:B------:R-:W-:-:S04]  /*31a0*/  @P0 IMAD.WIDE.U32 R4, R4, R143, R94 ;  /* 0x0000008f04040225 */ /* 0x000fc800078e005e */
[----:B------:R-:W-:Y:S02]  /*31b0*/  @P0 IMAD R16, R7, R143, R6 ;  /* 0x0000008f07100224 */ /* 0x000fe400078e0206 */
[----:B------:R-:W-:-:S04]  /*31c0*/  IMAD.WIDE.U32 R6, R221, c[0x0][0x210], R24 ;  /* 0x00008400dd067a25 */ /* 0x000fc800078e0018 */
[----:B--2---:R-:W-:Y:S01]  /*31d0*/  @P0 IMAD.IADD R3, R5, 0x1, R16 ;  /* 0x0000000105030824 */ /* 0x004fe200078e0210 */
[----:B------:R-:W-:Y:S01]  /*31e0*/  @P0 LEA R2, P1, R4, c[0x0][0x220], 0x1 ;  /* 0x0000880004020a11 */ /* 0x000fe200078208ff */
[----:B------:R-:W-:-:S03]  /*31f0*/  IMAD.WIDE.U32 R16, R214, c[0x0][0x280], R24 ;  /* 0x0000a000d6107a25 */ /* 0x000fc600078e0018 */
[----:B------:R-:W-:Y:S01]  /*3200*/  @P0 LEA.HI.X R3, R4, c[0x0][0x224], R3, 0x1, P1 ;  /* 0x0000890004030a11 */ /* 0x000fe200008f0c03 */
[----:B------:R-:W-:Y:S02]  /*3210*/  IMAD R5, R221, c[0x0][0x214], R7 ;  /* 0x00008500dd057a24 */ /* 0x000fe400078e0207 */
[----:B------:R-:W-:Y:S01]  /*3220*/  IMAD.IADD R7, R17, 0x1, R19 ;  /* 0x0000000111077824 */ /* 0x000fe200078e0213 */
[----:B------:R-:W-:Y:S01]  /*3230*/  SHF.R.S32.HI R17, RZ, 0x1f, R18 ;  /* 0x0000001fff117819 */ /* 0x000fe20000011412 */
[----:B------:R-:W-:Y:S01]  /*3240*/  IMAD.MOV.U32 R4, RZ, RZ, R6 ;  /* 0x000000ffff047224 */ /* 0x000fe200078e0006 */
[----:B------:R1:W-:Y:S01]  /*3250*/  @P0 LDGSTS.E.BYPASS.LTC128B.128 [R105+0x12100], [R2.64], !P5 ;  /* 0x1210000002690fae */ /* 0x0003e2000e901d4e */
[----:B------:R-:W-:Y:S01]  /*3260*/  IMAD R19, R21, c[0x0][0x218], RZ ;  /* 0x0000860015137a24 */ /* 0x000fe200078e02ff */
[CC--:B------:R-:W-:Y:S01]  /*3270*/  LEA.HI R21, R17.reuse, R18.reuse, RZ, 0x6 ;  /* 0x0000001211157211 */ /* 0x0c0fe200078f30ff */
[----:B------:R-:W-:Y:S01]  /*3280*/  IMAD.MOV.U32 R6, RZ, RZ, R16 ;  /* 0x000000ffff067224 */ /* 0x000fe200078e0010 */
[----:B------:R-:W-:Y:S01]  /*3290*/  LEA.HI R16, R17, R18, RZ, 0x3 ;  /* 0x0000001211107211 */ /* 0x000fe200078f18ff */
[C---:B------:R-:W-:Y:S01]  /*32a0*/  IMAD R17, R0.reuse, c[0x0][0x290], RZ ;  /* 0x0000a40000117a24 */ /* 0x040fe200078e02ff */
[----:B------:R1:W-:Y:S01]  /*32b0*/  @P0 LDGSTS.E.BYPASS.LTC128B.128 [R105+0x14100], [R2.64+0x80], !P4 ;  /* 0x1410008002690fae */ /* 0x0003e2000e101d4e */
[----:B------:R-:W-:Y:S01]  /*32c0*/  IMAD R0, R0, c[0x0][0x280], RZ ;  /* 0x0000a00000007a24 */ /* 0x000fe200078e02ff */
[----:B------:R-:W-:Y:S01]  /*32d0*/  LOP3.LUT R115, R16, 0xfffffff8, RZ, 0xc0, !PT ;  /* 0xfffffff810737812 */ /* 0x000fe200078ec0ff */
[----:B------:R-:W-:Y:S01]  /*32e0*/  IMAD.WIDE.U32 R112, R22, c[0x0][0x218], R4 ;  /* 0x0000860016707a25 */ /* 0x000fe200078e0004 */
[----:B------:R-:W-:Y:S01]  /*32f0*/  @P0 LEA R4, P1, R146, R2, 0x1 ;  /* 0x0000000292040211 */ /* 0x000fe200078208ff */
[----:B------:R1:W-:Y:S01]  /*3300*/  @P0 LDGSTS.E.BYPASS.LTC128B.128 [R105+0x16100], [R2.64+0x100], !P3 ;  /* 0x1610010002690fae */ /* 0x0003e2000d901d4e */
[----:B------:R-:W-:Y:S01]  /*3310*/  SHF.R.S32.HI R127, RZ, 0x3, R16 ;  /* 0x00000003ff7f7819 */ /* 0x000fe20000011410 */
[----:B------:R-:W-:Y:S01]  /*3320*/  IMAD R18, R20, c[0x0][0x294], R17 ;  /* 0x0000a50014127a24 */ /* 0x000fe200078e0211 */
[----:B------:R-:W-:Y:S01]  /*3330*/  @P0 LEA.HI.X R5, R146, R3, R138, 0x1, P1 ;  /* 0x0000000392050211 */ /* 0x000fe200008f0c8a */
[C---:B------:R-:W-:Y:S01]  /*3340*/  IMAD R17, R20.reuse, c[0x0][0x284], R0 ;  /* 0x0000a10014117a24 */ /* 0x040fe200078e0200 */
[----:B------:R-:W-:Y:S01]  /*3350*/  SEL R0, RZ, c[0x0][0x27c], !P6 ;  /* 0x00009f00ff007a07 */ /* 0x000fe20007000000 */
[----:B------:R-:W-:Y:S01]  /*3360*/  IMAD.WIDE.U32 R100, R20, c[0x0][0x280], R6 ;  /* 0x0000a00014647a25 */ /* 0x000fe200078e0006 */
[----:B------:R-:W-:Y:S01]  /*3370*/  SHF.R.S32.HI R120, RZ, 0x1f, R115 ;  /* 0x0000001fff787819 */ /* 0x000fe20000011473 */
[----:B------:R2:W-:Y:S02]  /*3380*/  @P0 LDGSTS.E.BYPASS.LTC128B.128 [R105+0x13100], [R4.64], !P5 ;  /* 0x1310000004690fae */ /* 0x0005e4000e901d4e */
[----:B------:R-:W-:-:S02]  /*3390*/  IMAD.IADD R0, R29, 0x1, R0 ;  /* 0x000000011d007824 */ /* 0x000fc400078e0200 */
[----:B------:R2:W-:Y:S01]  /*33a0*/  @P0 LDGSTS.E.BYPASS.LTC128B.128 [R105+0x15100], [R4.64+0x80], !P4 ;  /* 0x1510008004690fae */ /* 0x0005e2000e101d4e */
[----:B------:R-:W-:Y:S02]  /*33b0*/  IMAD R19, R22, c[0x0][0x21c], R19 ;  /* 0x0000870016137a24 */ /* 0x000fe400078e0213 */
[----:B------:R-:W-:Y:S01]  /*33c0*/  IMAD.IADD R126, R18, 0x1, R111 ;  /* 0x00000001127e7824 */ /* 0x000fe200078e026f */
[----:B------:R2:W-:Y:S01]  /*33d0*/  @P0 LDGSTS.E.BYPASS.LTC128B.128 [R105+0x17100], [R4.64+0x100], !P3 ;  /* 0x1710010004690fae */ /* 0x0005e2000d901d4e */
[----:B------:R-:W-:Y:S01]  /*33e0*/  IADD3 R92, P0, R214, R92, RZ ;  /* 0x0000005cd65c7210 */ /* 0x000fe20007f1e0ff */
[----:B------:R-:W-:Y:S02]  /*33f0*/  IMAD.IADD R125, R17, 0x1, R109 ;  /* 0x00000001117d7824 */ /* 0x000fe400078e026d */
[----:B------:R-:W0:Y:S01]  /*3400*/  LDGDEPBAR ;  /* 0x00000000000079af */ /* 0x000e220000000000 */
[----:B------:R-:W-:Y:S02]  /*3410*/  IMAD.IADD R123, R113, 0x1, R19 ;  /* 0x00000001717b7824 */ /* 0x000fe400078e0213 */
[----:B------:R-:W-:Y:S01]  /*3420*/  IMAD.X R93, R26, 0x1, R23, P0 ;  /* 0x000000011a5d7824 */ /* 0x000fe200000e0617 */
[----:B------:R-:W-:Y:S01]  /*3430*/  LOP3.LUT P0, RZ, R222, 0x4, RZ, 0xc0, !PT ;  /* 0x00000004deff7812 */ /* 0x000fe2000780c0ff */
[----:B------:R-:W-:-:S02]  /*3440*/  IMAD.IADD R121, R103, 0x1, R18 ;  /* 0x0000000167797824 */ /* 0x000fc400078e0212 */
[----:B-1----:R-:W-:Y:S01]  /*3450*/  IMAD.SHL.U32 R3, R222, 0x40, RZ ;  /* 0x00000040de037824 */ /* 0x002fe200078e00ff */
[----:B------:R-:W-:Y:S01]  /*3460*/  SHF.R.S32.HI R2, RZ, 0x1f, R0 ;  /* 0x0000001fff027819 */ /* 0x000fe20000011400 */
[----:B------:R-:W-:-:S03]  /*3470*/  IMAD.IADD R117, R101, 0x1, R17 ;  /* 0x0000000165757824 */ /* 0x000fc600078e0211 */
[----:B------:R-:W-:Y:S02]  /*3480*/  LOP3.LUT R91, R3, 0x1c0, RZ, 0xc0, !PT ;  /* 0x000001c0035b7812 */ /* 0x000fe400078ec0ff */
[CC--:B------:R-:W-:Y:S02]  /*3490*/  LEA.HI R3, R2.reuse, R0.reuse, RZ, 0x3 ;  /* 0x0000000002037211 */ /* 0x0c0fe400078f18ff */
[----:B------:R-:W-:Y:S01]  /*34a0*/  LEA.HI R7, R2, R0, RZ, 0x6 ;  /* 0x0000000002077211 */ /* 0x000fe200078f30ff */
[----:B------:R-:W-:Y:S01]  /*34b0*/  IMAD.SHL.U32 R2, R21, 0x40, RZ ;  /* 0x0000004015027824 */ /* 0x000fe200078e00ff */
[----:B------:R-:W-:Y:S02]  /*34c0*/  SHF.R.U32.HI R36, RZ, 0x3, R91 ;  /* 0x00000003ff247819 */ /* 0x000fe4000001165b */
[----:B------:R-:W-:Y:S02]  /*34d0*/  LOP3.LUT R114, R3, 0xfffffff8, RZ, 0xc0, !PT ;  /* 0xfffffff803727812 */ /* 0x000fe400078ec0ff */
[----:B------:R-:W-:-:S02]  /*34e0*/  LOP3.LUT R6, R2, 0xfffff000, RZ, 0xc0, !PT ;  /* 0xfffff00002067812 */ /* 0x000fc400078ec0ff */
[----:B--2---:R-:W-:Y:S02]  /*34f0*/  SEL R4, RZ, c[0x0][0x27c], !P2 ;  /* 0x00009f00ff047a07 */ /* 0x004fe40005000000 */
[----:B------:R-:W-:Y:S02]  /*3500*/  LOP3.LUT R5, R91, 0x38, R16, 0xf8, !PT ;  /* 0x000000385b057812 */ /* 0x000fe400078ef810 */
[----:B------:R-:W-:Y:S01]  /*3510*/  SHF.R.S32.HI R124, RZ, 0x3, R3 ;  /* 0x00000003ff7c7819 */ /* 0x000fe20000011403 */
[----:B------:R-:W-:Y:S01]  /*3520*/  IMAD.IADD R0, R30, 0x1, R4 ;  /* 0x000000011e007824 */ /* 0x000fe200078e0204 */
[----:B------:R-:W-:Y:S02]  /*3530*/  LOP3.LUT R5, R5, R36, RZ, 0x3c, !PT ;  /* 0x0000002405057212 */ /* 0x000fe400078e3cff */
[----:B------:R-:W-:Y:S02]  /*3540*/  SHF.R.S32.HI R119, RZ, 0x1f, R114 ;  /* 0x0000001fff777819 */ /* 0x000fe40000011472 */
[----:B------:R-:W-:-:S02]  /*3550*/  SHF.R.S32.HI R4, RZ, 0x1f, R0 ;  /* 0x0000001fff047819 */ /* 0x000fc40000011400 */
[----:B------:R-:W-:Y:S02]  /*3560*/  IADD3 R130, R5, R6, R37 ;  /* 0x0000000605827210 */ /* 0x000fe40007ffe025 */
[CC--:B------:R-:W-:Y:S02]  /*3570*/  LEA.HI R2, R4.reuse, R0.reuse, RZ, 0x3 ;  /* 0x0000000004027211 */ /* 0x0c0fe400078f18ff */
[----:B------:R-:W-:Y:S01]  /*3580*/  LEA.HI R0, R4, R0, RZ, 0x6 ;  /* 0x0000000004007211 */ /* 0x000fe200078f30ff */
[----:B------:R-:W-:Y:S01]  /*3590*/  IMAD.SHL.U32 R4, R7, 0x40, RZ ;  /* 0x0000004007047824 */ /* 0x000fe200078e00ff */
[C---:B------:R-:W-:Y:S02]  /*35a0*/  LOP3.LUT R6, R91.reuse, 0x38, R2, 0xf8, !PT ;  /* 0x000000385b067812 */ /* 0x040fe400078ef802 */
[----:B------:R-:W-:Y:S01]  /*35b0*/  LOP3.LUT R5, R91, 0x38, R3, 0xf8, !PT ;  /* 0x000000385b057812 */ /* 0x000fe200078ef803 */
[----:B------:R-:W-:Y:S01]  /*35c0*/  IMAD.SHL.U32 R0, R0, 0x40, RZ ;  /* 0x0000004000007824 */ /* 0x000fe200078e00ff */
[----:B------:R-:W-:-:S02]  /*35d0*/  LOP3.LUT R7, R4, 0xfffff000, RZ, 0xc0, !PT ;  /* 0xfffff00004077812 */ /* 0x000fc400078ec0ff */
[-C--:B------:R-:W-:Y:S02]  /*35e0*/  LOP3.LUT R5, R5, R36.reuse, RZ, 0x3c, !PT ;  /* 0x0000002405057212 */ /* 0x080fe400078e3cff */
[----:B------:R-:W-:Y:S02]  /*35f0*/  LOP3.LUT R4, R0, 0xfffff000, RZ, 0xc0, !PT ;  /* 0xfffff00000047812 */ /* 0x000fe400078ec0ff */
[----:B------:R-:W-:Y:S02]  /*3600*/  LOP3.LUT R0, R6, R36, RZ, 0x3c, !PT ;  /* 0x0000002406007212 */ /* 0x000fe400078e3cff */
[----:B------:R-:W-:Y:S02]  /*3610*/  LOP3.LUT R104, R2, 0xfffffff8, RZ, 0xc0, !PT ;  /* 0xfffffff802687812 */ /* 0x000fe400078ec0ff */
[----:B------:R-:W-:Y:S02]  /*3620*/  IADD3 R128, R0, R4, R37 ;  /* 0x0000000400807210 */ /* 0x000fe40007ffe025 */
[----:B------:R-:W-:-:S02]  /*3630*/  LOP3.LUT R0, R91, 0x18, R24, 0xf8, !PT ;  /* 0x000000185b007812 */ /* 0x000fc400078ef818 */
[----:B------:R-:W-:Y:S02]  /*3640*/  IADD3 R129, R5, R7, R37 ;  /* 0x0000000705817210 */ /* 0x000fe40007ffe025 */
[----:B------:R-:W-:Y:S02]  /*3650*/  LOP3.LUT R0, R37, R0, R36, 0xf6, !PT ;  /* 0x0000000025007212 */ /* 0x000fe400078ef624 */
[----:B------:R-:W-:Y:S02]  /*3660*/  SHF.R.S32.HI R122, RZ, 0x3, R2 ;  /* 0x00000003ff7a7819 */ /* 0x000fe40000011402 */
[----:B------:R-:W-:Y:S02]  /*3670*/  SHF.R.S32.HI R118, RZ, 0x1f, R104 ;  /* 0x0000001fff767819 */ /* 0x000fe40000011468 */
.L_x_1851:
[----:B-1----:R-:W-:Y:S01]  /*3680*/  SHF.R.S32.HI R4, RZ, 0x1f, R28 ;  /* 0x0000001fff047819 */ /* 0x002fe2000001141c */
[-C--:B------:R-:W-:Y:S01]  /*3690*/  IMAD R2, R142, R28.reuse, RZ ;  /* 0x0000001c8e027224 */ /* 0x080fe200078e02ff */
[----:B------:R-:W-:Y:S01]  /*36a0*/  LOP3.LUT P1, RZ, R222, 0x4, RZ, 0xc0, !PT ;  /* 0x00000004deff7812 */ /* 0x000fe2000782c0ff */
[----:B------:R-:W-:Y:S01]  /*36b0*/  IMAD.WIDE.U32 R12, R149, R28, RZ ;  /* 0x0000001c950c7225 */ /* 0x000fe200078e00ff */
[----:B------:R-:W-:Y:S04]  /*36c0*/  DEPBAR.LE SB0, 0x2 ;  /* 0x000080800000791a */ /* 0x000fe80000000000 */
[----:B------:R-:W-:Y:S01]  /*36d0*/  IMAD R2, R4, R149, R2 ;  /* 0x0000009504027224 */ /* 0x000fe200078e0202 */
[----:B------:R-:W-:Y:S01]  /*36e0*/  WARPSYNC 0xffffffff ;  /* 0xffffffff00007948 */ /* 0x000fe20003800000 */
[----:B------:R-:W-:Y:S02]  /*36f0*/  BAR.SYNC.DEFER_BLOCKING 0x0 ;  /* 0x0000000000007b1d */ /* 0x000fe40000010000 */
[----:B------:R-:W-:Y:S01]  /*3700*/  IMAD.IADD R26, R13, 0x1, R2 ;  /* 0x000000010d1a7824 */ /* 0x000fe200078e0202 */
[----:B------:R-:W-:Y:S05]  /*3710*/  IADD3 R2, P0, R135, R12, RZ ;  /* 0x0000000c87027210 */ /* 0x000fea0007f1e0ff */
[----:B------:R-:W-:Y:S01]  /*3720*/  IMAD.X R3, R26, 0x1, R134, P0 ;  /* 0x000000011a037824 */ /* 0x000fe200000e0686 */
[C---:B------:R-:W-:Y:S04]  /*3730*/  LEA R60, P0, R2.reuse, c[0x0][0x1c8], 0x1 ;  /* 0x00007200023c7a11 */ /* 0x040fe800078008ff */
[----:B------:R-:W-:Y:S01]  /*3740*/  LEA.HI.X R61, R2, c[0x0][0x1cc], R3, 0x1, P0 ;  /* 0x00007300023d7a11 */ /* 0x000fe200000f0c03 */
[----:B------:R-:W-:Y:S05]  /*3750*/  IMAD R2, R38, 0x3000, R0 ;  /* 0x0000300026027824 */ /* 0x000fea00078e0200 */
[C---:B------:R-:W-:Y:S02]  /*3760*/  IADD3 R3, R2.reuse, 0x20, RZ ;  /* 0x0000002002037810 */ /* 0x040fe40007ffe0ff */
[----:B------:R-:W-:Y:S02]  /*3770*/  @P1 IADD3 R3, R2, -0x20, RZ ;  /* 0xffffffe002031810 */ /* 0x000fe40007ffe0ff */
[----:B------:R-:W-:Y:S01]  /*3780*/  ISETP.LE.AND P1, PT, R156, c[0x0][0x27c], PT ;  /* 0x00009f009c007a0c */ /* 0x000fe20003f23270 */
[----:B------:R-:W-:Y:S01]  /*3790*/  BSSY B1, `(.L_x_1827) ;  /* 0x00003cd000017945 */ /* 0x000fe20003800000 */
[----:B------:R-:W-:Y:S02]  /*37a0*/  LEA R85, R2, 0x100, 0x1 ;  /* 0x0000010002557811 */ /* 0x000fe400078e08ff */
[----:B------:R-:W-:Y:S09]  /*37b0*/  LEA R86, R3, 0x100, 0x1 ;  /* 0x0000010003567811 */ /* 0x000ff200078e08ff */
[----:B------:R-:W-:-:S05]  /*37c0*/  @!P1 BRA `(.L_x_1828) ;  /* 0x00003ac000009947 */ /* 0x000fca0003800000 */
[C---:B------:R-:W-:Y:S01]  /*37d0*/  IMAD R3, R28.reuse, UR9, RZ ;  /* 0x000000091c037c24 */ /* 0x040fe2000f8e02ff */
[----:B------:R-:W-:Y:S01]  /*37e0*/  ISETP.NE.AND P0, PT, RZ, UR6, PT ;  /* 0x00000006ff007c0c */ /* 0x000fe2000bf05270 */
[C---:B------:R-:W-:Y:S02]  /*37f0*/  IMAD R2, R28.reuse, UR7, RZ ;  /* 0x000000071c027c24 */ /* 0x040fe4000f8e02ff */
[----:B------:R-:W-:Y:S02]  /*3800*/  IMAD R5, R28, -0x40, R210 ;  /* 0xffffffc01c057824 */ /* 0x000fe400078e02d2 */
[C---:B------:R-:W-:Y:S02]  /*3810*/  IMAD R3, R4.reuse, UR10, R3 ;  /* 0x0000000a04037c24 */ /* 0x040fe4000f8e0203 */
[----:B------:R-:W-:Y:S01]  /*3820*/  IMAD R2, R4, UR8, R2 ;  /* 0x0000000804027c24 */ /* 0x000fe2000f8e0202 */
[----:B------:R-:W-:Y:S01]  /*3830*/  IMNMX R87, R5, 0x40, PT ;  /* 0x0000004005577817 */ /* 0x000fe20003800200 */
[C---:B------:R-:W-:Y:S04]  /*3840*/  IMAD.WIDE.U32 R8, R28.reuse, UR10, RZ ;  /* 0x0000000a1c087c25 */ /* 0x040fe8000f8e00ff */
[----:B------:R-:W-:Y:S01]  /*3850*/  IMAD.WIDE.U32 R14, R28, UR8, RZ ;  /* 0x000000081c0e7c25 */ /* 0x000fe2000f8e00ff */
[----:B------:R-:W-:Y:S04]  /*3860*/  IADD3 R27, R9, R3, RZ ;  /* 0x00000003091b7210 */ /* 0x000fe80007ffe0ff */
        /* <DEDUP_REMOVED lines=19> */
[----:B------:R-:W-:Y:S01]  /*39a0*/  IADD3 R12, R106, 0x10, RZ ;  /* 0x000000106a0c7810 */ /* 0x000fe20007ffe0ff */
        /* <DEDUP_REMOVED lines=17> */
[----:B------:R-:W-:Y:S01]  /*3ac0*/  ISETP.GE.AND P0, PT, R106, c[0x0][0x27c], PT ;  /* 0x00009f006a007a0c */ /* 0x000fe20003f06270 */
[----:B------:R-:W-:Y:S11]  /*3ad0*/  CS2R R2, SRZ ;  /* 0x0000000000027805 */ /* 0x000ff6000001ff00 */
[----:B------:R-:W-:Y:S01]  /*3ae0*/  @!UPT UIADD3 URZ, URZ, URZ, URZ ;  /* 0x0000003f3f3ff290 */ /* 0x000fe2000fffe03f */
[----:B------:R1:W5:Y:S04]  /*3af0*/  @!P0 LDG.E.64 R2, [R8.64] ;  /* 0x0000000e08028981 */ /* 0x000368000c1e1b00 */
[----:B------:R1:W5:Y:S01]  /*3b00*/  @!P0 LDG.E.64 R40, [R4.64] ;  /* 0x0000000e04288981 */ /* 0x000362000c1e1b00 */
[----:B------:R-:W-:Y:S02]  /*3b10*/  ISETP.GE.AND P0, PT, R12, c[0x0][0x27c], PT ;  /* 0x00009f000c007a0c */ /* 0x000fe40003f06270 */
[----:B------:R-:W-:Y:S11]  /*3b20*/  IADD3 R12, R106, 0x20, RZ ;  /* 0x000000206a0c7810 */ /* 0x000ff60007ffe0ff */
[----:B------:R1:W5:Y:S04]  /*3b30*/  @!P0 LDG.E.64 R6, [R8.64+0x20] ;  /* 0x0000200e08068981 */ /* 0x000368000c1e1b00 */
[----:B------:R1:W5:Y:S01]  /*3b40*/  @!P0 LDG.E.64 R44, [R4.64+0x20] ;  /* 0x0000200e042c8981 */ /* 0x000362000c1e1b00 */
        /* <DEDUP_REMOVED lines=12> */
[----:B------:R-:W-:Y:S11]  /*3c10*/  ISETP.GE.AND P0, PT, R12, c[0x0][0x27c], PT ;  /* 0x00009f000c007a0c */ /* 0x000ff60003f06270 */
[----:B------:R-:W-:Y:S02]  /*3c20*/  @!UPT UIADD3 URZ, URZ, URZ, URZ ;  /* 0x0000003f3f3ff290 */ /* 0x000fe4000fffe03f */
[----:B------:R1:W5:Y:S04]  /*3c30*/  @!P0 LDG.E.64 R22, [R8.64+0xa0] ;  /* 0x0000a00e08168981 */ /* 0x000368000c1e1b00 */
[----:B------:R1:W5:Y:S02]  /*3c40*/  @!P0 LDG.E.64 R54, [R4.64+0xa0] ;  /* 0x0000a00e04368981 */ /* 0x000364000c1e1b00 */
.L_x_1831:
[----:B------:R-:W-:Y:S05]  /*3c50*/  BSYNC B0 ;  /* 0x0000000000007941 */ /* 0x000fea0003800000 */
.L_x_1830:
[----:B------:R-:W-:-:S05]  /*3c60*/  @P1 BRA `(.L_x_1832) ;  /* 0x000037f000001947 */ /* 0x000fca0003800000 */
[----:B-1---5:R-:W-:Y:S01]  /*3c70*/  MOV R4, R21 ;  /* 0x0000001500047202 */ /* 0x022fe20000000f00 */
[----:B------:R-:W-:Y:S01]  /*3c80*/  IMAD.MOV.U32 R9, RZ, RZ, R22 ;  /* 0x000000ffff097224 */ /* 0x000fe200078e0016 */
        /* <DEDUP_REMOVED lines=38> */
[----:B------:R-:W-:Y:S02]  /*3ef0*/  @!P0 SHF.R.U64 R8, R2, 0x10, R3 ;  /* 0x0000001002088819 */ /* 0x000fe40000001203 */
        /* <DEDUP_REMOVED lines=15> */
[-C--:B------:R-:W-:Y:S02]  /*3ff0*/  @!P0 FMUL.FTZ R2, R2, R4.reuse ;  /* 0x0000000402028220 */ /* 0x080fe40000410000 */
[----:B------:R-:W-:Y:S02]  /*4000*/  @!P0 FMUL.FTZ R43, R3, R39 ;  /* 0x00000027032b8220 */ /* 0x000fe40000410000 */
[----:B------:R-:W-:Y:S01]  /*4010*/  @!P0 FFMA.FTZ R65, R34, R4, -R41 ;  /* 0x0000000422418223 */ /* 0x000fe20000010829 */
[----:B------:R-:W-:Y:S01]  /*4020*/  @!P0 LOP3.LUT R4, R14, 0xffff0000, RZ, 0xc0, !PT ;  /* 0xffff00000e048812 */ /* 0x000fe200078ec0ff */
[----:B------:R-:W-:Y:S01]  /*4030*/  @!P0 FFMA.FTZ R2, R8, R34, R2 ;  /* 0x0000002208028223 */ /* 0x000fe20000010002 */
[----:B------:R-:W-:Y:S01]  /*4040*/  @!P0 SHF.L.U32 R41, R14, 0x10, RZ ;  /* 0x000000100e298819 */ /* 0x000fe200000006ff */
[C---:B------:R-:W-:Y:S01]  /*4050*/  @!P0 IMAD.U32 R34, R42.reuse, 0x10000, RZ ;  /* 0x000100002a228824 */ /* 0x040fe200078e00ff */
[----:B------:R-:W-:Y:S01]  /*4060*/  @!P0 LOP3.LUT R42, R42, 0xffff0000, RZ, 0xc0, !PT ;  /* 0xffff00002a2a8812 */ /* 0x000fe200078ec0ff */
[----:B------:R-:W-:Y:S01]  /*4070*/  @!P0 IMAD.U32 R8, R9, 0x10000, RZ ;  /* 0x0001000009088824 */ /* 0x000fe200078e00ff */
[----:B------:R-:W-:Y:S01]  /*4080*/  @!P0 F2FP.BF16.PACK_AB R2, R2, R65 ;  /* 0x000000410202823e */ /* 0x000fe200000010ff */
[-C--:B------:R-:W-:Y:S01]  /*4090*/  @!P0 FMUL.FTZ R3, R3, R5.reuse ;  /* 0x0000000503038220 */ /* 0x080fe20000410000 */
[----:B------:R-:W-:Y:S01]  /*40a0*/  @!P0 LOP3.LUT R9, R9, 0xffff0000, RZ, 0xc0, !PT ;  /* 0xffff000009098812 */ /* 0x000fe200078ec0ff */
[----:B------:R-:W-:Y:S01]  /*40b0*/  @!P0 FFMA.FTZ R64, R40, R5, -R43 ;  /* 0x0000000528408223 */ /* 0x000fe2000001082b */
[C---:B------:R-:W-:Y:S01]  /*40c0*/  @!P0 LOP3.LUT R5, R15.reuse, 0xffff0000, RZ, 0xc0, !PT ;  /* 0xffff00000f058812 */ /* 0x040fe200078ec0ff */
[C---:B------:R-:W-:Y:S01]  /*40d0*/  @!P0 FMUL.FTZ R62, R4.reuse, R34 ;  /* 0x00000022043e8220 */ /* 0x040fe20000410000 */
        /* <DEDUP_REMOVED lines=17> */
.L_x_1834:
[----:B------:R-:W-:Y:S05]  /*41f0*/  BSYNC B0 ;  /* 0x0000000000007941 */ /* 0x000fea0003800000 */
.L_x_1833:
[----:B------:R-:W-:Y:S01]  /*4200*/  ISETP.GE.AND P0, PT, R29, c[0x0][0x1d4], PT ;  /* 0x000075001d007a0c */ /* 0x000fe20003f06270 */
[----:B------:R-:W-:Y:S01]  /*4210*/  @!UPT UIADD3 URZ, URZ, URZ, URZ ;  /* 0x0000003f3f3ff290 */ /* 0x000fe2000fffe03f */
[----:B------:R-:W-:Y:S11]  /*4220*/  BSSY B0, `(.L_x_1835) ;  /* 0x0000037000007945 */ /* 0x000ff60003800000 */
[----:B------:R-:W-:-:S05]  /*4230*/  @P0 BRA `(.L_x_1836) ;  /* 0x0000035000000947 */ /* 0x000fca0003800000 */
[----:B------:R-:W-:Y:S01]  /*4240*/  IADD3 R2, R106, 0x10, RZ ;  /* 0x000000106a027810 */ /* 0x000fe20007ffe0ff */
[----:B-1----:R-:W1:Y:S03]  /*4250*/  LDS.128 R12, [R86+0xc000] ;  /* 0x00c00000560c7984 */ /* 0x002e660000000c00 */
[----:B------:R-:W-:Y:S11]  /*4260*/  ISETP.GE.AND P0, PT, R2, c[0x0][0x27c], PT ;  /* 0x00009f0002007a0c */ /* 0x000ff60003f06270 */
[----:B------:R-:W-:Y:S02]  /*4270*/  @!UPT UIADD3 URZ, URZ, URZ, URZ ;  /* 0x0000003f3f3ff290 */ /* 0x000fe4000fffe03f */
[----:B------:R-:W-:Y:S02]  /*4280*/  @!P0 SHF.R.U64 R4, R44, 0x10, R45 ;  /* 0x000000102c048819 */ /* 0x000fe4000000122d */
[--C-:B------:R-:W-:Y:S02]  /*4290*/  @!P0 SHF.R.U64 R2, R6, 0x10, R7.reuse ;  /* 0x0000001006028819 */ /* 0x100fe40000001207 */
[----:B------:R-:W-:Y:S02]  /*42a0*/  @!P0 SHF.R.U32.HI R6, RZ, 0x10, R7 ;  /* 0x00000010ff068819 */ /* 0x000fe40000011607 */
[----:B------:R-:W-:Y:S02]  /*42b0*/  @!P0 PRMT R4, R52, 0x5410, R4 ;  /* 0x0000541034048816 */ /* 0x000fe40000000004 */
[C---:B------:R-:W-:Y:S02]  /*42c0*/  @!P0 PRMT R2, R26.reuse, 0x5432, R2 ;  /* 0x000054321a028816 */ /* 0x040fe40000000002 */
[----:B------:R-:W-:Y:S01]  /*42d0*/  @!P0 PRMT R7, R26, 0x5410, R6 ;  /* 0x000054101a078816 */ /* 0x000fe20000000006 */
[C---:B------:R-:W-:Y:S01]  /*42e0*/  @!P0 IMAD.U32 R8, R4.reuse, 0x10000, RZ ;  /* 0x0001000004088824 */ /* 0x040fe200078e00ff */
[----:B------:R-:W-:Y:S01]  /*42f0*/  @!P0 LOP3.LUT R26, R4, 0xffff0000, RZ, 0xc0, !PT ;  /* 0xffff0000041a8812 */ /* 0x000fe200078ec0ff */
[C---:B------:R-:W-:Y:S01]  /*4300*/  @!P0 IMAD.U32 R5, R2.reuse, 0x10000, RZ ;  /* 0x0001000002058824 */ /* 0x040fe200078e00ff */
[----:B------:R-:W-:Y:S02]  /*4310*/  @!P0 SHF.R.U32.HI R39, RZ, 0x10, R45 ;  /* 0x00000010ff278819 */ /* 0x000fe4000001162d */
[----:B------:R-:W-:Y:S02]  /*4320*/  @!P0 LOP3.LUT R4, R2, 0xffff0000, RZ, 0xc0, !PT ;  /* 0xffff000002048812 */ /* 0x000fe400078ec0ff */
[----:B------:R-:W-:Y:S01]  /*4330*/  @!P0 PRMT R39, R52, 0x5432, R39 ;  /* 0x0000543234278816 */ /* 0x000fe20000000027 */
[C---:B-1----:R-:W-:Y:S01]  /*4340*/  @!P0 IMAD.U32 R9, R12.reuse, 0x10000, RZ ;  /* 0x000100000c098824 */ /* 0x042fe200078e00ff */
[C---:B------:R-:W-:Y:S02]  /*4350*/  @!P0 LOP3.LUT R6, R13.reuse, 0xffff0000, RZ, 0xc0, !PT ;  /* 0xffff00000d068812 */ /* 0x040fe400078ec0ff */
[----:B------:R-:W-:Y:S02]  /*4360*/  @!P0 LOP3.LUT R3, R12, 0xffff0000, RZ, 0xc0, !PT ;  /* 0xffff00000c038812 */ /* 0x000fe400078ec0ff */
[----:B------:R-:W-:Y:S01]  /*4370*/  @!P0 SHF.L.U32 R34, R13, 0x10, RZ ;  /* 0x000000100d228819 */ /* 0x000fe200000006ff */
[C---:B------:R-:W-:Y:S02]  /*4380*/  @!P0 FMUL.FTZ R41, R6.reuse, R26 ;  /* 0x0000001a06298220 */ /* 0x040fe40000410000 */
[C---:B------:R-:W-:Y:S02]  /*4390*/  @!P0 FMUL.FTZ R2, R3.reuse, R5 ;  /* 0x0000000503028220 */ /* 0x040fe40000410000 */
[----:B------:R-:W-:Y:S02]  /*43a0*/  @!P0 FMUL.FTZ R40, R3, R8 ;  /* 0x0000000803288220 */ /* 0x000fe40000410000 */
[-C--:B------:R-:W-:Y:S01]  /*43b0*/  @!P0 FMUL.FTZ R3, R6, R4.reuse ;  /* 0x0000000406038220 */ /* 0x080fe20000410000 */
[----:B------:R-:W-:Y:S01]  /*43c0*/  @!P0 LOP3.LUT R6, R15, 0xffff0000, RZ, 0xc0, !PT ;  /* 0xffff00000f068812 */ /* 0x000fe200078ec0ff */
[----:B------:R-:W-:Y:S01]  /*43d0*/  @!P0 FFMA.FTZ R43, R34, R4, -R41 ;  /* 0x00000004222b8223 */ /* 0x000fe20000010829 */
[----:B------:R-:W-:Y:S01]  /*43e0*/  @!P0 LOP3.LUT R4, R14, 0xffff0000, RZ, 0xc0, !PT ;  /* 0xffff00000e048812 */ /* 0x000fe200078ec0ff */
[----:B------:R-:W-:Y:S02]  /*43f0*/  @!P0 FFMA.FTZ R2, R8, R9, R2 ;  /* 0x0000000908028223 */ /* 0x000fe40000010002 */
[C---:B------:R-:W-:Y:S01]  /*4400*/  @!P0 IMAD.U32 R8, R39.reuse, 0x10000, RZ ;  /* 0x0001000027088824 */ /* 0x040fe200078e00ff */
[----:B------:R-:W-:Y:S01]  /*4410*/  @!P0 LOP3.LUT R39, R39, 0xffff0000, RZ, 0xc0, !PT ;  /* 0xffff000027278812 */ /* 0x000fe200078ec0ff */
[----:B------:R-:W-:Y:S01]  /*4420*/  @!P0 FFMA.FTZ R44, R9, R5, -R40 ;  /* 0x00000005092c8223 */ /* 0x000fe20000010828 */
[C---:B------:R-:W-:Y:S01]  /*4430*/  @!P0 SHF.L.U32 R5, R7.reuse, 0x10, RZ ;  /* 0x0000001007058819 */ /* 0x040fe200000006ff */
[----:B------:R-:W-:Y:S01]  /*4440*/  @!P0 IMAD.U32 R9, R14, 0x10000, RZ ;  /* 0x000100000e098824 */ /* 0x000fe200078e00ff */
[----:B------:R-:W-:Y:S01]  /*4450*/  @!P0 LOP3.LUT R7, R7, 0xffff0000, RZ, 0xc0, !PT ;  /* 0xffff000007078812 */ /* 0x000fe200078ec0ff */
[----:B------:R-:W-:Y:S01]  /*4460*/  @!P0 FMUL.FTZ R41, R4, R8 ;  /* 0x0000000804298220 */ /* 0x000fe20000410000 */
[----:B------:R-:W-:Y:S01]  /*4470*/  @!P0 F2FP.BF16.PACK_AB R2, R2, R44 ;  /* 0x0000002c0202823e */ /* 0x000fe200000010ff */
[----:B------:R-:W-:Y:S02]  /*4480*/  @!P0 FMUL.FTZ R4, R4, R5 ;  /* 0x0000000504048220 */ /* 0x000fe40000410000 */
[----:B------:R-:W-:Y:S02]  /*4490*/  @!P0 IMAD.U32 R40, R15, 0x10000, RZ ;  /* 0x000100000f288824 */ /* 0x000fe400078e00ff */
[C---:B------:R-:W-:Y:S02]  /*44a0*/  @!P0 FMUL.FTZ R42, R6.reuse, R39 ;  /* 0x00000027062a8220 */ /* 0x040fe40000410000 */
[----:B------:R-:W-:Y:S02]  /*44b0*/  @!P0 FFMA.FTZ R41, R9, R5, -R41 ;  /* 0x0000000509298223 */ /* 0x000fe40000010829 */
[----:B------:R-:W-:Y:S02]  /*44c0*/  @!P0 FMUL.FTZ R5, R6, R7 ;  /* 0x0000000706058220 */ /* 0x000fe40000410000 */
[----:B------:R-:W-:Y:S02]  /*44d0*/  @!P0 FFMA.FTZ R3, R26, R34, R3 ;  /* 0x000000221a038223 */ /* 0x000fe40000010003 */
[----:B------:R-:W-:Y:S02]  /*44e0*/  @!P0 FFMA.FTZ R4, R8, R9, R4 ;  /* 0x0000000908048223 */ /* 0x000fe40000010004 */
        /* <DEDUP_REMOVED lines=10> */
.L_x_1836:
[----:B------:R-:W-:Y:S05]  /*4590*/  BSYNC B0 ;  /* 0x0000000000007941 */ /* 0x000fea0003800000 */
.L_x_1835:
        /* <DEDUP_REMOVED lines=10> */
[----:B------:R-:W-:Y:S02]  /*4640*/  @!P0 PRMT R16, R56, 0x5410, R4 ;  /* 0x0000541038108816 */ /* 0x000fe40000000004 */
[----:B------:R-:W-:Y:S02]  /*4650*/  @!P0 SHF.R.U32.HI R3, RZ, 0x10, R17 ;  /* 0x00000010ff038819 */ /* 0x000fe40000011611 */
[C---:B------:R-:W-:Y:S01]  /*4660*/  @!P0 PRMT R2, R27.reuse, 0x5432, R2 ;  /* 0x000054321b028816 */ /* 0x040fe20000000002 */
[C---:B------:R-:W-:Y:S01]  /*4670*/  @!P0 IMAD.U32 R8, R16.reuse, 0x10000, RZ ;  /* 0x0001000010088824 */ /* 0x040fe200078e00ff */
[----:B------:R-:W-:Y:S02]  /*4680*/  @!P0 LOP3.LUT R16, R16, 0xffff0000, RZ, 0xc0, !PT ;  /* 0xffff000010108812 */ /* 0x000fe400078ec0ff */
[----:B------:R-:W-:Y:S01]  /*4690*/  @!P0 PRMT R7, R27, 0x5410, R3 ;  /* 0x000054101b078816 */ /* 0x000fe20000000003 */
        /* <DEDUP_REMOVED lines=24> */
[-C--:B------:R-:W-:Y:S02]  /*4820*/  @!P0 FMUL.FTZ R4, R4, R5.reuse ;  /* 0x0000000504048220 */ /* 0x080fe40000410000 */
        /* <DEDUP_REMOVED lines=16> */
.L_x_1838:
[----:B------:R-:W-:Y:S05]  /*4930*/  BSYNC B0 ;  /* 0x0000000000007941 */ /* 0x000fea0003800000 */
.L_x_1837:
[----:B------:R-:W-:Y:S01]  /*4940*/  IADD3 R2, R24, 0x60, RZ ;  /* 0x0000006018027810 */ /* 0x000fe20007ffe0ff */
[----:B------:R-:W-:Y:S03]  /*4950*/  BSSY B0, `(.L_x_1839) ;  /* 0x0000039000007945 */ /* 0x000fe60003800000 */
[----:B------:R-:W-:Y:S11]  /*4960*/  ISETP.GE.AND P0, PT, R2, c[0x0][0x1d4], PT ;  /* 0x0000750002007a0c */ /* 0x000ff60003f06270 */
[----:B------:R-:W-:Y:S02]  /*4970*/  @!UPT UIADD3 URZ, URZ, URZ, URZ ;  /* 0x0000003f3f3ff290 */ /* 0x000fe4000fffe03f */
        /* <DEDUP_REMOVED lines=54> */
.L_x_1840:
[----:B------:R-:W-:Y:S05]  /*4ce0*/  BSYNC B0 ;  /* 0x0000000000007941 */ /* 0x000fea0003800000 */
.L_x_1839:
        /* <DEDUP_REMOVED lines=13> */
[----:B------:R-:W-:Y:S01]  /*4dc0*/  @!P0 PRMT R2, R32, 0x5432, R2 ;  /* 0x0000543220028816 */ /* 0x000fe20000000002 */
        /* <DEDUP_REMOVED lines=44> */
.L_x_1842:
[----:B------:R-:W-:Y:S05]  /*5090*/  BSYNC B0 ;  /* 0x0000000000007941 */ /* 0x000fea0003800000 */
.L_x_1841:
[----:B------:R-:W-:Y:S04]  /*50a0*/  IADD3 R2, R24, 0xa0, RZ ;  /* 0x000000a018027810 */ /* 0x000fe80007ffe0ff */
        /* <DEDUP_REMOVED lines=57> */
.L_x_1829:
        /* <DEDUP_REMOVED lines=47> */
.L_x_1844:
[----:B------:R-:W-:Y:S05]  /*5730*/  BSYNC B0 ;  /* 0x0000000000007941 */ /* 0x000fea0003800000 */
.L_x_1843:
[----:B------:R-:W-:Y:S04]  /*5740*/  IADD3 R83, P0, R150, R12, RZ ;  /* 0x0000000c96537210 */ /* 0x000fe80007f1e0ff */
[----:B------:R-:W-:Y:S01]  /*5750*/  IADD3.X R82, R26, R132, RZ, P0, !PT ;  /* 0x000000841a527210 */ /* 0x000fe200007fe4ff */
[----:B------:R-:W-:-:S05]  /*5760*/  @P1 BRA `(.L_x_1832) ;  /* 0x00001cf000001947 */ /* 0x000fca0003800000 */
[----:B-1---5:R-:W-:Y:S01]  /*5770*/  MOV R2, R21 ;  /* 0x0000001500027202 */ /* 0x022fe20000000f00 */
[----:B------:R-:W-:Y:S01]  /*5780*/  IMAD.MOV.U32 R9, RZ, RZ, R22 ;  /* 0x000000ffff097224 */ /* 0x000fe200078e0016 */
[----:B------:R-:W-:Y:S01]  /*5790*/  ISETP.GE.AND P0, PT, R24, c[0x0][0x1d4], PT ;  /* 0x0000750018007a0c */ /* 0x000fe20003f06270 */
[----:B------:R-:W-:Y:S01]  /*57a0*/  IMAD.MOV.U32 R8, RZ, RZ, R23 ;  /* 0x000000ffff087224 */ /* 0x000fe200078e0017 */
[----:B------:R-:W-:Y:S01]  /*57b0*/  IADD3 R136, -R137, c[0x0][0x1d4], RZ ;  /* 0x0000750089887a10 */ /* 0x000fe20007ffe1ff */
[----:B------:R-:W-:Y:S01]  /*57c0*/  IMAD.MOV.U32 R3, RZ, RZ, R20 ;  /* 0x000000ffff037224 */ /* 0x000fe200078e0014 */
[----:B------:R-:W-:Y:S01]  /*57d0*/  BSSY B0, `(.L_x_1845) ;  /* 0x00000a0000007945 */ /* 0x000fe20003800000 */
[----:B------:R-:W-:Y:S01]  /*57e0*/  IMAD R70, R38, 0x3000, RZ ;  /* 0x0000300026467824 */ /* 0x000fe200078e02ff */
        /* <DEDUP_REMOVED lines=21> */
[----:B------:R-:W-:Y:S01]  /*5940*/  ISETP.NE.AND P2, PT, R133, RZ, PT ;  /* 0x000000ff8500720c */ /* 0x000fe20003f45270 */
[----:B------:R-:W-:Y:S01]  /*5950*/  IMAD.MOV.U32 R39, RZ, RZ, R42 ;  /* 0x000000ffff277224 */ /* 0x000fe200078e002a */
[----:B------:R-:W-:Y:S01]  /*5960*/  IADD3 R9, P1, P0, R88, R83, R115 ;  /* 0x0000005358097210 */ /* 0x000fe2000783e073 */
[----:B------:R-:W-:Y:S01]  /*5970*/  IMAD.MOV.U32 R45, RZ, RZ, R40 ;  /* 0x000000ffff2d7224 */ /* 0x000fe200078e0028 */
[----:B------:R-:W-:Y:S02]  /*5980*/  SEL R2, R137, R136, !P2 ;  /* 0x0000008889027207 */ /* 0x000fe40005000000 */
[----:B------:R-:W-:Y:S02]  /*5990*/  IADD3.X R13, R90, R82, R120, P1, P0 ;  /* 0x000000525a0d7210 */ /* 0x000fe40000fe0478 */
[----:B------:R-:W-:Y:S02]  /*59a0*/  SHF.R.S32.HI R3, RZ, 0x1f, R2 ;  /* 0x0000001fff037819 */ /* 0x000fe40000011402 */
[----:B------:R-:W-:Y:S02]  /*59b0*/  MOV R47, R41 ;  /* 0x00000029002f7202 */ /* 0x000fe40000000f00 */
[----:B------:R-:W-:Y:S04]  /*59c0*/  LEA.HI R3, R3, R2, RZ, 0x4 ;  /* 0x0000000203037211 */ /* 0x000fe800078f20ff */
[----:B------:R-:W-:Y:S05]  /*59d0*/  LEA.HI.SX32 R3, R3, R127, 0x1c ;  /* 0x0000007f03037211 */ /* 0x000fea00078fe2ff */
[----:B------:R-:W-:Y:S05]  /*59e0*/  IMAD.SHL.U32 R2, R3, 0x8, RZ ;  /* 0x0000000803027824 */ /* 0x000fea00078e00ff */
[----:B------:R-:W-:Y:S11]  /*59f0*/  ISETP.GE.AND P1, PT, R2, c[0x0][0x1d4], PT ;  /* 0x0000750002007a0c */ /* 0x000ff60003f26270 */
[----:B------:R-:W-:Y:S02]  /*5a00*/  @!UPT UIADD3 URZ, URZ, URZ, URZ ;  /* 0x0000003f3f3ff290 */ /* 0x000fe4000fffe03f */
[--C-:B------:R-:W-:Y:S02]  /*5a10*/  @!P1 SHF.R.S32.HI R12, RZ, 0x1f, R2.reuse ;  /* 0x0000001fff0c9819 */ /* 0x100fe40000011402 */
[----:B------:R-:W-:Y:S04]  /*5a20*/  @!P1 IADD3 R8, P2, P0, R88, R83, R2 ;  /* 0x0000005358089210 */ /* 0x000fe8000785e002 */
[----:B------:R-:W-:Y:S02]  /*5a30*/  @!P1 IADD3.X R12, R90, R82, R12, P2, P0 ;  /* 0x000000525a0c9210 */ /* 0x000fe400017e040c */
[C---:B------:R-:W-:Y:S04]  /*5a40*/  LEA R78, P0, R9.reuse, c[0x0][0x1c8], 0x1 ;  /* 0x00007200094e7a11 */ /* 0x040fe800078008ff */
[----:B------:R-:W-:Y:S01]  /*5a50*/  LEA.HI.X R79, R9, c[0x0][0x1cc], R13, 0x1, P0 ;  /* 0x00007300094f7a11 */ /* 0x000fe200000f0c0d */
[----:B------:R-:W-:Y:S01]  /*5a60*/  IMAD.MOV.U32 R9, RZ, RZ, R4 ;  /* 0x000000ffff097224 */ /* 0x000fe200078e0004 */
[C---:B------:R-:W-:Y:S04]  /*5a70*/  @!P1 LEA R76, P0, R8.reuse, c[0x0][0x1c8], 0x1 ;  /* 0x00007200084c9a11 */ /* 0x040fe800078008ff */
[----:B------:R-:W-:Y:S02]  /*5a80*/  @!P1 LEA.HI.X R77, R8, c[0x0][0x1cc], R12, 0x1, P0 ;  /* 0x00007300084d9a11 */ /* 0x000fe400000f0c0c */
[----:B------:R-:W-:Y:S02]  /*5a90*/  SHF.R.S32.HI R8, RZ, 0x1f, R3 ;  /* 0x0000001fff087819 */ /* 0x000fe40000011403 */
[----:B------:R-:W-:Y:S02]  /*5aa0*/  ISETP.GE.AND P0, PT, R24, c[0x0][0x27c], PT ;  /* 0x00009f0018007a0c */ /* 0x000fe40003f06270 */
[----:B------:R-:W-:Y:S02]  /*5ab0*/  LEA.HI R3, R8, R3, RZ, 0x3 ;  /* 0x0000000308037211 */ /* 0x000fe400078f18ff */
[----:B------:R-:W-:Y:S03]  /*5ac0*/  LOP3.LUT R8, R91, 0x38, R2, 0xf8, !PT ;  /* 0x000000385b087812 */ /* 0x000fe600078ef802 */
[----:B------:R-:W-:Y:S01]  /*5ad0*/  IMAD.SHL.U32 R2, R3, 0x200, RZ ;  /* 0x0000020003027824 */ /* 0x000fe200078e00ff */
[----:B------:R-:W-:Y:S01]  /*5ae0*/  LOP3.LUT R3, R8, R36, RZ, 0x3c, !PT ;  /* 0x0000002408037212 */ /* 0x000fe200078e3cff */
[----:B------:R-:W-:Y:S03]  /*5af0*/  IMAD.MOV.U32 R8, RZ, RZ, R5 ;  /* 0x000000ffff087224 */ /* 0x000fe600078e0005 */
[----:B------:R-:W-:Y:S02]  /*5b00*/  LOP3.LUT R2, R2, 0x7ffff000, RZ, 0xc0, !PT ;  /* 0x7ffff00002027812 */ /* 0x000fe400078ec0ff */
[----:B------:R-:W-:Y:S02]  /*5b10*/  @!P0 SHF.R.U64 R46, R40, 0x10, R41 ;  /* 0x00000010282e8819 */ /* 0x000fe40000001229 */
[----:B------:R-:W-:Y:S01]  /*5b20*/  IADD3 R2, R3, R2, R37 ;  /* 0x0000000203027210 */ /* 0x000fe20007ffe025 */
[----:B------:R-:W-:Y:S01]  /*5b30*/  IMAD.IADD R3, R130, 0x1, R70 ;  /* 0x0000000182037824 */ /* 0x000fe200078e0246 */
[----:B------:R-:W-:Y:S02]  /*5b40*/  @!P0 PRMT R45, R45, 0x5410, R46 ;  /* 0x000054102d2d8816 */ /* 0x000fe4000000002e */
[----:B------:R-:W-:Y:S01]  /*5b50*/  @!P0 SHF.R.U64 R40, R42, 0x10, R43 ;  /* 0x000000102a288819 */ /* 0x000fe2000000122b */
[----:B------:R-:W-:Y:S01]  /*5b60*/  IMAD.IADD R2, R70, 0x1, R2 ;  /* 0x0000000146027824 */ /* 0x000fe200078e0202 */
[----:B------:R-:W-:Y:S01]  /*5b70*/  @!P0 SHF.R.U32.HI R44, RZ, 0x10, R41 ;  /* 0x00000010ff2c8819 */ /* 0x000fe20000011629 */
[----:B------:R-:W-:Y:S01]  /*5b80*/  IMAD.SHL.U32 R3, R3, 0x2, RZ ;  /* 0x0000000203037824 */ /* 0x000fe200078e00ff */
[--C-:B------:R-:W-:Y:S01]  /*5b90*/  @!P0 SHF.R.U32.HI R27, RZ, 0x10, R43.reuse ;  /* 0x00000010ff1b8819 */ /* 0x100fe2000001162b */
[----:B------:R-:W-:Y:S01]  /*5ba0*/  IMAD.SHL.U32 R2, R2, 0x2, RZ ;  /* 0x0000000202027824 */ /* 0x000fe200078e00ff */
[----:B------:R-:W-:Y:S01]  /*5bb0*/  @!P0 PRMT R44, R47, 0x5410, R44 ;  /* 0x000054102f2c8816 */ /* 0x000fe2000000002c */
[----:B------:R-:W-:Y:S01]  /*5bc0*/  IMAD.MOV.U32 R41, RZ, RZ, R43 ;  /* 0x000000ffff297224 */ /* 0x000fe200078e002b */
[----:B------:R1:W2:Y:S01]  /*5bd0*/  LDS.128 R56, [R3+0xc100] ;  /* 0x00c1000003387984 */ /* 0x0002a20000000c00 */
[----:B------:R-:W-:Y:S02]  /*5be0*/  @!P0 PRMT R47, R39, 0x5410, R40 ;  /* 0x00005410272f8816 */ /* 0x000fe40000000028 */
[C---:B------:R-:W-:Y:S02]  /*5bf0*/  @!P0 LOP3.LUT R43, R44.reuse, 0xffff0000, RZ, 0xc0, !PT ;  /* 0xffff00002c2b8812 */ /* 0x040fe400078ec0ff */
[----:B------:R-:W-:Y:S01]  /*5c00*/  @!P0 PRMT R51, R41, 0x5410, R27 ;  /* 0x0000541029338816 */ /* 0x000fe2000000001b */
[----:B------:R-:W-:Y:S01]  /*5c10*/  @!P0 IMAD.U32 R41, R44, 0x10000, RZ ;  /* 0x000100002c298824 */ /* 0x000fe200078e00ff */
[--C-:B------:R-:W-:Y:S01]  /*5c20*/  @!P0 SHF.R.U64 R26, R4, 0x10, R5.reuse ;  /* 0x00000010041a8819 */ /* 0x100fe20000001205 */
[----:B------:R-:W-:Y:S01]  /*5c30*/  IMAD.MOV.U32 R4, RZ, RZ, R6 ;  /* 0x000000ffff047224 */ /* 0x000fe200078e0006 */
[----:B------:R3:W4:Y:S01]  /*5c40*/  LDS.128 R12, [R2+0xc100] ;  /* 0x00c10000020c7984 */ /* 0x0007220000000c00 */
[----:B------:R-:W-:Y:S02]  /*5c50*/  @!P0 SHF.R.U32.HI R5, RZ, 0x10, R5 ;  /* 0x00000010ff058819 */ /* 0x000fe40000011605 */
[--C-:B------:R-:W-:Y:S02]  /*5c60*/  @!P0 SHF.R.U64 R6, R6, 0x10, R7.reuse ;  /* 0x0000001006068819 */ /* 0x100fe40000001207 */
[----:B------:R-:W-:Y:S02]  /*5c70*/  @!P0 PRMT R9, R9, 0x5410, R26 ;  /* 0x0000541009098816 */ /* 0x000fe4000000001a */
[----:B------:R-:W-:Y:S02]  /*5c80*/  @!P0 PRMT R26, R4, 0x5410, R6 ;  /* 0x00005410041a8816 */ /* 0x000fe40000000006 */
[----:B------:R-:W-:Y:S01]  /*5c90*/  @!P0 SHF.L.U32 R6, R45, 0x10, RZ ;  /* 0x000000102d068819 */ /* 0x000fe200000006ff */
[----:B------:R-:W-:Y:S02]  /*5ca0*/  @!P0 IMAD.U32 R4, R9, 0x10000, RZ ;  /* 0x0001000009048824 */ /* 0x000fe400078e00ff */
[--C-:B-1----:R-:W-:Y:S01]  /*5cb0*/  IMAD.MOV.U32 R3, RZ, RZ, R7.reuse ;  /* 0x000000ffff037224 */ /* 0x102fe200078e0007 */
[----:B---3--:R-:W-:Y:S02]  /*5cc0*/  @!P0 SHF.R.U32.HI R2, RZ, 0x10, R7 ;  /* 0x00000010ff028819 */ /* 0x008fe40000011607 */
[----:B------:R-:W-:Y:S02]  /*5cd0*/  @!P0 PRMT R7, R8, 0x5410, R5 ;  /* 0x0000541008078816 */ /* 0x000fe40000000005 */
[----:B------:R-:W-:Y:S03]  /*5ce0*/  @!P0 PRMT R27, R3, 0x5410, R2 ;  /* 0x00005410031b8816 */ /* 0x000fe60000000002 */
[C---:B------:R-:W-:Y:S01]  /*5cf0*/  @!P0 IMAD.U32 R5, R7.reuse, 0x10000, RZ ;  /* 0x0001000007058824 */ /* 0x040fe200078e00ff */
[----:B------:R-:W-:Y:S01]  /*5d00*/  @!P0 LOP3.LUT R7, R7, 0xffff0000, RZ, 0xc0, !PT ;  /* 0xffff000007078812 */ /* 0x000fe200078ec0ff */
[----:B--2---:R-:W-:Y:S01]  /*5d10*/  @!P0 IMAD.U32 R8, R56, 0x10000, RZ ;  /* 0x0001000038088824 */ /* 0x004fe200078e00ff */
[C---:B------:R-:W-:Y:S01]  /*5d20*/  @!P0 SHF.L.U32 R42, R57.reuse, 0x10, RZ ;  /* 0x00000010392a8819 */ /* 0x040fe200000006ff */
[C---:B------:R-:W-:Y:S01]  /*5d30*/  @!P0 IMAD.U32 R46, R58.reuse, 0x10000, RZ ;  /* 0x000100003a2e8824 */ /* 0x040fe200078e00ff */
[----:B------:R-:W-:Y:S01]  /*5d40*/  @!P0 LOP3.LUT R44, R57, 0xffff0000, RZ, 0xc0, !PT ;  /* 0xffff0000392c8812 */ /* 0x000fe200078ec0ff */
[C---:B------:R-:W-:Y:S01]  /*5d50*/  @!P0 IMAD.U32 R50, R59.reuse, 0x10000, RZ ;  /* 0x000100003b328824 */ /* 0x040fe200078e00ff */
[----:B------:R-:W-:Y:S02]  /*5d60*/  @!P0 LOP3.LUT R48, R58, 0xffff0000, RZ, 0xc0, !PT ;  /* 0xffff00003a308812 */ /* 0x000fe400078ec0ff */
[----:B------:R-:W-:Y:S01]  /*5d70*/  @!P0 LOP3.LUT R52, R59, 0xffff0000, RZ, 0xc0, !PT ;  /* 0xffff00003b348812 */ /* 0x000fe200078ec0ff */
[----:B----4-:R-:W-:Y:S02]  /*5d80*/  @!P0 IMAD.U32 R2, R12, 0x10000, RZ ;  /* 0x000100000c028824 */ /* 0x010fe400078e00ff */
[----:B------:R-:W-:Y:S02]  /*5d90*/  @!P0 IMAD.U32 R3, R13, 0x10000, RZ ;  /* 0x000100000d038824 */ /* 0x000fe400078e00ff */
[C---:B------:R-:W-:Y:S02]  /*5da0*/  @!P0 FMUL.FTZ R39, R2.reuse, R6 ;  /* 0x0000000602278220 */ /* 0x040fe40000410000 */
[-C--:B------:R-:W-:Y:S02]  /*5db0*/  @!P0 FMUL.FTZ R2, R2, R4.reuse ;  /* 0x0000000402028220 */ /* 0x080fe40000410000 */
[----:B------:R-:W-:Y:S02]  /*5dc0*/  @!P0 FMUL.FTZ R40, R3, R41 ;  /* 0x0000002903288220 */ /* 0x000fe40000410000 */
[----:B------:R-:W-:Y:S01]  /*5dd0*/  @!P0 FFMA.FTZ R84, R8, R4, -R39 ;  /* 0x0000000408548223 */ /* 0x000fe20000010827 */
[----:B------:R-:W-:Y:S01]  /*5de0*/  @!P0 LOP3.LUT R39, R45, 0xffff0000, RZ, 0xc0, !PT ;  /* 0xffff00002d278812 */ /* 0x000fe200078ec0ff */
[----:B------:R-:W-:Y:S01]  /*5df0*/  @!P0 FFMA.FTZ R2, R6, R8, R2 ;  /* 0x0000000806028223 */ /* 0x000fe20000010002 */
[----:B------:R-:W-:Y:S01]  /*5e00*/  @!P0 LOP3.LUT R6, R12, 0xffff0000, RZ, 0xc0, !PT ;  /* 0xffff00000c068812 */ /* 0x000fe200078ec0ff */
[-C--:B------:R-:W-:Y:S01]  /*5e10*/  @!P0 FMUL.FTZ R4, R3, R5.reuse ;  /* 0x0000000503048220 */ /* 0x080fe20000410000 */
[----:B------:R-:W-:Y:S01]  /*5e20*/  @!P0 LOP3.LUT R3, R13, 0xffff0000, RZ, 0xc0, !PT ;  /* 0xffff00000d038812 */ /* 0x000fe200078ec0ff */
[----:B------:R-:W-:Y:S01]  /*5e30*/  @!P0 FFMA.FTZ R81, R42, R5, -R40 ;  /* 0x000000052a518223 */ /* 0x000fe20000010828 */
[----:B------:R-:W-:Y:S01]  /*5e40*/  @!P0 LOP3.LUT R40, R56, 0xffff0000, RZ, 0xc0, !PT ;  /* 0xffff000038288812 */ /* 0x000fe200078ec0ff */
[----:B------:R-:W-:Y:S01]  /*5e50*/  @!P0 FMUL.FTZ R45, R6, R39 ;  /* 0x00000027062d8220 */ /* 0x000fe20000410000 */
[----:B------:R-:W-:Y:S01]  /*5e60*/  @!P0 LOP3.LUT R8, R9, 0xffff0000, RZ, 0xc0, !PT ;  /* 0xffff000009088812 */ /* 0x000fe200078ec0ff */
[C---:B------:R-:W-:Y:S02]  /*5e70*/  @!P0 FMUL.FTZ R9, R3.reuse, R43 ;  /* 0x0000002b03098220 */ /* 0x040fe40000410000 */
[-C--:B------:R-:W-:Y:S02]  /*5e80*/  @!P0 FMUL.FTZ R5, R3, R7.reuse ;  /* 0x0000000703058220 */ /* 0x080fe40000410000 */
[----:B------:R-:W-:Y:S01]  /*5e90*/  @!P0 FFMA.FTZ R80, R44, R7, -R9 ;  /* 0x000000072c508223 */ /* 0x000fe20000010809 */
[----:B------:R-:W-:Y:S01]  /*5ea0*/  @!P0 LOP3.LUT R7, R14, 0xffff0000, RZ, 0xc0, !PT ;  /* 0xffff00000e078812 */ /* 0x000fe200078ec0ff */
[-C--:B------:R-:W-:Y:S01]  /*5eb0*/  @!P0 FFMA.FTZ R75, R40, R8.reuse, -R45 ;  /* 0x00000008284b8223 */ /* 0x080fe2000001082d */
[----:B------:R-:W-:Y:S01]  /*5ec0*/  @!P0 LOP3.LUT R9, R26, 0xffff0000, RZ, 0xc0, !PT ;  /* 0xffff00001a098812 */ /* 0x000fe200078ec0ff */
[C---:B------:R-:W-:Y:S01]  /*5ed0*/  @!P0 IMAD.U32 R45, R47.reuse, 0x10000, RZ ;  /* 0x000100002f2d8824 */ /* 0x040fe200078e00ff */
[----:B------:R-:W-:Y:S01]  /*5ee0*/  @!P0 LOP3.LUT R47, R47, 0xffff0000, RZ, 0xc0, !PT ;  /* 0xffff00002f2f8812 */ /* 0x000fe200078ec0ff */
[----:B------:R-:W-:Y:S02]  /*5ef0*/  @!P0 FMUL.FTZ R3, R6, R8 ;  /* 0x0000000806038220 */ /* 0x000fe40000410000 */
[----:B------:R-:W-:Y:S02]  /*5f00*/  @!P0 IMAD.U32 R6, R14, 0x10000, RZ ;  /* 0x000100000e068824 */ /* 0x000fe400078e00ff */
[----:B------:R-:W-:Y:S02]  /*5f10*/  @!P0 IMAD.U32 R8, R26, 0x10000, RZ ;  /* 0x000100001a088824 */ /* 0x000fe400078e00ff */
[C---:B------:R-:W-:Y:S02]  /*5f20*/  @!P0 FMUL.FTZ R26, R6.reuse, R45 ;  /* 0x0000002d061a8220 */ /* 0x040fe40000410000 */
[----:B------:R-:W-:Y:S02]  /*5f30*/  @!P0 FMUL.FTZ R49, R7, R47 ;  /* 0x0000002f07318220 */ /* 0x000fe40000410000 */
[-C--:B------:R-:W-:Y:S02]  /*5f40*/  @!P0 FMUL.FTZ R6, R6, R8.reuse ;  /* 0x0000000806068220 */ /* 0x080fe40000410000 */
[----:B------:R-:W-:Y:S01]  /*5f50*/  @!P0 FFMA.FTZ R74, R46, R8, -R26 ;  /* 0x000000082e4a8223 */ /* 0x000fe2000001081a */
[----:B------:R-:W-:Y:S01]  /*5f60*/  @!P0 SHF.L.U32 R8, R15, 0x10, RZ ;  /* 0x000000100f088819 */ /* 0x000fe200000006ff */
[-C--:B------:R-:W-:Y:S02]  /*5f70*/  @!P0 FMUL.FTZ R7, R7, R9.reuse ;  /* 0x0000000907078220 */ /* 0x080fe40000410000 */
[----:B------:R-:W-:Y:S01]  /*5f80*/  @!P0 FFMA.FTZ R73, R48, R9, -R49 ;  /* 0x0000000930498223 */ /* 0x000fe20000010831 */
[----:B------:R-:W-:Y:S01]  /*5f90*/  @!P0 LOP3.LUT R9, R15, 0xffff0000, RZ, 0xc0, !PT ;  /* 0xffff00000f098812 */ /* 0x000fe200078ec0ff */
[C---:B------:R-:W-:Y:S01]  /*5fa0*/  @!P0 IMAD.U32 R49, R51.reuse, 0x10000, RZ ;  /* 0x0001000033318824 */ /* 0x040fe200078e00ff */
[----:B------:R-:W-:Y:S01]  /*5fb0*/  @!P0 LOP3.LUT R51, R51, 0xffff0000, RZ, 0xc0, !PT ;  /* 0xffff000033338812 */ /* 0x000fe200078ec0ff */
[C---:B------:R-:W-:Y:S01]  /*5fc0*/  @!P0 IMAD.U32 R26, R27.reuse, 0x10000, RZ ;  /* 0x000100001b1a8824 */ /* 0x040fe200078e00ff */
[----:B------:R-:W-:Y:S01]  /*5fd0*/  @!P0 LOP3.LUT R27, R27, 0xffff0000, RZ, 0xc0, !PT ;  /* 0xffff00001b1b8812 */ /* 0x000fe200078ec0ff */
[----:B------:R-:W-:Y:S01]  /*5fe0*/  @!P0 FFMA.FTZ R3, R39, R40, R3 ;  /* 0x0000002827038223 */ /* 0x000fe20000010003 */
[----:B------:R-:W-:Y:S01]  /*5ff0*/  @!P0 F2FP.BF16.PACK_AB R40, R80, R81 ;  /* 0x000000515028823e */ /* 0x000fe200000010ff */
[----:B------:R-:W-:Y:S01]  /*6000*/  @!P0 FMUL.FTZ R71, R8, R49 ;  /* 0x0000003108478220 */ /* 0x000fe20000410000 */
[----:B------:R-:W-:Y:S01]  /*6010*/  @!P0 F2FP.BF16.PACK_AB R39, R75, R84 ;  /* 0x000000544b27823e */ /* 0x000fe200000010ff */
        /* <DEDUP_REMOVED lines=20> */
[----:B------:R-:W-:Y:S02]  /*6160*/  @!P0 IMAD.MOV.U32 R58, RZ, RZ, R27 ;  /* 0x000000ffff3a8224 */ /* 0x000fe400078e001b */
[----:B------:R-:W-:Y:S02]  /*6170*/  @!P0 IMAD.MOV.U32 R12, RZ, RZ, R2 ;  /* 0x000000ffff0c8224 */ /* 0x000fe400078e0002 */
[----:B------:R-:W-:Y:S01]  /*6180*/  @!P0 IMAD.MOV.U32 R13, RZ, RZ, R4 ;  /* 0x000000ffff0d8224 */ /* 0x000fe200078e0004 */
[----:B------:R1:W-:Y:S01]  /*6190*/  STG.E.128 [R78.64], R56 ;  /* 0x000000384e007986 */ /* 0x0003e2000c101d0e */
[----:B------:R-:W-:Y:S02]  /*61a0*/  @!P0 IMAD.MOV.U32 R14, RZ, RZ, R6 ;  /* 0x000000ffff0e8224 */ /* 0x000fe400078e0006 */
[----:B------:R-:W-:Y:S05]  /*61b0*/  @!P0 IMAD.MOV.U32 R15, RZ, RZ, R8 ;  /* 0x000000ffff0f8224 */ /* 0x000fea00078e0008 */
[----:B------:R1:W-:Y:S02]  /*61c0*/  @!P1 STG.E.128 [R76.64], R12 ;  /* 0x0000000c4c009986 */ /* 0x0003e4000c101d0e */
.L_x_1846:
[----:B------:R-:W-:Y:S05]  /*61d0*/  BSYNC B0 ;  /* 0x0000000000007941 */ /* 0x000fea0003800000 */
.L_x_1845:
[----:B------:R-:W-:Y:S01]  /*61e0*/  ISETP.GE.AND P0, PT, R29, c[0x0][0x1d4], PT ;  /* 0x000075001d007a0c */ /* 0x000fe20003f06270 */
[----:B------:R-:W-:Y:S01]  /*61f0*/  @!UPT UIADD3 URZ, URZ, URZ, URZ ;  /* 0x0000003f3f3ff290 */ /* 0x000fe2000fffe03f */
[----:B------:R-:W-:Y:S11]  /*6200*/  BSSY B0, `(.L_x_1847) ;  /* 0x0000082000007945 */ /* 0x000ff60003800000 */
[----:B------:R-:W-:-:S05]  /*6210*/  @P0 BRA `(.L_x_1848) ;  /* 0x0000080000000947 */ /* 0x000fca0003800000 */
[----:B------:R-:W-:Y:S02]  /*6220*/  SEL R2, R137, R136, !P6 ;  /* 0x0000008889027207 */ /* 0x000fe40007000000 */
[-C--:B------:R-:W-:Y:S02]  /*6230*/  IADD3 R5, P1, P0, R88, R83.reuse, R114 ;  /* 0x0000005358057210 */ /* 0x080fe4000783e072 */
[----:B------:R-:W-:Y:S02]  /*6240*/  SHF.R.S32.HI R3, RZ, 0x1f, R2 ;  /* 0x0000001fff037819 */ /* 0x000fe40000011402 */
[----:B------:R-:W-:Y:S02]  /*6250*/  IADD3.X R7, R90, R82, R119, P1, P0 ;  /* 0x000000525a077210 */ /* 0x000fe40000fe0477 */
[----:B------:R-:W-:Y:S04]  /*6260*/  LEA.HI R3, R3, R2, RZ, 0x4 ;  /* 0x0000000203037211 */ /* 0x000fe800078f20ff */
[----:B------:R-:W-:Y:S05]  /*6270*/  LEA.HI.SX32 R3, R3, R124, 0x1c ;  /* 0x0000007c03037211 */ /* 0x000fea00078fe2ff */
[----:B------:R-:W-:Y:S05]  /*6280*/  IMAD.SHL.U32 R2, R3, 0x8, RZ ;  /* 0x0000000803027824 */ /* 0x000fea00078e00ff */
[----:B------:R-:W-:Y:S11]  /*6290*/  ISETP.GE.AND P1, PT, R2, c[0x0][0x1d4], PT ;  /* 0x0000750002007a0c */ /* 0x000ff60003f26270 */
[----:B------:R-:W-:Y:S02]  /*62a0*/  @!UPT UIADD3 URZ, URZ, URZ, URZ ;  /* 0x0000003f3f3ff290 */ /* 0x000fe4000fffe03f */
[--C-:B------:R-:W-:Y:S02]  /*62b0*/  @!P1 IADD3 R4, P2, P0, R88, R83, R2.reuse ;  /* 0x0000005358049210 */ /* 0x100fe4000785e002 */
[----:B------:R-:W-:Y:S04]  /*62c0*/  @!P1 SHF.R.S32.HI R6, RZ, 0x1f, R2 ;  /* 0x0000001fff069819 */ /* 0x000fe80000011402 */
[----:B------:R-:W-:Y:S02]  /*62d0*/  @!P1 IADD3.X R6, R90, R82, R6, P2, P0 ;  /* 0x000000525a069210 */ /* 0x000fe400017e0406 */
[C---:B------:R-:W-:Y:S04]  /*62e0*/  LEA R72, P0, R5.reuse, c[0x0][0x1c8], 0x1 ;  /* 0x0000720005487a11 */ /* 0x040fe800078008ff */
[----:B------:R-:W-:Y:S02]  /*62f0*/  LEA.HI.X R73, R5, c[0x0][0x1cc], R7, 0x1, P0 ;  /* 0x0000730005497a11 */ /* 0x000fe400000f0c07 */
[C---:B-1----:R-:W-:Y:S04]  /*6300*/  @!P1 LEA R58, P0, R4.reuse, c[0x0][0x1c8], 0x1 ;  /* 0x00007200043a9a11 */ /* 0x042fe800078008ff */
[----:B------:R-:W-:Y:S02]  /*6310*/  @!P1 LEA.HI.X R59, R4, c[0x0][0x1cc], R6, 0x1, P0 ;  /* 0x00007300043b9a11 */ /* 0x000fe400000f0c06 */
[----:B------:R-:W-:Y:S02]  /*6320*/  SHF.R.S32.HI R4, RZ, 0x1f, R3 ;  /* 0x0000001fff047819 */ /* 0x000fe40000011403 */
[----:B------:R-:W-:Y:S02]  /*6330*/  ISETP.GE.AND P0, PT, R29, c[0x0][0x27c], PT ;  /* 0x00009f001d007a0c */ /* 0x000fe40003f06270 */
[----:B------:R-:W-:Y:S02]  /*6340*/  LEA.HI R3, R4, R3, RZ, 0x3 ;  /* 0x0000000304037211 */ /* 0x000fe400078f18ff */
[----:B------:R-:W-:Y:S03]  /*6350*/  LOP3.LUT R4, R91, 0x38, R2, 0xf8, !PT ;  /* 0x000000385b047812 */ /* 0x000fe600078ef802 */
[----:B------:R-:W-:Y:S01]  /*6360*/  IMAD.SHL.U32 R2, R3, 0x200, RZ ;  /* 0x0000020003027824 */ /* 0x000fe200078e00ff */
[----:B------:R-:W-:Y:S04]  /*6370*/  LOP3.LUT R3, R4, R36, RZ, 0x3c, !PT ;  /* 0x0000002404037212 */ /* 0x000fe800078e3cff */
[----:B------:R-:W-:Y:S02]  /*6380*/  LOP3.LUT R2, R2, 0x7ffff000, RZ, 0xc0, !PT ;  /* 0x7ffff00002027812 */ /* 0x000fe400078ec0ff */
[----:B------:R-:W-:Y:S02]  /*6390*/  @!P0 SHF.R.U64 R4, R18, 0x10, R19 ;  /* 0x0000001012048819 */ /* 0x000fe40000001213 */
[----:B------:R-:W-:Y:S01]  /*63a0*/  IADD3 R2, R3, R2, R37 ;  /* 0x0000000203027210 */ /* 0x000fe20007ffe025 */
[----:B------:R-:W-:Y:S01]  /*63b0*/  IMAD.IADD R3, R129, 0x1, R70 ;  /* 0x0000000181037824 */ /* 0x000fe200078e0246 */
[----:B------:R-:W-:Y:S02]  /*63c0*/  @!P0 PRMT R8, R32, 0x5432, R4 ;  /* 0x0000543220088816 */ /* 0x000fe40000000004 */
[----:B------:R-:W-:Y:S01]  /*63d0*/  @!P0 SHF.R.U32.HI R6, RZ, 0x10, R17 ;  /* 0x00000010ff068819 */ /* 0x000fe20000011611 */
[----:B------:R-:W-:Y:S01]  /*63e0*/  IMAD.IADD R2, R70, 0x1, R2 ;  /* 0x0000000146027824 */ /* 0x000fe200078e0202 */
[--C-:B------:R-:W-:Y:S01]  /*63f0*/  @!P0 SHF.R.U64 R5, R60, 0x10, R61.reuse ;  /* 0x000000103c058819 */ /* 0x100fe2000000123d */
[----:B------:R-:W-:Y:S01]  /*6400*/  IMAD.SHL.U32 R3, R3, 0x2, RZ ;  /* 0x0000000203037824 */ /* 0x000fe200078e00ff */
[----:B------:R-:W-:Y:S01]  /*6410*/  @!P0 SHF.R.U32.HI R27, RZ, 0x10, R61 ;  /* 0x00000010ff1b8819 */ /* 0x000fe2000001163d */
[----:B------:R-:W-:Y:S01]  /*6420*/  IMAD.SHL.U32 R2, R2, 0x2, RZ ;  /* 0x0000000202027824 */ /* 0x000fe200078e00ff */
[C---:B------:R-:W-:Y:S02]  /*6430*/  @!P0 PRMT R5, R54.reuse, 0x5410, R5 ;  /* 0x0000541036058816 */ /* 0x040fe40000000005 */
[----:B------:R1:W2:Y:S01]  /*6440*/  LDS.128 R48, [R3+0xc100] ;  /* 0x00c1000003307984 */ /* 0x0002a20000000c00 */
[----:B------:R-:W-:Y:S02]  /*6450*/  @!P0 PRMT R27, R54, 0x5432, R27 ;  /* 0x00005432361b8816 */ /* 0x000fe4000000001b */
[C---:B------:R-:W-:Y:S01]  /*6460*/  @!P0 IMAD.U32 R9, R5.reuse, 0x10000, RZ ;  /* 0x0001000005098824 */ /* 0x040fe200078e00ff */
[----:B------:R-:W-:Y:S02]  /*6470*/  @!P0 LOP3.LUT R18, R5, 0xffff0000, RZ, 0xc0, !PT ;  /* 0xffff000005128812 */ /* 0x000fe400078ec0ff */
[----:B------:R-:W-:Y:S02]  /*6480*/  @!P0 PRMT R6, R31, 0x5410, R6 ;  /* 0x000054101f068816 */ /* 0x000fe40000000006 */
[----:B------:R3:W4:Y:S01]  /*6490*/  LDS.128 R12, [R2+0xc100] ;  /* 0x00c10000020c7984 */ /* 0x0007220000000c00 */
[--C-:B------:R-:W-:Y:S02]  /*64a0*/  @!P0 SHF.R.U64 R41, R62, 0x10, R63.reuse ;  /* 0x000000103e298819 */ /* 0x100fe4000000123f */
[----:B------:R-:W-:Y:S02]  /*64b0*/  @!P0 SHF.R.U32.HI R45, RZ, 0x10, R63 ;  /* 0x00000010ff2d8819 */ /* 0x000fe4000001163f */
[C---:B------:R-:W-:Y:S02]  /*64c0*/  @!P0 PRMT R41, R55.reuse, 0x5410, R41 ;  /* 0x0000541037298816 */ /* 0x040fe40000000029 */
[----:B------:R-:W-:Y:S03]  /*64d0*/  @!P0 PRMT R45, R55, 0x5432, R45 ;  /* 0x00005432372d8816 */ /* 0x000fe6000000002d */
[C---:B------:R-:W-:Y:S01]  /*64e0*/  @!P0 IMAD.U32 R39, R41.reuse, 0x10000, RZ ;  /* 0x0001000029278824 */ /* 0x040fe200078e00ff */
[----:B------:R-:W-:Y:S02]  /*64f0*/  @!P0 LOP3.LUT R41, R41, 0xffff0000, RZ, 0xc0, !PT ;  /* 0xffff000029298812 */ /* 0x000fe400078ec0ff */
[----:B-1----:R-:W-:Y:S02]  /*6500*/  @!P0 SHF.R.U32.HI R3, RZ, 0x10, R19 ;  /* 0x00000010ff038819 */ /* 0x002fe40000011613 */
[----:B---3--:R-:W-:Y:S02]  /*6510*/  @!P0 SHF.R.U64 R2, R16, 0x10, R17 ;  /* 0x0000001010028819 */ /* 0x008fe40000001211 */
[----:B------:R-:W-:Y:S02]  /*6520*/  @!P0 PRMT R16, R32, 0x5410, R3 ;  /* 0x0000541020108816 */ /* 0x000fe40000000003 */
[----:B------:R-:W-:Y:S02]  /*6530*/  @!P0 PRMT R2, R31, 0x5432, R2 ;  /* 0x000054321f028816 */ /* 0x000fe40000000002 */
[----:B------:R-:W-:Y:S02]  /*6540*/  @!P0 LOP3.LUT R31, R27, 0xffff0000, RZ, 0xc0, !PT ;  /* 0xffff00001b1f8812 */ /* 0x000fe400078ec0ff */
[C---:B------:R-:W-:Y:S01]  /*6550*/  @!P0 LOP3.LUT R5, R2.reuse, 0xffff0000, RZ, 0xc0, !PT ;  /* 0xffff000002058812 */ /* 0x040fe200078ec0ff */
[----:B------:R-:W-:Y:S02]  /*6560*/  @!P0 IMAD.U32 R7, R2, 0x10000, RZ ;  /* 0x0001000002078824 */ /* 0x000fe400078e00ff */
[C---:B--2---:R-:W-:Y:S01]  /*6570*/  @!P0 IMAD.U32 R17, R48.reuse, 0x10000, RZ ;  /* 0x0001000030118824 */ /* 0x044fe200078e00ff */
[----:B------:R-:W-:Y:S01]  /*6580*/  @!P0 LOP3.LUT R19, R48, 0xffff0000, RZ, 0xc0, !PT ;  /* 0xffff000030138812 */ /* 0x000fe200078ec0ff */
[C---:B------:R-:W-:Y:S01]  /*6590*/  @!P0 IMAD.U32 R40, R50.reuse, 0x10000, RZ ;  /* 0x0001000032288824 */ /* 0x040fe200078e00ff */
[----:B------:R-:W-:Y:S01]  /*65a0*/  @!P0 LOP3.LUT R32, R49, 0xffff0000, RZ, 0xc0, !PT ;  /* 0xffff000031208812 */ /* 0x000fe200078ec0ff */
[C---:B------:R-:W-:Y:S01]  /*65b0*/  @!P0 IMAD.U32 R44, R51.reuse, 0x10000, RZ ;  /* 0x00010000332c8824 */ /* 0x040fe200078e00ff */
[----:B------:R-:W-:Y:S01]  /*65c0*/  @!P0 LOP3.LUT R42, R50, 0xffff0000, RZ, 0xc0, !PT ;  /* 0xffff0000322a8812 */ /* 0x000fe200078ec0ff */
[C---:B----4-:R-:W-:Y:S01]  /*65d0*/  @!P0 IMAD.U32 R4, R12.reuse, 0x10000, RZ ;  /* 0x000100000c048824 */ /* 0x050fe200078e00ff */
[----:B------:R-:W-:Y:S02]  /*65e0*/  @!P0 LOP3.LUT R3, R12, 0xffff0000, RZ, 0xc0, !PT ;  /* 0xffff00000c038812 */ /* 0x000fe400078ec0ff */
[----:B------:R-:W-:Y:S01]  /*65f0*/  @!P0 LOP3.LUT R46, R51, 0xffff0000, RZ, 0xc0, !PT ;  /* 0xffff0000332e8812 */ /* 0x000fe200078ec0ff */
[C---:B------:R-:W-:Y:S02]  /*6600*/  @!P0 FMUL.FTZ R26, R4.reuse, R9 ;  /* 0x00000009041a8220 */ /* 0x040fe40000410000 */
[----:B------:R-:W-:Y:S02]  /*6610*/  @!P0 FMUL.FTZ R2, R4, R7 ;  /* 0x0000000704028220 */ /* 0x000fe40000410000 */
[C---:B------:R-:W-:Y:S02]  /*6620*/  @!P0 FMUL.FTZ R4, R3.reuse, R18 ;  /* 0x0000001203048220 */ /* 0x040fe40000410000 */
[-C--:B------:R-:W-:Y:S02]  /*6630*/  @!P0 FMUL.FTZ R3, R3, R5.reuse ;  /* 0x0000000503038220 */ /* 0x080fe40000410000 */
[----:B------:R-:W-:Y:S01]  /*6640*/  @!P0 FFMA.FTZ R60, R19, R5, -R4 ;  /* 0x00000005133c8223 */ /* 0x000fe20000010804 */
[----:B------:R-:W-:Y:S01]  /*6650*/  @!P0 LOP3.LUT R5, R13, 0xffff0000, RZ, 0xc0, !PT ;  /* 0xffff00000d058812 */ /* 0x000fe200078ec0ff */
[----:B------:R-:W-:Y:S02]  /*6660*/  @!P0 FFMA.FTZ R61, R17, R7, -R26 ;  /* 0x00000007113d8223 */ /* 0x000fe4000001081a */
[----:B------:R-:W-:Y:S02]  /*6670*/  @!P0 IMAD.U32 R26, R27, 0x10000, RZ ;  /* 0x000100001b1a8824 */ /* 0x000fe400078e00ff */
[----:B------:R-:W-:Y:S02]  /*6680*/  @!P0 IMAD.U32 R4, R13, 0x10000, RZ ;  /* 0x000100000d048824 */ /* 0x000fe400078e00ff */
[C---:B------:R-:W-:Y:S01]  /*6690*/  @!P0 IMAD.U32 R7, R6.reuse, 0x10000, RZ ;  /* 0x0001000006078824 */ /* 0x040fe200078e00ff */
[----:B------:R-:W-:Y:S01]  /*66a0*/  @!P0 LOP3.LUT R6, R6, 0xffff0000, RZ, 0xc0, !PT ;  /* 0xffff000006068812 */ /* 0x000fe200078ec0ff */
[----:B------:R-:W-:Y:S02]  /*66b0*/  @!P0 FFMA.FTZ R2, R9, R17, R2 ;  /* 0x0000001109028223 */ /* 0x000fe40000010002 */
[----:B------:R-:W-:Y:S02]  /*66c0*/  @!P0 IMAD.U32 R27, R49, 0x10000, RZ ;  /* 0x00010000311b8824 */ /* 0x000fe400078e00ff */
[C---:B------:R-:W-:Y:S02]  /*66d0*/  @!P0 FMUL.FTZ R9, R4.reuse, R26 ;  /* 0x0000001a04098220 */ /* 0x040fe40000410000 */
[----:B------:R-:W-:Y:S02]  /*66e0*/  @!P0 FMUL.FTZ R17, R5, R31 ;  /* 0x0000001f05118220 */ /* 0x000fe40000410000 */
[-C--:B------:R-:W-:Y:S02]  /*66f0*/  @!P0 FMUL.FTZ R4, R4, R7.reuse ;  /* 0x0000000704048220 */ /* 0x080fe40000410000 */
[----:B------:R-:W-:Y:S01]  /*6700*/  @!P0 FFMA.FTZ R57, R27, R7, -R9 ;  /* 0x000000071b398223 */ /* 0x000fe20000010809 */
[----:B------:R-:W-:Y:S01]  /*6710*/  @!P0 LOP3.LUT R7, R14, 0xffff0000, RZ, 0xc0, !PT ;  /* 0xffff00000e078812 */ /* 0x000fe200078ec0ff */
[-C--:B------:R-:W-:Y:S02]  /*6720*/  @!P0 FMUL.FTZ R5, R5, R6.reuse ;  /* 0x0000000605058220 */ /* 0x080fe40000410000 */
[----:B------:R-:W-:Y:S01]  /*6730*/  @!P0 FFMA.FTZ R56, R32, R6, -R17 ;  /* 0x0000000620388223 */ /* 0x000fe20000010811 */
[----:B------:R-:W-:Y:S01]  /*6740*/  @!P0 SHF.L.U32 R6, R14, 0x10, RZ ;  /* 0x000000100e068819 */ /* 0x000fe200000006ff */
[C---:B------:R-:W-:Y:S01]  /*6750*/  @!P0 IMAD.U32 R9, R8.reuse, 0x10000, RZ ;  /* 0x0001000008098824 */ /* 0x040fe200078e00ff */
[----:B------:R-:W-:Y:S01]  /*6760*/  @!P0 LOP3.LUT R8, R8, 0xffff0000, RZ, 0xc0, !PT ;  /* 0xffff000008088812 */ /* 0x000fe200078ec0ff */
[----:B------:R-:W-:Y:S02]  /*6770*/  @!P0 FMUL.FTZ R43, R7, R41 ;  /* 0x00000029072b8220 */ /* 0x000fe40000410000 */
[C---:B------:R-:W-:Y:S02]  /*6780*/  @!P0 FMUL.FTZ R17, R6.reuse, R39 ;  /* 0x0000002706118220 */ /* 0x040fe40000410000 */
[-C--:B------:R-:W-:Y:S02]  /*6790*/  @!P0 FMUL.FTZ R6, R6, R9.reuse ;  /* 0x0000000906068220 */ /* 0x080fe40000410000 */
        /* <DEDUP_REMOVED lines=9> */
[----:B------:R-:W-:Y:S02]  /*6830*/  @!P0 FMUL.FTZ R47, R8, R43 ;  /* 0x0000002b082f8220 */ /* 0x000fe40000410000 */
[----:B------:R-:W-:Y:S02]  /*6840*/  @!P0 FMUL.FTZ R52, R9, R45 ;  /* 0x0000002d09348220 */ /* 0x000fe40000410000 */
[----:B------:R-:W-:Y:S01]  /*6850*/  @!P0 FFMA.FTZ R3, R18, R19, R3 ;  /* 0x0000001312038223 */ /* 0x000fe20000010003 */
[----:B------:R-:W-:Y:S01]  /*6860*/  @!P0 F2FP.BF16.PACK_AB R18, R60, R61 ;  /* 0x0000003d3c12823e */ /* 0x000fe200000010ff */
[----:B------:R-:W-:Y:S01]  /*6870*/  @!P0 FFMA.FTZ R4, R26, R27, R4 ;  /* 0x0000001b1a048223 */ /* 0x000fe20000010004 */
[----:B------:R-:W-:Y:S01]  /*6880*/  @!P0 F2FP.BF16.PACK_AB R19, R56, R57 ;  /* 0x000000393813823e */ /* 0x000fe200000010ff */
[----:B------:R-:W-:Y:S01]  /*6890*/  @!P0 FFMA.FTZ R47, R44, R17, -R47 ;  /* 0x000000112c2f8223 */ /* 0x000fe2000001082f */
[----:B------:R-:W-:Y:S01]  /*68a0*/  @!P0 F2FP.BF16.PACK_AB R2, R3, R2 ;  /* 0x000000020302823e */ /* 0x000fe200000010ff */
[----:B------:R-:W-:Y:S01]  /*68b0*/  @!P0 FFMA.FTZ R52, R46, R16, -R52 ;  /* 0x000000102e348223 */ /* 0x000fe20000010834 */
[----:B------:R-:W-:Y:S01]  /*68c0*/  @!P0 MOV R49, R19 ;  /* 0x0000001300318202 */ /* 0x000fe20000000f00 */
[----:B------:R-:W-:Y:S02]  /*68d0*/  @!P0 FFMA.FTZ R5, R31, R32, R5 ;  /* 0x000000201f058223 */ /* 0x000fe40000010005 */
[----:B------:R-:W-:Y:S01]  /*68e0*/  @!P0 FMUL.FTZ R8, R8, R17 ;  /* 0x0000001108088220 */ /* 0x000fe20000410000 */
[----:B------:R-:W-:Y:S01]  /*68f0*/  @!P0 F2FP.BF16.PACK_AB R17, R54, R55 ;  /* 0x000000373611823e */ /* 0x000fe200000010ff */
        /* <DEDUP_REMOVED lines=18> */
.L_x_1848:
[----:B------:R-:W-:Y:S05]  /*6a20*/  BSYNC B0 ;  /* 0x0000000000007941 */ /* 0x000fea0003800000 */
.L_x_1847:
[----:B------:R-:W-:Y:S11]  /*6a30*/  ISETP.GE.AND P0, PT, R30, c[0x0][0x1d4], PT ;  /* 0x000075001e007a0c */ /* 0x000ff60003f06270 */
[----:B------:R-:W-:Y:S02]  /*6a40*/  @!UPT UIADD3 URZ, URZ, URZ, URZ ;  /* 0x0000003f3f3ff290 */ /* 0x000fe4000fffe03f */
[----:B------:R-:W-:-:S05]  /*6a50*/  @P0 BRA `(.L_x_1832) ;  /* 0x00000a0000000947 */ /* 0x000fca0003800000 */
[----:B------:R-:W-:Y:S02]  /*6a60*/  IADD3 R2, P1, P0, R88, R83, R104 ;  /* 0x0000005358027210 */ /* 0x000fe4000783e068 */
[----:B------:R-:W-:Y:S02]  /*6a70*/  ISETP.NE.AND P2, PT, R131, RZ, PT ;  /* 0x000000ff8300720c */ /* 0x000fe40003f45270 */
[----:B------:R-:W-:Y:S02]  /*6a80*/  IADD3.X R3, R90, R82, R118, P1, P0 ;  /* 0x000000525a037210 */ /* 0x000fe40000fe0476 */
[C---:B-1----:R-:W-:Y:S04]  /*6a90*/  LEA R56, P0, R2.reuse, c[0x0][0x1c8], 0x1 ;  /* 0x0000720002387a11 */ /* 0x042fe800078008ff */
[----:B------:R-:W-:Y:S02]  /*6aa0*/  LEA.HI.X R57, R2, c[0x0][0x1cc], R3, 0x1, P0 ;  /* 0x0000730002397a11 */ /* 0x000fe400000f0c03 */
[----:B------:R-:W-:Y:S02]  /*6ab0*/  SEL R2, R137, R136, !P2 ;  /* 0x0000008889027207 */ /* 0x000fe40005000000 */
[----:B------:R-:W-:Y:S02]  /*6ac0*/  ISETP.GE.AND P0, PT, R30, c[0x0][0x27c], PT ;  /* 0x00009f001e007a0c */ /* 0x000fe40003f06270 */
[----:B------:R-:W-:Y:S04]  /*6ad0*/  SHF.R.S32.HI R3, RZ, 0x1f, R2 ;  /* 0x0000001fff037819 */ /* 0x000fe80000011402 */
[----:B------:R-:W-:Y:S04]  /*6ae0*/  LEA.HI R2, R3, R2, RZ, 0x4 ;  /* 0x0000000203027211 */ /* 0x000fe800078f20ff */
[----:B------:R-:W-:Y:S03]  /*6af0*/  LEA.HI.SX32 R2, R2, R122, 0x1c ;  /* 0x0000007a02027211 */ /* 0x000fe600078fe2ff */
[--C-:B------:R-:W-:Y:S02]  /*6b00*/  @!P0 SHF.R.U64 R4, R22, 0x10, R23.reuse ;  /* 0x0000001016048819 */ /* 0x100fe40000001217 */
[----:B------:R-:W-:Y:S01]  /*6b10*/  IMAD.SHL.U32 R41, R2, 0x8, RZ ;  /* 0x0000000802297824 */ /* 0x000fe200078e00ff */
[----:B------:R-:W-:Y:S02]  /*6b20*/  SHF.R.S32.HI R3, RZ, 0x1f, R2 ;  /* 0x0000001fff037819 */ /* 0x000fe40000011402 */
[----:B------:R-:W-:Y:S02]  /*6b30*/  @!P0 SHF.R.U32.HI R5, RZ, 0x10, R23 ;  /* 0x00000010ff058819 */ /* 0x000fe40000011617 */
[----:B------:R-:W-:Y:S02]  /*6b40*/  LEA.HI R2, R3, R2, RZ, 0x3 ;  /* 0x0000000203027211 */ /* 0x000fe400078f18ff */
[C---:B------:R-:W-:Y:S02]  /*6b50*/  @!P0 PRMT R16, R34.reuse, 0x5432, R4 ;  /* 0x0000543222108816 */ /* 0x040fe40000000004 */
[----:B------:R-:W-:Y:S01]  /*6b60*/  @!P0 PRMT R8, R34, 0x5410, R5 ;  /* 0x0000541022088816 */ /* 0x000fe20000000005 */
[----:B------:R-:W-:Y:S01]  /*6b70*/  IMAD.SHL.U32 R2, R2, 0x200, RZ ;  /* 0x0000020002027824 */ /* 0x000fe200078e00ff */
[----:B------:R-:W-:Y:S02]  /*6b80*/  LOP3.LUT R3, R91, 0x38, R41, 0xf8, !PT ;  /* 0x000000385b037812 */ /* 0x000fe400078ef829 */
[----:B------:R-:W-:Y:S02]  /*6b90*/  @!P0 SHF.R.U64 R6, R64, 0x10, R65 ;  /* 0x0000001040068819 */ /* 0x000fe40000001241 */
[----:B------:R-:W-:Y:S02]  /*6ba0*/  LOP3.LUT R3, R3, R36, RZ, 0x3c, !PT ;  /* 0x0000002403037212 */ /* 0x000fe400078e3cff */
[----:B------:R-:W-:Y:S02]  /*6bb0*/  LOP3.LUT R2, R2, 0x7ffff000, RZ, 0xc0, !PT ;  /* 0x7ffff00002027812 */ /* 0x000fe400078ec0ff */
[----:B------:R-:W-:Y:S02]  /*6bc0*/  @!P0 PRMT R18, R68, 0x5410, R6 ;  /* 0x0000541044128816 */ /* 0x000fe40000000006 */
[----:B------:R-:W-:Y:S01]  /*6bd0*/  IADD3 R2, R3, R2, R37 ;  /* 0x0000000203027210 */ /* 0x000fe20007ffe025 */
[----:B------:R-:W-:Y:S01]  /*6be0*/  IMAD.IADD R3, R128, 0x1, R70 ;  /* 0x0000000180037824 */ /* 0x000fe200078e0246 */
[----:B------:R-:W-:Y:S02]  /*6bf0*/  @!P0 SHF.R.U64 R9, R66, 0x10, R67 ;  /* 0x0000001042098819 */ /* 0x000fe40000001243 */
[----:B------:R-:W-:Y:S01]  /*6c00*/  @!P0 SHF.R.U32.HI R7, RZ, 0x10, R65 ;  /* 0x00000010ff078819 */ /* 0x000fe20000011641 */
[----:B------:R-:W-:Y:S01]  /*6c10*/  IMAD.IADD R2, R70, 0x1, R2 ;  /* 0x0000000146027824 */ /* 0x000fe200078e0202 */
[----:B------:R-:W-:Y:S01]  /*6c20*/  @!P0 PRMT R31, R69, 0x5432, R9 ;  /* 0x00005432451f8816 */ /* 0x000fe20000000009 */
[----:B------:R-:W-:Y:S01]  /*6c30*/  IMAD.SHL.U32 R3, R3, 0x2, RZ ;  /* 0x0000000203037824 */ /* 0x000fe200078e00ff */
[----:B------:R-:W-:Y:S01]  /*6c40*/  @!P0 PRMT R22, R68, 0x5432, R7 ;  /* 0x0000543244168816 */ /* 0x000fe20000000007 */
[----:B------:R-:W-:Y:S01]  /*6c50*/  IMAD.SHL.U32 R2, R2, 0x2, RZ ;  /* 0x0000000202027824 */ /* 0x000fe200078e00ff */
[----:B------:R-:W-:Y:S01]  /*6c60*/  @!P0 SHF.R.U32.HI R39, RZ, 0x10, R67 ;  /* 0x00000010ff278819 */ /* 0x000fe20000011643 */
[C---:B------:R-:W-:Y:S01]  /*6c70*/  @!P0 IMAD.U32 R9, R18.reuse, 0x10000, RZ ;  /* 0x0001000012098824 */ /* 0x040fe200078e00ff */
[----:B------:R1:W2:Y:S01]  /*6c80*/  LDS.128 R44, [R3+0xc100] ;  /* 0x00c10000032c7984 */ /* 0x0002a20000000c00 */
[----:B------:R-:W-:Y:S02]  /*6c90*/  @!P0 LOP3.LUT R18, R18, 0xffff0000, RZ, 0xc0, !PT ;  /* 0xffff000012128812 */ /* 0x000fe400078ec0ff */
[----:B------:R-:W-:Y:S05]  /*6ca0*/  @!P0 PRMT R39, R69, 0x5410, R39 ;  /* 0x0000541045278816 */ /* 0x000fea0000000027 */
[----:B------:R3:W4:Y:S01]  /*6cb0*/  LDS.128 R12, [R2+0xc100] ;  /* 0x00c10000020c7984 */ /* 0x0007220000000c00 */
[----:B-1----:R-:W-:Y:S04]  /*6cc0*/  @!P0 SHF.R.U32.HI R3, RZ, 0x10, R21 ;  /* 0x00000010ff038819 */ /* 0x002fe80000011615 */
[C---:B------:R-:W-:Y:S02]  /*6cd0*/  @!P0 PRMT R6, R33.reuse, 0x5410, R3 ;  /* 0x0000541021068816 */ /* 0x040fe40000000003 */
[----:B---3--:R-:W-:Y:S04]  /*6ce0*/  @!P0 SHF.R.U64 R2, R20, 0x10, R21 ;  /* 0x0000001014028819 */ /* 0x008fe80000001215 */
[----:B------:R-:W-:Y:S01]  /*6cf0*/  @!P0 PRMT R2, R33, 0x5432, R2 ;  /* 0x0000543221028816 */ /* 0x000fe20000000002 */
[C---:B------:R-:W-:Y:S01]  /*6d00*/  @!P0 IMAD.U32 R33, R39.reuse, 0x10000, RZ ;  /* 0x0001000027218824 */ /* 0x040fe200078e00ff */
[----:B------:R-:W-:Y:S02]  /*6d10*/  @!P0 LOP3.LUT R39, R39, 0xffff0000, RZ, 0xc0, !PT ;  /* 0xffff000027278812 */ /* 0x000fe400078ec0ff */
[C---:B------:R-:W-:Y:S01]  /*6d20*/  @!P0 LOP3.LUT R5, R2.reuse, 0xffff0000, RZ, 0xc0, !PT ;  /* 0xffff000002058812 */ /* 0x040fe200078ec0ff */
[----:B------:R-:W-:Y:S02]  /*6d30*/  @!P0 IMAD.U32 R7, R2, 0x10000, RZ ;  /* 0x0001000002078824 */ /* 0x000fe400078e00ff */
[C---:B--2---:R-:W-:Y:S01]  /*6d40*/  @!P0 IMAD.U32 R17, R44.reuse, 0x10000, RZ ;  /* 0x000100002c118824 */ /* 0x044fe200078e00ff */
[----:B------:R-:W-:Y:S01]  /*6d50*/  @!P0 LOP3.LUT R19, R44, 0xffff0000, RZ, 0xc0, !PT ;  /* 0xffff00002c138812 */ /* 0x000fe200078ec0ff */
[----:B------:R-:W-:Y:S01]  /*6d60*/  @!P0 IMAD.U32 R34, R47, 0x10000, RZ ;  /* 0x000100002f228824 */ /* 0x000fe200078e00ff */
[C---:B------:R-:W-:Y:S02]  /*6d70*/  @!P0 LOP3.LUT R23, R45.reuse, 0xffff0000, RZ, 0xc0, !PT ;  /* 0xffff00002d178812 */ /* 0x040fe400078ec0ff */
[----:B------:R-:W-:Y:S02]  /*6d80*/  @!P0 SHF.L.U32 R21, R45, 0x10, RZ ;  /* 0x000000102d158819 */ /* 0x000fe400000006ff */
[----:B------:R-:W-:Y:S02]  /*6d90*/  @!P0 LOP3.LUT R40, R47, 0xffff0000, RZ, 0xc0, !PT ;  /* 0xffff00002f288812 */ /* 0x000fe400078ec0ff */
[----:B------:R-:W-:Y:S02]  /*6da0*/  @!P0 LOP3.LUT R32, R46, 0xffff0000, RZ, 0xc0, !PT ;  /* 0xffff00002e208812 */ /* 0x000fe400078ec0ff */
[C---:B----4-:R-:W-:Y:S02]  /*6db0*/  @!P0 SHF.L.U32 R4, R12.reuse, 0x10, RZ ;  /* 0x000000100c048819 */ /* 0x050fe400000006ff */
[----:B------:R-:W-:Y:S03]  /*6dc0*/  @!P0 LOP3.LUT R3, R12, 0xffff0000, RZ, 0xc0, !PT ;  /* 0xffff00000c038812 */ /* 0x000fe600078ec0ff */
[C---:B------:R-:W-:Y:S02]  /*6dd0*/  @!P0 FMUL.FTZ R20, R4.reuse, R9 ;  /* 0x0000000904148220 */ /* 0x040fe40000410000 */
[-C--:B------:R-:W-:Y:S02]  /*6de0*/  @!P0 FMUL.FTZ R2, R4, R7.reuse ;  /* 0x0000000704028220 */ /* 0x080fe40000410000 */
[----:B------:R-:W-:Y:S02]  /*6df0*/  @!P0 FMUL.FTZ R4, R3, R18 ;  /* 0x0000001203048220 */ /* 0x000fe40000410000 */
        /* <DEDUP_REMOVED lines=9> */
[----:B------:R-:W-:Y:S02]  /*6e90*/  @!P0 FFMA.FTZ R2, R9, R17, R2 ;  /* 0x0000001109028223 */ /* 0x000fe40000010002 */
[C---:B------:R-:W-:Y:S02]  /*6ea0*/  @!P0 FMUL.FTZ R17, R5.reuse, R22 ;  /* 0x0000001605118220 */ /* 0x040fe40000410000 */
[----:B------:R-:W-:Y:S02]  /*6eb0*/  @!P0 FMUL.FTZ R9, R4, R20 ;  /* 0x0000001404098220 */ /* 0x000fe40000410000 */
[-C--:B------:R-:W-:Y:S02]  /*6ec0*/  @!P0 FMUL.FTZ R5, R5, R6.reuse ;  /* 0x0000000605058220 */ /* 0x080fe40000410000 */
[----:B------:R-:W-:Y:S01]  /*6ed0*/  @!P0 FFMA.FTZ R50, R23, R6, -R17 ;  /* 0x0000000617328223 */ /* 0x000fe20000010811 */
[----:B------:R-:W-:Y:S01]  /*6ee0*/  @!P0 LOP3.LUT R17, R8, 0xffff0000, RZ, 0xc0, !PT ;  /* 0xffff000008118812 */ /* 0x000fe200078ec0ff */
[----:B------:R-:W-:Y:S02]  /*6ef0*/  @!P0 IMAD.U32 R6, R15, 0x10000, RZ ;  /* 0x000100000f068824 */ /* 0x000fe400078e00ff */
[-C--:B------:R-:W-:Y:S02]  /*6f00*/  @!P0 FMUL.FTZ R4, R4, R7.reuse ;  /* 0x0000000704048220 */ /* 0x080fe40000410000 */
[----:B------:R-:W-:Y:S01]  /*6f10*/  @!P0 FFMA.FTZ R51, R21, R7, -R9 ;  /* 0x0000000715338223 */ /* 0x000fe20000010809 */
[----:B------:R-:W-:Y:S01]  /*6f20*/  @!P0 LOP3.LUT R7, R15, 0xffff0000, RZ, 0xc0, !PT ;  /* 0xffff00000f078812 */ /* 0x000fe200078ec0ff */
[----:B------:R-:W-:Y:S02]  /*6f30*/  @!P0 IMAD.U32 R9, R8, 0x10000, RZ ;  /* 0x0001000008098824 */ /* 0x000fe400078e00ff */
[C---:B------:R-:W-:Y:S02]  /*6f40*/  @!P0 FMUL.FTZ R26, R6.reuse, R33 ;  /* 0x00000021061a8220 */ /* 0x040fe40000410000 */
[C---:B------:R-:W-:Y:S02]  /*6f50*/  @!P0 FMUL.FTZ R27, R7.reuse, R39 ;  /* 0x00000027071b8220 */ /* 0x040fe40000410000 */
[-C--:B------:R-:W-:Y:S01]  /*6f60*/  @!P0 FMUL.FTZ R8, R6, R9.reuse ;  /* 0x0000000906088220 */ /* 0x080fe20000410000 */
[----:B------:R-:W-:Y:S01]  /*6f70*/  @!P0 SHF.L.U32 R6, R14, 0x10, RZ ;  /* 0x000000100e068819 */ /* 0x000fe200000006ff */
[----:B------:R-:W-:Y:S02]  /*6f80*/  @!P0 FFMA.FTZ R49, R34, R9, -R26 ;  /* 0x0000000922318223 */ /* 0x000fe4000001081a */
[-C--:B------:R-:W-:Y:S01]  /*6f90*/  @!P0 FMUL.FTZ R9, R7, R17.reuse ;  /* 0x0000001107098220 */ /* 0x080fe20000410000 */
[----:B------:R-:W-:Y:S01]  /*6fa0*/  @!P0 LOP3.LUT R7, R14, 0xffff0000, RZ, 0xc0, !PT ;  /* 0xffff00000e078812 */ /* 0x000fe200078ec0ff */
[C---:B------:R-:W-:Y:S01]  /*6fb0*/  @!P0 IMAD.U32 R26, R31.reuse, 0x10000, RZ ;  /* 0x000100001f1a8824 */ /* 0x040fe200078e00ff */
[----:B------:R-:W-:Y:S01]  /*6fc0*/  @!P0 LOP3.LUT R31, R31, 0xffff0000, RZ, 0xc0, !PT ;  /* 0xffff00001f1f8812 */ /* 0x000fe200078ec0ff */
[----:B------:R-:W-:Y:S02]  /*6fd0*/  @!P0 FFMA.FTZ R48, R40, R17, -R27 ;  /* 0x0000001128308223 */ /* 0x000fe4000001081b */
[C---:B------:R-:W-:Y:S01]  /*6fe0*/  @!P0 IMAD.U32 R17, R16.reuse, 0x10000, RZ ;  /* 0x0001000010118824 */ /* 0x040fe200078e00ff */
[----:B------:R-:W-:Y:S01]  /*6ff0*/  @!P0 LOP3.LUT R16, R16, 0xffff0000, RZ, 0xc0, !PT ;  /* 0xffff000010108812 */ /* 0x000fe200078ec0ff */
[----:B------:R-:W-:Y:S02]  /*7000*/  @!P0 IMAD.U32 R27, R46, 0x10000, RZ ;  /* 0x000100002e1b8824 */ /* 0x000fe400078e00ff */
[----:B------:R-:W-:Y:S02]  /*7010*/  @!P0 FMUL.FTZ R42, R6, R26 ;  /* 0x0000001a062a8220 */ /* 0x000fe40000410000 */
[----:B------:R-:W-:Y:S02]  /*7020*/  @!P0 FMUL.FTZ R43, R7, R31 ;  /* 0x0000001f072b8220 */ /* 0x000fe40000410000 */
[----:B------:R-:W-:Y:S01]  /*7030*/  @!P0 FFMA.FTZ R3, R18, R19, R3 ;  /* 0x0000001312038223 */ /* 0x000fe20000010003 */
[----:B------:R-:W-:Y:S01]  /*7040*/  @!P0 F2FP.BF16.PACK_AB R18, R52, R54 ;  /* 0x000000363412823e */ /* 0x000fe200000010ff */
[----:B------:R-:W-:Y:S01]  /*7050*/  @!P0 FMUL.FTZ R6, R6, R17 ;  /* 0x0000001106068220 */ /* 0x000fe20000410000 */
[----:B------:R-:W-:Y:S01]  /*7060*/  @!P0 F2FP.BF16.PACK_AB R19, R50, R51 ;  /* 0x000000333213823e */ /* 0x000fe200000010ff */
[----:B------:R-:W-:Y:S01]  /*7070*/  @!P0 FFMA.FTZ R42, R27, R17, -R42 ;  /* 0x000000111b2a8223 */ /* 0x000fe2000001082a */
[----:B------:R-:W-:Y:S01]  /*7080*/  @!P0 F2FP.BF16.PACK_AB R17, R48, R49 ;  /* 0x000000313011823e */ /* 0x000fe200000010ff */
[----:B------:R-:W-:Y:S01]  /*7090*/  @!P0 FFMA.FTZ R43, R32, R16, -R43 ;  /* 0x00000010202b8223 */ /* 0x000fe2000001082b */
[----:B------:R-:W-:Y:S01]  /*70a0*/  @!P0 F2FP.BF16.PACK_AB R2, R3, R2 ;  /* 0x000000020302823e */ /* 0x000fe200000010ff */
[----:B------:R-:W-:Y:S01]  /*70b0*/  @!P0 FFMA.FTZ R4, R20, R21, R4 ;  /* 0x0000001514048223 */ /* 0x000fe20000010004 */
[----:B------:R-:W-:Y:S01]  /*70c0*/  @!P0 MOV R47, R17 ;  /* 0x00000011002f8202 */ /* 0x000fe20000000f00 */
[----:B------:R-:W-:Y:S01]  /*70d0*/  @!P0 FMUL.FTZ R7, R7, R16 ;  /* 0x0000001007078220 */ /* 0x000fe20000410000 */
[----:B------:R-:W-:Y:S01]  /*70e0*/  @!P0 F2FP.BF16.PACK_AB R16, R43, R42 ;  /* 0x0000002a2b10823e */ /* 0x000fe200000010ff */
[----:B------:R-:W-:Y:S02]  /*70f0*/  @!P0 FFMA.FTZ R5, R22, R23, R5 ;  /* 0x0000001716058223 */ /* 0x000fe40000010005 */
[----:B------:R-:W-:Y:S02]  /*7100*/  @!P0 FFMA.FTZ R6, R26, R27, R6 ;  /* 0x0000001b1a068223 */ /* 0x000fe40000010006 */
[----:B------:R-:W-:Y:S01]  /*7110*/  @!P0 FFMA.FTZ R7, R31, R32, R7 ;  /* 0x000000201f078223 */ /* 0x000fe20000010007 */
[----:B------:R-:W-:Y:S01]  /*7120*/  @!P0 F2FP.BF16.PACK_AB R4, R5, R4 ;  /* 0x000000040504823e */ /* 0x000fe200000010ff */
        /* <DEDUP_REMOVED lines=11> */
[----:B------:R-:W-:Y:S01]  /*71e0*/  @!P0 IMAD.MOV.U32 R15, RZ, RZ, R8 ;  /* 0x000000ffff0f8224 */ /* 0x000fe200078e0008 */
[----:B------:R-:W-:Y:S11]  /*71f0*/  ISETP.GE.AND P0, PT, R41, c[0x0][0x1d4], PT ;  /* 0x0000750029007a0c */ /* 0x000ff60003f06270 */
[----:B------:R-:W-:Y:S02]  /*7200*/  @!UPT UIADD3 URZ, URZ, URZ, URZ ;  /* 0x0000003f3f3ff290 */ /* 0x000fe4000fffe03f */
[----:B------:R-:W-:-:S05]  /*7210*/  @P0 BRA `(.L_x_1832) ;  /* 0x0000024000000947 */ /* 0x000fca0003800000 */
[--C-:B------:R-:W-:Y:S02]  /*7220*/  SHF.R.S32.HI R2, RZ, 0x1f, R41.reuse ;  /* 0x0000001fff027819 */ /* 0x100fe40000011429 */
[----:B------:R-:W-:Y:S04]  /*7230*/  IADD3 R3, P1, P0, R88, R83, R41 ;  /* 0x0000005358037210 */ /* 0x000fe8000783e029 */
[----:B------:R-:W-:Y:S02]  /*7240*/  IADD3.X R4, R90, R82, R2, P1, P0 ;  /* 0x000000525a047210 */ /* 0x000fe40000fe0402 */
[C---:B------:R-:W-:Y:S04]  /*7250*/  LEA R2, P0, R3.reuse, c[0x0][0x1c8], 0x1 ;  /* 0x0000720003027a11 */ /* 0x040fe800078008ff */
[----:B------:R-:W-:Y:S05]  /*7260*/  LEA.HI.X R3, R3, c[0x0][0x1cc], R4, 0x1, P0 ;  /* 0x0000730003037a11 */ /* 0x000fea00000f0c04 */
[----:B------:R2:W-:Y:S01]  /*7270*/  STG.E.128 [R2.64], R12 ;  /* 0x0000000c02007986 */ /* 0x0005e2000c101d0e */
[----:B------:R-:W-:-:S05]  /*7280*/  BRA `(.L_x_1832) ;  /* 0x000001d000007947 */ /* 0x000fca0003800000 */
.L_x_1828:
        /* <DEDUP_REMOVED lines=29> */
.L_x_1832:
[----:B------:R-:W-:Y:S05]  /*7460*/  BSYNC B1 ;  /* 0x0000000000017941 */ /* 0x000fea0003800000 */
.L_x_1827:
[C---:B------:R-:W-:Y:S01]  /*7470*/  ISETP.GT.AND P0, PT, R28.reuse, R35, PT ;  /* 0x000000231c00720c */ /* 0x040fe20003f04270 */
[----:B------:R-:W-:Y:S01]  /*7480*/  @!UPT UIADD3 URZ, URZ, URZ, URZ ;  /* 0x0000003f3f3ff290 */ /* 0x000fe2000fffe03f */
[----:B------:R-:W-:Y:S11]  /*7490*/  BSSY B0, `(.L_x_1849) ;  /* 0x0000043000007945 */ /* 0x000ff60003800000 */
[----:B-1---5:R-:W-:Y:S01]  /*74a0*/  @P0 IADD3 R4, R28, -0x1, RZ ;  /* 0xffffffff1c040810 */ /* 0x022fe20007ffe0ff */
[----:B--2---:R-:W-:Y:S02]  /*74b0*/  @P0 IMAD.MOV.U32 R2, RZ, RZ, R96 ;  /* 0x000000ffff020224 */ /* 0x004fe400078e0060 */
[----:B------:R-:W-:Y:S01]  /*74c0*/  @P0 IMAD.MOV.U32 R3, RZ, RZ, R116 ;  /* 0x000000ffff030224 */ /* 0x000fe200078e0074 */
[----:B------:R-:W-:Y:S01]  /*74d0*/  @P0 SHF.R.S32.HI R6, RZ, 0x1f, R4 ;  /* 0x0000001fff060819 */ /* 0x000fe20000011404 */
[----:B------:R-:W-:Y:S02]  /*74e0*/  @P0 IMAD R5, R140, R4, RZ ;  /* 0x000000048c050224 */ /* 0x000fe400078e02ff */
[-C--:B------:R-:W-:Y:S04]  /*74f0*/  @P0 IMAD.WIDE.U32 R2, R4, R147.reuse, R2 ;  /* 0x0000009304020225 */ /* 0x080fe800078e0002 */
[----:B------:R-:W-:Y:S04]  /*7500*/  @P0 IMAD R4, R6, R147, R5 ;  /* 0x0000009306040224 */ /* 0x000fe800078e0205 */
[----:B------:R-:W-:Y:S01]  /*7510*/  @P0 IMAD.IADD R3, R3, 0x1, R4 ;  /* 0x0000000103030824 */ /* 0x000fe200078e0204 */
[C---:B------:R-:W-:Y:S04]  /*7520*/  @P0 LEA R4, P1, R2.reuse, c[0x0][0x250], 0x1 ;  /* 0x0000940002040a11 */ /* 0x040fe800078208ff */
[----:B------:R-:W-:Y:S01]  /*7530*/  @P0 LEA.HI.X R5, R2, c[0x0][0x254], R3, 0x1, P1 ;  /* 0x0000950002050a11 */ /* 0x000fe200008f0c03 */
[C---:B------:R-:W-:Y:S01]  /*7540*/  @P0 IMAD R2, R53.reuse, 0x6000, R10 ;  /* 0x0000600035020824 */ /* 0x040fe200078e020a */
[C---:B------:R-:W-:Y:S02]  /*7550*/  @P0 LEA R6, P1, R148.reuse, R4, 0x1 ;  /* 0x0000000494060211 */ /* 0x040fe400078208ff */
[C---:B------:R-:W-:Y:S02]  /*7560*/  IADD3 R3, R53.reuse, 0x1, RZ ;  /* 0x0000000135037810 */ /* 0x040fe40007ffe0ff */
[----:B------:R-:W-:Y:S01]  /*7570*/  @!PT LDS RZ, [RZ] ;  /* 0x00000000fffff984 */ /* 0x000fe20000000800 */
[----:B------:R-:W-:Y:S01]  /*7580*/  @!PT LDS RZ, [RZ] ;  /* 0x00000000fffff984 */ /* 0x000fe20000000800 */
[----:B------:R-:W-:Y:S01]  /*7590*/  @!PT LDS RZ, [RZ] ;  /* 0x00000000fffff984 */ /* 0x000fe20000000800 */
[----:B------:R1:W-:Y:S01]  /*75a0*/  @P0 LDGSTS.E.BYPASS.LTC128B.128 [R2], [R4.64], !P5 ;  /* 0x0000000004020fae */ /* 0x0003e2000e901d4e */
[----:B------:R-:W-:Y:S02]  /*75b0*/  @P0 LEA.HI.X R7, R148, R5, R139, 0x1, P1 ;  /* 0x0000000594070211 */ /* 0x000fe400008f0c8b */
[----:B------:R-:W-:Y:S01]  /*75c0*/  ISETP.GE.AND P1, PT, R53, 0x1, PT ;  /* 0x000000013500780c */ /* 0x000fe20003f26270 */
[----:B------:R1:W-:Y:S03]  /*75d0*/  @P0 LDGSTS.E.BYPASS.LTC128B.128 [R2+0x2000], [R4.64+0x80], !P4 ;  /* 0x0200008004020fae */ /* 0x0003e6000e101d4e */
[----:B------:R-:W-:Y:S01]  /*75e0*/  SEL R53, R3, RZ, !P1 ;  /* 0x000000ff03357207 */ /* 0x000fe20004800000 */
[----:B------:R1:W-:Y:S04]  /*75f0*/  @P0 LDGSTS.E.BYPASS.LTC128B.128 [R2+0x4000], [R4.64+0x100], !P3 ;  /* 0x0400010004020fae */ /* 0x0003e8000d901d4e */
[----:B------:R1:W-:Y:S04]  /*7600*/  @P0 LDGSTS.E.BYPASS.LTC128B.128 [R2+0x1000], [R6.64], !P5 ;  /* 0x0100000006020fae */ /* 0x0003e8000e901d4e */
[----:B------:R1:W-:Y:S04]  /*7610*/  @P0 LDGSTS.E.BYPASS.LTC128B.128 [R2+0x3000], [R6.64+0x80], !P4 ;  /* 0x0300008006020fae */ /* 0x0003e8000e101d4e */
[----:B------:R1:W-:Y:S01]  /*7620*/  @P0 LDGSTS.E.BYPASS.LTC128B.128 [R2+0x5000], [R6.64+0x100], !P3 ;  /* 0x0500010006020fae */ /* 0x0003e2000d901d4e */
[----:B------:R-:W-:Y:S03]  /*7630*/  ISETP.GE.AND P0, PT, R214, R87, PT ;  /* 0x00000057d600720c */ /* 0x000fe60003f06270 */
[----:B------:R-:W0:Y:S01]  /*7640*/  LDGDEPBAR ;  /* 0x00000000000079af */ /* 0x000e220000000000 */
[----:B------:R-:W-:Y:S04]  /*7650*/  DEPBAR.LE SB0, 0x2 ;  /* 0x000080800000791a */ /* 0x000fe80000000000 */
[----:B------:R-:W-:Y:S06]  /*7660*/  BAR.SYNC.DEFER_BLOCKING 0x0 ;  /* 0x0000000000007b1d */ /* 0x000fec0000010000 */
[----:B------:R-:W-:-:S05]  /*7670*/  @P0 BRA `(.L_x_1850) ;  /* 0x0000024000000947 */ /* 0x000fca0003800000 */
[C---:B-1----:R-:W-:Y:S01]  /*7680*/  LEA R2, P0, R28.reuse, R92, 0x6 ;  /* 0x0000005c1c027211 */ /* 0x042fe200078030ff */
[----:B------:R-:W-:Y:S02]  /*7690*/  IMAD.MOV.U32 R4, RZ, RZ, R112 ;  /* 0x000000ffff047224 */ /* 0x000fe400078e0070 */
[----:B------:R-:W-:Y:S01]  /*76a0*/  IMAD.MOV.U32 R5, RZ, RZ, R123 ;  /* 0x000000ffff057224 */ /* 0x000fe200078e007b */
[----:B------:R-:W-:Y:S03]  /*76b0*/  LEA.HI.X.SX32 R3, R28, R93, 0x6, P0 ;  /* 0x0000005d1c037211 */ /* 0x000fe600000f36ff */
[C---:B------:R-:W-:Y:S04]  /*76c0*/  IMAD.WIDE.U32 R4, R2.reuse, c[0x0][0x208], R4 ;  /* 0x0000820002047a25 */ /* 0x040fe800078e0004 */
[----:B------:R-:W-:Y:S04]  /*76d0*/  IMAD R3, R3, c[0x0][0x208], RZ ;  /* 0x0000820003037a24 */ /* 0x000fe800078e02ff */
[----:B------:R-:W-:Y:S04]  /*76e0*/  IMAD R2, R2, c[0x0][0x20c], R3 ;  /* 0x0000830002027a24 */ /* 0x000fe800078e0203 */
[----:B------:R-:W-:Y:S01]  /*76f0*/  IMAD.IADD R3, R5, 0x1, R2 ;  /* 0x0000000105037824 */ /* 0x000fe200078e0202 */
[C---:B------:R-:W-:Y:S04]  /*7700*/  LEA R2, P0, R4.reuse, c[0x0][0x1f8], 0x1 ;  /* 0x00007e0004027a11 */ /* 0x040fe800078008ff */
[----:B------:R-:W-:Y:S02]  /*7710*/  LEA.HI.X R3, R4, c[0x0][0x1fc], R3, 0x1, P0 ;  /* 0x00007f0004037a11 */ /* 0x000fe400000f0c03 */
[----:B------:R-:W-:Y:S11]  /*7720*/  ISETP.GE.AND P0, PT, R24, c[0x0][0x1d4], PT ;  /* 0x0000750018007a0c */ /* 0x000ff60003f06270 */
[----:B------:R-:W-:Y:S02]  /*7730*/  @!UPT UIADD3 URZ, URZ, URZ, URZ ;  /* 0x0000003f3f3ff290 */ /* 0x000fe4000fffe03f */
[----:B------:R-:W1:Y:S04]  /*7740*/  @!P0 LDS.128 R12, [R85] ;  /* 0x00000000550c8984 */ /* 0x000e680000000c00 */
[----:B-1----:R-:W-:Y:S01]  /*7750*/  @!P0 STG.E.128 [R2.64], R12 ;  /* 0x0000000c02008986 */ /* 0x002fe2000c101d0e */
[----:B------:R-:W-:Y:S11]  /*7760*/  ISETP.GE.AND P0, PT, R30, c[0x0][0x1d4], PT ;  /* 0x000075001e007a0c */ /* 0x000ff60003f06270 */
[----:B------:R-:W-:Y:S02]  /*7770*/  @!UPT UIADD3 URZ, URZ, URZ, URZ ;  /* 0x0000003f3f3ff290 */ /* 0x000fe4000fffe03f */
[----:B------:R-:W1:Y:S04]  /*7780*/  @!P0 LDS.128 R4, [R85+0x2000] ;  /* 0x0020000055048984 */ /* 0x000e680000000c00 */
[----:B-1----:R1:W-:Y:S02]  /*7790*/  @!P0 STG.E.128 [R2.64+0x80], R4 ;  /* 0x0000800402008986 */ /* 0x0023e4000c101d0e */
[----:B-1----:R-:W-:Y:S04]  /*77a0*/  IADD3 R4, R24, 0x80, RZ ;  /* 0x0000008018047810 */ /* 0x002fe80007ffe0ff */
[----:B------:R-:W-:Y:S11]  /*77b0*/  ISETP.GE.AND P0, PT, R4, c[0x0][0x1d4], PT ;  /* 0x0000750004007a0c */ /* 0x000ff60003f06270 */
[----:B------:R-:W-:Y:S02]  /*77c0*/  @!UPT UIADD3 URZ, URZ, URZ, URZ ;  /* 0x0000003f3f3ff290 */ /* 0x000fe4000fffe03f */
[----:B------:R-:W1:Y:S04]  /*77d0*/  @!P0 LDS.128 R4, [R85+0x4000] ;  /* 0x0040000055048984 */ /* 0x000e680000000c00 */
[----:B-1----:R1:W-:Y:S01]  /*77e0*/  @!P0 STG.E.128 [R2.64+0x100], R4 ;  /* 0x0001000402008986 */ /* 0x0023e2000c101d0e */
[----:B------:R-:W-:Y:S11]  /*77f0*/  ISETP.GE.AND P0, PT, R29, c[0x0][0x1d4], PT ;  /* 0x000075001d007a0c */ /* 0x000ff60003f06270 */
[----:B------:R-:W-:Y:S02]  /*7800*/  @!UPT UIADD3 URZ, URZ, URZ, URZ ;  /* 0x0000003f3f3ff290 */ /* 0x000fe4000fffe03f */
[----:B------:R-:W2:Y:S01]  /*7810*/  @!P0 LDS.128 R16, [R86] ;  /* 0x0000000056108984 */ /* 0x000ea20000000c00 */
[----:B-1----:R-:W-:Y:S03]  /*7820*/  IADD3 R4, R24, 0x60, RZ ;  /* 0x0000006018047810 */ /* 0x002fe60007ffe0ff */
[----:B--2---:R-:W-:Y:S01]  /*7830*/  @!P0 STG.E.128 [R2.64+0x40], R16 ;  /* 0x0000401002008986 */ /* 0x004fe2000c101d0e */
        /* <DEDUP_REMOVED lines=8> */
.L_x_1850:
[----:B-1----:R-:W-:Y:S05]  /*78c0*/  BSYNC B0 ;  /* 0x0000000000007941 */ /* 0x002fea0003800000 */
.L_x_1849:
[C---:B------:R-:W-:Y:S02]  /*78d0*/  ISETP.GE.AND P0, PT, R38.reuse, 0x1, PT ;  /* 0x000000012600780c */ /* 0x040fe40003f06270 */
[----:B------:R-:W-:Y:S04]  /*78e0*/  IADD3 R2, R38, 0x1, RZ ;  /* 0x0000000126027810 */ /* 0x000fe80007ffe0ff */
[----:B------:R-:W-:Y:S02]  /*78f0*/  SEL R38, R2, RZ, !P0 ;  /* 0x000000ff02267207 */ /* 0x000fe40004000000 */
[----:B------:R-:W-:Y:S04]  /*7900*/  IADD3 R2, R28, -0x2, RZ ;  /* 0xfffffffe1c027810 */ /* 0x000fe80007ffe0ff */
[----:B------:R-:W-:Y:S11]  /*7910*/  ISETP.GE.AND P0, PT, R2, R35, PT ;  /* 0x000000230200720c */ /* 0x000ff60003f06270 */
[----:B------:R-:W-:Y:S02]  /*7920*/  @!UPT UIADD3 URZ, URZ, URZ, URZ ;  /* 0x0000003f3f3ff290 */ /* 0x000fe4000fffe03f */
[----:B------:R-:W-:Y:S01]  /*7930*/  @P0 SHF.R.S32.HI R6, RZ, 0x1f, R2 ;  /* 0x0000001fff060819 */ /* 0x000fe20000011402 */
[----:B------:R-:W-:Y:S02]  /*7940*/  @P0 IMAD.MOV.U32 R4, RZ, RZ, R98 ;  /* 0x000000ffff040224 */ /* 0x000fe400078e0062 */
[----:B------:R-:W-:Y:S02]  /*7950*/  @P0 IMAD.MOV.U32 R5, RZ, RZ, R95 ;  /* 0x000000ffff050224 */ /* 0x000fe400078e005f */
[----:B------:R-:W-:Y:S04]  /*7960*/  @P0 IMAD R3, R141, R2, RZ ;  /* 0x000000028d030224 */ /* 0x000fe800078e02ff */
[-C--:B------:R-:W-:Y:S02]  /*7970*/  @P0 IMAD R6, R6, R143.reuse, R3 ;  /* 0x0000008f06060224 */ /* 0x080fe400078e0203 */
[----:B------:R-:W-:Y:S04]  /*7980*/  @P0 IMAD.WIDE.U32 R2, R2, R143, R4 ;  /* 0x0000008f02020225 */ /* 0x000fe800078e0004 */
[----:B------:R-:W-:Y:S01]  /*7990*/  @P0 IMAD.IADD R3, R3, 0x1, R6 ;  /* 0x0000000103030824 */ /* 0x000fe200078e0206 */
[C---:B------:R-:W-:Y:S04]  /*79a0*/  @P0 LEA R4, P1, R2.reuse, c[0x0][0x220], 0x1 ;  /* 0x0000880002040a11 */ /* 0x040fe800078208ff */
[----:B------:R-:W-:Y:S01]  /*79b0*/  @P0 LEA.HI.X R5, R2, c[0x0][0x224], R3, 0x1, P1 ;  /* 0x0000890002050a11 */ /* 0x000fe200008f0c03 */
[----:B------:R-:W-:Y:S01]  /*79c0*/  @P0 IMAD R2, R53, 0x6000, R11 ;  /* 0x0000600035020824 */ /* 0x000fe200078e020b */
[C---:B------:R-:W-:Y:S04]  /*79d0*/  @P0 LEA R6, P1, R146.reuse, R4, 0x1 ;  /* 0x0000000492060211 */ /* 0x040fe800078208ff */
        /* <DEDUP_REMOVED lines=10> */
[C---:B------:R-:W-:Y:S02]  /*7a80*/  ISETP.GT.AND P0, PT, R28.reuse, R35, PT ;  /* 0x000000231c00720c */ /* 0x040fe40003f04270 */
[----:B------:R-:W-:Y:S01]  /*7a90*/  IADD3 R28, R28, -0x1, RZ ;  /* 0xffffffff1c1c7810 */ /* 0x000fe20007ffe0ff */
[----:B------:R-:W0:Y:S10]  /*7aa0*/  LDGDEPBAR ;  /* 0x00000000000079af */ /* 0x000e340000000000 */
[----:B------:R-:W-:-:S05]  /*7ab0*/  @P0 BRA `(.L_x_1851) ;  /* 0xffffbbc000000947 */ /* 0x000fca000383ffff */
[----:B------:R-:W2:Y:S04]  /*7ac0*/  LDL R211, [R1+0x64] ;  /* 0x0000640001d37983 */ /* 0x000ea80000100800 */
[----:B------:R3:W5:Y:S01]  /*7ad0*/  LDL R22, [R1+0x58] ;  /* 0x0000580001167983 */ /* 0x0007620000100800 */
[----:B------:R-:W-:Y:S03]  /*7ae0*/  WARPSYNC 0xffffffff ;  /* 0xffffffff00007948 */ /* 0x000fe60003800000 */
[----:B------:R-:W-:Y:S01]  /*7af0*/  BAR.SYNC.DEFER_BLOCKING 0x0 ;  /* 0x0000000000007b1d */ /* 0x000fe20000010000 */
[----:B--2---:R-:W-:-:S04]  /*7b00*/  IADD3 R0, R211, 0x3f, RZ ;  /* 0x0000003fd3007810 */ /* 0x004fc80007ffe0ff */
[----:B-1----:R-:W-:-:S04]  /*7b10*/  SHF.R.S32.HI R2, RZ, 0x1f, R0 ;  /* 0x0000001fff027819 */ /* 0x002fc80000011400 */
[----:B------:R-:W-:-:S04]  /*7b20*/  LEA.HI R0, R2, R0, RZ, 0x6 ;  /* 0x0000000002007211 */ /* 0x000fc800078f30ff */
[----:B------:R-:W-:Y:S02]  /*7b30*/  SHF.R.S32.HI R15, RZ, 0x6, R0 ;  /* 0x00000006ff0f7819 */ /* 0x000fe40000011400 */
.L_x_1826:
[----:B---3--:R-:W2:Y:S01]  /*7b40*/  LDL.LU R3, [R1+0x80] ;  /* 0x0000800001037983 */ /* 0x008ea20000300800 */
[----:B------:R-:W-:Y:S01]  /*7b50*/  IMAD.MOV.U32 R4, RZ, RZ, 0x1 ;  /* 0x00000001ff047424 */ /* 0x000fe200078e00ff */
[----:B------:R-:W-:Y:S02]  /*7b60*/  IADD3 R0, R223, 0x7f, RZ ;  /* 0x0000007fdf007810 */ /* 0x000fe40007ffe0ff */
[----:B------:R-:W2:Y:S02]  /*7b70*/  S2R R2, SR_TID.X ;  /* 0x0000000000027919 */ /* 0x000ea40000002100 */
[C---:B------:R-:W-:Y:S02]  /*7b80*/  ISETP.NE.AND P3, PT, R4.reuse, c[0x0][0x2c4], PT ;  /* 0x0000b10004007a0c */ /* 0x040fe40003f65270 */
[----:B------:R-:W-:Y:S01]  /*7b90*/  ISETP.LE.AND P1, PT, R4, c[0x0][0x32c], PT ;  /* 0x0000cb0004007a0c */ /* 0x000fe20003f23270 */
[----:B--2---:R2:W-:Y:S10]  /*7ba0*/  STL.64 [R1], R2 ;  /* 0x0000000201007387 */ /* 0x0045f40000100a00 */
[----:B--2---:R-:W-:-:S05]  /*7bb0*/  @P3 IMAD.HI.U32 R2, R0, c[0x0][0x2c8], RZ ;  /* 0x0000b20000023a27 */ /* 0x004fca00078e00ff */
[----:B------:R-:W-:Y:S01]  /*7bc0*/  @P3 SHF.R.U32.HI R0, RZ, c[0x0][0x2cc], R2 ;  /* 0x0000b300ff003a19 */ /* 0x000fe20000011602 */
[----:B------:R-:W-:-:S03]  /*7bd0*/  IMAD.U32 R2, RZ, RZ, UR12 ;  /* 0x0000000cff027e24 */ /* 0x000fc6000f8e00ff */
[----:B------:R-:W-:Y:S02]  /*7be0*/  IADD3 R0, R0, 0x1, R211 ;  /* 0x0000000100007810 */ /* 0x000fe40007ffe0d3 */
[----:B------:R-:W-:-:S03]  /*7bf0*/  IADD3 R24, P0, R2, 0x4, RZ ;  /* 0x0000000402187810 */ /* 0x000fc60007f1e0ff */
[----:B-----5:R-:W-:Y:S02]  /*7c00*/  IMAD.IADD R3, R0, 0x1, -R22 ;  /* 0x0000000100037824 */ /* 0x020fe400078e0a16 */
[----:B------:R-:W-:-:S03]  /*7c10*/  IMAD.X R25, RZ, RZ, UR11, P0 ;  /* 0x0000000bff197e24 */ /* 0x000fc600080e06ff */
[----:B------:R-:W-:Y:S01]  /*7c20*/  IADD3 R2, R3, c[0x0][0x328], RZ ;  /* 0x0000ca0003027a10 */ /* 0x000fe20007ffe0ff */
[----:B------:R-:W-:Y:S05]  /*7c30*/  @!P1 BRA `(.L_x_1852) ;  /* 0x0000011000009947 */ /* 0x000fea0003800000 */
[C---:B------:R-:W-:Y:S01]  /*7c40*/  ISETP.GT.AND P0, PT, R3.reuse, RZ, PT ;  /* 0x000000ff0300720c */ /* 0x040fe20003f04270 */
[----:B------:R-:W-:Y:S01]  /*7c50*/  BSSY B0, `(.L_x_1853) ;  /* 0x000000c000007945 */ /* 0x000fe20003800000 */
[----:B------:R-:W-:-:S11]  /*7c60*/  IADD3 R0, R3, -0x1, RZ ;  /* 0xffffffff03007810 */ /* 0x000fd60007ffe0ff */
[----:B------:R-:W-:Y:S05]  /*7c70*/  @P0 BRA `(.L_x_1854) ;  /* 0x0000006000000947 */ /* 0x000fea0003800000 */
[----:B------:R-:W-:Y:S01]  /*7c80*/  ISETP.NE.AND P0, PT, R4, c[0x0][0x32c], PT ;  /* 0x0000cb0004007a0c */ /* 0x000fe20003f05270 */
[----:B------:R-:W-:-:S12]  /*7c90*/  IMAD.MOV R0, RZ, RZ, -R3 ;  /* 0x000000ffff007224 */ /* 0x000fd800078e0a03 */
[----:B------:R-:W-:-:S05]  /*7ca0*/  @P0 IMAD.HI.U32 R3, R0, c[0x0][0x330], RZ ;  /* 0x0000cc0000030a27 */ /* 0x000fca00078e00ff */
[----:B------:R-:W-:-:S04]  /*7cb0*/  @P0 SHF.R.U32.HI R0, RZ, c[0x0][0x334], R3 ;  /* 0x0000cd00ff000a19 */ /* 0x000fc80000011603 */
[----:B------:R-:W-:Y:S01]  /*7cc0*/  LOP3.LUT R0, RZ, R0, RZ, 0x33, !PT ;  /* 0x00000000ff007212 */ /* 0x000fe200078e33ff */
[----:B------:R-:W-:Y:S05]  /*7cd0*/  BRA `(.L_x_1855) ;  /* 0x0000003000007947 */ /* 0x000fea0003800000 */
.L_x_1854:
[----:B------:R-:W-:-:S13]  /*7ce0*/  ISETP.NE.AND P0, PT, R4, c[0x0][0x32c], PT ;  /* 0x0000cb0004007a0c */ /* 0x000fda0003f05270 */
[----:B------:R-:W-:-:S05]  /*7cf0*/  @P0 IMAD.HI.U32 R3, R0, c[0x0][0x330], RZ ;  /* 0x0000cc0000030a27 */ /* 0x000fca00078e00ff */
[----:B------:R-:W-:Y:S02]  /*7d00*/  @P0 SHF.R.U32.HI R0, RZ, c[0x0][0x334], R3 ;  /* 0x0000cd00ff000a19 */ /* 0x000fe40000011603 */
.L_x_1855:
[----:B------:R-:W-:Y:S05]  /*7d10*/  BSYNC B0 ;  /* 0x0000000000007941 */ /* 0x000fea0003800000 */
.L_x_1853:
[----:B------:R-:W-:-:S05]  /*7d20*/  MOV R3, c[0x0][0x32c] ;  /* 0x0000cb0000037a02 */ /* 0x000fca0000000f00 */
[----:B------:R-:W-:-:S05]  /*7d30*/  IMAD R0, R0, R3, c[0x0][0x32c] ;  /* 0x0000cb0000007624 */ /* 0x000fca00078e0203 */
[----:B------:R-:W-:-:S04]  /*7d40*/  IMNMX R2, R2, R0, PT ;  /* 0x0000000002027217 */ /* 0x000fc80003800200 */
.L_x_1852:
        /* <DEDUP_REMOVED lines=21> */
.L_x_1858:
[----:B------:R-:W-:-:S04]  /*7ea0*/  MOV R3, c[0x0][0x32c] ;  /* 0x0000cb0000037a02 */ /* 0x000fc80000000f00 */
[----:B------:R-:W-:-:S13]  /*7eb0*/  ISETP.NE.AND P0, PT, R3, 0x1, PT ;  /* 0x000000010300780c */ /* 0x000fda0003f05270 */
[----:B------:R-:W-:-:S05]  /*7ec0*/  @P0 IMAD.HI.U32 R3, R0, c[0x0][0x330], RZ ;  /* 0x0000cc0000030a27 */ /* 0x000fca00078e00ff */
[----:B------:R-:W-:Y:S02]  /*7ed0*/  @P0 SHF.R.U32.HI R0, RZ, c[0x0][0x334], R3 ;  /* 0x0000cd00ff000a19 */ /* 0x000fe40000011603 */
.L_x_1859:
[----:B------:R-:W-:Y:S05]  /*7ee0*/  BSYNC B0 ;  /* 0x0000000000007941 */ /* 0x000fea0003800000 */
.L_x_1857:
[----:B------:R-:W-:-:S05]  /*7ef0*/  IMAD R0, R0, c[0x0][0x32c], RZ ;  /* 0x0000cb0000007a24 */ /* 0x000fca00078e02ff */
[----:B------:R-:W-:-:S04]  /*7f00*/  IMNMX R2, R2, R0, !PT ;  /* 0x0000000002027217 */ /* 0x000fc80007800200 */
.L_x_1856:
[----:B------:R-:W-:Y:S01]  /*7f10*/  SHF.R.S32.HI R5, RZ, 0x1f, R2 ;  /* 0x0000001fff057819 */ /* 0x000fe20000011402 */
[----:B------:R-:W-:Y:S03]  /*7f20*/  BSSY B0, `(.L_x_1860) ;  /* 0x0000026000007945 */ /* 0x000fe60003800000 */
[----:B------:R-:W-:Y:S01]  /*7f30*/  LEA.HI R5, R5, R2, RZ, 0x6 ;  /* 0x0000000205057211 */ /* 0x000fe200078f30ff */
[----:B------:R-:W-:-:S03]  /*7f40*/  IMAD.MOV.U32 R2, RZ, RZ, RZ ;  /* 0x000000ffff027224 */ /* 0x000fc600078e00ff */
[----:B------:R-:W-:-:S04]  /*7f50*/  SHF.R.S32.HI R5, RZ, 0x6, R5 ;  /* 0x00000006ff057819 */ /* 0x000fc80000011405 */
[----:B------:R-:W-:-:S04]  /*7f60*/  IMNMX R5, RZ, R5, !PT ;  /* 0x00000005ff057217 */ /* 0x000fc80007800200 */
[----:B------:R-:W-:-:S13]  /*7f70*/  ISETP.GT.AND P0, PT, R8, R5, PT ;  /* 0x000000050800720c */ /* 0x000fda0003f04270 */
        /* <DEDUP_REMOVED lines=32> */
.L_x_1861:
[----:B------:R-:W-:Y:S05]  /*8180*/  BSYNC B0 ;  /* 0x0000000000007941 */ /* 0x000fea0003800000 */
.L_x_1860:
[----:B------:R-:W-:Y:S01]  /*8190*/  IMAD R199, R231, R2, R5 ;  /* 0x00000002e7c77224 */ /* 0x000fe200078e0205 */
[----:B------:R-:W-:Y:S01]  /*81a0*/  PRMT R0, RZ, 0x7610, R0 ;  /* 0x00007610ff007816 */ /* 0x000fe20000000000 */
[----:B-1----:R-:W-:Y:S01]  /*81b0*/  CS2R R20, SRZ ;  /* 0x0000000000147805 */ /* 0x002fe2000001ff00 */
        /* <DEDUP_REMOVED lines=53> */
[----:B------:R-:W-:Y:S01]  /*8510*/  ISETP.NE.U32.AND P0, PT, RZ, c[0x0][0x340], PT ;  /* 0x0000d000ff007a0c */ /* 0x000fe20003f05070 */
[----:B------:R-:W-:-:S02]  /*8520*/  ULDC.64 UR4, c[0x0][0x18] ;  /* 0x0000060000047ab9 */ /* 0x000fc40000000a00 */
[----:B------:R-:W3:Y:S01]  /*8530*/  LDL R18, [R1+0x50] ;  /* 0x0000500001127983 */ /* 0x000ee20000100800 */
[----:B------:R-:W-:-:S13]  /*8540*/  ISETP.NE.AND.EX P1, PT, RZ, c[0x0][0x344], PT, P0 ;  /* 0x0000d100ff007a0c */ /* 0x000fda0003f25300 */
[----:B------:R-:W-:-:S04]  /*8550*/  @P1 IMAD.MOV.U32 R2, RZ, RZ, 0x4 ;  /* 0x00000004ff021424 */ /* 0x000fc800078e00ff */
[----:B------:R-:W-:-:S05]  /*8560*/  @P1 IMAD.WIDE R2, R219, R2, c[0x0][0x340] ;  /* 0x0000d000db021625 */ /* 0x000fca00078e0202 */
[----:B------:R2:W4:Y:S01]  /*8570*/  @P1 LDG.E R16, [R2.64] ;  /* 0x0000000e02101981 */ /* 0x000522000c1e1900 */
[----:B------:R-:W-:Y:S02]  /*8580*/  ISETP.NE.U32.AND P0, PT, RZ, c[0x0][0x348], PT ;  /* 0x0000d200ff007a0c */ /* 0x000fe40003f05070 */
[----:B------:R-:W-:Y:S02]  /*8590*/  LEA R14, R234, R224, 0x5 ;  /* 0x000000e0ea0e7211 */ /* 0x000fe400078e28ff */
[----:B------:R-:W-:Y:S02]  /*85a0*/  SHF.R.S32.HI R15, RZ, 0x1f, R219 ;  /* 0x0000001fff0f7819 */ /* 0x000fe400000114db */
[----:B------:R-:W-:Y:S01]  /*85b0*/  ISETP.NE.AND.EX P0, PT, RZ, c[0x0][0x34c], PT, P0 ;  /* 0x0000d300ff007a0c */ /* 0x000fe20003f05300 */
[----:B------:R-:W-:-:S04]  /*85c0*/  IMAD.IADD R14, R223, 0x1, R14 ;  /* 0x00000001df0e7824 */ /* 0x000fc800078e020e */
[----:B------:R-:W-:Y:S01]  /*85d0*/  @P3 IMAD.HI.U32 R8, R14, c[0x0][0x2c8], RZ ;  /* 0x0000b2000e083a27 */ /* 0x000fe200078e00ff */
[----:B------:R-:W-:-:S04]  /*85e0*/  UIADD3 UR4, UP0, UR4, 0x18100, URZ ;  /* 0x0001810004047890 */ /* 0x000fc8000ff1e03f */
[----:B------:R-:W-:Y:S02]  /*85f0*/  UIADD3.X UR5, URZ, UR5, URZ, UP0, !UPT ;  /* 0x000000053f057290 */ /* 0x000fe400087fe43f */
[----:B------:R-:W-:-:S04]  /*8600*/  IMAD.U32 R12, RZ, RZ, UR4 ;  /* 0x00000004ff0c7e24 */ /* 0x000fc8000f8e00ff */
[----:B------:R-:W-:Y:S01]  /*8610*/  MOV R13, UR5 ;  /* 0x00000005000d7c02 */ /* 0x000fe20008000f00 */
[----:B------:R-:W-:-:S04]  /*8620*/  IMAD.WIDE.U32 R6, R221, c[0x0][0x1e8], RZ ;  /* 0x00007a00dd067a25 */ /* 0x000fc800078e00ff */
[----:B------:R1:W-:Y:S01]  /*8630*/  STL.64 [R1+0x8], R12 ;  /* 0x0000080c01007387 */ /* 0x0003e20000100a00 */
[----:B------:R-:W-:-:S03]  /*8640*/  IMAD R7, R221, c[0x0][0x1ec], R7 ;  /* 0x00007b00dd077a24 */ /* 0x000fc600078e0207 */
[----:B------:R1:W-:Y:S01]  /*8650*/  STL [R1+0x10], R22 ;  /* 0x0000101601007387 */ /* 0x0003e20000100800 */
[----:B------:R-:W-:Y:S01]  /*8660*/  LOP3.LUT R213, R213, 0xfffffffe, RZ, 0xc0, !PT ;  /* 0xfffffffed5d57812 */ /* 0x000fe200078ec0ff */
[----:B------:R-:W-:Y:S01]  /*8670*/  IMAD.U32 R20, RZ, RZ, UR12 ;  /* 0x0000000cff147e24 */ /* 0x000fe2000f8e00ff */
[----:B------:R-:W-:Y:S02]  /*8680*/  ISETP.GE.AND P5, PT, R208, c[0x0][0x198], PT ;  /* 0x00006600d0007a0c */ /* 0x000fe40003fa6270 */
[----:B------:R-:W-:Y:S02]  /*8690*/  ISETP.GE.AND P4, PT, R212, c[0x0][0x198], PT ;  /* 0x00006600d4007a0c */ /* 0x000fe40003f86270 */
[----:B--2---:R-:W-:-:S05]  /*86a0*/  SHF.R.S32.HI R2, RZ, 0x1f, R0 ;  /* 0x0000001fff027819 */ /* 0x004fca0000011400 */
[----:B------:R-:W-:-:S04]  /*86b0*/  IMAD R2, R2, c[0x0][0x178], RZ ;  /* 0x00005e0002027a24 */ /* 0x000fc800078e02ff */
[C---:B------:R-:W-:Y:S02]  /*86c0*/  IMAD R4, R0.reuse, c[0x0][0x17c], R2 ;  /* 0x00005f0000047a24 */ /* 0x040fe400078e0202 */
[----:B------:R-:W-:Y:S01]  /*86d0*/  IMAD.WIDE.U32 R2, R0, c[0x0][0x178], RZ ;  /* 0x00005e0000027a25 */ /* 0x000fe200078e00ff */
[----:B------:R-:W-:-:S03]  /*86e0*/  SEL R0, R15, RZ, !P0 ;  /* 0x000000ff0f007207 */ /* 0x000fc60004000000 */
[----:B------:R-:W-:Y:S01]  /*86f0*/  IMAD.IADD R3, R3, 0x1, R4 ;  /* 0x0000000103037824 */ /* 0x000fe200078e0204 */
[----:B------:R-:W-:-:S03]  /*8700*/  SEL R4, R219, RZ, !P0 ;  /* 0x000000ffdb047207 */ /* 0x000fc60004000000 */
[----:B------:R-:W-:-:S04]  /*8710*/  IMAD.WIDE.U32 R2, R221, c[0x0][0x1b8], R2 ;  /* 0x00006e00dd027a25 */ /* 0x000fc800078e0002 */
[----:B------:R-:W-:Y:S01]  /*8720*/  IMAD R5, R0, c[0x0][0x1c0], RZ ;  /* 0x0000700000057a24 */ /* 0x000fe200078e02ff */
[----:B------:R-:W-:Y:S01]  /*8730*/  MOV R0, R14 ;  /* 0x0000000e00007202 */ /* 0x000fe20000000f00 */
[----:B------:R-:W-:Y:S01]  /*8740*/  IMAD R3, R221, c[0x0][0x1bc], R3 ;  /* 0x00006f00dd037a24 */ /* 0x000fe200078e0203 */
[----:B------:R-:W-:Y:S01]  /*8750*/  @P3 SHF.R.U32.HI R0, RZ, c[0x0][0x2cc], R8 ;  /* 0x0000b300ff003a19 */ /* 0x000fe20000011608 */
[C---:B------:R-:W-:Y:S02]  /*8760*/  IMAD R5, R4.reuse, c[0x0][0x1c4], R5 ;  /* 0x0000710004057a24 */ /* 0x040fe400078e0205 */
[----:B------:R-:W-:Y:S01]  /*8770*/  IMAD.WIDE.U32 R2, R4, c[0x0][0x1c0], R2 ;  /* 0x0000700004027a25 */ /* 0x000fe200078e0002 */
[----:B------:R-:W-:-:S03]  /*8780*/  SHF.R.S32.HI R4, RZ, 0x1f, R0 ;  /* 0x0000001fff047819 */ /* 0x000fc60000011400 */
[----:B------:R-:W-:Y:S02]  /*8790*/  IMAD.IADD R3, R3, 0x1, R5 ;  /* 0x0000000103037824 */ /* 0x000fe400078e0205 */
[----:B------:R-:W-:Y:S01]  /*87a0*/  IMAD R4, R4, c[0x0][0x1b0], RZ ;  /* 0x00006c0004047a24 */ /* 0x000fe200078e02ff */
[C---:B------:R-:W-:Y:S01]  /*87b0*/  IADD3 R5, -R0.reuse, RZ, RZ ;  /* 0x000000ff00057210 */ /* 0x040fe20007ffe1ff */
[----:B------:R-:W-:Y:S01]  /*87c0*/  IMAD.WIDE.U32 R2, R0, c[0x0][0x1b0], R2 ;  /* 0x00006c0000027a25 */ /* 0x000fe200078e0002 */
[----:B------:R-:W-:-:S03]  /*87d0*/  ISETP.NE.U32.AND P0, PT, RZ, c[0x0][0x350], PT ;  /* 0x0000d400ff007a0c */ /* 0x000fc60003f05070 */
[----:B------:R-:W-:Y:S02]  /*87e0*/  IMAD R4, R0, c[0x0][0x1b4], R4 ;  /* 0x00006d0000047a24 */ /* 0x000fe400078e0204 */
[----:B------:R-:W-:Y:S02]  /*87f0*/  IMAD R14, R5, c[0x0][0x2c4], R14 ;  /* 0x0000b100050e7a24 */ /* 0x000fe400078e020e */
[----:B------:R-:W-:Y:S01]  /*8800*/  IMAD.IADD R5, R3, 0x1, R4 ;  /* 0x0000000103057824 */ /* 0x000fe200078e0204 */
[----:B------:R-:W-:Y:S01]  /*8810*/  MOV R4, R2 ;  /* 0x0000000200047202 */ /* 0x000fe20000000f00 */
[--C-:B----4-:R-:W-:Y:S01]  /*8820*/  @P1 IMAD.MOV.U32 R2, RZ, RZ, R16.reuse ;  /* 0x000000ffff021224 */ /* 0x110fe200078e0010 */
[----:B------:R-:W-:Y:S01]  /*8830*/  @P1 SHF.R.S32.HI R3, RZ, 0x1f, R16 ;  /* 0x0000001fff031819 */ /* 0x000fe20000011410 */
[----:B------:R-:W-:Y:S01]  /*8840*/  @!P1 IMAD.MOV.U32 R3, RZ, RZ, R15 ;  /* 0x000000ffff039224 */ /* 0x000fe200078e000f */
[----:B------:R-:W-:Y:S02]  /*8850*/  ISETP.NE.AND.EX P0, PT, RZ, c[0x0][0x354], PT, P0 ;  /* 0x0000d500ff007a0c */ /* 0x000fe40003f05300 */
[----:B------:R-:W-:-:S02]  /*8860*/  @!P1 MOV R2, R219 ;  /* 0x000000db00029202 */ /* 0x000fc40000000f00 */
[----:B------:R-:W-:Y:S02]  /*8870*/  SHF.R.S32.HI R0, RZ, 0x1f, R14 ;  /* 0x0000001fff007819 */ /* 0x000fe4000001140e */
[----:B-1----:R-:W-:Y:S02]  /*8880*/  SEL R12, R2, RZ, !P0 ;  /* 0x000000ff020c7207 */ /* 0x002fe40004000000 */
[----:B------:R-:W-:Y:S01]  /*8890*/  SEL R2, R3, RZ, !P0 ;  /* 0x000000ff03027207 */ /* 0x000fe20004000000 */
[----:B------:R-:W-:Y:S02]  /*88a0*/  IMAD R3, R0, c[0x0][0x1a8], RZ ;  /* 0x00006a0000037a24 */ /* 0x000fe400078e02ff */
[----:B------:R-:W-:-:S04]  /*88b0*/  IMAD.WIDE.U32 R6, R12, c[0x0][0x1f0], R6 ;  /* 0x00007c000c067a25 */ /* 0x000fc800078e0006 */
[----:B------:R-:W-:Y:S01]  /*88c0*/  IMAD R13, R2, c[0x0][0x1f0], RZ ;  /* 0x00007c00020d7a24 */ /* 0x000fe200078e02ff */
[----:B---3--:R-:W-:Y:S01]  /*88d0*/  SHF.R.S32.HI R17, RZ, 0x1f, R18 ;  /* 0x0000001fff117819 */ /* 0x008fe20000011412 */
[----:B------:R-:W-:Y:S01]  /*88e0*/  IMAD R16, R14, c[0x0][0x1ac], R3 ;  /* 0x00006b000e107a24 */ /* 0x000fe200078e0203 */
[----:B------:R-:W-:Y:S01]  /*88f0*/  IADD3 R0, P1, R224, R18, RZ ;  /* 0x00000012e0007210 */ /* 0x000fe20007f3e0ff */
[----:B------:R-:W-:Y:S01]  /*8900*/  IMAD R15, R2, c[0x0][0x218], RZ ;  /* 0x00008600020f7a24 */ /* 0x000fe200078e02ff */
[----:B------:R-:W-:Y:S01]  /*8910*/  IADD3 R6, P0, R208, R6, RZ ;  /* 0x00000006d0067210 */ /* 0x000fe20007f1e0ff */
[----:B------:R-:W-:Y:S02]  /*8920*/  IMAD R13, R12, c[0x0][0x1f4], R13 ;  /* 0x00007d000c0d7a24 */ /* 0x000fe400078e020d */
[----:B------:R-:W-:Y:S01]  /*8930*/  IMAD.WIDE.U32 R2, R14, c[0x0][0x1a8], R4 ;  /* 0x00006a000e027a25 */ /* 0x000fe200078e0004 */
[----:B------:R-:W-:-:S03]  /*8940*/  LEA.HI.X.SX32 R5, R224, R17, 0x1, P1 ;  /* 0x00000011e0057211 */ /* 0x000fc600008f0eff */
[----:B------:R-:W-:Y:S01]  /*8950*/  IMAD.WIDE.U32 R8, R221, c[0x0][0x210], RZ ;  /* 0x00008400dd087a25 */ /* 0x000fe200078e00ff */
[----:B------:R-:W-:Y:S02]  /*8960*/  IADD3.X R7, R209, R7, R13, P0, !PT ;  /* 0x00000007d1077210 */ /* 0x000fe400007fe40d */
[----:B------:R-:W-:Y:S01]  /*8970*/  IADD3 R13, R3, R16, RZ ;  /* 0x00000010030d7210 */ /* 0x000fe20007ffe0ff */
[----:B------:R-:W-:Y:S01]  /*8980*/  IMAD R9, R221, c[0x0][0x214], R9 ;  /* 0x00008500dd097a24 */ /* 0x000fe200078e0209 */
[----:B------:R-:W-:-:S03]  /*8990*/  LEA R17, P0, R2, c[0x0][0x160], 0x1 ;  /* 0x0000580002117a11 */ /* 0x000fc600078008ff */
[----:B------:R-:W-:Y:S01]  /*89a0*/  IMAD.WIDE.U32 R8, R12, c[0x0][0x218], R8 ;  /* 0x000086000c087a25 */ /* 0x000fe200078e0008 */
[----:B------:R-:W-:Y:S02]  /*89b0*/  LEA.HI.X R13, R2, c[0x0][0x164], R13, 0x1, P0 ;  /* 0x00005900020d7a11 */ /* 0x000fe400000f0c0d */
[----:B------:R-:W-:Y:S01]  /*89c0*/  ISETP.GE.AND P0, PT, R220, c[0x0][0x1d4], PT ;  /* 0x00007500dc007a0c */ /* 0x000fe20003f06270 */
[----:B------:R-:W-:Y:S01]  /*89d0*/  IMAD R12, R12, c[0x0][0x21c], R15 ;  /* 0x000087000c0c7a24 */ /* 0x000fe200078e020f */
[----:B------:R-:W-:Y:S01]  /*89e0*/  IADD3 R4, P1, R208, R8, RZ ;  /* 0x00000008d0047210 */ /* 0x000fe20007f3e0ff */
[C---:B------:R-:W-:Y:S02]  /*89f0*/  IMAD R3, R5.reuse, c[0x0][0x1e0], RZ ;  /* 0x0000780005037a24 */ /* 0x040fe400078e02ff */
[----:B------:R-:W-:Y:S01]  /*8a00*/  IMAD R8, R5, c[0x0][0x208], RZ ;  /* 0x0000820005087a24 */ /* 0x000fe200078e02ff */
[----:B------:R-:W-:Y:S02]  /*8a10*/  IADD3.X R5, R209, R9, R12, P1, !PT ;  /* 0x00000009d1057210 */ /* 0x000fe40000ffe40c */
[----:B------:R-:W-:Y:S01]  /*8a20*/  MOV R18, UR12 ;  /* 0x0000000c00127c02 */ /* 0x000fe20008000f00 */
[----:B------:R-:W-:Y:S01]  /*8a30*/  IMAD R3, R0, c[0x0][0x1e4], R3 ;  /* 0x0000790000037a24 */ /* 0x000fe200078e0203 */
[----:B------:R-:W-:Y:S01]  /*8a40*/  IADD3 R20, P1, R20, 0x8, RZ ;  /* 0x0000000814147810 */ /* 0x000fe20007f3e0ff */
[----:B------:R-:W-:-:S02]  /*8a50*/  IMAD R2, R0, c[0x0][0x20c], R8 ;  /* 0x0000830000027a24 */ /* 0x000fc400078e0208 */
[----:B------:R-:W-:Y:S01]  /*8a60*/  @P0 LOP3.LUT R213, R213, 0x1, RZ, 0xfc, !PT ;  /* 0x00000001d5d50812 */ /* 0x000fe200078efcff */
[----:B------:R-:W-:Y:S01]  /*8a70*/  IMAD.WIDE.U32 R202, R0, c[0x0][0x1e0], R6 ;  /* 0x0000780000ca7a25 */ /* 0x000fe200078e0006 */
[----:B------:R-:W-:-:S03]  /*8a80*/  IADD3 R18, P0, R18, 0x10, RZ ;  /* 0x0000001012127810 */ /* 0x000fc60007f1e0ff */
[----:B------:R-:W-:Y:S01]  /*8a90*/  IMAD.WIDE.U32 R204, R0, c[0x0][0x208], R4 ;  /* 0x0000820000cc7a25 */ /* 0x000fe200078e0004 */
[----:B------:R-:W-:Y:S02]  /*8aa0*/  ISETP.GE.AND P3, PT, R220, c[0x0][0x198], PT ;  /* 0x00006600dc007a0c */ /* 0x000fe40003f66270 */
[----:B------:R-:W-:Y:S01]  /*8ab0*/  IADD3 R15, R190, -0x1, RZ ;  /* 0xffffffffbe0f7810 */ /* 0x000fe20007ffe0ff */
[----:B------:R-:W-:Y:S01]  /*8ac0*/  IMAD.IADD R14, R224, 0x1, R223 ;  /* 0x00000001e00e7824 */ /* 0x000fe200078e02df */
[----:B------:R-:W-:Y:S01]  /*8ad0*/  IADD3.X R21, RZ, UR11, RZ, P1, !PT ;  /* 0x0000000bff157c10 */ /* 0x000fe20008ffe4ff */
[----:B------:R-:W-:Y:S01]  /*8ae0*/  IMAD.X R19, RZ, RZ, UR11, P0 ;  /* 0x0000000bff137e24 */ /* 0x000fe200080e06ff */
[----:B------:R-:W-:Y:S02]  /*8af0*/  IADD3 R201, R203, R3, RZ ;  /* 0x00000003cbc97210 */ /* 0x000fe40007ffe0ff */
[----:B------:R-:W-:Y:S01]  /*8b00*/  IADD3 R206, R205, R2, RZ ;  /* 0x00000002cdce7210 */ /* 0x000fe20007ffe0ff */
[----:B------:R-:W-:Y:S05]  /*8b10*/  BRA.DIV ~URZ, `(.L_x_1863) ;  /* 0x000138627f007947 */ /* 0x000fea000b800000 */
[----:B------:R1:W2:Y:S02]  /*8b20*/  SHFL.IDX PT, R8, R13, RZ, 0x181f ;  /* 0x00181fff0d087589 */ /* 0x0002a400000e0000 */
.L_x_1987:
[----:B------:R-:W-:Y:S05]  /*8b30*/  BRA.DIV ~URZ, `(.L_x_1864) ;  /* 0x000138c27f007947 */ /* 0x000fea000b800000 */
[----:B------:R3:W4:Y:S02]  /*8b40*/  SHFL.IDX PT, R0, R17, RZ, 0x181f ;  /* 0x00181fff11007589 */ /* 0x00072400000e0000 */
.L_x_1988:
[----:B------:R-:W-:Y:S01]  /*8b50*/  IMAD R16, R22, c[0x0][0x2c4], RZ ;  /* 0x0000b10016107a24 */ /* 0x000fe200078e02ff */
[----:B------:R-:W-:Y:S04]  /*8b60*/  BSSY B0, `(.L_x_1865) ;  /* 0x000000f000007945 */ /* 0x000fe80003800000 */
[----:B------:R-:W-:-:S13]  /*8b70*/  ISETP.GE.AND P0, PT, R14, R16, PT ;  /* 0x000000100e00720c */ /* 0x000fda0003f06270 */
[----:B------:R-:W-:Y:S05]  /*8b80*/  @P0 BRA `(.L_x_1866) ;  /* 0x000000c000000947 */ /* 0x000fea0003800000 */
[-C--:B----4-:R-:W-:Y:S02]  /*8b90*/  LEA R6, P2, R208, R0.reuse, 0x1 ;  /* 0x00000000d0067211 */ /* 0x090fe400078408ff */
[-C--:B------:R-:W-:Y:S02]  /*8ba0*/  LEA R4, P1, R212, R0.reuse, 0x1 ;  /* 0x00000000d4047211 */ /* 0x080fe400078208ff */
[----:B------:R-:W-:Y:S02]  /*8bb0*/  LEA R2, P0, R220, R0, 0x1 ;  /* 0x00000000dc027211 */ /* 0x000fe400078008ff */
[-C--:B--2---:R-:W-:Y:S02]  /*8bc0*/  LEA.HI.X R7, R208, R8.reuse, R209, 0x1, P2 ;  /* 0x00000008d0077211 */ /* 0x084fe400010f0cd1 */
[-C--:B------:R-:W-:Y:S02]  /*8bd0*/  LEA.HI.X R5, R212, R8.reuse, R227, 0x1, P1 ;  /* 0x00000008d4057211 */ /* 0x080fe400008f0ce3 */
[----:B------:R-:W-:Y:S01]  /*8be0*/  LEA.HI.X R3, R220, R8, R226, 0x1, P0 ;  /* 0x00000008dc037211 */ /* 0x000fe200000f0ce2 */
[----:B------:R-:W-:Y:S01]  /*8bf0*/  @!PT LDS RZ, [RZ] ;  /* 0x00000000fffff984 */ /* 0x000fe20000000800 */
[----:B------:R-:W-:Y:S01]  /*8c00*/  @!PT LDS RZ, [RZ] ;  /* 0x00000000fffff984 */ /* 0x000fe20000000800 */
[----:B------:R-:W-:Y:S01]  /*8c10*/  @!PT LDS RZ, [RZ] ;  /* 0x00000000fffff984 */ /* 0x000fe20000000800 */
[----:B------:R2:W-:Y:S04]  /*8c20*/  LDGSTS.E.BYPASS.LTC128B.128 [R105+0x18100], [R6.64], !P5 ;  /* 0x1810000006697fae */ /* 0x0005e8000e901d4e */
[----:B------:R2:W-:Y:S04]  /*8c30*/  LDGSTS.E.BYPASS.LTC128B.128 [R105+0x1c100], [R4.64], !P4 ;  /* 0x1c10000004697fae */ /* 0x0005e8000e101d4e */
[----:B------:R2:W-:Y:S02]  /*8c40*/  LDGSTS.E.BYPASS.LTC128B.128 [R105+0x20100], [R2.64], !P3 ;  /* 0x2010000002697fae */ /* 0x0005e4000d901d4e */
.L_x_1866:
[----:B------:R-:W-:Y:S05]  /*8c50*/  BSYNC B0 ;  /* 0x0000000000007941 */ /* 0x000fea0003800000 */
.L_x_1865:
[----:B------:R-:W-:Y:S05]  /*8c60*/  BRA.DIV ~URZ, `(.L_x_1867) ;  /* 0x000138127f007947 */ /* 0x000fea000b800000 */
[----:B--2---:R2:W1:Y:S04]  /*8c70*/  SHFL.IDX PT, R8, R13, 0x1, 0x181f ;  /* 0x00381f000d087f89 */ /* 0x00446800000e0000 */
[----:B----4-:R2:W4:Y:S02]  /*8c80*/  SHFL.IDX PT, R0, R17, 0x1, 0x181f ;  /* 0x00381f0011007f89 */ /* 0x01052400000e0000 */
.L_x_1989:
[----:B------:R-:W-:Y:S01]  /*8c90*/  IADD3 R2, R14, 0x20, RZ ;  /* 0x000000200e027810 */ /* 0x000fe20007ffe0ff */
[----:B------:R-:W-:Y:S03]  /*8ca0*/  BSSY B0, `(.L_x_1868) ;  /* 0x000000f000007945 */ /* 0x000fe60003800000 */
[----:B------:R-:W-:-:S13]  /*8cb0*/  ISETP.GE.AND P0, PT, R2, R16, PT ;  /* 0x000000100200720c */ /* 0x000fda0003f06270 */
[----:B------:R-:W-:Y:S05]  /*8cc0*/  @P0 BRA `(.L_x_1869) ;  /* 0x000000c000000947 */ /* 0x000fea0003800000 */
[-C--:B----4-:R-:W-:Y:S02]  /*8cd0*/  LEA R6, P2, R208, R0.reuse, 0x1 ;  /* 0x00000000d0067211 */ /* 0x090fe400078408ff */
[-C--:B------:R-:W-:Y:S02]  /*8ce0*/  LEA R4, P1, R212, R0.reuse, 0x1 ;  /* 0x00000000d4047211 */ /* 0x080fe400078208ff */
[----:B------:R-:W-:Y:S02]  /*8cf0*/  LEA R2, P0, R220, R0, 0x1 ;  /* 0x00000000dc027211 */ /* 0x000fe400078008ff */
[-C--:B-1----:R-:W-:Y:S02]  /*8d00*/  LEA.HI.X R7, R208, R8.reuse, R209, 0x1, P2 ;  /* 0x00000008d0077211 */ /* 0x082fe400010f0cd1 */
        /* <DEDUP_REMOVED lines=8> */
.L_x_1869:
[----:B------:R-:W-:Y:S05]  /*8d90*/  BSYNC B0 ;  /* 0x0000000000007941 */ /* 0x000fea0003800000 */
.L_x_1868:
[----:B------:R-:W-:Y:S05]  /*8da0*/  BRA.DIV ~URZ, `(.L_x_1870) ;  /* 0x000137c27f007947 */ /* 0x000fea000b800000 */
[----:B-1----:R1:W2:Y:S02]  /*8db0*/  SHFL.IDX PT, R8, R13, 0x2, 0x181f ;  /* 0x00581f000d087f89 */ /* 0x0022a400000e0000 */
.L_x_1990:
[----:B------:R-:W-:Y:S05]  /*8dc0*/  BRA.DIV ~URZ, `(.L_x_1871) ;  /* 0x000138227f007947 */ /* 0x000fea000b800000 */
[----:B----4-:R4:W1:Y:S02]  /*8dd0*/  SHFL.IDX PT, R0, R17, 0x2, 0x181f ;  /* 0x00581f0011007f89 */ /* 0x01086400000e0000 */
.L_x_1991:
[----:B------:R-:W-:Y:S01]  /*8de0*/  IADD3 R2, R14, 0x40, RZ ;  /* 0x000000400e027810 */ /* 0x000fe20007ffe0ff */
[----:B------:R-:W-:Y:S03]  /*8df0*/  BSSY B0, `(.L_x_1872) ;  /* 0x000000f000007945 */ /* 0x000fe60003800000 */
[----:B------:R-:W-:-:S13]  /*8e00*/  ISETP.GE.AND P0, PT, R2, R16, PT ;  /* 0x000000100200720c */ /* 0x000fda0003f06270 */
[----:B------:R-:W-:Y:S05]  /*8e10*/  @P0 BRA `(.L_x_1873) ;  /* 0x000000c000000947 */ /* 0x000fea0003800000 */
[-C--:B-1----:R-:W-:Y:S02]  /*8e20*/  LEA R6, P2, R208, R0.reuse, 0x1 ;  /* 0x00000000d0067211 */ /* 0x082fe400078408ff */
        /* <DEDUP_REMOVED lines=11> */
.L_x_1873:
[----:B------:R-:W-:Y:S05]  /*8ee0*/  BSYNC B0 ;  /* 0x0000000000007941 */ /* 0x000fea0003800000 */
.L_x_1872:
[----:B------:R-:W-:Y:S05]  /*8ef0*/  BRA.DIV ~URZ, `(.L_x_1874) ;  /* 0x000137727f007947 */ /* 0x000fea000b800000 */
[----:B-12---:R-:W1:Y:S04]  /*8f00*/  SHFL.IDX PT, R13, R13, 0x3, 0x181f ;  /* 0x00781f000d0d7f89 */ /* 0x006e6800000e0000 */
[----:B------:R2:W3:Y:S02]  /*8f10*/  SHFL.IDX PT, R0, R17, 0x3, 0x181f ;  /* 0x00781f0011007f89 */ /* 0x0004e400000e0000 */
.L_x_1992:
[----:B------:R-:W-:Y:S01]  /*8f20*/  ULDC.64 UR4, c[0x0][0x40] ;  /* 0x0000100000047ab9 */ /* 0x000fe20000000a00 */
[----:B------:R-:W-:Y:S01]  /*8f30*/  IADD3 R2, R14, 0x60, RZ ;  /* 0x000000600e027810 */ /* 0x000fe20007ffe0ff */
[----:B------:R-:W-:Y:S01]  /*8f40*/  UIADD3 UR4, UP0, UR4, 0x160, URZ ;  /* 0x0000016004047890 */ /* 0x000fe2000ff1e03f */
[----:B------:R-:W-:Y:S01]  /*8f50*/  IMAD.U32 R3, RZ, RZ, UR11 ;  /* 0x0000000bff037e24 */ /* 0x000fe2000f8e00ff */
[----:B------:R-:W-:Y:S01]  /*8f60*/  STL.64 [R1+0x28], R18 ;  /* 0x0000281201007387 */ /* 0x000fe20000100a00 */
[----:B------:R-:W-:Y:S01]  /*8f70*/  ISETP.GE.AND P0, PT, R2, R16, PT ;  /* 0x000000100200720c */ /* 0x000fe20003f06270 */
[----:B------:R-:W-:Y:S01]  /*8f80*/  IMAD.U32 R2, RZ, RZ, UR12 ;  /* 0x0000000cff027e24 */ /* 0x000fe2000f8e00ff */
[----:B------:R-:W-:Y:S01]  /*8f90*/  UIADD3.X UR5, URZ, UR5, URZ, UP0, !UPT ;  /* 0x000000053f057290 */ /* 0x000fe200087fe43f */
[----:B------:R-:W-:Y:S04]  /*8fa0*/  STL.64 [R1+0x30], R144 ;  /* 0x0000309001007387 */ /* 0x000fe80000100a00 */
[----:B------:R5:W-:Y:S04]  /*8fb0*/  STL.64 [R1+0x20], R2 ;  /* 0x0000200201007387 */ /* 0x000be80000100a00 */
[----:B------:R2:W-:Y:S02]  /*8fc0*/  STL.64 [R1+0x38], R24 ;  /* 0x0000381801007387 */ /* 0x0005e40000100a00 */
[----:B---3--:R-:W-:-:S02]  /*8fd0*/  @!P0 LEA R8, P1, R208, R0, 0x1 ;  /* 0x00000000d0088211 */ /* 0x008fc400078208ff */
[----:B------:R2:W-:Y:S01]  /*8fe0*/  STL.64 [R1+0x40], R20 ;  /* 0x0000401401007387 */ /* 0x0005e20000100a00 */
[-C--:B------:R-:W-:Y:S02]  /*8ff0*/  @!P0 LEA R6, P2, R212, R0.reuse, 0x1 ;  /* 0x00000000d4068211 */ /* 0x080fe400078408ff */
[-C--:B-1----:R-:W-:Y:S02]  /*9000*/  @!P0 LEA.HI.X R9, R208, R13.reuse, R209, 0x1, P1 ;  /* 0x0000000dd0098211 */ /* 0x082fe400008f0cd1 */
[----:B------:R-:W-:Y:S01]  /*9010*/  @!P0 LEA R4, P1, R220, R0, 0x1 ;  /* 0x00000000dc048211 */ /* 0x000fe200078208ff */
[----:B------:R-:W-:Y:S01]  /*9020*/  IMAD.U32 R0, RZ, RZ, UR12 ;  /* 0x0000000cff007e24 */ /* 0x000fe2000f8e00ff */
[-C--:B------:R-:W-:Y:S01]  /*9030*/  @!P0 LEA.HI.X R7, R212, R13.reuse, R227, 0x1, P2 ;  /* 0x0000000dd4078211 */ /* 0x080fe200010f0ce3 */
[----:B------:R-:W-:Y:S01]  /*9040*/  @!PT LDS RZ, [RZ] ;  /* 0x00000000fffff984 */ /* 0x000fe20000000800 */
[----:B------:R-:W-:Y:S01]  /*9050*/  @!PT LDS RZ, [RZ] ;  /* 0x00000000fffff984 */ /* 0x000fe20000000800 */
[----:B------:R-:W-:Y:S01]  /*9060*/  @!PT LDS RZ, [RZ] ;  /* 0x00000000fffff984 */ /* 0x000fe20000000800 */
[----:B------:R2:W-:Y:S01]  /*9070*/  @!P0 LDGSTS.E.BYPASS.LTC128B.128 [R105+0x1b100], [R8.64], !P5 ;  /* 0x1b10000008698fae */ /* 0x0005e2000e901d4e */
[----:B------:R-:W-:Y:S02]  /*9080*/  @!P0 LEA.HI.X R5, R220, R13, R226, 0x1, P1 ;  /* 0x0000000ddc058211 */ /* 0x000fe400008f0ce2 */
[----:B------:R-:W-:Y:S01]  /*9090*/  IADD3 R14, R0, 0x18, RZ ;  /* 0x00000018000e7810 */ /* 0x000fe20007ffe0ff */
[----:B------:R2:W-:Y:S04]  /*90a0*/  @!P0 LDGSTS.E.BYPASS.LTC128B.128 [R105+0x1f100], [R6.64], !P4 ;  /* 0x1f10000006698fae */ /* 0x0005e8000e101d4e */
[----:B------:R2:W-:Y:S01]  /*90b0*/  @!P0 LDGSTS.E.BYPASS.LTC128B.128 [R105+0x23100], [R4.64], !P3 ;  /* 0x2310000004698fae */ /* 0x0005e2000d901d4e */
[----:B-----5:R-:W-:-:S03]  /*90c0*/  IMAD.U32 R2, RZ, RZ, UR4 ;  /* 0x00000004ff027e24 */ /* 0x020fc6000f8e00ff */
[----:B------:R-:W0:Y:S01]  /*90d0*/  LDGDEPBAR ;  /* 0x00000000000079af */ /* 0x000e220000000000 */
[----:B------:R-:W-:Y:S01]  /*90e0*/  IMAD.U32 R3, RZ, RZ, UR5 ;  /* 0x00000005ff037e24 */ /* 0x000fe2000f8e00ff */
[----:B------:R-:W-:Y:S04]  /*90f0*/  WARPSYNC 0xffffffff ;  /* 0xffffffff00007948 */ /* 0x000fe80003800000 */
[----:B------:R2:W-:Y:S02]  /*9100*/  STL.64 [R1+0x18], R2 ;  /* 0x0000180201007387 */ /* 0x0005e40000100a00 */
[----:B------:R-:W3:Y:S04]  /*9110*/  LDL R0, [R1+0x64] ;  /* 0x0000640001007983 */ /* 0x000ee80000100800 */
[----:B------:R-:W5:Y:S01]  /*9120*/  LDL R13, [R1+0x64] ;  /* 0x00006400010d7983 */ /* 0x000f620000100800 */
[C---:B------:R-:W-:Y:S01]  /*9130*/  IMAD.SHL.U32 R114, R15.reuse, 0x40, RZ ;  /* 0x000000400f727824 */ /* 0x040fe200078e00ff */
[----:B--2---:R-:W-:Y:S01]  /*9140*/  SHF.R.S32.HI R4, RZ, 0x1f, R15 ;  /* 0x0000001fff047819 */ /* 0x004fe2000001140f */
[C---:B------:R-:W-:Y:S01]  /*9150*/  IMAD.WIDE.U32 R2, R15.reuse, c[0x0][0x1e0], RZ ;  /* 0x000078000f027a25 */ /* 0x040fe200078e00ff */
[----:B------:R-:W-:Y:S01]  /*9160*/  ULDC.64 UR4, c[0x0][0x208] ;  /* 0x0000820000047ab9 */ /* 0x000fe20000000a00 */
[----:B------:R-:W-:Y:S01]  /*9170*/  BSSY B0, `(.L_x_1875) ;  /* 0x000005c000007945 */ /* 0x000fe20003800000 */
[----:B------:R-:W-:Y:S01]  /*9180*/  IADD3 R12, RZ, -R224, -R114 ;  /* 0x800000e0ff0c7210 */ /* 0x000fe20007ffe872 */
[----:B------:R-:W-:Y:S01]  /*9190*/  IMAD R5, R4, c[0x0][0x1e0], RZ ;  /* 0x0000780004057a24 */ /* 0x000fe200078e02ff */
[----:B------:R-:W-:Y:S01]  /*91a0*/  USHF.L.U32 UR17, UR4, 0x6, URZ ;  /* 0x0000000604117899 */ /* 0x000fe2000800063f */
[----:B------:R-:W-:Y:S01]  /*91b0*/  IMAD.MOV.U32 R156, RZ, RZ, 0x20 ;  /* 0x00000020ff9c7424 */ /* 0x000fe200078e00ff */
[----:B------:R-:W-:Y:S01]  /*91c0*/  UMOV UR16, 0x6 ;  /* 0x0000000600107882 */ /* 0x000fe20000000000 */
[----:B------:R-:W-:Y:S01]  /*91d0*/  IMAD R5, R15, c[0x0][0x1e4], R5 ;  /* 0x000079000f057a24 */ /* 0x000fe200078e0205 */
[----:B------:R-:W-:Y:S01]  /*91e0*/  USHF.L.U64.HI UR5, UR4, UR16, UR5 ;  /* 0x0000001004057299 */ /* 0x000fe20008010205 */
[----:B------:R-:W-:-:S04]  /*91f0*/  IMAD.WIDE.U32 R6, R156, c[0x0][0x1e0], RZ ;  /* 0x000078009c067a25 */ /* 0x000fc800078e00ff */
[----:B------:R-:W-:Y:S02]  /*9200*/  IMAD.IADD R5, R3, 0x1, R5 ;  /* 0x0000000103057824 */ /* 0x000fe400078e0205 */
[----:B------:R-:W-:Y:S02]  /*9210*/  IMAD R16, R156, c[0x0][0x1e4], RZ ;  /* 0x000079009c107a24 */ /* 0x000fe400078e02ff */
[----:B------:R-:W-:Y:S01]  /*9220*/  IMAD.WIDE.U32 R8, R15, c[0x0][0x208], RZ ;  /* 0x000082000f087a25 */ /* 0x000fe200078e00ff */
[----:B------:R-:W-:Y:S03]  /*9230*/  BAR.SYNC.DEFER_BLOCKING 0x0 ;  /* 0x0000000000007b1d */ /* 0x000fe60000010000 */
[----:B---3--:R-:W-:-:S05]  /*9240*/  IMAD.IADD R0, R12, 0x1, R0 ;  /* 0x000000010c007824 */ /* 0x008fca00078e0200 */
[C---:B------:R-:W-:Y:S02]  /*9250*/  ISETP.GE.AND P0, PT, R0.reuse, 0x21, PT ;  /* 0x000000210000780c */ /* 0x040fe40003f06270 */
[----:B------:R-:W-:Y:S02]  /*9260*/  ISETP.GE.AND P1, PT, R0, 0x1, PT ;  /* 0x000000010000780c */ /* 0x000fe40003f26270 */
[----:B------:R-:W-:-:S04]  /*9270*/  LEA R0, P2, R2, R202, 0x6 ;  /* 0x000000ca02007211 */ /* 0x000fc800078430ff */
[----:B------:R-:W-:Y:S01]  /*9280*/  LEA.HI.X R2, R2, R201, R5, 0x6, P2 ;  /* 0x000000c902027211 */ /* 0x000fe200010f3405 */
[----:B------:R-:W-:-:S04]  /*9290*/  IMAD R5, R4, c[0x0][0x208], RZ ;  /* 0x0000820004057a24 */ /* 0x000fc800078e02ff */
[C---:B------:R-:W-:Y:S01]  /*92a0*/  @P0 IADD3 R3, P2, R0.reuse, R6, RZ ;  /* 0x0000000600030210 */ /* 0x040fe20007f5e0ff */
[----:B------:R-:W-:Y:S01]  /*92b0*/  IMAD R6, R15, c[0x0][0x20c], R5 ;  /* 0x000083000f067a24 */ /* 0x000fe200078e0205 */
[----:B------:R-:W-:Y:S02]  /*92c0*/  @P1 LEA R4, P3, R0, c[0x0][0x1c8], 0x1 ;  /* 0x0000720000041a11 */ /* 0x000fe400078608ff */
[----:B------:R-:W-:Y:S02]  /*92d0*/  @P0 IADD3.X R7, R2, R7, R16, P2, !PT ;  /* 0x0000000702070210 */ /* 0x000fe400017fe410 */
[----:B------:R-:W-:Y:S01]  /*92e0*/  @P1 LEA.HI.X R5, R0, c[0x0][0x1cc], R2, 0x1, P3 ;  /* 0x0000730000051a11 */ /* 0x000fe200018f0c02 */
[----:B------:R-:W-:Y:S01]  /*92f0*/  IMAD.IADD R2, R9, 0x1, R6 ;  /* 0x0000000109027824 */ /* 0x000fe200078e0206 */
[----:B------:R-:W-:Y:S02]  /*9300*/  @P0 LEA R6, P3, R3, c[0x0][0x1c8], 0x1 ;  /* 0x0000720003060a11 */ /* 0x000fe400078608ff */
[----:B------:R-:W-:-:S02]  /*9310*/  @P1 ISETP.GE.AND P4, PT, R208, c[0x0][0x1d4], PT ;  /* 0x00007500d0001a0c */ /* 0x000fc40003f86270 */
[----:B------:R-:W-:Y:S02]  /*9320*/  @P1 ISETP.GE.AND P6, PT, R212, c[0x0][0x1d4], PT ;  /* 0x00007500d4001a0c */ /* 0x000fe40003fc6270 */
[----:B------:R-:W-:Y:S02]  /*9330*/  @P0 LEA.HI.X R7, R3, c[0x0][0x1cc], R7, 0x1, P3 ;  /* 0x0000730003070a11 */ /* 0x000fe400018f0c07 */
[----:B------:R-:W-:Y:S02]  /*9340*/  LOP3.LUT P3, RZ, R213, 0x1, RZ, 0xc0, !PT ;  /* 0x00000001d5ff7812 */ /* 0x000fe4000786c0ff */
[----:B------:R-:W-:Y:S02]  /*9350*/  @P0 ISETP.GE.AND P5, PT, R208, c[0x0][0x1d4], PT ;  /* 0x00007500d0000a0c */ /* 0x000fe40003fa6270 */
[----:B------:R-:W-:-:S03]  /*9360*/  LEA R0, P2, R8, R204, 0x6 ;  /* 0x000000cc08007211 */ /* 0x000fc600078430ff */
[----:B------:R-:W-:Y:S01]  /*9370*/  @!PT LDS RZ, [RZ] ;  /* 0x00000000fffff984 */ /* 0x000fe20000000800 */
[----:B------:R-:W-:Y:S01]  /*9380*/  @!PT LDS RZ, [RZ] ;  /* 0x00000000fffff984 */ /* 0x000fe20000000800 */
[----:B------:R-:W-:Y:S01]  /*9390*/  @!PT LDS RZ, [RZ] ;  /* 0x00000000fffff984 */ /* 0x000fe20000000800 */
[----:B------:R1:W-:Y:S01]  /*93a0*/  @P1 LDGSTS.E.BYPASS.LTC128B.128 [R105+0xc100], [R4.64], !P4 ;  /* 0x0c10000004691fae */ /* 0x0003e2000e101d4e */
[----:B------:R-:W-:Y:S02]  /*93b0*/  @P0 ISETP.GE.AND P4, PT, R212, c[0x0][0x1d4], PT ;  /* 0x00007500d4000a0c */ /* 0x000fe40003f86270 */
[----:B------:R-:W-:Y:S01]  /*93c0*/  LEA.HI.X R8, R8, R206, R2, 0x6, P2 ;  /* 0x000000ce08087211 */ /* 0x000fe200010f3402 */
[----:B------:R1:W-:Y:S01]  /*93d0*/  @P1 LDGSTS.E.BYPASS.LTC128B.128 [R105+0xe100], [R4.64+0x80], !P6 ;  /* 0x0e10008004691fae */ /* 0x0003e2000f101d4e */
[----:B------:R-:W-:-:S03]  /*93e0*/  LEA R2, P2, R0, c[0x0][0x1f8], 0x1 ;  /* 0x00007e0000027a11 */ /* 0x000fc600078408ff */
[----:B------:R1:W-:Y:S01]  /*93f0*/  @P1 LDGSTS.E.BYPASS.LTC128B.128 [R105+0x10100], [R4.64+0x100], !P3 ;  /* 0x1010010004691fae */ /* 0x0003e2000d901d4e */
[----:B------:R-:W-:Y:S01]  /*9400*/  LEA.HI.X R3, R0, c[0x0][0x1fc], R8, 0x1, P2 ;  /* 0x00007f0000037a11 */ /* 0x000fe200010f0c08 */
[----:B-----5:R-:W-:Y:S01]  /*9410*/  IMAD.IADD R0, R12, 0x1, R13 ;  /* 0x000000010c007824 */ /* 0x020fe200078e020d */
[----:B------:R-:W-:Y:S01]  /*9420*/  ISETP.GE.AND P3, PT, R208, c[0x0][0x1d4], PT ;  /* 0x00007500d0007a0c */ /* 0x000fe20003f66270 */
[----:B------:R2:W-:Y:S01]  /*9430*/  @P0 LDGSTS.E.BYPASS.LTC128B.128 [R105+0xd100], [R6.64], !P5 ;  /* 0x0d10000006690fae */ /* 0x0005e2000e901d4e */
[----:B------:R-:W-:Y:S02]  /*9440*/  LOP3.LUT P5, RZ, R213, 0x1, RZ, 0xc0, !PT ;  /* 0x00000001d5ff7812 */ /* 0x000fe400078ac0ff */
[----:B------:R-:W-:Y:S01]  /*9450*/  ISETP.GE.AND P2, PT, R212, c[0x0][0x1d4], PT ;  /* 0x00007500d4007a0c */ /* 0x000fe20003f46270 */
[----:B------:R2:W-:Y:S01]  /*9460*/  @P0 LDGSTS.E.BYPASS.LTC128B.128 [R105+0xf100], [R6.64+0x80], !P4 ;  /* 0x0f10008006690fae */ /* 0x0005e2000e101d4e */
[----:B------:R-:W-:Y:S02]  /*9470*/  ISETP.LT.OR P6, PT, R0, 0x1, P3 ;  /* 0x000000010000780c */ /* 0x000fe40001fc1670 */
[----:B------:R-:W-:-:S02]  /*9480*/  ISETP.GE.AND P1, PT, R220, c[0x0][0x1d4], PT ;  /* 0x00007500dc007a0c */ /* 0x000fc40003f26270 */
[C---:B------:R-:W-:Y:S02]  /*9490*/  ISETP.LT.OR P3, PT, R0.reuse, 0x21, P3 ;  /* 0x000000210000780c */ /* 0x040fe40001f61670 */
[C---:B------:R-:W-:Y:S02]  /*94a0*/  ISETP.LT.OR P4, PT, R0.reuse, 0x1, P1 ;  /* 0x000000010000780c */ /* 0x040fe40000f81670 */
[C---:B------:R-:W-:Y:S01]  /*94b0*/  ISETP.LT.OR P1, PT, R0.reuse, 0x21, P1 ;  /* 0x000000210000780c */ /* 0x040fe20000f21670 */
[----:B------:R2:W-:Y:S01]  /*94c0*/  @P0 LDGSTS.E.BYPASS.LTC128B.128 [R105+0x11100], [R6.64+0x100], !P5 ;  /* 0x1110010006690fae */ /* 0x0005e2000e901d4e */
[C---:B------:R-:W-:Y:S02]  /*94d0*/  ISETP.LT.OR P5, PT, R0.reuse, 0x1, P2 ;  /* 0x000000010000780c */ /* 0x040fe400017a1670 */
[----:B------:R-:W-:Y:S01]  /*94e0*/  ISETP.LT.OR P2, PT, R0, 0x21, P2 ;  /* 0x000000210000780c */ /* 0x000fe20001741670 */
[----:B------:R-:W0:Y:S04]  /*94f0*/  LDGDEPBAR ;  /* 0x00000000000079af */ /* 0x000e280000000000 */
[----:B------:R2:W-:Y:S01]  /*9500*/  LDGSTS.E.BYPASS.LTC128B.128 [R105+0x100], [R2.64], !P6 ;  /* 0x0010000002697fae */ /* 0x0005e2000f101d4e */
[----:B-1----:R-:W-:-:S04]  /*9510*/  IADD3 R4, P0, R2, UR17, RZ ;  /* 0x0000001102047c10 */ /* 0x002fc8000ff1e0ff */
[----:B------:R-:W-:Y:S01]  /*9520*/  IADD3.X R5, R3, UR5, RZ, P0, !PT ;  /* 0x0000000503057c10 */ /* 0x000fe200087fe4ff */
[----:B------:R2:W-:Y:S01]  /*9530*/  LDGSTS.E.BYPASS.LTC128B.128 [R105+0x2100], [R2.64+0x80], !P5 ;  /* 0x0210008002697fae */ /* 0x0005e2000e901d4e */
[----:B------:R-:W-:-:S03]  /*9540*/  ISETP.GT.AND P5, PT, R15, R199, PT ;  /* 0x000000c70f00720c */ /* 0x000fc60003fa4270 */
[----:B------:R2:W-:Y:S04]  /*9550*/  LDGSTS.E.BYPASS.LTC128B.128 [R105+0x4100], [R2.64+0x100], !P4 ;  /* 0x0410010002697fae */ /* 0x0005e8000e101d4e */
[----:B------:R2:W-:Y:S04]  /*9560*/  LDGSTS.E.BYPASS.LTC128B.128 [R105+0x1100], [R4.64], !P3 ;  /* 0x0110000004697fae */ /* 0x0005e8000d901d4e */
[----:B------:R2:W-:Y:S04]  /*9570*/  LDGSTS.E.BYPASS.LTC128B.128 [R105+0x3100], [R4.64+0x80], !P2 ;  /* 0x0310008004697fae */ /* 0x0005e8000d101d4e */
[----:B------:R2:W-:Y:S04]  /*9580*/  LDGSTS.E.BYPASS.LTC128B.128 [R105+0x5100], [R4.64+0x100], !P1 ;  /* 0x0510010004697fae */ /* 0x0005e8000c901d4e */
[----:B------:R-:W0:Y:S01]  /*9590*/  LDGDEPBAR ;  /* 0x00000000000079af */ /* 0x000e220000000000 */
[----:B------:R-:W-:Y:S05]  /*95a0*/  @!P5 BRA `(.L_x_1876) ;  /* 0x000001800000d947 */ /* 0x000fea0003800000 */
[----:B------:R-:W-:Y:S01]  /*95b0*/  IADD3 R0, R190, -0x2, RZ ;  /* 0xfffffffebe007810 */ /* 0x000fe20007ffe0ff */
[----:B--2---:R-:W-:Y:S01]  /*95c0*/  IMAD.MOV.U32 R5, RZ, RZ, 0x40 ;  /* 0x00000040ff057424 */ /* 0x004fe200078e00ff */
[----:B------:R-:W-:-:S02]  /*95d0*/  ISETP.GE.AND P2, PT, R208, c[0x0][0x1d4], PT ;  /* 0x00007500d0007a0c */ /* 0x000fc40003f46270 */
[----:B------:R-:W-:Y:S01]  /*95e0*/  SHF.R.S32.HI R2, RZ, 0x1f, R0 ;  /* 0x0000001fff027819 */ /* 0x000fe20000011400 */
[----:B------:R-:W-:Y:S01]  /*95f0*/  IMAD.WIDE.U32 R6, R5, c[0x0][0x1e0], RZ ;  /* 0x0000780005067a25 */ /* 0x000fe200078e00ff */
[----:B------:R-:W-:Y:S02]  /*9600*/  ISETP.GE.AND P1, PT, R212, c[0x0][0x1d4], PT ;  /* 0x00007500d4007a0c */ /* 0x000fe40003f26270 */
[----:B------:R-:W-:Y:S01]  /*9610*/  LOP3.LUT P6, RZ, R213, 0x1, RZ, 0xc0, !PT ;  /* 0x00000001d5ff7812 */ /* 0x000fe200078cc0ff */
[----:B------:R-:W-:Y:S02]  /*9620*/  IMAD R4, R2, c[0x0][0x1e0], RZ ;  /* 0x0000780002047a24 */ /* 0x000fe400078e02ff */
[----:B------:R-:W-:-:S04]  /*9630*/  IMAD.WIDE.U32 R2, R0, c[0x0][0x1e0], RZ ;  /* 0x0000780000027a25 */ /* 0x000fc800078e00ff */
[----:B------:R-:W-:Y:S01]  /*9640*/  IMAD R4, R0, c[0x0][0x1e4], R4 ;  /* 0x0000790000047a24 */ /* 0x000fe200078e0204 */
[----:B------:R-:W-:-:S03]  /*9650*/  LEA R0, P0, R2, R202, 0x6 ;  /* 0x000000ca02007211 */ /* 0x000fc600078030ff */
[----:B------:R-:W-:-:S05]  /*9660*/  IMAD.IADD R4, R3, 0x1, R4 ;  /* 0x0000000103047824 */ /* 0x000fca00078e0204 */
[----:B------:R-:W-:Y:S02]  /*9670*/  LEA.HI.X R4, R2, R201, R4, 0x6, P0 ;  /* 0x000000c902047211 */ /* 0x000fe400000f3404 */
[----:B------:R-:W-:-:S04]  /*9680*/  LEA R2, P0, R0, c[0x0][0x1c8], 0x1 ;  /* 0x0000720000027a11 */ /* 0x000fc800078008ff */
        /* <DEDUP_REMOVED lines=10> */
.L_x_1876:
[----:B------:R-:W-:Y:S05]  /*9730*/  BSYNC B0 ;  /* 0x0000000000007941 */ /* 0x000fea0003800000 */
.L_x_1875:
[----:B------:R-:W0:Y:S01]  /*9740*/  LDGDEPBAR ;  /* 0x00000000000079af */ /* 0x000e220000000000 */
[----:B------:R-:W-:Y:S01]  /*9750*/  LOP3.LUT P0, RZ, R234, 0x2, RZ, 0xc0, !PT ;  /* 0x00000002eaff7812 */ /* 0x000fe2000780c0ff */
[----:B------:R-:W-:Y:S01]  /*9760*/  BSSY B2, `(.L_x_1877) ;  /* 0x0000005000027945 */ /* 0x000fe20003800000 */
[----:B------:R-:W-:-:S02]  /*9770*/  MOV R111, 0x97b0 ;  /* 0x000097b0006f7802 */ /* 0x000fc40000000f00 */
[----:B------:R-:W-:-:S05]  /*9780*/  SEL R156, R156, 0xffffffe0, !P0 ;  /* 0xffffffe09c9c7807 */ /* 0x000fca0004000000 */
[----:B------:R-:W-:Y:S02]  /*9790*/  IMAD.IADD R112, R158, 0x1, R156 ;  /* 0x000000019e707824 */ /* 0x000fe400078e029c */
[----:B-12-4-:R-:W-:Y:S05]  /*97a0*/  CALL.REL.NOINC `($_ZN7cutlass13device_kernelIN5flash19enable_sm80_to_sm89INS1_16FlashAttnFwdSm80INS1_25CollectiveMainloopFwdSm80ILi8ELi2ELb0EN4cute5tupleIJNS5_1CILi128EEENS7_ILi64EEENS7_ILi192EEEEEELi192ENS_10bfloat16_tEfNS_4arch4Sm80ELb0ELb1ELb1ELb1ELb0ELb1ELb1ELb1EEENS1_21CollectiveEpilogueFwdINS6_IJS8_SA_S9_EEENS6_IJNS7_ILi1EEESI_SI_EEESC_SE_Li256ELb1ELb1ELb1ELb0EEENS1_36VarlenDynamicPersistentTileSchedulerILi128ELi64ELi256ELi256ELb1ELb1ELb0ELb1ELb0ELb1EEEEEEEEEvNT_6ParamsE$_ZZN5flash25CollectiveMainloopFwdSm80ILi8ELi2ELb0EN4cute5tupleIJNS1_1CILi128EEENS3_ILi64EEENS3_ILi192EEEEEELi192EN7cutlass10bfloat16_tEfNS8_4arch4Sm80ELb0ELb1ELb1ELb1ELb0ELb1ELb1ELb1EE3mmaINS_16FlashAttnFwdSm80ISC_NS_21CollectiveEpilogueFwdINS2_IJS4_S6_S5_EEENS2_IJNS3_ILi1EEESH_SH_EEES9_SB_Li256ELb1ELb1ELb1ELb0EEENS_36VarlenDynamicPersistentTileSchedulerILi128ELi64ELi256ELi256ELb1ELb1ELb0ELb1ELb0ELb1EEEE13SharedStorageENS1_6TensorINS1_11ArrayEngineIfLm96EEENS1_6LayoutINS2_IJNS2_IJNS3_ILi2EEESS_EEESH_NS3_ILi24EEEEEENS2_IJNS2_IJSH_SS_EEENS3_ILi0EEENS3_ILi4EEEEEEEEEENS_7SoftmaxILi2ELi0EEEEEbRKNSC_6ParamsERT0_RT1_iRKNS_16SeqlenInfoQKNewKILb1ELb1EEENS2_IJiiiiEEERT_ENKUlvE_clEv) ;  /* 0x0001419000007944 */ /* 0x016fea0003c00000 */
[----:B------:R-:W-:Y:S05]  /*97b0*/  BSYNC B2 ;  /* 0x0000000000027941 */ /* 0x000fea0003800000 */
.L_x_1877:
[----:B------:R2:W5:Y:S01]  /*97c0*/  LDL R104, [R1] ;  /* 0x0000000001687983 */ /* 0x0005620000100800 */
[----:B------:R-:W-:-:S04]  /*97d0*/  DEPBAR.LE SB0, 0x2 ;  /* 0x000080800000791a */ /* 0x000fc80000000000 */
[----:B------:R2:W5:Y:S01]  /*97e0*/  LDL R207, [R1+0x10] ;  /* 0x0000100001cf7983 */ /* 0x0005620000100800 */
[----:B------:R-:W-:Y:S01]  /*97f0*/  WARPSYNC 0xffffffff ;  /* 0xffffffff00007948 */ /* 0x000fe20003800000 */
[----:B------:R-:W-:Y:S02]  /*9800*/  BSSY B0, `(.L_x_1878) ;  /* 0x0000025000007945 */ /* 0x000fe40003800000 */
[----:B------:R-:W-:Y:S06]  /*9810*/  BAR.SYNC.DEFER_BLOCKING 0x0 ;  /* 0x0000000000007b1d */ /* 0x000fec0000010000 */
[----:B-1----:R2:W1:Y:S04]  /*9820*/  LDSM.16.M88.4 R12, [R152] ;  /* 0x00000000980c783b */ /* 0x0024680000000200 */
[----:B------:R2:W3:Y:S04]  /*9830*/  LDSM.16.M88.4 R28, [R158] ;  /* 0x000000009e1c783b */ /* 0x0004e80000000200 */
[----:B------:R2:W4:Y:S04]  /*9840*/  LDSM.16.M88.4 R32, [R158+0x800] ;  /* 0x000800009e20783b */ /* 0x0005280000000200 */
[----:B-----5:R2:W1:Y:S04]  /*9850*/  LDSM.16.M88.4 R44, [R158+0x1000] ;  /* 0x001000009e2c783b */ /* 0x0204680000000200 */
        /* <DEDUP_REMOVED lines=10> */
[----:B------:R-:W-:Y:S01]  /*9900*/  IMAD.WIDE.U32 R8, R0, c[0x0][0x208], RZ ;  /* 0x0000820000087a25 */ /* 0x000fe200078e00ff */
[----:B------:R-:W-:-:S03]  /*9910*/  LOP3.LUT P3, RZ, R213, 0x1, RZ, 0xc0, !PT ;  /* 0x00000001d5ff7812 */ /* 0x000fc6000786c0ff */
[----:B------:R-:W-:-:S04]  /*9920*/  IMAD R2, R2, c[0x0][0x208], RZ ;  /* 0x0000820002027a24 */ /* 0x000fc800078e02ff */
[----:B------:R-:W-:Y:S01]  /*9930*/  IMAD R2, R0, c[0x0][0x20c], R2 ;  /* 0x0000830000027a24 */ /* 0x000fe200078e0202 */
[----:B------:R-:W-:-:S03]  /*9940*/  LEA R0, P0, R8, R204, 0x6 ;  /* 0x000000cc08007211 */ /* 0x000fc600078030ff */
[----:B------:R-:W-:Y:S01]  /*9950*/  IMAD.IADD R3, R9, 0x1, R2 ;  /* 0x0000000109037824 */ /* 0x000fe200078e0202 */
        /* <DEDUP_REMOVED lines=15> */
.L_x_1879:
[----:B------:R-:W-:Y:S05]  /*9a50*/  BSYNC B0 ;  /* 0x0000000000007941 */ /* 0x000fea0003800000 */
.L_x_1878:
[----:B------:R-:W-:Y:S01]  /*9a60*/  LOP3.LUT P0, RZ, R234, 0x4, RZ, 0xc0, !PT ;  /* 0x00000004eaff7812 */ /* 0x000fe2000780c0ff */
[C---:B-1-3--:R-:W-:Y:S01]  /*9a70*/  HMMA.16816.F32.BF16 R16, R12.reuse, R28, RZ ;  /* 0x0000001c0c10723c */ /* 0x04afe200000418ff */
[----:B------:R-:W-:Y:S01]  /*9a80*/  MOV R0, 0x40 ;  /* 0x0000004000007802 */ /* 0x000fe20000000f00 */
[----:B------:R-:W-:Y:S03]  /*9a90*/  LDSM.16.M88.4 R20, [R155] ;  /* 0x000000009b14783b */ /* 0x000fe60000000200 */
[----:B------:R-:W-:Y:S01]  /*9aa0*/  SEL R151, R0, 0xffffffc0, !P0 ;  /* 0xffffffc000977807 */ /* 0x000fe20004000000 */
[----:B------:R-:W-:Y:S02]  /*9ab0*/  LDSM.16.M88.4 R92, [R158+0x2000] ;  /* 0x002000009e5c783b */ /* 0x000fe40000000200 */
[C---:B------:R-:W-:Y:S01]  /*9ac0*/  HMMA.16816.F32.BF16 R28, R12.reuse, R30, RZ ;  /* 0x0000001e0c1c723c */ /* 0x040fe200000418ff */
[----:B------:R-:W-:Y:S01]  /*9ad0*/  IADD3 R0, R151, R158, R156 ;  /* 0x0000009e97007210 */ /* 0x000fe20007ffe09c */
[----:B--2---:R-:W-:Y:S01]  /*9ae0*/  IMAD.IADD R2, R158, 0x1, R151 ;  /* 0x000000019e027824 */ /* 0x004fe200078e0297 */
[----:B------:R-:W-:Y:S04]  /*9af0*/  LDSM.16.M88.4 R88, [R112+0x2000] ;  /* 0x002000007058783b */ /* 0x000fe80000000200 */
[----:B------:R-:W1:Y:S01]  /*9b00*/  LDSM.16.M88.4 R68, [R2] ;  /* 0x000000000244783b */ /* 0x000e620000000200 */
[C---:B----4-:R-:W-:Y:S03]  /*9b10*/  HMMA.16816.F32.BF16 R24, R12.reuse, R32, RZ ;  /* 0x000000200c18723c */ /* 0x050fe600000418ff */
[----:B------:R-:W2:Y:S04]  /*9b20*/  LDSM.16.M88.4 R72, [R2+0x800] ;  /* 0x000800000248783b */ /* 0x000ea80000000200 */
[----:B------:R-:W3:Y:S01]  /*9b30*/  LDSM.16.M88.4 R76, [R2+0x1000] ;  /* 0x00100000024c783b */ /* 0x000ee20000000200 */
[C---:B------:R-:W-:Y:S03]  /*9b40*/  HMMA.16816.F32.BF16 R32, R12.reuse, R34, RZ ;  /* 0x000000220c20723c */ /* 0x040fe600000418ff */
[----:B------:R-:W-:Y:S04]  /*9b50*/  LDSM.16.M88.4 R96, [R0] ;  /* 0x000000000060783b */ /* 0x000fe80000000200 */
[----:B------:R-:W-:Y:S01]  /*9b60*/  LDSM.16.M88.4 R84, [R2+0x1800] ;  /* 0x001800000254783b */ /* 0x000fe20000000200 */
[----:B------:R-:W-:Y:S03]  /*9b70*/  HMMA.16816.F32.BF16 R36, R12, R44, RZ ;  /* 0x0000002c0c24723c */ /* 0x000fe600000418ff */
[----:B------:R-:W4:Y:S04]  /*9b80*/  LDL R113, [R1+0x4] ;  /* 0x0000040001717983 */ /* 0x000f280000100800 */
[----:B------:R-:W0:Y:S01]  /*9b90*/  LDGDEPBAR ;  /* 0x00000000000079af */ /* 0x000e220000000000 */
[----:B------:R-:W-:Y:S03]  /*9ba0*/  HMMA.16816.F32.BF16 R56, R4, R40, R16 ;  /* 0x000000280438723c */ /* 0x000fe60000041810 */
[----:B------:R-:W5:Y:S05]  /*9bb0*/  LDSM.16.M88.4 R16, [R154] ;  /* 0x000000009a10783b */ /* 0x000f6a0000000200 */
[C---:B------:R-:W-:Y:S08]  /*9bc0*/  HMMA.16816.F32.BF16 R44, R12.reuse, R46, RZ ;  /* 0x0000002e0c2c723c */ /* 0x040ff000000418ff */
[C---:B------:R-:W-:Y:S08]  /*9bd0*/  HMMA.16816.F32.BF16 R48, R12.reuse, R52, RZ ;  /* 0x000000340c30723c */ /* 0x040ff000000418ff */
[----:B------:R-:W-:Y:S08]  /*9be0*/  HMMA.16816.F32.BF16 R12, R12, R54, RZ ;  /* 0x000000360c0c723c */ /* 0x000ff000000418ff */
[C---:B------:R-:W-:Y:S08]  /*9bf0*/  HMMA.16816.F32.BF16 R52, R4.reuse, R42, R28 ;  /* 0x0000002a0434723c */ /* 0x040ff0000004181c */
[C---:B------:R-:W-:Y:S08]  /*9c00*/  HMMA.16816.F32.BF16 R28, R4.reuse, R60, R24 ;  /* 0x0000003c041c723c */ /* 0x040ff00000041818 */
[C---:B------:R-:W-:Y:S01]  /*9c10*/  HMMA.16816.F32.BF16 R24, R4.reuse, R62, R32 ;  /* 0x0000003e0418723c */ /* 0x040fe20000041820 */
[----:B------:R-:W-:Y:S07]  /*9c20*/  LDSM.16.M88.4 R60, [R0+0x1000] ;  /* 0x00100000003c783b */ /* 0x000fee0000000200 */
[----:B------:R-:W-:Y:S08]  /*9c30*/  HMMA.16816.F32.BF16 R36, R4, R64, R36 ;  /* 0x000000400424723c */ /* 0x000ff00000041824 */
[----:B-1----:R-:W-:Y:S08]  /*9c40*/  HMMA.16816.F32.BF16 R56, R20, R68, R56 ;  /* 0x000000441438723c */ /* 0x002ff00000041838 */
[C---:B------:R-:W-:Y:S01]  /*9c50*/  HMMA.16816.F32.BF16 R44, R4.reuse, R66, R44 ;  /* 0x00000042042c723c */ /* 0x040fe2000004182c */
[----:B------:R-:W1:Y:S07]  /*9c60*/  LDSM.16.M88.4 R64, [R0+0x800] ;  /* 0x000800000040783b */ /* 0x000e6e0000000200 */
[C---:B------:R-:W-:Y:S08]  /*9c70*/  HMMA.16816.F32.BF16 R48, R4.reuse, R80, R48 ;  /* 0x000000500430723c */ /* 0x040ff00000041830 */
[----:B------:R-:W-:Y:S01]  /*9c80*/  HMMA.16816.F32.BF16 R4, R4, R82, R12 ;  /* 0x000000520404723c */ /* 0x000fe2000004180c */
[----:B------:R-:W1:Y:S04]  /*9c90*/  LDSM.16.M88.4 R12, [R152+0x4000] ;  /* 0x00400000980c783b */ /* 0x000e680000000200 */
[----:B------:R-:W1:Y:S03]  /*9ca0*/  LDSM.16.M88.4 R80, [R0+0x1800] ;  /* 0x001800000050783b */ /* 0x000e660000000200 */
[C---:B------:R-:W-:Y:S01]  /*9cb0*/  HMMA.16816.F32.BF16 R52, R20.reuse, R70, R52 ;  /* 0x000000461434723c */ /* 0x040fe20000041834 */
[----:B------:R-:W-:Y:S07]  /*9cc0*/  LDSM.16.M88.4 R68, [R158+0x3000] ;  /* 0x003000009e44783b */ /* 0x000fee0000000200 */
[C---:B--2---:R-:W-:Y:S08]  /*9cd0*/  HMMA.16816.F32.BF16 R40, R20.reuse, R72, R28 ;  /* 0x000000481428723c */ /* 0x044ff0000004181c */
[C---:B------:R-:W-:Y:S01]  /*9ce0*/  HMMA.16816.F32.BF16 R32, R20.reuse, R74, R24 ;  /* 0x0000004a1420723c */ /* 0x040fe20000041818 */
[----:B------:R-:W2:Y:S07]  /*9cf0*/  LDSM.16.M88.4 R72, [R158+0x2800] ;  /* 0x002800009e48783b */ /* 0x000eae0000000200 */
[----:B---3--:R-:W-:Y:S08]  /*9d00*/  HMMA.16816.F32.BF16 R28, R20, R76, R36 ;  /* 0x0000004c141c723c */ /* 0x008ff00000041824 */
[----:B-----5:R-:W-:Y:S08]  /*9d10*/  HMMA.16816.F32.BF16 R56, R16, R96, R56 ;  /* 0x000000601038723c */ /* 0x020ff00000041838 */
[C---:B------:R-:W-:Y:S01]  /*9d20*/  HMMA.16816.F32.BF16 R24, R20.reuse, R78, R44 ;  /* 0x0000004e1418723c */ /* 0x040fe2000004182c */
[----:B------:R-:W-:Y:S07]  /*9d30*/  LDSM.16.M88.4 R76, [R158+0x3800] ;  /* 0x003800009e4c783b */ /* 0x000fee0000000200 */
[C---:B------:R-:W-:Y:S08]  /*9d40*/  HMMA.16816.F32.BF16 R48, R20.reuse, R84, R48 ;  /* 0x000000541430723c */ /* 0x040ff00000041830 */
[----:B------:R-:W-:Y:S01]  /*9d50*/  HMMA.16816.F32.BF16 R36, R20, R86, R4 ;  /* 0x000000561424723c */ /* 0x000fe20000041804 */
[----:B------:R-:W3:Y:S04]  /*9d60*/  LDSM.16.M88.4 R4, [R153+0x4000] ;  /* 0x004000009904783b */ /* 0x000ee80000000200 */
[----:B------:R-:W-:Y:S03]  /*9d70*/  LDSM.16.M88.4 R84, [R2+0x2000] ;  /* 0x002000000254783b */ /* 0x000fe60000000200 */
[C---:B------:R-:W-:Y:S01]  /*9d80*/  HMMA.16816.F32.BF16 R52, R16.reuse, R98, R52 ;  /* 0x000000621034723c */ /* 0x040fe20000041834 */
[----:B------:R-:W-:Y:S07]  /*9d90*/  LDSM.16.M88.4 R96, [R0+0x3800] ;  /* 0x003800000060783b */ /* 0x000fee0000000200 */
[C---:B-1----:R-:W-:Y:S08]  /*9da0*/  HMMA.16816.F32.BF16 R44, R16.reuse, R64, R40 ;  /* 0x00000040102c723c */ /* 0x042ff00000041828 */
[C---:B------:R-:W-:Y:S01]  /*9db0*/  HMMA.16816.F32.BF16 R40, R16.reuse, R66, R32 ;  /* 0x000000421028723c */ /* 0x040fe20000041820 */
[----:B------:R-:W1:Y:S07]  /*9dc0*/  LDSM.16.M88.4 R64, [R112+0x2800] ;  /* 0x002800007040783b */ /* 0x000e6e0000000200 */
[----:B------:R-:W-:Y:S01]  /*9dd0*/  HMMA.16816.F32.BF16 R32, R16, R60, R28 ;  /* 0x0000003c1020723c */ /* 0x000fe2000004181c */
[----:B------:R-:W5:Y:S07]  /*9de0*/  LDSM.16.M88.4 R28, [R155+0x4000] ;  /* 0x004000009b1c783b */ /* 0x000f6e0000000200 */
[----:B------:R-:W-:Y:S08]  /*9df0*/  HMMA.16816.F32.BF16 R56, R12, R92, R56 ;  /* 0x0000005c0c38723c */ /* 0x000ff00000041838 */
[C---:B------:R-:W-:Y:S01]  /*9e00*/  HMMA.16816.F32.BF16 R24, R16.reuse, R62, R24 ;  /* 0x0000003e1018723c */ /* 0x040fe20000041818 */
[----:B------:R-:W1:Y:S07]  /*9e10*/  LDSM.16.M88.4 R60, [R112+0x3000] ;  /* 0x00300000703c783b */ /* 0x000e6e0000000200 */
[C---:B------:R-:W-:Y:S08]  /*9e20*/  HMMA.16816.F32.BF16 R20, R16.reuse, R80, R48 ;  /* 0x000000501014723c */ /* 0x040ff00000041830 */
[----:B------:R-:W-:Y:S01]  /*9e30*/  HMMA.16816.F32.BF16 R16, R16, R82, R36 ;  /* 0x000000521010723c */ /* 0x000fe20000041824 */
[----:B------:R-:W1:Y:S07]  /*9e40*/  LDSM.16.M88.4 R80, [R112+0x3800] ;  /* 0x003800007050783b */ /* 0x000e6e0000000200 */
[C---:B------:R-:W-:Y:S08]  /*9e50*/  HMMA.16816.F32.BF16 R52, R12.reuse, R94, R52 ;  /* 0x0000005e0c34723c */ /* 0x040ff00000041834 */
[C---:B--2---:R-:W-:Y:S08]  /*9e60*/  HMMA.16816.F32.BF16 R48, R12.reuse, R72, R44 ;  /* 0x000000480c30723c */ /* 0x044ff0000004182c */
[C---:B------:R-:W-:Y:S01]  /*9e70*/  HMMA.16816.F32.BF16 R44, R12.reuse, R74, R40 ;  /* 0x0000004a0c2c723c */ /* 0x040fe20000041828 */
[----:B------:R-:W-:Y:S07]  /*9e80*/  LDSM.16.M88.4 R72, [R112+0x4000] ;  /* 0x004000007048783b */ /* 0x000fee0000000200 */
[----:B------:R-:W-:Y:S08]  /*9e90*/  HMMA.16816.F32.BF16 R40, R12, R68, R32 ;  /* 0x000000440c28723c */ /* 0x000ff00000041820 */
[----:B---3--:R-:W-:Y:S08]  /*9ea0*/  HMMA.16816.F32.BF16 R32, R4, R88, R56 ;  /* 0x000000580420723c */ /* 0x008ff00000041838 */
[C---:B------:R-:W-:Y:S01]  /*9eb0*/  HMMA.16816.F32.BF16 R36, R12.reuse, R70, R24 ;  /* 0x000000460c24723c */ /* 0x040fe20000041818 */
[----:B------:R-:W2:Y:S04]  /*9ec0*/  LDSM.16.M88.4 R68, [R2+0x2800] ;  /* 0x002800000244783b */ /* 0x000ea80000000200 */
[----:B------:R-:W-:Y:S03]  /*9ed0*/  LDSM.16.M88.4 R24, [R154+0x4000] ;  /* 0x004000009a18783b */ /* 0x000fe60000000200 */
[C---:B------:R-:W-:Y:S08]  /*9ee0*/  HMMA.16816.F32.BF16 R20, R12.reuse, R76, R20 ;  /* 0x0000004c0c14723c */ /* 0x040ff00000041814 */
[----:B------:R-:W-:Y:S01]  /*9ef0*/  HMMA.16816.F32.BF16 R12, R12, R78, R16 ;  /* 0x0000004e0c0c723c */ /* 0x000fe20000041810 */
[----:B------:R-:W3:Y:S07]  /*9f00*/  LDSM.16.M88.4 R76, [R0+0x2000] ;  /* 0x00200000004c783b */ /* 0x000eee0000000200 */
[C---:B------:R-:W-:Y:S08]  /*9f10*/  HMMA.16816.F32.BF16 R16, R4.reuse, R90, R52 ;  /* 0x0000005a0410723c */ /* 0x040ff00000041834 */
[----:B-1----:R-:W-:Y:S08]  /*9f20*/  HMMA.16816.F32.BF16 R48, R4, R64, R48 ;  /* 0x000000400430723c */ /* 0x002ff00000041830 */
[----:B-----5:R-:W-:Y:S08]  /*9f30*/  HMMA.16816.F32.BF16 R32, R28, R84, R32 ;  /* 0x000000541c20723c */ /* 0x020ff00000041820 */
[C---:B------:R-:W-:Y:S01]  /*9f40*/  HMMA.16816.F32.BF16 R56, R4.reuse, R66, R44 ;  /* 0x000000420438723c */ /* 0x040fe2000004182c */
[----:B------:R-:W-:Y:S07]  /*9f50*/  LDSM.16.M88.4 R44, [R158+0x4000] ;  /* 0x004000009e2c783b */ /* 0x000fee0000000200 */
[C---:B------:R-:W-:Y:S08]  /*9f60*/  HMMA.16816.F32.BF16 R64, R4.reuse, R60, R40 ;  /* 0x0000003c0440723c */ /* 0x040ff00000041828 */
[C---:B------:R-:W-:Y:S01]  /*9f70*/  HMMA.16816.F32.BF16 R52, R4.reuse, R62, R36 ;  /* 0x0000003e0434723c */ /* 0x040fe20000041824 */
[----:B------:R-:W-:Y:S07]  /*9f80*/  LDSM.16.M88.4 R36, [R2+0x3000] ;  /* 0x003000000224783b */ /* 0x000fee0000000200 */
[C---:B------:R-:W-:Y:S01]  /*9f90*/  HMMA.16816.F32.BF16 R60, R4.reuse, R80, R20 ;  /* 0x00000050043c723c */ /* 0x040fe20000041814 */
[----:B------:R-:W1:Y:S07]  /*9fa0*/  LDSM.16.M88.4 R20, [R152+0x8000] ;  /* 0x008000009814783b */ /* 0x000e6e0000000200 */
[----:B------:R-:W-:Y:S01]  /*9fb0*/  HMMA.16816.F32.BF16 R108, R4, R82, R12 ;  /* 0x00000052046c723c */ /* 0x000fe2000004180c */
[----:B------:R-:W-:Y:S07]  /*9fc0*/  LDSM.16.M88.4 R80, [R0+0x4000] ;  /* 0x004000000050783b */ /* 0x000fee0000000200 */
[C---:B------:R-:W-:Y:S01]  /*9fd0*/  HMMA.16816.F32.BF16 R12, R28.reuse, R86, R16 ;  /* 0x000000561c0c723c */ /* 0x040fe20000041810 */
[----:B------:R-:W5:Y:S04]  /*9fe0*/  LDSM.16.M88.4 R84, [R2+0x3800] ;  /* 0x003800000254783b */ /* 0x000f680000000200 */
[----:B------:R-:W-:Y:S03]  /*9ff0*/  LDSM.16.M88.4 R16, [R153+0x8000] ;  /* 0x008000009910783b */ /* 0x000fe60000000200 */
[----:B--2---:R-:W-:Y:S01]  /*a000*/  HMMA.16816.F32.BF16 R40, R28, R68, R48 ;  /* 0x000000441c28723c */ /* 0x004fe20000041830 */
[----:B------:R-:W2:Y:S07]  /*a010*/  LDSM.16.M88.4 R48, [R0+0x2800] ;  /* 0x002800000030783b */ /* 0x000eae0000000200 */
[C---:B---3--:R-:W-:Y:S08]  /*a020*/  HMMA.16816.F32.BF16 R4, R24.reuse, R76, R32 ;  /* 0x0000004c1804723c */ /* 0x048ff00000041820 */
[----:B------:R-:W-:Y:S01]  /*a030*/  HMMA.16816.F32.BF16 R32, R24, R78, R12 ;  /* 0x0000004e1820723c */ /* 0x000fe2000004180c */
[----:B------:R-:W3:Y:S04]  /*a040*/  LDSM.16.M88.4 R76, [R158+0x4800] ;  /* 0x004800009e4c783b */ /* 0x000ee80000000200 */
[----:B------:R-:W-:Y:S11]  /*a050*/  LDSM.16.M88.4 R12, [R155+0x8000] ;  /* 0x008000009b0c783b */ /* 0x000ff60000000200 */
[----:B-1----:R-:W-:Y:S08]  /*a060*/  HMMA.16816.F32.BF16 R4, R20, R44, R4 ;  /* 0x0000002c1404723c */ /* 0x002ff00000041804 */
[C---:B-----5:R-:W-:Y:S01]  /*a070*/  HMMA.16816.F32.BF16 R100, R28.reuse, R84, R60 ;  /* 0x000000541c64723c */ /* 0x060fe2000004183c */
[----:B------:R-:W1:Y:S07]  /*a080*/  LDSM.16.M88.4 R60, [R2+0x4000] ;  /* 0x00400000023c783b */ /* 0x000e6e0000000200 */
[C---:B------:R-:W-:Y:S01]  /*a090*/  HMMA.16816.F32.BF16 R56, R28.reuse, R70, R56 ;  /* 0x000000461c38723c */ /* 0x040fe20000041838 */
[----:B------:R-:W-:Y:S07]  /*a0a0*/  LDSM.16.M88.4 R68, [R112+0x4800] ;  /* 0x004800007044783b */ /* 0x000fee0000000200 */
[C---:B------:R-:W-:Y:S01]  /*a0b0*/  HMMA.16816.F32.BF16 R92, R28.reuse, R36, R64 ;  /* 0x000000241c5c723c */ /* 0x040fe20000041840 */
[----:B------:R-:W-:Y:S07]  /*a0c0*/  LDSM.16.M88.4 R64, [R2+0x4800] ;  /* 0x004800000240783b */ /* 0x000fee0000000200 */
[----:B------:R-:W-:Y:S01]  /*a0d0*/  HMMA.16816.F32.BF16 R88, R28, R38, R52 ;  /* 0x000000261c58723c */ /* 0x000fe20000041834 */
[----:B------:R-:W5:Y:S07]  /*a0e0*/  LDSM.16.M88.4 R52, [R0+0x3000] ;  /* 0x003000000034783b */ /* 0x000f6e0000000200 */
[----:B------:R-:W-:Y:S08]  /*a0f0*/  HMMA.16816.F32.BF16 R36, R20, R46, R32 ;  /* 0x0000002e1424723c */ /* 0x000ff00000041820 */
[----:B--2---:R-:W-:Y:S08]  /*a100*/  HMMA.16816.F32.BF16 R40, R24, R48, R40 ;  /* 0x000000301828723c */ /* 0x004ff00000041828 */
[----:B------:R-:W-:Y:S01]  /*a110*/  HMMA.16816.F32.BF16 R32, R16, R72, R4 ;  /* 0x000000481020723c */ /* 0x000fe20000041804 */
[----:B------:R-:W2:Y:S07]  /*a120*/  LDSM.16.M88.4 R4, [R154+0x8000] ;  /* 0x008000009a04783b */ /* 0x000eae0000000200 */
[----:B------:R-:W-:Y:S08]  /*a130*/  HMMA.16816.F32.BF16 R44, R24, R50, R56 ;  /* 0x00000032182c723c */ /* 0x000ff00000041838 */
[----:B------:R-:W-:Y:S01]  /*a140*/  HMMA.16816.F32.BF16 R36, R16, R74, R36 ;  /* 0x0000004a1024723c */ /* 0x000fe20000041824 */
[----:B------:R-:W2:Y:S07]  /*a150*/  LDSM.16.M88.4 R72, [R158+0x5000] ;  /* 0x005000009e48783b */ /* 0x000eae0000000200 */
[----:B---3--:R-:W-:Y:S08]  /*a160*/  HMMA.16816.F32.BF16 R48, R20, R76, R40 ;  /* 0x0000004c1430723c */ /* 0x008ff00000041828 */
[----:B-1----:R-:W-:Y:S08]  /*a170*/  HMMA.16816.F32.BF16 R32, R12, R60, R32 ;  /* 0x0000003c0c20723c */ /* 0x002ff00000041820 */
[----:B------:R-:W-:Y:S08]  /*a180*/  HMMA.16816.F32.BF16 R108, R28, R86, R108 ;  /* 0x000000561c6c723c */ /* 0x000ff0000004186c */
[----:B-----5:R-:W-:Y:S08]  /*a190*/  HMMA.16816.F32.BF16 R28, R24, R52, R92 ;  /* 0x00000034181c723c */ /* 0x020ff0000004185c */
[----:B------:R-:W-:Y:S01]  /*a1a0*/  HMMA.16816.F32.BF16 R40, R20, R78, R44 ;  /* 0x0000004e1428723c */ /* 0x000fe2000004182c */
[----:B------:R-:W-:Y:S07]  /*a1b0*/  LDSM.16.M88.4 R76, [R0+0x4800] ;  /* 0x00480000004c783b */ /* 0x000fee0000000200 */
[----:B------:R-:W-:Y:S01]  /*a1c0*/  HMMA.16816.F32.BF16 R44, R12, R62, R36 ;  /* 0x0000003e0c2c723c */ /* 0x000fe20000041824 */
[----:B------:R-:W1:Y:S07]  /*a1d0*/  LDSM.16.M88.4 R60, [R112+0x5000] ;  /* 0x00500000703c783b */ /* 0x000e6e0000000200 */
[----:B------:R-:W-:Y:S08]  /*a1e0*/  HMMA.16816.F32.BF16 R48, R16, R68, R48 ;  /* 0x000000441030723c */ /* 0x000ff00000041830 */
[----:B------:R-:W-:Y:S08]  /*a1f0*/  HMMA.16816.F32.BF16 R56, R24, R54, R88 ;  /* 0x000000361838723c */ /* 0x000ff00000041858 */
[----:B--2---:R-:W-:Y:S08]  /*a200*/  HMMA.16816.F32.BF16 R52, R4, R80, R32 ;  /* 0x000000500434723c */ /* 0x004ff00000041820 */
[----:B------:R-:W-:Y:S08]  /*a210*/  HMMA.16816.F32.BF16 R36, R20, R72, R28 ;  /* 0x000000481424723c */ /* 0x000ff0000004181c */
[----:B------:R-:W-:Y:S01]  /*a220*/  HMMA.16816.F32.BF16 R32, R16, R70, R40 ;  /* 0x000000461020723c */ /* 0x000fe20000041828 */
[----:B------:R-:W2:Y:S07]  /*a230*/  LDSM.16.M88.4 R68, [R2+0x5000] ;  /* 0x005000000244783b */ /* 0x000eae0000000200 */
[----:B------:R-:W-:Y:S08]  /*a240*/  HMMA.16816.F32.BF16 R28, R12, R64, R48 ;  /* 0x000000400c1c723c */ /* 0x000ff00000041830 */
[----:B------:R-:W-:Y:S01]  /*a250*/  HMMA.16816.F32.BF16 R48, R4, R82, R44 ;  /* 0x000000520430723c */ /* 0x000fe2000004182c */
[----:B------:R-:W-:-:S07]  /*a260*/  FMUL.FTZ R3, R52, c[0x0][0x320] ;  /* 0x0000c80034037a20 */ /* 0x000fce0000410000 */
[----:B------:R-:W-:Y:S01]  /*a270*/  HMMA.16816.F32.BF16 R44, R20, R74, R56 ;  /* 0x0000004a142c723c */ /* 0x000fe20000041838 */
[----:B------:R-:W3:Y:S01]  /*a280*/  LDSM.16.M88.4 R56, [R158+0x5800] ;  /* 0x005800009e38783b */ /* 0x000ee20000000200 */
[----:B------:R5:W2:Y:S06]  /*a290*/  MUFU.TANH R80, R3 ;  /* 0x0000000300507308 */ /* 0x000aac0000002400 */
[----:B-1----:R-:W-:Y:S01]  /*a2a0*/  HMMA.16816.F32.BF16 R40, R16, R60, R36 ;  /* 0x0000003c1028723c */ /* 0x002fe20000041824 */
[----:B-----5:R-:W-:-:S07]  /*a2b0*/  FMUL.FTZ R3, R53, c[0x0][0x320] ;  /* 0x0000c80035037a20 */ /* 0x020fce0000410000 */
[----:B------:R-:W-:Y:S01]  /*a2c0*/  HMMA.16816.F32.BF16 R36, R12, R66, R32 ;  /* 0x000000420c24723c */ /* 0x000fe20000041820 */
[----:B------:R-:W1:Y:S01]  /*a2d0*/  LDSM.16.M88.4 R64, [R0+0x5000] ;  /* 0x005000000040783b */ /* 0x000e620000000200 */
[----:B------:R5:W1:Y:S06]  /*a2e0*/  MUFU.TANH R74, R3 ;  /* 0x00000003004a7308 */ /* 0x000a6c0000002400 */
[----:B------:R-:W-:Y:S01]  /*a2f0*/  HMMA.16816.F32.BF16 R84, R24, R96, R100 ;  /* 0x000000601854723c */ /* 0x000fe20000041864 */
[----:B-----5:R-:W-:-:S04]  /*a300*/  FMUL.FTZ R3, R54, c[0x0][0x320] ;  /* 0x0000c80036037a20 */ /* 0x020fc80000410000 */
[----:B------:R5:W1:Y:S03]  /*a310*/  MUFU.TANH R81, R3 ;  /* 0x0000000300517308 */ /* 0x000a660000002400 */
[----:B------:R-:W-:Y:S01]  /*a320*/  HMMA.16816.F32.BF16 R24, R24, R98, R108 ;  /* 0x000000621818723c */ /* 0x000fe2000004186c */
[----:B-----5:R-:W-:-:S07]  /*a330*/  FMUL.FTZ R3, R55, c[0x0][0x320] ;  /* 0x0000c80037037a20 */ /* 0x020fce0000410000 */
[----:B------:R-:W-:Y:S08]  /*a340*/  HMMA.16816.F32.BF16 R52, R4, R76, R28 ;  /* 0x0000004c0434723c */ /* 0x000ff0000004181c */
[----:B------:R-:W-:Y:S01]  /*a350*/  HMMA.16816.F32.BF16 R28, R16, R62, R44 ;  /* 0x0000003e101c723c */ /* 0x000fe2000004182c */
[----:B------:R-:W5:Y:S04]  /*a360*/  LDSM.16.M88.4 R60, [R112+0x5800] ;  /* 0x00580000703c783b */ /* 0x000f680000000200 */
[----:B------:R-:W1:Y:S03]  /*a370*/  LDSM.16.M88.4 R44, [R2+0x5800] ;  /* 0x00580000022c783b */ /* 0x000e660000000200 */
[----:B--2---:R-:W-:Y:S08]  /*a380*/  HMMA.16816.F32.BF16 R32, R12, R68, R40 ;  /* 0x000000440c20723c */ /* 0x004ff00000041828 */
[----:B------:R-:W-:Y:S08]  /*a390*/  HMMA.16816.F32.BF16 R40, R4, R78, R36 ;  /* 0x0000004e0428723c */ /* 0x000ff00000041824 */
[C---:B---3--:R-:W-:Y:S08]  /*a3a0*/  HMMA.16816.F32.BF16 R36, R20.reuse, R56, R84 ;  /* 0x000000381424723c */ /* 0x048ff00000041854 */
[----:B------:R-:W-:Y:S08]  /*a3b0*/  HMMA.16816.F32.BF16 R20, R20, R58, R24 ;  /* 0x0000003a1414723c */ /* 0x000ff00000041818 */
[----:B------:R-:W-:Y:S08]  /*a3c0*/  HMMA.16816.F32.BF16 R24, R12, R70, R28 ;  /* 0x000000460c18723c */ /* 0x000ff0000004181c */
[----:B-1----:R-:W-:Y:S08]  /*a3d0*/  HMMA.16816.F32.BF16 R32, R4, R64, R32 ;  /* 0x000000400420723c */ /* 0x002ff00000041820 */
[C---:B-----5:R-:W-:Y:S01]  /*a3e0*/  HMMA.16816.F32.BF16 R28, R16.reuse, R60, R36 ;  /* 0x0000003c101c723c */ /* 0x060fe20000041824 */
[----:B------:R1:W2:Y:S07]  /*a3f0*/  LDSM.16.M88.4 R36, [R0+0x5800] ;  /* 0x005800000024783b */ /* 0x0002ae0000000200 */
[----:B------:R-:W-:Y:S08]  /*a400*/  HMMA.16816.F32.BF16 R16, R16, R62, R20 ;  /* 0x0000003e1010723c */ /* 0x000ff00000041814 */
[----:B------:R-:W-:Y:S01]  /*a410*/  HMMA.16816.F32.BF16 R24, R4, R66, R24 ;  /* 0x000000420418723c */ /* 0x000fe20000041818 */
[----:B------:R3:W2:Y:S01]  /*a420*/  MUFU.TANH R75, R3 ;  /* 0x00000003004b7308 */ /* 0x0006a20000002400 */
[----:B-1----:R-:W-:-:S06]  /*a430*/  FMUL.FTZ R0, R33, c[0x0][0x320] ;  /* 0x0000c80021007a20 */ /* 0x002fcc0000410000 */
[----:B------:R-:W-:Y:S01]  /*a440*/  HMMA.16816.F32.BF16 R20, R12, R44, R28 ;  /* 0x0000002c0c14723c */ /* 0x000fe2000004181c */
[----:B------:R1:W1:Y:S01]  /*a450*/  MUFU.TANH R29, R0 ;  /* 0x00000000001d7308 */ /* 0x0002620000002400 */
[----:B---3--:R-:W-:-:S07]  /*a460*/  FMUL.FTZ R3, R48, c[0x0][0x320] ;  /* 0x0000c80030037a20 */ /* 0x008fce0000410000 */
[----:B------:R3:W2:Y:S01]  /*a470*/  MUFU.TANH R72, R3 ;  /* 0x0000000300487308 */ /* 0x0006a20000002400 */
[----:B-1----:R-:W-:-:S07]  /*a480*/  FMUL.FTZ R0, R34, c[0x0][0x320] ;  /* 0x0000c80022007a20 */ /* 0x002fce0000410000 */
[----:B------:R1:W1:Y:S01]  /*a490*/  MUFU.TANH R33, R0 ;  /* 0x0000000000217308 */ /* 0x0002620000002400 */
[----:B------:R-:W-:Y:S01]  /*a4a0*/  HMMA.16816.F32.BF16 R16, R12, R46, R16 ;  /* 0x0000002e0c10723c */ /* 0x000fe20000041810 */
[----:B---3--:R-:W-:-:S06]  /*a4b0*/  FMUL.FTZ R3, R49, c[0x0][0x320] ;  /* 0x0000c80031037a20 */ /* 0x008fcc0000410000 */
[----:B------:R3:W2:Y:S01]  /*a4c0*/  MUFU.TANH R49, R3 ;  /* 0x0000000300317308 */ /* 0x0006a20000002400 */
[----:B-1----:R-:W-:-:S07]  /*a4d0*/  FMUL.FTZ R0, R35, c[0x0][0x320] ;  /* 0x0000c80023007a20 */ /* 0x002fce0000410000 */
[----:B------:R1:W1:Y:S01]  /*a4e0*/  MUFU.TANH R34, R0 ;  /* 0x0000000000227308 */ /* 0x0002620000002400 */
[----:B---3--:R-:W-:Y:S01]  /*a4f0*/  FMUL.FTZ R3, R50, c[0x0][0x320] ;  /* 0x0000c80032037a20 */ /* 0x008fe20000410000 */
[----:B------:R-:W-:-:S06]  /*a500*/  SHF.R.S32.HI R2, RZ, 0x1f, R104 ;  /* 0x0000001fff027819 */ /* 0x000fcc0000011468 */
[----:B------:R3:W2:Y:S01]  /*a510*/  MUFU.TANH R73, R3 ;  /* 0x0000000300497308 */ /* 0x0006a20000002400 */
[----:B-1----:R-:W-:-:S07]  /*a520*/  FMUL.FTZ R0, R24, c[0x0][0x320] ;  /* 0x0000c80018007a20 */ /* 0x002fce0000410000 */
[----:B------:R1:W1:Y:S01]  /*a530*/  MUFU.TANH R14, R0 ;  /* 0x00000000000e7308 */ /* 0x0002620000002400 */
[----:B---3--:R-:W-:-:S07]  /*a540*/  FMUL.FTZ R3, R51, c[0x0][0x320] ;  /* 0x0000c80033037a20 */ /* 0x008fce0000410000 */
[----:B------:R3:W2:Y:S01]  /*a550*/  MUFU.TANH R50, R3 ;  /* 0x0000000300327308 */ /* 0x0006a20000002400 */
[----:B-1----:R-:W-:-:S04]  /*a560*/  MOV R0, c[0x0][0x2c4] ;  /* 0x0000b10000007a02 */ /* 0x002fc80000000f00 */
[----:B------:R-:W-:Y:S02]  /*a570*/  ISETP.NE.AND P6, PT, R0, 0x1, PT ;  /* 0x000000010000780c */ /* 0x000fe40003fc5270 */
[-C--:B------:R-:W-:Y:S01]  /*a580*/  LEA.HI R0, R2, R104.reuse, RZ, 0x5 ;  /* 0x0000006802007211 */ /* 0x080fe200078f28ff */
[----:B---3--:R-:W-:Y:S01]  /*a590*/  FMUL.FTZ R3, R52, c[0x0][0x320] ;  /* 0x0000c80034037a20 */ /* 0x008fe20000410000 */
[----:B------:R-:W-:Y:S01]  /*a5a0*/  LEA.HI R2, R2, R104, RZ, 0x2 ;  /* 0x0000006802027211 */ /* 0x000fe200078f10ff */
[----:B--2---:R-:W-:Y:S02]  /*a5b0*/  HMMA.16816.F32.BF16 R20, R4, R36, R20 ;  /* 0x000000240414723c */ /* 0x004fe40000041814 */
[----:B------:R1:W2:Y:S01]  /*a5c0*/  MUFU.TANH R48, R3 ;  /* 0x0000000300307308 */ /* 0x0002a20000002400 */
[----:B------:R-:W-:Y:S02]  /*a5d0*/  LOP3.LUT R2, R2, 0xfffffffc, RZ, 0xc0, !PT ;  /* 0xfffffffc02027812 */ /* 0x000fe400078ec0ff */
[----:B------:R-:W-:-:S02]  /*a5e0*/  SHF.R.S32.HI R8, RZ, 0x5, R0 ;  /* 0x00000005ff087819 */ /* 0x000fc40000011400 */
[----:B------:R-:W-:Y:S01]  /*a5f0*/  SHF.R.S32.HI R9, RZ, 0x1f, R0 ;  /* 0x0000001fff097819 */ /* 0x000fe20000011400 */
[----:B------:R-:W-:Y:S01]  /*a600*/  HMMA.16816.F32.BF16 R16, R4, R38, R16 ;  /* 0x000000260410723c */ /* 0x000fe20000041810 */
[----:B-1----:R-:W-:-:S05]  /*a610*/  LOP3.LUT R3, R0, 0xffffffe0, RZ, 0xc0, !PT ;  /* 0xffffffe000037812 */ /* 0x002fca00078ec0ff */
[C---:B------:R-:W-:Y:S01]  /*a620*/  IMAD.IADD R0, R104.reuse, 0x1, -R3 ;  /* 0x0000000168007824 */ /* 0x040fe200078e0a03 */
[----:B------:R-:W-:Y:S02]  /*a630*/  IADD3 R3, R104, -R2, RZ ;  /* 0x8000000268037210 */ /* 0x000fe40007ffe0ff */
[----:B------:R-:W-:Y:S02]  /*a640*/  LEA.HI R4, R9, R8, RZ, 0x3 ;  /* 0x0000000809047211 */ /* 0x000fe400078f18ff */
[----:B------:R-:W-:Y:S02]  /*a650*/  LEA.HI R2, R3, R3, RZ, 0x1 ;  /* 0x0000000303027211 */ /* 0x000fe400078f08ff */
[----:B------:R-:W-:Y:S02]  /*a660*/  SHF.R.S32.HI R6, RZ, 0x1f, R0 ;  /* 0x0000001fff067819 */ /* 0x000fe40000011400 */
[----:B------:R-:W-:Y:S02]  /*a670*/  LOP3.LUT R5, R4, 0xffffff8, RZ, 0xc0, !PT ;  /* 0x0ffffff804057812 */ /* 0x000fe400078ec0ff */
[----:B------:R-:W-:-:S02]  /*a680*/  LOP3.LUT R4, R2, 0x1ffffffe, RZ, 0xc0, !PT ;  /* 0x1ffffffe02047812 */ /* 0x000fc400078ec0ff */
[----:B------:R-:W-:Y:S01]  /*a690*/  LEA.HI R2, R6, R0, RZ, 0x2 ;  /* 0x0000000006027211 */ /* 0x000fe200078f10ff */
[----:B------:R-:W-:Y:S01]  /*a6a0*/  IMAD.IADD R5, R8, 0x1, -R5 ;  /* 0x0000000108057824 */ /* 0x000fe200078e0a05 */
[----:B------:R-:W-:Y:S02]  /*a6b0*/  IADD3 R3, R3, -R4, RZ ;  /* 0x8000000403037210 */ /* 0x000fe40007ffe0ff */
[----:B------:R-:W-:Y:S01]  /*a6c0*/  SHF.R.S32.HI R217, RZ, 0x2, R2 ;  /* 0x00000002ffd97819 */ /* 0x000fe20000011402 */
[----:B------:R-:W-:Y:S01]  /*a6d0*/  FMUL.FTZ R4, R21, c[0x0][0x320] ;  /* 0x0000c80015047a20 */ /* 0x000fe20000410000 */
[----:B------:R-:W-:Y:S01]  /*a6e0*/  SHF.L.U32 R215, R3, 0x3, RZ ;  /* 0x0000000303d77819 */ /* 0x000fe200000006ff */
[----:B------:R-:W-:Y:S02]  /*a6f0*/  IMAD.SHL.U32 R216, R5, 0x10, RZ ;  /* 0x0000001005d87824 */ /* 0x000fe400078e00ff */
[----:B----4-:R-:W-:Y:S01]  /*a700*/  IMAD R3, R113, 0x80, R217 ;  /* 0x0000008071037824 */ /* 0x010fe200078e02d9 */
[----:B------:R1:W3:Y:S04]  /*a710*/  MUFU.TANH R9, R4 ;  /* 0x0000000400097308 */ /* 0x0002e80000002400 */
[----:B-1----:R-:W-:-:S05]  /*a720*/  IADD3 R4, R215, R3, R216 ;  /* 0x00000003d7047210 */ /* 0x002fca0007ffe0d8 */
[----:B------:R-:W-:-:S05]  /*a730*/  @P6 IMAD.HI.U32 R3, R4, c[0x0][0x2c8], RZ ;  /* 0x0000b20004036a27 */ /* 0x000fca00078e00ff */
[----:B------:R-:W-:-:S05]  /*a740*/  @P6 SHF.R.U32.HI R4, RZ, c[0x0][0x2cc], R3 ;  /* 0x0000b300ff046a19 */ /* 0x000fca0000011603 */
[----:B------:R-:W1:Y:S01]  /*a750*/  SHFL.IDX PT, R3, R4, RZ, 0x1c1f ;  /* 0x001c1fff04037589 */ /* 0x000e6200000e0000 */
[----:B------:R-:W-:Y:S01]  /*a760*/  LOP3.LUT R2, R2, 0x7ffffffc, RZ, 0xc0, !PT ;  /* 0x7ffffffc02027812 */ /* 0x000fe200078ec0ff */
[----:B------:R-:W-:-:S03]  /*a770*/  IMAD.MOV.U32 R210, RZ, RZ, c[0x0][0x32c] ;  /* 0x0000cb00ffd27624 */ /* 0x000fc600078e00ff */
[----:B------:R-:W-:Y:S01]  /*a780*/  IADD3 R2, R0, -R2, RZ ;  /* 0x8000000200027210 */ /* 0x000fe20007ffe0ff */
        /* <DEDUP_REMOVED lines=12> */
[----:B------:R-:W-:Y:S01]  /*a850*/  FMUL.FTZ R17, R17, c[0x0][0x320] ;  /* 0x0000c80011117a20 */ /* 0x000fe20000410000 */
[----:B------:R-:W-:Y:S01]  /*a860*/  IADD3 R0, R211, 0x1, -R114 ;  /* 0x00000001d3007810 */ /* 0x000fe20007ffe872 */
[----:B------:R-:W-:Y:S01]  /*a870*/  FMUL.FTZ R20, R20, c[0x0][0x320] ;  /* 0x0000c80014147a20 */ /* 0x000fe20000410000 */
[----:B------:R-:W-:Y:S01]  /*a880*/  SHF.L.U32 R200, R2, 0x1, RZ ;  /* 0x0000000102c87819 */ /* 0x000fe200000006ff */
[----:B------:R-:W-:Y:S01]  /*a890*/  FMUL.FTZ R18, R18, c[0x0][0x320] ;  /* 0x0000c80012127a20 */ /* 0x000fe20000410000 */
[----:B------:R-:W-:Y:S01]  /*a8a0*/  ISETP.GE.AND P4, PT, R210, 0x1, PT ;  /* 0x00000001d200780c */ /* 0x000fe20003f86270 */
[----:B------:R-:W-:Y:S01]  /*a8b0*/  FMUL.FTZ R19, R19, c[0x0][0x320] ;  /* 0x0000c80013137a20 */ /* 0x000fe20000410000 */
[----:B------:R4:W1:Y:S01]  /*a8c0*/  MUFU.TANH R28, R5 ;  /* 0x00000005001c7308 */ /* 0x0008620000002400 */
[----:B------:R-:W-:Y:S01]  /*a8d0*/  FMUL.FTZ R27, R27, c[0x0][0x320] ;  /* 0x0000c8001b1b7a20 */ /* 0x000fe20000410000 */
[----:B------:R-:W-:Y:S01]  /*a8e0*/  ULDC UR16, c[0x0][0x324] ;  /* 0x0000c90000107ab9 */ /* 0x000fe20000000800 */
[----:B------:R-:W-:Y:S01]  /*a8f0*/  IADD3 R0, -R207, R0, -R200 ;  /* 0x00000000cf007210 */ /* 0x000fe20007ffe9c8 */
[----:B------:R-:W-:-:S04]  /*a900*/  ULOP3.LUT UR16, URZ, UR16, URZ, 0x33, !UPT ;  /* 0x000000103f107292 */ /* 0x000fc8000f8e333f */
[----:B------:R-:W1:Y:S08]  /*a910*/  MUFU.TANH R13, R25 ;  /* 0x00000019000d7308 */ /* 0x000e700000002400 */
[----:B------:R-:W1:Y:S01]  /*a920*/  MUFU.TANH R31, R26 ;  /* 0x0000001a001f7308 */ /* 0x000e620000002400 */
[----:B----4-:R-:W-:-:S07]  /*a930*/  FMUL.FTZ R5, R23, c[0x0][0x320] ;  /* 0x0000c80017057a20 */ /* 0x010fce0000410000 */
[----:B------:R-:W4:Y:S08]  /*a940*/  MUFU.TANH R53, R53 ;  /* 0x0000003500357308 */ /* 0x000f300000002400 */
[----:B------:R-:W1:Y:S08]  /*a950*/  MUFU.TANH R54, R54 ;  /* 0x0000003600367308 */ /* 0x000e700000002400 */
        /* <DEDUP_REMOVED lines=10> */
[----:B------:R-:W1:Y:S01]  /*aa00*/  MUFU.TANH R25, R19 ;  /* 0x0000001300197308 */ /* 0x000e620000002400 */
[----:B------:R-:W-:-:S07]  /*aa10*/  IADD3 R7, -R200, R211, -R114 ;  /* 0x000000d3c8077210 */ /* 0x000fce0007ffe972 */
[----:B------:R-:W1:Y:S01]  /*aa20*/  MUFU.TANH R30, R27 ;  /* 0x0000001b001e7308 */ /* 0x000e620000002400 */
[----:B------:R-:W-:Y:S02]  /*aa30*/  IADD3 R6, R0, UR16, RZ ;  /* 0x0000001000067c10 */ /* 0x000fe4000fffe0ff */
[----:B------:R-:W-:-:S05]  /*aa40*/  LOP3.LUT R213, R213, 0xfffffffd, RZ, 0xc0, !PT ;  /* 0xfffffffdd5d57812 */ /* 0x000fca00078ec0ff */
[----:B------:R5:W1:Y:S01]  /*aa50*/  MUFU.TANH R27, R5 ;  /* 0x00000005001b7308 */ /* 0x000a620000002400 */
[----:B------:R-:W-:Y:S02]  /*aa60*/  @P4 LOP3.LUT R213, R213, 0x2, RZ, 0xfc, !PT ;  /* 0x00000002d5d54812 */ /* 0x000fe400078efcff */
[----:B-----5:R-:W-:-:S04]  /*aa70*/  IADD3 R5, R0, c[0x0][0x328], RZ ;  /* 0x0000ca0000057a10 */ /* 0x020fc80007ffe0ff */
        /* <DEDUP_REMOVED lines=8> */
[----:B------:R-:W-:Y:S02]  /*ab00*/  ISETP.NE.AND P0, PT, R210, 0x1, PT ;  /* 0x00000001d200780c */ /* 0x000fe40003f05270 */
[----:B------:R-:W-:-:S11]  /*ab10*/  LOP3.LUT R3, RZ, R3, RZ, 0x33, !PT ;  /* 0x00000003ff037212 */ /* 0x000fd600078e33ff */
[----:B------:R-:W-:-:S05]  /*ab20*/  @P0 IMAD.HI.U32 R8, R3, c[0x0][0x330], RZ ;  /* 0x0000cc0003080a27 */ /* 0x000fca00078e00ff */
[----:B------:R-:W-:-:S04]  /*ab30*/  @P0 SHF.R.U32.HI R3, RZ, c[0x0][0x334], R8 ;  /* 0x0000cd00ff030a19 */ /* 0x000fc80000011608 */
[----:B------:R-:W-:Y:S01]  /*ab40*/  LOP3.LUT R3, RZ, R3, RZ, 0x33, !PT ;  /* 0x00000003ff037212 */ /* 0x000fe200078e33ff */
[----:B------:R-:W-:Y:S05]  /*ab50*/  BRA `(.L_x_1883) ;  /* 0x0000003000007947 */ /* 0x000fea0003800000 */
.L_x_1882:
[----:B------:R-:W-:-:S13]  /*ab60*/  ISETP.NE.AND P0, PT, R210, 0x1, PT ;  /* 0x00000001d200780c */ /* 0x000fda0003f05270 */
[----:B------:R-:W-:-:S05]  /*ab70*/  @P0 IMAD.HI.U32 R8, R3, c[0x0][0x330], RZ ;  /* 0x0000cc0003080a27 */ /* 0x000fca00078e00ff */
[----:B------:R-:W-:Y:S02]  /*ab80*/  @P0 SHF.R.U32.HI R3, RZ, c[0x0][0x334], R8 ;  /* 0x0000cd00ff030a19 */ /* 0x000fe40000011608 */
.L_x_1883:
[----:B------:R-:W-:Y:S05]  /*ab90*/  BSYNC B0 ;  /* 0x0000000000007941 */ /* 0x000fea0003800000 */
.L_x_1881:
[----:B------:R-:W-:-:S04]  /*aba0*/  IMAD R3, R3, c[0x0][0x32c], -R114 ;  /* 0x0000cb0003037a24 */ /* 0x000fc800078e0a72 */
[----:B------:R-:W-:-:S05]  /*abb0*/  IMAD.IADD R3, R3, 0x1, -R200 ;  /* 0x0000000103037824 */ /* 0x000fca00078e0ac8 */
[----:B------:R-:W-:Y:S02]  /*abc0*/  IADD3 R8, R3, c[0x0][0x32c], RZ ;  /* 0x0000cb0003087a10 */ /* 0x000fe40007ffe0ff */
[----:B------:R-:W-:Y:S02]  /*abd0*/  IMNMX R0, R0, R3, !PT ;  /* 0x0000000300007217 */ /* 0x000fe40007800200 */
[----:B------:R-:W-:Y:S02]  /*abe0*/  IMNMX R2, R2, R8, PT ;  /* 0x0000000802027217 */ /* 0x000fe40003800200 */
.L_x_1880:
[----:B--234-:R-:W-:Y:S01]  /*abf0*/  ISETP.GT.AND P1, PT, R190, RZ, PT ;  /* 0x000000ffbe00720c */ /* 0x01cfe20003f24270 */
[----:B------:R-:W1:Y:S03]  /*ac00*/  SHFL.IDX PT, R3, R4, 0x1, 0x1c1f ;  /* 0x003c1f0004037f89 */ /* 0x000e6600000e0000 */
[C---:B------:R-:W-:Y:S02]  /*ac10*/  ISETP.GT.AND P0, PT, R0.reuse, RZ, P1 ;  /* 0x000000ff0000720c */ /* 0x040fe40000f04270 */
[----:B------:R-:W-:-:S02]  /*ac20*/  ISETP.GT.AND P3, PT, R0, 0x1, P1 ;  /* 0x000000010000780c */ /* 0x000fc40000f64270 */
[----:B------:R-:W-:Y:S02]  /*ac30*/  ISETP.LT.OR P0, PT, R2, 0x1, P0 ;  /* 0x000000010200780c */ /* 0x000fe40000701670 */
[----:B------:R-:W-:Y:S02]  /*ac40*/  ISETP.GT.AND P2, PT, R0, 0x8, P1 ;  /* 0x000000080000780c */ /* 0x000fe40000f44270 */
[----:B------:R-:W-:Y:S02]  /*ac50*/  FSEL R15, R80, -INF , !P0 ;  /* 0xff800000500f7808 */ /* 0x000fe40004000000 */
[----:B------:R-:W-:Y:S02]  /*ac60*/  ISETP.GT.AND P0, PT, R0, 0x9, P1 ;  /* 0x000000090000780c */ /* 0x000fe40000f04270 */
[C---:B------:R-:W-:Y:S02]  /*ac70*/  ISETP.LT.OR P3, PT, R2.reuse, 0x2, P3 ;  /* 0x000000020200780c */ /* 0x040fe40001f61670 */
[----:B------:R-:W-:-:S02]  /*ac80*/  ISETP.LT.OR P2, PT, R2, 0x9, P2 ;  /* 0x000000090200780c */ /* 0x000fc40001741670 */
[----:B------:R-:W-:Y:S02]  /*ac90*/  ISETP.LT.OR P0, PT, R2, 0xa, P0 ;  /* 0x0000000a0200780c */ /* 0x000fe40000701670 */
[----:B------:R-:W-:Y:S02]  /*aca0*/  FSEL R18, R74, -INF , !P3 ;  /* 0xff8000004a127808 */ /* 0x000fe40005800000 */
[----:B------:R-:W-:Y:S01]  /*acb0*/  FSEL R19, R72, -INF , !P2 ;  /* 0xff80000048137808 */ /* 0x000fe20005000000 */
[----:B-1----:R-:W-:Y:S01]  /*acc0*/  IMAD.IADD R5, R5, 0x1, R3 ;  /* 0x0000000105057824 */ /* 0x002fe200078e0203 */
        /* <DEDUP_REMOVED lines=31> */
[----:B------:R-:W-:Y:S01]  /*aec0*/  IMAD.IADD R0, R6, 0x1, R3 ;  /* 0x0000000106007824 */ /* 0x000fe200078e0203 */
[C---:B------:R-:W-:Y:S02]  /*aed0*/  ISETP.LT.OR P3, PT, R2.reuse, 0x32, P3 ;  /* 0x000000320200780c */ /* 0x040fe40001f61670 */
[----:B------:R-:W-:-:S02]  /*aee0*/  ISETP.LT.OR P2, PT, R2, 0x39, P2 ;  /* 0x000000390200780c */ /* 0x000fc40001741670 */
[----:B------:R-:W-:Y:S02]  /*aef0*/  ISETP.LT.OR P0, PT, R2, 0x3a, P0 ;  /* 0x0000003a0200780c */ /* 0x000fe40000701670 */
[----:B------:R-:W-:Y:S02]  /*af00*/  IMNMX R2, R7, R5, PT ;  /* 0x0000000507027217 */ /* 0x000fe40003800200 */
        /* <DEDUP_REMOVED lines=14> */
.L_x_1886:
[----:B------:R-:W-:-:S13]  /*aff0*/  ISETP.NE.AND P0, PT, R210, 0x1, PT ;  /* 0x00000001d200780c */ /* 0x000fda0003f05270 */
[----:B------:R-:W-:-:S05]  /*b000*/  @P0 IMAD.HI.U32 R4, R3, c[0x0][0x330], RZ ;  /* 0x0000cc0003040a27 */ /* 0x000fca00078e00ff */
[----:B------:R-:W-:Y:S02]  /*b010*/  @P0 SHF.R.U32.HI R3, RZ, c[0x0][0x334], R4 ;  /* 0x0000cd00ff030a19 */ /* 0x000fe40000011604 */
.L_x_1887:
[----:B------:R-:W-:Y:S05]  /*b020*/  BSYNC B0 ;  /* 0x0000000000007941 */ /* 0x000fea0003800000 */
.L_x_1885:
[----:B------:R-:W-:-:S04]  /*b030*/  IMAD R3, R3, c[0x0][0x32c], -R114 ;  /* 0x0000cb0003037a24 */ /* 0x000fc800078e0a72 */
[----:B------:R-:W-:-:S05]  /*b040*/  IMAD.IADD R3, R3, 0x1, -R200 ;  /* 0x0000000103037824 */ /* 0x000fca00078e0ac8 */
[----:B------:R-:W-:Y:S02]  /*b050*/  IADD3 R4, R3, c[0x0][0x32c], RZ ;  /* 0x0000cb0003047a10 */ /* 0x000fe40007ffe0ff */
[----:B------:R-:W-:Y:S02]  /*b060*/  IMNMX R0, R0, R3, !PT ;  /* 0x0000000300007217 */ /* 0x000fe40007800200 */
[----:B------:R-:W-:Y:S02]  /*b070*/  IMNMX R2, R2, R4, PT ;  /* 0x0000000402027217 */ /* 0x000fe40003800200 */
.L_x_1884:
[----:B------:R-:W2:Y:S01]  /*b080*/  LDL R140, [R1+0x84] ;  /* 0x00008400018c7983 */ /* 0x000ea20000100800 */
[----:B------:R-:W-:Y:S01]  /*b090*/  FMNMX.FTZ R9, R15, R18, !PT ;  /* 0x000000120f097209 */ /* 0x000fe20007810000 */
[----:B------:R-:W-:-:S04]  /*b0a0*/  DEPBAR.LE SB0, 0x2 ;  /* 0x000080800000791a */ /* 0x000fc80000000000 */
[----:B------:R-:W-:Y:S01]  /*b0b0*/  FMNMX.FTZ R9, R19, R9, !PT ;  /* 0x0000000913097209 */ /* 0x000fe20007810000 */
[----:B------:R-:W-:Y:S01]  /*b0c0*/  BAR.SYNC.DEFER_BLOCKING 0x0 ;  /* 0x0000000000007b1d */ /* 0x000fe20000010000 */
[----:B------:R-:W-:Y:S02]  /*b0d0*/  ISETP.GT.AND P2, PT, R0, 0x9, P1 ;  /* 0x000000090000780c */ /* 0x000fe40000f44270 */
[----:B------:R-:W-:Y:S02]  /*b0e0*/  FMNMX.FTZ R9, R20, R9, !PT ;  /* 0x0000000914097209 */ /* 0x000fe40007810000 */
[----:B------:R-:W-:Y:S01]  /*b0f0*/  ISETP.LT.OR P2, PT, R2, 0xa, P2 ;  /* 0x0000000a0200780c */ /* 0x000fe20001741670 */
[----:B------:R-:W-:Y:S01]  /*b100*/  BSSY B0, `(.L_x_1888) ;  /* 0x0000173000007945 */ /* 0x000fe20003800000 */
[----:B------:R-:W-:Y:S02]  /*b110*/  FMNMX.FTZ R9, R21, R9, !PT ;  /* 0x0000000915097209 */ /* 0x000fe40007810000 */
[----:B------:R-:W-:-:S02]  /*b120*/  ISETP.GT.AND P0, PT, R0, 0x1, P1 ;  /* 0x000000010000780c */ /* 0x000fc40000f04270 */
[----:B------:R-:W-:Y:S02]  /*b130*/  FMNMX.FTZ R9, R22, R9, !PT ;  /* 0x0000000916097209 */ /* 0x000fe40007810000 */
[----:B------:R-:W-:Y:S02]  /*b140*/  ISETP.GT.AND P4, PT, R0, RZ, P1 ;  /* 0x000000ff0000720c */ /* 0x000fe40000f84270 */
[----:B------:R-:W-:Y:S02]  /*b150*/  FMNMX.FTZ R9, R23, R9, !PT ;  /* 0x0000000917097209 */ /* 0x000fe40007810000 */
[----:B------:R-:W-:Y:S02]  /*b160*/  FSEL R8, R50, -INF , !P2 ;  /* 0xff80000032087808 */ /* 0x000fe40005000000 */
[----:B------:R-:W-:Y:S02]  /*b170*/  FMNMX.FTZ R9, R24, R9, !PT ;  /* 0x0000000918097209 */ /* 0x000fe40007810000 */
[----:B------:R-:W-:-:S02]  /*b180*/  ISETP.GT.AND P3, PT, R0, 0x8, P1 ;  /* 0x000000080000780c */ /* 0x000fc40000f64270 */
[C---:B------:R-:W-:Y:S01]  /*b190*/  ISETP.LT.OR P0, PT, R2.reuse, 0x2, P0 ;  /* 0x000000020200780c */ /* 0x040fe20000701670 */
[----:B------:R-:W-:Y:S01]  /*b1a0*/  LDSM.16.MT88.4 R36, [R160] ;  /* 0x00000000a024783b */ /* 0x000fe20000004200 */
[C---:B------:R-:W-:Y:S02]  /*b1b0*/  ISETP.LT.OR P2, PT, R2.reuse, 0x1, P4 ;  /* 0x000000010200780c */ /* 0x040fe40002741670 */
[----:B------:R-:W-:Y:S01]  /*b1c0*/  FMNMX.FTZ R9, R79, R9, !PT ;  /* 0x000000094f097209 */ /* 0x000fe20007810000 */
[----:B------:R-:W-:Y:S01]  /*b1d0*/  LDSM.16.MT88.4 R44, [R225+0x800] ;  /* 0x00080000e12c783b */ /* 0x000fe20000004200 */
[----:B------:R-:W-:Y:S02]  /*b1e0*/  ISETP.LT.OR P3, PT, R2, 0x9, P3 ;  /* 0x000000090200780c */ /* 0x000fe40001f61670 */
[----:B------:R-:W-:Y:S01]  /*b1f0*/  FSEL R13, R75, -INF , !P0 ;  /* 0xff8000004b0d7808 */ /* 0x000fe20004000000 */
[----:B------:R-:W-:Y:S01]  /*b200*/  LDSM.16.MT88.4 R60, [R160+0x800] ;  /* 0x00080000a03c783b */ /* 0x000fe20000004200 */
[----:B------:R-:W-:-:S02]  /*b210*/  FSEL R4, R81, -INF , !P2 ;  /* 0xff80000051047808 */ /* 0x000fc40005000000 */
        /* <DEDUP_REMOVED lines=8> */
[----:B------:R-:W-:-:S02]  /*b2a0*/  FMNMX.FTZ R9, R77, R9, !PT ;  /* 0x000000094d097209 */ /* 0x000fc40007810000 */
[----:B------:R-:W-:Y:S02]  /*b2b0*/  ISETP.GT.AND P3, PT, R0, 0x11, P1 ;  /* 0x000000110000780c */ /* 0x000fe40000f64270 */
[----:B------:R-:W-:Y:S02]  /*b2c0*/  FMNMX.FTZ R104, R12, R104, !PT ;  /* 0x000000680c687209 */ /* 0x000fe40007810000 */
[----:B------:R-:W-:Y:S02]  /*b2d0*/  FSEL R14, R54, -INF , !P0 ;  /* 0xff800000360e7808 */ /* 0x000fe40004000000 */
[----:B------:R-:W-:Y:S02]  /*b2e0*/  ISETP.GT.AND P0, PT, R0, 0x18, P1 ;  /* 0x000000180000780c */ /* 0x000fe40000f04270 */
[----:B------:R-:W-:Y:S02]  /*b2f0*/  FMNMX.FTZ R9, R76, R9, !PT ;  /* 0x000000094c097209 */ /* 0x000fe40007810000 */
[----:B------:R-:W-:-:S02]  /*b300*/  ISETP.LT.OR P3, PT, R2, 0x12, P3 ;  /* 0x000000120200780c */ /* 0x000fc40001f61670 */
[----:B------:R-:W-:Y:S02]  /*b310*/  FMNMX.FTZ R104, R8, R104, !PT ;  /* 0x0000006808687209 */ /* 0x000fe40007810000 */
[----:B------:R-:W-:Y:S02]  /*b320*/  ISETP.LT.OR P2, PT, R2, 0x19, P0 ;  /* 0x000000190200780c */ /* 0x000fe40000741670 */
[----:B------:R-:W-:Y:S02]  /*b330*/  FMNMX.FTZ R9, R178, R9, !PT ;  /* 0x00000009b2097209 */ /* 0x000fe40007810000 */
[----:B------:R-:W-:Y:S02]  /*b340*/  ISETP.GT.AND P5, PT, R0, 0x19, P1 ;  /* 0x000000190000780c */ /* 0x000fe40000fa4270 */
[----:B------:R-:W-:Y:S02]  /*b350*/  FSEL R16, R55, -INF , !P3 ;  /* 0xff80000037107808 */ /* 0x000fe40005800000 */
[----:B------:R-:W-:Y:S01]  /*b360*/  FMNMX.FTZ R104, R14, R104, !PT ;  /* 0x000000680e687209 */ /* 0x000fe20007810000 */
[----:B------:R-:W-:Y:S01]  /*b370*/  LDSM.16.MT88.4 R52, [R225+0x2000] ;  /* 0x00200000e134783b */ /* 0x000fe20000004200 */
[----:B------:R-:W-:-:S02]  /*b380*/  FSEL R17, R42, -INF , !P2 ;  /* 0xff8000002a117808 */ /* 0x000fc40005000000 */
[----:B------:R-:W-:Y:S02]  /*b390*/  FMNMX.FTZ R9, R177, R9, !PT ;  /* 0x00000009b1097209 */ /* 0x000fe40007810000 */
[----:B------:R-:W-:Y:S02]  /*b3a0*/  ISETP.GT.AND P0, PT, R0, 0x20, P1 ;  /* 0x000000200000780c */ /* 0x000fe40000f04270 */
        /* <DEDUP_REMOVED lines=9> */
[----:B------:R-:W-:Y:S01]  /*b440*/  FSEL R74, R33, -INF , !P0 ;  /* 0xff800000214a7808 */ /* 0x000fe20004000000 */
[----:B------:R-:W1:Y:S01]  /*b450*/  SHFL.BFLY PT, R3, R9, 0x2, 0x1f ;  /* 0x0c401f0009037f89 */ /* 0x000e6200000e0000 */
[----:B------:R-:W-:-:S02]  /*b460*/  ISETP.LT.OR P2, PT, R2, 0x22, P4 ;  /* 0x000000220200780c */ /* 0x000fc40002741670 */
[----:B------:R-:W-:Y:S02]  /*b470*/  FMNMX.FTZ R104, R40, R104, !PT ;  /* 0x0000006828687209 */ /* 0x000fe40007810000 */
[----:B------:R-:W-:Y:S02]  /*b480*/  ISETP.GT.AND P0, PT, R0, 0x29, P1 ;  /* 0x000000290000780c */ /* 0x000fe40000f04270 */
[----:B------:R-:W-:Y:S02]  /*b490*/  ISETP.LT.OR P3, PT, R2, 0x29, P3 ;  /* 0x000000290200780c */ /* 0x000fe40001f61670 */
        /* <DEDUP_REMOVED lines=12> */
[----:B------:R-:W-:Y:S02]  /*b560*/  ISETP.LT.OR P3, PT, R2, 0x32, P3 ;  /* 0x000000320200780c */ /* 0x000fe40001f61670 */
[----:B------:R-:W-:Y:S02]  /*b570*/  FSEL R161, R28, -INF , !P4 ;  /* 0xff8000001ca17808 */ /* 0x000fe40006000000 */
[----:B------:R-:W-:Y:S01]  /*b580*/  FMNMX.FTZ R104, R75, R104, !PT ;  /* 0x000000684b687209 */ /* 0x000fe20007810000 */
[----:B------:R-:W-:Y:S01]  /*b590*/  LDSM.16.MT88.4 R28, [R159+0x800] ;  /* 0x000800009f1c783b */ /* 0x000fe20000004200 */
[----:B------:R-:W-:-:S02]  /*b5a0*/  ISETP.GT.AND P0, PT, R0, 0x39, P1 ;  /* 0x000000390000780c */ /* 0x000fc40000f04270 */
[C---:B------:R-:W-:Y:S02]  /*b5b0*/  ISETP.LT.OR P1, PT, R2.reuse, 0x39, P2 ;  /* 0x000000390200780c */ /* 0x040fe40001721670 */
[----:B------:R-:W-:Y:S02]  /*b5c0*/  FSEL R149, R27, -INF , !P3 ;  /* 0xff8000001b957808 */ /* 0x000fe40005800000 */
[----:B------:R-:W-:Y:S02]  /*b5d0*/  FMNMX.FTZ R104, R161, R104, !PT ;  /* 0x00000068a1687209 */ /* 0x000fe40007810000 */
[----:B------:R-:W-:Y:S02]  /*b5e0*/  ISETP.LT.OR P0, PT, R2, 0x3a, P0 ;  /* 0x0000003a0200780c */ /* 0x000fe40000701670 */
[----:B------:R-:W-:Y:S02]  /*b5f0*/  FSEL R162, R26, -INF , !P1 ;  /* 0xff8000001aa27808 */ /* 0x000fe40004800000 */
[----:B------:R-:W-:-:S02]  /*b600*/  FMNMX.FTZ R104, R149, R104, !PT ;  /* 0x0000006895687209 */ /* 0x000fc40007810000 */
[----:B-1----:R-:W-:Y:S02]  /*b610*/  FMNMX.FTZ R9, R9, R3, !PT ;  /* 0x0000000309097209 */ /* 0x002fe40007810000 */
[----:B------:R-:W-:Y:S02]  /*b620*/  FSEL R150, R25, -INF , !P0 ;  /* 0xff80000019967808 */ /* 0x000fe40004000000 */
[----:B------:R-:W-:Y:S01]  /*b630*/  FMNMX.FTZ R104, R162, R104, !PT ;  /* 0x00000068a2687209 */ /* 0x000fe20007810000 */
[----:B------:R-:W1:Y:S03]  /*b640*/  SHFL.BFLY PT, R0, R9, 0x1, 0x1f ;  /* 0x0c201f0009007f89 */ /* 0x000e6600000e0000 */
[----:B------:R-:W-:-:S05]  /*b650*/  FMNMX.FTZ R104, R150, R104, !PT ;  /* 0x0000006896687209 */ /* 0x000fca0007810000 */
[----:B------:R-:W3:Y:S01]  /*b660*/  SHFL.BFLY PT, R2, R104, 0x2, 0x1f ;  /* 0x0c401f0068027f89 */ /* 0x000ee200000e0000 */
[----:B-1----:R-:W-:-:S04]  /*b670*/  FMNMX.FTZ R9, R9, R0, !PT ;  /* 0x0000000009097209 */ /* 0x002fc80007810000 */
[C---:B------:R-:W-:Y:S02]  /*b680*/  FSETP.NEU.FTZ.AND P0, PT, R9.reuse, -INF , PT ;  /* 0xff8000000900780b */ /* 0x040fe40003f1d000 */
[----:B---3--:R-:W-:Y:S01]  /*b690*/  FMNMX.FTZ R104, R104, R2, !PT ;  /* 0x0000000268687209 */ /* 0x008fe20007810000 */
[----:B------:R-:W-:-:S04]  /*b6a0*/  FMUL.FTZ R2, R9, c[0x0][0x2d0] ;  /* 0x0000b40009027a20 */ /* 0x000fc80000410000 */
[----:B------:R-:W1:Y:S01]  /*b6b0*/  SHFL.BFLY PT, R3, R104, 0x1, 0x1f ;  /* 0x0c201f0068037f89 */ /* 0x000e6200000e0000 */
        /* <DEDUP_REMOVED lines=8> */
[----:B------:R1:W3:Y:S02]  /*b740*/  MUFU.EX2 R192, R0 ;  /* 0x0000000000c07308 */ /* 0x0002e40000000800 */
[----:B-1----:R-:W-:-:S06]  /*b750*/  FFMA.FTZ R0, R19, c[0x0][0x2d0], -R2 ;  /* 0x0000b40013007a23 */ /* 0x002fcc0000010802 */
[----:B------:R1:W-:Y:S02]  /*b760*/  MUFU.EX2 R191, R0 ;  /* 0x0000000000bf7308 */ /* 0x0003e40000000800 */
[----:B-1----:R-:W-:-:S06]  /*b770*/  FFMA.FTZ R0, R20, c[0x0][0x2d0], -R2 ;  /* 0x0000b40014007a23 */ /* 0x002fcc0000010802 */
[----:B------:R1:W-:Y:S02]  /*b780*/  MUFU.EX2 R197, R0 ;  /* 0x0000000000c57308 */ /* 0x0003e40000000800 */
[----:B-1----:R-:W-:-:S06]  /*b790*/  FFMA.FTZ R0, R21, c[0x0][0x2d0], -R2 ;  /* 0x0000b40015007a23 */ /* 0x002fcc0000010802 */
[----:B------:R1:W-:Y:S01]  /*b7a0*/  MUFU.EX2 R196, R0 ;  /* 0x0000000000c47308 */ /* 0x0003e20000000800 */
[----:B--2---:R-:W-:Y:S01]  /*b7b0*/  LDSM.16.MT88.4 R48, [R140] ;  /* 0x000000008c30783b */ /* 0x004fe20000004200 */
[----:B-1----:R-:W-:-:S05]  /*b7c0*/  FMUL.FTZ R0, R104, c[0x0][0x2d0] ;  /* 0x0000b40068007a20 */ /* 0x002fca0000410000 */
[----:B------:R-:W-:-:S05]  /*b7d0*/  FSEL R0, R0, RZ, P0 ;  /* 0x000000ff00007208 */ /* 0x000fca0000000000 */
[--C-:B------:R-:W-:Y:S02]  /*b7e0*/  FFMA.FTZ R3, R4, c[0x0][0x2d0], -R0.reuse ;  /* 0x0000b40004037a23 */ /* 0x100fe40000010800 */
[----:B------:R-:W1:Y:S02]  /*b7f0*/  LDSM.16.MT88.4 R4, [R159] ;  /* 0x000000009f04783b */ /* 0x000e640000004200 */
[----:B------:R2:W-:Y:S02]  /*b800*/  MUFU.EX2 R148, R3 ;  /* 0x0000000300947308 */ /* 0x0005e40000000800 */
[----:B--2---:R-:W-:-:S06]  /*b810*/  FFMA.FTZ R3, R13, c[0x0][0x2d0], -R0 ;  /* 0x0000b4000d037a23 */ /* 0x004fcc0000010800 */
[----:B------:R2:W4:Y:S02]  /*b820*/  MUFU.EX2 R143, R3 ;  /* 0x00000003008f7308 */ /* 0x0005240000000800 */
[----:B--2---:R-:W-:Y:S01]  /*b830*/  FFMA.FTZ R3, R12, c[0x0][0x2d0], -R0 ;  /* 0x0000b4000c037a23 */ /* 0x004fe20000010800 */
[----:B---3--:R-:W-:Y:S02]  /*b840*/  F2FP.BF16.PACK_AB R12, R192, R193 ;  /* 0x000000c1c00c723e */ /* 0x008fe400000010ff */
[----:B----4-:R-:W-:-:S03]  /*b850*/  F2FP.BF16.PACK_AB R13, R143, R148 ;  /* 0x000000948f0d723e */ /* 0x010fc600000010ff */
        /* <DEDUP_REMOVED lines=9> */
[----:B------:R-:W-:-:S05]  /*b8f0*/  F2FP.BF16.PACK_AB R14, R197, R191 ;  /* 0x000000bfc50e723e */ /* 0x000fca00000010ff */
[----:B------:R2:W-:Y:S02]  /*b900*/  MUFU.EX2 R179, R3 ;  /* 0x0000000300b37308 */ /* 0x0005e40000000800 */
[C---:B-1----:R-:W-:Y:S07]  /*b910*/  HMMA.16816.F32.BF16 R24, R12.reuse, R4, RZ ;  /* 0x000000040c18723c */ /* 0x042fee00000418ff */
[----:B------:R-:W-:Y:S01]  /*b920*/  F2FP.BF16.PACK_AB R4, R198, R196 ;  /* 0x000000c4c604723e */ /* 0x000fe200000010ff */
[----:B------:R-:W-:Y:S01]  /*b930*/  HMMA.16816.F32.BF16 R20, R12, R6, RZ ;  /* 0x000000060c14723c */ /* 0x000fe200000418ff */
[----:B--2---:R-:W-:-:S06]  /*b940*/  FFMA.FTZ R3, R16, c[0x0][0x2d0], -R0 ;  /* 0x0000b40010037a23 */ /* 0x004fcc0000010800 */
[----:B---3--:R-:W-:Y:S01]  /*b950*/  F2FP.BF16.PACK_AB R6, R195, R194 ;  /* 0x000000c2c306723e */ /* 0x008fe200000010ff */
[----:B------:R1:W2:Y:S02]  /*b960*/  MUFU.EX2 R183, R3 ;  /* 0x0000000300b77308 */ /* 0x0002a40000000800 */
[--C-:B-1----:R-:W-:Y:S01]  /*b970*/  FFMA.FTZ R3, R17, c[0x0][0x2d0], -R0.reuse ;  /* 0x0000b40011037a23 */ /* 0x102fe20000010800 */
[----:B--2---:R-:W-:Y:S01]  /*b980*/  F2FP.BF16.PACK_AB R5, R183, R179 ;  /* 0x000000b3b705723e */ /* 0x004fe200000010ff */
[----:B------:R-:W-:Y:S04]  /*b990*/  HMMA.16816.F32.BF16 R16, R12, R32, RZ ;  /* 0x000000200c10723c */ /* 0x000fe800000418ff */
[----:B------:R1:W-:Y:S02]  /*b9a0*/  MUFU.EX2 R181, R3 ;  /* 0x0000000300b57308 */ /* 0x0003e40000000800 */
[----:B-1----:R-:W-:-:S02]  /*b9b0*/  FFMA.FTZ R3, R40, c[0x0][0x2d0], -R0 ;  /* 0x0000b40028037a23 */ /* 0x002fc40000010800 */
[----:B------:R-:W-:Y:S01]  /*b9c0*/  HMMA.16816.F32.BF16 R40, R12, R34, RZ ;  /* 0x000000220c28723c */ /* 0x000fe200000418ff */
[----:B------:R-:W1:Y:S03]  /*b9d0*/  LDSM.16.MT88.4 R32, [R229+0x800] ;  /* 0x00080000e520783b */ /* 0x000e660000004200 */
[----:B------:R-:W2:Y:S02]  /*b9e0*/  MUFU.EX2 R182, R3 ;  /* 0x0000000300b67308 */ /* 0x000ea40000000800 */
[----:B--2---:R-:W-:Y:S01]  /*b9f0*/  F2FP.BF16.PACK_AB R7, R182, R181 ;  /* 0x000000b5b607723e */ /* 0x004fe200000010ff */
[----:B------:R-:W-:-:S05]  /*ba00*/  FFMA.FTZ R3, R79, c[0x0][0x2d0], -R2 ;  /* 0x0000b4004f037a23 */ /* 0x000fca0000010802 */
[----:B------:R2:W-:Y:S01]  /*ba10*/  MUFU.EX2 R185, R3 ;  /* 0x0000000300b97308 */ /* 0x0005e20000000800 */
[C---:B------:R-:W-:Y:S08]  /*ba20*/  HMMA.16816.F32.BF16 R128, R4.reuse, R28, R24 ;  /* 0x0000001c0480723c */ /* 0x040ff00000041818 */
[----:B------:R-:W-:Y:S01]  /*ba30*/  HMMA.16816.F32.BF16 R144, R4, R30, R20 ;  /* 0x0000001e0490723c */ /* 0x000fe20000041814 */
[----:B--2---:R-:W-:-:S07]  /*ba40*/  FFMA.FTZ R3, R78, c[0x0][0x2d0], -R2 ;  /* 0x0000b4004e037a23 */ /* 0x004fce0000010802 */
[C---:B------:R-:W-:Y:S01]  /*ba50*/  HMMA.16816.F32.BF16 R28, R12.reuse, R36, RZ ;  /* 0x000000240c1c723c */ /* 0x040fe200000418ff */
[----:B------:R2:W3:Y:S07]  /*ba60*/  MUFU.EX2 R187, R3 ;  /* 0x0000000300bb7308 */ /* 0x0004ee0000000800 */
[----:B------:R-:W-:Y:S01]  /*ba70*/  HMMA.16816.F32.BF16 R24, R12, R38, RZ ;  /* 0x000000260c18723c */ /* 0x000fe200000418ff */
[----:B------:R-:W4:Y:S07]  /*ba80*/  LDSM.16.MT88.4 R36, [R159+0x2000] ;  /* 0x002000009f24783b */ /* 0x000f2e0000004200 */
[----:B------:R-:W-:Y:S01]  /*ba90*/  HMMA.16816.F32.BF16 R124, R4, R44, R16 ;  /* 0x0000002c047c723c */ /* 0x000fe20000041810 */
[----:B--2---:R-:W-:-:S04]  /*baa0*/  FFMA.FTZ R3, R77, c[0x0][0x2d0], -R2 ;  /* 0x0000b4004d037a23 */ /* 0x004fc80000010802 */
[----:B------:R2:W-:Y:S03]  /*bab0*/  MUFU.EX2 R186, R3 ;  /* 0x0000000300ba7308 */ /* 0x0005e60000000800 */
[C---:B------:R-:W-:Y:S08]  /*bac0*/  HMMA.16816.F32.BF16 R20, R12.reuse, R48, RZ ;  /* 0x000000300c14723c */ /* 0x040ff000000418ff */
[----:B------:R-:W-:Y:S01]  /*bad0*/  HMMA.16816.F32.BF16 R16, R12, R50, RZ ;  /* 0x000000320c10723c */ /* 0x000fe200000418ff */
[----:B------:R-:W-:Y:S01]  /*bae0*/  LDSM.16.MT88.4 R48, [R159+0x4000] ;  /* 0x004000009f30783b */ /* 0x000fe20000004200 */
[----:B--2---:R-:W-:-:S06]  /*baf0*/  FFMA.FTZ R3, R76, c[0x0][0x2d0], -R2 ;  /* 0x0000b4004c037a23 */ /* 0x004fcc0000010802 */
[C---:B------:R-:W-:Y:S01]  /*bb00*/  HMMA.16816.F32.BF16 R132, R4.reuse, R46, R40 ;  /* 0x0000002e0484723c */ /* 0x040fe20000041828 */
[----:B------:R-:W2:Y:S01]  /*bb10*/  LDSM.16.MT88.4 R40, [R225+0x2800] ;  /* 0x00280000e128783b */ /* 0x000ea20000004200 */
[----:B------:R5:W2:Y:S06]  /*bb20*/  MUFU.EX2 R188, R3 ;  /* 0x0000000300bc7308 */ /* 0x000aac0000000800 */
[C---:B-1----:R-:W-:Y:S08]  /*bb30*/  HMMA.16816.F32.BF16 R136, R4.reuse, R32, R20 ;  /* 0x000000200488723c */ /* 0x042ff00000041814 */
[----:B------:R-:W-:Y:S01]  /*bb40*/  HMMA.16816.F32.BF16 R112, R4, R34, R16 ;  /* 0x000000220470723c */ /* 0x000fe20000041810 */
[----:B-----5:R-:W-:-:S04]  /*bb50*/  FFMA.FTZ R3, R74, c[0x0][0x2d0], -R0 ;  /* 0x0000b4004a037a23 */ /* 0x020fc80000010800 */
[----:B------:R1:W-:Y:S03]  /*bb60*/  MUFU.EX2 R8, R3 ;  /* 0x0000000300087308 */ /* 0x0003e60000000800 */
[C---:B------:R-:W-:Y:S08]  /*bb70*/  HMMA.16816.F32.BF16 R120, R4.reuse, R60, R28 ;  /* 0x0000003c0478723c */ /* 0x040ff0000004181c */
[----:B------:R-:W-:Y:S01]  /*bb80*/  HMMA.16816.F32.BF16 R116, R4, R62, R24 ;  /* 0x0000003e0474723c */ /* 0x000fe20000041818 */
[----:B------:R-:W5:Y:S01]  /*bb90*/  LDSM.16.MT88.4 R60, [R229+0x2000] ;  /* 0x00200000e53c783b */ /* 0x000f620000004200 */
[----:B-1----:R-:W-:-:S06]  /*bba0*/  FFMA.FTZ R3, R73, c[0x0][0x2d0], -R0 ;  /* 0x0000b40049037a23 */ /* 0x002fcc0000010800 */
[C---:B----4-:R-:W-:Y:S01]  /*bbb0*/  HMMA.16816.F32.BF16 R44, R12.reuse, R36, RZ ;  /* 0x000000240c2c723c */ /* 0x050fe200000418ff */
[----:B------:R1:W4:Y:S07]  /*bbc0*/  MUFU.EX2 R141, R3 ;  /* 0x00000003008d7308 */ /* 0x00032e0000000800 */
[C---:B------:R-:W-:Y:S01]  /*bbd0*/  HMMA.16816.F32.BF16 R32, R12.reuse, R38, RZ ;  /* 0x000000260c20723c */ /* 0x040fe200000418ff */
[----:B------:R-:W2:Y:S07]  /*bbe0*/  LDSM.16.MT88.4 R36, [R160+0x2800] ;  /* 0x00280000a024783b */ /* 0x000eae0000004200 */
[----:B------:R-:W-:Y:S01]  /*bbf0*/  HMMA.16816.F32.BF16 R24, R12, R54, RZ ;  /* 0x000000360c18723c */ /* 0x000fe200000418ff */
[----:B-1----:R-:W-:-:S07]  /*bc00*/  FFMA.FTZ R3, R72, c[0x0][0x2d0], -R0 ;  /* 0x0000b40048037a23 */ /* 0x002fce0000010800 */
[C---:B------:R-:W-:Y:S08]  /*bc10*/  HMMA.16816.F32.BF16 R16, R12.reuse, R58, RZ ;  /* 0x0000003a0c10723c */ /* 0x040ff000000418ff */
[C---:B------:R-:W-:Y:S01]  /*bc20*/  HMMA.16816.F32.BF16 R20, R12.reuse, R56, RZ ;  /* 0x000000380c14723c */ /* 0x040fe200000418ff */
[----:B------:R-:W1:Y:S07]  /*bc30*/  LDSM.16.MT88.4 R56, [R159+0x4800] ;  /* 0x004800009f38783b */ /* 0x000e6e0000004200 */
[----:B------:R-:W-:Y:S08]  /*bc40*/  HMMA.16816.F32.BF16 R28, R12, R52, RZ ;  /* 0x000000340c1c723c */ /* 0x000ff000000418ff */
[C---:B------:R-:W-:Y:S01]  /*bc50*/  HMMA.16816.F32.BF16 R108, R4.reuse, R70, R32 ;  /* 0x00000046046c723c */ /* 0x040fe20000041820 */
[----:B------:R-:W1:Y:S07]  /*bc60*/  LDSM.16.MT88.4 R32, [R225+0x4000] ;  /* 0x00400000e120783b */ /* 0x000e6e0000004200 */
[----:B--2---:R-:W-:Y:S08]  /*bc70*/  HMMA.16816.F32.BF16 R100, R4, R42, R24 ;  /* 0x0000002a0464723c */ /* 0x004ff00000041818 */
[----:B-----5:R-:W-:Y:S08]  /*bc80*/  HMMA.16816.F32.BF16 R52, R12, R60, RZ ;  /* 0x0000003c0c34723c */ /* 0x020ff000000418ff */
[----:B------:R-:W-:Y:S08]  /*bc90*/  HMMA.16816.F32.BF16 R168, R4, R38, R16 ;  /* 0x0000002604a8723c */ /* 0x000ff00000041810 */
[----:B------:R-:W-:Y:S08]  /*bca0*/  HMMA.16816.F32.BF16 R24, R12, R62, RZ ;  /* 0x0000003e0c18723c */ /* 0x000ff000000418ff */
[----:B------:R-:W-:Y:S08]  /*bcb0*/  HMMA.16816.F32.BF16 R88, R4, R36, R20 ;  /* 0x000000240458723c */ /* 0x000ff00000041814 */
[C---:B------:R-:W-:Y:S08]  /*bcc0*/  HMMA.16816.F32.BF16 R16, R12.reuse, R50, RZ ;  /* 0x000000320c10723c */ /* 0x040ff000000418ff */
[----:B------:R-:W-:Y:S01]  /*bcd0*/  HMMA.16816.F32.BF16 R20, R12, R48, RZ ;  /* 0x000000300c14723c */ /* 0x000fe200000418ff */
[----:B------:R-:W-:Y:S07]  /*bce0*/  LDSM.16.MT88.4 R48, [R160+0x4800] ;  /* 0x00480000a030783b */ /* 0x000fee0000004200 */
[C---:B------:R-:W-:Y:S01]  /*bcf0*/  HMMA.16816.F32.BF16 R80, R4.reuse, R40, R28 ;  /* 0x000000280450723c */ /* 0x040fe2000004181c */
[----:B------:R-:W-:Y:S07]  /*bd00*/  LDSM.16.MT88.4 R28, [R225+0x4800] ;  /* 0x00480000e11c783b */ /* 0x000fee0000004200 */
[C---:B------:R-:W-:Y:S01]  /*bd10*/  HMMA.16816.F32.BF16 R84, R4.reuse, R68, R44 ;  /* 0x000000440454723c */ /* 0x040fe2000004182c */
[----:B------:R-:W2:Y:S07]  /*bd20*/  LDSM.16.MT88.4 R44, [R160+0x4000] ;  /* 0x00400000a02c783b */ /* 0x000eae0000004200 */
[C---:B------:R-:W-:Y:S08]  /*bd30*/  HMMA.16816.F32.BF16 R96, R4.reuse, R64, R52 ;  /* 0x000000400460723c */ /* 0x040ff00000041834 */
[C---:B------:R-:W-:Y:S08]  /*bd40*/  HMMA.16816.F32.BF16 R92, R4.reuse, R66, R24 ;  /* 0x00000042045c723c */ /* 0x040ff00000041818 */
[C---:B-1----:R-:W-:Y:S08]  /*bd50*/  HMMA.16816.F32.BF16 R64, R4.reuse, R58, R16 ;  /* 0x0000003a0440723c */ /* 0x042ff00000041810 */
[----:B------:R-:W-:Y:S01]  /*bd60*/  HMMA.16816.F32.BF16 R68, R4, R56, R20 ;  /* 0x000000380444723c */ /* 0x000fe20000041814 */
[----:B------:R1:W5:Y:S07]  /*bd70*/  LDSM.16.MT88.4 R20, [R140+0x4000] ;  /* 0x004000008c14783b */ /* 0x00036e0000004200 */
[C---:B------:R-:W-:Y:S08]  /*bd80*/  HMMA.16816.F32.BF16 R16, R12.reuse, R32, RZ ;  /* 0x000000200c10723c */ /* 0x040ff000000418ff */
[C---:B------:R-:W-:Y:S08]  /*bd90*/  HMMA.16816.F32.BF16 R40, R12.reuse, R34, RZ ;  /* 0x000000220c28723c */ /* 0x040ff000000418ff */
[----:B--2---:R-:W-:Y:S01]  /*bda0*/  HMMA.16816.F32.BF16 R36, R12, R44, RZ ;  /* 0x0000002c0c24723c */ /* 0x004fe200000418ff */
[----:B-1----:R1:W-:Y:S07]  /*bdb0*/  MUFU.EX2 R140, R3 ;  /* 0x00000003008c7308 */ /* 0x0023ee0000000800 */
[----:B------:R-:W-:Y:S01]  /*bdc0*/  HMMA.16816.F32.BF16 R56, R4, R28, R16 ;  /* 0x0000001c0438723c */ /* 0x000fe20000041810 */
[----:B------:R-:W2:Y:S07]  /*bdd0*/  LDSM.16.MT88.4 R16, [R229+0x4800] ;  /* 0x00480000e510783b */ /* 0x000eae0000004200 */
[----:B------:R-:W-:Y:S01]  /*bde0*/  HMMA.16816.F32.BF16 R32, R12, R46, RZ ;  /* 0x0000002e0c20723c */ /* 0x000fe200000418ff */
[----:B-1----:R-:W-:-:S04]  /*bdf0*/  FFMA.FTZ R3, R75, c[0x0][0x2d0], -R0 ;  /* 0x0000b4004b037a23 */ /* 0x002fc80000010800 */
[----:B------:R1:W1:Y:S03]  /*be00*/  MUFU.EX2 R142, R3 ;  /* 0x00000003008e7308 */ /* 0x0002660000000800 */
[C---:B-----5:R-:W-:Y:S08]  /*be10*/  HMMA.16816.F32.BF16 R24, R12.reuse, R20, RZ ;  /* 0x000000140c18723c */ /* 0x060ff000000418ff */
[----:B------:R-:W-:Y:S01]  /*be20*/  HMMA.16816.F32.BF16 R12, R12, R22, RZ ;  /* 0x000000160c0c723c */ /* 0x000fe200000418ff */
[----:B------:R-:W-:Y:S01]  /*be30*/  LDSM.16.MT88.4 R20, [R225+0x5000] ;  /* 0x00500000e114783b */ /* 0x000fe20000004200 */
[----:B-1----:R-:W-:-:S06]  /*be40*/  FFMA.FTZ R3, R178, c[0x0][0x2d0], -R2 ;  /* 0x0000b400b2037a23 */ /* 0x002fcc0000010802 */
[C---:B------:R-:W-:Y:S01]  /*be50*/  HMMA.16816.F32.BF16 R36, R4.reuse, R48, R36 ;  /* 0x000000300424723c */ /* 0x040fe20000041824 */
[----:B------:R1:W-:Y:S07]  /*be60*/  MUFU.EX2 R189, R3 ;  /* 0x0000000300bd7308 */ /* 0x0003ee0000000800 */
[C---:B------:R-:W-:Y:S08]  /*be70*/  HMMA.16816.F32.BF16 R48, R4.reuse, R50, R32 ;  /* 0x000000320430723c */ /* 0x040ff00000041820 */
[----:B--2---:R-:W-:Y:S01]  /*be80*/  HMMA.16816.F32.BF16 R32, R4, R16, R24 ;  /* 0x000000100420723c */ /* 0x004fe20000041818 */
[----:B-1----:R-:W-:-:S04]  /*be90*/  FFMA.FTZ R3, R177, c[0x0][0x2d0], -R2 ;  /* 0x0000b400b1037a23 */ /* 0x002fc80000010802 */
[----:B------:R1:W2:Y:S03]  /*bea0*/  MUFU.EX2 R177, R3 ;  /* 0x0000000300b17308 */ /* 0x0002a60000000800 */
[C---:B------:R-:W-:Y:S01]  /*beb0*/  HMMA.16816.F32.BF16 R24, R4.reuse, R18, R12 ;  /* 0x000000120418723c */ /* 0x040fe2000004180c */
[----:B------:R-:W5:Y:S04]  /*bec0*/  LDSM.16.MT88.4 R12, [R159+0x1000] ;  /* 0x001000009f0c783b */ /* 0x000f680000004200 */
[----:B------:R-:W2:Y:S03]  /*bed0*/  LDSM.16.MT88.4 R16, [R225+0x1000] ;  /* 0x00100000e110783b */ /* 0x000ea60000004200 */
[----:B------:R-:W-:Y:S01]  /*bee0*/  HMMA.16816.F32.BF16 R40, R4, R30, R40 ;  /* 0x0000001e0428723c */ /* 0x000fe20000041828 */
[----:B-1----:R-:W-:-:S06]  /*bef0*/  FFMA.FTZ R3, R176, c[0x0][0x2d0], -R2 ;  /* 0x0000b400b0037a23 */ /* 0x002fcc0000010802 */
[----:B---3--:R-:W-:Y:S01]  /*bf00*/  F2FP.BF16.PACK_AB R4, R187, R185 ;  /* 0x000000b9bb04723e */ /* 0x008fe200000010ff */
[----:B------:R-:W-:Y:S01]  /*bf10*/  FFMA.FTZ R2, R163, c[0x0][0x2d0], -R2 ;  /* 0x0000b400a3027a23 */ /* 0x000fe20000010802 */
[----:B------:R-:W-:Y:S01]  /*bf20*/  F2FP.BF16.PACK_AB R6, R188, R186 ;  /* 0x000000babc06723e */ /* 0x000fe200000010ff */
[----:B------:R-:W-:Y:S01]  /*bf30*/  MUFU.EX2 R176, R3 ;  /* 0x0000000300b07308 */ /* 0x000fe20000000800 */
[----:B----4-:R-:W-:Y:S02]  /*bf40*/  F2FP.BF16.PACK_AB R5, R141, R8 ;  /* 0x000000088d05723e */ /* 0x010fe400000010ff */
[----:B------:R-:W-:-:S07]  /*bf50*/  F2FP.BF16.PACK_AB R7, R142, R140 ;  /* 0x0000008c8e07723e */ /* 0x000fce00000010ff */
[C---:B-----5:R-:W-:Y:S08]  /*bf60*/  HMMA.16816.F32.BF16 R128, R4.reuse, R12, R128 ;  /* 0x0000000c0480723c */ /* 0x060ff00000041880 */
[C---:B------:R-:W-:Y:S01]  /*bf70*/  HMMA.16816.F32.BF16 R28, R4.reuse, R14, R144 ;  /* 0x0000000e041c723c */ /* 0x040fe20000041890 */
[----:B------:R-:W1:Y:S07]  /*bf80*/  LDSM.16.MT88.4 R12, [R160+0x1000] ;  /* 0x00100000a00c783b */ /* 0x000e6e0000004200 */
[C---:B--2---:R-:W-:Y:S08]  /*bf90*/  HMMA.16816.F32.BF16 R124, R4.reuse, R16, R124 ;  /* 0x00000010047c723c */ /* 0x044ff0000004187c */
[C---:B------:R-:W-:Y:S01]  /*bfa0*/  HMMA.16816.F32.BF16 R44, R4.reuse, R18, R132 ;  /* 0x00000012042c723c */ /* 0x040fe20000041884 */
[----:B------:R-:W2:Y:S04]  /*bfb0*/  LDSM.16.MT88.4 R16, [R229+0x1000] ;  /* 0x00100000e510783b */ /* 0x000ea80000004200 */
[----:B------:R-:W-:Y:S03]  /*bfc0*/  LDSM.16.MT88.4 R132, [R229+0x1800] ;  /* 0x00180000e584783b */ /* 0x000fe60000004200 */
[C---:B-1----:R-:W-:Y:S08]  /*bfd0*/  HMMA.16816.F32.BF16 R120, R4.reuse, R12, R120 ;  /* 0x0000000c0478723c */ /* 0x042ff00000041878 */
[C---:B------:R-:W-:Y:S01]  /*bfe0*/  HMMA.16816.F32.BF16 R52, R4.reuse, R14, R116 ;  /* 0x0000000e0434723c */ /* 0x040fe20000041874 */
[----:B------:R-:W1:Y:S04]  /*bff0*/  LDSM.16.MT88.4 R12, [R159+0x3000] ;  /* 0x003000009f0c783b */ /* 0x000e680000004200 */
[----:B------:R-:W-:Y:S03]  /*c000*/  LDSM.16.MT88.4 R116, [R225+0x1800] ;  /* 0x00180000e174783b */ /* 0x000fe60000004200 */
        /* <DEDUP_REMOVED lines=10> */
[----:B------:R-:W2:Y:S06]  /*c0b0*/  LDSM.16.MT88.4 R16, [R229+0x3000] ;  /* 0x00300000e510783b */ /* 0x000eac0000004200 */
[----:B------:R-:W-:Y:S01]  /*c0c0*/  F2FP.BF16.PACK_AB R100, R177, R189 ;  /* 0x000000bdb164723e */ /* 0x000fe200000010ff */
        /* <DEDUP_REMOVED lines=8> */
[C---:B-1----:R-:W-:Y:S01]  /*c150*/  HMMA.16816.F32.BF16 R144, R4.reuse, R12, R68 ;  /* 0x0000000c0490723c */ /* 0x042fe20000041844 */
[----:B------:R-:W-:Y:S07]  /*c160*/  LDSM.16.MT88.4 R68, [R229+0x3800] ;  /* 0x00380000e544783b */ /* 0x000fee0000004200 */
[C---:B------:R-:W-:Y:S01]  /*c170*/  HMMA.16816.F32.BF16 R92, R4.reuse, R14, R64 ;  /* 0x0000000e045c723c */ /* 0x040fe20000041840 */
[----:B------:R-:W1:Y:S07]  /*c180*/  LDSM.16.MT88.4 R12, [R229+0x5000] ;  /* 0x00500000e50c783b */ /* 0x000e6e0000004200 */
[C---:B--2---:R-:W-:Y:S08]  /*c190*/  HMMA.16816.F32.BF16 R36, R4.reuse, R16, R36 ;  /* 0x000000100424723c */ /* 0x044ff00000041824 */
[C---:B------:R-:W-:Y:S08]  /*c1a0*/  HMMA.16816.F32.BF16 R16, R4.reuse, R18, R48 ;  /* 0x000000120410723c */ /* 0x040ff00000041830 */
[C---:B-1----:R-:W-:Y:S08]  /*c1b0*/  HMMA.16816.F32.BF16 R32, R4.reuse, R12, R32 ;  /* 0x0000000c0420723c */ /* 0x042ff00000041820 */
[----:B------:R-:W-:Y:S01]  /*c1c0*/  HMMA.16816.F32.BF16 R24, R4, R14, R24 ;  /* 0x0000000e0418723c */ /* 0x000fe20000041818 */
[----:B------:R1:W2:Y:S01]  /*c1d0*/  MUFU.EX2 R7, R2 ;  /* 0x0000000200077308 */ /* 0x0002a20000000800 */
[----:B------:R-:W-:Y:S01]  /*c1e0*/  LDSM.16.MT88.4 R12, [R229+0x5800] ;  /* 0x00580000e50c783b */ /* 0x000fe20000004200 */
[----:B-1----:R-:W-:Y:S01]  /*c1f0*/  FFMA.FTZ R2, R161, c[0x0][0x2d0], -R0 ;  /* 0x0000b400a1027a23 */ /* 0x002fe20000010800 */
[----:B--2---:R-:W-:-:S05]  /*c200*/  F2FP.BF16.PACK_AB R102, R7, R176 ;  /* 0x000000b00766723e */ /* 0x004fca00000010ff */
[----:B------:R1:W-:Y:S02]  /*c210*/  MUFU.EX2 R3, R2 ;  /* 0x0000000200037308 */ /* 0x0003e40000000800 */
[----:B-1----:R-:W-:-:S06]  /*c220*/  FFMA.FTZ R2, R149, c[0x0][0x2d0], -R0 ;  /* 0x0000b40095027a23 */ /* 0x002fcc0000010800 */
[----:B------:R1:W2:Y:S02]  /*c230*/  MUFU.EX2 R4, R2 ;  /* 0x0000000200047308 */ /* 0x0002a40000000800 */
[--C-:B-1----:R-:W-:Y:S01]  /*c240*/  FFMA.FTZ R2, R162, c[0x0][0x2d0], -R0.reuse ;  /* 0x0000b400a2027a23 */ /* 0x102fe20000010800 */
[----:B--2---:R-:W-:Y:S01]  /*c250*/  F2FP.BF16.PACK_AB R101, R4, R3 ;  /* 0x000000030465723e */ /* 0x004fe200000010ff */
[----:B------:R-:W-:-:S04]  /*c260*/  FFMA.FTZ R0, R150, c[0x0][0x2d0], -R0 ;  /* 0x0000b40096007a23 */ /* 0x000fc80000010800 */
[----:B------:R-:W-:Y:S08]  /*c270*/  MUFU.EX2 R6, R2 ;  /* 0x0000000200067308 */ /* 0x000ff00000000800 */
[----:B------:R-:W1:Y:S02]  /*c280*/  MUFU.EX2 R5, R0 ;  /* 0x0000000000057308 */ /* 0x000e640000000800 */
[----:B-1----:R-:W-:Y:S01]  /*c290*/  F2FP.BF16.PACK_AB R103, R5, R6 ;  /* 0x000000060567723e */ /* 0x002fe200000010ff */
[----:B------:R-:W-:-:S04]  /*c2a0*/  FADD.FTZ R0, R193, R192 ;  /* 0x000000c0c1007221 */ /* 0x000fc80000010000 */
[----:B------:R-:W-:Y:S02]  /*c2b0*/  FADD.FTZ R2, R191, R0 ;  /* 0x00000000bf027221 */ /* 0x000fe40000010000 */
        /* <DEDUP_REMOVED lines=8> */
[----:B------:R-:W-:Y:S02]  /*c340*/  FADD.FTZ R2, R198, R2 ;  /* 0x00000002c6027221 */ /* 0x000fe40000010000 */
[----:B------:R-:W-:Y:S02]  /*c350*/  FADD.FTZ R0, R179, R0 ;  /* 0x00000000b3007221 */ /* 0x000fe40000010000 */
[C---:B------:R-:W-:Y:S01]  /*c360*/  HMMA.16816.F32.BF16 R120, R100.reuse, R112, R120 ;  /* 0x000000706478723c */ /* 0x040fe20000041878 */
[----:B------:R-:W-:Y:S02]  /*c370*/  FADD.FTZ R2, R194, R2 ;  /* 0x00000002c2027221 */ /* 0x000fe40000010000 */
[----:B------:R-:W-:Y:S02]  /*c380*/  FADD.FTZ R0, R183, R0 ;  /* 0x00000000b7007221 */ /* 0x000fe40000010000 */
[----:B------:R-:W-:Y:S02]  /*c390*/  FADD.FTZ R2, R195, R2 ;  /* 0x00000002c3027221 */ /* 0x000fe40000010000 */
[----:B------:R-:W-:Y:S01]  /*c3a0*/  FADD.FTZ R0, R181, R0 ;  /* 0x00000000b5007221 */ /* 0x000fe20000010000 */
[----:B------:R-:W-:Y:S01]  /*c3b0*/  HMMA.16816.F32.BF16 R112, R100, R114, R52 ;  /* 0x000000726470723c */ /* 0x000fe20000041834 */
[----:B------:R-:W2:Y:S01]  /*c3c0*/  LDSM.16.MT88.4 R52, [R225+0x3800] ;  /* 0x00380000e134783b */ /* 0x000ea20000004200 */
        /* <DEDUP_REMOVED lines=9> */
[----:B------:R-:W3:Y:S01]  /*c460*/  LDSM.16.MT88.4 R60, [R160+0x3800] ;  /* 0x00380000a03c783b */ /* 0x000ee20000004200 */
[----:B------:R-:W-:-:S02]  /*c470*/  FADD.FTZ R0, R140, R0 ;  /* 0x000000008c007221 */ /* 0x000fc40000010000 */
[----:B------:R-:W-:Y:S02]  /*c480*/  FADD.FTZ R189, R189, R2 ;  /* 0x00000002bdbd7221 */ /* 0x000fe40000010000 */
[----:B------:R-:W-:Y:S02]  /*c490*/  FADD.FTZ R0, R142, R0 ;  /* 0x000000008e007221 */ /* 0x000fe40000010000 */
[----:B------:R-:W-:Y:S01]  /*c4a0*/  FADD.FTZ R189, R177, R189 ;  /* 0x000000bdb1bd7221 */ /* 0x000fe20000010000 */
[C---:B-1----:R-:W-:Y:S01]  /*c4b0*/  HMMA.16816.F32.BF16 R40, R100.reuse, R44, R72 ;  /* 0x0000002c6428723c */ /* 0x042fe20000041848 */
[----:B------:R-:W-:Y:S01]  /*c4c0*/  FADD.FTZ R2, R3, R0 ;  /* 0x0000000003027221 */ /* 0x000fe20000010000 */
[----:B------:R-:W-:Y:S01]  /*c4d0*/  IADD3 R0, R190, -0x3, RZ ;  /* 0xfffffffdbe007810 */ /* 0x000fe20007ffe0ff */
[----:B------:R-:W-:Y:S02]  /*c4e0*/  FADD.FTZ R189, R176, R189 ;  /* 0x000000bdb0bd7221 */ /* 0x000fe40000010000 */
[----:B------:R-:W-:Y:S01]  /*c4f0*/  FADD.FTZ R2, R4, R2 ;  /* 0x0000000204027221 */ /* 0x000fe20000010000 */
[----:B------:R-:W-:Y:S01]  /*c500*/  ISETP.GE.AND P0, PT, R0, R199, PT ;  /* 0x000000c70000720c */ /* 0x000fe20003f06270 */
[----:B------:R-:W-:Y:S01]  /*c510*/  FADD.FTZ R189, R7, R189 ;  /* 0x000000bd07bd7221 */ /* 0x000fe20000010000 */
[----:B------:R-:W-:Y:S01]  /*c520*/  HMMA.16816.F32.BF16 R44, R100, R46, R76 ;  /* 0x0000002e642c723c */ /* 0x000fe2000004184c */
[----:B------:R-:W1:Y:S01]  /*c530*/  LDSM.16.MT88.4 R76, [R159+0x5800] ;  /* 0x005800009f4c783b */ /* 0x000e620000004200 */
[----:B------:R-:W-:-:S04]  /*c540*/  FADD.FTZ R2, R6, R2 ;  /* 0x0000000206027221 */ /* 0x000fc80000010000 */
[----:B------:R-:W-:Y:S02]  /*c550*/  FADD.FTZ R198, R5, R2 ;  /* 0x0000000205c67221 */ /* 0x000fe40000010000 */
[C---:B--2---:R-:W-:Y:S08]  /*c560*/  HMMA.16816.F32.BF16 R48, R100.reuse, R52, R80 ;  /* 0x000000346430723c */ /* 0x044ff00000041850 */
[C---:B------:R-:W-:Y:S01]  /*c570*/  HMMA.16816.F32.BF16 R52, R100.reuse, R54, R84 ;  /* 0x000000366434723c */ /* 0x040fe20000041854 */
[----:B------:R-:W2:Y:S07]  /*c580*/  LDSM.16.MT88.4 R84, [R225+0x5800] ;  /* 0x00580000e154783b */ /* 0x000eae0000004200 */
[C---:B---3--:R-:W-:Y:S08]  /*c590*/  HMMA.16816.F32.BF16 R56, R100.reuse, R60, R88 ;  /* 0x0000003c6438723c */ /* 0x048ff00000041858 */
[C---:B------:R-:W-:Y:S08]  /*c5a0*/  HMMA.16816.F32.BF16 R128, R100.reuse, R108, R128 ;  /* 0x0000006c6480723c */ /* 0x040ff00000041880 */
[C---:B------:R-:W-:Y:S08]  /*c5b0*/  HMMA.16816.F32.BF16 R64, R100.reuse, R68, R172 ;  /* 0x000000446440723c */ /* 0x040ff000000418ac */
[C---:B-1----:R-:W-:Y:S08]  /*c5c0*/  HMMA.16816.F32.BF16 R72, R100.reuse, R76, R144 ;  /* 0x0000004c6448723c */ /* 0x042ff00000041890 */
[C---:B------:R-:W-:Y:S01]  /*c5d0*/  HMMA.16816.F32.BF16 R76, R100.reuse, R78, R92 ;  /* 0x0000004e644c723c */ /* 0x040fe2000004185c */
[----:B------:R-:W1:Y:S07]  /*c5e0*/  LDSM.16.MT88.4 R92, [R160+0x5800] ;  /* 0x00580000a05c783b */ /* 0x000e6e0000004200 */
[C---:B--2---:R-:W-:Y:S08]  /*c5f0*/  HMMA.16816.F32.BF16 R80, R100.reuse, R84, R96 ;  /* 0x000000546450723c */ /* 0x044ff00000041860 */
[C---:B------:R-:W-:Y:S08]  /*c600*/  HMMA.16816.F32.BF16 R108, R100.reuse, R110, R28 ;  /* 0x0000006e646c723c */ /* 0x040ff0000004181c */
[C---:B------:R-:W-:Y:S08]  /*c610*/  HMMA.16816.F32.BF16 R60, R100.reuse, R62, R168 ;  /* 0x0000003e643c723c */ /* 0x040ff000000418a8 */
[C---:B------:R-:W-:Y:S08]  /*c620*/  HMMA.16816.F32.BF16 R68, R100.reuse, R70, R164 ;  /* 0x000000466444723c */ /* 0x040ff000000418a4 */
[C---:B------:R-:W-:Y:S08]  /*c630*/  HMMA.16816.F32.BF16 R84, R100.reuse, R86, R20 ;  /* 0x000000566454723c */ /* 0x040ff00000041814 */
[C---:B-1----:R-:W-:Y:S08]  /*c640*/  HMMA.16816.F32.BF16 R88, R100.reuse, R92, R36 ;  /* 0x0000005c6458723c */ /* 0x042ff00000041824 */
[C---:B------:R-:W-:Y:S08]  /*c650*/  HMMA.16816.F32.BF16 R92, R100.reuse, R94, R16 ;  /* 0x0000005e645c723c */ /* 0x040ff00000041810 */
[C---:B------:R-:W-:Y:S08]  /*c660*/  HMMA.16816.F32.BF16 R96, R100.reuse, R12, R32 ;  /* 0x0000000c6460723c */ /* 0x040ff00000041820 */
[----:B------:R-:W-:Y:S01]  /*c670*/  HMMA.16816.F32.BF16 R100, R100, R14, R24 ;  /* 0x0000000e6464723c */ /* 0x000fe20000041818 */
[----:B------:R-:W-:Y:S07]  /*c680*/  @!UPT UIADD3 URZ, URZ, URZ, URZ ;  /* 0x0000003f3f3ff290 */ /* 0x000fee000fffe03f */
[----:B------:R-:W-:Y:S11]  /*c690*/  @!P0 BRA `(.L_x_1889) ;  /* 0x0000019000008947 */ /* 0x000ff60003800000 */
[----:B------:R-:W-:Y:S01]  /*c6a0*/  SHF.R.S32.HI R2, RZ, 0x1f, R0 ;  /* 0x0000001fff027819 */ /* 0x000fe20000011400 */
[----:B------:R-:W-:Y:S01]  /*c6b0*/  IMAD.WIDE.U32 R4, R0, c[0x0][0x1e0], RZ ;  /* 0x0000780000047a25 */ /* 0x000fe200078e00ff */
[----:B------:R-:W-:-:S02]  /*c6c0*/  ISETP.GE.AND P1, PT, R208, c[0x0][0x1d4], PT ;  /* 0x00007500d0007a0c */ /* 0x000fc40003f26270 */
[----:B------:R-:W-:Y:S01]  /*c6d0*/  LOP3.LUT P5, RZ, R213, 0x1, RZ, 0xc0, !PT ;  /* 0x00000001d5ff7812 */ /* 0x000fe200078ac0ff */
        /* <DEDUP_REMOVED lines=21> */
.L_x_1889:
[----:B------:R-:W-:Y:S05]  /*c830*/  BSYNC B0 ;  /* 0x0000000000007941 */ /* 0x000fea0003800000 */
.L_x_1888:
[----:B-1----:R-:W2:Y:S04]  /*c840*/  LDL R4, [R1+0x4] ;  /* 0x0000040001047983 */ /* 0x002ea80000100800 */
[----:B------:R-:W3:Y:S04]  /*c850*/  LDL R5, [R1+0x64] ;  /* 0x0000640001057983 */ /* 0x000ee80000100800 */
[----:B------:R-:W3:Y:S01]  /*c860*/  LDL R3, [R1+0x58] ;  /* 0x0000580001037983 */ /* 0x000ee20000100800 */
[----:B------:R-:W-:-:S02]  /*c870*/  ISETP.GE.AND P0, PT, R210, 0x1, PT ;  /* 0x00000001d200780c */ /* 0x000fc40003f06270 */
[----:B------:R-:W-:Y:S01]  /*c880*/  IADD3 R173, R190, -0x2, RZ ;  /* 0xfffffffebead7810 */ /* 0x000fe20007ffe0ff */
[----:B------:R-:W0:Y:S01]  /*c890*/  LDGDEPBAR ;  /* 0x00000000000079af */ /* 0x000e220000000000 */
[----:B--2---:R-:W-:-:S04]  /*c8a0*/  IMAD.SHL.U32 R4, R4, 0x80, RZ ;  /* 0x0000008004047824 */ /* 0x004fc800078e00ff */
[----:B------:R-:W-:-:S04]  /*c8b0*/  @P6 IMAD.HI.U32 R2, R4, c[0x0][0x2c8], RZ ;  /* 0x0000b20004026a27 */ /* 0x000fc800078e00ff */
[----:B------:R-:W-:Y:S01]  /*c8c0*/  IMAD.MOV.U32 R0, RZ, RZ, R4 ;  /* 0x000000ffff007224 */ /* 0x000fe200078e0004 */
[----:B------:R-:W-:-:S04]  /*c8d0*/  @P6 SHF.R.U32.HI R0, RZ, c[0x0][0x2cc], R2 ;  /* 0x0000b300ff006a19 */ /* 0x000fc80000011602 */
[----:B---3--:R-:W-:-:S04]  /*c8e0*/  IADD3 R2, -R3, R5, R0 ;  /* 0x0000000503027210 */ /* 0x008fc80007ffe100 */
        /* <DEDUP_REMOVED lines=12> */
.L_x_1892:
[----:B------:R-:W-:-:S13]  /*c9b0*/  ISETP.NE.AND P0, PT, R210, 0x1, PT ;  /* 0x00000001d200780c */ /* 0x000fda0003f05270 */
[----:B------:R-:W-:-:S05]  /*c9c0*/  @P0 IMAD.HI.U32 R2, R3, c[0x0][0x330], RZ ;  /* 0x0000cc0003020a27 */ /* 0x000fca00078e00ff */
[----:B------:R-:W-:Y:S02]  /*c9d0*/  @P0 SHF.R.U32.HI R3, RZ, c[0x0][0x334], R2 ;  /* 0x0000cd00ff030a19 */ /* 0x000fe40000011602 */
.L_x_1893:
[----:B------:R-:W-:Y:S05]  /*c9e0*/  BSYNC B0 ;  /* 0x0000000000007941 */ /* 0x000fea0003800000 */
.L_x_1891:
[----:B------:R-:W-:-:S05]  /*c9f0*/  IMAD R3, R3, R210, c[0x0][0x32c] ;  /* 0x0000cb0003037624 */ /* 0x000fca00078e02d2 */
[----:B------:R-:W-:-:S04]  /*ca00*/  IMNMX R0, R0, R3, PT ;  /* 0x0000000300007217 */ /* 0x000fc80003800200 */
.L_x_1890:
        /* <DEDUP_REMOVED lines=8> */
[----:B------:R-:W-:Y:S01]  /*ca90*/  IADD3 R197, P3, R204, 0x40, RZ ;  /* 0x00000040ccc57810 */ /* 0x000fe20007f7e0ff */
[----:B------:R-:W-:Y:S01]  /*caa0*/  IMAD.MOV.U32 R180, RZ, RZ, RZ ;  /* 0x000000ffffb47224 */ /* 0x000fe200078e00ff */
[----:B------:R-:W-:Y:S01]  /*cab0*/  IADD3 R193, P1, R202, 0x40, RZ ;  /* 0x00000040cac17810 */ /* 0x000fe20007f3e0ff */
[----:B------:R-:W-:Y:S01]  /*cac0*/  IMAD.MOV.U32 R150, RZ, RZ, 0x1 ;  /* 0x00000001ff967424 */ /* 0x000fe200078e00ff */
[----:B------:R-:W-:Y:S01]  /*cad0*/  IADD3 R195, P2, R204, 0x80, RZ ;  /* 0x00000080ccc37810 */ /* 0x000fe20007f5e0ff */
[----:B------:R-:W-:Y:S01]  /*cae0*/  IMAD.X R196, RZ, RZ, R206, P3 ;  /* 0x000000ffffc47224 */ /* 0x000fe200018e06ce */
[----:B------:R-:W-:Y:S01]  /*caf0*/  IADD3 R191, P0, R202, 0x80, RZ ;  /* 0x00000080cabf7810 */ /* 0x000fe20007f1e0ff */
[----:B------:R-:W-:Y:S01]  /*cb00*/  IMAD.X R192, RZ, RZ, R201, P1 ;  /* 0x000000ffffc07224 */ /* 0x000fe200008e06c9 */
[----:B------:R-:W-:Y:S02]  /*cb10*/  IADD3.X R194, RZ, R206, RZ, P2, !PT ;  /* 0x000000ceffc27210 */ /* 0x000fe400017fe4ff */
[----:B------:R-:W-:-:S02]  /*cb20*/  IADD3.X R190, RZ, R201, RZ, P0, !PT ;  /* 0x000000c9ffbe7210 */ /* 0x000fc400007fe4ff */
.L_x_1903:
[----:B------:R-:W-:Y:S04]  /*cb30*/  DEPBAR.LE SB0, 0x2 ;  /* 0x000080800000791a */ /* 0x000fe80000000000 */
[----:B------:R-:W-:Y:S01]  /*cb40*/  WARPSYNC 0xffffffff ;  /* 0xffffffff00007948 */ /* 0x000fe20003800000 */
[----:B------:R-:W-:Y:S01]  /*cb50*/  BAR.SYNC.DEFER_BLOCKING 0x0 ;  /* 0x0000000000007b1d */ /* 0x000fe20000010000 */
[----:B------:R-:W-:Y:S01]  /*cb60*/  IMAD R149, R150, 0x6000, RZ ;  /* 0x0000600096957824 */ /* 0x000fe200078e02ff */
[----:B------:R-:W-:Y:S01]  /*cb70*/  ISETP.GE.AND P0, PT, R199, R173, PT ;  /* 0x000000adc700720c */ /* 0x000fe20003f06270 */
[----:B------:R-:W-:Y:S01]  /*cb80*/  IMAD.MOV.U32 R176, RZ, RZ, c[0x0][0x32c] ;  /* 0x0000cb00ffb07624 */ /* 0x000fe200078e00ff */
[----:B------:R-:W-:Y:S01]  /*cb90*/  LOP3.LUT P5, RZ, R213, 0x1, RZ, 0xc0, !PT ;  /* 0x00000001d5ff7812 */ /* 0x000fe200078ac0ff */
[----:B------:R-:W-:Y:S03]  /*cba0*/  IMAD.IADD R0, R158, 0x1, R149 ;  /* 0x000000019e007824 */ /* 0x000fe600078e0295 */
[----:B------:R-:W-:Y:S01]  /*cbb0*/  ISETP.GE.AND P6, PT, R176, 0x1, PT ;  /* 0x00000001b000780c */ /* 0x000fe20003fc6270 */
[----:B------:R-:W-:Y:S04]  /*cbc0*/  IMAD.IADD R2, R156, 0x1, R0 ;  /* 0x000000019c027824 */ /* 0x000fe800078e0200 */
[----:B------:R-:W-:Y:S02]  /*cbd0*/  IMAD.IADD R148, R151, 0x1, R2 ;  /* 0x0000000197947824 */ /* 0x000fe400078e0202 */
[----:B------:R-:W-:Y:S02]  /*cbe0*/  @!P0 IADD3 R3, R173, -0x1, RZ ;  /* 0xffffffffad038810 */ /* 0x000fe40007ffe0ff */
[----:B------:R-:W-:Y:S02]  /*cbf0*/  @!P0 ISETP.GE.AND P4, PT, R208, c[0x0][0x1d4], PT ;  /* 0x00007500d0008a0c */ /* 0x000fe40003f86270 */
[----:B------:R-:W-:Y:S02]  /*cc00*/  @!P0 SHF.R.S32.HI R8, RZ, 0x1f, R3 ;  /* 0x0000001fff088819 */ /* 0x000fe40000011403 */
[----:B------:R-:W-:Y:S01]  /*cc10*/  @!P0 ISETP.GE.AND P3, PT, R212, c[0x0][0x1d4], PT ;  /* 0x00007500d4008a0c */ /* 0x000fe20003f66270 */
[----:B------:R-:W-:Y:S02]  /*cc20*/  LDSM.16.M88.4 R36, [R152] ;  /* 0x000000009824783b */ /* 0x000fe40000000200 */
[----:B------:R-:W-:Y:S04]  /*cc30*/  @!P0 IMAD R8, R8, c[0x0][0x208], RZ ;  /* 0x0000820008088a24 */ /* 0x000fe800078e02ff */
[C---:B------:R-:W-:Y:S01]  /*cc40*/  @!P0 IMAD R8, R3.reuse, c[0x0][0x20c], R8 ;  /* 0x0000830003088a24 */ /* 0x040fe200078e0208 */
[----:B------:R-:W1:Y:S06]  /*cc50*/  LDSM.16.M88.4 R12, [R0] ;  /* 0x00000000000c783b */ /* 0x000e6c0000000200 */
[----:B------:R-:W2:Y:S06]  /*cc60*/  LDSM.16.M88.4 R20, [R0+0x800] ;  /* 0x000800000014783b */ /* 0x000eac0000000200 */
[----:B------:R-:W3:Y:S06]  /*cc70*/  LDSM.16.M88.4 R28, [R0+0x1000] ;  /* 0x00100000001c783b */ /* 0x000eec0000000200 */
[----:B------:R-:W4:Y:S06]  /*cc80*/  LDSM.16.M88.4 R140, [R0+0x1800] ;  /* 0x00180000008c783b */ /* 0x000f2c0000000200 */
[----:B------:R-:W-:Y:S01]  /*cc90*/  LDSM.16.M88.4 R144, [R153] ;  /* 0x000000009990783b */ /* 0x000fe20000000200 */
[C---:B-1----:R-:W-:Y:S08]  /*cca0*/  HMMA.16816.F32.BF16 R4, R36.reuse, R12, RZ ;  /* 0x0000000c2404723c */ /* 0x042ff000000418ff */
[C---:B------:R-:W-:Y:S08]  /*ccb0*/  HMMA.16816.F32.BF16 R12, R36.reuse, R14, RZ ;  /* 0x0000000e240c723c */ /* 0x040ff000000418ff */
[C---:B--2---:R-:W-:Y:S08]  /*ccc0*/  HMMA.16816.F32.BF16 R16, R36.reuse, R20, RZ ;  /* 0x000000142410723c */ /* 0x044ff000000418ff */
[C---:B------:R-:W-:Y:S08]  /*ccd0*/  HMMA.16816.F32.BF16 R20, R36.reuse, R22, RZ ;  /* 0x000000162414723c */ /* 0x040ff000000418ff */
[C---:B---3--:R-:W-:Y:S08]  /*cce0*/  HMMA.16816.F32.BF16 R24, R36.reuse, R28, RZ ;  /* 0x0000001c2418723c */ /* 0x048ff000000418ff */
[C---:B------:R-:W-:Y:S08]  /*ccf0*/  HMMA.16816.F32.BF16 R28, R36.reuse, R30, RZ ;  /* 0x0000001e241c723c */ /* 0x040ff000000418ff */
[C---:B----4-:R-:W-:Y:S08]  /*cd00*/  HMMA.16816.F32.BF16 R32, R36.reuse, R140, RZ ;  /* 0x0000008c2420723c */ /* 0x050ff000000418ff */
[----:B------:R-:W-:Y:S01]  /*cd10*/  HMMA.16816.F32.BF16 R36, R36, R142, RZ ;  /* 0x0000008e2424723c */ /* 0x000fe200000418ff */
[----:B------:R-:W1:Y:S07]  /*cd20*/  LDSM.16.M88.4 R140, [R2] ;  /* 0x00000000028c783b */ /* 0x000e6e0000000200 */
        /* <DEDUP_REMOVED lines=9> */
[C---:B-1----:R-:W-:Y:S07]  /*cdc0*/  HMMA.16816.F32.BF16 R32, R144.reuse, R140, R32 ;  /* 0x0000008c9020723c */ /* 0x042fee0000041820 */
[----:B------:R-:W-:Y:S01]  /*cdd0*/  @!P0 IMAD.WIDE.U32 R140, R3, c[0x0][0x208], RZ ;  /* 0x00008200038c8a25 */ /* 0x000fe200078e00ff */
[----:B------:R-:W-:Y:S04]  /*cde0*/  HMMA.16816.F32.BF16 R36, R144, R142, R36 ;  /* 0x0000008e9024723c */ /* 0x000fe80000041824 */
[----:B------:R-:W-:Y:S03]  /*cdf0*/  @!P0 IADD3 R3, R141, R8, RZ ;  /* 0x000000088d038210 */ /* 0x000fe60007ffe0ff */
[----:B------:R-:W-:Y:S01]  /*ce00*/  @!P0 IMAD.MOV.U32 R146, RZ, RZ, c[0x0][0x208] ;  /* 0x00008200ff928624 */ /* 0x000fe200078e00ff */
[C---:B------:R-:W-:Y:S01]  /*ce10*/  @!P0 SHF.L.U64.HI R3, R140.reuse, 0x6, R3 ;  /* 0x000000068c038819 */ /* 0x040fe20000010203 */
[----:B------:R-:W-:Y:S03]  /*ce20*/  @!P0 IMAD.SHL.U32 R140, R140, 0x40, RZ ;  /* 0x000000408c8c8824 */ /* 0x000fe600078e00ff */
[----:B------:R-:W-:Y:S02]  /*ce30*/  @!P0 IMAD.MOV.U32 R147, RZ, RZ, c[0x0][0x20c] ;  /* 0x00008300ff938624 */ /* 0x000fe400078e00ff */
[----:B------:R-:W-:Y:S04]  /*ce40*/  @!P0 IADD3 R8, P2, R140, R204, RZ ;  /* 0x000000cc8c088210 */ /* 0x000fe80007f5e0ff */
[C---:B------:R-:W-:Y:S02]  /*ce50*/  @!P0 LEA R142, P1, R8.reuse, c[0x0][0x1f8], 0x1 ;  /* 0x00007e00088e8a11 */ /* 0x040fe400078208ff */
[----:B------:R-:W-:Y:S04]  /*ce60*/  @!P0 IADD3.X R141, R3, R206, RZ, P2, !PT ;  /* 0x000000ce038d8210 */ /* 0x000fe800017fe4ff */
[----:B------:R-:W-:Y:S01]  /*ce70*/  @!P0 LEA.HI.X R143, R8, c[0x0][0x1fc], R141, 0x1, P1 ;  /* 0x00007f00088f8a11 */ /* 0x000fe200008f0c8d */
[----:B------:R-:W-:Y:S01]  /*ce80*/  @!P0 IMAD R8, R180, 0x6000, R10 ;  /* 0x00006000b4088824 */ /* 0x000fe200078e020a */
[----:B------:R-:W-:Y:S04]  /*ce90*/  @!P0 IADD3 R141, P1, R140, R197, RZ ;  /* 0x000000c58c8d8210 */ /* 0x000fe80007f3e0ff */
[----:B------:R-:W-:Y:S01]  /*cea0*/  @!PT LDS RZ, [RZ] ;  /* 0x00000000fffff984 */ /* 0x000fe20000000800 */
[----:B------:R-:W-:Y:S01]  /*ceb0*/  @!PT LDS RZ, [RZ] ;  /* 0x00000000fffff984 */ /* 0x000fe20000000800 */
[----:B------:R-:W-:Y:S01]  /*cec0*/  @!PT LDS RZ, [RZ] ;  /* 0x00000000fffff984 */ /* 0x000fe20000000800 */
[----:B------:R1:W-:Y:S01]  /*ced0*/  @!P0 LDGSTS.E.BYPASS.LTC128B.128 [R8], [R142.64], !P4 ;  /* 0x000000008e088fae */ /* 0x0003e2000e101d4e */
[----:B------:R-:W-:Y:S02]  /*cee0*/  @!P0 LEA R144, P2, R141, c[0x0][0x1f8], 0x1 ;  /* 0x00007e008d908a11 */ /* 0x000fe400078408ff */
[----:B-1----:R-:W-:Y:S02]  /*cef0*/  @!P0 IADD3.X R143, R3, R196, RZ, P1, !PT ;  /* 0x000000c4038f8210 */ /* 0x002fe40000ffe4ff */
[----:B------:R-:W-:Y:S02]  /*cf00*/  @!P0 LEA R142, P1, R146, R140, 0x5 ;  /* 0x0000008c928e8211 */ /* 0x000fe400078228ff */
[----:B------:R-:W-:Y:S02]  /*cf10*/  @!P0 LEA.HI.X R145, R141, c[0x0][0x1fc], R143, 0x1, P2 ;  /* 0x00007f008d918a11 */ /* 0x000fe400010f0c8f */
[----:B------:R-:W-:Y:S02]  /*cf20*/  @!P0 IADD3 R140, P2, R140, R195, RZ ;  /* 0x000000c38c8c8210 */ /* 0x000fe40007f5e0ff */
[----:B------:R-:W-:Y:S01]  /*cf30*/  @!P0 LEA.HI.X R141, R146, R3, R147, 0x5, P1 ;  /* 0x00000003928d8211 */ /* 0x000fe200008f2c93 */
[----:B------:R1:W-:Y:S01]  /*cf40*/  @!P0 LDGSTS.E.BYPASS.LTC128B.128 [R8+0x2000], [R144.64], !P3 ;  /* 0x0200000090088fae */ /* 0x0003e2000d901d4e */
[----:B------:R-:W-:Y:S02]  /*cf50*/  @!P0 IADD3.X R3, R3, R194, RZ, P2, !PT ;  /* 0x000000c203038210 */ /* 0x000fe400017fe4ff */
[----:B------:R-:W-:Y:S05]  /*cf60*/  @!P0 IADD3 R143, P1, R142, R204, RZ ;  /* 0x000000cc8e8f8210 */ /* 0x000fea0007f3e0ff */
[----:B------:R-:W-:Y:S01]  /*cf70*/  @!P0 IMAD.X R147, R141, 0x1, R206, P1 ;  /* 0x000000018d938824 */ /* 0x000fe200008e06ce */
[C---:B------:R-:W-:Y:S04]  /*cf80*/  @!P0 LEA R146, P1, R143.reuse, c[0x0][0x1f8], 0x1 ;  /* 0x00007e008f928a11 */ /* 0x040fe800078208ff */
[----:B------:R-:W-:Y:S02]  /*cf90*/  @!P0 LEA.HI.X R147, R143, c[0x0][0x1fc], R147, 0x1, P1 ;  /* 0x00007f008f938a11 */ /* 0x000fe400008f0c93 */
[C---:B-1----:R-:W-:Y:S04]  /*cfa0*/  @!P0 LEA R144, P2, R140.reuse, c[0x0][0x1f8], 0x1 ;  /* 0x00007e008c908a11 */ /* 0x042fe800078408ff */
[----:B------:R-:W-:Y:S02]  /*cfb0*/  @!P0 LEA.HI.X R145, R140, c[0x0][0x1fc], R3, 0x1, P2 ;  /* 0x00007f008c918a11 */ /* 0x000fe400010f0c03 */
[C---:B------:R-:W-:Y:S02]  /*cfc0*/  @!P0 IADD3 R143, P2, R142.reuse, R197, RZ ;  /* 0x000000c58e8f8210 */ /* 0x040fe40007f5e0ff */
[----:B------:R-:W-:Y:S01]  /*cfd0*/  @!P0 IADD3 R3, P1, R142, R195, RZ ;  /* 0x000000c38e038210 */ /* 0x000fe20007f3e0ff */
[----:B------:R1:W-:Y:S06]  /*cfe0*/  @!P0 LDGSTS.E.BYPASS.LTC128B.128 [R8+0x4000], [R144.64], !P5 ;  /* 0x0400000090088fae */ /* 0x0003ec000e901d4e */
[----:B------:R2:W-:Y:S01]  /*cff0*/  @!P0 LDGSTS.E.BYPASS.LTC128B.128 [R8+0x1000], [R146.64], !P4 ;  /* 0x0100000092088fae */ /* 0x0005e2000e101d4e */
[C---:B-1----:R-:W-:Y:S01]  /*d000*/  @!P0 IADD3.X R144, R141.reuse, R196, RZ, P2, !PT ;  /* 0x000000c48d908210 */ /* 0x042fe200017fe4ff */
[----:B------:R-:W-:Y:S01]  /*d010*/  @!P0 IMAD.X R141, R141, 0x1, R194, P1 ;  /* 0x000000018d8d8824 */ /* 0x000fe200008e06c2 */
[----:B------:R-:W-:Y:S02]  /*d020*/  @!P0 LEA R142, P2, R143, c[0x0][0x1f8], 0x1 ;  /* 0x00007e008f8e8a11 */ /* 0x000fe400078408ff */
[----:B------:R-:W-:Y:S02]  /*d030*/  @!P0 LEA R140, P1, R3, c[0x0][0x1f8], 0x1 ;  /* 0x00007e00038c8a11 */ /* 0x000fe400078208ff */
[----:B------:R-:W-:Y:S02]  /*d040*/  @!P0 LEA.HI.X R143, R143, c[0x0][0x1fc], R144, 0x1, P2 ;  /* 0x00007f008f8f8a11 */ /* 0x000fe400010f0c90 */
[----:B------:R-:W-:Y:S02]  /*d050*/  @!P0 LEA.HI.X R141, R3, c[0x0][0x1fc], R141, 0x1, P1 ;  /* 0x00007f00038d8a11 */ /* 0x000fe400008f0c8d */
[-C--:B------:R-:W-:Y:S01]  /*d060*/  IADD3 R3, R151, R0.reuse, RZ ;  /* 0x0000000097037210 */ /* 0x080fe20007ffe0ff */
[----:B------:R1:W-:Y:S06]  /*d070*/  @!P0 LDGSTS.E.BYPASS.LTC128B.128 [R8+0x3000], [R142.64], !P3 ;  /* 0x030000008e088fae */ /* 0x0003ec000d901d4e */
[----:B------:R1:W-:Y:S06]  /*d080*/  @!P0 LDGSTS.E.BYPASS.LTC128B.128 [R8+0x5000], [R140.64], !P5 ;  /* 0x050000008c088fae */ /* 0x0003ec000e901d4e */
[----:B--2---:R-:W-:Y:S06]  /*d090*/  LDSM.16.M88.4 R144, [R3] ;  /* 0x000000000390783b */ /* 0x004fec0000000200 */
[----:B------:R-:W0:Y:S06]  /*d0a0*/  LDGDEPBAR ;  /* 0x00000000000079af */ /* 0x000e2c0000000000 */
[----:B-1----:R-:W1:Y:S01]  /*d0b0*/  LDSM.16.M88.4 R140, [R155] ;  /* 0x000000009b8c783b */ /* 0x002e620000000200 */
[----:B------:R-:W-:Y:S01]  /*d0c0*/  IADD3 R8, R156, R0, R151 ;  /* 0x000000009c087210 */ /* 0x000fe20007ffe097 */
        /* <DEDUP_REMOVED lines=11> */
[----:B------:R-:W-:Y:S06]  /*d180*/  LDSM.16.M88.4 R140, [R154] ;  /* 0x000000009a8c783b */ /* 0x000fec0000000200 */
[----:B------:R-:W1:Y:S02]  /*d190*/  LDSM.16.M88.4 R144, [R148] ;  /* 0x000000009490783b */ /* 0x000e640000000200 */
        /* <DEDUP_REMOVED lines=11> */
[----:B------:R-:W-:Y:S06]  /*d250*/  LDSM.16.M88.4 R140, [R152+0x4000] ;  /* 0x00400000988c783b */ /* 0x000fec0000000200 */
[----:B------:R-:W1:Y:S02]  /*d260*/  LDSM.16.M88.4 R144, [R0+0x2000] ;  /* 0x002000000090783b */ /* 0x000e640000000200 */
        /* <DEDUP_REMOVED lines=60> */
[----:B------:R1:W2:Y:S06]  /*d630*/  LDSM.16.M88.4 R144, [R0+0x5800] ;  /* 0x005800000090783b */ /* 0x0002ac0000000200 */
[----:B-1----:R-:W3:Y:S01]  /*d640*/  LDL R0, [R1+0x4] ;  /* 0x0000040001007983 */ /* 0x002ee20000100800 */
[C---:B--2---:R-:W-:Y:S08]  /*d650*/  HMMA.16816.F32.BF16 R32, R140.reuse, R144, R32 ;  /* 0x000000908c20723c */ /* 0x044ff00000041820 */
        /* <DEDUP_REMOVED lines=11> */
[----:B------:R1:W2:Y:S03]  /*d710*/  LDSM.16.M88.4 R144, [R2+0x5800] ;  /* 0x005800000290783b */ /* 0x0002a60000000200 */
[----:B-1----:R-:W-:Y:S04]  /*d720*/  MOV R2, 0x1 ;  /* 0x0000000100027802 */ /* 0x002fe80000000f00 */
[----:B------:R-:W-:Y:S04]  /*d730*/  ISETP.NE.AND P0, PT, R2, c[0x0][0x2c4], PT ;  /* 0x0000b10002007a0c */ /* 0x000fe80003f05270 */
[----:B------:R-:W-:Y:S01]  /*d740*/  IADD3 R2, R180, 0x1, RZ ;  /* 0x00000001b4027810 */ /* 0x000fe20007ffe0ff */
        /* <DEDUP_REMOVED lines=19> */
[----:B------:R-:W1:Y:S11]  /*d880*/  LDSM.16.M88.4 R144, [R8+0x4800] ;  /* 0x004800000890783b */ /* 0x000e760000000200 */
[----:B------:R-:W-:Y:S04]  /*d890*/  @!UPT UIADD3 URZ, URZ, URZ, URZ ;  /* 0x0000003f3f3ff290 */ /* 0x000fe8000fffe03f */
[----:B------:R-:W-:Y:S02]  /*d8a0*/  FMUL.FTZ R4, R4, c[0x0][0x320] ;  /* 0x0000c80004047a20 */ /* 0x000fe40000410000 */
[----:B------:R-:W-:Y:S02]  /*d8b0*/  FMUL.FTZ R5, R5, c[0x0][0x320] ;  /* 0x0000c80005057a20 */ /* 0x000fe40000410000 */
[----:B------:R-:W2:Y:S01]  /*d8c0*/  MUFU.TANH R162, R4 ;  /* 0x0000000400a27308 */ /* 0x000ea20000002400 */
[----:B------:R-:W-:Y:S02]  /*d8d0*/  FMUL.FTZ R6, R6, c[0x0][0x320] ;  /* 0x0000c80006067a20 */ /* 0x000fe40000410000 */
[----:B------:R-:W-:Y:S02]  /*d8e0*/  FMUL.FTZ R7, R7, c[0x0][0x320] ;  /* 0x0000c80007077a20 */ /* 0x000fe40000410000 */
[----:B------:R-:W-:Y:S02]  /*d8f0*/  FMUL.FTZ R12, R12, c[0x0][0x320] ;  /* 0x0000c8000c0c7a20 */ /* 0x000fe40000410000 */
[----:B------:R-:W-:Y:S02]  /*d900*/  FMUL.FTZ R13, R13, c[0x0][0x320] ;  /* 0x0000c8000d0d7a20 */ /* 0x000fe40000410000 */
[----:B------:R-:W-:Y:S01]  /*d910*/  FMUL.FTZ R14, R14, c[0x0][0x320] ;  /* 0x0000c8000e0e7a20 */ /* 0x000fe20000410000 */
[----:B------:R-:W4:Y:S01]  /*d920*/  MUFU.TANH R161, R5 ;  /* 0x0000000500a17308 */ /* 0x000f220000002400 */
[----:B------:R-:W-:Y:S09]  /*d930*/  FMUL.FTZ R15, R15, c[0x0][0x320] ;  /* 0x0000c8000f0f7a20 */ /* 0x000ff20000410000 */
[----:B------:R-:W2:Y:S01]  /*d940*/  MUFU.TANH R175, R6 ;  /* 0x0000000600af7308 */ /* 0x000ea20000002400 */
[C---:B-1----:R-:W-:Y:S08]  /*d950*/  HMMA.16816.F32.BF16 R16, R140.reuse, R144, R16 ;  /* 0x000000908c10723c */ /* 0x042ff00000041810 */
[C---:B------:R-:W-:Y:S01]  /*d960*/  HMMA.16816.F32.BF16 R20, R140.reuse, R146, R20 ;  /* 0x000000928c14723c */ /* 0x040fe20000041814 */
[----:B------:R1:W1:Y:S10]  /*d970*/  MUFU.TANH R174, R7 ;  /* 0x0000000700ae7308 */ /* 0x0002740000002400 */
[----:B------:R-:W2:Y:S05]  /*d980*/  MUFU.TANH R148, R12 ;  /* 0x0000000c00947308 */ /* 0x000eaa0000002400 */
[----:B------:R-:W-:Y:S02]  /*d990*/  FMUL.FTZ R16, R16, c[0x0][0x320] ;  /* 0x0000c80010107a20 */ /* 0x000fe40000410000 */
[----:B------:R-:W-:Y:S02]  /*d9a0*/  FMUL.FTZ R17, R17, c[0x0][0x320] ;  /* 0x0000c80011117a20 */ /* 0x000fe40000410000 */
[----:B------:R-:W-:Y:S01]  /*d9b0*/  FMUL.FTZ R18, R18, c[0x0][0x320] ;  /* 0x0000c80012127a20 */ /* 0x000fe20000410000 */
[----:B------:R-:W2:Y:S01]  /*d9c0*/  MUFU.TANH R147, R13 ;  /* 0x0000000d00937308 */ /* 0x000ea20000002400 */
[----:B------:R-:W-:Y:S02]  /*d9d0*/  FMUL.FTZ R19, R19, c[0x0][0x320] ;  /* 0x0000c80013137a20 */ /* 0x000fe40000410000 */
[----:B------:R-:W-:Y:S01]  /*d9e0*/  FMUL.FTZ R20, R20, c[0x0][0x320] ;  /* 0x0000c80014147a20 */ /* 0x000fe20000410000 */
[----:B-1----:R-:W1:Y:S01]  /*d9f0*/  LDSM.16.M88.4 R4, [R8+0x5000] ;  /* 0x005000000804783b */ /* 0x002e620000000200 */
[----:B------:R-:W-:Y:S02]  /*da00*/  FMUL.FTZ R22, R22, c[0x0][0x320] ;  /* 0x0000c80016167a20 */ /* 0x000fe40000410000 */
[----:B------:R-:W-:Y:S03]  /*da10*/  FMUL.FTZ R23, R23, c[0x0][0x320] ;  /* 0x0000c80017177a20 */ /* 0x000fe60000410000 */
[----:B------:R-:W1:Y:S10]  /*da20*/  MUFU.TANH R172, R14 ;  /* 0x0000000e00ac7308 */ /* 0x000e740000002400 */
[----:B------:R5:W1:Y:S10]  /*da30*/  MUFU.TANH R171, R15 ;  /* 0x0000000f00ab7308 */ /* 0x000a740000002400 */
[----:B------:R-:W2:Y:S10]  /*da40*/  MUFU.TANH R146, R16 ;  /* 0x0000001000927308 */ /* 0x000eb40000002400 */
[----:B------:R-:W2:Y:S01]  /*da50*/  MUFU.TANH R145, R17 ;  /* 0x0000001100917308 */ /* 0x000ea20000002400 */
[----:B-----5:R-:W5:Y:S01]  /*da60*/  LDSM.16.M88.4 R12, [R8+0x5800] ;  /* 0x00580000080c783b */ /* 0x020f620000000200 */
[C---:B-1----:R-:W-:Y:S08]  /*da70*/  HMMA.16816.F32.BF16 R24, R140.reuse, R4, R24 ;  /* 0x000000048c18723c */ /* 0x042ff00000041818 */
[----:B------:R1:W1:Y:S01]  /*da80*/  MUFU.TANH R170, R18 ;  /* 0x0000001200aa7308 */ /* 0x0002620000002400 */
[----:B---3--:R-:W-:Y:S01]  /*da90*/  IMAD R4, R0, 0x80, R217 ;  /* 0x0000008000047824 */ /* 0x008fe200078e02d9 */
[C---:B------:R-:W-:Y:S04]  /*daa0*/  HMMA.16816.F32.BF16 R28, R140.reuse, R6, R28 ;  /* 0x000000068c1c723c */ /* 0x040fe8000004181c */
[----:B------:R-:W-:Y:S04]  /*dab0*/  IADD3 R4, R215, R4, R216 ;  /* 0x00000004d7047210 */ /* 0x000fe80007ffe0d8 */
[----:B------:R3:W2:Y:S01]  /*dac0*/  MUFU.TANH R169, R19 ;  /* 0x0000001300a97308 */ /* 0x0006a20000002400 */
[----:B------:R-:W-:Y:S03]  /*dad0*/  SHF.L.U32 R7, R173, 0x6, RZ ;  /* 0x00000006ad077819 */ /* 0x000fe600000006ff */
[----:B------:R-:W-:Y:S05]  /*dae0*/  @P0 IMAD.HI.U32 R0, R4, c[0x0][0x2c8], RZ ;  /* 0x0000b20004000a27 */ /* 0x000fea00078e00ff */
[----:B------:R-:W-:Y:S01]  /*daf0*/  @P0 SHF.R.U32.HI R4, RZ, c[0x0][0x2cc], R0 ;  /* 0x0000b300ff040a19 */ /* 0x000fe20000011600 */
[----:B------:R-:W-:Y:S01]  /*db00*/  FMUL.FTZ R27, R27, c[0x0][0x320] ;  /* 0x0000c8001b1b7a20 */ /* 0x000fe20000410000 */
[----:B------:R2:W2:Y:S01]  /*db10*/  MUFU.TANH R144, R20 ;  /* 0x0000001400907308 */ /* 0x0004a20000002400 */
[----:B------:R-:W-:Y:S02]  /*db20*/  FMUL.FTZ R26, R26, c[0x0][0x320] ;  /* 0x0000c8001a1a7a20 */ /* 0x000fe40000410000 */
[----:B------:R-:W2:Y:S01]  /*db30*/  SHFL.IDX PT, R3, R4, RZ, 0x1c1f ;  /* 0x001c1fff04037589 */ /* 0x000ea200000e0000 */
[----:B------:R-:W-:Y:S01]  /*db40*/  IADD3 R0, -R200, 0x1, -R7 ;  /* 0x00000001c8007810 */ /* 0x000fe20007ffe907 */
[----:B-1----:R-:W-:Y:S01]  /*db50*/  FMUL.FTZ R18, R25, c[0x0][0x320] ;  /* 0x0000c80019127a20 */ /* 0x002fe20000410000 */
[----:B------:R-:W-:Y:S01]  /*db60*/  ISETP.GE.AND P0, PT, R180, 0x1, PT ;  /* 0x00000001b400780c */ /* 0x000fe20003f06270 */
[----:B------:R-:W-:Y:S01]  /*db70*/  FMUL.FTZ R30, R30, c[0x0][0x320] ;  /* 0x0000c8001e1e7a20 */ /* 0x000fe20000410000 */
[----:B------:R-:W-:Y:S01]  /*db80*/  IADD3 R0, -R207, R0, R211 ;  /* 0x00000000cf007210 */ /* 0x000fe20007ffe1d3 */
[----:B------:R-:W-:Y:S01]  /*db90*/  FMUL.FTZ R31, R31, c[0x0][0x320] ;  /* 0x0000c8001f1f7a20 */ /* 0x000fe20000410000 */
[----:B------:R1:W1:Y:S01]  /*dba0*/  MUFU.TANH R165, R27 ;  /* 0x0000001b00a57308 */ /* 0x0002620000002400 */
[----:B------:R-:W-:Y:S01]  /*dbb0*/  FMUL.FTZ R17, R28, c[0x0][0x320] ;  /* 0x0000c8001c117a20 */ /* 0x000fe20000410000 */
[----:B------:R-:W-:Y:S01]  /*dbc0*/  IADD3 R5, R0, c[0x0][0x328], RZ ;  /* 0x0000ca0000057a10 */ /* 0x000fe20007ffe0ff */
[----:B------:R-:W-:Y:S01]  /*dbd0*/  FMUL.FTZ R16, R29, c[0x0][0x320] ;  /* 0x0000c8001d107a20 */ /* 0x000fe20000410000 */
[C---:B-----5:R-:W-:Y:S03]  /*dbe0*/  HMMA.16816.F32.BF16 R32, R140.reuse, R12, R32 ;  /* 0x0000000c8c20723c */ /* 0x060fe60000041820 */
[----:B---3--:R-:W-:Y:S01]  /*dbf0*/  FMUL.FTZ R19, R24, c[0x0][0x320] ;  /* 0x0000c80018137a20 */ /* 0x008fe20000410000 */
[----:B------:R-:W-:Y:S02]  /*dc00*/  IADD3 R8, R0, UR16, RZ ;  /* 0x0000001000087c10 */ /* 0x000fe4000fffe0ff */
[----:B------:R3:W1:Y:S01]  /*dc10*/  MUFU.TANH R163, R30 ;  /* 0x0000001e00a37308 */ /* 0x0006620000002400 */
[----:B------:R-:W-:Y:S01]  /*dc20*/  SEL R180, R2, RZ, !P0 ;  /* 0x000000ff02b47207 */ /* 0x000fe20004000000 */
[----:B------:R-:W-:Y:S04]  /*dc30*/  HMMA.16816.F32.BF16 R36, R140, R14, R36 ;  /* 0x0000000e8c24723c */ /* 0x000fe80000041824 */
[----:B--2---:R-:W-:Y:S01]  /*dc40*/  FMUL.FTZ R20, R21, c[0x0][0x320] ;  /* 0x0000c80015147a20 */ /* 0x004fe20000410000 */
[-C--:B------:R-:W-:Y:S02]  /*dc50*/  IADD3 R2, R5, R3.reuse, RZ ;  /* 0x0000000305027210 */ /* 0x080fe40007ffe0ff */
[----:B------:R-:W-:Y:S01]  /*dc60*/  IADD3 R0, R8, R3, RZ ;  /* 0x0000000308007210 */ /* 0x000fe20007ffe0ff */
[----:B------:R2:W2:Y:S08]  /*dc70*/  MUFU.TANH R164, R31 ;  /* 0x0000001f00a47308 */ /* 0x0004b00000002400 */
[----:B------:R-:W-:Y:S02]  /*dc80*/  FMUL.FTZ R28, R32, c[0x0][0x320] ;  /* 0x0000c800201c7a20 */ /* 0x000fe40000410000 */
[----:B------:R-:W4:Y:S01]  /*dc90*/  MUFU.TANH R20, R20 ;  /* 0x0000001400147308 */ /* 0x000f220000002400 */
[----:B------:R-:W-:Y:S02]  /*dca0*/  FMUL.FTZ R13, R33, c[0x0][0x320] ;  /* 0x0000c800210d7a20 */ /* 0x000fe40000410000 */
[----:B------:R-:W-:Y:S03]  /*dcb0*/  FMUL.FTZ R32, R34, c[0x0][0x320] ;  /* 0x0000c80022207a20 */ /* 0x000fe60000410000 */
[----:B------:R-:W-:Y:S02]  /*dcc0*/  FMUL.FTZ R12, R36, c[0x0][0x320] ;  /* 0x0000c800240c7a20 */ /* 0x000fe40000410000 */
[----:B-1----:R-:W-:Y:S02]  /*dcd0*/  FMUL.FTZ R27, R37, c[0x0][0x320] ;  /* 0x0000c800251b7a20 */ /* 0x002fe40000410000 */
[----:B------:R1:W1:Y:S01]  /*dce0*/  MUFU.TANH R168, R22 ;  /* 0x0000001600a87308 */ /* 0x0002620000002400 */
[----:B---3--:R-:W-:Y:S02]  /*dcf0*/  FMUL.FTZ R30, R38, c[0x0][0x320] ;  /* 0x0000c800261e7a20 */ /* 0x008fe40000410000 */
[----:B------:R-:W-:Y:S02]  /*dd00*/  FMUL.FTZ R29, R39, c[0x0][0x320] ;  /* 0x0000c800271d7a20 */ /* 0x000fe40000410000 */
[----:B--2---:R-:W-:Y:S05]  /*dd10*/  FMUL.FTZ R31, R35, c[0x0][0x320] ;  /* 0x0000c800231f7a20 */ /* 0x004fea0000410000 */
[----:B------:R2:W3:Y:S10]  /*dd20*/  MUFU.TANH R167, R23 ;  /* 0x0000001700a77308 */ /* 0x0004f40000002400 */
[----:B------:R-:W1:Y:S10]  /*dd30*/  MUFU.TANH R19, R19 ;  /* 0x0000001300137308 */ /* 0x000e740000002400 */
[----:B------:R-:W1:Y:S10]  /*dd40*/  MUFU.TANH R18, R18 ;  /* 0x0000001200127308 */ /* 0x000e740000002400 */
[----:B------:R2:W1:Y:S10]  /*dd50*/  MUFU.TANH R166, R26 ;  /* 0x0000001a00a67308 */ /* 0x0004740000002400 */
        /* <DEDUP_REMOVED lines=24> */
.L_x_1897:
[----:B------:R-:W-:Y:S04]  /*dee0*/  MOV R6, c[0x0][0x32c] ;  /* 0x0000cb0000067a02 */ /* 0x000fe80000000f00 */
[----:B------:R-:W-:Y:S11]  /*def0*/  ISETP.NE.AND P0, PT, R6, 0x1, PT ;  /* 0x000000010600780c */ /* 0x000ff60003f05270 */
[----:B------:R-:W-:Y:S02]  /*df00*/  @!UPT UIADD3 URZ, URZ, URZ, URZ ;  /* 0x0000003f3f3ff290 */ /* 0x000fe4000fffe03f */
[----:B------:R-:W-:Y:S05]  /*df10*/  @P0 IMAD.HI.U32 R6, R3, c[0x0][0x330], RZ ;  /* 0x0000cc0003060a27 */ /* 0x000fea00078e00ff */
[----:B------:R-:W-:Y:S02]  /*df20*/  @P0 SHF.R.U32.HI R3, RZ, c[0x0][0x334], R6 ;  /* 0x0000cd00ff030a19 */ /* 0x000fe40000011606 */
.L_x_1898:
[----:B------:R-:W-:Y:S05]  /*df30*/  BSYNC B0 ;  /* 0x0000000000007941 */ /* 0x000fea0003800000 */
.L_x_1896:
[----:B------:R-:W-:Y:S04]  /*df40*/  IMAD R3, R3, c[0x0][0x32c], -R7 ;  /* 0x0000cb0003037a24 */ /* 0x000fe800078e0a07 */
[----:B------:R-:W-:Y:S05]  /*df50*/  IMAD.IADD R3, R3, 0x1, -R200 ;  /* 0x0000000103037824 */ /* 0x000fea00078e0ac8 */
[----:B------:R-:W-:Y:S02]  /*df60*/  IMNMX R0, R0, R3, !PT ;  /* 0x0000000300007217 */ /* 0x000fe40007800200 */
[----:B------:R-:W-:Y:S04]  /*df70*/  IADD3 R3, R3, c[0x0][0x32c], RZ ;  /* 0x0000cb0003037a10 */ /* 0x000fe80007ffe0ff */
[----:B------:R-:W-:Y:S02]  /*df80*/  IMNMX R2, R2, R3, PT ;  /* 0x0000000302027217 */ /* 0x000fe40003800200 */
.L_x_1895:
[----:B--234-:R-:W-:Y:S01]  /*df90*/  ISETP.GT.AND P1, PT, R173, -0x1, PT ;  /* 0xffffffffad00780c */ /* 0x01cfe20003f24270 */
[----:B------:R-:W2:Y:S03]  /*dfa0*/  SHFL.IDX PT, R6, R4, 0x1, 0x1c1f ;  /* 0x003c1f0004067f89 */ /* 0x000ea600000e0000 */
[C---:B------:R-:W-:Y:S02]  /*dfb0*/  ISETP.GT.AND P0, PT, R0.reuse, RZ, P1 ;  /* 0x000000ff0000720c */ /* 0x040fe40000f04270 */
[----:B------:R-:W-:Y:S02]  /*dfc0*/  ISETP.GT.AND P2, PT, R0, 0x1, P1 ;  /* 0x000000010000780c */ /* 0x000fe40000f44270 */
[----:B------:R-:W-:Y:S02]  /*dfd0*/  ISETP.LT.OR P3, PT, R2, 0x1, P0 ;  /* 0x000000010200780c */ /* 0x000fe40000761670 */
[C---:B------:R-:W-:Y:S02]  /*dfe0*/  ISETP.GT.AND P0, PT, R0.reuse, 0x8, P1 ;  /* 0x000000080000780c */ /* 0x040fe40000f04270 */
[----:B------:R-:W-:Y:S02]  /*dff0*/  ISETP.GT.AND P5, PT, R0, 0x9, P1 ;  /* 0x000000090000780c */ /* 0x000fe40000fa4270 */
[----:B------:R-:W-:Y:S02]  /*e000*/  ISETP.LT.OR P2, PT, R2, 0x2, P2 ;  /* 0x000000020200780c */ /* 0x000fe40001741670 */
[----:B------:R-:W-:Y:S02]  /*e010*/  FSEL R15, R162, -INF , !P3 ;  /* 0xff800000a20f7808 */ /* 0x000fe40005800000 */
[----:B------:R-:W-:Y:S02]  /*e020*/  ISETP.GT.AND P4, PT, R0, 0x10, P1 ;  /* 0x000000100000780c */ /* 0x000fe40000f84270 */
[----:B------:R-:W-:Y:S02]  /*e030*/  ISETP.LT.OR P3, PT, R2, 0x9, P0 ;  /* 0x000000090200780c */ /* 0x000fe40000761670 */
[----:B------:R-:W-:Y:S02]  /*e040*/  FSEL R26, R161, -INF , !P2 ;  /* 0xff800000a11a7808 */ /* 0x000fe40005000000 */
[----:B------:R-:W-:Y:S01]  /*e050*/  ISETP.GT.AND P0, PT, R0, 0x11, P1 ;  /* 0x000000110000780c */ /* 0x000fe20000f04270 */
[--C-:B--2---:R-:W-:Y:S01]  /*e060*/  IMAD.IADD R5, R5, 0x1, R6.reuse ;  /* 0x0000000105057824 */ /* 0x104fe200078e0206 */
[----:B------:R-:W-:Y:S01]  /*e070*/  ISETP.LT.OR P2, PT, R2, 0xa, P5 ;  /* 0x0000000a0200780c */ /* 0x000fe20002f41670 */
[----:B------:R-:W-:Y:S01]  /*e080*/  IMAD.IADD R4, R8, 0x1, R6 ;  /* 0x0000000108047824 */ /* 0x000fe200078e0206 */
[----:B------:R-:W-:Y:S02]  /*e090*/  ISETP.GT.AND P5, PT, R0, 0x18, P1 ;  /* 0x000000180000780c */ /* 0x000fe40000fa4270 */
[----:B------:R-:W-:Y:S02]  /*e0a0*/  FSEL R25, R148, -INF , !P3 ;  /* 0xff80000094197808 */ /* 0x000fe40005800000 */
[----:B------:R-:W-:Y:S02]  /*e0b0*/  ISETP.LT.OR P3, PT, R2, 0x11, P4 ;  /* 0x000000110200780c */ /* 0x000fe40002761670 */
[----:B------:R-:W-:Y:S02]  /*e0c0*/  FSEL R24, R147, -INF , !P2 ;  /* 0xff80000093187808 */ /* 0x000fe40005000000 */
[----:B------:R-:W-:Y:S02]  /*e0d0*/  ISETP.GT.AND P4, PT, R0, 0x19, P1 ;  /* 0x000000190000780c */ /* 0x000fe40000f84270 */
[C---:B------:R-:W-:Y:S02]  /*e0e0*/  ISETP.LT.OR P2, PT, R2.reuse, 0x12, P0 ;  /* 0x000000120200780c */ /* 0x040fe40000741670 */
[----:B------:R-:W-:Y:S02]  /*e0f0*/  ISETP.LT.OR P0, PT, R2, 0x19, P5 ;  /* 0x000000190200780c */ /* 0x000fe40002f01670 */
[----:B------:R-:W-:Y:S02]  /*e100*/  FSEL R23, R146, -INF , !P3 ;  /* 0xff80000092177808 */ /* 0x000fe40005800000 */
[C---:B------:R-:W-:Y:S02]  /*e110*/  ISETP.GT.AND P3, PT, R0.reuse, 0x20, P1 ;  /* 0x000000200000780c */ /* 0x040fe40000f64270 */
[----:B------:R-:W-:Y:S02]  /*e120*/  ISETP.GT.AND P5, PT, R0, 0x21, P1 ;  /* 0x000000210000780c */ /* 0x000fe40000fa4270 */
[----:B------:R-:W-:Y:S02]  /*e130*/  ISETP.LT.OR P4, PT, R2, 0x1a, P4 ;  /* 0x0000001a0200780c */ /* 0x000fe40002781670 */
[----:B------:R-:W-:Y:S02]  /*e140*/  FSEL R21, R144, -INF , !P0 ;  /* 0xff80000090157808 */ /* 0x000fe40004000000 */
[----:B------:R-:W-:Y:S02]  /*e150*/  ISETP.GT.AND P0, PT, R0, 0x28, P1 ;  /* 0x000000280000780c */ /* 0x000fe40000f04270 */
[----:B-1----:R-:W-:Y:S02]  /*e160*/  FSEL R22, R145, -INF , !P2 ;  /* 0xff80000091167808 */ /* 0x002fe40005000000 */
[----:B------:R-:W-:Y:S02]  /*e170*/  ISETP.LT.OR P2, PT, R2, 0x21, P3 ;  /* 0x000000210200780c */ /* 0x000fe40001f41670 */
[----:B------:R-:W-:Y:S02]  /*e180*/  FSEL R20, R20, -INF , !P4 ;  /* 0xff80000014147808 */ /* 0x000fe40006000000 */
[----:B------:R-:W-:Y:S02]  /*e190*/  ISETP.GT.AND P3, PT, R0, 0x29, P1 ;  /* 0x000000290000780c */ /* 0x000fe40000f64270 */
[C---:B------:R-:W-:Y:S02]  /*e1a0*/  ISETP.LT.OR P4, PT, R2.reuse, 0x22, P5 ;  /* 0x000000220200780c */ /* 0x040fe40002f81670 */
[----:B------:R-:W-:Y:S02]  /*e1b0*/  ISETP.LT.OR P0, PT, R2, 0x29, P0 ;  /* 0x000000290200780c */ /* 0x000fe40000701670 */
[----:B------:R-:W-:Y:S02]  /*e1c0*/  FSEL R19, R19, -INF , !P2 ;  /* 0xff80000013137808 */ /* 0x000fe40005000000 */
[----:B------:R-:W-:Y:S02]  /*e1d0*/  ISETP.GT.AND P5, PT, R0, 0x30, P1 ;  /* 0x000000300000780c */ /* 0x000fe40000fa4270 */
[----:B------:R-:W-:Y:S02]  /*e1e0*/  ISETP.LT.OR P3, PT, R2, 0x2a, P3 ;  /* 0x0000002a0200780c */ /* 0x000fe40001f61670 */
[----:B------:R-:W-:Y:S02]  /*e1f0*/  FSEL R18, R18, -INF , !P4 ;  /* 0xff80000012127808 */ /* 0x000fe40006000000 */
[C---:B------:R-:W-:Y:S02]  /*e200*/  ISETP.GT.AND P4, PT, R0.reuse, 0x31, P1 ;  /* 0x000000310000780c */ /* 0x040fe40000f84270 */
[----:B------:R-:W-:Y:S02]  /*e210*/  FSEL R17, R17, -INF , !P0 ;  /* 0xff80000011117808 */ /* 0x000fe40004000000 */
[C---:B------:R-:W-:Y:S02]  /*e220*/  ISETP.GT.AND P2, PT, R0.reuse, 0x38, P1 ;  /* 0x000000380000780c */ /* 0x040fe40000f44270 */
[----:B------:R-:W-:Y:S02]  /*e230*/  ISETP.GT.AND P0, PT, R0, 0x39, P1 ;  /* 0x000000390000780c */ /* 0x000fe40000f04270 */
[----:B------:R-:W-:Y:S02]  /*e240*/  FSEL R16, R16, -INF , !P3 ;  /* 0xff80000010107808 */ /* 0x000fe40005800000 */
[C---:B------:R-:W-:Y:S02]  /*e250*/  ISETP.LT.OR P5, PT, R2.reuse, 0x31, P5 ;  /* 0x000000310200780c */ /* 0x040fe40002fa1670 */
[C---:B------:R-:W-:Y:S02]  /*e260*/  ISETP.LT.OR P3, PT, R2.reuse, 0x32, P4 ;  /* 0x000000320200780c */ /* 0x040fe40002761670 */
[C---:B------:R-:W-:Y:S02]  /*e270*/  ISETP.LT.OR P2, PT, R2.reuse, 0x39, P2 ;  /* 0x000000390200780c */ /* 0x040fe40001741670 */
[----:B------:R-:W-:Y:S02]  /*e280*/  ISETP.LT.OR P0, PT, R2, 0x3a, P0 ;  /* 0x0000003a0200780c */ /* 0x000fe40000701670 */
[----:B------:R-:W-:Y:S02]  /*e290*/  FSEL R14, R28, -INF , !P5 ;  /* 0xff8000001c0e7808 */ /* 0x000fe40006800000 */
        /* <DEDUP_REMOVED lines=17> */
.L_x_1901:
[----:B------:R-:W-:Y:S04]  /*e3b0*/  MOV R2, c[0x0][0x32c] ;  /* 0x0000cb0000027a02 */ /* 0x000fe80000000f00 */
[----:B------:R-:W-:Y:S11]  /*e3c0*/  ISETP.NE.AND P0, PT, R2, 0x1, PT ;  /* 0x000000010200780c */ /* 0x000ff60003f05270 */
[----:B------:R-:W-:Y:S02]  /*e3d0*/  @!UPT UIADD3 URZ, URZ, URZ, URZ ;  /* 0x0000003f3f3ff290 */ /* 0x000fe4000fffe03f */
[----:B------:R-:W-:Y:S05]  /*e3e0*/  @P0 IMAD.HI.U32 R2, R0, c[0x0][0x330], RZ ;  /* 0x0000cc0000020a27 */ /* 0x000fea00078e00ff */
[----:B------:R-:W-:Y:S02]  /*e3f0*/  @P0 SHF.R.U32.HI R0, RZ, c[0x0][0x334], R2 ;  /* 0x0000cd00ff000a19 */ /* 0x000fe40000011602 */
.L_x_1902:
[----:B------:R-:W-:Y:S05]  /*e400*/  BSYNC B0 ;  /* 0x0000000000007941 */ /* 0x000fea0003800000 */
.L_x_1900:
[----:B------:R-:W-:Y:S04]  /*e410*/  IMAD R7, R0, c[0x0][0x32c], -R7 ;  /* 0x0000cb0000077a24 */ /* 0x000fe800078e0a07 */
[----:B------:R-:W-:Y:S05]  /*e420*/  IMAD.IADD R7, R7, 0x1, -R200 ;  /* 0x0000000107077824 */ /* 0x000fea00078e0ac8 */
[----:B------:R-:W-:Y:S02]  /*e430*/  IMNMX R4, R4, R7, !PT ;  /* 0x0000000704047217 */ /* 0x000fe40007800200 */
[----:B------:R-:W-:Y:S04]  /*e440*/  IADD3 R7, R7, c[0x0][0x32c], RZ ;  /* 0x0000cb0007077a10 */ /* 0x000fe80007ffe0ff */
[----:B------:R-:W-:Y:S02]  /*e450*/  IMNMX R5, R5, R7, PT ;  /* 0x0000000705057217 */ /* 0x000fe40003800200 */
.L_x_1899:
[----:B------:R-:W-:Y:S01]  /*e460*/  FMNMX.FTZ R0, R15, R9, !PT ;  /* 0x000000090f007209 */ /* 0x000fe20007810000 */
[----:B------:R-:W-:Y:S04]  /*e470*/  DEPBAR.LE SB0, 0x2 ;  /* 0x000080800000791a */ /* 0x000fe80000000000 */
[----:B------:R-:W-:Y:S01]  /*e480*/  FMNMX.FTZ R0, R26, R0, !PT ;  /* 0x000000001a007209 */ /* 0x000fe20007810000 */
[----:B------:R-:W-:Y:S01]  /*e490*/  BAR.SYNC.DEFER_BLOCKING 0x0 ;  /* 0x0000000000007b1d */ /* 0x000fe20000010000 */
[----:B------:R-:W-:Y:S02]  /*e4a0*/  ISETP.GT.AND P2, PT, R4, RZ, P1 ;  /* 0x000000ff0400720c */ /* 0x000fe40000f44270 */
[----:B------:R-:W-:Y:S02]  /*e4b0*/  FMNMX.FTZ R0, R25, R0, !PT ;  /* 0x0000000019007209 */ /* 0x000fe40007810000 */
[----:B------:R-:W-:Y:S02]  /*e4c0*/  ISETP.LT.OR P2, PT, R5, 0x1, P2 ;  /* 0x000000010500780c */ /* 0x000fe40001741670 */
[----:B------:R-:W-:Y:S02]  /*e4d0*/  FMNMX.FTZ R0, R24, R0, !PT ;  /* 0x0000000018007209 */ /* 0x000fe40007810000 */
[----:B------:R-:W-:Y:S02]  /*e4e0*/  ISETP.GT.AND P3, PT, R4, 0x9, P1 ;  /* 0x000000090400780c */ /* 0x000fe40000f64270 */
[----:B------:R-:W-:Y:S02]  /*e4f0*/  FMNMX.FTZ R0, R23, R0, !PT ;  /* 0x0000000017007209 */ /* 0x000fe40007810000 */
[----:B------:R-:W-:Y:S02]  /*e500*/  FSEL R6, R175, -INF , !P2 ;  /* 0xff800000af067808 */ /* 0x000fe40005000000 */
[----:B------:R-:W-:Y:S02]  /*e510*/  FMNMX.FTZ R0, R22, R0, !PT ;  /* 0x0000000016007209 */ /* 0x000fe40007810000 */
[C---:B------:R-:W-:Y:S02]  /*e520*/  ISETP.GT.AND P2, PT, R4.reuse, 0x10, P1 ;  /* 0x000000100400780c */ /* 0x040fe40000f44270 */
[----:B------:R-:W-:Y:S02]  /*e530*/  FMNMX.FTZ R0, R21, R0, !PT ;  /* 0x0000000015007209 */ /* 0x000fe40007810000 */
[----:B------:R-:W-:Y:S02]  /*e540*/  ISETP.GT.AND P4, PT, R4, 0x8, P1 ;  /* 0x000000080400780c */ /* 0x000fe40000f84270 */
        /* <DEDUP_REMOVED lines=11> */
[----:B------:R-:W-:Y:S02]  /*e600*/  FSEL R146, R170, -INF , !P2 ;  /* 0xff800000aa927808 */ /* 0x000fe40005000000 */
[----:B------:R-:W-:Y:S02]  /*e610*/  FMNMX.FTZ R0, R13, R0, !PT ;  /* 0x000000000d007209 */ /* 0x000fe40007810000 */
[----:B------:R-:W-:Y:S02]  /*e620*/  ISETP.LT.OR P3, PT, R5, 0x19, P6 ;  /* 0x000000190500780c */ /* 0x000fe40003761670 */
[----:B------:R-:W-:Y:S02]  /*e630*/  FMNMX.FTZ R0, R12, R0, !PT ;  /* 0x000000000c007209 */ /* 0x000fe40007810000 */
[----:B------:R-:W-:Y:S02]  /*e640*/  FSEL R143, R172, -INF , !P4 ;  /* 0xff800000ac8f7808 */ /* 0x000fe40006000000 */
[----:B------:R-:W-:Y:S02]  /*e650*/  FMNMX.FTZ R0, R3, R0, !PT ;  /* 0x0000000003007209 */ /* 0x000fe40007810000 */
[C---:B------:R-:W-:Y:S02]  /*e660*/  ISETP.GT.AND P5, PT, R4.reuse, 0x19, P1 ;  /* 0x000000190400780c */ /* 0x040fe40000fa4270 */
[C---:B------:R-:W-:Y:S01]  /*e670*/  ISETP.GT.AND P4, PT, R4.reuse, 0x20, P1 ;  /* 0x000000200400780c */ /* 0x040fe20000f84270 */
[----:B------:R-:W1:Y:S01]  /*e680*/  SHFL.BFLY PT, R2, R0, 0x2, 0x1f ;  /* 0x0c401f0000027f89 */ /* 0x000e6200000e0000 */
[----:B------:R-:W-:Y:S02]  /*e690*/  ISETP.GT.AND P2, PT, R4, 0x21, P1 ;  /* 0x000000210400780c */ /* 0x000fe40000f44270 */
[C---:B------:R-:W-:Y:S02]  /*e6a0*/  ISETP.LT.OR P5, PT, R5.reuse, 0x1a, P5 ;  /* 0x0000001a0500780c */ /* 0x040fe40002fa1670 */
[----:B------:R-:W-:Y:S02]  /*e6b0*/  FSEL R168, R168, -INF , !P3 ;  /* 0xff800000a8a87808 */ /* 0x000fe40005800000 */
[C---:B------:R-:W-:Y:S02]  /*e6c0*/  ISETP.LT.OR P3, PT, R5.reuse, 0x21, P4 ;  /* 0x000000210500780c */ /* 0x040fe40002761670 */
[----:B------:R-:W-:Y:S02]  /*e6d0*/  ISETP.LT.OR P2, PT, R5, 0x22, P2 ;  /* 0x000000220500780c */ /* 0x000fe40001741670 */
[----:B------:R-:W-:Y:S02]  /*e6e0*/  FSEL R167, R167, -INF , !P5 ;  /* 0xff800000a7a77808 */ /* 0x000fe40006800000 */
[----:B------:R-:W-:Y:S02]  /*e6f0*/  FSEL R165, R165, -INF , !P2 ;  /* 0xff800000a5a57808 */ /* 0x000fe40005000000 */
[----:B------:R-:W-:Y:S02]  /*e700*/  ISETP.GT.AND P2, PT, R4, 0x38, P1 ;  /* 0x000000380400780c */ /* 0x000fe40000f44270 */
[----:B------:R-:W-:Y:S02]  /*e710*/  FSEL R166, R166, -INF , !P3 ;  /* 0xff800000a6a67808 */ /* 0x000fe40005800000 */
[C---:B------:R-:W-:Y:S02]  /*e720*/  ISETP.GT.AND P3, PT, R4.reuse, 0x31, P1 ;  /* 0x000000310400780c */ /* 0x040fe40000f64270 */
[C---:B------:R-:W-:Y:S02]  /*e730*/  ISETP.GT.AND P5, PT, R4.reuse, 0x29, P1 ;  /* 0x000000290400780c */ /* 0x040fe40000fa4270 */
[----:B------:R-:W-:Y:S02]  /*e740*/  ISETP.GT.AND P4, PT, R4, 0x30, P1 ;  /* 0x000000300400780c */ /* 0x000fe40000f84270 */
[----:B-1----:R-:W-:Y:S02]  /*e750*/  FMNMX.FTZ R0, R0, R2, !PT ;  /* 0x0000000200007209 */ /* 0x002fe40007810000 */
[C---:B------:R-:W-:Y:S02]  /*e760*/  ISETP.LT.OR P5, PT, R5.reuse, 0x2a, P5 ;  /* 0x0000002a0500780c */ /* 0x040fe40002fa1670 */
[C---:B------:R-:W-:Y:S01]  /*e770*/  ISETP.LT.OR P4, PT, R5.reuse, 0x31, P4 ;  /* 0x000000310500780c */ /* 0x040fe20002781670 */
[----:B------:R-:W1:Y:S01]  /*e780*/  SHFL.BFLY PT, R2, R0, 0x1, 0x1f ;  /* 0x0c201f0000027f89 */ /* 0x000e6200000e0000 */
[----:B------:R-:W-:Y:S02]  /*e790*/  FSEL R164, R164, -INF , !P5 ;  /* 0xff800000a4a47808 */ /* 0x000fe40006800000 */
[----:B------:R-:W-:Y:S02]  /*e7a0*/  ISETP.LT.OR P3, PT, R5, 0x32, P3 ;  /* 0x000000320500780c */ /* 0x000fe40001f61670 */
[----:B------:R-:W-:Y:S02]  /*e7b0*/  IADD3 R148, R160, R149, RZ ;  /* 0x00000095a0947210 */ /* 0x000fe40007ffe0ff */
[----:B------:R-:W-:Y:S02]  /*e7c0*/  LOP3.LUT P6, RZ, R213, 0x1, RZ, 0xc0, !PT ;  /* 0x00000001d5ff7812 */ /* 0x000fe400078cc0ff */
[----:B-1----:R-:W-:Y:S04]  /*e7d0*/  FMNMX.FTZ R8, R0, R2, !PT ;  /* 0x0000000200087209 */ /* 0x002fe80007810000 */
[C---:B------:R-:W-:Y:S01]  /*e7e0*/  FSETP.NEU.FTZ.AND P0, PT, R8.reuse, -INF , PT ;  /* 0xff8000000800780b */ /* 0x040fe20003f1d000 */
[C---:B------:R-:W-:Y:S03]  /*e7f0*/  FMUL.FTZ R2, R8.reuse, c[0x0][0x2d0] ;  /* 0x0000b40008027a20 */ /* 0x040fe60000410000 */
[----:B------:R-:W-:Y:S02]  /*e800*/  FSEL R0, R8, RZ, P0 ;  /* 0x000000ff08007208 */ /* 0x000fe40000000000 */
[----:B------:R-:W-:Y:S02]  /*e810*/  FSEL R2, R2, RZ, P0 ;  /* 0x000000ff02027208 */ /* 0x000fe40000000000 */
[----:B------:R-:W-:Y:S01]  /*e820*/  ISETP.GT.AND P0, PT, R4, 0x1, P1 ;  /* 0x000000010400780c */ /* 0x000fe20000f04270 */
[----:B------:R-:W-:Y:S02]  /*e830*/  FADD.FTZ R0, -R0, R9 ;  /* 0x0000000900007221 */ /* 0x000fe40000010100 */
[--C-:B------:R-:W-:Y:S01]  /*e840*/  FFMA.FTZ R15, R15, c[0x0][0x2d0], -R2.reuse ;  /* 0x0000b4000f0f7a23 */ /* 0x100fe20000010802 */
[----:B------:R-:W-:Y:S01]  /*e850*/  ISETP.LT.OR P0, PT, R5, 0x2, P0 ;  /* 0x000000020500780c */ /* 0x000fe20000701670 */
[----:B------:R-:W-:Y:S02]  /*e860*/  FMUL.FTZ R0, R0, c[0x0][0x2d0] ;  /* 0x0000b40000007a20 */ /* 0x000fe40000410000 */
[--C-:B------:R-:W-:Y:S01]  /*e870*/  FFMA.FTZ R26, R26, c[0x0][0x2d0], -R2.reuse ;  /* 0x0000b4001a1a7a23 */ /* 0x100fe20000010802 */
[----:B------:R-:W-:Y:S01]  /*e880*/  FSEL R7, R174, -INF , !P0 ;  /* 0xff800000ae077808 */ /* 0x000fe20004000000 */
[----:B------:R-:W-:Y:S01]  /*e890*/  MUFU.EX2 R15, R15 ;  /* 0x0000000f000f7308 */ /* 0x000fe20000000800 */
[----:B------:R-:W-:Y:S01]  /*e8a0*/  ISETP.GT.AND P0, PT, R4, 0x11, P1 ;  /* 0x000000110400780c */ /* 0x000fe20000f04270 */
[--C-:B------:R-:W-:Y:S02]  /*e8b0*/  FFMA.FTZ R179, R23, c[0x0][0x2d0], -R2.reuse ;  /* 0x0000b40017b37a23 */ /* 0x100fe40000010802 */
[--C-:B------:R-:W-:Y:S01]  /*e8c0*/  FFMA.FTZ R188, R14, c[0x0][0x2d0], -R2.reuse ;  /* 0x0000b4000ebc7a23 */ /* 0x100fe20000010802 */
[----:B------:R-:W-:Y:S01]  /*e8d0*/  ISETP.LT.OR P0, PT, R5, 0x12, P0 ;  /* 0x000000120500780c */ /* 0x000fe20000701670 */
[--C-:B------:R-:W-:Y:S02]  /*e8e0*/  FFMA.FTZ R187, R13, c[0x0][0x2d0], -R2.reuse ;  /* 0x0000b4000dbb7a23 */ /* 0x100fe40000010802 */
[--C-:B------:R-:W-:Y:S01]  /*e8f0*/  FFMA.FTZ R186, R12, c[0x0][0x2d0], -R2.reuse ;  /* 0x0000b4000cba7a23 */ /* 0x100fe20000010802 */
[----:B------:R-:W-:Y:S01]  /*e900*/  FSEL R147, R169, -INF , !P0 ;  /* 0xff800000a9937808 */ /* 0x000fe20004000000 */
[----:B------:R-:W1:Y:S01]  /*e910*/  MUFU.EX2 R0, R0 ;  /* 0x0000000000007308 */ /* 0x000e620000000800 */
[----:B------:R-:W-:Y:S01]  /*e920*/  ISETP.GT.AND P0, PT, R4, 0x28, P1 ;  /* 0x000000280400780c */ /* 0x000fe20000f04270 */
[--C-:B------:R-:W-:Y:S01]  /*e930*/  FFMA.FTZ R25, R25, c[0x0][0x2d0], -R2.reuse ;  /* 0x0000b40019197a23 */ /* 0x100fe20000010802 */
[----:B------:R-:W-:Y:S01]  /*e940*/  FSEL R169, R32, -INF , !P4 ;  /* 0xff80000020a97808 */ /* 0x000fe20006000000 */
[--C-:B------:R-:W-:Y:S01]  /*e950*/  FFMA.FTZ R24, R24, c[0x0][0x2d0], -R2.reuse ;  /* 0x0000b40018187a23 */ /* 0x100fe20000010802 */
[----:B------:R-:W-:Y:S01]  /*e960*/  ISETP.LT.OR P0, PT, R5, 0x29, P0 ;  /* 0x000000290500780c */ /* 0x000fe20000701670 */
[--C-:B------:R-:W-:Y:S02]  /*e970*/  FFMA.FTZ R178, R22, c[0x0][0x2d0], -R2.reuse ;  /* 0x0000b40016b27a23 */ /* 0x100fe40000010802 */
[--C-:B------:R-:W-:Y:S01]  /*e980*/  FFMA.FTZ R177, R21, c[0x0][0x2d0], -R2.reuse ;  /* 0x0000b40015b17a23 */ /* 0x100fe20000010802 */
[----:B------:R-:W-:Y:S01]  /*e990*/  FSEL R162, R163, -INF , !P0 ;  /* 0xff800000a3a27808 */ /* 0x000fe20004000000 */
[----:B------:R-:W2:Y:S01]  /*e9a0*/  MUFU.EX2 R26, R26 ;  /* 0x0000001a001a7308 */ /* 0x000ea20000000800 */
[--C-:B------:R-:W-:Y:S01]  /*e9b0*/  FFMA.FTZ R176, R20, c[0x0][0x2d0], -R2.reuse ;  /* 0x0000b40014b07a23 */ /* 0x100fe20000010802 */
[----:B------:R-:W-:Y:S01]  /*e9c0*/  ISETP.GT.AND P0, PT, R4, 0x39, P1 ;  /* 0x000000390400780c */ /* 0x000fe20000f04270 */
[--C-:B------:R-:W-:Y:S01]  /*e9d0*/  FFMA.FTZ R184, R19, c[0x0][0x2d0], -R2.reuse ;  /* 0x0000b40013b87a23 */ /* 0x100fe20000010802 */
[----:B------:R-:W-:Y:S01]  /*e9e0*/  FSEL R163, R31, -INF , !P3 ;  /* 0xff8000001fa37808 */ /* 0x000fe20005800000 */
[--C-:B------:R-:W-:Y:S01]  /*e9f0*/  FFMA.FTZ R183, R18, c[0x0][0x2d0], -R2.reuse ;  /* 0x0000b40012b77a23 */ /* 0x100fe20000010802 */
[----:B------:R-:W-:Y:S01]  /*ea00*/  ISETP.LT.OR P1, PT, R5, 0x39, P2 ;  /* 0x000000390500780c */ /* 0x000fe20001721670 */
[--C-:B------:R-:W-:Y:S01]  /*ea10*/  FFMA.FTZ R182, R17, c[0x0][0x2d0], -R2.reuse ;  /* 0x0000b40011b67a23 */ /* 0x100fe20000010802 */
[----:B------:R-:W-:Y:S01]  /*ea20*/  ISETP.LT.OR P0, PT, R5, 0x3a, P0 ;  /* 0x0000003a0500780c */ /* 0x000fe20000701670 */
[--C-:B------:R-:W-:Y:S01]  /*ea30*/  FFMA.FTZ R181, R16, c[0x0][0x2d0], -R2.reuse ;  /* 0x0000b40010b57a23 */ /* 0x100fe20000010802 */
[----:B------:R-:W-:Y:S01]  /*ea40*/  FSEL R161, R30, -INF , !P1 ;  /* 0xff8000001ea17808 */ /* 0x000fe20004800000 */
[----:B------:R-:W-:Y:S01]  /*ea50*/  FFMA.FTZ R185, R3, c[0x0][0x2d0], -R2 ;  /* 0x0000b40003b97a23 */ /* 0x000fe20000010802 */
[----:B------:R-:W-:Y:S01]  /*ea60*/  FSEL R9, R29, -INF , !P0 ;  /* 0xff8000001d097808 */ /* 0x000fe20004000000 */
[----:B------:R-:W-:Y:S01]  /*ea70*/  MUFU.EX2 R25, R25 ;  /* 0x0000001900197308 */ /* 0x000fe20000000800 */
[C---:B-1----:R-:W-:Y:S02]  /*ea80*/  FFMA.FTZ R2, R0.reuse, R189, R15 ;  /* 0x000000bd00027223 */ /* 0x042fe4000001000f */
[C---:B------:R-:W-:Y:S02]  /*ea90*/  FMUL.FTZ R12, R0.reuse, R108 ;  /* 0x0000006c000c7220 */ /* 0x040fe40000410000 */
[C---:B------:R-:W-:Y:S02]  /*eaa0*/  FMUL.FTZ R13, R0.reuse, R109 ;  /* 0x0000006d000d7220 */ /* 0x040fe40000410000 */
[C---:B------:R-:W-:Y:S02]  /*eab0*/  FMUL.FTZ R29, R0.reuse, R113 ;  /* 0x00000071001d7220 */ /* 0x040fe40000410000 */
[----:B------:R-:W-:Y:S01]  /*eac0*/  FMUL.FTZ R36, R0, R132 ;  /* 0x0000008400247220 */ /* 0x000fe20000410000 */
[----:B------:R-:W1:Y:S01]  /*ead0*/  MUFU.EX2 R24, R24 ;  /* 0x0000001800187308 */ /* 0x000e620000000800 */
[----:B--2---:R-:W-:Y:S01]  /*eae0*/  FADD.FTZ R4, R26, R2 ;  /* 0x000000021a047221 */ /* 0x004fe20000010000 */
[----:B------:R-:W-:Y:S01]  /*eaf0*/  FMNMX.FTZ R2, R6, R104, !PT ;  /* 0x0000006806027209 */ /* 0x000fe20007810000 */
[----:B------:R-:W-:Y:S01]  /*eb00*/  FMUL.FTZ R37, R0, R133 ;  /* 0x0000008500257220 */ /* 0x000fe20000410000 */
[----:B------:R-:W-:Y:S01]  /*eb10*/  F2FP.BF16.PACK_AB R140, R26, R15 ;  /* 0x0000000f1a8c723e */ /* 0x000fe200000010ff */
[C---:B------:R-:W-:Y:S01]  /*eb20*/  FMUL.FTZ R5, R0.reuse, R129 ;  /* 0x0000008100057220 */ /* 0x040fe20000410000 */
[----:B------:R-:W-:Y:S01]  /*eb30*/  FMNMX.FTZ R2, R7, R2, !PT ;  /* 0x0000000207027209 */ /* 0x000fe20007810000 */
[C---:B------:R-:W-:Y:S02]  /*eb40*/  FMUL.FTZ R16, R0.reuse, R124 ;  /* 0x0000007c00107220 */ /* 0x040fe40000410000 */
[C---:B------:R-:W-:Y:S01]  /*eb50*/  FMUL.FTZ R17, R0.reuse, R125 ;  /* 0x0000007d00117220 */ /* 0x040fe20000410000 */
[----:B------:R-:W-:Y:S01]  /*eb60*/  FMNMX.FTZ R2, R143, R2, !PT ;  /* 0x000000028f027209 */ /* 0x000fe20007810000 */
[C---:B------:R-:W-:Y:S01]  /*eb70*/  FMUL.FTZ R20, R0.reuse, R116 ;  /* 0x0000007400147220 */ /* 0x040fe20000410000 */
[----:B------:R-:W-:Y:S01]  /*eb80*/  MUFU.EX2 R178, R178 ;  /* 0x000000b200b27308 */ /* 0x000fe20000000800 */
[C---:B------:R-:W-:Y:S01]  /*eb90*/  FMUL.FTZ R21, R0.reuse, R117 ;  /* 0x0000007500157220 */ /* 0x040fe20000410000 */
[----:B------:R-:W-:Y:S01]  /*eba0*/  FMNMX.FTZ R2, R145, R2, !PT ;  /* 0x0000000291027209 */ /* 0x000fe20007810000 */
[C---:B------:R-:W-:Y:S02]  /*ebb0*/  FMUL.FTZ R28, R0.reuse, R112 ;  /* 0x00000070001c7220 */ /* 0x040fe40000410000 */
[----:B------:R-:W-:Y:S01]  /*ebc0*/  FMUL.FTZ R32, R0, R136 ;  /* 0x0000008800207220 */ /* 0x000fe20000410000 */
[----:B------:R-:W-:Y:S01]  /*ebd0*/  FMNMX.FTZ R2, R146, R2, !PT ;  /* 0x0000000292027209 */ /* 0x000fe20007810000 */
[C---:B------:R-:W-:Y:S02]  /*ebe0*/  FMUL.FTZ R33, R0.reuse, R137 ;  /* 0x0000008900217220 */ /* 0x040fe40000410000 */
[C---:B------:R-:W-:Y:S01]  /*ebf0*/  FMUL.FTZ R40, R0.reuse, R40 ;  /* 0x0000002800287220 */ /* 0x040fe20000410000 */
[----:B------:R-:W-:Y:S01]  /*ec00*/  FMNMX.FTZ R2, R147, R2, !PT ;  /* 0x0000000293027209 */ /* 0x000fe20007810000 */
[----:B------:R-:W-:Y:S01]  /*ec10*/  FMUL.FTZ R41, R0, R41 ;  /* 0x0000002900297220 */ /* 0x000fe20000410000 */
[----:B-1----:R-:W-:Y:S01]  /*ec20*/  F2FP.BF16.PACK_AB R142, R24, R25 ;  /* 0x00000019188e723e */ /* 0x002fe200000010ff */
[----:B------:R-:W-:Y:S01]  /*ec30*/  FMUL.FTZ R44, R0, R44 ;  /* 0x0000002c002c7220 */ /* 0x000fe20000410000 */
        /* <DEDUP_REMOVED lines=11> */
[C---:B------:R-:W-:Y:S01]  /*ecf0*/  FMUL.FTZ R57, R0.reuse, R57 ;  /* 0x0000003900397220 */ /* 0x040fe20000410000 */
[----:B------:R-:W-:Y:S01]  /*ed00*/  MUFU.EX2 R177, R177 ;  /* 0x000000b100b17308 */ /* 0x000fe20000000800 */
[----:B------:R-:W-:Y:S01]  /*ed10*/  FMUL.FTZ R60, R0, R60 ;  /* 0x0000003c003c7220 */ /* 0x000fe20000410000 */
        /* <DEDUP_REMOVED lines=12> */
[C---:B------:R-:W-:Y:S01]  /*ede0*/  FMUL.FTZ R76, R0.reuse, R76 ;  /* 0x0000004c004c7220 */ /* 0x040fe20000410000 */
[----:B------:R-:W-:Y:S01]  /*edf0*/  FMNMX.FTZ R2, R161, R2, !PT ;  /* 0x00000002a1027209 */ /* 0x000fe20007810000 */
[C---:B------:R-:W-:Y:S02]  /*ee00*/  FMUL.FTZ R77, R0.reuse, R77 ;  /* 0x0000004d004d7220 */ /* 0x040fe40000410000 */
[C---:B------:R-:W-:Y:S01]  /*ee10*/  FMUL.FTZ R80, R0.reuse, R80 ;  /* 0x0000005000507220 */ /* 0x040fe20000410000 */
[----:B------:R-:W-:Y:S01]  /*ee20*/  FMNMX.FTZ R2, R9, R2, !PT ;  /* 0x0000000209027209 */ /* 0x000fe20007810000 */
[C---:B------:R-:W-:Y:S01]  /*ee30*/  FMUL.FTZ R81, R0.reuse, R81 ;  /* 0x0000005100517220 */ /* 0x040fe20000410000 */
[----:B------:R-:W-:Y:S01]  /*ee40*/  MUFU.EX2 R129, R183 ;  /* 0x000000b700817308 */ /* 0x000fe20000000800 */
[C---:B------:R-:W-:Y:S02]  /*ee50*/  FMUL.FTZ R84, R0.reuse, R84 ;  /* 0x0000005400547220 */ /* 0x040fe40000410000 */
[----:B------:R-:W1:Y:S01]  /*ee60*/  SHFL.BFLY PT, R3, R2, 0x2, 0x1f ;  /* 0x0c401f0002037f89 */ /* 0x000e6200000e0000 */
[C---:B------:R-:W-:Y:S02]  /*ee70*/  FMUL.FTZ R85, R0.reuse, R85 ;  /* 0x0000005500557220 */ /* 0x040fe40000410000 */
[C---:B------:R-:W-:Y:S02]  /*ee80*/  FMUL.FTZ R88, R0.reuse, R88 ;  /* 0x0000005800587220 */ /* 0x040fe40000410000 */
[C---:B------:R-:W-:Y:S02]  /*ee90*/  FMUL.FTZ R89, R0.reuse, R89 ;  /* 0x0000005900597220 */ /* 0x040fe40000410000 */
[C---:B------:R-:W-:Y:S01]  /*eea0*/  FMUL.FTZ R92, R0.reuse, R92 ;  /* 0x0000005c005c7220 */ /* 0x040fe20000410000 */
[----:B------:R-:W-:Y:S01]  /*eeb0*/  MUFU.EX2 R125, R184 ;  /* 0x000000b8007d7308 */ /* 0x000fe20000000800 */
[C---:B------:R-:W-:Y:S02]  /*eec0*/  FMUL.FTZ R93, R0.reuse, R93 ;  /* 0x0000005d005d7220 */ /* 0x040fe40000410000 */
[C---:B------:R-:W-:Y:S02]  /*eed0*/  FMUL.FTZ R96, R0.reuse, R96 ;  /* 0x0000006000607220 */ /* 0x040fe40000410000 */
[C---:B------:R-:W-:Y:S02]  /*eee0*/  FMUL.FTZ R97, R0.reuse, R97 ;  /* 0x0000006100617220 */ /* 0x040fe40000410000 */
[C---:B------:R-:W-:Y:S02]  /*eef0*/  FMUL.FTZ R100, R0.reuse, R100 ;  /* 0x0000006400647220 */ /* 0x040fe40000410000 */
[----:B------:R-:W-:Y:S01]  /*ef00*/  FMUL.FTZ R101, R0, R101 ;  /* 0x0000006500657220 */ /* 0x000fe20000410000 */
[----:B------:R-:W-:Y:S01]  /*ef10*/  MUFU.EX2 R181, R181 ;  /* 0x000000b500b57308 */ /* 0x000fe20000000800 */
[----:B-1----:R-:W-:Y:S05]  /*ef20*/  FMNMX.FTZ R2, R2, R3, !PT ;  /* 0x0000000302027209 */ /* 0x002fea0007810000 */
[----:B------:R-:W1:Y:S02]  /*ef30*/  SHFL.BFLY PT, R3, R2, 0x1, 0x1f ;  /* 0x0c201f0002037f89 */ /* 0x000e6400000e0000 */
[----:B-1----:R-:W-:Y:S01]  /*ef40*/  FMNMX.FTZ R3, R2, R3, !PT ;  /* 0x0000000302037209 */ /* 0x002fe20007810000 */
[----:B------:R-:W-:Y:S02]  /*ef50*/  FADD.FTZ R2, R25, R4 ;  /* 0x0000000419027221 */ /* 0x000fe40000010000 */
[----:B------:R-:W-:Y:S01]  /*ef60*/  FMUL.FTZ R4, R0, R128 ;  /* 0x0000008000047220 */ /* 0x000fe20000410000 */
[C---:B------:R-:W-:Y:S01]  /*ef70*/  FSETP.NEU.FTZ.AND P0, PT, R3.reuse, -INF , PT ;  /* 0xff8000000300780b */ /* 0x040fe20003f1d000 */
[C---:B------:R-:W-:Y:S02]  /*ef80*/  FMUL.FTZ R144, R3.reuse, c[0x0][0x2d0] ;  /* 0x0000b40003907a20 */ /* 0x040fe40000410000 */
[----:B------:R-:W-:Y:S01]  /*ef90*/  FADD.FTZ R170, R24, R2 ;  /* 0x0000000218aa7221 */ /* 0x000fe20000010000 */
[----:B------:R-:W-:Y:S01]  /*efa0*/  FSEL R2, R3, RZ, P0 ;  /* 0x000000ff03027208 */ /* 0x000fe20000000000 */
[----:B------:R-:W-:Y:S01]  /*efb0*/  FMUL.FTZ R24, R0, R120 ;  /* 0x0000007800187220 */ /* 0x000fe20000410000 */
[----:B------:R-:W-:Y:S01]  /*efc0*/  FSEL R144, R144, RZ, P0 ;  /* 0x000000ff90907208 */ /* 0x000fe20000000000 */
[----:B------:R-:W-:Y:S02]  /*efd0*/  FMUL.FTZ R25, R0, R121 ;  /* 0x0000007900197220 */ /* 0x000fe40000410000 */
[----:B------:R-:W-:Y:S02]  /*efe0*/  FADD.FTZ R2, -R2, R104 ;  /* 0x0000006802027221 */ /* 0x000fe40000010100 */
[--C-:B------:R-:W-:Y:S02]  /*eff0*/  FFMA.FTZ R141, R6, c[0x0][0x2d0], -R144.reuse ;  /* 0x0000b400068d7a23 */ /* 0x100fe40000010890 */
[----:B------:R-:W-:Y:S02]  /*f000*/  FMUL.FTZ R2, R2, c[0x0][0x2d0] ;  /* 0x0000b40002027a20 */ /* 0x000fe40000410000 */
[--C-:B------:R-:W-:Y:S02]  /*f010*/  FFMA.FTZ R7, R7, c[0x0][0x2d0], -R144.reuse ;  /* 0x0000b40007077a23 */ /* 0x100fe40000010890 */
[----:B------:R-:W-:Y:S01]  /*f020*/  MUFU.EX2 R141, R141 ;  /* 0x0000008d008d7308 */ /* 0x000fe20000000800 */
[--C-:B------:R-:W-:Y:S02]  /*f030*/  FFMA.FTZ R104, R143, c[0x0][0x2d0], -R144.reuse ;  /* 0x0000b4008f687a23 */ /* 0x100fe40000010890 */
[--C-:B------:R-:W-:Y:S02]  /*f040*/  FFMA.FTZ R163, R163, c[0x0][0x2d0], -R144.reuse ;  /* 0x0000b400a3a37a23 */ /* 0x100fe40000010890 */
[----:B------:R-:W-:Y:S05]  /*f050*/  FFMA.FTZ R161, R161, c[0x0][0x2d0], -R144 ;  /* 0x0000b400a1a17a23 */ /* 0x000fea0000010890 */
[----:B------:R-:W1:Y:S10]  /*f060*/  MUFU.EX2 R2, R2 ;  /* 0x0000000200027308 */ /* 0x000e740000000800 */
[----:B------:R-:W2:Y:S10]  /*f070*/  MUFU.EX2 R0, R7 ;  /* 0x0000000700007308 */ /* 0x000eb40000000800 */
[----:B------:R-:W3:Y:S01]  /*f080*/  MUFU.EX2 R104, R104 ;  /* 0x0000006800687308 */ /* 0x000ee20000000800 */
[C---:B-1----:R-:W-:Y:S02]  /*f090*/  FFMA.FTZ R112, R2.reuse, R198, R141 ;  /* 0x000000c602707223 */ /* 0x042fe4000001008d */
[C---:B------:R-:W-:Y:S02]  /*f0a0*/  FMUL.FTZ R14, R2.reuse, R110 ;  /* 0x0000006e020e7220 */ /* 0x040fe40000410000 */
[C---:B------:R-:W-:Y:S02]  /*f0b0*/  FMUL.FTZ R15, R2.reuse, R111 ;  /* 0x0000006f020f7220 */ /* 0x040fe40000410000 */
[C---:B------:R-:W-:Y:S03]  /*f0c0*/  FMUL.FTZ R23, R2.reuse, R119 ;  /* 0x0000007702177220 */ /* 0x040fe60000410000 */
[----:B------:R-:W-:Y:S01]  /*f0d0*/  MUFU.EX2 R163, R163 ;  /* 0x000000a300a37308 */ /* 0x000fe20000000800 */
[----:B------:R-:W-:Y:S02]  /*f0e0*/  FMUL.FTZ R30, R2, R114 ;  /* 0x00000072021e7220 */ /* 0x000fe40000410000 */
[C---:B--2---:R-:W-:Y:S01]  /*f0f0*/  FADD.FTZ R112, R0.reuse, R112 ;  /* 0x0000007000707221 */ /* 0x044fe20000010000 */
[----:B------:R-:W-:Y:S01]  /*f100*/  F2FP.BF16.PACK_AB R141, R0, R141 ;  /* 0x0000008d008d723e */ /* 0x000fe200000010ff */
[C---:B------:R-:W-:Y:S01]  /*f110*/  FMUL.FTZ R31, R2.reuse, R115 ;  /* 0x00000073021f7220 */ /* 0x040fe20000410000 */
[----:B------:R-:W-:Y:S01]  /*f120*/  IADD3 R0, R159, R149, RZ ;  /* 0x000000959f007210 */ /* 0x000fe20007ffe0ff */
[C---:B------:R-:W-:Y:S02]  /*f130*/  FMUL.FTZ R38, R2.reuse, R134 ;  /* 0x0000008602267220 */ /* 0x040fe40000410000 */
[C---:B------:R-:W-:Y:S01]  /*f140*/  FMUL.FTZ R39, R2.reuse, R135 ;  /* 0x0000008702277220 */ /* 0x040fe20000410000 */
[----:B------:R-:W-:Y:S01]  /*f150*/  MUFU.EX2 R161, R161 ;  /* 0x000000a100a17308 */ /* 0x000fe20000000800 */
[----:B------:R-:W1:Y:S01]  /*f160*/  LDSM.16.MT88.4 R108, [R0] ;  /* 0x00000000006c783b */ /* 0x000e620000004200 */
[C---:B------:R-:W-:Y:S02]  /*f170*/  FMUL.FTZ R6, R2.reuse, R130 ;  /* 0x0000008202067220 */ /* 0x040fe40000410000 */
[C---:B------:R-:W-:Y:S02]  /*f180*/  FMUL.FTZ R7, R2.reuse, R131 ;  /* 0x0000008302077220 */ /* 0x040fe40000410000 */
[C---:B------:R-:W-:Y:S02]  /*f190*/  FMUL.FTZ R18, R2.reuse, R126 ;  /* 0x0000007e02127220 */ /* 0x040fe40000410000 */
        /* <DEDUP_REMOVED lines=40> */
[----:B------:R-:W-:Y:S02]  /*f420*/  FFMA.FTZ R2, R145, c[0x0][0x2d0], -R144 ;  /* 0x0000b40091027a23 */ /* 0x000fe40000010890 */
[----:B---3--:R-:W-:Y:S02]  /*f430*/  FADD.FTZ R118, R104, R112 ;  /* 0x0000007068767221 */ /* 0x008fe40000010000 */
[----:B------:R-:W2:Y:S01]  /*f440*/  MUFU.EX2 R116, R2 ;  /* 0x0000000200747308 */ /* 0x000ea20000000800 */
[----:B------:R-:W-:Y:S01]  /*f450*/  LDSM.16.MT88.4 R112, [R0+0x800] ;  /* 0x000800000070783b */ /* 0x000fe20000004200 */
[--C-:B------:R-:W-:Y:S08]  /*f460*/  FFMA.FTZ R149, R169, c[0x0][0x2d0], -R144.reuse ;  /* 0x0000b400a9957a23 */ /* 0x100ff00000010890 */
[----:B------:R-:W-:Y:S10]  /*f470*/  MUFU.EX2 R169, R186 ;  /* 0x000000ba00a97308 */ /* 0x000ff40000000800 */
[----:B------:R-:W3:Y:S01]  /*f480*/  MUFU.EX2 R149, R149 ;  /* 0x0000009500957308 */ /* 0x000ee20000000800 */
[----:B--2---:R-:W-:Y:S02]  /*f490*/  F2FP.BF16.PACK_AB R143, R116, R104 ;  /* 0x00000068748f723e */ /* 0x004fe400000010ff */
[C---:B------:R-:W-:Y:S02]  /*f4a0*/  IADD3 R2, R157.reuse, R0, RZ ;  /* 0x000000009d027210 */ /* 0x040fe40007ffe0ff */
[----:B------:R-:W-:Y:S03]  /*f4b0*/  IADD3 R104, R157, R148, RZ ;  /* 0x000000949d687210 */ /* 0x000fe60007ffe0ff */
[C---:B-1----:R-:W-:Y:S08]  /*f4c0*/  HMMA.16816.F32.BF16 R4, R140.reuse, R108, R4 ;  /* 0x0000006c8c04723c */ /* 0x042ff00000041804 */
[C---:B------:R-:W-:Y:S01]  /*f4d0*/  HMMA.16816.F32.BF16 R12, R140.reuse, R110, R12 ;  /* 0x0000006e8c0c723c */ /* 0x040fe2000004180c */
[----:B------:R-:W1:Y:S07]  /*f4e0*/  LDSM.16.MT88.4 R108, [R2] ;  /* 0x00000000026c783b */ /* 0x000e6e0000004200 */
        /* <DEDUP_REMOVED lines=30> */
[C---:B-1----:R-:W-:Y:S07]  /*f6d0*/  HMMA.16816.F32.BF16 R96, R140.reuse, R108, R96 ;  /* 0x0000006c8c60723c */ /* 0x042fee0000041860 */
[--C-:B------:R-:W-:Y:S01]  /*f6e0*/  FFMA.FTZ R108, R147, c[0x0][0x2d0], -R144.reuse ;  /* 0x0000b400936c7a23 */ /* 0x100fe20000010890 */
[----:B------:R-:W-:Y:S03]  /*f6f0*/  HMMA.16816.F32.BF16 R100, R140, R110, R100 ;  /* 0x0000006e8c64723c */ /* 0x000fe60000041864 */
[----:B------:R1:W-:Y:S01]  /*f700*/  MUFU.EX2 R121, R108 ;  /* 0x0000006c00797308 */ /* 0x0003e20000000800 */
[----:B------:R-:W-:Y:S03]  /*f710*/  FFMA.FTZ R109, R146, c[0x0][0x2d0], -R144 ;  /* 0x0000b400926d7a23 */ /* 0x000fe60000010890 */
[----:B------:R-:W-:Y:S01]  /*f720*/  FADD.FTZ R111, R116, R118 ;  /* 0x00000076746f7221 */ /* 0x000fe20000010000 */
[----:B------:R-:W-:Y:S01]  /*f730*/  F2FP.BF16.PACK_AB R110, R176, R177 ;  /* 0x000000b1b06e723e */ /* 0x000fe200000010ff */
[----:B------:R-:W-:Y:S03]  /*f740*/  FFMA.FTZ R116, R166, c[0x0][0x2d0], -R144 ;  /* 0x0000b400a6747a23 */ /* 0x000fe60000010890 */
[----:B------:R-:W-:Y:S01]  /*f750*/  FADD.FTZ R118, R117, R170 ;  /* 0x000000aa75767221 */ /* 0x000fe20000010000 */
[----:B------:R-:W2:Y:S01]  /*f760*/  MUFU.EX2 R109, R109 ;  /* 0x0000006d006d7308 */ /* 0x000ea20000000800 */
[----:B---3--:R-:W-:Y:S09]  /*f770*/  F2FP.BF16.PACK_AB R141, R163, R149 ;  /* 0x00000095a38d723e */ /* 0x008ff200000010ff */
[----:B------:R3:W-:Y:S01]  /*f780*/  MUFU.EX2 R127, R116 ;  /* 0x00000074007f7308 */ /* 0x0007e20000000800 */
[--C-:B-1----:R-:W-:Y:S09]  /*f790*/  FFMA.FTZ R108, R168, c[0x0][0x2d0], -R144.reuse ;  /* 0x0000b400a86c7a23 */ /* 0x102ff20000010890 */
[----:B------:R1:W-:Y:S01]  /*f7a0*/  MUFU.EX2 R120, R108 ;  /* 0x0000006c00787308 */ /* 0x0003e20000000800 */
[----:B--2---:R-:W-:Y:S01]  /*f7b0*/  FADD.FTZ R123, R109, R111 ;  /* 0x0000006f6d7b7221 */ /* 0x004fe20000010000 */
[----:B------:R-:W-:Y:S08]  /*f7c0*/  F2FP.BF16.PACK_AB R109, R121, R109 ;  /* 0x0000006d796d723e */ /* 0x000ff000000010ff */
[----:B------:R-:W-:Y:S01]  /*f7d0*/  MUFU.EX2 R168, R187 ;  /* 0x000000bb00a87308 */ /* 0x000fe20000000800 */
[--C-:B---3--:R-:W-:Y:S09]  /*f7e0*/  FFMA.FTZ R116, R165, c[0x0][0x2d0], -R144.reuse ;  /* 0x0000b400a5747a23 */ /* 0x108ff20000010890 */
[----:B------:R-:W-:Y:S01]  /*f7f0*/  MUFU.EX2 R128, R116 ;  /* 0x0000007400807308 */ /* 0x000fe20000000800 */
[--C-:B-1----:R-:W-:Y:S09]  /*f800*/  FFMA.FTZ R108, R167, c[0x0][0x2d0], -R144.reuse ;  /* 0x0000b400a76c7a23 */ /* 0x102ff20000010890 */
[----:B------:R1:W2:Y:S10]  /*f810*/  MUFU.EX2 R122, R108 ;  /* 0x0000006c007a7308 */ /* 0x0002b40000000800 */
[----:B------:R-:W3:Y:S10]  /*f820*/  MUFU.EX2 R167, R188 ;  /* 0x000000bc00a77308 */ /* 0x000ef40000000800 */
[----:B------:R-:W4:Y:S01]  /*f830*/  MUFU.EX2 R170, R185 ;  /* 0x000000b900aa7308 */ /* 0x000f220000000800 */
[----:B-1----:R-:W-:Y:S02]  /*f840*/  F2FP.BF16.PACK_AB R108, R178, R117 ;  /* 0x00000075b26c723e */ /* 0x002fe400000010ff */
[----:B--2---:R-:W-:Y:S07]  /*f850*/  F2FP.BF16.PACK_AB R111, R122, R120 ;  /* 0x000000787a6f723e */ /* 0x004fee00000010ff */
[C---:B------:R-:W-:Y:S05]  /*f860*/  HMMA.16816.F32.BF16 R4, R108.reuse, R112, R4 ;  /* 0x000000706c04723c */ /* 0x040fea0000041804 */
[----:B---3--:R-:W-:Y:S03]  /*f870*/  F2FP.BF16.PACK_AB R140, R168, R167 ;  /* 0x000000a7a88c723e */ /* 0x008fe600000010ff */
[C---:B------:R-:W-:Y:S01]  /*f880*/  HMMA.16816.F32.BF16 R12, R108.reuse, R114, R12 ;  /* 0x000000726c0c723c */ /* 0x040fe2000004180c */
[----:B------:R-:W1:Y:S03]  /*f890*/  LDSM.16.MT88.4 R112, [R2+0x800] ;  /* 0x000800000270783b */ /* 0x000e660000004200 */
[----:B----4-:R-:W-:Y:S04]  /*f8a0*/  F2FP.BF16.PACK_AB R142, R170, R169 ;  /* 0x000000a9aa8e723e */ /* 0x010fe800000010ff */
        /* <DEDUP_REMOVED lines=33> */
[----:B------:R1:W-:Y:S04]  /*fac0*/  MUFU.EX2 R126, R112 ;  /* 0x00000070007e7308 */ /* 0x0003e80000000800 */
[----:B------:R-:W-:Y:S01]  /*fad0*/  FFMA.FTZ R108, R164, c[0x0][0x2d0], -R144 ;  /* 0x0000b400a46c7a23 */ /* 0x000fe20000010890 */
[----:B------:R-:W-:Y:S01]  /*fae0*/  F2FP.BF16.PACK_AB R110, R181, R130 ;  /* 0x00000082b56e723e */ /* 0x000fe200000010ff */
[----:B------:R-:W-:Y:S02]  /*faf0*/  FADD.FTZ R109, R178, R118 ;  /* 0x00000076b26d7221 */ /* 0x000fe40000010000 */
[----:B------:R-:W-:Y:S01]  /*fb00*/  LDSM.16.MT88.4 R116, [R2+0x1000] ;  /* 0x001000000274783b */ /* 0x000fe20000004200 */
[----:B------:R-:W-:Y:S01]  /*fb10*/  FFMA.FTZ R144, R9, c[0x0][0x2d0], -R144 ;  /* 0x0000b40009907a23 */ /* 0x000fe20000010890 */
[----:B------:R2:W3:Y:S01]  /*fb20*/  MUFU.EX2 R166, R108 ;  /* 0x0000006c00a67308 */ /* 0x0004e20000000800 */
[----:B------:R-:W-:Y:S01]  /*fb30*/  FADD.FTZ R9, R177, R109 ;  /* 0x0000006db1097221 */ /* 0x000fe20000010000 */
[----:B------:R-:W-:Y:S03]  /*fb40*/  F2FP.BF16.PACK_AB R109, R128, R127 ;  /* 0x0000007f806d723e */ /* 0x000fe600000010ff */
[----:B------:R-:W-:Y:S05]  /*fb50*/  FADD.FTZ R9, R176, R9 ;  /* 0x00000009b0097221 */ /* 0x000fea0000010000 */
[----:B------:R-:W4:Y:S01]  /*fb60*/  MUFU.EX2 R162, R144 ;  /* 0x0000009000a27308 */ /* 0x000f220000000800 */
[----:B-1----:R-:W1:Y:S01]  /*fb70*/  LDSM.16.MT88.4 R112, [R0+0x1000] ;  /* 0x001000000070783b */ /* 0x002e620000004200 */
[----:B--2---:R-:W-:Y:S01]  /*fb80*/  FADD.FTZ R108, R121, R123 ;  /* 0x0000007b796c7221 */ /* 0x004fe20000010000 */
[----:B---3--:R-:W-:Y:S03]  /*fb90*/  F2FP.BF16.PACK_AB R111, R166, R126 ;  /* 0x0000007ea66f723e */ /* 0x008fe600000010ff */
[----:B------:R-:W-:Y:S01]  /*fba0*/  FADD.FTZ R124, R120, R108 ;  /* 0x0000006c787c7221 */ /* 0x000fe20000010000 */
[----:B------:R-:W-:Y:S01]  /*fbb0*/  F2FP.BF16.PACK_AB R108, R129, R125 ;  /* 0x0000007d816c723e */ /* 0x000fe200000010ff */
[----:B------:R-:W-:Y:S02]  /*fbc0*/  FADD.FTZ R125, R125, R9 ;  /* 0x000000097d7d7221 */ /* 0x000fe40000010000 */
[----:B------:R-:W-:Y:S02]  /*fbd0*/  FADD.FTZ R124, R122, R124 ;  /* 0x0000007c7a7c7221 */ /* 0x000fe40000010000 */
[----:B------:R-:W-:Y:S01]  /*fbe0*/  LDSM.16.MT88.4 R120, [R0+0x1800] ;  /* 0x001800000078783b */ /* 0x000fe20000004200 */
[----:B----4-:R-:W-:Y:S01]  /*fbf0*/  F2FP.BF16.PACK_AB R143, R162, R161 ;  /* 0x000000a1a28f723e */ /* 0x010fe200000010ff */
[----:B------:R-:W-:Y:S04]  /*fc00*/  FADD.FTZ R9, R127, R124 ;  /* 0x0000007c7f097221 */ /* 0x000fe80000010000 */
[----:B------:R-:W-:Y:S02]  /*fc10*/  FADD.FTZ R9, R128, R9 ;  /* 0x0000000980097221 */ /* 0x000fe40000010000 */
[----:B------:R-:W-:Y:S02]  /*fc20*/  LDSM.16.MT88.4 R144, [R104+0x1800] ;  /* 0x001800006890783b */ /* 0x000fe40000004200 */
[----:B------:R-:W-:Y:S01]  /*fc30*/  FADD.FTZ R164, R126, R9 ;  /* 0x000000097ea47221 */ /* 0x000fe20000010000 */
[C---:B-1----:R-:W-:Y:S08]  /*fc40*/  HMMA.16816.F32.BF16 R4, R108.reuse, R112, R4 ;  /* 0x000000706c04723c */ /* 0x042ff00000041804 */
[C---:B------:R-:W-:Y:S01]  /*fc50*/  HMMA.16816.F32.BF16 R12, R108.reuse, R114, R12 ;  /* 0x000000726c0c723c */ /* 0x040fe2000004180c */
[----:B------:R-:W1:Y:S07]  /*fc60*/  LDSM.16.MT88.4 R112, [R148+0x1000] ;  /* 0x001000009470783b */ /* 0x000e6e0000004200 */
[C---:B------:R-:W-:Y:S08]  /*fc70*/  HMMA.16816.F32.BF16 R16, R108.reuse, R116, R16 ;  /* 0x000000746c10723c */ /* 0x040ff00000041810 */
        /* <DEDUP_REMOVED lines=29> */
[C---:B--2---:R-:W-:Y:S07]  /*fe50*/  HMMA.16816.F32.BF16 R96, R108.reuse, R116, R96 ;  /* 0x000000746c60723c */ /* 0x044fee0000041860 */
[----:B------:R-:W-:Y:S01]  /*fe60*/  FADD.FTZ R116, R129, R125 ;  /* 0x0000007d81747221 */ /* 0x000fe20000010000 */
[----:B------:R-:W-:Y:S04]  /*fe70*/  HMMA.16816.F32.BF16 R100, R108, R118, R100 ;  /* 0x000000766c64723c */ /* 0x000fe80000041864 */
[----:B------:R-:W-:Y:S04]  /*fe80*/  FADD.FTZ R165, R130, R116 ;  /* 0x0000007482a57221 */ /* 0x000fe80000010000 */
[C---:B------:R-:W-:Y:S01]  /*fe90*/  HMMA.16816.F32.BF16 R128, R140.reuse, R120, R4 ;  /* 0x000000788c80723c */ /* 0x040fe20000041804 */
[----:B------:R-:W2:Y:S07]  /*fea0*/  LDSM.16.MT88.4 R4, [R0+0x3800] ;  /* 0x003800000004783b */ /* 0x000eae0000004200 */
[C---:B------:R-:W-:Y:S01]  /*feb0*/  HMMA.16816.F32.BF16 R108, R140.reuse, R122, R12 ;  /* 0x0000007a8c6c723c */ /* 0x040fe2000004180c */
[----:B------:R-:W3:Y:S07]  /*fec0*/  LDSM.16.MT88.4 R12, [R2+0x3800] ;  /* 0x00380000020c783b */ /* 0x000eee0000004200 */
[C---:B-1----:R-:W-:Y:S01]  /*fed0*/  HMMA.16816.F32.BF16 R124, R140.reuse, R112, R16 ;  /* 0x000000708c7c723c */ /* 0x042fe20000041810 */
[----:B------:R-:W1:Y:S07]  /*fee0*/  LDSM.16.MT88.4 R16, [R148+0x3800] ;  /* 0x003800009410783b */ /* 0x000e6e0000004200 */
[C---:B------:R-:W-:Y:S01]  /*fef0*/  HMMA.16816.F32.BF16 R116, R140.reuse, R114, R20 ;  /* 0x000000728c74723c */ /* 0x040fe20000041814 */
[----:B------:R-:W4:Y:S07]  /*ff00*/  LDSM.16.MT88.4 R20, [R104+0x3800] ;  /* 0x003800006814783b */ /* 0x000f2e0000004200 */
[C---:B------:R-:W-:Y:S01]  /*ff10*/  HMMA.16816.F32.BF16 R120, R140.reuse, R132, R24 ;  /* 0x000000848c78723c */ /* 0x040fe20000041818 */
[----:B------:R-:W-:Y:S07]  /*ff20*/  LDSM.16.MT88.4 R24, [R2+0x5800] ;  /* 0x005800000218783b */ /* 0x000fee0000004200 */
[C---:B------:R-:W-:Y:S08]  /*ff30*/  HMMA.16816.F32.BF16 R112, R140.reuse, R134, R28 ;  /* 0x000000868c70723c */ /* 0x040ff0000004181c */
[C---:B------:R-:W-:Y:S08]  /*ff40*/  HMMA.16816.F32.BF16 R136, R140.reuse, R144, R32 ;  /* 0x000000908c88723c */ /* 0x040ff00000041820 */
[C---:B------:R-:W-:Y:S08]  /*ff50*/  HMMA.16816.F32.BF16 R132, R140.reuse, R146, R36 ;  /* 0x000000928c84723c */ /* 0x040ff00000041824 */
[C---:B--2---:R-:W-:Y:S08]  /*ff60*/  HMMA.16816.F32.BF16 R40, R140.reuse, R4, R40 ;  /* 0x000000048c28723c */ /* 0x044ff00000041828 */
[C---:B------:R-:W-:Y:S01]  /*ff70*/  HMMA.16816.F32.BF16 R44, R140.reuse, R6, R44 ;  /* 0x000000068c2c723c */ /* 0x040fe2000004182c */
[----:B------:R2:W5:Y:S07]  /*ff80*/  LDSM.16.MT88.4 R4, [R0+0x5800] ;  /* 0x005800000004783b */ /* 0x00056e0000004200 */
[C---:B---3--:R-:W-:Y:S08]  /*ff90*/  HMMA.16816.F32.BF16 R48, R140.reuse, R12, R48 ;  /* 0x0000000c8c30723c */ /* 0x048ff00000041830 */
[C---:B------:R-:W-:Y:S01]  /*ffa0*/  HMMA.16816.F32.BF16 R52, R140.reuse, R14, R52 ;  /* 0x0000000e8c34723c */ /* 0x040fe20000041834 */
[----:B------:R-:W3:Y:S07]  /*ffb0*/  LDSM.16.MT88.4 R12, [R148+0x5800] ;  /* 0x00580000940c783b */ /* 0x000eee0000004200 */
[C---:B-1----:R-:W-:Y:S04]  /*ffc0*/  HMMA.16816.F32.BF16 R56, R140.reuse, R16, R56 ;  /* 0x000000108c38723c */ /* 0x042fe80000041838 */
[----:B--2---:R-:W-:Y:S04]  /*ffd0*/  IADD3 R0, R173, -0x2, RZ ;  /* 0xfffffffead007810 */ /* 0x004fe80007ffe0ff */
[C---:B------:R-:W-:Y:S03]  /*ffe0*/  HMMA.16816.F32.BF16 R60, R140.reuse, R18, R60 ;  /* 0x000000128c3c723c */ /* 0x040fe6000004183c */
[----:B------:R-:W-:Y:S05]  /*fff0*/  ISETP.GE.AND P0, PT, R0, R199, PT ;  /* 0x000000c70000720c */ /* 0x000fea0003f06270 */
[C---:B----4-:R-:W-:Y:S08]  /*10000*/  HMMA.16816.F32.BF16 R64, R140.reuse, R20, R64 ;  /* 0x000000148c40723c */ /* 0x050ff00000041840 */
[----:B------:R-:W-:Y:S01]  /*10010*/  @P0 SHF.R.S32.HI R2, RZ, 0x1f, R0 ;  /* 0x0000001fff020819 */ /* 0x000fe20000011400 */
[C---:B------:R-:W-:Y:S03]  /*10020*/  HMMA.16816.F32.BF16 R68, R140.reuse, R22, R68 ;  /* 0x000000168c44723c */ /* 0x040fe60000041844 */
[----:B------:R-:W-:Y:S01]  /*10030*/  @P0 MOV R18, c[0x0][0x1e0] ;  /* 0x0000780000120a02 */ /* 0x000fe20000000f00 */
[----:B------:R-:W-:Y:S01]  /*10040*/  @P0 IMAD R2, R2, c[0x0][0x1e0], RZ ;  /* 0x0000780002020a24 */ /* 0x000fe200078e02ff */
[----:B------:R-:W-:Y:S03]  /*10050*/  @P0 MOV R20, c[0x0][0x1e4] ;  /* 0x0000790000140a02 */ /* 0x000fe60000000f00 */
[C---:B-----5:R-:W-:Y:S04]  /*10060*/  HMMA.16816.F32.BF16 R72, R140.reuse, R4, R72 ;  /* 0x000000048c48723c */ /* 0x060fe80000041848 */
[C---:B------:R-:W-:Y:S03]  /*10070*/  @P0 IMAD R2, R0.reuse, c[0x0][0x1e4], R2 ;  /* 0x0000790000020a24 */ /* 0x040fe600078e0202 */
[----:B------:R-:W-:Y:S01]  /*10080*/  @P0 IMAD.WIDE.U32 R4, R0, c[0x0][0x1e0], RZ ;  /* 0x0000780000040a25 */ /* 0x000fe200078e00ff */
[C---:B------:R-:W-:Y:S04]  /*10090*/  HMMA.16816.F32.BF16 R76, R140.reuse, R6, R76 ;  /* 0x000000068c4c723c */ /* 0x040fe8000004184c */
[----:B------:R-:W-:Y:S02]  /*100a0*/  @P0 IADD3 R2, R5, R2, RZ ;  /* 0x0000000205020210 */ /* 0x000fe40007ffe0ff */
[C---:B------:R-:W-:Y:S02]  /*100b0*/  @P0 SHF.L.U32 R0, R4.reuse, 0x6, RZ ;  /* 0x0000000604000819 */ /* 0x040fe400000006ff */
[----:B------:R-:W-:Y:S01]  /*100c0*/  @P0 SHF.L.U64.HI R2, R4, 0x6, R2 ;  /* 0x0000000604020819 */ /* 0x000fe20000010202 */
[C---:B------:R-:W-:Y:S01]  /*100d0*/  HMMA.16816.F32.BF16 R80, R140.reuse, R24, R80 ;  /* 0x000000188c50723c */ /* 0x040fe20000041850 */
[----:B------:R-:W1:Y:S02]  /*100e0*/  LDSM.16.MT88.4 R4, [R104+0x5800] ;  /* 0x005800006804783b */ /* 0x000e640000004200 */
[C---:B------:R-:W-:Y:S02]  /*100f0*/  @P0 IADD3 R9, P1, R0.reuse, R202, RZ ;  /* 0x000000ca00090210 */ /* 0x040fe40007f3e0ff */
[----:B------:R-:W-:Y:S02]  /*10100*/  @P0 IADD3 R17, P2, R0, R193, RZ ;  /* 0x000000c100110210 */ /* 0x000fe40007f5e0ff */
[C---:B------:R-:W-:Y:S01]  /*10110*/  @P0 LEA R28, P3, R9.reuse, c[0x0][0x1c8], 0x1 ;  /* 0x00007200091c0a11 */ /* 0x040fe200078608ff */
[C---:B------:R-:W-:Y:S04]  /*10120*/  HMMA.16816.F32.BF16 R84, R140.reuse, R26, R84 ;  /* 0x0000001a8c54723c */ /* 0x040fe80000041854 */
[----:B------:R-:W-:Y:S02]  /*10130*/  @P0 IADD3.X R19, R2, R201, RZ, P1, !PT ;  /* 0x000000c902130210 */ /* 0x000fe40000ffe4ff */
[----:B------:R-:W-:Y:S02]  /*10140*/  @P0 LEA R16, P1, R18, R0, 0x5 ;  /* 0x0000000012100211 */ /* 0x000fe400078228ff */
[----:B------:R-:W-:Y:S01]  /*10150*/  @P0 LEA.HI.X R29, R9, c[0x0][0x1cc], R19, 0x1, P3 ;  /* 0x00007300091d0a11 */ /* 0x000fe200018f0c13 */
[C---:B---3--:R-:W-:Y:S03]  /*10160*/  HMMA.16816.F32.BF16 R88, R140.reuse, R12, R88 ;  /* 0x0000000c8c58723c */ /* 0x048fe60000041858 */
[C---:B------:R-:W-:Y:S02]  /*10170*/  @P0 LEA R24, P3, R17.reuse, c[0x0][0x1c8], 0x1 ;  /* 0x0000720011180a11 */ /* 0x040fe400078608ff */
[----:B------:R-:W-:Y:S02]  /*10180*/  @P0 IADD3.X R19, R2, R192, RZ, P2, !PT ;  /* 0x000000c002130210 */ /* 0x000fe400017fe4ff */
[----:B------:R-:W-:Y:S01]  /*10190*/  @P0 IADD3 R0, P4, R0, R191, RZ ;  /* 0x000000bf00000210 */ /* 0x000fe20007f9e0ff */
[C---:B------:R-:W-:Y:S04]  /*101a0*/  HMMA.16816.F32.BF16 R92, R140.reuse, R14, R92 ;  /* 0x0000000e8c5c723c */ /* 0x040fe8000004185c */
[----:B------:R-:W-:Y:S02]  /*101b0*/  @P0 LEA.HI.X R25, R17, c[0x0][0x1cc], R19, 0x1, P3 ;  /* 0x0000730011190a11 */ /* 0x000fe400018f0c13 */
[----:B------:R-:W-:Y:S02]  /*101c0*/  @P0 LEA R22, P3, R0, c[0x0][0x1c8], 0x1 ;  /* 0x0000720000160a11 */ /* 0x000fe400078608ff */
[----:B------:R-:W-:Y:S04]  /*101d0*/  @P0 LEA.HI.X R9, R18, R2, R20, 0x5, P1 ;  /* 0x0000000212090211 */ /* 0x000fe800008f2c14 */
[----:B------:R-:W-:Y:S02]  /*101e0*/  @P0 IADD3 R18, P2, R16, R202, RZ ;  /* 0x000000ca10120210 */ /* 0x000fe40007f5e0ff */
[----:B------:R-:W-:Y:S02]  /*101f0*/  @P0 IADD3.X R2, R2, R190, RZ, P4, !PT ;  /* 0x000000be02020210 */ /* 0x000fe400027fe4ff */
[----:B------:R-:W-:Y:S01]  /*10200*/  @P0 LEA R20, P1, R18, c[0x0][0x1c8], 0x1 ;  /* 0x0000720012140a11 */ /* 0x000fe200078208ff */
[C---:B-1----:R-:W-:Y:S03]  /*10210*/  HMMA.16816.F32.BF16 R96, R140.reuse, R4, R96 ;  /* 0x000000048c60723c */ /* 0x042fe60000041860 */
[----:B------:R-:W-:Y:S02]  /*10220*/  @P0 LEA.HI.X R23, R0, c[0x0][0x1cc], R2, 0x1, P3 ;  /* 0x0000730000170a11 */ /* 0x000fe400018f0c02 */
[----:B------:R-:W-:Y:S02]  /*10230*/  @P0 IADD3.X R17, R9, R201, RZ, P2, !PT ;  /* 0x000000c909110210 */ /* 0x000fe400017fe4ff */
[----:B------:R-:W-:Y:S01]  /*10240*/  @P0 ISETP.GE.AND P2, PT, R208, c[0x0][0x1d4], PT ;  /* 0x00007500d0000a0c */ /* 0x000fe20003f46270 */
[----:B------:R-:W-:Y:S01]  /*10250*/  FADD.FTZ R4, R181, R165 ;  /* 0x000000a5b5047221 */ /* 0x000fe20000010000 */
[----:B------:R-:W-:Y:S01]  /*10260*/  @P0 IADD3 R0, P4, R16, R193, RZ ;  /* 0x000000c110000210 */ /* 0x000fe20007f9e0ff */
[----:B------:R-:W-:Y:S03]  /*10270*/  HMMA.16816.F32.BF16 R100, R140, R6, R100 ;  /* 0x000000068c64723c */ /* 0x000fe60000041864 */
[----:B------:R-:W-:Y:S01]  /*10280*/  @P0 LEA.HI.X R21, R18, c[0x0][0x1cc], R17, 0x1, P1 ;  /* 0x0000730012150a11 */ /* 0x000fe200008f0c11 */
[----:B------:R-:W-:Y:S01]  /*10290*/  FADD.FTZ R4, R167, R4 ;  /* 0x00000004a7047221 */ /* 0x000fe20000010000 */
[C---:B------:R-:W-:Y:S02]  /*102a0*/  @P0 IADD3.X R2, R9.reuse, R192, RZ, P4, !PT ;  /* 0x000000c009020210 */ /* 0x040fe400027fe4ff */
[----:B------:R-:W-:Y:S02]  /*102b0*/  @P0 LEA R18, P4, R0, c[0x0][0x1c8], 0x1 ;  /* 0x0000720000120a11 */ /* 0x000fe400078808ff */
[----:B------:R-:W-:Y:S03]  /*102c0*/  @P0 ISETP.GE.AND P1, PT, R212, c[0x0][0x1d4], PT ;  /* 0x00007500d4000a0c */ /* 0x000fe60003f26270 */
[----:B------:R-:W-:Y:S01]  /*102d0*/  @P0 LEA.HI.X R19, R0, c[0x0][0x1cc], R2, 0x1, P4 ;  /* 0x0000730000130a11 */ /* 0x000fe200020f0c02 */
[----:B------:R-:W-:Y:S01]  /*102e0*/  @P0 IMAD R0, R180, 0x6000, R11 ;  /* 0x00006000b4000824 */ /* 0x000fe200078e020b */
[----:B------:R-:W-:Y:S01]  /*102f0*/  @P0 IADD3 R16, P3, R16, R191, RZ ;  /* 0x000000bf10100210 */ /* 0x000fe20007f7e0ff */
[----:B------:R-:W-:Y:S01]  /*10300*/  FADD.FTZ R2, R166, R164 ;  /* 0x000000a4a6027221 */ /* 0x000fe20000010000 */
[----:B------:R-:W-:Y:S02]  /*10310*/  MOV R104, R3 ;  /* 0x0000000300687202 */ /* 0x000fe40000000f00 */
[----:B------:R-:W-:Y:S01]  /*10320*/  @!PT LDS RZ, [RZ] ;  /* 0x00000000fffff984 */ /* 0x000fe20000000800 */
[----:B------:R-:W-:Y:S01]  /*10330*/  @!PT LDS RZ, [RZ] ;  /* 0x00000000fffff984 */ /* 0x000fe20000000800 */
[----:B------:R-:W-:Y:S01]  /*10340*/  @!PT LDS RZ, [RZ] ;  /* 0x00000000fffff984 */ /* 0x000fe20000000800 */
[----:B------:R1:W-:Y:S01]  /*10350*/  @P0 LDGSTS.E.BYPASS.LTC128B.128 [R0], [R28.64], !P2 ;  /* 0x000000001c000fae */ /* 0x0003e2000d101d4e */
[----:B------:R-:W-:Y:S02]  /*10360*/  @P0 IADD3.X R9, R9, R190, RZ, P3, !PT ;  /* 0x000000be09090210 */ /* 0x000fe40001ffe4ff */
[C---:B------:R-:W-:Y:S04]  /*10370*/  @P0 LEA R12, P3, R16.reuse, c[0x0][0x1c8], 0x1 ;  /* 0x00007200100c0a11 */ /* 0x040fe800078608ff */
[----:B------:R-:W-:Y:S01]  /*10380*/  @P0 LEA.HI.X R13, R16, c[0x0][0x1cc], R9, 0x1, P3 ;  /* 0x00007300100d0a11 */ /* 0x000fe200018f0c09 */
[----:B------:R1:W-:Y:S01]  /*10390*/  @P0 LDGSTS.E.BYPASS.LTC128B.128 [R0+0x2000], [R24.64], !P1 ;  /* 0x0200000018000fae */ /* 0x0003e2000c901d4e */
[----:B------:R-:W-:Y:S07]  /*103a0*/  MOV R9, R8 ;  /* 0x0000000800097202 */ /* 0x000fee0000000f00 */
[----:B------:R1:W-:Y:S08]  /*103b0*/  @P0 LDGSTS.E.BYPASS.LTC128B.128 [R0+0x4000], [R22.64], !P6 ;  /* 0x0400000016000fae */ /* 0x0003f0000f101d4e */
[----:B------:R1:W-:Y:S08]  /*103c0*/  @P0 LDGSTS.E.BYPASS.LTC128B.128 [R0+0x1000], [R20.64], !P2 ;  /* 0x0100000014000fae */ /* 0x0003f0000d101d4e */
[----:B------:R1:W-:Y:S01]  /*103d0*/  @P0 LDGSTS.E.BYPASS.LTC128B.128 [R0+0x3000], [R18.64], !P1 ;  /* 0x0300000012000fae */ /* 0x0003e2000c901d4e */
[C---:B------:R-:W-:Y:S02]  /*103e0*/  ISETP.GE.AND P1, PT, R150.reuse, 0x1, PT ;  /* 0x000000019600780c */ /* 0x040fe40003f26270 */
[----:B------:R-:W-:Y:S04]  /*103f0*/  IADD3 R150, R150, 0x1, RZ ;  /* 0x0000000196967810 */ /* 0x000fe80007ffe0ff */
[----:B------:R-:W-:Y:S01]  /*10400*/  SEL R150, R150, RZ, !P1 ;  /* 0x000000ff96967207 */ /* 0x000fe20004800000 */
[----:B------:R1:W-:Y:S01]  /*10410*/  @P0 LDGSTS.E.BYPASS.LTC128B.128 [R0+0x5000], [R12.64], !P6 ;  /* 0x050000000c000fae */ /* 0x0003e2000f101d4e */
[----:B------:R-:W-:Y:S07]  /*10420*/  ISETP.GT.AND P0, PT, R173, R210, PT ;  /* 0x000000d2ad00720c */ /* 0x000fee0003f04270 */
[----:B------:R-:W0:Y:S01]  /*10430*/  LDGDEPBAR ;  /* 0x00000000000079af */ /* 0x000e220000000000 */
[----:B-1----:R-:W-:Y:S02]  /*10440*/  FADD.FTZ R0, R149, R2 ;  /* 0x0000000295007221 */ /* 0x002fe40000010000 */
[----:B------:R-:W-:Y:S02]  /*10450*/  FADD.FTZ R2, R168, R4 ;  /* 0x00000004a8027221 */ /* 0x000fe40000010000 */
[----:B------:R-:W-:Y:S02]  /*10460*/  FADD.FTZ R0, R163, R0 ;  /* 0x00000000a3007221 */ /* 0x000fe40000010000 */
[----:B------:R-:W-:Y:S02]  /*10470*/  FADD.FTZ R4, R169, R2 ;  /* 0x00000002a9047221 */ /* 0x000fe40000010000 */
[----:B------:R-:W-:Y:S01]  /*10480*/  FADD.FTZ R2, R161, R0 ;  /* 0x00000000a1027221 */ /* 0x000fe20000010000 */
[----:B------:R-:W-:Y:S01]  /*10490*/  IADD3 R0, R173, -0x1, RZ ;  /* 0xffffffffad007810 */ /* 0x000fe20007ffe0ff */
[----:B------:R-:W-:Y:S02]  /*104a0*/  FADD.FTZ R189, R170, R4 ;  /* 0x00000004aabd7221 */ /* 0x000fe40000010000 */
[----:B------:R-:W-:Y:S01]  /*104b0*/  FADD.FTZ R198, R162, R2 ;  /* 0x00000002a2c67221 */ /* 0x000fe20000010000 */
[----:B------:R-:W-:Y:S01]  /*104c0*/  MOV R173, R0 ;  /* 0x0000000000ad7202 */ /* 0x000fe20000000f00 */
[----:B------:R-:W-:-:S05]  /*104d0*/  @P0 BRA `(.L_x_1903) ;  /* 0xffffc65000000947 */ /* 0x000fca000383ffff */
[----:B------:R-:W2:Y:S01]  /*104e0*/  LDL R4, [R1+0x4] ;  /* 0x0000040001047983 */ /* 0x000ea20000100800 */
[----:B------:R-:W-:Y:S01]  /*104f0*/  IMAD.MOV.U32 R104, RZ, RZ, R3 ;  /* 0x000000ffff687224 */ /* 0x000fe200078e0003 */
[----:B------:R-:W-:Y:S01]  /*10500*/  MOV R173, R0 ;  /* 0x0000000000ad7202 */ /* 0x000fe20000000f00 */
[----:B------:R-:W-:Y:S01]  /*10510*/  IMAD.MOV.U32 R9, RZ, RZ, R8 ;  /* 0x000000ffff097224 */ /* 0x000fe200078e0008 */
[----:B--2---:R-:W-:-:S02]  /*10520*/  SHF.L.U32 R4, R4, 0x7, RZ ;  /* 0x0000000704047819 */ /* 0x004fc400000006ff */
.L_x_1894:
[----:B------:R-:W2:Y:S04]  /*10530*/  LDL R2, [R1+0x64] ;  /* 0x0000640001027983 */ /* 0x000ea80000100800 */
[----:B------:R-:W3:Y:S01]  /*10540*/  LDL R3, [R1+0x58] ;  /* 0x0000580001037983 */ /* 0x000ee20000100800 */
[----:B------:R-:W-:Y:S01]  /*10550*/  IMAD.MOV.U32 R0, RZ, RZ, 0x1 ;  /* 0x00000001ff007424 */ /* 0x000fe200078e00ff */
[----:B------:R-:W-:Y:S01]  /*10560*/  IADD3 R4, R4, 0x7f, RZ ;  /* 0x0000007f04047810 */ /* 0x000fe20007ffe0ff */
[----:B------:R-:W-:Y:S01]  /*10570*/  IMAD.MOV.U32 R5, RZ, RZ, c[0x0][0x32c] ;  /* 0x0000cb00ff057624 */ /* 0x000fe200078e00ff */
[----:B------:R-:W-:-:S02]  /*10580*/  LOP3.LUT R213, R213, 0xfffffffd, RZ, 0xc0, !PT ;  /* 0xfffffffdd5d57812 */ /* 0x000fc400078ec0ff */
[----:B------:R-:W-:Y:S02]  /*10590*/  ISETP.NE.AND P0, PT, R0, c[0x0][0x2c4], PT ;  /* 0x0000b10000007a0c */ /* 0x000fe40003f05270 */
[----:B------:R-:W-:-:S11]  /*105a0*/  ISETP.GE.AND P1, PT, R5, 0x1, PT ;  /* 0x000000010500780c */ /* 0x000fd60003f26270 */
[----:B------:R-:W-:Y:S02]  /*105b0*/  @P0 IMAD.HI.U32 R0, R4, c[0x0][0x2c8], RZ ;  /* 0x0000b20004000a27 */ /* 0x000fe400078e00ff */
[----:B------:R-:W-:-:S03]  /*105c0*/  @P1 LOP3.LUT R213, R213, 0x2, RZ, 0xfc, !PT ;  /* 0x00000002d5d51812 */ /* 0x000fc600078efcff */
[----:B------:R-:W-:-:S04]  /*105d0*/  @P0 SHF.R.U32.HI R4, RZ, c[0x0][0x2cc], R0 ;  /* 0x0000b300ff040a19 */ /* 0x000fc80000011600 */
[----:B--2---:R-:W-:-:S05]  /*105e0*/  IADD3 R4, R4, 0x1, R2 ;  /* 0x0000000104047810 */ /* 0x004fca0007ffe002 */
[----:B---3--:R-:W-:-:S05]  /*105f0*/  IMAD.IADD R3, R4, 0x1, -R3 ;  /* 0x0000000104037824 */ /* 0x008fca00078e0a03 */
[----:B------:R-:W-:Y:S01]  /*10600*/  IADD3 R2, R3, -c[0x0][0x324], RZ ;  /* 0x8000c90003027a10 */ /* 0x000fe20007ffe0ff */
[----:B------:R-:W-:Y:S05]  /*10610*/  @!P1 BRA `(.L_x_1904) ;  /* 0x0000010000009947 */ /* 0x000fea0003800000 */
[----:B------:R-:W-:Y:S01]  /*10620*/  MOV R0, R3 ;  /* 0x0000000300007202 */ /* 0x000fe20000000f00 */
        /* <DEDUP_REMOVED lines=9> */
.L_x_1906:
[----:B------:R-:W-:-:S13]  /*106c0*/  ISETP.NE.AND P0, PT, R5, 0x1, PT ;  /* 0x000000010500780c */ /* 0x000fda0003f05270 */
[----:B------:R-:W-:-:S05]  /*106d0*/  @P0 IMAD.HI.U32 R3, R0, c[0x0][0x330], RZ ;  /* 0x0000cc0000030a27 */ /* 0x000fca00078e00ff */
[----:B------:R-:W-:Y:S02]  /*106e0*/  @P0 SHF.R.U32.HI R0, RZ, c[0x0][0x334], R3 ;  /* 0x0000cd00ff000a19 */ /* 0x000fe40000011603 */
.L_x_1907:
[----:B------:R-:W-:Y:S05]  /*106f0*/  BSYNC B0 ;  /* 0x0000000000007941 */ /* 0x000fea0003800000 */
.L_x_1905:
[----:B------:R-:W-:-:S05]  /*10700*/  IMAD R0, R0, c[0x0][0x32c], RZ ;  /* 0x0000cb0000007a24 */ /* 0x000fca00078e02ff */
[----:B------:R-:W-:-:S04]  /*10710*/  IMNMX R2, R2, R0, !PT ;  /* 0x0000000002027217 */ /* 0x000fc80007800200 */
.L_x_1904:
        /* <DEDUP_REMOVED lines=10> */
.L_x_1909:
[----:B------:R-:W-:Y:S04]  /*107c0*/  DEPBAR.LE SB0, 0x2 ;  /* 0x000080800000791a */ /* 0x000fe80000000000 */
[----:B------:R-:W-:Y:S01]  /*107d0*/  WARPSYNC 0xffffffff ;  /* 0xffffffff00007948 */ /* 0x000fe20003800000 */
[----:B------:R-:W-:Y:S01]  /*107e0*/  BAR.SYNC.DEFER_BLOCKING 0x0 ;  /* 0x0000000000007b1d */ /* 0x000fe20000010000 */
[----:B------:R-:W-:Y:S01]  /*107f0*/  IMAD R149, R150, 0x6000, RZ ;  /* 0x0000600096957824 */ /* 0x000fe200078e02ff */
[----:B------:R-:W-:Y:S02]  /*10800*/  ISETP.GE.AND P0, PT, R199, R167, PT ;  /* 0x000000a7c700720c */ /* 0x000fe40003f06270 */
[----:B------:R-:W-:Y:S02]  /*10810*/  IADD3 R173, R167, -0x1, RZ ;  /* 0xffffffffa7ad7810 */ /* 0x000fe40007ffe0ff */
[----:B------:R-:W-:Y:S02]  /*10820*/  IADD3 R2, R158, R149, RZ ;  /* 0x000000959e027210 */ /* 0x000fe40007ffe0ff */
[----:B------:R-:W-:Y:S02]  /*10830*/  LOP3.LUT P6, RZ, R213, 0x1, RZ, 0xc0, !PT ;  /* 0x00000001d5ff7812 */ /* 0x000fe400078cc0ff */
[----:B------:R-:W-:Y:S04]  /*10840*/  IADD3 R8, R156, R2, RZ ;  /* 0x000000029c087210 */ /* 0x000fe80007ffe0ff */
[----:B------:R-:W-:Y:S02]  /*10850*/  IADD3 R148, R151, R8, RZ ;  /* 0x0000000897947210 */ /* 0x000fe40007ffe0ff */
[----:B------:R-:W-:Y:S02]  /*10860*/  @!P0 SHF.R.S32.HI R9, RZ, 0x1f, R173 ;  /* 0x0000001fff098819 */ /* 0x000fe400000114ad */
[----:B------:R-:W-:Y:S02]  /*10870*/  @!P0 ISETP.GE.AND P3, PT, R208, c[0x0][0x1d4], PT ;  /* 0x00007500d0008a0c */ /* 0x000fe40003f66270 */
[----:B------:R-:W-:Y:S01]  /*10880*/  @!P0 ISETP.GE.AND P4, PT, R212, c[0x0][0x1d4], PT ;  /* 0x00007500d4008a0c */ /* 0x000fe20003f86270 */
[----:B------:R-:W-:Y:S01]  /*10890*/  @!P0 IMAD R9, R9, c[0x0][0x208], RZ ;  /* 0x0000820009098a24 */ /* 0x000fe200078e02ff */
[----:B------:R-:W-:Y:S03]  /*108a0*/  LDSM.16.M88.4 R36, [R152] ;  /* 0x000000009824783b */ /* 0x000fe60000000200 */
[C---:B------:R-:W-:Y:S05]  /*108b0*/  @!P0 IMAD R9, R173.reuse, c[0x0][0x20c], R9 ;  /* 0x00008300ad098a24 */ /* 0x040fea00078e0209 */
[----:B------:R-:W1:Y:S08]  /*108c0*/  LDSM.16.M88.4 R12, [R2] ;  /* 0x00000000020c783b */ /* 0x000e700000000200 */
[----:B------:R-:W2:Y:S08]  /*108d0*/  LDSM.16.M88.4 R20, [R2+0x800] ;  /* 0x000800000214783b */ /* 0x000eb00000000200 */
[----:B------:R-:W3:Y:S08]  /*108e0*/  LDSM.16.M88.4 R28, [R2+0x1000] ;  /* 0x00100000021c783b */ /* 0x000ef00000000200 */
[----:B------:R-:W4:Y:S08]  /*108f0*/  LDSM.16.M88.4 R140, [R2+0x1800] ;  /* 0x00180000028c783b */ /* 0x000f300000000200 */
        /* <DEDUP_REMOVED lines=20> */
[----:B------:R-:W-:Y:S07]  /*10a40*/  HMMA.16816.F32.BF16 R36, R144, R142, R36 ;  /* 0x0000008e9024723c */ /* 0x000fee0000041824 */
[----:B------:R-:W-:Y:S05]  /*10a50*/  @!P0 IMAD.WIDE.U32 R142, R173, c[0x0][0x208], RZ ;  /* 0x00008200ad8e8a25 */ /* 0x000fea00078e00ff */
[----:B------:R-:W-:Y:S02]  /*10a60*/  @!P0 SHF.L.U32 R140, R142, 0x6, RZ ;  /* 0x000000068e8c8819 */ /* 0x000fe400000006ff */
[----:B------:R-:W-:Y:S02]  /*10a70*/  @!P0 IADD3 R9, R143, R9, RZ ;  /* 0x000000098f098210 */ /* 0x000fe40007ffe0ff */
[----:B------:R-:W-:Y:S02]  /*10a80*/  @!P0 IADD3 R104, P1, R140, R204, RZ ;  /* 0x000000cc8c688210 */ /* 0x000fe40007f3e0ff */
[----:B------:R-:W-:Y:S02]  /*10a90*/  @!P0 SHF.L.U64.HI R9, R142, 0x6, R9 ;  /* 0x000000068e098819 */ /* 0x000fe40000010209 */
[----:B------:R-:W-:Y:S02]  /*10aa0*/  @!P0 LEA R142, P2, R104, c[0x0][0x1f8], 0x1 ;  /* 0x00007e00688e8a11 */ /* 0x000fe400078408ff */
[----:B------:R-:W-:Y:S02]  /*10ab0*/  @!P0 IADD3.X R141, R9, R206, RZ, P1, !PT ;  /* 0x000000ce098d8210 */ /* 0x000fe40000ffe4ff */
[----:B------:R-:W-:Y:S02]  /*10ac0*/  @!P0 IADD3 R146, P1, R204, 0x40, RZ ;  /* 0x00000040cc928810 */ /* 0x000fe40007f3e0ff */
[----:B------:R-:W-:Y:S01]  /*10ad0*/  @!P0 LEA.HI.X R143, R104, c[0x0][0x1fc], R141, 0x1, P2 ;  /* 0x00007f00688f8a11 */ /* 0x000fe200010f0c8d */
[----:B------:R-:W-:Y:S01]  /*10ae0*/  @!P0 IMAD R104, R180, 0x6000, R10 ;  /* 0x00006000b4688824 */ /* 0x000fe200078e020a */
[----:B------:R-:W-:Y:S02]  /*10af0*/  @!P0 IADD3 R141, P2, R140, R146, RZ ;  /* 0x000000928c8d8210 */ /* 0x000fe40007f5e0ff */
[----:B------:R-:W-:Y:S02]  /*10b00*/  @!P0 IADD3.X R147, RZ, R206, RZ, P1, !PT ;  /* 0x000000ceff938210 */ /* 0x000fe40000ffe4ff */
[----:B------:R-:W-:Y:S01]  /*10b10*/  @!PT LDS RZ, [RZ] ;  /* 0x00000000fffff984 */ /* 0x000fe20000000800 */
[----:B------:R-:W-:Y:S01]  /*10b20*/  @!PT LDS RZ, [RZ] ;  /* 0x00000000fffff984 */ /* 0x000fe20000000800 */
[----:B------:R-:W-:Y:S01]  /*10b30*/  @!PT LDS RZ, [RZ] ;  /* 0x00000000fffff984 */ /* 0x000fe20000000800 */
[----:B------:R1:W-:Y:S02]  /*10b40*/  @!P0 LDGSTS.E.BYPASS.LTC128B.128 [R104], [R142.64], !P3 ;  /* 0x000000008e688fae */ /* 0x0003e4000d901d4e */
[----:B-1----:R-:W-:Y:S02]  /*10b50*/  @!P0 LEA R142, P1, R141, c[0x0][0x1f8], 0x1 ;  /* 0x00007e008d8e8a11 */ /* 0x002fe400078208ff */
[----:B------:R-:W-:Y:S04]  /*10b60*/  @!P0 IADD3.X R143, R9, R147, RZ, P2, !PT ;  /* 0x00000093098f8210 */ /* 0x000fe800017fe4ff */
[----:B------:R-:W-:Y:S02]  /*10b70*/  @!P0 LEA.HI.X R143, R141, c[0x0][0x1fc], R143, 0x1, P1 ;  /* 0x00007f008d8f8a11 */ /* 0x000fe400008f0c8f */
[----:B------:R-:W-:Y:S03]  /*10b80*/  @!P0 IADD3 R144, P1, R204, 0x80, RZ ;  /* 0x00000080cc908810 */ /* 0x000fe60007f3e0ff */
[----:B------:R1:W-:Y:S01]  /*10b90*/  @!P0 LDGSTS.E.BYPASS.LTC128B.128 [R104+0x2000], [R142.64], !P4 ;  /* 0x020000008e688fae */ /* 0x0003e2000e101d4e */
[----:B------:R-:W-:Y:S02]  /*10ba0*/  @!P0 IADD3 R141, P2, R140, R144, RZ ;  /* 0x000000908c8d8210 */ /* 0x000fe40007f5e0ff */
[----:B------:R-:W-:Y:S02]  /*10bb0*/  @!P0 IADD3.X R145, RZ, R206, RZ, P1, !PT ;  /* 0x000000ceff918210 */ /* 0x000fe40000ffe4ff */
[----:B-1----:R-:W-:Y:S02]  /*10bc0*/  @!P0 LEA R142, P1, R141, c[0x0][0x1f8], 0x1 ;  /* 0x00007e008d8e8a11 */ /* 0x002fe400078208ff */
[----:B------:R-:W-:Y:S04]  /*10bd0*/  @!P0 IADD3.X R143, R9, R145, RZ, P2, !PT ;  /* 0x00000091098f8210 */ /* 0x000fe800017fe4ff */
[----:B------:R-:W-:Y:S02]  /*10be0*/  @!P0 LEA.HI.X R143, R141, c[0x0][0x1fc], R143, 0x1, P1 ;  /* 0x00007f008d8f8a11 */ /* 0x000fe400008f0c8f */
[----:B------:R-:W-:Y:S03]  /*10bf0*/  @!P0 MOV R141, c[0x0][0x208] ;  /* 0x00008200008d8a02 */ /* 0x000fe60000000f00 */
[----:B------:R1:W-:Y:S01]  /*10c00*/  @!P0 LDGSTS.E.BYPASS.LTC128B.128 [R104+0x4000], [R142.64], !P6 ;  /* 0x040000008e688fae */ /* 0x0003e2000f101d4e */
[C---:B------:R-:W-:Y:S02]  /*10c10*/  @!P0 LEA R140, P1, R141.reuse, R140, 0x5 ;  /* 0x0000008c8d8c8211 */ /* 0x040fe400078228ff */
[----:B-1----:R-:W-:Y:S04]  /*10c20*/  @!P0 MOV R142, c[0x0][0x20c] ;  /* 0x00008300008e8a02 */ /* 0x002fe80000000f00 */
[----:B------:R-:W-:Y:S02]  /*10c30*/  @!P0 LEA.HI.X R9, R141, R9, R142, 0x5, P1 ;  /* 0x000000098d098211 */ /* 0x000fe400008f2c8e */
[C---:B------:R-:W-:Y:S04]  /*10c40*/  @!P0 IADD3 R141, P2, R140.reuse, R204, RZ ;  /* 0x000000cc8c8d8210 */ /* 0x040fe80007f5e0ff */
[----:B------:R-:W-:Y:S02]  /*10c50*/  @!P0 LEA R142, P1, R141, c[0x0][0x1f8], 0x1 ;  /* 0x00007e008d8e8a11 */ /* 0x000fe400078208ff */
[----:B------:R-:W-:Y:S04]  /*10c60*/  @!P0 IADD3.X R143, R9, R206, RZ, P2, !PT ;  /* 0x000000ce098f8210 */ /* 0x000fe800017fe4ff */
[----:B------:R-:W-:Y:S02]  /*10c70*/  @!P0 LEA.HI.X R143, R141, c[0x0][0x1fc], R143, 0x1, P1 ;  /* 0x00007f008d8f8a11 */ /* 0x000fe400008f0c8f */
[C---:B------:R-:W-:Y:S03]  /*10c80*/  @!P0 IADD3 R141, P1, R140.reuse, R144, RZ ;  /* 0x000000908c8d8210 */ /* 0x040fe60007f3e0ff */
[----:B------:R1:W-:Y:S02]  /*10c90*/  @!P0 LDGSTS.E.BYPASS.LTC128B.128 [R104+0x1000], [R142.64], !P3 ;  /* 0x010000008e688fae */ /* 0x0003e4000d901d4e */
[----:B-1----:R-:W-:Y:S04]  /*10ca0*/  @!P0 IADD3 R143, P2, R140, R146, RZ ;  /* 0x000000928c8f8210 */ /* 0x002fe80007f5e0ff */
[----:B------:R-:W-:Y:S02]  /*10cb0*/  @!P0 LEA R142, P3, R143, c[0x0][0x1f8], 0x1 ;  /* 0x00007e008f8e8a11 */ /* 0x000fe400078608ff */
[C---:B------:R-:W-:Y:S02]  /*10cc0*/  @!P0 IADD3.X R147, R9.reuse, R147, RZ, P2, !PT ;  /* 0x0000009309938210 */ /* 0x040fe400017fe4ff */
[----:B------:R-:W-:Y:S02]  /*10cd0*/  @!P0 IADD3.X R9, R9, R145, RZ, P1, !PT ;  /* 0x0000009109098210 */ /* 0x000fe40000ffe4ff */
[----:B------:R-:W-:Y:S02]  /*10ce0*/  @!P0 LEA.HI.X R143, R143, c[0x0][0x1fc], R147, 0x1, P3 ;  /* 0x00007f008f8f8a11 */ /* 0x000fe400018f0c93 */
[C---:B------:R-:W-:Y:S02]  /*10cf0*/  @!P0 LEA R140, P1, R141.reuse, c[0x0][0x1f8], 0x1 ;  /* 0x00007e008d8c8a11 */ /* 0x040fe400078208ff */
[----:B------:R-:W-:Y:S01]  /*10d00*/  ISETP.GE.AND P2, PT, R180, 0x1, PT ;  /* 0x00000001b400780c */ /* 0x000fe20003f46270 */
[----:B------:R1:W-:Y:S01]  /*10d10*/  @!P0 LDGSTS.E.BYPASS.LTC128B.128 [R104+0x3000], [R142.64], !P4 ;  /* 0x030000008e688fae */ /* 0x0003e2000e101d4e */
[----:B------:R-:W-:Y:S02]  /*10d20*/  @!P0 LEA.HI.X R141, R141, c[0x0][0x1fc], R9, 0x1, P1 ;  /* 0x00007f008d8d8a11 */ /* 0x000fe400008f0c09 */
[-C--:B------:R-:W-:Y:S05]  /*10d30*/  IADD3 R9, R151, R2.reuse, RZ ;  /* 0x0000000297097210 */ /* 0x080fea0007ffe0ff */
[----:B------:R1:W-:Y:S08]  /*10d40*/  @!P0 LDGSTS.E.BYPASS.LTC128B.128 [R104+0x5000], [R140.64], !P6 ;  /* 0x050000008c688fae */ /* 0x0003f0000f101d4e */
[----:B------:R-:W-:Y:S08]  /*10d50*/  LDSM.16.M88.4 R144, [R9] ;  /* 0x000000000990783b */ /* 0x000ff00000000200 */
[----:B------:R-:W0:Y:S08]  /*10d60*/  LDGDEPBAR ;  /* 0x00000000000079af */ /* 0x000e300000000000 */
        /* <DEDUP_REMOVED lines=13> */
[----:B------:R-:W-:Y:S08]  /*10e40*/  LDSM.16.M88.4 R140, [R154] ;  /* 0x000000009a8c783b */ /* 0x000ff00000000200 */
        /* <DEDUP_REMOVED lines=12> */
[----:B------:R-:W-:Y:S08]  /*10f10*/  LDSM.16.M88.4 R140, [R152+0x4000] ;  /* 0x00400000988c783b */ /* 0x000ff00000000200 */
        /* <DEDUP_REMOVED lines=94> */
[----:B------:R-:W1:Y:S11]  /*11500*/  LDSM.16.M88.4 R144, [R104+0x4800] ;  /* 0x004800006890783b */ /* 0x000e760000000200 */
[----:B------:R-:W-:Y:S04]  /*11510*/  @!UPT UIADD3 URZ, URZ, URZ, URZ ;  /* 0x0000003f3f3ff290 */ /* 0x000fe8000fffe03f */
        /* <DEDUP_REMOVED lines=10> */
[C---:B-1----:R-:W-:Y:S09]  /*115c0*/  HMMA.16816.F32.BF16 R16, R140.reuse, R144, R16 ;  /* 0x000000908c10723c */ /* 0x042ff20000041810 */
[----:B------:R-:W1:Y:S03]  /*115d0*/  MUFU.TANH R164, R6 ;  /* 0x0000000600a47308 */ /* 0x000e660000002400 */
[----:B--2---:R-:W-:Y:S01]  /*115e0*/  FMNMX.FTZ R9, R162, R0, !PT ;  /* 0x00000000a2097209 */ /* 0x004fe20007810000 */
[C---:B------:R-:W-:Y:S06]  /*115f0*/  HMMA.16816.F32.BF16 R20, R140.reuse, R146, R20 ;  /* 0x000000928c14723c */ /* 0x040fec0000041814 */
[----:B------:R2:W4:Y:S01]  /*11600*/  MUFU.TANH R163, R7 ;  /* 0x0000000700a37308 */ /* 0x0005220000002400 */
[----:B---3--:R-:W-:Y:S09]  /*11610*/  FMNMX.FTZ R9, R161, R9, !PT ;  /* 0x00000009a1097209 */ /* 0x008ff20007810000 */
[----:B------:R-:W3:Y:S01]  /*11620*/  MUFU.TANH R148, R12 ;  /* 0x0000000c00947308 */ /* 0x000ee20000002400 */
[----:B------:R-:W-:Y:S01]  /*11630*/  FMUL.FTZ R16, R16, c[0x0][0x320] ;  /* 0x0000c80010107a20 */ /* 0x000fe20000410000 */
[----:B-1----:R-:W-:Y:S01]  /*11640*/  FMNMX.FTZ R2, R164, R3, !PT ;  /* 0x00000003a4027209 */ /* 0x002fe20007810000 */
[----:B------:R-:W-:Y:S02]  /*11650*/  FMUL.FTZ R17, R17, c[0x0][0x320] ;  /* 0x0000c80011117a20 */ /* 0x000fe40000410000 */
[----:B------:R-:W-:Y:S02]  /*11660*/  FMUL.FTZ R18, R18, c[0x0][0x320] ;  /* 0x0000c80012127a20 */ /* 0x000fe40000410000 */
[----:B------:R-:W-:Y:S03]  /*11670*/  FMUL.FTZ R19, R19, c[0x0][0x320] ;  /* 0x0000c80013137a20 */ /* 0x000fe60000410000 */
[----:B------:R-:W1:Y:S01]  /*11680*/  MUFU.TANH R8, R13 ;  /* 0x0000000d00087308 */ /* 0x000e620000002400 */
[----:B------:R-:W-:Y:S02]  /*11690*/  FMUL.FTZ R20, R20, c[0x0][0x320] ;  /* 0x0000c80014147a20 */ /* 0x000fe40000410000 */
[----:B------:R-:W-:Y:S01]  /*116a0*/  FMUL.FTZ R21, R21, c[0x0][0x320] ;  /* 0x0000c80015157a20 */ /* 0x000fe20000410000 */
[----:B--2---:R-:W2:Y:S01]  /*116b0*/  LDSM.16.M88.4 R4, [R104+0x5000] ;  /* 0x005000006804783b */ /* 0x004ea20000000200 */
[----:B------:R-:W-:Y:S01]  /*116c0*/  FMUL.FTZ R22, R22, c[0x0][0x320] ;  /* 0x0000c80016167a20 */ /* 0x000fe20000410000 */
[----:B----4-:R-:W-:Y:S01]  /*116d0*/  FMNMX.FTZ R2, R163, R2, !PT ;  /* 0x00000002a3027209 */ /* 0x010fe20007810000 */
[----:B------:R-:W-:Y:S03]  /*116e0*/  FMUL.FTZ R23, R23, c[0x0][0x320] ;  /* 0x0000c80017177a20 */ /* 0x000fe60000410000 */
[----:B------:R-:W4:Y:S01]  /*116f0*/  MUFU.TANH R144, R14 ;  /* 0x0000000e00907308 */ /* 0x000f220000002400 */
[----:B---3--:R-:W-:Y:S09]  /*11700*/  FMNMX.FTZ R9, R148, R9, !PT ;  /* 0x0000000994097209 */ /* 0x008ff20007810000 */
[----:B------:R3:W5:Y:S01]  /*11710*/  MUFU.TANH R145, R15 ;  /* 0x0000000f00917308 */ /* 0x0007620000002400 */
[----:B-1----:R-:W-:Y:S09]  /*11720*/  FMNMX.FTZ R9, R8, R9, !PT ;  /* 0x0000000908097209 */ /* 0x002ff20007810000 */
[----:B------:R-:W1:Y:S01]  /*11730*/  MUFU.TANH R168, R16 ;  /* 0x0000001000a87308 */ /* 0x000e620000002400 */
[----:B----4-:R-:W-:Y:S09]  /*11740*/  FMNMX.FTZ R2, R144, R2, !PT ;  /* 0x0000000290027209 */ /* 0x010ff20007810000 */
[----:B------:R-:W4:Y:S01]  /*11750*/  MUFU.TANH R166, R17 ;  /* 0x0000001100a67308 */ /* 0x000f220000002400 */
[C---:B--2---:R-:W-:Y:S01]  /*11760*/  HMMA.16816.F32.BF16 R24, R140.reuse, R4, R24 ;  /* 0x000000048c18723c */ /* 0x044fe20000041818 */
[----:B---3--:R-:W2:Y:S01]  /*11770*/  LDSM.16.M88.4 R12, [R104+0x5800] ;  /* 0x00580000680c783b */ /* 0x008ea20000000200 */
[----:B------:R-:W-:Y:S07]  /*11780*/  DEPBAR.LE SB0, 0x2 ;  /* 0x000080800000791a */ /* 0x000fee0000000000 */
[----:B------:R-:W3:Y:S03]  /*11790*/  MUFU.TANH R170, R18 ;  /* 0x0000001200aa7308 */ /* 0x000ee60000002400 */
[----:B-----5:R-:W-:Y:S01]  /*117a0*/  FMNMX.FTZ R2, R145, R2, !PT ;  /* 0x0000000291027209 */ /* 0x020fe20007810000 */
[C---:B------:R-:W-:Y:S01]  /*117b0*/  HMMA.16816.F32.BF16 R28, R140.reuse, R6, R28 ;  /* 0x000000068c1c723c */ /* 0x040fe2000004181c */
[----:B------:R-:W-:Y:S04]  /*117c0*/  BAR.SYNC.DEFER_BLOCKING 0x0 ;  /* 0x0000000000007b1d */ /* 0x000fe80000010000 */
[----:B-1----:R-:W-:Y:S04]  /*117d0*/  FMNMX.FTZ R9, R168, R9, !PT ;  /* 0x00000009a8097209 */ /* 0x002fe80007810000 */
[----:B----4-:R-:W-:Y:S03]  /*117e0*/  FMNMX.FTZ R9, R166, R9, !PT ;  /* 0x00000009a6097209 */ /* 0x010fe60007810000 */
[----:B------:R-:W-:Y:S02]  /*117f0*/  FMUL.FTZ R24, R24, c[0x0][0x320] ;  /* 0x0000c80018187a20 */ /* 0x000fe40000410000 */
[----:B------:R-:W-:Y:S02]  /*11800*/  FMUL.FTZ R25, R25, c[0x0][0x320] ;  /* 0x0000c80019197a20 */ /* 0x000fe40000410000 */
[----:B------:R-:W-:Y:S02]  /*11810*/  FMUL.FTZ R26, R26, c[0x0][0x320] ;  /* 0x0000c8001a1a7a20 */ /* 0x000fe40000410000 */
[----:B------:R-:W-:Y:S01]  /*11820*/  FMUL.FTZ R27, R27, c[0x0][0x320] ;  /* 0x0000c8001b1b7a20 */ /* 0x000fe20000410000 */
[----:B---3--:R-:W-:Y:S05]  /*11830*/  FMNMX.FTZ R2, R170, R2, !PT ;  /* 0x00000002aa027209 */ /* 0x008fea0007810000 */
[----:B------:R-:W-:Y:S01]  /*11840*/  FMUL.FTZ R28, R28, c[0x0][0x320] ;  /* 0x0000c8001c1c7a20 */ /* 0x000fe20000410000 */
[----:B------:R-:W1:Y:S01]  /*11850*/  MUFU.TANH R171, R19 ;  /* 0x0000001300ab7308 */ /* 0x000e620000002400 */
[----:B------:R-:W-:Y:S02]  /*11860*/  FMUL.FTZ R29, R29, c[0x0][0x320] ;  /* 0x0000c8001d1d7a20 */ /* 0x000fe40000410000 */
[----:B------:R-:W-:Y:S02]  /*11870*/  FMUL.FTZ R30, R30, c[0x0][0x320] ;  /* 0x0000c8001e1e7a20 */ /* 0x000fe40000410000 */
[----:B------:R-:W-:Y:S01]  /*11880*/  FMUL.FTZ R31, R31, c[0x0][0x320] ;  /* 0x0000c8001f1f7a20 */ /* 0x000fe20000410000 */
[C---:B--2---:R-:W-:Y:S04]  /*11890*/  HMMA.16816.F32.BF16 R32, R140.reuse, R12, R32 ;  /* 0x0000000c8c20723c */ /* 0x044fe80000041820 */
[----:B------:R-:W2:Y:S04]  /*118a0*/  MUFU.TANH R146, R20 ;  /* 0x0000001400927308 */ /* 0x000ea80000002400 */
[----:B------:R-:W-:Y:S06]  /*118b0*/  HMMA.16816.F32.BF16 R36, R140, R14, R36 ;  /* 0x0000000e8c24723c */ /* 0x000fec0000041824 */
[----:B------:R-:W3:Y:S01]  /*118c0*/  MUFU.TANH R147, R21 ;  /* 0x0000001500937308 */ /* 0x000ee20000002400 */
[----:B-1----:R-:W-:Y:S09]  /*118d0*/  FMNMX.FTZ R2, R171, R2, !PT ;  /* 0x00000002ab027209 */ /* 0x002ff20007810000 */
[----:B------:R-:W1:Y:S01]  /*118e0*/  MUFU.TANH R192, R24 ;  /* 0x0000001800c07308 */ /* 0x000e620000002400 */
[----:B------:R-:W-:Y:S02]  /*118f0*/  FMUL.FTZ R32, R32, c[0x0][0x320] ;  /* 0x0000c80020207a20 */ /* 0x000fe40000410000 */
[----:B------:R-:W-:Y:S01]  /*11900*/  FMUL.FTZ R33, R33, c[0x0][0x320] ;  /* 0x0000c80021217a20 */ /* 0x000fe20000410000 */
[----:B--2---:R-:W-:Y:S01]  /*11910*/  FMNMX.FTZ R9, R146, R9, !PT ;  /* 0x0000000992097209 */ /* 0x004fe20007810000 */
[----:B------:R-:W-:Y:S02]  /*11920*/  FMUL.FTZ R34, R34, c[0x0][0x320] ;  /* 0x0000c80022227a20 */ /* 0x000fe40000410000 */
[----:B------:R-:W-:Y:S03]  /*11930*/  FMUL.FTZ R35, R35, c[0x0][0x320] ;  /* 0x0000c80023237a20 */ /* 0x000fe60000410000 */
[----:B------:R-:W2:Y:S01]  /*11940*/  MUFU.TANH R169, R22 ;  /* 0x0000001600a97308 */ /* 0x000ea20000002400 */
[----:B------:R-:W-:Y:S02]  /*11950*/  FMUL.FTZ R36, R36, c[0x0][0x320] ;  /* 0x0000c80024247a20 */ /* 0x000fe40000410000 */
[----:B------:R-:W-:Y:S01]  /*11960*/  FMUL.FTZ R37, R37, c[0x0][0x320] ;  /* 0x0000c80025257a20 */ /* 0x000fe20000410000 */
[----:B---3--:R-:W-:Y:S01]  /*11970*/  FMNMX.FTZ R9, R147, R9, !PT ;  /* 0x0000000993097209 */ /* 0x008fe20007810000 */
[----:B------:R-:W-:Y:S02]  /*11980*/  FMUL.FTZ R38, R38, c[0x0][0x320] ;  /* 0x0000c80026267a20 */ /* 0x000fe40000410000 */
[----:B------:R-:W-:Y:S03]  /*11990*/  FMUL.FTZ R39, R39, c[0x0][0x320] ;  /* 0x0000c80027277a20 */ /* 0x000fe60000410000 */
        /* <DEDUP_REMOVED lines=29> */
[----:B---3--:R-:W-:Y:S05]  /*11b70*/  FMNMX.FTZ R9, R185, R9, !PT ;  /* 0x00000009b9097209 */ /* 0x008fea0007810000 */
[----:B------:R-:W3:Y:S04]  /*11b80*/  SHFL.BFLY PT, R5, R9, 0x2, 0x1f ;  /* 0x0c401f0009057f89 */ /* 0x000ee800000e0000 */
[----:B------:R-:W4:Y:S01]  /*11b90*/  MUFU.TANH R184, R39 ;  /* 0x0000002700b87308 */ /* 0x000f220000002400 */
[----:B-1----:R-:W-:Y:S04]  /*11ba0*/  FMNMX.FTZ R2, R193, R2, !PT ;  /* 0x00000002c1027209 */ /* 0x002fe80007810000 */
[----:B--2---:R-:W-:Y:S02]  /*11bb0*/  FMNMX.FTZ R2, R186, R2, !PT ;  /* 0x00000002ba027209 */ /* 0x004fe40007810000 */
[----:B---3--:R-:W-:Y:S02]  /*11bc0*/  FMNMX.FTZ R9, R9, R5, !PT ;  /* 0x0000000509097209 */ /* 0x008fe40007810000 */
[----:B----4-:R-:W-:Y:S03]  /*11bd0*/  FMNMX.FTZ R2, R184, R2, !PT ;  /* 0x00000002b8027209 */ /* 0x010fe60007810000 */
[----:B------:R-:W1:Y:S08]  /*11be0*/  SHFL.BFLY PT, R5, R9, 0x1, 0x1f ;  /* 0x0c201f0009057f89 */ /* 0x000e7000000e0000 */
[----:B------:R-:W2:Y:S01]  /*11bf0*/  SHFL.BFLY PT, R4, R2, 0x2, 0x1f ;  /* 0x0c401f0002047f89 */ /* 0x000ea200000e0000 */
[----:B-1----:R-:W-:Y:S05]  /*11c00*/  FMNMX.FTZ R9, R9, R5, !PT ;  /* 0x0000000509097209 */ /* 0x002fea0007810000 */
[C---:B------:R-:W-:Y:S02]  /*11c10*/  FADD.FTZ R0, -R9.reuse, R0 ;  /* 0x0000000009007221 */ /* 0x040fe40000010100 */
[----:B------:R-:W-:Y:S01]  /*11c20*/  FMUL.FTZ R140, R9, c[0x0][0x2d0] ;  /* 0x0000b400098c7a20 */ /* 0x000fe20000410000 */
[----:B--2---:R-:W-:Y:S01]  /*11c30*/  FMNMX.FTZ R2, R2, R4, !PT ;  /* 0x0000000402027209 */ /* 0x004fe20007810000 */
[----:B------:R-:W-:Y:S02]  /*11c40*/  FMUL.FTZ R0, R0, c[0x0][0x2d0] ;  /* 0x0000b40000007a20 */ /* 0x000fe40000410000 */
[--C-:B------:R-:W-:Y:S02]  /*11c50*/  FFMA.FTZ R20, R162, c[0x0][0x2d0], -R140.reuse ;  /* 0x0000b400a2147a23 */ /* 0x100fe4000001088c */
[----:B------:R-:W1:Y:S04]  /*11c60*/  SHFL.BFLY PT, R104, R2, 0x1, 0x1f ;  /* 0x0c201f0002687f89 */ /* 0x000e6800000e0000 */
[----:B------:R-:W-:Y:S01]  /*11c70*/  MUFU.EX2 R20, R20 ;  /* 0x0000001400147308 */ /* 0x000fe20000000800 */
[----:B-1----:R-:W-:Y:S09]  /*11c80*/  FMNMX.FTZ R104, R2, R104, !PT ;  /* 0x0000006802687209 */ /* 0x002ff20007810000 */
[----:B------:R1:W2:Y:S01]  /*11c90*/  MUFU.EX2 R2, R0 ;  /* 0x0000000000027308 */ /* 0x0002a20000000800 */
[----:B------:R-:W-:Y:S04]  /*11ca0*/  FMUL.FTZ R141, R104, c[0x0][0x2d0] ;  /* 0x0000b400688d7a20 */ /* 0x000fe80000410000 */
[----:B------:R-:W-:Y:S05]  /*11cb0*/  FFMA.FTZ R4, R144, c[0x0][0x2d0], -R141 ;  /* 0x0000b40090047a23 */ /* 0x000fea000001088d */
[----:B------:R3:W-:Y:S01]  /*11cc0*/  MUFU.EX2 R182, R4 ;  /* 0x0000000400b67308 */ /* 0x0007e20000000800 */
[----:B-1----:R-:W-:Y:S02]  /*11cd0*/  FADD.FTZ R0, -R104, R3 ;  /* 0x0000000368007221 */ /* 0x002fe40000010100 */
[----:B------:R-:W-:Y:S02]  /*11ce0*/  FFMA.FTZ R3, R161, c[0x0][0x2d0], -R140 ;  /* 0x0000b400a1037a23 */ /* 0x000fe4000001088c */
[----:B------:R-:W-:Y:S05]  /*11cf0*/  FMUL.FTZ R0, R0, c[0x0][0x2d0] ;  /* 0x0000b40000007a20 */ /* 0x000fea0000410000 */
[----:B------:R1:W-:Y:S01]  /*11d00*/  MUFU.EX2 R161, R3 ;  /* 0x0000000300a17308 */ /* 0x0003e20000000800 */
[C---:B--2---:R-:W-:Y:S02]  /*11d10*/  FMUL.FTZ R5, R2.reuse, R129 ;  /* 0x0000008102057220 */ /* 0x044fe40000410000 */
[----:B------:R-:W-:Y:S02]  /*11d20*/  FMUL.FTZ R12, R2, R108 ;  /* 0x0000006c020c7220 */ /* 0x000fe40000410000 */
[--C-:B---3--:R-:W-:Y:S01]  /*11d30*/  FFMA.FTZ R4, R145, c[0x0][0x2d0], -R141.reuse ;  /* 0x0000b40091047a23 */ /* 0x108fe2000001088d */
[----:B------:R-:W-:Y:S01]  /*11d40*/  IADD3 R145, R160, R149, RZ ;  /* 0x00000095a0917210 */ /* 0x000fe20007ffe0ff */
[C---:B------:R-:W-:Y:S02]  /*11d50*/  FMUL.FTZ R13, R2.reuse, R109 ;  /* 0x0000006d020d7220 */ /* 0x040fe40000410000 */
[C---:B------:R-:W-:Y:S01]  /*11d60*/  FMUL.FTZ R21, R2.reuse, R117 ;  /* 0x0000007502157220 */ /* 0x040fe20000410000 */
[----:B------:R-:W2:Y:S01]  /*11d70*/  MUFU.EX2 R0, R0 ;  /* 0x0000000000007308 */ /* 0x000ea20000000800 */
[----:B------:R-:W-:Y:S01]  /*11d80*/  LDSM.16.MT88.4 R32, [R145] ;  /* 0x000000009120783b */ /* 0x000fe20000004200 */
[----:B------:R-:W-:Y:S01]  /*11d90*/  IADD3 R144, R157, R145, RZ ;  /* 0x000000919d907210 */ /* 0x000fe20007ffe0ff */
[C---:B------:R-:W-:Y:S02]  /*11da0*/  FFMA.FTZ R142, R2.reuse, R189, R20 ;  /* 0x000000bd028e7223 */ /* 0x040fe40000010014 */
[C---:B------:R-:W-:Y:S02]  /*11db0*/  FMUL.FTZ R28, R2.reuse, R112 ;  /* 0x00000070021c7220 */ /* 0x040fe40000410000 */
[C---:B------:R-:W-:Y:S02]  /*11dc0*/  FMUL.FTZ R29, R2.reuse, R113 ;  /* 0x00000071021d7220 */ /* 0x040fe40000410000 */
[C---:B------:R-:W-:Y:S01]  /*11dd0*/  FMUL.FTZ R37, R2.reuse, R133 ;  /* 0x0000008502257220 */ /* 0x040fe20000410000 */
[----:B------:R-:W3:Y:S01]  /*11de0*/  MUFU.EX2 R181, R4 ;  /* 0x0000000400b57308 */ /* 0x000ee20000000800 */
[C---:B------:R-:W-:Y:S02]  /*11df0*/  FMUL.FTZ R36, R2.reuse, R132 ;  /* 0x0000008402247220 */ /* 0x040fe40000410000 */
[----:B------:R-:W-:Y:S02]  /*11e00*/  FMUL.FTZ R40, R2, R40 ;  /* 0x0000002802287220 */ /* 0x000fe40000410000 */
[--C-:B-1----:R-:W-:Y:S02]  /*11e10*/  FFMA.FTZ R3, R148, c[0x0][0x2d0], -R140.reuse ;  /* 0x0000b40094037a23 */ /* 0x102fe4000001088c */
[C---:B------:R-:W-:Y:S02]  /*11e20*/  FMUL.FTZ R41, R2.reuse, R41 ;  /* 0x0000002902297220 */ /* 0x040fe40000410000 */
[C---:B------:R-:W-:Y:S01]  /*11e30*/  FMUL.FTZ R44, R2.reuse, R44 ;  /* 0x0000002c022c7220 */ /* 0x040fe20000410000 */
[----:B------:R1:W-:Y:S01]  /*11e40*/  MUFU.EX2 R165, R3 ;  /* 0x0000000300a57308 */ /* 0x0003e20000000800 */
[C---:B------:R-:W-:Y:S02]  /*11e50*/  FMUL.FTZ R45, R2.reuse, R45 ;  /* 0x0000002d022d7220 */ /* 0x040fe40000410000 */
[----:B------:R-:W-:Y:S02]  /*11e60*/  FMUL.FTZ R48, R2, R48 ;  /* 0x0000003002307220 */ /* 0x000fe40000410000 */
[C---:B--2---:R-:W-:Y:S02]  /*11e70*/  FMUL.FTZ R6, R0.reuse, R130 ;  /* 0x0000008200067220 */ /* 0x044fe40000410000 */
[C---:B------:R-:W-:Y:S02]  /*11e80*/  FMUL.FTZ R7, R0.reuse, R131 ;  /* 0x0000008300077220 */ /* 0x040fe40000410000 */
[C---:B------:R-:W-:Y:S02]  /*11e90*/  FMUL.FTZ R14, R0.reuse, R110 ;  /* 0x0000006e000e7220 */ /* 0x040fe40000410000 */
[C---:B------:R-:W-:Y:S02]  /*11ea0*/  FMUL.FTZ R15, R0.reuse, R111 ;  /* 0x0000006f000f7220 */ /* 0x040fe40000410000 */
[----:B------:R-:W-:Y:S01]  /*11eb0*/  FMUL.FTZ R22, R0, R118 ;  /* 0x0000007600167220 */ /* 0x000fe20000410000 */
[----:B---3--:R-:W-:Y:S01]  /*11ec0*/  F2FP.BF16.PACK_AB R131, R181, R182 ;  /* 0x000000b6b583723e */ /* 0x008fe200000010ff */
[----:B------:R-:W-:Y:S01]  /*11ed0*/  FMUL.FTZ R4, R2, R128 ;  /* 0x0000008002047220 */ /* 0x000fe20000410000 */
[----:B------:R-:W-:Y:S01]  /*11ee0*/  F2FP.BF16.PACK_AB R128, R161, R20 ;  /* 0x00000014a180723e */ /* 0x000fe200000010ff */
[----:B------:R-:W-:Y:S01]  /*11ef0*/  FMUL.FTZ R23, R0, R119 ;  /* 0x0000007700177220 */ /* 0x000fe20000410000 */
[----:B------:R-:W-:Y:S01]  /*11f00*/  LDSM.16.MT88.4 R108, [R144] ;  /* 0x00000000906c783b */ /* 0x000fe20000004200 */
[----:B------:R-:W-:Y:S02]  /*11f10*/  FMUL.FTZ R20, R2, R116 ;  /* 0x0000007402147220 */ /* 0x000fe40000410000 */
[C---:B------:R-:W-:Y:S02]  /*11f20*/  FMUL.FTZ R30, R0.reuse, R114 ;  /* 0x00000072001e7220 */ /* 0x040fe40000410000 */
[----:B------:R-:W-:Y:S02]  /*11f30*/  FMUL.FTZ R31, R0, R115 ;  /* 0x00000073001f7220 */ /* 0x000fe40000410000 */
[--C-:B-1----:R-:W-:Y:S02]  /*11f40*/  FFMA.FTZ R3, R8, c[0x0][0x2d0], -R140.reuse ;  /* 0x0000b40008037a23 */ /* 0x102fe4000001088c */
[C---:B------:R-:W-:Y:S02]  /*11f50*/  FMUL.FTZ R38, R0.reuse, R134 ;  /* 0x0000008600267220 */ /* 0x040fe40000410000 */
[----:B------:R-:W1:Y:S01]  /*11f60*/  MUFU.EX2 R183, R3 ;  /* 0x0000000300b77308 */ /* 0x000e620000000800 */
[C---:B------:R-:W-:Y:S02]  /*11f70*/  FMUL.FTZ R39, R0.reuse, R135 ;  /* 0x0000008700277220 */ /* 0x040fe40000410000 */
[C---:B------:R-:W-:Y:S02]  /*11f80*/  FMUL.FTZ R42, R0.reuse, R42 ;  /* 0x0000002a002a7220 */ /* 0x040fe40000410000 */
[C---:B------:R-:W-:Y:S02]  /*11f90*/  FMUL.FTZ R43, R0.reuse, R43 ;  /* 0x0000002b002b7220 */ /* 0x040fe40000410000 */
[C---:B------:R-:W-:Y:S02]  /*11fa0*/  FMUL.FTZ R46, R0.reuse, R46 ;  /* 0x0000002e002e7220 */ /* 0x040fe40000410000 */
[----:B------:R-:W-:Y:S02]  /*11fb0*/  FMUL.FTZ R47, R0, R47 ;  /* 0x0000002f002f7220 */ /* 0x000fe40000410000 */
[----:B------:R-:W-:Y:S02]  /*11fc0*/  FMUL.FTZ R49, R2, R49 ;  /* 0x0000003102317220 */ /* 0x000fe40000410000 */
[C---:B------:R-:W-:Y:S02]  /*11fd0*/  FMUL.FTZ R50, R0.reuse, R50 ;  /* 0x0000003200327220 */ /* 0x040fe40000410000 */
[----:B------:R-:W-:Y:S02]  /*11fe0*/  FMUL.FTZ R51, R0, R51 ;  /* 0x0000003300337220 */ /* 0x000fe40000410000 */
[C---:B------:R-:W-:Y:S02]  /*11ff0*/  FMUL.FTZ R52, R2.reuse, R52 ;  /* 0x0000003402347220 */ /* 0x040fe40000410000 */
[----:B------:R-:W-:Y:S02]  /*12000*/  FMUL.FTZ R53, R2, R53 ;  /* 0x0000003502357220 */ /* 0x000fe40000410000 */
[C---:B------:R-:W-:Y:S02]  /*12010*/  FMUL.FTZ R54, R0.reuse, R54 ;  /* 0x0000003600367220 */ /* 0x040fe40000410000 */
[----:B------:R-:W-:Y:S01]  /*12020*/  FMUL.FTZ R55, R0, R55 ;  /* 0x0000003700377220 */ /* 0x000fe20000410000 */
[----:B-1----:R-:W-:Y:S01]  /*12030*/  F2FP.BF16.PACK_AB R130, R183, R165 ;  /* 0x000000a5b782723e */ /* 0x002fe200000010ff */
[--C-:B------:R-:W-:Y:S02]  /*12040*/  FFMA.FTZ R3, R164, c[0x0][0x2d0], -R141.reuse ;  /* 0x0000b400a4037a23 */ /* 0x100fe4000001088d */
[C---:B------:R-:W-:Y:S02]  /*12050*/  FMUL.FTZ R56, R2.reuse, R56 ;  /* 0x0000003802387220 */ /* 0x040fe40000410000 */
[----:B------:R1:W-:Y:S01]  /*12060*/  MUFU.EX2 R143, R3 ;  /* 0x00000003008f7308 */ /* 0x0003e20000000800 */
        /* <DEDUP_REMOVED lines=12> */
[--C-:B-1----:R-:W-:Y:S02]  /*12130*/  FFMA.FTZ R3, R163, c[0x0][0x2d0], -R141.reuse ;  /* 0x0000b400a3037a23 */ /* 0x102fe4000001088d */
[----:B------:R-:W-:Y:S02]  /*12140*/  FMUL.FTZ R69, R2, R69 ;  /* 0x0000004502457220 */ /* 0x000fe40000410000 */
[----:B------:R1:W2:Y:S01]  /*12150*/  MUFU.EX2 R162, R3 ;  /* 0x0000000300a27308 */ /* 0x0002a20000000800 */
[C---:B------:R-:W-:Y:S02]  /*12160*/  FMUL.FTZ R70, R0.reuse, R70 ;  /* 0x0000004600467220 */ /* 0x040fe40000410000 */
        /* <DEDUP_REMOVED lines=11> */
[----:B-1----:R-:W-:Y:S01]  /*12220*/  IADD3 R3, R159, R149, RZ ;  /* 0x000000959f037210 */ /* 0x002fe20007ffe0ff */
[----:B------:R-:W-:Y:S01]  /*12230*/  FMUL.FTZ R92, R2, R92 ;  /* 0x0000005c025c7220 */ /* 0x000fe20000410000 */
[----:B--2---:R-:W-:Y:S01]  /*12240*/  F2FP.BF16.PACK_AB R129, R162, R143 ;  /* 0x0000008fa281723e */ /* 0x004fe200000010ff */
[----:B------:R-:W-:Y:S01]  /*12250*/  FMUL.FTZ R93, R2, R93 ;  /* 0x0000005d025d7220 */ /* 0x000fe20000410000 */
[----:B------:R-:W-:Y:S01]  /*12260*/  IADD3 R8, R157, R3, RZ ;  /* 0x000000039d087210 */ /* 0x000fe20007ffe0ff */
[----:B------:R-:W1:Y:S01]  /*12270*/  LDSM.16.MT88.4 R16, [R3] ;  /* 0x000000000310783b */ /* 0x000e620000004200 */
[--C-:B------:R-:W-:Y:S02]  /*12280*/  FFMA.FTZ R116, R171, c[0x0][0x2d0], -R141.reuse ;  /* 0x0000b400ab747a23 */ /* 0x100fe4000001088d */
[C---:B------:R-:W-:Y:S02]  /*12290*/  FMUL.FTZ R74, R0.reuse, R74 ;  /* 0x0000004a004a7220 */ /* 0x040fe40000410000 */
[C---:B------:R-:W-:Y:S02]  /*122a0*/  FMUL.FTZ R75, R0.reuse, R75 ;  /* 0x0000004b004b7220 */ /* 0x040fe40000410000 */
[C---:B------:R-:W-:Y:S01]  /*122b0*/  FMUL.FTZ R78, R0.reuse, R78 ;  /* 0x0000004e004e7220 */ /* 0x040fe20000410000 */
[----:B------:R-:W2:Y:S01]  /*122c0*/  LDSM.16.MT88.4 R24, [R8] ;  /* 0x000000000818783b */ /* 0x000ea20000004200 */
[C---:B------:R-:W-:Y:S02]  /*122d0*/  FMUL.FTZ R79, R0.reuse, R79 ;  /* 0x0000004f004f7220 */ /* 0x040fe40000410000 */
[C---:B------:R-:W-:Y:S02]  /*122e0*/  FMUL.FTZ R82, R0.reuse, R82 ;  /* 0x0000005200527220 */ /* 0x040fe40000410000 */
[C---:B------:R-:W-:Y:S02]  /*122f0*/  FMUL.FTZ R83, R0.reuse, R83 ;  /* 0x0000005300537220 */ /* 0x040fe40000410000 */
[C---:B------:R-:W-:Y:S01]  /*12300*/  FMUL.FTZ R86, R0.reuse, R86 ;  /* 0x0000005600567220 */ /* 0x040fe20000410000 */
[----:B------:R-:W-:Y:S01]  /*12310*/  LDSM.16.MT88.4 R112, [R3+0x800] ;  /* 0x000800000370783b */ /* 0x000fe20000004200 */
[C---:B------:R-:W-:Y:S02]  /*12320*/  FMUL.FTZ R87, R0.reuse, R87 ;  /* 0x0000005700577220 */ /* 0x040fe40000410000 */
[C---:B------:R-:W-:Y:S02]  /*12330*/  FMUL.FTZ R90, R0.reuse, R90 ;  /* 0x0000005a005a7220 */ /* 0x040fe40000410000 */
[C---:B------:R-:W-:Y:S02]  /*12340*/  FMUL.FTZ R91, R0.reuse, R91 ;  /* 0x0000005b005b7220 */ /* 0x040fe40000410000 */
[C---:B------:R-:W-:Y:S02]  /*12350*/  FMUL.FTZ R94, R0.reuse, R94 ;  /* 0x0000005e005e7220 */ /* 0x040fe40000410000 */
[----:B------:R-:W-:Y:S02]  /*12360*/  FMUL.FTZ R95, R0, R95 ;  /* 0x0000005f005f7220 */ /* 0x000fe40000410000 */
[C---:B------:R-:W-:Y:S02]  /*12370*/  FMUL.FTZ R96, R2.reuse, R96 ;  /* 0x0000006002607220 */ /* 0x040fe40000410000 */
[C---:B------:R-:W-:Y:S02]  /*12380*/  FMUL.FTZ R97, R2.reuse, R97 ;  /* 0x0000006102617220 */ /* 0x040fe40000410000 */
[C---:B------:R-:W-:Y:S02]  /*12390*/  FMUL.FTZ R100, R2.reuse, R100 ;  /* 0x0000006402647220 */ /* 0x040fe40000410000 */
[----:B------:R-:W-:Y:S02]  /*123a0*/  FMUL.FTZ R101, R2, R101 ;  /* 0x0000006502657220 */ /* 0x000fe40000410000 */
[C---:B------:R-:W-:Y:S02]  /*123b0*/  FMUL.FTZ R98, R0.reuse, R98 ;  /* 0x0000006200627220 */ /* 0x040fe40000410000 */
[C---:B------:R-:W-:Y:S02]  /*123c0*/  FMUL.FTZ R99, R0.reuse, R99 ;  /* 0x0000006300637220 */ /* 0x040fe40000410000 */
[C---:B------:R-:W-:Y:S01]  /*123d0*/  FMUL.FTZ R102, R0.reuse, R102 ;  /* 0x0000006600667220 */ /* 0x040fe20000410000 */
[C---:B-1----:R-:W-:Y:S05]  /*123e0*/  HMMA.16816.F32.BF16 R4, R128.reuse, R16, R4 ;  /* 0x000000108004723c */ /* 0x042fea0000041804 */
[----:B------:R-:W-:Y:S02]  /*123f0*/  FMUL.FTZ R103, R0, R103 ;  /* 0x0000006700677220 */ /* 0x000fe40000410000 */
[C---:B------:R-:W-:Y:S01]  /*12400*/  FMUL.FTZ R16, R2.reuse, R124 ;  /* 0x0000007c02107220 */ /* 0x040fe20000410000 */
[C---:B------:R-:W-:Y:S04]  /*12410*/  HMMA.16816.F32.BF16 R12, R128.reuse, R18, R12 ;  /* 0x00000012800c723c */ /* 0x040fe8000004180c */
[----:B------:R-:W-:Y:S02]  /*12420*/  FMUL.FTZ R17, R2, R125 ;  /* 0x0000007d02117220 */ /* 0x000fe40000410000 */
[--C-:B------:R-:W-:Y:S02]  /*12430*/  FFMA.FTZ R125, R188, c[0x0][0x2d0], -R140.reuse ;  /* 0x0000b400bc7d7a23 */ /* 0x100fe4000001088c */
[C---:B------:R-:W-:Y:S02]  /*12440*/  FMUL.FTZ R18, R0.reuse, R126 ;  /* 0x0000007e00127220 */ /* 0x040fe40000410000 */
[----:B------:R-:W-:Y:S02]  /*12450*/  MUFU.EX2 R164, R125 ;  /* 0x0000007d00a47308 */ /* 0x000fe40000000800 */
[----:B------:R-:W-:Y:S02]  /*12460*/  FMUL.FTZ R19, R0, R127 ;  /* 0x0000007f00137220 */ /* 0x000fe40000410000 */
[--C-:B------:R-:W-:Y:S02]  /*12470*/  FFMA.FTZ R124, R187, c[0x0][0x2d0], -R140.reuse ;  /* 0x0000b400bb7c7a23 */ /* 0x100fe4000001088c */
[--C-:B------:R-:W-:Y:S03]  /*12480*/  FFMA.FTZ R148, R186, c[0x0][0x2d0], -R141.reuse ;  /* 0x0000b400ba947a23 */ /* 0x100fe6000001088d */
[C---:B--2---:R-:W-:Y:S03]  /*12490*/  HMMA.16816.F32.BF16 R16, R128.reuse, R24, R16 ;  /* 0x000000188010723c */ /* 0x044fe60000041810 */
[----:B------:R-:W-:Y:S04]  /*124a0*/  MUFU.EX2 R148, R148 ;  /* 0x0000009400947308 */ /* 0x000fe80000000800 */
        /* <DEDUP_REMOVED lines=8> */
[--C-:B------:R-:W-:Y:S02]  /*12530*/  FFMA.FTZ R122, R194, c[0x0][0x2d0], -R141.reuse ;  /* 0x0000b400c27a7a23 */ /* 0x100fe4000001088d */
[----:B------:R-:W-:Y:S01]  /*12540*/  FFMA.FTZ R120, R191, c[0x0][0x2d0], -R141 ;  /* 0x0000b400bf787a23 */ /* 0x000fe2000001088d */
[C---:B------:R-:W-:Y:S07]  /*12550*/  HMMA.16816.F32.BF16 R24, R128.reuse, R32, R24 ;  /* 0x000000208018723c */ /* 0x040fee0000041818 */
[C---:B------:R-:W-:Y:S01]  /*12560*/  FMUL.FTZ R32, R2.reuse, R136 ;  /* 0x0000008802207220 */ /* 0x040fe20000410000 */
[C---:B------:R-:W-:Y:S04]  /*12570*/  HMMA.16816.F32.BF16 R28, R128.reuse, R34, R28 ;  /* 0x00000022801c723c */ /* 0x040fe8000004181c */
[----:B------:R-:W-:Y:S02]  /*12580*/  FMUL.FTZ R33, R2, R137 ;  /* 0x0000008902217220 */ /* 0x000fe40000410000 */
[----:B------:R-:W-:Y:S02]  /*12590*/  FFMA.FTZ R2, R168, c[0x0][0x2d0], -R140 ;  /* 0x0000b400a8027a23 */ /* 0x000fe4000001088c */
[C---:B------:R-:W-:Y:S01]  /*125a0*/  FMUL.FTZ R34, R0.reuse, R138 ;  /* 0x0000008a00227220 */ /* 0x040fe20000410000 */
[----:B------:R1:W-:Y:S03]  /*125b0*/  MUFU.EX2 R168, R120 ;  /* 0x0000007800a87308 */ /* 0x0003e60000000800 */
[C---:B------:R-:W-:Y:S02]  /*125c0*/  FMUL.FTZ R35, R0.reuse, R139 ;  /* 0x0000008b00237220 */ /* 0x040fe40000410000 */
[----:B------:R-:W-:Y:S05]  /*125d0*/  FFMA.FTZ R0, R0, R198, R143 ;  /* 0x000000c600007223 */ /* 0x000fea000001008f */
[C---:B------:R-:W-:Y:S01]  /*125e0*/  HMMA.16816.F32.BF16 R32, R128.reuse, R108, R32 ;  /* 0x0000006c8020723c */ /* 0x040fe20000041820 */
[----:B------:R2:W-:Y:S07]  /*125f0*/  MUFU.EX2 R126, R2 ;  /* 0x00000002007e7308 */ /* 0x0005ee0000000800 */
[C---:B------:R-:W-:Y:S01]  /*12600*/  HMMA.16816.F32.BF16 R36, R128.reuse, R110, R36 ;  /* 0x0000006e8024723c */ /* 0x040fe20000041824 */
[----:B------:R-:W3:Y:S03]  /*12610*/  LDSM.16.MT88.4 R108, [R3+0x2000] ;  /* 0x00200000036c783b */ /* 0x000ee60000004200 */
[----:B-1----:R-:W-:Y:S02]  /*12620*/  FADD.FTZ R120, R162, R0 ;  /* 0x00000000a2787221 */ /* 0x002fe40000010000 */
[----:B------:R-:W1:Y:S01]  /*12630*/  MUFU.EX2 R162, R123 ;  /* 0x0000007b00a27308 */ /* 0x000e620000000800 */
[--C-:B--2---:R-:W-:Y:S09]  /*12640*/  FFMA.FTZ R2, R166, c[0x0][0x2d0], -R140.reuse ;  /* 0x0000b400a6027a23 */ /* 0x104ff2000001088c */
[----:B------:R2:W4:Y:S01]  /*12650*/  MUFU.EX2 R132, R2 ;  /* 0x0000000200847308 */ /* 0x0005220000000800 */
[C---:B---3--:R-:W-:Y:S03]  /*12660*/  HMMA.16816.F32.BF16 R40, R128.reuse, R108, R40 ;  /* 0x0000006c8028723c */ /* 0x048fe60000041828 */
[--C-:B--2---:R-:W-:Y:S05]  /*12670*/  FFMA.FTZ R2, R146, c[0x0][0x2d0], -R140.reuse ;  /* 0x0000b40092027a23 */ /* 0x104fea000001088c */
[C---:B------:R-:W-:Y:S01]  /*12680*/  HMMA.16816.F32.BF16 R44, R128.reuse, R110, R44 ;  /* 0x0000006e802c723c */ /* 0x040fe2000004182c */
[----:B------:R-:W2:Y:S01]  /*12690*/  LDSM.16.MT88.4 R108, [R8+0x2000] ;  /* 0x00200000086c783b */ /* 0x000ea20000004200 */
[----:B------:R3:W-:Y:S02]  /*126a0*/  MUFU.EX2 R146, R2 ;  /* 0x0000000200927308 */ /* 0x0007e40000000800 */
[--C-:B---3--:R-:W-:Y:S08]  /*126b0*/  FFMA.FTZ R2, R147, c[0x0][0x2d0], -R140.reuse ;  /* 0x0000b40093027a23 */ /* 0x108ff0000001088c */
[----:B------:R3:W-:Y:S10]  /*126c0*/  MUFU.EX2 R147, R116 ;  /* 0x0000007400937308 */ /* 0x0007f40000000800 */
[----:B------:R5:W-:Y:S01]  /*126d0*/  MUFU.EX2 R179, R2 ;  /* 0x0000000200b37308 */ /* 0x000be20000000800 */
[C---:B--2---:R-:W-:Y:S08]  /*126e0*/  HMMA.16816.F32.BF16 R48, R128.reuse, R108, R48 ;  /* 0x0000006c8030723c */ /* 0x044ff00000041830 */
[C---:B------:R-:W-:Y:S01]  /*126f0*/  HMMA.16816.F32.BF16 R52, R128.reuse, R110, R52 ;  /* 0x0000006e8034723c */ /* 0x040fe20000041834 */
[----:B------:R-:W2:Y:S08]  /*12700*/  LDSM.16.MT88.4 R108, [R145+0x2000] ;  /* 0x00200000916c783b */ /* 0x000eb00000004200 */
[----:B---3--:R-:W-:Y:S03]  /*12710*/  LDSM.16.MT88.4 R116, [R8+0x1000] ;  /* 0x001000000874783b */ /* 0x008fe60000004200 */
[--C-:B-----5:R-:W-:Y:S04]  /*12720*/  FFMA.FTZ R2, R170, c[0x0][0x2d0], -R141.reuse ;  /* 0x0000b400aa027a23 */ /* 0x120fe8000001088d */
[----:B------:R3:W5:Y:S01]  /*12730*/  MUFU.EX2 R127, R2 ;  /* 0x00000002007f7308 */ /* 0x0007620000000800 */
[C---:B--2---:R-:W-:Y:S03]  /*12740*/  HMMA.16816.F32.BF16 R56, R128.reuse, R108, R56 ;  /* 0x0000006c8038723c */ /* 0x044fe60000041838 */
[--C-:B---3--:R-:W-:Y:S06]  /*12750*/  FFMA.FTZ R2, R169, c[0x0][0x2d0], -R141.reuse ;  /* 0x0000b400a9027a23 */ /* 0x108fec000001088d */
[----:B------:R2:W-:Y:S01]  /*12760*/  MUFU.EX2 R177, R2 ;  /* 0x0000000200b17308 */ /* 0x0005e20000000800 */
[C---:B------:R-:W-:Y:S01]  /*12770*/  HMMA.16816.F32.BF16 R60, R128.reuse, R110, R60 ;  /* 0x0000006e803c723c */ /* 0x040fe2000004183c */
[----:B------:R-:W3:Y:S02]  /*12780*/  LDSM.16.MT88.4 R108, [R144+0x2000] ;  /* 0x00200000906c783b */ /* 0x000ee40000004200 */
[--C-:B--2---:R-:W-:Y:S06]  /*12790*/  FFMA.FTZ R2, R172, c[0x0][0x2d0], -R141.reuse ;  /* 0x0000b400ac027a23 */ /* 0x104fec000001088d */
[----:B------:R2:W1:Y:S01]  /*127a0*/  MUFU.EX2 R178, R2 ;  /* 0x0000000200b27308 */ /* 0x0004620000000800 */
[C---:B---3--:R-:W-:Y:S08]  /*127b0*/  HMMA.16816.F32.BF16 R64, R128.reuse, R108, R64 ;  /* 0x0000006c8040723c */ /* 0x048ff00000041840 */
[C---:B------:R-:W-:Y:S01]  /*127c0*/  HMMA.16816.F32.BF16 R68, R128.reuse, R110, R68 ;  /* 0x0000006e8044723c */ /* 0x040fe20000041844 */
[----:B------:R-:W3:Y:S03]  /*127d0*/  LDSM.16.MT88.4 R108, [R3+0x4000] ;  /* 0x00400000036c783b */ /* 0x000ee60000004200 */
[--C-:B--2---:R-:W-:Y:S04]  /*127e0*/  FFMA.FTZ R2, R192, c[0x0][0x2d0], -R140.reuse ;  /* 0x0000b400c0027a23 */ /* 0x104fe8000001088c */
[----:B------:R2:W-:Y:S04]  /*127f0*/  MUFU.EX2 R171, R2 ;  /* 0x0000000200ab7308 */ /* 0x0005e80000000800 */
[--C-:B--2---:R-:W-:Y:S06]  /*12800*/  FFMA.FTZ R2, R174, c[0x0][0x2d0], -R140.reuse ;  /* 0x0000b400ae027a23 */ /* 0x104fec000001088c */
[----:B------:R2:W-:Y:S01]  /*12810*/  MUFU.EX2 R174, R2 ;  /* 0x0000000200ae7308 */ /* 0x0005e20000000800 */
[C---:B---3--:R-:W-:Y:S08]  /*12820*/  HMMA.16816.F32.BF16 R72, R128.reuse, R108, R72 ;  /* 0x0000006c8048723c */ /* 0x048ff00000041848 */
[C---:B------:R-:W-:Y:S01]  /*12830*/  HMMA.16816.F32.BF16 R76, R128.reuse, R110, R76 ;  /* 0x0000006e804c723c */ /* 0x040fe2000004184c */
[----:B------:R-:W3:Y:S03]  /*12840*/  LDSM.16.MT88.4 R108, [R8+0x4000] ;  /* 0x00400000086c783b */ /* 0x000ee60000004200 */
[--C-:B--2---:R-:W-:Y:S04]  /*12850*/  FFMA.FTZ R2, R175, c[0x0][0x2d0], -R140.reuse ;  /* 0x0000b400af027a23 */ /* 0x104fe8000001088c */
[----:B------:R2:W-:Y:S04]  /*12860*/  MUFU.EX2 R175, R2 ;  /* 0x0000000200af7308 */ /* 0x0005e80000000800 */
[--C-:B--2---:R-:W-:Y:S01]  /*12870*/  FFMA.FTZ R2, R176, c[0x0][0x2d0], -R140.reuse ;  /* 0x0000b400b0027a23 */ /* 0x104fe2000001088c */
[C---:B---3--:R-:W-:Y:S05]  /*12880*/  HMMA.16816.F32.BF16 R80, R128.reuse, R108, R80 ;  /* 0x0000006c8050723c */ /* 0x048fea0000041850 */
[----:B------:R2:W-:Y:S01]  /*12890*/  MUFU.EX2 R176, R2 ;  /* 0x0000000200b07308 */ /* 0x0005e20000000800 */
[----:B------:R-:W-:Y:S02]  /*128a0*/  FFMA.FTZ R140, R185, c[0x0][0x2d0], -R140 ;  /* 0x0000b400b98c7a23 */ /* 0x000fe4000001088c */
[C---:B------:R-:W-:Y:S01]  /*128b0*/  HMMA.16816.F32.BF16 R84, R128.reuse, R110, R84 ;  /* 0x0000006e8054723c */ /* 0x040fe20000041854 */
[----:B------:R-:W3:Y:S06]  /*128c0*/  LDSM.16.MT88.4 R108, [R145+0x4000] ;  /* 0x00400000916c783b */ /* 0x000eec0000004200 */
[----:B------:R1:W-:Y:S01]  /*128d0*/  MUFU.EX2 R166, R140 ;  /* 0x0000008c00a67308 */ /* 0x0003e20000000800 */
[--C-:B--2---:R-:W-:Y:S09]  /*128e0*/  FFMA.FTZ R2, R196, c[0x0][0x2d0], -R141.reuse ;  /* 0x0000b400c4027a23 */ /* 0x104ff2000001088d */
[----:B------:R2:W-:Y:S01]  /*128f0*/  MUFU.EX2 R170, R2 ;  /* 0x0000000200aa7308 */ /* 0x0005e20000000800 */
[----:B-1----:R-:W-:Y:S01]  /*12900*/  F2FP.BF16.PACK_AB R140, R164, R162 ;  /* 0x000000a2a48c723e */ /* 0x002fe200000010ff */
[C---:B---3--:R-:W-:Y:S03]  /*12910*/  HMMA.16816.F32.BF16 R88, R128.reuse, R108, R88 ;  /* 0x0000006c8058723c */ /* 0x048fe60000041858 */
[--C-:B--2---:R-:W-:Y:S05]  /*12920*/  FFMA.FTZ R2, R195, c[0x0][0x2d0], -R141.reuse ;  /* 0x0000b400c3027a23 */ /* 0x104fea000001088d */
[C---:B------:R-:W-:Y:S01]  /*12930*/  HMMA.16816.F32.BF16 R92, R128.reuse, R110, R92 ;  /* 0x0000006e805c723c */ /* 0x040fe2000004185c */
[----:B------:R-:W1:Y:S01]  /*12940*/  LDSM.16.MT88.4 R108, [R144+0x4000] ;  /* 0x00400000906c783b */ /* 0x000e620000004200 */
[----:B------:R2:W-:Y:S02]  /*12950*/  MUFU.EX2 R172, R2 ;  /* 0x0000000200ac7308 */ /* 0x0005e40000000800 */
[--C-:B--2---:R-:W-:Y:S02]  /*12960*/  FFMA.FTZ R2, R197, c[0x0][0x2d0], -R141.reuse ;  /* 0x0000b400c5027a23 */ /* 0x104fe4000001088d */
[----:B------:R-:W-:Y:S06]  /*12970*/  FFMA.FTZ R141, R184, c[0x0][0x2d0], -R141 ;  /* 0x0000b400b88d7a23 */ /* 0x000fec000001088d */
[----:B------:R2:W-:Y:S10]  /*12980*/  MUFU.EX2 R169, R2 ;  /* 0x0000000200a97308 */ /* 0x0005f40000000800 */
[----:B------:R-:W3:Y:S01]  /*12990*/  MUFU.EX2 R149, R141 ;  /* 0x0000008d00957308 */ /* 0x000ee20000000800 */
[C---:B-1----:R-:W-:Y:S07]  /*129a0*/  HMMA.16816.F32.BF16 R96, R128.reuse, R108, R96 ;  /* 0x0000006c8060723c */ /* 0x042fee0000041860 */
[----:B----4-:R-:W-:Y:S01]  /*129b0*/  F2FP.BF16.PACK_AB R108, R132, R126 ;  /* 0x0000007e846c723e */ /* 0x010fe200000010ff */
[----:B------:R-:W-:Y:S04]  /*129c0*/  HMMA.16816.F32.BF16 R100, R128, R110, R100 ;  /* 0x0000006e8064723c */ /* 0x000fe80000041864 */
[----:B-----5:R-:W-:Y:S01]  /*129d0*/  F2FP.BF16.PACK_AB R109, R147, R127 ;  /* 0x0000007f936d723e */ /* 0x020fe200000010ff */
[----:B--2---:R-:W-:Y:S02]  /*129e0*/  FADD.FTZ R2, R161, R142 ;  /* 0x0000008ea1027221 */ /* 0x004fe40000010000 */
[----:B------:R-:W-:Y:S01]  /*129f0*/  F2FP.BF16.PACK_AB R110, R179, R146 ;  /* 0x00000092b36e723e */ /* 0x000fe200000010ff */
[----:B------:R1:W2:Y:S01]  /*12a00*/  MUFU.EX2 R161, R122 ;  /* 0x0000007a00a17308 */ /* 0x0002a20000000800 */
[----:B------:R-:W-:Y:S03]  /*12a10*/  F2FP.BF16.PACK_AB R111, R178, R177 ;  /* 0x000000b1b26f723e */ /* 0x000fe600000010ff */
[----:B------:R-:W-:Y:S02]  /*12a20*/  FADD.FTZ R0, R165, R2 ;  /* 0x00000002a5007221 */ /* 0x000fe40000010000 */
[----:B------:R-:W-:Y:S01]  /*12a30*/  FADD.FTZ R2, R182, R120 ;  /* 0x00000078b6027221 */ /* 0x000fe20000010000 */
[----:B---3--:R-:W-:Y:S01]  /*12a40*/  F2FP.BF16.PACK_AB R143, R149, R148 ;  /* 0x00000094958f723e */ /* 0x008fe200000010ff */
[C---:B------:R-:W-:Y:S02]  /*12a50*/  HMMA.16816.F32.BF16 R4, R108.reuse, R112, R4 ;  /* 0x000000706c04723c */ /* 0x040fe40000041804 */
[----:B------:R-:W3:Y:S03]  /*12a60*/  MUFU.EX2 R165, R124 ;  /* 0x0000007c00a57308 */ /* 0x000ee60000000800 */
[----:B------:R-:W-:Y:S02]  /*12a70*/  FADD.FTZ R120, R181, R2 ;  /* 0x00000002b5787221 */ /* 0x000fe40000010000 */
[----:B------:R-:W-:Y:S01]  /*12a80*/  FADD.FTZ R0, R183, R0 ;  /* 0x00000000b7007221 */ /* 0x000fe20000010000 */
[C---:B------:R-:W-:Y:S01]  /*12a90*/  HMMA.16816.F32.BF16 R12, R108.reuse, R114, R12 ;  /* 0x000000726c0c723c */ /* 0x040fe2000004180c */
[----:B------:R-:W4:Y:S03]  /*12aa0*/  LDSM.16.MT88.4 R112, [R8+0x800] ;  /* 0x000800000870783b */ /* 0x000f260000004200 */
[----:B------:R-:W-:Y:S02]  /*12ab0*/  FADD.FTZ R2, R126, R0 ;  /* 0x000000007e027221 */ /* 0x000fe40000010000 */
[----:B------:R-:W-:Y:S02]  /*12ac0*/  FADD.FTZ R0, R127, R120 ;  /* 0x000000787f007221 */ /* 0x000fe40000010000 */
[----:B------:R-:W-:Y:S01]  /*12ad0*/  FADD.FTZ R2, R132, R2 ;  /* 0x0000000284027221 */ /* 0x000fe20000010000 */
[----:B-1----:R-:W-:Y:S03]  /*12ae0*/  LDSM.16.MT88.4 R120, [R8+0x1800] ;  /* 0x001800000878783b */ /* 0x002fe60000004200 */
[----:B--2---:R-:W-:Y:S01]  /*12af0*/  F2FP.BF16.PACK_AB R141, R163, R161 ;  /* 0x000000a1a38d723e */ /* 0x004fe200000010ff */
[----:B------:R-:W-:Y:S01]  /*12b00*/  FADD.FTZ R147, R147, R0 ;  /* 0x0000000093937221 */ /* 0x000fe20000010000 */
[----:B------:R-:W-:Y:S01]  /*12b10*/  IADD3 R0, R167, -0x2, RZ ;  /* 0xfffffffea7007810 */ /* 0x000fe20007ffe0ff */
[----:B------:R-:W-:Y:S02]  /*12b20*/  FADD.FTZ R146, R146, R2 ;  /* 0x0000000292927221 */ /* 0x000fe40000010000 */
[----:B------:R-:W-:Y:S01]  /*12b30*/  LDSM.16.MT88.4 R132, [R144+0x1800] ;  /* 0x001800009084783b */ /* 0x000fe20000004200 */
[----:B------:R-:W-:Y:S02]  /*12b40*/  ISETP.GE.AND P0, PT, R0, R199, PT ;  /* 0x000000c70000720c */ /* 0x000fe40003f06270 */
[----:B---3--:R-:W-:Y:S11]  /*12b50*/  F2FP.BF16.PACK_AB R142, R166, R165 ;  /* 0x000000a5a68e723e */ /* 0x008ff600000010ff */
[----:B------:R-:W-:Y:S02]  /*12b60*/  @P0 ISETP.GE.AND P5, PT, R208, c[0x0][0x1d4], PT ;  /* 0x00007500d0000a0c */ /* 0x000fe40003fa6270 */
[----:B------:R-:W-:Y:S05]  /*12b70*/  @P0 SHF.R.S32.HI R2, RZ, 0x1f, R0 ;  /* 0x0000001fff020819 */ /* 0x000fea0000011400 */
[----:B------:R-:W-:Y:S01]  /*12b80*/  @P0 IMAD R2, R2, c[0x0][0x1e0], RZ ;  /* 0x0000780002020a24 */ /* 0x000fe200078e02ff */
[C---:B----4-:R-:W-:Y:S03]  /*12b90*/  HMMA.16816.F32.BF16 R16, R108.reuse, R112, R16 ;  /* 0x000000706c10723c */ /* 0x050fe60000041810 */
[----:B------:R-:W-:Y:S05]  /*12ba0*/  @P0 IMAD R2, R0, c[0x0][0x1e4], R2 ;  /* 0x0000790000020a24 */ /* 0x000fea00078e0202 */
        /* <DEDUP_REMOVED lines=78> */
[----:B------:R-:W-:Y:S07]  /*13090*/  LDSM.16.MT88.4 R20, [R144+0x3800] ;  /* 0x003800009014783b */ /* 0x000fee0000004200 */
[C---:B-1----:R-:W-:Y:S01]  /*130a0*/  HMMA.16816.F32.BF16 R120, R140.reuse, R4, R24 ;  /* 0x000000048c78723c */ /* 0x042fe20000041818 */
[----:B------:R-:W-:Y:S07]  /*130b0*/  LDSM.16.MT88.4 R24, [R8+0x5800] ;  /* 0x005800000818783b */ /* 0x000fee0000004200 */
[C---:B------:R-:W-:Y:S01]  /*130c0*/  HMMA.16816.F32.BF16 R112, R140.reuse, R6, R28 ;  /* 0x000000068c70723c */ /* 0x040fe2000004181c */
[----:B------:R-:W1:Y:S07]  /*130d0*/  LDSM.16.MT88.4 R4, [R145+0x3800] ;  /* 0x003800009104783b */ /* 0x000e6e0000004200 */
[C---:B------:R-:W-:Y:S08]  /*130e0*/  HMMA.16816.F32.BF16 R136, R140.reuse, R132, R32 ;  /* 0x000000848c88723c */ /* 0x040ff00000041820 */
[C---:B------:R-:W-:Y:S08]  /*130f0*/  HMMA.16816.F32.BF16 R132, R140.reuse, R134, R36 ;  /* 0x000000868c84723c */ /* 0x040ff00000041824 */
[C---:B--2---:R-:W-:Y:S08]  /*13100*/  HMMA.16816.F32.BF16 R40, R140.reuse, R12, R40 ;  /* 0x0000000c8c28723c */ /* 0x044ff00000041828 */
[C---:B------:R-:W-:Y:S01]  /*13110*/  HMMA.16816.F32.BF16 R44, R140.reuse, R14, R44 ;  /* 0x0000000e8c2c723c */ /* 0x040fe2000004182c */
[----:B------:R-:W2:Y:S07]  /*13120*/  LDSM.16.MT88.4 R12, [R3+0x5800] ;  /* 0x00580000030c783b */ /* 0x000eae0000004200 */
[C---:B---3--:R-:W-:Y:S08]  /*13130*/  HMMA.16816.F32.BF16 R48, R140.reuse, R16, R48 ;  /* 0x000000108c30723c */ /* 0x048ff00000041830 */
[C---:B------:R-:W-:Y:S07]  /*13140*/  HMMA.16816.F32.BF16 R52, R140.reuse, R18, R52 ;  /* 0x000000128c34723c */ /* 0x040fee0000041834 */
[----:B------:R-:W-:Y:S01]  /*13150*/  @P0 IADD3 R19, P1, R202, 0x40, RZ ;  /* 0x00000040ca130810 */ /* 0x000fe20007f3e0ff */
[C---:B-1----:R-:W-:Y:S08]  /*13160*/  HMMA.16816.F32.BF16 R56, R140.reuse, R4, R56 ;  /* 0x000000048c38723c */ /* 0x042ff00000041838 */
[C---:B------:R-:W-:Y:S01]  /*13170*/  HMMA.16816.F32.BF16 R60, R140.reuse, R6, R60 ;  /* 0x000000068c3c723c */ /* 0x040fe2000004183c */
[----:B------:R-:W1:Y:S07]  /*13180*/  LDSM.16.MT88.4 R4, [R145+0x5800] ;  /* 0x005800009104783b */ /* 0x000e6e0000004200 */
[C---:B------:R-:W-:Y:S08]  /*13190*/  HMMA.16816.F32.BF16 R64, R140.reuse, R20, R64 ;  /* 0x000000148c40723c */ /* 0x040ff00000041840 */
[C---:B------:R-:W-:Y:S08]  /*131a0*/  HMMA.16816.F32.BF16 R68, R140.reuse, R22, R68 ;  /* 0x000000168c44723c */ /* 0x040ff00000041844 */
[C---:B--2---:R-:W-:Y:S07]  /*131b0*/  HMMA.16816.F32.BF16 R72, R140.reuse, R12, R72 ;  /* 0x0000000c8c48723c */ /* 0x044fee0000041848 */
[----:B------:R-:W-:Y:S01]  /*131c0*/  @P0 IMAD.WIDE.U32 R12, R0, c[0x0][0x1e0], RZ ;  /* 0x00007800000c0a25 */ /* 0x000fe200078e00ff */
[----:B------:R-:W-:Y:S01]  /*131d0*/  IADD3 R0, R180, 0x1, RZ ;  /* 0x00000001b4007810 */ /* 0x000fe20007ffe0ff */
[C---:B------:R-:W-:Y:S03]  /*131e0*/  HMMA.16816.F32.BF16 R76, R140.reuse, R14, R76 ;  /* 0x0000000e8c4c723c */ /* 0x040fe6000004184c */
[----:B------:R-:W-:Y:S02]  /*131f0*/  @P0 IADD3 R3, R13, R2, RZ ;  /* 0x000000020d030210 */ /* 0x000fe40007ffe0ff */
[----:B------:R-:W-:Y:S02]  /*13200*/  SEL R180, R0, RZ, !P2 ;  /* 0x000000ff00b47207 */ /* 0x000fe40005000000 */
[----:B------:R-:W-:Y:S01]  /*13210*/  @P0 SHF.L.U32 R2, R12, 0x6, RZ ;  /* 0x000000060c020819 */ /* 0x000fe200000006ff */
[C---:B------:R-:W-:Y:S04]  /*13220*/  HMMA.16816.F32.BF16 R80, R140.reuse, R24, R80 ;  /* 0x000000188c50723c */ /* 0x040fe80000041850 */
[----:B------:R-:W-:Y:S02]  /*13230*/  @P0 IADD3 R0, P3, R2, R202, RZ ;  /* 0x000000ca02000210 */ /* 0x000fe40007f7e0ff */
[----:B------:R-:W-:Y:S02]  /*13240*/  @P0 SHF.L.U64.HI R3, R12, 0x6, R3 ;  /* 0x000000060c030819 */ /* 0x000fe40000010203 */
[----:B------:R-:W-:Y:S01]  /*13250*/  @P0 IADD3 R8, P4, R2, R19, RZ ;  /* 0x0000001302080210 */ /* 0x000fe20007f9e0ff */
[C---:B------:R-:W-:Y:S03]  /*13260*/  HMMA.16816.F32.BF16 R84, R140.reuse, R26, R84 ;  /* 0x0000001a8c54723c */ /* 0x040fe60000041854 */
[CC--:B------:R-:W-:Y:S02]  /*13270*/  @P0 IADD3.X R12, R3.reuse, R201.reuse, RZ, P3, !PT ;  /* 0x000000c9030c0210 */ /* 0x0c0fe40001ffe4ff */
[-C--:B------:R-:W-:Y:S02]  /*13280*/  @P0 IADD3.X R24, RZ, R201.reuse, RZ, P1, !PT ;  /* 0x000000c9ff180210 */ /* 0x080fe40000ffe4ff */
[----:B------:R-:W-:Y:S01]  /*13290*/  @P0 LEA R16, P2, R0, c[0x0][0x1c8], 0x1 ;  /* 0x0000720000100a11 */ /* 0x000fe200078408ff */
[C---:B-1----:R-:W-:Y:S01]  /*132a0*/  HMMA.16816.F32.BF16 R88, R140.reuse, R4, R88 ;  /* 0x000000048c58723c */ /* 0x042fe20000041858 */
[----:B------:R-:W-:Y:S03]  /*132b0*/  @P0 MOV R25, c[0x0][0x1e4] ;  /* 0x0000790000190a02 */ /* 0x000fe60000000f00 */
[C---:B------:R-:W-:Y:S02]  /*132c0*/  @P0 IADD3.X R13, R3.reuse, R24, RZ, P4, !PT ;  /* 0x00000018030d0210 */ /* 0x040fe400027fe4ff */
[----:B------:R-:W-:Y:S02]  /*132d0*/  @P0 LEA R22, P1, R8, c[0x0][0x1c8], 0x1 ;  /* 0x0000720008160a11 */ /* 0x000fe400078208ff */
[----:B------:R-:W-:Y:S01]  /*132e0*/  @P0 LEA.HI.X R17, R0, c[0x0][0x1cc], R12, 0x1, P2 ;  /* 0x0000730000110a11 */ /* 0x000fe200010f0c0c */
[----:B------:R-:W-:Y:S01]  /*132f0*/  @P0 IMAD R0, R180, 0x6000, R11 ;  /* 0x00006000b4000824 */ /* 0x000fe200078e020b */
[C---:B------:R-:W-:Y:S03]  /*13300*/  HMMA.16816.F32.BF16 R92, R140.reuse, R6, R92 ;  /* 0x000000068c5c723c */ /* 0x040fe6000004185c */
[----:B------:R-:W-:Y:S02]  /*13310*/  @P0 LEA.HI.X R23, R8, c[0x0][0x1cc], R13, 0x1, P1 ;  /* 0x0000730008170a11 */ /* 0x000fe400008f0c0d */
[----:B------:R-:W1:Y:S01]  /*13320*/  LDSM.16.MT88.4 R12, [R144+0x5800] ;  /* 0x00580000900c783b */ /* 0x000e620000004200 */
[----:B------:R-:W-:Y:S06]  /*13330*/  @P0 IADD3 R18, P1, R202, 0x80, RZ ;  /* 0x00000080ca120810 */ /* 0x000fec0007f3e0ff */
[----:B------:R-:W-:Y:S01]  /*13340*/  @P0 IADD3 R8, P2, R2, R18, RZ ;  /* 0x0000001202080210 */ /* 0x000fe20007f5e0ff */
[----:B------:R-:W-:Y:S01]  /*13350*/  @!PT LDS RZ, [RZ] ;  /* 0x00000000fffff984 */ /* 0x000fe20000000800 */
[----:B------:R-:W-:Y:S01]  /*13360*/  @!PT LDS RZ, [RZ] ;  /* 0x00000000fffff984 */ /* 0x000fe20000000800 */
[----:B------:R-:W-:Y:S01]  /*13370*/  @!PT LDS RZ, [RZ] ;  /* 0x00000000fffff984 */ /* 0x000fe20000000800 */
[----:B------:R2:W-:Y:S03]  /*13380*/  @P0 LDGSTS.E.BYPASS.LTC128B.128 [R0], [R16.64], !P5 ;  /* 0x0000000010000fae */ /* 0x0005e6000e901d4e */
[----:B------:R-:W-:Y:S02]  /*13390*/  @P0 LEA R20, P4, R8, c[0x0][0x1c8], 0x1 ;  /* 0x0000720008140a11 */ /* 0x000fe400078808ff */
[----:B--2---:R-:W-:Y:S02]  /*133a0*/  @P0 MOV R16, c[0x0][0x1e0] ;  /* 0x0000780000100a02 */ /* 0x004fe40000000f00 */
[----:B------:R-:W-:Y:S02]  /*133b0*/  @P0 IADD3.X R17, RZ, R201, RZ, P1, !PT ;  /* 0x000000c9ff110210 */ /* 0x000fe40000ffe4ff */
[C---:B------:R-:W-:Y:S01]  /*133c0*/  @P0 LEA R2, P1, R16.reuse, R2, 0x5 ;  /* 0x0000000210020211 */ /* 0x040fe200078228ff */
[C---:B-1----:R-:W-:Y:S03]  /*133d0*/  HMMA.16816.F32.BF16 R96, R140.reuse, R12, R96 ;  /* 0x0000000c8c60723c */ /* 0x042fe60000041860 */
[----:B------:R-:W-:Y:S02]  /*133e0*/  @P0 IADD3.X R21, R3, R17, RZ, P2, !PT ;  /* 0x0000001103150210 */ /* 0x000fe400017fe4ff */
[----:B------:R-:W-:Y:S02]  /*133f0*/  @P0 LEA.HI.X R3, R16, R3, R25, 0x5, P1 ;  /* 0x0000000310030211 */ /* 0x000fe400008f2c19 */
[----:B------:R-:W-:Y:S01]  /*13400*/  @P0 IADD3 R5, P1, R2, R19, RZ ;  /* 0x0000001302050210 */ /* 0x000fe20007f3e0ff */
[----:B------:R-:W-:Y:S04]  /*13410*/  HMMA.16816.F32.BF16 R100, R140, R14, R100 ;  /* 0x0000000e8c64723c */ /* 0x000fe80000041864 */
[C---:B------:R-:W-:Y:S02]  /*13420*/  @P0 IADD3.X R24, R3.reuse, R24, RZ, P1, !PT ;  /* 0x0000001803180210 */ /* 0x040fe40000ffe4ff */
[----:B------:R-:W-:Y:S02]  /*13430*/  @P0 ISETP.GE.AND P1, PT, R212, c[0x0][0x1d4], PT ;  /* 0x00007500d4000a0c */ /* 0x000fe40003f26270 */
[----:B------:R-:W-:Y:S04]  /*13440*/  @P0 LEA.HI.X R21, R8, c[0x0][0x1cc], R21, 0x1, P4 ;  /* 0x0000730008150a11 */ /* 0x000fe800020f0c15 */
[C---:B------:R-:W-:Y:S02]  /*13450*/  @P0 IADD3 R4, P3, R2.reuse, R202, RZ ;  /* 0x000000ca02040210 */ /* 0x040fe40007f7e0ff */
[----:B------:R-:W-:Y:S02]  /*13460*/  @P0 IADD3 R2, P4, R2, R18, RZ ;  /* 0x0000001202020210 */ /* 0x000fe40007f9e0ff */
[C---:B------:R-:W-:Y:S02]  /*13470*/  @P0 LEA R16, P2, R4.reuse, c[0x0][0x1c8], 0x1 ;  /* 0x0000720004100a11 */ /* 0x040fe400078408ff */
[----:B------:R-:W-:Y:S01]  /*13480*/  @P0 IADD3.X R8, R3, R201, RZ, P3, !PT ;  /* 0x000000c903080210 */ /* 0x000fe20001ffe4ff */
[----:B------:R1:W-:Y:S01]  /*13490*/  @P0 LDGSTS.E.BYPASS.LTC128B.128 [R0+0x2000], [R22.64], !P1 ;  /* 0x0200000016000fae */ /* 0x0003e2000c901d4e */
[----:B------:R-:W-:Y:S02]  /*134a0*/  @P0 LEA R18, P3, R5, c[0x0][0x1c8], 0x1 ;  /* 0x0000720005120a11 */ /* 0x000fe400078608ff */
[----:B------:R-:W-:Y:S02]  /*134b0*/  @P0 IADD3.X R3, R3, R17, RZ, P4, !PT ;  /* 0x0000001103030210 */ /* 0x000fe400027fe4ff */
[----:B------:R-:W-:Y:S01]  /*134c0*/  @P0 LEA.HI.X R17, R4, c[0x0][0x1cc], R8, 0x1, P2 ;  /* 0x0000730004110a11 */ /* 0x000fe200010f0c08 */
[----:B------:R-:W-:Y:S01]  /*134d0*/  FADD.FTZ R8, R177, R147 ;  /* 0x00000093b1087221 */ /* 0x000fe20000010000 */
[----:B------:R-:W-:Y:S01]  /*134e0*/  @P0 LEA.HI.X R19, R5, c[0x0][0x1cc], R24, 0x1, P3 ;  /* 0x0000730005130a11 */ /* 0x000fe200018f0c18 */
[----:B------:R1:W-:Y:S01]  /*134f0*/  @P0 LDGSTS.E.BYPASS.LTC128B.128 [R0+0x4000], [R20.64], !P6 ;  /* 0x0400000014000fae */ /* 0x0003e2000f101d4e */
[C---:B------:R-:W-:Y:S04]  /*13500*/  @P0 LEA R4, P2, R2.reuse, c[0x0][0x1c8], 0x1 ;  /* 0x0000720002040a11 */ /* 0x040fe800078408ff */
[----:B------:R-:W-:Y:S01]  /*13510*/  @P0 LEA.HI.X R5, R2, c[0x0][0x1cc], R3, 0x1, P2 ;  /* 0x0000730002050a11 */ /* 0x000fe200010f0c03 */
[----:B------:R-:W-:Y:S02]  /*13520*/  FADD.FTZ R3, R179, R146 ;  /* 0x00000092b3037221 */ /* 0x000fe40000010000 */
[----:B------:R-:W-:Y:S01]  /*13530*/  FADD.FTZ R2, R178, R8 ;  /* 0x00000008b2027221 */ /* 0x000fe20000010000 */
[----:B------:R1:W-:Y:S01]  /*13540*/  @P0 LDGSTS.E.BYPASS.LTC128B.128 [R0+0x1000], [R16.64], !P5 ;  /* 0x0100000010000fae */ /* 0x0003e2000e901d4e */
[----:B------:R-:W-:Y:S02]  /*13550*/  FADD.FTZ R3, R171, R3 ;  /* 0x00000003ab037221 */ /* 0x000fe40000010000 */
[----:B------:R-:W-:Y:S02]  /*13560*/  FADD.FTZ R2, R170, R2 ;  /* 0x00000002aa027221 */ /* 0x000fe40000010000 */
[----:B------:R-:W-:Y:S02]  /*13570*/  FADD.FTZ R3, R174, R3 ;  /* 0x00000003ae037221 */ /* 0x000fe40000010000 */
[----:B------:R-:W-:Y:S01]  /*13580*/  FADD.FTZ R2, R172, R2 ;  /* 0x00000002ac027221 */ /* 0x000fe20000010000 */
[----:B------:R1:W-:Y:S01]  /*13590*/  @P0 LDGSTS.E.BYPASS.LTC128B.128 [R0+0x3000], [R18.64], !P1 ;  /* 0x0300000012000fae */ /* 0x0003e2000c901d4e */
[----:B------:R-:W-:Y:S01]  /*135a0*/  FADD.FTZ R3, R175, R3 ;  /* 0x00000003af037221 */ /* 0x000fe20000010000 */
[----:B------:R-:W-:Y:S01]  /*135b0*/  ISETP.GE.AND P1, PT, R150, 0x1, PT ;  /* 0x000000019600780c */ /* 0x000fe20003f26270 */
[----:B------:R-:W-:Y:S01]  /*135c0*/  FADD.FTZ R2, R168, R2 ;  /* 0x00000002a8027221 */ /* 0x000fe20000010000 */
[----:B------:R-:W-:Y:S01]  /*135d0*/  IADD3 R150, R150, 0x1, RZ ;  /* 0x0000000196967810 */ /* 0x000fe20007ffe0ff */
[----:B------:R-:W-:Y:S02]  /*135e0*/  FADD.FTZ R3, R176, R3 ;  /* 0x00000003b0037221 */ /* 0x000fe40000010000 */
[----:B------:R-:W-:Y:S01]  /*135f0*/  FADD.FTZ R2, R169, R2 ;  /* 0x00000002a9027221 */ /* 0x000fe20000010000 */
[----:B------:R1:W-:Y:S01]  /*13600*/  @P0 LDGSTS.E.BYPASS.LTC128B.128 [R0+0x5000], [R4.64], !P6 ;  /* 0x0500000004000fae */ /* 0x0003e2000f101d4e */
[----:B------:R-:W-:Y:S01]  /*13610*/  FADD.FTZ R3, R162, R3 ;  /* 0x00000003a2037221 */ /* 0x000fe20000010000 */
[----:B------:R-:W-:Y:S02]  /*13620*/  ISETP.GT.AND P0, PT, R167, R210, PT ;  /* 0x000000d2a700720c */ /* 0x000fe40003f04270 */
[----:B------:R-:W-:Y:S02]  /*13630*/  SEL R150, R150, RZ, !P1 ;  /* 0x000000ff96967207 */ /* 0x000fe40004800000 */
[----:B------:R-:W-:Y:S02]  /*13640*/  MOV R167, R173 ;  /* 0x000000ad00a77202 */ /* 0x000fe40000000f00 */
[----:B------:R-:W0:Y:S01]  /*13650*/  LDGDEPBAR ;  /* 0x00000000000079af */ /* 0x000e220000000000 */
[----:B-1----:R-:W-:Y:S02]  /*13660*/  FADD.FTZ R0, R161, R2 ;  /* 0x00000002a1007221 */ /* 0x002fe40000010000 */
[----:B------:R-:W-:Y:S01]  /*13670*/  FADD.FTZ R2, R164, R3 ;  /* 0x00000003a4027221 */ /* 0x000fe20000010000 */
[----:B------:R-:W-:Y:S01]  /*13680*/  MOV R3, R104 ;  /* 0x0000006800037202 */ /* 0x000fe20000000f00 */
[----:B------:R-:W-:Y:S02]  /*13690*/  FADD.FTZ R0, R163, R0 ;  /* 0x00000000a3007221 */ /* 0x000fe40000010000 */
[----:B------:R-:W-:Y:S02]  /*136a0*/  FADD.FTZ R2, R165, R2 ;  /* 0x00000002a5027221 */ /* 0x000fe40000010000 */
[----:B------:R-:W-:Y:S02]  /*136b0*/  FADD.FTZ R0, R148, R0 ;  /* 0x0000000094007221 */ /* 0x000fe40000010000 */
[----:B------:R-:W-:Y:S02]  /*136c0*/  FADD.FTZ R189, R166, R2 ;  /* 0x00000002a6bd7221 */ /* 0x000fe40000010000 */
[----:B------:R-:W-:Y:S01]  /*136d0*/  FADD.FTZ R198, R149, R0 ;  /* 0x0000000095c67221 */ /* 0x000fe20000010000 */
[----:B------:R-:W-:Y:S01]  /*136e0*/  MOV R0, R9 ;  /* 0x0000000900007202 */ /* 0x000fe20000000f00 */
[----:B------:R-:W-:-:S05]  /*136f0*/  @P0 BRA `(.L_x_1909) ;  /* 0xffffd0c000000947 */ /* 0x000fca000383ffff */
.L_x_1908:
[----:B------:R-:W-:-:S13]  /*13700*/  ISETP.GE.AND P0, PT, R173, R199, PT ;  /* 0x000000c7ad00720c */ /* 0x000fda0003f06270 */
        /* <DEDUP_REMOVED lines=9> */
[----:B------:R-:W-:Y:S02]  /*137a0*/  IADD3.X R193, RZ, R206, RZ, P2, !PT ;  /* 0x000000ceffc17210 */ /* 0x000fe400017fe4ff */
[----:B------:R-:W-:-:S02]  /*137b0*/  IADD3.X R188, RZ, R201, RZ, P0, !PT ;  /* 0x000000c9ffbc7210 */ /* 0x000fc400007fe4ff */
.L_x_1919:
        /* <DEDUP_REMOVED lines=243> */
[----:B------:R-:W-:Y:S01]  /*146f0*/  MOV R4, c[0x0][0x2c4] ;  /* 0x0000b10000047a02 */ /* 0x000fe20000000f00 */
[C---:B------:R-:W-:Y:S03]  /*14700*/  HMMA.16816.F32.BF16 R28, R140.reuse, R6, R28 ;  /* 0x000000068c1c723c */ /* 0x040fe6000004181c */
[----:B------:R-:W-:Y:S02]  /*14710*/  ISETP.NE.AND P0, PT, R4, 0x1, PT ;  /* 0x000000010400780c */ /* 0x000fe40003f05270 */
[----:B------:R-:W-:Y:S03]  /*14720*/  IADD3 R4, R180, 0x1, RZ ;  /* 0x00000001b4047810 */ /* 0x000fe60007ffe0ff */
[----:B------:R2:W2:Y:S01]  /*14730*/  MUFU.TANH R168, R19 ;  /* 0x0000001300a87308 */ /* 0x0004a20000002400 */
[----:B---3--:R-:W-:Y:S03]  /*14740*/  IMAD R6, R0, 0x80, R217 ;  /* 0x0000008000067824 */ /* 0x008fe600078e02d9 */
[----:B------:R-:W-:Y:S02]  /*14750*/  SHF.L.U32 R7, R173, 0x6, RZ ;  /* 0x00000006ad077819 */ /* 0x000fe400000006ff */
[----:B------:R-:W-:Y:S01]  /*14760*/  IADD3 R6, R215, R6, R216 ;  /* 0x00000006d7067210 */ /* 0x000fe20007ffe0d8 */
[----:B------:R-:W-:Y:S03]  /*14770*/  FMUL.FTZ R27, R27, c[0x0][0x320] ;  /* 0x0000c8001b1b7a20 */ /* 0x000fe60000410000 */
[----:B------:R3:W3:Y:S01]  /*14780*/  MUFU.TANH R144, R20 ;  /* 0x0000001400907308 */ /* 0x0006e20000002400 */
[----:B------:R-:W-:Y:S04]  /*14790*/  @P0 IMAD.HI.U32 R0, R6, c[0x0][0x2c8], RZ ;  /* 0x0000b20006000a27 */ /* 0x000fe800078e00ff */
[----:B-1----:R-:W-:Y:S01]  /*147a0*/  FMUL.FTZ R18, R25, c[0x0][0x320] ;  /* 0x0000c80019127a20 */ /* 0x002fe20000410000 */
[----:B------:R-:W-:Y:S01]  /*147b0*/  @P0 SHF.R.U32.HI R6, RZ, c[0x0][0x2cc], R0 ;  /* 0x0000b300ff060a19 */ /* 0x000fe20000011600 */
[----:B------:R-:W-:Y:S01]  /*147c0*/  FMUL.FTZ R30, R30, c[0x0][0x320] ;  /* 0x0000c8001e1e7a20 */ /* 0x000fe20000410000 */
[----:B------:R-:W-:Y:S01]  /*147d0*/  IADD3 R0, -R200, 0x1, -R7 ;  /* 0x00000001c8007810 */ /* 0x000fe20007ffe907 */
[----:B------:R-:W-:Y:S01]  /*147e0*/  FMUL.FTZ R31, R31, c[0x0][0x320] ;  /* 0x0000c8001f1f7a20 */ /* 0x000fe20000410000 */
[----:B------:R1:W1:Y:S01]  /*147f0*/  MUFU.TANH R164, R27 ;  /* 0x0000001b00a47308 */ /* 0x0002620000002400 */
[----:B------:R-:W1:Y:S01]  /*14800*/  SHFL.IDX PT, R5, R6, RZ, 0x1c1f ;  /* 0x001c1fff06057589 */ /* 0x000e6200000e0000 */
[----:B------:R-:W-:Y:S01]  /*14810*/  FMUL.FTZ R17, R28, c[0x0][0x320] ;  /* 0x0000c8001c117a20 */ /* 0x000fe20000410000 */
[----:B------:R-:W-:Y:S01]  /*14820*/  IADD3 R0, -R207, R0, R211 ;  /* 0x00000000cf007210 */ /* 0x000fe20007ffe1d3 */
[C---:B-----5:R-:W-:Y:S03]  /*14830*/  HMMA.16816.F32.BF16 R32, R140.reuse, R12, R32 ;  /* 0x0000000c8c20723c */ /* 0x060fe60000041820 */
[----:B--2---:R-:W-:Y:S01]  /*14840*/  FMUL.FTZ R19, R24, c[0x0][0x320] ;  /* 0x0000c80018137a20 */ /* 0x004fe20000410000 */
[----:B------:R-:W-:Y:S01]  /*14850*/  ISETP.GE.AND P0, PT, R180, 0x1, PT ;  /* 0x00000001b400780c */ /* 0x000fe20003f06270 */
[----:B------:R-:W-:Y:S01]  /*14860*/  FMUL.FTZ R16, R29, c[0x0][0x320] ;  /* 0x0000c8001d107a20 */ /* 0x000fe20000410000 */
[----:B------:R2:W2:Y:S01]  /*14870*/  MUFU.TANH R104, R30 ;  /* 0x0000001e00687308 */ /* 0x0004a20000002400 */
[----:B------:R-:W-:Y:S01]  /*14880*/  FMUL.FTZ R26, R26, c[0x0][0x320] ;  /* 0x0000c8001a1a7a20 */ /* 0x000fe20000410000 */
[----:B------:R-:W-:Y:S04]  /*14890*/  HMMA.16816.F32.BF16 R36, R140, R14, R36 ;  /* 0x0000000e8c24723c */ /* 0x000fe80000041824 */
[----:B---3--:R-:W-:Y:S01]  /*148a0*/  FMUL.FTZ R20, R21, c[0x0][0x320] ;  /* 0x0000c80015147a20 */ /* 0x008fe20000410000 */
[C---:B------:R-:W-:Y:S02]  /*148b0*/  IADD3 R9, R0.reuse, c[0x0][0x328], RZ ;  /* 0x0000ca0000097a10 */ /* 0x040fe40007ffe0ff */
[----:B------:R-:W-:Y:S01]  /*148c0*/  IADD3 R8, R0, UR16, RZ ;  /* 0x0000001000087c10 */ /* 0x000fe2000fffe0ff */
[----:B------:R3:W3:Y:S01]  /*148d0*/  MUFU.TANH R163, R31 ;  /* 0x0000001f00a37308 */ /* 0x0006e20000002400 */
[----:B------:R-:W-:Y:S03]  /*148e0*/  SEL R180, R4, RZ, !P0 ;  /* 0x000000ff04b47207 */ /* 0x000fe60004000000 */
[-C--:B-1----:R-:W-:Y:S02]  /*148f0*/  IADD3 R4, R9, R5.reuse, RZ ;  /* 0x0000000509047210 */ /* 0x082fe40007ffe0ff */
[----:B------:R-:W-:Y:S02]  /*14900*/  IADD3 R0, R8, R5, RZ ;  /* 0x0000000508007210 */ /* 0x000fe40007ffe0ff */
[----:B------:R-:W-:Y:S02]  /*14910*/  FMUL.FTZ R29, R32, c[0x0][0x320] ;  /* 0x0000c800201d7a20 */ /* 0x000fe40000410000 */
[----:B------:R-:W1:Y:S01]  /*14920*/  MUFU.TANH R20, R20 ;  /* 0x0000001400147308 */ /* 0x000e620000002400 */
[----:B------:R-:W-:Y:S02]  /*14930*/  FMUL.FTZ R13, R33, c[0x0][0x320] ;  /* 0x0000c800210d7a20 */ /* 0x000fe40000410000 */
[----:B------:R-:W-:Y:S02]  /*14940*/  FMUL.FTZ R33, R34, c[0x0][0x320] ;  /* 0x0000c80022217a20 */ /* 0x000fe40000410000 */
[----:B------:R-:W-:Y:S02]  /*14950*/  FMUL.FTZ R32, R35, c[0x0][0x320] ;  /* 0x0000c80023207a20 */ /* 0x000fe40000410000 */
[----:B------:R-:W-:Y:S02]  /*14960*/  FMUL.FTZ R28, R36, c[0x0][0x320] ;  /* 0x0000c800241c7a20 */ /* 0x000fe40000410000 */
[----:B------:R-:W-:Y:S01]  /*14970*/  FMUL.FTZ R27, R37, c[0x0][0x320] ;  /* 0x0000c800251b7a20 */ /* 0x000fe20000410000 */
[----:B------:R1:W1:Y:S01]  /*14980*/  MUFU.TANH R167, R22 ;  /* 0x0000001600a77308 */ /* 0x0002620000002400 */
[----:B--2---:R-:W-:Y:S02]  /*14990*/  FMUL.FTZ R30, R39, c[0x0][0x320] ;  /* 0x0000c800271e7a20 */ /* 0x004fe40000410000 */
[----:B---3--:R-:W-:Y:S07]  /*149a0*/  FMUL.FTZ R31, R38, c[0x0][0x320] ;  /* 0x0000c800261f7a20 */ /* 0x008fee0000410000 */
        /* <DEDUP_REMOVED lines=28> */
.L_x_1913:
[----:B------:R-:W-:Y:S04]  /*14b70*/  MOV R12, c[0x0][0x32c] ;  /* 0x0000cb00000c7a02 */ /* 0x000fe80000000f00 */
[----:B------:R-:W-:Y:S11]  /*14b80*/  ISETP.NE.AND P0, PT, R12, 0x1, PT ;  /* 0x000000010c00780c */ /* 0x000ff60003f05270 */
[----:B------:R-:W-:Y:S02]  /*14b90*/  @!UPT UIADD3 URZ, URZ, URZ, URZ ;  /* 0x0000003f3f3ff290 */ /* 0x000fe4000fffe03f */
[----:B------:R-:W-:Y:S05]  /*14ba0*/  @P0 IMAD.HI.U32 R12, R5, c[0x0][0x330], RZ ;  /* 0x0000cc00050c0a27 */ /* 0x000fea00078e00ff */
[----:B------:R-:W-:Y:S02]  /*14bb0*/  @P0 SHF.R.U32.HI R5, RZ, c[0x0][0x334], R12 ;  /* 0x0000cd00ff050a19 */ /* 0x000fe4000001160c */
.L_x_1914:
[----:B------:R-:W-:Y:S05]  /*14bc0*/  BSYNC B0 ;  /* 0x0000000000007941 */ /* 0x000fea0003800000 */
.L_x_1912:
[----:B------:R-:W-:Y:S04]  /*14bd0*/  IMAD R5, R5, c[0x0][0x32c], -R7 ;  /* 0x0000cb0005057a24 */ /* 0x000fe800078e0a07 */
[----:B------:R-:W-:Y:S05]  /*14be0*/  IMAD.IADD R5, R5, 0x1, -R200 ;  /* 0x0000000105057824 */ /* 0x000fea00078e0ac8 */
[----:B------:R-:W-:Y:S02]  /*14bf0*/  IMNMX R0, R0, R5, !PT ;  /* 0x0000000500007217 */ /* 0x000fe40007800200 */
[----:B------:R-:W-:Y:S04]  /*14c00*/  IADD3 R5, R5, c[0x0][0x32c], RZ ;  /* 0x0000cb0005057a10 */ /* 0x000fe80007ffe0ff */
[----:B------:R-:W-:Y:S02]  /*14c10*/  IMNMX R4, R4, R5, PT ;  /* 0x0000000504047217 */ /* 0x000fe40003800200 */
.L_x_1911:
        /* <DEDUP_REMOVED lines=14> */
[----:B------:R-:W-:Y:S02]  /*14d00*/  ISETP.LT.OR P2, PT, R4, 0xa, P5 ;  /* 0x0000000a0400780c */ /* 0x000fe40002f41670 */
        /* <DEDUP_REMOVED lines=31> */
[----:B------:R-:W-:Y:S01]  /*14f00*/  ISETP.LT.OR P0, PT, R4, 0x3a, P0 ;  /* 0x0000003a0400780c */ /* 0x000fe20000701670 */
[----:B------:R-:W-:Y:S01]  /*14f10*/  IMAD.IADD R4, R8, 0x1, R6 ;  /* 0x0000000108047824 */ /* 0x000fe200078e0206 */
        /* <DEDUP_REMOVED lines=18> */
.L_x_1917:
[----:B------:R-:W-:Y:S04]  /*15040*/  MOV R6, c[0x0][0x32c] ;  /* 0x0000cb0000067a02 */ /* 0x000fe80000000f00 */
[----:B------:R-:W-:Y:S11]  /*15050*/  ISETP.NE.AND P0, PT, R6, 0x1, PT ;  /* 0x000000010600780c */ /* 0x000ff60003f05270 */
[----:B------:R-:W-:Y:S02]  /*15060*/  @!UPT UIADD3 URZ, URZ, URZ, URZ ;  /* 0x0000003f3f3ff290 */ /* 0x000fe4000fffe03f */
[----:B------:R-:W-:Y:S05]  /*15070*/  @P0 IMAD.HI.U32 R6, R0, c[0x0][0x330], RZ ;  /* 0x0000cc0000060a27 */ /* 0x000fea00078e00ff */
[----:B------:R-:W-:Y:S02]  /*15080*/  @P0 SHF.R.U32.HI R0, RZ, c[0x0][0x334], R6 ;  /* 0x0000cd00ff000a19 */ /* 0x000fe40000011606 */
.L_x_1918:
[----:B------:R-:W-:Y:S05]  /*15090*/  BSYNC B0 ;  /* 0x0000000000007941 */ /* 0x000fea0003800000 */
.L_x_1916:
[----:B------:R-:W-:Y:S04]  /*150a0*/  IMAD R7, R0, c[0x0][0x32c], -R7 ;  /* 0x0000cb0000077a24 */ /* 0x000fe800078e0a07 */
[----:B------:R-:W-:Y:S05]  /*150b0*/  IMAD.IADD R7, R7, 0x1, -R200 ;  /* 0x0000000107077824 */ /* 0x000fea00078e0ac8 */
[----:B------:R-:W-:Y:S02]  /*150c0*/  IMNMX R4, R4, R7, !PT ;  /* 0x0000000704047217 */ /* 0x000fe40007800200 */
[----:B------:R-:W-:Y:S04]  /*150d0*/  IADD3 R7, R7, c[0x0][0x32c], RZ ;  /* 0x0000cb0007077a10 */ /* 0x000fe80007ffe0ff */
[----:B------:R-:W-:Y:S02]  /*150e0*/  IMNMX R5, R5, R7, PT ;  /* 0x0000000705057217 */ /* 0x000fe40003800200 */
.L_x_1915:
        /* <DEDUP_REMOVED lines=8> */
[----:B------:R-:W-:Y:S02]  /*15170*/  FSEL R6, R174, -INF , !P2 ;  /* 0xff800000ae067808 */ /* 0x000fe40005000000 */
        /* <DEDUP_REMOVED lines=9> */
[----:B------:R-:W-:Y:S02]  /*15210*/  ISETP.GT.AND P2, PT, R4, 0x10, P1 ;  /* 0x000000100400780c */ /* 0x000fe40000f44270 */
        /* <DEDUP_REMOVED lines=9> */
[----:B------:R-:W-:Y:S02]  /*152b0*/  ISETP.GT.AND P6, PT, R4, 0x18, P1 ;  /* 0x000000180400780c */ /* 0x000fe40000fc4270 */
[----:B------:R-:W-:Y:S02]  /*152c0*/  FMNMX.FTZ R9, R12, R9, !PT ;  /* 0x000000090c097209 */ /* 0x000fe40007810000 */
[----:B------:R-:W-:Y:S02]  /*152d0*/  ISETP.LT.OR P3, PT, R5, 0x19, P6 ;  /* 0x000000190500780c */ /* 0x000fe40003761670 */
[----:B------:R-:W-:Y:S02]  /*152e0*/  FMNMX.FTZ R9, R8, R9, !PT ;  /* 0x0000000908097209 */ /* 0x000fe40007810000 */
[C---:B------:R-:W-:Y:S02]  /*152f0*/  ISETP.GT.AND P5, PT, R4.reuse, 0x19, P1 ;  /* 0x000000190400780c */ /* 0x040fe40000fa4270 */
[----:B------:R-:W-:Y:S01]  /*15300*/  FSEL R167, R167, -INF , !P3 ;  /* 0xff800000a7a77808 */ /* 0x000fe20005800000 */
[----:B------:R-:W1:Y:S01]  /*15310*/  SHFL.BFLY PT, R0, R9, 0x2, 0x1f ;  /* 0x0c401f0009007f89 */ /* 0x000e6200000e0000 */
[C---:B------:R-:W-:Y:S02]  /*15320*/  ISETP.LT.OR P5, PT, R5.reuse, 0x1a, P5 ;  /* 0x0000001a0500780c */ /* 0x040fe40002fa1670 */
[----:B------:R-:W-:Y:S02]  /*15330*/  ISETP.GT.AND P4, PT, R4, 0x20, P1 ;  /* 0x000000200400780c */ /* 0x000fe40000f84270 */
[----:B------:R-:W-:Y:S02]  /*15340*/  FSEL R166, R166, -INF , !P5 ;  /* 0xff800000a6a67808 */ /* 0x000fe40006800000 */
[----:B------:R-:W-:Y:S02]  /*15350*/  ISETP.LT.OR P3, PT, R5, 0x21, P4 ;  /* 0x000000210500780c */ /* 0x000fe40002761670 */
[C---:B------:R-:W-:Y:S02]  /*15360*/  ISETP.GT.AND P2, PT, R4.reuse, 0x21, P1 ;  /* 0x000000210400780c */ /* 0x040fe40000f44270 */
[----:B------:R-:W-:Y:S02]  /*15370*/  FSEL R165, R165, -INF , !P3 ;  /* 0xff800000a5a57808 */ /* 0x000fe40005800000 */
[C---:B------:R-:W-:Y:S02]  /*15380*/  ISETP.LT.OR P2, PT, R5.reuse, 0x22, P2 ;  /* 0x000000220500780c */ /* 0x040fe40001741670 */
[----:B------:R-:W-:Y:S02]  /*15390*/  ISETP.GT.AND P5, PT, R4, 0x29, P1 ;  /* 0x000000290400780c */ /* 0x000fe40000fa4270 */
[----:B------:R-:W-:Y:S02]  /*153a0*/  FSEL R164, R164, -INF , !P2 ;  /* 0xff800000a4a47808 */ /* 0x000fe40005000000 */
[----:B------:R-:W-:Y:S02]  /*153b0*/  ISETP.LT.OR P5, PT, R5, 0x2a, P5 ;  /* 0x0000002a0500780c */ /* 0x000fe40002fa1670 */
[C---:B------:R-:W-:Y:S02]  /*153c0*/  ISETP.GT.AND P4, PT, R4.reuse, 0x30, P1 ;  /* 0x000000300400780c */ /* 0x040fe40000f84270 */
[----:B------:R-:W-:Y:S02]  /*153d0*/  FSEL R163, R163, -INF , !P5 ;  /* 0xff800000a3a37808 */ /* 0x000fe40006800000 */
[----:B-1----:R-:W-:Y:S02]  /*153e0*/  FMNMX.FTZ R9, R9, R0, !PT ;  /* 0x0000000009097209 */ /* 0x002fe40007810000 */
[C---:B------:R-:W-:Y:S02]  /*153f0*/  ISETP.GT.AND P3, PT, R4.reuse, 0x31, P1 ;  /* 0x000000310400780c */ /* 0x040fe40000f64270 */
[C---:B------:R-:W-:Y:S01]  /*15400*/  ISETP.LT.OR P4, PT, R5.reuse, 0x31, P4 ;  /* 0x000000310500780c */ /* 0x040fe20002781670 */
[----:B------:R-:W1:Y:S01]  /*15410*/  SHFL.BFLY PT, R0, R9, 0x1, 0x1f ;  /* 0x0c201f0009007f89 */ /* 0x000e6200000e0000 */
[----:B------:R-:W-:Y:S02]  /*15420*/  ISETP.LT.OR P3, PT, R5, 0x32, P3 ;  /* 0x000000320500780c */ /* 0x000fe40001f61670 */
[----:B------:R-:W-:Y:S02]  /*15430*/  ISETP.GT.AND P2, PT, R4, 0x38, P1 ;  /* 0x000000380400780c */ /* 0x000fe40000f44270 */
[----:B------:R-:W-:Y:S02]  /*15440*/  FSEL R169, R33, -INF , !P4 ;  /* 0xff80000021a97808 */ /* 0x000fe40006000000 */
[----:B------:R-:W-:Y:S02]  /*15450*/  FSEL R162, R32, -INF , !P3 ;  /* 0xff80000020a27808 */ /* 0x000fe40005800000 */
[----:B------:R-:W-:Y:S02]  /*15460*/  LOP3.LUT P6, RZ, R213, 0x1, RZ, 0xc0, !PT ;  /* 0x00000001d5ff7812 */ /* 0x000fe400078cc0ff */
[----:B-1----:R-:W-:Y:S04]  /*15470*/  FMNMX.FTZ R9, R9, R0, !PT ;  /* 0x0000000009097209 */ /* 0x002fe80007810000 */
[C---:B------:R-:W-:Y:S04]  /*15480*/  FSETP.NEU.FTZ.AND P0, PT, R9.reuse, -INF , PT ;  /* 0xff8000000900780b */ /* 0x040fe80003f1d000 */
[C---:B------:R-:W-:Y:S05]  /*15490*/  FSEL R0, R9.reuse, RZ, P0 ;  /* 0x000000ff09007208 */ /* 0x040fea0000000000 */
[----:B------:R-:W-:Y:S02]  /*154a0*/  FADD.FTZ R0, -R0, R2 ;  /* 0x0000000200007221 */ /* 0x000fe40000010100 */
[----:B------:R-:W-:Y:S02]  /*154b0*/  FMUL.FTZ R2, R9, c[0x0][0x2d0] ;  /* 0x0000b40009027a20 */ /* 0x000fe40000410000 */
[----:B------:R-:W-:Y:S03]  /*154c0*/  FMUL.FTZ R0, R0, c[0x0][0x2d0] ;  /* 0x0000b40000007a20 */ /* 0x000fe60000410000 */
[----:B------:R-:W-:Y:S02]  /*154d0*/  FSEL R2, R2, RZ, P0 ;  /* 0x000000ff02027208 */ /* 0x000fe40000000000 */
[----:B------:R-:W-:Y:S01]  /*154e0*/  ISETP.GT.AND P0, PT, R4, 0x1, P1 ;  /* 0x000000010400780c */ /* 0x000fe20000f04270 */
[----:B------:R-:W-:Y:S02]  /*154f0*/  MUFU.EX2 R0, R0 ;  /* 0x0000000000007308 */ /* 0x000fe40000000800 */
[--C-:B------:R-:W-:Y:S01]  /*15500*/  FFMA.FTZ R15, R15, c[0x0][0x2d0], -R2.reuse ;  /* 0x0000b4000f0f7a23 */ /* 0x100fe20000010802 */
[----:B------:R-:W-:Y:S01]  /*15510*/  ISETP.LT.OR P0, PT, R5, 0x2, P0 ;  /* 0x000000020500780c */ /* 0x000fe20000701670 */
[--C-:B------:R-:W-:Y:S02]  /*15520*/  FFMA.FTZ R26, R26, c[0x0][0x2d0], -R2.reuse ;  /* 0x0000b4001a1a7a23 */ /* 0x100fe40000010802 */
[--C-:B------:R-:W-:Y:S01]  /*15530*/  FFMA.FTZ R178, R23, c[0x0][0x2d0], -R2.reuse ;  /* 0x0000b40017b27a23 */ /* 0x100fe20000010802 */
[----:B------:R-:W-:Y:S01]  /*15540*/  FSEL R7, R172, -INF , !P0 ;  /* 0xff800000ac077808 */ /* 0x000fe20004000000 */
[--C-:B------:R-:W-:Y:S01]  /*15550*/  FFMA.FTZ R187, R14, c[0x0][0x2d0], -R2.reuse ;  /* 0x0000b4000ebb7a23 */ /* 0x100fe20000010802 */
[----:B------:R-:W-:Y:S01]  /*15560*/  ISETP.GT.AND P0, PT, R4, 0x11, P1 ;  /* 0x000000110400780c */ /* 0x000fe20000f04270 */
[----:B------:R-:W1:Y:S01]  /*15570*/  MUFU.EX2 R15, R15 ;  /* 0x0000000f000f7308 */ /* 0x000e620000000800 */
[--C-:B------:R-:W-:Y:S02]  /*15580*/  FFMA.FTZ R186, R13, c[0x0][0x2d0], -R2.reuse ;  /* 0x0000b4000dba7a23 */ /* 0x100fe40000010802 */
[----:B------:R-:W-:Y:S01]  /*15590*/  ISETP.LT.OR P0, PT, R5, 0x12, P0 ;  /* 0x000000120500780c */ /* 0x000fe20000701670 */
[--C-:B------:R-:W-:Y:S02]  /*155a0*/  FFMA.FTZ R185, R12, c[0x0][0x2d0], -R2.reuse ;  /* 0x0000b4000cb97a23 */ /* 0x100fe40000010802 */
[--C-:B------:R-:W-:Y:S01]  /*155b0*/  FFMA.FTZ R25, R25, c[0x0][0x2d0], -R2.reuse ;  /* 0x0000b40019197a23 */ /* 0x100fe20000010802 */
[----:B------:R-:W-:Y:S01]  /*155c0*/  FSEL R147, R168, -INF , !P0 ;  /* 0xff800000a8937808 */ /* 0x000fe20004000000 */
[--C-:B------:R-:W-:Y:S01]  /*155d0*/  FFMA.FTZ R24, R24, c[0x0][0x2d0], -R2.reuse ;  /* 0x0000b40018187a23 */ /* 0x100fe20000010802 */
[----:B------:R-:W-:Y:S01]  /*155e0*/  ISETP.GT.AND P0, PT, R4, 0x28, P1 ;  /* 0x000000280400780c */ /* 0x000fe20000f04270 */
[----:B------:R-:W2:Y:S01]  /*155f0*/  MUFU.EX2 R26, R26 ;  /* 0x0000001a001a7308 */ /* 0x000ea20000000800 */
[--C-:B------:R-:W-:Y:S02]  /*15600*/  FFMA.FTZ R177, R22, c[0x0][0x2d0], -R2.reuse ;  /* 0x0000b40016b17a23 */ /* 0x100fe40000010802 */
[----:B------:R-:W-:Y:S01]  /*15610*/  ISETP.LT.OR P0, PT, R5, 0x29, P0 ;  /* 0x000000290500780c */ /* 0x000fe20000701670 */
[--C-:B------:R-:W-:Y:S02]  /*15620*/  FFMA.FTZ R176, R21, c[0x0][0x2d0], -R2.reuse ;  /* 0x0000b40015b07a23 */ /* 0x100fe40000010802 */
[--C-:B------:R-:W-:Y:S01]  /*15630*/  FFMA.FTZ R175, R20, c[0x0][0x2d0], -R2.reuse ;  /* 0x0000b40014af7a23 */ /* 0x100fe20000010802 */
[----:B------:R-:W-:Y:S01]  /*15640*/  FSEL R148, R104, -INF , !P0 ;  /* 0xff80000068947808 */ /* 0x000fe20004000000 */
[--C-:B------:R-:W-:Y:S01]  /*15650*/  FFMA.FTZ R183, R19, c[0x0][0x2d0], -R2.reuse ;  /* 0x0000b40013b77a23 */ /* 0x100fe20000010802 */
[----:B------:R-:W-:Y:S01]  /*15660*/  FMNMX.FTZ R104, R6, R3, !PT ;  /* 0x0000000306687209 */ /* 0x000fe20007810000 */
[--C-:B------:R-:W-:Y:S01]  /*15670*/  FFMA.FTZ R182, R18, c[0x0][0x2d0], -R2.reuse ;  /* 0x0000b40012b67a23 */ /* 0x100fe20000010802 */
[----:B------:R-:W-:Y:S01]  /*15680*/  ISETP.GT.AND P0, PT, R4, 0x39, P1 ;  /* 0x000000390400780c */ /* 0x000fe20000f04270 */
[--C-:B------:R-:W-:Y:S01]  /*15690*/  FFMA.FTZ R181, R17, c[0x0][0x2d0], -R2.reuse ;  /* 0x0000b40011b57a23 */ /* 0x100fe20000010802 */
[----:B------:R-:W-:Y:S01]  /*156a0*/  FMNMX.FTZ R104, R7, R104, !PT ;  /* 0x0000006807687209 */ /* 0x000fe20007810000 */
[--C-:B------:R-:W-:Y:S01]  /*156b0*/  FFMA.FTZ R179, R16, c[0x0][0x2d0], -R2.reuse ;  /* 0x0000b40010b37a23 */ /* 0x100fe20000010802 */
[----:B------:R-:W-:Y:S01]  /*156c0*/  ISETP.LT.OR P1, PT, R5, 0x39, P2 ;  /* 0x000000390500780c */ /* 0x000fe20001721670 */
[----:B------:R-:W-:Y:S01]  /*156d0*/  FFMA.FTZ R184, R8, c[0x0][0x2d0], -R2 ;  /* 0x0000b40008b87a23 */ /* 0x000fe20000010802 */
[----:B------:R-:W-:Y:S01]  /*156e0*/  FMNMX.FTZ R104, R143, R104, !PT ;  /* 0x000000688f687209 */ /* 0x000fe20007810000 */
[C---:B-1----:R-:W-:Y:S01]  /*156f0*/  FFMA.FTZ R2, R0.reuse, R189, R15 ;  /* 0x000000bd00027223 */ /* 0x042fe2000001000f */
[----:B------:R-:W-:Y:S01]  /*15700*/  FSEL R168, R31, -INF , !P1 ;  /* 0xff8000001fa87808 */ /* 0x000fe20004800000 */
[----:B------:R-:W-:Y:S01]  /*15710*/  MUFU.EX2 R25, R25 ;  /* 0x0000001900197308 */ /* 0x000fe20000000800 */
[----:B------:R-:W-:Y:S01]  /*15720*/  FMNMX.FTZ R104, R145, R104, !PT ;  /* 0x0000006891687209 */ /* 0x000fe20007810000 */
[----:B------:R-:W-:Y:S01]  /*15730*/  FMUL.FTZ R12, R0, R108 ;  /* 0x0000006c000c7220 */ /* 0x000fe20000410000 */
[----:B------:R-:W-:Y:S01]  /*15740*/  ISETP.LT.OR P0, PT, R5, 0x3a, P0 ;  /* 0x0000003a0500780c */ /* 0x000fe20000701670 */
[----:B--2---:R-:W-:Y:S01]  /*15750*/  FADD.FTZ R4, R26, R2 ;  /* 0x000000021a047221 */ /* 0x004fe20000010000 */
[----:B------:R-:W-:Y:S01]  /*15760*/  FMNMX.FTZ R104, R146, R104, !PT ;  /* 0x0000006892687209 */ /* 0x000fe20007810000 */
[----:B------:R-:W-:Y:S01]  /*15770*/  FMUL.FTZ R13, R0, R109 ;  /* 0x0000006d000d7220 */ /* 0x000fe20000410000 */
[----:B------:R-:W-:Y:S01]  /*15780*/  FSEL R161, R30, -INF , !P0 ;  /* 0xff8000001ea17808 */ /* 0x000fe20004000000 */
[C---:B------:R-:W-:Y:S01]  /*15790*/  FMUL.FTZ R28, R0.reuse, R112 ;  /* 0x00000070001c7220 */ /* 0x040fe20000410000 */
[----:B------:R-:W-:Y:S01]  /*157a0*/  FMNMX.FTZ R104, R147, R104, !PT ;  /* 0x0000006893687209 */ /* 0x000fe20007810000 */
[----:B------:R-:W1:Y:S01]  /*157b0*/  MUFU.EX2 R24, R24 ;  /* 0x0000001800187308 */ /* 0x000e620000000800 */
[----:B------:R-:W-:Y:S01]  /*157c0*/  FMUL.FTZ R29, R0, R113 ;  /* 0x00000071001d7220 */ /* 0x000fe20000410000 */
[----:B------:R-:W-:Y:S01]  /*157d0*/  F2FP.BF16.PACK_AB R140, R26, R15 ;  /* 0x0000000f1a8c723e */ /* 0x000fe200000010ff */
[C---:B------:R-:W-:Y:S01]  /*157e0*/  FMUL.FTZ R36, R0.reuse, R132 ;  /* 0x0000008400247220 */ /* 0x040fe20000410000 */
[----:B------:R-:W-:Y:S01]  /*157f0*/  FMNMX.FTZ R104, R167, R104, !PT ;  /* 0x00000068a7687209 */ /* 0x000fe20007810000 */
[C---:B------:R-:W-:Y:S02]  /*15800*/  FMUL.FTZ R37, R0.reuse, R133 ;  /* 0x0000008500257220 */ /* 0x040fe40000410000 */
        /* <DEDUP_REMOVED lines=16> */
[----:B------:R-:W-:Y:S01]  /*15910*/  FMUL.FTZ R44, R0, R44 ;  /* 0x0000002c002c7220 */ /* 0x000fe20000410000 */
[----:B-1----:R-:W-:Y:S01]  /*15920*/  F2FP.BF16.PACK_AB R142, R24, R25 ;  /* 0x00000019188e723e */ /* 0x002fe200000010ff */
[C---:B------:R-:W-:Y:S01]  /*15930*/  FMUL.FTZ R45, R0.reuse, R45 ;  /* 0x0000002d002d7220 */ /* 0x040fe20000410000 */
[----:B------:R-:W-:Y:S01]  /*15940*/  FMNMX.FTZ R104, R169, R104, !PT ;  /* 0x00000068a9687209 */ /* 0x000fe20007810000 */
[C---:B------:R-:W-:Y:S02]  /*15950*/  FMUL.FTZ R48, R0.reuse, R48 ;  /* 0x0000003000307220 */ /* 0x040fe40000410000 */
[----:B------:R-:W-:Y:S01]  /*15960*/  FMUL.FTZ R49, R0, R49 ;  /* 0x0000003100317220 */ /* 0x000fe20000410000 */
[----:B------:R-:W-:Y:S01]  /*15970*/  FMNMX.FTZ R104, R162, R104, !PT ;  /* 0x00000068a2687209 */ /* 0x000fe20007810000 */
[C---:B------:R-:W-:Y:S01]  /*15980*/  FMUL.FTZ R52, R0.reuse, R52 ;  /* 0x0000003400347220 */ /* 0x040fe20000410000 */
[----:B------:R-:W-:Y:S01]  /*15990*/  MUFU.EX2 R176, R176 ;  /* 0x000000b000b07308 */ /* 0x000fe20000000800 */
[----:B------:R-:W-:Y:S01]  /*159a0*/  FMUL.FTZ R53, R0, R53 ;  /* 0x0000003500357220 */ /* 0x000fe20000410000 */
[----:B------:R-:W-:Y:S01]  /*159b0*/  FMNMX.FTZ R104, R168, R104, !PT ;  /* 0x00000068a8687209 */ /* 0x000fe20007810000 */
[C---:B------:R-:W-:Y:S02]  /*159c0*/  FMUL.FTZ R56, R0.reuse, R56 ;  /* 0x0000003800387220 */ /* 0x040fe40000410000 */
[C---:B------:R-:W-:Y:S01]  /*159d0*/  FMUL.FTZ R57, R0.reuse, R57 ;  /* 0x0000003900397220 */ /* 0x040fe20000410000 */
[----:B------:R-:W-:Y:S01]  /*159e0*/  FMNMX.FTZ R104, R161, R104, !PT ;  /* 0x00000068a1687209 */ /* 0x000fe20007810000 */
[C---:B------:R-:W-:Y:S02]  /*159f0*/  FMUL.FTZ R60, R0.reuse, R60 ;  /* 0x0000003c003c7220 */ /* 0x040fe40000410000 */
[C---:B------:R-:W-:Y:S01]  /*15a00*/  FMUL.FTZ R61, R0.reuse, R61 ;  /* 0x0000003d003d7220 */ /* 0x040fe20000410000 */
[----:B------:R-:W-:Y:S01]  /*15a10*/  MUFU.EX2 R175, R175 ;  /* 0x000000af00af7308 */ /* 0x000fe20000000800 */
[----:B------:R-:W1:Y:S01]  /*15a20*/  SHFL.BFLY PT, R2, R104, 0x2, 0x1f ;  /* 0x0c401f0068027f89 */ /* 0x000e6200000e0000 */
[C---:B------:R-:W-:Y:S02]  /*15a30*/  FMUL.FTZ R64, R0.reuse, R64 ;  /* 0x0000004000407220 */ /* 0x040fe40000410000 */
        /* <DEDUP_REMOVED lines=11> */
[----:B------:R-:W-:Y:S01]  /*15af0*/  FMUL.FTZ R85, R0, R85 ;  /* 0x0000005500557220 */ /* 0x000fe20000410000 */
[----:B-1----:R-:W-:Y:S01]  /*15b00*/  FMNMX.FTZ R104, R104, R2, !PT ;  /* 0x0000000268687209 */ /* 0x002fe20007810000 */
[C---:B------:R-:W-:Y:S02]  /*15b10*/  FMUL.FTZ R88, R0.reuse, R88 ;  /* 0x0000005800587220 */ /* 0x040fe40000410000 */
[C---:B------:R-:W-:Y:S02]  /*15b20*/  FMUL.FTZ R89, R0.reuse, R89 ;  /* 0x0000005900597220 */ /* 0x040fe40000410000 */
[----:B------:R-:W1:Y:S01]  /*15b30*/  SHFL.BFLY PT, R2, R104, 0x1, 0x1f ;  /* 0x0c201f0068027f89 */ /* 0x000e6200000e0000 */
[C---:B------:R-:W-:Y:S02]  /*15b40*/  FMUL.FTZ R92, R0.reuse, R92 ;  /* 0x0000005c005c7220 */ /* 0x040fe40000410000 */
[C---:B------:R-:W-:Y:S02]  /*15b50*/  FMUL.FTZ R93, R0.reuse, R93 ;  /* 0x0000005d005d7220 */ /* 0x040fe40000410000 */
[C---:B------:R-:W-:Y:S02]  /*15b60*/  FMUL.FTZ R96, R0.reuse, R96 ;  /* 0x0000006000607220 */ /* 0x040fe40000410000 */
[C---:B------:R-:W-:Y:S02]  /*15b70*/  FMUL.FTZ R97, R0.reuse, R97 ;  /* 0x0000006100617220 */ /* 0x040fe40000410000 */
[C---:B------:R-:W-:Y:S02]  /*15b80*/  FMUL.FTZ R100, R0.reuse, R100 ;  /* 0x0000006400647220 */ /* 0x040fe40000410000 */
[----:B------:R-:W-:Y:S01]  /*15b90*/  FMUL.FTZ R101, R0, R101 ;  /* 0x0000006500657220 */ /* 0x000fe20000410000 */
[----:B-1----:R-:W-:Y:S01]  /*15ba0*/  FMNMX.FTZ R104, R104, R2, !PT ;  /* 0x0000000268687209 */ /* 0x002fe20007810000 */
[----:B------:R-:W-:Y:S02]  /*15bb0*/  FADD.FTZ R2, R25, R4 ;  /* 0x0000000419027221 */ /* 0x000fe40000010000 */
[----:B------:R-:W-:Y:S01]  /*15bc0*/  FMUL.FTZ R4, R0, R128 ;  /* 0x0000008000047220 */ /* 0x000fe20000410000 */
[C---:B------:R-:W-:Y:S01]  /*15bd0*/  FSETP.NEU.FTZ.AND P0, PT, R104.reuse, -INF , PT ;  /* 0xff8000006800780b */ /* 0x040fe20003f1d000 */
[----:B------:R-:W-:Y:S02]  /*15be0*/  FMUL.FTZ R144, R104, c[0x0][0x2d0] ;  /* 0x0000b40068907a20 */ /* 0x000fe40000410000 */
        /* <DEDUP_REMOVED lines=11> */
[----:B------:R-:W-:Y:S07]  /*15ca0*/  FFMA.FTZ R162, R162, c[0x0][0x2d0], -R144 ;  /* 0x0000b400a2a27a23 */ /* 0x000fee0000010890 */
        /* <DEDUP_REMOVED lines=8> */
[----:B------:R-:W-:Y:S01]  /*15d30*/  FMUL.FTZ R30, R2, R114 ;  /* 0x00000072021e7220 */ /* 0x000fe20000410000 */
[C---:B--2---:R-:W-:Y:S01]  /*15d40*/  F2FP.BF16.PACK_AB R141, R0.reuse, R141 ;  /* 0x0000008d008d723e */ /* 0x044fe200000010ff */
[----:B------:R-:W-:Y:S01]  /*15d50*/  FADD.FTZ R8, R0, R8 ;  /* 0x0000000800087221 */ /* 0x000fe20000010000 */
[----:B------:R-:W-:Y:S01]  /*15d60*/  IADD3 R0, R159, R149, RZ ;  /* 0x000000959f007210 */ /* 0x000fe20007ffe0ff */
[C---:B------:R-:W-:Y:S02]  /*15d70*/  FMUL.FTZ R31, R2.reuse, R115 ;  /* 0x00000073021f7220 */ /* 0x040fe40000410000 */
[C---:B------:R-:W-:Y:S02]  /*15d80*/  FMUL.FTZ R38, R2.reuse, R134 ;  /* 0x0000008602267220 */ /* 0x040fe40000410000 */
[----:B------:R-:W1:Y:S01]  /*15d90*/  LDSM.16.MT88.4 R108, [R0] ;  /* 0x00000000006c783b */ /* 0x000e620000004200 */
[C---:B------:R-:W-:Y:S02]  /*15da0*/  FMUL.FTZ R39, R2.reuse, R135 ;  /* 0x0000008702277220 */ /* 0x040fe40000410000 */
        /* <DEDUP_REMOVED lines=46> */
[----:B---3--:R-:W-:Y:S01]  /*16090*/  FADD.FTZ R118, R3, R8 ;  /* 0x0000000803767221 */ /* 0x008fe20000010000 */
[----:B------:R-:W-:Y:S01]  /*160a0*/  IADD3 R8, R160, R149, RZ ;  /* 0x00000095a0087210 */ /* 0x000fe20007ffe0ff */
[----:B------:R-:W2:Y:S01]  /*160b0*/  MUFU.EX2 R116, R2 ;  /* 0x0000000200747308 */ /* 0x000ea20000000800 */
[--C-:B------:R-:W-:Y:S03]  /*160c0*/  FFMA.FTZ R149, R168, c[0x0][0x2d0], -R144.reuse ;  /* 0x0000b400a8957a23 */ /* 0x100fe60000010890 */
[----:B------:R-:W-:Y:S06]  /*160d0*/  LDSM.16.MT88.4 R132, [R8+0x1800] ;  /* 0x001800000884783b */ /* 0x000fec0000004200 */
[----:B------:R-:W-:Y:S10]  /*160e0*/  MUFU.EX2 R168, R185 ;  /* 0x000000b900a87308 */ /* 0x000ff40000000800 */
[----:B------:R-:W-:Y:S01]  /*160f0*/  MUFU.EX2 R149, R149 ;  /* 0x0000009500957308 */ /* 0x000fe20000000800 */
        /* <DEDUP_REMOVED lines=45> */
[----:B------:R-:W2:Y:S10]  /*163d0*/  MUFU.EX2 R109, R109 ;  /* 0x0000006d006d7308 */ /* 0x000eb40000000800 */
        /* <DEDUP_REMOVED lines=10> */
[----:B------:R-:W3:Y:S01]  /*16480*/  MUFU.EX2 R166, R187 ;  /* 0x000000bb00a67308 */ /* 0x000ee20000000800 */
[----:B-1----:R-:W-:Y:S02]  /*16490*/  F2FP.BF16.PACK_AB R108, R177, R117 ;  /* 0x00000075b16c723e */ /* 0x002fe400000010ff */
[----:B--2---:R-:W-:Y:S07]  /*164a0*/  F2FP.BF16.PACK_AB R111, R122, R120 ;  /* 0x000000787a6f723e */ /* 0x004fee00000010ff */
[C---:B------:R-:W-:Y:S05]  /*164b0*/  HMMA.16816.F32.BF16 R4, R108.reuse, R112, R4 ;  /* 0x000000706c04723c */ /* 0x040fea0000041804 */
[----:B---3--:R-:W-:Y:S03]  /*164c0*/  F2FP.BF16.PACK_AB R140, R167, R166 ;  /* 0x000000a6a78c723e */ /* 0x008fe600000010ff */
        /* <DEDUP_REMOVED lines=36> */
[--C-:B------:R-:W-:Y:S03]  /*16710*/  FFMA.FTZ R148, R169, c[0x0][0x2d0], -R144.reuse ;  /* 0x0000b400a9947a23 */ /* 0x100fe60000010890 */
        /* <DEDUP_REMOVED lines=10> */
[----:B-1----:R-:W1:Y:S09]  /*167c0*/  LDSM.16.MT88.4 R112, [R0+0x1000] ;  /* 0x001000000070783b */ /* 0x002e720000004200 */
[----:B------:R-:W5:Y:S01]  /*167d0*/  MUFU.EX2 R169, R184 ;  /* 0x000000b800a97308 */ /* 0x000f620000000800 */
[----:B--2---:R-:W-:Y:S01]  /*167e0*/  FADD.FTZ R108, R121, R123 ;  /* 0x0000007b796c7221 */ /* 0x004fe20000010000 */
[----:B---3--:R-:W-:Y:S03]  /*167f0*/  F2FP.BF16.PACK_AB R111, R165, R127 ;  /* 0x0000007fa56f723e */ /* 0x008fe600000010ff */
[----:B------:R-:W-:Y:S01]  /*16800*/  FADD.FTZ R125, R120, R108 ;  /* 0x0000006c787d7221 */ /* 0x000fe20000010000 */
[----:B------:R-:W-:Y:S01]  /*16810*/  F2FP.BF16.PACK_AB R108, R130, R126 ;  /* 0x0000007e826c723e */ /* 0x000fe200000010ff */
[----:B------:R-:W-:Y:S03]  /*16820*/  FADD.FTZ R126, R126, R124 ;  /* 0x0000007c7e7e7221 */ /* 0x000fe60000010000 */
[----:B------:R-:W2:Y:S01]  /*16830*/  MUFU.EX2 R148, R148 ;  /* 0x0000009400947308 */ /* 0x000ea20000000800 */
[----:B------:R-:W-:Y:S02]  /*16840*/  FADD.FTZ R125, R122, R125 ;  /* 0x0000007d7a7d7221 */ /* 0x000fe40000010000 */
[----:B------:R-:W-:Y:S01]  /*16850*/  LDSM.16.MT88.4 R120, [R0+0x1800] ;  /* 0x001800000078783b */ /* 0x000fe20000004200 */
[----:B----4-:R-:W-:Y:S01]  /*16860*/  F2FP.BF16.PACK_AB R143, R161, R149 ;  /* 0x00000095a18f723e */ /* 0x010fe200000010ff */
[----:B------:R-:W-:Y:S06]  /*16870*/  FADD.FTZ R124, R128, R125 ;  /* 0x0000007d807c7221 */ /* 0x000fec0000010000 */
[----:B------:R-:W-:Y:S01]  /*16880*/  LDSM.16.MT88.4 R144, [R3+0x1800] ;  /* 0x001800000390783b */ /* 0x000fe20000004200 */
[----:B-----5:R-:W-:Y:S01]  /*16890*/  F2FP.BF16.PACK_AB R142, R169, R168 ;  /* 0x000000a8a98e723e */ /* 0x020fe200000010ff */
[C---:B-1----:R-:W-:Y:S03]  /*168a0*/  HMMA.16816.F32.BF16 R4, R108.reuse, R112, R4 ;  /* 0x000000706c04723c */ /* 0x042fe60000041804 */
[----:B--2---:R-:W-:Y:S05]  /*168b0*/  F2FP.BF16.PACK_AB R141, R162, R148 ;  /* 0x00000094a28d723e */ /* 0x004fea00000010ff */
        /* <DEDUP_REMOVED lines=35> */
[----:B------:R-:W-:Y:S02]  /*16af0*/  FADD.FTZ R116, R129, R124 ;  /* 0x0000007c81747221 */ /* 0x000fe40000010000 */
[----:B------:R-:W-:Y:S02]  /*16b00*/  FADD.FTZ R164, R131, R117 ;  /* 0x0000007583a47221 */ /* 0x000fe40000010000 */
[C---:B------:R-:W-:Y:S01]  /*16b10*/  HMMA.16816.F32.BF16 R128, R140.reuse, R120, R4 ;  /* 0x000000788c80723c */ /* 0x040fe20000041804 */
[----:B------:R-:W2:Y:S04]  /*16b20*/  LDSM.16.MT88.4 R4, [R0+0x3800] ;  /* 0x003800000004783b */ /* 0x000ea80000004200 */
[----:B------:R-:W-:Y:S03]  /*16b30*/  FADD.FTZ R163, R127, R116 ;  /* 0x000000747fa37221 */ /* 0x000fe60000010000 */
        /* <DEDUP_REMOVED lines=16> */
[----:B------:R3:W3:Y:S07]  /*16c40*/  LDSM.16.MT88.4 R12, [R8+0x5800] ;  /* 0x00580000080c783b */ /* 0x0006ee0000004200 */
        /* <DEDUP_REMOVED lines=18> */
[----:B------:R1:W2:Y:S02]  /*16d70*/  LDSM.16.MT88.4 R4, [R3+0x5800] ;  /* 0x005800000304783b */ /* 0x0002a40000004200 */
[C---:B------:R-:W-:Y:S02]  /*16d80*/  @P0 IADD3 R17, P1, R0.reuse, R202, RZ ;  /* 0x000000ca00110210 */ /* 0x040fe40007f3e0ff */
[----:B------:R-:W-:Y:S02]  /*16d90*/  @P0 IADD3 R16, P2, R0, R192, RZ ;  /* 0x000000c000100210 */ /* 0x000fe40007f5e0ff */
[C---:B------:R-:W-:Y:S01]  /*16da0*/  @P0 LEA R22, P3, R17.reuse, c[0x0][0x1c8], 0x1 ;  /* 0x0000720011160a11 */ /* 0x040fe200078608ff */
[C---:B------:R-:W-:Y:S04]  /*16db0*/  HMMA.16816.F32.BF16 R84, R140.reuse, R26, R84 ;  /* 0x0000001a8c54723c */ /* 0x040fe80000041854 */
[----:B------:R-:W-:Y:S02]  /*16dc0*/  @P0 IADD3.X R19, R2, R201, RZ, P1, !PT ;  /* 0x000000c902130210 */ /* 0x000fe40000ffe4ff */
[----:B---3--:R-:W-:Y:S02]  /*16dd0*/  @P0 LEA R8, P1, R18, R0, 0x5 ;  /* 0x0000000012080211 */ /* 0x008fe400078228ff */
[----:B------:R-:W-:Y:S01]  /*16de0*/  @P0 LEA.HI.X R23, R17, c[0x0][0x1cc], R19, 0x1, P3 ;  /* 0x0000730011170a11 */ /* 0x000fe200018f0c13 */
[C---:B------:R-:W-:Y:S03]  /*16df0*/  HMMA.16816.F32.BF16 R88, R140.reuse, R12, R88 ;  /* 0x0000000c8c58723c */ /* 0x040fe60000041858 */
[----:B------:R-:W-:Y:S02]  /*16e00*/  @P0 LEA R20, P3, R16, c[0x0][0x1c8], 0x1 ;  /* 0x0000720010140a11 */ /* 0x000fe400078608ff */
[----:B------:R-:W-:Y:S02]  /*16e10*/  @P0 IADD3.X R19, R2, R191, RZ, P2, !PT ;  /* 0x000000bf02130210 */ /* 0x000fe400017fe4ff */
[----:B------:R-:W-:Y:S01]  /*16e20*/  @P0 IADD3 R0, P4, R0, R190, RZ ;  /* 0x000000be00000210 */ /* 0x000fe20007f9e0ff */
[C---:B------:R-:W-:Y:S04]  /*16e30*/  HMMA.16816.F32.BF16 R92, R140.reuse, R14, R92 ;  /* 0x0000000e8c5c723c */ /* 0x040fe8000004185c */
[----:B-1----:R-:W-:Y:S02]  /*16e40*/  @P0 LEA.HI.X R3, R18, R2, R21, 0x5, P1 ;  /* 0x0000000212030211 */ /* 0x002fe400008f2c15 */
[----:B------:R-:W-:Y:S02]  /*16e50*/  @P0 LEA.HI.X R21, R16, c[0x0][0x1cc], R19, 0x1, P3 ;  /* 0x0000730010150a11 */ /* 0x000fe400018f0c13 */
[----:B------:R-:W-:Y:S04]  /*16e60*/  @P0 LEA R18, P3, R0, c[0x0][0x1c8], 0x1 ;  /* 0x0000720000120a11 */ /* 0x000fe800078608ff */
[----:B------:R-:W-:Y:S02]  /*16e70*/  @P0 IADD3 R17, P2, R8, R202, RZ ;  /* 0x000000ca08110210 */ /* 0x000fe40007f5e0ff */
[----:B------:R-:W-:Y:S02]  /*16e80*/  @P0 IADD3.X R2, R2, R188, RZ, P4, !PT ;  /* 0x000000bc02020210 */ /* 0x000fe400027fe4ff */
[----:B------:R-:W-:Y:S01]  /*16e90*/  @P0 IADD3.X R24, R3, R201, RZ, P2, !PT ;  /* 0x000000c903180210 */ /* 0x000fe200017fe4ff */
[C---:B--2---:R-:W-:Y:S03]  /*16ea0*/  HMMA.16816.F32.BF16 R96, R140.reuse, R4, R96 ;  /* 0x000000048c60723c */ /* 0x044fe60000041860 */
[----:B------:R-:W-:Y:S02]  /*16eb0*/  @P0 LEA.HI.X R19, R0, c[0x0][0x1cc], R2, 0x1, P3 ;  /* 0x0000730000130a11 */ /* 0x000fe400018f0c02 */
[----:B------:R-:W-:Y:S02]  /*16ec0*/  @P0 ISETP.GE.AND P2, PT, R208, c[0x0][0x1d4], PT ;  /* 0x00007500d0000a0c */ /* 0x000fe40003f46270 */
[----:B------:R-:W-:Y:S01]  /*16ed0*/  @P0 IADD3 R0, P4, R8, R192, RZ ;  /* 0x000000c008000210 */ /* 0x000fe20007f9e0ff */
[----:B------:R-:W-:Y:S01]  /*16ee0*/  FADD.FTZ R5, R179, R164 ;  /* 0x000000a4b3057221 */ /* 0x000fe20000010000 */
[----:B------:R-:W-:Y:S01]  /*16ef0*/  @P0 LEA R16, P1, R17, c[0x0][0x1c8], 0x1 ;  /* 0x0000720011100a11 */ /* 0x000fe200078208ff */
[----:B------:R-:W-:Y:S03]  /*16f00*/  HMMA.16816.F32.BF16 R100, R140, R6, R100 ;  /* 0x000000068c64723c */ /* 0x000fe60000041864 */
[----:B------:R-:W-:Y:S01]  /*16f10*/  @P0 IADD3.X R13, R3, R191, RZ, P4, !PT ;  /* 0x000000bf030d0210 */ /* 0x000fe200027fe4ff */
[----:B------:R-:W-:Y:S01]  /*16f20*/  FADD.FTZ R4, R165, R163 ;  /* 0x000000a3a5047221 */ /* 0x000fe20000010000 */
[----:B------:R-:W-:Y:S02]  /*16f30*/  @P0 LEA R12, P4, R0, c[0x0][0x1c8], 0x1 ;  /* 0x00007200000c0a11 */ /* 0x000fe400078808ff */
[----:B------:R-:W-:Y:S02]  /*16f40*/  @P0 LEA.HI.X R17, R17, c[0x0][0x1cc], R24, 0x1, P1 ;  /* 0x0000730011110a11 */ /* 0x000fe400008f0c18 */
[----:B------:R-:W-:Y:S03]  /*16f50*/  @P0 ISETP.GE.AND P1, PT, R212, c[0x0][0x1d4], PT ;  /* 0x00007500d4000a0c */ /* 0x000fe60003f26270 */
[----:B------:R-:W-:Y:S01]  /*16f60*/  @P0 LEA.HI.X R13, R0, c[0x0][0x1cc], R13, 0x1, P4 ;  /* 0x00007300000d0a11 */ /* 0x000fe200020f0c0d */
[----:B------:R-:W-:Y:S01]  /*16f70*/  @P0 IMAD R0, R180, 0x6000, R11 ;  /* 0x00006000b4000824 */ /* 0x000fe200078e020b */
[----:B------:R-:W-:Y:S04]  /*16f80*/  @P0 IADD3 R8, P3, R8, R190, RZ ;  /* 0x000000be08080210 */ /* 0x000fe80007f7e0ff */
[----:B------:R-:W-:Y:S01]  /*16f90*/  @!PT LDS RZ, [RZ] ;  /* 0x00000000fffff984 */ /* 0x000fe20000000800 */
[----:B------:R-:W-:Y:S01]  /*16fa0*/  @!PT LDS RZ, [RZ] ;  /* 0x00000000fffff984 */ /* 0x000fe20000000800 */
[----:B------:R-:W-:Y:S01]  /*16fb0*/  @!PT LDS RZ, [RZ] ;  /* 0x00000000fffff984 */ /* 0x000fe20000000800 */
[----:B------:R1:W-:Y:S01]  /*16fc0*/  @P0 LDGSTS.E.BYPASS.LTC128B.128 [R0], [R22.64], !P2 ;  /* 0x0000000016000fae */ /* 0x0003e2000d101d4e */
[----:B------:R-:W-:Y:S02]  /*16fd0*/  @P0 IADD3.X R3, R3, R188, RZ, P3, !PT ;  /* 0x000000bc03030210 */ /* 0x000fe40001ffe4ff */
[C---:B------:R-:W-:Y:S04]  /*16fe0*/  @P0 LEA R2, P3, R8.reuse, c[0x0][0x1c8], 0x1 ;  /* 0x0000720008020a11 */ /* 0x040fe800078608ff */
[----:B------:R-:W-:Y:S01]  /*16ff0*/  @P0 LEA.HI.X R3, R8, c[0x0][0x1cc], R3, 0x1, P3 ;  /* 0x0000730008030a11 */ /* 0x000fe200018f0c03 */
[----:B------:R1:W-:Y:S08]  /*17000*/  @P0 LDGSTS.E.BYPASS.LTC128B.128 [R0+0x2000], [R20.64], !P1 ;  /* 0x0200000014000fae */ /* 0x0003f0000c901d4e */
[----:B------:R1:W-:Y:S08]  /*17010*/  @P0 LDGSTS.E.BYPASS.LTC128B.128 [R0+0x4000], [R18.64], !P6 ;  /* 0x0400000012000fae */ /* 0x0003f0000f101d4e */
[----:B------:R1:W-:Y:S08]  /*17020*/  @P0 LDGSTS.E.BYPASS.LTC128B.128 [R0+0x1000], [R16.64], !P2 ;  /* 0x0100000010000fae */ /* 0x0003f0000d101d4e */
[----:B------:R1:W-:Y:S01]  /*17030*/  @P0 LDGSTS.E.BYPASS.LTC128B.128 [R0+0x3000], [R12.64], !P1 ;  /* 0x030000000c000fae */ /* 0x0003e2000c901d4e */
[C---:B------:R-:W-:Y:S02]  /*17040*/  ISETP.GE.AND P1, PT, R150.reuse, 0x1, PT ;  /* 0x000000019600780c */ /* 0x040fe40003f26270 */
[----:B------:R-:W-:Y:S04]  /*17050*/  IADD3 R150, R150, 0x1, RZ ;  /* 0x0000000196967810 */ /* 0x000fe80007ffe0ff */
[----:B------:R-:W-:Y:S01]  /*17060*/  SEL R150, R150, RZ, !P1 ;  /* 0x000000ff96967207 */ /* 0x000fe20004800000 */
[----:B------:R2:W-:Y:S01]  /*17070*/  @P0 LDGSTS.E.BYPASS.LTC128B.128 [R0+0x5000], [R2.64], !P6 ;  /* 0x0500000002000fae */ /* 0x0005e2000f101d4e */
[----:B------:R-:W-:Y:S02]  /*17080*/  ISETP.GE.AND P0, PT, R199, R173, PT ;  /* 0x000000adc700720c */ /* 0x000fe40003f06270 */
[----:B------:R-:W-:Y:S05]  /*17090*/  IADD3 R173, R173, -0x1, RZ ;  /* 0xffffffffadad7810 */ /* 0x000fea0007ffe0ff */
[----:B------:R-:W0:Y:S01]  /*170a0*/  LDGDEPBAR ;  /* 0x00000000000079af */ /* 0x000e220000000000 */
[----:B--2---:R-:W-:Y:S01]  /*170b0*/  FADD.FTZ R2, R166, R5 ;  /* 0x00000005a6027221 */ /* 0x004fe20000010000 */
[----:B------:R-:W-:Y:S01]  /*170c0*/  MOV R3, R104 ;  /* 0x0000006800037202 */ /* 0x000fe20000000f00 */
[----:B-1----:R-:W-:Y:S02]  /*170d0*/  FADD.FTZ R0, R148, R4 ;  /* 0x0000000494007221 */ /* 0x002fe40000010000 */
[----:B------:R-:W-:Y:S02]  /*170e0*/  FADD.FTZ R2, R167, R2 ;  /* 0x00000002a7027221 */ /* 0x000fe40000010000 */
[----:B------:R-:W-:Y:S02]  /*170f0*/  FADD.FTZ R0, R162, R0 ;  /* 0x00000000a2007221 */ /* 0x000fe40000010000 */
[----:B------:R-:W-:Y:S02]  /*17100*/  FADD.FTZ R2, R168, R2 ;  /* 0x00000002a8027221 */ /* 0x000fe40000010000 */
[----:B------:R-:W-:Y:S02]  /*17110*/  FADD.FTZ R0, R149, R0 ;  /* 0x0000000095007221 */ /* 0x000fe40000010000 */
[----:B------:R-:W-:Y:S01]  /*17120*/  FADD.FTZ R189, R169, R2 ;  /* 0x00000002a9bd7221 */ /* 0x000fe20000010000 */
[----:B------:R-:W-:Y:S01]  /*17130*/  MOV R2, R9 ;  /* 0x0000000900027202 */ /* 0x000fe20000000f00 */
[----:B------:R-:W-:Y:S01]  /*17140*/  FADD.FTZ R198, R161, R0 ;  /* 0x00000000a1c67221 */ /* 0x000fe20000010000 */
[----:B------:R-:W-:-:S05]  /*17150*/  @!P0 BRA `(.L_x_1919) ;  /* 0xffffc66000008947 */ /* 0x000fca000383ffff */
.L_x_1910:
[----:B------:R-:W-:Y:S02]  /*17160*/  MOV R6, 0x1f ;  /* 0x0000001f00067802 */ /* 0x000fe40000000f00 */
[----:B------:R-:W-:Y:S01]  /*17170*/  MOV R5, 0xffffffff ;  /* 0xffffffff00057802 */ /* 0x000fe20000000f00 */
[----:B------:R-:W-:Y:S05]  /*17180*/  BRA.DIV ~URZ, `(.L_x_1920) ;  /* 0x000055d27f007947 */ /* 0x000fea000b800000 */
[----:B------:R1:W2:Y:S02]  /*17190*/  SHFL.BFLY PT, R0, R189, 0x2, 0x1f ;  /* 0x0c401f00bd007f89 */ /* 0x0002a400000e0000 */
.L_x_1993:
[----:B--2---:R-:W-:Y:S01]  /*171a0*/  FADD.FTZ R0, R0, R189 ;  /* 0x000000bd00007221 */ /* 0x004fe20000010000 */
[----:B------:R-:W-:Y:S05]  /*171b0*/  BRA.DIV ~URZ, `(.L_x_1921) ;  /* 0x000056027f007947 */ /* 0x000fea000b800000 */
[----:B------:R-:W2:Y:S04]  /*171c0*/  SHFL.BFLY PT, R2, R198, 0x2, 0x1f ;  /* 0x0c401f00c6027f89 */ /* 0x000ea800000e0000 */
[----:B------:R-:W3:Y:S01]  /*171d0*/  SHFL.BFLY PT, R4, R0, 0x1, 0x1f ;  /* 0x0c201f0000047f89 */ /* 0x000ee200000e0000 */
[----:B--2---:R-:W-:-:S02]  /*171e0*/  FADD.FTZ R198, R2, R198 ;  /* 0x000000c602c67221 */ /* 0x004fc40000010000 */
[----:B---3--:R-:W-:-:S03]  /*171f0*/  FADD.FTZ R0, R0, R4 ;  /* 0x0000000400007221 */ /* 0x008fc60000010000 */
[----:B------:R2:W3:Y:S04]  /*17200*/  SHFL.BFLY PT, R3, R198, 0x1, 0x1f ;  /* 0x0c201f00c6037f89 */ /* 0x0004e800000e0000 */
.L_x_1994:
[----:B------:R-:W-:Y:S01]  /*17210*/  FSETP.NE.FTZ.AND P1, PT, R0, RZ, PT ;  /* 0x000000ff0000720b */ /* 0x000fe20003f35000 */
[----:B---3--:R-:W-:Y:S01]  /*17220*/  FADD.FTZ R3, R3, R198 ;  /* 0x000000c603037221 */ /* 0x008fe20000010000 */
[----:B------:R-:W-:Y:S02]  /*17230*/  MOV R2, RZ ;  /* 0x000000ff00027202 */ /* 0x000fe40000000f00 */
[----:B------:R-:W-:Y:S02]  /*17240*/  MOV R21, 0xff800000 ;  /* 0xff80000000157802 */ /* 0x000fe40000000f00 */
[----:B------:R-:W-:Y:S02]  /*17250*/  FSETP.NE.FTZ.AND P0, PT, R3, RZ, PT ;  /* 0x000000ff0300720b */ /* 0x000fe40003f15000 */
[----:B------:R-:W-:-:S05]  /*17260*/  MOV R20, 0xff800000 ;  /* 0xff80000000147802 */ /* 0x000fca0000000f00 */
[----:B------:R-:W3:Y:S01]  /*17270*/  @P1 MUFU.RCP R2, R0 ;  /* 0x0000000000021308 */ /* 0x000ee20000001000 */
[----:B------:R-:W-:-:S07]  /*17280*/  @P1 MOV R6, 0x3f317218 ;  /* 0x3f31721800061802 */ /* 0x000fce0000000f00 */
[----:B------:R4:W5:Y:S01]  /*17290*/  @P1 MUFU.LG2 R4, R0 ;  /* 0x0000000000041308 */ /* 0x0009620000000c00 */
[C---:B---3--:R-:W-:Y:S02]  /*172a0*/  FMUL.FTZ R128, R2.reuse, R128 ;  /* 0x0000008002807220 */ /* 0x048fe40000410000 */
[C---:B------:R-:W-:Y:S02]  /*172b0*/  FMUL.FTZ R129, R2.reuse, R129 ;  /* 0x0000008102817220 */ /* 0x040fe40000410000 */
[C---:B------:R-:W-:Y:S02]  /*172c0*/  FMUL.FTZ R108, R2.reuse, R108 ;  /* 0x0000006c026c7220 */ /* 0x040fe40000410000 */
[C---:B------:R-:W-:Y:S01]  /*172d0*/  FMUL.FTZ R109, R2.reuse, R109 ;  /* 0x0000006d026d7220 */ /* 0x040fe20000410000 */
[----:B----4-:R-:W-:Y:S01]  /*172e0*/  MOV R0, RZ ;  /* 0x000000ff00007202 */ /* 0x010fe20000000f00 */
[C---:B------:R-:W-:Y:S02]  /*172f0*/  FMUL.FTZ R124, R2.reuse, R124 ;  /* 0x0000007c027c7220 */ /* 0x040fe40000410000 */
[----:B------:R-:W-:-:S02]  /*17300*/  FMUL.FTZ R125, R2, R125 ;  /* 0x0000007d027d7220 */ /* 0x000fc40000410000 */
[C---:B------:R-:W-:Y:S01]  /*17310*/  FMUL.FTZ R116, R2.reuse, R116 ;  /* 0x0000007402747220 */ /* 0x040fe20000410000 */
[----:B------:R-:W3:Y:S01]  /*17320*/  @P0 MUFU.RCP R0, R3 ;  /* 0x0000000300000308 */ /* 0x000ee20000001000 */
        /* <DEDUP_REMOVED lines=41> */
[----:B------:R4:W1:Y:S01]  /*175c0*/  @P0 MUFU.LG2 R2, R3 ;  /* 0x0000000300020308 */ /* 0x0008620000000c00 */
[----:B-----5:R-:W-:Y:S02]  /*175d0*/  @P1 FMUL.FTZ R5, R4, 0.69314718246459960938 ;  /* 0x3f31721804051820 */ /* 0x020fe40000410000 */
[----:B------:R-:W-:Y:S02]  /*175e0*/  @P1 FMUL.FTZ R4, R6, c[0x0][0x2d0] ;  /* 0x0000b40006041a20 */ /* 0x000fe40000410000 */
[----:B---3--:R-:W-:Y:S02]  /*175f0*/  FMUL.FTZ R130, R0, R130 ;  /* 0x0000008200827220 */ /* 0x008fe40000410000 */
[----:B------:R-:W-:Y:S01]  /*17600*/  @P1 FFMA.FTZ R21, R4, R9, R5 ;  /* 0x0000000904151223 */ /* 0x000fe20000010005 */
[----:B------:R-:W-:Y:S01]  /*17610*/  MOV R4, 0x1 ;  /* 0x0000000100047802 */ /* 0x000fe20000000f00 */
[C---:B------:R-:W-:Y:S02]  /*17620*/  FMUL.FTZ R131, R0.reuse, R131 ;  /* 0x0000008300837220 */ /* 0x040fe40000410000 */
[----:B------:R-:W-:-:S02]  /*17630*/  FMUL.FTZ R110, R0, R110 ;  /* 0x0000006e006e7220 */ /* 0x000fc40000410000 */
[C---:B------:R-:W-:Y:S02]  /*17640*/  FMUL.FTZ R111, R0.reuse, R111 ;  /* 0x0000006f006f7220 */ /* 0x040fe40000410000 */
[----:B------:R-:W-:Y:S01]  /*17650*/  FMUL.FTZ R126, R0, R126 ;  /* 0x0000007e007e7220 */ /* 0x000fe20000410000 */
[----:B----4-:R-:W-:Y:S01]  /*17660*/  @P0 MOV R3, 0x3f317218 ;  /* 0x3f31721800030802 */ /* 0x010fe20000000f00 */
[----:B-1----:R-:W-:Y:S02]  /*17670*/  @P0 FMUL.FTZ R2, R2, 0.69314718246459960938 ;  /* 0x3f31721802020820 */ /* 0x002fe40000410000 */
[C---:B------:R-:W-:Y:S02]  /*17680*/  FMUL.FTZ R127, R0.reuse, R127 ;  /* 0x0000007f007f7220 */ /* 0x040fe40000410000 */
[----:B------:R-:W-:Y:S02]  /*17690*/  @P0 FMUL.FTZ R3, R3, c[0x0][0x2d0] ;  /* 0x0000b40003030a20 */ /* 0x000fe40000410000 */
        /* <DEDUP_REMOVED lines=44> */
.L_x_1862:
[----:B------:R-:W1:Y:S01]  /*17960*/  S2R R6, SR_TID.X ;  /* 0x0000000000067919 */ /* 0x000e620000002100 */
[----:B------:R-:W-:Y:S01]  /*17970*/  BSSY B0, `(.L_x_1922) ;  /* 0x0000010000007945 */ /* 0x000fe20003800000 */
[----:B-1----:R-:W-:-:S13]  /*17980*/  LOP3.LUT P0, RZ, R6, 0xff, RZ, 0xc0, !PT ;  /* 0x000000ff06ff7812 */ /* 0x002fda000780c0ff */
[----:B------:R-:W-:Y:S05]  /*17990*/  @P0 BRA `(.L_x_1923) ;  /* 0x000000d000000947 */ /* 0x000fea0003800000 */
[----:B------:R-:W1:Y:S01]  /*179a0*/  S2R R4, SR_LANEID ;  /* 0x0000000000047919 */ /* 0x000e620000000000 */
[----:B------:R-:W-:Y:S01]  /*179b0*/  VOTEU.ANY UR4, UPT, PT ;  /* 0x0000000000047886 */ /* 0x000fe200038e0100 */
[----:B------:R-:W-:Y:S01]  /*179c0*/  IMAD.MOV.U32 R5, RZ, RZ, c[0x0][0x564] ;  /* 0x00015900ff057624 */ /* 0x000fe200078e00ff */
[----:B------:R-:W1:Y:S08]  /*179d0*/  FLO.U32 R3, UR4 ;  /* 0x0000000400037d00 */ /* 0x000e7000080e0000 */
[----:B------:R-:W3:Y:S01]  /*179e0*/  POPC R2, UR4 ;  /* 0x0000000400027d09 */ /* 0x000ee20008000000 */
[----:B-1----:R-:W-:Y:S01]  /*179f0*/  ISETP.EQ.U32.AND P0, PT, R3, R4, PT ;  /* 0x000000040300720c */ /* 0x002fe20003f02070 */
[----:B------:R-:W-:-:S12]  /*17a00*/  IMAD.MOV.U32 R4, RZ, RZ, c[0x0][0x560] ;  /* 0x00015800ff047624 */ /* 0x000fd800078e00ff */
[----:B---3--:R1:W3:Y:S04]  /*17a10*/  @P0 ATOMG.E.ADD.STRONG.GPU PT, R2, [R4.64], R2 ;  /* 0x00000002040209a8 */ /* 0x0082e800081ee1ce */
[----:B-1----:R-:W1:Y:S04]  /*17a20*/  S2R R4, SR_LTMASK ;  /* 0x0000000000047919 */ /* 0x002e680000003900 */
[----:B---3--:R1:W3:Y:S02]  /*17a30*/  SHFL.IDX PT, R3, R2, R3, 0x1f ;  /* 0x00001f0302037589 */ /* 0x0082e400000e0000 */
[----:B-1----:R-:W-:-:S06]  /*17a40*/  LOP3.LUT R2, R4, UR4, RZ, 0xc0, !PT ;  /* 0x0000000404027c12 */ /* 0x002fcc000f8ec0ff */
[----:B------:R-:W3:Y:S02]  /*17a50*/  POPC R2, R2 ;  /* 0x0000000200027309 */ /* 0x000ee40000000000 */
[----:B---3--:R-:W-:-:S06]  /*17a60*/  IADD3 R230, R3, c[0x0][0xc], R2 ;  /* 0x0000030003e67a10 */ /* 0x008fcc0007ffe002 */
.L_x_1923:
[----:B------:R-:W-:Y:S05]  /*17a70*/  BSYNC B0 ;  /* 0x0000000000007941 */ /* 0x000fea0003800000 */
.L_x_1922:
[----:B------:R-:W-:Y:S01]  /*17a80*/  PRMT R0, R0, 0x9910, RZ ;  /* 0x0000991000007816 */ /* 0x000fe200000000ff */
[----:B------:R-:W-:Y:S01]  /*17a90*/  BSSY B1, `(.L_x_1924) ;  /* 0x000034b000017945 */ /* 0x000fe20003800000 */
[----:B------:R-:W-:Y:S02]  /*17aa0*/  IMAD.MOV.U32 R37, RZ, RZ, R230 ;  /* 0x000000ffff257224 */ /* 0x000fe400078e00e6 */
[----:B------:R-:W-:-:S13]  /*17ab0*/  ISETP.NE.AND P0, PT, R0, RZ, PT ;  /* 0x000000ff0000720c */ /* 0x000fda0003f05270 */
[----:B------:R-:W-:Y:S05]  /*17ac0*/  @!P0 BRA `(.L_x_1925) ;  /* 0x000028b000008947 */ /* 0x000fea0003800000 */
[----:B------:R-:W-:Y:S01]  /*17ad0*/  SHF.R.S32.HI R2, RZ, 0x1f, R6 ;  /* 0x0000001fff027819 */ /* 0x000fe20000011406 */
[----:B------:R-:W-:Y:S01]  /*17ae0*/  IMAD.SHL.U32 R0, R222, 0x40, RZ ;  /* 0x00000040de007824 */ /* 0x000fe200078e00ff */
[----:B------:R-:W-:Y:S01]  /*17af0*/  WARPSYNC 0xffffffff ;  /* 0xffffffff00007948 */ /* 0x000fe20003800000 */
[----:B------:R-:W-:Y:S01]  /*17b00*/  IMAD.SHL.U32 R3, R228, 0x400, RZ ;  /* 0x00000400e4037824 */ /* 0x000fe200078e00ff */
[----:B------:R-:W-:Y:S01]  /*17b10*/  LEA.HI R2, R2, R6, RZ, 0x2 ;  /* 0x0000000602027211 */ /* 0x000fe200078f10ff */
[----:B------:R-:W-:Y:S01]  /*17b20*/  BAR.SYNC.DEFER_BLOCKING 0x1, 0x100 ;  /* 0x0044000000007b1d */ /* 0x000fe20000010000 */
[----:B------:R-:W-:Y:S01]  /*17b30*/  LOP3.LUT R0, R0, 0x1c0, RZ, 0xc0, !PT ;  /* 0x000001c000007812 */ /* 0x000fe200078ec0ff */
[----:B------:R-:W-:Y:S01]  /*17b40*/  IMAD.MOV.U32 R7, RZ, RZ, 0x20 ;  /* 0x00000020ff077424 */ /* 0x000fe200078e00ff */
[----:B------:R-:W-:Y:S01]  /*17b50*/  LOP3.LUT R2, R2, 0xfffffffc, RZ, 0xc0, !PT ;  /* 0xfffffffc02027812 */ /* 0x000fe200078ec0ff */
[----:B------:R-:W-:Y:S01]  /*17b60*/  IMAD.MOV.U32 R13, RZ, RZ, 0x40 ;  /* 0x00000040ff0d7424 */ /* 0x000fe200078e00ff */
[----:B------:R-:W-:Y:S01]  /*17b70*/  LEA.HI R0, R0, R0, RZ, 0x1d ;  /* 0x0000000000007211 */ /* 0x000fe200078fe8ff */
[----:B------:R-:W-:Y:S01]  /*17b80*/  IMAD.MOV.U32 R36, RZ, RZ, c[0x0][0x388] ;  /* 0x0000e200ff247624 */ /* 0x000fe200078e00ff */
[----:B------:R-:W-:Y:S01]  /*17b90*/  F2FP.BF16.PACK_AB R4, R129, R128 ;  /* 0x000000808104723e */ /* 0x000fe200000010ff */
[----:B------:R-:W-:Y:S01]  /*17ba0*/  IMAD.IADD R2, R6, 0x1, -R2 ;  /* 0x0000000106027824 */ /* 0x000fe200078e0a02 */
[----:B------:R-:W-:-:S02]  /*17bb0*/  F2FP.BF16.PACK_AB R5, R111, R110 ;  /* 0x0000006e6f05723e */ /* 0x000fc400000010ff */
[----:B------:R-:W-:Y:S01]  /*17bc0*/  F2FP.BF16.PACK_AB R6, R109, R108 ;  /* 0x0000006c6d06723e */ /* 0x000fe200000010ff */
[----:B------:R-:W-:Y:S01]  /*17bd0*/  IMAD R3, R2, 0x2, R3 ;  /* 0x0000000202037824 */ /* 0x000fe200078e0203 */
[----:B------:R-:W-:Y:S02]  /*17be0*/  LOP3.LUT R2, R222, 0x1, RZ, 0xc0, !PT ;  /* 0x00000001de027812 */ /* 0x000fe400078ec0ff */
[----:B------:R-:W-:Y:S01]  /*17bf0*/  F2FP.BF16.PACK_AB R8, R121, R120 ;  /* 0x000000787908723e */ /* 0x000fe200000010ff */
[----:B------:R-:W-:Y:S01]  /*17c00*/  IMAD.IADD R0, R3, 0x1, R0 ;  /* 0x0000000103007824 */ /* 0x000fe200078e0200 */
[----:B------:R-:W-:Y:S02]  /*17c10*/  ISETP.NE.U32.AND P0, PT, R2, 0x1, PT ;  /* 0x000000010200780c */ /* 0x000fe40003f05070 */
[----:B------:R-:W-:Y:S01]  /*17c20*/  F2FP.BF16.PACK_AB R9, R137, R136 ;  /* 0x000000888909723e */ /* 0x000fe200000010ff */
[----:B------:R-:W-:Y:S01]  /*17c30*/  IMAD.SHL.U32 R0, R0, 0x2, RZ ;  /* 0x0000000200007824 */ /* 0x000fe200078e00ff */
[----:B------:R-:W-:-:S02]  /*17c40*/  R2P PR, R222, 0x6 ;  /* 0x00000006de007804 */ /* 0x000fc40000000000 */
[----:B------:R-:W-:Y:S02]  /*17c50*/  F2FP.BF16.PACK_AB R12, R63, R62 ;  /* 0x0000003e3f0c723e */ /* 0x000fe400000010ff */
[C---:B------:R-:W-:Y:S01]  /*17c60*/  IADD3 R3, R0.reuse, 0x80, RZ ;  /* 0x0000008000037810 */ /* 0x040fe20007ffe0ff */
[----:B------:R1:W-:Y:S01]  /*17c70*/  STS [R0+0x80], R4 ;  /* 0x0000800400007388 */ /* 0x0003e20000000800 */
[----:B------:R-:W-:Y:S02]  /*17c80*/  IADD3 R2, R0, 0x70, RZ ;  /* 0x0000007000027810 */ /* 0x000fe40007ffe0ff */
[----:B------:R-:W-:Y:S02]  /*17c90*/  SEL R13, R13, 0xffffffc0, !P2 ;  /* 0xffffffc00d0d7807 */ /* 0x000fe40005000000 */
[----:B------:R-:W-:Y:S02]  /*17ca0*/  @P0 IADD3 R2, R3, 0x10, RZ ;  /* 0x0000001003020810 */ /* 0x000fe40007ffe0ff */
[----:B------:R-:W-:-:S02]  /*17cb0*/  F2FP.BF16.PACK_AB R3, R131, R130 ;  /* 0x000000828303723e */ /* 0x000fc400000010ff */
[----:B------:R-:W-:Y:S01]  /*17cc0*/  ISETP.NE.U32.AND P0, PT, RZ, c[0x0][0x508], PT ;  /* 0x00014200ff007a0c */ /* 0x000fe20003f05070 */
[----:B------:R-:W-:Y:S01]  /*17cd0*/  IMAD.IADD R14, R13, 0x1, R2 ;  /* 0x000000010d0e7824 */ /* 0x000fe200078e0202 */
[----:B------:R-:W-:Y:S01]  /*17ce0*/  ISETP.NE.U32.AND P2, PT, RZ, c[0x0][0x500], PT ;  /* 0x00014000ff007a0c */ /* 0x000fe20003f45070 */
[----:B------:R3:W-:Y:S03]  /*17cf0*/  STS [R0+0x480], R3 ;  /* 0x0004800300007388 */ /* 0x0007e60000000800 */
[----:B------:R-:W-:Y:S01]  /*17d00*/  ISETP.NE.AND.EX P2, PT, RZ, c[0x0][0x504], PT, P2 ;  /* 0x00014100ff007a0c */ /* 0x000fe20003f45320 */
[----:B------:R4:W-:Y:S04]  /*17d10*/  STS [R2+0x400], R5 ;  /* 0x0004000502007388 */ /* 0x0009e80000000800 */
[----:B------:R2:W-:Y:S01]  /*17d20*/  STS [R2], R6 ;  /* 0x0000000602007388 */ /* 0x0005e20000000800 */
[----:B-1----:R-:W-:-:S02]  /*17d30*/  SEL R4, R7, 0xffffffe0, !P1 ;  /* 0xffffffe007047807 */ /* 0x002fc40004800000 */
[----:B------:R-:W-:Y:S02]  /*17d40*/  F2FP.BF16.PACK_AB R7, R127, R126 ;  /* 0x0000007e7f07723e */ /* 0x000fe400000010ff */
[----:B------:R-:W-:Y:S01]  /*17d50*/  ISETP.NE.AND.EX P1, PT, RZ, c[0x0][0x50c], PT, P0 ;  /* 0x00014300ff007a0c */ /* 0x000fe20003f25300 */
[----:B---3--:R-:W-:Y:S02]  /*17d60*/  IMAD.IADD R3, R0, 0x1, R4 ;  /* 0x0000000100037824 */ /* 0x008fe400078e0204 */
[----:B------:R-:W-:Y:S01]  /*17d70*/  IMAD.IADD R4, R4, 0x1, R2 ;  /* 0x0000000104047824 */ /* 0x000fe200078e0202 */
[----:B----4-:R-:W-:Y:S02]  /*17d80*/  F2FP.BF16.PACK_AB R5, R125, R124 ;  /* 0x0000007c7d05723e */ /* 0x010fe400000010ff */
[----:B------:R1:W-:Y:S01]  /*17d90*/  STS [R3+0x480], R7 ;  /* 0x0004800703007388 */ /* 0x0003e20000000800 */
[----:B--2---:R-:W-:-:S03]  /*17da0*/  F2FP.BF16.PACK_AB R6, R117, R116 ;  /* 0x000000747506723e */ /* 0x004fc600000010ff */
[----:B------:R2:W-:Y:S04]  /*17db0*/  STS [R3+0x80], R5 ;  /* 0x0000800503007388 */ /* 0x0005e80000000800 */
[----:B------:R3:W-:Y:S01]  /*17dc0*/  STS [R4], R6 ;  /* 0x0000000604007388 */ /* 0x0007e20000000800 */
[----:B-1----:R-:W-:Y:S02]  /*17dd0*/  F2FP.BF16.PACK_AB R7, R123, R122 ;  /* 0x0000007a7b07723e */ /* 0x002fe400000010ff */
[----:B--2---:R-:W-:Y:S01]  /*17de0*/  F2FP.BF16.PACK_AB R5, R119, R118 ;  /* 0x000000767705723e */ /* 0x004fe200000010ff */
[----:B---3--:R-:W-:-:S04]  /*17df0*/  IMAD.IADD R6, R0, 0x1, R13 ;  /* 0x0000000100067824 */ /* 0x008fc800078e020d */
[----:B------:R1:W-:Y:S04]  /*17e00*/  STS [R4+0x400], R5 ;  /* 0x0004000504007388 */ /* 0x0003e80000000800 */
[----:B------:R2:W-:Y:S04]  /*17e10*/  STS [R6+0x80], R8 ;  /* 0x0000800806007388 */ /* 0x0005e80000000800 */
[----:B------:R3:W-:Y:S01]  /*17e20*/  STS [R6+0x480], R7 ;  /* 0x0004800706007388 */ /* 0x0007e20000000800 */
[----:B-1----:R-:W-:Y:S02]  /*17e30*/  F2FP.BF16.PACK_AB R5, R113, R112 ;  /* 0x000000707105723e */ /* 0x002fe400000010ff */
[----:B--2---:R-:W-:-:S03]  /*17e40*/  F2FP.BF16.PACK_AB R8, R115, R114 ;  /* 0x000000727308723e */ /* 0x004fc600000010ff */
[----:B------:R1:W-:Y:S01]  /*17e50*/  STS [R14], R5 ;  /* 0x000000050e007388 */ /* 0x0003e20000000800 */
[----:B---3--:R-:W-:-:S03]  /*17e60*/  F2FP.BF16.PACK_AB R7, R139, R138 ;  /* 0x0000008a8b07723e */ /* 0x008fc600000010ff */
[----:B------:R2:W-:Y:S01]  /*17e70*/  STS [R14+0x400], R8 ;  /* 0x000400080e007388 */ /* 0x0005e20000000800 */
[----:B-1----:R-:W-:Y:S02]  /*17e80*/  IMAD.IADD R5, R13, 0x1, R3 ;  /* 0x000000010d057824 */ /* 0x002fe400078e0203 */
[----:B------:R-:W-:Y:S01]  /*17e90*/  IMAD.IADD R13, R4, 0x1, R13 ;  /* 0x00000001040d7824 */ /* 0x000fe200078e020d */
[----:B--2---:R-:W-:Y:S02]  /*17ea0*/  F2FP.BF16.PACK_AB R8, R133, R132 ;  /* 0x000000848508723e */ /* 0x004fe400000010ff */
[----:B------:R1:W-:Y:S04]  /*17eb0*/  STS [R5+0x80], R9 ;  /* 0x0000800905007388 */ /* 0x0003e80000000800 */
[----:B------:R2:W-:Y:S04]  /*17ec0*/  STS [R5+0x480], R7 ;  /* 0x0004800705007388 */ /* 0x0005e80000000800 */
[----:B------:R3:W-:Y:S01]  /*17ed0*/  STS [R13], R8 ;  /* 0x000000080d007388 */ /* 0x0007e20000000800 */
[----:B-1----:R-:W-:-:S02]  /*17ee0*/  F2FP.BF16.PACK_AB R9, R135, R134 ;  /* 0x000000868709723e */ /* 0x002fc400000010ff */
        /* <DEDUP_REMOVED lines=27> */
[----:B---3--:R-:W-:-:S03]  /*180a0*/  F2FP.BF16.PACK_AB R8, R71, R70 ;  /* 0x000000464708723e */ /* 0x008fc600000010ff */
[----:B------:R2:W-:Y:S01]  /*180b0*/  STS [R5+0x4080], R7 ;  /* 0x0040800705007388 */ /* 0x0005e20000000800 */
[----:B----4-:R-:W-:-:S03]  /*180c0*/  F2FP.BF16.PACK_AB R12, R69, R68 ;  /* 0x00000044450c723e */ /* 0x010fc600000010ff */
[----:B------:R3:W-:Y:S04]  /*180d0*/  STS [R13+0x4400], R8 ;  /* 0x004400080d007388 */ /* 0x0007e80000000800 */
[----:B------:R-:W-:Y:S01]  /*180e0*/  STS [R13+0x4000], R12 ;  /* 0x0040000c0d007388 */ /* 0x000fe20000000800 */
[----:B-1----:R-:W-:Y:S02]  /*180f0*/  F2FP.BF16.PACK_AB R9, R75, R74 ;  /* 0x0000004a4b09723e */ /* 0x002fe400000010ff */
[----:B--2---:R-:W-:-:S03]  /*18100*/  F2FP.BF16.PACK_AB R7, R73, R72 ;  /* 0x000000484907723e */ /* 0x004fc600000010ff */
[----:B------:R1:W-:Y:S01]  /*18110*/  STS [R0+0x8480], R9 ;  /* 0x0084800900007388 */ /* 0x0003e20000000800 */
[----:B---3--:R-:W-:-:S03]  /*18120*/  F2FP.BF16.PACK_AB R8, R77, R76 ;  /* 0x0000004c4d08723e */ /* 0x008fc600000010ff */
[----:B------:R2:W-:Y:S04]  /*18130*/  STS [R0+0x8080], R7 ;  /* 0x0080800700007388 */ /* 0x0005e80000000800 */
[----:B------:R3:W-:Y:S01]  /*18140*/  STS [R2+0x8000], R8 ;  /* 0x0080000802007388 */ /* 0x0007e20000000800 */
[----:B-1----:R-:W-:Y:S02]  /*18150*/  F2FP.BF16.PACK_AB R9, R83, R82 ;  /* 0x000000525309723e */ /* 0x002fe400000010ff */
[----:B--2---:R-:W-:Y:S02]  /*18160*/  F2FP.BF16.PACK_AB R7, R79, R78 ;  /* 0x0000004e4f07723e */ /* 0x004fe400000010ff */
[----:B------:R-:W-:Y:S02]  /*18170*/  F2FP.BF16.PACK_AB R0, R81, R80 ;  /* 0x000000505100723e */ /* 0x000fe400000010ff */
[----:B---3--:R-:W-:Y:S01]  /*18180*/  F2FP.BF16.PACK_AB R8, R85, R84 ;  /* 0x000000545508723e */ /* 0x008fe200000010ff */
[----:B------:R1:W-:Y:S04]  /*18190*/  STS [R2+0x8400], R7 ;  /* 0x0084000702007388 */ /* 0x0003e80000000800 */
[----:B------:R2:W-:Y:S04]  /*181a0*/  STS [R3+0x8080], R0 ;  /* 0x0080800003007388 */ /* 0x0005e80000000800 */
[----:B------:R3:W-:Y:S04]  /*181b0*/  STS [R3+0x8480], R9 ;  /* 0x0084800903007388 */ /* 0x0007e80000000800 */
[----:B------:R-:W-:Y:S01]  /*181c0*/  STS [R4+0x8000], R8 ;  /* 0x0080000804007388 */ /* 0x000fe20000000800 */
[----:B-1----:R-:W-:-:S02]  /*181d0*/  F2FP.BF16.PACK_AB R7, R87, R86 ;  /* 0x000000565707723e */ /* 0x002fc400000010ff */
[----:B------:R-:W-:Y:S02]  /*181e0*/  F2FP.BF16.PACK_AB R2, R89, R88 ;  /* 0x000000585902723e */ /* 0x000fe400000010ff */
[----:B--2---:R-:W-:Y:S01]  /*181f0*/  F2FP.BF16.PACK_AB R0, R91, R90 ;  /* 0x0000005a5b00723e */ /* 0x004fe200000010ff */
        /* <DEDUP_REMOVED lines=12> */
[----:B------:R4:W-:Y:S01]  /*182c0*/  STS [R13+0x8000], R3 ;  /* 0x008000030d007388 */ /* 0x0009e20000000800 */
[----:B-1----:R-:W-:Y:S01]  /*182d0*/  IMAD.MOV.U32 R4, RZ, RZ, 0x4 ;  /* 0x00000004ff047424 */ /* 0x002fe200078e00ff */
[----:B--2---:R-:W-:-:S03]  /*182e0*/  F2FP.BF16.PACK_AB R0, R103, R102 ;  /* 0x000000666700723e */ /* 0x004fc600000010ff */
[CC--:B------:R-:W-:Y:S02]  /*182f0*/  @P1 IMAD.WIDE R6, R219.reuse, R4.reuse, c[0x0][0x508] ;  /* 0x00014200db061625 */ /* 0x0c0fe400078e0204 */
[----:B------:R1:W-:Y:S02]  /*18300*/  STS [R13+0x8400], R0 ;  /* 0x008400000d007388 */ /* 0x0003e40000000800 */
[----:B---3--:R-:W-:Y:S02]  /*18310*/  IMAD.MOV.U32 R2, RZ, RZ, RZ ;  /* 0x000000ffff027224 */ /* 0x008fe400078e00ff */
[----:B------:R-:W-:Y:S01]  /*18320*/  IMAD.WIDE R4, R219, R4, c[0x0][0x500] ;  /* 0x00014000db047625 */ /* 0x000fe200078e0204 */
[----:B------:R-:W-:Y:S06]  /*18330*/  BAR.SYNC.DEFER_BLOCKING 0x1, 0x100 ;  /* 0x0044000000007b1d */ /* 0x000fec0000010000 */
[----:B------:R1:W5:Y:S04]  /*18340*/  @P1 LDG.E R36, [R6.64] ;  /* 0x0000000e06241981 */ /* 0x000368000c1e1900 */
[----:B------:R1:W5:Y:S01]  /*18350*/  @P2 LDG.E R2, [R4.64] ;  /* 0x0000000e04022981 */ /* 0x000362000c1e1900 */
[----:B------:R-:W-:-:S04]  /*18360*/  ISETP.NE.AND P0, PT, R218, RZ, PT ;  /* 0x000000ffda00720c */ /* 0x000fc80003f05270 */
[----:B----4-:R-:W-:Y:S01]  /*18370*/  SEL R3, R218, c[0x0][0x3d4], P0 ;  /* 0x0000f500da037a07 */ /* 0x010fe20000000000 */
[----:B------:R-:W-:Y:S05]  /*18380*/  @P1 BRA `(.L_x_1926) ;  /* 0x0000004000001947 */ /* 0x000fea0003800000 */
[----:B------:R-:W-:Y:S05]  /*18390*/  @!P2 BRA `(.L_x_1926) ;  /* 0x000000300000a947 */ /* 0x000fea0003800000 */
[----:B-1----:R1:W2:Y:S04]  /*183a0*/  LDG.E R0, [R4.64] ;  /* 0x0000000e04007981 */ /* 0x0022a8000c1e1900 */
[----:B-1----:R-:W2:Y:S02]  /*183b0*/  LDG.E R4, [R4.64+0x4] ;  /* 0x0000040e04047981 */ /* 0x002ea4000c1e1900 */
[----:B--2--5:R-:W-:Y:S02]  /*183c0*/  IADD3 R36, -R0, R4, RZ ;  /* 0x0000000400247210 */ /* 0x024fe40007ffe1ff */
.L_x_1926:
[----:B-1----:R-:W2:Y:S01]  /*183d0*/  LDL R4, [R1+0x98] ;  /* 0x0000980001047983 */ /* 0x002ea20000100800 */
[----:B------:R-:W-:Y:S01]  /*183e0*/  IMAD.MOV.U32 R0, RZ, RZ, 0x368 ;  /* 0x00000368ff007424 */ /* 0x000fe200078e00ff */
[----:B------:R-:W-:Y:S02]  /*183f0*/  ISETP.GT.AND P2, PT, R3, 0x1, PT ;  /* 0x000000010300780c */ /* 0x000fe40003f44270 */
[----:B------:R-:W3:Y:S01]  /*18400*/  LDL R23, [R1+0x94] ;  /* 0x0000940001177983 */ /* 0x000ee20000100800 */
[----:B------:R-:W-:-:S02]  /*18410*/  ISETP.NE.U32.AND P0, PT, RZ, c[0x0][0x500], PT ;  /* 0x00014000ff007a0c */ /* 0x000fc40003f05070 */
[----:B------:R-:W-:Y:S02]  /*18420*/  SEL R0, R0, 0x328, P2 ;  /* 0x0000032800007807 */ /* 0x000fe40001000000 */
[----:B------:R-:W-:Y:S02]  /*18430*/  ISETP.NE.AND.EX P0, PT, RZ, c[0x0][0x504], PT, P0 ;  /* 0x00014100ff007a0c */ /* 0x000fe40003f05300 */
[----:B------:R1:W4:Y:S01]  /*18440*/  LDC.64 R6, c[0x0][R0+0x170] ;  /* 0x00005c0000067b82 */ /* 0x0003220000000a00 */
[----:B------:R-:W-:-:S07]  /*18450*/  SHF.R.S32.HI R3, RZ, 0x1f, R219 ;  /* 0x0000001fff037819 */ /* 0x000fce00000114db */
[----:B------:R1:W4:Y:S08]  /*18460*/  LDC.64 R14, c[0x0][R0+0x168] ;  /* 0x00005a00000e7b82 */ /* 0x0003300000000a00 */
[----:B------:R1:W2:Y:S08]  /*18470*/  LDC.64 R16, c[0x0][R0+0x178] ;  /* 0x00005e0000107b82 */ /* 0x0002b00000000a00 */
[----:B------:R1:W2:Y:S02]  /*18480*/  LDC.64 R18, c[0x0][R0+0x160] ;  /* 0x0000580000127b82 */ /* 0x0002a40000000a00 */
[----:B-1----:R-:W-:-:S05]  /*18490*/  IMAD.MOV.U32 R0, RZ, RZ, c[0x0][0x4e8] ;  /* 0x00013a00ff007624 */ /* 0x002fca00078e00ff */
[----:B------:R-:W-:Y:S02]  /*184a0*/  ISETP.NE.AND P3, PT, R0, 0x1, PT ;  /* 0x000000010000780c */ /* 0x000fe40003f65270 */
[----:B------:R-:W-:Y:S01]  /*184b0*/  SEL R0, R219, RZ, !P0 ;  /* 0x000000ffdb007207 */ /* 0x000fe20004000000 */
[----:B------:R-:W1:Y:S01]  /*184c0*/  S2R R24, SR_TID.X ;  /* 0x0000000000187919 */ /* 0x000e620000002100 */
[----:B----4-:R-:W-:Y:S01]  /*184d0*/  IMAD R12, R15, R221, RZ ;  /* 0x000000dd0f0c7224 */ /* 0x010fe200078e02ff */
[----:B-1----:R-:W-:-:S04]  /*184e0*/  SHF.R.S32.HI R22, RZ, 0x1f, R24 ;  /* 0x0000001fff167819 */ /* 0x002fc80000011418 */
[----:B------:R-:W-:-:S04]  /*184f0*/  LEA.HI R22, R22, R24, RZ, 0x5 ;  /* 0x0000001816167211 */ /* 0x000fc800078f28ff */
[----:B------:R-:W-:-:S05]  /*18500*/  LOP3.LUT R22, R22, 0xffffffe0, RZ, 0xc0, !PT ;  /* 0xffffffe016167812 */ /* 0x000fca00078ec0ff */
[----:B------:R-:W-:Y:S02]  /*18510*/  IMAD.IADD R22, R24, 0x1, -R22 ;  /* 0x0000000118167824 */ /* 0x000fe400078e0a16 */
[----:B--2---:R-:W-:Y:S01]  /*18520*/  IMAD.IADD R9, R4, 0x1, R223 ;  /* 0x0000000104097824 */ /* 0x004fe200078e02df */
[----:B------:R-:W-:Y:S01]  /*18530*/  SEL R4, R3, RZ, !P0 ;  /* 0x000000ff03047207 */ /* 0x000fe20004000000 */
[----:B------:R-:W-:Y:S02]  /*18540*/  IMAD R3, R7, R0, RZ ;  /* 0x0000000007037224 */ /* 0x000fe400078e02ff */
[----:B------:R-:W-:-:S04]  /*18550*/  @P3 IMAD.HI.U32 R8, R9, c[0x0][0x4ec], RZ ;  /* 0x00013b0009083a27 */ /* 0x000fc800078e00ff */
[C---:B------:R-:W-:Y:S02]  /*18560*/  IMAD R13, R6.reuse, R4, R3 ;  /* 0x00000004060d7224 */ /* 0x040fe400078e0203 */
[----:B------:R-:W-:-:S04]  /*18570*/  IMAD.WIDE.U32 R4, R6, R0, RZ ;  /* 0x0000000006047225 */ /* 0x000fc800078e00ff */
[----:B------:R-:W-:-:S04]  /*18580*/  IMAD.WIDE.U32 R6, R14, R221, RZ ;  /* 0x000000dd0e067225 */ /* 0x000fc800078e00ff */
[----:B------:R-:W-:Y:S01]  /*18590*/  IMAD.MOV.U32 R3, RZ, RZ, R9 ;  /* 0x000000ffff037224 */ /* 0x000fe200078e0009 */
[----:B------:R-:W-:Y:S02]  /*185a0*/  @P3 SHF.R.U32.HI R3, RZ, c[0x0][0x4f0], R8 ;  /* 0x00013c00ff033a19 */ /* 0x000fe40000011608 */
[----:B------:R-:W-:Y:S01]  /*185b0*/  SEL R8, R231, RZ, P2 ;  /* 0x000000ffe7087207 */ /* 0x000fe20001000000 */
[----:B------:R-:W-:Y:S01]  /*185c0*/  IMAD.IADD R14, R5, 0x1, R13 ;  /* 0x00000001050e7824 */ /* 0x000fe200078e020d */
[----:B-----5:R-:W-:Y:S01]  /*185d0*/  IADD3 R15, P1, P0, R4, R6, R2 ;  /* 0x00000006040f7210 */ /* 0x020fe2000783e002 */
[----:B------:R-:W-:Y:S01]  /*185e0*/  IMAD.IADD R4, R7, 0x1, R12 ;  /* 0x0000000107047824 */ /* 0x000fe200078e020c */
[----:B------:R-:W-:Y:S01]  /*185f0*/  SHF.R.S32.HI R12, RZ, 0x1f, R2 ;  /* 0x0000001fff0c7819 */ /* 0x000fe20000011402 */
[----:B------:R-:W-:Y:S02]  /*18600*/  IMAD R13, R17, R8, RZ ;  /* 0x00000008110d7224 */ /* 0x000fe400078e02ff */
[----:B------:R-:W-:-:S02]  /*18610*/  IMAD.MOV R5, RZ, RZ, -R3 ;  /* 0x000000ffff057224 */ /* 0x000fc400078e0a03 */
        /* <DEDUP_REMOVED lines=18> */
[----:B------:R-:W-:Y:S01]  /*18740*/  SHFL.IDX PT, R6, R3, RZ, 0x1c1f ;  /* 0x001c1fff03067589 */ /* 0x000fe200000e0000 */
[----:B---3--:R-:W-:-:S03]  /*18750*/  IMAD.IADD R8, R23, 0x1, R223 ;  /* 0x0000000117087824 */ /* 0x008fc600078e02df */
[----:B------:R-:W1:Y:S04]  /*18760*/  SHFL.IDX PT, R7, R5, RZ, 0x1c1f ;  /* 0x001c1fff05077589 */ /* 0x000e6800000e0000 */
[----:B------:R2:W-:Y:S04]  /*18770*/  SHFL.IDX PT, R4, R3, 0x1, 0x1c1f ;  /* 0x003c1f0003047f89 */ /* 0x0005e800000e0000 */
[----:B------:R-:W3:Y:S01]  /*18780*/  SHFL.IDX PT, R5, R5, 0x1, 0x1c1f ;  /* 0x003c1f0005057f89 */ /* 0x000ee200000e0000 */
[----:B------:R-:W-:Y:S02]  /*18790*/  LOP3.LUT P0, RZ, R22, 0x3, RZ, 0xc0, !PT ;  /* 0x0000000316ff7812 */ /* 0x000fe4000780c0ff */
[----:B------:R-:W-:Y:S01]  /*187a0*/  IADD3 R17, R8, 0x8, RZ ;  /* 0x0000000808117810 */ /* 0x000fe20007ffe0ff */
[----:B--2---:R-:W-:-:S05]  /*187b0*/  IMAD R3, R36, c[0x0][0x4e8], RZ ;  /* 0x00013a0024037a24 */ /* 0x004fca00078e02ff */
[-C--:B------:R-:W-:Y:S02]  /*187c0*/  ISETP.GE.OR P1, PT, R8, R3.reuse, P0 ;  /* 0x000000030800720c */ /* 0x080fe40000726670 */
[----:B------:R-:W-:-:S11]  /*187d0*/  ISETP.GE.OR P0, PT, R17, R3, P0 ;  /* 0x000000031100720c */ /* 0x000fd60000706670 */
[----:B-1----:R1:W-:Y:S04]  /*187e0*/  @!P1 ST.E [R6.64], R21 ;  /* 0x0000001506009985 */ /* 0x0023e8000c10190e */
[----:B---3--:R1:W-:Y:S01]  /*187f0*/  @!P0 ST.E [R4.64], R20 ;  /* 0x0000001404008985 */ /* 0x0083e2000c10190e */
[----:B------:R-:W-:Y:S05]  /*18800*/  @P2 BRA `(.L_x_1927) ;  /* 0x000007e000002947 */ /* 0x000fea0003800000 */
[----:B------:R-:W-:Y:S01]  /*18810*/  IMAD R12, R12, c[0x0][0x3a0], RZ ;  /* 0x0000e8000c0c7a24 */ /* 0x000fe200078e02ff */
[----:B-1----:R-:W-:Y:S01]  /*18820*/  LEA R6, R234, R224, 0x5 ;  /* 0x000000e0ea067211 */ /* 0x002fe200078e28ff */
[C---:B------:R-:W-:Y:S01]  /*18830*/  IMAD.WIDE.U32 R4, R2.reuse, c[0x0][0x3a0], RZ ;  /* 0x0000e80002047a25 */ /* 0x040fe200078e00ff */
[----:B------:R-:W-:Y:S01]  /*18840*/  SHF.R.S32.HI R7, RZ, 0x1f, R0 ;  /* 0x0000001fff077819 */ /* 0x000fe20000011400 */
[----:B------:R1:W2:Y:S01]  /*18850*/  LDS.128 R28, [R105+0x80] ;  /* 0x00008000691c7984 */ /* 0x0002a20000000c00 */
[----:B------:R-:W-:Y:S01]  /*18860*/  IADD3 R6, R223, R6, RZ ;  /* 0x00000006df067210 */ /* 0x000fe20007ffe0ff */
[----:B------:R-:W-:Y:S01]  /*18870*/  IMAD R2, R2, c[0x0][0x3a4], R12 ;  /* 0x0000e90002027a24 */ /* 0x000fe200078e020c */
[----:B------:R-:W-:Y:S01]  /*18880*/  IADD3 R14, R224, R223, RZ ;  /* 0x000000dfe00e7210 */ /* 0x000fe20007ffe0ff */
[----:B------:R1:W3:Y:S03]  /*18890*/  LDS.128 R44, [R105+0x1080] ;  /* 0x00108000692c7984 */ /* 0x0002e60000000c00 */
[----:B------:R-:W-:Y:S01]  /*188a0*/  IADD3 R3, R5, R2, RZ ;  /* 0x0000000205037210 */ /* 0x000fe20007ffe0ff */
[----:B------:R1:W4:Y:S01]  /*188b0*/  LDS.128 R56, [R105+0x2080] ;  /* 0x0020800069387984 */ /* 0x0003220000000c00 */
[----:B------:R-:W-:-:S03]  /*188c0*/  MOV R2, R4 ;  /* 0x0000000400027202 */ /* 0x000fc60000000f00 */
[----:B------:R1:W1:Y:S02]  /*188d0*/  LDS.128 R64, [R105+0x3080] ;  /* 0x0030800069407984 */ /* 0x0002640000000c00 */
[----:B------:R-:W-:Y:S01]  /*188e0*/  IMAD.WIDE.U32 R4, R221, c[0x0][0x3e8], R2 ;  /* 0x0000fa00dd047a25 */ /* 0x000fe200078e0002 */
[----:B------:R-:W-:Y:S01]  /*188f0*/  MOV R2, R6 ;  /* 0x0000000600027202 */ /* 0x000fe20000000f00 */
[----:B------:R1:W1:Y:S02]  /*18900*/  LDS.128 R24, [R105+0x4080] ;  /* 0x0040800069187984 */ /* 0x0002640000000c00 */
[----:B------:R-:W-:Y:S02]  /*18910*/  IMAD R3, R7, c[0x0][0x3f0], RZ ;  /* 0x0000fc0007037a24 */ /* 0x000fe400078e02ff */
[----:B------:R-:W-:Y:S01]  /*18920*/  @P3 IMAD.HI.U32 R7, R6, c[0x0][0x4ec], RZ ;  /* 0x00013b0006073a27 */ /* 0x000fe200078e00ff */
[----:B------:R1:W1:Y:S03]  /*18930*/  LDS.128 R40, [R105+0x5080] ;  /* 0x0050800069287984 */ /* 0x0002660000000c00 */
[----:B------:R-:W-:Y:S01]  /*18940*/  IMAD R5, R221, c[0x0][0x3ec], R5 ;  /* 0x0000fb00dd057a24 */ /* 0x000fe200078e0205 */
[----:B------:R1:W1:Y:S01]  /*18950*/  LDS.128 R52, [R105+0x6080] ;  /* 0x0060800069347984 */ /* 0x0002620000000c00 */
[----:B------:R-:W-:Y:S01]  /*18960*/  @P3 SHF.R.U32.HI R2, RZ, c[0x0][0x4f0], R7 ;  /* 0x00013c00ff023a19 */ /* 0x000fe20000011607 */
[----:B------:R-:W-:-:S02]  /*18970*/  IMAD R8, R0, c[0x0][0x3f4], R3 ;  /* 0x0000fd0000087a24 */ /* 0x000fc400078e0203 */
[----:B------:R1:W1:Y:S01]  /*18980*/  LDS.128 R60, [R105+0x7080] ;  /* 0x00708000693c7984 */ /* 0x0002620000000c00 */
[----:B------:R-:W-:Y:S01]  /*18990*/  IMAD.WIDE.U32 R4, R0, c[0x0][0x3f0], R4 ;  /* 0x0000fc0000047a25 */ /* 0x000fe200078e0004 */
[----:B------:R-:W-:Y:S02]  /*189a0*/  SHF.R.S32.HI R3, RZ, 0x1f, R2 ;  /* 0x0000001fff037819 */ /* 0x000fe40000011402 */
[----:B------:R1:W1:Y:S01]  /*189b0*/  LDS.128 R20, [R105+0x8080] ;  /* 0x0080800069147984 */ /* 0x0002620000000c00 */
[----:B------:R-:W-:Y:S02]  /*189c0*/  IADD3 R0, -R2, RZ, RZ ;  /* 0x000000ff02007210 */ /* 0x000fe40007ffe1ff */
[----:B------:R-:W-:Y:S01]  /*189d0*/  IADD3 R5, R5, R8, RZ ;  /* 0x0000000805057210 */ /* 0x000fe20007ffe0ff */
[----:B------:R1:W1:Y:S01]  /*189e0*/  LDS.128 R32, [R105+0x9080] ;  /* 0x0090800069207984 */ /* 0x0002620000000c00 */
[----:B------:R-:W-:Y:S02]  /*189f0*/  IMAD R3, R3, c[0x0][0x3e0], RZ ;  /* 0x0000f80003037a24 */ /* 0x000fe400078e02ff */
[----:B------:R-:W-:Y:S01]  /*18a00*/  IMAD R0, R0, c[0x0][0x4e8], R6 ;  /* 0x00013a0000007a24 */ /* 0x000fe200078e0206 */
[----:B------:R1:W1:Y:S01]  /*18a10*/  LDS.128 R48, [R105+0xa080] ;  /* 0x00a0800069307984 */ /* 0x0002620000000c00 */
[----:B------:R-:W-:-:S02]  /*18a20*/  IMAD R6, R2, c[0x0][0x3e4], R3 ;  /* 0x0000f90002067a24 */ /* 0x000fc400078e0203 */
[----:B------:R-:W-:Y:S01]  /*18a30*/  IMAD.WIDE.U32 R2, R2, c[0x0][0x3e0], R4 ;  /* 0x0000f80002027a25 */ /* 0x000fe200078e0004 */
[----:B------:R1:W1:Y:S01]  /*18a40*/  LDS.128 R68, [R105+0xb080] ;  /* 0x00b0800069447984 */ /* 0x0002620000000c00 */
[----:B------:R-:W-:-:S03]  /*18a50*/  SHF.R.S32.HI R4, RZ, 0x1f, R0 ;  /* 0x0000001fff047819 */ /* 0x000fc60000011400 */
[----:B------:R-:W-:Y:S02]  /*18a60*/  IADD3 R3, R3, R6, RZ ;  /* 0x0000000603037210 */ /* 0x000fe40007ffe0ff */
[----:B------:R-:W-:-:S03]  /*18a70*/  IMAD R4, R4, c[0x0][0x3d8], RZ ;  /* 0x0000f60004047a24 */ /* 0x000fc600078e02ff */
[----:B------:R-:W-:-:S04]  /*18a80*/  IMAD.WIDE.U32 R2, R0, c[0x0][0x3d8], R2 ;  /* 0x0000f60000027a25 */ /* 0x000fc800078e0002 */
[----:B------:R-:W-:Y:S01]  /*18a90*/  IMAD R0, R0, c[0x0][0x3dc], R4 ;  /* 0x0000f70000007a24 */ /* 0x000fe200078e0204 */
[----:B------:R-:W-:-:S04]  /*18aa0*/  LEA R16, P0, R2, c[0x0][0x380], 0x1 ;  /* 0x0000e00002107a11 */ /* 0x000fc800078008ff */
[----:B------:R-:W-:-:S04]  /*18ab0*/  IADD3 R0, R3, R0, RZ ;  /* 0x0000000003007210 */ /* 0x000fc80007ffe0ff */
[----:B------:R-:W-:Y:S01]  /*18ac0*/  LEA.HI.X R13, R2, c[0x0][0x384], R0, 0x1, P0 ;  /* 0x0000e100020d7a11 */ /* 0x000fe200000f0c00 */
[----:B------:R-:W-:Y:S05]  /*18ad0*/  BRA.DIV ~URZ, `(.L_x_1928) ;  /* 0x00003de27f007947 */ /* 0x000fea000b800000 */
[----:B--234-:R2:W3:Y:S02]  /*18ae0*/  SHFL.IDX PT, R8, R13, RZ, 0x181f ;  /* 0x00181fff0d087589 */ /* 0x01c4e400000e0000 */
.L_x_1995:
[----:B------:R-:W-:Y:S05]  /*18af0*/  BRA.DIV ~URZ, `(.L_x_1929) ;  /* 0x00003e427f007947 */ /* 0x000fea000b800000 */
[----:B------:R4:W2:Y:S02]  /*18b00*/  SHFL.IDX PT, R0, R16, RZ, 0x181f ;  /* 0x00181fff10007589 */ /* 0x0008a400000e0000 */
.L_x_1996:
[----:B------:R-:W-:Y:S01]  /*18b10*/  IMAD R15, R36, c[0x0][0x4e8], RZ ;  /* 0x00013a00240f7a24 */ /* 0x000fe200078e02ff */
[----:B------:R-:W-:Y:S04]  /*18b20*/  BSSY B0, `(.L_x_1930) ;  /* 0x000000f000007945 */ /* 0x000fe80003800000 */
[----:B------:R-:W-:-:S13]  /*18b30*/  ISETP.GE.AND P0, PT, R14, R15, PT ;  /* 0x0000000f0e00720c */ /* 0x000fda0003f06270 */
[----:B------:R-:W-:Y:S05]  /*18b40*/  @P0 BRA `(.L_x_1931) ;  /* 0x000000c000000947 */ /* 0x000fea0003800000 */
[----:B------:R-:W-:Y:S02]  /*18b50*/  ISETP.GE.AND P2, PT, R208, c[0x0][0x3c8], PT ;  /* 0x0000f200d0007a0c */ /* 0x000fe40003f46270 */
[----:B------:R-:W-:Y:S02]  /*18b60*/  ISETP.GE.AND P1, PT, R212, c[0x0][0x3c8], PT ;  /* 0x0000f200d4007a0c */ /* 0x000fe40003f26270 */
[----:B------:R-:W-:-:S09]  /*18b70*/  ISETP.GE.AND P0, PT, R220, c[0x0][0x3c8], PT ;  /* 0x0000f200dc007a0c */ /* 0x000fd20003f06270 */
[-C--:B--2---:R-:W-:Y:S02]  /*18b80*/  @!P2 LEA R6, P5, R208, R0.reuse, 0x1 ;  /* 0x00000000d006a211 */ /* 0x084fe400078a08ff */
[-C--:B------:R-:W-:Y:S02]  /*18b90*/  @!P1 LEA R4, P4, R212, R0.reuse, 0x1 ;  /* 0x00000000d4049211 */ /* 0x080fe400078808ff */
[----:B------:R-:W-:Y:S02]  /*18ba0*/  @!P0 LEA R2, P3, R220, R0, 0x1 ;  /* 0x00000000dc028211 */ /* 0x000fe400078608ff */
[-C--:B---3--:R-:W-:Y:S02]  /*18bb0*/  @!P2 LEA.HI.X R7, R208, R8.reuse, R209, 0x1, P5 ;  /* 0x00000008d007a211 */ /* 0x088fe400028f0cd1 */
[-C--:B------:R-:W-:Y:S02]  /*18bc0*/  @!P1 LEA.HI.X R5, R212, R8.reuse, R227, 0x1, P4 ;  /* 0x00000008d4059211 */ /* 0x080fe400020f0ce3 */
[----:B------:R-:W-:Y:S01]  /*18bd0*/  @!P0 LEA.HI.X R3, R220, R8, R226, 0x1, P3 ;  /* 0x00000008dc038211 */ /* 0x000fe200018f0ce2 */
[----:B------:R2:W-:Y:S04]  /*18be0*/  @!P2 ST.E.128 [R6.64], R28 ;  /* 0x0000001c0600a985 */ /* 0x0005e8000c101d0e */
[----:B-1----:R2:W-:Y:S04]  /*18bf0*/  @!P1 ST.E.128 [R4.64], R24 ;  /* 0x0000001804009985 */ /* 0x0025e8000c101d0e */
[----:B------:R2:W-:Y:S02]  /*18c00*/  @!P0 ST.E.128 [R2.64], R20 ;  /* 0x0000001402008985 */ /* 0x0005e4000c101d0e */
.L_x_1931:
[----:B------:R-:W-:Y:S05]  /*18c10*/  BSYNC B0 ;  /* 0x0000000000007941 */ /* 0x000fea0003800000 */
.L_x_1930:
[----:B------:R-:W-:Y:S05]  /*18c20*/  BRA.DIV ~URZ, `(.L_x_1932) ;  /* 0x00003d927f007947 */ /* 0x000fea000b800000 */
[----:B---3--:R3:W4:Y:S04]  /*18c30*/  SHFL.IDX PT, R8, R13, 0x1, 0x181f ;  /* 0x00381f000d087f89 */ /* 0x00872800000e0000 */
[----:B--2---:R3:W2:Y:S02]  /*18c40*/  SHFL.IDX PT, R0, R16, 0x1, 0x181f ;  /* 0x00381f0010007f89 */ /* 0x0046a400000e0000 */
.L_x_1997:
        /* <DEDUP_REMOVED lines=10> */
[-C--:B----4-:R-:W-:Y:S02]  /*18cf0*/  @!P2 LEA.HI.X R7, R208, R8.reuse, R209, 0x1, P5 ;  /* 0x00000008d007a211 */ /* 0x090fe400028f0cd1 */
[-C--:B------:R-:W-:Y:S02]  /*18d00*/  @!P1 LEA.HI.X R5, R212, R8.reuse, R227, 0x1, P4 ;  /* 0x00000008d4059211 */ /* 0x080fe400020f0ce3 */
[----:B------:R-:W-:Y:S01]  /*18d10*/  @!P0 LEA.HI.X R3, R220, R8, R226, 0x1, P3 ;  /* 0x00000008dc038211 */ /* 0x000fe200018f0ce2 */
[----:B------:R2:W-:Y:S04]  /*18d20*/  @!P2 ST.E.128 [R6.64], R44 ;  /* 0x0000002c0600a985 */ /* 0x0005e8000c101d0e */
[----:B-1----:R2:W-:Y:S04]  /*18d30*/  @!P1 ST.E.128 [R4.64], R40 ;  /* 0x0000002804009985 */ /* 0x0025e8000c101d0e */
[----:B------:R2:W-:Y:S02]  /*18d40*/  @!P0 ST.E.128 [R2.64], R32 ;  /* 0x0000002002008985 */ /* 0x0005e4000c101d0e */
.L_x_1934:
[----:B------:R-:W-:Y:S05]  /*18d50*/  BSYNC B0 ;  /* 0x0000000000007941 */ /* 0x000fea0003800000 */
.L_x_1933:
[----:B------:R-:W-:Y:S05]  /*18d60*/  BRA.DIV ~URZ, `(.L_x_1935) ;  /* 0x00003d427f007947 */ /* 0x000fea000b800000 */
[----:B----4-:R4:W3:Y:S02]  /*18d70*/  SHFL.IDX PT, R8, R13, 0x2, 0x181f ;  /* 0x00581f000d087f89 */ /* 0x0108e400000e0000 */
.L_x_1998:
[----:B------:R-:W-:Y:S05]  /*18d80*/  BRA.DIV ~URZ, `(.L_x_1936) ;  /* 0x00003da27f007947 */ /* 0x000fea000b800000 */
[----:B--2---:R2:W4:Y:S02]  /*18d90*/  SHFL.IDX PT, R0, R16, 0x2, 0x181f ;  /* 0x00581f0010007f89 */ /* 0x00452400000e0000 */
.L_x_1999:
        /* <DEDUP_REMOVED lines=16> */
.L_x_1938:
[----:B------:R-:W-:Y:S05]  /*18ea0*/  BSYNC B0 ;  /* 0x0000000000007941 */ /* 0x000fea0003800000 */
.L_x_1937:
[----:B------:R-:W-:Y:S05]  /*18eb0*/  BRA.DIV ~URZ, `(.L_x_1939) ;  /* 0x00003cf27f007947 */ /* 0x000fea000b800000 */
[----:B---3--:R3:W2:Y:S04]  /*18ec0*/  SHFL.IDX PT, R6, R13, 0x3, 0x181f ;  /* 0x00781f000d067f89 */ /* 0x0086a800000e0000 */
[----:B----4-:R3:W4:Y:S02]  /*18ed0*/  SHFL.IDX PT, R0, R16, 0x3, 0x181f ;  /* 0x00781f0010007f89 */ /* 0x01072400000e0000 */
.L_x_2000:
[----:B------:R-:W-:-:S04]  /*18ee0*/  IADD3 R2, R14, 0x60, RZ ;  /* 0x000000600e027810 */ /* 0x000fc80007ffe0ff */
[----:B------:R-:W-:-:S13]  /*18ef0*/  ISETP.GE.AND P0, PT, R2, R15, PT ;  /* 0x0000000f0200720c */ /* 0x000fda0003f06270 */
[----:B------:R-:W-:Y:S05]  /*18f00*/  @P0 BRA `(.L_x_1940) ;  /* 0x0000203000000947 */ /* 0x000fea0003800000 */
[----:B------:R-:W-:Y:S02]  /*18f10*/  ISETP.GE.AND P1, PT, R208, c[0x0][0x3c8], PT ;  /* 0x0000f200d0007a0c */ /* 0x000fe40003f26270 */
[----:B------:R-:W-:-:S11]  /*18f20*/  ISETP.GE.AND P0, PT, R212, c[0x0][0x3c8], PT ;  /* 0x0000f200d4007a0c */ /* 0x000fd60003f06270 */
[-C--:B----4-:R-:W-:Y:S02]  /*18f30*/  @!P1 LEA R4, P3, R208, R0.reuse, 0x1 ;  /* 0x00000000d0049211 */ /* 0x090fe400078608ff */
[----:B------:R-:W-:Y:S02]  /*18f40*/  @!P0 LEA R2, P2, R212, R0, 0x1 ;  /* 0x00000000d4028211 */ /* 0x000fe400078408ff */
        /* <DEDUP_REMOVED lines=10> */
.L_x_1927:
[----:B------:R-:W-:Y:S02]  /*18ff0*/  IMAD R12, R12, c[0x0][0x408], RZ ;  /* 0x000102000c0c7a24 */ /* 0x000fe400078e02ff */
[----:B-1----:R-:W-:-:S04]  /*19000*/  IMAD.WIDE.U32 R4, R2, c[0x0][0x408], RZ ;  /* 0x0001020002047a25 */ /* 0x002fc800078e00ff */
[----:B------:R-:W-:-:S05]  /*19010*/  IMAD R2, R2, c[0x0][0x40c], R12 ;  /* 0x0001030002027a24 */ /* 0x000fca00078e020c */
[----:B------:R-:W-:Y:S02]  /*19020*/  IADD3 R3, R5, R2, RZ ;  /* 0x0000000205037210 */ /* 0x000fe40007ffe0ff */
[----:B------:R-:W-:Y:S02]  /*19030*/  MOV R2, R4 ;  /* 0x0000000400027202 */ /* 0x000fe40000000f00 */
[----:B------:R-:W-:-:S03]  /*19040*/  SHF.R.S32.HI R5, RZ, 0x1f, R0 ;  /* 0x0000001fff057819 */ /* 0x000fc60000011400 */
[----:B------:R-:W-:-:S04]  /*19050*/  IMAD.WIDE.U32 R2, R221, c[0x0][0x438], R2 ;  /* 0x00010e00dd027a25 */ /* 0x000fc800078e0002 */
[----:B------:R-:W-:Y:S02]  /*19060*/  IMAD R4, R5, c[0x0][0x440], RZ ;  /* 0x0001100005047a24 */ /* 0x000fe400078e02ff */
[----:B------:R-:W-:Y:S02]  /*19070*/  IMAD R3, R221, c[0x0][0x43c], R3 ;  /* 0x00010f00dd037a24 */ /* 0x000fe400078e0203 */
[----:B------:R-:W-:-:S04]  /*19080*/  @P3 IMAD.HI.U32 R5, R9, c[0x0][0x4ec], RZ ;  /* 0x00013b0009053a27 */ /* 0x000fc800078e00ff */
[C---:B------:R-:W-:Y:S02]  /*19090*/  IMAD R4, R0.reuse, c[0x0][0x444], R4 ;  /* 0x0001110000047a24 */ /* 0x040fe400078e0204 */
[----:B------:R-:W-:Y:S01]  /*190a0*/  IMAD.WIDE.U32 R2, R0, c[0x0][0x440], R2 ;  /* 0x0001100000027a25 */ /* 0x000fe200078e0002 */
[----:B------:R-:W-:Y:S02]  /*190b0*/  MOV R0, R9 ;  /* 0x0000000900007202 */ /* 0x000fe40000000f00 */
[----:B------:R-:W-:Y:S02]  /*190c0*/  @P3 SHF.R.U32.HI R0, RZ, c[0x0][0x4f0], R5 ;  /* 0x00013c00ff003a19 */ /* 0x000fe40000011605 */
[----:B------:R-:W-:Y:S02]  /*190d0*/  IADD3 R3, R3, R4, RZ ;  /* 0x0000000403037210 */ /* 0x000fe40007ffe0ff */
[----:B------:R-:W-:Y:S02]  /*190e0*/  SHF.R.S32.HI R5, RZ, 0x1f, R0 ;  /* 0x0000001fff057819 */ /* 0x000fe40000011400 */
[----:B------:R-:W-:Y:S01]  /*190f0*/  IADD3 R4, -R0, RZ, RZ ;  /* 0x000000ff00047210 */ /* 0x000fe20007ffe1ff */
[----:B------:R-:W-:-:S04]  /*19100*/  IMAD.WIDE.U32 R2, R231, c[0x0][0x448], R2 ;  /* 0x00011200e7027a25 */ /* 0x000fc800078e0002 */
        /* <DEDUP_REMOVED lines=15> */
.L_x_2001:
[----:B------:R-:W-:Y:S05]  /*19200*/  BRA.DIV ~URZ, `(.L_x_1942) ;  /* 0x00003b127f007947 */ /* 0x000fea000b800000 */
[----:B------:R3:W4:Y:S02]  /*19210*/  SHFL.IDX PT, R0, R16, RZ, 0x1c1f ;  /* 0x001c1fff10007589 */ /* 0x00072400000e0000 */
.L_x_2002:
[----:B------:R-:W-:Y:S01]  /*19220*/  IMAD R15, R36, c[0x0][0x4e8], RZ ;  /* 0x00013a00240f7a24 */ /* 0x000fe200078e02ff */
[----:B------:R-:W-:Y:S04]  /*19230*/  BSSY B0, `(.L_x_1943) ;  /* 0x0000085000007945 */ /* 0x000fe80003800000 */
[----:B------:R-:W-:-:S13]  /*19240*/  ISETP.GE.AND P0, PT, R8, R15, PT ;  /* 0x0000000f0800720c */ /* 0x000fda0003f06270 */
[----:B------:R-:W-:Y:S05]  /*19250*/  @P0 BRA `(.L_x_1944) ;  /* 0x0000082000000947 */ /* 0x000fea0003800000 */
[----:B------:R-:W5:Y:S04]  /*19260*/  LDL R21, [R1+0x7c] ;  /* 0x00007c0001157983 */ /* 0x000f680000100800 */
[----:B---3--:R-:W3:Y:S04]  /*19270*/  LDL R19, [R1+0x78] ;  /* 0x0000780001137983 */ /* 0x008ee80000100800 */
[----:B----4-:R-:W4:Y:S04]  /*19280*/  LDL R12, [R1+0x74] ;  /* 0x00007400010c7983 */ /* 0x010f280000100800 */
[----:B--2---:R-:W2:Y:S04]  /*19290*/  LDL R5, [R1+0x70] ;  /* 0x0000700001057983 */ /* 0x004ea80000100800 */
[----:B------:R-:W2:Y:S04]  /*192a0*/  LDL R20, [R1+0x90] ;  /* 0x0000900001147983 */ /* 0x000ea80000100800 */
[----:B------:R-:W2:Y:S04]  /*192b0*/  LDL R18, [R1+0x8c] ;  /* 0x00008c0001127983 */ /* 0x000ea80000100800 */
[----:B------:R-:W2:Y:S01]  /*192c0*/  LDL R13, [R1+0x88] ;  /* 0x00008800010d7983 */ /* 0x000ea20000100800 */
[----:B------:R-:W-:-:S02]  /*192d0*/  ISETP.GE.AND P4, PT, R252, c[0x0][0x3c8], PT ;  /* 0x0000f200fc007a0c */ /* 0x000fc40003f86270 */
[----:B-----5:R-:W-:Y:S02]  /*192e0*/  ISETP.GE.AND P2, PT, R21, c[0x0][0x3c8], PT ;  /* 0x0000f20015007a0c */ /* 0x020fe40003f46270 */
[----:B---3--:R-:W-:Y:S02]  /*192f0*/  ISETP.GE.AND P1, PT, R19, c[0x0][0x3c8], PT ;  /* 0x0000f20013007a0c */ /* 0x008fe40003f26270 */
[----:B----4-:R-:W-:Y:S02]  /*19300*/  ISETP.GE.AND P0, PT, R12, c[0x0][0x3c8], PT ;  /* 0x0000f2000c007a0c */ /* 0x010fe40003f06270 */
[----:B--2---:R-:W-:-:S07]  /*19310*/  ISETP.GE.AND P5, PT, R5, c[0x0][0x3c8], PT ;  /* 0x0000f20005007a0c */ /* 0x004fce0003fa6270 */
[----:B------:R-:W-:Y:S02]  /*19320*/  @!P2 IMAD.MOV.U32 R8, RZ, RZ, R0 ;  /* 0x000000ffff08a224 */ /* 0x000fe400078e0000 */
[----:B------:R-:W-:Y:S01]  /*19330*/  @!P2 IMAD.MOV.U32 R9, RZ, RZ, R4 ;  /* 0x000000ffff09a224 */ /* 0x000fe200078e0004 */
[----:B------:R-:W-:-:S03]  /*19340*/  @!P1 LEA R6, P3, R19, R0, 0x2 ;  /* 0x0000000013069211 */ /* 0x000fc600078610ff */
[----:B------:R-:W-:Y:S01]  /*19350*/  @!P2 IMAD.WIDE R8, R21, 0x4, R8 ;  /* 0x000000041508a825 */ /* 0x000fe200078e0208 */
[C---:B------:R-:W-:Y:S02]  /*19360*/  @!P0 LEA R2, P6, R12.reuse, R0, 0x2 ;  /* 0x000000000c028211 */ /* 0x040fe400078c10ff */
[-C--:B------:R-:W-:Y:S02]  /*19370*/  @!P1 LEA.HI.X R7, R19, R4.reuse, R20, 0x2, P3 ;  /* 0x0000000413079211 */ /* 0x080fe400018f1414 */
[----:B------:R-:W-:Y:S01]  /*19380*/  @!P0 LEA.HI.X R3, R12, R4, R18, 0x2, P6 ;  /* 0x000000040c038211 */ /* 0x000fe200030f1412 */
[----:B------:R2:W-:Y:S04]  /*19390*/  @!P2 ST.E.64 [R8.64], R128 ;  /* 0x000000800800a985 */ /* 0x0005e8000c101b0e */
[----:B------:R3:W-:Y:S04]  /*193a0*/  @!P1 ST.E.64 [R6.64], R108 ;  /* 0x0000006c06009985 */ /* 0x0007e8000c101b0e */
[----:B------:R4:W-:Y:S01]  /*193b0*/  @!P0 ST.E.64 [R2.64], R124 ;  /* 0x0000007c02008985 */ /* 0x0009e2000c101b0e */
[----:B------:R-:W-:-:S02]  /*193c0*/  ISETP.GE.AND P3, PT, R251, c[0x0][0x3c8], PT ;  /* 0x0000f200fb007a0c */ /* 0x000fc40003f66270 */
[----:B------:R-:W-:Y:S02]  /*193d0*/  SHF.R.S32.HI R12, RZ, 0x1f, R252 ;  /* 0x0000001fff0c7819 */ /* 0x000fe400000114fc */
[----:B------:R-:W-:Y:S02]  /*193e0*/  ISETP.GE.AND P2, PT, R233, c[0x0][0x3c8], PT ;  /* 0x0000f200e9007a0c */ /* 0x000fe40003f46270 */
[----:B--2---:R-:W-:-:S04]  /*193f0*/  @!P5 LEA R8, P0, R5, R0, 0x2 ;  /* 0x000000000508d211 */ /* 0x004fc800078010ff */
[----:B------:R-:W-:-:S05]  /*19400*/  @!P5 LEA.HI.X R9, R5, R4, R13, 0x2, P0 ;  /* 0x000000040509d211 */ /* 0x000fca00000f140d */
[----:B------:R2:W-:Y:S01]  /*19410*/  @!P5 ST.E.64 [R8.64], R116 ;  /* 0x000000740800d985 */ /* 0x0005e2000c101b0e */
[----:B------:R-:W-:Y:S02]  /*19420*/  ISETP.GE.AND P5, PT, R250, c[0x0][0x3c8], PT ;  /* 0x0000f200fa007a0c */ /* 0x000fe40003fa6270 */
[C---:B---3--:R-:W-:Y:S02]  /*19430*/  @!P4 LEA R6, P1, R252.reuse, R0, 0x2 ;  /* 0x00000000fc06c211 */ /* 0x048fe400078210ff */
[----:B------:R-:W-:Y:S02]  /*19440*/  SHF.R.S32.HI R5, RZ, 0x1f, R251 ;  /* 0x0000001fff057819 */ /* 0x000fe400000114fb */
[----:B------:R-:W-:Y:S02]  /*19450*/  @!P4 LEA.HI.X R7, R252, R4, R12, 0x2, P1 ;  /* 0x00000004fc07c211 */ /* 0x000fe400008f140c */
[----:B----4-:R-:W-:Y:S02]  /*19460*/  @!P3 LEA R2, P0, R251, R0, 0x2 ;  /* 0x00000000fb02b211 */ /* 0x010fe400078010ff */
[----:B------:R-:W-:Y:S01]  /*19470*/  ISETP.GE.AND P6, PT, R249, c[0x0][0x3c8], PT ;  /* 0x0000f200f9007a0c */ /* 0x000fe20003fc6270 */
[----:B------:R3:W-:Y:S01]  /*19480*/  @!P4 ST.E.64 [R6.64], R120 ;  /* 0x000000780600c985 */ /* 0x0007e2000c101b0e */
[----:B------:R-:W-:-:S02]  /*19490*/  @!P3 LEA.HI.X R3, R251, R4, R5, 0x2, P0 ;  /* 0x00000004fb03b211 */ /* 0x000fc400000f1405 */
[----:B------:R-:W-:Y:S02]  /*194a0*/  SHF.R.S32.HI R12, RZ, 0x1f, R250 ;  /* 0x0000001fff0c7819 */ /* 0x000fe400000114fa */
[----:B------:R-:W-:Y:S01]  /*194b0*/  SHF.R.S32.HI R5, RZ, 0x1f, R233 ;  /* 0x0000001fff057819 */ /* 0x000fe200000114e9 */
[----:B------:R4:W-:Y:S01]  /*194c0*/  @!P3 ST.E.64 [R2.64], R112 ;  /* 0x000000700200b985 */ /* 0x0009e2000c101b0e */
[----:B------:R-:W-:Y:S02]  /*194d0*/  ISETP.GE.AND P3, PT, R248, c[0x0][0x3c8], PT ;  /* 0x0000f200f8007a0c */ /* 0x000fe40003f66270 */
[-C--:B--2---:R-:W-:Y:S02]  /*194e0*/  @!P2 LEA R8, P1, R233, R0.reuse, 0x2 ;  /* 0x00000000e908a211 */ /* 0x084fe400078210ff */
[----:B---3--:R-:W-:-:S04]  /*194f0*/  @!P5 LEA R6, P0, R250, R0, 0x2 ;  /* 0x00000000fa06d211 */ /* 0x008fc800078010ff */
[-C--:B------:R-:W-:Y:S02]  /*19500*/  @!P5 LEA.HI.X R7, R250, R4.reuse, R12, 0x2, P0 ;  /* 0x00000004fa07d211 */ /* 0x080fe400000f140c */
[C---:B------:R-:W-:Y:S02]  /*19510*/  ISETP.GE.AND P0, PT, R233.reuse, c[0x0][0x3c8], PT ;  /* 0x0000f200e9007a0c */ /* 0x040fe40003f06270 */
[----:B------:R-:W-:Y:S02]  /*19520*/  @!P2 LEA.HI.X R9, R233, R4, R5, 0x2, P1 ;  /* 0x00000004e909a211 */ /* 0x000fe400008f1405 */
[----:B----4-:R-:W-:Y:S02]  /*19530*/  @!P6 LEA R2, P4, R249, R0, 0x2 ;  /* 0x00000000f902e211 */ /* 0x010fe400078810ff */
[----:B------:R-:W-:Y:S02]  /*19540*/  ISETP.GE.AND P2, PT, R247, c[0x0][0x3c8], PT ;  /* 0x0000f200f7007a0c */ /* 0x000fe40003f46270 */
[----:B------:R-:W-:-:S04]  /*19550*/  SHF.R.S32.HI R5, RZ, 0x1f, R249 ;  /* 0x0000001fff057819 */ /* 0x000fc800000114f9 */
[----:B------:R-:W-:Y:S01]  /*19560*/  @!P6 LEA.HI.X R3, R249, R4, R5, 0x2, P4 ;  /* 0x00000004f903e211 */ /* 0x000fe200020f1405 */
[----:B------:R2:W-:Y:S01]  /*19570*/  @!P0 ST.E.64 [R8.64], R136 ;  /* 0x0000008808008985 */ /* 0x0005e2000c101b0e */
[----:B------:R-:W-:Y:S02]  /*19580*/  ISETP.GE.AND P1, PT, R246, c[0x0][0x3c8], PT ;  /* 0x0000f200f6007a0c */ /* 0x000fe40003f26270 */
[----:B------:R-:W-:Y:S01]  /*19590*/  SHF.R.S32.HI R5, RZ, 0x1f, R248 ;  /* 0x0000001fff057819 */ /* 0x000fe200000114f8 */
[----:B------:R3:W-:Y:S04]  /*195a0*/  @!P5 ST.E.64 [R6.64], R132 ;  /* 0x000000840600d985 */ /* 0x0007e8000c101b0e */
[----:B------:R4:W-:Y:S01]  /*195b0*/  @!P6 ST.E.64 [R2.64], R40 ;  /* 0x000000280200e985 */ /* 0x0009e2000c101b0e */
[----:B------:R-:W-:-:S02]  /*195c0*/  ISETP.GE.AND P6, PT, R245, c[0x0][0x3c8], PT ;  /* 0x0000f200f5007a0c */ /* 0x000fc40003fc6270 */
[----:B------:R-:W-:Y:S02]  /*195d0*/  SHF.R.S32.HI R12, RZ, 0x1f, R247 ;  /* 0x0000001fff0c7819 */ /* 0x000fe400000114f7 */
[CC--:B--2---:R-:W-:Y:S02]  /*195e0*/  @!P3 LEA R8, P0, R248.reuse, R0.reuse, 0x2 ;  /* 0x00000000f808b211 */ /* 0x0c4fe400078010ff */
[C---:B---3--:R-:W-:Y:S02]  /*195f0*/  @!P2 LEA R6, P4, R247.reuse, R0, 0x2 ;  /* 0x00000000f706a211 */ /* 0x048fe400078810ff */
[-C--:B------:R-:W-:Y:S02]  /*19600*/  @!P3 LEA.HI.X R9, R248, R4.reuse, R5, 0x2, P0 ;  /* 0x00000004f809b211 */ /* 0x080fe400000f1405 */
[----:B------:R-:W-:-:S03]  /*19610*/  @!P2 LEA.HI.X R7, R247, R4, R12, 0x2, P4 ;  /* 0x00000004f707a211 */ /* 0x000fc600020f140c */
[----:B------:R-:W-:Y:S01]  /*19620*/  @!P3 ST.E.64 [R8.64], R44 ;  /* 0x0000002c0800b985 */ /* 0x000fe2000c101b0e */
[----:B------:R-:W-:Y:S02]  /*19630*/  ISETP.GE.AND P3, PT, R232, c[0x0][0x3c8], PT ;  /* 0x0000f200e8007a0c */ /* 0x000fe40003f66270 */
[----:B------:R-:W-:Y:S02]  /*19640*/  SHF.R.S32.HI R5, RZ, 0x1f, R246 ;  /* 0x0000001fff057819 */ /* 0x000fe400000114f6 */
[C---:B----4-:R-:W-:Y:S01]  /*19650*/  @!P1 LEA R2, P0, R246.reuse, R0, 0x2 ;  /* 0x00000000f6029211 */ /* 0x050fe200078010ff */
[----:B------:R2:W-:Y:S01]  /*19660*/  @!P2 ST.E.64 [R6.64], R48 ;  /* 0x000000300600a985 */ /* 0x0005e2000c101b0e */
[----:B------:R-:W-:Y:S02]  /*19670*/  SHF.R.S32.HI R12, RZ, 0x1f, R245 ;  /* 0x0000001fff0c7819 */ /* 0x000fe400000114f5 */
[----:B------:R-:W-:Y:S02]  /*19680*/  @!P1 LEA.HI.X R3, R246, R4, R5, 0x2, P0 ;  /* 0x00000004f6039211 */ /* 0x000fe400000f1405 */
[----:B------:R-:W-:-:S03]  /*19690*/  SHF.R.S32.HI R5, RZ, 0x1f, R232 ;  /* 0x0000001fff057819 */ /* 0x000fc600000114e8 */
[----:B------:R3:W-:Y:S01]  /*196a0*/  @!P1 ST.E.64 [R2.64], R52 ;  /* 0x0000003402009985 */ /* 0x0007e2000c101b0e */
[----:B------:R-:W-:Y:S02]  /*196b0*/  ISETP.GE.AND P1, PT, R242, c[0x0][0x3c8], PT ;  /* 0x0000f200f2007a0c */ /* 0x000fe40003f26270 */
[----:B------:R-:W-:Y:S02]  /*196c0*/  ISETP.GE.AND P5, PT, R244, c[0x0][0x3c8], PT ;  /* 0x0000f200f4007a0c */ /* 0x000fe40003fa6270 */
[----:B--2---:R-:W-:-:S04]  /*196d0*/  @!P6 LEA R6, P4, R245, R0, 0x2 ;  /* 0x00000000f506e211 */ /* 0x004fc800078810ff */
[----:B------:R-:W-:Y:S02]  /*196e0*/  @!P6 LEA.HI.X R7, R245, R4, R12, 0x2, P4 ;  /* 0x00000004f507e211 */ /* 0x000fe400020f140c */
[C---:B------:R-:W-:Y:S02]  /*196f0*/  ISETP.GE.AND P4, PT, R232.reuse, c[0x0][0x3c8], PT ;  /* 0x0000f200e8007a0c */ /* 0x040fe40003f86270 */
[----:B------:R-:W-:-:S04]  /*19700*/  @!P3 LEA R8, P0, R232, R0, 0x2 ;  /* 0x00000000e808b211 */ /* 0x000fc800078010ff */
[----:B------:R-:W-:Y:S02]  /*19710*/  @!P3 LEA.HI.X R9, R232, R4, R5, 0x2, P0 ;  /* 0x00000004e809b211 */ /* 0x000fe400000f1405 */
[----:B------:R-:W-:-:S05]  /*19720*/  ISETP.GE.AND P2, PT, R243, c[0x0][0x3c8], PT ;  /* 0x0000f200f3007a0c */ /* 0x000fca0003f46270 */
[----:B------:R-:W-:Y:S04]  /*19730*/  @!P4 ST.E.64 [R8.64], R56 ;  /* 0x000000380800c985 */ /* 0x000fe8000c101b0e */
[----:B------:R2:W-:Y:S01]  /*19740*/  @!P6 ST.E.64 [R6.64], R60 ;  /* 0x0000003c0600e985 */ /* 0x0005e2000c101b0e */
[C---:B---3--:R-:W-:Y:S02]  /*19750*/  @!P5 LEA R2, P3, R244.reuse, R0, 0x2 ;  /* 0x00000000f402d211 */ /* 0x048fe400078610ff */
[----:B------:R-:W-:Y:S02]  /*19760*/  SHF.R.S32.HI R5, RZ, 0x1f, R244 ;  /* 0x0000001fff057819 */ /* 0x000fe400000114f4 */
[----:B------:R-:W-:Y:S02]  /*19770*/  ISETP.GE.AND P0, PT, R241, c[0x0][0x3c8], PT ;  /* 0x0000f200f1007a0c */ /* 0x000fe40003f06270 */
[----:B------:R-:W-:-:S02]  /*19780*/  @!P5 LEA.HI.X R3, R244, R4, R5, 0x2, P3 ;  /* 0x00000004f403d211 */ /* 0x000fc400018f1405 */
[----:B------:R-:W-:-:S03]  /*19790*/  SHF.R.S32.HI R5, RZ, 0x1f, R243 ;  /* 0x0000001fff057819 */ /* 0x000fc600000114f3 */
[----:B------:R3:W-:Y:S01]  /*197a0*/  @!P5 ST.E.64 [R2.64], R64 ;  /* 0x000000400200d985 */ /* 0x0007e2000c101b0e */
[----:B------:R-:W-:Y:S02]  /*197b0*/  ISETP.GE.AND P5, PT, R240, c[0x0][0x3c8], PT ;  /* 0x0000f200f0007a0c */ /* 0x000fe40003fa6270 */
[-C--:B--2---:R-:W-:Y:S02]  /*197c0*/  @!P1 LEA R6, P4, R242, R0.reuse, 0x2 ;  /* 0x00000000f2069211 */ /* 0x084fe400078810ff */
[C---:B------:R-:W-:Y:S02]  /*197d0*/  @!P2 LEA R8, P3, R243.reuse, R0, 0x2 ;  /* 0x00000000f308a211 */ /* 0x040fe400078610ff */
[----:B------:R-:W-:Y:S02]  /*197e0*/  SHF.R.S32.HI R12, RZ, 0x1f, R242 ;  /* 0x0000001fff0c7819 */ /* 0x000fe400000114f2 */
[----:B------:R-:W-:Y:S02]  /*197f0*/  @!P2 LEA.HI.X R9, R243, R4, R5, 0x2, P3 ;  /* 0x00000004f309a211 */ /* 0x000fe400018f1405 */
[----:B------:R-:W-:-:S05]  /*19800*/  SHF.R.S32.HI R5, RZ, 0x1f, R241 ;  /* 0x0000001fff057819 */ /* 0x000fca00000114f1 */
[----:B---3--:R-:W-:Y:S02]  /*19810*/  P2R R3, PR, RZ, 0x10 ;  /* 0x00000010ff037803 */ /* 0x008fe40000000000 */
[----:B------:R-:W-:Y:S02]  /*19820*/  @!P0 LEA R2, P6, R241, R0, 0x2 ;  /* 0x00000000f1028211 */ /* 0x000fe400078c10ff */
[----:B------:R-:W-:Y:S02]  /*19830*/  ISETP.NE.AND P3, PT, R3, RZ, PT ;  /* 0x000000ff0300720c */ /* 0x000fe40003f65270 */
[-C--:B------:R-:W-:Y:S02]  /*19840*/  @!P0 LEA.HI.X R3, R241, R4.reuse, R5, 0x2, P6 ;  /* 0x00000004f1038211 */ /* 0x080fe400030f1405 */
[----:B------:R-:W-:Y:S01]  /*19850*/  @!P1 LEA.HI.X R7, R242, R4, R12, 0x2, P3 ;  /* 0x00000004f2079211 */ /* 0x000fe200018f140c */
[----:B------:R-:W-:Y:S01]  /*19860*/  @!P2 ST.E.64 [R8.64], R68 ;  /* 0x000000440800a985 */ /* 0x000fe2000c101b0e */
[----:B------:R-:W-:-:S03]  /*19870*/  ISETP.GE.AND P3, PT, R238, c[0x0][0x3c8], PT ;  /* 0x0000f200ee007a0c */ /* 0x000fc60003f66270 */
[----:B------:R2:W-:Y:S01]  /*19880*/  @!P1 ST.E.64 [R6.64], R72 ;  /* 0x0000004806009985 */ /* 0x0005e2000c101b0e */
[----:B------:R-:W-:Y:S02]  /*19890*/  ISETP.GE.AND P4, PT, R239, c[0x0][0x3c8], PT ;  /* 0x0000f200ef007a0c */ /* 0x000fe40003f86270 */
[----:B------:R-:W-:Y:S01]  /*198a0*/  SHF.R.S32.HI R12, RZ, 0x1f, R240 ;  /* 0x0000001fff0c7819 */ /* 0x000fe200000114f0 */
[----:B------:R3:W-:Y:S01]  /*198b0*/  @!P0 ST.E.64 [R2.64], R76 ;  /* 0x0000004c02008985 */ /* 0x0007e2000c101b0e */
[----:B------:R-:W-:Y:S02]  /*198c0*/  SHF.R.S32.HI R5, RZ, 0x1f, R239 ;  /* 0x0000001fff057819 */ /* 0x000fe400000114ef */
[----:B------:R-:W-:Y:S02]  /*198d0*/  ISETP.GE.AND P2, PT, R237, c[0x0][0x3c8], PT ;  /* 0x0000f200ed007a0c */ /* 0x000fe40003f46270 */
[----:B------:R-:W-:Y:S02]  /*198e0*/  ISETP.GE.AND P1, PT, R236, c[0x0][0x3c8], PT ;  /* 0x0000f200ec007a0c */ /* 0x000fe40003f26270 */
[----:B--2---:R-:W-:-:S04]  /*198f0*/  @!P5 LEA R6, P0, R240, R0, 0x2 ;  /* 0x00000000f006d211 */ /* 0x004fc800078010ff */
[----:B------:R-:W-:-:S05]  /*19900*/  @!P5 LEA.HI.X R7, R240, R4, R12, 0x2, P0 ;  /* 0x00000004f007d211 */ /* 0x000fca00000f140c */
[----:B------:R-:W-:Y:S01]  /*19910*/  @!P5 ST.E.64 [R6.64], R80 ;  /* 0x000000500600d985 */ /* 0x000fe2000c101b0e */
[-C--:B------:R-:W-:Y:S02]  /*19920*/  @!P3 LEA R12, P5, R238, R0.reuse, 0x2 ;  /* 0x00000000ee0cb211 */ /* 0x080fe400078a10ff */
[----:B---3--:R-:W-:Y:S02]  /*19930*/  @!P4 LEA R2, P6, R239, R0, 0x2 ;  /* 0x00000000ef02c211 */ /* 0x008fe400078c10ff */
[----:B------:R-:W-:Y:S02]  /*19940*/  ISETP.GE.AND P0, PT, R235, c[0x0][0x3c8], PT ;  /* 0x0000f200eb007a0c */ /* 0x000fe40003f06270 */
[----:B------:R-:W-:-:S05]  /*19950*/  @!P4 LEA.HI.X R3, R239, R4, R5, 0x2, P6 ;  /* 0x00000004ef03c211 */ /* 0x000fca00030f1405 */
[----:B------:R2:W-:Y:S01]  /*19960*/  @!P4 ST.E.64 [R2.64], R84 ;  /* 0x000000540200c985 */ /* 0x0005e2000c101b0e */
[----:B------:R-:W-:Y:S02]  /*19970*/  SHF.R.S32.HI R5, RZ, 0x1f, R238 ;  /* 0x0000001fff057819 */ /* 0x000fe400000114ee */
[C---:B------:R-:W-:Y:S02]  /*19980*/  @!P2 LEA R8, P6, R237.reuse, R0, 0x2 ;  /* 0x00000000ed08a211 */ /* 0x040fe400078c10ff */
[----:B------:R-:W-:Y:S02]  /*19990*/  SHF.R.S32.HI R19, RZ, 0x1f, R237 ;  /* 0x0000001fff137819 */ /* 0x000fe400000114ed */
[----:B------:R-:W-:Y:S02]  /*199a0*/  SHF.R.S32.HI R18, RZ, 0x1f, R236 ;  /* 0x0000001fff127819 */ /* 0x000fe400000114ec */
[----:B------:R-:W-:Y:S02]  /*199b0*/  @!P2 LEA.HI.X R9, R237, R4, R19, 0x2, P6 ;  /* 0x00000004ed09a211 */ /* 0x000fe400030f1413 */
[----:B--2---:R-:W-:-:S04]  /*199c0*/  P2R R2, PR, RZ, 0x20 ;  /* 0x00000020ff027803 */ /* 0x004fc80000000000 */
[----:B------:R-:W-:Y:S02]  /*199d0*/  ISETP.NE.AND P4, PT, R2, RZ, PT ;  /* 0x000000ff0200720c */ /* 0x000fe40003f85270 */
[----:B------:R-:W-:Y:S02]  /*199e0*/  @!P1 LEA R6, P5, R236, R0, 0x2 ;  /* 0x00000000ec069211 */ /* 0x000fe400078a10ff */
[----:B------:R-:W-:Y:S02]  /*199f0*/  @!P3 LEA.HI.X R13, R238, R4, R5, 0x2, P4 ;  /* 0x00000004ee0db211 */ /* 0x000fe400020f1405 */
[----:B------:R-:W-:Y:S02]  /*19a00*/  SHF.R.S32.HI R5, RZ, 0x1f, R235 ;  /* 0x0000001fff057819 */ /* 0x000fe400000114eb */
[----:B------:R-:W-:Y:S02]  /*19a10*/  @!P0 LEA R2, P4, R235, R0, 0x2 ;  /* 0x00000000eb028211 */ /* 0x000fe400078810ff */
[----:B------:R-:W-:-:S02]  /*19a20*/  @!P1 LEA.HI.X R7, R236, R4, R18, 0x2, P5 ;  /* 0x00000004ec079211 */ /* 0x000fc400028f1412 */
[----:B------:R-:W-:Y:S01]  /*19a30*/  @!P0 LEA.HI.X R3, R235, R4, R5, 0x2, P4 ;  /* 0x00000004eb038211 */ /* 0x000fe200020f1405 */
[----:B------:R2:W-:Y:S04]  /*19a40*/  @!P3 ST.E.64 [R12.64], R88 ;  /* 0x000000580c00b985 */ /* 0x0005e8000c101b0e */
[----:B------:R2:W-:Y:S04]  /*19a50*/  @!P2 ST.E.64 [R8.64], R92 ;  /* 0x0000005c0800a985 */ /* 0x0005e8000c101b0e */
[----:B------:R2:W-:Y:S04]  /*19a60*/  @!P1 ST.E.64 [R6.64], R96 ;  /* 0x0000006006009985 */ /* 0x0005e8000c101b0e */
[----:B------:R2:W-:Y:S02]  /*19a70*/  @!P0 ST.E.64 [R2.64], R100 ;  /* 0x0000006402008985 */ /* 0x0005e4000c101b0e */
.L_x_1944:
[----:B------:R-:W-:Y:S05]  /*19a80*/  BSYNC B0 ;  /* 0x0000000000007941 */ /* 0x000fea0003800000 */
.L_x_1943:
[----:B------:R-:W-:Y:S05]  /*19a90*/  BRA.DIV ~URZ, `(.L_x_1945) ;  /* 0x000033027f007947 */ /* 0x000fea000b800000 */
[----:B--2---:R2:W1:Y:S04]  /*19aa0*/  SHFL.IDX PT, R4, R14, 0x1, 0x1c1f ;  /* 0x003c1f000e047f89 */ /* 0x00446800000e0000 */
[----:B----4-:R2:W4:Y:S02]  /*19ab0*/  SHFL.IDX PT, R0, R16, 0x1, 0x1c1f ;  /* 0x003c1f0010007f89 */ /* 0x01052400000e0000 */
.L_x_2003:
[----:B------:R-:W-:-:S13]  /*19ac0*/  ISETP.GE.AND P0, PT, R17, R15, PT ;  /* 0x0000000f1100720c */ /* 0x000fda0003f06270 */
[----:B------:R-:W-:Y:S05]  /*19ad0*/  @P0 BRA `(.L_x_1940) ;  /* 0x0000146000000947 */ /* 0x000fea0003800000 */
[----:B--23--:R-:W2:Y:S04]  /*19ae0*/  LDL R16, [R1+0x7c] ;  /* 0x00007c0001107983 */ /* 0x00cea80000100800 */
[----:B------:R-:W3:Y:S04]  /*19af0*/  LDL R12, [R1+0x70] ;  /* 0x00007000010c7983 */ /* 0x000ee80000100800 */
[----:B------:R-:W5:Y:S04]  /*19b00*/  LDL R8, [R1+0x78] ;  /* 0x0000780001087983 */ /* 0x000f680000100800 */
[----:B----4-:R-:W4:Y:S04]  /*19b10*/  LDL R5, [R1+0x74] ;  /* 0x0000740001057983 */ /* 0x010f280000100800 */
[----:B------:R-:W4:Y:S04]  /*19b20*/  LDL R9, [R1+0x90] ;  /* 0x0000900001097983 */ /* 0x000f280000100800 */
[----:B-1----:R-:W4:Y:S04]  /*19b30*/  LDL R14, [R1+0x8c] ;  /* 0x00008c00010e7983 */ /* 0x002f280000100800 */
[----:B------:R-:W4:Y:S01]  /*19b40*/  LDL R13, [R1+0x88] ;  /* 0x00008800010d7983 */ /* 0x000f220000100800 */
[----:B------:R-:W-:-:S02]  /*19b50*/  ISETP.GE.AND P0, PT, R252, c[0x0][0x3c8], PT ;  /* 0x0000f200fc007a0c */ /* 0x000fc40003f06270 */
[----:B------:R-:W-:Y:S02]  /*19b60*/  SHF.R.S32.HI R15, RZ, 0x1f, R238 ;  /* 0x0000001fff0f7819 */ /* 0x000fe400000114ee */
[----:B--2---:R-:W-:Y:S02]  /*19b70*/  ISETP.GE.AND P4, PT, R16, c[0x0][0x3c8], PT ;  /* 0x0000f20010007a0c */ /* 0x004fe40003f86270 */
[----:B---3--:R-:W-:Y:S02]  /*19b80*/  ISETP.GE.AND P1, PT, R12, c[0x0][0x3c8], PT ;  /* 0x0000f2000c007a0c */ /* 0x008fe40003f26270 */
[----:B-----5:R-:W-:-:S09]  /*19b90*/  ISETP.GE.AND P3, PT, R8, c[0x0][0x3c8], PT ;  /* 0x0000f20008007a0c */ /* 0x020fd20003f66270 */
[----:B------:R-:W-:Y:S02]  /*19ba0*/  @!P4 IMAD.MOV.U32 R6, RZ, RZ, R0 ;  /* 0x000000ffff06c224 */ /* 0x000fe400078e0000 */
[----:B------:R-:W-:-:S04]  /*19bb0*/  @!P4 IMAD.MOV.U32 R7, RZ, RZ, R4 ;  /* 0x000000ffff07c224 */ /* 0x000fc800078e0004 */
[----:B------:R-:W-:Y:S01]  /*19bc0*/  @!P4 IMAD.WIDE R6, R16, 0x4, R6 ;  /* 0x000000041006c825 */ /* 0x000fe200078e0206 */
[----:B----4-:R-:W-:-:S04]  /*19bd0*/  ISETP.GE.AND P2, PT, R5, c[0x0][0x3c8], PT ;  /* 0x0000f20005007a0c */ /* 0x010fc80003f46270 */
[----:B------:R1:W-:Y:S01]  /*19be0*/  @!P4 ST.E.64 [R6.64], R130 ;  /* 0x000000820600c985 */ /* 0x0003e2000c101b0e */
[----:B------:R-:W-:-:S04]  /*19bf0*/  @!P3 LEA R2, P5, R8, R0, 0x2 ;  /* 0x000000000802b211 */ /* 0x000fc800078a10ff */
[----:B------:R-:W-:-:S05]  /*19c00*/  @!P3 LEA.HI.X R3, R8, R4, R9, 0x2, P5 ;  /* 0x000000040803b211 */ /* 0x000fca00028f1409 */
[----:B------:R2:W-:Y:S01]  /*19c10*/  @!P3 ST.E.64 [R2.64], R110 ;  /* 0x0000006e0200b985 */ /* 0x0005e2000c101b0e */
[CC--:B------:R-:W-:Y:S02]  /*19c20*/  @!P2 LEA R8, P3, R5.reuse, R0.reuse, 0x2 ;  /* 0x000000000508a211 */ /* 0x0c0fe400078610ff */
[----:B-1----:R-:W-:Y:S02]  /*19c30*/  @!P1 LEA R6, P6, R12, R0, 0x2 ;  /* 0x000000000c069211 */ /* 0x002fe400078c10ff */
[----:B------:R-:W-:-:S11]  /*19c40*/  @!P2 LEA.HI.X R9, R5, R4, R14, 0x2, P3 ;  /* 0x000000040509a211 */ /* 0x000fd600018f140e */
[----:B--2---:R-:W-:-:S04]  /*19c50*/  P2R R2, PR, RZ, 0x40 ;  /* 0x00000040ff027803 */ /* 0x004fc80000000000 */
[----:B------:R-:W-:-:S04]  /*19c60*/  ISETP.NE.AND P3, PT, R2, RZ, PT ;  /* 0x000000ff0200720c */ /* 0x000fc80003f65270 */
[----:B------:R-:W-:Y:S02]  /*19c70*/  @!P1 LEA.HI.X R7, R12, R4, R13, 0x2, P3 ;  /* 0x000000040c079211 */ /* 0x000fe400018f140d */
[----:B------:R-:W-:Y:S02]  /*19c80*/  ISETP.GE.AND P3, PT, R250, c[0x0][0x3c8], PT ;  /* 0x0000f200fa007a0c */ /* 0x000fe40003f66270 */
[----:B------:R-:W-:Y:S02]  /*19c90*/  SHF.R.S32.HI R5, RZ, 0x1f, R252 ;  /* 0x0000001fff057819 */ /* 0x000fe400000114fc */
[C---:B------:R-:W-:Y:S01]  /*19ca0*/  @!P0 LEA R2, P6, R252.reuse, R0, 0x2 ;  /* 0x00000000fc028211 */ /* 0x040fe200078c10ff */
[----:B------:R-:W-:Y:S03]  /*19cb0*/  @!P2 ST.E.64 [R8.64], R126 ;  /* 0x0000007e0800a985 */ /* 0x000fe6000c101b0e */
[----:B------:R-:W-:Y:S01]  /*19cc0*/  @!P0 LEA.HI.X R3, R252, R4, R5, 0x2, P6 ;  /* 0x00000004fc038211 */ /* 0x000fe200030f1405 */
[----:B------:R-:W-:Y:S04]  /*19cd0*/  @!P1 ST.E.64 [R6.64], R118 ;  /* 0x0000007606009985 */ /* 0x000fe8000c101b0e */
[----:B------:R1:W-:Y:S01]  /*19ce0*/  @!P0 ST.E.64 [R2.64], R122 ;  /* 0x0000007a02008985 */ /* 0x0003e2000c101b0e */
[----:B------:R-:W-:-:S02]  /*19cf0*/  ISETP.GE.AND P5, PT, R251, c[0x0][0x3c8], PT ;  /* 0x0000f200fb007a0c */ /* 0x000fc40003fa6270 */
[----:B------:R-:W-:Y:S02]  /*19d00*/  ISETP.GE.AND P4, PT, R233, c[0x0][0x3c8], PT ;  /* 0x0000f200e9007a0c */ /* 0x000fe40003f86270 */
[----:B------:R-:W-:Y:S02]  /*19d10*/  SHF.R.S32.HI R5, RZ, 0x1f, R251 ;  /* 0x0000001fff057819 */ /* 0x000fe400000114fb */
[----:B------:R-:W-:Y:S02]  /*19d20*/  SHF.R.S32.HI R12, RZ, 0x1f, R233 ;  /* 0x0000001fff0c7819 */ /* 0x000fe400000114e9 */
[----:B-1----:R-:W-:-:S05]  /*19d30*/  @!P3 LEA R2, P1, R250, R0, 0x2 ;  /* 0x00000000fa02b211 */ /* 0x002fca00078210ff */
[-C--:B------:R-:W-:Y:S02]  /*19d40*/  @!P5 LEA R8, P0, R251, R0.reuse, 0x2 ;  /* 0x00000000fb08d211 */ /* 0x080fe400078010ff */
[----:B------:R-:W-:Y:S02]  /*19d50*/  @!P4 LEA R6, P6, R233, R0, 0x2 ;  /* 0x00000000e906c211 */ /* 0x000fe400078c10ff */
[----:B------:R-:W-:-:S04]  /*19d60*/  @!P5 LEA.HI.X R9, R251, R4, R5, 0x2, P0 ;  /* 0x00000004fb09d211 */ /* 0x000fc800000f1405 */
[----:B------:R-:W-:Y:S02]  /*19d70*/  P2R R3, PR, RZ, 0x2 ;  /* 0x00000002ff037803 */ /* 0x000fe40000000000 */
[----:B------:R-:W-:Y:S02]  /*19d80*/  ISETP.GE.AND P1, PT, R248, c[0x0][0x3c8], PT ;  /* 0x0000f200f8007a0c */ /* 0x000fe40003f26270 */
[----:B------:R-:W-:Y:S02]  /*19d90*/  @!P4 LEA.HI.X R7, R233, R4, R12, 0x2, P6 ;  /* 0x00000004e907c211 */ /* 0x000fe400030f140c */
[----:B------:R-:W-:Y:S02]  /*19da0*/  SHF.R.S32.HI R5, RZ, 0x1f, R250 ;  /* 0x0000001fff057819 */ /* 0x000fe400000114fa */
[----:B------:R-:W-:Y:S01]  /*19db0*/  ISETP.NE.AND P6, PT, R3, RZ, PT ;  /* 0x000000ff0300720c */ /* 0x000fe20003fc5270 */
[----:B------:R-:W-:Y:S01]  /*19dc0*/  @!P5 ST.E.64 [R8.64], R114 ;  /* 0x000000720800d985 */ /* 0x000fe2000c101b0e */
[----:B------:R-:W-:-:S02]  /*19dd0*/  ISETP.GE.AND P2, PT, R249, c[0x0][0x3c8], PT ;  /* 0x0000f200f9007a0c */ /* 0x000fc40003f46270 */
[----:B------:R-:W-:Y:S01]  /*19de0*/  @!P3 LEA.HI.X R3, R250, R4, R5, 0x2, P6 ;  /* 0x00000004fa03b211 */ /* 0x000fe200030f1405 */
[----:B------:R1:W-:Y:S01]  /*19df0*/  @!P4 ST.E.64 [R6.64], R138 ;  /* 0x0000008a0600c985 */ /* 0x0003e2000c101b0e */
[----:B------:R-:W-:Y:S02]  /*19e00*/  ISETP.GE.AND P0, PT, R247, c[0x0][0x3c8], PT ;  /* 0x0000f200f7007a0c */ /* 0x000fe40003f06270 */
[----:B------:R-:W-:Y:S01]  /*19e10*/  SHF.R.S32.HI R5, RZ, 0x1f, R249 ;  /* 0x0000001fff057819 */ /* 0x000fe200000114f9 */
[----:B------:R2:W-:Y:S01]  /*19e20*/  @!P3 ST.E.64 [R2.64], R134 ;  /* 0x000000860200b985 */ /* 0x0005e2000c101b0e */
[----:B------:R-:W-:Y:S02]  /*19e30*/  ISETP.GE.AND P4, PT, R232, c[0x0][0x3c8], PT ;  /* 0x0000f200e8007a0c */ /* 0x000fe40003f86270 */
[----:B------:R-:W-:Y:S02]  /*19e40*/  SHF.R.S32.HI R12, RZ, 0x1f, R248 ;  /* 0x0000001fff0c7819 */ /* 0x000fe400000114f8 */
[----:B-1----:R-:W-:-:S02]  /*19e50*/  @!P1 LEA R6, P6, R248, R0, 0x2 ;  /* 0x00000000f8069211 */ /* 0x002fc400078c10ff */
[----:B------:R-:W-:-:S04]  /*19e60*/  @!P2 LEA R8, P3, R249, R0, 0x2 ;  /* 0x00000000f908a211 */ /* 0x000fc800078610ff */
[----:B------:R-:W-:-:S07]  /*19e70*/  @!P2 LEA.HI.X R9, R249, R4, R5, 0x2, P3 ;  /* 0x00000004f909a211 */ /* 0x000fce00018f1405 */
[----:B--2---:R-:W-:-:S04]  /*19e80*/  P2R R2, PR, RZ, 0x40 ;  /* 0x00000040ff027803 */ /* 0x004fc80000000000 */
[----:B------:R-:W-:Y:S02]  /*19e90*/  ISETP.NE.AND P3, PT, R2, RZ, PT ;  /* 0x000000ff0200720c */ /* 0x000fe40003f65270 */
[----:B------:R-:W-:Y:S02]  /*19ea0*/  SHF.R.S32.HI R5, RZ, 0x1f, R247 ;  /* 0x0000001fff057819 */ /* 0x000fe400000114f7 */
[----:B------:R-:W-:Y:S02]  /*19eb0*/  @!P1 LEA.HI.X R7, R248, R4, R12, 0x2, P3 ;  /* 0x00000004f8079211 */ /* 0x000fe400018f140c */
[C---:B------:R-:W-:Y:S01]  /*19ec0*/  @!P0 LEA R2, P6, R247.reuse, R0, 0x2 ;  /* 0x00000000f7028211 */ /* 0x040fe200078c10ff */
[----:B------:R-:W-:Y:S01]  /*19ed0*/  @!P2 ST.E.64 [R8.64], R42 ;  /* 0x0000002a0800a985 */ /* 0x000fe2000c101b0e */
[----:B------:R-:W-:Y:S02]  /*19ee0*/  ISETP.GE.AND P5, PT, R246, c[0x0][0x3c8], PT ;  /* 0x0000f200f6007a0c */ /* 0x000fe40003fa6270 */
[----:B------:R-:W-:Y:S01]  /*19ef0*/  @!P0 LEA.HI.X R3, R247, R4, R5, 0x2, P6 ;  /* 0x00000004f7038211 */ /* 0x000fe200030f1405 */
[----:B------:R1:W-:Y:S01]  /*19f00*/  @!P1 ST.E.64 [R6.64], R46 ;  /* 0x0000002e06009985 */ /* 0x0003e2000c101b0e */
[----:B------:R-:W-:-:S03]  /*19f10*/  SHF.R.S32.HI R5, RZ, 0x1f, R246 ;  /* 0x0000001fff057819 */ /* 0x000fc600000114f6 */
[----:B------:R2:W-:Y:S01]  /*19f20*/  @!P0 ST.E.64 [R2.64], R50 ;  /* 0x0000003202008985 */ /* 0x0005e2000c101b0e */
[----:B------:R-:W-:Y:S02]  /*19f30*/  ISETP.GE.AND P1, PT, R243, c[0x0][0x3c8], PT ;  /* 0x0000f200f3007a0c */ /* 0x000fe40003f26270 */
[----:B------:R-:W-:Y:S02]  /*19f40*/  ISETP.GE.AND P3, PT, R245, c[0x0][0x3c8], PT ;  /* 0x0000f200f5007a0c */ /* 0x000fe40003f66270 */
[----:B------:R-:W-:Y:S02]  /*19f50*/  SHF.R.S32.HI R12, RZ, 0x1f, R232 ;  /* 0x0000001fff0c7819 */ /* 0x000fe400000114e8 */
[-C--:B-1----:R-:W-:Y:S02]  /*19f60*/  @!P4 LEA R6, P6, R232, R0.reuse, 0x2 ;  /* 0x00000000e806c211 */ /* 0x082fe400078c10ff */
[----:B------:R-:W-:-:S04]  /*19f70*/  @!P5 LEA R8, P0, R246, R0, 0x2 ;  /* 0x00000000f608d211 */ /* 0x000fc800078010ff */
[----:B------:R-:W-:-:S07]  /*19f80*/  @!P5 LEA.HI.X R9, R246, R4, R5, 0x2, P0 ;  /* 0x00000004f609d211 */ /* 0x000fce00000f1405 */
[----:B--2---:R-:W-:-:S04]  /*19f90*/  P2R R2, PR, RZ, 0x40 ;  /* 0x00000040ff027803 */ /* 0x004fc80000000000 */
[----:B------:R-:W-:-:S04]  /*19fa0*/  ISETP.NE.AND P0, PT, R2, RZ, PT ;  /* 0x000000ff0200720c */ /* 0x000fc80003f05270 */
[----:B------:R-:W-:Y:S01]  /*19fb0*/  @!P4 LEA.HI.X R7, R232, R4, R12, 0x2, P0 ;  /* 0x00000004e807c211 */ /* 0x000fe200000f140c */
[----:B------:R-:W-:Y:S01]  /*19fc0*/  @!P5 ST.E.64 [R8.64], R54 ;  /* 0x000000360800d985 */ /* 0x000fe2000c101b0e */
[----:B------:R-:W-:-:S03]  /*19fd0*/  ISETP.GE.AND P2, PT, R244, c[0x0][0x3c8], PT ;  /* 0x0000f200f4007a0c */ /* 0x000fc60003f46270 */
[----:B------:R1:W-:Y:S01]  /*19fe0*/  @!P4 ST.E.64 [R6.64], R58 ;  /* 0x0000003a0600c985 */ /* 0x0003e2000c101b0e */
[----:B------:R-:W-:Y:S02]  /*19ff0*/  SHF.R.S32.HI R5, RZ, 0x1f, R245 ;  /* 0x0000001fff057819 */ /* 0x000fe400000114f5 */
[C---:B------:R-:W-:Y:S02]  /*1a000*/  @!P3 LEA R2, P6, R245.reuse, R0, 0x2 ;  /* 0x00000000f502b211 */ /* 0x040fe400078c10ff */
[----:B------:R-:W-:Y:S02]  /*1a010*/  ISETP.GE.AND P0, PT, R242, c[0x0][0x3c8], PT ;  /* 0x0000f200f2007a0c */ /* 0x000fe40003f06270 */
[----:B------:R-:W-:Y:S02]  /*1a020*/  @!P3 LEA.HI.X R3, R245, R4, R5, 0x2, P6 ;  /* 0x00000004f503b211 */ /* 0x000fe400030f1405 */
[----:B------:R-:W-:-:S03]  /*1a030*/  SHF.R.S32.HI R5, RZ, 0x1f, R244 ;  /* 0x0000001fff057819 */ /* 0x000fc600000114f4 */
[----:B------:R2:W-:Y:S01]  /*1a040*/  @!P3 ST.E.64 [R2.64], R62 ;  /* 0x0000003e0200b985 */ /* 0x0005e2000c101b0e */
[----:B------:R-:W-:Y:S02]  /*1a050*/  ISETP.GE.AND P5, PT, R241, c[0x0][0x3c8], PT ;  /* 0x0000f200f1007a0c */ /* 0x000fe40003fa6270 */
[-C--:B-1----:R-:W-:Y:S02]  /*1a060*/  @!P1 LEA R6, P4, R243, R0.reuse, 0x2 ;  /* 0x00000000f3069211 */ /* 0x082fe400078810ff */
[C---:B------:R-:W-:Y:S02]  /*1a070*/  @!P2 LEA R8, P3, R244.reuse, R0, 0x2 ;  /* 0x00000000f408a211 */ /* 0x040fe400078610ff */
[----:B------:R-:W-:Y:S02]  /*1a080*/  SHF.R.S32.HI R12, RZ, 0x1f, R243 ;  /* 0x0000001fff0c7819 */ /* 0x000fe400000114f3 */
[----:B------:R-:W-:Y:S02]  /*1a090*/  @!P2 LEA.HI.X R9, R244, R4, R5, 0x2, P3 ;  /* 0x00000004f409a211 */ /* 0x000fe400018f1405 */
[----:B------:R-:W-:-:S05]  /*1a0a0*/  SHF.R.S32.HI R5, RZ, 0x1f, R242 ;  /* 0x0000001fff057819 */ /* 0x000fca00000114f2 */
[----:B--2---:R-:W-:Y:S02]  /*1a0b0*/  P2R R3, PR, RZ, 0x10 ;  /* 0x00000010ff037803 */ /* 0x004fe40000000000 */
[C---:B------:R-:W-:Y:S02]  /*1a0c0*/  @!P0 LEA R2, P6, R242.reuse, R0, 0x2 ;  /* 0x00000000f2028211 */ /* 0x040fe400078c10ff */
        /* <DEDUP_REMOVED lines=12> */
[----:B-1----:R-:W-:-:S04]  /*1a190*/  @!P5 LEA R6, P0, R241, R0, 0x2 ;  /* 0x00000000f106d211 */ /* 0x002fc800078010ff */
[----:B------:R-:W-:-:S05]  /*1a1a0*/  @!P5 LEA.HI.X R7, R241, R4, R12, 0x2, P0 ;  /* 0x00000004f107d211 */ /* 0x000fca00000f140c */
[----:B------:R-:W-:Y:S01]  /*1a1b0*/  @!P5 ST.E.64 [R6.64], R78 ;  /* 0x0000004e0600d985 */ /* 0x000fe2000c101b0e */
[-C--:B------:R-:W-:Y:S02]  /*1a1c0*/  @!P3 LEA R12, P5, R239, R0.reuse, 0x2 ;  /* 0x00000000ef0cb211 */ /* 0x080fe400078a10ff */
[----:B--2---:R-:W-:Y:S02]  /*1a1d0*/  @!P4 LEA R2, P6, R240, R0, 0x2 ;  /* 0x00000000f002c211 */ /* 0x004fe400078c10ff */
[----:B------:R-:W-:Y:S02]  /*1a1e0*/  ISETP.GE.AND P0, PT, R236, c[0x0][0x3c8], PT ;  /* 0x0000f200ec007a0c */ /* 0x000fe40003f06270 */
[----:B------:R-:W-:-:S05]  /*1a1f0*/  @!P4 LEA.HI.X R3, R240, R4, R5, 0x2, P6 ;  /* 0x00000004f003c211 */ /* 0x000fca00030f1405 */
[----:B------:R1:W-:Y:S01]  /*1a200*/  @!P4 ST.E.64 [R2.64], R82 ;  /* 0x000000520200c985 */ /* 0x0003e2000c101b0e */
[----:B------:R-:W-:Y:S02]  /*1a210*/  SHF.R.S32.HI R5, RZ, 0x1f, R239 ;  /* 0x0000001fff057819 */ /* 0x000fe400000114ef */
[C---:B------:R-:W-:Y:S02]  /*1a220*/  @!P2 LEA R8, P6, R238.reuse, R0, 0x2 ;  /* 0x00000000ee08a211 */ /* 0x040fe400078c10ff */
[----:B------:R-:W-:Y:S02]  /*1a230*/  SHF.R.S32.HI R14, RZ, 0x1f, R237 ;  /* 0x0000001fff0e7819 */ /* 0x000fe400000114ed */
[----:B------:R-:W-:Y:S02]  /*1a240*/  @!P2 LEA.HI.X R9, R238, R4, R15, 0x2, P6 ;  /* 0x00000004ee09a211 */ /* 0x000fe400030f140f */
[----:B-1----:R-:W-:-:S04]  /*1a250*/  P2R R2, PR, RZ, 0x20 ;  /* 0x00000020ff027803 */ /* 0x002fc80000000000 */
        /* <DEDUP_REMOVED lines=10> */
[----:B------:R1:W-:Y:S01]  /*1a300*/  @!P0 ST.E.64 [R2.64], R98 ;  /* 0x0000006202008985 */ /* 0x0003e2000c101b0e */
[----:B------:R-:W-:-:S13]  /*1a310*/  ISETP.GE.AND P0, PT, R235, c[0x0][0x3c8], PT ;  /* 0x0000f200eb007a0c */ /* 0x000fda0003f06270 */
[----:B------:R-:W-:Y:S05]  /*1a320*/  @P0 BRA `(.L_x_1940) ;  /* 0x00000c1000000947 */ /* 0x000fea0003800000 */
[----:B------:R-:W-:Y:S02]  /*1a330*/  SHF.R.S32.HI R5, RZ, 0x1f, R235 ;  /* 0x0000001fff057819 */ /* 0x000fe400000114eb */
[----:B-1----:R-:W-:-:S04]  /*1a340*/  LEA R2, P0, R235, R0, 0x2 ;  /* 0x00000000eb027211 */ /* 0x002fc800078010ff */
[----:B------:R-:W-:-:S05]  /*1a350*/  LEA.HI.X R3, R235, R4, R5, 0x2, P0 ;  /* 0x00000004eb037211 */ /* 0x000fca00000f1405 */
[----:B------:R1:W-:Y:S01]  /*1a360*/  ST.E.64 [R2.64], R102 ;  /* 0x0000006602007985 */ /* 0x0003e2000c101b0e */
[----:B------:R-:W-:Y:S05]  /*1a370*/  BRA `(.L_x_1940) ;  /* 0x00000bc000007947 */ /* 0x000fea0003800000 */
.L_x_1925:
        /* <DEDUP_REMOVED lines=16> */
[----:B-1-3--:R-:W4:Y:S02]  /*1a480*/  LDG.E R2, [R2.64+0x4] ;  /* 0x0000040e02027981 */ /* 0x00af24000c1e1900 */
[----:B----45:R-:W-:Y:S02]  /*1a490*/  IADD3 R21, -R0, R2, RZ ;  /* 0x0000000200157210 */ /* 0x030fe40007ffe1ff */
.L_x_1946:
        /* <DEDUP_REMOVED lines=24> */
[----:B------:R-:W-:Y:S01]  /*1a620*/  IMAD R8, R8, R22, R7 ;  /* 0x0000001608087224 */ /* 0x000fe200078e0207 */
[----:B------:R-:W-:Y:S01]  /*1a630*/  SEL R7, R231, RZ, P2 ;  /* 0x000000ffe7077207 */ /* 0x000fe20001000000 */
[-C--:B----4-:R-:W-:Y:S02]  /*1a640*/  IMAD R9, R5, R221.reuse, RZ ;  /* 0x000000dd05097224 */ /* 0x090fe400078e02ff */
[----:B------:R-:W-:Y:S01]  /*1a650*/  IMAD.WIDE.U32 R4, R4, R221, RZ ;  /* 0x000000dd04047225 */ /* 0x000fe200078e00ff */
[----:B------:R-:W-:-:S03]  /*1a660*/  IADD3 R3, R3, R8, RZ ;  /* 0x0000000803037210 */ /* 0x000fc60007ffe0ff */
[----:B------:R-:W-:Y:S02]  /*1a670*/  IMAD.IADD R9, R5, 0x1, R9 ;  /* 0x0000000105097824 */ /* 0x000fe400078e0209 */
[----:B------:R-:W-:-:S04]  /*1a680*/  @P0 IMAD.HI.U32 R18, R16, c[0x0][0x4ec], RZ ;  /* 0x00013b0010120a27 */ /* 0x000fc800078e00ff */
[-C--:B-----5:R-:W-:Y:S01]  /*1a690*/  IMAD R8, R15, R7.reuse, RZ ;  /* 0x000000070f087224 */ /* 0x0a0fe200078e02ff */
[----:B------:R-:W-:Y:S02]  /*1a6a0*/  @P0 SHF.R.U32.HI R0, RZ, c[0x0][0x4f0], R18 ;  /* 0x00013c00ff000a19 */ /* 0x000fe40000011612 */
[----:B------:R-:W-:Y:S01]  /*1a6b0*/  IADD3 R18, P1, P0, R2, R4, R6 ;  /* 0x0000000402127210 */ /* 0x000fe2000783e006 */
[----:B------:R-:W-:-:S03]  /*1a6c0*/  IMAD.WIDE.U32 R4, R14, R7, RZ ;  /* 0x000000070e047225 */ /* 0x000fc600078e00ff */
[----:B------:R-:W-:Y:S01]  /*1a6d0*/  IADD3.X R9, R3, R9, R19, P1, P0 ;  /* 0x0000000903097210 */ /* 0x000fe20000fe0413 */
[----:B------:R-:W-:Y:S01]  /*1a6e0*/  IMAD.MOV R2, RZ, RZ, -R0 ;  /* 0x000000ffff027224 */ /* 0x000fe200078e0a00 */
[----:B------:R-:W-:Y:S01]  /*1a6f0*/  IADD3 R5, R5, R8, RZ ;  /* 0x0000000805057210 */ /* 0x000fe20007ffe0ff */
[----:B------:R-:W-:Y:S01]  /*1a700*/  IMAD.MOV.U32 R8, RZ, RZ, c[0x0][0x4a8] ;  /* 0x00012a00ff087624 */ /* 0x000fe200078e00ff */
[----:B------:R-:W-:Y:S01]  /*1a710*/  IADD3 R4, P1, P0, R0, R18, R4 ;  /* 0x0000001200047210 */ /* 0x000fe2000783e004 */
[----:B------:R-:W-:Y:S01]  /*1a720*/  IMAD R2, R2, c[0x0][0x4e8], R16 ;  /* 0x00013a0002027a24 */ /* 0x000fe200078e0210 */
[----:B------:R-:W-:-:S03]  /*1a730*/  SHF.R.S32.HI R3, RZ, 0x1f, R0 ;  /* 0x0000001fff037819 */ /* 0x000fc60000011400 */
[----:B--2---:R-:W-:Y:S01]  /*1a740*/  IMAD R0, R13, R2, RZ ;  /* 0x000000020d007224 */ /* 0x004fe200078e02ff */
        /* <DEDUP_REMOVED lines=12> */
.L_x_1948:
[----:B------:R-:W-:Y:S05]  /*1a810*/  BSYNC B0 ;  /* 0x0000000000007941 */ /* 0x000fea0003800000 */
.L_x_1947:
[----:B------:R-:W-:-:S13]  /*1a820*/  ISETP.GT.AND P0, PT, R20, 0x1, PT ;  /* 0x000000011400780c */ /* 0x000fda0003f04270 */
[----:B------:R-:W-:Y:S05]  /*1a830*/  @P0 BRA `(.L_x_1940) ;  /* 0x0000070000000947 */ /* 0x000fea0003800000 */
[----:B------:R-:W-:Y:S01]  /*1a840*/  MOV R2, c[0x0][0x4e8] ;  /* 0x00013a0000027a02 */ /* 0x000fe20000000f00 */
[----:B-1----:R-:W-:Y:S01]  /*1a850*/  IMAD R0, R19, c[0x0][0x3a0], RZ ;  /* 0x0000e80013007a24 */ /* 0x002fe200078e02ff */
[----:B------:R-:W-:Y:S01]  /*1a860*/  LEA R4, R234, R224, 0x5 ;  /* 0x000000e0ea047211 */ /* 0x000fe200078e28ff */
[----:B------:R-:W-:Y:S01]  /*1a870*/  IMAD R5, R22, c[0x0][0x3f0], RZ ;  /* 0x0000fc0016057a24 */ /* 0x000fe200078e02ff */
[----:B------:R-:W-:Y:S01]  /*1a880*/  ISETP.NE.AND P0, PT, R2, 0x1, PT ;  /* 0x000000010200780c */ /* 0x000fe20003f05270 */
[----:B------:R-:W-:Y:S01]  /*1a890*/  IMAD.WIDE.U32 R2, R6, c[0x0][0x3a0], RZ ;  /* 0x0000e80006027a25 */ /* 0x000fe200078e00ff */
[----:B------:R-:W-:Y:S02]  /*1a8a0*/  IADD3 R4, R223, R4, RZ ;  /* 0x00000004df047210 */ /* 0x000fe40007ffe0ff */
[----:B------:R-:W-:Y:S01]  /*1a8b0*/  IADD3 R15, R224, R223, RZ ;  /* 0x000000dfe00f7210 */ /* 0x000fe20007ffe0ff */
        /* <DEDUP_REMOVED lines=8> */
[----:B------:R-:W-:Y:S02]  /*1a940*/  IADD3 R6, -R0, RZ, RZ ;  /* 0x000000ff00067210 */ /* 0x000fe40007ffe1ff */
[----:B------:R-:W-:Y:S01]  /*1a950*/  SHF.R.S32.HI R5, RZ, 0x1f, R0 ;  /* 0x0000001fff057819 */ /* 0x000fe20000011400 */
[----:B------:R-:W-:-:S04]  /*1a960*/  IMAD.WIDE.U32 R2, R17, c[0x0][0x3f0], R2 ;  /* 0x0000fc0011027a25 */ /* 0x000fc800078e0002 */
[----:B------:R-:W-:Y:S01]  /*1a970*/  IMAD R4, R6, c[0x0][0x4e8], R4 ;  /* 0x00013a0006047a24 */ /* 0x000fe200078e0204 */
[----:B------:R-:W-:Y:S01]  /*1a980*/  IADD3 R3, R3, R7, RZ ;  /* 0x0000000703037210 */ /* 0x000fe20007ffe0ff */
[----:B------:R-:W-:-:S04]  /*1a990*/  IMAD R5, R5, c[0x0][0x3e0], RZ ;  /* 0x0000f80005057a24 */ /* 0x000fc800078e02ff */
[C---:B------:R-:W-:Y:S01]  /*1a9a0*/  IMAD R6, R0.reuse, c[0x0][0x3e4], R5 ;  /* 0x0000f90000067a24 */ /* 0x040fe200078e0205 */
[----:B------:R-:W-:Y:S01]  /*1a9b0*/  SHF.R.S32.HI R5, RZ, 0x1f, R4 ;  /* 0x0000001fff057819 */ /* 0x000fe20000011404 */
[----:B------:R-:W-:-:S04]  /*1a9c0*/  IMAD.WIDE.U32 R2, R0, c[0x0][0x3e0], R2 ;  /* 0x0000f80000027a25 */ /* 0x000fc800078e0002 */
[----:B------:R-:W-:Y:S01]  /*1a9d0*/  IMAD R0, R5, c[0x0][0x3d8], RZ ;  /* 0x0000f60005007a24 */ /* 0x000fe200078e02ff */
[----:B------:R-:W-:-:S03]  /*1a9e0*/  IADD3 R3, R3, R6, RZ ;  /* 0x0000000603037210 */ /* 0x000fc60007ffe0ff */
[C---:B------:R-:W-:Y:S02]  /*1a9f0*/  IMAD R0, R4.reuse, c[0x0][0x3dc], R0 ;  /* 0x0000f70004007a24 */ /* 0x040fe400078e0200 */
[----:B------:R-:W-:-:S05]  /*1aa00*/  IMAD.WIDE.U32 R2, R4, c[0x0][0x3d8], R2 ;  /* 0x0000f60004027a25 */ /* 0x000fca00078e0002 */
[----:B------:R-:W-:Y:S02]  /*1aa10*/  IADD3 R0, R3, R0, RZ ;  /* 0x0000000003007210 */ /* 0x000fe40007ffe0ff */
[----:B------:R-:W-:-:S04]  /*1aa20*/  LEA R16, P0, R2, c[0x0][0x380], 0x1 ;  /* 0x0000e00002107a11 */ /* 0x000fc800078008ff */
[----:B------:R-:W-:Y:S01]  /*1aa30*/  LEA.HI.X R13, R2, c[0x0][0x384], R0, 0x1, P0 ;  /* 0x0000e100020d7a11 */ /* 0x000fe200000f0c00 */
[----:B------:R-:W-:Y:S06]  /*1aa40*/  BRA.DIV ~URZ, `(.L_x_1949) ;  /* 0x000024427f007947 */ /* 0x000fec000b800000 */
[----:B------:R1:W3:Y:S02]  /*1aa50*/  SHFL.IDX PT, R8, R13, RZ, 0x181f ;  /* 0x00181fff0d087589 */ /* 0x0002e400000e0000 */
.L_x_2004:
[----:B------:R-:W-:Y:S05]  /*1aa60*/  BRA.DIV ~URZ, `(.L_x_1950) ;  /* 0x000024a27f007947 */ /* 0x000fea000b800000 */
[----:B------:R4:W1:Y:S02]  /*1aa70*/  SHFL.IDX PT, R0, R16, RZ, 0x181f ;  /* 0x00181fff10007589 */ /* 0x00086400000e0000 */
.L_x_2005:
        /* <DEDUP_REMOVED lines=16> */
.L_x_1952:
[----:B------:R-:W-:Y:S05]  /*1ab80*/  BSYNC B0 ;  /* 0x0000000000007941 */ /* 0x000fea0003800000 */
.L_x_1951:
[----:B------:R-:W-:Y:S05]  /*1ab90*/  BRA.DIV ~URZ, `(.L_x_1953) ;  /* 0x000023f27f007947 */ /* 0x000fea000b800000 */
[----:B---3--:R3:W2:Y:S04]  /*1aba0*/  SHFL.IDX PT, R8, R13, 0x1, 0x181f ;  /* 0x00381f000d087f89 */ /* 0x0086a800000e0000 */
[----:B-1----:R3:W1:Y:S02]  /*1abb0*/  SHFL.IDX PT, R0, R16, 0x1, 0x181f ;  /* 0x00381f0010007f89 */ /* 0x00266400000e0000 */
.L_x_2006:
        /* <DEDUP_REMOVED lines=16> */
.L_x_1955:
[----:B------:R-:W-:Y:S05]  /*1acc0*/  BSYNC B0 ;  /* 0x0000000000007941 */ /* 0x000fea0003800000 */
.L_x_1954:
[----:B------:R-:W-:Y:S05]  /*1acd0*/  BRA.DIV ~URZ, `(.L_x_1956) ;  /* 0x000023a27f007947 */ /* 0x000fea000b800000 */
[----:B--2---:R2:W3:Y:S02]  /*1ace0*/  SHFL.IDX PT, R8, R13, 0x2, 0x181f ;  /* 0x00581f000d087f89 */ /* 0x0044e400000e0000 */
.L_x_2007:
[----:B------:R-:W-:Y:S05]  /*1acf0*/  BRA.DIV ~URZ, `(.L_x_1957) ;  /* 0x000024027f007947 */ /* 0x000fea000b800000 */
[----:B-1----:R1:W2:Y:S02]  /*1ad00*/  SHFL.IDX PT, R0, R16, 0x2, 0x181f ;  /* 0x00581f0010007f89 */ /* 0x0022a400000e0000 */
.L_x_2008:
        /* <DEDUP_REMOVED lines=16> */
.L_x_1959:
[----:B------:R-:W-:Y:S05]  /*1ae10*/  BSYNC B0 ;  /* 0x0000000000007941 */ /* 0x000fea0003800000 */
.L_x_1958:
[----:B------:R-:W-:Y:S05]  /*1ae20*/  BRA.DIV ~URZ, `(.L_x_1960) ;  /* 0x000023527f007947 */ /* 0x000fea000b800000 */
[----:B---3--:R3:W1:Y:S04]  /*1ae30*/  SHFL.IDX PT, R8, R13, 0x3, 0x181f ;  /* 0x00781f000d087f89 */ /* 0x00866800000e0000 */
[----:B--2---:R3:W2:Y:S02]  /*1ae40*/  SHFL.IDX PT, R0, R16, 0x3, 0x181f ;  /* 0x00781f0010007f89 */ /* 0x0046a400000e0000 */
.L_x_2009:
[----:B------:R-:W-:-:S04]  /*1ae50*/  IADD3 R2, R15, 0x60, RZ ;  /* 0x000000600f027810 */ /* 0x000fc80007ffe0ff */
        /* <DEDUP_REMOVED lines=14> */
.L_x_1940:
[----:B------:R-:W-:Y:S05]  /*1af40*/  BSYNC B1 ;  /* 0x0000000000017941 */ /* 0x000fea0003800000 */
.L_x_1924:
[----:B------:R-:W-:-:S13]  /*1af50*/  ISETP.NE.AND P0, PT, RZ, UR13, PT ;  /* 0x0000000dff007c0c */ /* 0x000fda000bf05270 */
[----:B------:R-:W-:Y:S01]  /*1af60*/  @P0 WARPSYNC 0xffffffff ;  /* 0xffffffff00000948 */ /* 0x000fe20003800000 */
[----:B------:R-:W-:Y:S06]  /*1af70*/  @P0 BAR.SYNC.DEFER_BLOCKING 0x5, 0x100 ;  /* 0x0144000000000b1d */ /* 0x000fec0000010000 */
[----:B------:R-:W5:Y:S02]  /*1af80*/  @P0 LDS.128 R216, [0x24100] ;  /* 0x02410000ffd80984 */ /* 0x000f640000000c00 */
[----:B-12-45:R-:W-:Y:S01]  /*1af90*/  @P0 MOV R0, R217 ;  /* 0x000000d900000202 */ /* 0x036fe20000000f00 */
[----:B------:R-:W-:-:S04]  /*1afa0*/  @P0 IMAD.MOV.U32 R230, RZ, RZ, R216 ;  /* 0x000000ffffe60224 */ /* 0x000fc800078e00d8 */
[----:B------:R1:W-:Y:S04]  /*1afb0*/  @P0 STL [R1+0x80], R0 ;  /* 0x0000800001000387 */ /* 0x0003e80000100800 */
[----:B------:R-:W-:Y:S06]  /*1afc0*/  @P0 BAR.ARV 0x4, 0x100 ;  /* 0x0104000000000b1d */ /* 0x000fec0000002000 */
[----:B------:R-:W-:Y:S05]  /*1afd0*/  @P0 BRA `(.L_x_1961) ;  /* 0x00000f9000000947 */ /* 0x000fea0003800000 */
[----:B-1----:R-:W1:Y:S01]  /*1afe0*/  S2R R0, SR_TID.X ;  /* 0x0000000000007919 */ /* 0x002e620000002100 */
[----:B------:R-:W-:Y:S01]  /*1aff0*/  IMAD.MOV.U32 R7, RZ, RZ, RZ ;  /* 0x000000ffff077224 */ /* 0x000fe200078e00ff */
[----:B-1----:R-:W-:-:S04]  /*1b000*/  LOP3.LUT R17, R0, 0x1f, RZ, 0xc0, !PT ;  /* 0x0000001f00117812 */ /* 0x002fc800078ec0ff */
[----:B------:R-:W-:Y:S01]  /*1b010*/  ISETP.NE.AND P6, PT, R17, 0x1f, PT ;  /* 0x0000001f1100780c */ /* 0x000fe20003fc5270 */
[----:B------:R-:W-:Y:S10]  /*1b020*/  BRA.DIV ~URZ, `(.L_x_1962) ;  /* 0x000022427f007947 */ /* 0x000ff4000b800000 */
[----:B---3--:R1:W2:Y:S02]  /*1b030*/  SHFL.IDX PT, R13, R37, RZ, 0x1f ;  /* 0x00001fff250d7589 */ /* 0x0082a400000e0000 */
.L_x_2010:
[----:B------:R-:W-:Y:S05]  /*1b040*/  BRA.DIV ~URZ, `(.L_x_1963) ;  /* 0x000022a27f007947 */ /* 0x000fea000b800000 */
[----:B------:R3:W4:Y:S02]  /*1b050*/  SHFL.IDX PT, R8, R37, 0x1, 0x1f ;  /* 0x00201f0025087f89 */ /* 0x00072400000e0000 */
.L_x_2011:
[----:B------:R-:W-:Y:S02]  /*1b060*/  IMAD.IADD R0, R219, 0x1, R17 ;  /* 0x00000001db007824 */ /* 0x000fe400078e0211 */
        /* <DEDUP_REMOVED lines=17> */
.L_x_2012:
        /* <DEDUP_REMOVED lines=16> */
.L_x_2013:
[----:B---3--:R-:W-:Y:S01]  /*1b280*/  IMAD R0, R0, c[0x0][0x538], RZ ;  /* 0x00014e0000007a24 */ /* 0x008fe200078e02ff */
[----:B------:R-:W-:Y:S04]  /*1b290*/  BSSY B1, `(.L_x_1966) ;  /* 0x00000c2000017945 */ /* 0x000fe80003800000 */
[----:B----4-:R-:W-:-:S04]  /*1b2a0*/  IADD3 R8, R0, R8, RZ ;  /* 0x0000000800087210 */ /* 0x010fc80007ffe0ff */
[----:B--2---:R-:W-:-:S13]  /*1b2b0*/  ISETP.GT.AND P0, PT, R8, R13, PT ;  /* 0x0000000d0800720c */ /* 0x004fda0003f04270 */
[----:B------:R-:W-:Y:S05]  /*1b2c0*/  @P0 BRA `(.L_x_1967) ;  /* 0x0000024000000947 */ /* 0x000fea0003800000 */
.L_x_1971:
        /* <DEDUP_REMOVED lines=16> */
.L_x_2014:
        /* <DEDUP_REMOVED lines=16> */
.L_x_2015:
[----:B--2---:R-:W-:-:S05]  /*1b4d0*/  IMAD R0, R0, c[0x0][0x538], RZ ;  /* 0x00014e0000007a24 */ /* 0x004fca00078e02ff */
[----:B------:R-:W-:-:S04]  /*1b4e0*/  IADD3 R8, R0, R8, RZ ;  /* 0x0000000800087210 */ /* 0x000fc80007ffe0ff */
[----:B------:R-:W-:-:S13]  /*1b4f0*/  ISETP.GT.AND P0, PT, R8, R13, PT ;  /* 0x0000000d0800720c */ /* 0x000fda0003f04270 */
[----:B-1----:R-:W-:Y:S05]  /*1b500*/  @!P0 BRA `(.L_x_1971) ;  /* 0xfffffdc000008947 */ /* 0x002fea000383ffff */
.L_x_1967:
[----:B------:R-:W-:-:S05]  /*1b510*/  IADD3 R14, -R0, R8, RZ ;  /* 0x00000008000e7210 */ /* 0x000fca0007ffe1ff */
[----:B------:R-:W-:-:S05]  /*1b520*/  IMAD R0, R4, c[0x0][0x538], R14 ;  /* 0x00014e0004007a24 */ /* 0x000fca00078e020e */
[----:B------:R-:W-:Y:S01]  /*1b530*/  ISETP.GT.AND P0, PT, R0, R13, PT ;  /* 0x0000000d0000720c */ /* 0x000fe20003f04270 */
[----:B------:R-:W-:-:S12]  /*1b540*/  BRA.DIV ~URZ, `(.L_x_1972) ;  /* 0x000022327f007947 */ /* 0x000fd8000b800000 */
[----:B------:R-:W-:-:S04]  /*1b550*/  VOTE.ANY R8, PT, !P0 ;  /* 0x0000000000087806 */ /* 0x000fc800040e0100 */
.L_x_2016:
[----:B------:R-:W2:Y:S02]  /*1b560*/  POPC R0, R8 ;  /* 0x0000000800007309 */ /* 0x000ea40000000000 */
[----:B--2---:R-:W-:Y:S01]  /*1b570*/  IADD3 R219, R0, R219, RZ ;  /* 0x000000db00db7210 */ /* 0x004fe20007ffe0ff */
[----:B------:R-:W-:Y:S05]  /*1b580*/  BRA.DIV ~URZ, `(.L_x_1973) ;  /* 0x000022427f007947 */ /* 0x000fea000b800000 */
[----:B------:R2:W3:Y:S04]  /*1b590*/  SHFL.IDX PT, R15, R6, R0, 0x1f ;  /* 0x00001f00060f7589 */ /* 0x0004e800000e0000 */
[----:B------:R2:W4:Y:S02]  /*1b5a0*/  SHFL.IDX PT, R7, R7, R0, 0x1f ;  /* 0x00001f0007077589 */ /* 0x00052400000e0000 */
.L_x_2017:
[----:B------:R-:W-:Y:S01]  /*1b5b0*/  ISETP.NE.AND P0, PT, R8, RZ, PT ;  /* 0x000000ff0800720c */ /* 0x000fe20003f05270 */
[----:B------:R-:W-:-:S12]  /*1b5c0*/  BSSY B0, `(.L_x_1974) ;  /* 0x0000005000007945 */ /* 0x000fd80003800000 */
[----:B------:R-:W-:Y:S05]  /*1b5d0*/  @!P0 BRA `(.L_x_1975) ;  /* 0x0000003000008947 */ /* 0x000fea0003800000 */
[----:B--2---:R-:W-:Y:S01]  /*1b5e0*/  IADD3 R0, R0, -0x1, RZ ;  /* 0xffffffff00007810 */ /* 0x004fe20007ffe0ff */
[----:B------:R-:W-:Y:S05]  /*1b5f0*/  BRA.DIV ~URZ, `(.L_x_1976) ;  /* 0x000022c27f007947 */ /* 0x000fea000b800000 */
[----:B------:R2:W1:Y:S02]  /*1b600*/  SHFL.IDX PT, R16, R4, R0, 0x1f ;  /* 0x00001f0004107589 */ /* 0x00046400000e0000 */
.L_x_1975:
[----:B------:R-:W-:Y:S05]  /*1b610*/  BSYNC B0 ;  /* 0x0000000000007941 */ /* 0x000fea0003800000 */
.L_x_1974:
[----:B----4-:R-:W-:Y:S01]  /*1b620*/  ISETP.NE.AND P0, PT, R7, 0x1, PT ;  /* 0x000000010700780c */ /* 0x010fe20003f05270 */
[----:B-1----:R-:W-:Y:S01]  /*1b630*/  IMAD R230, R16, c[0x0][0x538], R14 ;  /* 0x00014e0010e67a24 */ /* 0x002fe200078e020e */
[----:B------:R-:W-:Y:S04]  /*1b640*/  BSSY B0, `(.L_x_1977) ;  /* 0x000007e000007945 */ /* 0x000fe80003800000 */
[----:B------:R-:W-:-:S07]  /*1b650*/  IADD3 R8, -R230, R13, RZ ;  /* 0x0000000de6087210 */ /* 0x000fce0007ffe1ff */
[----:B------:R-:W-:Y:S05]  /*1b660*/  @!P0 BRA `(.L_x_1978) ;  /* 0x000003d000008947 */ /* 0x000fea0003800000 */
[----:B--23--:R-:W-:Y:S02]  /*1b670*/  IABS R4, R15 ;  /* 0x0000000f00047213 */ /* 0x00cfe40000000000 */
[----:B------:R-:W-:Y:S02]  /*1b680*/  IABS R5, R7 ;  /* 0x0000000700057213 */ /* 0x000fe40000000000 */
[----:B------:R-:W1:Y:S01]  /*1b690*/  I2F.RP R2, R4 ;  /* 0x0000000400027306 */ /* 0x000e620000209400 */
[----:B------:R-:W-:-:S07]  /*1b6a0*/  IABS R9, R15 ;  /* 0x0000000f00097213 */ /* 0x000fce0000000000 */
[----:B------:R-:W-:Y:S08]  /*1b6b0*/  I2F.RP R12, R5 ;  /* 0x00000005000c7306 */ /* 0x000ff00000209400 */
[----:B-1----:R-:W1:Y:S02]  /*1b6c0*/  MUFU.RCP R2, R2 ;  /* 0x0000000200027308 */ /* 0x002e640000001000 */
[----:B-1----:R-:W-:-:S06]  /*1b6d0*/  IADD3 R2, R2, 0xffffffe, RZ ;  /* 0x0ffffffe02027810 */ /* 0x002fcc0007ffe0ff */
[----:B------:R-:W1:Y:S02]  /*1b6e0*/  F2I.FTZ.U32.TRUNC.NTZ R3, R2 ;  /* 0x0000000200037305 */ /* 0x000e64000021f000 */
[----:B-1----:R-:W-:Y:S02]  /*1b6f0*/  IMAD.MOV R0, RZ, RZ, -R3 ;  /* 0x000000ffff007224 */ /* 0x002fe400078e0a03 */
[----:B------:R-:W-:Y:S02]  /*1b700*/  IMAD.MOV.U32 R2, RZ, RZ, RZ ;  /* 0x000000ffff027224 */ /* 0x000fe400078e00ff */
[----:B------:R-:W-:Y:S01]  /*1b710*/  IMAD.MOV.U32 R6, RZ, RZ, R0 ;  /* 0x000000ffff067224 */ /* 0x000fe200078e0000 */
[----:B------:R-:W-:-:S03]  /*1b720*/  IABS R0, R8 ;  /* 0x0000000800007213 */ /* 0x000fc60000000000 */
[----:B------:R-:W-:-:S04]  /*1b730*/  IMAD R6, R6, R4, RZ ;  /* 0x0000000406067224 */ /* 0x000fc800078e02ff */
[----:B------:R-:W-:-:S04]  /*1b740*/  IMAD.HI.U32 R6, R3, R6, R2 ;  /* 0x0000000603067227 */ /* 0x000fc800078e0002 */
[----:B------:R-:W-:Y:S02]  /*1b750*/  IMAD.MOV.U32 R2, RZ, RZ, R0 ;  /* 0x000000ffff027224 */ /* 0x000fe400078e0000 */
[----:B------:R-:W-:-:S05]  /*1b760*/  IMAD.MOV R0, RZ, RZ, -R9 ;  /* 0x000000ffff007224 */ /* 0x000fca00078e0a09 */
[----:B------:R-:W-:Y:S01]  /*1b770*/  MOV R3, R0 ;  /* 0x0000000000037202 */ /* 0x000fe20000000f00 */
        /* <DEDUP_REMOVED lines=12> */
[----:B------:R-:W-:Y:S01]  /*1b840*/  @P2 IADD3 R0, R0, 0x1, RZ ;  /* 0x0000000100002810 */ /* 0x000fe20007ffe0ff */
[----:B-1----:R-:W-:-:S05]  /*1b850*/  IMAD.MOV R2, RZ, RZ, -R3 ;  /* 0x000000ffff027224 */ /* 0x002fca00078e0a03 */
[----:B------:R-:W-:Y:S01]  /*1b860*/  @!P1 IMAD.MOV R0, RZ, RZ, -R0 ;  /* 0x000000ffff009224 */ /* 0x000fe200078e0a00 */
[----:B------:R-:W-:Y:S02]  /*1b870*/  MOV R4, R2 ;  /* 0x0000000200047202 */ /* 0x000fe40000000f00 */
[----:B------:R-:W-:Y:S02]  /*1b880*/  IABS R2, R7 ;  /* 0x0000000700027213 */ /* 0x000fe40000000000 */
[----:B------:R-:W-:Y:S01]  /*1b890*/  @!P0 LOP3.LUT R0, RZ, R15, RZ, 0x33, !PT ;  /* 0x0000000fff008212 */ /* 0x000fe200078e33ff */
[----:B------:R-:W-:Y:S02]  /*1b8a0*/  IMAD R4, R4, R5, RZ ;  /* 0x0000000504047224 */ /* 0x000fe400078e02ff */
[----:B------:R-:W-:Y:S01]  /*1b8b0*/  IMAD.MOV R6, RZ, RZ, -R2 ;  /* 0x000000ffff067224 */ /* 0x000fe200078e0a02 */
[----:B------:R-:W-:Y:S01]  /*1b8c0*/  IABS R9, R0 ;  /* 0x0000000000097213 */ /* 0x000fe20000000000 */
        /* <DEDUP_REMOVED lines=23> */
.L_x_1978:
[----:B--2---:R-:W-:-:S04]  /*1ba40*/  IMAD.MOV.U32 R4, RZ, RZ, 0x4 ;  /* 0x00000004ff047424 */ /* 0x004fc800078e00ff */
[----:B------:R-:W-:-:S06]  /*1ba50*/  IMAD.WIDE R4, R219, R4, c[0x0][0x590] ;  /* 0x00016400db047625 */ /* 0x000fcc00078e0204 */
[----:B------:R-:W2:Y:S01]  /*1ba60*/  LDG.E R4, [R4.64] ;  /* 0x0000000e04047981 */ /* 0x000ea2000c1e1900 */
[----:B------:R-:W-:Y:S01]  /*1ba70*/  IABS R6, R8 ;  /* 0x0000000800067213 */ /* 0x000fe20000000000 */
[----:B--23--:R-:W-:-:S05]  /*1ba80*/  IMAD R7, R4, R15, RZ ;  /* 0x0000000f04077224 */ /* 0x00cfca00078e02ff */
[-C--:B------:R-:W-:Y:S02]  /*1ba90*/  IABS R5, R7.reuse ;  /* 0x0000000700057213 */ /* 0x080fe40000000000 */
[----:B------:R-:W-:Y:S02]  /*1baa0*/  IABS R9, R7 ;  /* 0x0000000700097213 */ /* 0x000fe40000000000 */
[----:B------:R-:W1:Y:S08]  /*1bab0*/  I2F.RP R2, R5 ;  /* 0x0000000500027306 */ /* 0x000e700000209400 */
[----:B-1----:R-:W1:Y:S02]  /*1bac0*/  MUFU.RCP R2, R2 ;  /* 0x0000000200027308 */ /* 0x002e640000001000 */
[----:B-1----:R-:W-:-:S06]  /*1bad0*/  IADD3 R2, R2, 0xffffffe, RZ ;  /* 0x0ffffffe02027810 */ /* 0x002fcc0007ffe0ff */
[----:B------:R-:W1:Y:S02]  /*1bae0*/  F2I.FTZ.U32.TRUNC.NTZ R3, R2 ;  /* 0x0000000200037305 */ /* 0x000e64000021f000 */
[----:B-1----:R-:W-:Y:S02]  /*1baf0*/  IMAD.MOV R0, RZ, RZ, -R3 ;  /* 0x000000ffff007224 */ /* 0x002fe400078e0a03 */
[----:B------:R-:W-:Y:S02]  /*1bb00*/  IMAD.MOV.U32 R2, RZ, RZ, RZ ;  /* 0x000000ffff027224 */ /* 0x000fe400078e00ff */
[----:B------:R-:W-:-:S04]  /*1bb10*/  IMAD R0, R0, R5, RZ ;  /* 0x0000000500007224 */ /* 0x000fc800078e02ff */
        /* <DEDUP_REMOVED lines=11> */
[----:B------:R-:W-:-:S05]  /*1bbd0*/  @P2 IADD3 R0, R0, 0x1, RZ ;  /* 0x0000000100002810 */ /* 0x000fca0007ffe0ff */
[----:B------:R-:W-:-:S04]  /*1bbe0*/  IMAD.MOV.U32 R2, RZ, RZ, R0 ;  /* 0x000000ffff027224 */ /* 0x000fc800078e0000 */
[----:B------:R-:W-:Y:S01]  /*1bbf0*/  @!P1 IMAD.MOV R2, RZ, RZ, -R2 ;  /* 0x000000ffff029224 */ /* 0x000fe200078e0a02 */
[----:B------:R-:W-:-:S04]  /*1bc00*/  @!P0 LOP3.LUT R2, RZ, R7, RZ, 0x33, !PT ;  /* 0x00000007ff028212 */ /* 0x000fc800078e33ff */
[----:B------:R-:W-:Y:S01]  /*1bc10*/  IADD3 R6, -R2, RZ, RZ ;  /* 0x000000ff02067210 */ /* 0x000fe20007ffe1ff */
[----:B------:R-:W-:-:S04]  /*1bc20*/  IMAD R9, R4, R2, RZ ;  /* 0x0000000204097224 */ /* 0x000fc800078e02ff */
[----:B------:R-:W-:Y:S01]  /*1bc30*/  IMAD R6, R7, R6, R8 ;  /* 0x0000000607067224 */ /* 0x000fe200078e0208 */
[----:B------:R-:W-:-:S04]  /*1bc40*/  IADD3 R0, -R9, c[0x0][0x538], RZ ;  /* 0x00014e0009007a10 */ /* 0x000fc80007ffe1ff */
[----:B------:R-:W-:Y:S02]  /*1bc50*/  IMNMX R0, R4, R0, PT ;  /* 0x0000000004007217 */ /* 0x000fe40003800200 */
[----:B------:R-:W-:Y:S02]  /*1bc60*/  IABS R7, R6 ;  /* 0x0000000600077213 */ /* 0x000fe40000000000 */
        /* <DEDUP_REMOVED lines=27> */
.L_x_1979:
[----:B------:R-:W-:Y:S05]  /*1be20*/  BSYNC B0 ;  /* 0x0000000000007941 */ /* 0x000fea0003800000 */
.L_x_1977:
[----:B------:R-:W-:-:S04]  /*1be30*/  LOP3.LUT R2, RZ, R2, RZ, 0x33, !PT ;  /* 0x00000002ff027212 */ /* 0x000fc800078e33ff */
[----:B------:R-:W-:-:S05]  /*1be40*/  IADD3 R0, R2, R15, RZ ;  /* 0x0000000f02007210 */ /* 0x000fca0007ffe0ff */
[----:B------:R1:W-:Y:S01]  /*1be50*/  STL [R1+0x80], R0 ;  /* 0x0000800001007387 */ /* 0x0003e20000100800 */
[----:B------:R-:W-:Y:S05]  /*1be60*/  BRA `(.L_x_1980) ;  /* 0x0000004000007947 */ /* 0x000fea0003800000 */
.L_x_1968:
[----:B------:R2:W-:Y:S01]  /*1be70*/  STL [R1+0x80], RZ ;  /* 0x000080ff01007387 */ /* 0x0005e20000100800 */
[----:B------:R-:W-:Y:S02]  /*1be80*/  MOV R230, R13 ;  /* 0x0000000d00e67202 */ /* 0x000fe40000000f00 */
[----:B------:R-:W-:Y:S02]  /*1be90*/  MOV R218, RZ ;  /* 0x000000ff00da7202 */ /* 0x000fe40000000f00 */
[----:B------:R-:W-:Y:S02]  /*1bea0*/  MOV R219, c[0x0][0x53c] ;  /* 0x00014f0000db7a02 */ /* 0x000fe40000000f00 */
.L_x_1980:
[----:B------:R-:W-:Y:S05]  /*1beb0*/  BSYNC B1 ;  /* 0x0000000000017941 */ /* 0x000fea0003800000 */
.L_x_1966:
[----:B-1----:R-:W3:Y:S01]  /*1bec0*/  LDL R0, [R1+0x80] ;  /* 0x0000800001007983 */ /* 0x002ee20000100800 */
[----:B------:R-:W-:Y:S03]  /*1bed0*/  WARPSYNC 0xffffffff ;  /* 0xffffffff00007948 */ /* 0x000fe60003800000 */
[----:B------:R-:W-:Y:S01]  /*1bee0*/  BAR.SYNC.DEFER_BLOCKING 0x4, 0x100 ;  /* 0x0104000000007b1d */ /* 0x000fe20000010000 */
[----:B------:R-:W-:Y:S01]  /*1bef0*/  ISETP.NE.AND P0, PT, R17, RZ, PT ;  /* 0x000000ff1100720c */ /* 0x000fe20003f05270 */
[----:B------:R-:W-:Y:S01]  /*1bf00*/  IMAD.MOV.U32 R6, RZ, RZ, R218 ;  /* 0x000000ffff067224 */ /* 0x000fe200078e00da */
[----:B------:R-:W-:-:S11]  /*1bf10*/  MOV R7, R219 ;  /* 0x000000db00077202 */ /* 0x000fd60000000f00 */
[----:B------:R-:W-:-:S04]  /*1bf20*/  @!P0 IMAD.MOV.U32 R216, RZ, RZ, R230 ;  /* 0x000000ffffd88224 */ /* 0x000fc800078e00e6 */
[----:B------:R-:W-:Y:S01]  /*1bf30*/  IMAD.MOV.U32 R4, RZ, RZ, R216 ;  /* 0x000000ffff047224 */ /* 0x000fe200078e00d8 */
[----:B---3--:R-:W-:-:S05]  /*1bf40*/  MOV R5, R0 ;  /* 0x0000000000057202 */ /* 0x008fca0000000f00 */
[----:B------:R1:W-:Y:S04]  /*1bf50*/  @!P0 STS.128 [0x24100], R4 ;  /* 0x02410004ff008388 */ /* 0x0003e80000000c00 */
[----:B------:R-:W-:Y:S06]  /*1bf60*/  BAR.ARV 0x5, 0x100 ;  /* 0x0144000000007b1d */ /* 0x000fec0000002000 */
.L_x_1961:
[----:B------:R-:W-:-:S13]  /*1bf70*/  ISETP.GE.AND P0, PT, R219, c[0x0][0x53c], PT ;  /* 0x00014f00db007a0c */ /* 0x000fda0003f06270 */
[----:B-123--:R-:W-:Y:S01]  /*1bf80*/  @P0 CALL.REL.NOINC `(.L_x_1981) ;  /* 0x0000001000000944 */ /* 0x00efe20003c00000 */
[----:B------:R-:W-:Y:S05]  /*1bf90*/  BRA `(.L_x_1982) ;  /* 0xfffe5af000007947 */ /* 0x000fea000383ffff */
.L_x_1981:
[----:B------:R-:W-:Y:S05]  /*1bfa0*/  EXIT ;  /* 0x000000000000794d */ /* 0x000fea0003800000 */
.L_x_1801:
[----:B------:R-:W-:Y:S01]  /*1bfb0*/  IMAD.MOV.U32 R0, RZ, RZ, R5 ;  /* 0x000000ffff007224 */ /* 0x000fe200078e0005 */
[----:B------:R-:W-:Y:S02]  /*1bfc0*/  MOV R2, 0x1 ;  /* 0x0000000100027802 */ /* 0x000fe40000000f00 */
[----:B------:R-:W-:Y:S02]  /*1bfd0*/  MOV R3, 0x1bff0 ;  /* 0x0001bff000037802 */ /* 0x000fe40000000f00 */
[----:B------:R-:W-:Y:S05]  /*1bfe0*/  CALL.REL.NOINC `($__internal_40_$__cuda_sm70_shflsync_up_p) ;  /* 0x00009c0000007944 */ /* 0x000fea0003c00000 */
[----:B------:R-:W-:Y:S01]  /*1bff0*/  MOV R0, R4 ;  /* 0x0000000400007202 */ /* 0x000fe20000000f00 */
[----:B------:R-:W-:Y:S05]  /*1c000*/  BRA `(.L_x_1983) ;  /* 0xfffe44d000007947 */ /* 0x000fea000383ffff */
.L_x_1802:
[----:B------:R-:W-:Y:S01]  /*1c010*/  IMAD.MOV.U32 R0, RZ, RZ, R5 ;  /* 0x000000ffff007224 */ /* 0x000fe200078e0005 */
[----:B------:R-:W-:Y:S02]  /*1c020*/  MOV R2, 0x2 ;  /* 0x0000000200027802 */ /* 0x000fe40000000f00 */
[----:B------:R-:W-:Y:S02]  /*1c030*/  MOV R3, 0x1c050 ;  /* 0x0001c05000037802 */ /* 0x000fe40000000f00 */
[----:B------:R-:W-:Y:S05]  /*1c040*/  CALL.REL.NOINC `($__internal_40_$__cuda_sm70_shflsync_up_p) ;  /* 0x00009ba000007944 */ /* 0x000fea0003c00000 */
[----:B------:R-:W-:Y:S01]  /*1c050*/  SEL R4, R4, RZ, P4 ;  /* 0x000000ff04047207 */ /* 0x000fe20002000000 */
[----:B------:R-:W-:Y:S01]  /*1c060*/  IMAD.MOV.U32 R2, RZ, RZ, 0x4 ;  /* 0x00000004ff027424 */ /* 0x000fe200078e00ff */
[----:B------:R-:W-:-:S03]  /*1c070*/  MOV R3, 0x1c0a0 ;  /* 0x0001c0a000037802 */ /* 0x000fc60000000f00 */
[----:B------:R-:W-:Y:S02]  /*1c080*/  IMAD.IADD R0, R5, 0x1, R4 ;  /* 0x0000000105007824 */ /* 0x000fe400078e0204 */
        /* <DEDUP_REMOVED lines=13> */
[----:B------:R-:W-:Y:S02]  /*1c160*/  MOV R5, 0x1f ;  /* 0x0000001f00057802 */ /* 0x000fe40000000f00 */
[----:B------:R-:W-:Y:S01]  /*1c170*/  MOV R104, 0xffffffff ;  /* 0xffffffff00687802 */ /* 0x000fe20000000f00 */
[----:B------:R-:W-:Y:S01]  /*1c180*/  IMAD.IADD R4, R0, 0x1, R4 ;  /* 0x0000000100047824 */ /* 0x000fe200078e0204 */
[----:B------:R-:W-:-:S03]  /*1c190*/  MOV R2, 0x1c1c0 ;  /* 0x0001c1c000027802 */ /* 0x000fc60000000f00 */
[----:B------:R-:W-:Y:S02]  /*1c1a0*/  IMAD.MOV.U32 R9, RZ, RZ, R4 ;  /* 0x000000ffff097224 */ /* 0x000fe400078e0004 */
[----:B------:R-:W-:Y:S05]  /*1c1b0*/  CALL.REL.NOINC `($__internal_39_$__cuda_sm70_shflsync_idx_p) ;  /* 0x000099f000007944 */ /* 0x000fea0003c00000 */
[----:B------:R-:W-:Y:S01]  /*1c1c0*/  MOV R0, R12 ;  /* 0x0000000c00007202 */ /* 0x000fe20000000f00 */
[----:B------:R-:W-:Y:S05]  /*1c1d0*/  BRA `(.L_x_1984) ;  /* 0xfffe440000007947 */ /* 0x000fea000383ffff */
.L_x_1804:
[----:B------:R-:W-:Y:S02]  /*1c1e0*/  SEL R0, RZ, 0x1, P0 ;  /* 0x00000001ff007807 */ /* 0x000fe40000000000 */
[----:B------:R-:W-:Y:S02]  /*1c1f0*/  MOV R2, 0x1c210 ;  /* 0x0001c21000027802 */ /* 0x000fe40000000f00 */
[----:B------:R-:W-:Y:S05]  /*1c200*/  CALL.REL.NOINC `($__internal_41_$__cuda_sm70_votesync_ballot) ;  /* 0x00009a5000007944 */ /* 0x000fea0003c00000 */
[----:B------:R-:W-:Y:S01]  /*1c210*/  MOV R6, R0 ;  /* 0x0000000000067202 */ /* 0x000fe20000000f00 */
[----:B------:R-:W-:Y:S05]  /*1c220*/  BRA `(.L_x_1985) ;  /* 0xfffe444000007947 */ /* 0x000fea000383ffff */
.L_x_1805:
[----:B------:R-:W-:Y:S01]  /*1c230*/  IMAD.MOV.U32 R9, RZ, RZ, R10 ;  /* 0x000000ffff097224 */ /* 0x000fe200078e000a */
[----:B------:R-:W-:Y:S01]  /*1c240*/  MOV R3, 0x1f ;  /* 0x0000001f00037802 */ /* 0x000fe20000000f00 */
[----:B------:R-:W-:Y:S01]  /*1c250*/  IMAD.MOV.U32 R104, RZ, RZ, -0x1 ;  /* 0xffffffffff687424 */ /* 0x000fe200078e00ff */
[----:B------:R-:W-:Y:S02]  /*1c260*/  MOV R2, 0x1c280 ;  /* 0x0001c28000027802 */ /* 0x000fe40000000f00 */
[----:B------:R-:W-:Y:S05]  /*1c270*/  CALL.REL.NOINC `($__internal_39_$__cuda_sm70_shflsync_idx_p) ;  /* 0x0000993000007944 */ /* 0x000fea0003c00000 */
[----:B------:R-:W-:Y:S01]  /*1c280*/  IMAD.MOV.U32 R13, RZ, RZ, R12 ;  /* 0x000000ffff0d7224 */ /* 0x000fe200078e000c */
[----:B------:R-:W-:Y:S01]  /*1c290*/  MOV R9, R8 ;  /* 0x0000000800097202 */ /* 0x000fe20000000f00 */
[----:B------:R-:W-:Y:S01]  /*1c2a0*/  IMAD.MOV.U32 R0, RZ, RZ, RZ ;  /* 0x000000ffff007224 */ /* 0x000fe200078e00ff */
[----:B------:R-:W-:Y:S01]  /*1c2b0*/  MOV R3, 0x1f ;  /* 0x0000001f00037802 */ /* 0x000fe20000000f00 */
[----:B------:R-:W-:Y:S01]  /*1c2c0*/  IMAD.MOV.U32 R104, RZ, RZ, -0x1 ;  /* 0xffffffffff687424 */ /* 0x000fe200078e00ff */
[----:B------:R-:W-:-:S02]  /*1c2d0*/  MOV R2, 0x1c2f0 ;  /* 0x0001c2f000027802 */ /* 0x000fc40000000f00 */
[----:B------:R-:W-:Y:S05]  /*1c2e0*/  CALL.REL.NOINC `($__internal_39_$__cuda_sm70_shflsync_idx_p) ;  /* 0x000098c000007944 */ /* 0x000fea0003c00000 */
[----:B------:R-:W-:Y:S01]  /*1c2f0*/  MOV R10, R12 ;  /* 0x0000000c000a7202 */ /* 0x000fe20000000f00 */
[----:B------:R-:W-:Y:S05]  /*1c300*/  BRA `(.L_x_1986) ;  /* 0xfffe43c000007947 */ /* 0x000fea000383ffff */
.L_x_1808:
[----:B------:R-:W-:Y:S01]  /*1c310*/  IMAD.MOV.U32 R9, RZ, RZ, R4 ;  /* 0x000000ffff097224 */ /* 0x000fe200078e0004 */
[----:B------:R-:W-:Y:S01]  /*1c320*/  MOV R3, 0x1f ;  /* 0x0000001f00037802 */ /* 0x000fe20000000f00 */
[----:B------:R-:W-:Y:S01]  /*1c330*/  IMAD.MOV.U32 R104, RZ, RZ, -0x1 ;  /* 0xffffffffff687424 */ /* 0x000fe200078e00ff */
[----:B------:R-:W-:-:S02]  /*1c340*/  MOV R2, 0x1c360 ;  /* 0x0001c36000027802 */ /* 0x000fc40000000f00 */
[----:B--23--:R-:W-:Y:S05]  /*1c350*/  CALL.REL.NOINC `($__internal_39_$__cuda_sm70_shflsync_idx_p) ;  /* 0x0000985000007944 */ /* 0x00cfea0003c00000 */
[----:B------:R-:W-:Y:S01]  /*1c360*/  MOV R0, R12 ;  /* 0x0000000c00007202 */ /* 0x000fe20000000f00 */
[----:B------:R-:W-:Y:S05]  /*1c370*/  BRA `(.L_x_1807) ;  /* 0xfffe43b000007947 */ /* 0x000fea000383ffff */
.L_x_1863:
[----:B------:R-:W-:Y:S01]  /*1c380*/  IMAD.MOV.U32 R9, RZ, RZ, R13 ;  /* 0x000000ffff097224 */ /* 0x000fe200078e000d */
[----:B------:R-:W-:Y:S01]  /*1c390*/  MOV R3, 0x181f ;  /* 0x0000181f00037802 */ /* 0x000fe20000000f00 */
[----:B------:R-:W-:Y:S01]  /*1c3a0*/  IMAD.MOV.U32 R5, RZ, RZ, RZ ;  /* 0x000000ffff057224 */ /* 0x000fe200078e00ff */
[----:B------:R-:W-:-:S02]  /*1c3b0*/  MOV R104, 0xffffffff ;  /* 0xffffffff00687802 */ /* 0x000fc40000000f00 */
[----:B------:R-:W-:Y:S02]  /*1c3c0*/  MOV R2, 0x1c3e0 ;  /* 0x0001c3e000027802 */ /* 0x000fe40000000f00 */
[----:B------:R-:W-:Y:S05]  /*1c3d0*/  CALL.REL.NOINC `($__internal_39_$__cuda_sm70_shflsync_idx_p) ;  /* 0x000097d000007944 */ /* 0x000fea0003c00000 */
[----:B------:R-:W-:Y:S01]  /*1c3e0*/  MOV R8, R12 ;  /* 0x0000000c00087202 */ /* 0x000fe20000000f00 */
[----:B------:R-:W-:Y:S05]  /*1c3f0*/  BRA `(.L_x_1987) ;  /* 0xfffec73000007947 */ /* 0x000fea000383ffff */
.L_x_1864:
[----:B------:R-:W-:Y:S01]  /*1c400*/  IMAD.MOV.U32 R9, RZ, RZ, R17 ;  /* 0x000000ffff097224 */ /* 0x000fe200078e0011 */
[----:B------:R-:W-:Y:S01]  /*1c410*/  MOV R3, 0x181f ;  /* 0x0000181f00037802 */ /* 0x000fe20000000f00 */
[----:B------:R-:W-:Y:S01]  /*1c420*/  IMAD.MOV.U32 R5, RZ, RZ, RZ ;  /* 0x000000ffff057224 */ /* 0x000fe200078e00ff */
[----:B------:R-:W-:Y:S02]  /*1c430*/  MOV R104, 0xffffffff ;  /* 0xffffffff00687802 */ /* 0x000fe40000000f00 */
[----:B------:R-:W-:Y:S02]  /*1c440*/  MOV R2, 0x1c460 ;  /* 0x0001c46000027802 */ /* 0x000fe40000000f00 */
[----:B-12---:R-:W-:Y:S05]  /*1c450*/  CALL.REL.NOINC `($__internal_39_$__cuda_sm70_shflsync_idx_p) ;  /* 0x0000975000007944 */ /* 0x006fea0003c00000 */
[----:B------:R-:W-:Y:S01]  /*1c460*/  MOV R0, R12 ;  /* 0x0000000c00007202 */ /* 0x000fe20000000f00 */
[----:B------:R-:W-:Y:S05]  /*1c470*/  BRA `(.L_x_1988) ;  /* 0xfffec6d000007947 */ /* 0x000fea000383ffff */
.L_x_1867:
[----:B------:R-:W-:Y:S01]  /*1c480*/  IMAD.MOV.U32 R9, RZ, RZ, R13 ;  /* 0x000000ffff097224 */ /* 0x000fe200078e000d */
[----:B--2---:R-:W-:Y:S01]  /*1c490*/  MOV R3, 0x181f ;  /* 0x0000181f00037802 */ /* 0x004fe20000000f00 */
[----:B------:R-:W-:Y:S01]  /*1c4a0*/  IMAD.MOV.U32 R5, RZ, RZ, 0x1 ;  /* 0x00000001ff057424 */ /* 0x000fe200078e00ff */
[----:B------:R-:W-:-:S02]  /*1c4b0*/  MOV R104, 0xffffffff ;  /* 0xffffffff00687802 */ /* 0x000fc40000000f00 */
[----:B------:R-:W-:Y:S02]  /*1c4c0*/  MOV R2, 0x1c4e0 ;  /* 0x0001c4e000027802 */ /* 0x000fe40000000f00 */
[----:B-1-34-:R-:W-:Y:S05]  /*1c4d0*/  CALL.REL.NOINC `($__internal_39_$__cuda_sm70_shflsync_idx_p) ;  /* 0x000096d000007944 */ /* 0x01afea0003c00000 */
[----:B------:R-:W-:Y:S01]  /*1c4e0*/  IMAD.MOV.U32 R8, RZ, RZ, R12 ;  /* 0x000000ffff087224 */ /* 0x000fe200078e000c */
[----:B------:R-:W-:Y:S01]  /*1c4f0*/  MOV R9, R17 ;  /* 0x0000001100097202 */ /* 0x000fe20000000f00 */
[----:B------:R-:W-:Y:S01]  /*1c500*/  IMAD.MOV.U32 R5, RZ, RZ, 0x1 ;  /* 0x00000001ff057424 */ /* 0x000fe200078e00ff */
[----:B------:R-:W-:Y:S01]  /*1c510*/  MOV R3, 0x181f ;  /* 0x0000181f00037802 */ /* 0x000fe20000000f00 */
[----:B------:R-:W-:Y:S01]  /*1c520*/  IMAD.MOV.U32 R104, RZ, RZ, -0x1 ;  /* 0xffffffffff687424 */ /* 0x000fe200078e00ff */
[----:B------:R-:W-:Y:S02]  /*1c530*/  MOV R2, 0x1c550 ;  /* 0x0001c55000027802 */ /* 0x000fe40000000f00 */
[----:B------:R-:W-:Y:S05]  /*1c540*/  CALL.REL.NOINC `($__internal_39_$__cuda_sm70_shflsync_idx_p) ;  /* 0x0000966000007944 */ /* 0x000fea0003c00000 */
[----:B------:R-:W-:Y:S01]  /*1c550*/  MOV R0, R12 ;  /* 0x0000000c00007202 */ /* 0x000fe20000000f00 */
[----:B------:R-:W-:Y:S05]  /*1c560*/  BRA `(.L_x_1989) ;  /* 0xfffec72000007947 */ /* 0x000fea000383ffff */
.L_x_1870:
[----:B------:R-:W-:Y:S01]  /*1c570*/  IMAD.MOV.U32 R9, RZ, RZ, R13 ;  /* 0x000000ffff097224 */ /* 0x000fe200078e000d */
[----:B-1----:R-:W-:Y:S01]  /*1c580*/  MOV R3, 0x181f ;  /* 0x0000181f00037802 */ /* 0x002fe20000000f00 */
[----:B------:R-:W-:Y:S01]  /*1c590*/  IMAD.MOV.U32 R5, RZ, RZ, 0x2 ;  /* 0x00000002ff057424 */ /* 0x000fe200078e00ff */
[----:B------:R-:W-:Y:S02]  /*1c5a0*/  MOV R104, 0xffffffff ;  /* 0xffffffff00687802 */ /* 0x000fe40000000f00 */
[----:B------:R-:W-:-:S02]  /*1c5b0*/  MOV R2, 0x1c5d0 ;  /* 0x0001c5d000027802 */ /* 0x000fc40000000f00 */
[----:B--234-:R-:W-:Y:S05]  /*1c5c0*/  CALL.REL.NOINC `($__internal_39_$__cuda_sm70_shflsync_idx_p) ;  /* 0x000095e000007944 */ /* 0x01cfea0003c00000 */
[----:B------:R-:W-:Y:S01]  /*1c5d0*/  MOV R8, R12 ;  /* 0x0000000c00087202 */ /* 0x000fe20000000f00 */
[----:B------:R-:W-:Y:S05]  /*1c5e0*/  BRA `(.L_x_1990) ;  /* 0xfffec7d000007947 */ /* 0x000fea000383ffff */
.L_x_1871:
[----:B------:R-:W-:Y:S01]  /*1c5f0*/  IMAD.MOV.U32 R9, RZ, RZ, R17 ;  /* 0x000000ffff097224 */ /* 0x000fe200078e0011 */
[----:B------:R-:W-:Y:S01]  /*1c600*/  MOV R3, 0x181f ;  /* 0x0000181f00037802 */ /* 0x000fe20000000f00 */
[----:B------:R-:W-:Y:S01]  /*1c610*/  IMAD.MOV.U32 R5, RZ, RZ, 0x2 ;  /* 0x00000002ff057424 */ /* 0x000fe200078e00ff */
[----:B------:R-:W-:-:S02]  /*1c620*/  MOV R104, 0xffffffff ;  /* 0xffffffff00687802 */ /* 0x000fc40000000f00 */
[----:B------:R-:W-:Y:S02]  /*1c630*/  MOV R2, 0x1c650 ;  /* 0x0001c65000027802 */ /* 0x000fe40000000f00 */
[----:B-1234-:R-:W-:Y:S05]  /*1c640*/  CALL.REL.NOINC `($__internal_39_$__cuda_sm70_shflsync_idx_p) ;  /* 0x0000956000007944 */ /* 0x01efea0003c00000 */
[----:B------:R-:W-:Y:S01]  /*1c650*/  MOV R0, R12 ;  /* 0x0000000c00007202 */ /* 0x000fe20000000f00 */
[----:B------:R-:W-:Y:S05]  /*1c660*/  BRA `(.L_x_1991) ;  /* 0xfffec77000007947 */ /* 0x000fea000383ffff */
.L_x_1874:
[----:B------:R-:W-:Y:S01]  /*1c670*/  IMAD.MOV.U32 R9, RZ, RZ, R13 ;  /* 0x000000ffff097224 */ /* 0x000fe200078e000d */
[----:B-1----:R-:W-:Y:S01]  /*1c680*/  MOV R3, 0x181f ;  /* 0x0000181f00037802 */ /* 0x002fe20000000f00 */
[----:B------:R-:W-:Y:S01]  /*1c690*/  IMAD.MOV.U32 R5, RZ, RZ, 0x3 ;  /* 0x00000003ff057424 */ /* 0x000fe200078e00ff */
[----:B------:R-:W-:Y:S02]  /*1c6a0*/  MOV R104, 0xffffffff ;  /* 0xffffffff00687802 */ /* 0x000fe40000000f00 */
[----:B------:R-:W-:Y:S02]  /*1c6b0*/  MOV R2, 0x1c6d0 ;  /* 0x0001c6d000027802 */ /* 0x000fe40000000f00 */
[----:B--234-:R-:W-:Y:S05]  /*1c6c0*/  CALL.REL.NOINC `($__internal_39_$__cuda_sm70_shflsync_idx_p) ;  /* 0x000094e000007944 */ /* 0x01cfea0003c00000 */
[----:B------:R-:W-:Y:S01]  /*1c6d0*/  IMAD.MOV.U32 R13, RZ, RZ, R12 ;  /* 0x000000ffff0d7224 */ /* 0x000fe200078e000c */
[----:B------:R-:W-:Y:S01]  /*1c6e0*/  MOV R9, R17 ;  /* 0x0000001100097202 */ /* 0x000fe20000000f00 */
[----:B------:R-:W-:Y:S01]  /*1c6f0*/  IMAD.MOV.U32 R5, RZ, RZ, 0x3 ;  /* 0x00000003ff057424 */ /* 0x000fe200078e00ff */
[----:B------:R-:W-:Y:S01]  /*1c700*/  MOV R3, 0x181f ;  /* 0x0000181f00037802 */ /* 0x000fe20000000f00 */
[----:B------:R-:W-:Y:S01]  /*1c710*/  IMAD.MOV.U32 R104, RZ, RZ, -0x1 ;  /* 0xffffffffff687424 */ /* 0x000fe200078e00ff */
[----:B------:R-:W-:-:S02]  /*1c720*/  MOV R2, 0x1c740 ;  /* 0x0001c74000027802 */ /* 0x000fc40000000f00 */
[----:B------:R-:W-:Y:S05]  /*1c730*/  CALL.REL.NOINC `($__internal_39_$__cuda_sm70_shflsync_idx_p) ;  /* 0x0000947000007944 */ /* 0x000fea0003c00000 */
[----:B------:R-:W-:Y:S01]  /*1c740*/  MOV R0, R12 ;  /* 0x0000000c00007202 */ /* 0x000fe20000000f00 */
[----:B------:R-:W-:Y:S05]  /*1c750*/  BRA `(.L_x_1992) ;  /* 0xfffec7c000007947 */ /* 0x000fea000383ffff */
.L_x_1920:
[----:B------:R-:W-:Y:S01]  /*1c760*/  IMAD.MOV.U32 R2, RZ, RZ, R189 ;  /* 0x000000ffff027224 */ /* 0x000fe200078e00bd */
[----:B------:R-:W-:-:S02]  /*1c770*/  MOV R4, 0x2 ;  /* 0x0000000200047802 */ /* 0x000fc40000000f00 */
[----:B------:R-:W-:Y:S02]  /*1c780*/  MOV R3, 0x1c7a0 ;  /* 0x0001c7a000037802 */ /* 0x000fe40000000f00 */
[----:B------:R-:W-:Y:S05]  /*1c790*/  CALL.REL.NOINC `($__internal_38_$__cuda_sm70_shflsync_bfly_p) ;  /* 0x000093c000007944 */ /* 0x000fea0003c00000 */
[----:B------:R-:W-:Y:S01]  /*1c7a0*/  MOV R0, R4 ;  /* 0x0000000400007202 */ /* 0x000fe20000000f00 */
[----:B------:R-:W-:Y:S05]  /*1c7b0*/  BRA `(.L_x_1993) ;  /* 0xffffa9e000007947 */ /* 0x000fea000383ffff */
.L_x_1921:
[----:B------:R-:W-:Y:S01]  /*1c7c0*/  IMAD.MOV.U32 R2, RZ, RZ, R0 ;  /* 0x000000ffff027224 */ /* 0x000fe200078e0000 */
[----:B------:R-:W-:Y:S02]  /*1c7d0*/  MOV R4, 0x1 ;  /* 0x0000000100047802 */ /* 0x000fe40000000f00 */
[----:B------:R-:W-:Y:S02]  /*1c7e0*/  MOV R3, 0x1c800 ;  /* 0x0001c80000037802 */ /* 0x000fe40000000f00 */
[----:B-1----:R-:W-:Y:S05]  /*1c7f0*/  CALL.REL.NOINC `($__internal_38_$__cuda_sm70_shflsync_bfly_p) ;  /* 0x0000936000007944 */ /* 0x002fea0003c00000 */
[----:B------:R-:W-:Y:S01]  /*1c800*/  FADD.FTZ R0, R0, R4 ;  /* 0x0000000400007221 */ /* 0x000fe20000010000 */
[----:B------:R-:W-:Y:S02]  /*1c810*/  MOV R2, R198 ;  /* 0x000000c600027202 */ /* 0x000fe40000000f00 */
[----:B------:R-:W-:Y:S02]  /*1c820*/  MOV R4, 0x2 ;  /* 0x0000000200047802 */ /* 0x000fe40000000f00 */
[----:B------:R-:W-:Y:S02]  /*1c830*/  MOV R3, 0x1c850 ;  /* 0x0001c85000037802 */ /* 0x000fe40000000f00 */
[----:B------:R-:W-:Y:S05]  /*1c840*/  CALL.REL.NOINC `($__internal_38_$__cuda_sm70_shflsync_bfly_p) ;  /* 0x0000931000007944 */ /* 0x000fea0003c00000 */
[----:B------:R-:W-:Y:S01]  /*1c850*/  FADD.FTZ R198, R198, R4 ;  /* 0x00000004c6c67221 */ /* 0x000fe20000010000 */
[----:B------:R-:W-:-:S02]  /*1c860*/  MOV R4, 0x1 ;  /* 0x0000000100047802 */ /* 0x000fc40000000f00 */
[----:B------:R-:W-:Y:S02]  /*1c870*/  MOV R3, 0x1c8a0 ;  /* 0x0001c8a000037802 */ /* 0x000fe40000000f00 */
[----:B------:R-:W-:Y:S02]  /*1c880*/  MOV R2, R198 ;  /* 0x000000c600027202 */ /* 0x000fe40000000f00 */
[----:B------:R-:W-:Y:S05]  /*1c890*/  CALL.REL.NOINC `($__internal_38_$__cuda_sm70_shflsync_bfly_p) ;  /* 0x000092c000007944 */ /* 0x000fea0003c00000 */
[----:B------:R-:W-:Y:S01]  /*1c8a0*/  MOV R3, R4 ;  /* 0x0000000400037202 */ /* 0x000fe20000000f00 */
[----:B------:R-:W-:Y:S05]  /*1c8b0*/  BRA `(.L_x_1994) ;  /* 0xffffa95000007947 */ /* 0x000fea000383ffff */
.L_x_1928:
[----:B--234-:R-:W-:Y:S01]  /*1c8c0*/  IMAD.MOV.U32 R9, RZ, RZ, R13 ;  /* 0x000000ffff097224 */ /* 0x01cfe200078e000d */
[----:B------:R-:W-:Y:S01]  /*1c8d0*/  MOV R3, 0x181f ;  /* 0x0000181f00037802 */ /* 0x000fe20000000f00 */
[----:B------:R-:W-:Y:S01]  /*1c8e0*/  IMAD.MOV.U32 R5, RZ, RZ, RZ ;  /* 0x000000ffff057224 */ /* 0x000fe200078e00ff */
[----:B------:R-:W-:Y:S02]  /*1c8f0*/  MOV R104, 0xffffffff ;  /* 0xffffffff00687802 */ /* 0x000fe40000000f00 */
[----:B------:R-:W-:Y:S02]  /*1c900*/  MOV R2, 0x1c920 ;  /* 0x0001c92000027802 */ /* 0x000fe40000000f00 */
[----:B-1----:R-:W-:Y:S05]  /*1c910*/  CALL.REL.NOINC `($__internal_39_$__cuda_sm70_shflsync_idx_p) ;  /* 0x0000929000007944 */ /* 0x002fea0003c00000 */
[----:B------:R-:W-:Y:S01]  /*1c920*/  MOV R8, R12 ;  /* 0x0000000c00087202 */ /* 0x000fe20000000f00 */
[----:B------:R-:W-:Y:S05]  /*1c930*/  BRA `(.L_x_1995) ;  /* 0xffffc1b000007947 */ /* 0x000fea000383ffff */
.L_x_1929:
[----:B------:R-:W-:Y:S01]  /*1c940*/  IMAD.MOV.U32 R9, RZ, RZ, R16 ;  /* 0x000000ffff097224 */ /* 0x000fe200078e0010 */
[----:B------:R-:W-:Y:S01]  /*1c950*/  MOV R3, 0x181f ;  /* 0x0000181f00037802 */ /* 0x000fe20000000f00 */
[----:B------:R-:W-:Y:S01]  /*1c960*/  IMAD.MOV.U32 R5, RZ, RZ, RZ ;  /* 0x000000ffff057224 */ /* 0x000fe200078e00ff */
[----:B------:R-:W-:-:S02]  /*1c970*/  MOV R104, 0xffffffff ;  /* 0xffffffff00687802 */ /* 0x000fc40000000f00 */
[----:B------:R-:W-:Y:S02]  /*1c980*/  MOV R2, 0x1c9a0 ;  /* 0x0001c9a000027802 */ /* 0x000fe40000000f00 */
[----:B-123--:R-:W-:Y:S05]  /*1c990*/  CALL.REL.NOINC `($__internal_39_$__cuda_sm70_shflsync_idx_p) ;  /* 0x0000921000007944 */ /* 0x00efea0003c00000 */
[----:B------:R-:W-:Y:S01]  /*1c9a0*/  MOV R0, R12 ;  /* 0x0000000c00007202 */ /* 0x000fe20000000f00 */
[----:B------:R-:W-:Y:S05]  /*1c9b0*/  BRA `(.L_x_1996) ;  /* 0xffffc15000007947 */ /* 0x000fea000383ffff */
.L_x_1932:
[----:B------:R-:W-:Y:S01]  /*1c9c0*/  IMAD.MOV.U32 R9, RZ, RZ, R13 ;  /* 0x000000ffff097224 */ /* 0x000fe200078e000d */
[----:B--2---:R-:W-:Y:S01]  /*1c9d0*/  MOV R3, 0x181f ;  /* 0x0000181f00037802 */ /* 0x004fe20000000f00 */
[----:B------:R-:W-:Y:S01]  /*1c9e0*/  IMAD.MOV.U32 R5, RZ, RZ, 0x1 ;  /* 0x00000001ff057424 */ /* 0x000fe200078e00ff */
[----:B------:R-:W-:Y:S02]  /*1c9f0*/  MOV R104, 0xffffffff ;  /* 0xffffffff00687802 */ /* 0x000fe40000000f00 */
[----:B------:R-:W-:Y:S02]  /*1ca00*/  MOV R2, 0x1ca20 ;  /* 0x0001ca2000027802 */ /* 0x000fe40000000f00 */
[----:B-1-34-:R-:W-:Y:S05]  /*1ca10*/  CALL.REL.NOINC `($__internal_39_$__cuda_sm70_shflsync_idx_p) ;  /* 0x0000919000007944 */ /* 0x01afea0003c00000 */
        /* <DEDUP_REMOVED lines=9> */
.L_x_1935:
[----:B------:R-:W-:Y:S01]  /*1cab0*/  IMAD.MOV.U32 R9, RZ, RZ, R13 ;  /* 0x000000ffff097224 */ /* 0x000fe200078e000d */
[----:B--2---:R-:W-:Y:S01]  /*1cac0*/  MOV R3, 0x181f ;  /* 0x0000181f00037802 */ /* 0x004fe20000000f00 */
[----:B------:R-:W-:Y:S01]  /*1cad0*/  IMAD.MOV.U32 R5, RZ, RZ, 0x2 ;  /* 0x00000002ff057424 */ /* 0x000fe200078e00ff */
[----:B------:R-:W-:-:S02]  /*1cae0*/  MOV R104, 0xffffffff ;  /* 0xffffffff00687802 */ /* 0x000fc40000000f00 */
[----:B------:R-:W-:Y:S02]  /*1caf0*/  MOV R2, 0x1cb10 ;  /* 0x0001cb1000027802 */ /* 0x000fe40000000f00 */
[----:B-1-34-:R-:W-:Y:S05]  /*1cb00*/  CALL.REL.NOINC `($__internal_39_$__cuda_sm70_shflsync_idx_p) ;  /* 0x000090a000007944 */ /* 0x01afea0003c00000 */
[----:B------:R-:W-:Y:S01]  /*1cb10*/  MOV R8, R12 ;  /* 0x0000000c00087202 */ /* 0x000fe20000000f00 */
[----:B------:R-:W-:Y:S05]  /*1cb20*/  BRA `(.L_x_1998) ;  /* 0xffffc25000007947 */ /* 0x000fea000383ffff */
.L_x_1936:
[----:B------:R-:W-:Y:S01]  /*1cb30*/  IMAD.MOV.U32 R9, RZ, RZ, R16 ;  /* 0x000000ffff097224 */ /* 0x000fe200078e0010 */
[----:B--2---:R-:W-:Y:S01]  /*1cb40*/  MOV R3, 0x181f ;  /* 0x0000181f00037802 */ /* 0x004fe20000000f00 */
[----:B------:R-:W-:Y:S01]  /*1cb50*/  IMAD.MOV.U32 R5, RZ, RZ, 0x2 ;  /* 0x00000002ff057424 */ /* 0x000fe200078e00ff */
[----:B------:R-:W-:Y:S02]  /*1cb60*/  MOV R104, 0xffffffff ;  /* 0xffffffff00687802 */ /* 0x000fe40000000f00 */
[----:B------:R-:W-:Y:S02]  /*1cb70*/  MOV R2, 0x1cb90 ;  /* 0x0001cb9000027802 */ /* 0x000fe40000000f00 */
[----:B-1-34-:R-:W-:Y:S05]  /*1cb80*/  CALL.REL.NOINC `($__internal_39_$__cuda_sm70_shflsync_idx_p) ;  /* 0x0000902000007944 */ /* 0x01afea0003c00000 */
[----:B------:R-:W-:Y:S01]  /*1cb90*/  MOV R0, R12 ;  /* 0x0000000c00007202 */ /* 0x000fe20000000f00 */
[----:B------:R-:W-:Y:S05]  /*1cba0*/  BRA `(.L_x_1999) ;  /* 0xffffc1f000007947 */ /* 0x000fea000383ffff */
.L_x_1939:
[----:B------:R-:W-:Y:S01]  /*1cbb0*/  IMAD.MOV.U32 R9, RZ, RZ, R13 ;  /* 0x000000ffff097224 */ /* 0x000fe200078e000d */
[----:B---3--:R-:W-:Y:S01]  /*1cbc0*/  MOV R3, 0x181f ;  /* 0x0000181f00037802 */ /* 0x008fe20000000f00 */
        /* <DEDUP_REMOVED lines=13> */
.L_x_1941:
[----:B------:R-:W-:Y:S01]  /*1cca0*/  IMAD.MOV.U32 R9, RZ, RZ, R14 ;  /* 0x000000ffff097224 */ /* 0x000fe200078e000e */
[----:B------:R-:W-:Y:S01]  /*1ccb0*/  MOV R3, 0x1c1f ;  /* 0x00001c1f00037802 */ /* 0x000fe20000000f00 */
[----:B------:R-:W-:Y:S01]  /*1ccc0*/  IMAD.MOV.U32 R5, RZ, RZ, RZ ;  /* 0x000000ffff057224 */ /* 0x000fe200078e00ff */
[----:B------:R-:W-:Y:S02]  /*1ccd0*/  MOV R104, 0xffffffff ;  /* 0xffffffff00687802 */ /* 0x000fe40000000f00 */
[----:B------:R-:W-:-:S02]  /*1cce0*/  MOV R2, 0x1cd00 ;  /* 0x0001cd0000027802 */ /* 0x000fc40000000f00 */
[----:B------:R-:W-:Y:S05]  /*1ccf0*/  CALL.REL.NOINC `($__internal_39_$__cuda_sm70_shflsync_idx_p) ;  /* 0x00008eb000007944 */ /* 0x000fea0003c00000 */
[----:B------:R-:W-:Y:S01]  /*1cd00*/  MOV R4, R12 ;  /* 0x0000000c00047202 */ /* 0x000fe20000000f00 */
[----:B------:R-:W-:Y:S05]  /*1cd10*/  BRA `(.L_x_2001) ;  /* 0xffffc4e000007947 */ /* 0x000fea000383ffff */
.L_x_1942:
[----:B------:R-:W-:Y:S01]  /*1cd20*/  IMAD.MOV.U32 R9, RZ, RZ, R16 ;  /* 0x000000ffff097224 */ /* 0x000fe200078e0010 */
[----:B------:R-:W-:Y:S01]  /*1cd30*/  MOV R3, 0x1c1f ;  /* 0x00001c1f00037802 */ /* 0x000fe20000000f00 */
[----:B------:R-:W-:Y:S01]  /*1cd40*/  IMAD.MOV.U32 R5, RZ, RZ, RZ ;  /* 0x000000ffff057224 */ /* 0x000fe200078e00ff */
[----:B------:R-:W-:-:S02]  /*1cd50*/  MOV R104, 0xffffffff ;  /* 0xffffffff00687802 */ /* 0x000fc40000000f00 */
[----:B------:R-:W-:Y:S02]  /*1cd60*/  MOV R2, 0x1cd80 ;  /* 0x0001cd8000027802 */ /* 0x000fe40000000f00 */
[----:B-12---:R-:W-:Y:S05]  /*1cd70*/  CALL.REL.NOINC `($__internal_39_$__cuda_sm70_shflsync_idx_p) ;  /* 0x00008e3000007944 */ /* 0x006fea0003c00000 */
[----:B------:R-:W-:Y:S01]  /*1cd80*/  MOV R0, R12 ;  /* 0x0000000c00007202 */ /* 0x000fe20000000f00 */
[----:B------:R-:W-:Y:S05]  /*1cd90*/  BRA `(.L_x_2002) ;  /* 0xffffc48000007947 */ /* 0x000fea000383ffff */
.L_x_1945:
[----:B--2---:R-:W-:Y:S01]  /*1cda0*/  IMAD.MOV.U32 R9, RZ, RZ, R14 ;  /* 0x000000ffff097224 */ /* 0x004fe200078e000e */
[----:B------:R-:W-:Y:S01]  /*1cdb0*/  MOV R3, 0x1c1f ;  /* 0x00001c1f00037802 */ /* 0x000fe20000000f00 */
        /* <DEDUP_REMOVED lines=13> */
.L_x_1949:
[----:B------:R-:W-:Y:S01]  /*1ce90*/  IMAD.MOV.U32 R9, RZ, RZ, R13 ;  /* 0x000000ffff097224 */ /* 0x000fe200078e000d */
[----:B------:R-:W-:Y:S01]  /*1cea0*/  MOV R3, 0x181f ;  /* 0x0000181f00037802 */ /* 0x000fe20000000f00 */
[----:B------:R-:W-:Y:S01]  /*1ceb0*/  IMAD.MOV.U32 R5, RZ, RZ, RZ ;  /* 0x000000ffff057224 */ /* 0x000fe200078e00ff */
[----:B------:R-:W-:-:S02]  /*1cec0*/  MOV R104, 0xffffffff ;  /* 0xffffffff00687802 */ /* 0x000fc40000000f00 */
[----:B------:R-:W-:Y:S02]  /*1ced0*/  MOV R2, 0x1cef0 ;  /* 0x0001cef000027802 */ /* 0x000fe40000000f00 */
[----:B--2---:R-:W-:Y:S05]  /*1cee0*/  CALL.REL.NOINC `($__internal_39_$__cuda_sm70_shflsync_idx_p) ;  /* 0x00008cc000007944 */ /* 0x004fea0003c00000 */
[----:B------:R-:W-:Y:S01]  /*1cef0*/  MOV R8, R12 ;  /* 0x0000000c00087202 */ /* 0x000fe20000000f00 */
[----:B------:R-:W-:Y:S05]  /*1cf00*/  BRA `(.L_x_2004) ;  /* 0xffffdb5000007947 */ /* 0x000fea000383ffff */
.L_x_1950:
[----:B------:R-:W-:Y:S01]  /*1cf10*/  IMAD.MOV.U32 R9, RZ, RZ, R16 ;  /* 0x000000ffff097224 */ /* 0x000fe200078e0010 */
[----:B------:R-:W-:Y:S01]  /*1cf20*/  MOV R3, 0x181f ;  /* 0x0000181f00037802 */ /* 0x000fe20000000f00 */
[----:B------:R-:W-:Y:S01]  /*1cf30*/  IMAD.MOV.U32 R5, RZ, RZ, RZ ;  /* 0x000000ffff057224 */ /* 0x000fe200078e00ff */
[----:B------:R-:W-:Y:S02]  /*1cf40*/  MOV R104, 0xffffffff ;  /* 0xffffffff00687802 */ /* 0x000fe40000000f00 */
[----:B------:R-:W-:Y:S02]  /*1cf50*/  MOV R2, 0x1cf70 ;  /* 0x0001cf7000027802 */ /* 0x000fe40000000f00 */
[----:B-123--:R-:W-:Y:S05]  /*1cf60*/  CALL.REL.NOINC `($__internal_39_$__cuda_sm70_shflsync_idx_p) ;  /* 0x00008c4000007944 */ /* 0x00efea0003c00000 */
[----:B------:R-:W-:Y:S01]  /*1cf70*/  MOV R0, R12 ;  /* 0x0000000c00007202 */ /* 0x000fe20000000f00 */
[----:B------:R-:W-:Y:S05]  /*1cf80*/  BRA `(.L_x_2005) ;  /* 0xffffdaf000007947 */ /* 0x000fea000383ffff */
.L_x_1953:
[----:B------:R-:W-:Y:S01]  /*1cf90*/  IMAD.MOV.U32 R9, RZ, RZ, R13 ;  /* 0x000000ffff097224 */ /* 0x000fe200078e000d */
[----:B-1----:R-:W-:Y:S01]  /*1cfa0*/  MOV R3, 0x181f ;  /* 0x0000181f00037802 */ /* 0x002fe20000000f00 */
[----:B------:R-:W-:Y:S01]  /*1cfb0*/  IMAD.MOV.U32 R5, RZ, RZ, 0x1 ;  /* 0x00000001ff057424 */ /* 0x000fe200078e00ff */
[----:B------:R-:W-:-:S02]  /*1cfc0*/  MOV R104, 0xffffffff ;  /* 0xffffffff00687802 */ /* 0x000fc40000000f00 */
[----:B------:R-:W-:Y:S02]  /*1cfd0*/  MOV R2, 0x1cff0 ;  /* 0x0001cff000027802 */ /* 0x000fe40000000f00 */
[----:B--234-:R-:W-:Y:S05]  /*1cfe0*/  CALL.REL.NOINC `($__internal_39_$__cuda_sm70_shflsync_idx_p) ;  /* 0x00008bc000007944 */ /* 0x01cfea0003c00000 */
        /* <DEDUP_REMOVED lines=9> */
.L_x_1956:
        /* <DEDUP_REMOVED lines=8> */
.L_x_1957:
[----:B------:R-:W-:Y:S01]  /*1d100*/  IMAD.MOV.U32 R9, RZ, RZ, R16 ;  /* 0x000000ffff097224 */ /* 0x000fe200078e0010 */
[----:B-1----:R-:W-:Y:S01]  /*1d110*/  MOV R3, 0x181f ;  /* 0x0000181f00037802 */ /* 0x002fe20000000f00 */
[----:B------:R-:W-:Y:S01]  /*1d120*/  IMAD.MOV.U32 R5, RZ, RZ, 0x2 ;  /* 0x00000002ff057424 */ /* 0x000fe200078e00ff */
[----:B------:R-:W-:-:S02]  /*1d130*/  MOV R104, 0xffffffff ;  /* 0xffffffff00687802 */ /* 0x000fc40000000f00 */
[----:B------:R-:W-:Y:S02]  /*1d140*/  MOV R2, 0x1d160 ;  /* 0x0001d16000027802 */ /* 0x000fe40000000f00 */
[----:B--234-:R-:W-:Y:S05]  /*1d150*/  CALL.REL.NOINC `($__internal_39_$__cuda_sm70_shflsync_idx_p) ;  /* 0x00008a5000007944 */ /* 0x01cfea0003c00000 */
[----:B------:R-:W-:Y:S01]  /*1d160*/  MOV R0, R12 ;  /* 0x0000000c00007202 */ /* 0x000fe20000000f00 */
[----:B------:R-:W-:Y:S05]  /*1d170*/  BRA `(.L_x_2008) ;  /* 0xffffdb9000007947 */ /* 0x000fea000383ffff */
.L_x_1960:
        /* <DEDUP_REMOVED lines=15> */
.L_x_1962:
[----:B------:R-:W-:Y:S01]  /*1d270*/  IMAD.MOV.U32 R9, RZ, RZ, R37 ;  /* 0x000000ffff097224 */ /* 0x000fe200078e0025 */
[----:B------:R-:W-:Y:S01]  /*1d280*/  MOV R3, 0x1f ;  /* 0x0000001f00037802 */ /* 0x000fe20000000f00 */
[----:B------:R-:W-:Y:S01]  /*1d290*/  IMAD.MOV.U32 R5, RZ, RZ, RZ ;  /* 0x000000ffff057224 */ /* 0x000fe200078e00ff */
[----:B------:R-:W-:-:S02]  /*1d2a0*/  MOV R104, 0xffffffff ;  /* 0xffffffff00687802 */ /* 0x000fc40000000f00 */
[----:B------:R-:W-:Y:S02]  /*1d2b0*/  MOV R2, 0x1d2d0 ;  /* 0x0001d2d000027802 */ /* 0x000fe40000000f00 */
[----:B---3--:R-:W-:Y:S05]  /*1d2c0*/  CALL.REL.NOINC `($__internal_39_$__cuda_sm70_shflsync_idx_p) ;  /* 0x000088e000007944 */ /* 0x008fea0003c00000 */
[----:B------:R-:W-:Y:S01]  /*1d2d0*/  MOV R13, R12 ;  /* 0x0000000c000d7202 */ /* 0x000fe20000000f00 */
[----:B------:R-:W-:Y:S05]  /*1d2e0*/  BRA `(.L_x_2010) ;  /* 0xffffdd5000007947 */ /* 0x000fea000383ffff */
.L_x_1963:
[----:B------:R-:W-:Y:S01]  /*1d2f0*/  IMAD.MOV.U32 R9, RZ, RZ, R37 ;  /* 0x000000ffff097224 */ /* 0x000fe200078e0025 */
[----:B------:R-:W-:Y:S01]  /*1d300*/  MOV R3, 0x1f ;  /* 0x0000001f00037802 */ /* 0x000fe20000000f00 */
[----:B------:R-:W-:Y:S01]  /*1d310*/  IMAD.MOV.U32 R5, RZ, RZ, 0x1 ;  /* 0x00000001ff057424 */ /* 0x000fe200078e00ff */
[----:B------:R-:W-:Y:S02]  /*1d320*/  MOV R104, 0xffffffff ;  /* 0xffffffff00687802 */ /* 0x000fe40000000f00 */
[----:B------:R-:W-:Y:S02]  /*1d330*/  MOV R2, 0x1d350 ;  /* 0x0001d35000027802 */ /* 0x000fe40000000f00 */
[----:B-12---:R-:W-:Y:S05]  /*1d340*/  CALL.REL.NOINC `($__internal_39_$__cuda_sm70_shflsync_idx_p) ;  /* 0x0000886000007944 */ /* 0x006fea0003c00000 */
[----:B------:R-:W-:Y:S01]  /*1d350*/  MOV R8, R12 ;  /* 0x0000000c00087202 */ /* 0x000fe20000000f00 */
[----:B------:R-:W-:Y:S05]  /*1d360*/  BRA `(.L_x_2011) ;  /* 0xffffdcf000007947 */ /* 0x000fea000383ffff */
.L_x_1964:
[----:B------:R-:W-:Y:S02]  /*1d370*/  MOV R2, 0x1 ;  /* 0x0000000100027802 */ /* 0x000fe40000000f00 */
[----:B------:R-:W-:Y:S02]  /*1d380*/  MOV R3, 0x1d3a0 ;  /* 0x0001d3a000037802 */ /* 0x000fe40000000f00 */
[----:B-1234-:R-:W-:Y:S05]  /*1d390*/  CALL.REL.NOINC `($__internal_40_$__cuda_sm70_shflsync_up_p) ;  /* 0x0000885000007944 */ /* 0x01efea0003c00000 */
[----:B------:R-:W-:Y:S05]  /*1d3a0*/  BRA `(.L_x_2012) ;  /* 0xffffddd000007947 */ /* 0x000fea000383ffff */
.L_x_1965:
[----:B------:R-:W-:Y:S02]  /*1d3b0*/  MOV R2, 0x2 ;  /* 0x0000000200027802 */ /* 0x000fe40000000f00 */
[----:B------:R-:W-:-:S02]  /*1d3c0*/  MOV R3, 0x1d3e0 ;  /* 0x0001d3e000037802 */ /* 0x000fc40000000f00 */
[----:B--2-4-:R-:W-:Y:S05]  /*1d3d0*/  CALL.REL.NOINC `($__internal_40_$__cuda_sm70_shflsync_up_p) ;  /* 0x0000881000007944 */ /* 0x014fea0003c00000 */
        /* <DEDUP_REMOVED lines=25> */
.L_x_1969:
[----:B------:R-:W-:Y:S02]  /*1d570*/  MOV R2, 0x1 ;  /* 0x0000000100027802 */ /* 0x000fe40000000f00 */
[----:B------:R-:W-:Y:S02]  /*1d580*/  MOV R3, 0x1d5a0 ;  /* 0x0001d5a000037802 */ /* 0x000fe40000000f00 */
[----:B------:R-:W-:Y:S05]  /*1d590*/  CALL.REL.NOINC `($__internal_40_$__cuda_sm70_shflsync_up_p) ;  /* 0x0000865000007944 */ /* 0x000fea0003c00000 */
[----:B------:R-:W-:Y:S01]  /*1d5a0*/  MOV R2, R4 ;  /* 0x0000000400027202 */ /* 0x000fe20000000f00 */
[----:B------:R-:W-:Y:S05]  /*1d5b0*/  BRA `(.L_x_2014) ;  /* 0xffffde1000007947 */ /* 0x000fea000383ffff */
.L_x_1970:
        /* <DEDUP_REMOVED lines=28> */
.L_x_1972:
[----:B------:R-:W-:Y:S02]  /*1d780*/  SEL R0, RZ, 0x1, P0 ;  /* 0x00000001ff007807 */ /* 0x000fe40000000000 */
[----:B------:R-:W-:Y:S02]  /*1d790*/  MOV R2, 0x1d7b0 ;  /* 0x0001d7b000027802 */ /* 0x000fe40000000f00 */
[----:B-1----:R-:W-:Y:S05]  /*1d7a0*/  CALL.REL.NOINC `($__internal_41_$__cuda_sm70_votesync_ballot) ;  /* 0x000084b000007944 */ /* 0x002fea0003c00000 */
[----:B------:R-:W-:Y:S01]  /*1d7b0*/  MOV R8, R0 ;  /* 0x0000000000087202 */ /* 0x000fe20000000f00 */
[----:B------:R-:W-:Y:S05]  /*1d7c0*/  BRA `(.L_x_2016) ;  /* 0xffffdd9000007947 */ /* 0x000fea000383ffff */
.L_x_1973:
[----:B------:R-:W-:Y:S01]  /*1d7d0*/  IMAD.MOV.U32 R9, RZ, RZ, R6 ;  /* 0x000000ffff097224 */ /* 0x000fe200078e0006 */
[----:B------:R-:W-:Y:S01]  /*1d7e0*/  MOV R3, 0x1f ;  /* 0x0000001f00037802 */ /* 0x000fe20000000f00 */
[----:B------:R-:W-:Y:S01]  /*1d7f0*/  IMAD.MOV.U32 R5, RZ, RZ, R0 ;  /* 0x000000ffff057224 */ /* 0x000fe200078e0000 */
[----:B------:R-:W-:Y:S02]  /*1d800*/  MOV R104, 0xffffffff ;  /* 0xffffffff00687802 */ /* 0x000fe40000000f00 */
[----:B------:R-:W-:Y:S02]  /*1d810*/  MOV R2, 0x1d830 ;  /* 0x0001d83000027802 */ /* 0x000fe40000000f00 */
[----:B-1----:R-:W-:Y:S05]  /*1d820*/  CALL.REL.NOINC `($__internal_39_$__cuda_sm70_shflsync_idx_p) ;  /* 0x0000838000007944 */ /* 0x002fea0003c00000 */
[----:B------:R-:W-:Y:S01]  /*1d830*/  IMAD.MOV.U32 R15, RZ, RZ, R12 ;  /* 0x000000ffff0f7224 */ /* 0x000fe200078e000c */
[----:B------:R-:W-:Y:S01]  /*1d840*/  MOV R9, R7 ;  /* 0x0000000700097202 */ /* 0x000fe20000000f00 */
[----:B------:R-:W-:Y:S01]  /*1d850*/  IMAD.MOV.U32 R5, RZ, RZ, R0 ;  /* 0x000000ffff057224 */ /* 0x000fe200078e0000 */
[----:B------:R-:W-:Y:S01]  /*1d860*/  MOV R3, 0x1f ;  /* 0x0000001f00037802 */ /* 0x000fe20000000f00 */
[----:B------:R-:W-:Y:S01]  /*1d870*/  IMAD.MOV.U32 R104, RZ, RZ, -0x1 ;  /* 0xffffffffff687424 */ /* 0x000fe200078e00ff */
[----:B------:R-:W-:-:S02]  /*1d880*/  MOV R2, 0x1d8a0 ;  /* 0x0001d8a000027802 */ /* 0x000fc40000000f00 */
[----:B------:R-:W-:Y:S05]  /*1d890*/  CALL.REL.NOINC `($__internal_39_$__cuda_sm70_shflsync_idx_p) ;  /* 0x0000831000007944 */ /* 0x000fea0003c00000 */
[----:B------:R-:W-:Y:S01]  /*1d8a0*/  MOV R7, R12 ;  /* 0x0000000c00077202 */ /* 0x000fe20000000f00 */
[----:B------:R-:W-:Y:S05]  /*1d8b0*/  BRA `(.L_x_2017) ;  /* 0xffffdcf000007947 */ /* 0x000fea000383ffff */
.L_x_1976:
[----:B------:R-:W-:Y:S01]  /*1d8c0*/  IMAD.MOV.U32 R9, RZ, RZ, R4 ;  /* 0x000000ffff097224 */ /* 0x000fe200078e0004 */
[----:B------:R-:W-:Y:S01]  /*1d8d0*/  MOV R3, 0x1f ;  /* 0x0000001f00037802 */ /* 0x000fe20000000f00 */
[----:B------:R-:W-:Y:S01]  /*1d8e0*/  IMAD.MOV.U32 R5, RZ, RZ, R0 ;  /* 0x000000ffff057224 */ /* 0x000fe200078e0000 */
[----:B------:R-:W-:-:S02]  /*1d8f0*/  MOV R104, 0xffffffff ;  /* 0xffffffff00687802 */ /* 0x000fc40000000f00 */
[----:B------:R-:W-:Y:S02]  /*1d900*/  MOV R2, 0x1d920 ;  /* 0x0001d92000027802 */ /* 0x000fe40000000f00 */
[----:B-1-34-:R-:W-:Y:S05]  /*1d910*/  CALL.REL.NOINC `($__internal_39_$__cuda_sm70_shflsync_idx_p) ;  /* 0x0000829000007944 */ /* 0x01afea0003c00000 */
[----:B------:R-:W-:Y:S01]  /*1d920*/  MOV R16, R12 ;  /* 0x0000000c00107202 */ /* 0x000fe20000000f00 */
[----:B------:R-:W-:Y:S05]  /*1d930*/  BRA `(.L_x_1975) ;  /* 0xffffdcd000007947 */ /* 0x000fea000383ffff */
        .type           $_ZN7cutlass13device_kernelIN5flash19enable_sm80_to_sm89INS1_16FlashAttnFwdSm80INS1_25CollectiveMainloopFwdSm80ILi8ELi2ELb0EN4cute5tupleIJNS5_1CILi128EEENS7_ILi64EEENS7_ILi192EEEEEELi192ENS_10bfloat16_tEfNS_4arch4Sm80ELb0ELb1ELb1ELb1ELb0ELb1ELb1ELb1EEENS1_21CollectiveEpilogueFwdINS6_IJS8_SA_S9_EEENS6_IJNS7_ILi1EEESI_SI_EEESC_SE_Li256ELb1ELb1ELb1ELb0EEENS1_36VarlenDynamicPersistentTileSchedulerILi128ELi64ELi256ELi256ELb1ELb1ELb0ELb1ELb0ELb1EEEEEEEEEvNT_6ParamsE$_ZZN5flash25CollectiveMainloopFwdSm80ILi8ELi2ELb0EN4cute5tupleIJNS1_1CILi128EEENS3_ILi64EEENS3_ILi192EEEEEELi192EN7cutlass10bfloat16_tEfNS8_4arch4Sm80ELb0ELb1ELb1ELb1ELb0ELb1ELb1ELb1EE3mmaINS_16FlashAttnFwdSm80ISC_NS_21CollectiveEpilogueFwdINS2_IJS4_S6_S5_EEENS2_IJNS3_ILi1EEESH_SH_EEES9_SB_Li256ELb1ELb1ELb1ELb0EEENS_36VarlenDynamicPersistentTileSchedulerILi128ELi64ELi256ELi256ELb1ELb1ELb0ELb1ELb0ELb1EEEE13SharedStorageENS1_6TensorINS1_11ArrayEngineIfLm96EEENS1_6LayoutINS2_IJNS2_IJNS3_ILi2EEESS_EEESH_NS3_ILi24EEEEEENS2_IJNS2_IJSH_SS_EEENS3_ILi0EEENS3_ILi4EEEEEEEEEENS_7SoftmaxILi2ELi0EEEEEbRKNSC_6ParamsERT0_RT1_iRKNS_16SeqlenInfoQKNewKILb1ELb1EEENS2_IJiiiiEEERT_ENKUlvE_clEv,@function
        .size           $_ZN7cutlass13device_kernelIN5flash19enable_sm80_to_sm89INS1_16FlashAttnFwdSm80INS1_25CollectiveMainloopFwdSm80ILi8ELi2ELb0EN4cute5tupleIJNS5_1CILi128EEENS7_ILi64EEENS7_ILi192EEEEEELi192ENS_10bfloat16_tEfNS_4arch4Sm80ELb0ELb1ELb1ELb1ELb0ELb1ELb1ELb1EEENS1_21CollectiveEpilogueFwdINS6_IJS8_SA_S9_EEENS6_IJNS7_ILi1EEESI_SI_EEESC_SE_Li256ELb1ELb1ELb1ELb0EEENS1_36VarlenDynamicPersistentTileSchedulerILi128ELi64ELi256ELi256ELb1ELb1ELb0ELb1ELb0ELb1EEEEEEEEEvNT_6ParamsE$_ZZN5flash25CollectiveMainloopFwdSm80ILi8ELi2ELb0EN4cute5tupleIJNS1_1CILi128EEENS3_ILi64EEENS3_ILi192EEEEEELi192EN7cutlass10bfloat16_tEfNS8_4arch4Sm80ELb0ELb1ELb1ELb1ELb0ELb1ELb1ELb1EE3mmaINS_16FlashAttnFwdSm80ISC_NS_21CollectiveEpilogueFwdINS2_IJS4_S6_S5_EEENS2_IJNS3_ILi1EEESH_SH_EEES9_SB_Li256ELb1ELb1ELb1ELb0EEENS_36VarlenDynamicPersistentTileSchedulerILi128ELi64ELi256ELi256ELb1ELb1ELb0ELb1ELb0ELb1EEEE13SharedStorageENS1_6TensorINS1_11ArrayEngineIfLm96EEENS1_6LayoutINS2_IJNS2_IJNS3_ILi2EEESS_EEESH_NS3_ILi24EEEEEENS2_IJNS2_IJSH_SS_EEENS3_ILi0EEENS3_ILi4EEEEEEEEEENS_7SoftmaxILi2ELi0EEEEEbRKNSC_6ParamsERT0_RT1_iRKNS_16SeqlenInfoQKNewKILb1ELb1EEENS2_IJiiiiEEERT_ENKUlvE_clEv,($__internal_38_$__cuda_sm70_shflsync_bfly_p - $_ZN7cutlass13device_kernelIN5flash19enable_sm80_to_sm89INS1_16FlashAttnFwdSm80INS1_25CollectiveMainloopFwdSm80ILi8ELi2ELb0EN4cute5tupleIJNS5_1CILi128EEENS7_ILi64EEENS7_ILi192EEEEEELi192ENS_10bfloat16_tEfNS_4arch4Sm80ELb0ELb1ELb1ELb1ELb0ELb1ELb1ELb1EEENS1_21CollectiveEpilogueFwdINS6_IJS8_SA_S9_EEENS6_IJNS7_ILi1EEESI_SI_EEESC_SE_Li256ELb1ELb1ELb1ELb0EEENS1_36VarlenDynamicPersistentTileSchedulerILi128ELi64ELi256ELi256ELb1ELb1ELb0ELb1ELb0ELb1EEEEEEEEEvNT_6ParamsE$_ZZN5flash25CollectiveMainloopFwdSm80ILi8ELi2ELb0EN4cute5tupleIJNS1_1CILi128EEENS3_ILi64EEENS3_ILi192EEEEEELi192EN7cutlass10bfloat16_tEfNS8_4arch4Sm80ELb0ELb1ELb1ELb1ELb0ELb1ELb1ELb1EE3mmaINS_16FlashAttnFwdSm80ISC_NS_21CollectiveEpilogueFwdINS2_IJS4_S6_S5_EEENS2_IJNS3_ILi1EEESH_SH_EEES9_SB_Li256ELb1ELb1ELb1ELb0EEENS_36VarlenDynamicPersistentTileSchedulerILi128ELi64ELi256ELi256ELb1ELb1ELb0ELb1ELb0ELb1EEEE13SharedStorageENS1_6TensorINS1_11ArrayEngineIfLm96EEENS1_6LayoutINS2_IJNS2_IJNS3_ILi2EEESS_EEESH_NS3_ILi24EEEEEENS2_IJNS2_IJSH_SS_EEENS3_ILi0EEENS3_ILi4EEEEEEEEEENS_7SoftmaxILi2ELi0EEEEEbRKNSC_6ParamsERT0_RT1_iRKNS_16SeqlenInfoQKNewKILb1ELb1EEENS2_IJiiiiEEERT_ENKUlvE_clEv)
$_ZN7cutlass13device_kernelIN5flash19enable_sm80_to_sm89INS1_16FlashAttnFwdSm80INS1_25CollectiveMainloopFwdSm80ILi8ELi2ELb0EN4cute5tupleIJNS5_1CILi128EEENS7_ILi64EEENS7_ILi192EEEEEELi192ENS_10bfloat16_tEfNS_4arch4Sm80ELb0ELb1ELb1ELb1ELb0ELb1ELb1ELb1EEENS1_21CollectiveEpilogueFwdINS6_IJS8_SA_S9_EEENS6_IJNS7_ILi1EEESI_SI_EEESC_SE_Li256ELb1ELb1ELb1ELb0EEENS1_36VarlenDynamicPersistentTileSchedulerILi128ELi64ELi256ELi256ELb1ELb1ELb0ELb1ELb0ELb1EEEEEEEEEvNT_6ParamsE$_ZZN5flash25CollectiveMainloopFwdSm80ILi8ELi2ELb0EN4cute5tupleIJNS1_1CILi128EEENS3_ILi64EEENS3_ILi192EEEEEELi192EN7cutlass10bfloat16_tEfNS8_4arch4Sm80ELb0ELb1ELb1ELb1ELb0ELb1ELb1ELb1EE3mmaINS_16FlashAttnFwdSm80ISC_NS_21CollectiveEpilogueFwdINS2_IJS4_S6_S5_EEENS2_IJNS3_ILi1EEESH_SH_EEES9_SB_Li256ELb1ELb1ELb1ELb0EEENS_36VarlenDynamicPersistentTileSchedulerILi128ELi64ELi256ELi256ELb1ELb1ELb0ELb1ELb0ELb1EEEE13SharedStorageENS1_6TensorINS1_11ArrayEngineIfLm96EEENS1_6LayoutINS2_IJNS2_IJNS3_ILi2EEESS_EEESH_NS3_ILi24EEEEEENS2_IJNS2_IJSH_SS_EEENS3_ILi0EEENS3_ILi4EEEEEEEEEENS_7SoftmaxILi2ELi0EEEEEbRKNSC_6ParamsERT0_RT1_iRKNS_16SeqlenInfoQKNewKILb1ELb1EEENS2_IJiiiiEEERT_ENKUlvE_clEv:
[----:B------:R-:W-:-:S05]  /*1d940*/  IADD3 R30, R14, -c[0x0][0x20], RZ ;  /* 0x800008000e1e7a10 */ /* 0x000fca0007ffe0ff */
[----:B------:R-:W2:Y:S01]  /*1d950*/  LDL.64 R4, [R30] ;  /* 0x000000001e047983 */ /* 0x000ea20000100a00 */
[----:B------:R-:W-:-:S03]  /*1d960*/  ULDC.64 UR18, c[0x0][0x118] ;  /* 0x0000460000127ab9 */ /* 0x000fc60000000a00 */
[----:B--2---:R-:W2:Y:S02]  /*1d970*/  LD.E R31, [R4.64+0x11c] ;  /* 0x00011c12041f7980 */ /* 0x004ea4000c101900 */
[----:B--2---:R-:W-:-:S13]  /*1d980*/  ISETP.GT.AND P0, PT, R31, RZ, PT ;  /* 0x000000ff1f00720c */ /* 0x004fda0003f04270 */
[----:B------:R-:W-:Y:S05]  /*1d990*/  @P0 BRA `(.L_x_2018) ;  /* 0x0000004000000947 */ /* 0x000fea0003800000 */
[----:B------:R-:W-:Y:S01]  /*1d9a0*/  MOV R2, R111 ;  /* 0x0000006f00027202 */ /* 0x000fe20000000f00 */
[----:B------:R-:W-:-:S04]  /*1d9b0*/  DEPBAR.LE SB0, 0x3 ;  /* 0x000080c00000791a */ /* 0x000fc80000000000 */
[----:B------:R-:W-:-:S04]  /*1d9c0*/  MOV R3, 0x0 ;  /* 0x0000000000037802 */ /* 0x000fc80000000f00 */
[----:B------:R-:W-:Y:S05]  /*1d9d0*/  RET.REL.NODEC R2 `(_ZN7cutlass13device_kernelIN5flash19enable_sm80_to_sm89INS1_16FlashAttnFwdSm80INS1_25CollectiveMainloopFwdSm80ILi8ELi2ELb0EN4cute5tupleIJNS5_1CILi128EEENS7_ILi64EEENS7_ILi192EEEEEELi192ENS_10bfloat16_tEfNS_4arch4Sm80ELb0ELb1ELb1ELb1ELb0ELb1ELb1ELb1EEENS1_21CollectiveEpilogueFwdINS6_IJS8_SA_S9_EEENS6_IJNS7_ILi1EEESI_SI_EEESC_SE_Li256ELb1ELb1ELb1ELb0EEENS1_36VarlenDynamicPersistentTileSchedulerILi128ELi64ELi256ELi256ELb1ELb1ELb0ELb1ELb0ELb1EEEEEEEEEvNT_6ParamsE) ;  /* 0xfffe262002007950 */ /* 0x000fea0003c3ffff */
.L_x_2018:
[----:B------:R-:W2:Y:S04]  /*1d9e0*/  LDL.64 R6, [R30+0x8] ;  /* 0x000008001e067983 */ /* 0x000ea80000100a00 */
[----:B------:R-:W3:Y:S04]  /*1d9f0*/  LDL.64 R2, [R30+0x18] ;  /* 0x000018001e027983 */ /* 0x000ee80000100a00 */
[----:B------:R-:W4:Y:S04]  /*1da00*/  LDL.64 R12, [R30+0x20] ;  /* 0x000020001e0c7983 */ /* 0x000f280000100a00 */
[----:B------:R-:W4:Y:S04]  /*1da10*/  LDL.64 R14, [R30+0x10] ;  /* 0x000010001e0e7983 */ /* 0x000f280000100a00 */
[----:B------:R-:W4:Y:S04]  /*1da20*/  LD.E.64 R8, [R4.64+0x120] ;  /* 0x0001201204087980 */ /* 0x000f28000c101b00 */
[----:B------:R-:W4:Y:S04]  /*1da30*/  LD.E.U8 R25, [R4.64+0x138] ;  /* 0x0001381204197980 */ /* 0x000f28000c101100 */
[----:B------:R1:W5:Y:S04]  /*1da40*/  LD.E R24, [R4.64+0x164] ;  /* 0x0001641204187980 */ /* 0x000368000c101900 */
[----:B------:R1:W5:Y:S04]  /*1da50*/  LD.E.64 R18, [R4.64+0x110] ;  /* 0x0001101204127980 */ /* 0x000368000c101b00 */
[----:B------:R1:W5:Y:S04]  /*1da60*/  LD.E.64 R16, [R4.64+0x128] ;  /* 0x0001281204107980 */ /* 0x000368000c101b00 */
[----:B--2---:R4:W2:Y:S04]  /*1da70*/  LD.E R58, [R6.64] ;  /* 0x00000012063a7980 */ /* 0x0048a8000c101900 */
[----:B---3--:R-:W3:Y:S04]  /*1da80*/  LD.E R0, [R2.64+0x20] ;  /* 0x0000201202007980 */ /* 0x008ee8000c101900 */
[----:B----4-:R3:W4:Y:S04]  /*1da90*/  LD.E R13, [R12.64] ;  /* 0x000000120c0d7980 */ /* 0x010728000c101900 */
[----:B------:R1:W5:Y:S04]  /*1daa0*/  LD.E R26, [R14.64] ;  /* 0x000000120e1a7980 */ /* 0x000368000c101900 */
[----:B------:R-:W4:Y:S01]  /*1dab0*/  LD.E.64 R6, [R4.64+0x130] ;  /* 0x0001301204067980 */ /* 0x000f22000c101b00 */
[----:B------:R-:W-:-:S02]  /*1dac0*/  ISETP.NE.AND P0, PT, R25, RZ, PT ;  /* 0x000000ff1900720c */ /* 0x000fc40003f05270 */
[----:B--2---:R-:W-:Y:S02]  /*1dad0*/  SHF.R.S32.HI R103, RZ, 0x1f, R58 ;  /* 0x0000001fff677819 */ /* 0x004fe4000001143a */
[----:B---3--:R-:W-:Y:S01]  /*1dae0*/  SHF.R.S32.HI R12, RZ, 0x1f, R0 ;  /* 0x0000001fff0c7819 */ /* 0x008fe20000011400 */
[----:B-1----:R-:W-:Y:S01]  /*1daf0*/  IMAD R14, R9, R0, RZ ;  /* 0x00000000090e7224 */ /* 0x002fe200078e02ff */
[----:B------:R-:W-:-:S03]  /*1db00*/  LEA.HI R2, R103, R58, RZ, 0x2 ;  /* 0x0000003a67027211 */ /* 0x000fc600078f10ff */
[C---:B------:R-:W-:Y:S01]  /*1db10*/  IMAD R14, R8.reuse, R12, R14 ;  /* 0x0000000c080e7224 */ /* 0x040fe200078e020e */
[----:B------:R-:W-:Y:S01]  /*1db20*/  SHF.R.S32.HI R76, RZ, 0x2, R2 ;  /* 0x00000002ff4c7819 */ /* 0x000fe20000011402 */
[----:B------:R-:W-:-:S04]  /*1db30*/  IMAD.WIDE.U32 R22, R8, R0, RZ ;  /* 0x0000000008167225 */ /* 0x000fc800078e00ff */
[----:B----4-:R-:W-:Y:S02]  /*1db40*/  IMAD R44, R13, 0x80, R76 ;  /* 0x000000800d2c7824 */ /* 0x010fe400078e024c */
[----:B------:R-:W-:-:S04]  /*1db50*/  IMAD R3, R7, R0, RZ ;  /* 0x0000000007037224 */ /* 0x000fc800078e02ff */
[----:B------:R-:W-:Y:S01]  /*1db60*/  IMAD R12, R6, R12, R3 ;  /* 0x0000000c060c7224 */ /* 0x000fe200078e0203 */
[----:B------:R-:W-:Y:S01]  /*1db70*/  LOP3.LUT R3, R2, 0xfffffffc, RZ, 0xc0, !PT ;  /* 0xfffffffc02037812 */ /* 0x000fe200078ec0ff */
[----:B------:R-:W-:-:S04]  /*1db80*/  IMAD.WIDE.U32 R20, R6, R0, RZ ;  /* 0x0000000006147225 */ /* 0x000fc800078e00ff */
[----:B------:R-:W-:Y:S01]  /*1db90*/  IMAD.IADD R45, R58, 0x1, -R3 ;  /* 0x000000013a2d7824 */ /* 0x000fe200078e0a03 */
[----:B------:R-:W-:Y:S01]  /*1dba0*/  IADD3 R15, R23, R14, RZ ;  /* 0x0000000e170f7210 */ /* 0x000fe20007ffe0ff */
[----:B------:R-:W-:-:S03]  /*1dbb0*/  IMAD.IADD R13, R21, 0x1, R12 ;  /* 0x00000001150d7824 */ /* 0x000fc600078e020c */
[C---:B------:R-:W-:Y:S02]  /*1dbc0*/  SHF.L.U32 R59, R45.reuse, 0x3, RZ ;  /* 0x000000032d3b7819 */ /* 0x040fe400000006ff */
[----:B------:R-:W-:Y:S01]  /*1dbd0*/  LEA R2, R45, R44, 0x6 ;  /* 0x0000002c2d027211 */ /* 0x000fe200078e30ff */
[----:B------:R-:W-:Y:S05]  /*1dbe0*/  @!P0 BRA `(.L_x_2019) ;  /* 0x00003b3000008947 */ /* 0x000fea0003800000 */
[----:B-----5:R-:W-:Y:S01]  /*1dbf0*/  ISETP.NE.AND P0, PT, R24, 0x1, PT ;  /* 0x000000011800780c */ /* 0x020fe20003f05270 */
[----:B------:R-:W-:Y:S01]  /*1dc00*/  BSSY B0, `(.L_x_2020) ;  /* 0x0000007000007945 */ /* 0x000fe20003800000 */
[----:B------:R-:W-:-:S11]  /*1dc10*/  SHF.L.U32 R0, R45, 0x2, RZ ;  /* 0x000000022d007819 */ /* 0x000fd600000006ff */
[----:B------:R-:W-:Y:S05]  /*1dc20*/  @!P0 BRA `(.L_x_2021) ;  /* 0x0000004000008947 */ /* 0x000fea0003800000 */
[----:B------:R1:W2:Y:S04]  /*1dc30*/  LD.E R3, [R4.64+0x168] ;  /* 0x0001681204037980 */ /* 0x0002a8000c101900 */
[----:B-1----:R-:W3:Y:S01]  /*1dc40*/  LD.E R4, [R4.64+0x16c] ;  /* 0x00016c1204047980 */ /* 0x002ee2000c101900 */
[----:B--2---:R-:W-:-:S05]  /*1dc50*/  IMAD.HI.U32 R2, R2, R3, RZ ;  /* 0x0000000302027227 */ /* 0x004fca00078e00ff */
[----:B---3--:R-:W-:Y:S02]  /*1dc60*/  SHF.R.U32.HI R2, RZ, R4, R2 ;  /* 0x00000004ff027219 */ /* 0x008fe40000011602 */
.L_x_2021:
[----:B------:R-:W-:Y:S05]  /*1dc70*/  BSYNC B0 ;  /* 0x0000000000007941 */ /* 0x000fea0003800000 */
.L_x_2020:
[----:B------:R-:W-:Y:S01]  /*1dc80*/  MOV R14, R22 ;  /* 0x00000016000e7202 */ /* 0x000fe20000000f00 */
[-C--:B------:R-:W-:Y:S01]  /*1dc90*/  IMAD R5, R9, R2.reuse, RZ ;  /* 0x0000000209057224 */ /* 0x080fe200078e02ff */
[----:B------:R-:W-:Y:S01]  /*1dca0*/  SHF.R.S32.HI R4, RZ, 0x1f, R2 ;  /* 0x0000001fff047819 */ /* 0x000fe20000011402 */
[----:B------:R-:W-:Y:S01]  /*1dcb0*/  IMAD R7, R7, R2, RZ ;  /* 0x0000000207077224 */ /* 0x000fe200078e02ff */
[----:B------:R-:W-:Y:S01]  /*1dcc0*/  MOV R12, R20 ;  /* 0x00000014000c7202 */ /* 0x000fe20000000f00 */
[----:B------:R-:W-:-:S04]  /*1dcd0*/  IMAD.WIDE.U32 R14, R8, R2, R14 ;  /* 0x00000002080e7225 */ /* 0x000fc800078e000e */
[----:B------:R-:W-:Y:S01]  /*1dce0*/  IMAD R5, R8, R4, R5 ;  /* 0x0000000408057224 */ /* 0x000fe200078e0205 */
[----:B------:R-:W-:Y:S01]  /*1dcf0*/  LEA R47, P1, R14, R18, 0x1 ;  /* 0x000000120e2f7211 */ /* 0x000fe200078208ff */
[----:B------:R-:W-:-:S03]  /*1dd00*/  IMAD.WIDE.U32 R2, R6, R2, R12 ;  /* 0x0000000206027225 */ /* 0x000fc600078e000c */
[----:B------:R-:W-:Y:S01]  /*1dd10*/  IADD3 R5, R15, R5, RZ ;  /* 0x000000050f057210 */ /* 0x000fe20007ffe0ff */
[----:B------:R-:W-:Y:S01]  /*1dd20*/  IMAD R4, R6, R4, R7 ;  /* 0x0000000406047224 */ /* 0x000fe200078e0207 */
[----:B------:R-:W-:Y:S02]  /*1dd30*/  LEA R52, P0, R2, R16, 0x1 ;  /* 0x0000001002347211 */ /* 0x000fe400078008ff */
[----:B------:R-:W-:Y:S02]  /*1dd40*/  LEA.HI.X R46, R14, R19, R5, 0x1, P1 ;  /* 0x000000130e2e7211 */ /* 0x000fe400008f0c05 */
[----:B------:R-:W-:-:S04]  /*1dd50*/  IADD3 R4, R3, R4, RZ ;  /* 0x0000000403047210 */ /* 0x000fc80007ffe0ff */
[----:B------:R-:W-:Y:S01]  /*1dd60*/  LEA.HI.X R45, R2, R17, R4, 0x1, P0 ;  /* 0x00000011022d7211 */ /* 0x000fe200000f0c04 */
[----:B------:R-:W-:Y:S05]  /*1dd70*/  BRA.DIV ~URZ, `(.L_x_2022) ;  /* 0x000076527f007947 */ /* 0x000fea000b800000 */
[----:B------:R1:W2:Y:S02]  /*1dd80*/  SHFL.IDX PT, R4, R46, RZ, 0x1c1f ;  /* 0x001c1fff2e047589 */ /* 0x0002a400000e0000 */
.L_x_2070:
[----:B------:R-:W-:Y:S05]  /*1dd90*/  BRA.DIV ~URZ, `(.L_x_2023) ;  /* 0x000076b27f007947 */ /* 0x000fea000b800000 */
[----:B------:R3:W4:Y:S01]  /*1dda0*/  SHFL.IDX PT, R6, R47, RZ, 0x1c1f ;  /* 0x001c1fff2f067589 */ /* 0x00072200000e0000 */
[----:B--2---:R-:W-:-:S03]  /*1ddb0*/  MOV R7, R4 ;  /* 0x0000000400077202 */ /* 0x004fc60000000f00 */
[----:B------:R3:W2:Y:S04]  /*1ddc0*/  SHFL.IDX PT, R8, R45, RZ, 0x1c1f ;  /* 0x001c1fff2d087589 */ /* 0x0006a800000e0000 */
[----:B------:R3:W1:Y:S02]  /*1ddd0*/  SHFL.IDX PT, R2, R52, RZ, 0x1c1f ;  /* 0x001c1fff34027589 */ /* 0x00066400000e0000 */
.L_x_2071:
[----:B------:R-:W-:Y:S01]  /*1dde0*/  IMAD R70, R26, R24, RZ ;  /* 0x000000181a467224 */ /* 0x000fe200078e02ff */
[----:B------:R-:W-:Y:S01]  /*1ddf0*/  BSSY B0, `(.L_x_2024) ;  /* 0x000004f000007945 */ /* 0x000fe20003800000 */
[----:B------:R-:W-:Y:S01]  /*1de00*/  CS2R R80, SRZ ;  /* 0x0000000000507805 */ /* 0x000fe2000001ff00 */
[----:B------:R-:W-:Y:S01]  /*1de10*/  CS2R R54, SRZ ;  /* 0x0000000000367805 */ /* 0x000fe2000001ff00 */
[----:B------:R-:W-:Y:S01]  /*1de20*/  CS2R R48, SRZ ;  /* 0x0000000000307805 */ /* 0x000fe2000001ff00 */
[----:B------:R-:W-:Y:S01]  /*1de30*/  ISETP.GE.AND P0, PT, R44, R70, PT ;  /* 0x000000462c00720c */ /* 0x000fe20003f06270 */
        /* <DEDUP_REMOVED lines=10> */
[----:B--2---:R-:W-:-:S02]  /*1dee0*/  MOV R3, R8 ;  /* 0x0000000800037202 */ /* 0x004fc40000000f00 */
[----:B------:R-:W-:Y:S05]  /*1def0*/  @P0 BRA `(.L_x_2025) ;  /* 0x000003e000000947 */ /* 0x000fea0003800000 */
[CC--:B------:R-:W-:Y:S01]  /*1df00*/  ISETP.GE.AND P0, PT, R0.reuse, R31.reuse, PT ;  /* 0x0000001f0000720c */ /* 0x0c0fe20003f06270 */
[----:B------:R-:W-:Y:S01]  /*1df10*/  CS2R R26, SRZ ;  /* 0x00000000001a7805 */ /* 0x000fe2000001ff00 */
[C---:B------:R-:W-:Y:S01]  /*1df20*/  IADD3 R12, R0.reuse, 0x10, RZ ;  /* 0x00000010000c7810 */ /* 0x040fe20007ffe0ff */
[----:B------:R-:W-:Y:S01]  /*1df30*/  CS2R R28, SRZ ;  /* 0x00000000001c7805 */ /* 0x000fe2000001ff00 */
[----:B------:R-:W-:Y:S02]  /*1df40*/  IADD3 R13, R0, 0x20, RZ ;  /* 0x00000020000d7810 */ /* 0x000fe40007ffe0ff */
[----:B------:R-:W-:Y:S02]  /*1df50*/  ISETP.GE.AND P4, PT, R12, R31, PT ;  /* 0x0000001f0c00720c */ /* 0x000fe40003f86270 */
[C---:B------:R-:W-:Y:S02]  /*1df60*/  IADD3 R14, R0.reuse, 0x30, RZ ;  /* 0x00000030000e7810 */ /* 0x040fe40007ffe0ff */
[----:B------:R-:W-:-:S03]  /*1df70*/  IADD3 R15, R0, 0x40, RZ ;  /* 0x00000040000f7810 */ /* 0x000fc60007ffe0ff */
[C---:B----4-:R-:W-:Y:S01]  /*1df80*/  @!P0 IMAD.WIDE R8, R0.reuse, 0x2, R6 ;  /* 0x0000000200088825 */ /* 0x050fe200078e0206 */
[----:B------:R-:W-:-:S03]  /*1df90*/  IADD3 R16, R0, 0x50, RZ ;  /* 0x0000005000107810 */ /* 0x000fc60007ffe0ff */
[----:B-1----:R-:W-:Y:S01]  /*1dfa0*/  @!P0 IMAD.WIDE R4, R0, 0x2, R2 ;  /* 0x0000000200048825 */ /* 0x002fe200078e0202 */
[----:B------:R1:W5:Y:S01]  /*1dfb0*/  @!P0 LD.E.64 R26, [R8.64] ;  /* 0x00000012081a8980 */ /* 0x000362000c101b00 */
[-C--:B------:R-:W-:Y:S02]  /*1dfc0*/  ISETP.GE.AND P3, PT, R13, R31.reuse, PT ;  /* 0x0000001f0d00720c */ /* 0x080fe40003f66270 */
[-C--:B------:R-:W-:Y:S01]  /*1dfd0*/  ISETP.GE.AND P2, PT, R14, R31.reuse, PT ;  /* 0x0000001f0e00720c */ /* 0x080fe20003f46270 */
[----:B------:R2:W5:Y:S01]  /*1dfe0*/  @!P0 LD.E.64 R28, [R4.64] ;  /* 0x00000012041c8980 */ /* 0x000562000c101b00 */
[-C--:B------:R-:W-:Y:S01]  /*1dff0*/  ISETP.GE.AND P1, PT, R15, R31.reuse, PT ;  /* 0x0000001f0f00720c */ /* 0x080fe20003f26270 */
[----:B------:R-:W-:Y:S01]  /*1e000*/  CS2R R32, SRZ ;  /* 0x0000000000207805 */ /* 0x000fe2000001ff00 */
[----:B------:R-:W-:Y:S01]  /*1e010*/  ISETP.GE.AND P0, PT, R16, R31, PT ;  /* 0x0000001f1000720c */ /* 0x000fe20003f06270 */
[----:B------:R-:W-:Y:S01]  /*1e020*/  CS2R R34, SRZ ;  /* 0x0000000000227805 */ /* 0x000fe2000001ff00 */
[----:B------:R-:W-:Y:S01]  /*1e030*/  CS2R R36, SRZ ;  /* 0x0000000000247805 */ /* 0x000fe2000001ff00 */
[----:B------:R-:W-:Y:S01]  /*1e040*/  CS2R R38, SRZ ;  /* 0x0000000000267805 */ /* 0x000fe2000001ff00 */
[----:B------:R-:W-:-:S03]  /*1e050*/  CS2R R42, SRZ ;  /* 0x00000000002a7805 */ /* 0x000fc6000001ff00 */
[----:B-1----:R-:W-:Y:S02]  /*1e060*/  @!P3 SHF.R.S32.HI R9, RZ, 0x1f, R13 ;  /* 0x0000001fff09b819 */ /* 0x002fe4000001140d */
[----:B------:R-:W-:Y:S02]  /*1e070*/  @!P2 SHF.R.S32.HI R8, RZ, 0x1f, R14 ;  /* 0x0000001fff08a819 */ /* 0x000fe4000001140e */
[----:B--2---:R-:W-:Y:S02]  /*1e080*/  @!P4 SHF.R.S32.HI R4, RZ, 0x1f, R12 ;  /* 0x0000001fff04c819 */ /* 0x004fe4000001140c */
[----:B------:R-:W-:Y:S02]  /*1e090*/  @!P1 SHF.R.S32.HI R5, RZ, 0x1f, R15 ;  /* 0x0000001fff059819 */ /* 0x000fe4000001140f */
[----:B------:R-:W-:Y:S02]  /*1e0a0*/  @!P4 LEA.HI R12, R4, R12, RZ, 0x2 ;  /* 0x0000000c040cc211 */ /* 0x000fe400078f10ff */
[----:B------:R-:W-:-:S02]  /*1e0b0*/  @!P0 SHF.R.S32.HI R4, RZ, 0x1f, R16 ;  /* 0x0000001fff048819 */ /* 0x000fc40000011410 */
[----:B------:R-:W-:Y:S02]  /*1e0c0*/  @!P3 LEA.HI R9, R9, R13, RZ, 0x2 ;  /* 0x0000000d0909b211 */ /* 0x000fe400078f10ff */
[----:B------:R-:W-:Y:S02]  /*1e0d0*/  @!P2 LEA.HI R8, R8, R14, RZ, 0x2 ;  /* 0x0000000e0808a211 */ /* 0x000fe400078f10ff */
[----:B------:R-:W-:Y:S02]  /*1e0e0*/  @!P1 LEA.HI R5, R5, R15, RZ, 0x2 ;  /* 0x0000000f05059211 */ /* 0x000fe400078f10ff */
[----:B------:R-:W-:Y:S02]  /*1e0f0*/  @!P0 LEA.HI R4, R4, R16, RZ, 0x2 ;  /* 0x0000001004048211 */ /* 0x000fe400078f10ff */
[----:B------:R-:W-:Y:S02]  /*1e100*/  @!P4 LOP3.LUT R12, R12, 0xfffffffc, RZ, 0xc0, !PT ;  /* 0xfffffffc0c0cc812 */ /* 0x000fe400078ec0ff */
[----:B------:R-:W-:-:S02]  /*1e110*/  @!P3 LOP3.LUT R9, R9, 0xfffffffc, RZ, 0xc0, !PT ;  /* 0xfffffffc0909b812 */ /* 0x000fc400078ec0ff */
[----:B------:R-:W-:Y:S01]  /*1e120*/  @!P2 LOP3.LUT R8, R8, 0xfffffffc, RZ, 0xc0, !PT ;  /* 0xfffffffc0808a812 */ /* 0x000fe200078ec0ff */
[----:B------:R-:W-:Y:S01]  /*1e130*/  @!P4 IMAD.WIDE R24, R12, 0x2, R6 ;  /* 0x000000020c18c825 */ /* 0x000fe200078e0206 */
[----:B------:R-:W-:Y:S02]  /*1e140*/  @!P1 LOP3.LUT R5, R5, 0xfffffffc, RZ, 0xc0, !PT ;  /* 0xfffffffc05059812 */ /* 0x000fe400078ec0ff */
[----:B------:R-:W-:Y:S01]  /*1e150*/  @!P0 LOP3.LUT R4, R4, 0xfffffffc, RZ, 0xc0, !PT ;  /* 0xfffffffc04048812 */ /* 0x000fe200078ec0ff */
[----:B------:R-:W-:Y:S01]  /*1e160*/  @!P4 IMAD.WIDE R14, R12, 0x2, R2 ;  /* 0x000000020c0ec825 */ /* 0x000fe200078e0202 */
[----:B------:R-:W-:Y:S01]  /*1e170*/  CS2R R40, SRZ ;  /* 0x0000000000287805 */ /* 0x000fe2000001ff00 */
[----:B------:R-:W-:Y:S01]  /*1e180*/  CS2R R48, SRZ ;  /* 0x0000000000307805 */ /* 0x000fe2000001ff00 */
[----:B------:R-:W-:Y:S01]  /*1e190*/  CS2R R54, SRZ ;  /* 0x0000000000367805 */ /* 0x000fe2000001ff00 */
[--C-:B------:R-:W-:Y:S01]  /*1e1a0*/  @!P3 IMAD.WIDE R22, R9, 0x2, R6.reuse ;  /* 0x000000020916b825 */ /* 0x100fe200078e0206 */
[----:B------:R-:W-:Y:S01]  /*1e1b0*/  CS2R R50, SRZ ;  /* 0x0000000000327805 */ /* 0x000fe2000001ff00 */
[----:B------:R-:W-:Y:S01]  /*1e1c0*/  CS2R R56, SRZ ;  /* 0x0000000000387805 */ /* 0x000fe2000001ff00 */
[----:B------:R1:W5:Y:S01]  /*1e1d0*/  @!P4 LD.E.64 R32, [R24.64] ;  /* 0x000000121820c980 */ /* 0x000362000c101b00 */
[----:B------:R-:W-:-:S03]  /*1e1e0*/  @!P2 IMAD.WIDE R20, R8, 0x2, R6 ;  /* 0x000000020814a825 */ /* 0x000fc600078e0206 */
        /* <DEDUP_REMOVED lines=12> */
[----:B------:R1:W5:Y:S04]  /*1e2b0*/  @!P0 LD.E.64 R54, [R16.64] ;  /* 0x0000001210368980 */ /* 0x000368000c101b00 */
[----:B------:R1:W5:Y:S04]  /*1e2c0*/  @!P1 LD.E.64 R50, [R6.64] ;  /* 0x0000001206329980 */ /* 0x000368000c101b00 */
[----:B------:R1:W5:Y:S02]  /*1e2d0*/  @!P0 LD.E.64 R56, [R2.64] ;  /* 0x0000001202388980 */ /* 0x000364000c101b00 */
.L_x_2025:
[----:B------:R-:W-:Y:S05]  /*1e2e0*/  BSYNC B0 ;  /* 0x0000000000007941 */ /* 0x000fea0003800000 */
.L_x_2024:
[----:B-----5:R-:W-:Y:S01]  /*1e2f0*/  IMAD.MOV.U32 R5, RZ, RZ, R54 ;  /* 0x000000ffff057224 */ /* 0x020fe200078e0036 */
[----:B-1----:R-:W-:Y:S01]  /*1e300*/  MOV R2, R49 ;  /* 0x0000003100027202 */ /* 0x002fe20000000f00 */
[----:B------:R-:W-:-:S02]  /*1e310*/  IMAD.MOV.U32 R4, RZ, RZ, R55 ;  /* 0x000000ffff047224 */ /* 0x000fc400078e0037 */
[----:B------:R-:W-:-:S03]  /*1e320*/  IMAD.MOV.U32 R3, RZ, RZ, R48 ;  /* 0x000000ffff037224 */ /* 0x000fc600078e0030 */
[----:B------:R-:W-:Y:S01]  /*1e330*/  PRMT R93, R4, 0x5410, R5 ;  /* 0x00005410045d7816 */ /* 0x000fe20000000005 */
[----:B------:R-:W-:Y:S01]  /*1e340*/  IMAD.MOV.U32 R5, RZ, RZ, R42 ;  /* 0x000000ffff057224 */ /* 0x000fe200078e002a */
[----:B------:R-:W-:Y:S01]  /*1e350*/  PRMT R90, R2, 0x5410, R3 ;  /* 0x00005410025a7816 */ /* 0x000fe20000000003 */
[----:B------:R-:W-:Y:S01]  /*1e360*/  IMAD.MOV.U32 R4, RZ, RZ, R43 ;  /* 0x000000ffff047224 */ /* 0x000fe200078e002b */
[----:B------:R-:W-:Y:S01]  /*1e370*/  MOV R2, R37 ;  /* 0x0000002500027202 */ /* 0x000fe20000000f00 */
        /* <DEDUP_REMOVED lines=24> */
[----:B------:R-:W-:-:S03]  /*1e500*/  IMAD.MOV.U32 R2, RZ, RZ, R29 ;  /* 0x000000ffff027224 */ /* 0x000fc600078e001d */
[----:B------:R-:W-:Y:S02]  /*1e510*/  PRMT R82, R4, 0x5410, R5 ;  /* 0x0000541004527816 */ /* 0x000fe40000000005 */
[----:B------:R-:W-:Y:S01]  /*1e520*/  PRMT R71, R2, 0x5410, R3 ;  /* 0x0000541002477816 */ /* 0x000fe20000000003 */
[----:B------:R-:W-:Y:S05]  /*1e530*/  BRA.DIV ~URZ, `(.L_x_2026) ;  /* 0x000070827f007947 */ /* 0x000fea000b800000 */
[----:B------:R1:W2:Y:S04]  /*1e540*/  SHFL.IDX PT, R7, R46, 0x1, 0x1c1f ;  /* 0x003c1f002e077f89 */ /* 0x0002a800000e0000 */
[----:B----4-:R1:W4:Y:S04]  /*1e550*/  SHFL.IDX PT, R6, R47, 0x1, 0x1c1f ;  /* 0x003c1f002f067f89 */ /* 0x01032800000e0000 */
[----:B------:R1:W3:Y:S04]  /*1e560*/  SHFL.IDX PT, R4, R45, 0x1, 0x1c1f ;  /* 0x003c1f002d047f89 */ /* 0x0002e800000e0000 */
[----:B------:R1:W1:Y:S02]  /*1e570*/  SHFL.IDX PT, R2, R52, 0x1, 0x1c1f ;  /* 0x003c1f0034027f89 */ /* 0x00026400000e0000 */
.L_x_2072:
[----:B------:R-:W-:Y:S01]  /*1e580*/  IADD3 R3, R44, 0x40, RZ ;  /* 0x000000402c037810 */ /* 0x000fe20007ffe0ff */
[----:B------:R-:W-:Y:S01]  /*1e590*/  BSSY B0, `(.L_x_2027) ;  /* 0x000004d000007945 */ /* 0x000fe20003800000 */
[----:B------:R-:W-:Y:S01]  /*1e5a0*/  CS2R R72, SRZ ;  /* 0x0000000000487805 */ /* 0x000fe2000001ff00 */
[----:B------:R-:W-:Y:S01]  /*1e5b0*/  CS2R R68, SRZ ;  /* 0x0000000000447805 */ /* 0x000fe2000001ff00 */
[----:B------:R-:W-:Y:S01]  /*1e5c0*/  ISETP.GE.AND P0, PT, R3, R70, PT ;  /* 0x000000460300720c */ /* 0x000fe20003f06270 */
[----:B------:R-:W-:Y:S01]  /*1e5d0*/  CS2R R62, SRZ ;  /* 0x00000000003e7805 */ /* 0x000fe2000001ff00 */
[----:B-1-3--:R-:W-:Y:S01]  /*1e5e0*/  CS2R R52, SRZ ;  /* 0x0000000000347805 */ /* 0x00afe2000001ff00 */
[----:B------:R-:W-:Y:S01]  /*1e5f0*/  CS2R R44, SRZ ;  /* 0x00000000002c7805 */ /* 0x000fe2000001ff00 */
[----:B------:R-:W-:Y:S01]  /*1e600*/  CS2R R78, SRZ ;  /* 0x00000000004e7805 */ /* 0x000fe2000001ff00 */
[----:B------:R-:W-:Y:S01]  /*1e610*/  CS2R R74, SRZ ;  /* 0x00000000004a7805 */ /* 0x000fe2000001ff00 */
[----:B------:R-:W-:Y:S01]  /*1e620*/  CS2R R66, SRZ ;  /* 0x0000000000427805 */ /* 0x000fe2000001ff00 */
[----:B------:R-:W-:Y:S01]  /*1e630*/  CS2R R64, SRZ ;  /* 0x0000000000407805 */ /* 0x000fe2000001ff00 */
[----:B------:R-:W-:Y:S01]  /*1e640*/  CS2R R60, SRZ ;  /* 0x00000000003c7805 */ /* 0x000fe2000001ff00 */
[----:B------:R-:W-:Y:S01]  /*1e650*/  CS2R R46, SRZ ;  /* 0x00000000002e7805 */ /* 0x000fe2000001ff00 */
[----:B------:R-:W-:-:S03]  /*1e660*/  IMAD.MOV.U32 R3, RZ, RZ, R4 ;  /* 0x000000ffff037224 */ /* 0x000fc600078e0004 */
        /* <DEDUP_REMOVED lines=9> */
[C---:B--2-4-:R-:W-:Y:S01]  /*1e700*/  @!P0 IMAD.WIDE R8, R0.reuse, 0x2, R6 ;  /* 0x0000000200088825 */ /* 0x054fe200078e0206 */
[----:B------:R-:W-:-:S03]  /*1e710*/  IADD3 R16, R0, 0x50, RZ ;  /* 0x0000005000107810 */ /* 0x000fc60007ffe0ff */
[----:B------:R-:W-:Y:S01]  /*1e720*/  @!P0 IMAD.WIDE R4, R0, 0x2, R2 ;  /* 0x0000000200048825 */ /* 0x000fe200078e0202 */
        /* <DEDUP_REMOVED lines=51> */
.L_x_2028:
[----:B------:R-:W-:Y:S05]  /*1ea60*/  BSYNC B0 ;  /* 0x0000000000007941 */ /* 0x000fea0003800000 */
.L_x_2027:
[----:B-1----:R-:W3:Y:S01]  /*1ea70*/  LDL.64 R2, [R30+0x20] ;  /* 0x000020001e027983 */ /* 0x002ee20000100a00 */
[----:B------:R-:W-:-:S04]  /*1ea80*/  DEPBAR.LE SB0, 0x3 ;  /* 0x000080c00000791a */ /* 0x000fc80000000000 */
[----:B----4-:R-:W4:Y:S01]  /*1ea90*/  LDL.64 R4, [R30+0x28] ;  /* 0x000028001e047983 */ /* 0x010f220000100a00 */
[----:B------:R-:W-:Y:S03]  /*1eaa0*/  WARPSYNC 0xffffffff ;  /* 0xffffffff00007948 */ /* 0x000fe60003800000 */
[----:B------:R-:W-:Y:S06]  /*1eab0*/  BAR.SYNC.DEFER_BLOCKING 0x0 ;  /* 0x0000000000007b1d */ /* 0x000fec0000010000 */
[----:B---3--:R1:W3:Y:S04]  /*1eac0*/  LD.E R8, [R2.64] ;  /* 0x0000001202087980 */ /* 0x0082e8000c101900 */
[----:B--2-4-:R4:W2:Y:S01]  /*1ead0*/  LD.E.64 R22, [R4.64] ;  /* 0x0000001204167980 */ /* 0x0148a2000c101b00 */
[----:B------:R-:W-:Y:S01]  /*1eae0*/  LEA.HI R58, R103, R58, RZ, 0x5 ;  /* 0x0000003a673a7211 */ /* 0x000fe200078f28ff */
[----:B------:R-:W-:Y:S01]  /*1eaf0*/  IMAD.MOV.U32 R30, RZ, RZ, 0x20 ;  /* 0x00000020ff1e7424 */ /* 0x000fe200078e00ff */
[----:B------:R-:W-:Y:S01]  /*1eb00*/  BSSY B1, `(.L_x_2029) ;  /* 0x0000179000017945 */ /* 0x000fe20003800000 */
[----:B-1---5:R-:W-:-:S02]  /*1eb10*/  IMAD.MOV.U32 R3, RZ, RZ, R81 ;  /* 0x000000ffff037224 */ /* 0x022fc400078e0051 */
[----:B------:R-:W-:Y:S02]  /*1eb20*/  IMAD.MOV.U32 R2, RZ, RZ, R72 ;  /* 0x000000ffff027224 */ /* 0x000fe400078e0048 */
[----:B----4-:R-:W-:-:S03]  /*1eb30*/  IMAD.MOV.U32 R4, RZ, RZ, R80 ;  /* 0x000000ffff047224 */ /* 0x010fc600078e0050 */
[----:B------:R-:W-:Y:S01]  /*1eb40*/  PRMT R100, R100, 0x5410, R2 ;  /* 0x0000541064647816 */ /* 0x000fe20000000002 */
[----:B------:R-:W-:Y:S01]  /*1eb50*/  IMAD.MOV.U32 R2, RZ, RZ, R62 ;  /* 0x000000ffff027224 */ /* 0x000fe200078e003e */
[----:B------:R-:W-:Y:S01]  /*1eb60*/  PRMT R102, R3, 0x5410, R4 ;  /* 0x0000541003667816 */ /* 0x000fe20000000004 */
[----:B------:R-:W-:Y:S02]  /*1eb70*/  IMAD.MOV.U32 R4, RZ, RZ, R68 ;  /* 0x000000ffff047224 */ /* 0x000fe400078e0044 */
[----:B------:R-:W-:Y:S01]  /*1eb80*/  IMAD.MOV.U32 R3, RZ, RZ, R69 ;  /* 0x000000ffff037224 */ /* 0x000fe200078e0045 */
[----:B------:R-:W-:Y:S01]  /*1eb90*/  PRMT R96, R96, 0x5410, R2 ;  /* 0x0000541060607816 */ /* 0x000fe20000000002 */
[----:B------:R-:W-:Y:S02]  /*1eba0*/  IMAD.MOV.U32 R5, RZ, RZ, R73 ;  /* 0x000000ffff057224 */ /* 0x000fe400078e0049 */
[----:B------:R-:W-:Y:S01]  /*1ebb0*/  IMAD.MOV.U32 R2, RZ, RZ, R53 ;  /* 0x000000ffff027224 */ /* 0x000fe200078e0035 */
[----:B------:R-:W-:Y:S01]  /*1ebc0*/  PRMT R98, R3, 0x5410, R4 ;  /* 0x0000541003627816 */ /* 0x000fe20000000004 */
[----:B------:R-:W-:Y:S01]  /*1ebd0*/  IMAD.MOV.U32 R3, RZ, RZ, R52 ;  /* 0x000000ffff037224 */ /* 0x000fe200078e0034 */
[----:B------:R-:W-:Y:S01]  /*1ebe0*/  PRMT R100, R5, 0x7610, R100 ;  /* 0x0000761005647816 */ /* 0x000fe20000000064 */
[----:B------:R-:W-:Y:S01]  /*1ebf0*/  IMAD.MOV.U32 R4, RZ, RZ, R63 ;  /* 0x000000ffff047224 */ /* 0x000fe200078e003f */
[----:B------:R-:W-:-:S02]  /*1ec00*/  SHF.R.S32.HI R5, RZ, 0x1f, R76 ;  /* 0x0000001fff057819 */ /* 0x000fc4000001144c */
[----:B------:R-:W-:Y:S01]  /*1ec10*/  PRMT R94, R2, 0x5410, R3 ;  /* 0x00005410025e7816 */ /* 0x000fe20000000003 */
[----:B------:R-:W-:Y:S01]  /*1ec20*/  IMAD.MOV.U32 R2, RZ, RZ, R78 ;  /* 0x000000ffff027224 */ /* 0x000fe200078e004e */
[----:B------:R-:W-:Y:S01]  /*1ec30*/  LEA.HI R3, R5, R76, RZ, 0x3 ;  /* 0x0000004c05037211 */ /* 0x000fe200078f18ff */
[----:B------:R-:W-:Y:S01]  /*1ec40*/  IMAD.MOV.U32 R5, RZ, RZ, R44 ;  /* 0x000000ffff057224 */ /* 0x000fe200078e002c */
[----:B------:R-:W-:Y:S01]  /*1ec50*/  PRMT R96, R4, 0x7610, R96 ;  /* 0x0000761004607816 */ /* 0x000fe20000000060 */
[----:B------:R-:W-:Y:S01]  /*1ec60*/  IMAD.MOV.U32 R4, RZ, RZ, R45 ;  /* 0x000000ffff047224 */ /* 0x000fe200078e002d */
[----:B------:R-:W-:Y:S02]  /*1ec70*/  LOP3.LUT R3, R3, 0xfffffff8, RZ, 0xc0, !PT ;  /* 0xfffffff803037812 */ /* 0x000fe400078ec0ff */
[----:B------:R-:W-:Y:S01]  /*1ec80*/  PRMT R101, R101, 0x5410, R2 ;  /* 0x0000541065657816 */ /* 0x000fe20000000002 */
[----:B------:R-:W-:Y:S01]  /*1ec90*/  IMAD.MOV.U32 R2, RZ, RZ, R75 ;  /* 0x000000ffff027224 */ /* 0x000fe200078e004b */
[----:B------:R-:W-:Y:S01]  /*1eca0*/  PRMT R89, R4, 0x5410, R5 ;  /* 0x0000541004597816 */ /* 0x000fe20000000005 */
[----:B------:R-:W-:-:S02]  /*1ecb0*/  IMAD.IADD R3, R76, 0x1, -R3 ;  /* 0x000000014c037824 */ /* 0x000fc400078e0a03 */
[----:B------:R-:W-:Y:S02]  /*1ecc0*/  IMAD.MOV.U32 R4, RZ, RZ, R74 ;  /* 0x000000ffff047224 */ /* 0x000fe400078e004a */
[----:B------:R-:W-:Y:S01]  /*1ecd0*/  IMAD.MOV.U32 R5, RZ, RZ, R79 ;  /* 0x000000ffff057224 */ /* 0x000fe200078e004f */
[C---:B------:R-:W-:Y:S01]  /*1ece0*/  LOP3.LUT P1, RZ, R3.reuse, 0x4, RZ, 0xc0, !PT ;  /* 0x0000000403ff7812 */ /* 0x040fe2000782c0ff */
[----:B------:R-:W-:Y:S01]  /*1ecf0*/  IMAD.SHL.U32 R6, R3, 0x40, RZ ;  /* 0x0000004003067824 */ /* 0x000fe200078e00ff */
[----:B------:R-:W-:Y:S01]  /*1ed00*/  PRMT R99, R2, 0x5410, R4 ;  /* 0x0000541002637816 */ /* 0x000fe20000000004 */
[----:B------:R-:W-:Y:S01]  /*1ed10*/  IMAD.MOV.U32 R4, RZ, RZ, R64 ;  /* 0x000000ffff047224 */ /* 0x000fe200078e0040 */
[----:B------:R-:W-:Y:S01]  /*1ed20*/  PRMT R101, R5, 0x7610, R101 ;  /* 0x0000761005657816 */ /* 0x000fe20000000065 */
[----:B------:R-:W-:Y:S01]  /*1ed30*/  IMAD.MOV.U32 R5, RZ, RZ, R67 ;  /* 0x000000ffff057224 */ /* 0x000fe200078e0043 */
[----:B------:R-:W-:Y:S01]  /*1ed40*/  LOP3.LUT R2, R6, 0x1c0, RZ, 0xc0, !PT ;  /* 0x000001c006027812 */ /* 0x000fe200078ec0ff */
[----:B------:R-:W-:Y:S01]  /*1ed50*/  IMAD.MOV.U32 R6, RZ, RZ, R66 ;  /* 0x000000ffff067224 */ /* 0x000fe200078e0042 */
[----:B------:R-:W-:Y:S01]  /*1ed60*/  PRMT R95, R95, 0x5410, R4 ;  /* 0x000054105f5f7816 */ /* 0x000fe20000000004 */
[----:B------:R-:W-:Y:S01]  /*1ed70*/  IMAD.MOV.U32 R4, RZ, RZ, R65 ;  /* 0x000000ffff047224 */ /* 0x000fe200078e0041 */
[----:B------:R-:W-:Y:S01]  /*1ed80*/  LOP3.LUT R7, R2, 0x18, R59, 0xf8, !PT ;  /* 0x0000001802077812 */ /* 0x000fe200078ef83b */
[----:B------:R-:W-:Y:S01]  /*1ed90*/  IMAD.MOV.U32 R3, RZ, RZ, R46 ;  /* 0x000000ffff037224 */ /* 0x000fe200078e002e */
[----:B------:R-:W-:-:S02]  /*1eda0*/  PRMT R97, R5, 0x5410, R6 ;  /* 0x0000541005617816 */ /* 0x000fc40000000006 */
[----:B------:R-:W-:Y:S02]  /*1edb0*/  SHF.R.U32.HI R2, RZ, 0x3, R2 ;  /* 0x00000003ff027819 */ /* 0x000fe40000011602 */
[----:B------:R-:W-:Y:S01]  /*1edc0*/  PRMT R95, R4, 0x7610, R95 ;  /* 0x00007610045f7816 */ /* 0x000fe2000000005f */
[----:B------:R-:W-:Y:S01]  /*1edd0*/  IMAD.MOV.U32 R4, RZ, RZ, R61 ;  /* 0x000000ffff047224 */ /* 0x000fe200078e003d */
[----:B------:R-:W-:Y:S01]  /*1ede0*/  LOP3.LUT R6, R7, R2, RZ, 0x3c, !PT ;  /* 0x0000000207067212 */ /* 0x000fe200078e3cff */
[----:B------:R-:W-:Y:S01]  /*1edf0*/  IMAD.MOV.U32 R2, RZ, RZ, R60 ;  /* 0x000000ffff027224 */ /* 0x000fe200078e003c */
[----:B------:R-:W-:Y:S01]  /*1ee00*/  SEL R30, R30, 0xffffffe0, !P1 ;  /* 0xffffffe01e1e7807 */ /* 0x000fe20004800000 */
[----:B------:R-:W-:-:S03]  /*1ee10*/  IMAD.SHL.U32 R7, R58, 0x10, RZ ;  /* 0x000000103a077824 */ /* 0x000fc600078e00ff */
[----:B------:R-:W-:Y:S01]  /*1ee20*/  PRMT R91, R91, 0x5410, R2 ;  /* 0x000054105b5b7816 */ /* 0x000fe20000000002 */
[----:B------:R-:W-:Y:S01]  /*1ee30*/  IMAD.MOV.U32 R2, RZ, RZ, R47 ;  /* 0x000000ffff027224 */ /* 0x000fe200078e002f */
[----:B------:R-:W-:Y:S02]  /*1ee40*/  LOP3.LUT R58, R6, 0xfffffe00, R7, 0xf8, !PT ;  /* 0xfffffe00063a7812 */ /* 0x000fe400078ef807 */
[----:B------:R-:W-:Y:S01]  /*1ee50*/  PRMT R91, R4, 0x7610, R91 ;  /* 0x00007610045b7816 */ /* 0x000fe2000000005b */
[----:B---3--:R-:W-:Y:S01]  /*1ee60*/  IMAD R5, R8, -0x80, R70 ;  /* 0xffffff8008057824 */ /* 0x008fe200078e0246 */
[----:B------:R-:W-:-:S04]  /*1ee70*/  PRMT R70, R2, 0x5410, R3 ;  /* 0x0000541002467816 */ /* 0x000fc80000000003 */
[----:B------:R-:W-:Y:S01]  /*1ee80*/  IMNMX R59, R5, 0x80, PT ;  /* 0x00000080053b7817 */ /* 0x000fe20003800200 */
[----:B--2---:R-:W-:-:S03]  /*1ee90*/  IMAD.WIDE.U32 R24, R58, 0x2, R22 ;  /* 0x000000023a187825 */ /* 0x004fc600078e0016 */
[----:B------:R-:W-:-:S13]  /*1eea0*/  ISETP.GE.AND P0, PT, R76, R59, PT ;  /* 0x0000003b4c00720c */ /* 0x000fda0003f06270 */
[----:B------:R-:W-:Y:S05]  /*1eeb0*/  @P0 BRA `(.L_x_2030) ;  /* 0x000013d000000947 */ /* 0x000fea0003800000 */
[----:B------:R-:W-:Y:S01]  /*1eec0*/  ISETP.GE.AND P0, PT, R0, R31, PT ;  /* 0x0000001f0000720c */ /* 0x000fe20003f06270 */
[----:B------:R-:W-:-:S12]  /*1eed0*/  BSSY B0, `(.L_x_2031) ;  /* 0x0000030000007945 */ /* 0x000fd80003800000 */
[----:B------:R-:W-:Y:S05]  /*1eee0*/  @P0 BRA `(.L_x_2032) ;  /* 0x000002e000000947 */ /* 0x000fea0003800000 */
[----:B------:R-:W2:Y:S01]  /*1eef0*/  LD.E.128 R4, [R24.64] ;  /* 0x0000001218047980 */ /* 0x000ea2000c101d00 */
[----:B------:R-:W-:Y:S02]  /*1ef00*/  SHF.R.U32.HI R8, RZ, 0x10, R29 ;  /* 0x00000010ff087819 */ /* 0x000fe4000001161d */
[----:B------:R-:W-:Y:S02]  /*1ef10*/  SHF.R.U32.HI R9, RZ, 0x10, R27 ;  /* 0x00000010ff097819 */ /* 0x000fe4000001161b */
[----:B------:R-:W-:Y:S02]  /*1ef20*/  PRMT R8, R71, 0x5410, R8 ;  /* 0x0000541047087816 */ /* 0x000fe40000000008 */
[----:B------:R-:W-:Y:S02]  /*1ef30*/  PRMT R9, R77, 0x5410, R9 ;  /* 0x000054104d097816 */ /* 0x000fe40000000009 */
[----:B------:R-:W-:Y:S01]  /*1ef40*/  SHF.R.U64 R13, R28, 0x10, R29 ;  /* 0x000000101c0d7819 */ /* 0x000fe2000000121d */
[----:B------:R-:W-:Y:S01]  /*1ef50*/  IMAD.U32 R18, R8, 0x10000, RZ ;  /* 0x0001000008127824 */ /* 0x000fe200078e00ff */
[----:B------:R-:W-:Y:S01]  /*1ef60*/  SHF.R.U64 R14, R26, 0x10, R27 ;  /* 0x000000101a0e7819 */ /* 0x000fe2000000121b */
[----:B------:R-:W-:Y:S01]  /*1ef70*/  IMAD.U32 R17, R9, 0x10000, RZ ;  /* 0x0001000009117824 */ /* 0x000fe200078e00ff */
[----:B------:R-:W-:-:S02]  /*1ef80*/  LOP3.LUT R19, R8, 0xffff0000, RZ, 0xc0, !PT ;  /* 0xffff000008137812 */ /* 0x000fc400078ec0ff */
[----:B------:R-:W-:Y:S02]  /*1ef90*/  PRMT R13, R71, 0x5432, R13 ;  /* 0x00005432470d7816 */ /* 0x000fe4000000000d */
[----:B------:R-:W-:Y:S02]  /*1efa0*/  PRMT R14, R77, 0x5432, R14 ;  /* 0x000054324d0e7816 */ /* 0x000fe4000000000e */
[----:B------:R-:W-:Y:S02]  /*1efb0*/  LOP3.LUT R9, R9, 0xffff0000, RZ, 0xc0, !PT ;  /* 0xffff000009097812 */ /* 0x000fe400078ec0ff */
[C---:B--2---:R-:W-:Y:S01]  /*1efc0*/  LOP3.LUT R12, R6.reuse, 0xffff0000, RZ, 0xc0, !PT ;  /* 0xffff0000060c7812 */ /* 0x044fe200078ec0ff */
[----:B------:R-:W-:Y:S01]  /*1efd0*/  IMAD.U32 R16, R6, 0x10000, RZ ;  /* 0x0001000006107824 */ /* 0x000fe200078e00ff */
[C---:B------:R-:W-:Y:S01]  /*1efe0*/  LOP3.LUT R6, R7.reuse, 0xffff0000, RZ, 0xc0, !PT ;  /* 0xffff000007067812 */ /* 0x040fe200078ec0ff */
[----:B------:R-:W-:Y:S01]  /*1eff0*/  IMAD.U32 R15, R7, 0x10000, RZ ;  /* 0x00010000070f7824 */ /* 0x000fe200078e00ff */
[----:B------:R-:W-:Y:S01]  /*1f000*/  SHF.L.U32 R7, R4, 0x10, RZ ;  /* 0x0000001004077819 */ /* 0x000fe200000006ff */
[-C--:B------:R-:W-:Y:S01]  /*1f010*/  FMUL.FTZ R8, R12, R18.reuse ;  /* 0x000000120c087220 */ /* 0x080fe20000410000 */
[----:B------:R-:W-:Y:S01]  /*1f020*/  LOP3.LUT R3, R4, 0xffff0000, RZ, 0xc0, !PT ;  /* 0xffff000004037812 */ /* 0x000fe200078ec0ff */
[-C--:B------:R-:W-:Y:S01]  /*1f030*/  FMUL.FTZ R12, R12, R17.reuse ;  /* 0x000000110c0c7220 */ /* 0x080fe20000410000 */
[C---:B------:R-:W-:Y:S01]  /*1f040*/  SHF.L.U32 R2, R5.reuse, 0x10, RZ ;  /* 0x0000001005027819 */ /* 0x040fe200000006ff */
[C---:B------:R-:W-:Y:S01]  /*1f050*/  FFMA.FTZ R17, R16.reuse, R17, -R8 ;  /* 0x0000001110117223 */ /* 0x040fe20000010808 */
[----:B------:R-:W-:Y:S01]  /*1f060*/  LOP3.LUT R4, R5, 0xffff0000, RZ, 0xc0, !PT ;  /* 0xffff000005047812 */ /* 0x000fe200078ec0ff */
[----:B------:R-:W-:Y:S01]  /*1f070*/  FFMA.FTZ R12, R16, R18, R12 ;  /* 0x00000012100c7223 */ /* 0x000fe2000001000c */
[----:B------:R-:W-:Y:S01]  /*1f080*/  SHF.L.U32 R16, R14, 0x10, RZ ;  /* 0x000000100e107819 */ /* 0x000fe200000006ff */
[----:B------:R-:W-:Y:S01]  /*1f090*/  FMUL.FTZ R5, R6, R19 ;  /* 0x0000001306057220 */ /* 0x000fe20000410000 */
[----:B------:R-:W-:Y:S01]  /*1f0a0*/  LOP3.LUT R14, R14, 0xffff0000, RZ, 0xc0, !PT ;  /* 0xffff00000e0e7812 */ /* 0x000fe200078ec0ff */
[C---:B------:R-:W-:Y:S01]  /*1f0b0*/  IMAD.U32 R18, R13.reuse, 0x10000, RZ ;  /* 0x000100000d127824 */ /* 0x040fe200078e00ff */
[----:B------:R-:W-:Y:S01]  /*1f0c0*/  LOP3.LUT R13, R13, 0xffff0000, RZ, 0xc0, !PT ;  /* 0xffff00000d0d7812 */ /* 0x000fe200078ec0ff */
[----:B------:R-:W-:-:S02]  /*1f0d0*/  FMUL.FTZ R6, R6, R9 ;  /* 0x0000000906067220 */ /* 0x000fc40000410000 */
[----:B------:R-:W-:Y:S02]  /*1f0e0*/  FFMA.FTZ R9, R15, R9, -R5 ;  /* 0x000000090f097223 */ /* 0x000fe40000010805 */
[----:B------:R-:W-:Y:S02]  /*1f0f0*/  FMUL.FTZ R8, R3, R18 ;  /* 0x0000001203087220 */ /* 0x000fe40000410000 */
[----:B------:R-:W-:Y:S02]  /*1f100*/  FFMA.FTZ R15, R15, R19, R6 ;  /* 0x000000130f0f7223 */ /* 0x000fe40000010006 */
[----:B------:R-:W-:Y:S02]  /*1f110*/  FMUL.FTZ R3, R3, R16 ;  /* 0x0000001003037220 */ /* 0x000fe40000410000 */
[C---:B------:R-:W-:Y:S02]  /*1f120*/  FMUL.FTZ R6, R4.reuse, R13 ;  /* 0x0000000d04067220 */ /* 0x040fe40000410000 */
[----:B------:R-:W-:-:S02]  /*1f130*/  FMUL.FTZ R5, R4, R14 ;  /* 0x0000000e04057220 */ /* 0x000fc40000410000 */
[C---:B------:R-:W-:Y:S02]  /*1f140*/  FFMA.FTZ R4, R7.reuse, R18, R3 ;  /* 0x0000001207047223 */ /* 0x040fe40000010003 */
[----:B------:R-:W-:Y:S01]  /*1f150*/  FFMA.FTZ R8, R7, R16, -R8 ;  /* 0x0000001007087223 */ /* 0x000fe20000010808 */
[----:B------:R-:W-:Y:S01]  /*1f160*/  F2FP.BF16.PACK_AB R7, R15, R9 ;  /* 0x000000090f07723e */ /* 0x000fe200000010ff */
[----:B------:R-:W-:Y:S01]  /*1f170*/  FFMA.FTZ R3, R2, R14, -R6 ;  /* 0x0000000e02037223 */ /* 0x000fe20000010806 */
[----:B------:R-:W-:Y:S01]  /*1f180*/  F2FP.BF16.PACK_AB R6, R12, R17 ;  /* 0x000000110c06723e */ /* 0x000fe200000010ff */
[----:B------:R-:W-:Y:S01]  /*1f190*/  FFMA.FTZ R5, R2, R13, R5 ;  /* 0x0000000d02057223 */ /* 0x000fe20000010005 */
[----:B------:R-:W-:-:S04]  /*1f1a0*/  F2FP.BF16.PACK_AB R4, R4, R8 ;  /* 0x000000080404723e */ /* 0x000fc800000010ff */
[----:B------:R-:W-:-:S05]  /*1f1b0*/  F2FP.BF16.PACK_AB R5, R5, R3 ;  /* 0x000000030505723e */ /* 0x000fca00000010ff */
[----:B------:R1:W-:Y:S02]  /*1f1c0*/  ST.E.128 [R24.64], R4 ;  /* 0x0000000418007985 */ /* 0x0003e4000c101d12 */
.L_x_2032:
[----:B------:R-:W-:Y:S05]  /*1f1d0*/  BSYNC B0 ;  /* 0x0000000000007941 */ /* 0x000fea0003800000 */
.L_x_2031:
[----:B------:R-:W-:Y:S01]  /*1f1e0*/  IADD3 R2, R0, 0x10, RZ ;  /* 0x0000001000027810 */ /* 0x000fe20007ffe0ff */
[----:B------:R-:W-:Y:S03]  /*1f1f0*/  BSSY B0, `(.L_x_2033) ;  /* 0x0000035000007945 */ /* 0x000fe60003800000 */
[----:B------:R-:W-:-:S13]  /*1f200*/  ISETP.GE.AND P0, PT, R2, R31, PT ;  /* 0x0000001f0200720c */ /* 0x000fda0003f06270 */
[----:B------:R-:W-:Y:S05]  /*1f210*/  @P0 BRA `(.L_x_2034) ;  /* 0x0000032000000947 */ /* 0x000fea0003800000 */
[----:B------:R-:W-:-:S04]  /*1f220*/  IADD3 R3, P0, R30, R58, RZ ;  /* 0x0000003a1e037210 */ /* 0x000fc80007f1e0ff */
[----:B-1----:R-:W-:Y:S02]  /*1f230*/  LEA.HI.X.SX32 R4, R30, RZ, 0x1, P0 ;  /* 0x000000ff1e047211 */ /* 0x002fe400000f0eff */
[----:B------:R-:W-:-:S04]  /*1f240*/  LEA R2, P0, R3, R22, 0x1 ;  /* 0x0000001603027211 */ /* 0x000fc800078008ff */
[----:B------:R-:W-:-:S05]  /*1f250*/  LEA.HI.X R3, R3, R23, R4, 0x1, P0 ;  /* 0x0000001703037211 */ /* 0x000fca00000f0c04 */
[----:B------:R-:W2:Y:S01]  /*1f260*/  LD.E.128 R4, [R2.64] ;  /* 0x0000001202047980 */ /* 0x000ea2000c101d00 */
[----:B------:R-:W-:Y:S02]  /*1f270*/  SHF.R.U32.HI R8, RZ, 0x10, R35 ;  /* 0x00000010ff087819 */ /* 0x000fe40000011623 */
[----:B------:R-:W-:Y:S02]  /*1f280*/  SHF.R.U32.HI R9, RZ, 0x10, R33 ;  /* 0x00000010ff097819 */ /* 0x000fe40000011621 */
[----:B------:R-:W-:Y:S02]  /*1f290*/  PRMT R8, R82, 0x5410, R8 ;  /* 0x0000541052087816 */ /* 0x000fe40000000008 */
[----:B------:R-:W-:Y:S02]  /*1f2a0*/  PRMT R9, R83, 0x5410, R9 ;  /* 0x0000541053097816 */ /* 0x000fe40000000009 */
[C---:B------:R-:W-:Y:S01]  /*1f2b0*/  LOP3.LUT R21, R8.reuse, 0xffff0000, RZ, 0xc0, !PT ;  /* 0xffff000008157812 */ /* 0x040fe200078ec0ff */
[----:B------:R-:W-:Y:S01]  /*1f2c0*/  IMAD.U32 R19, R8, 0x10000, RZ ;  /* 0x0001000008137824 */ /* 0x000fe200078e00ff */
[----:B------:R-:W-:Y:S01]  /*1f2d0*/  SHF.R.U64 R15, R32, 0x10, R33 ;  /* 0x00000010200f7819 */ /* 0x000fe20000001221 */
[----:B------:R-:W-:Y:S01]  /*1f2e0*/  IMAD.U32 R18, R9, 0x10000, RZ ;  /* 0x0001000009127824 */ /* 0x000fe200078e00ff */
[----:B------:R-:W-:-:S02]  /*1f2f0*/  SHF.R.U64 R14, R34, 0x10, R35 ;  /* 0x00000010220e7819 */ /* 0x000fc40000001223 */
[----:B------:R-:W-:Y:S02]  /*1f300*/  LOP3.LUT R20, R9, 0xffff0000, RZ, 0xc0, !PT ;  /* 0xffff000009147812 */ /* 0x000fe400078ec0ff */
[----:B------:R-:W-:Y:S02]  /*1f310*/  PRMT R15, R83, 0x5432, R15 ;  /* 0x00005432530f7816 */ /* 0x000fe4000000000f */
[----:B------:R-:W-:Y:S02]  /*1f320*/  PRMT R14, R82, 0x5432, R14 ;  /* 0x00005432520e7816 */ /* 0x000fe4000000000e */
[C---:B--2---:R-:W-:Y:S01]  /*1f330*/  LOP3.LUT R13, R6.reuse, 0xffff0000, RZ, 0xc0, !PT ;  /* 0xffff0000060d7812 */ /* 0x044fe200078ec0ff */
[C---:B------:R-:W-:Y:S01]  /*1f340*/  IMAD.U32 R16, R7.reuse, 0x10000, RZ ;  /* 0x0001000007107824 */ /* 0x040fe200078e00ff */
[----:B------:R-:W-:Y:S01]  /*1f350*/  LOP3.LUT R12, R7, 0xffff0000, RZ, 0xc0, !PT ;  /* 0xffff0000070c7812 */ /* 0x000fe200078ec0ff */
[----:B------:R-:W-:Y:S01]  /*1f360*/  IMAD.U32 R17, R6, 0x10000, RZ ;  /* 0x0001000006117824 */ /* 0x000fe200078e00ff */
[C---:B------:R-:W-:Y:S01]  /*1f370*/  LOP3.LUT R7, R4.reuse, 0xffff0000, RZ, 0xc0, !PT ;  /* 0xffff000004077812 */ /* 0x040fe200078ec0ff */
[----:B------:R-:W-:Y:S01]  /*1f380*/  IMAD.U32 R8, R4, 0x10000, RZ ;  /* 0x0001000004087824 */ /* 0x000fe200078e00ff */
[----:B------:R-:W-:Y:S01]  /*1f390*/  LOP3.LUT R4, R5, 0xffff0000, RZ, 0xc0, !PT ;  /* 0xffff000005047812 */ /* 0x000fe200078ec0ff */
[----:B------:R-:W-:-:S02]  /*1f3a0*/  FMUL.FTZ R9, R13, R19 ;  /* 0x000000130d097220 */ /* 0x000fc40000410000 */
[----:B------:R-:W-:Y:S02]  /*1f3b0*/  IMAD.U32 R6, R5, 0x10000, RZ ;  /* 0x0001000005067824 */ /* 0x000fe400078e00ff */
[-C--:B------:R-:W-:Y:S02]  /*1f3c0*/  FMUL.FTZ R13, R13, R18.reuse ;  /* 0x000000120d0d7220 */ /* 0x080fe40000410000 */
[C---:B------:R-:W-:Y:S02]  /*1f3d0*/  FMUL.FTZ R5, R12.reuse, R21 ;  /* 0x000000150c057220 */ /* 0x040fe40000410000 */
[C---:B------:R-:W-:Y:S02]  /*1f3e0*/  FFMA.FTZ R18, R17.reuse, R18, -R9 ;  /* 0x0000001211127223 */ /* 0x040fe40000010809 */
[----:B------:R-:W-:Y:S02]  /*1f3f0*/  FFMA.FTZ R17, R17, R19, R13 ;  /* 0x0000001311117223 */ /* 0x000fe4000001000d */
[----:B------:R-:W-:-:S02]  /*1f400*/  FMUL.FTZ R12, R12, R20 ;  /* 0x000000140c0c7220 */ /* 0x000fc40000410000 */
[----:B------:R-:W-:Y:S02]  /*1f410*/  FFMA.FTZ R13, R16, R20, -R5 ;  /* 0x00000014100d7223 */ /* 0x000fe40000010805 */
[C---:B------:R-:W-:Y:S01]  /*1f420*/  IMAD.U32 R20, R14.reuse, 0x10000, RZ ;  /* 0x000100000e147824 */ /* 0x040fe200078e00ff */
[----:B------:R-:W-:Y:S01]  /*1f430*/  LOP3.LUT R14, R14, 0xffff0000, RZ, 0xc0, !PT ;  /* 0xffff00000e0e7812 */ /* 0x000fe200078ec0ff */
[C---:B------:R-:W-:Y:S01]  /*1f440*/  IMAD.U32 R19, R15.reuse, 0x10000, RZ ;  /* 0x000100000f137824 */ /* 0x040fe200078e00ff */
[----:B------:R-:W-:Y:S01]  /*1f450*/  LOP3.LUT R15, R15, 0xffff0000, RZ, 0xc0, !PT ;  /* 0xffff00000f0f7812 */ /* 0x000fe200078ec0ff */
[C---:B------:R-:W-:Y:S02]  /*1f460*/  FMUL.FTZ R9, R7.reuse, R20 ;  /* 0x0000001407097220 */ /* 0x040fe40000410000 */
[----:B------:R-:W-:Y:S02]  /*1f470*/  FFMA.FTZ R16, R16, R21, R12 ;  /* 0x0000001510107223 */ /* 0x000fe4000001000c */
[----:B------:R-:W-:-:S02]  /*1f480*/  FMUL.FTZ R7, R7, R19 ;  /* 0x0000001307077220 */ /* 0x000fc40000410000 */
[C---:B------:R-:W-:Y:S02]  /*1f490*/  FMUL.FTZ R12, R4.reuse, R14 ;  /* 0x0000000e040c7220 */ /* 0x040fe40000410000 */
[----:B------:R-:W-:Y:S02]  /*1f4a0*/  FMUL.FTZ R5, R4, R15 ;  /* 0x0000000f04057220 */ /* 0x000fe40000410000 */
[C---:B------:R-:W-:Y:S02]  /*1f4b0*/  FFMA.FTZ R9, R8.reuse, R19, -R9 ;  /* 0x0000001308097223 */ /* 0x040fe40000010809 */
[----:B------:R-:W-:Y:S01]  /*1f4c0*/  FFMA.FTZ R4, R8, R20, R7 ;  /* 0x0000001408047223 */ /* 0x000fe20000010007 */
[----:B------:R-:W-:Y:S01]  /*1f4d0*/  F2FP.BF16.PACK_AB R7, R16, R13 ;  /* 0x0000000d1007723e */ /* 0x000fe200000010ff */
[C---:B------:R-:W-:Y:S02]  /*1f4e0*/  FFMA.FTZ R8, R6.reuse, R15, -R12 ;  /* 0x0000000f06087223 */ /* 0x040fe4000001080c */
[----:B------:R-:W-:Y:S01]  /*1f4f0*/  FFMA.FTZ R5, R6, R14, R5 ;  /* 0x0000000e06057223 */ /* 0x000fe20000010005 */
[----:B------:R-:W-:-:S02]  /*1f500*/  F2FP.BF16.PACK_AB R6, R17, R18 ;  /* 0x000000121106723e */ /* 0x000fc400000010ff */
[----:B------:R-:W-:Y:S02]  /*1f510*/  F2FP.BF16.PACK_AB R4, R4, R9 ;  /* 0x000000090404723e */ /* 0x000fe400000010ff */
[----:B------:R-:W-:-:S05]  /*1f520*/  F2FP.BF16.PACK_AB R5, R5, R8 ;  /* 0x000000080505723e */ /* 0x000fca00000010ff */
[----:B------:R1:W-:Y:S02]  /*1f530*/  ST.E.128 [R2.64], R4 ;  /* 0x0000000402007985 */ /* 0x0003e4000c101d12 */
.L_x_2034:
[----:B------:R-:W-:Y:S05]  /*1f540*/  BSYNC B0 ;  /* 0x0000000000007941 */ /* 0x000fea0003800000 */
.L_x_2033:
[----:B-1----:R-:W-:Y:S01]  /*1f550*/  IADD3 R2, R0, 0x20, RZ ;  /* 0x0000002000027810 */ /* 0x002fe20007ffe0ff */
[----:B------:R-:W-:Y:S03]  /*1f560*/  BSSY B0, `(.L_x_2035) ;  /* 0x0000031000007945 */ /* 0x000fe60003800000 */
[----:B------:R-:W-:-:S13]  /*1f570*/  ISETP.GE.AND P0, PT, R2, R31, PT ;  /* 0x0000001f0200720c */ /* 0x000fda0003f06270 */
[----:B------:R-:W-:Y:S05]  /*1f580*/  @P0 BRA `(.L_x_2036) ;  /* 0x000002e000000947 */ /* 0x000fea0003800000 */
[----:B------:R-:W2:Y:S01]  /*1f590*/  LD.E.128 R4, [R24.64+0x4000] ;  /* 0x0040001218047980 */ /* 0x000ea2000c101d00 */
        /* <DEDUP_REMOVED lines=44> */
[----:B------:R1:W-:Y:S02]  /*1f860*/  ST.E.128 [R24.64+0x4000], R4 ;  /* 0x0040000418007985 */ /* 0x0003e4000c101d12 */
.L_x_2036:
[----:B------:R-:W-:Y:S05]  /*1f870*/  BSYNC B0 ;  /* 0x0000000000007941 */ /* 0x000fea0003800000 */
.L_x_2035:
[----:B------:R-:W-:Y:S01]  /*1f880*/  IADD3 R2, R0, 0x30, RZ ;  /* 0x0000003000027810 */ /* 0x000fe20007ffe0ff */
[----:B------:R-:W-:Y:S03]  /*1f890*/  BSSY B0, `(.L_x_2037) ;  /* 0x0000036000007945 */ /* 0x000fe60003800000 */
[----:B------:R-:W-:-:S13]  /*1f8a0*/  ISETP.GE.AND P0, PT, R2, R31, PT ;  /* 0x0000001f0200720c */ /* 0x000fda0003f06270 */
[----:B------:R-:W-:Y:S05]  /*1f8b0*/  @P0 BRA `(.L_x_2038) ;  /* 0x0000033000000947 */ /* 0x000fea0003800000 */
[----:B------:R-:W-:-:S04]  /*1f8c0*/  IADD3 R2, R30, 0x2000, RZ ;  /* 0x000020001e027810 */ /* 0x000fc80007ffe0ff */
        /* <DEDUP_REMOVED lines=50> */
.L_x_2038:
[----:B------:R-:W-:Y:S05]  /*1fbf0*/  BSYNC B0 ;  /* 0x0000000000007941 */ /* 0x000fea0003800000 */
.L_x_2037:
        /* <DEDUP_REMOVED lines=50> */
.L_x_2040:
[----:B------:R-:W-:Y:S05]  /*1ff20*/  BSYNC B0 ;  /* 0x0000000000007941 */ /* 0x000fea0003800000 */
.L_x_2039:
[----:B------:R-:W-:-:S04]  /*1ff30*/  IADD3 R2, R0, 0x50, RZ ;  /* 0x0000005000027810 */ /* 0x000fc80007ffe0ff */
        /* <DEDUP_REMOVED lines=53> */
.L_x_2030:
[----:B------:R-:W-:Y:S05]  /*20290*/  BSYNC B1 ;  /* 0x0000000000017941 */ /* 0x000fea0003800000 */
.L_x_2029:
[----:B-1----:R-:W-:Y:S01]  /*202a0*/  IADD3 R2, R76, 0x40, RZ ;  /* 0x000000404c027810 */ /* 0x002fe20007ffe0ff */
[----:B------:R-:W-:-:S03]  /*202b0*/  IMAD.MOV.U32 R3, RZ, RZ, 0x0 ;  /* 0x00000000ff037424 */ /* 0x000fc600078e00ff */
[----:B------:R-:W-:Y:S01]  /*202c0*/  ISETP.GE.AND P0, PT, R2, R59, PT ;  /* 0x0000003b0200720c */ /* 0x000fe20003f06270 */
[----:B------:R-:W-:-:S12]  /*202d0*/  IMAD.MOV.U32 R2, RZ, RZ, R111 ;  /* 0x000000ffff027224 */ /* 0x000fd800078e006f */
[----:B------:R-:W-:Y:S05]  /*202e0*/  @P0 RET.REL.NODEC R2 `(_ZN7cutlass13device_kernelIN5flash19enable_sm80_to_sm89INS1_16FlashAttnFwdSm80INS1_25CollectiveMainloopFwdSm80ILi8ELi2ELb0EN4cute5tupleIJNS5_1CILi128EEENS7_ILi64EEENS7_ILi192EEEEEELi192ENS_10bfloat16_tEfNS_4arch4Sm80ELb0ELb1ELb1ELb1ELb0ELb1ELb1ELb1EEENS1_21CollectiveEpilogueFwdINS6_IJS8_SA_S9_EEENS6_IJNS7_ILi1EEESI_SI_EEESC_SE_Li256ELb1ELb1ELb1ELb0EEENS1_36VarlenDynamicPersistentTileSchedulerILi128ELi64ELi256ELi256ELb1ELb1ELb0ELb1ELb0ELb1EEEEEEEEEvNT_6ParamsE) ;  /* 0xfffdfd1002000950 */ /* 0x000fea0003c3ffff */
[----:B------:R-:W-:Y:S01]  /*202f0*/  ISETP.GE.AND P0, PT, R0, R31, PT ;  /* 0x0000001f0000720c */ /* 0x000fe20003f06270 */
[----:B------:R-:W-:-:S12]  /*20300*/  BSSY B0, `(.L_x_2041) ;  /* 0x0000030000007945 */ /* 0x000fd80003800000 */
        /* <DEDUP_REMOVED lines=47> */
.L_x_2042:
[----:B------:R-:W-:Y:S05]  /*20600*/  BSYNC B0 ;  /* 0x0000000000007941 */ /* 0x000fea0003800000 */
.L_x_2041:
        /* <DEDUP_REMOVED lines=55> */
.L_x_2044:
[----:B------:R-:W-:Y:S05]  /*20980*/  BSYNC B0 ;  /* 0x0000000000007941 */ /* 0x000fea0003800000 */
.L_x_2043:
        /* <DEDUP_REMOVED lines=50> */
.L_x_2046:
[----:B------:R-:W-:Y:S05]  /*20cb0*/  BSYNC B0 ;  /* 0x0000000000007941 */ /* 0x000fea0003800000 */
.L_x_2045:
        /* <DEDUP_REMOVED lines=55> */
.L_x_2048:
[----:B------:R-:W-:Y:S05]  /*21030*/  BSYNC B0 ;  /* 0x0000000000007941 */ /* 0x000fea0003800000 */
.L_x_2047:
        /* <DEDUP_REMOVED lines=50> */
.L_x_2050:
[----:B------:R-:W-:Y:S05]  /*21360*/  BSYNC B0 ;  /* 0x0000000000007941 */ /* 0x000fea0003800000 */
.L_x_2049:
[----:B------:R-:W-:Y:S01]  /*21370*/  IADD3 R0, R0, 0x50, RZ ;  /* 0x0000005000007810 */ /* 0x000fe20007ffe0ff */
[----:B------:R-:W-:Y:S02]  /*21380*/  IMAD.MOV.U32 R2, RZ, RZ, R111 ;  /* 0x000000ffff027224 */ /* 0x000fe400078e006f */
[----:B------:R-:W-:Y:S01]  /*21390*/  IMAD.MOV.U32 R3, RZ, RZ, 0x0 ;  /* 0x00000000ff037424 */ /* 0x000fe200078e00ff */
[----:B------:R-:W-:-:S13]  /*213a0*/  ISETP.GE.AND P0, PT, R0, R31, PT ;  /* 0x0000001f0000720c */ /* 0x000fda0003f06270 */
[----:B------:R-:W-:Y:S05]  /*213b0*/  @P0 RET.REL.NODEC R2 `(_ZN7cutlass13device_kernelIN5flash19enable_sm80_to_sm89INS1_16FlashAttnFwdSm80INS1_25CollectiveMainloopFwdSm80ILi8ELi2ELb0EN4cute5tupleIJNS5_1CILi128EEENS7_ILi64EEENS7_ILi192EEEEEELi192ENS_10bfloat16_tEfNS_4arch4Sm80ELb0ELb1ELb1ELb1ELb0ELb1ELb1ELb1EEENS1_21CollectiveEpilogueFwdINS6_IJS8_SA_S9_EEENS6_IJNS7_ILi1EEESI_SI_EEESC_SE_Li256ELb1ELb1ELb1ELb0EEENS1_36VarlenDynamicPersistentTileSchedulerILi128ELi64ELi256ELi256ELb1ELb1ELb0ELb1ELb0ELb1EEEEEEEEEvNT_6ParamsE) ;  /* 0xfffdec4002000950 */ /* 0x000fea0003c3ffff */
[----:B------:R-:W-:-:S04]  /*213c0*/  IADD3 R0, R30, 0x5000, RZ ;  /* 0x000050001e007810 */ /* 0x000fc80007ffe0ff */
[----:B------:R-:W-:-:S04]  /*213d0*/  IADD3 R3, P0, R58, R0, RZ ;  /* 0x000000003a037210 */ /* 0x000fc80007f1e0ff */
[----:B------:R-:W-:Y:S02]  /*213e0*/  LEA.HI.X.SX32 R0, R0, RZ, 0x1, P0 ;  /* 0x000000ff00007211 */ /* 0x000fe400000f0eff */
[----:B------:R-:W-:-:S04]  /*213f0*/  LEA R2, P0, R3, R22, 0x1 ;  /* 0x0000001603027211 */ /* 0x000fc800078008ff */
[----:B------:R-:W-:-:S05]  /*21400*/  LEA.HI.X R3, R3, R23, R0, 0x1, P0 ;  /* 0x0000001703037211 */ /* 0x000fca00000f0c00 */
[----:B-1----:R-:W2:Y:S01]  /*21410*/  LD.E.128 R4, [R2.64] ;  /* 0x0000001202047980 */ /* 0x002ea2000c101d00 */
[----:B------:R-:W-:Y:S02]  /*21420*/  SHF.R.U32.HI R0, RZ, 0x10, R79 ;  /* 0x00000010ff007819 */ /* 0x000fe4000001164f */
[--C-:B------:R-:W-:Y:S02]  /*21430*/  SHF.R.U32.HI R8, RZ, 0x10, R81.reuse ;  /* 0x00000010ff087819 */ /* 0x100fe40000011651 */
        /* <DEDUP_REMOVED lines=11> */
[----:B------:R-:W-:Y:S01]  /*214f0*/  IMAD.U32 R16, R6, 0x10000, RZ ;  /* 0x0001000006107824 */ /* 0x000fe200078e00ff */
[C---:B------:R-:W-:Y:S01]  /*21500*/  LOP3.LUT R9, R7.reuse, 0xffff0000, RZ, 0xc0, !PT ;  /* 0xffff000007097812 */ /* 0x040fe200078ec0ff */
[----:B------:R-:W-:Y:S01]  /*21510*/  IMAD.U32 R15, R7, 0x10000, RZ ;  /* 0x00010000070f7824 */ /* 0x000fe200078e00ff */
[C---:B------:R-:W-:Y:S01]  /*21520*/  LOP3.LUT R6, R4.reuse, 0xffff0000, RZ, 0xc0, !PT ;  /* 0xffff000004067812 */ /* 0x040fe200078ec0ff */
[----:B------:R-:W-:Y:S01]  /*21530*/  IMAD.U32 R7, R4, 0x10000, RZ ;  /* 0x0001000004077824 */ /* 0x000fe200078e00ff */
[C---:B------:R-:W-:Y:S01]  /*21540*/  SHF.L.U32 R0, R5.reuse, 0x10, RZ ;  /* 0x0000001005007819 */ /* 0x040fe200000006ff */
[C---:B------:R-:W-:Y:S01]  /*21550*/  FMUL.FTZ R8, R12.reuse, R18 ;  /* 0x000000120c087220 */ /* 0x040fe20000410000 */
[----:B------:R-:W-:Y:S01]  /*21560*/  LOP3.LUT R4, R5, 0xffff0000, RZ, 0xc0, !PT ;  /* 0xffff000005047812 */ /* 0x000fe200078ec0ff */
[----:B------:R-:W-:-:S02]  /*21570*/  FMUL.FTZ R12, R12, R17 ;  /* 0x000000110c0c7220 */ /* 0x000fc40000410000 */
[C---:B------:R-:W-:Y:S02]  /*21580*/  FMUL.FTZ R5, R9.reuse, R20 ;  /* 0x0000001409057220 */ /* 0x040fe40000410000 */
[C---:B------:R-:W-:Y:S02]  /*21590*/  FFMA.FTZ R17, R16.reuse, R17, -R8 ;  /* 0x0000001110117223 */ /* 0x040fe40000010808 */
[----:B------:R-:W-:Y:S02]  /*215a0*/  FFMA.FTZ R16, R16, R18, R12 ;  /* 0x0000001210107223 */ /* 0x000fe4000001000c */
[-C--:B------:R-:W-:Y:S02]  /*215b0*/  FMUL.FTZ R9, R9, R19.reuse ;  /* 0x0000001309097220 */ /* 0x080fe40000410000 */
[----:B------:R-:W-:Y:S02]  /*215c0*/  FFMA.FTZ R12, R15, R19, -R5 ;  /* 0x000000130f0c7223 */ /* 0x000fe40000010805 */
[C---:B------:R-:W-:Y:S01]  /*215d0*/  IMAD.U32 R19, R13.reuse, 0x10000, RZ ;  /* 0x000100000d137824 */ /* 0x040fe200078e00ff */
[----:B------:R-:W-:Y:S01]  /*215e0*/  LOP3.LUT R13, R13, 0xffff0000, RZ, 0xc0, !PT ;  /* 0xffff00000d0d7812 */ /* 0x000fe200078ec0ff */
[C---:B------:R-:W-:Y:S01]  /*215f0*/  IMAD.U32 R18, R14.reuse, 0x10000, RZ ;  /* 0x000100000e127824 */ /* 0x040fe200078e00ff */
[----:B------:R-:W-:Y:S01]  /*21600*/  LOP3.LUT R14, R14, 0xffff0000, RZ, 0xc0, !PT ;  /* 0xffff00000e0e7812 */ /* 0x000fe200078ec0ff */
[----:B------:R-:W-:-:S02]  /*21610*/  FFMA.FTZ R15, R15, R20, R9 ;  /* 0x000000140f0f7223 */ /* 0x000fc40000010009 */
[C---:B------:R-:W-:Y:S02]  /*21620*/  FMUL.FTZ R9, R6.reuse, R19 ;  /* 0x0000001306097220 */ /* 0x040fe40000410000 */
[----:B------:R-:W-:Y:S02]  /*21630*/  FMUL.FTZ R6, R6, R18 ;  /* 0x0000001206067220 */ /* 0x000fe40000410000 */
[C---:B------:R-:W-:Y:S02]  /*21640*/  FMUL.FTZ R8, R4.reuse, R13 ;  /* 0x0000000d04087220 */ /* 0x040fe40000410000 */
[----:B------:R-:W-:Y:S02]  /*21650*/  FMUL.FTZ R5, R4, R14 ;  /* 0x0000000e04057220 */ /* 0x000fe40000410000 */
[C---:B------:R-:W-:Y:S02]  /*21660*/  FFMA.FTZ R9, R7.reuse, R18, -R9 ;  /* 0x0000001207097223 */ /* 0x040fe40000010809 */
[----:B------:R-:W-:Y:S01]  /*21670*/  FFMA.FTZ R4, R7, R19, R6 ;  /* 0x0000001307047223 */ /* 0x000fe20000010006 */
[----:B------:R-:W-:Y:S01]  /*21680*/  F2FP.BF16.PACK_AB R6, R16, R17 ;  /* 0x000000111006723e */ /* 0x000fe200000010ff */
[C---:B------:R-:W-:Y:S01]  /*21690*/  FFMA.FTZ R8, R0.reuse, R14, -R8 ;  /* 0x0000000e00087223 */ /* 0x040fe20000010808 */
[----:B------:R-:W-:Y:S01]  /*216a0*/  F2FP.BF16.PACK_AB R7, R15, R12 ;  /* 0x0000000c0f07723e */ /* 0x000fe200000010ff */
[----:B------:R-:W-:Y:S01]  /*216b0*/  FFMA.FTZ R5, R0, R13, R5 ;  /* 0x0000000d00057223 */ /* 0x000fe20000010005 */
[----:B------:R-:W-:-:S04]  /*216c0*/  F2FP.BF16.PACK_AB R4, R4, R9 ;  /* 0x000000090404723e */ /* 0x000fc800000010ff */
[----:B------:R-:W-:-:S05]  /*216d0*/  F2FP.BF16.PACK_AB R5, R5, R8 ;  /* 0x000000080505723e */ /* 0x000fca00000010ff */
[----:B------:R1:W-:Y:S02]  /*216e0*/  ST.E.128 [R2.64], R4 ;  /* 0x0000000402007985 */ /* 0x0003e4000c101d12 */
[----:B-1----:R-:W-:Y:S01]  /*216f0*/  MOV R2, R111 ;  /* 0x0000006f00027202 */ /* 0x002fe20000000f00 */
[----:B------:R-:W-:-:S04]  /*21700*/  IMAD.MOV.U32 R3, RZ, RZ, 0x0 ;  /* 0x00000000ff037424 */ /* 0x000fc800078e00ff */
[----:B------:R-:W-:Y:S05]  /*21710*/  RET.REL.NODEC R2 `(_ZN7cutlass13device_kernelIN5flash19enable_sm80_to_sm89INS1_16FlashAttnFwdSm80INS1_25CollectiveMainloopFwdSm80ILi8ELi2ELb0EN4cute5tupleIJNS5_1CILi128EEENS7_ILi64EEENS7_ILi192EEEEEELi192ENS_10bfloat16_tEfNS_4arch4Sm80ELb0ELb1ELb1ELb1ELb0ELb1ELb1ELb1EEENS1_21CollectiveEpilogueFwdINS6_IJS8_SA_S9_EEENS6_IJNS7_ILi1EEESI_SI_EEESC_SE_Li256ELb1ELb1ELb1ELb0EEENS1_36VarlenDynamicPersistentTileSchedulerILi128ELi64ELi256ELi256ELb1ELb1ELb0ELb1ELb0ELb1EEEEEEEEEvNT_6ParamsE) ;  /* 0xfffde8e002007950 */ /* 0x000fea0003c3ffff */
.L_x_2019:
[----:B-----5:R-:W-:Y:S01]  /*21720*/  ISETP.NE.AND P0, PT, R24, 0x1, PT ;  /* 0x000000011800780c */ /* 0x020fe20003f05270 */
[----:B------:R-:W-:-:S12]  /*21730*/  BSSY B0, `(.L_x_2051) ;  /* 0x0000006000007945 */ /* 0x000fd80003800000 */
[----:B------:R-:W-:Y:S05]  /*21740*/  @!P0 BRA `(.L_x_2052) ;  /* 0x0000004000008947 */ /* 0x000fea0003800000 */
[----:B------:R1:W2:Y:S04]  /*21750*/  LD.E R0, [R4.64+0x168] ;  /* 0x0001681204007980 */ /* 0x0002a8000c101900 */
[----:B-1----:R-:W3:Y:S01]  /*21760*/  LD.E R4, [R4.64+0x16c] ;  /* 0x00016c1204047980 */ /* 0x002ee2000c101900 */
[----:B--2---:R-:W-:-:S05]  /*21770*/  IMAD.HI.U32 R2, R2, R0, RZ ;  /* 0x0000000002027227 */ /* 0x004fca00078e00ff */
[----:B---3--:R-:W-:Y:S02]  /*21780*/  SHF.R.U32.HI R2, RZ, R4, R2 ;  /* 0x00000004ff027219 */ /* 0x008fe40000011602 */
.L_x_2052:
[----:B------:R-:W-:Y:S05]  /*21790*/  BSYNC B0 ;  /* 0x0000000000007941 */ /* 0x000fea0003800000 */
.L_x_2051:
[----:B------:R-:W-:Y:S01]  /*217a0*/  MOV R4, R22 ;  /* 0x0000001600047202 */ /* 0x000fe20000000f00 */
[-C--:B------:R-:W-:Y:S01]  /*217b0*/  IMAD R9, R9, R2.reuse, RZ ;  /* 0x0000000209097224 */ /* 0x080fe200078e02ff */
[----:B------:R-:W-:Y:S01]  /*217c0*/  MOV R5, R15 ;  /* 0x0000000f00057202 */ /* 0x000fe20000000f00 */
[----:B------:R-:W-:Y:S01]  /*217d0*/  IMAD.MOV.U32 R12, RZ, RZ, R20 ;  /* 0x000000ffff0c7224 */ /* 0x000fe200078e0014 */
[----:B------:R-:W-:Y:S01]  /*217e0*/  SHF.R.S32.HI R0, RZ, 0x1f, R2 ;  /* 0x0000001fff007819 */ /* 0x000fe20000011402 */
[-C--:B------:R-:W-:Y:S02]  /*217f0*/  IMAD R7, R7, R2.reuse, RZ ;  /* 0x0000000207077224 */ /* 0x080fe400078e02ff */
[----:B------:R-:W-:-:S04]  /*21800*/  IMAD.WIDE.U32 R4, R8, R2, R4 ;  /* 0x0000000208047225 */ /* 0x000fc800078e0004 */
[----:B------:R-:W-:Y:S01]  /*21810*/  IMAD R8, R8, R0, R9 ;  /* 0x0000000008087224 */ /* 0x000fe200078e0209 */
[----:B------:R-:W-:Y:S01]  /*21820*/  LEA R25, P1, R4, R18, 0x1 ;  /* 0x0000001204197211 */ /* 0x000fe200078208ff */
[----:B------:R-:W-:-:S03]  /*21830*/  IMAD.WIDE.U32 R2, R6, R2, R12 ;  /* 0x0000000206027225 */ /* 0x000fc600078e000c */
[----:B------:R-:W-:Y:S01]  /*21840*/  IADD3 R5, R5, R8, RZ ;  /* 0x0000000805057210 */ /* 0x000fe20007ffe0ff */
[----:B------:R-:W-:Y:S01]  /*21850*/  IMAD R0, R6, R0, R7 ;  /* 0x0000000006007224 */ /* 0x000fe200078e0207 */
[----:B------:R-:W-:Y:S02]  /*21860*/  LEA R27, P0, R2, R16, 0x1 ;  /* 0x00000010021b7211 */ /* 0x000fe400078008ff */
[----:B------:R-:W-:Y:S01]  /*21870*/  LEA.HI.X R15, R4, R19, R5, 0x1, P1 ;  /* 0x00000013040f7211 */ /* 0x000fe200008f0c05 */
[----:B------:R-:W-:-:S05]  /*21880*/  IMAD.IADD R0, R3, 0x1, R0 ;  /* 0x0000000103007824 */ /* 0x000fca00078e0200 */
[----:B------:R-:W-:Y:S01]  /*21890*/  LEA.HI.X R14, R2, R17, R0, 0x1, P0 ;  /* 0x00000011020e7211 */ /* 0x000fe200000f0c00 */
[----:B------:R-:W-:Y:S05]  /*218a0*/  BRA.DIV ~URZ, `(.L_x_2053) ;  /* 0x00003ee27f007947 */ /* 0x000fea000b800000 */
[----:B------:R1:W2:Y:S02]  /*218b0*/  SHFL.IDX PT, R0, R15, RZ, 0x1c1f ;  /* 0x001c1fff0f007589 */ /* 0x0002a400000e0000 */
.L_x_2073:
[----:B------:R-:W-:Y:S05]  /*218c0*/  BRA.DIV ~URZ, `(.L_x_2054) ;  /* 0x00003f427f007947 */ /* 0x000fea000b800000 */
[----:B------:R3:W4:Y:S01]  /*218d0*/  SHFL.IDX PT, R6, R25, RZ, 0x1c1f ;  /* 0x001c1fff19067589 */ /* 0x00072200000e0000 */
[----:B--2---:R-:W-:-:S03]  /*218e0*/  MOV R7, R0 ;  /* 0x0000000000077202 */ /* 0x004fc60000000f00 */
[----:B------:R3:W2:Y:S04]  /*218f0*/  SHFL.IDX PT, R4, R14, RZ, 0x1c1f ;  /* 0x001c1fff0e047589 */ /* 0x0006a800000e0000 */
[----:B------:R3:W1:Y:S02]  /*21900*/  SHFL.IDX PT, R2, R27, RZ, 0x1c1f ;  /* 0x001c1fff1b027589 */ /* 0x00066400000e0000 */
.L_x_2074:
        /* <DEDUP_REMOVED lines=18> */
[C---:B------:R-:W-:Y:S01]  /*21a30*/  IADD3 R9, R59.reuse, 0x20, RZ ;  /* 0x000000203b097810 */ /* 0x040fe20007ffe0ff */
[----:B------:R-:W-:Y:S01]  /*21a40*/  CS2R R22, SRZ ;  /* 0x0000000000167805 */ /* 0x000fe2000001ff00 */
[C---:B------:R-:W-:Y:S01]  /*21a50*/  IADD3 R12, R59.reuse, 0x40, RZ ;  /* 0x000000403b0c7810 */ /* 0x040fe20007ffe0ff */
[----:B------:R-:W-:Y:S01]  /*21a60*/  CS2R R20, SRZ ;  /* 0x0000000000147805 */ /* 0x000fe2000001ff00 */
[-C--:B------:R-:W-:Y:S02]  /*21a70*/  ISETP.GE.AND P2, PT, R59, R31.reuse, PT ;  /* 0x0000001f3b00720c */ /* 0x080fe40003f46270 */
[-C--:B------:R-:W-:Y:S02]  /*21a80*/  ISETP.GE.AND P1, PT, R9, R31.reuse, PT ;  /* 0x0000001f0900720c */ /* 0x080fe40003f26270 */
[----:B------:R-:W-:-:S09]  /*21a90*/  ISETP.GE.AND P0, PT, R12, R31, PT ;  /* 0x0000001f0c00720c */ /* 0x000fd20003f06270 */
[----:B----4-:R-:W-:Y:S02]  /*21aa0*/  @!P2 IMAD.WIDE R4, R59, 0x2, R6 ;  /* 0x000000023b04a825 */ /* 0x010fe400078e0206 */
[----:B------:R-:W-:Y:S02]  /*21ab0*/  @!P1 SHF.R.S32.HI R0, RZ, 0x1f, R9 ;  /* 0x0000001fff009819 */ /* 0x000fe40000011409 */
[----:B------:R-:W-:Y:S01]  /*21ac0*/  @!P0 SHF.R.S32.HI R8, RZ, 0x1f, R12 ;  /* 0x0000001fff088819 */ /* 0x000fe2000001140c */
[----:B------:R2:W5:Y:S01]  /*21ad0*/  @!P2 LD.E.128 R20, [R4.64] ;  /* 0x000000120414a980 */ /* 0x000562000c101d00 */
[----:B------:R-:W-:Y:S01]  /*21ae0*/  @!P1 LEA.HI R0, R0, R9, RZ, 0x3 ;  /* 0x0000000900009211 */ /* 0x000fe200078f18ff */
        /* <DEDUP_REMOVED lines=10> */
[----:B--2---:R-:W-:-:S02]  /*21b90*/  @!P0 LEA.HI R5, R8, R12, RZ, 0x3 ;  /* 0x0000000c08058211 */ /* 0x004fc400078f18ff */
[----:B------:R-:W-:Y:S02]  /*21ba0*/  @!P1 LOP3.LUT R4, R0, 0xfffffff8, RZ, 0xc0, !PT ;  /* 0xfffffff800049812 */ /* 0x000fe400078ec0ff */
[----:B------:R-:W-:-:S03]  /*21bb0*/  @!P0 LOP3.LUT R0, R5, 0xfffffff8, RZ, 0xc0, !PT ;  /* 0xfffffff805008812 */ /* 0x000fc600078ec0ff */
[----:B------:R-:W-:-:S04]  /*21bc0*/  @!P1 IMAD.WIDE R12, R4, 0x2, R6 ;  /* 0x00000002040c9825 */ /* 0x000fc800078e0206 */
[----:B------:R-:W-:Y:S01]  /*21bd0*/  @!P0 IMAD.WIDE R8, R0, 0x2, R6 ;  /* 0x0000000200088825 */ /* 0x000fe200078e0206 */
[----:B------:R2:W5:Y:S03]  /*21be0*/  @!P1 LD.E.128 R36, [R12.64] ;  /* 0x000000120c249980 */ /* 0x000566000c101d00 */
[--C-:B-1----:R-:W-:Y:S01]  /*21bf0*/  @!P1 IMAD.WIDE R6, R4, 0x2, R2.reuse ;  /* 0x0000000204069825 */ /* 0x102fe200078e0202 */
[----:B------:R2:W5:Y:S03]  /*21c00*/  @!P0 LD.E.128 R48, [R8.64] ;  /* 0x0000001208308980 */ /* 0x000566000c101d00 */
[--C-:B------:R-:W-:Y:S01]  /*21c10*/  @!P0 IMAD.WIDE R4, R0, 0x2, R2.reuse ;  /* 0x0000000200048825 */ /* 0x100fe200078e0202 */
[----:B------:R2:W5:Y:S03]  /*21c20*/  @!P1 LD.E.128 R40, [R6.64] ;  /* 0x0000001206289980 */ /* 0x000566000c101d00 */
[----:B------:R-:W-:Y:S01]  /*21c30*/  @!P2 IMAD.WIDE R2, R59, 0x2, R2 ;  /* 0x000000023b02a825 */ /* 0x000fe200078e0202 */
[----:B------:R2:W5:Y:S04]  /*21c40*/  @!P0 LD.E.128 R52, [R4.64] ;  /* 0x0000001204348980 */ /* 0x000568000c101d00 */
[----:B------:R2:W5:Y:S02]  /*21c50*/  @!P2 LD.E.128 R16, [R2.64] ;  /* 0x000000120210a980 */ /* 0x000564000c101d00 */
.L_x_2056:
[----:B------:R-:W-:Y:S05]  /*21c60*/  BSYNC B0 ;  /* 0x0000000000007941 */ /* 0x000fea0003800000 */
.L_x_2055:
[----:B--2--5:R-:W-:Y:S02]  /*21c70*/  IMAD.MOV.U32 R3, RZ, RZ, R51 ;  /* 0x000000ffff037224 */ /* 0x024fe400078e0033 */
[----:B-1----:R-:W-:-:S02]  /*21c80*/  IMAD.MOV.U32 R2, RZ, RZ, R48 ;  /* 0x000000ffff027224 */ /* 0x002fc400078e0030 */
        /* <DEDUP_REMOVED lines=8> */
[----:B------:R-:W-:Y:S02]  /*21d10*/  MOV R4, R38 ;  /* 0x0000002600047202 */ /* 0x000fe40000000f00 */
        /* <DEDUP_REMOVED lines=27> */
[----:B------:R-:W-:-:S04]  /*21ed0*/  MOV R3, R19 ;  /* 0x0000001300037202 */ /* 0x000fc80000000f00 */
[----:B------:R-:W-:Y:S02]  /*21ee0*/  PRMT R57, R3, 0x5410, R4 ;  /* 0x0000541003397816 */ /* 0x000fe40000000004 */
[----:B------:R-:W-:Y:S01]  /*21ef0*/  PRMT R56, R0, 0x5410, R2 ;  /* 0x0000541000387816 */ /* 0x000fe20000000002 */
[----:B------:R-:W-:Y:S05]  /*21f00*/  BRA.DIV ~URZ, `(.L_x_2057) ;  /* 0x00003a727f007947 */ /* 0x000fea000b800000 */
[----:B------:R1:W2:Y:S04]  /*21f10*/  SHFL.IDX PT, R7, R15, 0x1, 0x1c1f ;  /* 0x003c1f000f077f89 */ /* 0x0002a800000e0000 */
[----:B----4-:R1:W4:Y:S04]  /*21f20*/  SHFL.IDX PT, R6, R25, 0x1, 0x1c1f ;  /* 0x003c1f0019067f89 */ /* 0x01032800000e0000 */
[----:B------:R1:W3:Y:S04]  /*21f30*/  SHFL.IDX PT, R0, R14, 0x1, 0x1c1f ;  /* 0x003c1f000e007f89 */ /* 0x0002e800000e0000 */
[----:B------:R1:W1:Y:S02]  /*21f40*/  SHFL.IDX PT, R2, R27, 0x1, 0x1c1f ;  /* 0x003c1f001b027f89 */ /* 0x00026400000e0000 */
.L_x_2075:
[----:B------:R-:W-:Y:S01]  /*21f50*/  IADD3 R3, R44, 0x40, RZ ;  /* 0x000000402c037810 */ /* 0x000fe20007ffe0ff */
[----:B------:R-:W-:Y:S01]  /*21f60*/  BSSY B0, `(.L_x_2058) ;  /* 0x0000032000007945 */ /* 0x000fe20003800000 */
        /* <DEDUP_REMOVED lines=12> */
[----:B---3--:R-:W-:-:S03]  /*22030*/  IMAD.MOV.U32 R3, RZ, RZ, R0 ;  /* 0x000000ffff037224 */ /* 0x008fc600078e0000 */
        /* <DEDUP_REMOVED lines=8> */
[----:B--2-4-:R-:W-:Y:S02]  /*220c0*/  @!P2 IMAD.WIDE R4, R59, 0x2, R6 ;  /* 0x000000023b04a825 */ /* 0x014fe400078e0206 */
        /* <DEDUP_REMOVED lines=27> */
.L_x_2059:
[----:B------:R-:W-:Y:S05]  /*22280*/  BSYNC B0 ;  /* 0x0000000000007941 */ /* 0x000fea0003800000 */
.L_x_2058:
[----:B-12---:R-:W2:Y:S01]  /*22290*/  LDL.64 R2, [R30+0x20] ;  /* 0x000020001e027983 */ /* 0x006ea20000100a00 */
[----:B------:R-:W-:-:S04]  /*222a0*/  DEPBAR.LE SB0, 0x3 ;  /* 0x000080c00000791a */ /* 0x000fc80000000000 */
[----:B------:R-:W3:Y:S01]  /*222b0*/  LDL.64 R4, [R30+0x28] ;  /* 0x000028001e047983 */ /* 0x000ee20000100a00 */
[----:B------:R-:W-:Y:S03]  /*222c0*/  WARPSYNC 0xffffffff ;  /* 0xffffffff00007948 */ /* 0x000fe60003800000 */
[----:B------:R-:W-:Y:S01]  /*222d0*/  BAR.SYNC.DEFER_BLOCKING 0x0 ;  /* 0x0000000000007b1d */ /* 0x000fe20000010000 */
[----:B-----5:R-:W-:-:S05]  /*222e0*/  IMAD.MOV.U32 R0, RZ, RZ, R85 ;  /* 0x000000ffff007224 */ /* 0x020fca00078e0055 */
[----:B--2-4-:R1:W2:Y:S04]  /*222f0*/  LD.E R6, [R2.64] ;  /* 0x0000001202067980 */ /* 0x0142a8000c101900 */
[----:B---3--:R3:W5:Y:S01]  /*22300*/  LD.E.64 R46, [R4.64] ;  /* 0x00000012042e7980 */ /* 0x008762000c101b00 */
[----:B------:R-:W-:Y:S01]  /*22310*/  PRMT R108, R108, 0x5410, R0 ;  /* 0x000054106c6c7816 */ /* 0x000fe20000000000 */
[----:B------:R-:W-:Y:S01]  /*22320*/  IMAD.MOV.U32 R0, RZ, RZ, R69 ;  /* 0x000000ffff007224 */ /* 0x000fe200078e0045 */
[----:B------:R-:W-:Y:S04]  /*22330*/  BSSY B1, `(.L_x_2060) ;  /* 0x0000195000017945 */ /* 0x000fe80003800000 */
[----:B------:R-:W-:-:S02]  /*22340*/  PRMT R100, R100, 0x5410, R0 ;  /* 0x0000541064647816 */ /* 0x000fc40000000000 */
[----:B------:R-:W-:-:S04]  /*22350*/  MOV R0, R65 ;  /* 0x0000004100007202 */ /* 0x000fc80000000f00 */
[----:B------:R-:W-:Y:S01]  /*22360*/  PRMT R96, R96, 0x5410, R0 ;  /* 0x0000541060607816 */ /* 0x000fe20000000000 */
[----:B------:R-:W-:Y:S02]  /*22370*/  IMAD.MOV.U32 R0, RZ, RZ, R81 ;  /* 0x000000ffff007224 */ /* 0x000fe400078e0051 */
[----:B-1----:R-:W-:Y:S02]  /*22380*/  IMAD.MOV.U32 R3, RZ, RZ, R87 ;  /* 0x000000ffff037224 */ /* 0x002fe400078e0057 */
[----:B------:R-:W-:Y:S02]  /*22390*/  IMAD.MOV.U32 R2, RZ, RZ, R84 ;  /* 0x000000ffff027224 */ /* 0x000fe400078e0054 */
[----:B---3--:R-:W-:-:S03]  /*223a0*/  IMAD.MOV.U32 R4, RZ, RZ, R86 ;  /* 0x000000ffff047224 */ /* 0x008fc600078e0056 */
[----:B------:R-:W-:Y:S01]  /*223b0*/  PRMT R109, R2, 0x5410, R3 ;  /* 0x00005410026d7816 */ /* 0x000fe20000000003 */
[----:B------:R-:W-:Y:S01]  /*223c0*/  IMAD.MOV.U32 R3, RZ, RZ, R71 ;  /* 0x000000ffff037224 */ /* 0x000fe200078e0047 */
[----:B------:R-:W-:Y:S02]  /*223d0*/  MOV R2, R68 ;  /* 0x0000004400027202 */ /* 0x000fe40000000f00 */
[----:B------:R-:W-:Y:S01]  /*223e0*/  PRMT R110, R4, 0x7610, R110 ;  /* 0x00007610046e7816 */ /* 0x000fe2000000006e */
[----:B------:R-:W-:Y:S01]  /*223f0*/  IMAD.MOV.U32 R4, RZ, RZ, R70 ;  /* 0x000000ffff047224 */ /* 0x000fe200078e0046 */
[----:B------:R-:W-:Y:S01]  /*22400*/  PRMT R101, R2, 0x5410, R3 ;  /* 0x0000541002657816 */ /* 0x000fe20000000003 */
[----:B------:R-:W-:Y:S02]  /*22410*/  IMAD.MOV.U32 R3, RZ, RZ, R67 ;  /* 0x000000ffff037224 */ /* 0x000fe400078e0043 */
[----:B------:R-:W-:Y:S01]  /*22420*/  IMAD.MOV.U32 R2, RZ, RZ, R64 ;  /* 0x000000ffff027224 */ /* 0x000fe200078e0040 */
[----:B------:R-:W-:Y:S01]  /*22430*/  PRMT R102, R4, 0x7610, R102 ;  /* 0x0000761004667816 */ /* 0x000fe20000000066 */
[----:B------:R-:W-:-:S03]  /*22440*/  IMAD.MOV.U32 R4, RZ, RZ, R66 ;  /* 0x000000ffff047224 */ /* 0x000fc600078e0042 */
[----:B------:R-:W-:Y:S01]  /*22450*/  PRMT R97, R2, 0x5410, R3 ;  /* 0x0000541002617816 */ /* 0x000fe20000000003 */
[----:B------:R-:W-:Y:S01]  /*22460*/  IMAD.MOV.U32 R3, RZ, RZ, R83 ;  /* 0x000000ffff037224 */ /* 0x000fe200078e0053 */
[----:B------:R-:W-:Y:S01]  /*22470*/  PRMT R98, R4, 0x7610, R98 ;  /* 0x0000761004627816 */ /* 0x000fe20000000062 */
[----:B------:R-:W-:Y:S01]  /*22480*/  IMAD.MOV.U32 R4, RZ, RZ, R82 ;  /* 0x000000ffff047224 */ /* 0x000fe200078e0052 */
[----:B------:R-:W-:Y:S01]  /*22490*/  PRMT R102, R102, 0x5410, R0 ;  /* 0x0000541066667816 */ /* 0x000fe20000000000 */
[----:B------:R-:W-:Y:S01]  /*224a0*/  IMAD.MOV.U32 R2, RZ, RZ, R80 ;  /* 0x000000ffff027224 */ /* 0x000fe200078e0050 */
[----:B------:R-:W-:Y:S02]  /*224b0*/  MOV R0, R74 ;  /* 0x0000004a00007202 */ /* 0x000fe40000000f00 */
[----:B------:R-:W-:Y:S02]  /*224c0*/  PRMT R108, R4, 0x7610, R108 ;  /* 0x00007610046c7816 */ /* 0x000fe4000000006c */
[----:B------:R-:W-:Y:S01]  /*224d0*/  PRMT R104, R2, 0x5410, R3 ;  /* 0x0000541002687816 */ /* 0x000fe20000000003 */
[----:B------:R-:W-:Y:S01]  /*224e0*/  IMAD.MOV.U32 R3, RZ, RZ, R75 ;  /* 0x000000ffff037224 */ /* 0x000fe200078e004b */
[----:B------:R-:W-:Y:S01]  /*224f0*/  PRMT R100, R0, 0x7610, R100 ;  /* 0x0000761000647816 */ /* 0x000fe20000000064 */
[----:B------:R-:W-:-:S02]  /*22500*/  IMAD.MOV.U32 R2, RZ, RZ, R72 ;  /* 0x000000ffff027224 */ /* 0x000fc400078e0048 */
[----:B------:R-:W-:-:S03]  /*22510*/  IMAD.MOV.U32 R0, RZ, RZ, R73 ;  /* 0x000000ffff007224 */ /* 0x000fc600078e0049 */
[----:B------:R-:W-:Y:S01]  /*22520*/  PRMT R99, R2, 0x5410, R3 ;  /* 0x0000541002637816 */ /* 0x000fe20000000003 */
[----:B------:R-:W-:Y:S01]  /*22530*/  IMAD.MOV.U32 R2, RZ, RZ, R60 ;  /* 0x000000ffff027224 */ /* 0x000fe200078e003c */
[----:B------:R-:W-:Y:S01]  /*22540*/  PRMT R98, R98, 0x5410, R0 ;  /* 0x0000541062627816 */ /* 0x000fe20000000000 */
[----:B------:R-:W-:Y:S01]  /*22550*/  IMAD.MOV.U32 R0, RZ, RZ, R61 ;  /* 0x000000ffff007224 */ /* 0x000fe200078e003d */
[----:B------:R-:W-:-:S04]  /*22560*/  MOV R3, R63 ;  /* 0x0000003f00037202 */ /* 0x000fc80000000f00 */
[----:B------:R-:W-:Y:S02]  /*22570*/  PRMT R95, R2, 0x5410, R3 ;  /* 0x00005410025f7816 */ /* 0x000fe40000000003 */
[----:B------:R-:W-:Y:S01]  /*22580*/  PRMT R94, R94, 0x5410, R0 ;  /* 0x000054105e5e7816 */ /* 0x000fe20000000000 */
[----:B--2---:R-:W-:-:S05]  /*22590*/  IMAD R4, R6, -0x80, R24 ;  /* 0xffffff8006047824 */ /* 0x004fca00078e0218 */
[----:B------:R-:W-:Y:S01]  /*225a0*/  IMNMX R78, R4, 0x80, PT ;  /* 0x00000080044e7817 */ /* 0x000fe20003800200 */
[----:B------:R-:W-:-:S03]  /*225b0*/  IMAD.MOV.U32 R4, RZ, RZ, R62 ;  /* 0x000000ffff047224 */ /* 0x000fc600078e003e */
[----:B------:R-:W-:Y:S02]  /*225c0*/  ISETP.GE.AND P0, PT, R76, R78, PT ;  /* 0x0000004e4c00720c */ /* 0x000fe40003f06270 */
[----:B------:R-:W-:-:S11]  /*225d0*/  PRMT R96, R4, 0x7610, R96 ;  /* 0x0000761004607816 */ /* 0x000fd60000000060 */
[----:B------:R-:W-:Y:S05]  /*225e0*/  @P0 BRA `(.L_x_2061) ;  /* 0x0000169000000947 */ /* 0x000fea0003800000 */
[----:B------:R-:W-:Y:S01]  /*225f0*/  ISETP.GE.AND P0, PT, R59, R31, PT ;  /* 0x0000001f3b00720c */ /* 0x000fe20003f06270 */
[----:B------:R-:W-:-:S12]  /*22600*/  BSSY B0, `(.L_x_2062) ;  /* 0x0000071000007945 */ /* 0x000fd80003800000 */
[----:B------:R-:W-:Y:S05]  /*22610*/  @P0 BRA `(.L_x_2063) ;  /* 0x000006f000000947 */ /* 0x000fea0003800000 */
[----:B------:R-:W-:Y:S01]  /*22620*/  LEA.HI R4, R31, R45, RZ, 0x1d ;  /* 0x0000002d1f047211 */ /* 0x000fe200078fe8ff */
[----:B------:R-:W-:Y:S01]  /*22630*/  IMAD.SHL.U32 R0, R76, 0x40, RZ ;  /* 0x000000404c007824 */ /* 0x000fe200078e00ff */
[----:B------:R-:W-:Y:S02]  /*22640*/  LEA.HI R2, R103, R58, RZ, 0x5 ;  /* 0x0000003a67027211 */ /* 0x000fe400078f28ff */
[----:B------:R-:W-:Y:S01]  /*22650*/  SHF.R.S32.HI R7, RZ, 0x1f, R4 ;  /* 0x0000001fff077819 */ /* 0x000fe20000011404 */
[----:B------:R-:W-:Y:S01]  /*22660*/  IMAD.SHL.U32 R5, R4, 0x8, RZ ;  /* 0x0000000804057824 */ /* 0x000fe200078e00ff */
[----:B------:R-:W-:Y:S01]  /*22670*/  LOP3.LUT R0, R0, 0x1c0, RZ, 0xc0, !PT ;  /* 0x000001c000007812 */ /* 0x000fe200078ec0ff */
[----:B------:R-:W-:Y:S01]  /*22680*/  IMAD.SHL.U32 R2, R2, 0x10, RZ ;  /* 0x0000001002027824 */ /* 0x000fe200078e00ff */
[----:B------:R-:W-:Y:S02]  /*22690*/  LEA.HI R4, R7, R4, RZ, 0x3 ;  /* 0x0000000407047211 */ /* 0x000fe400078f18ff */
[----:B------:R-:W-:-:S02]  /*226a0*/  LOP3.LUT R6, R0, 0x38, R59, 0xf8, !PT ;  /* 0x0000003800067812 */ /* 0x000fc400078ef83b */
[----:B------:R-:W-:Y:S02]  /*226b0*/  SHF.R.U32.HI R3, RZ, 0x3, R0 ;  /* 0x00000003ff037819 */ /* 0x000fe40000011600 */
[----:B------:R-:W-:Y:S01]  /*226c0*/  LOP3.LUT R5, R0, 0x38, R5, 0xf8, !PT ;  /* 0x0000003800057812 */ /* 0x000fe200078ef805 */
[----:B------:R-:W-:Y:S01]  /*226d0*/  IMAD.SHL.U32 R0, R4, 0x400, RZ ;  /* 0x0000040004007824 */ /* 0x000fe200078e00ff */
[----:B------:R-:W-:-:S04]  /*226e0*/  LOP3.LUT R2, R2, 0xfffffe00, RZ, 0xc0, !PT ;  /* 0xfffffe0002027812 */ /* 0x000fc800078ec0ff */
[----:B------:R-:W-:Y:S02]  /*226f0*/  LOP3.LUT R6, R2, R6, R3, 0xf6, !PT ;  /* 0x0000000602067212 */ /* 0x000fe400078ef603 */
[----:B------:R-:W-:Y:S02]  /*22700*/  LOP3.LUT R3, R5, R3, RZ, 0x3c, !PT ;  /* 0x0000000305037212 */ /* 0x000fe400078e3cff */
[----:B------:R-:W-:Y:S01]  /*22710*/  LOP3.LUT R0, R0, 0xffffe000, RZ, 0xc0, !PT ;  /* 0xffffe00000007812 */ /* 0x000fe200078ec0ff */
[----:B-----5:R-:W-:-:S03]  /*22720*/  IMAD.WIDE.U32 R34, R6, 0x2, R46 ;  /* 0x0000000206227825 */ /* 0x020fc600078e002e */
[----:B------:R-:W-:Y:S02]  /*22730*/  IADD3 R0, R3, R0, R2 ;  /* 0x0000000003007210 */ /* 0x000fe40007ffe002 */
[----:B------:R-:W2:Y:S03]  /*22740*/  LD.E.128 R12, [R34.64] ;  /* 0x00000012220c7980 */ /* 0x000ea6000c101d00 */
[----:B------:R-:W-:-:S05]  /*22750*/  IMAD.WIDE.U32 R32, R0, 0x2, R46 ;  /* 0x0000000200207825 */ /* 0x000fca00078e002e */
[----:B------:R-:W3:Y:S01]  /*22760*/  LD.E.128 R4, [R32.64] ;  /* 0x0000001220047980 */ /* 0x000ee2000c101d00 */
[----:B------:R-:W-:Y:S02]  /*22770*/  SHF.R.U64 R16, R16, 0x10, R17 ;  /* 0x0000001010107819 */ /* 0x000fe40000001211 */
[----:B------:R-:W-:Y:S02]  /*22780*/  SHF.R.U64 R9, R20, 0x10, R21 ;  /* 0x0000001014097819 */ /* 0x000fe40000001215 */
[----:B------:R-:W-:Y:S02]  /*22790*/  SHF.R.U32.HI R3, RZ, 0x10, R17 ;  /* 0x00000010ff037819 */ /* 0x000fe40000011611 */
[----:B------:R-:W-:Y:S02]  /*227a0*/  SHF.R.U64 R20, R22, 0x10, R23 ;  /* 0x0000001016147819 */ /* 0x000fe40000001217 */
[----:B------:R-:W-:Y:S02]  /*227b0*/  SHF.R.U64 R17, R18, 0x10, R19 ;  /* 0x0000001012117819 */ /* 0x000fe40000001213 */
[----:B------:R-:W-:-:S02]  /*227c0*/  PRMT R25, R56, 0x5432, R16 ;  /* 0x0000543238197816 */ /* 0x000fc40000000010 */
[----:B------:R-:W-:Y:S02]  /*227d0*/  PRMT R29, R29, 0x5410, R9 ;  /* 0x000054101d1d7816 */ /* 0x000fe40000000009 */
[----:B------:R-:W-:Y:S02]  /*227e0*/  SHF.R.U32.HI R0, RZ, 0x10, R21 ;  /* 0x00000010ff007819 */ /* 0x000fe40000011615 */
[----:B------:R-:W-:Y:S02]  /*227f0*/  SHF.R.U32.HI R2, RZ, 0x10, R23 ;  /* 0x00000010ff027819 */ /* 0x000fe40000011617 */
[----:B------:R-:W-:Y:S02]  /*22800*/  PRMT R27, R77, 0x5410, R20 ;  /* 0x000054104d1b7816 */ /* 0x000fe40000000014 */
[----:B------:R-:W-:Y:S02]  /*22810*/  PRMT R23, R57, 0x5432, R17 ;  /* 0x0000543239177816 */ /* 0x000fe40000000011 */
[----:B------:R-:W-:-:S02]  /*22820*/  SHF.L.U32 R30, R25, 0x10, RZ ;  /* 0x00000010191e7819 */ /* 0x000fc400000006ff */
[----:B------:R-:W-:Y:S02]  /*22830*/  PRMT R24, R56, 0x5410, R3 ;  /* 0x0000541038187816 */ /* 0x000fe40000000003 */
[C---:B------:R-:W-:Y:S02]  /*22840*/  PRMT R28, R26.reuse, 0x5410, R0 ;  /* 0x000054101a1c7816 */ /* 0x040fe40000000000 */
[----:B------:R-:W-:Y:S02]  /*22850*/  PRMT R26, R26, 0x5432, R2 ;  /* 0x000054321a1a7816 */ /* 0x000fe40000000002 */
[----:B------:R-:W-:Y:S01]  /*22860*/  LOP3.LUT R56, R25, 0xffff0000, RZ, 0xc0, !PT ;  /* 0xffff000019387812 */ /* 0x000fe200078ec0ff */
[----:B------:R-:W-:Y:S01]  /*22870*/  IMAD.U32 R25, R24, 0x10000, RZ ;  /* 0x0001000018197824 */ /* 0x000fe200078e00ff */
[----:B------:R-:W-:-:S04]  /*22880*/  SHF.R.U32.HI R8, RZ, 0x10, R19 ;  /* 0x00000010ff087819 */ /* 0x000fc80000011613 */
        /* <DEDUP_REMOVED lines=11> */
[----:B------:R-:W-:Y:S01]  /*22940*/  IMAD.U32 R15, R29, 0x10000, RZ ;  /* 0x000100001d0f7824 */ /* 0x000fe200078e00ff */
[C---:B------:R-:W-:Y:S01]  /*22950*/  LOP3.LUT R3, R6.reuse, 0xffff0000, RZ, 0xc0, !PT ;  /* 0xffff000006037812 */ /* 0x040fe200078ec0ff */
[----:B------:R-:W-:Y:S01]  /*22960*/  IMAD.U32 R4, R6, 0x10000, RZ ;  /* 0x0001000006047824 */ /* 0x000fe200078e00ff */
[----:B------:R-:W-:Y:S01]  /*22970*/  LOP3.LUT R0, R7, 0xffff0000, RZ, 0xc0, !PT ;  /* 0xffff000007007812 */ /* 0x000fe200078ec0ff */
[----:B------:R-:W-:-:S02]  /*22980*/  FMUL.FTZ R6, R12, R30 ;  /* 0x0000001e0c067220 */ /* 0x000fc40000410000 */
[----:B------:R-:W-:Y:S02]  /*22990*/  IMAD.U32 R2, R7, 0x10000, RZ ;  /* 0x0001000007027824 */ /* 0x000fe400078e00ff */
[-C--:B------:R-:W-:Y:S01]  /*229a0*/  FMUL.FTZ R7, R12, R15.reuse ;  /* 0x0000000f0c077220 */ /* 0x080fe20000410000 */
[----:B------:R-:W-:Y:S01]  /*229b0*/  LOP3.LUT R12, R29, 0xffff0000, RZ, 0xc0, !PT ;  /* 0xffff00001d0c7812 */ /* 0x000fe200078ec0ff */
[----:B------:R-:W-:Y:S02]  /*229c0*/  FFMA.FTZ R44, R22, R15, -R6 ;  /* 0x0000000f162c7223 */ /* 0x000fe40000010806 */
[----:B------:R-:W-:Y:S02]  /*229d0*/  FMUL.FTZ R6, R9, R56 ;  /* 0x0000003809067220 */ /* 0x000fe40000410000 */
[C---:B------:R-:W-:Y:S01]  /*229e0*/  IMAD.U32 R8, R5.reuse, 0x10000, RZ ;  /* 0x0001000005087824 */ /* 0x040fe200078e00ff */
[----:B------:R-:W-:Y:S01]  /*229f0*/  LOP3.LUT R5, R5, 0xffff0000, RZ, 0xc0, !PT ;  /* 0xffff000005057812 */ /* 0x000fe200078ec0ff */
[----:B------:R-:W-:-:S02]  /*22a00*/  IMAD.U32 R15, R28, 0x10000, RZ ;  /* 0x000100001c0f7824 */ /* 0x000fc400078e00ff */
[----:B------:R-:W-:Y:S02]  /*22a10*/  FMUL.FTZ R9, R9, R12 ;  /* 0x0000000c09097220 */ /* 0x000fe40000410000 */
[----:B------:R-:W-:Y:S01]  /*22a20*/  FFMA.FTZ R29, R22, R30, R7 ;  /* 0x0000001e161d7223 */ /* 0x000fe20000010007 */
[----:B------:R-:W-:Y:S01]  /*22a30*/  LOP3.LUT R30, R24, 0xffff0000, RZ, 0xc0, !PT ;  /* 0xffff0000181e7812 */ /* 0x000fe200078ec0ff */
[C---:B------:R-:W-:Y:S02]  /*22a40*/  FFMA.FTZ R12, R21.reuse, R12, -R6 ;  /* 0x0000000c150c7223 */ /* 0x040fe40000010806 */
[C---:B------:R-:W-:Y:S02]  /*22a50*/  FMUL.FTZ R6, R8.reuse, R15 ;  /* 0x0000000f08067220 */ /* 0x040fe40000410000 */
[-C--:B------:R-:W-:Y:S01]  /*22a60*/  FMUL.FTZ R7, R8, R25.reuse ;  /* 0x0000001908077220 */ /* 0x080fe20000410000 */
[----:B------:R-:W-:Y:S01]  /*22a70*/  LOP3.LUT R8, R28, 0xffff0000, RZ, 0xc0, !PT ;  /* 0xffff00001c087812 */ /* 0x000fe200078ec0ff */
[----:B------:R-:W-:Y:S01]  /*22a80*/  FFMA.FTZ R24, R21, R56, R9 ;  /* 0x0000003815187223 */ /* 0x000fe20000010009 */
[----:B------:R-:W-:Y:S01]  /*22a90*/  SHF.L.U32 R9, R27, 0x10, RZ ;  /* 0x000000101b097819 */ /* 0x000fe200000006ff */
[----:B------:R-:W-:Y:S01]  /*22aa0*/  FFMA.FTZ R21, R20, R25, R6 ;  /* 0x0000001914157223 */ /* 0x000fe20000010006 */
[----:B------:R-:W-:Y:S01]  /*22ab0*/  F2FP.BF16.PACK_AB R12, R12, R44 ;  /* 0x0000002c0c0c723e */ /* 0x000fe200000010ff */
[----:B------:R-:W-:-:S02]  /*22ac0*/  FMUL.FTZ R6, R5, R30 ;  /* 0x0000001e05067220 */ /* 0x000fc40000410000 */
[C---:B------:R-:W-:Y:S01]  /*22ad0*/  IMAD.U32 R25, R23.reuse, 0x10000, RZ ;  /* 0x0001000017197824 */ /* 0x040fe200078e00ff */
[----:B------:R-:W-:Y:S01]  /*22ae0*/  LOP3.LUT R23, R23, 0xffff0000, RZ, 0xc0, !PT ;  /* 0xffff000017177812 */ /* 0x000fe200078ec0ff */
[----:B------:R-:W-:Y:S02]  /*22af0*/  FFMA.FTZ R22, R20, R15, -R7 ;  /* 0x0000000f14167223 */ /* 0x000fe40000010807 */
[-C--:B------:R-:W-:Y:S02]  /*22b00*/  FMUL.FTZ R7, R5, R8.reuse ;  /* 0x0000000805077220 */ /* 0x080fe40000410000 */
[----:B------:R-:W-:Y:S02]  /*22b10*/  FFMA.FTZ R20, R18, R8, -R6 ;  /* 0x0000000812147223 */ /* 0x000fe40000010806 */
[C---:B------:R-:W-:Y:S01]  /*22b20*/  IMAD.U32 R28, R19.reuse, 0x10000, RZ ;  /* 0x00010000131c7824 */ /* 0x040fe200078e00ff */
[----:B------:R-:W-:Y:S01]  /*22b30*/  LOP3.LUT R19, R19, 0xffff0000, RZ, 0xc0, !PT ;  /* 0xffff000013137812 */ /* 0x000fe200078ec0ff */
[----:B------:R-:W-:-:S02]  /*22b40*/  IMAD.U32 R8, R26, 0x10000, RZ ;  /* 0x000100001a087824 */ /* 0x000fc400078e00ff */
[C---:B------:R-:W-:Y:S02]  /*22b50*/  FMUL.FTZ R6, R4.reuse, R25 ;  /* 0x0000001904067220 */ /* 0x040fe40000410000 */
[-C--:B------:R-:W-:Y:S02]  /*22b60*/  FMUL.FTZ R5, R4, R9.reuse ;  /* 0x0000000904057220 */ /* 0x080fe40000410000 */
[C---:B------:R-:W-:Y:S02]  /*22b70*/  FMUL.FTZ R4, R2.reuse, R28 ;  /* 0x0000001c02047220 */ /* 0x040fe40000410000 */
[----:B------:R-:W-:Y:S01]  /*22b80*/  FFMA.FTZ R15, R17, R9, -R6 ;  /* 0x00000009110f7223 */ /* 0x000fe20000010806 */
[----:B------:R-:W-:Y:S01]  /*22b90*/  LOP3.LUT R6, R27, 0xffff0000, RZ, 0xc0, !PT ;  /* 0xffff00001b067812 */ /* 0x000fe200078ec0ff */
[----:B------:R-:W-:Y:S02]  /*22ba0*/  FMUL.FTZ R2, R2, R8 ;  /* 0x0000000802027220 */ /* 0x000fe40000410000 */
[----:B------:R-:W-:Y:S01]  /*22bb0*/  FFMA.FTZ R9, R17, R25, R5 ;  /* 0x0000001911097223 */ /* 0x000fe20000010005 */
[----:B------:R-:W-:Y:S01]  /*22bc0*/  LOP3.LUT R17, R26, 0xffff0000, RZ, 0xc0, !PT ;  /* 0xffff00001a117812 */ /* 0x000fe200078ec0ff */
[----:B------:R-:W-:-:S02]  /*22bd0*/  FFMA.FTZ R18, R18, R30, R7 ;  /* 0x0000001e12127223 */ /* 0x000fc40000010007 */
[----:B------:R-:W-:Y:S02]  /*22be0*/  FFMA.FTZ R7, R13, R28, R2 ;  /* 0x0000001c0d077223 */ /* 0x000fe40000010002 */
[C---:B------:R-:W-:Y:S02]  /*22bf0*/  FMUL.FTZ R2, R3.reuse, R23 ;  /* 0x0000001703027220 */ /* 0x040fe40000410000 */
[----:B------:R-:W-:Y:S02]  /*22c00*/  FMUL.FTZ R3, R3, R6 ;  /* 0x0000000603037220 */ /* 0x000fe40000410000 */
[----:B------:R-:W-:Y:S01]  /*22c10*/  FFMA.FTZ R8, R13, R8, -R4 ;  /* 0x000000080d087223 */ /* 0x000fe20000010804 */
[----:B------:R-:W-:Y:S01]  /*22c20*/  F2FP.BF16.PACK_AB R13, R20, R22 ;  /* 0x00000016140d723e */ /* 0x000fe200000010ff */
[C---:B------:R-:W-:Y:S02]  /*22c30*/  FMUL.FTZ R5, R0.reuse, R19 ;  /* 0x0000001300057220 */ /* 0x040fe40000410000 */
[----:B------:R-:W-:-:S02]  /*22c40*/  FMUL.FTZ R4, R0, R17 ;  /* 0x0000001100047220 */ /* 0x000fc40000410000 */
[C---:B------:R-:W-:Y:S02]  /*22c50*/  FFMA.FTZ R6, R16.reuse, R6, -R2 ;  /* 0x0000000610067223 */ /* 0x040fe40000010802 */
[----:B------:R-:W-:Y:S02]  /*22c60*/  FFMA.FTZ R0, R16, R23, R3 ;  /* 0x0000001710007223 */ /* 0x000fe40000010003 */
[----:B------:R-:W-:Y:S01]  /*22c70*/  FFMA.FTZ R3, R14, R17, -R5 ;  /* 0x000000110e037223 */ /* 0x000fe20000010805 */
[----:B------:R-:W-:Y:S01]  /*22c80*/  F2FP.BF16.PACK_AB R5, R18, R21 ;  /* 0x000000151205723e */ /* 0x000fe200000010ff */
[----:B------:R-:W-:Y:S01]  /*22c90*/  FFMA.FTZ R2, R14, R19, R4 ;  /* 0x000000130e027223 */ /* 0x000fe20000010004 */
[----:B------:R-:W-:Y:S02]  /*22ca0*/  F2FP.BF16.PACK_AB R14, R6, R15 ;  /* 0x0000000f060e723e */ /* 0x000fe400000010ff */
[----:B------:R-:W-:Y:S02]  /*22cb0*/  F2FP.BF16.PACK_AB R15, R3, R8 ;  /* 0x00000008030f723e */ /* 0x000fe400000010ff */
[----:B------:R-:W-:-:S02]  /*22cc0*/  F2FP.BF16.PACK_AB R4, R24, R29 ;  /* 0x0000001d1804723e */ /* 0x000fc400000010ff */
[----:B------:R-:W-:Y:S01]  /*22cd0*/  F2FP.BF16.PACK_AB R6, R0, R9 ;  /* 0x000000090006723e */ /* 0x000fe200000010ff */
[----:B------:R1:W-:Y:S01]  /*22ce0*/  ST.E.128 [R34.64], R12 ;  /* 0x0000000c22007985 */ /* 0x0003e2000c101d12 */
[----:B------:R-:W-:-:S05]  /*22cf0*/  F2FP.BF16.PACK_AB R7, R2, R7 ;  /* 0x000000070207723e */ /* 0x000fca00000010ff */
[----:B------:R1:W-:Y:S02]  /*22d00*/  ST.E.128 [R32.64], R4 ;  /* 0x0000000420007985 */ /* 0x0003e4000c101d12 */
.L_x_2063:
[----:B------:R-:W-:Y:S05]  /*22d10*/  BSYNC B0 ;  /* 0x0000000000007941 */ /* 0x000fea0003800000 */
.L_x_2062:
[----:B------:R-:W-:Y:S01]  /*22d20*/  IADD3 R3, R59, 0x20, RZ ;  /* 0x000000203b037810 */ /* 0x000fe20007ffe0ff */
[----:B------:R-:W-:Y:S03]  /*22d30*/  BSSY B0, `(.L_x_2064) ;  /* 0x000007a000007945 */ /* 0x000fe60003800000 */
[----:B------:R-:W-:-:S13]  /*22d40*/  ISETP.GE.AND P0, PT, R3, R31, PT ;  /* 0x0000001f0300720c */ /* 0x000fda0003f06270 */
[----:B------:R-:W-:Y:S05]  /*22d50*/  @P0 BRA `(.L_x_2065) ;  /* 0x0000077000000947 */ /* 0x000fea0003800000 */
[----:B------:R-:W-:Y:S01]  /*22d60*/  SHF.R.S32.HI R0, RZ, 0x1f, R3 ;  /* 0x0000001fff007819 */ /* 0x000fe20000011403 */
[----:B-1----:R-:W-:Y:S01]  /*22d70*/  IMAD.SHL.U32 R4, R76, 0x40, RZ ;  /* 0x000000404c047824 */ /* 0x002fe200078e00ff */
[----:B------:R-:W-:Y:S02]  /*22d80*/  SHF.R.S32.HI R5, RZ, 0x1f, R58 ;  /* 0x0000001fff057819 */ /* 0x000fe4000001143a */
[CC--:B------:R-:W-:Y:S02]  /*22d90*/  LEA.HI R2, R0.reuse, R3.reuse, RZ, 0x3 ;  /* 0x0000000300027211 */ /* 0x0c0fe400078f18ff */
[----:B------:R-:W-:Y:S02]  /*22da0*/  LEA.HI R3, R0, R3, RZ, 0x6 ;  /* 0x0000000300037211 */ /* 0x000fe400078f30ff */
[----:B------:R-:W-:Y:S02]  /*22db0*/  LOP3.LUT R0, R4, 0x1c0, RZ, 0xc0, !PT ;  /* 0x000001c004007812 */ /* 0x000fe400078ec0ff */
[--C-:B------:R-:W-:Y:S01]  /*22dc0*/  SHF.R.S32.HI R4, RZ, 0x3, R2.reuse ;  /* 0x00000003ff047819 */ /* 0x100fe20000011402 */
[----:B------:R-:W-:Y:S01]  /*22dd0*/  IMAD.SHL.U32 R6, R3, 0x80, RZ ;  /* 0x0000008003067824 */ /* 0x000fe200078e00ff */
[----:B------:R-:W-:-:S02]  /*22de0*/  LOP3.LUT R7, R0, 0x38, R2, 0xf8, !PT ;  /* 0x0000003800077812 */ /* 0x000fc400078ef802 */
[----:B------:R-:W-:Y:S02]  /*22df0*/  LEA.HI R2, R31, R4, RZ, 0x1d ;  /* 0x000000041f027211 */ /* 0x000fe400078fe8ff */
[----:B------:R-:W-:Y:S02]  /*22e00*/  LEA.HI R5, R5, R58, RZ, 0x5 ;  /* 0x0000003a05057211 */ /* 0x000fe400078f28ff */
[----:B------:R-:W-:Y:S02]  /*22e10*/  SHF.R.S32.HI R4, RZ, 0x1f, R2 ;  /* 0x0000001fff047819 */ /* 0x000fe40000011402 */
[----:B------:R-:W-:Y:S01]  /*22e20*/  SHF.R.U32.HI R9, RZ, 0x3, R0 ;  /* 0x00000003ff097819 */ /* 0x000fe20000011600 */
[----:B------:R-:W-:Y:S01]  /*22e30*/  IMAD.SHL.U32 R3, R5, 0x10, RZ ;  /* 0x0000001005037824 */ /* 0x000fe200078e00ff */
[----:B------:R-:W-:Y:S01]  /*22e40*/  LOP3.LUT R8, R6, 0xffffe000, RZ, 0xc0, !PT ;  /* 0xffffe00006087812 */ /* 0x000fe200078ec0ff */
[----:B------:R-:W-:Y:S01]  /*22e50*/  IMAD.SHL.U32 R5, R2, 0x8, RZ ;  /* 0x0000000802057824 */ /* 0x000fe200078e00ff */
[----:B------:R-:W-:-:S02]  /*22e60*/  LEA.HI R2, R4, R2, RZ, 0x3 ;  /* 0x0000000204027211 */ /* 0x000fc400078f18ff */
[-C--:B------:R-:W-:Y:S02]  /*22e70*/  LOP3.LUT R6, R7, R9.reuse, RZ, 0x3c, !PT ;  /* 0x0000000907067212 */ /* 0x080fe400078e3cff */
[----:B------:R-:W-:Y:S01]  /*22e80*/  LOP3.LUT R4, R0, 0x38, R5, 0xf8, !PT ;  /* 0x0000003800047812 */ /* 0x000fe200078ef805 */
[----:B------:R-:W-:Y:S01]  /*22e90*/  IMAD.SHL.U32 R0, R2, 0x400, RZ ;  /* 0x0000040002007824 */ /* 0x000fe200078e00ff */
[----:B------:R-:W-:Y:S02]  /*22ea0*/  LOP3.LUT R3, R3, 0xfffffe00, RZ, 0xc0, !PT ;  /* 0xfffffe0003037812 */ /* 0x000fe400078ec0ff */
[----:B------:R-:W-:Y:S02]  /*22eb0*/  LOP3.LUT R2, R4, R9, RZ, 0x3c, !PT ;  /* 0x0000000904027212 */ /* 0x000fe400078e3cff */
[----:B------:R-:W-:Y:S02]  /*22ec0*/  LOP3.LUT R0, R0, 0xffffe000, RZ, 0xc0, !PT ;  /* 0xffffe00000007812 */ /* 0x000fe400078ec0ff */
[----:B------:R-:W-:-:S02]  /*22ed0*/  IADD3 R6, R6, R8, R3 ;  /* 0x0000000806067210 */ /* 0x000fc40007ffe003 */
[----:B------:R-:W-:-:S03]  /*22ee0*/  IADD3 R0, R2, R0, R3 ;  /* 0x0000000002007210 */ /* 0x000fc60007ffe003 */
[----:B-----5:R-:W-:-:S04]  /*22ef0*/  IMAD.WIDE.U32 R34, R6, 0x2, R46 ;  /* 0x0000000206227825 */ /* 0x020fc800078e002e */
[----:B------:R-:W-:Y:S01]  /*22f00*/  IMAD.WIDE.U32 R32, R0, 0x2, R46 ;  /* 0x0000000200207825 */ /* 0x000fe200078e002e */
[----:B------:R-:W2:Y:S04]  /*22f10*/  LD.E.128 R12, [R34.64] ;  /* 0x00000012220c7980 */ /* 0x000ea8000c101d00 */
[----:B------:R-:W3:Y:S01]  /*22f20*/  LD.E.128 R4, [R32.64] ;  /* 0x0000001220047980 */ /* 0x000ee2000c101d00 */
[----:B------:R-:W-:Y:S02]  /*22f30*/  SHF.R.U64 R9, R40, 0x10, R41 ;  /* 0x0000001028097819 */ /* 0x000fe40000001229 */
[----:B------:R-:W-:Y:S02]  /*22f40*/  SHF.R.U64 R0, R36, 0x10, R37 ;  /* 0x0000001024007819 */ /* 0x000fe40000001225 */
[----:B------:R-:W-:-:S02]  /*22f50*/  PRMT R22, R79, 0x5410, R9 ;  /* 0x000054104f167816 */ /* 0x000fc40000000009 */
[----:B------:R-:W-:Y:S02]  /*22f60*/  SHF.R.U32.HI R16, RZ, 0x10, R41 ;  /* 0x00000010ff107819 */ /* 0x000fe40000011629 */
[----:B------:R-:W-:Y:S01]  /*22f70*/  SHF.R.U64 R17, R42, 0x10, R43 ;  /* 0x000000102a117819 */ /* 0x000fe2000000122b */
[----:B------:R-:W-:Y:S01]  /*22f80*/  IMAD.U32 R30, R22, 0x10000, RZ ;  /* 0x00010000161e7824 */ /* 0x000fe200078e00ff */
[----:B------:R-:W-:Y:S02]  /*22f90*/  SHF.R.U64 R3, R38, 0x10, R39 ;  /* 0x0000001026037819 */ /* 0x000fe40000001227 */
[----:B------:R-:W-:Y:S02]  /*22fa0*/  PRMT R29, R89, 0x5410, R0 ;  /* 0x00005410591d7816 */ /* 0x000fe40000000000 */
[----:B------:R-:W-:Y:S02]  /*22fb0*/  PRMT R21, R77, 0x5432, R16 ;  /* 0x000054324d157816 */ /* 0x000fe40000000010 */
[----:B------:R-:W-:-:S02]  /*22fc0*/  PRMT R20, R88, 0x5410, R17 ;  /* 0x0000541058147816 */ /* 0x000fc40000000011 */
[----:B------:R-:W-:Y:S02]  /*22fd0*/  SHF.R.U32.HI R2, RZ, 0x10, R37 ;  /* 0x00000010ff027819 */ /* 0x000fe40000011625 */
[----:B------:R-:W-:Y:S02]  /*22fe0*/  PRMT R27, R90, 0x5410, R3 ;  /* 0x000054105a1b7816 */ /* 0x000fe40000000003 */
[----:B------:R-:W-:Y:S02]  /*22ff0*/  SHF.R.U32.HI R8, RZ, 0x10, R39 ;  /* 0x00000010ff087819 */ /* 0x000fe40000011627 */
[----:B------:R-:W-:Y:S02]  /*23000*/  PRMT R28, R88, 0x5432, R2 ;  /* 0x00005432581c7816 */ /* 0x000fe40000000002 */
[----:B------:R-:W-:Y:S01]  /*23010*/  LOP3.LUT R36, R22, 0xffff0000, RZ, 0xc0, !PT ;  /* 0xffff000016247812 */ /* 0x000fe200078ec0ff */
[----:B------:R-:W-:Y:S01]  /*23020*/  IMAD.U32 R22, R21, 0x10000, RZ ;  /* 0x0001000015167824 */ /* 0x000fe200078e00ff */
[----:B------:R-:W-:-:S02]  /*23030*/  PRMT R26, R89, 0x5432, R8 ;  /* 0x00005432591a7816 */ /* 0x000fc40000000008 */
[----:B------:R-:W-:Y:S02]  /*23040*/  LOP3.LUT R21, R21, 0xffff0000, RZ, 0xc0, !PT ;  /* 0xffff000015157812 */ /* 0x000fe400078ec0ff */
[----:B------:R-:W-:-:S04]  /*23050*/  SHF.R.U32.HI R19, RZ, 0x10, R43 ;  /* 0x00000010ff137819 */ /* 0x000fc8000001162b */
[----:B------:R-:W-:Y:S01]  /*23060*/  PRMT R19, R79, 0x5432, R19 ;  /* 0x000054324f137816 */ /* 0x000fe20000000013 */
[C---:B--2---:R-:W-:Y:S01]  /*23070*/  IMAD.U32 R25, R12.reuse, 0x10000, RZ ;  /* 0x000100000c197824 */ /* 0x044fe200078e00ff */
[----:B------:R-:W-:Y:S01]  /*23080*/  LOP3.LUT R24, R12, 0xffff0000, RZ, 0xc0, !PT ;  /* 0xffff00000c187812 */ /* 0x000fe200078ec0ff */
[C---:B------:R-:W-:Y:S01]  /*23090*/  IMAD.U32 R23, R13.reuse, 0x10000, RZ ;  /* 0x000100000d177824 */ /* 0x040fe200078e00ff */
[----:B------:R-:W-:Y:S01]  /*230a0*/  LOP3.LUT R18, R13, 0xffff0000, RZ, 0xc0, !PT ;  /* 0xffff00000d127812 */ /* 0x000fe200078ec0ff */
[----:B---3--:R-:W-:Y:S01]  /*230b0*/  IMAD.U32 R12, R4, 0x10000, RZ ;  /* 0x00010000040c7824 */ /* 0x008fe200078e00ff */
[C---:B------:R-:W-:Y:S01]  /*230c0*/  LOP3.LUT R16, R14.reuse, 0xffff0000, RZ, 0xc0, !PT ;  /* 0xffff00000e107812 */ /* 0x040fe200078ec0ff */
[----:B------:R-:W-:Y:S01]  /*230d0*/  IMAD.U32 R17, R14, 0x10000, RZ ;  /* 0x000100000e117824 */ /* 0x000fe200078e00ff */
[----:B------:R-:W-:Y:S01]  /*230e0*/  LOP3.LUT R9, R4, 0xffff0000, RZ, 0xc0, !PT ;  /* 0xffff000004097812 */ /* 0x000fe200078ec0ff */
[C---:B------:R-:W-:Y:S01]  /*230f0*/  IMAD.U32 R13, R15.reuse, 0x10000, RZ ;  /* 0x000100000f0d7824 */ /* 0x040fe200078e00ff */
[----:B------:R-:W-:Y:S01]  /*23100*/  LOP3.LUT R14, R15, 0xffff0000, RZ, 0xc0, !PT ;  /* 0xffff00000f0e7812 */ /* 0x000fe200078ec0ff */
[C---:B------:R-:W-:Y:S01]  /*23110*/  IMAD.U32 R4, R6.reuse, 0x10000, RZ ;  /* 0x0001000006047824 */ /* 0x040fe200078e00ff */
[----:B------:R-:W-:Y:S01]  /*23120*/  LOP3.LUT R3, R6, 0xffff0000, RZ, 0xc0, !PT ;  /* 0xffff000006037812 */ /* 0x000fe200078ec0ff */
[----:B------:R-:W-:Y:S01]  /*23130*/  IMAD.U32 R15, R29, 0x10000, RZ ;  /* 0x000100001d0f7824 */ /* 0x000fe200078e00ff */
[----:B------:R-:W-:Y:S01]  /*23140*/  LOP3.LUT R0, R7, 0xffff0000, RZ, 0xc0, !PT ;  /* 0xffff000007007812 */ /* 0x000fe200078ec0ff */
[----:B------:R-:W-:-:S02]  /*23150*/  FMUL.FTZ R6, R12, R30 ;  /* 0x0000001e0c067220 */ /* 0x000fc40000410000 */
[----:B------:R-:W-:Y:S02]  /*23160*/  IMAD.U32 R2, R7, 0x10000, RZ ;  /* 0x0001000007027824 */ /* 0x000fe400078e00ff */
[-C--:B------:R-:W-:Y:S02]  /*23170*/  FMUL.FTZ R7, R12, R15.reuse ;  /* 0x0000000f0c077220 */ /* 0x080fe40000410000 */
[----:B------:R-:W-:Y:S01]  /*23180*/  FFMA.FTZ R37, R25, R15, -R6 ;  /* 0x0000000f19257223 */ /* 0x000fe20000010806 */
[----:B------:R-:W-:Y:S01]  /*23190*/  LOP3.LUT R15, R29, 0xffff0000, RZ, 0xc0, !PT ;  /* 0xffff00001d0f7812 */ /* 0x000fe200078ec0ff */
[C---:B------:R-:W-:Y:S01]  /*231a0*/  IMAD.U32 R8, R5.reuse, 0x10000, RZ ;  /* 0x0001000005087824 */ /* 0x040fe200078e00ff */
[----:B------:R-:W-:Y:S01]  /*231b0*/  LOP3.LUT R5, R5, 0xffff0000, RZ, 0xc0, !PT ;  /* 0xffff000005057812 */ /* 0x000fe200078ec0ff */
[----:B------:R-:W-:Y:S02]  /*231c0*/  FMUL.FTZ R6, R9, R36 ;  /* 0x0000002409067220 */ /* 0x000fe40000410000 */
[----:B------:R-:W-:-:S02]  /*231d0*/  IMAD.U32 R12, R28, 0x10000, RZ ;  /* 0x000100001c0c7824 */ /* 0x000fc400078e00ff */
[----:B------:R-:W-:Y:S02]  /*231e0*/  FFMA.FTZ R30, R25, R30, R7 ;  /* 0x0000001e191e7223 */ /* 0x000fe40000010007 */
[-C--:B------:R-:W-:Y:S02]  /*231f0*/  FMUL.FTZ R9, R9, R15.reuse ;  /* 0x0000000f09097220 */ /* 0x080fe40000410000 */
[----:B------:R-:W-:Y:S02]  /*23200*/  FFMA.FTZ R29, R24, R15, -R6 ;  /* 0x0000000f181d7223 */ /* 0x000fe40000010806 */
[C---:B------:R-:W-:Y:S02]  /*23210*/  FMUL.FTZ R7, R8.reuse, R22 ;  /* 0x0000001608077220 */ /* 0x040fe40000410000 */
[----:B------:R-:W-:Y:S01]  /*23220*/  FMUL.FTZ R6, R8, R12 ;  /* 0x0000000c08067220 */ /* 0x000fe20000410000 */
[----:B------:R-:W-:Y:S01]  /*23230*/  LOP3.LUT R8, R28, 0xffff0000, RZ, 0xc0, !PT ;  /* 0xffff00001c087812 */ /* 0x000fe200078ec0ff */
[----:B------:R-:W-:-:S02]  /*23240*/  FFMA.FTZ R25, R24, R36, R9 ;  /* 0x0000002418197223 */ /* 0x000fc40000010009 */
[C---:B------:R-:W-:Y:S02]  /*23250*/  FFMA.FTZ R24, R23.reuse, R12, -R7 ;  /* 0x0000000c17187223 */ /* 0x040fe40000010807 */
[----:B------:R-:W-:Y:S02]  /*23260*/  FFMA.FTZ R23, R23, R22, R6 ;  /* 0x0000001617177223 */ /* 0x000fe40000010006 */
[----:B------:R-:W-:Y:S02]  /*23270*/  FMUL.FTZ R6, R5, R21 ;  /* 0x0000001505067220 */ /* 0x000fe40000410000 */
[----:B------:R-:W-:Y:S02]  /*23280*/  IMAD.U32 R12, R27, 0x10000, RZ ;  /* 0x000100001b0c7824 */ /* 0x000fe400078e00ff */
[----:B------:R-:W-:Y:S02]  /*23290*/  IMAD.U32 R15, R20, 0x10000, RZ ;  /* 0x00010000140f7824 */ /* 0x000fe400078e00ff */
[----:B------:R-:W-:-:S02]  /*232a0*/  FMUL.FTZ R7, R5, R8 ;  /* 0x0000000805077220 */ /* 0x000fc40000410000 */
[----:B------:R-:W-:Y:S01]  /*232b0*/  FFMA.FTZ R22, R18, R8, -R6 ;  /* 0x0000000812167223 */ /* 0x000fe20000010806 */
[----:B------:R-:W-:Y:S01]  /*232c0*/  LOP3.LUT R8, R26, 0xffff0000, RZ, 0xc0, !PT ;  /* 0xffff00001a087812 */ /* 0x000fe200078ec0ff */
[----:B------:R-:W-:Y:S02]  /*232d0*/  IMAD.U32 R28, R19, 0x10000, RZ ;  /* 0x00010000131c7824 */ /* 0x000fe400078e00ff */
[C---:B------:R-:W-:Y:S02]  /*232e0*/  FMUL.FTZ R6, R4.reuse, R15 ;  /* 0x0000000f04067220 */ /* 0x040fe40000410000 */
[----:B------:R-:W-:Y:S02]  /*232f0*/  FMUL.FTZ R5, R4, R12 ;  /* 0x0000000c04057220 */ /* 0x000fe40000410000 */
[----:B------:R-:W-:Y:S02]  /*23300*/  IMAD.U32 R9, R26, 0x10000, RZ ;  /* 0x000100001a097824 */ /* 0x000fe400078e00ff */
[----:B------:R-:W-:-:S02]  /*23310*/  FFMA.FTZ R21, R18, R21, R7 ;  /* 0x0000001512157223 */ /* 0x000fc40000010007 */
[----:B------:R-:W-:Y:S02]  /*23320*/  FMUL.FTZ R4, R2, R28 ;  /* 0x0000001c02047220 */ /* 0x000fe40000410000 */
[----:B------:R-:W-:Y:S01]  /*23330*/  FFMA.FTZ R18, R17, R12, -R6 ;  /* 0x0000000c11127223 */ /* 0x000fe20000010806 */
[----:B------:R-:W-:Y:S01]  /*23340*/  LOP3.LUT R6, R27, 0xffff0000, RZ, 0xc0, !PT ;  /* 0xffff00001b067812 */ /* 0x000fe200078ec0ff */
[----:B------:R-:W-:Y:S01]  /*23350*/  FFMA.FTZ R15, R17, R15, R5 ;  /* 0x0000000f110f7223 */ /* 0x000fe20000010005 */
[----:B------:R-:W-:Y:S01]  /*23360*/  LOP3.LUT R17, R20, 0xffff0000, RZ, 0xc0, !PT ;  /* 0xffff000014117812 */ /* 0x000fe200078ec0ff */
[-C--:B------:R-:W-:Y:S01]  /*23370*/  FMUL.FTZ R2, R2, R9.reuse ;  /* 0x0000000902027220 */ /* 0x080fe20000410000 */
[----:B------:R-:W-:Y:S01]  /*23380*/  LOP3.LUT R12, R19, 0xffff0000, RZ, 0xc0, !PT ;  /* 0xffff0000130c7812 */ /* 0x000fe200078ec0ff */
[C---:B------:R-:W-:Y:S02]  /*23390*/  FFMA.FTZ R9, R13.reuse, R9, -R4 ;  /* 0x000000090d097223 */ /* 0x040fe40000010804 */
[----:B------:R-:W-:Y:S01]  /*233a0*/  FFMA.FTZ R7, R13, R28, R2 ;  /* 0x0000001c0d077223 */ /* 0x000fe20000010002 */
[----:B------:R-:W-:Y:S01]  /*233b0*/  F2FP.BF16.PACK_AB R13, R22, R24 ;  /* 0x00000018160d723e */ /* 0x000fe200000010ff */
[----:B------:R-:W-:-:S02]  /*233c0*/  FMUL.FTZ R2, R3, R17 ;  /* 0x0000001103027220 */ /* 0x000fc40000410000 */
[----:B------:R-:W-:Y:S02]  /*233d0*/  FMUL.FTZ R3, R3, R6 ;  /* 0x0000000603037220 */ /* 0x000fe40000410000 */
[C---:B------:R-:W-:Y:S02]  /*233e0*/  FMUL.FTZ R5, R0.reuse, R12 ;  /* 0x0000000c00057220 */ /* 0x040fe40000410000 */
[----:B------:R-:W-:Y:S02]  /*233f0*/  FMUL.FTZ R4, R0, R8 ;  /* 0x0000000800047220 */ /* 0x000fe40000410000 */
[C---:B------:R-:W-:Y:S02]  /*23400*/  FFMA.FTZ R6, R16.reuse, R6, -R2 ;  /* 0x0000000610067223 */ /* 0x040fe40000010802 */
        /* <DEDUP_REMOVED lines=8> */
[----:B------:R-:W-:Y:S02]  /*23490*/  F2FP.BF16.PACK_AB R4, R25, R30 ;  /* 0x0000001e1904723e */ /* 0x000fe400000010ff */
[----:B------:R-:W-:Y:S01]  /*234a0*/  F2FP.BF16.PACK_AB R7, R2, R7 ;  /* 0x000000070207723e */ /* 0x000fe200000010ff */
[----:B------:R1:W-:Y:S04]  /*234b0*/  ST.E.128 [R34.64], R12 ;  /* 0x0000000c22007985 */ /* 0x0003e8000c101d12 */
[----:B------:R1:W-:Y:S02]  /*234c0*/  ST.E.128 [R32.64], R4 ;  /* 0x0000000420007985 */ /* 0x0003e4000c101d12 */
.L_x_2065:
[----:B------:R-:W-:Y:S05]  /*234d0*/  BSYNC B0 ;  /* 0x0000000000007941 */ /* 0x000fea0003800000 */
.L_x_2064:
[----:B------:R-:W-:-:S04]  /*234e0*/  IADD3 R2, R59, 0x40, RZ ;  /* 0x000000403b027810 */ /* 0x000fc80007ffe0ff */
[----:B------:R-:W-:-:S13]  /*234f0*/  ISETP.GE.AND P0, PT, R2, R31, PT ;  /* 0x0000001f0200720c */ /* 0x000fda0003f06270 */
[----:B------:R-:W-:Y:S05]  /*23500*/  @P0 BRA `(.L_x_2061) ;  /* 0x0000077000000947 */ /* 0x000fea0003800000 */
[----:B-1----:R-:W-:Y:S01]  /*23510*/  SHF.R.S32.HI R4, RZ, 0x1f, R2 ;  /* 0x0000001fff047819 */ /* 0x002fe20000011402 */
[----:B------:R-:W-:Y:S01]  /*23520*/  IMAD.SHL.U32 R6, R76, 0x40, RZ ;  /* 0x000000404c067824 */ /* 0x000fe200078e00ff */
[----:B------:R-:W-:Y:S02]  /*23530*/  SHF.R.S32.HI R0, RZ, 0x1f, R58 ;  /* 0x0000001fff007819 */ /* 0x000fe4000001143a */
[CC--:B------:R-:W-:Y:S02]  /*23540*/  LEA.HI R3, R4.reuse, R2.reuse, RZ, 0x3 ;  /* 0x0000000204037211 */ /* 0x0c0fe400078f18ff */
[----:B------:R-:W-:Y:S02]  /*23550*/  LEA.HI R2, R4, R2, RZ, 0x6 ;  /* 0x0000000204027211 */ /* 0x000fe400078f30ff */
[----:B------:R-:W-:Y:S02]  /*23560*/  LEA.HI R5, R0, R58, RZ, 0x5 ;  /* 0x0000003a00057211 */ /* 0x000fe400078f28ff */
[----:B------:R-:W-:Y:S01]  /*23570*/  SHF.R.S32.HI R4, RZ, 0x3, R3 ;  /* 0x00000003ff047819 */ /* 0x000fe20000011403 */
[----:B------:R-:W-:Y:S01]  /*23580*/  IMAD.SHL.U32 R7, R2, 0x80, RZ ;  /* 0x0000008002077824 */ /* 0x000fe200078e00ff */
[----:B------:R-:W-:Y:S01]  /*23590*/  LOP3.LUT R0, R6, 0x1c0, RZ, 0xc0, !PT ;  /* 0x000001c006007812 */ /* 0x000fe200078ec0ff */
[----:B------:R-:W-:Y:S01]  /*235a0*/  IMAD.SHL.U32 R6, R5, 0x10, RZ ;  /* 0x0000001005067824 */ /* 0x000fe200078e00ff */
[----:B------:R-:W-:-:S02]  /*235b0*/  LEA.HI R2, R31, R4, RZ, 0x1d ;  /* 0x000000041f027211 */ /* 0x000fc400078fe8ff */
[----:B------:R-:W-:Y:S02]  /*235c0*/  LOP3.LUT R5, R0, 0x38, R3, 0xf8, !PT ;  /* 0x0000003800057812 */ /* 0x000fe400078ef803 */
[----:B------:R-:W-:Y:S02]  /*235d0*/  SHF.R.U32.HI R8, RZ, 0x3, R0 ;  /* 0x00000003ff087819 */ /* 0x000fe40000011600 */
[----:B------:R-:W-:Y:S02]  /*235e0*/  SHF.R.S32.HI R4, RZ, 0x1f, R2 ;  /* 0x0000001fff047819 */ /* 0x000fe40000011402 */
[----:B------:R-:W-:Y:S02]  /*235f0*/  LOP3.LUT R3, R6, 0xfffffe00, RZ, 0xc0, !PT ;  /* 0xfffffe0006037812 */ /* 0x000fe400078ec0ff */
[----:B------:R-:W-:Y:S01]  /*23600*/  LOP3.LUT R6, R5, R8, RZ, 0x3c, !PT ;  /* 0x0000000805067212 */ /* 0x000fe200078e3cff */
[----:B------:R-:W-:Y:S01]  /*23610*/  IMAD.SHL.U32 R5, R2, 0x8, RZ ;  /* 0x0000000802057824 */ /* 0x000fe200078e00ff */
[----:B------:R-:W-:-:S02]  /*23620*/  LEA.HI R2, R4, R2, RZ, 0x3 ;  /* 0x0000000204027211 */ /* 0x000fc400078f18ff */
[----:B------:R-:W-:Y:S02]  /*23630*/  LOP3.LUT R7, R7, 0xffffe000, RZ, 0xc0, !PT ;  /* 0xffffe00007077812 */ /* 0x000fe400078ec0ff */
[----:B------:R-:W-:Y:S01]  /*23640*/  LOP3.LUT R4, R0, 0x38, R5, 0xf8, !PT ;  /* 0x0000003800047812 */ /* 0x000fe200078ef805 */
[----:B------:R-:W-:Y:S01]  /*23650*/  IMAD.SHL.U32 R0, R2, 0x400, RZ ;  /* 0x0000040002007824 */ /* 0x000fe200078e00ff */
[----:B------:R-:W-:Y:S02]  /*23660*/  IADD3 R6, R6, R7, R3 ;  /* 0x0000000706067210 */ /* 0x000fe40007ffe003 */
        /* <DEDUP_REMOVED lines=9> */
[----:B------:R-:W-:Y:S02]  /*23700*/  PRMT R22, R91, 0x5410, R9 ;  /* 0x000054105b167816 */ /* 0x000fe40000000009 */
[----:B------:R-:W-:Y:S02]  /*23710*/  SHF.R.U32.HI R16, RZ, 0x10, R53 ;  /* 0x00000010ff107819 */ /* 0x000fe40000011635 */
[----:B------:R-:W-:Y:S01]  /*23720*/  SHF.R.U64 R17, R54, 0x10, R55 ;  /* 0x0000001036117819 */ /* 0x000fe20000001237 */
[----:B------:R-:W-:Y:S01]  /*23730*/  IMAD.U32 R30, R22, 0x10000, RZ ;  /* 0x00010000161e7824 */ /* 0x000fe200078e00ff */
[----:B------:R-:W-:-:S02]  /*23740*/  SHF.R.U64 R3, R50, 0x10, R51 ;  /* 0x0000001032037819 */ /* 0x000fc40000001233 */
[----:B------:R-:W-:Y:S02]  /*23750*/  PRMT R29, R93, 0x5410, R0 ;  /* 0x000054105d1d7816 */ /* 0x000fe40000000000 */
[----:B------:R-:W-:Y:S02]  /*23760*/  PRMT R21, R90, 0x5432, R16 ;  /* 0x000054325a157816 */ /* 0x000fe40000000010 */
[----:B------:R-:W-:Y:S02]  /*23770*/  PRMT R20, R92, 0x5410, R17 ;  /* 0x000054105c147816 */ /* 0x000fe40000000011 */
[----:B------:R-:W-:Y:S02]  /*23780*/  SHF.R.U32.HI R2, RZ, 0x10, R49 ;  /* 0x00000010ff027819 */ /* 0x000fe40000011631 */
[----:B------:R-:W-:Y:S02]  /*23790*/  PRMT R27, R94, 0x5410, R3 ;  /* 0x000054105e1b7816 */ /* 0x000fe40000000003 */
[----:B------:R-:W-:-:S02]  /*237a0*/  SHF.R.U32.HI R8, RZ, 0x10, R51 ;  /* 0x00000010ff087819 */ /* 0x000fc40000011633 */
[----:B------:R-:W-:Y:S01]  /*237b0*/  LOP3.LUT R36, R22, 0xffff0000, RZ, 0xc0, !PT ;  /* 0xffff000016247812 */ /* 0x000fe200078ec0ff */
[----:B------:R-:W-:Y:S01]  /*237c0*/  IMAD.U32 R22, R21, 0x10000, RZ ;  /* 0x0001000015167824 */ /* 0x000fe200078e00ff */
[----:B------:R-:W-:Y:S02]  /*237d0*/  PRMT R28, R92, 0x5432, R2 ;  /* 0x000054325c1c7816 */ /* 0x000fe40000000002 */
[----:B------:R-:W-:Y:S02]  /*237e0*/  PRMT R26, R93, 0x5432, R8 ;  /* 0x000054325d1a7816 */ /* 0x000fe40000000008 */
[----:B------:R-:W-:Y:S02]  /*237f0*/  LOP3.LUT R21, R21, 0xffff0000, RZ, 0xc0, !PT ;  /* 0xffff000015157812 */ /* 0x000fe400078ec0ff */
        /* <DEDUP_REMOVED lines=26> */
[----:B------:R-:W-:Y:S02]  /*239a0*/  FFMA.FTZ R30, R24, R15, -R6 ;  /* 0x0000000f181e7223 */ /* 0x000fe40000010806 */
[C---:B------:R-:W-:Y:S02]  /*239b0*/  FMUL.FTZ R7, R8.reuse, R22 ;  /* 0x0000001608077220 */ /* 0x040fe40000410000 */
[-C--:B------:R-:W-:Y:S01]  /*239c0*/  FMUL.FTZ R6, R8, R12.reuse ;  /* 0x0000000c08067220 */ /* 0x080fe20000410000 */
[----:B------:R-:W-:Y:S01]  /*239d0*/  LOP3.LUT R8, R28, 0xffff0000, RZ, 0xc0, !PT ;  /* 0xffff00001c087812 */ /* 0x000fe200078ec0ff */
[C---:B------:R-:W-:Y:S02]  /*239e0*/  FFMA.FTZ R25, R23.reuse, R12, -R7 ;  /* 0x0000000c17197223 */ /* 0x040fe40000010807 */
[----:B------:R-:W-:-:S02]  /*239f0*/  FFMA.FTZ R23, R23, R22, R6 ;  /* 0x0000001617177223 */ /* 0x000fc40000010006 */
[----:B------:R-:W-:Y:S02]  /*23a00*/  FMUL.FTZ R9, R9, R15 ;  /* 0x0000000f09097220 */ /* 0x000fe40000410000 */
[----:B------:R-:W-:Y:S02]  /*23a10*/  FMUL.FTZ R6, R5, R21 ;  /* 0x0000001505067220 */ /* 0x000fe40000410000 */
[----:B------:R-:W-:Y:S02]  /*23a20*/  IMAD.U32 R12, R27, 0x10000, RZ ;  /* 0x000100001b0c7824 */ /* 0x000fe400078e00ff */
[----:B------:R-:W-:Y:S02]  /*23a30*/  IMAD.U32 R15, R20, 0x10000, RZ ;  /* 0x00010000140f7824 */ /* 0x000fe400078e00ff */
[----:B------:R-:W-:Y:S02]  /*23a40*/  FFMA.FTZ R29, R24, R36, R9 ;  /* 0x00000024181d7223 */ /* 0x000fe40000010009 */
        /* <DEDUP_REMOVED lines=35> */
.L_x_2061:
[----:B------:R-:W-:Y:S05]  /*23c80*/  BSYNC B1 ;  /* 0x0000000000017941 */ /* 0x000fea0003800000 */
.L_x_2060:
[----:B------:R-:W-:Y:S01]  /*23c90*/  IADD3 R0, R76, 0x40, RZ ;  /* 0x000000404c007810 */ /* 0x000fe20007ffe0ff */
[----:B------:R-:W-:-:S02]  /*23ca0*/  IMAD.MOV.U32 R2, RZ, RZ, R111 ;  /* 0x000000ffff027224 */ /* 0x000fc400078e006f */
[----:B------:R-:W-:Y:S01]  /*23cb0*/  IMAD.MOV.U32 R3, RZ, RZ, 0x0 ;  /* 0x00000000ff037424 */ /* 0x000fe200078e00ff */
[----:B------:R-:W-:-:S13]  /*23cc0*/  ISETP.GE.AND P0, PT, R0, R78, PT ;  /* 0x0000004e0000720c */ /* 0x000fda0003f06270 */
[----:B------:R-:W-:Y:S05]  /*23cd0*/  @P0 RET.REL.NODEC R2 `(_ZN7cutlass13device_kernelIN5flash19enable_sm80_to_sm89INS1_16FlashAttnFwdSm80INS1_25CollectiveMainloopFwdSm80ILi8ELi2ELb0EN4cute5tupleIJNS5_1CILi128EEENS7_ILi64EEENS7_ILi192EEEEEELi192ENS_10bfloat16_tEfNS_4arch4Sm80ELb0ELb1ELb1ELb1ELb0ELb1ELb1ELb1EEENS1_21CollectiveEpilogueFwdINS6_IJS8_SA_S9_EEENS6_IJNS7_ILi1EEESI_SI_EEESC_SE_Li256ELb1ELb1ELb1ELb0EEENS1_36VarlenDynamicPersistentTileSchedulerILi128ELi64ELi256ELi256ELb1ELb1ELb0ELb1ELb0ELb1EEEEEEEEEvNT_6ParamsE) ;  /* 0xfffdc32002000950 */ /* 0x000fea0003c3ffff */
[----:B------:R-:W-:Y:S01]  /*23ce0*/  ISETP.GE.AND P0, PT, R59, R31, PT ;  /* 0x0000001f3b00720c */ /* 0x000fe20003f06270 */
[----:B------:R-:W-:-:S12]  /*23cf0*/  BSSY B0, `(.L_x_2066) ;  /* 0x0000072000007945 */ /* 0x000fd80003800000 */
[----:B------:R-:W-:Y:S05]  /*23d00*/  @P0 BRA `(.L_x_2067) ;  /* 0x0000070000000947 */ /* 0x000fea0003800000 */
[----:B------:R-:W-:Y:S01]  /*23d10*/  SHF.R.S32.HI R3, RZ, 0x1f, R0 ;  /* 0x0000001fff037819 */ /* 0x000fe20000011400 */
[----:B------:R-:W-:Y:S01]  /*23d20*/  IMAD.SHL.U32 R2, R0, 0x40, RZ ;  /* 0x0000004000027824 */ /* 0x000fe200078e00ff */
[----:B-1----:R-:W-:Y:S02]  /*23d30*/  LEA.HI R5, R31, R45, RZ, 0x1d ;  /* 0x0000002d1f057211 */ /* 0x002fe400078fe8ff */
[----:B------:R-:W-:Y:S02]  /*23d40*/  LEA.HI R3, R3, R0, RZ, 0x3 ;  /* 0x0000000003037211 */ /* 0x000fe400078f18ff */
[----:B------:R-:W-:Y:S02]  /*23d50*/  SHF.R.S32.HI R6, RZ, 0x1f, R5 ;  /* 0x0000001fff067819 */ /* 0x000fe40000011405 */
[----:B------:R-:W-:Y:S01]  /*23d60*/  LOP3.LUT R2, R2, 0x1c0, RZ, 0xc0, !PT ;  /* 0x000001c002027812 */ /* 0x000fe200078ec0ff */
[----:B------:R-:W-:Y:S01]  /*23d70*/  IMAD.SHL.U32 R4, R3, 0x40, RZ ;  /* 0x0000004003047824 */ /* 0x000fe200078e00ff */
[----:B------:R-:W-:Y:S01]  /*23d80*/  LEA.HI R6, R6, R5, RZ, 0x3 ;  /* 0x0000000506067211 */ /* 0x000fe200078f18ff */
[----:B------:R-:W-:Y:S01]  /*23d90*/  IMAD.SHL.U32 R5, R5, 0x8, RZ ;  /* 0x0000000805057824 */ /* 0x000fe200078e00ff */
[----:B------:R-:W-:-:S02]  /*23da0*/  LOP3.LUT R7, R2, 0x38, R59, 0xf8, !PT ;  /* 0x0000003802077812 */ /* 0x000fc400078ef83b */
[----:B------:R-:W-:Y:S02]  /*23db0*/  SHF.R.U32.HI R3, RZ, 0x3, R2 ;  /* 0x00000003ff037819 */ /* 0x000fe40000011602 */
[----:B------:R-:W-:Y:S02]  /*23dc0*/  LOP3.LUT R4, R4, 0xfffffe00, RZ, 0xc0, !PT ;  /* 0xfffffe0004047812 */ /* 0x000fe400078ec0ff */
[----:B------:R-:W-:Y:S01]  /*23dd0*/  LOP3.LUT R2, R2, 0x38, R5, 0xf8, !PT ;  /* 0x0000003802027812 */ /* 0x000fe200078ef805 */
[----:B------:R-:W-:Y:S01]  /*23de0*/  IMAD.SHL.U32 R5, R6, 0x400, RZ ;  /* 0x0000040006057824 */ /* 0x000fe200078e00ff */
        /* <DEDUP_REMOVED lines=9> */
[----:B------:R-:W-:Y:S02]  /*23e80*/  SHF.R.U32.HI R19, RZ, 0x10, R63 ;  /* 0x00000010ff137819 */ /* 0x000fe4000001163f */
[----:B------:R-:W-:Y:S02]  /*23e90*/  SHF.R.U64 R2, R64, 0x10, R65 ;  /* 0x0000001040027819 */ /* 0x000fe40000001241 */
[----:B------:R-:W-:Y:S02]  /*23ea0*/  PRMT R23, R95, 0x5410, R16 ;  /* 0x000054105f177816 */ /* 0x000fe40000000010 */
[--C-:B------:R-:W-:Y:S02]  /*23eb0*/  SHF.R.U64 R8, R66, 0x10, R67.reuse ;  /* 0x0000001042087819 */ /* 0x100fe40000001243 */
[----:B------:R-:W-:Y:S01]  /*23ec0*/  SHF.R.U32.HI R9, RZ, 0x10, R67 ;  /* 0x00000010ff097819 */ /* 0x000fe20000011643 */
[----:B------:R-:W-:Y:S01]  /*23ed0*/  IMAD.U32 R36, R23, 0x10000, RZ ;  /* 0x0001000017247824 */ /* 0x000fe200078e00ff */
[----:B------:R-:W-:-:S02]  /*23ee0*/  SHF.R.U32.HI R17, RZ, 0x10, R61 ;  /* 0x00000010ff117819 */ /* 0x000fc4000001163d */
[----:B------:R-:W-:Y:S02]  /*23ef0*/  SHF.R.U64 R18, R62, 0x10, R63 ;  /* 0x000000103e127819 */ /* 0x000fe4000000123f */
[----:B------:R-:W-:Y:S02]  /*23f00*/  PRMT R20, R95, 0x5432, R19 ;  /* 0x000054325f147816 */ /* 0x000fe40000000013 */
[C---:B------:R-:W-:Y:S02]  /*23f10*/  PRMT R30, R97.reuse, 0x5410, R2 ;  /* 0x00005410611e7816 */ /* 0x040fe40000000002 */
[----:B------:R-:W-:Y:S02]  /*23f20*/  PRMT R28, R98, 0x5410, R8 ;  /* 0x00005410621c7816 */ /* 0x000fe40000000008 */
[----:B------:R-:W-:Y:S02]  /*23f30*/  PRMT R27, R97, 0x5432, R9 ;  /* 0x00005432611b7816 */ /* 0x000fe40000000009 */
[----:B------:R-:W-:-:S02]  /*23f40*/  PRMT R22, R94, 0x5432, R17 ;  /* 0x000054325e167816 */ /* 0x000fc40000000011 */
[----:B------:R-:W-:Y:S02]  /*23f50*/  PRMT R21, R96, 0x5410, R18 ;  /* 0x0000541060157816 */ /* 0x000fe40000000012 */
[----:B------:R-:W-:Y:S02]  /*23f60*/  SHF.R.U32.HI R3, RZ, 0x10, R65 ;  /* 0x00000010ff037819 */ /* 0x000fe40000011641 */
[----:B------:R-:W-:Y:S01]  /*23f70*/  LOP3.LUT R37, R23, 0xffff0000, RZ, 0xc0, !PT ;  /* 0xffff000017257812 */ /* 0x000fe200078ec0ff */
        /* <DEDUP_REMOVED lines=23> */
[----:B------:R-:W-:Y:S02]  /*240f0*/  FMUL.FTZ R6, R12, R37 ;  /* 0x000000250c067220 */ /* 0x000fe40000410000 */
[----:B------:R-:W-:Y:S02]  /*24100*/  IMAD.U32 R13, R29, 0x10000, RZ ;  /* 0x000100001d0d7824 */ /* 0x000fe400078e00ff */
[----:B------:R-:W-:-:S02]  /*24110*/  FFMA.FTZ R38, R26, R36, R7 ;  /* 0x000000241a267223 */ /* 0x000fc40000010007 */
[-C--:B------:R-:W-:Y:S02]  /*24120*/  FMUL.FTZ R12, R12, R15.reuse ;  /* 0x0000000f0c0c7220 */ /* 0x080fe40000410000 */
[----:B------:R-:W-:Y:S01]  /*24130*/  FFMA.FTZ R36, R25, R15, -R6 ;  /* 0x0000000f19247223 */ /* 0x000fe20000010806 */
[----:B------:R-:W-:Y:S01]  /*24140*/  LOP3.LUT R15, R22, 0xffff0000, RZ, 0xc0, !PT ;  /* 0xffff0000160f7812 */ /* 0x000fe200078ec0ff */
[C---:B------:R-:W-:Y:S02]  /*24150*/  FMUL.FTZ R7, R9.reuse, R23 ;  /* 0x0000001709077220 */ /* 0x040fe40000410000 */
[-C--:B------:R-:W-:Y:S02]  /*24160*/  FMUL.FTZ R6, R9, R13.reuse ;  /* 0x0000000d09067220 */ /* 0x080fe40000410000 */
[C---:B------:R-:W-:Y:S01]  /*24170*/  FFMA.FTZ R26, R24.reuse, R13, -R7 ;  /* 0x0000000d181a7223 */ /* 0x040fe20000010807 */
[----:B------:R-:W-:Y:S01]  /*24180*/  LOP3.LUT R7, R29, 0xffff0000, RZ, 0xc0, !PT ;  /* 0xffff00001d077812 */ /* 0x000fe200078ec0ff */
[----:B------:R-:W-:-:S02]  /*24190*/  FFMA.FTZ R24, R24, R23, R6 ;  /* 0x0000001718187223 */ /* 0x000fc40000010006 */
[----:B------:R-:W-:Y:S02]  /*241a0*/  FFMA.FTZ R30, R25, R37, R12 ;  /* 0x00000025191e7223 */ /* 0x000fe4000001000c */
[----:B------:R-:W-:Y:S02]  /*241b0*/  FMUL.FTZ R6, R8, R15 ;  /* 0x0000000f08067220 */ /* 0x000fe40000410000 */
[----:B------:R-:W-:Y:S02]  /*241c0*/  IMAD.U32 R12, R28, 0x10000, RZ ;  /* 0x000100001c0c7824 */ /* 0x000fe400078e00ff */
[----:B------:R-:W-:Y:S02]  /*241d0*/  IMAD.U32 R13, R21, 0x10000, RZ ;  /* 0x00010000150d7824 */ /* 0x000fe400078e00ff */
[----:B------:R-:W-:Y:S02]  /*241e0*/  IMAD.U32 R25, R20, 0x10000, RZ ;  /* 0x0001000014197824 */ /* 0x000fe400078e00ff */
[----:B------:R-:W-:-:S02]  /*241f0*/  FMUL.FTZ R8, R8, R7 ;  /* 0x0000000708087220 */ /* 0x000fc40000410000 */
[----:B------:R-:W-:Y:S02]  /*24200*/  FFMA.FTZ R23, R19, R7, -R6 ;  /* 0x0000000713177223 */ /* 0x000fe40000010806 */
[C---:B------:R-:W-:Y:S02]  /*24210*/  FMUL.FTZ R7, R5.reuse, R13 ;  /* 0x0000000d05077220 */ /* 0x040fe40000410000 */
[----:B------:R-:W-:Y:S02]  /*24220*/  FMUL.FTZ R6, R5, R12 ;  /* 0x0000000c05067220 */ /* 0x000fe40000410000 */
[----:B------:R-:W-:Y:S02]  /*24230*/  IMAD.U32 R9, R27, 0x10000, RZ ;  /* 0x000100001b097824 */ /* 0x000fe400078e00ff */
[----:B------:R-:W-:Y:S02]  /*24240*/  FMUL.FTZ R5, R3, R25 ;  /* 0x0000001903057220 */ /* 0x000fe40000410000 */
[----:B------:R-:W-:-:S02]  /*24250*/  FFMA.FTZ R22, R19, R15, R8 ;  /* 0x0000000f13167223 */ /* 0x000fc40000010008 */
[----:B------:R-:W-:Y:S01]  /*24260*/  FFMA.FTZ R19, R18, R12, -R7 ;  /* 0x0000000c12137223 */ /* 0x000fe20000010807 */
[----:B------:R-:W-:Y:S01]  /*24270*/  LOP3.LUT R12, R20, 0xffff0000, RZ, 0xc0, !PT ;  /* 0xffff0000140c7812 */ /* 0x000fe200078ec0ff */
[----:B------:R-:W-:Y:S01]  /*24280*/  FFMA.FTZ R18, R18, R13, R6 ;  /* 0x0000000d12127223 */ /* 0x000fe20000010006 */
[----:B------:R-:W-:Y:S01]  /*24290*/  LOP3.LUT R13, R21, 0xffff0000, RZ, 0xc0, !PT ;  /* 0xffff0000150d7812 */ /* 0x000fe200078ec0ff */
[-C--:B------:R-:W-:Y:S02]  /*242a0*/  FMUL.FTZ R3, R3, R9.reuse ;  /* 0x0000000903037220 */ /* 0x080fe40000410000 */
[----:B------:R-:W-:Y:S01]  /*242b0*/  FFMA.FTZ R15, R16, R9, -R5 ;  /* 0x00000009100f7223 */ /* 0x000fe20000010805 */
[----:B------:R-:W-:Y:S01]  /*242c0*/  LOP3.LUT R9, R28, 0xffff0000, RZ, 0xc0, !PT ;  /* 0xffff00001c097812 */ /* 0x000fe200078ec0ff */
[----:B------:R-:W-:Y:S01]  /*242d0*/  FFMA.FTZ R8, R16, R25, R3 ;  /* 0x0000001910087223 */ /* 0x000fe20000010003 */
[----:B------:R-:W-:Y:S01]  /*242e0*/  LOP3.LUT R5, R27, 0xffff0000, RZ, 0xc0, !PT ;  /* 0xffff00001b057812 */ /* 0x000fe200078ec0ff */
[----:B------:R-:W-:-:S02]  /*242f0*/  FMUL.FTZ R6, R4, R13 ;  /* 0x0000000d04067220 */ /* 0x000fc40000410000 */
[----:B------:R-:W-:Y:S02]  /*24300*/  FMUL.FTZ R3, R4, R9 ;  /* 0x0000000904037220 */ /* 0x000fe40000410000 */
[C---:B------:R-:W-:Y:S02]  /*24310*/  FMUL.FTZ R7, R2.reuse, R12 ;  /* 0x0000000c02077220 */ /* 0x040fe40000410000 */
[----:B------:R-:W-:Y:S02]  /*24320*/  FMUL.FTZ R4, R2, R5 ;  /* 0x0000000502047220 */ /* 0x000fe40000410000 */
[C---:B------:R-:W-:Y:S02]  /*24330*/  FFMA.FTZ R6, R17.reuse, R9, -R6 ;  /* 0x0000000911067223 */ /* 0x040fe40000010806 */
[----:B------:R-:W-:Y:S01]  /*24340*/  FFMA.FTZ R2, R17, R13, R3 ;  /* 0x0000000d11027223 */ /* 0x000fe20000010003 */
[----:B------:R-:W-:Y:S01]  /*24350*/  F2FP.BF16.PACK_AB R13, R23, R26 ;  /* 0x0000001a170d723e */ /* 0x000fe200000010ff */
[----:B------:R-:W-:Y:S01]  /*24360*/  FFMA.FTZ R7, R14, R5, -R7 ;  /* 0x000000050e077223 */ /* 0x000fe20000010807 */
[----:B------:R-:W-:Y:S01]  /*24370*/  F2FP.BF16.PACK_AB R5, R22, R24 ;  /* 0x000000181605723e */ /* 0x000fe200000010ff */
[----:B------:R-:W-:Y:S01]  /*24380*/  FFMA.FTZ R3, R14, R12, R4 ;  /* 0x0000000c0e037223 */ /* 0x000fe20000010004 */
[----:B------:R-:W-:-:S02]  /*24390*/  F2FP.BF16.PACK_AB R12, R36, R39 ;  /* 0x00000027240c723e */ /* 0x000fc400000010ff */
[----:B------:R-:W-:Y:S02]  /*243a0*/  F2FP.BF16.PACK_AB R14, R6, R19 ;  /* 0x00000013060e723e */ /* 0x000fe400000010ff */
[----:B------:R-:W-:Y:S02]  /*243b0*/  F2FP.BF16.PACK_AB R15, R7, R15 ;  /* 0x0000000f070f723e */ /* 0x000fe400000010ff */
[----:B------:R-:W-:Y:S02]  /*243c0*/  F2FP.BF16.PACK_AB R4, R30, R38 ;  /* 0x000000261e04723e */ /* 0x000fe400000010ff */
[----:B------:R-:W-:Y:S01]  /*243d0*/  F2FP.BF16.PACK_AB R6, R2, R18 ;  /* 0x000000120206723e */ /* 0x000fe200000010ff */
[----:B------:R1:W-:Y:S01]  /*243e0*/  ST.E.128 [R34.64], R12 ;  /* 0x0000000c22007985 */ /* 0x0003e2000c101d12 */
[----:B------:R-:W-:-:S05]  /*243f0*/  F2FP.BF16.PACK_AB R7, R3, R8 ;  /* 0x000000080307723e */ /* 0x000fca00000010ff */
[----:B------:R1:W-:Y:S02]  /*24400*/  ST.E.128 [R32.64], R4 ;  /* 0x0000000420007985 */ /* 0x0003e4000c101d12 */
.L_x_2067:
[----:B------:R-:W-:Y:S05]  /*24410*/  BSYNC B0 ;  /* 0x0000000000007941 */ /* 0x000fea0003800000 */
.L_x_2066:
[----:B------:R-:W-:Y:S01]  /*24420*/  IADD3 R2, R59, 0x20, RZ ;  /* 0x000000203b027810 */ /* 0x000fe20007ffe0ff */
[----:B------:R-:W-:Y:S03]  /*24430*/  BSSY B0, `(.L_x_2068) ;  /* 0x000007a000007945 */ /* 0x000fe60003800000 */
[----:B------:R-:W-:-:S13]  /*24440*/  ISETP.GE.AND P0, PT, R2, R31, PT ;  /* 0x0000001f0200720c */ /* 0x000fda0003f06270 */
[----:B------:R-:W-:Y:S05]  /*24450*/  @P0 BRA `(.L_x_2069) ;  /* 0x0000077000000947 */ /* 0x000fea0003800000 */
[----:B-1----:R-:W-:Y:S01]  /*24460*/  SHF.R.S32.HI R4, RZ, 0x1f, R2 ;  /* 0x0000001fff047819 */ /* 0x002fe20000011402 */
[----:B------:R-:W-:Y:S01]  /*24470*/  IMAD.SHL.U32 R5, R0, 0x40, RZ ;  /* 0x0000004000057824 */ /* 0x000fe200078e00ff */
        /* <DEDUP_REMOVED lines=8> */
[----:B------:R-:W-:Y:S02]  /*24500*/  LOP3.LUT R9, R6, 0xffffe000, RZ, 0xc0, !PT ;  /* 0xffffe00006097812 */ /* 0x000fe400078ec0ff */
[----:B------:R-:W-:Y:S01]  /*24510*/  SHF.R.S32.HI R5, RZ, 0x1f, R3 ;  /* 0x0000001fff057819 */ /* 0x000fe20000011403 */
[----:B------:R-:W-:Y:S01]  /*24520*/  IMAD.SHL.U32 R6, R3, 0x8, RZ ;  /* 0x0000000803067824 */ /* 0x000fe200078e00ff */
[----:B------:R-:W-:Y:S02]  /*24530*/  LEA.HI R7, R7, R0, RZ, 0x3 ;  /* 0x0000000007077211 */ /* 0x000fe400078f18ff */
[----:B------:R-:W-:Y:S02]  /*24540*/  LEA.HI R3, R5, R3, RZ, 0x3 ;  /* 0x0000000305037211 */ /* 0x000fe400078f18ff */
[----:B------:R-:W-:Y:S01]  /*24550*/  SHF.R.U32.HI R12, RZ, 0x3, R2 ;  /* 0x00000003ff0c7819 */ /* 0x000fe20000011602 */
[----:B------:R-:W-:Y:S01]  /*24560*/  IMAD.SHL.U32 R4, R7, 0x40, RZ ;  /* 0x0000004007047824 */ /* 0x000fe200078e00ff */
[----:B------:R-:W-:Y:S01]  /*24570*/  LOP3.LUT R5, R2, 0x38, R6, 0xf8, !PT ;  /* 0x0000003802057812 */ /* 0x000fe200078ef806 */
[----:B------:R-:W-:Y:S01]  /*24580*/  IMAD.SHL.U32 R2, R3, 0x400, RZ ;  /* 0x0000040003027824 */ /* 0x000fe200078e00ff */
[----:B------:R-:W-:-:S02]  /*24590*/  LOP3.LUT R7, R8, R12, RZ, 0x3c, !PT ;  /* 0x0000000c08077212 */ /* 0x000fc400078e3cff */
[----:B------:R-:W-:Y:S02]  /*245a0*/  LOP3.LUT R4, R4, 0xfffffe00, RZ, 0xc0, !PT ;  /* 0xfffffe0004047812 */ /* 0x000fe400078ec0ff */
[----:B------:R-:W-:Y:S02]  /*245b0*/  LOP3.LUT R3, R5, R12, RZ, 0x3c, !PT ;  /* 0x0000000c05037212 */ /* 0x000fe400078e3cff */
[----:B------:R-:W-:Y:S02]  /*245c0*/  LOP3.LUT R2, R2, 0xffffe000, RZ, 0xc0, !PT ;  /* 0xffffe00002027812 */ /* 0x000fe400078ec0ff */
[--C-:B------:R-:W-:Y:S02]  /*245d0*/  IADD3 R7, R7, R9, R4.reuse ;  /* 0x0000000907077210 */ /* 0x100fe40007ffe004 */
[----:B------:R-:W-:-:S03]  /*245e0*/  IADD3 R2, R3, R2, R4 ;  /* 0x0000000203027210 */ /* 0x000fc60007ffe004 */
[----:B-----5:R-:W-:-:S04]  /*245f0*/  IMAD.WIDE.U32 R34, R7, 0x2, R46 ;  /* 0x0000000207227825 */ /* 0x020fc800078e002e */
[----:B------:R-:W-:Y:S01]  /*24600*/  IMAD.WIDE.U32 R32, R2, 0x2, R46 ;  /* 0x0000000202207825 */ /* 0x000fe200078e002e */
[----:B------:R-:W2:Y:S04]  /*24610*/  LD.E.128 R12, [R34.64] ;  /* 0x00000012220c7980 */ /* 0x000ea8000c101d00 */
[----:B------:R-:W3:Y:S01]  /*24620*/  LD.E.128 R4, [R32.64] ;  /* 0x0000001220047980 */ /* 0x000ee2000c101d00 */
[----:B------:R-:W-:Y:S02]  /*24630*/  SHF.R.U64 R16, R72, 0x10, R73 ;  /* 0x0000001048107819 */ /* 0x000fe40000001249 */
[----:B------:R-:W-:Y:S02]  /*24640*/  SHF.R.U32.HI R19, RZ, 0x10, R75 ;  /* 0x00000010ff137819 */ /* 0x000fe4000001164b */
[----:B------:R-:W-:-:S02]  /*24650*/  SHF.R.U64 R2, R68, 0x10, R69 ;  /* 0x0000001044027819 */ /* 0x000fc40000001245 */
[----:B------:R-:W-:Y:S02]  /*24660*/  PRMT R23, R99, 0x5410, R16 ;  /* 0x0000541063177816 */ /* 0x000fe40000000010 */
[--C-:B------:R-:W-:Y:S02]  /*24670*/  SHF.R.U64 R8, R70, 0x10, R71.reuse ;  /* 0x0000001046087819 */ /* 0x100fe40000001247 */
[----:B------:R-:W-:Y:S01]  /*24680*/  SHF.R.U32.HI R9, RZ, 0x10, R71 ;  /* 0x00000010ff097819 */ /* 0x000fe20000011647 */
[----:B------:R-:W-:Y:S01]  /*24690*/  IMAD.U32 R36, R23, 0x10000, RZ ;  /* 0x0001000017247824 */ /* 0x000fe200078e00ff */
[----:B------:R-:W-:Y:S02]  /*246a0*/  SHF.R.U32.HI R17, RZ, 0x10, R73 ;  /* 0x00000010ff117819 */ /* 0x000fe40000011649 */
[----:B------:R-:W-:Y:S02]  /*246b0*/  SHF.R.U64 R18, R74, 0x10, R75 ;  /* 0x000000104a127819 */ /* 0x000fe4000000124b */
[----:B------:R-:W-:-:S02]  /*246c0*/  PRMT R20, R99, 0x5432, R19 ;  /* 0x0000543263147816 */ /* 0x000fc40000000013 */
[C---:B------:R-:W-:Y:S02]  /*246d0*/  PRMT R30, R101.reuse, 0x5410, R2 ;  /* 0x00005410651e7816 */ /* 0x040fe40000000002 */
[----:B------:R-:W-:Y:S02]  /*246e0*/  PRMT R28, R102, 0x5410, R8 ;  /* 0x00005410661c7816 */ /* 0x000fe40000000008 */
[----:B------:R-:W-:Y:S02]  /*246f0*/  PRMT R27, R101, 0x5432, R9 ;  /* 0x00005432651b7816 */ /* 0x000fe40000000009 */
[----:B------:R-:W-:Y:S02]  /*24700*/  PRMT R22, R98, 0x5432, R17 ;  /* 0x0000543262167816 */ /* 0x000fe40000000011 */
[----:B------:R-:W-:Y:S02]  /*24710*/  PRMT R21, R100, 0x5410, R18 ;  /* 0x0000541064157816 */ /* 0x000fe40000000012 */
[----:B------:R-:W-:-:S02]  /*24720*/  SHF.R.U32.HI R3, RZ, 0x10, R69 ;  /* 0x00000010ff037819 */ /* 0x000fc40000011645 */
[----:B------:R-:W-:Y:S01]  /*24730*/  LOP3.LUT R37, R23, 0xffff0000, RZ, 0xc0, !PT ;  /* 0xffff000017257812 */ /* 0x000fe200078ec0ff */
[----:B------:R-:W-:Y:S01]  /*24740*/  IMAD.U32 R23, R22, 0x10000, RZ ;  /* 0x0001000016177824 */ /* 0x000fe200078e00ff */
        /* <DEDUP_REMOVED lines=72> */
.L_x_2069:
[----:B------:R-:W-:Y:S05]  /*24bd0*/  BSYNC B0 ;  /* 0x0000000000007941 */ /* 0x000fea0003800000 */
.L_x_2068:
[----:B------:R-:W-:Y:S01]  /*24be0*/  IADD3 R2, R59, 0x40, RZ ;  /* 0x000000403b027810 */ /* 0x000fe20007ffe0ff */
[----:B-1----:R-:W-:Y:S02]  /*24bf0*/  IMAD.MOV.U32 R4, RZ, RZ, R111 ;  /* 0x000000ffff047224 */ /* 0x002fe400078e006f */
[----:B------:R-:W-:Y:S01]  /*24c00*/  IMAD.MOV.U32 R5, RZ, RZ, 0x0 ;  /* 0x00000000ff057424 */ /* 0x000fe200078e00ff */
[----:B------:R-:W-:-:S13]  /*24c10*/  ISETP.GE.AND P0, PT, R2, R31, PT ;  /* 0x0000001f0200720c */ /* 0x000fda0003f06270 */
[----:B------:R-:W-:Y:S05]  /*24c20*/  @P0 RET.REL.NODEC R4 `(_ZN7cutlass13device_kernelIN5flash19enable_sm80_to_sm89INS1_16FlashAttnFwdSm80INS1_25CollectiveMainloopFwdSm80ILi8ELi2ELb0EN4cute5tupleIJNS5_1CILi128EEENS7_ILi64EEENS7_ILi192EEEEEELi192ENS_10bfloat16_tEfNS_4arch4Sm80ELb0ELb1ELb1ELb1ELb0ELb1ELb1ELb1EEENS1_21CollectiveEpilogueFwdINS6_IJS8_SA_S9_EEENS6_IJNS7_ILi1EEESI_SI_EEESC_SE_Li256ELb1ELb1ELb1ELb0EEENS1_36VarlenDynamicPersistentTileSchedulerILi128ELi64ELi256ELi256ELb1ELb1ELb0ELb1ELb0ELb1EEEEEEEEEvNT_6ParamsE) ;  /* 0xfffdb3d004000950 */ /* 0x000fea0003c3ffff */
[----:B------:R-:W-:Y:S01]  /*24c30*/  SHF.R.S32.HI R4, RZ, 0x1f, R2 ;  /* 0x0000001fff047819 */ /* 0x000fe20000011402 */
[----:B------:R-:W-:Y:S01]  /*24c40*/  IMAD.SHL.U32 R5, R0, 0x40, RZ ;  /* 0x0000004000057824 */ /* 0x000fe200078e00ff */
[----:B------:R-:W-:Y:S02]  /*24c50*/  SHF.R.S32.HI R7, RZ, 0x1f, R0 ;  /* 0x0000001fff077819 */ /* 0x000fe40000011400 */
[CC--:B------:R-:W-:Y:S02]  /*24c60*/  LEA.HI R3, R4.reuse, R2.reuse, RZ, 0x3 ;  /* 0x0000000204037211 */ /* 0x0c0fe400078f18ff */
[----:B------:R-:W-:Y:S02]  /*24c70*/  LEA.HI R4, R4, R2, RZ, 0x6 ;  /* 0x0000000204047211 */ /* 0x000fe400078f30ff */
[----:B------:R-:W-:Y:S02]  /*24c80*/  SHF.R.S32.HI R6, RZ, 0x3, R3 ;  /* 0x00000003ff067819 */ /* 0x000fe40000011403 */
[----:B------:R-:W-:Y:S01]  /*24c90*/  LOP3.LUT R2, R5, 0x1c0, RZ, 0xc0, !PT ;  /* 0x000001c005027812 */ /* 0x000fe200078ec0ff */
[----:B------:R-:W-:Y:S01]  /*24ca0*/  IMAD.SHL.U32 R4, R4, 0x80, RZ ;  /* 0x0000008004047824 */ /* 0x000fe200078e00ff */
[----:B------:R-:W-:-:S02]  /*24cb0*/  LEA.HI R5, R7, R0, RZ, 0x3 ;  /* 0x0000000007057211 */ /* 0x000fc400078f18ff */
[----:B------:R-:W-:Y:S02]  /*24cc0*/  LEA.HI R0, R31, R6, RZ, 0x1d ;  /* 0x000000061f007211 */ /* 0x000fe400078fe8ff */
[----:B------:R-:W-:Y:S02]  /*24cd0*/  LOP3.LUT R7, R4, 0xffffe000, RZ, 0xc0, !PT ;  /* 0xffffe00004077812 */ /* 0x000fe400078ec0ff */
[----:B------:R-:W-:Y:S02]  /*24ce0*/  SHF.R.S32.HI R4, RZ, 0x1f, R0 ;  /* 0x0000001fff047819 */ /* 0x000fe40000011400 */
[----:B------:R-:W-:Y:S01]  /*24cf0*/  LOP3.LUT R6, R2, 0x38, R3, 0xf8, !PT ;  /* 0x0000003802067812 */ /* 0x000fe200078ef803 */
[----:B------:R-:W-:Y:S01]  /*24d00*/  IMAD.SHL.U32 R3, R5, 0x40, RZ ;  /* 0x0000004005037824 */ /* 0x000fe200078e00ff */
[----:B------:R-:W-:Y:S01]  /*24d10*/  SHF.R.U32.HI R8, RZ, 0x3, R2 ;  /* 0x00000003ff087819 */ /* 0x000fe20000011602 */
[----:B------:R-:W-:Y:S01]  /*24d20*/  IMAD.SHL.U32 R5, R0, 0x8, RZ ;  /* 0x0000000800057824 */ /* 0x000fe200078e00ff */
[----:B------:R-:W-:-:S02]  /*24d30*/  LEA.HI R0, R4, R0, RZ, 0x3 ;  /* 0x0000000004007211 */ /* 0x000fc400078f18ff */
[----:B------:R-:W-:Y:S02]  /*24d40*/  LOP3.LUT R3, R3, 0xfffffe00, RZ, 0xc0, !PT ;  /* 0xfffffe0003037812 */ /* 0x000fe400078ec0ff */
[----:B------:R-:W-:Y:S01]  /*24d50*/  LOP3.LUT R2, R2, 0x38, R5, 0xf8, !PT ;  /* 0x0000003802027812 */ /* 0x000fe200078ef805 */
[----:B------:R-:W-:Y:S01]  /*24d60*/  IMAD.SHL.U32 R0, R0, 0x400, RZ ;  /* 0x0000040000007824 */ /* 0x000fe200078e00ff */
[-C--:B------:R-:W-:Y:S02]  /*24d70*/  LOP3.LUT R6, R6, R8.reuse, RZ, 0x3c, !PT ;  /* 0x0000000806067212 */ /* 0x080fe400078e3cff */
        /* <DEDUP_REMOVED lines=12> */
[C---:B------:R-:W-:Y:S01]  /*24e40*/  PRMT R29, R109.reuse, 0x5410, R0 ;  /* 0x000054106d1d7816 */ /* 0x040fe20000000000 */
[C---:B------:R-:W-:Y:S01]  /*24e50*/  IMAD.U32 R34, R22.reuse, 0x10000, RZ ;  /* 0x0001000016227824 */ /* 0x040fe200078e00ff */
[----:B------:R-:W-:Y:S02]  /*24e60*/  SHF.R.U32.HI R21, RZ, 0x10, R81 ;  /* 0x00000010ff157819 */ /* 0x000fe40000011651 */
[----:B------:R-:W-:Y:S02]  /*24e70*/  PRMT R26, R109, 0x5432, R8 ;  /* 0x000054326d1a7816 */ /* 0x000fe40000000008 */
[----:B------:R-:W-:Y:S02]  /*24e80*/  SHF.R.U32.HI R2, RZ, 0x10, R85 ;  /* 0x00000010ff027819 */ /* 0x000fe40000011655 */
[----:B------:R-:W-:-:S02]  /*24e90*/  LOP3.LUT R22, R22, 0xffff0000, RZ, 0xc0, !PT ;  /* 0xffff000016167812 */ /* 0x000fc400078ec0ff */
[----:B------:R-:W-:Y:S02]  /*24ea0*/  SHF.R.U64 R3, R86, 0x10, R87 ;  /* 0x0000001056037819 */ /* 0x000fe40000001257 */
[----:B------:R-:W-:Y:S02]  /*24eb0*/  PRMT R21, R102, 0x5432, R21 ;  /* 0x0000543266157816 */ /* 0x000fe40000000015 */
[----:B------:R-:W-:Y:S02]  /*24ec0*/  PRMT R28, R108, 0x5432, R2 ;  /* 0x000054326c1c7816 */ /* 0x000fe40000000002 */
[----:B------:R-:W-:Y:S02]  /*24ed0*/  PRMT R27, R110, 0x5410, R3 ;  /* 0x000054106e1b7816 */ /* 0x000fe40000000003 */
[--C-:B------:R-:W-:Y:S02]  /*24ee0*/  SHF.R.U64 R20, R82, 0x10, R83.reuse ;  /* 0x0000001052147819 */ /* 0x100fe40000001253 */
[----:B------:R-:W-:-:S02]  /*24ef0*/  SHF.R.U32.HI R19, RZ, 0x10, R83 ;  /* 0x00000010ff137819 */ /* 0x000fc40000011653 */
[----:B------:R-:W-:Y:S02]  /*24f00*/  PRMT R20, R108, 0x5410, R20 ;  /* 0x000054106c147816 */ /* 0x000fe40000000014 */
        /* <DEDUP_REMOVED lines=15> */
[----:B------:R-:W-:Y:S01]  /*25000*/  FMUL.FTZ R5, R12, R34 ;  /* 0x000000220c057220 */ /* 0x000fe20000410000 */
[----:B------:R-:W-:Y:S01]  /*25010*/  LOP3.LUT R2, R6, 0xffff0000, RZ, 0xc0, !PT ;  /* 0xffff000006027812 */ /* 0x000fe200078ec0ff */
[----:B------:R-:W-:-:S02]  /*25020*/  FMUL.FTZ R12, R12, R15 ;  /* 0x0000000f0c0c7220 */ /* 0x000fc40000410000 */
[----:B------:R-:W-:Y:S02]  /*25030*/  FFMA.FTZ R35, R25, R15, -R5 ;  /* 0x0000000f19237223 */ /* 0x000fe40000010805 */
[----:B------:R-:W-:Y:S02]  /*25040*/  FMUL.FTZ R5, R9, R22 ;  /* 0x0000001609057220 */ /* 0x000fe40000410000 */
[----:B------:R-:W-:Y:S01]  /*25050*/  IMAD.U32 R3, R6, 0x10000, RZ ;  /* 0x0001000006037824 */ /* 0x000fe200078e00ff */
[----:B------:R-:W-:Y:S01]  /*25060*/  LOP3.LUT R6, R7, 0xffff0000, RZ, 0xc0, !PT ;  /* 0xffff000007067812 */ /* 0x000fe200078ec0ff */
[----:B------:R-:W-:Y:S02]  /*25070*/  IMAD.U32 R15, R21, 0x10000, RZ ;  /* 0x00010000150f7824 */ /* 0x000fe400078e00ff */
[----:B------:R-:W-:Y:S02]  /*25080*/  IMAD.U32 R0, R7, 0x10000, RZ ;  /* 0x0001000007007824 */ /* 0x000fe400078e00ff */
[C---:B------:R-:W-:Y:S01]  /*25090*/  IMAD.U32 R7, R28.reuse, 0x10000, RZ ;  /* 0x000100001c077824 */ /* 0x040fe200078e00ff */
[----:B------:R-:W-:Y:S01]  /*250a0*/  LOP3.LUT R28, R28, 0xffff0000, RZ, 0xc0, !PT ;  /* 0xffff00001c1c7812 */ /* 0x000fe200078ec0ff */
[----:B------:R-:W-:-:S02]  /*250b0*/  FMUL.FTZ R9, R9, R29 ;  /* 0x0000001d09097220 */ /* 0x000fc40000410000 */
[----:B------:R-:W-:Y:S01]  /*250c0*/  FFMA.FTZ R34, R25, R34, R12 ;  /* 0x0000002219227223 */ /* 0x000fe2000001000c */
[----:B------:R-:W-:Y:S01]  /*250d0*/  LOP3.LUT R25, R21, 0xffff0000, RZ, 0xc0, !PT ;  /* 0xffff000015197812 */ /* 0x000fe200078ec0ff */
[----:B------:R-:W-:Y:S02]  /*250e0*/  FFMA.FTZ R29, R24, R29, -R5 ;  /* 0x0000001d181d7223 */ /* 0x000fe40000010805 */
[C---:B------:R-:W-:Y:S02]  /*250f0*/  FMUL.FTZ R5, R8.reuse, R15 ;  /* 0x0000000f08057220 */ /* 0x040fe40000410000 */
[-C--:B------:R-:W-:Y:S02]  /*25100*/  FMUL.FTZ R8, R8, R7.reuse ;  /* 0x0000000708087220 */ /* 0x080fe40000410000 */
[----:B------:R-:W-:Y:S02]  /*25110*/  FFMA.FTZ R21, R23, R7, -R5 ;  /* 0x0000000717157223 */ /* 0x000fe40000010805 */
[----:B------:R-:W-:-:S02]  /*25120*/  FFMA.FTZ R22, R24, R22, R9 ;  /* 0x0000001618167223 */ /* 0x000fc40000010009 */
[----:B------:R-:W-:Y:S02]  /*25130*/  FMUL.FTZ R5, R4, R25 ;  /* 0x0000001904057220 */ /* 0x000fe40000410000 */
[----:B------:R-:W-:Y:S02]  /*25140*/  FFMA.FTZ R23, R23, R15, R8 ;  /* 0x0000000f17177223 */ /* 0x000fe40000010008 */
[C---:B------:R-:W-:Y:S01]  /*25150*/  IMAD.U32 R9, R27.reuse, 0x10000, RZ ;  /* 0x000100001b097824 */ /* 0x040fe200078e00ff */
[----:B------:R-:W-:Y:S01]  /*25160*/  LOP3.LUT R27, R27, 0xffff0000, RZ, 0xc0, !PT ;  /* 0xffff00001b1b7812 */ /* 0x000fe200078ec0ff */
[C---:B------:R-:W-:Y:S01]  /*25170*/  IMAD.U32 R12, R20.reuse, 0x10000, RZ ;  /* 0x00010000140c7824 */ /* 0x040fe200078e00ff */
[----:B------:R-:W-:Y:S01]  /*25180*/  LOP3.LUT R20, R20, 0xffff0000, RZ, 0xc0, !PT ;  /* 0xffff000014147812 */ /* 0x000fe200078ec0ff */
[C---:B------:R-:W-:Y:S01]  /*25190*/  IMAD.U32 R15, R19.reuse, 0x10000, RZ ;  /* 0x00010000130f7824 */ /* 0x040fe200078e00ff */
[----:B------:R-:W-:Y:S01]  /*251a0*/  LOP3.LUT R19, R19, 0xffff0000, RZ, 0xc0, !PT ;  /* 0xffff000013137812 */ /* 0x000fe200078ec0ff */
[----:B------:R-:W-:-:S02]  /*251b0*/  FMUL.FTZ R7, R4, R28 ;  /* 0x0000001c04077220 */ /* 0x000fc40000410000 */
[C---:B------:R-:W-:Y:S01]  /*251c0*/  IMAD.U32 R8, R26.reuse, 0x10000, RZ ;  /* 0x000100001a087824 */ /* 0x040fe200078e00ff */
[----:B------:R-:W-:Y:S01]  /*251d0*/  LOP3.LUT R26, R26, 0xffff0000, RZ, 0xc0, !PT ;  /* 0xffff00001a1a7812 */ /* 0x000fe200078ec0ff */
[----:B------:R-:W-:Y:S02]  /*251e0*/  FFMA.FTZ R28, R18, R28, -R5 ;  /* 0x0000001c121c7223 */ /* 0x000fe40000010805 */
[C---:B------:R-:W-:Y:S02]  /*251f0*/  FMUL.FTZ R5, R3.reuse, R12 ;  /* 0x0000000c03057220 */ /* 0x040fe40000410000 */
[----:B------:R-:W-:Y:S02]  /*25200*/  FMUL.FTZ R4, R3, R9 ;  /* 0x0000000903047220 */ /* 0x000fe40000410000 */
[C---:B------:R-:W-:Y:S02]  /*25210*/  FMUL.FTZ R3, R0.reuse, R15 ;  /* 0x0000000f00037220 */ /* 0x040fe40000410000 */
[----:B------:R-:W-:-:S02]  /*25220*/  FMUL.FTZ R0, R0, R8 ;  /* 0x0000000800007220 */ /* 0x000fc40000410000 */
[C---:B------:R-:W-:Y:S02]  /*25230*/  FFMA.FTZ R8, R13.reuse, R8, -R3 ;  /* 0x000000080d087223 */ /* 0x040fe40000010803 */
[----:B------:R-:W-:Y:S01]  /*25240*/  FFMA.FTZ R3, R13, R15, R0 ;  /* 0x0000000f0d037223 */ /* 0x000fe20000010000 */
[----:B------:R-:W-:Y:S01]  /*25250*/  F2FP.BF16.PACK_AB R13, R28, R21 ;  /* 0x000000151c0d723e */ /* 0x000fe200000010ff */
[----:B------:R-:W-:Y:S02]  /*25260*/  FFMA.FTZ R18, R18, R25, R7 ;  /* 0x0000001912127223 */ /* 0x000fe40000010007 */
[----:B------:R-:W-:Y:S02]  /*25270*/  FMUL.FTZ R0, R2, R20 ;  /* 0x0000001402007220 */ /* 0x000fe40000410000 */
[----:B------:R-:W-:Y:S02]  /*25280*/  FMUL.FTZ R15, R6, R19 ;  /* 0x00000013060f7220 */ /* 0x000fe40000410000 */
[----:B------:R-:W-:-:S02]  /*25290*/  FMUL.FTZ R2, R2, R27 ;  /* 0x0000001b02027220 */ /* 0x000fc40000410000 */
[-C--:B------:R-:W-:Y:S02]  /*252a0*/  FMUL.FTZ R7, R6, R26.reuse ;  /* 0x0000001a06077220 */ /* 0x080fe40000410000 */
[C---:B------:R-:W-:Y:S01]  /*252b0*/  FFMA.FTZ R9, R17.reuse, R9, -R5 ;  /* 0x0000000911097223 */ /* 0x040fe20000010805 */
[----:B------:R-:W-:Y:S01]  /*252c0*/  F2FP.BF16.PACK_AB R5, R18, R23 ;  /* 0x000000171205723e */ /* 0x000fe200000010ff */
[----:B------:R-:W-:Y:S02]  /*252d0*/  FFMA.FTZ R0, R16, R27, -R0 ;  /* 0x0000001b10007223 */ /* 0x000fe40000010800 */
[----:B------:R-:W-:Y:S02]  /*252e0*/  FFMA.FTZ R15, R14, R26, -R15 ;  /* 0x0000001a0e0f7223 */ /* 0x000fe4000001080f */
[----:B------:R-:W-:Y:S01]  /*252f0*/  FFMA.FTZ R17, R17, R12, R4 ;  /* 0x0000000c11117223 */ /* 0x000fe20000010004 */
[----:B------:R-:W-:Y:S01]  /*25300*/  F2FP.BF16.PACK_AB R12, R29, R35 ;  /* 0x000000231d0c723e */ /* 0x000fe200000010ff */
[----:B------:R-:W-:Y:S01]  /*25310*/  FFMA.FTZ R6, R16, R20, R2 ;  /* 0x0000001410067223 */ /* 0x000fe20000010002 */
[----:B------:R-:W-:Y:S01]  /*25320*/  F2FP.BF16.PACK_AB R15, R15, R8 ;  /* 0x000000080f0f723e */ /* 0x000fe200000010ff */
[----:B------:R-:W-:Y:S01]  /*25330*/  FFMA.FTZ R7, R14, R19, R7 ;  /* 0x000000130e077223 */ /* 0x000fe20000010007 */
[----:B------:R-:W-:Y:S01]  /*25340*/  F2FP.BF16.PACK_AB R14, R0, R9 ;  /* 0x00000009000e723e */ /* 0x000fe200000010ff */
[----:B------:R-:W-:Y:S01]  /*25350*/  IMAD.MOV.U32 R2, RZ, RZ, R111 ;  /* 0x000000ffff027224 */ /* 0x000fe200078e006f */
[----:B------:R-:W-:-:S02]  /*25360*/  F2FP.BF16.PACK_AB R4, R22, R34 ;  /* 0x000000221604723e */ /* 0x000fc400000010ff */
[----:B------:R-:W-:Y:S01]  /*25370*/  F2FP.BF16.PACK_AB R6, R6, R17 ;  /* 0x000000110606723e */ /* 0x000fe200000010ff */
[----:B------:R1:W-:Y:S01]  /*25380*/  ST.E.128 [R32.64], R12 ;  /* 0x0000000c20007985 */ /* 0x0003e2000c101d12 */
[----:B------:R-:W-:Y:S01]  /*25390*/  F2FP.BF16.PACK_AB R7, R7, R3 ;  /* 0x000000030707723e */ /* 0x000fe200000010ff */
[----:B------:R-:W-:-:S04]  /*253a0*/  IMAD.MOV.U32 R3, RZ, RZ, 0x0 ;  /* 0x00000000ff037424 */ /* 0x000fc800078e00ff */
[----:B------:R1:W-:Y:S01]  /*253b0*/  ST.E.128 [R30.64], R4 ;  /* 0x000000041e007985 */ /* 0x0003e2000c101d12 */
[----:B------:R-:W-:Y:S05]  /*253c0*/  RET.REL.NODEC R2 `(_ZN7cutlass13device_kernelIN5flash19enable_sm80_to_sm89INS1_16FlashAttnFwdSm80INS1_25CollectiveMainloopFwdSm80ILi8ELi2ELb0EN4cute5tupleIJNS5_1CILi128EEENS7_ILi64EEENS7_ILi192EEEEEELi192ENS_10bfloat16_tEfNS_4arch4Sm80ELb0ELb1ELb1ELb1ELb0ELb1ELb1ELb1EEENS1_21CollectiveEpilogueFwdINS6_IJS8_SA_S9_EEENS6_IJNS7_ILi1EEESI_SI_EEESC_SE_Li256ELb1ELb1ELb1ELb0EEENS1_36VarlenDynamicPersistentTileSchedulerILi128ELi64ELi256ELi256ELb1ELb1ELb0ELb1ELb0ELb1EEEEEEEEEvNT_6ParamsE) ;  /* 0xfffdac3002007950 */ /* 0x000fea0003c3ffff */
.L_x_2022:
[----:B------:R-:W-:Y:S01]  /*253d0*/  IMAD.MOV.U32 R9, RZ, RZ, R46 ;  /* 0x000000ffff097224 */ /* 0x000fe200078e002e */
[----:B------:R-:W-:Y:S01]  /*253e0*/  MOV R3, 0x1c1f ;  /* 0x00001c1f00037802 */ /* 0x000fe20000000f00 */
[----:B------:R-:W-:Y:S01]  /*253f0*/  IMAD.MOV.U32 R5, RZ, RZ, RZ ;  /* 0x000000ffff057224 */ /* 0x000fe200078e00ff */
[----:B------:R-:W-:Y:S02]  /*25400*/  MOV R104, 0xffffffff ;  /* 0xffffffff00687802 */ /* 0x000fe40000000f00 */
[----:B------:R-:W-:Y:S02]  /*25410*/  MOV R2, 0x25430 ;  /* 0x0002543000027802 */ /* 0x000fe40000000f00 */
[----:B------:R-:W-:Y:S05]  /*25420*/  CALL.REL.NOINC `($__internal_39_$__cuda_sm70_shflsync_idx_p) ;  /* 0x0000078000007944 */ /* 0x000fea0003c00000 */
[----:B------:R-:W-:Y:S01]  /*25430*/  MOV R4, R12 ;  /* 0x0000000c00047202 */ /* 0x000fe20000000f00 */
[----:B------:R-:W-:Y:S05]  /*25440*/  BRA `(.L_x_2070) ;  /* 0xffff894000007947 */ /* 0x000fea000383ffff */
.L_x_2023:
[----:B------:R-:W-:Y:S01]  /*25450*/  IMAD.MOV.U32 R9, RZ, RZ, R47 ;  /* 0x000000ffff097224 */ /* 0x000fe200078e002f */
[----:B------:R-:W-:Y:S01]  /*25460*/  MOV R3, 0x1c1f ;  /* 0x00001c1f00037802 */ /* 0x000fe20000000f00 */
[----:B------:R-:W-:Y:S01]  /*25470*/  IMAD.MOV.U32 R5, RZ, RZ, RZ ;  /* 0x000000ffff057224 */ /* 0x000fe200078e00ff */
[----:B------:R-:W-:-:S02]  /*25480*/  MOV R104, 0xffffffff ;  /* 0xffffffff00687802 */ /* 0x000fc40000000f00 */
[----:B------:R-:W-:Y:S02]  /*25490*/  MOV R2, 0x254b0 ;  /* 0x000254b000027802 */ /* 0x000fe40000000f00 */
[----:B-12---:R-:W-:Y:S05]  /*254a0*/  CALL.REL.NOINC `($__internal_39_$__cuda_sm70_shflsync_idx_p) ;  /* 0x0000070000007944 */ /* 0x006fea0003c00000 */
[----:B------:R-:W-:Y:S01]  /*254b0*/  IMAD.MOV.U32 R9, RZ, RZ, R45 ;  /* 0x000000ffff097224 */ /* 0x000fe200078e002d */
[----:B------:R-:W-:Y:S01]  /*254c0*/  MOV R3, 0x1c1f ;  /* 0x00001c1f00037802 */ /* 0x000fe20000000f00 */
[----:B------:R-:W-:Y:S01]  /*254d0*/  IMAD.MOV.U32 R5, RZ, RZ, RZ ;  /* 0x000000ffff057224 */ /* 0x000fe200078e00ff */
[----:B------:R-:W-:Y:S01]  /*254e0*/  MOV R6, R12 ;  /* 0x0000000c00067202 */ /* 0x000fe20000000f00 */
[----:B------:R-:W-:Y:S01]  /*254f0*/  IMAD.MOV.U32 R104, RZ, RZ, -0x1 ;  /* 0xffffffffff687424 */ /* 0x000fe200078e00ff */
[----:B------:R-:W-:Y:S02]  /*25500*/  MOV R7, R4 ;  /* 0x0000000400077202 */ /* 0x000fe40000000f00 */
        /* <DEDUP_REMOVED lines=11> */
.L_x_2026:
[----:B------:R-:W-:Y:S01]  /*255c0*/  IMAD.MOV.U32 R9, RZ, RZ, R46 ;  /* 0x000000ffff097224 */ /* 0x000fe200078e002e */
[----:B------:R-:W-:Y:S01]  /*255d0*/  MOV R3, 0x1c1f ;  /* 0x00001c1f00037802 */ /* 0x000fe20000000f00 */
[----:B------:R-:W-:Y:S01]  /*255e0*/  IMAD.MOV.U32 R5, RZ, RZ, 0x1 ;  /* 0x00000001ff057424 */ /* 0x000fe200078e00ff */
[----:B------:R-:W-:-:S02]  /*255f0*/  MOV R104, 0xffffffff ;  /* 0xffffffff00687802 */ /* 0x000fc40000000f00 */
[----:B------:R-:W-:Y:S02]  /*25600*/  MOV R2, 0x25620 ;  /* 0x0002562000027802 */ /* 0x000fe40000000f00 */
[----:B---34-:R-:W-:Y:S05]  /*25610*/  CALL.REL.NOINC `($__internal_39_$__cuda_sm70_shflsync_idx_p) ;  /* 0x0000059000007944 */ /* 0x018fea0003c00000 */
[----:B------:R-:W-:Y:S01]  /*25620*/  IMAD.MOV.U32 R7, RZ, RZ, R12 ;  /* 0x000000ffff077224 */ /* 0x000fe200078e000c */
[----:B------:R-:W-:Y:S01]  /*25630*/  MOV R9, R47 ;  /* 0x0000002f00097202 */ /* 0x000fe20000000f00 */
[----:B------:R-:W-:Y:S01]  /*25640*/  IMAD.MOV.U32 R5, RZ, RZ, 0x1 ;  /* 0x00000001ff057424 */ /* 0x000fe200078e00ff */
[----:B------:R-:W-:Y:S01]  /*25650*/  MOV R3, 0x1c1f ;  /* 0x00001c1f00037802 */ /* 0x000fe20000000f00 */
[----:B------:R-:W-:Y:S01]  /*25660*/  IMAD.MOV.U32 R104, RZ, RZ, -0x1 ;  /* 0xffffffffff687424 */ /* 0x000fe200078e00ff */
[----:B------:R-:W-:Y:S02]  /*25670*/  MOV R2, 0x25690 ;  /* 0x0002569000027802 */ /* 0x000fe40000000f00 */
[----:B------:R-:W-:Y:S05]  /*25680*/  CALL.REL.NOINC `($__internal_39_$__cuda_sm70_shflsync_idx_p) ;  /* 0x0000052000007944 */ /* 0x000fea0003c00000 */
[----:B------:R-:W-:Y:S01]  /*25690*/  IMAD.MOV.U32 R9, RZ, RZ, R45 ;  /* 0x000000ffff097224 */ /* 0x000fe200078e002d */
[----:B------:R-:W-:Y:S01]  /*256a0*/  MOV R5, 0x1 ;  /* 0x0000000100057802 */ /* 0x000fe20000000f00 */
[----:B------:R-:W-:Y:S01]  /*256b0*/  IMAD.MOV.U32 R3, RZ, RZ, 0x1c1f ;  /* 0x00001c1fff037424 */ /* 0x000fe200078e00ff */
[----:B------:R-:W-:Y:S01]  /*256c0*/  MOV R104, 0xffffffff ;  /* 0xffffffff00687802 */ /* 0x000fe20000000f00 */
[----:B------:R-:W-:Y:S01]  /*256d0*/  IMAD.MOV.U32 R6, RZ, RZ, R12 ;  /* 0x000000ffff067224 */ /* 0x000fe200078e000c */
[----:B------:R-:W-:-:S02]  /*256e0*/  MOV R2, 0x25700 ;  /* 0x0002570000027802 */ /* 0x000fc40000000f00 */
[----:B------:R-:W-:Y:S05]  /*256f0*/  CALL.REL.NOINC `($__internal_39_$__cuda_sm70_shflsync_idx_p) ;  /* 0x000004b000007944 */ /* 0x000fea0003c00000 */
        /* <DEDUP_REMOVED lines=9> */
.L_x_2053:
        /* <DEDUP_REMOVED lines=8> */
.L_x_2054:
[----:B------:R-:W-:Y:S01]  /*25810*/  IMAD.MOV.U32 R9, RZ, RZ, R25 ;  /* 0x000000ffff097224 */ /* 0x000fe200078e0019 */
[----:B------:R-:W-:Y:S01]  /*25820*/  MOV R3, 0x1c1f ;  /* 0x00001c1f00037802 */ /* 0x000fe20000000f00 */
[----:B------:R-:W-:Y:S01]  /*25830*/  IMAD.MOV.U32 R5, RZ, RZ, RZ ;  /* 0x000000ffff057224 */ /* 0x000fe200078e00ff */
[----:B------:R-:W-:Y:S02]  /*25840*/  MOV R104, 0xffffffff ;  /* 0xffffffff00687802 */ /* 0x000fe40000000f00 */
[----:B------:R-:W-:Y:S02]  /*25850*/  MOV R2, 0x25870 ;  /* 0x0002587000027802 */ /* 0x000fe40000000f00 */
[----:B-12---:R-:W-:Y:S05]  /*25860*/  CALL.REL.NOINC `($__internal_39_$__cuda_sm70_shflsync_idx_p) ;  /* 0x0000034000007944 */ /* 0x006fea0003c00000 */
[----:B------:R-:W-:Y:S01]  /*25870*/  IMAD.MOV.U32 R9, RZ, RZ, R14 ;  /* 0x000000ffff097224 */ /* 0x000fe200078e000e */
[----:B------:R-:W-:Y:S01]  /*25880*/  MOV R3, 0x1c1f ;  /* 0x00001c1f00037802 */ /* 0x000fe20000000f00 */
[----:B------:R-:W-:Y:S01]  /*25890*/  IMAD.MOV.U32 R5, RZ, RZ, RZ ;  /* 0x000000ffff057224 */ /* 0x000fe200078e00ff */
[----:B------:R-:W-:Y:S01]  /*258a0*/  MOV R6, R12 ;  /* 0x0000000c00067202 */ /* 0x000fe20000000f00 */
[----:B------:R-:W-:Y:S01]  /*258b0*/  IMAD.MOV.U32 R104, RZ, RZ, -0x1 ;  /* 0xffffffffff687424 */ /* 0x000fe200078e00ff */
[----:B------:R-:W-:-:S02]  /*258c0*/  MOV R7, R0 ;  /* 0x0000000000077202 */ /* 0x000fc40000000f00 */
[----:B------:R-:W-:Y:S02]  /*258d0*/  MOV R2, 0x258f0 ;  /* 0x000258f000027802 */ /* 0x000fe40000000f00 */
[----:B------:R-:W-:Y:S05]  /*258e0*/  CALL.REL.NOINC `($__internal_39_$__cuda_sm70_shflsync_idx_p) ;  /* 0x000002c000007944 */ /* 0x000fea0003c00000 */
[----:B------:R-:W-:Y:S01]  /*258f0*/  IMAD.MOV.U32 R4, RZ, RZ, R12 ;  /* 0x000000ffff047224 */ /* 0x000fe200078e000c */
[----:B------:R-:W-:Y:S01]  /*25900*/  MOV R9, R27 ;  /* 0x0000001b00097202 */ /* 0x000fe20000000f00 */
[----:B------:R-:W-:Y:S01]  /*25910*/  IMAD.MOV.U32 R5, RZ, RZ, RZ ;  /* 0x000000ffff057224 */ /* 0x000fe200078e00ff */
[----:B------:R-:W-:Y:S01]  /*25920*/  MOV R3, 0x1c1f ;  /* 0x00001c1f00037802 */ /* 0x000fe20000000f00 */
[----:B------:R-:W-:Y:S01]  /*25930*/  IMAD.MOV.U32 R104, RZ, RZ, -0x1 ;  /* 0xffffffffff687424 */ /* 0x000fe200078e00ff */
[----:B------:R-:W-:Y:S02]  /*25940*/  MOV R2, 0x25960 ;  /* 0x0002596000027802 */ /* 0x000fe40000000f00 */
[----:B------:R-:W-:Y:S05]  /*25950*/  CALL.REL.NOINC `($__internal_39_$__cuda_sm70_shflsync_idx_p) ;  /* 0x0000025000007944 */ /* 0x000fea0003c00000 */
[----:B------:R-:W-:Y:S01]  /*25960*/  MOV R2, R12 ;  /* 0x0000000c00027202 */ /* 0x000fe20000000f00 */
[----:B------:R-:W-:Y:S05]  /*25970*/  BRA `(.L_x_2074) ;  /* 0xffffbf9000007947 */ /* 0x000fea000383ffff */
.L_x_2057:
[----:B------:R-:W-:Y:S01]  /*25980*/  IMAD.MOV.U32 R9, RZ, RZ, R15 ;  /* 0x000000ffff097224 */ /* 0x000fe200078e000f */
[----:B------:R-:W-:Y:S01]  /*25990*/  MOV R3, 0x1c1f ;  /* 0x00001c1f00037802 */ /* 0x000fe20000000f00 */
[----:B------:R-:W-:Y:S01]  /*259a0*/  IMAD.MOV.U32 R5, RZ, RZ, 0x1 ;  /* 0x00000001ff057424 */ /* 0x000fe200078e00ff */
[----:B------:R-:W-:Y:S02]  /*259b0*/  MOV R104, 0xffffffff ;  /* 0xffffffff00687802 */ /* 0x000fe40000000f00 */
[----:B------:R-:W-:-:S02]  /*259c0*/  MOV R2, 0x259e0 ;  /* 0x000259e000027802 */ /* 0x000fc40000000f00 */
[----:B---34-:R-:W-:Y:S05]  /*259d0*/  CALL.REL.NOINC `($__internal_39_$__cuda_sm70_shflsync_idx_p) ;  /* 0x000001d000007944 */ /* 0x018fea0003c00000 */
[----:B------:R-:W-:Y:S01]  /*259e0*/  IMAD.MOV.U32 R0, RZ, RZ, R12 ;  /* 0x000000ffff007224 */ /* 0x000fe200078e000c */
[----:B------:R-:W-:Y:S01]  /*259f0*/  MOV R9, R25 ;  /* 0x0000001900097202 */ /* 0x000fe20000000f00 */
[----:B------:R-:W-:Y:S01]  /*25a00*/  IMAD.MOV.U32 R5, RZ, RZ, 0x1 ;  /* 0x00000001ff057424 */ /* 0x000fe200078e00ff */
[----:B------:R-:W-:Y:S01]  /*25a10*/  MOV R3, 0x1c1f ;  /* 0x00001c1f00037802 */ /* 0x000fe20000000f00 */
[----:B------:R-:W-:Y:S01]  /*25a20*/  IMAD.MOV.U32 R104, RZ, RZ, -0x1 ;  /* 0xffffffffff687424 */ /* 0x000fe200078e00ff */
[----:B------:R-:W-:-:S02]  /*25a30*/  MOV R2, 0x25a50 ;  /* 0x00025a5000027802 */ /* 0x000fc40000000f00 */
[----:B------:R-:W-:Y:S05]  /*25a40*/  CALL.REL.NOINC `($__internal_39_$__cuda_sm70_shflsync_idx_p) ;  /* 0x0000016000007944 */ /* 0x000fea0003c00000 */
[----:B------:R-:W-:Y:S01]  /*25a50*/  IMAD.MOV.U32 R9, RZ, RZ, R14 ;  /* 0x000000ffff097224 */ /* 0x000fe200078e000e */
[----:B------:R-:W-:Y:S01]  /*25a60*/  MOV R3, 0x1c1f ;  /* 0x00001c1f00037802 */ /* 0x000fe20000000f00 */
[----:B------:R-:W-:Y:S01]  /*25a70*/  IMAD.MOV.U32 R5, RZ, RZ, 0x1 ;  /* 0x00000001ff057424 */ /* 0x000fe200078e00ff */
[----:B------:R-:W-:Y:S01]  /*25a80*/  MOV R6, R12 ;  /* 0x0000000c00067202 */ /* 0x000fe20000000f00 */
[----:B------:R-:W-:Y:S01]  /*25a90*/  IMAD.MOV.U32 R104, RZ, RZ, -0x1 ;  /* 0xffffffffff687424 */ /* 0x000fe200078e00ff */
[----:B------:R-:W-:-:S02]  /*25aa0*/  MOV R7, R0 ;  /* 0x0000000000077202 */ /* 0x000fc40000000f00 */
[----:B------:R-:W-:Y:S02]  /*25ab0*/  MOV R2, 0x25ad0 ;  /* 0x00025ad000027802 */ /* 0x000fe40000000f00 */
[----:B------:R-:W-:Y:S05]  /*25ac0*/  CALL.REL.NOINC `($__internal_39_$__cuda_sm70_shflsync_idx_p) ;  /* 0x000000e000007944 */ /* 0x000fea0003c00000 */
        /* <DEDUP_REMOVED lines=9> */
        .weak           $__internal_38_$__cuda_sm70_shflsync_bfly_p
        .type           $__internal_38_$__cuda_sm70_shflsync_bfly_p,@function
        .size           $__internal_38_$__cuda_sm70_shflsync_bfly_p,($__internal_39_$__cuda_sm70_shflsync_idx_p - $__internal_38_$__cuda_sm70_shflsync_bfly_p)
$__internal_38_$__cuda_sm70_shflsync_bfly_p:
[----:B------:R-:W-:Y:S04]  /*25b60*/  WARPSYNC R5 ;  /* 0x0000000500007348 */ /* 0x000fe80003800000 */
[----:B------:R1:W2:Y:S02]  /*25b70*/  SHFL.BFLY PT, R4, R2, R4, R6 ;  /* 0x0c00000402047389 */ /* 0x0002a400000e0006 */
[----:B-1----:R-:W-:-:S02]  /*25b80*/  MOV R2, R3 ;  /* 0x0000000300027202 */ /* 0x002fc40000000f00 */
[----:B------:R-:W-:-:S04]  /*25b90*/  MOV R3, 0x0 ;  /* 0x0000000000037802 */ /* 0x000fc80000000f00 */
[----:B--2---:R-:W-:Y:S05]  /*25ba0*/  RET.REL.NODEC R2 `(_ZN7cutlass13device_kernelIN5flash19enable_sm80_to_sm89INS1_16FlashAttnFwdSm80INS1_25CollectiveMainloopFwdSm80ILi8ELi2ELb0EN4cute5tupleIJNS5_1CILi128EEENS7_ILi64EEENS7_ILi192EEEEEELi192ENS_10bfloat16_tEfNS_4arch4Sm80ELb0ELb1ELb1ELb1ELb0ELb1ELb1ELb1EEENS1_21CollectiveEpilogueFwdINS6_IJS8_SA_S9_EEENS6_IJNS7_ILi1EEESI_SI_EEESC_SE_Li256ELb1ELb1ELb1ELb0EEENS1_36VarlenDynamicPersistentTileSchedulerILi128ELi64ELi256ELi256ELb1ELb1ELb0ELb1ELb0ELb1EEEEEEEEEvNT_6ParamsE) ;  /* 0xfffda45002007950 */ /* 0x004fea0003c3ffff */
        .weak           $__internal_39_$__cuda_sm70_shflsync_idx_p
        .type           $__internal_39_$__cuda_sm70_shflsync_idx_p,@function
        .size           $__internal_39_$__cuda_sm70_shflsync_idx_p,($__internal_40_$__cuda_sm70_shflsync_up_p - $__internal_39_$__cuda_sm70_shflsync_idx_p)
$__internal_39_$__cuda_sm70_shflsync_idx_p:
[----:B------:R-:W-:Y:S04]  /*25bb0*/  WARPSYNC R104 ;  /* 0x0000006800007348 */ /* 0x000fe80003800000 */
[----:B------:R1:W2:Y:S02]  /*25bc0*/  SHFL.IDX PT, R12, R9, R5, R3 ;  /* 0x00000005090c7389 */ /* 0x0002a400000e0003 */
[----:B-1----:R-:W-:-:S04]  /*25bd0*/  MOV R3, 0x0 ;  /* 0x0000000000037802 */ /* 0x002fc80000000f00 */
[----:B--2---:R-:W-:Y:S05]  /*25be0*/  RET.REL.NODEC R2 `(_ZN7cutlass13device_kernelIN5flash19enable_sm80_to_sm89INS1_16FlashAttnFwdSm80INS1_25CollectiveMainloopFwdSm80ILi8ELi2ELb0EN4cute5tupleIJNS5_1CILi128EEENS7_ILi64EEENS7_ILi192EEEEEELi192ENS_10bfloat16_tEfNS_4arch4Sm80ELb0ELb1ELb1ELb1ELb0ELb1ELb1ELb1EEENS1_21CollectiveEpilogueFwdINS6_IJS8_SA_S9_EEENS6_IJNS7_ILi1EEESI_SI_EEESC_SE_Li256ELb1ELb1ELb1ELb0EEENS1_36VarlenDynamicPersistentTileSchedulerILi128ELi64ELi256ELi256ELb1ELb1ELb0ELb1ELb0ELb1EEEEEEEEEvNT_6ParamsE) ;  /* 0xfffda41002007950 */ /* 0x004fea0003c3ffff */
        .weak           $__internal_40_$__cuda_sm70_shflsync_up_p
        .type           $__internal_40_$__cuda_sm70_shflsync_up_p,@function
        .size           $__internal_40_$__cuda_sm70_shflsync_up_p,($__internal_41_$__cuda_sm70_votesync_ballot - $__internal_40_$__cuda_sm70_shflsync_up_p)
$__internal_40_$__cuda_sm70_shflsync_up_p:
[----:B------:R-:W-:Y:S02]  /*25bf0*/  IMAD.MOV.U32 R4, RZ, RZ, RZ ;  /* 0x000000ffff047224 */ /* 0x000fe400078e00ff */
[----:B------:R-:W-:-:S04]  /*25c00*/  IMAD.MOV.U32 R9, RZ, RZ, -0x1 ;  /* 0xffffffffff097424 */ /* 0x000fc800078e00ff */
[----:B------:R-:W-:Y:S04]  /*25c10*/  WARPSYNC R9 ;  /* 0x0000000900007348 */ /* 0x000fe80003800000 */
[----:B------:R1:W2:Y:S02]  /*25c20*/  SHFL.UP PT, R4, R0, R2, R4 ;  /* 0x0400000200047389 */ /* 0x0002a400000e0004 */
[----:B-1----:R-:W-:Y:S02]  /*25c30*/  MOV R2, R3 ;  /* 0x0000000300027202 */ /* 0x002fe40000000f00 */
[----:B------:R-:W-:-:S04]  /*25c40*/  MOV R3, 0x0 ;  /* 0x0000000000037802 */ /* 0x000fc80000000f00 */
[----:B--2---:R-:W-:Y:S05]  /*25c50*/  RET.REL.NODEC R2 `(_ZN7cutlass13device_kernelIN5flash19enable_sm80_to_sm89INS1_16FlashAttnFwdSm80INS1_25CollectiveMainloopFwdSm80ILi8ELi2ELb0EN4cute5tupleIJNS5_1CILi128EEENS7_ILi64EEENS7_ILi192EEEEEELi192ENS_10bfloat16_tEfNS_4arch4Sm80ELb0ELb1ELb1ELb1ELb0ELb1ELb1ELb1EEENS1_21CollectiveEpilogueFwdINS6_IJS8_SA_S9_EEENS6_IJNS7_ILi1EEESI_SI_EEESC_SE_Li256ELb1ELb1ELb1ELb0EEENS1_36VarlenDynamicPersistentTileSchedulerILi128ELi64ELi256ELi256ELb1ELb1ELb0ELb1ELb0ELb1EEEEEEEEEvNT_6ParamsE) ;  /* 0xfffda3a002007950 */ /* 0x004fea0003c3ffff */
        .weak           $__internal_41_$__cuda_sm70_votesync_ballot
        .type           $__internal_41_$__cuda_sm70_votesync_ballot,@function
        .size           $__internal_41_$__cuda_sm70_votesync_ballot,(.L_x_4971 - $__internal_41_$__cuda_sm70_votesync_ballot)
$__internal_41_$__cuda_sm70_votesync_ballot:
[----:B------:R-:W-:Y:S01]  /*25c60*/  ISETP.NE.U32.AND P0, PT, R0, 0x1, PT ;  /* 0x000000010000780c */ /* 0x000fe20003f05070 */
[----:B------:R-:W-:-:S04]  /*25c70*/  IMAD.MOV.U32 R3, RZ, RZ, -0x1 ;  /* 0xffffffffff037424 */ /* 0x000fc800078e00ff */
[----:B------:R-:W-:Y:S08]  /*25c80*/  WARPSYNC R3 ;  /* 0x0000000300007348 */ /* 0x000ff00003800000 */
[----:B------:R-:W-:-:S04]  /*25c90*/  VOTE.ANY R0, PT, !P0 ;  /* 0x0000000000007806 */ /* 0x000fc800040e0100 */
[----:B------:R-:W-:Y:S01]  /*25ca0*/  LOP3.LUT R0, R0, R3, RZ, 0xc0, !PT ;  /* 0x0000000300007212 */ /* 0x000fe200078ec0ff */
[----:B------:R-:W-:-:S04]  /*25cb0*/  IMAD.MOV.U32 R3, RZ, RZ, 0x0 ;  /* 0x00000000ff037424 */ /* 0x000fc800078e00ff */
[----:B------:R-:W-:Y:S05]  /*25cc0*/  RET.REL.NODEC R2 `(_ZN7cutlass13device_kernelIN5flash19enable_sm80_to_sm89INS1_16FlashAttnFwdSm80INS1_25CollectiveMainloopFwdSm80ILi8ELi2ELb0EN4cute5tupleIJNS5_1CILi128EEENS7_ILi64EEENS7_ILi192EEEEEELi192ENS_10bfloat16_tEfNS_4arch4Sm80ELb0ELb1ELb1ELb1ELb0ELb1ELb1ELb1EEENS1_21CollectiveEpilogueFwdINS6_IJS8_SA_S9_EEENS6_IJNS7_ILi1EEESI_SI_EEESC_SE_Li256ELb1ELb1ELb1ELb0EEENS1_36VarlenDynamicPersistentTileSchedulerILi128ELi64ELi256ELi256ELb1ELb1ELb0ELb1ELb0ELb1EEEEEEEEEvNT_6ParamsE) ;  /* 0xfffda33002007950 */ /* 0x000fea0003c3ffff */
.L_x_2076:
        /* <DEDUP_REMOVED lines=11> */
.L_x_4971:


//--------------------- .text._ZN7cutlass13device_kernelIN5flash19enable_sm80_to_sm89INS1_16FlashAttnFwdSm80INS1_25CollectiveMainloopFwdSm80ILi8ELi2ELb1EN4cute5tupleIJNS5_1CILi128EEENS7_ILi96EEENS7_ILi192EEEEEELi192ENS_10bfloat16_tEfNS_4arch4Sm80ELb1ELb0ELb1ELb0ELb0ELb0ELb1ELb1EEENS1_21CollectiveEpilogueFwdINS6_IJS8_SA_S9_EEENS6_IJNS7_ILi1EEESI_SI_EEESC_SE_Li256ELb0ELb1ELb1ELb0EEENS1_30DynamicPersistentTileSchedulerILi256ELi256ELb1ELb1ELb0EEEEEEEEEvNT_6ParamsE --------------------------
	.section	.text._ZN7cutlass13device_kernelIN5flash19enable_sm80_to_sm89INS1_16FlashAttnFwdSm80INS1_25CollectiveMainloopFwdSm80ILi8ELi2ELb1EN4cute5tupleIJNS5_1CILi128EEENS7_ILi96EEENS7_ILi192EEEEEELi192ENS_10bfloat16_tEfNS_4arch4Sm80ELb1ELb0ELb1ELb0ELb0ELb0ELb1ELb1EEENS1_21CollectiveEpilogueFwdINS6_IJS8_SA_S9_EEENS6_IJNS7_ILi1EEESI_SI_EEESC_SE_Li256ELb0ELb1ELb1ELb0EEENS1_30DynamicPersistentTileSchedulerILi256ELi256ELb1ELb1ELb0EEEEEEEEEvNT_6ParamsE,"ax",@progbits
	.sectioninfo	@"SHI_REGISTERS=255"
	.align	128
.text._ZN7cutlass13device_kernelIN5flash19enable_sm80_to_sm89INS1_16FlashAttnFwdSm80INS1_25CollectiveMainloopFwdSm80ILi8ELi2ELb1EN4cute5tupleIJNS5_1CILi128EEENS7_ILi96EEENS7_ILi192EEEEEELi192ENS_10bfloat16_tEfNS_4arch4Sm80ELb1ELb0ELb1ELb0ELb0ELb0ELb1ELb1EEENS1_21CollectiveEpilogueFwdINS6_IJS8_SA_S9_EEENS6_IJNS7_ILi1EEESI_SI_EEESC_SE_Li256ELb0ELb1ELb1ELb0EEENS1_30DynamicPersistentTileSchedulerILi256ELi256ELb1ELb1ELb0EEEEEEEEEvNT_6ParamsE:
        .type           _ZN7cutlass13device_kernelIN5flash19enable_sm80_to_sm89INS1_16FlashAttnFwdSm80INS1_25CollectiveMainloopFwdSm80ILi8ELi2ELb1EN4cute5tupleIJNS5_1CILi128EEENS7_ILi96EEENS7_ILi192EEEEEELi192ENS_10bfloat16_tEfNS_4arch4Sm80ELb1ELb0ELb1ELb0ELb0ELb0ELb1ELb1EEENS1_21CollectiveEpilogueFwdINS6_IJS8_SA_S9_EEENS6_IJNS7_ILi1EEESI_SI_EEESC_SE_Li256ELb0ELb1ELb1ELb0EEENS1_30DynamicPersistentTileSchedulerILi256ELi256ELb1ELb1ELb0EEEEEEEEEvNT_6ParamsE,@function
        .size           _ZN7cutlass13device_kernelIN5flash19enable_sm80_to_sm89INS1_16FlashAttnFwdSm80INS1_25CollectiveMainloopFwdSm80ILi8ELi2ELb1EN4cute5tupleIJNS5_1CILi128EEENS7_ILi96EEENS7_ILi192EEEEEELi192ENS_10bfloat16_tEfNS_4arch4Sm80ELb1ELb0ELb1ELb0ELb0ELb0ELb1ELb1EEENS1_21CollectiveEpilogueFwdINS6_IJS8_SA_S9_EEENS6_IJNS7_ILi1EEESI_SI_EEESC_SE_Li256ELb0ELb1ELb1ELb0EEENS1_30DynamicPersistentTileSchedulerILi256ELi256ELb1ELb1ELb0EEEEEEEEEvNT_6ParamsE,(.L_x_4977 - _ZN7cutlass13device_kernelIN5flash19enable_sm80_to_sm89INS1_16FlashAttnFwdSm80INS1_25CollectiveMainloopFwdSm80ILi8ELi2ELb1EN4cute5tupleIJNS5_1CILi128EEENS7_ILi96EEENS7_ILi192EEEEEELi192ENS_10bfloat16_tEfNS_4arch4Sm80ELb1ELb0ELb1ELb0ELb0ELb0ELb1ELb1EEENS1_21CollectiveEpilogueFwdINS6_IJS8_SA_S9_EEENS6_IJNS7_ILi1EEESI_SI_EEESC_SE_Li256ELb0ELb1ELb1ELb0EEENS1_30DynamicPersistentTileSchedulerILi256ELi256ELb1ELb1ELb0EEEEEEEEEvNT_6ParamsE)
        .other          _ZN7cutlass13device_kernelIN5flash19enable_sm80_to_sm89INS1_16FlashAttnFwdSm80INS1_25CollectiveMainloopFwdSm80ILi8ELi2ELb1EN4cute5tupleIJNS5_1CILi128EEENS7_ILi96EEENS7_ILi192EEEEEELi192ENS_10bfloat16_tEfNS_4arch4Sm80ELb1ELb0ELb1ELb0ELb0ELb0ELb1ELb1EEENS1_21CollectiveEpilogueFwdINS6_IJS8_SA_S9_EEENS6_IJNS7_ILi1EEESI_SI_EEESC_SE_Li256ELb0ELb1ELb1ELb0EEENS1_30DynamicPersistentTileSchedulerILi256ELi256ELb1ELb1ELb0EEEEEEEEEvNT_6ParamsE,@"STO_CUDA_ENTRY STV_DEFAULT"
_ZN7cutlass13device_kernelIN5flash19enable_sm80_to_sm89INS1_16FlashAttnFwdSm80INS1_25CollectiveMainloopFwdSm80ILi8ELi2ELb1EN4cute5tupleIJNS5_1CILi128EEENS7_ILi96EEENS7_ILi192EEEEEELi192ENS_10bfloat16_tEfNS_4arch4Sm80ELb1ELb0ELb1ELb0ELb0ELb0ELb1ELb1EEENS1_21CollectiveEpilogueFwdINS6_IJS8_SA_S9_EEENS6_IJNS7_ILi1EEESI_SI_EEESC_SE_Li256ELb0ELb1ELb1ELb0EEENS1_30DynamicPersistentTileSchedulerILi256ELi256ELb1ELb1ELb0EEEEEEEEEvNT_6ParamsE:
[----:B------:R-:W-:-:S03]  /*0000*/  MOV R1, c[0x0][0x28] ;  /* 0x00000a0000017a02 */ /* 0x000fc60000000f00 */
[----:B------:R-:W1:Y:S01]  /*0010*/  S2R R18, SR_TID.X ;  /* 0x0000000000127919 */ /* 0x000e620000002100 */
[----:B------:R-:W-:-:S03]  /*0020*/  IADD3 R1, R1, -0x88, RZ ;  /* 0xffffff7801017810 */ /* 0x000fc60007ffe0ff */
[----:B------:R-:W2:Y:S01]  /*0030*/  S2R R14, SR_CTAID.X ;  /* 0x00000000000e7919 */ /* 0x000ea20000002500 */
[----:B-1----:R-:W-:-:S05]  /*0040*/  SHF.R.U32.HI R2, RZ, 0x5, R18 ;  /* 0x00000005ff027819 */ /* 0x002fca0000011612 */
[----:B------:R-:W1:Y:S02]  /*0050*/  SHFL.IDX PT, R0, R2, RZ, 0x1f ;  /* 0x00001fff02007589 */ /* 0x000e6400000e0000 */
[----:B-1----:R-:W-:Y:S02]  /*0060*/  ISETP.GE.AND P0, PT, R0, 0x1, PT ;  /* 0x000000010000780c */ /* 0x002fe40003f06270 */
[----:B------:R1:W-:Y:S11]  /*0070*/  STL [R1+0x80], R0 ;  /* 0x0000800001007387 */ /* 0x0003f60000100800 */
[----:B------:R-:W-:Y:S06]  /*0080*/  @P0 BAR.ARV 0x4, 0x100 ;  /* 0x0104000000000b1d */ /* 0x000fec0000002000 */
[----:B--2---:R-:W-:-:S13]  /*0090*/  ISETP.GE.AND P0, PT, R14, c[0x0][0x538], PT ;  /* 0x00014e000e007a0c */ /* 0x004fda0003f06270 */
[----:B------:R-:W-:Y:S05]  /*00a0*/  @P0 EXIT ;  /* 0x000000000000094d */ /* 0x000fea0003800000 */
[----:B-1----:R-:W-:Y:S01]  /*00b0*/  SHF.R.S32.HI R8, RZ, 0x1f, R18 ;  /* 0x0000001fff087819 */ /* 0x002fe20000011412 */
[----:B------:R-:W-:Y:S01]  /*00c0*/  IMAD.MOV.U32 R212, RZ, RZ, 0x20 ;  /* 0x00000020ffd47424 */ /* 0x000fe200078e00ff */
[----:B------:R-:W-:Y:S02]  /*00d0*/  ULDC.64 UR6, c[0x0][0x118] ;  /* 0x0000460000067ab9 */ /* 0x000fe40000000a00 */
[CC--:B------:R-:W-:Y:S02]  /*00e0*/  LEA.HI R2, R8.reuse, R18.reuse, RZ, 0x4 ;  /* 0x0000001208027211 */ /* 0x0c0fe400078f20ff */
[CC--:B------:R-:W-:Y:S02]  /*00f0*/  LEA.HI R9, R8.reuse, R18.reuse, RZ, 0x3 ;  /* 0x0000001208097211 */ /* 0x0c0fe400078f18ff */
[----:B------:R-:W-:Y:S02]  /*0100*/  SHF.R.S32.HI R3, RZ, 0x4, R2 ;  /* 0x00000004ff037819 */ /* 0x000fe40000011402 */
[----:B------:R-:W-:-:S02]  /*0110*/  LEA.HI R4, R8, R18, RZ, 0x6 ;  /* 0x0000001208047211 */ /* 0x000fc400078f30ff */
[----:B------:R-:W-:Y:S02]  /*0120*/  LEA.HI R0, R2, R3, RZ, 0x1 ;  /* 0x0000000302007211 */ /* 0x000fe400078f08ff */
[----:B------:R-:W-:Y:S01]  /*0130*/  SHF.R.S32.HI R6, RZ, 0x3, R9 ;  /* 0x00000003ff067819 */ /* 0x000fe20000011409 */
[----:B------:R-:W-:Y:S01]  /*0140*/  IMAD.SHL.U32 R4, R4, 0x8, RZ ;  /* 0x0000000804047824 */ /* 0x000fe200078e00ff */
[----:B------:R-:W-:Y:S02]  /*0150*/  LOP3.LUT R0, R0, 0xfffffffe, RZ, 0xc0, !PT ;  /* 0xfffffffe00007812 */ /* 0x000fe400078ec0ff */
[----:B------:R-:W-:-:S03]  /*0160*/  LOP3.LUT R5, R9, 0xfffffff8, RZ, 0xc0, !PT ;  /* 0xfffffff809057812 */ /* 0x000fc600078ec0ff */
[----:B------:R-:W-:Y:S01]  /*0170*/  IMAD.IADD R11, R3, 0x1, -R0 ;  /* 0x00000001030b7824 */ /* 0x000fe200078e0a00 */
[-C--:B------:R-:W-:Y:S01]  /*0180*/  LEA.HI R3, R8, R18.reuse, RZ, 0x2 ;  /* 0x0000001208037211 */ /* 0x080fe200078f10ff */
[----:B------:R-:W-:Y:S01]  /*0190*/  IMAD.IADD R15, R18, 0x1, -R5 ;  /* 0x00000001120f7824 */ /* 0x000fe200078e0a05 */
[----:B------:R-:W-:Y:S01]  /*01a0*/  LOP3.LUT R0, R2, 0xfffffff0, RZ, 0xc0, !PT ;  /* 0xfffffff002007812 */ /* 0x000fe200078ec0ff */
[----:B------:R-:W-:Y:S01]  /*01b0*/  IMAD.SHL.U32 R2, R6, 0x40, RZ ;  /* 0x0000004006027824 */ /* 0x000fe200078e00ff */
[----:B------:R-:W-:Y:S01]  /*01c0*/  LOP3.LUT R3, R3, 0xfffffffc, RZ, 0xc0, !PT ;  /* 0xfffffffc03037812 */ /* 0x000fe200078ec0ff */
[----:B------:R-:W-:Y:S01]  /*01d0*/  IMAD.SHL.U32 R16, R15, 0x8, RZ ;  /* 0x000000080f107824 */ /* 0x000fe200078e00ff */
[----:B------:R-:W-:Y:S01]  /*01e0*/  LOP3.LUT R6, R4, 0x7ffffe00, RZ, 0xc0, !PT ;  /* 0x7ffffe0004067812 */ /* 0x000fe200078ec0ff */
[----:B------:R-:W-:Y:S01]  /*01f0*/  IMAD.IADD R5, R18, 0x1, -R0 ;  /* 0x0000000112057824 */ /* 0x000fe200078e0a00 */
[----:B------:R-:W-:Y:S01]  /*0200*/  LOP3.LUT R0, R2, 0x1c0, RZ, 0xc0, !PT ;  /* 0x000001c002007812 */ /* 0x000fe200078ec0ff */
[----:B------:R-:W-:Y:S01]  /*0210*/  IMAD.IADD R4, R18, 0x1, -R3 ;  /* 0x0000000112047824 */ /* 0x000fe200078e0a03 */
[----:B------:R-:W-:Y:S01]  /*0220*/  LEA.HI R8, R8, R18, RZ, 0x5 ;  /* 0x0000001208087211 */ /* 0x000fe200078f28ff */
[----:B------:R-:W-:Y:S01]  /*0230*/  STL [R1+0x28], R16 ;  /* 0x0000281001007387 */ /* 0x000fe20000100800 */
[----:B------:R-:W-:-:S02]  /*0240*/  SHF.R.S32.HI R7, RZ, 0x1f, R5 ;  /* 0x0000001fff077819 */ /* 0x000fc40000011405 */
[----:B------:R-:W-:Y:S02]  /*0250*/  SHF.R.U32.HI R3, RZ, 0x3, R0 ;  /* 0x00000003ff037819 */ /* 0x000fe40000011600 */
[----:B------:R-:W-:Y:S02]  /*0260*/  LOP3.LUT R2, R0, 0x38, R16, 0xf8, !PT ;  /* 0x0000003800027812 */ /* 0x000fe400078ef810 */
[----:B------:R-:W-:Y:S02]  /*0270*/  LEA.HI R0, R4, R4, RZ, 0x1 ;  /* 0x0000000404007211 */ /* 0x000fe400078f08ff */
[----:B------:R-:W-:Y:S02]  /*0280*/  LEA.HI R10, R7, R5, RZ, 0x3 ;  /* 0x00000005070a7211 */ /* 0x000fe400078f18ff */
[----:B------:R-:W-:Y:S02]  /*0290*/  LOP3.LUT R0, R0, 0x1ffffffe, RZ, 0xc0, !PT ;  /* 0x1ffffffe00007812 */ /* 0x000fe400078ec0ff */
[----:B------:R-:W-:-:S02]  /*02a0*/  LOP3.LUT R13, R6, R2, R3, 0xf6, !PT ;  /* 0x00000002060d7212 */ /* 0x000fc400078ef603 */
[----:B------:R-:W-:Y:S01]  /*02b0*/  SHF.R.S32.HI R216, RZ, 0x5, R8 ;  /* 0x00000005ffd87819 */ /* 0x000fe20000011408 */
[----:B------:R-:W-:Y:S01]  /*02c0*/  IMAD.IADD R12, R4, 0x1, -R0 ;  /* 0x00000001040c7824 */ /* 0x000fe200078e0a00 */
[----:B------:R-:W-:Y:S02]  /*02d0*/  SHF.R.S32.HI R2, RZ, 0x1f, R8 ;  /* 0x0000001fff027819 */ /* 0x000fe40000011408 */
[----:B------:R-:W-:Y:S02]  /*02e0*/  LOP3.LUT R6, R10, 0xfffffff8, RZ, 0xc0, !PT ;  /* 0xfffffff80a067812 */ /* 0x000fe400078ec0ff */
[----:B------:R-:W-:Y:S02]  /*02f0*/  LOP3.LUT R3, R8, 0xffffffe0, RZ, 0xc0, !PT ;  /* 0xffffffe008037812 */ /* 0x000fe400078ec0ff */
[----:B------:R-:W-:Y:S01]  /*0300*/  LEA.HI R0, R2, R216, RZ, 0x3 ;  /* 0x000000d802007211 */ /* 0x000fe200078f18ff */
[----:B------:R-:W-:Y:S02]  /*0310*/  IMAD.IADD R8, R5, 0x1, -R6 ;  /* 0x0000000105087824 */ /* 0x000fe400078e0a06 */
[----:B------:R-:W-:Y:S01]  /*0320*/  IMAD.SHL.U32 R2, R15, 0x40, RZ ;  /* 0x000000400f027824 */ /* 0x000fe200078e00ff */
[----:B------:R-:W-:Y:S01]  /*0330*/  LOP3.LUT R7, R0, 0xffffff8, RZ, 0xc0, !PT ;  /* 0x0ffffff800077812 */ /* 0x000fe200078ec0ff */
[C---:B------:R-:W-:Y:S01]  /*0340*/  IMAD.SHL.U32 R0, R8.reuse, 0x40, RZ ;  /* 0x0000004008007824 */ /* 0x040fe200078e00ff */
[----:B------:R-:W-:Y:S01]  /*0350*/  R2P PR, R8, 0x6 ;  /* 0x0000000608007804 */ /* 0x000fe20000000000 */
[----:B------:R-:W-:Y:S01]  /*0360*/  IMAD.IADD R18, R18, 0x1, -R3 ;  /* 0x0000000112127824 */ /* 0x000fe200078e0a03 */
[----:B------:R-:W-:Y:S01]  /*0370*/  LOP3.LUT R2, R2, 0x1c0, RZ, 0xc0, !PT ;  /* 0x000001c002027812 */ /* 0x000fe200078ec0ff */
[----:B------:R-:W-:Y:S01]  /*0380*/  IMAD.SHL.U32 R3, R11, 0x8, RZ ;  /* 0x000000080b037824 */ /* 0x000fe200078e00ff */
[----:B------:R-:W-:Y:S01]  /*0390*/  LOP3.LUT R0, R0, 0x1c0, RZ, 0xc0, !PT ;  /* 0x000001c000007812 */ /* 0x000fe200078ec0ff */
[----:B------:R-:W-:Y:S01]  /*03a0*/  IMAD.IADD R7, R216, 0x1, -R7 ;  /* 0x00000001d8077824 */ /* 0x000fe200078e0a07 */
[----:B------:R-:W-:-:S02]  /*03b0*/  SHF.R.S32.HI R6, RZ, 0x1f, R18 ;  /* 0x0000001fff067819 */ /* 0x000fc40000011412 */
[----:B------:R-:W-:Y:S02]  /*03c0*/  LOP3.LUT R9, R2, 0x8, R9, 0xf8, !PT ;  /* 0x0000000802097812 */ /* 0x000fe400078ef809 */
[----:B------:R-:W-:Y:S02]  /*03d0*/  SHF.R.U32.HI R4, RZ, 0x3, R2 ;  /* 0x00000003ff047819 */ /* 0x000fe40000011602 */
[----:B------:R-:W-:Y:S01]  /*03e0*/  LOP3.LUT R2, R0, 0x8, R3, 0xf8, !PT ;  /* 0x0000000800027812 */ /* 0x000fe200078ef803 */
[----:B------:R-:W-:Y:S01]  /*03f0*/  IMAD.SHL.U32 R3, R10, 0x40, RZ ;  /* 0x000000400a037824 */ /* 0x000fe200078e00ff */
[----:B------:R-:W-:Y:S02]  /*0400*/  SHF.R.U32.HI R0, RZ, 0x3, R0 ;  /* 0x00000003ff007819 */ /* 0x000fe40000011600 */
[----:B------:R-:W-:Y:S02]  /*0410*/  LEA.HI R6, R6, R18, RZ, 0x2 ;  /* 0x0000001206067211 */ /* 0x000fe400078f10ff */
[----:B------:R-:W-:-:S02]  /*0420*/  LOP3.LUT R0, R2, R0, RZ, 0x3c, !PT ;  /* 0x0000000002007212 */ /* 0x000fc400078e3cff */
[----:B------:R-:W-:Y:S02]  /*0430*/  SHF.R.S32.HI R5, RZ, 0x2, R6 ;  /* 0x00000002ff057819 */ /* 0x000fe40000011406 */
[----:B------:R-:W-:Y:S02]  /*0440*/  LOP3.LUT R0, R0, 0x7ffffe00, R3, 0xf8, !PT ;  /* 0x7ffffe0000007812 */ /* 0x000fe400078ef803 */
[----:B------:R-:W-:Y:S01]  /*0450*/  LOP3.LUT R3, R6, 0x7ffffffc, RZ, 0xc0, !PT ;  /* 0x7ffffffc06037812 */ /* 0x000fe200078ec0ff */
[----:B------:R-:W-:Y:S01]  /*0460*/  IMAD R15, R7, 0x10, R5 ;  /* 0x00000010070f7824 */ /* 0x000fe200078e0205 */
[C---:B------:R-:W-:Y:S01]  /*0470*/  IADD3 R5, R16.reuse, 0x40, RZ ;  /* 0x0000004010057810 */ /* 0x040fe20007ffe0ff */
[----:B------:R-:W-:Y:S01]  /*0480*/  IMAD.SHL.U32 R6, R13, 0x2, RZ ;  /* 0x000000020d067824 */ /* 0x000fe200078e00ff */
[----:B------:R-:W-:Y:S01]  /*0490*/  IADD3 R7, R16, 0x80, RZ ;  /* 0x0000008010077810 */ /* 0x000fe20007ffe0ff */
[----:B------:R-:W-:Y:S01]  /*04a0*/  IMAD.IADD R3, R18, 0x1, -R3 ;  /* 0x0000000112037824 */ /* 0x000fe200078e0a03 */
[----:B------:R-:W-:Y:S01]  /*04b0*/  STL [R1+0x84], R15 ;  /* 0x0000840f01007387 */ /* 0x000fe20000100800 */
[----:B------:R-:W-:-:S02]  /*04c0*/  LOP3.LUT R4, R9, R4, RZ, 0x3c, !PT ;  /* 0x0000000409047212 */ /* 0x000fc400078e3cff */
[----:B------:R-:W-:Y:S01]  /*04d0*/  LEA R214, R0, 0x100, 0x1 ;  /* 0x0000010000d67811 */ /* 0x000fe200078e08ff */
[----:B------:R-:W-:Y:S01]  /*04e0*/  STL [R1+0x6c], R14 ;  /* 0x00006c0e01007387 */ /* 0x000fe20000100800 */
[----:B------:R-:W-:Y:S01]  /*04f0*/  IADD3 R0, R6, 0x12100, RZ ;  /* 0x0001210006007810 */ /* 0x000fe20007ffe0ff */
[----:B------:R-:W-:Y:S01]  /*0500*/  IMAD R2, R11, 0x200, R4 ;  /* 0x000002000b027824 */ /* 0x000fe200078e0204 */
[----:B------:R-:W-:Y:S01]  /*0510*/  SEL R212, R212, 0xffffffe0, !P1 ;  /* 0xffffffe0d4d47807 */ /* 0x000fe20004800000 */
[----:B------:R1:W-:Y:S01]  /*0520*/  STL [R1+0x30], R5 ;  /* 0x0000300501007387 */ /* 0x0003e20000100800 */
[----:B------:R-:W-:Y:S02]  /*0530*/  IMAD.MOV.U32 R4, RZ, RZ, 0x40 ;  /* 0x00000040ff047424 */ /* 0x000fe400078e00ff */
[----:B------:R-:W-:Y:S01]  /*0540*/  LEA R213, R2, 0x12100, 0x1 ;  /* 0x0001210002d57811 */ /* 0x000fe200078e08ff */
[----:B------:R-:W-:Y:S01]  /*0550*/  STL [R1+0x20], R7 ;  /* 0x0000200701007387 */ /* 0x000fe20000100800 */
[----:B------:R-:W-:-:S03]  /*0560*/  IMAD R216, R216, 0x800, R214 ;  /* 0x00000800d8d87824 */ /* 0x000fc600078e02d6 */
[----:B------:R-:W-:Y:S01]  /*0570*/  STL [R1+0x34], R6 ;  /* 0x0000340601007387 */ /* 0x000fe20000100800 */
[----:B------:R-:W-:Y:S02]  /*0580*/  IMAD.IADD R218, R212, 0x1, R216 ;  /* 0x00000001d4da7824 */ /* 0x000fe400078e02d8 */
[----:B-1----:R-:W-:Y:S02]  /*0590*/  IMAD.SHL.U32 R5, R3, 0x2, RZ ;  /* 0x0000000203057824 */ /* 0x002fe400078e00ff */
[----:B------:R-:W-:-:S05]  /*05a0*/  IMAD R3, R12, 0x8, R15 ;  /* 0x000000080c037824 */ /* 0x000fca00078e020f */
[----:B------:R1:W-:Y:S04]  /*05b0*/  STL [R1+0x7c], R3 ;  /* 0x00007c0301007387 */ /* 0x0003e80000100800 */
[----:B------:R-:W-:Y:S01]  /*05c0*/  STL [R1+0x38], R5 ;  /* 0x0000380501007387 */ /* 0x000fe20000100800 */
[----:B-1----:R-:W-:-:S05]  /*05d0*/  IADD3 R3, R6, 0x100, RZ ;  /* 0x0000010006037810 */ /* 0x002fca0007ffe0ff */
[----:B------:R1:W-:Y:S04]  /*05e0*/  STL [R1+0x40], R3 ;  /* 0x0000400301007387 */ /* 0x0003e80000100800 */
[----:B------:R2:W-:Y:S01]  /*05f0*/  STL [R1+0x3c], R0 ;  /* 0x00003c0001007387 */ /* 0x0005e20000100800 */
[----:B-1----:R-:W-:Y:S02]  /*0600*/  IADD3 R3, R5, 0xb8, RZ ;  /* 0x000000b805037810 */ /* 0x002fe40007ffe0ff */
[----:B--2---:R-:W-:-:S03]  /*0610*/  SEL R0, R4, 0xffffffc0, !P2 ;  /* 0xffffffc004007807 */ /* 0x004fc60005000000 */
[----:B------:R1:W-:Y:S01]  /*0620*/  STL [R1+0x74], R3 ;  /* 0x0000740301007387 */ /* 0x0003e20000100800 */
[----:B------:R-:W-:Y:S02]  /*0630*/  IADD3 R4, R5, 0xb0, RZ ;  /* 0x000000b005047810 */ /* 0x000fe40007ffe0ff */
[----:B------:R-:W-:Y:S01]  /*0640*/  SHF.R.S32.HI R2, RZ, 0x1f, R3 ;  /* 0x0000001fff027819 */ /* 0x000fe20000011403 */
[----:B------:R-:W-:Y:S02]  /*0650*/  IMAD.IADD R215, R214, 0x1, R0 ;  /* 0x00000001d6d77824 */ /* 0x000fe400078e0200 */
[----:B------:R1:W-:Y:S01]  /*0660*/  STL [R1+0x70], R4 ;  /* 0x0000700401007387 */ /* 0x0003e20000100800 */
[C---:B------:R-:W-:Y:S02]  /*0670*/  IMAD.IADD R218, R0.reuse, 0x1, R218 ;  /* 0x0000000100da7824 */ /* 0x040fe400078e02da */
[----:B------:R-:W-:Y:S01]  /*0680*/  IMAD.IADD R217, R0, 0x1, R216 ;  /* 0x0000000100d97824 */ /* 0x000fe200078e02d8 */
[----:B------:R1:W-:Y:S04]  /*0690*/  STL [R1+0x78], R2 ;  /* 0x0000780201007387 */ /* 0x0003e80000100800 */
.L_x_2106:
[----:B-1----:R-:W2:Y:S01]  /*06a0*/  LDL R4, [R1+0x6c] ;  /* 0x00006c0001047983 */ /* 0x002ea20000100800 */
        /* <DEDUP_REMOVED lines=8> */
[----:B------:R-:W-:-:S04]  /*0730*/  IMAD.MOV R2, RZ, RZ, -R3 ;  /* 0x000000ffff027224 */ /* 0x000fc800078e0a03 */
        /* <DEDUP_REMOVED lines=9> */
.L_x_2078:
[----:B------:R-:W-:-:S04]  /*07d0*/  MOV R0, c[0x0][0x554] ;  /* 0x0001550000007a02 */ /* 0x000fc80000000f00 */
[----:B------:R-:W-:Y:S02]  /*07e0*/  ISETP.NE.AND P0, PT, R0, 0x1, PT ;  /* 0x000000010000780c */ /* 0x000fe40003f05270 */
[----:B------:R-:W-:-:S11]  /*07f0*/  MOV R0, R2 ;  /* 0x0000000200007202 */ /* 0x000fd60000000f00 */
[----:B------:R-:W-:-:S05]  /*0800*/  @P0 IMAD.HI.U32 R4, R2, c[0x0][0x558], RZ ;  /* 0x0001560002040a27 */ /* 0x000fca00078e00ff */
[----:B------:R-:W-:-:S05]  /*0810*/  @P0 SHF.R.U32.HI R0, RZ, c[0x0][0x55c], R4 ;  /* 0x00015700ff000a19 */ /* 0x000fca0000011604 */
[----:B------:R-:W-:Y:S02]  /*0820*/  IMAD R4, R0, c[0x0][0x554], RZ ;  /* 0x0001550000047a24 */ /* 0x000fe400078e02ff */
.L_x_2079:
[----:B------:R-:W-:Y:S05]  /*0830*/  BSYNC B0 ;  /* 0x0000000000007941 */ /* 0x000fea0003800000 */
.L_x_2077:
        /* <DEDUP_REMOVED lines=28> */
[----:B------:R-:W-:-:S04]  /*0a00*/  IMAD.HI R5, R5, 0x2aaaaaab, RZ ;  /* 0x2aaaaaab05057827 */ /* 0x000fc800078e02ff */
[----:B------:R-:W-:Y:S01]  /*0a10*/  IMAD R0, R3, c[0x0][0x554], R0 ;  /* 0x0001550003007a24 */ /* 0x000fe200078e0200 */
[----:B------:R-:W-:-:S03]  /*0a20*/  SHF.R.U32.HI R3, RZ, 0x1f, R5 ;  /* 0x0000001fff037819 */ /* 0x000fc60000011605 */
[----:B------:R-:W-:Y:S01]  /*0a30*/  @P0 IMAD.HI.U32 R2, R0, c[0x0][0x54c], RZ ;  /* 0x0001530000020a27 */ /* 0x000fe200078e00ff */
[----:B------:R-:W-:-:S03]  /*0a40*/  LEA.HI.SX32 R3, R5, R3, 0x1c ;  /* 0x0000000305037211 */ /* 0x000fc600078fe2ff */
[----:B------:R-:W-:Y:S01]  /*0a50*/  IMAD.MOV.U32 R11, RZ, RZ, R0 ;  /* 0x000000ffff0b7224 */ /* 0x000fe200078e0000 */
[----:B------:R-:W-:Y:S01]  /*0a60*/  @P0 SHF.R.U32.HI R11, RZ, c[0x0][0x550], R2 ;  /* 0x00015400ff0b0a19 */ /* 0x000fe20000011602 */
[----:B------:R-:W-:Y:S01]  /*0a70*/  IMAD.MOV.U32 R2, RZ, RZ, RZ ;  /* 0x000000ffff027224 */ /* 0x000fe200078e00ff */
[----:B------:R-:W-:Y:S02]  /*0a80*/  IMNMX R8, R3, UR4, PT ;  /* 0x0000000403087c17 */ /* 0x000fe4000b800200 */
[----:B------:R-:W-:Y:S01]  /*0a90*/  IADD3 R3, -R11, RZ, RZ ;  /* 0x000000ff0b037210 */ /* 0x000fe20007ffe1ff */
[----:B------:R1:W-:Y:S01]  /*0aa0*/  STL [R1+0x60], R11 ;  /* 0x0000600b01007387 */ /* 0x0003e20000100800 */
[----:B------:R-:W-:-:S03]  /*0ab0*/  ISETP.GE.AND P0, PT, R8, 0x1, PT ;  /* 0x000000010800780c */ /* 0x000fc60003f06270 */
[----:B------:R-:W-:-:S05]  /*0ac0*/  IMAD R12, R3, c[0x0][0x548], R0 ;  /* 0x00015200030c7a24 */ /* 0x000fca00078e0200 */
[----:B------:R1:W-:Y:S05]  /*0ad0*/  STL [R1+0x5c], R12 ;  /* 0x00005c0c01007387 */ /* 0x0003ea0000100800 */
[----:B------:R-:W-:Y:S05]  /*0ae0*/  @!P0 BRA `(.L_x_2081) ;  /* 0x000001f000008947 */ /* 0x000fea0003800000 */
[----:B------:R-:W-:-:S04]  /*0af0*/  SHF.R.U32.HI R0, RZ, 0x10, R10 ;  /* 0x00000010ff007819 */ /* 0x000fc8000001160a */
        /* <DEDUP_REMOVED lines=30> */
.L_x_2081:
[----:B------:R-:W-:Y:S05]  /*0ce0*/  BSYNC B0 ;  /* 0x0000000000007941 */ /* 0x000fea0003800000 */
.L_x_2080:
[----:B------:R-:W-:Y:S01]  /*0cf0*/  LOP3.LUT R0, R10, 0xffff, RZ, 0xc0, !PT ;  /* 0x0000ffff0a007812 */ /* 0x000fe200078ec0ff */
[----:B------:R-:W-:Y:S01]  /*0d00*/  CS2R R16, SRZ ;  /* 0x0000000000107805 */ /* 0x000fe2000001ff00 */
[----:B------:R-:W-:Y:S01]  /*0d10*/  CS2R R98, SRZ ;  /* 0x0000000000627805 */ /* 0x000fe2000001ff00 */
[----:B------:R-:W-:Y:S01]  /*0d20*/  CS2R R96, SRZ ;  /* 0x0000000000607805 */ /* 0x000fe2000001ff00 */
        /* <DEDUP_REMOVED lines=53> */
[----:B--2---:R-:W-:Y:S01]  /*1080*/  ISETP.NE.U32.AND P0, PT, RZ, c[0x0][0x340], PT ;  /* 0x0000d000ff007a0c */ /* 0x004fe20003f05070 */
[----:B------:R-:W2:Y:S04]  /*1090*/  LDL.64 R4, [R1+0x28] ;  /* 0x0000280001047983 */ /* 0x000ea80000100a00 */
[----:B------:R3:W2:Y:S01]  /*10a0*/  LDL.64 R30, [R1+0x28] ;  /* 0x00002800011e7983 */ /* 0x0006a20000100a00 */
[----:B------:R-:W-:-:S03]  /*10b0*/  ISETP.NE.AND.EX P0, PT, RZ, c[0x0][0x344], PT, P0 ;  /* 0x0000d100ff007a0c */ /* 0x000fc60003f05300 */
[----:B------:R-:W4:Y:S04]  /*10c0*/  LDL R28, [R1+0x30] ;  /* 0x00003000011c7983 */ /* 0x000f280000100800 */
[----:B------:R-:W5:Y:S04]  /*10d0*/  LDL R27, [R1+0x20] ;  /* 0x00002000011b7983 */ /* 0x000f680000100800 */
[----:B------:R-:W1:Y:S02]  /*10e0*/  S2R R13, SR_TID.X ;  /* 0x00000000000d7919 */ /* 0x000e640000002100 */
[----:B------:R-:W-:-:S05]  /*10f0*/  @P0 MOV R2, 0x4 ;  /* 0x0000000400020802 */ /* 0x000fca0000000f00 */
[----:B------:R-:W-:-:S05]  /*1100*/  @P0 IMAD.WIDE R2, R11, R2, c[0x0][0x340] ;  /* 0x0000d0000b020625 */ /* 0x000fca00078e0202 */
[----:B------:R3:W4:Y:S01]  /*1110*/  @P0 LDG.E R9, [R2.64] ;  /* 0x0000000602090981 */ /* 0x000722000c1e1900 */
[----:B-1----:R-:W-:-:S04]  /*1120*/  SHF.R.S32.HI R25, RZ, 0x1f, R13 ;  /* 0x0000001fff197819 */ /* 0x002fc8000001140d */
[----:B------:R-:W-:-:S04]  /*1130*/  LEA.HI R25, R25, R13, RZ, 0x3 ;  /* 0x0000000d19197211 */ /* 0x000fc800078f18ff */
[----:B------:R-:W-:-:S04]  /*1140*/  SHF.R.S32.HI R25, RZ, 0x3, R25 ;  /* 0x00000003ff197819 */ /* 0x000fc80000011419 */
[----:B------:R-:W-:-:S05]  /*1150*/  SHF.R.S32.HI R0, RZ, 0x1f, R25 ;  /* 0x0000001fff007819 */ /* 0x000fca0000011419 */
[C---:B---3--:R-:W-:Y:S02]  /*1160*/  IMAD R2, R0.reuse, c[0x0][0x1e0], RZ ;  /* 0x0000780000027a24 */ /* 0x048fe400078e02ff */
[----:B------:R-:W-:Y:S01]  /*1170*/  IMAD R0, R0, c[0x0][0x208], RZ ;  /* 0x0000820000007a24 */ /* 0x000fe200078e02ff */
[----:B------:R-:W-:Y:S01]  /*1180*/  SHF.R.S32.HI R10, RZ, 0x1f, R12 ;  /* 0x0000001fff0a7819 */ /* 0x000fe2000001140c */
[C---:B------:R-:W-:Y:S02]  /*1190*/  IMAD R6, R25.reuse, c[0x0][0x1e4], R2 ;  /* 0x0000790019067a24 */ /* 0x040fe400078e0202 */
[----:B------:R-:W-:Y:S01]  /*11a0*/  IMAD R0, R25, c[0x0][0x20c], R0 ;  /* 0x0000830019007a24 */ /* 0x000fe200078e0200 */
[----:B------:R-:W-:Y:S01]  /*11b0*/  SHF.R.S32.HI R8, RZ, 0x1f, R11 ;  /* 0x0000001fff087819 */ /* 0x000fe2000001140b */
[----:B------:R-:W-:Y:S01]  /*11c0*/  WARPSYNC 0xffffffff ;  /* 0xffffffff00007948 */ /* 0x000fe20003800000 */
[----:B------:R-:W-:Y:S02]  /*11d0*/  IADD3 R192, R212, R216, RZ ;  /* 0x000000d8d4c07210 */ /* 0x000fe40007ffe0ff */
[----:B--2---:R-:W-:-:S04]  /*11e0*/  MOV R30, R4 ;  /* 0x00000004001e7202 */ /* 0x004fc80000000f00 */
[----:B------:R-:W-:-:S05]  /*11f0*/  SHF.R.S32.HI R31, RZ, 0x1f, R30 ;  /* 0x0000001fff1f7819 */ /* 0x000fca000001141e */
[----:B------:R-:W-:-:S04]  /*1200*/  IMAD.WIDE.U32 R4, R25, c[0x0][0x1e0], R30 ;  /* 0x0000780019047a25 */ /* 0x000fc800078e001e */
[----:B------:R-:W-:Y:S01]  /*1210*/  IMAD.WIDE.U32 R2, R25, c[0x0][0x208], R30 ;  /* 0x0000820019027a25 */ /* 0x000fe200078e001e */
[----:B------:R-:W-:-:S03]  /*1220*/  IADD3 R5, R5, R6, RZ ;  /* 0x0000000605057210 */ /* 0x000fc60007ffe0ff */
[----:B------:R-:W-:Y:S02]  /*1230*/  IMAD.IADD R3, R3, 0x1, R0 ;  /* 0x0000000103037824 */ /* 0x000fe400078e0200 */
[C---:B------:R-:W-:Y:S02]  /*1240*/  IMAD R6, R10.reuse, c[0x0][0x1e8], RZ ;  /* 0x00007a000a067a24 */ /* 0x040fe400078e02ff */
[----:B------:R-:W-:Y:S02]  /*1250*/  IMAD R0, R10, c[0x0][0x210], RZ ;  /* 0x000084000a007a24 */ /* 0x000fe400078e02ff */
[C---:B------:R-:W-:Y:S02]  /*1260*/  IMAD R6, R12.reuse, c[0x0][0x1ec], R6 ;  /* 0x00007b000c067a24 */ /* 0x040fe400078e0206 */
[----:B------:R-:W-:-:S04]  /*1270*/  IMAD.WIDE.U32 R4, R12, c[0x0][0x1e8], R4 ;  /* 0x00007a000c047a25 */ /* 0x000fc800078e0004 */
[C---:B------:R-:W-:Y:S02]  /*1280*/  IMAD R0, R12.reuse, c[0x0][0x214], R0 ;  /* 0x000085000c007a24 */ /* 0x040fe400078e0200 */
[----:B------:R-:W-:Y:S01]  /*1290*/  IMAD.WIDE.U32 R2, R12, c[0x0][0x210], R2 ;  /* 0x000084000c027a25 */ /* 0x000fe200078e0002 */
[----:B------:R-:W-:-:S04]  /*12a0*/  IADD3 R7, R5, R6, RZ ;  /* 0x0000000605077210 */ /* 0x000fc80007ffe0ff */
[----:B------:R-:W-:Y:S01]  /*12b0*/  IADD3 R5, R3, R0, RZ ;  /* 0x0000000003057210 */ /* 0x000fe20007ffe0ff */
[----:B------:R-:W-:Y:S01]  /*12c0*/  IMAD.MOV.U32 R6, RZ, RZ, R4 ;  /* 0x000000ffff067224 */ /* 0x000fe200078e0004 */
[----:B----4-:R-:W-:Y:S01]  /*12d0*/  @P0 SHF.R.S32.HI R3, RZ, 0x1f, R9 ;  /* 0x0000001fff030819 */ /* 0x010fe20000011409 */
[----:B------:R-:W-:Y:S01]  /*12e0*/  @!P0 IMAD.MOV.U32 R3, RZ, RZ, R8 ;  /* 0x000000ffff038224 */ /* 0x000fe200078e0008 */
[----:B------:R-:W-:Y:S02]  /*12f0*/  MOV R4, R2 ;  /* 0x0000000200047202 */ /* 0x000fe40000000f00 */
[----:B------:R-:W-:Y:S01]  /*1300*/  @P0 MOV R2, R9 ;  /* 0x0000000900020202 */ /* 0x000fe20000000f00 */
[C---:B------:R-:W-:Y:S01]  /*1310*/  IMAD R0, R3.reuse, c[0x0][0x1f0], RZ ;  /* 0x00007c0003007a24 */ /* 0x040fe200078e02ff */
[----:B------:R-:W-:Y:S01]  /*1320*/  @!P0 MOV R2, R11 ;  /* 0x0000000b00028202 */ /* 0x000fe20000000f00 */
[----:B------:R-:W-:-:S04]  /*1330*/  IMAD R3, R3, c[0x0][0x218], RZ ;  /* 0x0000860003037a24 */ /* 0x000fc800078e02ff */
[----:B------:R-:W-:-:S04]  /*1340*/  IMAD.WIDE.U32 R20, R2, c[0x0][0x1f0], R6 ;  /* 0x00007c0002147a25 */ /* 0x000fc800078e0006 */
[----:B------:R-:W-:-:S04]  /*1350*/  IMAD.WIDE.U32 R22, R2, c[0x0][0x218], R4 ;  /* 0x0000860002167a25 */ /* 0x000fc800078e0004 */
[C---:B------:R-:W-:Y:S02]  /*1360*/  IMAD R0, R2.reuse, c[0x0][0x1f4], R0 ;  /* 0x00007d0002007a24 */ /* 0x040fe400078e0200 */
[----:B------:R-:W-:Y:S01]  /*1370*/  IMAD R2, R2, c[0x0][0x21c], R3 ;  /* 0x0000870002027a24 */ /* 0x000fe200078e0203 */
[----:B------:R1:W-:Y:S02]  /*1380*/  STL [R1+0x2c], R31 ;  /* 0x00002c1f01007387 */ /* 0x0003e40000100800 */
[----:B------:R-:W-:Y:S02]  /*1390*/  IADD3 R24, R21, R0, RZ ;  /* 0x0000000015187210 */ /* 0x000fe40007ffe0ff */
[----:B------:R-:W-:Y:S01]  /*13a0*/  IADD3 R19, R23, R2, RZ ;  /* 0x0000000217137210 */ /* 0x000fe20007ffe0ff */
[----:B------:R1:W-:Y:S04]  /*13b0*/  STL.64 [R1+0x50], R20 ;  /* 0x0000501401007387 */ /* 0x0003e80000100a00 */
[----:B------:R1:W-:Y:S04]  /*13c0*/  STL.64 [R1+0x48], R22 ;  /* 0x0000481601007387 */ /* 0x0003e80000100a00 */
[----:B------:R1:W-:Y:S04]  /*13d0*/  STL [R1+0x44], R19 ;  /* 0x0000441301007387 */ /* 0x0003e80000100800 */
[----:B------:R1:W-:Y:S01]  /*13e0*/  STL [R1+0x58], R24 ;  /* 0x0000581801007387 */ /* 0x0003e20000100800 */
[----:B-----5:R-:W-:-:S02]  /*13f0*/  SHF.R.S32.HI R17, RZ, 0x1f, R27 ;  /* 0x0000001fff117819 */ /* 0x020fc4000001141b */
[----:B------:R-:W-:Y:S02]  /*1400*/  SHF.R.S32.HI R16, RZ, 0x1f, R28 ;  /* 0x0000001fff107819 */ /* 0x000fe4000001141c */
[----:B------:R-:W2:Y:S01]  /*1410*/  LDL R26, [R1+0x34] ;  /* 0x00003400011a7983 */ /* 0x000ea20000100800 */
[----:B------:R-:W-:Y:S01]  /*1420*/  SHF.R.S32.HI R100, RZ, 0x1f, R13 ;  /* 0x0000001fff647819 */ /* 0x000fe2000001140d */
[----:B------:R-:W-:Y:S02]  /*1430*/  IMAD R5, R10, c[0x0][0x1b8], RZ ;  /* 0x00006e000a057a24 */ /* 0x000fe400078e02ff */
[----:B------:R-:W-:Y:S01]  /*1440*/  IMAD.WIDE.U32 R2, R12, c[0x0][0x1b8], RZ ;  /* 0x00006e000c027a25 */ /* 0x000fe200078e00ff */
[----:B------:R-:W-:-:S03]  /*1450*/  LEA.HI R100, R100, R13, RZ, 0x3 ;  /* 0x0000000d64647211 */ /* 0x000fc600078f18ff */
[----:B------:R-:W-:Y:S01]  /*1460*/  IMAD R5, R12, c[0x0][0x1bc], R5 ;  /* 0x00006f000c057a24 */ /* 0x000fe200078e0205 */
[----:B------:R-:W-:Y:S01]  /*1470*/  LOP3.LUT R100, R100, 0xfffffff8, RZ, 0xc0, !PT ;  /* 0xfffffff864647812 */ /* 0x000fe200078ec0ff */
[----:B------:R-:W-:Y:S02]  /*1480*/  IMAD R6, R8, c[0x0][0x1c0], RZ ;  /* 0x0000700008067a24 */ /* 0x000fe400078e02ff */
[----:B------:R-:W-:Y:S02]  /*1490*/  IMAD.IADD R3, R3, 0x1, R5 ;  /* 0x0000000103037824 */ /* 0x000fe400078e0205 */
[----:B------:R-:W-:Y:S02]  /*14a0*/  IMAD.IADD R100, R13, 0x1, -R100 ;  /* 0x000000010d647824 */ /* 0x000fe400078e0a64 */
[----:B------:R-:W-:-:S04]  /*14b0*/  IMAD.WIDE.U32 R2, R11, c[0x0][0x1c0], R2 ;  /* 0x000070000b027a25 */ /* 0x000fc800078e0002 */
[----:B------:R-:W-:-:S04]  /*14c0*/  IMAD R4, R100, 0x20, R25 ;  /* 0x0000002064047824 */ /* 0x000fc800078e0219 */
[----:B------:R-:W-:-:S04]  /*14d0*/  IMAD.IADD R4, R160, 0x1, R4 ;  /* 0x00000001a0047824 */ /* 0x000fc800078e0204 */
[----:B------:R-:W-:-:S04]  /*14e0*/  @P2 IMAD.HI.U32 R7, R4, c[0x0][0x2c8], RZ ;  /* 0x0000b20004072a27 */ /* 0x000fc800078e00ff */
[----:B------:R-:W-:Y:S01]  /*14f0*/  IMAD.MOV.U32 R0, RZ, RZ, R4 ;  /* 0x000000ffff007224 */ /* 0x000fe200078e0004 */
[----:B------:R-:W-:Y:S01]  /*1500*/  @P2 SHF.R.U32.HI R0, RZ, c[0x0][0x2cc], R7 ;  /* 0x0000b300ff002a19 */ /* 0x000fe20000011607 */
[----:B------:R-:W-:-:S03]  /*1510*/  IMAD R7, R11, c[0x0][0x1c4], R6 ;  /* 0x000071000b077a24 */ /* 0x000fc600078e0206 */
[--C-:B------:R-:W-:Y:S01]  /*1520*/  SHF.R.S32.HI R6, RZ, 0x1f, R0.reuse ;  /* 0x0000001fff067819 */ /* 0x100fe20000011400 */
[----:B------:R-:W-:-:S04]  /*1530*/  IMAD.MOV R5, RZ, RZ, -R0 ;  /* 0x000000ffff057224 */ /* 0x000fc800078e0a00 */
[----:B------:R-:W-:Y:S02]  /*1540*/  IMAD R4, R5, c[0x0][0x2c4], R4 ;  /* 0x0000b10005047a24 */ /* 0x000fe400078e0204 */
[----:B------:R-:W-:Y:S02]  /*1550*/  IMAD R5, R6, c[0x0][0x1b0], RZ ;  /* 0x00006c0006057a24 */ /* 0x000fe400078e02ff */
[----:B------:R-:W-:Y:S02]  /*1560*/  IMAD.IADD R3, R3, 0x1, R7 ;  /* 0x0000000103037824 */ /* 0x000fe400078e0207 */
[C---:B------:R-:W-:Y:S01]  /*1570*/  IMAD R6, R0.reuse, c[0x0][0x1b4], R5 ;  /* 0x00006d0000067a24 */ /* 0x040fe200078e0205 */
[----:B------:R-:W-:Y:S01]  /*1580*/  SHF.R.S32.HI R5, RZ, 0x1f, R4 ;  /* 0x0000001fff057819 */ /* 0x000fe20000011404 */
[----:B------:R-:W-:-:S04]  /*1590*/  IMAD.WIDE.U32 R2, R0, c[0x0][0x1b0], R2 ;  /* 0x00006c0000027a25 */ /* 0x000fc800078e0002 */
[----:B------:R-:W-:Y:S02]  /*15a0*/  IMAD R0, R5, c[0x0][0x1a8], RZ ;  /* 0x00006a0005007a24 */ /* 0x000fe400078e02ff */
[----:B------:R-:W-:Y:S02]  /*15b0*/  IMAD.IADD R3, R3, 0x1, R6 ;  /* 0x0000000103037824 */ /* 0x000fe400078e0206 */
[C---:B------:R-:W-:Y:S02]  /*15c0*/  IMAD R0, R4.reuse, c[0x0][0x1ac], R0 ;  /* 0x00006b0004007a24 */ /* 0x040fe400078e0200 */
[----:B------:R-:W-:-:S04]  /*15d0*/  IMAD.WIDE.U32 R2, R4, c[0x0][0x1a8], R2 ;  /* 0x00006a0004027a25 */ /* 0x000fc800078e0002 */
[----:B------:R-:W-:Y:S01]  /*15e0*/  IMAD.IADD R12, R3, 0x1, R0 ;  /* 0x00000001030c7824 */ /* 0x000fe200078e0200 */
[----:B------:R-:W-:-:S04]  /*15f0*/  LEA R0, P0, R2, c[0x0][0x160], 0x1 ;  /* 0x0000580002007a11 */ /* 0x000fc800078008ff */
[----:B------:R-:W-:Y:S02]  /*1600*/  LEA.HI.X R12, R2, c[0x0][0x164], R12, 0x1, P0 ;  /* 0x00005900020c7a11 */ /* 0x000fe400000f0c0c */
[----:B------:R-:W3:Y:S04]  /*1610*/  SHFL.IDX PT, R2, R0, RZ, 0x181f ;  /* 0x00181fff00027589 */ /* 0x000ee800000e0000 */
[----:B------:R-:W4:Y:S01]  /*1620*/  SHFL.IDX PT, R3, R12, RZ, 0x181f ;  /* 0x00181fff0c037589 */ /* 0x000f2200000e0000 */
[----:B------:R-:W-:Y:S02]  /*1630*/  IMAD R18, R18, c[0x0][0x168], RZ ;  /* 0x00005a0012127a24 */ /* 0x000fe400078e02ff */
[----:B------:R-:W-:Y:S01]  /*1640*/  IMAD.IADD R11, R25, 0x1, R160 ;  /* 0x00000001190b7824 */ /* 0x000fe200078e02a0 */
[----:B------:R-:W5:Y:S04]  /*1650*/  SHFL.IDX PT, R6, R0, 0x1, 0x181f ;  /* 0x00381f0000067f89 */ /* 0x000f6800000e0000 */
[----:B------:R-:W-:-:S02]  /*1660*/  ISETP.GE.AND P5, PT, R11, R18, PT ;  /* 0x000000120b00720c */ /* 0x000fc40003fa6270 */
[----:B------:R-:W-:Y:S01]  /*1670*/  ISETP.GE.AND P6, PT, R30, c[0x0][0x198], PT ;  /* 0x000066001e007a0c */ /* 0x000fe20003fc6270 */
[----:B------:R-:W1:Y:S01]  /*1680*/  SHFL.IDX PT, R7, R12, 0x1, 0x181f ;  /* 0x00381f000c077f89 */ /* 0x000e6200000e0000 */
[----:B------:R-:W-:Y:S02]  /*1690*/  IADD3 R9, R11, 0x20, RZ ;  /* 0x000000200b097810 */ /* 0x000fe40007ffe0ff */
[----:B------:R-:W-:Y:S02]  /*16a0*/  ISETP.GE.AND P3, PT, R28, c[0x0][0x198], PT ;  /* 0x000066001c007a0c */ /* 0x000fe40003f66270 */
[----:B------:R-:W-:Y:S01]  /*16b0*/  ISETP.GE.AND P1, PT, R27, c[0x0][0x198], PT ;  /* 0x000066001b007a0c */ /* 0x000fe20003f26270 */
[----:B------:R-:W-:Y:S01]  /*16c0*/  BAR.SYNC.DEFER_BLOCKING 0x0 ;  /* 0x0000000000007b1d */ /* 0x000fe20000010000 */
[----:B------:R-:W-:-:S03]  /*16d0*/  ISETP.GE.AND P4, PT, R9, R18, PT ;  /* 0x000000120900720c */ /* 0x000fc60003f86270 */
[----:B---3--:R-:W-:Y:S01]  /*16e0*/  @!P5 LEA R8, P0, R28, R2, 0x1 ;  /* 0x000000021c08d211 */ /* 0x008fe200078008ff */
[----:B----4-:R-:W-:-:S03]  /*16f0*/  @!P5 IMAD.WIDE R4, R30, 0x2, R2 ;  /* 0x000000021e04d825 */ /* 0x010fc600078e0202 */
[----:B------:R-:W-:Y:S02]  /*1700*/  @!P5 LEA.HI.X R9, R28, R3, R16, 0x1, P0 ;  /* 0x000000031c09d211 */ /* 0x000fe400000f0c10 */
[----:B------:R-:W-:-:S04]  /*1710*/  @!P5 LEA R2, P0, R27, R2, 0x1 ;  /* 0x000000021b02d211 */ /* 0x000fc800078008ff */
[----:B------:R-:W-:Y:S02]  /*1720*/  @!P5 LEA.HI.X R3, R27, R3, R17, 0x1, P0 ;  /* 0x000000031b03d211 */ /* 0x000fe400000f0c11 */
[----:B-----5:R-:W-:Y:S02]  /*1730*/  @!P4 LEA R10, P0, R28, R6, 0x1 ;  /* 0x000000061c0ac211 */ /* 0x020fe400078008ff */
[----:B------:R-:W-:Y:S01]  /*1740*/  IADD3 R13, R11, 0x60, RZ ;  /* 0x000000600b0d7810 */ /* 0x000fe20007ffe0ff */
[----:B-1----:R-:W-:-:S04]  /*1750*/  @!P4 IMAD.WIDE R14, R30, 0x2, R6 ;  /* 0x000000021e0ec825 */ /* 0x002fc800078e0206 */
[----:B------:R-:W-:-:S04]  /*1760*/  IMAD.MOV.U32 R120, RZ, RZ, -0x60 ;  /* 0xffffffa0ff787424 */ /* 0x000fc800078e00ff */
[----:B------:R-:W-:Y:S02]  /*1770*/  IMAD R120, R222, R120, 0x60 ;  /* 0x00000060de787424 */ /* 0x000fe400078e0278 */
[----:B------:R-:W-:Y:S02]  /*1780*/  IMAD.MOV.U32 R21, RZ, RZ, R24 ;  /* 0x000000ffff157224 */ /* 0x000fe400078e0018 */
[----:B------:R-:W-:Y:S01]  /*1790*/  IMAD.MOV.U32 R24, RZ, RZ, c[0x0][0x208] ;  /* 0x00008200ff187624 */ /* 0x000fe200078e00ff */
[----:B------:R-:W-:Y:S01]  /*17a0*/  @!PT LDS RZ, [RZ] ;  /* 0x00000000fffff984 */ /* 0x000fe20000000800 */
[----:B------:R-:W-:Y:S01]  /*17b0*/  @!PT LDS RZ, [RZ] ;  /* 0x00000000fffff984 */ /* 0x000fe20000000800 */
[----:B------:R-:W-:Y:S01]  /*17c0*/  @!PT LDS RZ, [RZ] ;  /* 0x00000000fffff984 */ /* 0x000fe20000000800 */
[----:B--2---:R1:W-:Y:S04]  /*17d0*/  @!P5 LDGSTS.E.BYPASS.LTC128B.128 [R26+0x100], [R4.64], !P6 ;  /* 0x00100000041adfae */ /* 0x0043e8000f101d46 */
[----:B------:R2:W-:Y:S04]  /*17e0*/  @!P5 LDGSTS.E.BYPASS.LTC128B.128 [R26+0x4100], [R8.64], !P3 ;  /* 0x04100000081adfae */ /* 0x0005e8000d901d46 */
[----:B------:R3:W-:Y:S04]  /*17f0*/  @!P5 LDGSTS.E.BYPASS.LTC128B.128 [R26+0x8100], [R2.64], !P1 ;  /* 0x08100000021adfae */ /* 0x0007e8000c901d46 */
[----:B------:R4:W-:Y:S04]  /*1800*/  @!P4 LDGSTS.E.BYPASS.LTC128B.128 [R26+0x1100], [R14.64], !P6 ;  /* 0x011000000e1acfae */ /* 0x0009e8000f101d46 */
[----:B-1----:R-:W1:Y:S04]  /*1810*/  SHFL.IDX PT, R4, R0, 0x2, 0x181f ;  /* 0x00581f0000047f89 */ /* 0x002e6800000e0000 */
[----:B------:R-:W5:Y:S01]  /*1820*/  SHFL.IDX PT, R5, R12, 0x2, 0x181f ;  /* 0x00581f000c057f89 */ /* 0x000f6200000e0000 */
[----:B--2---:R-:W-:-:S03]  /*1830*/  IADD3 R8, R11, 0x40, RZ ;  /* 0x000000400b087810 */ /* 0x004fc60007ffe0ff */
[----:B---3--:R-:W2:Y:S01]  /*1840*/  SHFL.IDX PT, R2, R0, 0x3, 0x181f ;  /* 0x00781f0000027f89 */ /* 0x008ea200000e0000 */
[----:B------:R-:W-:Y:S02]  /*1850*/  ISETP.GE.AND P5, PT, R8, R18, PT ;  /* 0x000000120800720c */ /* 0x000fe40003fa6270 */
[----:B------:R-:W-:Y:S01]  /*1860*/  @!P4 LEA.HI.X R11, R28, R7, R16, 0x1, P0 ;  /* 0x000000071c0bc211 */ /* 0x000fe200000f0c10 */
[----:B------:R3:W1:Y:S01]  /*1870*/  SHFL.IDX PT, R3, R12, 0x3, 0x181f ;  /* 0x00781f000c037f89 */ /* 0x00066200000e0000 */
[----:B------:R-:W-:-:S03]  /*1880*/  @!P4 LEA R8, P0, R27, R6, 0x1 ;  /* 0x000000061b08c211 */ /* 0x000fc600078008ff */
[----:B------:R1:W-:Y:S01]  /*1890*/  @!P4 LDGSTS.E.BYPASS.LTC128B.128 [R26+0x5100], [R10.64], !P3 ;  /* 0x051000000a1acfae */ /* 0x0003e2000d901d46 */
[----:B------:R-:W-:Y:S02]  /*18a0*/  @!P4 LEA.HI.X R9, R27, R7, R17, 0x1, P0 ;  /* 0x000000071b09c211 */ /* 0x000fe400000f0c11 */
[----:B------:R-:W-:-:S03]  /*18b0*/  ISETP.GE.AND P0, PT, R13, R18, PT ;  /* 0x000000120d00720c */ /* 0x000fc60003f06270 */
[----:B------:R2:W-:Y:S01]  /*18c0*/  @!P4 LDGSTS.E.BYPASS.LTC128B.128 [R26+0x9100], [R8.64], !P1 ;  /* 0x09100000081acfae */ /* 0x0005e2000c901d46 */
[----:B------:R-:W-:Y:S02]  /*18d0*/  IADD3 R18, R222, -0x1, RZ ;  /* 0xffffffffde127810 */ /* 0x000fe40007ffe0ff */
[----:B-1----:R-:W-:-:S04]  /*18e0*/  @!P5 LEA R10, P4, R28, R4, 0x1 ;  /* 0x000000041c0ad211 */ /* 0x002fc800078808ff */
[----:B-----5:R-:W-:Y:S02]  /*18f0*/  @!P5 LEA.HI.X R11, R28, R5, R16, 0x1, P4 ;  /* 0x000000051c0bd211 */ /* 0x020fe400020f0c10 */
[----:B--2---:R-:W-:Y:S01]  /*1900*/  @!P5 LEA R8, P4, R27, R4, 0x1 ;  /* 0x000000041b08d211 */ /* 0x004fe200078808ff */
[----:B---3--:R-:W-:-:S03]  /*1910*/  @!P5 IMAD.WIDE R12, R30, 0x2, R4 ;  /* 0x000000021e0cd825 */ /* 0x008fc600078e0204 */
[C---:B------:R-:W-:Y:S02]  /*1920*/  @!P5 LEA.HI.X R9, R27.reuse, R5, R17, 0x1, P4 ;  /* 0x000000051b09d211 */ /* 0x040fe400020f0c11 */
[CC--:B------:R-:W-:Y:S01]  /*1930*/  @!P0 LEA R6, P4, R28.reuse, R2.reuse, 0x1 ;  /* 0x000000021c068211 */ /* 0x0c0fe200078808ff */
[----:B------:R1:W-:Y:S03]  /*1940*/  @!P5 LDGSTS.E.BYPASS.LTC128B.128 [R26+0x2100], [R12.64], !P6 ;  /* 0x021000000c1adfae */ /* 0x0003e6000f101d46 */
[----:B------:R-:W-:Y:S01]  /*1950*/  @!P0 LEA.HI.X R7, R28, R3, R16, 0x1, P4 ;  /* 0x000000031c078211 */ /* 0x000fe200020f0c10 */
[----:B------:R2:W-:Y:S01]  /*1960*/  @!P5 LDGSTS.E.BYPASS.LTC128B.128 [R26+0x6100], [R10.64], !P3 ;  /* 0x061000000a1adfae */ /* 0x0005e2000d901d46 */
[----:B------:R-:W-:-:S03]  /*1970*/  @!P0 LEA R4, P4, R27, R2, 0x1 ;  /* 0x000000021b048211 */ /* 0x000fc600078808ff */
[----:B------:R3:W-:Y:S01]  /*1980*/  @!P5 LDGSTS.E.BYPASS.LTC128B.128 [R26+0xa100], [R8.64], !P1 ;  /* 0x0a100000081adfae */ /* 0x0007e2000c901d46 */
[----:B------:R-:W-:Y:S01]  /*1990*/  @!P0 LEA.HI.X R5, R27, R3, R17, 0x1, P4 ;  /* 0x000000031b058211 */ /* 0x000fe200020f0c11 */
[----:B------:R-:W-:-:S05]  /*19a0*/  @!P0 IMAD.WIDE R2, R30, 0x2, R2 ;  /* 0x000000021e028825 */ /* 0x000fca00078e0202 */
[----:B------:R5:W-:Y:S01]  /*19b0*/  @!P0 LDGSTS.E.BYPASS.LTC128B.128 [R26+0x3100], [R2.64], !P6 ;  /* 0x03100000021a8fae */ /* 0x000be2000f101d46 */
[----:B------:R-:W-:-:S03]  /*19c0*/  IMAD.MOV.U32 R16, RZ, RZ, c[0x0][0x1e0] ;  /* 0x00007800ff107624 */ /* 0x000fc600078e00ff */
[----:B------:R1:W-:Y:S04]  /*19d0*/  @!P0 LDGSTS.E.BYPASS.LTC128B.128 [R26+0x7100], [R6.64], !P3 ;  /* 0x07100000061a8fae */ /* 0x0003e8000d901d46 */
[----:B------:R1:W-:Y:S01]  /*19e0*/  @!P0 LDGSTS.E.BYPASS.LTC128B.128 [R26+0xb100], [R4.64], !P1 ;  /* 0x0b100000041a8fae */ /* 0x0003e2000c901d46 */
[----:B--2---:R-:W-:Y:S02]  /*19f0*/  SHF.R.S32.HI R10, RZ, 0x1f, R18 ;  /* 0x0000001fff0a7819 */ /* 0x004fe40000011412 */
[----:B---3--:R-:W-:-:S03]  /*1a00*/  IADD3 R8, R120, c[0x0][0x1d0], -R25 ;  /* 0x0000740078087a10 */ /* 0x008fc60007ffe819 */
[----:B------:R-:W-:Y:S01]  /*1a10*/  IMAD R0, R10, c[0x0][0x1e0], RZ ;  /* 0x000078000a007a24 */ /* 0x000fe200078e02ff */
[----:B------:R-:W0:Y:S01]  /*1a20*/  LDGDEPBAR ;  /* 0x00000000000079af */ /* 0x000e220000000000 */
[----:B------:R-:W-:Y:S02]  /*1a30*/  ISETP.GE.AND P6, PT, R8, 0x21, PT ;  /* 0x000000210800780c */ /* 0x000fe40003fc6270 */
[C---:B------:R-:W-:Y:S02]  /*1a40*/  IMAD R0, R18.reuse, c[0x0][0x1e4], R0 ;  /* 0x0000790012007a24 */ /* 0x040fe400078e0200 */
[----:B-----5:R-:W-:Y:S01]  /*1a50*/  IMAD.WIDE.U32 R2, R18, c[0x0][0x1e0], RZ ;  /* 0x0000780012027a25 */ /* 0x020fe200078e00ff */
[----:B------:R-:W-:-:S03]  /*1a60*/  ISETP.GE.AND P4, PT, R8, 0x1, PT ;  /* 0x000000010800780c */ /* 0x000fc60003f86270 */
[----:B------:R-:W-:Y:S02]  /*1a70*/  IMAD.IADD R0, R3, 0x1, R0 ;  /* 0x0000000103007824 */ /* 0x000fe400078e0200 */
[----:B------:R-:W-:-:S04]  /*1a80*/  IMAD.WIDE.U32 R2, R2, 0x60, R20 ;  /* 0x0000006002027825 */ /* 0x000fc800078e0014 */
[----:B------:R-:W-:Y:S01]  /*1a90*/  IMAD R0, R0, 0x60, RZ ;  /* 0x0000006000007824 */ /* 0x000fe200078e02ff */
[----:B------:R-:W-:Y:S01]  /*1aa0*/  ISETP.GE.AND P5, PT, R8, 0x41, PT ;  /* 0x000000410800780c */ /* 0x000fe20003fa6270 */
[----:B------:R-:W-:Y:S02]  /*1ab0*/  IMAD.MOV.U32 R9, RZ, RZ, c[0x0][0x1e4] ;  /* 0x00007900ff097624 */ /* 0x000fe400078e00ff */
[----:B------:R-:W-:Y:S01]  /*1ac0*/  IMAD.IADD R0, R3, 0x1, R0 ;  /* 0x0000000103007824 */ /* 0x000fe200078e0200 */
[----:B------:R-:W-:Y:S02]  /*1ad0*/  @P6 LEA R3, P0, R16, R2, 0x5 ;  /* 0x0000000210036211 */ /* 0x000fe400078028ff */
[----:B-1----:R-:W-:Y:S02]  /*1ae0*/  @P4 LEA R6, P1, R2, c[0x0][0x1c8], 0x1 ;  /* 0x0000720002064a11 */ /* 0x002fe400078208ff */
[----:B------:R-:W-:Y:S02]  /*1af0*/  @P4 ISETP.GE.AND P3, PT, R30, c[0x0][0x1d4], PT ;  /* 0x000075001e004a0c */ /* 0x000fe40003f66270 */
[----:B------:R-:W-:-:S02]  /*1b00*/  @P6 LEA.HI.X R5, R16, R0, R9, 0x5, P0 ;  /* 0x0000000010056211 */ /* 0x000fc400000f2c09 */
[----:B------:R-:W-:Y:S01]  /*1b10*/  @P4 ISETP.GE.AND P0, PT, R28, c[0x0][0x1d4], PT ;  /* 0x000075001c004a0c */ /* 0x000fe20003f06270 */
[----:B------:R-:W-:Y:S01]  /*1b20*/  IMAD.WIDE.U32 R12, R16, 0x40, RZ ;  /* 0x00000040100c7825 */ /* 0x000fe200078e00ff */
[----:B------:R-:W-:Y:S02]  /*1b30*/  @P4 LEA.HI.X R7, R2, c[0x0][0x1cc], R0, 0x1, P1 ;  /* 0x0000730002074a11 */ /* 0x000fe400008f0c00 */
[----:B------:R-:W-:-:S04]  /*1b40*/  @P6 LEA R4, P1, R3, c[0x0][0x1c8], 0x1 ;  /* 0x0000720003046a11 */ /* 0x000fc800078208ff */
[----:B------:R-:W-:Y:S01]  /*1b50*/  @P6 LEA.HI.X R5, R3, c[0x0][0x1cc], R5, 0x1, P1 ;  /* 0x0000730003056a11 */ /* 0x000fe200008f0c05 */
[----:B------:R1:W-:Y:S01]  /*1b60*/  @P4 LDGSTS.E.BYPASS.LTC128B.128 [R26+0x12100], [R6.64], !P3 ;  /* 0x12100000061a4fae */ /* 0x0003e2000d901d46 */
[----:B------:R-:W-:Y:S01]  /*1b70*/  @P5 IADD3 R3, P1, R2, R12, RZ ;  /* 0x0000000c02035210 */ /* 0x000fe20007f3e0ff */
[----:B------:R-:W-:Y:S02]  /*1b80*/  IMAD.SHL.U32 R2, R9, 0x40, RZ ;  /* 0x0000004009027824 */ /* 0x000fe400078e00ff */
[----:B------:R1:W-:Y:S03]  /*1b90*/  @P4 LDGSTS.E.BYPASS.LTC128B.128 [R26+0x15100], [R6.64+0x80], !P0 ;  /* 0x15100080061a4fae */ /* 0x0003e6000c101d46 */
[----:B------:R-:W-:Y:S02]  /*1ba0*/  @P5 IADD3.X R0, R0, R13, R2, P1, !PT ;  /* 0x0000000d00005210 */ /* 0x000fe40000ffe402 */
[----:B------:R-:W-:-:S02]  /*1bb0*/  @P5 LEA R2, P0, R3, c[0x0][0x1c8], 0x1 ;  /* 0x0000720003025a11 */ /* 0x000fc400078008ff */
[----:B------:R-:W-:Y:S02]  /*1bc0*/  @P4 ISETP.GE.AND P3, PT, R27, c[0x0][0x1d4], PT ;  /* 0x000075001b004a0c */ /* 0x000fe40003f66270 */
[----:B------:R-:W-:Y:S02]  /*1bd0*/  @P6 ISETP.GE.AND P1, PT, R30, c[0x0][0x1d4], PT ;  /* 0x000075001e006a0c */ /* 0x000fe40003f26270 */
[----:B------:R-:W-:Y:S02]  /*1be0*/  @P5 LEA.HI.X R3, R3, c[0x0][0x1cc], R0, 0x1, P0 ;  /* 0x0000730003035a11 */ /* 0x000fe400000f0c00 */
[----:B------:R-:W-:-:S07]  /*1bf0*/  @P6 ISETP.GE.AND P0, PT, R28, c[0x0][0x1d4], PT ;  /* 0x000075001c006a0c */ /* 0x000fce0003f06270 */
[----:B------:R1:W-:Y:S01]  /*1c00*/  @P4 LDGSTS.E.BYPASS.LTC128B.128 [R26+0x18100], [R6.64+0x100], !P3 ;  /* 0x18100100061a4fae */ /* 0x0003e2000d901d46 */
[----:B------:R-:W-:Y:S02]  /*1c10*/  @P6 ISETP.GE.AND P4, PT, R27, c[0x0][0x1d4], PT ;  /* 0x000075001b006a0c */ /* 0x000fe40003f86270 */
[----:B------:R-:W-:Y:S01]  /*1c20*/  @P5 ISETP.GE.AND P3, PT, R30, c[0x0][0x1d4], PT ;  /* 0x000075001e005a0c */ /* 0x000fe20003f66270 */
[----:B------:R2:W-:Y:S01]  /*1c30*/  @P6 LDGSTS.E.BYPASS.LTC128B.128 [R26+0x13100], [R4.64], !P1 ;  /* 0x13100000041a6fae */ /* 0x0005e2000c901d46 */
[----:B------:R-:W-:-:S03]  /*1c40*/  @P5 ISETP.GE.AND P1, PT, R28, c[0x0][0x1d4], PT ;  /* 0x000075001c005a0c */ /* 0x000fc60003f26270 */
[----:B------:R2:W-:Y:S01]  /*1c50*/  @P6 LDGSTS.E.BYPASS.LTC128B.128 [R26+0x16100], [R4.64+0x80], !P0 ;  /* 0x16100080041a6fae */ /* 0x0005e2000c101d46 */
[----:B------:R-:W-:-:S05]  /*1c60*/  @P5 ISETP.GE.AND P0, PT, R27, c[0x0][0x1d4], PT ;  /* 0x000075001b005a0c */ /* 0x000fca0003f06270 */
[----:B------:R2:W-:Y:S04]  /*1c70*/  @P6 LDGSTS.E.BYPASS.LTC128B.128 [R26+0x19100], [R4.64+0x100], !P4 ;  /* 0x19100100041a6fae */ /* 0x0005e8000e101d46 */
[----:B------:R3:W-:Y:S04]  /*1c80*/  @P5 LDGSTS.E.BYPASS.LTC128B.128 [R26+0x14100], [R2.64], !P3 ;  /* 0x14100000021a5fae */ /* 0x0007e8000d901d46 */
[----:B------:R3:W-:Y:S04]  /*1c90*/  @P5 LDGSTS.E.BYPASS.LTC128B.128 [R26+0x17100], [R2.64+0x80], !P1 ;  /* 0x17100080021a5fae */ /* 0x0007e8000c901d46 */
[----:B------:R3:W-:Y:S04]  /*1ca0*/  @P5 LDGSTS.E.BYPASS.LTC128B.128 [R26+0x1a100], [R2.64+0x100], !P0 ;  /* 0x1a100100021a5fae */ /* 0x0007e8000c101d46 */
[----:B------:R-:W0:Y:S01]  /*1cb0*/  LDGDEPBAR ;  /* 0x00000000000079af */ /* 0x000e220000000000 */
[----:B------:R-:W-:-:S02]  /*1cc0*/  IMAD R0, R10, c[0x0][0x208], RZ ;  /* 0x000082000a007a24 */ /* 0x000fc400078e02ff */
[----:B-1----:R-:W-:-:S04]  /*1cd0*/  IMAD.WIDE.U32 R6, R18, c[0x0][0x208], RZ ;  /* 0x0000820012067a25 */ /* 0x002fc800078e00ff */
[----:B------:R-:W-:Y:S02]  /*1ce0*/  IMAD R0, R18, c[0x0][0x20c], R0 ;  /* 0x0000830012007a24 */ /* 0x000fe400078e0200 */
[----:B----4-:R-:W-:Y:S01]  /*1cf0*/  IMAD.MOV.U32 R14, RZ, RZ, R22 ;  /* 0x000000ffff0e7224 */ /* 0x010fe200078e0016 */
[----:B------:R-:W-:-:S04]  /*1d00*/  DEPBAR.LE SB0, 0x1 ;  /* 0x000080400000791a */ /* 0x000fc80000000000 */
[----:B------:R-:W-:Y:S01]  /*1d10*/  BAR.SYNC.DEFER_BLOCKING 0x0 ;  /* 0x0000000000007b1d */ /* 0x000fe20000010000 */
[----:B------:R-:W-:Y:S02]  /*1d20*/  IMAD.IADD R0, R7, 0x1, R0 ;  /* 0x0000000107007824 */ /* 0x000fe400078e0200 */
[----:B------:R-:W-:Y:S02]  /*1d30*/  IMAD.MOV.U32 R15, RZ, RZ, R19 ;  /* 0x000000ffff0f7224 */ /* 0x000fe400078e0013 */
[----:B------:R-:W-:Y:S02]  /*1d40*/  IMAD R0, R0, 0x60, RZ ;  /* 0x0000006000007824 */ /* 0x000fe400078e02ff */
[----:B--2---:R-:W-:-:S04]  /*1d50*/  IMAD.WIDE.U32 R4, R6, 0x60, R14 ;  /* 0x0000006006047825 */ /* 0x004fc800078e000e */
[----:B------:R-:W-:Y:S01]  /*1d60*/  IMAD.IADD R0, R5, 0x1, R0 ;  /* 0x0000000105007824 */ /* 0x000fe200078e0200 */
[----:B---3--:R-:W-:Y:S01]  /*1d70*/  LEA R2, P0, R4, c[0x0][0x1f8], 0x1 ;  /* 0x00007e0004027a11 */ /* 0x008fe200078008ff */
[----:B------:R-:W-:Y:S02]  /*1d80*/  IMAD.MOV.U32 R10, RZ, RZ, 0x6 ;  /* 0x00000006ff0a7424 */ /* 0x000fe400078e00ff */
[----:B------:R-:W-:Y:S01]  /*1d90*/  IMAD.SHL.U32 R25, R24, 0x40, RZ ;  /* 0x0000004018197824 */ /* 0x000fe200078e00ff */
[----:B------:R-:W-:Y:S02]  /*1da0*/  LEA.HI.X R3, R4, c[0x0][0x1fc], R0, 0x1, P0 ;  /* 0x00007f0004037a11 */ /* 0x000fe400000f0c00 */
[----:B------:R-:W-:Y:S02]  /*1db0*/  SHF.L.U64.HI R24, R24, R10, c[0x0][0x20c] ;  /* 0x0000830018187619 */ /* 0x000fe4000001020a */
[----:B------:R-:W-:Y:S01]  /*1dc0*/  IADD3 R12, P3, P1, R25, 0x80, R2 ;  /* 0x00000080190c7810 */ /* 0x000fe2000797e002 */
[----:B------:R1:W2:Y:S04]  /*1dd0*/  LDSM.16.M88.4 R156, [R192] ;  /* 0x00000000c09c783b */ /* 0x0002a80000000200 */
[----:B------:R1:W3:Y:S04]  /*1de0*/  LDSM.16.M88.4 R176, [R192+0x4000] ;  /* 0x00400000c0b0783b */ /* 0x0002e80000000200 */
[----:B------:R-:W4:Y:S04]  /*1df0*/  LDSM.16.M88.4 R192, [R192+0x8000] ;  /* 0x00800000c0c0783b */ /* 0x000f280000000200 */
[----:B------:R1:W1:Y:S04]  /*1e00*/  LDSM.16.M88.4 R152, [R216] ;  /* 0x00000000d898783b */ /* 0x0002680000000200 */
[----:B------:R1:W1:Y:S04]  /*1e10*/  LDSM.16.M88.4 R164, [R217] ;  /* 0x00000000d9a4783b */ /* 0x0002680000000200 */
[----:B------:R1:W1:Y:S04]  /*1e20*/  LDSM.16.M88.4 R168, [R218] ;  /* 0x00000000daa8783b */ /* 0x0002680000000200 */
[----:B------:R1:W1:Y:S04]  /*1e30*/  LDSM.16.M88.4 R172, [R216+0x4000] ;  /* 0x00400000d8ac783b */ /* 0x0002680000000200 */
[----:B------:R1:W1:Y:S04]  /*1e40*/  LDSM.16.M88.4 R180, [R217+0x4000] ;  /* 0x00400000d9b4783b */ /* 0x0002680000000200 */
[----:B------:R1:W1:Y:S04]  /*1e50*/  LDSM.16.M88.4 R184, [R218+0x4000] ;  /* 0x00400000dab8783b */ /* 0x0002680000000200 */
[----:B------:R1:W1:Y:S04]  /*1e60*/  LDSM.16.M88.4 R188, [R216+0x8000] ;  /* 0x00800000d8bc783b */ /* 0x0002680000000200 */
[----:B------:R1:W1:Y:S04]  /*1e70*/  LDSM.16.M88.4 R196, [R217+0x8000] ;  /* 0x00800000d9c4783b */ /* 0x0002680000000200 */
[----:B------:R1:W1:Y:S01]  /*1e80*/  LDSM.16.M88.4 R200, [R218+0x8000] ;  /* 0x00800000dac8783b */ /* 0x0002620000000200 */
[----:B------:R-:W-:-:S03]  /*1e90*/  IADD3.X R13, R24, RZ, R3, P3, P1 ;  /* 0x000000ff180d7210 */ /* 0x000fc60001fe2403 */
[----:B------:R-:W-:Y:S01]  /*1ea0*/  BAR.SYNC.DEFER_BLOCKING 0x0 ;  /* 0x0000000000007b1d */ /* 0x000fe20000010000 */
[C---:B------:R-:W-:Y:S02]  /*1eb0*/  IADD3 R10, P3, P1, R25.reuse, 0x100, R2 ;  /* 0x00000100190a7810 */ /* 0x040fe4000797e002 */
[----:B------:R-:W-:Y:S02]  /*1ec0*/  ISETP.GE.AND P6, PT, R30, c[0x0][0x1d4], PT ;  /* 0x000075001e007a0c */ /* 0x000fe40003fc6270 */
[----:B------:R-:W-:Y:S02]  /*1ed0*/  ISETP.GE.AND P5, PT, R28, c[0x0][0x1d4], PT ;  /* 0x000075001c007a0c */ /* 0x000fe40003fa6270 */
[----:B------:R-:W-:Y:S02]  /*1ee0*/  IADD3 R4, P0, R25, R2, RZ ;  /* 0x0000000219047210 */ /* 0x000fe40007f1e0ff */
[----:B------:R-:W-:Y:S02]  /*1ef0*/  IADD3.X R11, R24, RZ, R3, P3, P1 ;  /* 0x000000ff180b7210 */ /* 0x000fe40001fe2403 */
[----:B------:R-:W-:-:S02]  /*1f00*/  ISETP.LT.OR P3, PT, R8, 0x1, P6 ;  /* 0x000000010800780c */ /* 0x000fc40003761670 */
[----:B------:R-:W-:Y:S01]  /*1f10*/  ISETP.LT.OR P1, PT, R8, 0x1, P5 ;  /* 0x000000010800780c */ /* 0x000fe20002f21670 */
[----:B------:R-:W-:Y:S01]  /*1f20*/  IMAD.X R5, R24, 0x1, R3, P0 ;  /* 0x0000000118057824 */ /* 0x000fe200000e0603 */
[----:B------:R-:W-:Y:S02]  /*1f30*/  IADD3 R6, P0, R4, R25, RZ ;  /* 0x0000001904067210 */ /* 0x000fe40007f1e0ff */
[----:B------:R-:W-:-:S03]  /*1f40*/  ISETP.GE.AND P4, PT, R27, c[0x0][0x1d4], PT ;  /* 0x000075001b007a0c */ /* 0x000fc60003f86270 */
[----:B------:R-:W-:Y:S01]  /*1f50*/  IMAD.X R7, R5, 0x1, R24, P0 ;  /* 0x0000000105077824 */ /* 0x000fe200000e0618 */
[----:B------:R-:W-:-:S03]  /*1f60*/  ISETP.LT.OR P0, PT, R8, 0x1, P4 ;  /* 0x000000010800780c */ /* 0x000fc60002701670 */
[----:B------:R-:W-:Y:S01]  /*1f70*/  @!PT LDS RZ, [RZ] ;  /* 0x00000000fffff984 */ /* 0x000fe20000000800 */
[----:B------:R-:W-:Y:S01]  /*1f80*/  @!PT LDS RZ, [RZ] ;  /* 0x00000000fffff984 */ /* 0x000fe20000000800 */
[----:B------:R-:W-:Y:S01]  /*1f90*/  @!PT LDS RZ, [RZ] ;  /* 0x00000000fffff984 */ /* 0x000fe20000000800 */
[----:B------:R1:W-:Y:S01]  /*1fa0*/  LDGSTS.E.BYPASS.LTC128B.128 [R26+0x100], [R2.64], !P3 ;  /* 0x00100000021a7fae */ /* 0x0003e2000d901d46 */
[----:B------:R-:W-:-:S03]  /*1fb0*/  ISETP.LT.OR P3, PT, R8, 0x21, P6 ;  /* 0x000000210800780c */ /* 0x000fc60003761670 */
[----:B------:R1:W-:Y:S01]  /*1fc0*/  LDGSTS.E.BYPASS.LTC128B.128 [R26+0x3100], [R2.64+0x80], !P1 ;  /* 0x03100080021a7fae */ /* 0x0003e2000c901d46 */
[C---:B------:R-:W-:Y:S02]  /*1fd0*/  ISETP.LT.OR P1, PT, R8.reuse, 0x21, P5 ;  /* 0x000000210800780c */ /* 0x040fe40002f21670 */
[C---:B------:R-:W-:Y:S01]  /*1fe0*/  ISETP.LT.OR P6, PT, R8.reuse, 0x41, P6 ;  /* 0x000000410800780c */ /* 0x040fe200037c1670 */
[----:B------:R1:W-:Y:S01]  /*1ff0*/  STL.64 [R1], R20 ;  /* 0x0000001401007387 */ /* 0x0003e20000100a00 */
[----:B------:R-:W-:-:S03]  /*2000*/  ISETP.LT.OR P5, PT, R8, 0x41, P5 ;  /* 0x000000410800780c */ /* 0x000fc60002fa1670 */
[----:B------:R1:W-:Y:S01]  /*2010*/  LDGSTS.E.BYPASS.LTC128B.128 [R26+0x6100], [R2.64+0x100], !P0 ;  /* 0x06100100021a7fae */ /* 0x0003e2000c101d46 */
[C---:B------:R-:W-:Y:S02]  /*2020*/  ISETP.LT.OR P0, PT, R8.reuse, 0x21, P4 ;  /* 0x000000210800780c */ /* 0x040fe40002701670 */
[----:B------:R-:W-:Y:S01]  /*2030*/  ISETP.LT.OR P4, PT, R8, 0x41, P4 ;  /* 0x000000410800780c */ /* 0x000fe20002781670 */
[----:B------:R1:W-:Y:S04]  /*2040*/  LDGSTS.E.BYPASS.LTC128B.128 [R26+0x1100], [R4.64], !P3 ;  /* 0x01100000041a7fae */ /* 0x0003e8000d901d46 */
[----:B------:R1:W-:Y:S01]  /*2050*/  LDGSTS.E.BYPASS.LTC128B.128 [R26+0x4100], [R12.64], !P1 ;  /* 0x041000000c1a7fae */ /* 0x0003e2000c901d46 */
[----:B------:R-:W-:Y:S01]  /*2060*/  ISETP.GT.AND P1, PT, R18, R223, PT ;  /* 0x000000df1200720c */ /* 0x000fe20003f24270 */
[----:B------:R-:W-:Y:S04]  /*2070*/  BSSY B0, `(.L_x_2083) ;  /* 0x0000028000007945 */ /* 0x000fe80003800000 */
[----:B------:R1:W-:Y:S04]  /*2080*/  LDGSTS.E.BYPASS.LTC128B.128 [R26+0x7100], [R10.64], !P0 ;  /* 0x071000000a1a7fae */ /* 0x0003e8000c101d46 */
[----:B------:R1:W-:Y:S04]  /*2090*/  LDGSTS.E.BYPASS.LTC128B.128 [R26+0x2100], [R6.64], !P6 ;  /* 0x02100000061a7fae */ /* 0x0003e8000f101d46 */
[----:B------:R1:W-:Y:S04]  /*20a0*/  LDGSTS.E.BYPASS.LTC128B.128 [R26+0x5100], [R6.64+0x80], !P5 ;  /* 0x05100080061a7fae */ /* 0x0003e8000e901d46 */
[----:B------:R1:W-:Y:S04]  /*20b0*/  LDGSTS.E.BYPASS.LTC128B.128 [R26+0x8100], [R6.64+0x100], !P4 ;  /* 0x08100100061a7fae */ /* 0x0003e8000e101d46 */
[----:B------:R-:W0:Y:S01]  /*20c0*/  LDGDEPBAR ;  /* 0x00000000000079af */ /* 0x000e220000000000 */
[----:B------:R-:W-:Y:S05]  /*20d0*/  @!P1 BRA `(.L_x_2084) ;  /* 0x0000021000009947 */ /* 0x000fea0003800000 */
[----:B--234-:R-:W-:Y:S01]  /*20e0*/  IADD3 R0, R222, -0x2, RZ ;  /* 0xfffffffede007810 */ /* 0x01cfe20007ffe0ff */
[C---:B-1----:R-:W-:Y:S01]  /*20f0*/  IMAD.SHL.U32 R6, R16.reuse, 0x40, RZ ;  /* 0x0000004010067824 */ /* 0x042fe200078e00ff */
[----:B------:R-:W-:-:S02]  /*2100*/  SHF.L.U64.HI R7, R16, 0x6, R9 ;  /* 0x0000000610077819 */ /* 0x000fc40000010209 */
[----:B------:R-:W-:Y:S01]  /*2110*/  SHF.R.S32.HI R2, RZ, 0x1f, R0 ;  /* 0x0000001fff027819 */ /* 0x000fe20000011400 */
[----:B------:R-:W-:Y:S01]  /*2120*/  IMAD.WIDE.U32 R4, R0, c[0x0][0x1e0], RZ ;  /* 0x0000780000047a25 */ /* 0x000fe200078e00ff */
[----:B------:R-:W-:-:S03]  /*2130*/  ISETP.GE.AND P4, PT, R30, c[0x0][0x1d4], PT ;  /* 0x000075001e007a0c */ /* 0x000fc60003f86270 */
        /* <DEDUP_REMOVED lines=9> */
[----:B------:R-:W-:Y:S02]  /*21d0*/  ISETP.GE.AND P3, PT, R28, c[0x0][0x1d4], PT ;  /* 0x000075001c007a0c */ /* 0x000fe40003f66270 */
[--C-:B------:R-:W-:Y:S01]  /*21e0*/  IADD3.X R11, R7, RZ, R3.reuse, P5, P0 ;  /* 0x000000ff070b7210 */ /* 0x100fe20002fe0403 */
[----:B------:R1:W-:Y:S01]  /*21f0*/  LDGSTS.E.BYPASS.LTC128B.128 [R26+0x1b100], [R2.64], !P4 ;  /* 0x1b100000021a7fae */ /* 0x0003e2000e101d46 */
[----:B------:R-:W-:Y:S02]  /*2200*/  IADD3 R8, P6, P5, R6, 0x100, R2 ;  /* 0x0000010006087810 */ /* 0x000fe40007dde002 */
[----:B------:R-:W-:Y:S02]  /*2210*/  ISETP.GE.AND P0, PT, R27, c[0x0][0x1d4], PT ;  /* 0x000075001b007a0c */ /* 0x000fe40003f06270 */
[----:B------:R-:W-:-:S02]  /*2220*/  IADD3.X R9, R7, RZ, R3, P6, P5 ;  /* 0x000000ff07097210 */ /* 0x000fc400037ea403 */
[----:B------:R-:W-:-:S03]  /*2230*/  IADD3 R4, P6, R6, R2, RZ ;  /* 0x0000000206047210 */ /* 0x000fc60007fde0ff */
[----:B------:R1:W-:Y:S01]  /*2240*/  LDGSTS.E.BYPASS.LTC128B.128 [R26+0x1e100], [R2.64+0x80], !P3 ;  /* 0x1e100080021a7fae */ /* 0x0003e2000d901d46 */
[----:B------:R-:W-:Y:S01]  /*2250*/  IADD3 R6, P5, R4, R6, RZ ;  /* 0x0000000604067210 */ /* 0x000fe20007fbe0ff */
[----:B------:R-:W-:-:S04]  /*2260*/  IMAD.X R5, R7, 0x1, R3, P6 ;  /* 0x0000000107057824 */ /* 0x000fc800030e0603 */
        /* <DEDUP_REMOVED lines=8> */
.L_x_2084:
[----:B--234-:R-:W-:Y:S05]  /*22f0*/  BSYNC B0 ;  /* 0x0000000000007941 */ /* 0x01cfea0003800000 */
.L_x_2083:
[----:B------:R-:W0:Y:S01]  /*2300*/  LDGDEPBAR ;  /* 0x00000000000079af */ /* 0x000e220000000000 */
[----:B------:R-:W-:Y:S01]  /*2310*/  IMAD.MOV.U32 R211, RZ, RZ, 0x20 ;  /* 0x00000020ffd37424 */ /* 0x000fe200078e00ff */
[----:B------:R-:W-:Y:S01]  /*2320*/  LOP3.LUT P0, RZ, R100, 0x2, RZ, 0xc0, !PT ;  /* 0x0000000264ff7812 */ /* 0x000fe2000780c0ff */
[----:B------:R-:W-:Y:S03]  /*2330*/  BSSY B0, `(.L_x_2085) ;  /* 0x0000034000007945 */ /* 0x000fe60003800000 */
[----:B------:R-:W-:-:S05]  /*2340*/  SEL R211, R211, 0xffffffe0, !P0 ;  /* 0xffffffe0d3d37807 */ /* 0x000fca0004000000 */
[----:B-1----:R-:W-:Y:S01]  /*2350*/  IMAD.IADD R3, R213, 0x1, R211 ;  /* 0x00000001d5037824 */ /* 0x002fe200078e02d3 */
[----:B------:R-:W-:-:S04]  /*2360*/  DEPBAR.LE SB0, 0x2 ;  /* 0x000080800000791a */ /* 0x000fc80000000000 */
[----:B------:R-:W-:Y:S06]  /*2370*/  BAR.SYNC.DEFER_BLOCKING 0x0 ;  /* 0x0000000000007b1d */ /* 0x000fec0000010000 */
[----:B------:R1:W2:Y:S04]  /*2380*/  LDSM.16.M88.4 R16, [R213] ;  /* 0x00000000d510783b */ /* 0x0002a80000000200 */
[----:B------:R1:W3:Y:S04]  /*2390*/  LDSM.16.M88.4 R20, [R213+0x800] ;  /* 0x00080000d514783b */ /* 0x0002e80000000200 */
[----:B------:R1:W4:Y:S04]  /*23a0*/  LDSM.16.M88.4 R36, [R213+0x1000] ;  /* 0x00100000d524783b */ /* 0x0003280000000200 */
[----:B------:R1:W1:Y:S04]  /*23b0*/  LDSM.16.M88.4 R40, [R213+0x1800] ;  /* 0x00180000d528783b */ /* 0x0002680000000200 */
[----:B------:R1:W1:Y:S04]  /*23c0*/  LDSM.16.M88.4 R80, [R213+0x2000] ;  /* 0x00200000d550783b */ /* 0x0002680000000200 */
[----:B------:R1:W1:Y:S04]  /*23d0*/  LDSM.16.M88.4 R84, [R213+0x2800] ;  /* 0x00280000d554783b */ /* 0x0002680000000200 */
[----:B------:R1:W1:Y:S04]  /*23e0*/  LDSM.16.M88.4 R56, [R3] ;  /* 0x000000000338783b */ /* 0x0002680000000200 */
[----:B------:R1:W1:Y:S04]  /*23f0*/  LDSM.16.M88.4 R52, [R3+0x800] ;  /* 0x000800000334783b */ /* 0x0002680000000200 */
[----:B------:R1:W1:Y:S04]  /*2400*/  LDSM.16.M88.4 R48, [R3+0x1000] ;  /* 0x001000000330783b */ /* 0x0002680000000200 */
[----:B------:R1:W1:Y:S04]  /*2410*/  LDSM.16.M88.4 R44, [R3+0x1800] ;  /* 0x00180000032c783b */ /* 0x0002680000000200 */
[----:B------:R1:W1:Y:S04]  /*2420*/  LDSM.16.M88.4 R112, [R3+0x2000] ;  /* 0x002000000370783b */ /* 0x0002680000000200 */
[----:B------:R1:W1:Y:S01]  /*2430*/  LDSM.16.M88.4 R116, [R3+0x2800] ;  /* 0x002800000374783b */ /* 0x0002620000000200 */
[----:B------:R-:W-:Y:S05]  /*2440*/  @!P1 BRA `(.L_x_2086) ;  /* 0x0000022000009947 */ /* 0x000fea0003800000 */
[----:B--23--:R-:W-:Y:S02]  /*2450*/  IADD3 R0, R222, -0x2, RZ ;  /* 0xfffffffede007810 */ /* 0x00cfe40007ffe0ff */
[----:B------:R-:W-:-:S02]  /*2460*/  ISETP.GE.AND P3, PT, R30, c[0x0][0x1d4], PT ;  /* 0x000075001e007a0c */ /* 0x000fc40003f66270 */
[----:B------:R-:W-:Y:S01]  /*2470*/  SHF.R.S32.HI R2, RZ, 0x1f, R0 ;  /* 0x0000001fff027819 */ /* 0x000fe20000011400 */
[----:B------:R-:W-:Y:S01]  /*2480*/  IMAD.WIDE.U32 R6, R0, c[0x0][0x208], RZ ;  /* 0x0000820000067a25 */ /* 0x000fe200078e00ff */
[----:B------:R-:W-:Y:S02]  /*2490*/  ISETP.GE.AND P1, PT, R28, c[0x0][0x1d4], PT ;  /* 0x000075001c007a0c */ /* 0x000fe40003f26270 */
[----:B------:R-:W-:Y:S01]  /*24a0*/  ISETP.GE.AND P0, PT, R27, c[0x0][0x1d4], PT ;  /* 0x000075001b007a0c */ /* 0x000fe20003f06270 */
        /* <DEDUP_REMOVED lines=9> */
[-C--:B------:R-:W-:Y:S02]  /*2540*/  IADD3 R6, P4, R4, R25.reuse, RZ ;  /* 0x0000001904067210 */ /* 0x080fe40007f9e0ff */
[--C-:B------:R-:W-:Y:S01]  /*2550*/  IADD3.X R13, R24, RZ, R5.reuse, P6, P5 ;  /* 0x000000ff180d7210 */ /* 0x100fe200037ea405 */
[----:B------:R-:W-:Y:S01]  /*2560*/  @!PT LDS RZ, [RZ] ;  /* 0x00000000fffff984 */ /* 0x000fe20000000800 */
[----:B------:R-:W-:Y:S01]  /*2570*/  @!PT LDS RZ, [RZ] ;  /* 0x00000000fffff984 */ /* 0x000fe20000000800 */
[----:B------:R-:W-:Y:S01]  /*2580*/  @!PT LDS RZ, [RZ] ;  /* 0x00000000fffff984 */ /* 0x000fe20000000800 */
[----:B------:R2:W-:Y:S01]  /*2590*/  LDGSTS.E.BYPASS.LTC128B.128 [R26+0x9100], [R4.64], !P3 ;  /* 0x09100000041a7fae */ /* 0x0005e2000d901d46 */
[----:B------:R-:W-:Y:S01]  /*25a0*/  IADD3 R10, P6, P5, R25, 0x100, R4 ;  /* 0x00000100190a7810 */ /* 0x000fe20007dde004 */
[----:B------:R-:W-:Y:S01]  /*25b0*/  IMAD.X R7, R5, 0x1, R24, P4 ;  /* 0x0000000105077824 */ /* 0x000fe200020e0618 */
        /* <DEDUP_REMOVED lines=11> */
.L_x_2086:
[----:B--23--:R-:W-:Y:S05]  /*2670*/  BSYNC B0 ;  /* 0x0000000000007941 */ /* 0x00cfea0003800000 */
.L_x_2085:
[C---:B-1----:R-:W-:Y:S01]  /*2680*/  HMMA.16816.F32.BF16 R4, R152.reuse, R42, RZ ;  /* 0x0000002a9804723c */ /* 0x042fe200000418ff */
[----:B------:R-:W-:Y:S01]  /*2690*/  IMAD.MOV.U32 R0, RZ, RZ, 0x40 ;  /* 0x00000040ff007424 */ /* 0x000fe200078e00ff */
[----:B------:R-:W-:Y:S01]  /*26a0*/  LOP3.LUT P0, RZ, R100, 0x4, RZ, 0xc0, !PT ;  /* 0x0000000464ff7812 */ /* 0x000fe2000780c0ff */
[----:B------:R-:W2:Y:S05]  /*26b0*/  LDL R122, [R1+0x7c] ;  /* 0x00007c00017a7983 */ /* 0x000eaa0000100800 */
[C---:B------:R-:W-:Y:S08]  /*26c0*/  HMMA.16816.F32.BF16 R32, R152.reuse, R16, RZ ;  /* 0x000000109820723c */ /* 0x040ff000000418ff */
[C---:B------:R-:W-:Y:S01]  /*26d0*/  HMMA.16816.F32.BF16 R24, R152.reuse, R20, RZ ;  /* 0x000000149818723c */ /* 0x040fe200000418ff */
[----:B------:R-:W3:Y:S04]  /*26e0*/  LDL R121, [R1+0x38] ;  /* 0x0000380001797983 */ /* 0x000ee80000100800 */
[----:B------:R-:W0:Y:S03]  /*26f0*/  LDGDEPBAR ;  /* 0x00000000000079af */ /* 0x000e260000000000 */
[----:B------:R-:W-:Y:S01]  /*2700*/  HMMA.16816.F32.BF16 R20, R152, R22, RZ ;  /* 0x000000169814723c */ /* 0x000fe200000418ff */
[----:B------:R-:W-:-:S07]  /*2710*/  SEL R210, R0, 0xffffffc0, !P0 ;  /* 0xffffffc000d27807 */ /* 0x000fce0004000000 */
[----:B------:R-:W-:Y:S01]  /*2720*/  HMMA.16816.F32.BF16 R28, R152, R18, RZ ;  /* 0x00000012981c723c */ /* 0x000fe200000418ff */
[----:B------:R-:W-:-:S07]  /*2730*/  IMAD.IADD R2, R213, 0x1, R210 ;  /* 0x00000001d5027824 */ /* 0x000fce00078e02d2 */
[C---:B----4-:R-:W-:Y:S08]  /*2740*/  HMMA.16816.F32.BF16 R16, R152.reuse, R36, RZ ;  /* 0x000000249810723c */ /* 0x050ff000000418ff */
[C---:B------:R-:W-:Y:S08]  /*2750*/  HMMA.16816.F32.BF16 R12, R152.reuse, R38, RZ ;  /* 0x00000026980c723c */ /* 0x040ff000000418ff */
[----:B------:R-:W-:Y:S08]  /*2760*/  HMMA.16816.F32.BF16 R8, R152, R40, RZ ;  /* 0x000000289808723c */ /* 0x000ff000000418ff */
[C---:B------:R-:W-:Y:S01]  /*2770*/  HMMA.16816.F32.BF16 R60, R156.reuse, R46, R4 ;  /* 0x0000002e9c3c723c */ /* 0x040fe20000041804 */
[----:B------:R-:W1:Y:S07]  /*2780*/  LDSM.16.M88.4 R4, [R2] ;  /* 0x000000000204783b */ /* 0x000e6e0000000200 */
[C---:B------:R-:W-:Y:S01]  /*2790*/  HMMA.16816.F32.BF16 R96, R156.reuse, R56, R32 ;  /* 0x000000389c60723c */ /* 0x040fe20000041820 */
[----:B------:R-:W4:Y:S07]  /*27a0*/  LDSM.16.M88.4 R32, [R2+0x800] ;  /* 0x000800000220783b */ /* 0x000f2e0000000200 */
[C---:B------:R-:W-:Y:S08]  /*27b0*/  HMMA.16816.F32.BF16 R88, R156.reuse, R52, R24 ;  /* 0x000000349c58723c */ /* 0x040ff00000041818 */
[----:B------:R-:W-:Y:S01]  /*27c0*/  HMMA.16816.F32.BF16 R76, R156, R54, R20 ;  /* 0x000000369c4c723c */ /* 0x000fe20000041814 */
[----:B------:R-:W5:Y:S01]  /*27d0*/  LDSM.16.M88.4 R52, [R2+0x1800] ;  /* 0x001800000234783b */ /* 0x000f620000000200 */
[----:B------:R-:W-:-:S03]  /*27e0*/  IADD3 R0, R210, R213, R211 ;  /* 0x000000d5d2007210 */ /* 0x000fc60007ffe0d3 */
[----:B------:R-:W1:Y:S03]  /*27f0*/  LDSM.16.M88.4 R40, [R2+0x1000] ;  /* 0x001000000228783b */ /* 0x000e660000000200 */
[C---:B------:R-:W-:Y:S01]  /*2800*/  HMMA.16816.F32.BF16 R72, R156.reuse, R48, R16 ;  /* 0x000000309c48723c */ /* 0x040fe20000041810 */
[----:B------:R-:W-:Y:S04]  /*2810*/  LDSM.16.M88.4 R100, [R0] ;  /* 0x000000000064783b */ /* 0x000fe80000000200 */
[----:B------:R-:W-:Y:S03]  /*2820*/  LDSM.16.M88.4 R104, [R0+0x800] ;  /* 0x000800000068783b */ /* 0x000fe60000000200 */
[C---:B------:R-:W-:Y:S01]  /*2830*/  HMMA.16816.F32.BF16 R68, R156.reuse, R50, R12 ;  /* 0x000000329c44723c */ /* 0x040fe2000004180c */
[----:B------:R-:W-:Y:S07]  /*2840*/  LDSM.16.M88.4 R108, [R0+0x1000] ;  /* 0x00100000006c783b */ /* 0x000fee0000000200 */
[----:B------:R-:W-:Y:S08]  /*2850*/  HMMA.16816.F32.BF16 R64, R156, R44, R8 ;  /* 0x0000002c9c40723c */ /* 0x000ff00000041808 */
[C---:B------:R-:W-:Y:S08]  /*2860*/  HMMA.16816.F32.BF16 R20, R152.reuse, R80, RZ ;  /* 0x000000509814723c */ /* 0x040ff000000418ff */
[C---:B------:R-:W-:Y:S01]  /*2870*/  HMMA.16816.F32.BF16 R16, R152.reuse, R82, RZ ;  /* 0x000000529810723c */ /* 0x040fe200000418ff */
[----:B------:R-:W1:Y:S07]  /*2880*/  LDSM.16.M88.4 R80, [R2+0x2000] ;  /* 0x002000000250783b */ /* 0x000e6e0000000200 */
[C---:B------:R-:W-:Y:S08]  /*2890*/  HMMA.16816.F32.BF16 R12, R152.reuse, R84, RZ ;  /* 0x00000054980c723c */ /* 0x040ff000000418ff */
[----:B------:R-:W-:Y:S01]  /*28a0*/  HMMA.16816.F32.BF16 R8, R152, R86, RZ ;  /* 0x000000569808723c */ /* 0x000fe200000418ff */
[----:B------:R-:W1:Y:S07]  /*28b0*/  LDSM.16.M88.4 R84, [R2+0x2800] ;  /* 0x002800000254783b */ /* 0x000e6e0000000200 */
[C---:B------:R-:W-:Y:S08]  /*28c0*/  HMMA.16816.F32.BF16 R92, R156.reuse, R58, R28 ;  /* 0x0000003a9c5c723c */ /* 0x040ff0000004181c */
[C---:B------:R-:W-:Y:S08]  /*28d0*/  HMMA.16816.F32.BF16 R56, R156.reuse, R112, R20 ;  /* 0x000000709c38723c */ /* 0x040ff00000041814 */
[C---:B------:R-:W-:Y:S01]  /*28e0*/  HMMA.16816.F32.BF16 R48, R156.reuse, R114, R16 ;  /* 0x000000729c30723c */ /* 0x040fe20000041810 */
[----:B------:R-:W2:Y:S07]  /*28f0*/  LDSM.16.M88.4 R112, [R0+0x1800] ;  /* 0x001800000070783b */ /* 0x000eae0000000200 */
[C---:B------:R-:W-:Y:S08]  /*2900*/  HMMA.16816.F32.BF16 R44, R156.reuse, R116, R12 ;  /* 0x000000749c2c723c */ /* 0x040ff0000004180c */
[----:B------:R-:W-:Y:S08]  /*2910*/  HMMA.16816.F32.BF16 R36, R156, R118, R8 ;  /* 0x000000769c24723c */ /* 0x000ff00000041808 */
[C---:B-1----:R-:W-:Y:S01]  /*2920*/  HMMA.16816.F32.BF16 R28, R164.reuse, R4, R96 ;  /* 0x00000004a41c723c */ /* 0x042fe20000041860 */
[----:B------:R-:W-:Y:S07]  /*2930*/  LDSM.16.M88.4 R96, [R2+0x4000] ;  /* 0x004000000260783b */ /* 0x000fee0000000200 */
[C---:B------:R-:W-:Y:S01]  /*2940*/  HMMA.16816.F32.BF16 R24, R164.reuse, R6, R92 ;  /* 0x00000006a418723c */ /* 0x040fe2000004185c */
[----:B------:R-:W-:Y:S07]  /*2950*/  LDSM.16.M88.4 R92, [R3+0x4000] ;  /* 0x00400000035c783b */ /* 0x000fee0000000200 */
[C---:B----4-:R-:W-:Y:S01]  /*2960*/  HMMA.16816.F32.BF16 R20, R164.reuse, R32, R88 ;  /* 0x00000020a414723c */ /* 0x050fe20000041858 */
[----:B------:R-:W-:Y:S07]  /*2970*/  LDSM.16.M88.4 R88, [R0+0x2800] ;  /* 0x002800000058783b */ /* 0x000fee0000000200 */
[C---:B------:R-:W-:Y:S08]  /*2980*/  HMMA.16816.F32.BF16 R16, R164.reuse, R34, R76 ;  /* 0x00000022a410723c */ /* 0x040ff0000004184c */
[C---:B-----5:R-:W-:Y:S08]  /*2990*/  HMMA.16816.F32.BF16 R4, R164.reuse, R52, R64 ;  /* 0x00000034a404723c */ /* 0x060ff00000041840 */
[C---:B------:R-:W-:Y:S01]  /*29a0*/  HMMA.16816.F32.BF16 R32, R164.reuse, R54, R60 ;  /* 0x00000036a420723c */ /* 0x040fe2000004183c */
[----:B------:R-:W1:Y:S07]  /*29b0*/  LDSM.16.M88.4 R52, [R0+0x2000] ;  /* 0x002000000034783b */ /* 0x000e6e0000000200 */
[C---:B------:R-:W-:Y:S08]  /*29c0*/  HMMA.16816.F32.BF16 R12, R164.reuse, R40, R72 ;  /* 0x00000028a40c723c */ /* 0x040ff00000041848 */
[C---:B------:R-:W-:Y:S08]  /*29d0*/  HMMA.16816.F32.BF16 R8, R164.reuse, R42, R68 ;  /* 0x0000002aa408723c */ /* 0x040ff00000041844 */
[C---:B------:R-:W-:Y:S08]  /*29e0*/  HMMA.16816.F32.BF16 R40, R164.reuse, R80, R56 ;  /* 0x00000050a428723c */ /* 0x040ff00000041838 */
[C---:B------:R-:W-:Y:S01]  /*29f0*/  HMMA.16816.F32.BF16 R48, R164.reuse, R82, R48 ;  /* 0x00000052a430723c */ /* 0x040fe20000041830 */
[----:B------:R-:W-:Y:S07]  /*2a00*/  LDSM.16.M88.4 R80, [R3+0x3800] ;  /* 0x003800000350783b */ /* 0x000fee0000000200 */
[C---:B------:R-:W-:Y:S08]  /*2a10*/  HMMA.16816.F32.BF16 R68, R164.reuse, R84, R44 ;  /* 0x00000054a444723c */ /* 0x040ff0000004182c */
[----:B------:R-:W-:Y:S08]  /*2a20*/  HMMA.16816.F32.BF16 R84, R164, R86, R36 ;  /* 0x00000056a454723c */ /* 0x000ff00000041824 */
[C---:B------:R-:W-:Y:S01]  /*2a30*/  HMMA.16816.F32.BF16 R76, R168.reuse, R100, R28 ;  /* 0x00000064a84c723c */ /* 0x040fe2000004181c */
[----:B------:R-:W4:Y:S07]  /*2a40*/  LDSM.16.M88.4 R28, [R213+0x3000] ;  /* 0x00300000d51c783b */ /* 0x000f2e0000000200 */
[C---:B------:R-:W-:Y:S01]  /*2a50*/  HMMA.16816.F32.BF16 R72, R168.reuse, R102, R24 ;  /* 0x00000066a848723c */ /* 0x040fe20000041818 */
[----:B------:R-:W5:Y:S04]  /*2a60*/  LDSM.16.M88.4 R24, [R213+0x3800] ;  /* 0x00380000d518783b */ /* 0x000f680000000200 */
[----:B------:R-:W-:Y:S03]  /*2a70*/  LDSM.16.M88.4 R100, [R3+0x4800] ;  /* 0x004800000364783b */ /* 0x000fe60000000200 */
[C---:B------:R-:W-:Y:S01]  /*2a80*/  HMMA.16816.F32.BF16 R64, R168.reuse, R104, R20 ;  /* 0x00000068a840723c */ /* 0x040fe20000041814 */
[----:B------:R-:W3:Y:S07]  /*2a90*/  LDSM.16.M88.4 R20, [R213+0x4000] ;  /* 0x00400000d514783b */ /* 0x000eee0000000200 */
[C---:B------:R-:W-:Y:S08]  /*2aa0*/  HMMA.16816.F32.BF16 R56, R168.reuse, R108, R12 ;  /* 0x0000006ca838723c */ /* 0x040ff0000004180c */
[C---:B------:R-:W-:Y:S01]  /*2ab0*/  HMMA.16816.F32.BF16 R44, R168.reuse, R110, R8 ;  /* 0x0000006ea82c723c */ /* 0x040fe20000041808 */
[----:B------:R-:W-:Y:S07]  /*2ac0*/  LDSM.16.M88.4 R108, [R3+0x5000] ;  /* 0x00500000036c783b */ /* 0x000fee0000000200 */
[C---:B--2---:R-:W-:Y:S08]  /*2ad0*/  HMMA.16816.F32.BF16 R12, R168.reuse, R112, R4 ;  /* 0x00000070a80c723c */ /* 0x044ff00000041804 */
[C---:B------:R-:W-:Y:S01]  /*2ae0*/  HMMA.16816.F32.BF16 R8, R168.reuse, R114, R32 ;  /* 0x00000072a808723c */ /* 0x040fe20000041820 */
[----:B------:R-:W2:Y:S04]  /*2af0*/  LDSM.16.M88.4 R32, [R213+0x5000] ;  /* 0x00500000d520783b */ /* 0x000ea80000000200 */
[----:B------:R-:W-:Y:S03]  /*2b00*/  LDSM.16.M88.4 R112, [R3+0x5800] ;  /* 0x005800000370783b */ /* 0x000fe60000000200 */
[C---:B-1----:R-:W-:Y:S08]  /*2b10*/  HMMA.16816.F32.BF16 R4, R168.reuse, R52, R40 ;  /* 0x00000034a804723c */ /* 0x042ff00000041828 */
[C---:B------:R-:W-:Y:S01]  /*2b20*/  HMMA.16816.F32.BF16 R36, R168.reuse, R54, R48 ;  /* 0x00000036a824723c */ /* 0x040fe20000041830 */
[----:B------:R-:W-:Y:S07]  /*2b30*/  LDSM.16.M88.4 R48, [R213+0x5800] ;  /* 0x00580000d530783b */ /* 0x000fee0000000200 */
[C---:B------:R-:W-:Y:S01]  /*2b40*/  HMMA.16816.F32.BF16 R60, R168.reuse, R106, R16 ;  /* 0x0000006aa83c723c */ /* 0x040fe20000041810 */
[----:B------:R-:W-:Y:S04]  /*2b50*/  LDSM.16.M88.4 R16, [R213+0x4800] ;  /* 0x00480000d510783b */ /* 0x000fe80000000200 */
[----:B------:R-:W-:Y:S03]  /*2b60*/  LDSM.16.M88.4 R104, [R2+0x4800] ;  /* 0x004800000268783b */ /* 0x000fe60000000200 */
[----:B------:R-:W-:Y:S01]  /*2b70*/  HMMA.16816.F32.BF16 R52, R168, R90, R84 ;  /* 0x0000005aa834723c */ /* 0x000fe20000041854 */
[----:B------:R-:W1:Y:S07]  /*2b80*/  LDSM.16.M88.4 R84, [R3+0x3000] ;  /* 0x003000000354783b */ /* 0x000e6e0000000200 */
[C---:B----4-:R-:W-:Y:S08]  /*2b90*/  HMMA.16816.F32.BF16 R76, R172.reuse, R28, R76 ;  /* 0x0000001cac4c723c */ /* 0x050ff0000004184c */
[----:B------:R-:W-:Y:S08]  /*2ba0*/  HMMA.16816.F32.BF16 R28, R172, R30, R72 ;  /* 0x0000001eac1c723c */ /* 0x000ff00000041848 */
[----:B------:R-:W-:Y:S01]  /*2bb0*/  HMMA.16816.F32.BF16 R40, R168, R88, R68 ;  /* 0x00000058a828723c */ /* 0x000fe20000041844 */
[----:B------:R-:W-:Y:S07]  /*2bc0*/  LDSM.16.M88.4 R88, [R2+0x3800] ;  /* 0x003800000258783b */ /* 0x000fee0000000200 */
[C---:B-----5:R-:W-:Y:S08]  /*2bd0*/  HMMA.16816.F32.BF16 R72, R172.reuse, R24, R64 ;  /* 0x00000018ac48723c */ /* 0x060ff00000041840 */
[C---:B---3--:R-:W-:Y:S08]  /*2be0*/  HMMA.16816.F32.BF16 R64, R172.reuse, R20, R56 ;  /* 0x00000014ac40723c */ /* 0x048ff00000041838 */
[C---:B------:R-:W-:Y:S01]  /*2bf0*/  HMMA.16816.F32.BF16 R68, R172.reuse, R26, R60 ;  /* 0x0000001aac44723c */ /* 0x040fe2000004183c */
[----:B------:R-:W3:Y:S07]  /*2c00*/  LDSM.16.M88.4 R24, [R2+0x3000] ;  /* 0x003000000218783b */ /* 0x000eee0000000200 */
[C---:B------:R-:W-:Y:S08]  /*2c10*/  HMMA.16816.F32.BF16 R44, R172.reuse, R22, R44 ;  /* 0x00000016ac2c723c */ /* 0x040ff0000004182c */
[----:B--2---:R-:W-:Y:S08]  /*2c20*/  HMMA.16816.F32.BF16 R20, R172, R32, R4 ;  /* 0x00000020ac14723c */ /* 0x004ff00000041804 */
[----:B-1----:R-:W-:Y:S01]  /*2c30*/  HMMA.16816.F32.BF16 R4, R176, R84, R76 ;  /* 0x00000054b004723c */ /* 0x002fe2000004184c */
[----:B------:R-:W-:Y:S07]  /*2c40*/  LDSM.16.M88.4 R76, [R2+0x5800] ;  /* 0x00580000024c783b */ /* 0x000fee0000000200 */
[C---:B------:R-:W-:Y:S08]  /*2c50*/  HMMA.16816.F32.BF16 R60, R172.reuse, R16, R12 ;  /* 0x00000010ac3c723c */ /* 0x040ff0000004180c */
[C---:B------:R-:W-:Y:S08]  /*2c60*/  HMMA.16816.F32.BF16 R56, R172.reuse, R18, R8 ;  /* 0x00000012ac38723c */ /* 0x040ff00000041808 */
[C---:B------:R-:W-:Y:S08]  /*2c70*/  HMMA.16816.F32.BF16 R16, R172.reuse, R34, R36 ;  /* 0x00000022ac10723c */ /* 0x040ff00000041824 */
[----:B------:R-:W-:Y:S08]  /*2c80*/  HMMA.16816.F32.BF16 R12, R172, R48, R40 ;  /* 0x00000030ac0c723c */ /* 0x000ff00000041828 */
[C---:B------:R-:W-:Y:S01]  /*2c90*/  HMMA.16816.F32.BF16 R28, R176.reuse, R86, R28 ;  /* 0x00000056b01c723c */ /* 0x040fe2000004181c */
[----:B------:R-:W-:Y:S07]  /*2ca0*/  LDSM.16.M88.4 R84, [R0+0x3800] ;  /* 0x003800000054783b */ /* 0x000fee0000000200 */
[C---:B------:R-:W-:Y:S08]  /*2cb0*/  HMMA.16816.F32.BF16 R40, R176.reuse, R92, R64 ;  /* 0x0000005cb028723c */ /* 0x040ff00000041840 */
[C---:B------:R-:W-:Y:S08]  /*2cc0*/  HMMA.16816.F32.BF16 R32, R176.reuse, R80, R72 ;  /* 0x00000050b020723c */ /* 0x040ff00000041848 */
[C---:B------:R-:W-:Y:S01]  /*2cd0*/  HMMA.16816.F32.BF16 R36, R176.reuse, R82, R68 ;  /* 0x00000052b024723c */ /* 0x040fe20000041844 */
[----:B------:R-:W1:Y:S07]  /*2ce0*/  LDSM.16.M88.4 R80, [R0+0x3000] ;  /* 0x003000000050783b */ /* 0x000e6e0000000200 */
[----:B------:R-:W-:Y:S01]  /*2cf0*/  HMMA.16816.F32.BF16 R44, R176, R94, R44 ;  /* 0x0000005eb02c723c */ /* 0x000fe2000004182c */
[----:B------:R-:W2:Y:S07]  /*2d00*/  LDSM.16.M88.4 R92, [R0+0x4000] ;  /* 0x00400000005c783b */ /* 0x000eae0000000200 */
[----:B------:R-:W-:Y:S08]  /*2d10*/  HMMA.16816.F32.BF16 R8, R172, R50, R52 ;  /* 0x00000032ac08723c */ /* 0x000ff00000041834 */
[----:B------:R-:W-:Y:S08]  /*2d20*/  HMMA.16816.F32.BF16 R72, R176, R108, R20 ;  /* 0x0000006cb048723c */ /* 0x000ff00000041814 */
[----:B---3--:R-:W-:Y:S08]  /*2d30*/  HMMA.16816.F32.BF16 R20, R180, R24, R4 ;  /* 0x00000018b414723c */ /* 0x008ff00000041804 */
[C---:B------:R-:W-:Y:S01]  /*2d40*/  HMMA.16816.F32.BF16 R52, R176.reuse, R102, R56 ;  /* 0x00000066b034723c */ /* 0x040fe20000041838 */
[----:B------:R-:W3:Y:S07]  /*2d50*/  LDSM.16.M88.4 R56, [R2+0x5000] ;  /* 0x005000000238783b */ /* 0x000eee0000000200 */
[----:B------:R-:W-:Y:S08]  /*2d60*/  HMMA.16816.F32.BF16 R68, R176, R110, R16 ;  /* 0x0000006eb044723c */ /* 0x000ff00000041810 */
[C---:B------:R-:W-:Y:S08]  /*2d70*/  HMMA.16816.F32.BF16 R16, R180.reuse, R26, R28 ;  /* 0x0000001ab410723c */ /* 0x040ff0000004181c */
[----:B------:R-:W-:Y:S01]  /*2d80*/  HMMA.16816.F32.BF16 R4, R180, R96, R40 ;  /* 0x00000060b404723c */ /* 0x000fe20000041828 */
[----:B------:R-:W4:Y:S07]  /*2d90*/  LDSM.16.M88.4 R40, [R213+0x6000] ;  /* 0x00600000d528783b */ /* 0x000f2e0000000200 */
[C---:B------:R-:W-:Y:S08]  /*2da0*/  HMMA.16816.F32.BF16 R48, R176.reuse, R100, R60 ;  /* 0x00000064b030723c */ /* 0x040ff0000004183c */
[C---:B------:R-:W-:Y:S08]  /*2db0*/  HMMA.16816.F32.BF16 R64, R176.reuse, R112, R12 ;  /* 0x00000070b040723c */ /* 0x040ff0000004180c */
[----:B------:R-:W-:Y:S08]  /*2dc0*/  HMMA.16816.F32.BF16 R60, R176, R114, R8 ;  /* 0x00000072b03c723c */ /* 0x000ff00000041808 */
[C---:B------:R-:W-:Y:S08]  /*2dd0*/  HMMA.16816.F32.BF16 R12, R180.reuse, R88, R32 ;  /* 0x00000058b40c723c */ /* 0x040ff00000041820 */
[----:B------:R-:W-:Y:S01]  /*2de0*/  HMMA.16816.F32.BF16 R8, R180, R90, R36 ;  /* 0x0000005ab408723c */ /* 0x000fe20000041824 */
[----:B------:R-:W5:Y:S07]  /*2df0*/  LDSM.16.M88.4 R36, [R0+0x4800] ;  /* 0x004800000024783b */ /* 0x000f6e0000000200 */
[C---:B-1----:R-:W-:Y:S08]  /*2e00*/  HMMA.16816.F32.BF16 R20, R184.reuse, R80, R20 ;  /* 0x00000050b814723c */ /* 0x042ff00000041814 */
[C---:B------:R-:W-:Y:S01]  /*2e10*/  HMMA.16816.F32.BF16 R32, R184.reuse, R82, R16 ;  /* 0x00000052b820723c */ /* 0x040fe20000041810 */
[----:B------:R-:W-:Y:S07]  /*2e20*/  LDSM.16.M88.4 R16, [R0+0x5800] ;  /* 0x005800000010783b */ /* 0x000fee0000000200 */
[----:B--2---:R-:W-:Y:S01]  /*2e30*/  HMMA.16816.F32.BF16 R80, R184, R92, R4 ;  /* 0x0000005cb850723c */ /* 0x004fe20000041804 */
[----:B------:R-:W1:Y:S07]  /*2e40*/  LDSM.16.M88.4 R4, [R0+0x5000] ;  /* 0x005000000004783b */ /* 0x000e6e0000000200 */
[C---:B------:R-:W-:Y:S08]  /*2e50*/  HMMA.16816.F32.BF16 R88, R180.reuse, R78, R60 ;  /* 0x0000004eb458723c */ /* 0x040ff0000004183c */
[----:B------:R-:W-:Y:S08]  /*2e60*/  HMMA.16816.F32.BF16 R28, R180, R104, R48 ;  /* 0x00000068b41c723c */ /* 0x000ff00000041830 */
[----:B------:R-:W-:Y:S01]  /*2e70*/  HMMA.16816.F32.BF16 R60, R184, R84, R12 ;  /* 0x00000054b83c723c */ /* 0x000fe2000004180c */
[----:B------:R-:W2:Y:S07]  /*2e80*/  LDSM.16.M88.4 R12, [R3+0x6000] ;  /* 0x00600000030c783b */ /* 0x000eae0000000200 */
[C---:B------:R-:W-:Y:S08]  /*2e90*/  HMMA.16816.F32.BF16 R24, R180.reuse, R98, R44 ;  /* 0x00000062b418723c */ /* 0x040ff0000004182c */
[C---:B---3--:R-:W-:Y:S08]  /*2ea0*/  HMMA.16816.F32.BF16 R48, R180.reuse, R56, R72 ;  /* 0x00000038b430723c */ /* 0x048ff00000041848 */
[C---:B------:R-:W-:Y:S08]  /*2eb0*/  HMMA.16816.F32.BF16 R44, R180.reuse, R58, R68 ;  /* 0x0000003ab42c723c */ /* 0x040ff00000041844 */
[----:B------:R-:W-:Y:S08]  /*2ec0*/  HMMA.16816.F32.BF16 R56, R180, R76, R64 ;  /* 0x0000004cb438723c */ /* 0x000ff00000041840 */
[----:B------:R-:W-:Y:S08]  /*2ed0*/  HMMA.16816.F32.BF16 R64, R184, R86, R8 ;  /* 0x00000056b840723c */ /* 0x000ff00000041808 */
[----:B----4-:R-:W-:Y:S01]  /*2ee0*/  HMMA.16816.F32.BF16 R8, R188, R40, R20 ;  /* 0x00000028bc08723c */ /* 0x010fe20000041814 */
[----:B------:R-:W3:Y:S07]  /*2ef0*/  LDSM.16.M88.4 R20, [R213+0x6800] ;  /* 0x00680000d514783b */ /* 0x000eee0000000200 */
[----:B------:R-:W-:Y:S08]  /*2f00*/  HMMA.16816.F32.BF16 R52, R180, R106, R52 ;  /* 0x0000006ab434723c */ /* 0x000ff00000041834 */
[C---:B-----5:R-:W-:Y:S01]  /*2f10*/  HMMA.16816.F32.BF16 R68, R184.reuse, R36, R28 ;  /* 0x00000024b844723c */ /* 0x060fe2000004181c */
[----:B------:R-:W4:Y:S07]  /*2f20*/  LDSM.16.M88.4 R28, [R2+0x6000] ;  /* 0x00600000021c783b */ /* 0x000f2e0000000200 */
[C---:B------:R-:W-:Y:S01]  /*2f30*/  HMMA.16816.F32.BF16 R76, R184.reuse, R94, R24 ;  /* 0x0000005eb84c723c */ /* 0x040fe20000041818 */
[----:B------:R-:W-:Y:S07]  /*2f40*/  LDSM.16.M88.4 R24, [R213+0x7000] ;  /* 0x00700000d518783b */ /* 0x000fee0000000200 */
[C---:B-1----:R-:W-:Y:S01]  /*2f50*/  HMMA.16816.F32.BF16 R72, R184.reuse, R4, R48 ;  /* 0x00000004b848723c */ /* 0x042fe20000041830 */
[----:B------:R-:W-:Y:S07]  /*2f60*/  LDSM.16.M88.4 R48, [R213+0x8000] ;  /* 0x00800000d530783b */ /* 0x000fee0000000200 */
[----:B------:R-:W-:Y:S08]  /*2f70*/  HMMA.16816.F32.BF16 R92, R184, R6, R44 ;  /* 0x00000006b85c723c */ /* 0x000ff0000004182c */
[----:B------:R-:W-:Y:S01]  /*2f80*/  HMMA.16816.F32.BF16 R4, R188, R42, R32 ;  /* 0x0000002abc04723c */ /* 0x000fe20000041820 */
[----:B------:R-:W1:Y:S04]  /*2f90*/  LDSM.16.M88.4 R32, [R3+0x6800] ;  /* 0x006800000320783b */ /* 0x000e680000000200 */
[----:B------:R-:W-:Y:S03]  /*2fa0*/  LDSM.16.M88.4 R40, [R2+0x6800] ;  /* 0x006800000228783b */ /* 0x000fe60000000200 */
[----:B------:R-:W-:Y:S01]  /*2fb0*/  HMMA.16816.F32.BF16 R52, R184, R38, R52 ;  /* 0x00000026b834723c */ /* 0x000fe20000041834 */
[----:B------:R-:W5:Y:S07]  /*2fc0*/  LDSM.16.M88.4 R36, [R213+0x7800] ;  /* 0x00780000d524783b */ /* 0x000f6e0000000200 */
[----:B--2---:R-:W-:Y:S08]  /*2fd0*/  HMMA.16816.F32.BF16 R8, R192, R12, R8 ;  /* 0x0000000cc008723c */ /* 0x004ff00000041808 */
[C---:B------:R-:W-:Y:S01]  /*2fe0*/  HMMA.16816.F32.BF16 R96, R184.reuse, R16, R56 ;  /* 0x00000010b860723c */ /* 0x040fe20000041838 */
[----:B------:R-:W2:Y:S07]  /*2ff0*/  LDSM.16.M88.4 R56, [R0+0x6000] ;  /* 0x006000000038783b */ /* 0x000eae0000000200 */
[----:B------:R-:W-:Y:S08]  /*3000*/  HMMA.16816.F32.BF16 R88, R184, R18, R88 ;  /* 0x00000012b858723c */ /* 0x000ff00000041858 */
[----:B---3--:R-:W-:Y:S01]  /*3010*/  HMMA.16816.F32.BF16 R16, R188, R20, R60 ;  /* 0x00000014bc10723c */ /* 0x008fe2000004183c */
[----:B------:R-:W-:Y:S07]  /*3020*/  LDSM.16.M88.4 R60, [R213+0x8800] ;  /* 0x00880000d53c783b */ /* 0x000fee0000000200 */
[----:B------:R-:W-:Y:S08]  /*3030*/  HMMA.16816.F32.BF16 R4, R192, R14, R4 ;  /* 0x0000000ec004723c */ /* 0x000ff00000041804 */
[----:B----4-:R-:W-:Y:S08]  /*3040*/  HMMA.16816.F32.BF16 R8, R196, R28, R8 ;  /* 0x0000001cc408723c */ /* 0x010ff00000041808 */
[----:B------:R-:W-:Y:S08]  /*3050*/  HMMA.16816.F32.BF16 R12, R188, R22, R64 ;  /* 0x00000016bc0c723c */ /* 0x000ff00000041840 */
[----:B-1----:R-:W-:Y:S08]  /*3060*/  HMMA.16816.F32.BF16 R16, R192, R32, R16 ;  /* 0x00000020c010723c */ /* 0x002ff00000041810 */
[C---:B------:R-:W-:Y:S08]  /*3070*/  HMMA.16816.F32.BF16 R64, R188.reuse, R26, R76 ;  /* 0x0000001abc40723c */ /* 0x040ff0000004184c */
[----:B-----5:R-:W-:Y:S01]  /*3080*/  HMMA.16816.F32.BF16 R76, R188, R38, R52 ;  /* 0x00000026bc4c723c */ /* 0x020fe20000041834 */
[----:B------:R-:W1:Y:S07]  /*3090*/  LDSM.16.M88.4 R52, [R0+0x6800] ;  /* 0x006800000034783b */ /* 0x000e6e0000000200 */
[----:B------:R-:W-:Y:S01]  /*30a0*/  HMMA.16816.F32.BF16 R4, R196, R30, R4 ;  /* 0x0000001ec404723c */ /* 0x000fe20000041804 */
[----:B------:R-:W3:Y:S07]  /*30b0*/  LDSM.16.M88.4 R28, [R3+0x7000] ;  /* 0x00700000031c783b */ /* 0x000eee0000000200 */
[----:B--2---:R-:W-:Y:S08]  /*30c0*/  HMMA.16816.F32.BF16 R20, R200, R56, R8 ;  /* 0x00000038c814723c */ /* 0x004ff00000041808 */
[----:B------:R-:W-:Y:S01]  /*30d0*/  HMMA.16816.F32.BF16 R8, R192, R34, R12 ;  /* 0x00000022c008723c */ /* 0x000fe2000004180c */
[----:B------:R-:W-:Y:S07]  /*30e0*/  LDSM.16.M88.4 R32, [R3+0x8800] ;  /* 0x008800000320783b */ /* 0x000fee0000000200 */
[----:B------:R-:W-:Y:S08]  /*30f0*/  HMMA.16816.F32.BF16 R16, R196, R40, R16 ;  /* 0x00000028c410723c */ /* 0x000ff00000041810 */
[----:B------:R-:W-:Y:S08]  /*3100*/  HMMA.16816.F32.BF16 R4, R200, R58, R4 ;  /* 0x0000003ac804723c */ /* 0x000ff00000041804 */
[C---:B------:R-:W-:Y:S01]  /*3110*/  HMMA.16816.F32.BF16 R84, R188.reuse, R36, R68 ;  /* 0x00000024bc54723c */ /* 0x040fe20000041844 */
[----:B------:R-:W2:Y:S07]  /*3120*/  LDSM.16.M88.4 R36, [R3+0x7800] ;  /* 0x007800000324783b */ /* 0x000eae0000000200 */
[----:B------:R-:W-:Y:S01]  /*3130*/  HMMA.16816.F32.BF16 R44, R188, R24, R80 ;  /* 0x00000018bc2c723c */ /* 0x000fe20000041850 */
[----:B------:R-:W4:Y:S01]  /*3140*/  LDSM.16.M88.4 R24, [R2+0x7000] ;  /* 0x007000000218783b */ /* 0x000f220000000200 */
[----:B------:R-:W-:-:S02]  /*3150*/  FMUL.FTZ R12, R20, c[0x0][0x320] ;  /* 0x0000c800140c7a20 */ /* 0x000fc40000410000 */
[----:B------:R-:W-:Y:S01]  /*3160*/  FMUL.FTZ R22, R22, c[0x0][0x320] ;  /* 0x0000c80016167a20 */ /* 0x000fe20000410000 */
[----:B------:R-:W-:Y:S03]  /*3170*/  LDSM.16.M88.4 R56, [R0+0x7800] ;  /* 0x007800000038783b */ /* 0x000fe60000000200 */
[----:B------:R-:W-:Y:S08]  /*3180*/  HMMA.16816.F32.BF16 R8, R196, R42, R8 ;  /* 0x0000002ac408723c */ /* 0x000ff00000041808 */
[----:B-1----:R-:W-:Y:S01]  /*3190*/  HMMA.16816.F32.BF16 R16, R200, R52, R16 ;  /* 0x00000034c810723c */ /* 0x002fe20000041810 */
[----:B------:R-:W-:-:S02]  /*31a0*/  FMUL.FTZ R4, R4, c[0x0][0x320] ;  /* 0x0000c80004047a20 */ /* 0x000fc40000410000 */
[----:B------:R-:W-:Y:S02]  /*31b0*/  FMUL.FTZ R5, R5, c[0x0][0x320] ;  /* 0x0000c80005057a20 */ /* 0x000fe40000410000 */
[----:B------:R-:W-:Y:S02]  /*31c0*/  FMUL.FTZ R6, R6, c[0x0][0x320] ;  /* 0x0000c80006067a20 */ /* 0x000fe40000410000 */
[----:B------:R-:W-:Y:S01]  /*31d0*/  FMUL.FTZ R7, R7, c[0x0][0x320] ;  /* 0x0000c80007077a20 */ /* 0x000fe20000410000 */
[C---:B------:R-:W-:Y:S01]  /*31e0*/  HMMA.16816.F32.BF16 R80, R188.reuse, R48, R72 ;  /* 0x00000030bc50723c */ /* 0x040fe20000041848 */
[----:B------:R1:W-:Y:S01]  /*31f0*/  MUFU.TANH R100, R12 ;  /* 0x0000000c00647308 */ /* 0x0003e20000002400 */
[----:B------:R-:W-:Y:S01]  /*3200*/  FMUL.FTZ R23, R23, c[0x0][0x320] ;  /* 0x0000c80017177a20 */ /* 0x000fe20000410000 */
[----:B------:R-:W-:Y:S05]  /*3210*/  LDSM.16.M88.4 R40, [R3+0x8000] ;  /* 0x008000000328783b */ /* 0x000fea0000000200 */
[C---:B------:R-:W-:Y:S01]  /*3220*/  HMMA.16816.F32.BF16 R72, R188.reuse, R50, R92 ;  /* 0x00000032bc48723c */ /* 0x040fe2000004185c */
[----:B------:R-:W-:Y:S07]  /*3230*/  MUFU.TANH R94, R4 ;  /* 0x00000004005e7308 */ /* 0x000fee0000002400 */
[----:B------:R-:W-:Y:S01]  /*3240*/  HMMA.16816.F32.BF16 R68, R188, R60, R96 ;  /* 0x0000003cbc44723c */ /* 0x000fe20000041860 */
[----:B------:R-:W-:Y:S01]  /*3250*/  MUFU.TANH R93, R5 ;  /* 0x00000005005d7308 */ /* 0x000fe20000002400 */
[----:B-1----:R-:W-:-:S07]  /*3260*/  FMUL.FTZ R12, R21, c[0x0][0x320] ;  /* 0x0000c800150c7a20 */ /* 0x002fce0000410000 */
[----:B------:R-:W-:Y:S08]  /*3270*/  MUFU.TANH R97, R6 ;  /* 0x0000000600617308 */ /* 0x000ff00000002400 */
[----:B------:R1:W-:Y:S08]  /*3280*/  MUFU.TANH R96, R7 ;  /* 0x0000000700607308 */ /* 0x0003f00000002400 */
[----:B------:R3:W-:Y:S01]  /*3290*/  MUFU.TANH R95, R12 ;  /* 0x0000000c005f7308 */ /* 0x0007e20000002400 */
[----:B-1----:R-:W-:Y:S01]  /*32a0*/  HMMA.16816.F32.BF16 R4, R200, R54, R8 ;  /* 0x00000036c804723c */ /* 0x002fe20000041808 */
[----:B------:R-:W1:Y:S06]  /*32b0*/  LDSM.16.M88.4 R52, [R2+0x7800] ;  /* 0x007800000234783b */ /* 0x000e6c0000000200 */
[----:B------:R-:W-:Y:S01]  /*32c0*/  FMUL.FTZ R8, R16, c[0x0][0x320] ;  /* 0x0000c80010087a20 */ /* 0x000fe20000410000 */
[----:B---3--:R-:W-:Y:S01]  /*32d0*/  HMMA.16816.F32.BF16 R12, R192, R28, R44 ;  /* 0x0000001cc00c723c */ /* 0x008fe2000004182c */
[----:B------:R-:W-:Y:S01]  /*32e0*/  MUFU.TANH R102, R22 ;  /* 0x0000001600667308 */ /* 0x000fe20000002400 */
[----:B------:R-:W3:Y:S07]  /*32f0*/  LDSM.16.M88.4 R44, [R0+0x7000] ;  /* 0x00700000002c783b */ /* 0x000eee0000000200 */
[----:B------:R5:W1:Y:S01]  /*3300*/  MUFU.TANH R92, R8 ;  /* 0x00000008005c7308 */ /* 0x000a620000002400 */
[----:B------:R-:W-:Y:S07]  /*3310*/  HMMA.16816.F32.BF16 R60, R188, R62, R88 ;  /* 0x0000003ebc3c723c */ /* 0x000fee0000041858 */
[----:B------:R1:W-:Y:S01]  /*3320*/  MUFU.TANH R101, R23 ;  /* 0x0000001700657308 */ /* 0x0003e20000002400 */
[----:B-----5:R-:W-:-:S07]  /*3330*/  FMUL.FTZ R8, R17, c[0x0][0x320] ;  /* 0x0000c80011087a20 */ /* 0x020fce0000410000 */
[----:B------:R2:W5:Y:S01]  /*3340*/  MUFU.TANH R88, R8 ;  /* 0x0000000800587308 */ /* 0x0005620000002400 */
[C---:B-1----:R-:W-:Y:S08]  /*3350*/  HMMA.16816.F32.BF16 R20, R192.reuse, R30, R64 ;  /* 0x0000001ec014723c */ /* 0x042ff00000041840 */
[----:B--2---:R-:W-:Y:S01]  /*3360*/  HMMA.16816.F32.BF16 R8, R192, R36, R84 ;  /* 0x00000024c008723c */ /* 0x004fe20000041854 */
[----:B------:R-:W-:-:S07]  /*3370*/  FMUL.FTZ R18, R18, c[0x0][0x320] ;  /* 0x0000c80012127a20 */ /* 0x000fce0000410000 */
[C---:B----4-:R-:W-:Y:S01]  /*3380*/  HMMA.16816.F32.BF16 R12, R196.reuse, R24, R12 ;  /* 0x00000018c40c723c */ /* 0x050fe2000004180c */
[----:B------:R-:W-:Y:S01]  /*3390*/  FMUL.FTZ R19, R19, c[0x0][0x320] ;  /* 0x0000c80013137a20 */ /* 0x000fe20000410000 */
[----:B------:R-:W-:Y:S06]  /*33a0*/  MUFU.TANH R85, R18 ;  /* 0x0000001200557308 */ /* 0x000fec0000002400 */
[----:B------:R-:W-:Y:S02]  /*33b0*/  HMMA.16816.F32.BF16 R20, R196, R26, R20 ;  /* 0x0000001ac414723c */ /* 0x000fe40000041814 */
[----:B------:R1:W-:Y:S06]  /*33c0*/  MUFU.TANH R84, R19 ;  /* 0x0000001300547308 */ /* 0x0003ec0000002400 */
[----:B------:R-:W-:Y:S08]  /*33d0*/  HMMA.16816.F32.BF16 R28, R192, R38, R76 ;  /* 0x00000026c01c723c */ /* 0x000ff0000004184c */
[----:B-1----:R-:W-:Y:S01]  /*33e0*/  HMMA.16816.F32.BF16 R16, R196, R52, R8 ;  /* 0x00000034c410723c */ /* 0x002fe20000041808 */
[----:B------:R-:W1:Y:S01]  /*33f0*/  LDSM.16.M88.4 R8, [R2+0x8000] ;  /* 0x008000000208783b */ /* 0x000e620000000200 */
[----:B------:R-:W-:-:S06]  /*3400*/  FMUL.FTZ R3, R4, c[0x0][0x320] ;  /* 0x0000c80004037a20 */ /* 0x000fcc0000410000 */
[----:B---3--:R-:W-:Y:S01]  /*3410*/  HMMA.16816.F32.BF16 R24, R200, R44, R12 ;  /* 0x0000002cc818723c */ /* 0x008fe2000004180c */
[----:B------:R2:W-:Y:S07]  /*3420*/  MUFU.TANH R67, R3 ;  /* 0x0000000300437308 */ /* 0x0005ee0000002400 */
[----:B------:R-:W-:Y:S08]  /*3430*/  HMMA.16816.F32.BF16 R48, R192, R40, R80 ;  /* 0x00000028c030723c */ /* 0x000ff00000041850 */
[----:B------:R-:W-:Y:S01]  /*3440*/  HMMA.16816.F32.BF16 R12, R200, R46, R20 ;  /* 0x0000002ec80c723c */ /* 0x000fe20000041814 */
[----:B--2---:R-:W-:Y:S01]  /*3450*/  FMUL.FTZ R3, R5, c[0x0][0x320] ;  /* 0x0000c80005037a20 */ /* 0x004fe20000410000 */
[----:B------:R-:W-:Y:S06]  /*3460*/  LDSM.16.M88.4 R44, [R0+0x8800] ;  /* 0x00880000002c783b */ /* 0x000fec0000000200 */
[C---:B------:R-:W-:Y:S01]  /*3470*/  HMMA.16816.F32.BF16 R20, R192.reuse, R32, R68 ;  /* 0x00000020c014723c */ /* 0x040fe20000041844 */
[----:B------:R2:W-:Y:S07]  /*3480*/  MUFU.TANH R66, R3 ;  /* 0x0000000300427308 */ /* 0x0005ee0000002400 */
[----:B------:R-:W-:Y:S08]  /*3490*/  HMMA.16816.F32.BF16 R36, R192, R34, R60 ;  /* 0x00000022c024723c */ /* 0x000ff0000004183c */
[----:B------:R-:W-:Y:S01]  /*34a0*/  HMMA.16816.F32.BF16 R32, R200, R56, R16 ;  /* 0x00000038c820723c */ /* 0x000fe20000041810 */
[----:B--2---:R-:W-:-:S07]  /*34b0*/  FMUL.FTZ R3, R6, c[0x0][0x320] ;  /* 0x0000c80006037a20 */ /* 0x004fce0000410000 */
[----:B------:R-:W-:Y:S01]  /*34c0*/  HMMA.16816.F32.BF16 R16, R196, R54, R28 ;  /* 0x00000036c410723c */ /* 0x000fe2000004181c */
[----:B------:R2:W-:Y:S01]  /*34d0*/  LDSM.16.M88.4 R28, [R0+0x8000] ;  /* 0x00800000001c783b */ /* 0x0005e20000000200 */
[----:B------:R3:W-:Y:S01]  /*34e0*/  MUFU.TANH R77, R3 ;  /* 0x00000003004d7308 */ /* 0x0007e20000002400 */
[----:B------:R-:W-:Y:S02]  /*34f0*/  FMUL.FTZ R25, R25, c[0x0][0x320] ;  /* 0x0000c80019197a20 */ /* 0x000fe40000410000 */
[----:B------:R-:W-:Y:S02]  /*3500*/  FMUL.FTZ R26, R26, c[0x0][0x320] ;  /* 0x0000c8001a1a7a20 */ /* 0x000fe40000410000 */
[----:B------:R-:W-:-:S03]  /*3510*/  FMUL.FTZ R27, R27, c[0x0][0x320] ;  /* 0x0000c8001b1b7a20 */ /* 0x000fc60000410000 */
[----:B------:R-:W-:Y:S01]  /*3520*/  MUFU.TANH R64, R25 ;  /* 0x0000001900407308 */ /* 0x000fe20000002400 */
[----:B---3--:R-:W-:Y:S02]  /*3530*/  FMUL.FTZ R3, R7, c[0x0][0x320] ;  /* 0x0000c80007037a20 */ /* 0x008fe40000410000 */
[----:B------:R-:W-:Y:S01]  /*3540*/  HMMA.16816.F32.BF16 R4, R192, R42, R72 ;  /* 0x0000002ac004723c */ /* 0x000fe20000041848 */
[----:B------:R3:W4:Y:S04]  /*3550*/  LDSM.16.M88.4 R40, [R2+0x8800] ;  /* 0x008800000228783b */ /* 0x0007280000000200 */
[----:B------:R1:W-:Y:S01]  /*3560*/  MUFU.TANH R76, R3 ;  /* 0x00000003004c7308 */ /* 0x0003e20000002400 */
[----:B------:R-:W-:-:S05]  /*3570*/  IMAD.IADD R122, R122, 0x1, R160 ;  /* 0x000000017a7a7824 */ /* 0x000fca00078e02a0 */
[----:B------:R-:W-:Y:S01]  /*3580*/  HMMA.16816.F32.BF16 R16, R200, R58, R16 ;  /* 0x0000003ac810723c */ /* 0x000fe20000041810 */
[----:B--2---:R-:W-:Y:S01]  /*3590*/  IADD3 R0, R120, c[0x0][0x1d0], RZ ;  /* 0x0000740078007a10 */ /* 0x004fe20007ffe0ff */
[----:B------:R-:W-:Y:S01]  /*35a0*/  MUFU.TANH R70, R26 ;  /* 0x0000001a00467308 */ /* 0x000fe20000002400 */
[----:B------:R-:W-:Y:S01]  /*35b0*/  FMUL.FTZ R12, R12, c[0x0][0x320] ;  /* 0x0000c8000c0c7a20 */ /* 0x000fe20000410000 */
[----:B------:R-:W-:-:S04]  /*35c0*/  DEPBAR.LE SB0, 0x2 ;  /* 0x000080800000791a */ /* 0x000fc80000000000 */
[----:B------:R-:W-:Y:S01]  /*35d0*/  FMUL.FTZ R13, R13, c[0x0][0x320] ;  /* 0x0000c8000d0d7a20 */ /* 0x000fe20000410000 */
[----:B------:R-:W-:Y:S01]  /*35e0*/  BAR.SYNC.DEFER_BLOCKING 0x0 ;  /* 0x0000000000007b1d */ /* 0x000fe20000010000 */
[----:B-1----:R-:W-:-:S05]  /*35f0*/  FMUL.FTZ R3, R24, c[0x0][0x320] ;  /* 0x0000c80018037a20 */ /* 0x002fca0000410000 */
[----:B------:R1:W-:Y:S01]  /*3600*/  MUFU.TANH R60, R27 ;  /* 0x0000001b003c7308 */ /* 0x0003e20000002400 */
[----:B---3--:R-:W-:-:S07]  /*3610*/  IMAD.MOV.U32 R2, RZ, RZ, R122 ;  /* 0x000000ffff027224 */ /* 0x008fce00078e007a */
[----:B------:R2:W-:Y:S01]  /*3620*/  MUFU.TANH R65, R3 ;  /* 0x0000000300417308 */ /* 0x0005e20000002400 */
[C---:B-1----:R-:W-:Y:S08]  /*3630*/  HMMA.16816.F32.BF16 R24, R196.reuse, R8, R48 ;  /* 0x00000008c418723c */ /* 0x042ff00000041830 */
[----:B----4-:R-:W-:Y:S01]  /*3640*/  HMMA.16816.F32.BF16 R20, R196, R40, R20 ;  /* 0x00000028c414723c */ /* 0x010fe20000041814 */
[----:B--2---:R-:W-:Y:S01]  /*3650*/  @P2 IMAD.HI.U32 R3, R122, c[0x0][0x2c8], RZ ;  /* 0x0000b2007a032a27 */ /* 0x004fe200078e00ff */
[----:B------:R-:W1:Y:S01]  /*3660*/  MUFU.TANH R53, R12 ;  /* 0x0000000c00357308 */ /* 0x000e620000002400 */
[----:B------:R-:W-:Y:S03]  /*3670*/  LDSM.16.MT88.4 R104, [R215+0x800] ;  /* 0x00080000d768783b */ /* 0x000fe60000004200 */
[----:B------:R-:W-:-:S02]  /*3680*/  @P2 SHF.R.U32.HI R2, RZ, c[0x0][0x2cc], R3 ;  /* 0x0000b300ff022a19 */ /* 0x000fc40000011603 */
[----:B------:R-:W-:Y:S03]  /*3690*/  HMMA.16816.F32.BF16 R8, R196, R10, R4 ;  /* 0x0000000ac408723c */ /* 0x000fe60000041804 */
[----:B------:R-:W2:Y:S04]  /*36a0*/  SHFL.IDX PT, R4, R2, RZ, 0x1c1f ;  /* 0x001c1fff02047589 */ /* 0x000ea800000e0000 */
[----:B------:R3:W4:Y:S01]  /*36b0*/  SHFL.IDX PT, R3, R2, 0x1, 0x1c1f ;  /* 0x003c1f0002037f89 */ /* 0x00072200000e0000 */
[----:B------:R-:W-:Y:S01]  /*36c0*/  HMMA.16816.F32.BF16 R24, R200, R28, R24 ;  /* 0x0000001cc818723c */ /* 0x000fe20000041818 */
[----:B------:R-:W-:Y:S01]  /*36d0*/  FMUL.FTZ R16, R16, c[0x0][0x320] ;  /* 0x0000c80010107a20 */ /* 0x000fe20000410000 */
[----:B------:R-:W1:Y:S01]  /*36e0*/  MUFU.TANH R52, R13 ;  /* 0x0000000d00347308 */ /* 0x000e620000002400 */
[----:B------:R-:W-:Y:S01]  /*36f0*/  FMUL.FTZ R32, R32, c[0x0][0x320] ;  /* 0x0000c80020207a20 */ /* 0x000fe20000410000 */
[----:B---3--:R-:W-:-:S04]  /*3700*/  IADD3 R2, -R121, 0x1, R0 ;  /* 0x0000000179027810 */ /* 0x008fc80007ffe100 */
[----:B------:R-:W-:Y:S01]  /*3710*/  IADD3 R2, R2, -c[0x0][0x168], RZ ;  /* 0x80005a0002027a10 */ /* 0x000fe20007ffe0ff */
[----:B------:R-:W-:-:S04]  /*3720*/  IMAD.IADD R0, R0, 0x1, -R121 ;  /* 0x0000000100007824 */ /* 0x000fc800078e0a79 */
[C---:B--2---:R-:W-:Y:S02]  /*3730*/  IMAD.IADD R4, R2.reuse, 0x1, R4 ;  /* 0x0000000102047824 */ /* 0x044fe400078e0204 */
[----:B----4-:R-:W-:-:S03]  /*3740*/  IMAD.IADD R3, R2, 0x1, R3 ;  /* 0x0000000102037824 */ /* 0x010fc600078e0203 */
[C---:B------:R-:W-:Y:S02]  /*3750*/  IMNMX R2, R0.reuse, R4, PT ;  /* 0x0000000400027217 */ /* 0x040fe40003800200 */
[----:B------:R-:W-:-:S04]  /*3760*/  IMNMX R0, R0, R3, PT ;  /* 0x0000000300007217 */ /* 0x000fc80003800200 */
[----:B------:R-:W-:Y:S01]  /*3770*/  FMUL.FTZ R3, R24, c[0x0][0x320] ;  /* 0x0000c80018037a20 */ /* 0x000fe20000410000 */
[----:B------:R2:W-:Y:S01]  /*3780*/  MUFU.TANH R28, R16 ;  /* 0x00000010001c7308 */ /* 0x0005e20000002400 */
[----:B------:R-:W-:Y:S02]  /*3790*/  FMUL.FTZ R33, R33, c[0x0][0x320] ;  /* 0x0000c80021217a20 */ /* 0x000fe40000410000 */
[----:B------:R-:W-:Y:S01]  /*37a0*/  FMUL.FTZ R17, R17, c[0x0][0x320] ;  /* 0x0000c80011117a20 */ /* 0x000fe20000410000 */
[----:B------:R-:W-:-:S04]  /*37b0*/  ISETP.GT.AND P6, PT, R2, 0x10, PT ;  /* 0x000000100200780c */ /* 0x000fc80003fc4270 */
[----:B------:R-:W3:Y:S01]  /*37c0*/  MUFU.TANH R3, R3 ;  /* 0x0000000300037308 */ /* 0x000ee20000002400 */
[----:B------:R-:W-:Y:S02]  /*37d0*/  FMUL.FTZ R14, R14, c[0x0][0x320] ;  /* 0x0000c8000e0e7a20 */ /* 0x000fe40000410000 */
[----:B--2---:R-:W-:-:S05]  /*37e0*/  FMUL.FTZ R16, R25, c[0x0][0x320] ;  /* 0x0000c80019107a20 */ /* 0x004fca0000410000 */
[----:B------:R-:W2:Y:S01]  /*37f0*/  MUFU.TANH R32, R32 ;  /* 0x0000002000207308 */ /* 0x000ea20000002400 */
[----:B------:R-:W-:Y:S01]  /*3800*/  FMUL.FTZ R15, R15, c[0x0][0x320] ;  /* 0x0000c8000f0f7a20 */ /* 0x000fe20000410000 */
[----:B------:R-:W-:Y:S01]  /*3810*/  HMMA.16816.F32.BF16 R4, R200, R44, R20 ;  /* 0x0000002cc804723c */ /* 0x000fe20000041814 */
[C---:B------:R-:W-:Y:S02]  /*3820*/  ISETP.GT.AND P0, PT, R2.reuse, RZ, PT ;  /* 0x000000ff0200720c */ /* 0x040fe40003f04270 */
[----:B------:R-:W-:-:S03]  /*3830*/  ISETP.GT.AND P4, PT, R2, 0x1, PT ;  /* 0x000000010200780c */ /* 0x000fc60003f84270 */
[----:B------:R-:W4:Y:S01]  /*3840*/  MUFU.TANH R33, R33 ;  /* 0x0000002100217308 */ /* 0x000f220000002400 */
[C---:B------:R-:W-:Y:S02]  /*3850*/  ISETP.GT.AND P3, PT, R2.reuse, 0x8, PT ;  /* 0x000000080200780c */ /* 0x040fe40003f64270 */
[C---:B------:R-:W-:Y:S02]  /*3860*/  ISETP.GT.AND P1, PT, R2.reuse, 0x9, PT ;  /* 0x000000090200780c */ /* 0x040fe40003f24270 */
[----:B------:R-:W-:-:S03]  /*3870*/  ISETP.GT.AND P5, PT, R2, 0x11, PT ;  /* 0x000000110200780c */ /* 0x000fc60003fa4270 */
[----:B------:R-:W1:Y:S01]  /*3880*/  MUFU.TANH R17, R17 ;  /* 0x0000001100117308 */ /* 0x000e620000002400 */
[----:B------:R-:W-:Y:S01]  /*3890*/  FSEL R20, R92, -INF , P6 ;  /* 0xff8000005c147808 */ /* 0x000fe20003000000 */
[----:B------:R-:W-:Y:S01]  /*38a0*/  HMMA.16816.F32.BF16 R8, R200, R30, R8 ;  /* 0x0000001ec808723c */ /* 0x000fe20000041808 */
[----:B------:R-:W-:-:S05]  /*38b0*/  ISETP.GT.AND P6, PT, R2, 0x28, PT ;  /* 0x000000280200780c */ /* 0x000fca0003fc4270 */
[----:B------:R-:W1:Y:S01]  /*38c0*/  MUFU.TANH R16, R16 ;  /* 0x0000001000107308 */ /* 0x000e620000002400 */
[----:B------:R-:W-:Y:S02]  /*38d0*/  FSEL R12, R100, -INF , P0 ;  /* 0xff800000640c7808 */ /* 0x000fe40000000000 */
[----:B------:R-:W-:Y:S02]  /*38e0*/  FSEL R13, R95, -INF , P4 ;  /* 0xff8000005f0d7808 */ /* 0x000fe40002000000 */
[----:B-----5:R-:W-:-:S03]  /*38f0*/  FSEL R21, R88, -INF , P5 ;  /* 0xff80000058157808 */ /* 0x020fc60002800000 */
[----:B------:R5:W-:Y:S01]  /*3900*/  MUFU.TANH R54, R14 ;  /* 0x0000000e00367308 */ /* 0x000be20000002400 */
[C---:B------:R-:W-:Y:S02]  /*3910*/  ISETP.GT.AND P0, PT, R2.reuse, 0x18, PT ;  /* 0x000000180200780c */ /* 0x040fe40003f04270 */
[C---:B------:R-:W-:Y:S02]  /*3920*/  ISETP.GT.AND P4, PT, R2.reuse, 0x19, PT ;  /* 0x000000190200780c */ /* 0x040fe40003f84270 */
[----:B------:R-:W-:-:S03]  /*3930*/  ISETP.GT.AND P5, PT, R2, 0x29, PT ;  /* 0x000000290200780c */ /* 0x000fc60003fa4270 */
[----:B------:R2:W-:Y:S01]  /*3940*/  MUFU.TANH R55, R15 ;  /* 0x0000000f00377308 */ /* 0x0005e20000002400 */
[----:B-1----:R-:W-:Y:S02]  /*3950*/  FSEL R58, R53, -INF , P6 ;  /* 0xff800000353a7808 */ /* 0x002fe40003000000 */
[----:B------:R-:W-:Y:S02]  /*3960*/  ISETP.GT.AND P6, PT, R2, 0x40, PT ;  /* 0x000000400200780c */ /* 0x000fe40003fc4270 */
[----:B-----5:R-:W-:Y:S02]  /*3970*/  FSEL R14, R94, -INF , P3 ;  /* 0xff8000005e0e7808 */ /* 0x020fe40001800000 */
[C---:B------:R-:W-:Y:S02]  /*3980*/  ISETP.GT.AND P3, PT, R2.reuse, 0x20, PT ;  /* 0x000000200200780c */ /* 0x040fe40003f64270 */
[----:B--2---:R-:W-:Y:S02]  /*3990*/  FSEL R15, R93, -INF , P1 ;  /* 0xff8000005d0f7808 */ /* 0x004fe40000800000 */
[----:B------:R-:W-:-:S02]  /*39a0*/  ISETP.GT.AND P1, PT, R2, 0x21, PT ;  /* 0x000000210200780c */ /* 0x000fc40003f24270 */
[----:B------:R-:W-:Y:S02]  /*39b0*/  FSEL R22, R67, -INF , P0 ;  /* 0xff80000043167808 */ /* 0x000fe40000000000 */
[----:B------:R-:W-:Y:S02]  /*39c0*/  FSEL R23, R66, -INF , P4 ;  /* 0xff80000042177808 */ /* 0x000fe40002000000 */
[----:B------:R-:W-:Y:S02]  /*39d0*/  FSEL R57, R65, -INF , P3 ;  /* 0xff80000041397808 */ /* 0x000fe40001800000 */
[----:B------:R-:W-:Y:S02]  /*39e0*/  FSEL R56, R64, -INF , P1 ;  /* 0xff80000040387808 */ /* 0x000fe40000800000 */
[----:B------:R-:W-:Y:S02]  /*39f0*/  FSEL R59, R52, -INF , P5 ;  /* 0xff800000343b7808 */ /* 0x000fe40002800000 */
[----:B------:R-:W-:-:S02]  /*3a00*/  ISETP.GT.AND P0, PT, R2, 0x30, PT ;  /* 0x000000300200780c */ /* 0x000fc40003f04270 */
[C---:B------:R-:W-:Y:S02]  /*3a10*/  ISETP.GT.AND P4, PT, R2.reuse, 0x31, PT ;  /* 0x000000310200780c */ /* 0x040fe40003f84270 */
[C---:B------:R-:W-:Y:S02]  /*3a20*/  ISETP.GT.AND P3, PT, R2.reuse, 0x38, PT ;  /* 0x000000380200780c */ /* 0x040fe40003f64270 */
[C---:B------:R-:W-:Y:S02]  /*3a30*/  ISETP.GT.AND P1, PT, R2.reuse, 0x39, PT ;  /* 0x000000390200780c */ /* 0x040fe40003f24270 */
[----:B------:R-:W-:Y:S02]  /*3a40*/  ISETP.GT.AND P5, PT, R2, 0x41, PT ;  /* 0x000000410200780c */ /* 0x000fe40003fa4270 */
[----:B---3--:R-:W-:Y:S02]  /*3a50*/  FSEL R90, R3, -INF , P6 ;  /* 0xff800000035a7808 */ /* 0x008fe40003000000 */
[----:B------:R-:W-:-:S02]  /*3a60*/  FMNMX.FTZ R3, R12, R13, !PT ;  /* 0x0000000d0c037209 */ /* 0x000fc40007810000 */
[----:B------:R-:W-:Y:S02]  /*3a70*/  FSEL R68, R32, -INF , P0 ;  /* 0xff80000020447808 */ /* 0x000fe40000000000 */
[----:B----4-:R-:W-:Y:S02]  /*3a80*/  FSEL R69, R33, -INF , P4 ;  /* 0xff80000021457808 */ /* 0x010fe40002000000 */
[----:B------:R-:W-:Y:S02]  /*3a90*/  FSEL R87, R28, -INF , P3 ;  /* 0xff8000001c577808 */ /* 0x000fe40001800000 */
[----:B------:R-:W-:Y:S02]  /*3aa0*/  FSEL R86, R17, -INF , P1 ;  /* 0xff80000011567808 */ /* 0x000fe40000800000 */
[----:B------:R-:W-:Y:S02]  /*3ab0*/  FSEL R103, R16, -INF , P5 ;  /* 0xff80000010677808 */ /* 0x000fe40002800000 */
[----:B------:R-:W-:-:S02]  /*3ac0*/  ISETP.GT.AND P0, PT, R2, 0x48, PT ;  /* 0x000000480200780c */ /* 0x000fc40003f04270 */
[C---:B------:R-:W-:Y:S02]  /*3ad0*/  ISETP.GT.AND P4, PT, R2.reuse, 0x49, PT ;  /* 0x000000490200780c */ /* 0x040fe40003f84270 */
[C---:B------:R-:W-:Y:S02]  /*3ae0*/  ISETP.GT.AND P3, PT, R2.reuse, 0x50, PT ;  /* 0x000000500200780c */ /* 0x040fe40003f64270 */
[C---:B------:R-:W-:Y:S02]  /*3af0*/  ISETP.GT.AND P1, PT, R2.reuse, 0x51, PT ;  /* 0x000000510200780c */ /* 0x040fe40003f24270 */
[C---:B------:R-:W-:Y:S02]  /*3b00*/  ISETP.GT.AND P6, PT, R2.reuse, 0x58, PT ;  /* 0x000000580200780c */ /* 0x040fe40003fc4270 */
[----:B------:R-:W-:Y:S02]  /*3b10*/  ISETP.GT.AND P5, PT, R2, 0x59, PT ;  /* 0x000000590200780c */ /* 0x000fe40003fa4270 */
[----:B------:R-:W-:-:S04]  /*3b20*/  FMNMX.FTZ R2, R14, R3, !PT ;  /* 0x000000030e027209 */ /* 0x000fc80007810000 */
[----:B------:R-:W-:Y:S01]  /*3b30*/  FMNMX.FTZ R2, R15, R2, !PT ;  /* 0x000000020f027209 */ /* 0x000fe20007810000 */
[----:B------:R-:W-:-:S03]  /*3b40*/  FMUL.FTZ R8, R8, c[0x0][0x320] ;  /* 0x0000c80008087a20 */ /* 0x000fc60000410000 */
[----:B------:R-:W-:Y:S01]  /*3b50*/  FMNMX.FTZ R2, R20, R2, !PT ;  /* 0x0000000214027209 */ /* 0x000fe20007810000 */
[----:B------:R-:W-:Y:S01]  /*3b60*/  FMUL.FTZ R9, R9, c[0x0][0x320] ;  /* 0x0000c80009097a20 */ /* 0x000fe20000410000 */
[----:B------:R-:W-:Y:S02]  /*3b70*/  HMMA.16816.F32.BF16 R36, R196, R42, R36 ;  /* 0x0000002ac424723c */ /* 0x000fe40000041824 */
[----:B------:R-:W-:Y:S01]  /*3b80*/  FMNMX.FTZ R2, R21, R2, !PT ;  /* 0x0000000215027209 */ /* 0x000fe20007810000 */
[----:B------:R-:W-:Y:S01]  /*3b90*/  FMUL.FTZ R4, R4, c[0x0][0x320] ;  /* 0x0000c80004047a20 */ /* 0x000fe20000410000 */
[----:B------:R-:W1:Y:S02]  /*3ba0*/  MUFU.TANH R8, R8 ;  /* 0x0000000800087308 */ /* 0x000e640000002400 */
[----:B------:R-:W-:Y:S01]  /*3bb0*/  FMNMX.FTZ R2, R22, R2, !PT ;  /* 0x0000000216027209 */ /* 0x000fe20007810000 */
[----:B------:R-:W-:-:S05]  /*3bc0*/  FMUL.FTZ R3, R5, c[0x0][0x320] ;  /* 0x0000c80005037a20 */ /* 0x000fca0000410000 */
[----:B------:R-:W2:Y:S01]  /*3bd0*/  MUFU.TANH R9, R9 ;  /* 0x0000000900097308 */ /* 0x000ea20000002400 */
[----:B------:R-:W-:-:S07]  /*3be0*/  FMNMX.FTZ R2, R23, R2, !PT ;  /* 0x0000000217027209 */ /* 0x000fce0007810000 */
[----:B------:R-:W3:Y:S01]  /*3bf0*/  MUFU.TANH R4, R4 ;  /* 0x0000000400047308 */ /* 0x000ee20000002400 */
[----:B------:R-:W-:-:S07]  /*3c00*/  FMNMX.FTZ R2, R57, R2, !PT ;  /* 0x0000000239027209 */ /* 0x000fce0007810000 */
[----:B------:R-:W4:Y:S01]  /*3c10*/  MUFU.TANH R3, R3 ;  /* 0x0000000300037308 */ /* 0x000f220000002400 */
[----:B------:R-:W-:Y:S02]  /*3c20*/  FMNMX.FTZ R2, R56, R2, !PT ;  /* 0x0000000238027209 */ /* 0x000fe40007810000 */
[----:B-1----:R-:W-:Y:S02]  /*3c30*/  FSEL R91, R8, -INF , P0 ;  /* 0xff800000085b7808 */ /* 0x002fe40000000000 */
[----:B--2---:R-:W-:Y:S02]  /*3c40*/  FSEL R92, R9, -INF , P4 ;  /* 0xff800000095c7808 */ /* 0x004fe40002000000 */
[----:B------:R-:W-:Y:S02]  /*3c50*/  FMNMX.FTZ R2, R58, R2, !PT ;  /* 0x000000023a027209 */ /* 0x000fe40007810000 */
[C---:B------:R-:W-:Y:S02]  /*3c60*/  ISETP.GT.AND P0, PT, R0.reuse, RZ, PT ;  /* 0x000000ff0000720c */ /* 0x040fe40003f04270 */
[----:B------:R-:W-:Y:S01]  /*3c70*/  ISETP.GT.AND P4, PT, R0, 0x1, PT ;  /* 0x000000010000780c */ /* 0x000fe20003f84270 */
[----:B------:R-:W-:Y:S01]  /*3c80*/  HMMA.16816.F32.BF16 R28, R200, R46, R36 ;  /* 0x0000002ec81c723c */ /* 0x000fe20000041824 */
[----:B------:R-:W-:Y:S01]  /*3c90*/  FMUL.FTZ R24, R6, c[0x0][0x320] ;  /* 0x0000c80006187a20 */ /* 0x000fe20000410000 */
[----:B---3--:R-:W-:Y:S01]  /*3ca0*/  FSEL R111, R4, -INF , P3 ;  /* 0xff800000046f7808 */ /* 0x008fe20001800000 */
[----:B------:R-:W-:Y:S01]  /*3cb0*/  FMUL.FTZ R19, R19, c[0x0][0x320] ;  /* 0x0000c80013137a20 */ /* 0x000fe20000410000 */
[----:B------:R-:W-:Y:S01]  /*3cc0*/  FMNMX.FTZ R2, R59, R2, !PT ;  /* 0x000000023b027209 */ /* 0x000fe20007810000 */
[----:B------:R-:W-:Y:S01]  /*3cd0*/  FMUL.FTZ R18, R18, c[0x0][0x320] ;  /* 0x0000c80012127a20 */ /* 0x000fe20000410000 */
[----:B------:R-:W-:Y:S01]  /*3ce0*/  ISETP.GT.AND P3, PT, R0, 0x8, PT ;  /* 0x000000080000780c */ /* 0x000fe20003f64270 */
[----:B------:R-:W-:Y:S01]  /*3cf0*/  FMUL.FTZ R34, R34, c[0x0][0x320] ;  /* 0x0000c80022227a20 */ /* 0x000fe20000410000 */
[----:B------:R-:W-:Y:S01]  /*3d00*/  FSEL R4, R102, -INF , P0 ;  /* 0xff80000066047808 */ /* 0x000fe20000000000 */
[----:B------:R-:W-:Y:S01]  /*3d10*/  FMUL.FTZ R25, R7, c[0x0][0x320] ;  /* 0x0000c80007197a20 */ /* 0x000fe20000410000 */
[----:B------:R-:W-:Y:S01]  /*3d20*/  FSEL R6, R101, -INF , P4 ;  /* 0xff80000065067808 */ /* 0x000fe20002000000 */
[----:B------:R-:W-:Y:S01]  /*3d30*/  FMUL.FTZ R35, R35, c[0x0][0x320] ;  /* 0x0000c80023237a20 */ /* 0x000fe20000410000 */
[----:B----4-:R-:W-:Y:S01]  /*3d40*/  FSEL R110, R3, -INF , P1 ;  /* 0xff800000036e7808 */ /* 0x010fe20000800000 */
[----:B------:R-:W-:Y:S01]  /*3d50*/  FMUL.FTZ R26, R26, c[0x0][0x320] ;  /* 0x0000c8001a1a7a20 */ /* 0x000fe20000410000 */
[----:B------:R-:W-:Y:S01]  /*3d60*/  FMNMX.FTZ R2, R68, R2, !PT ;  /* 0x0000000244027209 */ /* 0x000fe20007810000 */
[----:B------:R-:W-:Y:S01]  /*3d70*/  FMUL.FTZ R27, R27, c[0x0][0x320] ;  /* 0x0000c8001b1b7a20 */ /* 0x000fe20000410000 */
[----:B------:R-:W-:Y:S01]  /*3d80*/  ISETP.GT.AND P1, PT, R0, 0x9, PT ;  /* 0x000000090000780c */ /* 0x000fe20003f24270 */
[----:B------:R-:W-:Y:S01]  /*3d90*/  FMUL.FTZ R10, R10, c[0x0][0x320] ;  /* 0x0000c8000a0a7a20 */ /* 0x000fe20000410000 */
[----:B------:R-:W-:Y:S01]  /*3da0*/  FSEL R5, R97, -INF , P3 ;  /* 0xff80000061057808 */ /* 0x000fe20001800000 */
[----:B------:R-:W-:Y:S01]  /*3db0*/  FMUL.FTZ R11, R11, c[0x0][0x320] ;  /* 0x0000c8000b0b7a20 */ /* 0x000fe20000410000 */
[----:B------:R-:W-:Y:S01]  /*3dc0*/  FMNMX.FTZ R3, R4, R6, !PT ;  /* 0x0000000604037209 */ /* 0x000fe20007810000 */
[----:B------:R-:W-:Y:S01]  /*3dd0*/  LDSM.16.MT88.4 R44, [R214] ;  /* 0x00000000d62c783b */ /* 0x000fe20000004200 */
[----:B------:R-:W-:-:S02]  /*3de0*/  FMNMX.FTZ R2, R69, R2, !PT ;  /* 0x0000000245027209 */ /* 0x000fc40007810000 */
[----:B------:R-:W-:Y:S01]  /*3df0*/  ISETP.GT.AND P0, PT, R0, 0x10, PT ;  /* 0x000000100000780c */ /* 0x000fe20003f04270 */
[----:B------:R-:W-:Y:S01]  /*3e00*/  LDSM.16.MT88.4 R36, [R214+0x800] ;  /* 0x00080000d624783b */ /* 0x000fe20000004200 */
[----:B------:R-:W-:Y:S02]  /*3e10*/  FSEL R17, R96, -INF , P1 ;  /* 0xff80000060117808 */ /* 0x000fe40000800000 */
[----:B------:R-:W-:Y:S01]  /*3e20*/  FMNMX.FTZ R3, R5, R3, !PT ;  /* 0x0000000305037209 */ /* 0x000fe20007810000 */
[----:B------:R1:W-:Y:S01]  /*3e30*/  MUFU.TANH R63, R19 ;  /* 0x00000013003f7308 */ /* 0x0003e20000002400 */
[----:B------:R-:W-:Y:S01]  /*3e40*/  FMNMX.FTZ R101, R87, R2, !PT ;  /* 0x0000000257657209 */ /* 0x000fe20007810000 */
[----:B------:R-:W-:Y:S01]  /*3e50*/  FMUL.FTZ R28, R28, c[0x0][0x320] ;  /* 0x0000c8001c1c7a20 */ /* 0x000fe20000410000 */
[----:B------:R-:W-:Y:S01]  /*3e60*/  ISETP.GT.AND P4, PT, R0, 0x11, PT ;  /* 0x000000110000780c */ /* 0x000fe20003f84270 */
[----:B------:R-:W-:Y:S01]  /*3e70*/  FMUL.FTZ R29, R29, c[0x0][0x320] ;  /* 0x0000c8001d1d7a20 */ /* 0x000fe20000410000 */
[----:B------:R-:W-:Y:S01]  /*3e80*/  FMNMX.FTZ R2, R17, R3, !PT ;  /* 0x0000000311027209 */ /* 0x000fe20007810000 */
[----:B------:R-:W-:Y:S01]  /*3e90*/  FMUL.FTZ R30, R30, c[0x0][0x320] ;  /* 0x0000c8001e1e7a20 */ /* 0x000fe20000410000 */
[----:B------:R-:W-:Y:S01]  /*3ea0*/  ISETP.GT.AND P3, PT, R0, 0x18, PT ;  /* 0x000000180000780c */ /* 0x000fe20003f64270 */
[----:B------:R2:W-:Y:S01]  /*3eb0*/  MUFU.TANH R62, R18 ;  /* 0x00000012003e7308 */ /* 0x0005e20000002400 */
[----:B------:R-:W-:Y:S01]  /*3ec0*/  FSEL R16, R84, -INF , P4 ;  /* 0xff80000054107808 */ /* 0x000fe20002000000 */
[----:B------:R-:W-:Y:S01]  /*3ed0*/  FMUL.FTZ R8, R31, c[0x0][0x320] ;  /* 0x0000c8001f087a20 */ /* 0x000fe20000410000 */
[----:B------:R-:W-:Y:S01]  /*3ee0*/  ISETP.GT.AND P1, PT, R0, 0x19, PT ;  /* 0x000000190000780c */ /* 0x000fe20003f24270 */
[----:B------:R-:W-:Y:S01]  /*3ef0*/  LDSM.16.MT88.4 R96, [R215] ;  /* 0x00000000d760783b */ /* 0x000fe20000004200 */
[----:B-1----:R-:W-:-:S04]  /*3f00*/  FSEL R19, R85, -INF , P0 ;  /* 0xff80000055137808 */ /* 0x002fc80000000000 */
[----:B------:R-:W-:Y:S02]  /*3f10*/  FMNMX.FTZ R2, R19, R2, !PT ;  /* 0x0000000213027209 */ /* 0x000fe40007810000 */
[----:B------:R-:W-:Y:S02]  /*3f20*/  FMNMX.FTZ R101, R86, R101, !PT ;  /* 0x0000006556657209 */ /* 0x000fe40007810000 */
[----:B--2---:R-:W-:Y:S02]  /*3f30*/  FSEL R18, R77, -INF , P3 ;  /* 0xff8000004d127808 */ /* 0x004fe40001800000 */
[----:B------:R-:W-:Y:S02]  /*3f40*/  FMNMX.FTZ R2, R16, R2, !PT ;  /* 0x0000000210027209 */ /* 0x000fe40007810000 */
[----:B------:R-:W-:Y:S02]  /*3f50*/  ISETP.GT.AND P0, PT, R0, 0x20, PT ;  /* 0x000000200000780c */ /* 0x000fe40003f04270 */
[----:B------:R-:W-:-:S02]  /*3f60*/  FMNMX.FTZ R101, R90, R101, !PT ;  /* 0x000000655a657209 */ /* 0x000fc40007810000 */
[----:B------:R-:W-:Y:S02]  /*3f70*/  FSEL R7, R76, -INF , P1 ;  /* 0xff8000004c077808 */ /* 0x000fe40000800000 */
[----:B------:R-:W-:Y:S01]  /*3f80*/  FMNMX.FTZ R2, R18, R2, !PT ;  /* 0x0000000212027209 */ /* 0x000fe20007810000 */
[----:B------:R-:W-:Y:S01]  /*3f90*/  MUFU.TANH R34, R34 ;  /* 0x0000002200227308 */ /* 0x000fe20000002400 */
[----:B------:R-:W-:Y:S02]  /*3fa0*/  ISETP.GT.AND P4, PT, R0, 0x21, PT ;  /* 0x000000210000780c */ /* 0x000fe40003f84270 */
[----:B------:R-:W-:Y:S02]  /*3fb0*/  FMNMX.FTZ R101, R103, R101, !PT ;  /* 0x0000006567657209 */ /* 0x000fe40007810000 */
[----:B------:R-:W-:Y:S02]  /*3fc0*/  FSEL R53, R70, -INF , P0 ;  /* 0xff80000046357808 */ /* 0x000fe40000000000 */
[----:B------:R-:W-:Y:S01]  /*3fd0*/  FMNMX.FTZ R2, R7, R2, !PT ;  /* 0x0000000207027209 */ /* 0x000fe20007810000 */
[----:B------:R-:W1:Y:S01]  /*3fe0*/  MUFU.TANH R28, R28 ;  /* 0x0000001c001c7308 */ /* 0x000e620000002400 */
[----:B------:R-:W-:-:S02]  /*3ff0*/  ISETP.GT.AND P3, PT, R0, 0x28, PT ;  /* 0x000000280000780c */ /* 0x000fc40003f64270 */
[----:B------:R-:W-:Y:S02]  /*4000*/  FMNMX.FTZ R101, R91, R101, !PT ;  /* 0x000000655b657209 */ /* 0x000fe40007810000 */
[----:B------:R-:W-:Y:S02]  /*4010*/  FSEL R52, R60, -INF , P4 ;  /* 0xff8000003c347808 */ /* 0x000fe40002000000 */
[----:B------:R-:W-:Y:S01]  /*4020*/  FMNMX.FTZ R2, R53, R2, !PT ;  /* 0x0000000235027209 */ /* 0x000fe20007810000 */
[----:B------:R-:W-:Y:S01]  /*4030*/  MUFU.TANH R35, R35 ;  /* 0x0000002300237308 */ /* 0x000fe20000002400 */
[----:B------:R-:W-:Y:S02]  /*4040*/  ISETP.GT.AND P1, PT, R0, 0x29, PT ;  /* 0x000000290000780c */ /* 0x000fe40003f24270 */
[----:B------:R-:W-:-:S05]  /*4050*/  FMNMX.FTZ R101, R92, R101, !PT ;  /* 0x000000655c657209 */ /* 0x000fca0007810000 */
[----:B------:R-:W2:Y:S01]  /*4060*/  MUFU.TANH R29, R29 ;  /* 0x0000001d001d7308 */ /* 0x000ea20000002400 */
[----:B------:R-:W-:Y:S02]  /*4070*/  FSEL R54, R54, -INF , P3 ;  /* 0xff80000036367808 */ /* 0x000fe40001800000 */
[----:B------:R-:W-:Y:S02]  /*4080*/  FMNMX.FTZ R2, R52, R2, !PT ;  /* 0x0000000234027209 */ /* 0x000fe40007810000 */
[----:B------:R-:W-:Y:S02]  /*4090*/  ISETP.GT.AND P0, PT, R0, 0x30, PT ;  /* 0x000000300000780c */ /* 0x000fe40003f04270 */
[----:B------:R-:W-:Y:S02]  /*40a0*/  FMNMX.FTZ R101, R111, R101, !PT ;  /* 0x000000656f657209 */ /* 0x000fe40007810000 */
[----:B------:R-:W-:Y:S02]  /*40b0*/  FSEL R55, R55, -INF , P1 ;  /* 0xff80000037377808 */ /* 0x000fe40000800000 */
[----:B------:R-:W-:Y:S01]  /*40c0*/  FMNMX.FTZ R2, R54, R2, !PT ;  /* 0x0000000236027209 */ /* 0x000fe20007810000 */
[----:B------:R-:W3:Y:S01]  /*40d0*/  MUFU.TANH R26, R26 ;  /* 0x0000001a001a7308 */ /* 0x000ee20000002400 */
[----:B-1----:R-:W-:-:S02]  /*40e0*/  FSEL R108, R28, -INF , P6 ;  /* 0xff8000001c6c7808 */ /* 0x002fc40003000000 */
[----:B------:R-:W-:Y:S02]  /*40f0*/  FMNMX.FTZ R101, R110, R101, !PT ;  /* 0x000000656e657209 */ /* 0x000fe40007810000 */
[----:B------:R-:W-:Y:S02]  /*4100*/  ISETP.GT.AND P1, PT, R0, 0x31, PT ;  /* 0x000000310000780c */ /* 0x000fe40003f24270 */
[----:B------:R-:W-:Y:S02]  /*4110*/  FSEL R60, R34, -INF , P0 ;  /* 0xff800000223c7808 */ /* 0x000fe40000000000 */
[----:B------:R-:W-:Y:S01]  /*4120*/  FMNMX.FTZ R2, R55, R2, !PT ;  /* 0x0000000237027209 */ /* 0x000fe20007810000 */
[----:B------:R-:W1:Y:S01]  /*4130*/  MUFU.TANH R27, R27 ;  /* 0x0000001b001b7308 */ /* 0x000e620000002400 */
[----:B--2---:R-:W-:Y:S02]  /*4140*/  FSEL R109, R29, -INF , P5 ;  /* 0xff8000001d6d7808 */ /* 0x004fe40002800000 */
[----:B------:R-:W-:-:S02]  /*4150*/  FMNMX.FTZ R101, R108, R101, !PT ;  /* 0x000000656c657209 */ /* 0x000fc40007810000 */
[----:B------:R-:W-:Y:S02]  /*4160*/  ISETP.GT.AND P0, PT, R0, 0x38, PT ;  /* 0x000000380000780c */ /* 0x000fe40003f04270 */
[----:B------:R-:W-:Y:S02]  /*4170*/  FSEL R61, R35, -INF , P1 ;  /* 0xff800000233d7808 */ /* 0x000fe40000800000 */
[----:B------:R-:W-:Y:S01]  /*4180*/  FMNMX.FTZ R2, R60, R2, !PT ;  /* 0x000000023c027209 */ /* 0x000fe20007810000 */
[----:B------:R-:W2:Y:S01]  /*4190*/  MUFU.TANH R88, R10 ;  /* 0x0000000a00587308 */ /* 0x000ea20000002400 */
[----:B------:R-:W-:Y:S02]  /*41a0*/  FMNMX.FTZ R101, R109, R101, !PT ;  /* 0x000000656d657209 */ /* 0x000fe40007810000 */
[----:B------:R-:W-:Y:S02]  /*41b0*/  ISETP.GT.AND P1, PT, R0, 0x39, PT ;  /* 0x000000390000780c */ /* 0x000fe40003f24270 */
[----:B------:R-:W-:-:S02]  /*41c0*/  FSEL R62, R62, -INF , P0 ;  /* 0xff8000003e3e7808 */ /* 0x000fc40000000000 */
[----:B------:R-:W-:Y:S01]  /*41d0*/  FMNMX.FTZ R2, R61, R2, !PT ;  /* 0x000000023d027209 */ /* 0x000fe20007810000 */
[----:B------:R-:W4:Y:S01]  /*41e0*/  MUFU.TANH R11, R11 ;  /* 0x0000000b000b7308 */ /* 0x000f220000002400 */
[----:B------:R-:W-:Y:S01]  /*41f0*/  ISETP.GT.AND P0, PT, R0, 0x40, PT ;  /* 0x000000400000780c */ /* 0x000fe20003f04270 */
[----:B------:R-:W5:Y:S01]  /*4200*/  SHFL.BFLY PT, R3, R101, 0x2, 0x1f ;  /* 0x0c401f0065037f89 */ /* 0x000f6200000e0000 */
[----:B------:R-:W-:Y:S02]  /*4210*/  FSEL R63, R63, -INF , P1 ;  /* 0xff8000003f3f7808 */ /* 0x000fe40000800000 */
[----:B------:R-:W-:Y:S02]  /*4220*/  FMNMX.FTZ R2, R62, R2, !PT ;  /* 0x000000023e027209 */ /* 0x000fe40007810000 */
[----:B------:R-:W-:Y:S01]  /*4230*/  ISETP.GT.AND P1, PT, R0, 0x41, PT ;  /* 0x000000410000780c */ /* 0x000fe20003f24270 */
[----:B------:R-:W4:Y:S01]  /*4240*/  MUFU.TANH R10, R24 ;  /* 0x00000018000a7308 */ /* 0x000f220000002400 */
[----:B---3--:R-:W-:-:S02]  /*4250*/  FSEL R84, R26, -INF , P0 ;  /* 0xff8000001a547808 */ /* 0x008fc40000000000 */
[----:B------:R-:W-:Y:S02]  /*4260*/  FMNMX.FTZ R2, R63, R2, !PT ;  /* 0x000000023f027209 */ /* 0x000fe40007810000 */
[----:B------:R-:W-:Y:S02]  /*4270*/  ISETP.GT.AND P0, PT, R0, 0x48, PT ;  /* 0x000000480000780c */ /* 0x000fe40003f04270 */
[----:B-1----:R-:W-:Y:S01]  /*4280*/  FSEL R85, R27, -INF , P1 ;  /* 0xff8000001b557808 */ /* 0x002fe20000800000 */
[----:B------:R-:W1:Y:S01]  /*4290*/  MUFU.TANH R9, R25 ;  /* 0x0000001900097308 */ /* 0x000e620000002400 */
[----:B------:R-:W-:Y:S02]  /*42a0*/  FMNMX.FTZ R2, R84, R2, !PT ;  /* 0x0000000254027209 */ /* 0x000fe40007810000 */
[----:B------:R-:W-:Y:S02]  /*42b0*/  ISETP.GT.AND P1, PT, R0, 0x49, PT ;  /* 0x000000490000780c */ /* 0x000fe40003f24270 */
[----:B--2---:R-:W-:-:S02]  /*42c0*/  FSEL R88, R88, -INF , P0 ;  /* 0xff80000058587808 */ /* 0x004fc40000000000 */
[----:B------:R-:W-:Y:S01]  /*42d0*/  FMNMX.FTZ R2, R85, R2, !PT ;  /* 0x0000000255027209 */ /* 0x000fe20007810000 */
[----:B------:R-:W2:Y:S01]  /*42e0*/  MUFU.TANH R30, R30 ;  /* 0x0000001e001e7308 */ /* 0x000ea20000002400 */
[----:B------:R-:W-:Y:S02]  /*42f0*/  ISETP.GT.AND P0, PT, R0, 0x50, PT ;  /* 0x000000500000780c */ /* 0x000fe40003f04270 */
[----:B----4-:R-:W-:Y:S02]  /*4300*/  FSEL R89, R11, -INF , P1 ;  /* 0xff8000000b597808 */ /* 0x010fe40000800000 */
[----:B------:R-:W-:-:S03]  /*4310*/  FMNMX.FTZ R2, R88, R2, !PT ;  /* 0x0000000258027209 */ /* 0x000fc60007810000 */
[----:B------:R-:W3:Y:S01]  /*4320*/  MUFU.TANH R8, R8 ;  /* 0x0000000800087308 */ /* 0x000ee20000002400 */
[----:B------:R-:W-:Y:S02]  /*4330*/  ISETP.GT.AND P1, PT, R0, 0x51, PT ;  /* 0x000000510000780c */ /* 0x000fe40003f24270 */
[----:B------:R-:W-:Y:S02]  /*4340*/  FSEL R93, R10, -INF , P0 ;  /* 0xff8000000a5d7808 */ /* 0x000fe40000000000 */
[----:B------:R-:W-:Y:S02]  /*4350*/  FMNMX.FTZ R100, R89, R2, !PT ;  /* 0x0000000259647209 */ /* 0x000fe40007810000 */
[----:B------:R-:W-:Y:S02]  /*4360*/  ISETP.GT.AND P0, PT, R0, 0x58, PT ;  /* 0x000000580000780c */ /* 0x000fe40003f04270 */
[----:B-1----:R-:W-:Y:S02]  /*4370*/  FSEL R94, R9, -INF , P1 ;  /* 0xff800000095e7808 */ /* 0x002fe40000800000 */
[----:B------:R-:W-:-:S02]  /*4380*/  FMNMX.FTZ R100, R93, R100, !PT ;  /* 0x000000645d647209 */ /* 0x000fc40007810000 */
[----:B-----5:R-:W-:Y:S02]  /*4390*/  FMNMX.FTZ R101, R101, R3, !PT ;  /* 0x0000000365657209 */ /* 0x020fe40007810000 */
[----:B------:R-:W-:Y:S02]  /*43a0*/  ISETP.GT.AND P1, PT, R0, 0x59, PT ;  /* 0x000000590000780c */ /* 0x000fe40003f24270 */
[----:B--2---:R-:W-:Y:S02]  /*43b0*/  FSEL R102, R30, -INF , P0 ;  /* 0xff8000001e667808 */ /* 0x004fe40000000000 */
[----:B------:R-:W-:Y:S01]  /*43c0*/  FMNMX.FTZ R100, R94, R100, !PT ;  /* 0x000000645e647209 */ /* 0x000fe20007810000 */
[----:B------:R-:W1:Y:S01]  /*43d0*/  SHFL.BFLY PT, R2, R101, 0x1, 0x1f ;  /* 0x0c201f0065027f89 */ /* 0x000e6200000e0000 */
[----:B---3--:R-:W-:Y:S02]  /*43e0*/  FSEL R95, R8, -INF , P1 ;  /* 0xff800000085f7808 */ /* 0x008fe40000800000 */
        /* <DEDUP_REMOVED lines=12> */
[----:B------:R2:W3:Y:S02]  /*44b0*/  MUFU.EX2 R151, R0 ;  /* 0x0000000000977308 */ /* 0x0004e40000000800 */
[----:B--2---:R-:W-:-:S06]  /*44c0*/  FFMA.FTZ R0, R14, c[0x0][0x2d0], -R2 ;  /* 0x0000b4000e007a23 */ /* 0x004fcc0000010802 */
[----:B------:R2:W-:Y:S01]  /*44d0*/  MUFU.EX2 R204, R0 ;  /* 0x0000000000cc7308 */ /* 0x0005e20000000800 */
[----:B-1----:R-:W-:Y:S01]  /*44e0*/  FMNMX.FTZ R100, R100, R3, !PT ;  /* 0x0000000364647209 */ /* 0x002fe20007810000 */
[--C-:B------:R-:W-:Y:S02]  /*44f0*/  FFMA.FTZ R3, R22, c[0x0][0x2d0], -R2.reuse ;  /* 0x0000b40016037a23 */ /* 0x100fe40000010802 */
[----:B--2---:R-:W-:-:S04]  /*4500*/  FFMA.FTZ R0, R15, c[0x0][0x2d0], -R2 ;  /* 0x0000b4000f007a23 */ /* 0x004fc80000010802 */
[----:B------:R1:W2:Y:S01]  /*4510*/  MUFU.EX2 R163, R0 ;  /* 0x0000000000a37308 */ /* 0x0002a20000000800 */
[----:B------:R-:W-:Y:S01]  /*4520*/  FSETP.NEU.FTZ.AND P0, PT, R100, -INF , PT ;  /* 0xff8000006400780b */ /* 0x000fe20003f1d000 */
[----:B-1----:R-:W-:-:S06]  /*4530*/  FFMA.FTZ R0, R20, c[0x0][0x2d0], -R2 ;  /* 0x0000b40014007a23 */ /* 0x002fcc0000010802 */
[----:B------:R1:W-:Y:S08]  /*4540*/  MUFU.EX2 R206, R0 ;  /* 0x0000000000ce7308 */ /* 0x0003f00000000800 */
[----:B------:R4:W-:Y:S01]  /*4550*/  MUFU.EX2 R220, R3 ;  /* 0x0000000300dc7308 */ /* 0x0009e20000000800 */
[----:B-1----:R-:W-:-:S07]  /*4560*/  FFMA.FTZ R0, R21, c[0x0][0x2d0], -R2 ;  /* 0x0000b40015007a23 */ /* 0x002fce0000010802 */
[----:B------:R1:W-:Y:S01]  /*4570*/  MUFU.EX2 R209, R0 ;  /* 0x0000000000d17308 */ /* 0x0003e20000000800 */
[----:B----4-:R-:W-:-:S07]  /*4580*/  FFMA.FTZ R3, R23, c[0x0][0x2d0], -R2 ;  /* 0x0000b40017037a23 */ /* 0x010fce0000010802 */
[----:B------:R4:W-:Y:S01]  /*4590*/  MUFU.EX2 R221, R3 ;  /* 0x0000000300dd7308 */ /* 0x0009e20000000800 */
[----:B-1----:R-:W-:-:S05]  /*45a0*/  FMUL.FTZ R0, R100, c[0x0][0x2d0] ;  /* 0x0000b40064007a20 */ /* 0x002fca0000410000 */
[----:B------:R-:W-:Y:S01]  /*45b0*/  FSEL R0, R0, RZ, P0 ;  /* 0x000000ff00007208 */ /* 0x000fe20000000000 */
[----:B----4-:R-:W-:-:S04]  /*45c0*/  IMAD.IADD R3, R214, 0x1, R212 ;  /* 0x00000001d6037824 */ /* 0x010fc800078e02d4 */
[----:B------:R-:W-:Y:S01]  /*45d0*/  FFMA.FTZ R4, R4, c[0x0][0x2d0], -R0 ;  /* 0x0000b40004047a23 */ /* 0x000fe20000010800 */
[----:B------:R-:W-:Y:S03]  /*45e0*/  LDSM.16.MT88.4 R12, [R3+0x3000] ;  /* 0x00300000030c783b */ /* 0x000fe60000004200 */
[----:B------:R1:W-:Y:S01]  /*45f0*/  MUFU.EX2 R150, R4 ;  /* 0x0000000400967308 */ /* 0x0003e20000000800 */
[----:B------:R-:W4:Y:S04]  /*4600*/  LDSM.16.MT88.4 R8, [R3] ;  /* 0x000000000308783b */ /* 0x000f280000004200 */
[----:B------:R-:W-:Y:S04]  /*4610*/  LDSM.16.MT88.4 R32, [R3+0x3800] ;  /* 0x003800000320783b */ /* 0x000fe80000004200 */
[----:B------:R-:W5:Y:S01]  /*4620*/  LDSM.16.MT88.4 R28, [R3+0x800] ;  /* 0x00080000031c783b */ /* 0x000f620000004200 */
[----:B---3--:R-:W-:-:S02]  /*4630*/  F2FP.BF16.PACK_AB R20, R151, R161 ;  /* 0x000000a19714723e */ /* 0x008fc400000010ff */
[----:B--2---:R-:W-:Y:S01]  /*4640*/  F2FP.BF16.PACK_AB R22, R163, R204 ;  /* 0x000000cca316723e */ /* 0x004fe200000010ff */
[----:B------:R-:W2:Y:S01]  /*4650*/  LDSM.16.MT88.4 R40, [R3+0x6000] ;  /* 0x006000000328783b */ /* 0x000ea20000004200 */
[----:B-1----:R-:W-:-:S03]  /*4660*/  FFMA.FTZ R4, R6, c[0x0][0x2d0], -R0 ;  /* 0x0000b40006047a23 */ /* 0x002fc60000010800 */
[----:B------:R-:W1:Y:S01]  /*4670*/  LDSM.16.MT88.4 R48, [R3+0x6800] ;  /* 0x006800000330783b */ /* 0x000e620000004200 */
[----:B------:R3:W1:Y:S03]  /*4680*/  MUFU.EX2 R149, R4 ;  /* 0x0000000400957308 */ /* 0x0006660000000800 */
[----:B------:R1:W-:Y:S04]  /*4690*/  STL [R1+0x1c], R122 ;  /* 0x00001c7a01007387 */ /* 0x0003e80000100800 */
[----:B------:R-:W-:Y:S04]  /*46a0*/  LDSM.16.MT88.4 R116, [R3+0x2800] ;  /* 0x002800000374783b */ /* 0x000fe80000004200 */
[----:B------:R-:W-:Y:S01]  /*46b0*/  LDSM.16.MT88.4 R128, [R3+0x5800] ;  /* 0x005800000380783b */ /* 0x000fe20000004200 */
[----:B---3--:R-:W-:-:S04]  /*46c0*/  FFMA.FTZ R4, R5, c[0x0][0x2d0], -R0 ;  /* 0x0000b40005047a23 */ /* 0x008fc80000010800 */
[----:B------:R3:W-:Y:S02]  /*46d0*/  MUFU.EX2 R148, R4 ;  /* 0x0000000400947308 */ /* 0x0007e40000000800 */
[----:B---3--:R-:W-:-:S06]  /*46e0*/  FFMA.FTZ R4, R17, c[0x0][0x2d0], -R0 ;  /* 0x0000b40011047a23 */ /* 0x008fcc0000010800 */
[----:B------:R3:W2:Y:S01]  /*46f0*/  MUFU.EX2 R160, R4 ;  /* 0x0000000400a07308 */ /* 0x0006a20000000800 */
[----:B-1----:R-:W-:Y:S01]  /*4700*/  F2FP.BF16.PACK_AB R21, R149, R150 ;  /* 0x000000969515723e */ /* 0x002fe200000010ff */
[----:B---3--:R-:W-:-:S06]  /*4710*/  FFMA.FTZ R4, R19, c[0x0][0x2d0], -R0 ;  /* 0x0000b40013047a23 */ /* 0x008fcc0000010800 */
[----:B------:R1:W-:Y:S01]  /*4720*/  MUFU.EX2 R162, R4 ;  /* 0x0000000400a27308 */ /* 0x0003e20000000800 */
[----:B--2---:R-:W-:Y:S01]  /*4730*/  F2FP.BF16.PACK_AB R23, R160, R148 ;  /* 0x00000094a017723e */ /* 0x004fe200000010ff */
[----:B-1----:R-:W-:-:S06]  /*4740*/  FFMA.FTZ R4, R16, c[0x0][0x2d0], -R0 ;  /* 0x0000b40010047a23 */ /* 0x002fcc0000010800 */
[----:B------:R1:W2:Y:S01]  /*4750*/  MUFU.EX2 R207, R4 ;  /* 0x0000000400cf7308 */ /* 0x0002a20000000800 */
[----:B----4-:R-:W-:Y:S01]  /*4760*/  HMMA.16816.F32.BF16 R24, R20, R8, RZ ;  /* 0x000000081418723c */ /* 0x010fe200000418ff */
[----:B-1----:R-:W-:-:S06]  /*4770*/  FFMA.FTZ R4, R18, c[0x0][0x2d0], -R0 ;  /* 0x0000b40012047a23 */ /* 0x002fcc0000010800 */
[----:B------:R1:W-:Y:S01]  /*4780*/  MUFU.EX2 R208, R4 ;  /* 0x0000000400d07308 */ /* 0x0003e20000000800 */
[----:B------:R-:W-:Y:S01]  /*4790*/  HMMA.16816.F32.BF16 R8, R20, R10, RZ ;  /* 0x0000000a1408723c */ /* 0x000fe200000418ff */
[----:B-1----:R-:W-:-:S06]  /*47a0*/  FFMA.FTZ R4, R7, c[0x0][0x2d0], -R0 ;  /* 0x0000b40007047a23 */ /* 0x002fcc0000010800 */
[----:B------:R1:W3:Y:S02]  /*47b0*/  MUFU.EX2 R219, R4 ;  /* 0x0000000400db7308 */ /* 0x0002e40000000800 */
[C---:B-1----:R-:W-:Y:S01]  /*47c0*/  HMMA.16816.F32.BF16 R4, R20.reuse, R12, RZ ;  /* 0x0000000c1404723c */ /* 0x042fe200000418ff */
[----:B------:R-:W-:Y:S02]  /*47d0*/  F2FP.BF16.PACK_AB R16, R209, R206 ;  /* 0x000000ced110723e */ /* 0x000fe400000010ff */
[----:B--2---:R-:W-:Y:S02]  /*47e0*/  F2FP.BF16.PACK_AB R17, R207, R162 ;  /* 0x000000a2cf11723e */ /* 0x004fe400000010ff */
[----:B------:R-:W-:Y:S02]  /*47f0*/  F2FP.BF16.PACK_AB R18, R221, R220 ;  /* 0x000000dcdd12723e */ /* 0x000fe400000010ff */
[----:B---3--:R-:W-:Y:S01]  /*4800*/  F2FP.BF16.PACK_AB R19, R219, R208 ;  /* 0x000000d0db13723e */ /* 0x008fe200000010ff */
[----:B------:R-:W-:Y:S08]  /*4810*/  HMMA.16816.F32.BF16 R12, R20, R14, RZ ;  /* 0x0000000e140c723c */ /* 0x000ff000000418ff */
[C---:B-----5:R-:W-:Y:S08]  /*4820*/  HMMA.16816.F32.BF16 R76, R16.reuse, R30, R8 ;  /* 0x0000001e104c723c */ /* 0x060ff00000041808 */
[----:B------:R-:W-:Y:S01]  /*4830*/  HMMA.16816.F32.BF16 R72, R16, R32, R4 ;  /* 0x000000201048723c */ /* 0x000fe20000041804 */
[----:B------:R-:W-:-:S06]  /*4840*/  FFMA.FTZ R8, R57, c[0x0][0x2d0], -R2 ;  /* 0x0000b40039087a23 */ /* 0x000fcc0000010802 */
[--C-:B------:R-:W-:Y:S01]  /*4850*/  FFMA.FTZ R4, R56, c[0x0][0x2d0], -R2.reuse ;  /* 0x0000b40038047a23 */ /* 0x100fe20000010802 */
[----:B------:R-:W-:Y:S03]  /*4860*/  HMMA.16816.F32.BF16 R80, R16, R28, R24 ;  /* 0x0000001c1050723c */ /* 0x000fe60000041818 */
[----:B------:R1:W-:Y:S05]  /*4870*/  MUFU.EX2 R113, R4 ;  /* 0x0000000400717308 */ /* 0x0003ea0000000800 */
[----:B------:R-:W-:Y:S03]  /*4880*/  HMMA.16816.F32.BF16 R24, R20, R40, RZ ;  /* 0x000000281418723c */ /* 0x000fe600000418ff */
[----:B------:R2:W-:Y:S01]  /*4890*/  MUFU.EX2 R205, R8 ;  /* 0x0000000800cd7308 */ /* 0x0005e20000000800 */
[----:B-1----:R-:W-:-:S07]  /*48a0*/  FFMA.FTZ R4, R58, c[0x0][0x2d0], -R2 ;  /* 0x0000b4003a047a23 */ /* 0x002fce0000010802 */
[----:B------:R1:W-:Y:S01]  /*48b0*/  MUFU.EX2 R125, R4 ;  /* 0x00000004007d7308 */ /* 0x0003e20000000800 */
[----:B--2---:R-:W-:Y:S01]  /*48c0*/  HMMA.16816.F32.BF16 R8, R20, R42, RZ ;  /* 0x0000002a1408723c */ /* 0x004fe200000418ff */
[----:B-1----:R-:W-:-:S06]  /*48d0*/  FFMA.FTZ R4, R59, c[0x0][0x2d0], -R2 ;  /* 0x0000b4003b047a23 */ /* 0x002fcc0000010802 */
[----:B------:R1:W-:Y:S02]  /*48e0*/  MUFU.EX2 R123, R4 ;  /* 0x00000004007b7308 */ /* 0x0003e40000000800 */
[----:B-1----:R-:W-:-:S06]  /*48f0*/  FFMA.FTZ R4, R68, c[0x0][0x2d0], -R2 ;  /* 0x0000b40044047a23 */ /* 0x002fcc0000010802 */
[----:B------:R1:W-:Y:S01]  /*4900*/  MUFU.EX2 R121, R4 ;  /* 0x0000000400797308 */ /* 0x0003e20000000800 */
[----:B------:R-:W-:Y:S01]  /*4910*/  HMMA.16816.F32.BF16 R64, R16, R34, R12 ;  /* 0x000000221040723c */ /* 0x000fe2000004180c */
[----:B------:R-:W2:Y:S01]  /*4920*/  LDSM.16.MT88.4 R32, [R3+0x1000] ;  /* 0x001000000320783b */ /* 0x000ea20000004200 */
[----:B-1----:R-:W-:-:S05]  /*4930*/  FFMA.FTZ R4, R69, c[0x0][0x2d0], -R2 ;  /* 0x0000b40045047a23 */ /* 0x002fca0000010802 */
[----:B------:R1:W-:Y:S01]  /*4940*/  MUFU.EX2 R120, R4 ;  /* 0x0000000400787308 */ /* 0x0003e20000000800 */
[----:B------:R-:W-:Y:S01]  /*4950*/  HMMA.16816.F32.BF16 R56, R16, R48, R24 ;  /* 0x000000301038723c */ /* 0x000fe20000041818 */
[----:B------:R-:W3:Y:S01]  /*4960*/  LDSM.16.MT88.4 R24, [R3+0x4000] ;  /* 0x004000000318783b */ /* 0x000ee20000004200 */
[----:B-1----:R-:W-:-:S05]  /*4970*/  FFMA.FTZ R4, R53, c[0x0][0x2d0], -R0 ;  /* 0x0000b40035047a23 */ /* 0x002fca0000010800 */
[----:B------:R1:W4:Y:S01]  /*4980*/  MUFU.EX2 R115, R4 ;  /* 0x0000000400737308 */ /* 0x0003220000000800 */
[----:B------:R-:W-:Y:S01]  /*4990*/  HMMA.16816.F32.BF16 R68, R16, R50, R8 ;  /* 0x000000321044723c */ /* 0x000fe20000041808 */
[----:B------:R-:W5:Y:S07]  /*49a0*/  LDSM.16.MT88.4 R48, [R3+0x7000] ;  /* 0x007000000330783b */ /* 0x000f6e0000004200 */
[----:B------:R-:W-:Y:S01]  /*49b0*/  HMMA.16816.F32.BF16 R8, R20, R96, RZ ;  /* 0x000000601408723c */ /* 0x000fe200000418ff */
[----:B-1----:R-:W-:-:S04]  /*49c0*/  FFMA.FTZ R4, R52, c[0x0][0x2d0], -R0 ;  /* 0x0000b40034047a23 */ /* 0x002fc80000010800 */
[----:B------:R1:W1:Y:S03]  /*49d0*/  MUFU.EX2 R112, R4 ;  /* 0x0000000400707308 */ /* 0x0002660000000800 */
[----:B------:R-:W-:Y:S01]  /*49e0*/  HMMA.16816.F32.BF16 R12, R20, R44, RZ ;  /* 0x0000002c140c723c */ /* 0x000fe200000418ff */
[----:B-1----:R-:W-:-:S04]  /*49f0*/  FFMA.FTZ R4, R54, c[0x0][0x2d0], -R0 ;  /* 0x0000b40036047a23 */ /* 0x002fc80000010800 */
[----:B------:R1:W-:Y:S03]  /*4a00*/  MUFU.EX2 R124, R4 ;  /* 0x00000004007c7308 */ /* 0x0003e60000000800 */
[----:B------:R-:W-:Y:S01]  /*4a10*/  HMMA.16816.F32.BF16 R28, R20, R46, RZ ;  /* 0x0000002e141c723c */ /* 0x000fe200000418ff */
[----:B-1----:R-:W-:-:S04]  /*4a20*/  FFMA.FTZ R4, R55, c[0x0][0x2d0], -R0 ;  /* 0x0000b40037047a23 */ /* 0x002fc80000010800 */
[----:B------:R1:W1:Y:S03]  /*4a30*/  MUFU.EX2 R122, R4 ;  /* 0x00000004007a7308 */ /* 0x0002660000000800 */
[----:B------:R-:W-:Y:S01]  /*4a40*/  HMMA.16816.F32.BF16 R228, R16, R104, R8 ;  /* 0x0000006810e4723c */ /* 0x000fe20000041808 */
[----:B-1----:R-:W-:-:S04]  /*4a50*/  FFMA.FTZ R4, R87, c[0x0][0x2d0], -R2 ;  /* 0x0000b40057047a23 */ /* 0x002fc80000010802 */
[----:B------:R1:W1:Y:S02]  /*4a60*/  MUFU.EX2 R114, R4 ;  /* 0x0000000400727308 */ /* 0x0002640000000800 */
[----:B----4-:R-:W-:Y:S01]  /*4a70*/  IMAD.MOV.U32 R104, RZ, RZ, R115 ;  /* 0x000000ffff687224 */ /* 0x010fe200078e0073 */
[----:B------:R-:W-:Y:S01]  /*4a80*/  HMMA.16816.F32.BF16 R232, R16, R36, R12 ;  /* 0x0000002410e8723c */ /* 0x000fe2000004180c */
[----:B-1----:R-:W-:-:S04]  /*4a90*/  FFMA.FTZ R4, R86, c[0x0][0x2d0], -R2 ;  /* 0x0000b40056047a23 */ /* 0x002fc80000010802 */
[----:B------:R1:W-:Y:S02]  /*4aa0*/  MUFU.EX2 R86, R4 ;  /* 0x0000000400567308 */ /* 0x0003e40000000800 */
[----:B------:R-:W-:Y:S02]  /*4ab0*/  F2FP.BF16.PACK_AB R12, R113, R205 ;  /* 0x000000cd710c723e */ /* 0x000fe400000010ff */
[----:B------:R-:W-:Y:S02]  /*4ac0*/  F2FP.BF16.PACK_AB R13, R112, R104 ;  /* 0x00000068700d723e */ /* 0x000fe400000010ff */
[----:B------:R-:W-:Y:S01]  /*4ad0*/  F2FP.BF16.PACK_AB R14, R123, R125 ;  /* 0x0000007d7b0e723e */ /* 0x000fe200000010ff */
[----:B-1----:R-:W-:-:S04]  /*4ae0*/  FFMA.FTZ R4, R90, c[0x0][0x2d0], -R2 ;  /* 0x0000b4005a047a23 */ /* 0x002fc80000010802 */
[----:B------:R1:W-:Y:S01]  /*4af0*/  MUFU.EX2 R252, R4 ;  /* 0x0000000400fc7308 */ /* 0x0003e20000000800 */
[----:B------:R-:W-:Y:S01]  /*4b00*/  F2FP.BF16.PACK_AB R15, R122, R124 ;  /* 0x0000007c7a0f723e */ /* 0x000fe200000010ff */
[----:B------:R-:W-:Y:S01]  /*4b10*/  HMMA.16816.F32.BF16 R224, R16, R38, R28 ;  /* 0x0000002610e0723c */ /* 0x000fe2000004181c */
[----:B------:R-:W-:Y:S01]  /*4b20*/  LDSM.16.MT88.4 R36, [R3+0x1800] ;  /* 0x001800000324783b */ /* 0x000fe20000004200 */
[----:B-1----:R-:W-:-:S04]  /*4b30*/  FFMA.FTZ R4, R60, c[0x0][0x2d0], -R0 ;  /* 0x0000b4003c047a23 */ /* 0x002fc80000010800 */
[----:B------:R1:W-:Y:S02]  /*4b40*/  MUFU.EX2 R251, R4 ;  /* 0x0000000400fb7308 */ /* 0x0003e40000000800 */
[C---:B--2---:R-:W-:Y:S01]  /*4b50*/  HMMA.16816.F32.BF16 R44, R12.reuse, R32, R80 ;  /* 0x000000200c2c723c */ /* 0x044fe20000041850 */
[----:B------:R-:W-:Y:S01]  /*4b60*/  IMAD.MOV.U32 R105, RZ, RZ, R114 ;  /* 0x000000ffff697224 */ /* 0x000fe200078e0072 */
[----:B------:R-:W-:Y:S01]  /*4b70*/  F2FP.BF16.PACK_AB R8, R120, R121 ;  /* 0x000000797808723e */ /* 0x000fe200000010ff */
[----:B------:R-:W-:Y:S05]  /*4b80*/  LDSM.16.MT88.4 R80, [R3+0x8800] ;  /* 0x008800000350783b */ /* 0x000fea0000004200 */
[----:B------:R-:W-:Y:S01]  /*4b90*/  HMMA.16816.F32.BF16 R40, R12, R34, R76 ;  /* 0x000000220c28723c */ /* 0x000fe2000004184c */
[----:B-1----:R-:W-:-:S04]  /*4ba0*/  FFMA.FTZ R4, R61, c[0x0][0x2d0], -R0 ;  /* 0x0000b4003d047a23 */ /* 0x002fc80000010800 */
[----:B------:R1:W2:Y:S03]  /*4bb0*/  MUFU.EX2 R250, R4 ;  /* 0x0000000400fa7308 */ /* 0x0002a60000000800 */
[C---:B---3--:R-:W-:Y:S08]  /*4bc0*/  HMMA.16816.F32.BF16 R32, R12.reuse, R24, R72 ;  /* 0x000000180c20723c */ /* 0x048ff00000041848 */
[----:B------:R-:W-:Y:S01]  /*4bd0*/  HMMA.16816.F32.BF16 R28, R12, R26, R64 ;  /* 0x0000001a0c1c723c */ /* 0x000fe20000041840 */
[----:B------:R-:W3:Y:S04]  /*4be0*/  LDSM.16.MT88.4 R24, [R3+0x4800] ;  /* 0x004800000318783b */ /* 0x000ee80000004200 */
[----:B------:R-:W4:Y:S01]  /*4bf0*/  LDSM.16.MT88.4 R64, [R3+0x7800] ;  /* 0x007800000340783b */ /* 0x000f220000004200 */
[----:B-1----:R-:W-:-:S04]  /*4c00*/  FFMA.FTZ R4, R62, c[0x0][0x2d0], -R0 ;  /* 0x0000b4003e047a23 */ /* 0x002fc80000010800 */
[----:B------:R1:W-:Y:S02]  /*4c10*/  MUFU.EX2 R249, R4 ;  /* 0x0000000400f97308 */ /* 0x0003e40000000800 */
[----:B-1----:R-:W-:-:S06]  /*4c20*/  FFMA.FTZ R4, R63, c[0x0][0x2d0], -R0 ;  /* 0x0000b4003f047a23 */ /* 0x002fcc0000010800 */
[----:B------:R1:W1:Y:S02]  /*4c30*/  MUFU.EX2 R248, R4 ;  /* 0x0000000400f87308 */ /* 0x0002640000000800 */
[----:B-1----:R-:W-:-:S06]  /*4c40*/  FFMA.FTZ R4, R103, c[0x0][0x2d0], -R2 ;  /* 0x0000b40067047a23 */ /* 0x002fcc0000010802 */
[----:B------:R1:W-:Y:S01]  /*4c50*/  MUFU.EX2 R247, R4 ;  /* 0x0000000400f77308 */ /* 0x0003e20000000800 */
[----:B-----5:R-:W-:Y:S01]  /*4c60*/  HMMA.16816.F32.BF16 R52, R12, R48, R56 ;  /* 0x000000300c34723c */ /* 0x020fe20000041838 */
[----:B------:R-:W5:Y:S01]  /*4c70*/  LDSM.16.MT88.4 R56, [R3+0x2000] ;  /* 0x002000000338783b */ /* 0x000f620000004200 */
[----:B-1----:R-:W-:-:S05]  /*4c80*/  FFMA.FTZ R4, R91, c[0x0][0x2d0], -R2 ;  /* 0x0000b4005b047a23 */ /* 0x002fca0000010802 */
[----:B------:R1:W-:Y:S02]  /*4c90*/  MUFU.EX2 R245, R4 ;  /* 0x0000000400f57308 */ /* 0x0003e40000000800 */
[----:B-1----:R-:W-:-:S06]  /*4ca0*/  FFMA.FTZ R4, R92, c[0x0][0x2d0], -R2 ;  /* 0x0000b4005c047a23 */ /* 0x002fcc0000010802 */
[----:B------:R1:W-:Y:S01]  /*4cb0*/  MUFU.EX2 R246, R4 ;  /* 0x0000000400f67308 */ /* 0x0003e20000000800 */
[----:B--2---:R-:W-:Y:S02]  /*4cc0*/  F2FP.BF16.PACK_AB R9, R250, R251 ;  /* 0x000000fbfa09723e */ /* 0x004fe400000010ff */
[----:B------:R-:W-:Y:S01]  /*4cd0*/  F2FP.BF16.PACK_AB R10, R86, R105 ;  /* 0x00000069560a723e */ /* 0x000fe200000010ff */
[----:B-1----:R-:W-:-:S04]  /*4ce0*/  FFMA.FTZ R4, R84, c[0x0][0x2d0], -R0 ;  /* 0x0000b40054047a23 */ /* 0x002fc80000010800 */
[----:B------:R1:W-:Y:S01]  /*4cf0*/  MUFU.EX2 R244, R4 ;  /* 0x0000000400f47308 */ /* 0x0003e20000000800 */
[----:B------:R-:W-:Y:S01]  /*4d00*/  F2FP.BF16.PACK_AB R11, R248, R249 ;  /* 0x000000f9f80b723e */ /* 0x000fe200000010ff */
[----:B------:R-:W-:Y:S01]  /*4d10*/  HMMA.16816.F32.BF16 R68, R12, R50, R68 ;  /* 0x000000320c44723c */ /* 0x000fe20000041844 */
[----:B-1----:R-:W-:-:S05]  /*4d20*/  FFMA.FTZ R4, R85, c[0x0][0x2d0], -R0 ;  /* 0x0000b40055047a23 */ /* 0x002fca0000010800 */
[----:B------:R1:W2:Y:S02]  /*4d30*/  MUFU.EX2 R243, R4 ;  /* 0x0000000400f37308 */ /* 0x0002a40000000800 */
[----:B---3--:R-:W-:Y:S01]  /*4d40*/  HMMA.16816.F32.BF16 R48, R8, R24, R32 ;  /* 0x000000180830723c */ /* 0x008fe20000041820 */
[----:B-1----:R-:W-:-:S05]  /*4d50*/  FFMA.FTZ R4, R88, c[0x0][0x2d0], -R0 ;  /* 0x0000b40058047a23 */ /* 0x002fca0000010800 */
[----:B------:R1:W-:Y:S02]  /*4d60*/  MUFU.EX2 R242, R4 ;  /* 0x0000000400f27308 */ /* 0x0003e40000000800 */
[----:B------:R-:W-:Y:S01]  /*4d70*/  HMMA.16816.F32.BF16 R32, R8, R26, R28 ;  /* 0x0000001a0820723c */ /* 0x000fe2000004181c */
[----:B------:R-:W3:Y:S01]  /*4d80*/  LDSM.16.MT88.4 R28, [R3+0x5000] ;  /* 0x00500000031c783b */ /* 0x000ee20000004200 */
[----:B------:R-:W-:-:S06]  /*4d90*/  FFMA.FTZ R24, R108, c[0x0][0x2d0], -R2 ;  /* 0x0000b4006c187a23 */ /* 0x000fcc0000010802 */
[----:B------:R-:W-:Y:S01]  /*4da0*/  HMMA.16816.F32.BF16 R72, R8, R36, R44 ;  /* 0x000000240848723c */ /* 0x000fe2000004182c */
[----:B-1----:R-:W-:-:S07]  /*4db0*/  FFMA.FTZ R4, R89, c[0x0][0x2d0], -R0 ;  /* 0x0000b40059047a23 */ /* 0x002fce0000010800 */
[----:B------:R-:W-:Y:S01]  /*4dc0*/  HMMA.16816.F32.BF16 R60, R8, R38, R40 ;  /* 0x00000026083c723c */ /* 0x000fe20000041828 */
[----:B------:R-:W1:Y:S01]  /*4dd0*/  LDSM.16.MT88.4 R40, [R3+0x8000] ;  /* 0x008000000328783b */ /* 0x000e620000004200 */
[----:B------:R2:W1:Y:S02]  /*4de0*/  MUFU.EX2 R241, R4 ;  /* 0x0000000400f17308 */ /* 0x0004640000000800 */
[----:B--2---:R-:W-:-:S06]  /*4df0*/  FFMA.FTZ R4, R111, c[0x0][0x2d0], -R2 ;  /* 0x0000b4006f047a23 */ /* 0x004fcc0000010802 */
[----:B------:R2:W-:Y:S01]  /*4e00*/  MUFU.EX2 R240, R4 ;  /* 0x0000000400f07308 */ /* 0x0005e20000000800 */
[----:B----4-:R-:W-:Y:S01]  /*4e10*/  HMMA.16816.F32.BF16 R44, R8, R66, R68 ;  /* 0x00000042082c723c */ /* 0x010fe20000041844 */
[----:B------:R-:W-:Y:S01]  /*4e20*/  F2FP.BF16.PACK_AB R5, R243, R244 ;  /* 0x000000f4f305723e */ /* 0x000fe200000010ff */
[--C-:B--2---:R-:W-:Y:S02]  /*4e30*/  FFMA.FTZ R4, R110, c[0x0][0x2d0], -R2.reuse ;  /* 0x0000b4006e047a23 */ /* 0x104fe40000010802 */
[----:B------:R-:W-:-:S04]  /*4e40*/  FFMA.FTZ R2, R109, c[0x0][0x2d0], -R2 ;  /* 0x0000b4006d027a23 */ /* 0x000fc80000010802 */
[----:B------:R2:W-:Y:S01]  /*4e50*/  MUFU.EX2 R237, R2 ;  /* 0x0000000200ed7308 */ /* 0x0005e20000000800 */
[----:B------:R-:W-:Y:S01]  /*4e60*/  F2FP.BF16.PACK_AB R6, R246, R245 ;  /* 0x000000f5f606723e */ /* 0x000fe200000010ff */
[----:B------:R-:W-:Y:S01]  /*4e70*/  IMAD.MOV.U32 R68, RZ, RZ, R223 ;  /* 0x000000ffff447224 */ /* 0x000fe200078e00df */
[----:B-1----:R-:W-:-:S05]  /*4e80*/  F2FP.BF16.PACK_AB R7, R241, R242 ;  /* 0x000000f2f107723e */ /* 0x002fca00000010ff */
[----:B------:R1:W4:Y:S01]  /*4e90*/  MUFU.EX2 R239, R4 ;  /* 0x0000000400ef7308 */ /* 0x0003220000000800 */
[----:B--2---:R-:W-:-:S07]  /*4ea0*/  FFMA.FTZ R2, R93, c[0x0][0x2d0], -R0 ;  /* 0x0000b4005d027a23 */ /* 0x004fce0000010800 */
[----:B------:R2:W-:Y:S01]  /*4eb0*/  MUFU.EX2 R236, R2 ;  /* 0x0000000200ec7308 */ /* 0x0005e20000000800 */
[----:B-1----:R-:W-:Y:S01]  /*4ec0*/  F2FP.BF16.PACK_AB R4, R247, R252 ;  /* 0x000000fcf704723e */ /* 0x002fe200000010ff */
[----:B------:R-:W-:Y:S06]  /*4ed0*/  HMMA.16816.F32.BF16 R36, R8, R64, R52 ;  /* 0x000000400824723c */ /* 0x000fec0000041834 */
[----:B------:R-:W-:Y:S01]  /*4ee0*/  MUFU.EX2 R238, R24 ;  /* 0x0000001800ee7308 */ /* 0x000fe20000000800 */
[----:B----4-:R-:W-:Y:S01]  /*4ef0*/  F2FP.BF16.PACK_AB R96, R239, R240 ;  /* 0x000000f0ef60723e */ /* 0x010fe200000010ff */
[----:B------:R-:W-:Y:S01]  /*4f00*/  IMAD.MOV.U32 R70, RZ, RZ, R113 ;  /* 0x000000ffff467224 */ /* 0x000fe200078e0071 */
[----:B------:R-:W-:Y:S01]  /*4f10*/  LDSM.16.MT88.4 R52, [R214+0x3800] ;  /* 0x00380000d634783b */ /* 0x000fe20000004200 */
[----:B--2---:R-:W-:-:S04]  /*4f20*/  FFMA.FTZ R2, R94, c[0x0][0x2d0], -R0 ;  /* 0x0000b4005e027a23 */ /* 0x004fc80000010800 */
[----:B------:R1:W2:Y:S01]  /*4f30*/  MUFU.EX2 R223, R2 ;  /* 0x0000000200df7308 */ /* 0x0002a20000000800 */
[C---:B-----5:R-:W-:Y:S08]  /*4f40*/  HMMA.16816.F32.BF16 R72, R4.reuse, R56, R72 ;  /* 0x000000380448723c */ /* 0x060ff00000041848 */
[----:B------:R-:W-:Y:S01]  /*4f50*/  HMMA.16816.F32.BF16 R60, R4, R58, R60 ;  /* 0x0000003a043c723c */ /* 0x000fe2000004183c */
[----:B------:R-:W4:Y:S01]  /*4f60*/  LDSM.16.MT88.4 R56, [R214+0x3000] ;  /* 0x00300000d638783b */ /* 0x000f220000004200 */
[----:B-1----:R-:W-:-:S02]  /*4f70*/  FFMA.FTZ R2, R102, c[0x0][0x2d0], -R0 ;  /* 0x0000b40066027a23 */ /* 0x002fc40000010800 */
[----:B------:R-:W-:Y:S02]  /*4f80*/  FFMA.FTZ R0, R95, c[0x0][0x2d0], -R0 ;  /* 0x0000b4005f007a23 */ /* 0x000fe40000010800 */
[----:B------:R1:W-:Y:S08]  /*4f90*/  MUFU.EX2 R103, R2 ;  /* 0x0000000200677308 */ /* 0x0003f00000000800 */
[----:B------:R-:W5:Y:S01]  /*4fa0*/  MUFU.EX2 R102, R0 ;  /* 0x0000000000667308 */ /* 0x000f620000000800 */
[----:B---3--:R-:W-:Y:S01]  /*4fb0*/  HMMA.16816.F32.BF16 R48, R4, R28, R48 ;  /* 0x0000001c0430723c */ /* 0x008fe20000041830 */
[----:B--2---:R-:W-:Y:S01]  /*4fc0*/  F2FP.BF16.PACK_AB R97, R223, R236 ;  /* 0x000000ecdf61723e */ /* 0x004fe200000010ff */
[----:B-1----:R-:W-:-:S06]  /*4fd0*/  IMAD.IADD R2, R212, 0x1, R215 ;  /* 0x00000001d4027824 */ /* 0x002fcc00078e02d7 */
[----:B------:R-:W-:Y:S01]  /*4fe0*/  HMMA.16816.F32.BF16 R32, R4, R30, R32 ;  /* 0x0000001e0420723c */ /* 0x000fe20000041820 */
[----:B------:R-:W1:Y:S07]  /*4ff0*/  LDSM.16.MT88.4 R28, [R2] ;  /* 0x00000000021c783b */ /* 0x000e6e0000004200 */
[----:B------:R-:W-:Y:S01]  /*5000*/  HMMA.16816.F32.BF16 R24, R20, R98, RZ ;  /* 0x000000621418723c */ /* 0x000fe200000418ff */
[----:B------:R-:W-:Y:S01]  /*5010*/  IMAD.MOV.U32 R69, RZ, RZ, R112 ;  /* 0x000000ffff457224 */ /* 0x000fe200078e0070 */
[----:B------:R-:W-:Y:S05]  /*5020*/  LDSM.16.MT88.4 R64, [R2+0x800] ;  /* 0x000800000240783b */ /* 0x000fea0000004200 */
[----:B------:R-:W-:-:S02]  /*5030*/  F2FP.BF16.PACK_AB R98, R237, R238 ;  /* 0x000000eeed62723e */ /* 0x000fc400000010ff */
[----:B-----5:R-:W-:Y:S01]  /*5040*/  F2FP.BF16.PACK_AB R99, R102, R103 ;  /* 0x000000676663723e */ /* 0x020fe200000010ff */
[----:B------:R-:W-:Y:S08]  /*5050*/  HMMA.16816.F32.BF16 R36, R4, R40, R36 ;  /* 0x000000280424723c */ /* 0x000ff00000041824 */
[----:B------:R-:W-:Y:S08]  /*5060*/  HMMA.16816.F32.BF16 R112, R96, R116, R72 ;  /* 0x000000746070723c */ /* 0x000ff00000041848 */
[----:B------:R-:W-:Y:S08]  /*5070*/  HMMA.16816.F32.BF16 R44, R4, R42, R44 ;  /* 0x0000002a042c723c */ /* 0x000ff0000004182c */
[C---:B------:R-:W-:Y:S01]  /*5080*/  HMMA.16816.F32.BF16 R116, R96.reuse, R118, R60 ;  /* 0x000000766074723c */ /* 0x040fe2000004183c */
[----:B------:R-:W2:Y:S07]  /*5090*/  LDSM.16.MT88.4 R60, [R215+0x3000] ;  /* 0x00300000d73c783b */ /* 0x000eae0000004200 */
[C---:B------:R-:W-:Y:S01]  /*50a0*/  HMMA.16816.F32.BF16 R132, R96.reuse, R128, R48 ;  /* 0x000000806084723c */ /* 0x040fe20000041830 */
[----:B------:R-:W-:Y:S07]  /*50b0*/  LDSM.16.MT88.4 R48, [R2+0x3000] ;  /* 0x003000000230783b */ /* 0x000fee0000004200 */
[C---:B------:R-:W-:Y:S08]  /*50c0*/  HMMA.16816.F32.BF16 R76, R96.reuse, R80, R36 ;  /* 0x00000050604c723c */ /* 0x040ff00000041824 */
[C---:B------:R-:W-:Y:S08]  /*50d0*/  HMMA.16816.F32.BF16 R128, R96.reuse, R130, R32 ;  /* 0x000000826080723c */ /* 0x040ff00000041820 */
[----:B------:R-:W-:Y:S01]  /*50e0*/  HMMA.16816.F32.BF16 R80, R96, R82, R44 ;  /* 0x000000526050723c */ /* 0x000fe2000004182c */
[----:B------:R-:W3:Y:S07]  /*50f0*/  LDSM.16.MT88.4 R44, [R215+0x3800] ;  /* 0x00380000d72c783b */ /* 0x000eee0000004200 */
[----:B----4-:R-:W-:Y:S08]  /*5100*/  HMMA.16816.F32.BF16 R32, R20, R58, RZ ;  /* 0x0000003a1420723c */ /* 0x010ff000000418ff */
[----:B------:R-:W-:Y:S08]  /*5110*/  HMMA.16816.F32.BF16 R144, R16, R106, R24 ;  /* 0x0000006a1090723c */ /* 0x000ff00000041818 */
[C---:B-1----:R-:W-:Y:S08]  /*5120*/  HMMA.16816.F32.BF16 R24, R20.reuse, R28, RZ ;  /* 0x0000001c1418723c */ /* 0x042ff000000418ff */
[C---:B------:R-:W-:Y:S08]  /*5130*/  HMMA.16816.F32.BF16 R40, R20.reuse, R30, RZ ;  /* 0x0000001e1428723c */ /* 0x040ff000000418ff */
[C---:B--2---:R-:W-:Y:S08]  /*5140*/  HMMA.16816.F32.BF16 R28, R20.reuse, R60, RZ ;  /* 0x0000003c141c723c */ /* 0x044ff000000418ff */
[----:B------:R-:W-:Y:S08]  /*5150*/  HMMA.16816.F32.BF16 R36, R20, R56, RZ ;  /* 0x000000381424723c */ /* 0x000ff000000418ff */
[C---:B------:R-:W-:Y:S01]  /*5160*/  HMMA.16816.F32.BF16 R56, R16.reuse, R54, R32 ;  /* 0x000000361038723c */ /* 0x040fe20000041820 */
[----:B------:R-:W1:Y:S07]  /*5170*/  LDSM.16.MT88.4 R32, [R2+0x3800] ;  /* 0x003800000220783b */ /* 0x000e6e0000004200 */
[----:B------:R-:W-:Y:S01]  /*5180*/  HMMA.16816.F32.BF16 R140, R16, R64, R24 ;  /* 0x00000040108c723c */ /* 0x000fe20000041818 */
[----:B------:R-:W-:-:S07]  /*5190*/  IMAD.MOV.U32 R75, RZ, RZ, R125 ;  /* 0x000000ffff4b7224 */ /* 0x000fce00078e007d */
[----:B------:R-:W-:Y:S01]  /*51a0*/  HMMA.16816.F32.BF16 R24, R20, R62, RZ ;  /* 0x0000003e1418723c */ /* 0x000fe200000418ff */
[----:B------:R-:W-:-:S07]  /*51b0*/  IMAD.MOV.U32 R74, RZ, RZ, R124 ;  /* 0x000000ffff4a7224 */ /* 0x000fce00078e007c */
[C---:B---3--:R-:W-:Y:S08]  /*51c0*/  HMMA.16816.F32.BF16 R124, R16.reuse, R44, R28 ;  /* 0x0000002c107c723c */ /* 0x048ff0000004181c */
[----:B------:R-:W-:Y:S01]  /*51d0*/  HMMA.16816.F32.BF16 R136, R16, R52, R36 ;  /* 0x000000341088723c */ /* 0x000fe20000041824 */
[----:B------:R-:W2:Y:S07]  /*51e0*/  LDSM.16.MT88.4 R36, [R214+0x6000] ;  /* 0x00600000d624783b */ /* 0x000eae0000004200 */
[----:B------:R-:W-:Y:S08]  /*51f0*/  HMMA.16816.F32.BF16 R28, R20, R48, RZ ;  /* 0x00000030141c723c */ /* 0x000ff000000418ff */
[C---:B------:R-:W-:Y:S08]  /*5200*/  HMMA.16816.F32.BF16 R64, R16.reuse, R66, R40 ;  /* 0x000000421040723c */ /* 0x040ff00000041828 */
[----:B------:R-:W-:Y:S01]  /*5210*/  HMMA.16816.F32.BF16 R40, R16, R46, R24 ;  /* 0x0000002e1028723c */ /* 0x000fe20000041818 */
[----:B------:R-:W-:-:S07]  /*5220*/  IMAD.MOV.U32 R90, RZ, RZ, R123 ;  /* 0x000000ffff5a7224 */ /* 0x000fce00078e007b */
[----:B------:R-:W-:Y:S01]  /*5230*/  HMMA.16816.F32.BF16 R24, R20, R50, RZ ;  /* 0x000000321418723c */ /* 0x000fe200000418ff */
[----:B------:R-:W-:Y:S02]  /*5240*/  IMAD.MOV.U32 R91, RZ, RZ, R122 ;  /* 0x000000ffff5b7224 */ /* 0x000fe400078e007a */
[----:B------:R-:W-:Y:S02]  /*5250*/  IMAD.MOV.U32 R92, RZ, RZ, R121 ;  /* 0x000000ffff5c7224 */ /* 0x000fe400078e0079 */
[----:B------:R-:W-:-:S03]  /*5260*/  IMAD.MOV.U32 R88, RZ, RZ, R120 ;  /* 0x000000ffff587224 */ /* 0x000fc600078e0078 */
[C---:B-1----:R-:W-:Y:S01]  /*5270*/  HMMA.16816.F32.BF16 R120, R16.reuse, R32, R28 ;  /* 0x000000201078723c */ /* 0x042fe2000004181c */
[----:B------:R-:W1:Y:S01]  /*5280*/  LDSM.16.MT88.4 R28, [R214+0x6800] ;  /* 0x00680000d61c783b */ /* 0x000e620000004200 */
[----:B------:R-:W-:Y:S11]  /*5290*/  IMAD.MOV.U32 R89, RZ, RZ, R86 ;  /* 0x000000ffff597224 */ /* 0x000ff600078e0056 */
[----:B------:R-:W-:Y:S03]  /*52a0*/  @!UPT UIADD3 URZ, URZ, URZ, URZ ;  /* 0x0000003f3f3ff290 */ /* 0x000fe6000fffe03f */
[----:B------:R-:W-:Y:S01]  /*52b0*/  HMMA.16816.F32.BF16 R84, R16, R34, R24 ;  /* 0x000000221054723c */ /* 0x000fe20000041818 */
[----:B------:R-:W3:Y:S07]  /*52c0*/  LDSM.16.MT88.4 R32, [R215+0x6000] ;  /* 0x00600000d720783b */ /* 0x000eee0000004200 */
[----:B--2---:R-:W-:Y:S01]  /*52d0*/  HMMA.16816.F32.BF16 R24, R20, R36, RZ ;  /* 0x000000241418723c */ /* 0x004fe200000418ff */
[----:B------:R-:W-:-:S04]  /*52e0*/  FADD.FTZ R0, R161, R151 ;  /* 0x00000097a1007221 */ /* 0x000fc80000010000 */
[----:B------:R-:W-:Y:S11]  /*52f0*/  FADD.FTZ R0, R204, R0 ;  /* 0x00000000cc007221 */ /* 0x000ff60000010000 */
[----:B------:R-:W-:Y:S08]  /*5300*/  @!UPT UIADD3 URZ, URZ, URZ, URZ ;  /* 0x0000003f3f3ff290 */ /* 0x000ff0000fffe03f */
[----:B-1----:R-:W-:Y:S08]  /*5310*/  HMMA.16816.F32.BF16 R108, R16, R28, R24 ;  /* 0x0000001c106c723c */ /* 0x002ff00000041818 */
[----:B------:R-:W-:Y:S01]  /*5320*/  HMMA.16816.F32.BF16 R24, R20, R38, RZ ;  /* 0x000000261418723c */ /* 0x000fe200000418ff */
[----:B------:R-:W-:Y:S02]  /*5330*/  FADD.FTZ R0, R163, R0 ;  /* 0x00000000a3007221 */ /* 0x000fe40000010000 */
[----:B------:R-:W-:-:S02]  /*5340*/  IMAD.MOV.U32 R71, RZ, RZ, R104 ;  /* 0x000000ffff477224 */ /* 0x000fc400078e0068 */
[----:B------:R-:W-:Y:S11]  /*5350*/  IMAD.MOV.U32 R163, RZ, RZ, R105 ;  /* 0x000000ffffa37224 */ /* 0x000ff600078e0069 */
[----:B------:R-:W-:Y:S08]  /*5360*/  @!UPT UIADD3 URZ, URZ, URZ, URZ ;  /* 0x0000003f3f3ff290 */ /* 0x000ff0000fffe03f */
[----:B------:R-:W-:Y:S01]  /*5370*/  HMMA.16816.F32.BF16 R104, R16, R30, R24 ;  /* 0x0000001e1068723c */ /* 0x000fe20000041818 */
[----:B------:R-:W1:Y:S07]  /*5380*/  LDSM.16.MT88.4 R28, [R215+0x6800] ;  /* 0x00680000d71c783b */ /* 0x000e6e0000004200 */
[----:B---3--:R-:W-:Y:S01]  /*5390*/  HMMA.16816.F32.BF16 R24, R20, R32, RZ ;  /* 0x000000201418723c */ /* 0x008fe200000418ff */
[----:B------:R-:W-:Y:S02]  /*53a0*/  FADD.FTZ R0, R206, R0 ;  /* 0x00000000ce007221 */ /* 0x000fe40000010000 */
[----:B------:R-:W-:-:S02]  /*53b0*/  IMAD.MOV.U32 R206, RZ, RZ, R92 ;  /* 0x000000ffffce7224 */ /* 0x000fc400078e005c */
[----:B------:R-:W-:-:S04]  /*53c0*/  FADD.FTZ R3, R150, R149 ;  /* 0x0000009596037221 */ /* 0x000fc80000010000 */
[----:B------:R-:W-:-:S04]  /*53d0*/  FADD.FTZ R3, R148, R3 ;  /* 0x0000000394037221 */ /* 0x000fc80000010000 */
[----:B------:R-:W-:-:S11]  /*53e0*/  FADD.FTZ R3, R160, R3 ;  /* 0x00000003a0037221 */ /* 0x000fd60000010000 */
[----:B-1----:R-:W-:Y:S08]  /*53f0*/  HMMA.16816.F32.BF16 R92, R16, R28, R24 ;  /* 0x0000001c105c723c */ /* 0x002ff00000041818 */
[----:B------:R-:W-:Y:S01]  /*5400*/  HMMA.16816.F32.BF16 R24, R20, R34, RZ ;  /* 0x000000221418723c */ /* 0x000fe200000418ff */
[----:B------:R-:W-:Y:S02]  /*5410*/  FADD.FTZ R3, R162, R3 ;  /* 0x00000003a2037221 */ /* 0x000fe40000010000 */
[----:B------:R-:W-:-:S02]  /*5420*/  FADD.FTZ R0, R209, R0 ;  /* 0x00000000d1007221 */ /* 0x000fc40000010000 */
[----:B------:R-:W-:Y:S02]  /*5430*/  IMAD.MOV.U32 R204, RZ, RZ, R89 ;  /* 0x000000ffffcc7224 */ /* 0x000fe400078e0059 */
[----:B------:R-:W-:Y:S02]  /*5440*/  IMAD.MOV.U32 R160, RZ, RZ, R88 ;  /* 0x000000ffffa07224 */ /* 0x000fe400078e0058 */
[----:B------:R-:W-:Y:S02]  /*5450*/  IMAD.MOV.U32 R162, RZ, RZ, R91 ;  /* 0x000000ffffa27224 */ /* 0x000fe400078e005b */
[----:B------:R-:W-:Y:S11]  /*5460*/  IMAD.MOV.U32 R209, RZ, RZ, R90 ;  /* 0x000000ffffd17224 */ /* 0x000ff600078e005a */
[----:B------:R-:W-:Y:S02]  /*5470*/  @!UPT UIADD3 URZ, URZ, URZ, URZ ;  /* 0x0000003f3f3ff290 */ /* 0x000fe4000fffe03f */
[----:B------:R-:W-:Y:S01]  /*5480*/  HMMA.16816.F32.BF16 R88, R16, R30, R24 ;  /* 0x0000001e1058723c */ /* 0x000fe20000041818 */
[----:B------:R-:W1:Y:S07]  /*5490*/  LDSM.16.MT88.4 R24, [R2+0x6000] ;  /* 0x006000000218783b */ /* 0x000e6e0000004200 */
[C---:B-1----:R-:W-:Y:S08]  /*54a0*/  HMMA.16816.F32.BF16 R28, R20.reuse, R24, RZ ;  /* 0x00000018141c723c */ /* 0x042ff000000418ff */
[----:B------:R-:W-:Y:S01]  /*54b0*/  HMMA.16816.F32.BF16 R20, R20, R26, RZ ;  /* 0x0000001a1414723c */ /* 0x000fe200000418ff */
[----:B------:R-:W1:Y:S01]  /*54c0*/  LDSM.16.MT88.4 R24, [R2+0x6800] ;  /* 0x006800000218783b */ /* 0x000e620000004200 */
[----:B------:R-:W-:-:S02]  /*54d0*/  FADD.FTZ R3, R207, R3 ;  /* 0x00000003cf037221 */ /* 0x000fc40000010000 */
[----:B------:R-:W-:Y:S02]  /*54e0*/  FADD.FTZ R0, R220, R0 ;  /* 0x00000000dc007221 */ /* 0x000fe40000010000 */
[----:B------:R-:W-:Y:S02]  /*54f0*/  IMAD.MOV.U32 R207, RZ, RZ, R74 ;  /* 0x000000ffffcf7224 */ /* 0x000fe400078e004a */
[----:B------:R-:W-:-:S08]  /*5500*/  IMAD.MOV.U32 R220, RZ, RZ, R75 ;  /* 0x000000ffffdc7224 */ /* 0x000fd000078e004b */
[C---:B-1----:R-:W-:Y:S08]  /*5510*/  HMMA.16816.F32.BF16 R72, R16.reuse, R24, R28 ;  /* 0x000000181048723c */ /* 0x042ff0000004181c */
[----:B------:R-:W-:Y:S01]  /*5520*/  HMMA.16816.F32.BF16 R28, R16, R26, R20 ;  /* 0x0000001a101c723c */ /* 0x000fe20000041814 */
[----:B------:R-:W1:Y:S01]  /*5530*/  LDSM.16.MT88.4 R16, [R214+0x1000] ;  /* 0x00100000d610783b */ /* 0x000e620000004200 */
[----:B------:R-:W-:-:S02]  /*5540*/  FADD.FTZ R3, R208, R3 ;  /* 0x00000003d0037221 */ /* 0x000fc40000010000 */
[----:B------:R-:W-:Y:S01]  /*5550*/  FADD.FTZ R0, R221, R0 ;  /* 0x00000000dd007221 */ /* 0x000fe20000010000 */
[----:B------:R-:W2:Y:S01]  /*5560*/  LDSM.16.MT88.4 R20, [R215+0x1000] ;  /* 0x00100000d714783b */ /* 0x000ea20000004200 */
[----:B------:R-:W-:Y:S02]  /*5570*/  FADD.FTZ R3, R219, R3 ;  /* 0x00000003db037221 */ /* 0x000fe40000010000 */
[----:B------:R-:W-:Y:S02]  /*5580*/  IMAD.MOV.U32 R161, RZ, RZ, R68 ;  /* 0x000000ffffa17224 */ /* 0x000fe400078e0044 */
[----:B------:R-:W-:Y:S02]  /*5590*/  IMAD.MOV.U32 R208, RZ, RZ, R69 ;  /* 0x000000ffffd07224 */ /* 0x000fe400078e0045 */
[----:B------:R-:W-:Y:S02]  /*55a0*/  IMAD.MOV.U32 R221, RZ, RZ, R70 ;  /* 0x000000ffffdd7224 */ /* 0x000fe400078e0046 */
[----:B------:R-:W-:-:S02]  /*55b0*/  IMAD.MOV.U32 R219, RZ, RZ, R71 ;  /* 0x000000ffffdb7224 */ /* 0x000fc400078e0047 */
        /* <DEDUP_REMOVED lines=25> */
[----:B------:R-:W-:Y:S01]  /*5750*/  HMMA.16816.F32.BF16 R72, R12, R18, R28 ;  /* 0x000000120c48723c */ /* 0x000fe2000004181c */
[----:B------:R-:W1:Y:S04]  /*5760*/  LDSM.16.MT88.4 R16, [R215+0x1800] ;  /* 0x00180000d710783b */ /* 0x000e680000004200 */
[----:B------:R-:W3:Y:S03]  /*5770*/  LDSM.16.MT88.4 R12, [R2+0x1800] ;  /* 0x00180000020c783b */ /* 0x000ee60000004200 */
        /* <DEDUP_REMOVED lines=18> */
[C---:B--2---:R-:W-:Y:S01]  /*58a0*/  HMMA.16816.F32.BF16 R32, R8.reuse, R20, R144 ;  /* 0x000000140820723c */ /* 0x044fe20000041890 */
[----:B------:R-:W-:Y:S01]  /*58b0*/  FADD.FTZ R205, R205, R0 ;  /* 0x00000000cdcd7221 */ /* 0x000fe20000010000 */
[----:B------:R-:W-:Y:S06]  /*58c0*/  LDSM.16.MT88.4 R144, [R2+0x2800] ;  /* 0x002800000290783b */ /* 0x000fec0000004200 */
[C---:B------:R-:W-:Y:S01]  /*58d0*/  HMMA.16816.F32.BF16 R28, R8.reuse, R22, R140 ;  /* 0x00000016081c723c */ /* 0x040fe2000004188c */
[----:B------:R-:W-:Y:S07]  /*58e0*/  LDSM.16.MT88.4 R20, [R214+0x2000] ;  /* 0x00200000d614783b */ /* 0x000fee0000004200 */
[C---:B-1----:R-:W-:Y:S08]  /*58f0*/  HMMA.16816.F32.BF16 R108, R8.reuse, R16, R108 ;  /* 0x00000010086c723c */ /* 0x042ff0000004186c */
[C---:B------:R-:W-:Y:S01]  /*5900*/  HMMA.16816.F32.BF16 R24, R8.reuse, R18, R104 ;  /* 0x000000120818723c */ /* 0x040fe20000041868 */
[----:B------:R-:W-:Y:S07]  /*5910*/  LDSM.16.MT88.4 R16, [R215+0x2000] ;  /* 0x00200000d710783b */ /* 0x000fee0000004200 */
[C---:B---3--:R-:W-:Y:S08]  /*5920*/  HMMA.16816.F32.BF16 R88, R8.reuse, R12, R88 ;  /* 0x0000000c0858723c */ /* 0x048ff00000041858 */
[----:B------:R-:W-:Y:S01]  /*5930*/  HMMA.16816.F32.BF16 R40, R8, R14, R72 ;  /* 0x0000000e0828723c */ /* 0x000fe20000041848 */
[----:B------:R-:W1:Y:S04]  /*5940*/  LDSM.16.MT88.4 R12, [R2+0x2000] ;  /* 0x00200000020c783b */ /* 0x000e680000004200 */
[----:B------:R-:W2:Y:S03]  /*5950*/  LDSM.16.MT88.4 R8, [R214+0x5000] ;  /* 0x00500000d608783b */ /* 0x000ea60000004200 */
[C---:B-1----:R-:W-:Y:S08]  /*5960*/  HMMA.16816.F32.BF16 R148, R4.reuse, R12, R148 ;  /* 0x0000000c0494723c */ /* 0x042ff00000041894 */
[C---:B------:R-:W-:Y:S01]  /*5970*/  HMMA.16816.F32.BF16 R72, R4.reuse, R14, R68 ;  /* 0x0000000e0448723c */ /* 0x040fe20000041844 */
[----:B------:R-:W1:Y:S07]  /*5980*/  LDSM.16.MT88.4 R12, [R214+0x8000] ;  /* 0x00800000d60c783b */ /* 0x000e6e0000004200 */
[C---:B--2---:R-:W-:Y:S01]  /*5990*/  HMMA.16816.F32.BF16 R140, R4.reuse, R8, R64 ;  /* 0x00000008048c723c */ /* 0x044fe20000041840 */
[----:B------:R-:W-:Y:S01]  /*59a0*/  FADD.FTZ R0, R219, R3 ;  /* 0x00000003db007221 */ /* 0x000fe20000010000 */
[----:B------:R-:W-:Y:S06]  /*59b0*/  LDSM.16.MT88.4 R64, [R2+0x5800] ;  /* 0x005800000240783b */ /* 0x000fec0000004200 */
[C---:B------:R-:W-:Y:S01]  /*59c0*/  HMMA.16816.F32.BF16 R68, R4.reuse, R10, R56 ;  /* 0x0000000a0444723c */ /* 0x040fe20000041838 */
[----:B------:R-:W2:Y:S07]  /*59d0*/  LDSM.16.MT88.4 R8, [R215+0x8000] ;  /* 0x00800000d708783b */ /* 0x000eae0000004200 */
[C---:B------:R-:W-:Y:S08]  /*59e0*/  HMMA.16816.F32.BF16 R104, R4.reuse, R20, R136 ;  /* 0x000000140468723c */ /* 0x040ff00000041888 */
[C---:B------:R-:W-:Y:S01]  /*59f0*/  HMMA.16816.F32.BF16 R36, R4.reuse, R22, R92 ;  /* 0x000000160424723c */ /* 0x040fe2000004185c */
[----:B------:R-:W3:Y:S07]  /*5a00*/  LDSM.16.MT88.4 R20, [R215+0x5000] ;  /* 0x00500000d714783b */ /* 0x000eee0000004200 */
[C---:B------:R-:W-:Y:S08]  /*5a10*/  HMMA.16816.F32.BF16 R120, R4.reuse, R16, R120 ;  /* 0x000000100478723c */ /* 0x040ff00000041878 */
[C---:B-1----:R-:W-:Y:S08]  /*5a20*/  HMMA.16816.F32.BF16 R32, R4.reuse, R12, R32 ;  /* 0x0000000c0420723c */ /* 0x042ff00000041820 */
[C---:B------:R-:W-:Y:S08]  /*5a30*/  HMMA.16816.F32.BF16 R28, R4.reuse, R14, R28 ;  /* 0x0000000e041c723c */ /* 0x040ff0000004181c */
[----:B------:R-:W-:Y:S01]  /*5a40*/  HMMA.16816.F32.BF16 R52, R4, R18, R52 ;  /* 0x000000120434723c */ /* 0x000fe20000041834 */
[----:B------:R-:W1:Y:S01]  /*5a50*/  LDSM.16.MT88.4 R16, [R2+0x5000] ;  /* 0x005000000210783b */ /* 0x000e620000004200 */
[----:B------:R-:W-:-:S03]  /*5a60*/  FADD.FTZ R0, R208, R0 ;  /* 0x00000000d0007221 */ /* 0x000fc60000010000 */
[----:B------:R-:W-:Y:S03]  /*5a70*/  LDSM.16.MT88.4 R136, [R214+0x5800] ;  /* 0x00580000d688783b */ /* 0x000fe60000004200 */
[C---:B--2---:R-:W-:Y:S01]  /*5a80*/  HMMA.16816.F32.BF16 R12, R4.reuse, R8, R108 ;  /* 0x00000008040c723c */ /* 0x044fe2000004186c */
[----:B------:R-:W-:Y:S07]  /*5a90*/  LDSM.16.MT88.4 R56, [R215+0x5800] ;  /* 0x00580000d738783b */ /* 0x000fee0000004200 */
[C---:B------:R-:W-:Y:S01]  /*5aa0*/  HMMA.16816.F32.BF16 R24, R4.reuse, R10, R24 ;  /* 0x0000000a0418723c */ /* 0x040fe20000041818 */
[----:B------:R-:W2:Y:S07]  /*5ab0*/  LDSM.16.MT88.4 R8, [R2+0x8000] ;  /* 0x008000000208783b */ /* 0x000eae0000004200 */
[C---:B---3--:R-:W-:Y:S01]  /*5ac0*/  HMMA.16816.F32.BF16 R84, R4.reuse, R20, R124 ;  /* 0x000000140454723c */ /* 0x048fe2000004187c */
[----:B------:R-:W-:Y:S01]  /*5ad0*/  FADD.FTZ R0, R207, R0 ;  /* 0x00000000cf007221 */ /* 0x000fe20000010000 */
[----:B------:R-:W3:Y:S06]  /*5ae0*/  LDSM.16.MT88.4 R124, [R215+0x2800] ;  /* 0x00280000d77c783b */ /* 0x000eec0000004200 */
[C---:B------:R-:W-:Y:S08]  /*5af0*/  HMMA.16816.F32.BF16 R60, R4.reuse, R22, R60 ;  /* 0x00000016043c723c */ /* 0x040ff0000004183c */
[C---:B-1----:R-:W-:Y:S08]  /*5b00*/  HMMA.16816.F32.BF16 R48, R4.reuse, R16, R48 ;  /* 0x000000100430723c */ /* 0x042ff00000041830 */
[C---:B------:R-:W-:Y:S01]  /*5b10*/  HMMA.16816.F32.BF16 R44, R4.reuse, R18, R44 ;  /* 0x00000012042c723c */ /* 0x040fe2000004182c */
[----:B------:R-:W1:Y:S07]  /*5b20*/  LDSM.16.MT88.4 R108, [R214+0x2800] ;  /* 0x00280000d66c783b */ /* 0x000e6e0000004200 */
[C---:B--2---:R-:W-:Y:S08]  /*5b30*/  HMMA.16816.F32.BF16 R92, R4.reuse, R8, R88 ;  /* 0x00000008045c723c */ /* 0x044ff00000041858 */
[----:B------:R-:W-:Y:S01]  /*5b40*/  HMMA.16816.F32.BF16 R40, R4, R10, R40 ;  /* 0x0000000a0428723c */ /* 0x000fe20000041828 */
[----:B------:R2:W-:Y:S01]  /*5b50*/  LDSM.16.MT88.4 R4, [R2+0x8800] ;  /* 0x008800000204783b */ /* 0x0005e20000004200 */
[----:B------:R-:W-:-:S03]  /*5b60*/  FADD.FTZ R0, R162, R0 ;  /* 0x00000000a2007221 */ /* 0x000fc60000010000 */
[----:B------:R-:W-:Y:S01]  /*5b70*/  LDSM.16.MT88.4 R88, [R215+0x8800] ;  /* 0x00880000d758783b */ /* 0x000fe20000004200 */
[----:B------:R-:W-:Y:S02]  /*5b80*/  FADD.FTZ R0, R251, R0 ;  /* 0x00000000fb007221 */ /* 0x000fe40000010000 */
[----:B--2---:R-:W-:-:S04]  /*5b90*/  FADD.FTZ R2, R221, R205 ;  /* 0x000000cddd027221 */ /* 0x004fc80000010000 */
[----:B------:R-:W-:-:S04]  /*5ba0*/  FADD.FTZ R2, R220, R2 ;  /* 0x00000002dc027221 */ /* 0x000fc80000010000 */
[----:B------:R-:W-:-:S04]  /*5bb0*/  FADD.FTZ R2, R209, R2 ;  /* 0x00000002d1027221 */ /* 0x000fc80000010000 */
[----:B------:R-:W-:Y:S02]  /*5bc0*/  FADD.FTZ R2, R206, R2 ;  /* 0x00000002ce027221 */ /* 0x000fe40000010000 */
[----:B------:R-:W-:Y:S02]  /*5bd0*/  FADD.FTZ R0, R250, R0 ;  /* 0x00000000fa007221 */ /* 0x000fe40000010000 */
[----:B------:R-:W-:Y:S02]  /*5be0*/  FADD.FTZ R2, R160, R2 ;  /* 0x00000002a0027221 */ /* 0x000fe40000010000 */
[----:B------:R-:W-:Y:S02]  /*5bf0*/  FADD.FTZ R0, R249, R0 ;  /* 0x00000000f9007221 */ /* 0x000fe40000010000 */
[----:B------:R-:W-:Y:S02]  /*5c00*/  FADD.FTZ R2, R163, R2 ;  /* 0x00000002a3027221 */ /* 0x000fe40000010000 */
[----:B------:R-:W-:-:S02]  /*5c10*/  FADD.FTZ R0, R248, R0 ;  /* 0x00000000f8007221 */ /* 0x000fc40000010000 */
[----:B------:R-:W-:Y:S02]  /*5c20*/  FADD.FTZ R2, R204, R2 ;  /* 0x00000002cc027221 */ /* 0x000fe40000010000 */
[----:B------:R-:W-:Y:S02]  /*5c30*/  FADD.FTZ R0, R244, R0 ;  /* 0x00000000f4007221 */ /* 0x000fe40000010000 */
[----:B------:R-:W-:Y:S02]  /*5c40*/  FADD.FTZ R2, R252, R2 ;  /* 0x00000002fc027221 */ /* 0x000fe40000010000 */
[----:B------:R-:W-:Y:S02]  /*5c50*/  FADD.FTZ R0, R243, R0 ;  /* 0x00000000f3007221 */ /* 0x000fe40000010000 */
[----:B------:R-:W-:Y:S01]  /*5c60*/  FADD.FTZ R2, R247, R2 ;  /* 0x00000002f7027221 */ /* 0x000fe20000010000 */
[----:B------:R-:W-:Y:S01]  /*5c70*/  HMMA.16816.F32.BF16 R148, R96, R144, R148 ;  /* 0x000000906094723c */ /* 0x000fe20000041894 */
[----:B------:R-:W-:-:S02]  /*5c80*/  FADD.FTZ R0, R242, R0 ;  /* 0x00000000f2007221 */ /* 0x000fc40000010000 */
[----:B------:R-:W-:-:S05]  /*5c90*/  FADD.FTZ R2, R245, R2 ;  /* 0x00000002f5027221 */ /* 0x000fca0000010000 */
[----:B------:R-:W-:Y:S01]  /*5ca0*/  HMMA.16816.F32.BF16 R144, R96, R146, R72 ;  /* 0x000000926090723c */ /* 0x000fe20000041848 */
[----:B------:R-:W2:Y:S01]  /*5cb0*/  LDSM.16.MT88.4 R72, [R214+0x8800] ;  /* 0x00880000d648783b */ /* 0x000ea20000004200 */
        /* <DEDUP_REMOVED lines=10> */
[----:B------:R-:W-:-:S04]  /*5d60*/  IADD3 R0, R222, -0x3, RZ ;  /* 0xfffffffdde007810 */ /* 0x000fc80007ffe0ff */
[----:B------:R4:W-:Y:S04]  /*5d70*/  STL [R1+0x10], R2 ;  /* 0x0000100201007387 */ /* 0x0009e80000100800 */
[----:B------:R4:W-:Y:S01]  /*5d80*/  STL [R1+0x8], R3 ;  /* 0x0000080301007387 */ /* 0x0009e20000100800 */
[----:B------:R-:W-:Y:S01]  /*5d90*/  ISETP.GE.AND P0, PT, R0, R161, PT ;  /* 0x000000a10000720c */ /* 0x000fe20003f06270 */
[C---:B---3--:R-:W-:Y:S01]  /*5da0*/  HMMA.16816.F32.BF16 R120, R96.reuse, R124, R120 ;  /* 0x0000007c6078723c */ /* 0x048fe20000041878 */
[----:B------:R-:W-:Y:S07]  /*5db0*/  BSSY B0, `(.L_x_2087) ;  /* 0x000003c000007945 */ /* 0x000fee0003800000 */
        /* <DEDUP_REMOVED lines=17> */
[----:B----4-:R-:W2:Y:S04]  /*5ed0*/  LDL.LU.64 R220, [R1] ;  /* 0x0000000001dc7983 */ /* 0x010ea80000300a00 */
[----:B------:R-:W3:Y:S04]  /*5ee0*/  LDL.64 R206, [R1+0x28] ;  /* 0x0000280001ce7983 */ /* 0x000ee80000100a00 */
[----:B------:R-:W4:Y:S04]  /*5ef0*/  LDL R160, [R1+0x30] ;  /* 0x0000300001a07983 */ /* 0x000f280000100800 */
[----:B------:R-:W5:Y:S04]  /*5f00*/  LDL R163, [R1+0x20] ;  /* 0x0000200001a37983 */ /* 0x000f680000100800 */
[----:B------:R-:W5:Y:S01]  /*5f10*/  LDL R204, [R1+0x34] ;  /* 0x0000340001cc7983 */ /* 0x000f620000100800 */
[----:B------:R-:W-:Y:S01]  /*5f20*/  SHF.R.S32.HI R2, RZ, 0x1f, R0 ;  /* 0x0000001fff027819 */ /* 0x000fe20000011400 */
[----:B------:R-:W-:-:S04]  /*5f30*/  IMAD.WIDE.U32 R4, R0, c[0x0][0x1e0], RZ ;  /* 0x0000780000047a25 */ /* 0x000fc800078e00ff */
[----:B------:R-:W-:Y:S02]  /*5f40*/  IMAD R2, R2, c[0x0][0x1e0], RZ ;  /* 0x0000780002027a24 */ /* 0x000fe400078e02ff */
[----:B------:R-:W-:Y:S02]  /*5f50*/  IMAD.MOV.U32 R162, RZ, RZ, c[0x0][0x1e0] ;  /* 0x00007800ffa27624 */ /* 0x000fe400078e00ff */
[----:B------:R-:W-:Y:S02]  /*5f60*/  IMAD R0, R0, c[0x0][0x1e4], R2 ;  /* 0x0000790000007a24 */ /* 0x000fe400078e0202 */
[----:B------:R-:W-:Y:S02]  /*5f70*/  IMAD.MOV.U32 R209, RZ, RZ, 0x6 ;  /* 0x00000006ffd17424 */ /* 0x000fe400078e00ff */
[----:B------:R-:W-:Y:S02]  /*5f80*/  IMAD.IADD R0, R5, 0x1, R0 ;  /* 0x0000000105007824 */ /* 0x000fe400078e0200 */
[C---:B------:R-:W-:Y:S01]  /*5f90*/  IMAD.SHL.U32 R6, R162.reuse, 0x40, RZ ;  /* 0x00000040a2067824 */ /* 0x040fe200078e00ff */
[----:B------:R-:W-:Y:S01]  /*5fa0*/  SHF.L.U64.HI R7, R162, R209, c[0x0][0x1e4] ;  /* 0x00007900a2077619 */ /* 0x000fe200000102d1 */
[----:B------:R-:W-:-:S02]  /*5fb0*/  IMAD R0, R0, 0x60, RZ ;  /* 0x0000006000007824 */ /* 0x000fc400078e02ff */
[----:B--2---:R-:W-:-:S04]  /*5fc0*/  IMAD.WIDE.U32 R4, R4, 0x60, R220 ;  /* 0x0000006004047825 */ /* 0x004fc800078e00dc */
[----:B------:R-:W-:Y:S01]  /*5fd0*/  IMAD.IADD R0, R5, 0x1, R0 ;  /* 0x0000000105007824 */ /* 0x000fe200078e0200 */
[----:B------:R-:W-:Y:S02]  /*5fe0*/  LEA R2, P4, R4, c[0x0][0x1c8], 0x1 ;  /* 0x0000720004027a11 */ /* 0x000fe400078808ff */
[----:B---3--:R-:W-:Y:S02]  /*5ff0*/  ISETP.GE.AND P3, PT, R206, c[0x0][0x1d4], PT ;  /* 0x00007500ce007a0c */ /* 0x008fe40003f66270 */
[----:B----4-:R-:W-:Y:S02]  /*6000*/  ISETP.GE.AND P1, PT, R160, c[0x0][0x1d4], PT ;  /* 0x00007500a0007a0c */ /* 0x010fe40003f26270 */
[----:B------:R-:W-:Y:S02]  /*6010*/  LEA.HI.X R3, R4, c[0x0][0x1cc], R0, 0x1, P4 ;  /* 0x0000730004037a11 */ /* 0x000fe400020f0c00 */
[----:B-----5:R-:W-:Y:S02]  /*6020*/  ISETP.GE.AND P0, PT, R163, c[0x0][0x1d4], PT ;  /* 0x00007500a3007a0c */ /* 0x020fe40003f06270 */
[----:B------:R-:W-:-:S02]  /*6030*/  IADD3 R10, P6, P5, R6, 0x80, R2 ;  /* 0x00000080060a7810 */ /* 0x000fc40007dde002 */
[-C--:B------:R-:W-:Y:S02]  /*6040*/  IADD3 R4, P4, R2, R6.reuse, RZ ;  /* 0x0000000602047210 */ /* 0x080fe40007f9e0ff */
        /* <DEDUP_REMOVED lines=18> */
.L_x_2088:
[----:B----4-:R-:W-:Y:S05]  /*6170*/  BSYNC B0 ;  /* 0x0000000000007941 */ /* 0x010fea0003800000 */
.L_x_2087:
[----:B------:R-:W2:Y:S01]  /*6180*/  LDL R0, [R1+0x68] ;  /* 0x0000680001007983 */ /* 0x000ea20000100800 */
[----:B-1----:R-:W-:Y:S01]  /*6190*/  IMAD.MOV.U32 R3, RZ, RZ, c[0x0][0x168] ;  /* 0x00005a00ff037624 */ /* 0x002fe200078e00ff */
[----:B------:R-:W-:Y:S01]  /*61a0*/  IADD3 R232, R222, -0x2, RZ ;  /* 0xfffffffedee87810 */ /* 0x000fe20007ffe0ff */
[----:B------:R-:W-:Y:S01]  /*61b0*/  IMAD.MOV.U32 R209, RZ, RZ, 0x1 ;  /* 0x00000001ffd17424 */ /* 0x000fe200078e00ff */
[----:B------:R-:W0:Y:S01]  /*61c0*/  LDGDEPBAR ;  /* 0x00000000000079af */ /* 0x000e220000000000 */
[----:B--2---:R-:W-:-:S05]  /*61d0*/  @P2 IMAD.HI.U32 R2, R0, c[0x0][0x2c8], RZ ;  /* 0x0000b20000022a27 */ /* 0x004fca00078e00ff */
[----:B------:R-:W-:-:S04]  /*61e0*/  @P2 SHF.R.U32.HI R0, RZ, c[0x0][0x2cc], R2 ;  /* 0x0000b300ff002a19 */ /* 0x000fc80000011602 */
[----:B------:R-:W-:-:S05]  /*61f0*/  IADD3 R0, R0, c[0x0][0x1d0], -R3 ;  /* 0x0000740000007a10 */ /* 0x000fca0007ffe803 */
[----:B------:R-:W-:-:S05]  /*6200*/  IMAD.HI R0, R0, 0x2aaaaaab, RZ ;  /* 0x2aaaaaab00007827 */ /* 0x000fca00078e02ff */
[----:B------:R-:W-:-:S04]  /*6210*/  SHF.R.U32.HI R2, RZ, 0x1f, R0 ;  /* 0x0000001fff027819 */ /* 0x000fc80000011600 */
[----:B------:R-:W-:-:S04]  /*6220*/  LEA.HI.SX32 R0, R0, R2, 0x1c ;  /* 0x0000000200007211 */ /* 0x000fc800078fe2ff */
[----:B------:R-:W-:-:S04]  /*6230*/  IMNMX R3, R161, R0, !PT ;  /* 0x00000000a1037217 */ /* 0x000fc80007800200 */
[----:B------:R-:W-:Y:S01]  /*6240*/  ISETP.GE.AND P0, PT, R232, R3, PT ;  /* 0x00000003e800720c */ /* 0x000fe20003f06270 */
[----:B------:R1:W-:Y:S04]  /*6250*/  STL [R1+0x14], R3 ;  /* 0x0000140301007387 */ /* 0x0003e80000100800 */
[----:B------:R1:W-:Y:S08]  /*6260*/  STL [R1+0x4], RZ ;  /* 0x000004ff01007387 */ /* 0x0003f00000100800 */
[----:B------:R-:W-:Y:S05]  /*6270*/  @!P0 BRA `(.L_x_2089) ;  /* 0x0000495000008947 */ /* 0x000fea0003800000 */
[----:B------:R-:W2:Y:S01]  /*6280*/  LDL R4, [R1+0x1c] ;  /* 0x00001c0001047983 */ /* 0x000ea20000100800 */
[----:B-1----:R-:W-:-:S02]  /*6290*/  MOV R3, R100 ;  /* 0x0000006400037202 */ /* 0x002fc40000000f00 */
[----:B------:R-:W-:Y:S01]  /*62a0*/  MOV R2, R101 ;  /* 0x0000006500027202 */ /* 0x000fe20000000f00 */
[----:B------:R1:W-:Y:S01]  /*62b0*/  STL [R1], R232 ;  /* 0x000000e801007387 */ /* 0x0003e20000100800 */
[----:B------:R-:W-:-:S03]  /*62c0*/  MOV R209, 0x1 ;  /* 0x0000000100d17802 */ /* 0x000fc60000000f00 */
[----:B------:R1:W-:Y:S01]  /*62d0*/  STL [R1+0x4], RZ ;  /* 0x000004ff01007387 */ /* 0x0003e20000100800 */
[----:B--2---:R-:W-:-:S05]  /*62e0*/  @P2 IMAD.HI.U32 R0, R4, c[0x0][0x2c8], RZ ;  /* 0x0000b20004002a27 */ /* 0x004fca00078e00ff */
[----:B------:R-:W-:-:S05]  /*62f0*/  @P2 SHF.R.U32.HI R0, RZ, c[0x0][0x2cc], R0 ;  /* 0x0000b300ff002a19 */ /* 0x000fca0000011600 */
[----:B------:R1:W-:Y:S02]  /*6300*/  @P2 STL [R1+0x18], R0 ;  /* 0x0000180001002387 */ /* 0x0003e40000100800 */
.L_x_2090:
[----:B------:R-:W2:Y:S01]  /*6310*/  LDL.64 R224, [R1+0x48] ;  /* 0x0000480001e07983 */ /* 0x000ea20000100a00 */
[----:B------:R-:W-:Y:S04]  /*6320*/  DEPBAR.LE SB0, 0x2 ;  /* 0x000080800000791a */ /* 0x000fe80000000000 */
[----:B------:R-:W-:Y:S01]  /*6330*/  WARPSYNC 0xffffffff ;  /* 0xffffffff00007948 */ /* 0x000fe20003800000 */
[----:B------:R-:W3:Y:S01]  /*6340*/  LDL.64 R220, [R1+0x28] ;  /* 0x0000280001dc7983 */ /* 0x000ee20000100a00 */
[----:B------:R-:W-:Y:S05]  /*6350*/  IMAD R208, R209, 0x9000, RZ ;  /* 0x00009000d1d07824 */ /* 0x000fea00078e02ff */
[----:B------:R-:W4:Y:S01]  /*6360*/  LDL R206, [R1+0x44] ;  /* 0x0000440001ce7983 */ /* 0x000f220000100800 */
[----:B-1----:R-:W-:Y:S03]  /*6370*/  IADD3 R0, R213, R208, RZ ;  /* 0x000000d0d5007210 */ /* 0x002fe60007ffe0ff */
[----:B------:R-:W5:Y:S01]  /*6380*/  LDL R205, [R1+0x40] ;  /* 0x0000400001cd7983 */ /* 0x000f620000100800 */
[----:B------:R-:W-:Y:S03]  /*6390*/  IADD3 R204, R211, R0, RZ ;  /* 0x00000000d3cc7210 */ /* 0x000fe60007ffe0ff */
[----:B------:R-:W2:Y:S04]  /*63a0*/  LDL R233, [R1+0x20] ;  /* 0x0000200001e97983 */ /* 0x000ea80000100800 */
[----:B------:R-:W2:Y:S04]  /*63b0*/  LDL R231, [R1+0xc] ;  /* 0x00000c0001e77983 */ /* 0x000ea80000100800 */
[----:B------:R-:W2:Y:S04]  /*63c0*/  LDL R222, [R1+0x30] ;  /* 0x0000300001de7983 */ /* 0x000ea80000100800 */
[----:B------:R-:W5:Y:S04]  /*63d0*/  LDL.LU R219, [R1+0x4] ;  /* 0x0000040001db7983 */ /* 0x000f680000300800 */
[----:B------:R-:W2:Y:S04]  /*63e0*/  LDL.LU R207, [R1] ;  /* 0x0000000001cf7983 */ /* 0x000ea80000300800 */
[----:B------:R-:W-:Y:S08]  /*63f0*/  BAR.SYNC.DEFER_BLOCKING 0x0 ;  /* 0x0000000000007b1d */ /* 0x000ff00000010000 */
[----:B------:R-:W1:Y:S08]  /*6400*/  LDSM.16.M88.4 R8, [R0] ;  /* 0x000000000008783b */ /* 0x000e700000000200 */
[----:B------:R-:W1:Y:S08]  /*6410*/  LDSM.16.M88.4 R16, [R0+0x800] ;  /* 0x000800000010783b */ /* 0x000e700000000200 */
[----:B------:R-:W1:Y:S08]  /*6420*/  LDSM.16.M88.4 R24, [R0+0x1000] ;  /* 0x001000000018783b */ /* 0x000e700000000200 */
[----:B------:R-:W1:Y:S08]  /*6430*/  LDSM.16.M88.4 R32, [R0+0x1800] ;  /* 0x001800000020783b */ /* 0x000e700000000200 */
[----:B------:R-:W1:Y:S02]  /*6440*/  LDSM.16.M88.4 R40, [R0+0x2000] ;  /* 0x002000000028783b */ /* 0x000e640000000200 */
[C---:B-1----:R-:W-:Y:S06]  /*6450*/  HMMA.16816.F32.BF16 R4, R152.reuse, R8, RZ ;  /* 0x000000089804723c */ /* 0x042fec00000418ff */
[----:B------:R-:W1:Y:S02]  /*6460*/  LDSM.16.M88.4 R48, [R0+0x2800] ;  /* 0x002800000030783b */ /* 0x000e640000000200 */
[C---:B------:R-:W-:Y:S06]  /*6470*/  HMMA.16816.F32.BF16 R8, R152.reuse, R10, RZ ;  /* 0x0000000a9808723c */ /* 0x040fec00000418ff */
[----:B------:R-:W1:Y:S02]  /*6480*/  LDSM.16.M88.4 R100, [R204] ;  /* 0x00000000cc64783b */ /* 0x000e640000000200 */
[C---:B------:R-:W-:Y:S06]  /*6490*/  HMMA.16816.F32.BF16 R12, R152.reuse, R16, RZ ;  /* 0x00000010980c723c */ /* 0x040fec00000418ff */
[----:B------:R-:W1:Y:S02]  /*64a0*/  LDSM.16.M88.4 R160, [R204+0x800] ;  /* 0x00080000cca0783b */ /* 0x000e640000000200 */
[C---:B------:R-:W-:Y:S06]  /*64b0*/  HMMA.16816.F32.BF16 R16, R152.reuse, R18, RZ ;  /* 0x000000129810723c */ /* 0x040fec00000418ff */
[----:B------:R-:W5:Y:S04]  /*64c0*/  LDL R228, [R1+0x18] ;  /* 0x0000180001e47983 */ /* 0x000f680000100800 */
[----:B------:R-:W5:Y:S01]  /*64d0*/  LDL R223, [R1+0x38] ;  /* 0x0000380001df7983 */ /* 0x000f620000100800 */
[C---:B------:R-:W-:Y:S08]  /*64e0*/  HMMA.16816.F32.BF16 R20, R152.reuse, R24, RZ ;  /* 0x000000189814723c */ /* 0x040ff000000418ff */
[C---:B------:R-:W-:Y:S08]  /*64f0*/  HMMA.16816.F32.BF16 R24, R152.reuse, R26, RZ ;  /* 0x0000001a9818723c */ /* 0x040ff000000418ff */
[C---:B------:R-:W-:Y:S08]  /*6500*/  HMMA.16816.F32.BF16 R28, R152.reuse, R32, RZ ;  /* 0x00000020981c723c */ /* 0x040ff000000418ff */
[C---:B------:R-:W-:Y:S08]  /*6510*/  HMMA.16816.F32.BF16 R32, R152.reuse, R34, RZ ;  /* 0x000000229820723c */ /* 0x040ff000000418ff */
[C---:B------:R-:W-:Y:S08]  /*6520*/  HMMA.16816.F32.BF16 R36, R152.reuse, R40, RZ ;  /* 0x000000289824723c */ /* 0x040ff000000418ff */
[C---:B------:R-:W-:Y:S08]  /*6530*/  HMMA.16816.F32.BF16 R40, R152.reuse, R42, RZ ;  /* 0x0000002a9828723c */ /* 0x040ff000000418ff */
[C---:B-1----:R-:W-:Y:S08]  /*6540*/  HMMA.16816.F32.BF16 R44, R152.reuse, R48, RZ ;  /* 0x00000030982c723c */ /* 0x042ff000000418ff */
[----:B------:R-:W-:Y:S08]  /*6550*/  HMMA.16816.F32.BF16 R48, R152, R50, RZ ;  /* 0x000000329830723c */ /* 0x000ff000000418ff */
[C---:B------:R-:W-:Y:S08]  /*6560*/  HMMA.16816.F32.BF16 R4, R156.reuse, R100, R4 ;  /* 0x000000649c04723c */ /* 0x040ff00000041804 */
[C---:B------:R-:W-:Y:S01]  /*6570*/  HMMA.16816.F32.BF16 R8, R156.reuse, R102, R8 ;  /* 0x000000669c08723c */ /* 0x040fe20000041808 */
[----:B------:R-:W1:Y:S07]  /*6580*/  LDSM.16.M88.4 R100, [R204+0x1000] ;  /* 0x00100000cc64783b */ /* 0x000e6e0000000200 */
[C---:B------:R-:W-:Y:S08]  /*6590*/  HMMA.16816.F32.BF16 R12, R156.reuse, R160, R12 ;  /* 0x000000a09c0c723c */ /* 0x040ff0000004180c */
[C---:B------:R-:W-:Y:S01]  /*65a0*/  HMMA.16816.F32.BF16 R16, R156.reuse, R162, R16 ;  /* 0x000000a29c10723c */ /* 0x040fe20000041810 */
[----:B------:R-:W1:Y:S07]  /*65b0*/  LDSM.16.M88.4 R160, [R204+0x1800] ;  /* 0x00180000cca0783b */ /* 0x000e6e0000000200 */
[C---:B-1----:R-:W-:Y:S08]  /*65c0*/  HMMA.16816.F32.BF16 R20, R156.reuse, R100, R20 ;  /* 0x000000649c14723c */ /* 0x042ff00000041814 */
[C---:B------:R-:W-:Y:S01]  /*65d0*/  HMMA.16816.F32.BF16 R24, R156.reuse, R102, R24 ;  /* 0x000000669c18723c */ /* 0x040fe20000041818 */
[----:B------:R-:W1:Y:S07]  /*65e0*/  LDSM.16.M88.4 R100, [R204+0x2000] ;  /* 0x00200000cc64783b */ /* 0x000e6e0000000200 */
[C---:B------:R-:W-:Y:S08]  /*65f0*/  HMMA.16816.F32.BF16 R28, R156.reuse, R160, R28 ;  /* 0x000000a09c1c723c */ /* 0x040ff0000004181c */
[C---:B------:R-:W-:Y:S01]  /*6600*/  HMMA.16816.F32.BF16 R32, R156.reuse, R162, R32 ;  /* 0x000000a29c20723c */ /* 0x040fe20000041820 */
[----:B------:R-:W3:Y:S07]  /*6610*/  LDSM.16.M88.4 R160, [R204+0x2800] ;  /* 0x00280000cca0783b */ /* 0x000eee0000000200 */
[C---:B-1----:R-:W-:Y:S08]  /*6620*/  HMMA.16816.F32.BF16 R36, R156.reuse, R100, R36 ;  /* 0x000000649c24723c */ /* 0x042ff00000041824 */
[C---:B------:R-:W-:Y:S08]  /*6630*/  HMMA.16816.F32.BF16 R40, R156.reuse, R102, R40 ;  /* 0x000000669c28723c */ /* 0x040ff00000041828 */
[C---:B---3--:R-:W-:Y:S07]  /*6640*/  HMMA.16816.F32.BF16 R44, R156.reuse, R160, R44 ;  /* 0x000000a09c2c723c */ /* 0x048fee000004182c */
[----:B------:R-:W-:Y:S01]  /*6650*/  IMAD.IADD R160, R210, 0x1, R0 ;  /* 0x00000001d2a07824 */ /* 0x000fe200078e0200 */
[----:B------:R-:W-:Y:S03]  /*6660*/  HMMA.16816.F32.BF16 R48, R156, R162, R48 ;  /* 0x000000a29c30723c */ /* 0x000fe60000041830 */
[----:B--2---:R-:W-:Y:S02]  /*6670*/  ISETP.GE.AND P5, PT, R231, R207, PT ;  /* 0x000000cfe700720c */ /* 0x004fe40003fa6270 */
[----:B------:R-:W-:Y:S11]  /*6680*/  IADD3 R232, R207, -0x1, RZ ;  /* 0xffffffffcfe87810 */ /* 0x000ff60007ffe0ff */
[----:B------:R-:W-:Y:S01]  /*6690*/  @!P5 SHF.R.S32.HI R102, RZ, 0x1f, R232 ;  /* 0x0000001fff66d819 */ /* 0x000fe200000114e8 */
[----:B------:R-:W-:Y:S01]  /*66a0*/  @!P5 IMAD.WIDE.U32 R100, R232, c[0x0][0x208], RZ ;  /* 0x00008200e864da25 */ /* 0x000fe200078e00ff */
[----:B----4-:R-:W-:Y:S02]  /*66b0*/  @!P5 MOV R103, R206 ;  /* 0x000000ce0067d202 */ /* 0x010fe40000000f00 */
[----:B------:R-:W-:Y:S01]  /*66c0*/  @!P5 ISETP.GE.AND P3, PT, R220, c[0x0][0x1d4], PT ;  /* 0x00007500dc00da0c */ /* 0x000fe20003f66270 */
[----:B------:R-:W-:Y:S01]  /*66d0*/  @!P5 IMAD R102, R102, c[0x0][0x208], RZ ;  /* 0x000082006666da24 */ /* 0x000fe200078e02ff */
[----:B------:R-:W-:Y:S01]  /*66e0*/  @!P5 ISETP.GE.AND P1, PT, R222, c[0x0][0x1d4], PT ;  /* 0x00007500de00da0c */ /* 0x000fe20003f26270 */
[----:B-----5:R-:W-:Y:S01]  /*66f0*/  @!P5 IMAD R161, R219, 0x9000, R205 ;  /* 0x00009000dba1d824 */ /* 0x020fe200078e02cd */
[----:B------:R-:W-:Y:S01]  /*6700*/  @!P5 ISETP.GE.AND P0, PT, R233, c[0x0][0x1d4], PT ;  /* 0x00007500e900da0c */ /* 0x000fe20003f06270 */
[----:B------:R-:W-:Y:S01]  /*6710*/  @!P5 IMAD R102, R232, c[0x0][0x20c], R102 ;  /* 0x00008300e866da24 */ /* 0x000fe200078e0266 */
[----:B------:R-:W-:Y:S02]  /*6720*/  @!P5 MOV R162, c[0x0][0x208] ;  /* 0x0000820000a2da02 */ /* 0x000fe40000000f00 */
[----:B------:R-:W-:Y:S01]  /*6730*/  IADD3 R205, R211, R0, R210 ;  /* 0x00000000d3cd7210 */ /* 0x000fe20007ffe0d2 */
[----:B------:R-:W-:Y:S01]  /*6740*/  @!P5 IMAD.IADD R101, R101, 0x1, R102 ;  /* 0x000000016565d824 */ /* 0x000fe200078e0266 */
[----:B------:R-:W-:Y:S03]  /*6750*/  @!P5 MOV R102, R224 ;  /* 0x000000e00066d202 */ /* 0x000fe60000000f00 */
[----:B------:R-:W-:Y:S02]  /*6760*/  @!P5 IMAD R101, R101, 0x60, RZ ;  /* 0x000000606565d824 */ /* 0x000fe400078e02ff */
[----:B------:R-:W-:Y:S04]  /*6770*/  @!P5 IMAD.WIDE.U32 R102, R100, 0x60, R102 ;  /* 0x000000606466d825 */ /* 0x000fe800078e0066 */
[----:B------:R-:W-:Y:S01]  /*6780*/  @!P5 IMAD.IADD R101, R103, 0x1, R101 ;  /* 0x000000016765d824 */ /* 0x000fe200078e0265 */
[C---:B------:R-:W-:Y:S04]  /*6790*/  @!P5 LEA R100, P4, R102.reuse, c[0x0][0x1f8], 0x1 ;  /* 0x00007e006664da11 */ /* 0x040fe800078808ff */
[----:B------:R-:W-:Y:S02]  /*67a0*/  @!P5 LEA.HI.X R101, R102, c[0x0][0x1fc], R101, 0x1, P4 ;  /* 0x00007f006665da11 */ /* 0x000fe400020f0c65 */
[----:B------:R-:W-:Y:S03]  /*67b0*/  @!P5 MOV R102, 0x6 ;  /* 0x000000060066d802 */ /* 0x000fe60000000f00 */
[----:B------:R-:W-:Y:S01]  /*67c0*/  @!PT LDS RZ, [RZ] ;  /* 0x00000000fffff984 */ /* 0x000fe20000000800 */
[----:B------:R-:W-:Y:S01]  /*67d0*/  @!PT LDS RZ, [RZ] ;  /* 0x00000000fffff984 */ /* 0x000fe20000000800 */
[----:B------:R-:W-:Y:S01]  /*67e0*/  @!PT LDS RZ, [RZ] ;  /* 0x00000000fffff984 */ /* 0x000fe20000000800 */
[----:B------:R1:W-:Y:S01]  /*67f0*/  @!P5 LDGSTS.E.BYPASS.LTC128B.128 [R161], [R100.64], !P3 ;  /* 0x0000000064a1dfae */ /* 0x0003e2000d901d46 */
[C---:B------:R-:W-:Y:S01]  /*6800*/  @!P5 SHF.L.U64.HI R102, R162.reuse, R102, c[0x0][0x20c] ;  /* 0x00008300a266d619 */ /* 0x040fe20000010266 */
[----:B------:R-:W-:Y:S06]  /*6810*/  @!P5 IMAD.SHL.U32 R162, R162, 0x40, RZ ;  /* 0x00000040a2a2d824 */ /* 0x000fec00078e00ff */
[----:B------:R1:W-:Y:S08]  /*6820*/  @!P5 LDGSTS.E.BYPASS.LTC128B.128 [R161+0x3000], [R100.64+0x80], !P1 ;  /* 0x0300008064a1dfae */ /* 0x0003f0000c901d46 */
[----:B------:R1:W-:Y:S02]  /*6830*/  @!P5 LDGSTS.E.BYPASS.LTC128B.128 [R161+0x6000], [R100.64+0x100], !P0 ;  /* 0x0600010064a1dfae */ /* 0x0003e4000c101d46 */
[----:B-1----:R-:W-:Y:S04]  /*6840*/  @!P5 IADD3 R100, P4, R162, R100, RZ ;  /* 0x00000064a264d210 */ /* 0x002fe80007f9e0ff */
[----:B------:R-:W-:Y:S02]  /*6850*/  @!P5 IADD3.X R101, R102, R101, RZ, P4, !PT ;  /* 0x000000656665d210 */ /* 0x000fe400027fe4ff */
[----:B------:R-:W-:Y:S03]  /*6860*/  @!P5 IADD3 R162, P4, R162, R100, RZ ;  /* 0x00000064a2a2d210 */ /* 0x000fe60007f9e0ff */
[----:B------:R1:W-:Y:S01]  /*6870*/  @!P5 LDGSTS.E.BYPASS.LTC128B.128 [R161+0x1000], [R100.64], !P3 ;  /* 0x0100000064a1dfae */ /* 0x0003e2000d901d46 */
[----:B------:R-:W-:Y:S07]  /*6880*/  @!P5 IADD3.X R163, R102, R101, RZ, P4, !PT ;  /* 0x0000006566a3d210 */ /* 0x000fee00027fe4ff */
[----:B------:R1:W-:Y:S08]  /*6890*/  @!P5 LDGSTS.E.BYPASS.LTC128B.128 [R161+0x4000], [R100.64+0x80], !P1 ;  /* 0x0400008064a1dfae */ /* 0x0003f0000c901d46 */
[----:B------:R1:W-:Y:S08]  /*68a0*/  @!P5 LDGSTS.E.BYPASS.LTC128B.128 [R161+0x7000], [R100.64+0x100], !P0 ;  /* 0x0700010064a1dfae */ /* 0x0003f0000c101d46 */
[----:B------:R2:W-:Y:S08]  /*68b0*/  @!P5 LDGSTS.E.BYPASS.LTC128B.128 [R161+0x2000], [R162.64], !P3 ;  /* 0x02000000a2a1dfae */ /* 0x0005f0000d901d46 */
[----:B------:R2:W-:Y:S08]  /*68c0*/  @!P5 LDGSTS.E.BYPASS.LTC128B.128 [R161+0x5000], [R162.64+0x80], !P1 ;  /* 0x05000080a2a1dfae */ /* 0x0005f0000c901d46 */
[----:B------:R2:W-:Y:S08]  /*68d0*/  @!P5 LDGSTS.E.BYPASS.LTC128B.128 [R161+0x8000], [R162.64+0x100], !P0 ;  /* 0x08000100a2a1dfae */ /* 0x0005f0000c101d46 */
[----:B-1----:R-:W1:Y:S08]  /*68e0*/  LDSM.16.M88.4 R100, [R160] ;  /* 0x00000000a064783b */ /* 0x002e700000000200 */
[----:B------:R-:W0:Y:S01]  /*68f0*/  LDGDEPBAR ;  /* 0x00000000000079af */ /* 0x000e220000000000 */
[----:B--2---:R-:W-:Y:S01]  /*6900*/  IADD3 R161, R210, R204, RZ ;  /* 0x000000ccd2a17210 */ /* 0x004fe20007ffe0ff */
        /* <DEDUP_REMOVED lines=122> */
[----:B------:R1:W2:Y:S08]  /*70b0*/  LDSM.16.M88.4 R100, [R0+0x8800] ;  /* 0x008800000064783b */ /* 0x0002b00000000200 */
[----:B-1----:R1:W3:Y:S01]  /*70c0*/  LDL R0, [R1+0x1c] ;  /* 0x00001c0001007983 */ /* 0x0022e20000100800 */
[C---:B--2---:R-:W-:Y:S08]  /*70d0*/  HMMA.16816.F32.BF16 R44, R188.reuse, R100, R44 ;  /* 0x00000064bc2c723c */ /* 0x044ff0000004182c */
[----:B------:R-:W-:Y:S01]  /*70e0*/  HMMA.16816.F32.BF16 R48, R188, R102, R48 ;  /* 0x00000066bc30723c */ /* 0x000fe20000041830 */
        /* <DEDUP_REMOVED lines=15> */
[----:B------:R-:W2:Y:S03]  /*71e0*/  LDSM.16.M88.4 R100, [R204+0x8800] ;  /* 0x00880000cc64783b */ /* 0x000ea60000000200 */
[----:B---3--:R-:W-:Y:S04]  /*71f0*/  @P2 MOV R0, R228 ;  /* 0x000000e400002202 */ /* 0x008fe80000000f00 */
        /* <DEDUP_REMOVED lines=17> */
[----:B------:R-:W2:Y:S08]  /*7310*/  LDSM.16.M88.4 R100, [R160+0x8800] ;  /* 0x00880000a064783b */ /* 0x000eb00000000200 */
[----:B------:R-:W3:Y:S01]  /*7320*/  LDSM.16.M88.4 R160, [R161+0x6000] ;  /* 0x00600000a1a0783b */ /* 0x000ee20000000200 */
[C---:B--2---:R-:W-:Y:S08]  /*7330*/  HMMA.16816.F32.BF16 R44, R196.reuse, R100, R44 ;  /* 0x00000064c42c723c */ /* 0x044ff0000004182c */
[----:B------:R-:W-:Y:S01]  /*7340*/  HMMA.16816.F32.BF16 R48, R196, R102, R48 ;  /* 0x00000066c430723c */ /* 0x000fe20000041830 */
[----:B------:R-:W2:Y:S07]  /*7350*/  LDSM.16.M88.4 R100, [R205+0x6800] ;  /* 0x00680000cd64783b */ /* 0x000eae0000000200 */
[C---:B---3--:R-:W-:Y:S08]  /*7360*/  HMMA.16816.F32.BF16 R4, R200.reuse, R160, R4 ;  /* 0x000000a0c804723c */ /* 0x048ff00000041804 */
[C---:B------:R-:W-:Y:S11]  /*7370*/  HMMA.16816.F32.BF16 R8, R200.reuse, R162, R8 ;  /* 0x000000a2c808723c */ /* 0x040ff60000041808 */
[----:B------:R-:W-:Y:S05]  /*7380*/  @!UPT UIADD3 URZ, URZ, URZ, URZ ;  /* 0x0000003f3f3ff290 */ /* 0x000fea000fffe03f */
[----:B------:R-:W-:Y:S02]  /*7390*/  FMUL.FTZ R4, R4, c[0x0][0x320] ;  /* 0x0000c80004047a20 */ /* 0x000fe40000410000 */
[----:B------:R-:W-:Y:S02]  /*73a0*/  FMUL.FTZ R5, R5, c[0x0][0x320] ;  /* 0x0000c80005057a20 */ /* 0x000fe40000410000 */
[----:B------:R-:W-:Y:S01]  /*73b0*/  FMUL.FTZ R6, R6, c[0x0][0x320] ;  /* 0x0000c80006067a20 */ /* 0x000fe20000410000 */
[----:B------:R-:W-:Y:S01]  /*73c0*/  MUFU.TANH R206, R4 ;  /* 0x0000000400ce7308 */ /* 0x000fe20000002400 */
[----:B------:R-:W-:Y:S02]  /*73d0*/  FMUL.FTZ R7, R7, c[0x0][0x320] ;  /* 0x0000c80007077a20 */ /* 0x000fe40000410000 */
[----:B------:R-:W-:Y:S01]  /*73e0*/  FMUL.FTZ R8, R8, c[0x0][0x320] ;  /* 0x0000c80008087a20 */ /* 0x000fe20000410000 */
[C---:B--2---:R-:W-:Y:S03]  /*73f0*/  HMMA.16816.F32.BF16 R12, R200.reuse, R100, R12 ;  /* 0x00000064c80c723c */ /* 0x044fe6000004180c */
[----:B------:R-:W-:Y:S02]  /*7400*/  FMUL.FTZ R9, R9, c[0x0][0x320] ;  /* 0x0000c80009097a20 */ /* 0x000fe40000410000 */
[----:B------:R-:W-:Y:S01]  /*7410*/  FMUL.FTZ R10, R10, c[0x0][0x320] ;  /* 0x0000c8000a0a7a20 */ /* 0x000fe20000410000 */
[----:B------:R-:W-:Y:S01]  /*7420*/  MUFU.TANH R204, R5 ;  /* 0x0000000500cc7308 */ /* 0x000fe20000002400 */
[----:B------:R-:W-:Y:S01]  /*7430*/  FMUL.FTZ R11, R11, c[0x0][0x320] ;  /* 0x0000c8000b0b7a20 */ /* 0x000fe20000410000 */
[C---:B------:R-:W-:Y:S08]  /*7440*/  HMMA.16816.F32.BF16 R16, R200.reuse, R102, R16 ;  /* 0x00000066c810723c */ /* 0x040ff00000041810 */
[----:B------:R-:W2:Y:S08]  /*7450*/  MUFU.TANH R163, R6 ;  /* 0x0000000600a37308 */ /* 0x000eb00000002400 */
[----:B------:R-:W-:Y:S02]  /*7460*/  FMUL.FTZ R12, R12, c[0x0][0x320] ;  /* 0x0000c8000c0c7a20 */ /* 0x000fe40000410000 */
[----:B------:R3:W-:Y:S01]  /*7470*/  MUFU.TANH R162, R7 ;  /* 0x0000000700a27308 */ /* 0x0007e20000002400 */
[----:B------:R-:W-:Y:S02]  /*7480*/  FMUL.FTZ R14, R14, c[0x0][0x320] ;  /* 0x0000c8000e0e7a20 */ /* 0x000fe40000410000 */
[----:B------:R-:W-:Y:S02]  /*7490*/  FMUL.FTZ R13, R13, c[0x0][0x320] ;  /* 0x0000c8000d0d7a20 */ /* 0x000fe40000410000 */
[----:B------:R-:W-:Y:S02]  /*74a0*/  FMUL.FTZ R15, R15, c[0x0][0x320] ;  /* 0x0000c8000f0f7a20 */ /* 0x000fe40000410000 */
[----:B------:R-:W-:Y:S02]  /*74b0*/  FMUL.FTZ R17, R17, c[0x0][0x320] ;  /* 0x0000c80011117a20 */ /* 0x000fe40000410000 */
[----:B------:R-:W-:Y:S01]  /*74c0*/  FMUL.FTZ R18, R18, c[0x0][0x320] ;  /* 0x0000c80012127a20 */ /* 0x000fe20000410000 */
[----:B------:R-:W-:Y:S01]  /*74d0*/  MUFU.TANH R161, R8 ;  /* 0x0000000800a17308 */ /* 0x000fe20000002400 */
[----:B------:R-:W-:Y:S02]  /*74e0*/  FMUL.FTZ R19, R19, c[0x0][0x320] ;  /* 0x0000c80013137a20 */ /* 0x000fe40000410000 */
[----:B------:R-:W-:Y:S07]  /*74f0*/  FMUL.FTZ R16, R16, c[0x0][0x320] ;  /* 0x0000c80010107a20 */ /* 0x000fee0000410000 */
[----:B------:R-:W-:Y:S01]  /*7500*/  MUFU.TANH R160, R9 ;  /* 0x0000000900a07308 */ /* 0x000fe20000002400 */
[----:B---3--:R-:W3:Y:S09]  /*7510*/  LDSM.16.M88.4 R4, [R205+0x7000] ;  /* 0x00700000cd04783b */ /* 0x008ef20000000200 */
[----:B------:R-:W-:Y:S10]  /*7520*/  MUFU.TANH R101, R10 ;  /* 0x0000000a00657308 */ /* 0x000ff40000002400 */
[----:B------:R4:W-:Y:S10]  /*7530*/  MUFU.TANH R100, R11 ;  /* 0x0000000b00647308 */ /* 0x0009f40000002400 */
[----:B------:R-:W5:Y:S10]  /*7540*/  MUFU.TANH R12, R12 ;  /* 0x0000000c000c7308 */ /* 0x000f740000002400 */
[----:B------:R-:W1:Y:S01]  /*7550*/  MUFU.TANH R225, R14 ;  /* 0x0000000e00e17308 */ /* 0x000e620000002400 */
[C---:B---3--:R-:W-:Y:S01]  /*7560*/  HMMA.16816.F32.BF16 R20, R200.reuse, R4, R20 ;  /* 0x00000004c814723c */ /* 0x048fe20000041814 */
[----:B----4-:R-:W3:Y:S08]  /*7570*/  LDSM.16.M88.4 R8, [R205+0x7800] ;  /* 0x00780000cd08783b */ /* 0x010ef00000000200 */
[----:B------:R4:W-:Y:S01]  /*7580*/  MUFU.TANH R224, R13 ;  /* 0x0000000d00e07308 */ /* 0x0009e20000002400 */
[C---:B------:R-:W-:Y:S01]  /*7590*/  HMMA.16816.F32.BF16 R24, R200.reuse, R6, R24 ;  /* 0x00000006c818723c */ /* 0x040fe20000041818 */
[----:B------:R-:W1:Y:S08]  /*75a0*/  LDSM.16.M88.4 R4, [R205+0x8000] ;  /* 0x00800000cd04783b */ /* 0x000e700000000200 */
[----:B------:R1:W1:Y:S05]  /*75b0*/  MUFU.TANH R226, R15 ;  /* 0x0000000f00e27308 */ /* 0x00026a0000002400 */
[----:B------:R-:W-:Y:S05]  /*75c0*/  FMUL.FTZ R22, R22, c[0x0][0x320] ;  /* 0x0000c80016167a20 */ /* 0x000fea0000410000 */
[----:B------:R-:W1:Y:S01]  /*75d0*/  MUFU.TANH R17, R17 ;  /* 0x0000001100117308 */ /* 0x000e620000002400 */
[----:B------:R-:W-:Y:S02]  /*75e0*/  FMUL.FTZ R23, R23, c[0x0][0x320] ;  /* 0x0000c80017177a20 */ /* 0x000fe40000410000 */
[----:B------:R-:W-:Y:S02]  /*75f0*/  FMUL.FTZ R20, R20, c[0x0][0x320] ;  /* 0x0000c80014147a20 */ /* 0x000fe40000410000 */
[----:B------:R-:W-:Y:S02]  /*7600*/  FMUL.FTZ R21, R21, c[0x0][0x320] ;  /* 0x0000c80015157a20 */ /* 0x000fe40000410000 */
[----:B------:R-:W-:Y:S02]  /*7610*/  FMUL.FTZ R24, R24, c[0x0][0x320] ;  /* 0x0000c80018187a20 */ /* 0x000fe40000410000 */
[----:B------:R-:W-:Y:S01]  /*7620*/  FMUL.FTZ R25, R25, c[0x0][0x320] ;  /* 0x0000c80019197a20 */ /* 0x000fe20000410000 */
[----:B------:R-:W-:Y:S01]  /*7630*/  MUFU.TANH R22, R22 ;  /* 0x0000001600167308 */ /* 0x000fe20000002400 */
[----:B------:R-:W-:Y:S02]  /*7640*/  FMUL.FTZ R26, R26, c[0x0][0x320] ;  /* 0x0000c8001a1a7a20 */ /* 0x000fe40000410000 */
[----:B------:R-:W-:Y:S01]  /*7650*/  FMUL.FTZ R27, R27, c[0x0][0x320] ;  /* 0x0000c8001b1b7a20 */ /* 0x000fe20000410000 */
[C---:B---3--:R-:W-:Y:S06]  /*7660*/  HMMA.16816.F32.BF16 R28, R200.reuse, R8, R28 ;  /* 0x00000008c81c723c */ /* 0x048fec000004181c */
[----:B------:R-:W-:Y:S02]  /*7670*/  MUFU.TANH R23, R23 ;  /* 0x0000001700177308 */ /* 0x000fe40000002400 */
[C---:B------:R-:W-:Y:S01]  /*7680*/  HMMA.16816.F32.BF16 R32, R200.reuse, R10, R32 ;  /* 0x0000000ac820723c */ /* 0x040fe20000041820 */
[----:B------:R-:W3:Y:S01]  /*7690*/  LDSM.16.M88.4 R8, [R205+0x8800] ;  /* 0x00880000cd08783b */ /* 0x000ee20000000200 */
[----:B------:R-:W-:Y:S06]  /*76a0*/  DEPBAR.LE SB0, 0x2 ;  /* 0x000080800000791a */ /* 0x000fec0000000000 */
[----:B------:R-:W-:Y:S01]  /*76b0*/  MUFU.TANH R20, R20 ;  /* 0x0000001400147308 */ /* 0x000fe20000002400 */
[C---:B-1----:R-:W-:Y:S01]  /*76c0*/  HMMA.16816.F32.BF16 R36, R200.reuse, R4, R36 ;  /* 0x00000004c824723c */ /* 0x042fe20000041824 */
[----:B------:R-:W1:Y:S07]  /*76d0*/  SHFL.IDX PT, R4, R0, RZ, 0x1c1f ;  /* 0x001c1fff00047589 */ /* 0x000e6e00000e0000 */
[C---:B------:R-:W-:Y:S01]  /*76e0*/  HMMA.16816.F32.BF16 R40, R200.reuse, R6, R40 ;  /* 0x00000006c828723c */ /* 0x040fe20000041828 */
[----:B------:R1:W2:Y:S01]  /*76f0*/  SHFL.IDX PT, R5, R0, 0x1, 0x1c1f ;  /* 0x003c1f0000057f89 */ /* 0x0002a200000e0000 */
[----:B------:R-:W-:Y:S02]  /*7700*/  MUFU.TANH R21, R21 ;  /* 0x0000001500157308 */ /* 0x000fe40000002400 */
[----:B------:R-:W-:Y:S02]  /*7710*/  FMUL.FTZ R29, R29, c[0x0][0x320] ;  /* 0x0000c8001d1d7a20 */ /* 0x000fe40000410000 */
[----:B------:R-:W-:Y:S02]  /*7720*/  FMUL.FTZ R30, R30, c[0x0][0x320] ;  /* 0x0000c8001e1e7a20 */ /* 0x000fe40000410000 */
[----:B------:R-:W-:Y:S04]  /*7730*/  FMUL.FTZ R32, R32, c[0x0][0x320] ;  /* 0x0000c80020207a20 */ /* 0x000fe80000410000 */
[----:B------:R-:W-:Y:S01]  /*7740*/  MUFU.TANH R30, R30 ;  /* 0x0000001e001e7308 */ /* 0x000fe20000002400 */
[----:B------:R-:W-:Y:S01]  /*7750*/  BAR.SYNC.DEFER_BLOCKING 0x0 ;  /* 0x0000000000007b1d */ /* 0x000fe20000010000 */
[----:B------:R-:W-:Y:S02]  /*7760*/  FMUL.FTZ R33, R33, c[0x0][0x320] ;  /* 0x0000c80021217a20 */ /* 0x000fe40000410000 */
[----:B------:R-:W-:Y:S02]  /*7770*/  FMUL.FTZ R37, R37, c[0x0][0x320] ;  /* 0x0000c80025257a20 */ /* 0x000fe40000410000 */
[----:B------:R-:W-:Y:S02]  /*7780*/  FMUL.FTZ R28, R28, c[0x0][0x320] ;  /* 0x0000c8001c1c7a20 */ /* 0x000fe40000410000 */
[----:B------:R-:W-:Y:S02]  /*7790*/  FMUL.FTZ R34, R34, c[0x0][0x320] ;  /* 0x0000c80022227a20 */ /* 0x000fe40000410000 */
[----:B------:R-:W-:Y:S02]  /*77a0*/  FMUL.FTZ R36, R36, c[0x0][0x320] ;  /* 0x0000c80024247a20 */ /* 0x000fe40000410000 */
[----:B-1----:R-:W-:Y:S01]  /*77b0*/  IMAD R0, R207, -0x60, RZ ;  /* 0xffffffa0cf007824 */ /* 0x002fe200078e02ff */
[C---:B---3--:R-:W-:Y:S03]  /*77c0*/  HMMA.16816.F32.BF16 R44, R200.reuse, R8, R44 ;  /* 0x00000008c82c723c */ /* 0x048fe6000004182c */
[----:B------:R-:W-:Y:S01]  /*77d0*/  FMUL.FTZ R43, R43, c[0x0][0x320] ;  /* 0x0000c8002b2b7a20 */ /* 0x000fe20000410000 */
[----:B------:R-:W-:Y:S01]  /*77e0*/  IADD3 R0, -R223, 0x1, R0 ;  /* 0x00000001df007810 */ /* 0x000fe20007ffe100 */
[----:B------:R-:W-:Y:S02]  /*77f0*/  FMUL.FTZ R41, R41, c[0x0][0x320] ;  /* 0x0000c80029297a20 */ /* 0x000fe40000410000 */
[----:B----4-:R-:W-:Y:S01]  /*7800*/  FMUL.FTZ R13, R38, c[0x0][0x320] ;  /* 0x0000c800260d7a20 */ /* 0x010fe20000410000 */
[----:B------:R-:W-:Y:S04]  /*7810*/  HMMA.16816.F32.BF16 R48, R200, R10, R48 ;  /* 0x0000000ac830723c */ /* 0x000fe80000041830 */
[----:B------:R-:W-:Y:S01]  /*7820*/  IADD3 R0, R0, c[0x0][0x1d0], RZ ;  /* 0x0000740000007a10 */ /* 0x000fe20007ffe0ff */
[----:B------:R-:W1:Y:S01]  /*7830*/  MUFU.TANH R18, R18 ;  /* 0x0000001200127308 */ /* 0x000e620000002400 */
[----:B------:R-:W-:Y:S01]  /*7840*/  FMUL.FTZ R35, R35, c[0x0][0x320] ;  /* 0x0000c80023237a20 */ /* 0x000fe20000410000 */
[----:B------:R-:W-:Y:S01]  /*7850*/  MOV R38, R232 ;  /* 0x000000e800267202 */ /* 0x000fe20000000f00 */
[----:B------:R-:W-:Y:S01]  /*7860*/  FMUL.FTZ R31, R31, c[0x0][0x320] ;  /* 0x0000c8001f1f7a20 */ /* 0x000fe20000410000 */
[----:B------:R-:W-:Y:S03]  /*7870*/  IADD3 R0, R0, -c[0x0][0x168], RZ ;  /* 0x80005a0000007a10 */ /* 0x000fe60007ffe0ff */
[----:B------:R-:W-:Y:S01]  /*7880*/  FMUL.FTZ R15, R39, c[0x0][0x320] ;  /* 0x0000c800270f7a20 */ /* 0x000fe20000410000 */
[----:B------:R-:W-:Y:S01]  /*7890*/  MOV R39, R231 ;  /* 0x000000e700277202 */ /* 0x000fe20000000f00 */
[C---:B------:R-:W-:Y:S01]  /*78a0*/  IMAD.IADD R4, R0.reuse, 0x1, R4 ;  /* 0x0000000100047824 */ /* 0x040fe200078e0204 */
[----:B--2---:R-:W-:Y:S01]  /*78b0*/  IADD3 R0, R0, R5, RZ ;  /* 0x0000000500007210 */ /* 0x004fe20007ffe0ff */
[----:B------:R2:W3:Y:S01]  /*78c0*/  MUFU.TANH R227, R16 ;  /* 0x0000001000e37308 */ /* 0x0004e20000002400 */
[----:B------:R-:W-:Y:S02]  /*78d0*/  FMUL.FTZ R40, R40, c[0x0][0x320] ;  /* 0x0000c80028287a20 */ /* 0x000fe40000410000 */
[----:B------:R-:W-:Y:S01]  /*78e0*/  ISETP.GT.AND P1, PT, R0, RZ, PT ;  /* 0x000000ff0000720c */ /* 0x000fe20003f24270 */
[----:B------:R-:W-:Y:S01]  /*78f0*/  FMUL.FTZ R42, R42, c[0x0][0x320] ;  /* 0x0000c8002a2a7a20 */ /* 0x000fe20000410000 */
[----:B------:R-:W-:Y:S01]  /*7900*/  ISETP.GT.AND P4, PT, R4, RZ, PT ;  /* 0x000000ff0400720c */ /* 0x000fe20003f84270 */
[----:B------:R-:W-:Y:S01]  /*7910*/  FMUL.FTZ R44, R44, c[0x0][0x320] ;  /* 0x0000c8002c2c7a20 */ /* 0x000fe20000410000 */
[----:B------:R-:W-:Y:S01]  /*7920*/  FSEL R7, R163, -INF , P1 ;  /* 0xff800000a3077808 */ /* 0x000fe20000800000 */
[----:B------:R-:W-:Y:S01]  /*7930*/  FMUL.FTZ R45, R45, c[0x0][0x320] ;  /* 0x0000c8002d2d7a20 */ /* 0x000fe20000410000 */
[----:B------:R-:W-:Y:S01]  /*7940*/  ISETP.GT.AND P1, PT, R4, 0x10, PT ;  /* 0x000000100400780c */ /* 0x000fe20003f24270 */
[----:B------:R-:W4:Y:S01]  /*7950*/  MUFU.TANH R19, R19 ;  /* 0x0000001300137308 */ /* 0x000f220000002400 */
[----:B------:R-:W-:Y:S01]  /*7960*/  ISETP.GT.AND P0, PT, R0, 0x1, PT ;  /* 0x000000010000780c */ /* 0x000fe20003f04270 */
[----:B------:R-:W-:Y:S01]  /*7970*/  FMUL.FTZ R48, R48, c[0x0][0x320] ;  /* 0x0000c80030307a20 */ /* 0x000fe20000410000 */
[----:B------:R-:W-:Y:S01]  /*7980*/  FSEL R6, R206, -INF , P4 ;  /* 0xff800000ce067808 */ /* 0x000fe20002000000 */
[----:B------:R-:W-:Y:S01]  /*7990*/  FMUL.FTZ R46, R46, c[0x0][0x320] ;  /* 0x0000c8002e2e7a20 */ /* 0x000fe20000410000 */
[----:B------:R-:W-:Y:S01]  /*79a0*/  ISETP.GT.AND P3, PT, R4, 0x1, PT ;  /* 0x000000010400780c */ /* 0x000fe20003f64270 */
[----:B------:R-:W-:Y:S01]  /*79b0*/  FMUL.FTZ R49, R49, c[0x0][0x320] ;  /* 0x0000c80031317a20 */ /* 0x000fe20000410000 */
[----:B-----5:R-:W-:Y:S01]  /*79c0*/  FSEL R223, R12, -INF , P1 ;  /* 0xff8000000cdf7808 */ /* 0x020fe20000800000 */
[----:B------:R-:W-:Y:S01]  /*79d0*/  IMAD.MOV.U32 R163, RZ, RZ, R222 ;  /* 0x000000ffffa37224 */ /* 0x000fe200078e00de */
[----:B------:R-:W-:Y:S01]  /*79e0*/  FMNMX.FTZ R12, R7, R3, !PT ;  /* 0x00000003070c7209 */ /* 0x000fe20007810000 */
[----:B------:R-:W5:Y:S01]  /*79f0*/  MUFU.TANH R29, R29 ;  /* 0x0000001d001d7308 */ /* 0x000f620000002400 */
[----:B------:R-:W-:Y:S02]  /*7a00*/  ISETP.GT.AND P4, PT, R0, 0x8, PT ;  /* 0x000000080000780c */ /* 0x000fe40003f84270 */
[----:B------:R-:W-:Y:S01]  /*7a10*/  FSEL R8, R162, -INF , P0 ;  /* 0xff800000a2087808 */ /* 0x000fe20000000000 */
[----:B--2---:R-:W-:Y:S01]  /*7a20*/  FMUL.FTZ R16, R47, c[0x0][0x320] ;  /* 0x0000c8002f107a20 */ /* 0x004fe20000410000 */
[----:B------:R-:W-:Y:S02]  /*7a30*/  FSEL R5, R204, -INF , P3 ;  /* 0xff800000cc057808 */ /* 0x000fe40001800000 */
[----:B------:R-:W-:Y:S01]  /*7a40*/  ISETP.GT.AND P3, PT, R0, 0x9, PT ;  /* 0x000000090000780c */ /* 0x000fe20003f64270 */
[----:B------:R-:W2:Y:S01]  /*7a50*/  LDL.LU R204, [R1+0x8] ;  /* 0x0000080001cc7983 */ /* 0x000ea20000300800 */
[----:B------:R-:W-:Y:S01]  /*7a60*/  FSEL R11, R101, -INF , P4 ;  /* 0xff800000650b7808 */ /* 0x000fe20002000000 */
[----:B------:R-:W-:Y:S01]  /*7a70*/  MUFU.TANH R24, R24 ;  /* 0x0000001800187308 */ /* 0x000fe20000002400 */
[----:B------:R-:W-:Y:S02]  /*7a80*/  ISETP.GT.AND P6, PT, R4, 0x8, PT ;  /* 0x000000080400780c */ /* 0x000fe40003fc4270 */
[----:B------:R-:W-:Y:S02]  /*7a90*/  FMNMX.FTZ R12, R8, R12, !PT ;  /* 0x0000000c080c7209 */ /* 0x000fe40007810000 */
[----:B------:R-:W-:Y:S02]  /*7aa0*/  FSEL R14, R100, -INF , P3 ;  /* 0xff800000640e7808 */ /* 0x000fe40001800000 */
[----:B------:R-:W-:Y:S02]  /*7ab0*/  FSEL R9, R161, -INF , P6 ;  /* 0xff800000a1097808 */ /* 0x000fe40003000000 */
[----:B------:R-:W-:Y:S01]  /*7ac0*/  FMNMX.FTZ R12, R11, R12, !PT ;  /* 0x0000000c0b0c7209 */ /* 0x000fe20007810000 */
[----:B------:R-:W1:Y:S01]  /*7ad0*/  MUFU.TANH R25, R25 ;  /* 0x0000001900197308 */ /* 0x000e620000002400 */
[----:B------:R-:W-:Y:S02]  /*7ae0*/  ISETP.GT.AND P5, PT, R4, 0x9, PT ;  /* 0x000000090400780c */ /* 0x000fe40003fa4270 */
[----:B------:R-:W-:Y:S02]  /*7af0*/  ISETP.GT.AND P6, PT, R0, 0x10, PT ;  /* 0x000000100000780c */ /* 0x000fe40003fc4270 */
[----:B------:R-:W-:Y:S02]  /*7b00*/  FMNMX.FTZ R12, R14, R12, !PT ;  /* 0x0000000c0e0c7209 */ /* 0x000fe40007810000 */
[----:B------:R-:W-:Y:S02]  /*7b10*/  FSEL R10, R160, -INF , P5 ;  /* 0xff800000a00a7808 */ /* 0x000fe40002800000 */
[----:B------:R-:W-:Y:S01]  /*7b20*/  ISETP.GT.AND P5, PT, R0, 0x11, PT ;  /* 0x000000110000780c */ /* 0x000fe20003fa4270 */
[----:B------:R-:W3:Y:S01]  /*7b30*/  MUFU.TANH R26, R26 ;  /* 0x0000001a001a7308 */ /* 0x000ee20000002400 */
[----:B------:R-:W-:Y:S02]  /*7b40*/  FSEL R225, R225, -INF , P6 ;  /* 0xff800000e1e17808 */ /* 0x000fe40003000000 */
[----:B------:R-:W-:Y:S02]  /*7b50*/  FSEL R226, R226, -INF , P5 ;  /* 0xff800000e2e27808 */ /* 0x000fe40002800000 */
[C---:B------:R-:W-:Y:S02]  /*7b60*/  ISETP.GT.AND P0, PT, R4.reuse, 0x11, PT ;  /* 0x000000110400780c */ /* 0x040fe40003f04270 */
[----:B------:R-:W-:Y:S02]  /*7b70*/  ISETP.GT.AND P3, PT, R4, 0x19, PT ;  /* 0x000000190400780c */ /* 0x000fe40003f64270 */
[----:B------:R-:W-:Y:S01]  /*7b80*/  FMNMX.FTZ R12, R225, R12, !PT ;  /* 0x0000000ce10c7209 */ /* 0x000fe20007810000 */
[----:B------:R-:W5:Y:S01]  /*7b90*/  MUFU.TANH R27, R27 ;  /* 0x0000001b001b7308 */ /* 0x000f620000002400 */
[----:B------:R-:W-:Y:S02]  /*7ba0*/  ISETP.GT.AND P1, PT, R0, 0x18, PT ;  /* 0x000000180000780c */ /* 0x000fe40003f24270 */
[----:B------:R-:W-:Y:S02]  /*7bb0*/  FSEL R224, R224, -INF , P0 ;  /* 0xff800000e0e07808 */ /* 0x000fe40000000000 */
[----:B------:R-:W-:Y:S02]  /*7bc0*/  FSEL R228, R17, -INF , P3 ;  /* 0xff80000011e47808 */ /* 0x000fe40001800000 */
[----:B------:R-:W-:Y:S02]  /*7bd0*/  FMNMX.FTZ R12, R226, R12, !PT ;  /* 0x0000000ce20c7209 */ /* 0x000fe40007810000 */
[----:B------:R-:W-:Y:S01]  /*7be0*/  ISETP.GT.AND P3, PT, R0, 0x21, PT ;  /* 0x000000210000780c */ /* 0x000fe20003f64270 */
[----:B------:R-:W5:Y:S01]  /*7bf0*/  MUFU.TANH R35, R35 ;  /* 0x0000002300237308 */ /* 0x000f620000002400 */
[----:B-1----:R-:W-:Y:S02]  /*7c00*/  FSEL R229, R18, -INF , P1 ;  /* 0xff80000012e57808 */ /* 0x002fe40000800000 */
[----:B------:R-:W-:Y:S02]  /*7c10*/  ISETP.GT.AND P4, PT, R4, 0x18, PT ;  /* 0x000000180400780c */ /* 0x000fe40003f84270 */
[C---:B------:R-:W-:Y:S02]  /*7c20*/  ISETP.GT.AND P0, PT, R0.reuse, 0x19, PT ;  /* 0x000000190000780c */ /* 0x040fe40003f04270 */
[----:B------:R-:W-:Y:S02]  /*7c30*/  FSEL R242, R23, -INF , P3 ;  /* 0xff80000017f27808 */ /* 0x000fe40001800000 */
[----:B---3--:R-:W-:Y:S01]  /*7c40*/  FSEL R227, R227, -INF , P4 ;  /* 0xff800000e3e37808 */ /* 0x008fe20002000000 */
[----:B------:R-:W1:Y:S01]  /*7c50*/  MUFU.TANH R32, R32 ;  /* 0x0000002000207308 */ /* 0x000e620000002400 */
[----:B------:R-:W-:Y:S02]  /*7c60*/  ISETP.GT.AND P4, PT, R0, 0x20, PT ;  /* 0x000000200000780c */ /* 0x000fe40003f84270 */
[----:B----4-:R-:W-:Y:S02]  /*7c70*/  FSEL R230, R19, -INF , P0 ;  /* 0xff80000013e67808 */ /* 0x010fe40000000000 */
[C---:B------:R-:W-:Y:S02]  /*7c80*/  ISETP.GT.AND P3, PT, R4.reuse, 0x31, PT ;  /* 0x000000310400780c */ /* 0x040fe40003f64270 */
[----:B------:R-:W-:Y:S02]  /*7c90*/  FMNMX.FTZ R12, R229, R12, !PT ;  /* 0x0000000ce50c7209 */ /* 0x000fe40007810000 */
[C---:B------:R-:W-:Y:S01]  /*7ca0*/  ISETP.GT.AND P6, PT, R4.reuse, 0x20, PT ;  /* 0x000000200400780c */ /* 0x040fe20003fc4270 */
[----:B------:R-:W3:Y:S01]  /*7cb0*/  MUFU.TANH R33, R33 ;  /* 0x0000002100217308 */ /* 0x000ee20000002400 */
[----:B------:R-:W-:Y:S02]  /*7cc0*/  ISETP.GT.AND P5, PT, R4, 0x21, PT ;  /* 0x000000210400780c */ /* 0x000fe40003fa4270 */
[----:B------:R-:W-:Y:S01]  /*7cd0*/  FSEL R243, R22, -INF , P4 ;  /* 0xff80000016f37808 */ /* 0x000fe20002000000 */
[----:B------:R-:W-:Y:S01]  /*7ce0*/  IMAD.MOV.U32 R22, RZ, RZ, R207 ;  /* 0x000000ffff167224 */ /* 0x000fe200078e00cf */
[----:B-----5:R-:W-:Y:S02]  /*7cf0*/  FSEL R251, R29, -INF , P3 ;  /* 0xff8000001dfb7808 */ /* 0x020fe40001800000 */
[----:B------:R-:W-:Y:S02]  /*7d00*/  ISETP.GT.AND P0, PT, R4, 0x29, PT ;  /* 0x000000290400780c */ /* 0x000fe40003f04270 */
[----:B------:R-:W-:Y:S01]  /*7d10*/  FSEL R239, R20, -INF , P6 ;  /* 0xff80000014ef7808 */ /* 0x000fe20003000000 */
[----:B------:R-:W4:Y:S01]  /*7d20*/  MUFU.TANH R28, R28 ;  /* 0x0000001c001c7308 */ /* 0x000f220000002400 */
[C---:B------:R-:W-:Y:S02]  /*7d30*/  ISETP.GT.AND P6, PT, R0.reuse, 0x28, PT ;  /* 0x000000280000780c */ /* 0x040fe40003fc4270 */
[----:B------:R-:W-:Y:S02]  /*7d40*/  FSEL R241, R21, -INF , P5 ;  /* 0xff80000015f17808 */ /* 0x000fe40002800000 */
[----:B------:R-:W-:Y:S02]  /*7d50*/  ISETP.GT.AND P5, PT, R0, 0x29, PT ;  /* 0x000000290000780c */ /* 0x000fe40003fa4270 */
[----:B------:R-:W-:Y:S02]  /*7d60*/  FMNMX.FTZ R12, R230, R12, !PT ;  /* 0x0000000ce60c7209 */ /* 0x000fe40007810000 */
[----:B------:R-:W-:Y:S01]  /*7d70*/  ISETP.GT.AND P3, PT, R0, 0x39, PT ;  /* 0x000000390000780c */ /* 0x000fe20003f64270 */
[----:B------:R-:W5:Y:S01]  /*7d80*/  MUFU.TANH R41, R41 ;  /* 0x0000002900297308 */ /* 0x000f620000002400 */
[----:B------:R-:W-:Y:S02]  /*7d90*/  ISETP.GT.AND P1, PT, R4, 0x28, PT ;  /* 0x000000280400780c */ /* 0x000fe40003f24270 */
[----:B------:R-:W-:Y:S02]  /*7da0*/  FSEL R246, R25, -INF , P0 ;  /* 0xff80000019f67808 */ /* 0x000fe40000000000 */
[----:B------:R-:W-:Y:S02]  /*7db0*/  FSEL R247, R26, -INF , P6 ;  /* 0xff8000001af77808 */ /* 0x000fe40003000000 */
[C---:B------:R-:W-:Y:S02]  /*7dc0*/  ISETP.GT.AND P6, PT, R4.reuse, 0x38, PT ;  /* 0x000000380400780c */ /* 0x040fe40003fc4270 */
[----:B------:R-:W-:Y:S01]  /*7dd0*/  FMNMX.FTZ R12, R243, R12, !PT ;  /* 0x0000000cf30c7209 */ /* 0x000fe20007810000 */
[----:B------:R-:W5:Y:S01]  /*7de0*/  MUFU.TANH R31, R31 ;  /* 0x0000001f001f7308 */ /* 0x000f620000002400 */
[----:B------:R-:W-:Y:S02]  /*7df0*/  FSEL R250, R27, -INF , P5 ;  /* 0xff8000001bfa7808 */ /* 0x000fe40002800000 */
[C---:B------:R-:W-:Y:S02]  /*7e00*/  ISETP.GT.AND P5, PT, R4.reuse, 0x39, PT ;  /* 0x000000390400780c */ /* 0x040fe40003fa4270 */
[----:B------:R-:W-:Y:S02]  /*7e10*/  ISETP.GT.AND P4, PT, R4, 0x30, PT ;  /* 0x000000300400780c */ /* 0x000fe40003f84270 */
[----:B------:R-:W-:Y:S02]  /*7e20*/  FSEL R245, R24, -INF , P1 ;  /* 0xff80000018f57808 */ /* 0x000fe40000800000 */
[C---:B------:R-:W-:Y:S01]  /*7e30*/  ISETP.GT.AND P1, PT, R0.reuse, 0x30, PT ;  /* 0x000000300000780c */ /* 0x040fe20003f24270 */
[----:B------:R-:W-:Y:S01]  /*7e40*/  MUFU.TANH R43, R43 ;  /* 0x0000002b002b7308 */ /* 0x000fe20000002400 */
[----:B------:R-:W-:Y:S02]  /*7e50*/  ISETP.GT.AND P0, PT, R0, 0x31, PT ;  /* 0x000000310000780c */ /* 0x000fe40003f04270 */
[----:B------:R-:W-:Y:S02]  /*7e60*/  FSEL R35, R35, -INF , P3 ;  /* 0xff80000023237808 */ /* 0x000fe40001800000 */
[----:B------:R-:W-:Y:S02]  /*7e70*/  ISETP.GT.AND P3, PT, R4, 0x49, PT ;  /* 0x000000490400780c */ /* 0x000fe40003f64270 */
[----:B-1----:R-:W-:Y:S02]  /*7e80*/  FSEL R249, R32, -INF , P6 ;  /* 0xff80000020f97808 */ /* 0x002fe40003000000 */
[----:B---3--:R-:W-:Y:S01]  /*7e90*/  FSEL R248, R33, -INF , P5 ;  /* 0xff80000021f87808 */ /* 0x008fe20002800000 */
[----:B------:R-:W1:Y:S01]  /*7ea0*/  MUFU.TANH R37, R37 ;  /* 0x0000002500257308 */ /* 0x000e620000002400 */
[----:B------:R-:W-:Y:S02]  /*7eb0*/  FSEL R30, R30, -INF , P1 ;  /* 0xff8000001e1e7808 */ /* 0x000fe40000800000 */
[----:B----4-:R-:W-:Y:S02]  /*7ec0*/  FSEL R252, R28, -INF , P4 ;  /* 0xff8000001cfc7808 */ /* 0x010fe40002000000 */
[----:B------:R-:W-:Y:S02]  /*7ed0*/  FMNMX.FTZ R12, R242, R12, !PT ;  /* 0x0000000cf20c7209 */ /* 0x000fe40007810000 */
[----:B-----5:R-:W-:Y:S02]  /*7ee0*/  FSEL R237, R41, -INF , P3 ;  /* 0xff80000029ed7808 */ /* 0x020fe40001800000 */
[----:B------:R-:W-:Y:S01]  /*7ef0*/  ISETP.GT.AND P3, PT, R0, 0x49, PT ;  /* 0x000000490000780c */ /* 0x000fe20003f64270 */
[----:B------:R-:W3:Y:S01]  /*7f00*/  MUFU.TANH R34, R34 ;  /* 0x0000002200227308 */ /* 0x000ee20000002400 */
[----:B------:R-:W-:Y:S02]  /*7f10*/  FSEL R31, R31, -INF , P0 ;  /* 0xff8000001f1f7808 */ /* 0x000fe40000000000 */
[----:B------:R-:W-:Y:S02]  /*7f20*/  ISETP.GT.AND P0, PT, R4, 0x41, PT ;  /* 0x000000410400780c */ /* 0x000fe40003f04270 */
[C---:B------:R-:W-:Y:S02]  /*7f30*/  ISETP.GT.AND P6, PT, R0.reuse, 0x40, PT ;  /* 0x000000400000780c */ /* 0x040fe40003fc4270 */
[C---:B------:R-:W-:Y:S02]  /*7f40*/  ISETP.GT.AND P5, PT, R0.reuse, 0x41, PT ;  /* 0x000000410000780c */ /* 0x040fe40003fa4270 */
[----:B------:R-:W-:Y:S01]  /*7f50*/  ISETP.GT.AND P4, PT, R0, 0x38, PT ;  /* 0x000000380000780c */ /* 0x000fe20003f84270 */
[----:B------:R-:W4:Y:S01]  /*7f60*/  MUFU.TANH R36, R36 ;  /* 0x0000002400247308 */ /* 0x000f220000002400 */
[----:B------:R-:W-:Y:S02]  /*7f70*/  ISETP.GT.AND P1, PT, R4, 0x40, PT ;  /* 0x000000400400780c */ /* 0x000fe40003f24270 */
[----:B------:R-:W-:Y:S02]  /*7f80*/  FMNMX.FTZ R101, R6, R2, !PT ;  /* 0x0000000206657209 */ /* 0x000fe40007810000 */
[----:B-1----:R-:W-:Y:S02]  /*7f90*/  FSEL R240, R37, -INF , P0 ;  /* 0xff80000025f07808 */ /* 0x002fe40000000000 */
[----:B------:R-:W-:Y:S02]  /*7fa0*/  ISETP.GT.AND P0, PT, R4, 0x51, PT ;  /* 0x000000510400780c */ /* 0x000fe40003f04270 */
[----:B------:R-:W-:Y:S01]  /*7fb0*/  FMNMX.FTZ R101, R5, R101, !PT ;  /* 0x0000006505657209 */ /* 0x000fe20007810000 */
[----:B------:R-:W1:Y:S01]  /*7fc0*/  MUFU.TANH R15, R15 ;  /* 0x0000000f000f7308 */ /* 0x000e620000002400 */
[----:B------:R-:W-:Y:S02]  /*7fd0*/  MOV R162, R219 ;  /* 0x000000db00a27202 */ /* 0x000fe40000000f00 */
[----:B------:R-:W-:Y:S02]  /*7fe0*/  FMNMX.FTZ R101, R9, R101, !PT ;  /* 0x0000006509657209 */ /* 0x000fe40007810000 */
[----:B---3--:R-:W-:Y:S02]  /*7ff0*/  FSEL R47, R34, -INF , P4 ;  /* 0xff800000222f7808 */ /* 0x008fe40002000000 */
[----:B------:R-:W-:Y:S02]  /*8000*/  ISETP.GT.AND P4, PT, R4, 0x48, PT ;  /* 0x000000480400780c */ /* 0x000fe40003f84270 */
[----:B------:R-:W-:Y:S01]  /*8010*/  FMNMX.FTZ R101, R10, R101, !PT ;  /* 0x000000650a657209 */ /* 0x000fe20007810000 */
[----:B------:R-:W3:Y:S01]  /*8020*/  MUFU.TANH R13, R13 ;  /* 0x0000000d000d7308 */ /* 0x000ee20000002400 */
[----:B------:R-:W-:Y:S02]  /*8030*/  MOV R18, R220 ;  /* 0x000000dc00127202 */ /* 0x000fe40000000f00 */
[----:B------:R-:W-:Y:S02]  /*8040*/  FMNMX.FTZ R101, R223, R101, !PT ;  /* 0x00000065df657209 */ /* 0x000fe40007810000 */
[----:B----4-:R-:W-:Y:S02]  /*8050*/  FSEL R244, R36, -INF , P1 ;  /* 0xff80000024f47808 */ /* 0x010fe40000800000 */
[----:B------:R-:W-:Y:S02]  /*8060*/  ISETP.GT.AND P1, PT, R4, 0x50, PT ;  /* 0x000000500400780c */ /* 0x000fe40003f24270 */
[----:B------:R-:W-:Y:S01]  /*8070*/  FMNMX.FTZ R101, R224, R101, !PT ;  /* 0x00000065e0657209 */ /* 0x000fe20007810000 */
[----:B------:R-:W4:Y:S01]  /*8080*/  MUFU.TANH R40, R40 ;  /* 0x0000002800287308 */ /* 0x000f220000002400 */
[----:B------:R-:W-:Y:S02]  /*8090*/  MOV R19, R221 ;  /* 0x000000dd00137202 */ /* 0x000fe40000000f00 */
[----:B------:R-:W-:Y:S02]  /*80a0*/  FMNMX.FTZ R101, R227, R101, !PT ;  /* 0x00000065e3657209 */ /* 0x000fe40007810000 */
[----:B-1----:R-:W-:Y:S02]  /*80b0*/  FSEL R103, R15, -INF , P5 ;  /* 0xff8000000f677808 */ /* 0x002fe40002800000 */
[----:B------:R-:W-:Y:S02]  /*80c0*/  ISETP.GT.AND P5, PT, R4, 0x59, PT ;  /* 0x000000590400780c */ /* 0x000fe40003fa4270 */
[----:B------:R-:W-:Y:S01]  /*80d0*/  FMNMX.FTZ R101, R228, R101, !PT ;  /* 0x00000065e4657209 */ /* 0x000fe20007810000 */
[----:B------:R-:W1:Y:S03]  /*80e0*/  MUFU.TANH R42, R42 ;  /* 0x0000002a002a7308 */ /* 0x000e660000002400 */
[----:B------:R-:W-:Y:S02]  /*80f0*/  FMNMX.FTZ R101, R239, R101, !PT ;  /* 0x00000065ef657209 */ /* 0x000fe40007810000 */
[----:B---3--:R-:W-:Y:S01]  /*8100*/  FSEL R102, R13, -INF , P6 ;  /* 0xff8000000d667808 */ /* 0x008fe20003000000 */
[----:B------:R-:W-:Y:S01]  /*8110*/  FMUL.FTZ R13, R51, c[0x0][0x320] ;  /* 0x0000c800330d7a20 */ /* 0x000fe20000410000 */
[----:B------:R-:W-:Y:S02]  /*8120*/  ISETP.GT.AND P6, PT, R4, 0x58, PT ;  /* 0x000000580400780c */ /* 0x000fe40003fc4270 */
[----:B------:R-:W-:Y:S01]  /*8130*/  FMNMX.FTZ R4, R247, R12, !PT ;  /* 0x0000000cf7047209 */ /* 0x000fe20007810000 */
[----:B------:R-:W-:Y:S01]  /*8140*/  FMUL.FTZ R12, R50, c[0x0][0x320] ;  /* 0x0000c800320c7a20 */ /* 0x000fe20000410000 */
[----:B------:R-:W-:Y:S01]  /*8150*/  MOV R50, R30 ;  /* 0x0000001e00327202 */ /* 0x000fe20000000f00 */
[----:B------:R-:W3:Y:S01]  /*8160*/  MUFU.TANH R44, R44 ;  /* 0x0000002c002c7308 */ /* 0x000ee20000002400 */
[----:B------:R-:W-:Y:S01]  /*8170*/  FSEL R30, R43, -INF , P3 ;  /* 0xff8000002b1e7808 */ /* 0x000fe20001800000 */
[----:B------:R-:W-:Y:S01]  /*8180*/  IMAD.MOV.U32 R51, RZ, RZ, R102 ;  /* 0x000000ffff337224 */ /* 0x000fe200078e0066 */
[----:B------:R-:W5:Y:S01]  /*8190*/  LDL.LU R43, [R1+0x10] ;  /* 0x00001000012b7983 */ /* 0x000f620000300800 */
[----:B------:R-:W-:Y:S02]  /*81a0*/  FMNMX.FTZ R101, R241, R101, !PT ;  /* 0x00000065f1657209 */ /* 0x000fe40007810000 */
[----:B------:R-:W-:Y:S02]  /*81b0*/  FMNMX.FTZ R4, R250, R4, !PT ;  /* 0x00000004fa047209 */ /* 0x000fe40007810000 */
[----:B------:R-:W-:Y:S02]  /*81c0*/  FMNMX.FTZ R101, R245, R101, !PT ;  /* 0x00000065f5657209 */ /* 0x000fe40007810000 */
[----:B------:R-:W-:Y:S01]  /*81d0*/  FMNMX.FTZ R4, R50, R4, !PT ;  /* 0x0000000432047209 */ /* 0x000fe20007810000 */
[----:B------:R-:W3:Y:S01]  /*81e0*/  MUFU.TANH R45, R45 ;  /* 0x0000002d002d7308 */ /* 0x000ee20000002400 */
[----:B------:R-:W-:Y:S02]  /*81f0*/  FMNMX.FTZ R101, R246, R101, !PT ;  /* 0x00000065f6657209 */ /* 0x000fe40007810000 */
[----:B------:R-:W-:Y:S02]  /*8200*/  FMNMX.FTZ R4, R31, R4, !PT ;  /* 0x000000041f047209 */ /* 0x000fe40007810000 */
[----:B------:R-:W-:Y:S02]  /*8210*/  FMNMX.FTZ R101, R252, R101, !PT ;  /* 0x00000065fc657209 */ /* 0x000fe40007810000 */
[----:B------:R-:W-:Y:S02]  /*8220*/  FMNMX.FTZ R4, R47, R4, !PT ;  /* 0x000000042f047209 */ /* 0x000fe40007810000 */
[----:B------:R-:W-:Y:S01]  /*8230*/  FMNMX.FTZ R101, R251, R101, !PT ;  /* 0x00000065fb657209 */ /* 0x000fe20007810000 */
[----:B------:R-:W3:Y:S01]  /*8240*/  MUFU.TANH R48, R48 ;  /* 0x0000003000307308 */ /* 0x000ee20000002400 */
[----:B----4-:R-:W-:Y:S02]  /*8250*/  FSEL R238, R40, -INF , P4 ;  /* 0xff80000028ee7808 */ /* 0x010fe40002000000 */
[----:B------:R-:W-:Y:S02]  /*8260*/  FMNMX.FTZ R101, R249, R101, !PT ;  /* 0x00000065f9657209 */ /* 0x000fe40007810000 */
[----:B------:R-:W-:Y:S02]  /*8270*/  FMNMX.FTZ R4, R35, R4, !PT ;  /* 0x0000000423047209 */ /* 0x000fe40007810000 */
[----:B------:R-:W-:Y:S02]  /*8280*/  FMNMX.FTZ R101, R248, R101, !PT ;  /* 0x00000065f8657209 */ /* 0x000fe40007810000 */
[----:B------:R-:W-:Y:S01]  /*8290*/  ISETP.GT.AND P4, PT, R0, 0x48, PT ;  /* 0x000000480000780c */ /* 0x000fe20003f84270 */
[----:B------:R-:W4:Y:S01]  /*82a0*/  MUFU.TANH R46, R46 ;  /* 0x0000002e002e7308 */ /* 0x000f220000002400 */
[----:B------:R-:W-:Y:S02]  /*82b0*/  FMNMX.FTZ R101, R244, R101, !PT ;  /* 0x00000065f4657209 */ /* 0x000fe40007810000 */
[----:B-1----:R-:W-:Y:S02]  /*82c0*/  FSEL R34, R42, -INF , P4 ;  /* 0xff8000002a227808 */ /* 0x002fe40002000000 */
[----:B------:R-:W-:Y:S02]  /*82d0*/  FMNMX.FTZ R101, R240, R101, !PT ;  /* 0x00000065f0657209 */ /* 0x000fe40007810000 */
[----:B------:R-:W-:Y:S02]  /*82e0*/  FMNMX.FTZ R4, R51, R4, !PT ;  /* 0x0000000433047209 */ /* 0x000fe40007810000 */
[----:B------:R-:W-:Y:S01]  /*82f0*/  FMNMX.FTZ R101, R238, R101, !PT ;  /* 0x00000065ee657209 */ /* 0x000fe20007810000 */
[----:B------:R-:W1:Y:S01]  /*8300*/  MUFU.TANH R49, R49 ;  /* 0x0000003100317308 */ /* 0x000e620000002400 */
[----:B------:R-:W-:Y:S02]  /*8310*/  MOV R42, R103 ;  /* 0x00000067002a7202 */ /* 0x000fe40000000f00 */
[----:B---3--:R-:W-:Y:S02]  /*8320*/  FSEL R236, R44, -INF , P1 ;  /* 0xff8000002cec7808 */ /* 0x008fe40000800000 */
[----:B------:R-:W-:Y:S02]  /*8330*/  FMNMX.FTZ R101, R237, R101, !PT ;  /* 0x00000065ed657209 */ /* 0x000fe40007810000 */
[----:B------:R-:W-:Y:S02]  /*8340*/  FMNMX.FTZ R4, R42, R4, !PT ;  /* 0x000000042a047209 */ /* 0x000fe40007810000 */
[----:B------:R-:W-:Y:S01]  /*8350*/  FMNMX.FTZ R101, R236, R101, !PT ;  /* 0x00000065ec657209 */ /* 0x000fe20007810000 */
[----:B------:R-:W3:Y:S01]  /*8360*/  MUFU.TANH R16, R16 ;  /* 0x0000001000107308 */ /* 0x000ee20000002400 */
[----:B------:R-:W-:Y:S02]  /*8370*/  FSEL R235, R45, -INF , P0 ;  /* 0xff8000002deb7808 */ /* 0x000fe40000000000 */
[----:B------:R-:W-:Y:S02]  /*8380*/  FMNMX.FTZ R4, R34, R4, !PT ;  /* 0x0000000422047209 */ /* 0x000fe40007810000 */
[----:B------:R-:W-:Y:S02]  /*8390*/  ISETP.GT.AND P1, PT, R0, 0x50, PT ;  /* 0x000000500000780c */ /* 0x000fe40003f24270 */
[----:B------:R-:W-:Y:S02]  /*83a0*/  FSEL R234, R48, -INF , P6 ;  /* 0xff80000030ea7808 */ /* 0x000fe40003000000 */
[----:B------:R-:W-:Y:S01]  /*83b0*/  FMNMX.FTZ R101, R235, R101, !PT ;  /* 0x00000065eb657209 */ /* 0x000fe20007810000 */
[----:B------:R-:W3:Y:S01]  /*83c0*/  MUFU.TANH R12, R12 ;  /* 0x0000000c000c7308 */ /* 0x000ee20000002400 */
[----:B----4-:R-:W-:Y:S02]  /*83d0*/  FSEL R27, R46, -INF , P1 ;  /* 0xff8000002e1b7808 */ /* 0x010fe40000800000 */
[----:B------:R-:W-:Y:S02]  /*83e0*/  FMNMX.FTZ R4, R30, R4, !PT ;  /* 0x000000041e047209 */ /* 0x000fe40007810000 */
[----:B------:R-:W-:Y:S02]  /*83f0*/  ISETP.GT.AND P0, PT, R0, 0x51, PT ;  /* 0x000000510000780c */ /* 0x000fe40003f04270 */
[----:B------:R-:W-:Y:S02]  /*8400*/  MOV R102, R233 ;  /* 0x000000e900667202 */ /* 0x000fe40000000f00 */
[----:B-1----:R-:W-:Y:S01]  /*8410*/  FSEL R233, R49, -INF , P5 ;  /* 0xff80000031e97808 */ /* 0x002fe20002800000 */
[----:B------:R-:W1:Y:S01]  /*8420*/  MUFU.TANH R13, R13 ;  /* 0x0000000d000d7308 */ /* 0x000e620000002400 */
[----:B------:R-:W-:Y:S02]  /*8430*/  FMNMX.FTZ R101, R234, R101, !PT ;  /* 0x00000065ea657209 */ /* 0x000fe40007810000 */
[----:B------:R-:W-:Y:S02]  /*8440*/  ISETP.GT.AND P1, PT, R0, 0x58, PT ;  /* 0x000000580000780c */ /* 0x000fe40003f24270 */
[----:B---3--:R-:W-:Y:S02]  /*8450*/  FSEL R26, R16, -INF , P0 ;  /* 0xff800000101a7808 */ /* 0x008fe40000000000 */
[----:B------:R-:W-:Y:S02]  /*8460*/  FMNMX.FTZ R4, R27, R4, !PT ;  /* 0x000000041b047209 */ /* 0x000fe40007810000 */
[----:B------:R-:W-:Y:S02]  /*8470*/  ISETP.GT.AND P0, PT, R0, 0x59, PT ;  /* 0x000000590000780c */ /* 0x000fe40003f04270 */
[----:B------:R-:W-:Y:S02]  /*8480*/  FMNMX.FTZ R0, R26, R4, !PT ;  /* 0x000000041a007209 */ /* 0x000fe40007810000 */
[----:B------:R-:W-:Y:S02]  /*8490*/  FMNMX.FTZ R101, R233, R101, !PT ;  /* 0x00000065e9657209 */ /* 0x000fe40007810000 */
[----:B------:R-:W-:Y:S02]  /*84a0*/  FSEL R23, R12, -INF , P1 ;  /* 0xff8000000c177808 */ /* 0x000fe40000800000 */
[----:B------:R-:W-:Y:S01]  /*84b0*/  MOV R46, R42 ;  /* 0x0000002a002e7202 */ /* 0x000fe20000000f00 */
[----:B------:R-:W3:Y:S01]  /*84c0*/  SHFL.BFLY PT, R12, R101, 0x2, 0x1f ;  /* 0x0c401f00650c7f89 */ /* 0x000ee200000e0000 */
[----:B------:R-:W-:Y:S02]  /*84d0*/  FMNMX.FTZ R0, R23, R0, !PT ;  /* 0x0000000017007209 */ /* 0x000fe40007810000 */
[----:B-1----:R-:W-:Y:S04]  /*84e0*/  FSEL R15, R13, -INF , P0 ;  /* 0xff8000000d0f7808 */ /* 0x002fe80000000000 */
[----:B------:R-:W-:Y:S05]  /*84f0*/  FMNMX.FTZ R0, R15, R0, !PT ;  /* 0x000000000f007209 */ /* 0x000fea0007810000 */
[----:B------:R-:W1:Y:S01]  /*8500*/  SHFL.BFLY PT, R4, R0, 0x2, 0x1f ;  /* 0x0c401f0000047f89 */ /* 0x000e6200000e0000 */
[----:B---3--:R-:W-:Y:S07]  /*8510*/  FMNMX.FTZ R101, R101, R12, !PT ;  /* 0x0000000c65657209 */ /* 0x008fee0007810000 */
[----:B------:R-:W3:Y:S01]  /*8520*/  SHFL.BFLY PT, R12, R101, 0x1, 0x1f ;  /* 0x0c201f00650c7f89 */ /* 0x000ee200000e0000 */
[----:B-1----:R-:W-:Y:S07]  /*8530*/  FMNMX.FTZ R0, R0, R4, !PT ;  /* 0x0000000400007209 */ /* 0x002fee0007810000 */
[----:B------:R-:W1:Y:S01]  /*8540*/  SHFL.BFLY PT, R100, R0, 0x1, 0x1f ;  /* 0x0c201f0000647f89 */ /* 0x000e6200000e0000 */
[----:B---3--:R-:W-:Y:S04]  /*8550*/  FMNMX.FTZ R101, R101, R12, !PT ;  /* 0x0000000c65657209 */ /* 0x008fe80007810000 */
[C---:B------:R-:W-:Y:S01]  /*8560*/  FSETP.NEU.FTZ.AND P1, PT, R101.reuse, -INF , PT ;  /* 0xff8000006500780b */ /* 0x040fe20003f3d000 */
[----:B------:R-:W-:Y:S05]  /*8570*/  FMUL.FTZ R103, R101, c[0x0][0x2d0] ;  /* 0x0000b40065677a20 */ /* 0x000fea0000410000 */
[----:B------:R-:W-:Y:S02]  /*8580*/  FSEL R103, R103, RZ, P1 ;  /* 0x000000ff67677208 */ /* 0x000fe40000800000 */
[----:B-1----:R-:W-:Y:S03]  /*8590*/  FMNMX.FTZ R100, R0, R100, !PT ;  /* 0x0000006400647209 */ /* 0x002fe60007810000 */
[--C-:B------:R-:W-:Y:S01]  /*85a0*/  FFMA.FTZ R160, R6, c[0x0][0x2d0], -R103.reuse ;  /* 0x0000b40006a07a23 */ /* 0x100fe20000010867 */
[----:B------:R-:W-:Y:S01]  /*85b0*/  FSEL R0, R101, RZ, P1 ;  /* 0x000000ff65007208 */ /* 0x000fe20000800000 */
[--C-:B------:R-:W-:Y:S01]  /*85c0*/  FFMA.FTZ R5, R5, c[0x0][0x2d0], -R103.reuse ;  /* 0x0000b40005057a23 */ /* 0x100fe20000010867 */
[C---:B------:R-:W-:Y:S01]  /*85d0*/  FSETP.NEU.FTZ.AND P0, PT, R100.reuse, -INF , PT ;  /* 0xff8000006400780b */ /* 0x040fe20003f1d000 */
[----:B------:R-:W-:Y:S02]  /*85e0*/  FMUL.FTZ R219, R100, c[0x0][0x2d0] ;  /* 0x0000b40064db7a20 */ /* 0x000fe40000410000 */
[----:B------:R-:W-:Y:S01]  /*85f0*/  FADD.FTZ R0, -R0, R2 ;  /* 0x0000000200007221 */ /* 0x000fe20000010100 */
[----:B------:R-:W-:Y:S01]  /*8600*/  MUFU.EX2 R160, R160 ;  /* 0x000000a000a07308 */ /* 0x000fe20000000800 */
[--C-:B------:R-:W-:Y:S01]  /*8610*/  FFMA.FTZ R9, R9, c[0x0][0x2d0], -R103.reuse ;  /* 0x0000b40009097a23 */ /* 0x100fe20000010867 */
[----:B------:R-:W-:Y:S01]  /*8620*/  FSEL R219, R219, RZ, P0 ;  /* 0x000000ffdbdb7208 */ /* 0x000fe20000000000 */
[----:B------:R-:W-:Y:S02]  /*8630*/  FMUL.FTZ R0, R0, c[0x0][0x2d0] ;  /* 0x0000b40000007a20 */ /* 0x000fe40000410000 */
[----:B------:R-:W-:Y:S02]  /*8640*/  FFMA.FTZ R10, R10, c[0x0][0x2d0], -R103 ;  /* 0x0000b4000a0a7a23 */ /* 0x000fe40000010867 */
[--C-:B------:R-:W-:Y:S02]  /*8650*/  FFMA.FTZ R8, R8, c[0x0][0x2d0], -R219.reuse ;  /* 0x0000b40008087a23 */ /* 0x100fe400000108db */
[--C-:B------:R-:W-:Y:S01]  /*8660*/  FFMA.FTZ R161, R7, c[0x0][0x2d0], -R219.reuse ;  /* 0x0000b40007a17a23 */ /* 0x100fe200000108db */
[----:B------:R1:W3:Y:S01]  /*8670*/  MUFU.EX2 R2, R0 ;  /* 0x0000000000027308 */ /* 0x0002e20000000800 */
[----:B------:R-:W-:Y:S09]  /*8680*/  FFMA.FTZ R11, R11, c[0x0][0x2d0], -R219 ;  /* 0x0000b4000b0b7a23 */ /* 0x000ff200000108db */
[----:B------:R4:W2:Y:S10]  /*8690*/  MUFU.EX2 R222, R5 ;  /* 0x0000000500de7308 */ /* 0x0008b40000000800 */
[----:B------:R2:W-:Y:S01]  /*86a0*/  MUFU.EX2 R221, R8 ;  /* 0x0000000800dd7308 */ /* 0x0005e20000000800 */
[----:B-1----:R-:W-:Y:S01]  /*86b0*/  FSEL R0, R100, RZ, P0 ;  /* 0x000000ff64007208 */ /* 0x002fe20000000000 */
[C---:B---3--:R-:W-:Y:S02]  /*86c0*/  FMUL.FTZ R4, R2.reuse, R104 ;  /* 0x0000006802047220 */ /* 0x048fe40000410000 */
[----:B------:R-:W-:Y:S01]  /*86d0*/  FMUL.FTZ R12, R2, R112 ;  /* 0x00000070020c7220 */ /* 0x000fe20000410000 */
[----:B------:R-:W-:Y:S01]  /*86e0*/  MOV R112, R27 ;  /* 0x0000001b00707202 */ /* 0x000fe20000000f00 */
[----:B------:R-:W-:Y:S04]  /*86f0*/  FADD.FTZ R0, -R0, R3 ;  /* 0x0000000300007221 */ /* 0x000fe80000010100 */
[----:B------:R1:W-:Y:S01]  /*8700*/  MUFU.EX2 R220, R9 ;  /* 0x0000000900dc7308 */ /* 0x0003e20000000800 */
[----:B------:R-:W-:Y:S02]  /*8710*/  FMUL.FTZ R13, R2, R113 ;  /* 0x00000071020d7220 */ /* 0x000fe40000410000 */
[----:B------:R-:W-:Y:S02]  /*8720*/  FMUL.FTZ R0, R0, c[0x0][0x2d0] ;  /* 0x0000b40000007a20 */ /* 0x000fe40000410000 */
[C---:B----4-:R-:W-:Y:S01]  /*8730*/  FMUL.FTZ R5, R2.reuse, R105 ;  /* 0x0000006902057220 */ /* 0x050fe20000410000 */
[----:B------:R-:W-:Y:S01]  /*8740*/  MOV R105, R30 ;  /* 0x0000001e00697202 */ /* 0x000fe20000000f00 */
[C---:B------:R-:W-:Y:S02]  /*8750*/  FMUL.FTZ R16, R2.reuse, R116 ;  /* 0x0000007402107220 */ /* 0x040fe40000410000 */
[C---:B--2---:R-:W-:Y:S01]  /*8760*/  FFMA.FTZ R116, R2.reuse, R204, R160 ;  /* 0x000000cc02747223 */ /* 0x044fe200000100a0 */
[----:B------:R-:W-:Y:S01]  /*8770*/  MUFU.EX2 R161, R161 ;  /* 0x000000a100a17308 */ /* 0x000fe20000000800 */
[----:B------:R-:W-:Y:S01]  /*8780*/  FMUL.FTZ R17, R2, R117 ;  /* 0x0000007502117220 */ /* 0x000fe20000410000 */
[----:B------:R-:W-:Y:S01]  /*8790*/  F2FP.BF16.PACK_AB R160, R222, R160 ;  /* 0x000000a0dea0723e */ /* 0x000fe200000010ff */
[C---:B------:R-:W-:Y:S01]  /*87a0*/  FMUL.FTZ R20, R2.reuse, R120 ;  /* 0x0000007802147220 */ /* 0x040fe20000410000 */
[----:B------:R-:W-:Y:S01]  /*87b0*/  MOV R117, R26 ;  /* 0x0000001a00757202 */ /* 0x000fe20000000f00 */
[C---:B------:R-:W-:Y:S02]  /*87c0*/  FMUL.FTZ R8, R2.reuse, R108 ;  /* 0x0000006c02087220 */ /* 0x040fe40000410000 */
[C---:B------:R-:W-:Y:S01]  /*87d0*/  FMUL.FTZ R21, R2.reuse, R121 ;  /* 0x0000007902157220 */ /* 0x040fe20000410000 */
[----:B------:R-:W-:Y:S01]  /*87e0*/  MOV R121, R38 ;  /* 0x0000002600797202 */ /* 0x000fe20000000f00 */
[C---:B------:R-:W-:Y:S01]  /*87f0*/  FMUL.FTZ R24, R2.reuse, R124 ;  /* 0x0000007c02187220 */ /* 0x040fe20000410000 */
[----:B------:R-:W-:Y:S01]  /*8800*/  MUFU.EX2 R0, R0 ;  /* 0x0000000000007308 */ /* 0x000fe20000000800 */
[C---:B------:R-:W-:Y:S01]  /*8810*/  FMUL.FTZ R25, R2.reuse, R125 ;  /* 0x0000007d02197220 */ /* 0x040fe20000410000 */
[----:B------:R-:W-:Y:S01]  /*8820*/  MOV R125, R15 ;  /* 0x0000000f007d7202 */ /* 0x000fe20000000f00 */
[C---:B------:R-:W-:Y:S01]  /*8830*/  FMUL.FTZ R28, R2.reuse, R148 ;  /* 0x00000094021c7220 */ /* 0x040fe20000410000 */
[----:B------:R-:W-:Y:S01]  /*8840*/  MOV R148, R102 ;  /* 0x0000006600947202 */ /* 0x000fe20000000f00 */
[C---:B-1----:R-:W-:Y:S01]  /*8850*/  FMUL.FTZ R9, R2.reuse, R109 ;  /* 0x0000006d02097220 */ /* 0x042fe20000410000 */
[----:B------:R-:W-:Y:S01]  /*8860*/  MOV R109, R39 ;  /* 0x00000027006d7202 */ /* 0x000fe20000000f00 */
[C---:B------:R-:W-:Y:S01]  /*8870*/  FMUL.FTZ R29, R2.reuse, R149 ;  /* 0x00000095021d7220 */ /* 0x040fe20000410000 */
[----:B------:R-:W-:Y:S01]  /*8880*/  MOV R149, R163 ;  /* 0x000000a300957202 */ /* 0x000fe20000000f00 */
[C---:B------:R-:W-:Y:S01]  /*8890*/  FMUL.FTZ R32, R2.reuse, R144 ;  /* 0x0000009002207220 */ /* 0x040fe20000410000 */
[----:B------:R-:W1:Y:S01]  /*88a0*/  MUFU.EX2 R232, R10 ;  /* 0x0000000a00e87308 */ /* 0x000e620000000800 */
        /* <DEDUP_REMOVED lines=9> */
[----:B------:R2:W-:Y:S01]  /*8940*/  MUFU.EX2 R231, R11 ;  /* 0x0000000b00e77308 */ /* 0x0005e20000000800 */
        /* <DEDUP_REMOVED lines=8> */
[C---:B------:R-:W-:Y:S02]  /*89d0*/  FMUL.FTZ R52, R2.reuse, R52 ;  /* 0x0000003402347220 */ /* 0x040fe40000410000 */
[C---:B------:R-:W-:Y:S02]  /*89e0*/  FMUL.FTZ R53, R2.reuse, R53 ;  /* 0x0000003502357220 */ /* 0x040fe40000410000 */
[----:B------:R-:W-:Y:S01]  /*89f0*/  FMUL.FTZ R56, R2, R56 ;  /* 0x0000003802387220 */ /* 0x000fe20000410000 */
[----:B-1----:R-:W-:Y:S01]  /*8a00*/  F2FP.BF16.PACK_AB R162, R232, R220 ;  /* 0x000000dce8a2723e */ /* 0x002fe200000010ff */
        /* <DEDUP_REMOVED lines=21> */
[----:B------:R-:W-:Y:S01]  /*8b60*/  IADD3 R2, R214, R208, RZ ;  /* 0x000000d0d6027210 */ /* 0x000fe20007ffe0ff */
[----:B------:R-:W-:Y:S02]  /*8b70*/  FFMA.FTZ R3, R14, c[0x0][0x2d0], -R219 ;  /* 0x0000b4000e037a23 */ /* 0x000fe400000108db */
[----:B------:R-:W-:Y:S02]  /*8b80*/  IMAD.MOV.U32 R104, RZ, RZ, R34 ;  /* 0x000000ffff687224 */ /* 0x000fe400078e0022 */
[----:B------:R-:W1:Y:S01]  /*8b90*/  LDSM.16.MT88.4 R204, [R2] ;  /* 0x0000000002cc783b */ /* 0x000e620000004200 */
[----:B------:R-:W3:Y:S01]  /*8ba0*/  MUFU.EX2 R124, R3 ;  /* 0x00000003007c7308 */ /* 0x000ee20000000800 */
[----:B------:R-:W-:Y:S01]  /*8bb0*/  IMAD.IADD R102, R212, 0x1, R2 ;  /* 0x00000001d4667824 */ /* 0x000fe200078e0202 */
[----:B------:R-:W-:Y:S01]  /*8bc0*/  MOV R125, R104 ;  /* 0x00000068007d7202 */ /* 0x000fe20000000f00 */
[C---:B-----5:R-:W-:Y:S01]  /*8bd0*/  FFMA.FTZ R113, R0.reuse, R43, R161 ;  /* 0x0000002b00717223 */ /* 0x060fe200000100a1 */
[C---:B------:R-:W-:Y:S01]  /*8be0*/  F2FP.BF16.PACK_AB R161, R221.reuse, R161 ;  /* 0x000000a1dda1723e */ /* 0x040fe200000010ff */
[C---:B------:R-:W-:Y:S02]  /*8bf0*/  FMUL.FTZ R6, R0.reuse, R106 ;  /* 0x0000006a00067220 */ /* 0x040fe40000410000 */
[C---:B------:R-:W-:Y:S02]  /*8c00*/  FMUL.FTZ R7, R0.reuse, R107 ;  /* 0x0000006b00077220 */ /* 0x040fe40000410000 */
[C---:B------:R-:W-:Y:S01]  /*8c10*/  FMUL.FTZ R43, R0.reuse, R139 ;  /* 0x0000008b002b7220 */ /* 0x040fe20000410000 */
[----:B------:R-:W-:Y:S01]  /*8c20*/  MOV R139, R136 ;  /* 0x00000088008b7202 */ /* 0x000fe20000000f00 */
[C---:B------:R-:W-:Y:S01]  /*8c30*/  FMUL.FTZ R10, R0.reuse, R110 ;  /* 0x0000006e000a7220 */ /* 0x040fe20000410000 */
[----:B------:R-:W-:Y:S01]  /*8c40*/  MOV R136, R105 ;  /* 0x0000006900887202 */ /* 0x000fe20000000f00 */
[C---:B--2---:R-:W-:Y:S01]  /*8c50*/  FMUL.FTZ R11, R0.reuse, R111 ;  /* 0x0000006f000b7220 */ /* 0x044fe20000410000 */
[----:B------:R-:W2:Y:S01]  /*8c60*/  LDSM.16.MT88.4 R104, [R102] ;  /* 0x000000006668783b */ /* 0x000ea20000004200 */
[C---:B------:R-:W-:Y:S02]  /*8c70*/  FMUL.FTZ R14, R0.reuse, R114 ;  /* 0x00000072000e7220 */ /* 0x040fe40000410000 */
[C---:B------:R-:W-:Y:S02]  /*8c80*/  FMUL.FTZ R15, R0.reuse, R115 ;  /* 0x00000073000f7220 */ /* 0x040fe40000410000 */
[----:B------:R-:W-:Y:S02]  /*8c90*/  IMAD.MOV.U32 R120, RZ, RZ, R23 ;  /* 0x000000ffff787224 */ /* 0x000fe400078e0017 */
[----:B------:R-:W-:Y:S02]  /*8ca0*/  IMAD.MOV.U32 R144, RZ, RZ, R18 ;  /* 0x000000ffff907224 */ /* 0x000fe400078e0012 */
[----:B------:R-:W-:Y:S01]  /*8cb0*/  FMUL.FTZ R18, R0, R118 ;  /* 0x0000007600127220 */ /* 0x000fe20000410000 */
[----:B---3--:R-:W-:Y:S01]  /*8cc0*/  F2FP.BF16.PACK_AB R163, R124, R231 ;  /* 0x000000e77ca3723e */ /* 0x008fe200000010ff */
[----:B------:R-:W-:Y:S01]  /*8cd0*/  FADD.FTZ R221, R221, R113 ;  /* 0x00000071dddd7221 */ /* 0x000fe20000010000 */
[----:B------:R-:W-:Y:S01]  /*8ce0*/  MOV R133, R120 ;  /* 0x0000007800857202 */ /* 0x000fe20000000f00 */
[--C-:B------:R-:W-:Y:S02]  /*8cf0*/  FFMA.FTZ R118, R249, c[0x0][0x2d0], -R103.reuse ;  /* 0x0000b400f9767a23 */ /* 0x100fe40000010867 */
[----:B------:R-:W-:Y:S02]  /*8d00*/  FMUL.FTZ R19, R0, R119 ;  /* 0x0000007700137220 */ /* 0x000fe40000410000 */
[----:B------:R-:W-:Y:S02]  /*8d10*/  FFMA.FTZ R119, R248, c[0x0][0x2d0], -R103 ;  /* 0x0000b400f8777a23 */ /* 0x000fe40000010867 */
[----:B------:R-:W3:Y:S01]  /*8d20*/  LDL.64 R248, [R1+0x50] ;  /* 0x0000500001f87983 */ /* 0x000ee20000100a00 */
[----:B------:R-:W-:Y:S02]  /*8d30*/  IMAD.MOV.U32 R108, RZ, RZ, R31 ;  /* 0x000000ffff6c7224 */ /* 0x000fe400078e001f */
[C---:B------:R-:W-:Y:S02]  /*8d40*/  FMUL.FTZ R22, R0.reuse, R122 ;  /* 0x0000007a00167220 */ /* 0x040fe40000410000 */
[C---:B------:R-:W-:Y:S01]  /*8d50*/  FMUL.FTZ R23, R0.reuse, R123 ;  /* 0x0000007b00177220 */ /* 0x040fe20000410000 */
[C---:B-1----:R-:W-:Y:S05]  /*8d60*/  HMMA.16816.F32.BF16 R4, R160.reuse, R204, R4 ;  /* 0x000000cca004723c */ /* 0x042fea0000041804 */
[C---:B------:R-:W-:Y:S01]  /*8d70*/  FMUL.FTZ R26, R0.reuse, R126 ;  /* 0x0000007e001a7220 */ /* 0x040fe20000410000 */
[----:B------:R-:W-:Y:S01]  /*8d80*/  MOV R123, R125 ;  /* 0x0000007d007b7202 */ /* 0x000fe20000000f00 */
[----:B------:R-:W-:Y:S01]  /*8d90*/  FMUL.FTZ R27, R0, R127 ;  /* 0x0000007f001b7220 */ /* 0x000fe20000410000 */
[C---:B------:R-:W-:Y:S04]  /*8da0*/  HMMA.16816.F32.BF16 R8, R160.reuse, R206, R8 ;  /* 0x000000cea008723c */ /* 0x040fe80000041808 */
[----:B------:R-:W-:Y:S01]  /*8db0*/  FFMA.FTZ R123, R123, c[0x0][0x2d0], -R219 ;  /* 0x0000b4007b7b7a23 */ /* 0x000fe200000108db */
[----:B------:R-:W-:Y:S01]  /*8dc0*/  MOV R204, R108 ;  /* 0x0000006c00cc7202 */ /* 0x000fe20000000f00 */
[----:B------:R-:W-:Y:S01]  /*8dd0*/  FFMA.FTZ R108, R224, c[0x0][0x2d0], -R103 ;  /* 0x0000b400e06c7a23 */ /* 0x000fe20000010867 */
[----:B------:R-:W-:Y:S01]  /*8de0*/  MOV R206, R137 ;  /* 0x0000008900ce7202 */ /* 0x000fe20000000f00 */
[C---:B--2---:R-:W-:Y:S02]  /*8df0*/  HMMA.16816.F32.BF16 R12, R160.reuse, R104, R12 ;  /* 0x00000068a00c723c */ /* 0x044fe4000004180c */
[----:B------:R-:W-:Y:S02]  /*8e00*/  MUFU.EX2 R126, R108 ;  /* 0x0000006c007e7308 */ /* 0x000fe40000000800 */
[C---:B------:R-:W-:Y:S01]  /*8e10*/  FMUL.FTZ R30, R0.reuse, R150 ;  /* 0x00000096001e7220 */ /* 0x040fe20000410000 */
[----:B------:R-:W-:Y:S01]  /*8e20*/  MOV R205, R140 ;  /* 0x0000008c00cd7202 */ /* 0x000fe20000000f00 */
[C---:B------:R-:W-:Y:S01]  /*8e30*/  FMUL.FTZ R31, R0.reuse, R151 ;  /* 0x00000097001f7220 */ /* 0x040fe20000410000 */
[----:B------:R-:W-:Y:S01]  /*8e40*/  MOV R151, R128 ;  /* 0x0000008000977202 */ /* 0x000fe20000000f00 */
[C---:B------:R-:W-:Y:S04]  /*8e50*/  HMMA.16816.F32.BF16 R16, R160.reuse, R106, R16 ;  /* 0x0000006aa010723c */ /* 0x040fe80000041810 */
[C---:B------:R-:W-:Y:S02]  /*8e60*/  FMUL.FTZ R34, R0.reuse, R146 ;  /* 0x0000009200227220 */ /* 0x040fe40000410000 */
[C---:B------:R-:W-:Y:S01]  /*8e70*/  FMUL.FTZ R35, R0.reuse, R147 ;  /* 0x0000009300237220 */ /* 0x040fe20000410000 */
[----:B------:R-:W-:Y:S01]  /*8e80*/  MOV R147, R136 ;  /* 0x0000008800937202 */ /* 0x000fe20000000f00 */
[C---:B------:R-:W-:Y:S04]  /*8e90*/  FMUL.FTZ R38, R0.reuse, R142 ;  /* 0x0000008e00267220 */ /* 0x040fe80000410000 */
[C---:B------:R-:W-:Y:S02]  /*8ea0*/  FMUL.FTZ R39, R0.reuse, R143 ;  /* 0x0000008f00277220 */ /* 0x040fe40000410000 */
[C---:B------:R-:W-:Y:S02]  /*8eb0*/  FMUL.FTZ R42, R0.reuse, R138 ;  /* 0x0000008a002a7220 */ /* 0x040fe40000410000 */
[----:B------:R-:W-:Y:S01]  /*8ec0*/  IMAD.MOV.U32 R132, RZ, RZ, R117 ;  /* 0x000000ffff847224 */ /* 0x000fe200078e0075 */
[----:B------:R-:W-:Y:S01]  /*8ed0*/  MOV R117, R51 ;  /* 0x0000003300757202 */ /* 0x000fe20000000f00 */
        /* <DEDUP_REMOVED lines=28> */
[----:B------:R-:W-:Y:S02]  /*90a0*/  IMAD.MOV.U32 R120, RZ, RZ, R46 ;  /* 0x000000ffff787224 */ /* 0x000fe400078e002e */
[----:B------:R-:W-:Y:S02]  /*90b0*/  FMUL.FTZ R46, R0, R134 ;  /* 0x00000086002e7220 */ /* 0x000fe40000410000 */
[----:B------:R-:W-:Y:S01]  /*90c0*/  IMAD.IADD R0, R215, 0x1, R208 ;  /* 0x00000001d7007824 */ /* 0x000fe200078e02d0 */
[----:B------:R-:W-:Y:S01]  /*90d0*/  MOV R208, R129 ;  /* 0x0000008100d07202 */ /* 0x000fe20000000f00 */
[----:B------:R-:W-:Y:S01]  /*90e0*/  IMAD.MOV.U32 R140, RZ, RZ, R144 ;  /* 0x000000ffff8c7224 */ /* 0x000fe200078e0090 */
[----:B------:R-:W-:Y:S01]  /*90f0*/  MOV R144, R148 ;  /* 0x0000009400907202 */ /* 0x000fe20000000f00 */
[----:B------:R-:W-:Y:S01]  /*9100*/  IMAD.MOV.U32 R142, RZ, RZ, R120 ;  /* 0x000000ffff8e7224 */ /* 0x000fe200078e0078 */
[----:B------:R-:W1:Y:S01]  /*9110*/  LDSM.16.MT88.4 R104, [R0] ;  /* 0x000000000068783b */ /* 0x000e620000004200 */
[----:B------:R-:W-:Y:S01]  /*9120*/  IADD3 R3, R212, R0, RZ ;  /* 0x00000000d4037210 */ /* 0x000fe20007ffe0ff */
[----:B------:R-:W-:Y:S01]  /*9130*/  IMAD.MOV.U32 R146, RZ, RZ, R132 ;  /* 0x000000ffff927224 */ /* 0x000fe200078e0084 */
[----:B------:R-:W-:Y:S01]  /*9140*/  MOV R148, R109 ;  /* 0x0000006d00947202 */ /* 0x000fe20000000f00 */
[--C-:B------:R-:W-:Y:S01]  /*9150*/  FFMA.FTZ R109, R223, c[0x0][0x2d0], -R103.reuse ;  /* 0x0000b400df6d7a23 */ /* 0x100fe20000010867 */
[----:B------:R-:W-:Y:S01]  /*9160*/  MOV R129, R141 ;  /* 0x0000008d00817202 */ /* 0x000fe20000000f00 */
[----:B------:R-:W-:Y:S01]  /*9170*/  FFMA.FTZ R117, R252, c[0x0][0x2d0], -R103 ;  /* 0x0000b400fc757a23 */ /* 0x000fe20000010867 */
[----:B------:R-:W-:Y:S01]  /*9180*/  MOV R141, R145 ;  /* 0x00000091008d7202 */ /* 0x000fe20000000f00 */
[----:B------:R-:W-:Y:S01]  /*9190*/  IMAD.MOV.U32 R224, RZ, RZ, R204 ;  /* 0x000000ffffe07224 */ /* 0x000fe200078e00cc */
[----:B------:R-:W-:Y:S01]  /*91a0*/  MOV R145, R149 ;  /* 0x0000009500917202 */ /* 0x000fe20000000f00 */
[----:B------:R-:W-:Y:S01]  /*91b0*/  IMAD.MOV.U32 R149, RZ, RZ, R121 ;  /* 0x000000ffff957224 */ /* 0x000fe200078e0079 */
[----:B------:R-:W-:Y:S01]  /*91c0*/  MOV R150, R129 ;  /* 0x0000008100967202 */ /* 0x000fe20000000f00 */
[----:B------:R2:W-:Y:S01]  /*91d0*/  MUFU.EX2 R121, R109 ;  /* 0x0000006d00797308 */ /* 0x0005e20000000800 */
[----:B------:R-:W-:Y:S01]  /*91e0*/  MOV R204, R133 ;  /* 0x0000008500cc7202 */ /* 0x000fe20000000f00 */
[--C-:B------:R-:W-:Y:S02]  /*91f0*/  FFMA.FTZ R207, R235, c[0x0][0x2d0], -R103.reuse ;  /* 0x0000b400ebcf7a23 */ /* 0x100fe40000010867 */
[----:B------:R-:W-:Y:S02]  /*9200*/  FFMA.FTZ R223, R244, c[0x0][0x2d0], -R103 ;  /* 0x0000b400f4df7a23 */ /* 0x000fe40000010867 */
[--C-:B------:R-:W-:Y:S02]  /*9210*/  FFMA.FTZ R206, R206, c[0x0][0x2d0], -R219.reuse ;  /* 0x0000b400cece7a23 */ /* 0x100fe400000108db */
[--C-:B------:R-:W-:Y:S02]  /*9220*/  FFMA.FTZ R204, R204, c[0x0][0x2d0], -R219.reuse ;  /* 0x0000b400cccc7a23 */ /* 0x100fe400000108db */
[----:B------:R-:W-:Y:S10]  /*9230*/  MUFU.EX2 R223, R223 ;  /* 0x000000df00df7308 */ /* 0x000ff40000000800 */
[----:B------:R-:W-:Y:S01]  /*9240*/  MUFU.EX2 R207, R207 ;  /* 0x000000cf00cf7308 */ /* 0x000fe20000000800 */
[----:B--2---:R-:W-:Y:S01]  /*9250*/  LDSM.16.MT88.4 R108, [R2+0x800] ;  /* 0x00080000026c783b */ /* 0x004fe20000004200 */
[C---:B-1----:R-:W-:Y:S08]  /*9260*/  HMMA.16816.F32.BF16 R20, R160.reuse, R104, R20 ;  /* 0x00000068a014723c */ /* 0x042ff00000041814 */
[----:B------:R-:W-:Y:S01]  /*9270*/  MUFU.EX2 R206, R206 ;  /* 0x000000ce00ce7308 */ /* 0x000fe20000000800 */
[C---:B------:R-:W-:Y:S01]  /*9280*/  HMMA.16816.F32.BF16 R24, R160.reuse, R106, R24 ;  /* 0x0000006aa018723c */ /* 0x040fe20000041818 */
[----:B------:R-:W1:Y:S08]  /*9290*/  LDSM.16.MT88.4 R104, [R3] ;  /* 0x000000000368783b */ /* 0x000e700000004200 */
[----:B------:R-:W-:Y:S01]  /*92a0*/  MUFU.EX2 R204, R204 ;  /* 0x000000cc00cc7308 */ /* 0x000fe20000000800 */
        /* <DEDUP_REMOVED lines=28> */
[----:B------:R-:W-:Y:S01]  /*9470*/  MOV R225, R112 ;  /* 0x0000007000e17202 */ /* 0x000fe20000000f00 */
[----:B------:R-:W-:Y:S02]  /*9480*/  FFMA.FTZ R112, R229, c[0x0][0x2d0], -R219 ;  /* 0x0000b400e5707a23 */ /* 0x000fe400000108db */
[----:B------:R-:W-:Y:S06]  /*9490*/  FFMA.FTZ R229, R237, c[0x0][0x2d0], -R103 ;  /* 0x0000b400ede57a23 */ /* 0x000fec0000010867 */
[----:B------:R2:W-:Y:S10]  /*94a0*/  MUFU.EX2 R127, R112 ;  /* 0x00000070007f7308 */ /* 0x0005f40000000800 */
[----:B------:R-:W-:Y:S01]  /*94b0*/  MUFU.EX2 R237, R119 ;  /* 0x0000007700ed7308 */ /* 0x000fe20000000800 */
[----:B-1----:R-:W-:Y:S09]  /*94c0*/  FFMA.FTZ R104, R226, c[0x0][0x2d0], -R219 ;  /* 0x0000b400e2687a23 */ /* 0x002ff200000108db */
[----:B------:R1:W4:Y:S01]  /*94d0*/  MUFU.EX2 R128, R104 ;  /* 0x0000006800807308 */ /* 0x0003220000000800 */
[--C-:B--2---:R-:W-:Y:S01]  /*94e0*/  FFMA.FTZ R112, R239, c[0x0][0x2d0], -R103.reuse ;  /* 0x0000b400ef707a23 */ /* 0x104fe20000010867 */
[----:B------:R-:W-:Y:S08]  /*94f0*/  MOV R239, R149 ;  /* 0x0000009500ef7202 */ /* 0x000ff00000000f00 */
[----:B------:R2:W-:Y:S10]  /*9500*/  MUFU.EX2 R132, R112 ;  /* 0x0000007000847308 */ /* 0x0005f40000000800 */
[----:B------:R-:W-:Y:S01]  /*9510*/  MUFU.EX2 R226, R123 ;  /* 0x0000007b00e27308 */ /* 0x000fe20000000800 */
[--C-:B-1----:R-:W-:Y:S01]  /*9520*/  FFMA.FTZ R104, R227, c[0x0][0x2d0], -R103.reuse ;  /* 0x0000b400e3687a23 */ /* 0x102fe20000010867 */
[----:B----4-:R-:W-:Y:S08]  /*9530*/  F2FP.BF16.PACK_AB R105, R128, R125 ;  /* 0x0000007d8069723e */ /* 0x010ff000000010ff */
[----:B------:R1:W-:Y:S01]  /*9540*/  MUFU.EX2 R134, R104 ;  /* 0x0000006800867308 */ /* 0x0003e20000000800 */
[--C-:B--2---:R-:W-:Y:S01]  /*9550*/  FFMA.FTZ R112, R241, c[0x0][0x2d0], -R103.reuse ;  /* 0x0000b400f1707a23 */ /* 0x104fe20000010867 */
[----:B------:R-:W-:Y:S08]  /*9560*/  MOV R241, R150 ;  /* 0x0000009600f17202 */ /* 0x000ff00000000f00 */
[----:B------:R2:W-:Y:S10]  /*9570*/  MUFU.EX2 R136, R112 ;  /* 0x0000007000887308 */ /* 0x0005f40000000800 */
[----:B------:R-:W-:Y:S01]  /*9580*/  MUFU.EX2 R229, R229 ;  /* 0x000000e500e57308 */ /* 0x000fe20000000800 */
[--C-:B-1----:R-:W-:Y:S02]  /*9590*/  FFMA.FTZ R104, R228, c[0x0][0x2d0], -R103.reuse ;  /* 0x0000b400e4687a23 */ /* 0x102fe40000010867 */
[----:B------:R-:W-:Y:S02]  /*95a0*/  FFMA.FTZ R228, R240, c[0x0][0x2d0], -R103 ;  /* 0x0000b400f0e47a23 */ /* 0x000fe40000010867 */
[----:B------:R-:W2:Y:S05]  /*95b0*/  LDL R240, [R1+0x58] ;  /* 0x0000580001f07983 */ /* 0x000eaa0000100800 */
[----:B------:R1:W5:Y:S01]  /*95c0*/  MUFU.EX2 R137, R104 ;  /* 0x0000006800897308 */ /* 0x0003620000000800 */
[--C-:B--2---:R-:W-:Y:S02]  /*95d0*/  FFMA.FTZ R112, R243, c[0x0][0x2d0], -R219.reuse ;  /* 0x0000b400f3707a23 */ /* 0x104fe400000108db */
[----:B------:R-:W-:Y:S07]  /*95e0*/  IMAD.MOV.U32 R243, RZ, RZ, R144 ;  /* 0x000000fffff37224 */ /* 0x000fee00078e0090 */
[----:B------:R2:W-:Y:S10]  /*95f0*/  MUFU.EX2 R133, R112 ;  /* 0x0000007000857308 */ /* 0x0005f40000000800 */
[----:B------:R-:W-:Y:S01]  /*9600*/  MUFU.EX2 R228, R228 ;  /* 0x000000e400e47308 */ /* 0x000fe20000000800 */
[----:B-1----:R-:W-:Y:S01]  /*9610*/  FFMA.FTZ R104, R230, c[0x0][0x2d0], -R219 ;  /* 0x0000b400e6687a23 */ /* 0x002fe200000108db */
[----:B-----5:R-:W-:Y:S01]  /*9620*/  F2FP.BF16.PACK_AB R106, R137, R134 ;  /* 0x00000086896a723e */ /* 0x020fe200000010ff */
[----:B------:R-:W-:Y:S07]  /*9630*/  FFMA.FTZ R230, R238, c[0x0][0x2d0], -R103 ;  /* 0x0000b400eee67a23 */ /* 0x000fee0000010867 */
[----:B------:R1:W5:Y:S01]  /*9640*/  MUFU.EX2 R130, R104 ;  /* 0x0000006800827308 */ /* 0x0003620000000800 */
[----:B--2---:R-:W-:Y:S01]  /*9650*/  FFMA.FTZ R112, R242, c[0x0][0x2d0], -R219 ;  /* 0x0000b400f2707a23 */ /* 0x004fe200000108db */
[----:B------:R-:W-:Y:S08]  /*9660*/  MOV R242, R145 ;  /* 0x0000009100f27202 */ /* 0x000ff00000000f00 */
[----:B------:R2:W-:Y:S10]  /*9670*/  MUFU.EX2 R135, R112 ;  /* 0x0000007000877308 */ /* 0x0005f40000000800 */
[----:B------:R-:W-:Y:S01]  /*9680*/  MUFU.EX2 R238, R118 ;  /* 0x0000007600ee7308 */ /* 0x000fe20000000800 */
[----:B-1----:R-:W-:Y:S01]  /*9690*/  FADD.FTZ R104, R222, R116 ;  /* 0x00000074de687221 */ /* 0x002fe20000010000 */
[----:B-----5:R-:W-:Y:S01]  /*96a0*/  F2FP.BF16.PACK_AB R107, R130, R127 ;  /* 0x0000007f826b723e */ /* 0x020fe200000010ff */
[--C-:B------:R-:W-:Y:S02]  /*96b0*/  FFMA.FTZ R116, R251, c[0x0][0x2d0], -R103.reuse ;  /* 0x0000b400fb747a23 */ /* 0x100fe40000010867 */
[----:B------:R-:W-:Y:S01]  /*96c0*/  FADD.FTZ R120, R220, R104 ;  /* 0x00000068dc787221 */ /* 0x000fe20000010000 */
[----:B------:R-:W-:Y:S01]  /*96d0*/  F2FP.BF16.PACK_AB R104, R126, R121 ;  /* 0x000000797e68723e */ /* 0x000fe200000010ff */
[--C-:B------:R-:W-:Y:S03]  /*96e0*/  FFMA.FTZ R220, R234, c[0x0][0x2d0], -R103.reuse ;  /* 0x0000b400eadc7a23 */ /* 0x100fe60000010867 */
[----:B------:R-:W-:Y:S01]  /*96f0*/  MUFU.EX2 R230, R230 ;  /* 0x000000e600e67308 */ /* 0x000fe20000000800 */
[----:B------:R-:W-:Y:S02]  /*9700*/  FADD.FTZ R120, R232, R120 ;  /* 0x00000078e8787221 */ /* 0x000fe40000010000 */
[----:B--2---:R-:W-:Y:S01]  /*9710*/  FFMA.FTZ R112, R245, c[0x0][0x2d0], -R103 ;  /* 0x0000b400f5707a23 */ /* 0x004fe20000010867 */
[C---:B------:R-:W-:Y:S06]  /*9720*/  HMMA.16816.F32.BF16 R4, R104.reuse, R108, R4 ;  /* 0x0000006c6804723c */ /* 0x040fec0000041804 */
[----:B------:R1:W-:Y:S01]  /*9730*/  MUFU.EX2 R138, R112 ;  /* 0x00000070008a7308 */ /* 0x0003e20000000800 */
[----:B------:R-:W-:Y:S01]  /*9740*/  IMAD.MOV.U32 R245, RZ, RZ, R205 ;  /* 0x000000fffff57224 */ /* 0x000fe200078e00cd */
[C---:B------:R-:W-:Y:S01]  /*9750*/  HMMA.16816.F32.BF16 R8, R104.reuse, R110, R8 ;  /* 0x0000006e6808723c */ /* 0x040fe20000041808 */
[----:B------:R-:W2:Y:S03]  /*9760*/  LDSM.16.MT88.4 R108, [R102+0x800] ;  /* 0x00080000666c783b */ /* 0x000ea60000004200 */
[----:B------:R-:W-:Y:S04]  /*9770*/  ISETP.GE.AND P4, PT, R245, 0x1, PT ;  /* 0x00000001f500780c */ /* 0x000fe80003f86270 */
[----:B------:R-:W-:Y:S10]  /*9780*/  MUFU.EX2 R232, R117 ;  /* 0x0000007500e87308 */ /* 0x000ff40000000800 */
[----:B------:R-:W-:Y:S01]  /*9790*/  MUFU.EX2 R220, R220 ;  /* 0x000000dc00dc7308 */ /* 0x000fe20000000800 */
[----:B-1----:R-:W-:Y:S01]  /*97a0*/  FFMA.FTZ R112, R246, c[0x0][0x2d0], -R103 ;  /* 0x0000b400f6707a23 */ /* 0x002fe20000010867 */
[----:B------:R-:W-:Y:S08]  /*97b0*/  MOV R246, R140 ;  /* 0x0000008c00f67202 */ /* 0x000ff00000000f00 */
[----:B------:R1:W5:Y:S01]  /*97c0*/  MUFU.EX2 R222, R112 ;  /* 0x0000007000de7308 */ /* 0x0003620000000800 */
[C---:B--2---:R-:W-:Y:S08]  /*97d0*/  HMMA.16816.F32.BF16 R12, R104.reuse, R108, R12 ;  /* 0x0000006c680c723c */ /* 0x044ff0000004180c */
[C---:B------:R-:W-:Y:S01]  /*97e0*/  HMMA.16816.F32.BF16 R16, R104.reuse, R110, R16 ;  /* 0x0000006e6810723c */ /* 0x040fe20000041810 */
[----:B------:R-:W2:Y:S08]  /*97f0*/  LDSM.16.MT88.4 R108, [R0+0x800] ;  /* 0x00080000006c783b */ /* 0x000eb00000004200 */
[----:B-1----:R-:W-:Y:S01]  /*9800*/  LDSM.16.MT88.4 R112, [R102+0x1000] ;  /* 0x001000006670783b */ /* 0x002fe20000004200 */
        /* <DEDUP_REMOVED lines=31> */
[----:B------:R-:W-:Y:S03]  /*9a00*/  MOV R247, R141 ;  /* 0x0000008d00f77202 */ /* 0x000fe60000000f00 */
[----:B------:R-:W-:Y:S01]  /*9a10*/  FFMA.FTZ R105, R250, c[0x0][0x2d0], -R219 ;  /* 0x0000b400fa697a23 */ /* 0x000fe200000108db */
[----:B-----5:R-:W-:Y:S01]  /*9a20*/  F2FP.BF16.PACK_AB R106, R222, R138 ;  /* 0x0000008ade6a723e */ /* 0x020fe200000010ff */
[----:B------:R-:W-:Y:S03]  /*9a30*/  FADD.FTZ R104, R231, R221 ;  /* 0x000000dde7687221 */ /* 0x000fe60000010000 */
[--C-:B------:R-:W-:Y:S01]  /*9a40*/  FFMA.FTZ R221, R236, c[0x0][0x2d0], -R103.reuse ;  /* 0x0000b400ecdd7a23 */ /* 0x100fe20000010867 */
[----:B------:R-:W2:Y:S01]  /*9a50*/  MUFU.EX2 R129, R105 ;  /* 0x0000006900817308 */ /* 0x000ea20000000800 */
[----:B------:R-:W-:Y:S01]  /*9a60*/  FADD.FTZ R122, R124, R104 ;  /* 0x000000687c7a7221 */ /* 0x000fe20000010000 */
[----:B------:R-:W-:Y:S01]  /*9a70*/  F2FP.BF16.PACK_AB R104, R136, R132 ;  /* 0x000000848868723e */ /* 0x000fe200000010ff */
[----:B------:R-:W-:Y:S01]  /*9a80*/  FFMA.FTZ R103, R233, c[0x0][0x2d0], -R103 ;  /* 0x0000b400e9677a23 */ /* 0x000fe20000010867 */
[----:B------:R-:W-:Y:S01]  /*9a90*/  MOV R250, R148 ;  /* 0x0000009400fa7202 */ /* 0x000fe20000000f00 */
[----:B------:R-:W-:Y:S02]  /*9aa0*/  FADD.FTZ R122, R125, R122 ;  /* 0x0000007a7d7a7221 */ /* 0x000fe40000010000 */
[--C-:B------:R-:W-:Y:S03]  /*9ab0*/  FFMA.FTZ R124, R147, c[0x0][0x2d0], -R219.reuse ;  /* 0x0000b400937c7a23 */ /* 0x100fe600000108db */
[----:B------:R5:W-:Y:S01]  /*9ac0*/  MUFU.EX2 R236, R116 ;  /* 0x0000007400ec7308 */ /* 0x000be20000000800 */
[----:B-1----:R-:W1:Y:S09]  /*9ad0*/  LDSM.16.MT88.4 R108, [R2+0x1000] ;  /* 0x00100000026c783b */ /* 0x002e720000004200 */
[----:B------:R-:W3:Y:S01]  /*9ae0*/  MUFU.EX2 R205, R103 ;  /* 0x0000006700cd7308 */ /* 0x000ee20000000800 */
[----:B--2---:R-:W-:Y:S02]  /*9af0*/  F2FP.BF16.PACK_AB R107, R129, R131 ;  /* 0x00000083816b723e */ /* 0x004fe400000010ff */
[----:B------:R-:W-:Y:S07]  /*9b00*/  F2FP.BF16.PACK_AB R105, R135, R133 ;  /* 0x000000858769723e */ /* 0x000fee00000010ff */
[----:B------:R-:W2:Y:S01]  /*9b10*/  MUFU.EX2 R221, R221 ;  /* 0x000000dd00dd7308 */ /* 0x000ea20000000800 */
[----:B-----5:R-:W-:Y:S01]  /*9b20*/  LDSM.16.MT88.4 R116, [R0+0x1800] ;  /* 0x001800000074783b */ /* 0x020fe20000004200 */
[----:B---3--:R-:W-:Y:S01]  /*9b30*/  F2FP.BF16.PACK_AB R162, R205, R220 ;  /* 0x000000dccda2723e */ /* 0x008fe200000010ff */
        /* <DEDUP_REMOVED lines=31> */
[C---:B-1----:R-:W-:Y:S07]  /*9d30*/  HMMA.16816.F32.BF16 R84, R104.reuse, R108, R84 ;  /* 0x0000006c6854723c */ /* 0x042fee0000041854 */
[--C-:B------:R-:W-:Y:S01]  /*9d40*/  FFMA.FTZ R108, R225, c[0x0][0x2d0], -R219.reuse ;  /* 0x0000b400e16c7a23 */ /* 0x100fe200000108db */
[C---:B------:R-:W-:Y:S03]  /*9d50*/  HMMA.16816.F32.BF16 R88, R104.reuse, R110, R88 ;  /* 0x0000006e6858723c */ /* 0x040fe60000041858 */
[----:B------:R1:W-:Y:S05]  /*9d60*/  MUFU.EX2 R231, R108 ;  /* 0x0000006c00e77308 */ /* 0x0003ea0000000800 */
[C---:B--2---:R-:W-:Y:S08]  /*9d70*/  HMMA.16816.F32.BF16 R92, R104.reuse, R112, R92 ;  /* 0x00000070685c723c */ /* 0x044ff0000004185c */
[----:B------:R-:W-:Y:S01]  /*9d80*/  HMMA.16816.F32.BF16 R96, R104, R114, R96 ;  /* 0x000000726860723c */ /* 0x000fe20000041860 */
[----:B------:R-:W-:Y:S06]  /*9d90*/  LDSM.16.MT88.4 R112, [R102+0x1800] ;  /* 0x001800006670783b */ /* 0x000fec0000004200 */
[--C-:B------:R-:W-:Y:S01]  /*9da0*/  FFMA.FTZ R104, R139, c[0x0][0x2d0], -R219.reuse ;  /* 0x0000b4008b687a23 */ /* 0x100fe200000108db */
[----:B------:R-:W-:Y:S03]  /*9db0*/  F2FP.BF16.PACK_AB R106, R237, R238 ;  /* 0x000000eeed6a723e */ /* 0x000fe600000010ff */
[----:B------:R2:W-:Y:S01]  /*9dc0*/  MUFU.EX2 R233, R104 ;  /* 0x0000006800e97308 */ /* 0x0005e20000000800 */
[--C-:B-1----:R-:W-:Y:S09]  /*9dd0*/  FFMA.FTZ R108, R224, c[0x0][0x2d0], -R219.reuse ;  /* 0x0000b400e06c7a23 */ /* 0x102ff200000108db */
[----:B------:R-:W1:Y:S10]  /*9de0*/  MUFU.EX2 R235, R108 ;  /* 0x0000006c00eb7308 */ /* 0x000e740000000800 */
[----:B------:R-:W-:Y:S01]  /*9df0*/  MUFU.EX2 R224, R124 ;  /* 0x0000007c00e07308 */ /* 0x000fe20000000800 */
[----:B--2---:R-:W-:Y:S02]  /*9e00*/  FADD.FTZ R104, R121, R120 ;  /* 0x0000007879687221 */ /* 0x004fe40000010000 */
[--C-:B------:R-:W-:Y:S02]  /*9e10*/  FFMA.FTZ R120, R142, c[0x0][0x2d0], -R219.reuse ;  /* 0x0000b4008e787a23 */ /* 0x100fe400000108db */
[----:B------:R-:W-:Y:S01]  /*9e20*/  FADD.FTZ R125, R126, R104 ;  /* 0x000000687e7d7221 */ /* 0x000fe20000010000 */
[----:B------:R-:W-:Y:S04]  /*9e30*/  F2FP.BF16.PACK_AB R104, R236, R232 ;  /* 0x000000e8ec68723e */ /* 0x000fe800000010ff */
[----:B------:R2:W-:Y:S01]  /*9e40*/  MUFU.EX2 R227, R120 ;  /* 0x0000007800e37308 */ /* 0x0005e20000000800 */
[----:B------:R-:W-:Y:S02]  /*9e50*/  FFMA.FTZ R121, R143, c[0x0][0x2d0], -R219 ;  /* 0x0000b4008f797a23 */ /* 0x000fe400000108db */
[----:B------:R-:W-:Y:S01]  /*9e60*/  FADD.FTZ R125, R134, R125 ;  /* 0x0000007d867d7221 */ /* 0x000fe20000010000 */
[----:B-1----:R-:W-:Y:S01]  /*9e70*/  F2FP.BF16.PACK_AB R105, R235, R231 ;  /* 0x000000e7eb69723e */ /* 0x002fe200000010ff */
[--C-:B------:R-:W-:Y:S02]  /*9e80*/  FFMA.FTZ R108, R208, c[0x0][0x2d0], -R219.reuse ;  /* 0x0000b400d06c7a23 */ /* 0x100fe400000108db */
[----:B------:R-:W-:Y:S02]  /*9e90*/  FFMA.FTZ R208, R146, c[0x0][0x2d0], -R219 ;  /* 0x0000b40092d07a23 */ /* 0x000fe400000108db */
[----:B------:R-:W-:Y:S01]  /*9ea0*/  LDSM.16.MT88.4 R144, [R3+0x2800] ;  /* 0x002800000390783b */ /* 0x000fe20000004200 */
[----:B------:R1:W3:Y:S01]  /*9eb0*/  MUFU.EX2 R234, R108 ;  /* 0x0000006c00ea7308 */ /* 0x0002e20000000800 */
[----:B------:R-:W-:Y:S02]  /*9ec0*/  FADD.FTZ R125, R137, R125 ;  /* 0x0000007d897d7221 */ /* 0x000fe40000010000 */
[----:B------:R-:W-:Y:S07]  /*9ed0*/  FFMA.FTZ R219, R151, c[0x0][0x2d0], -R219 ;  /* 0x0000b40097db7a23 */ /* 0x000fee00000108db */
[----:B------:R5:W-:Y:S01]  /*9ee0*/  MUFU.EX2 R225, R121 ;  /* 0x0000007900e17308 */ /* 0x000be20000000800 */
[----:B--2---:R-:W-:Y:S04]  /*9ef0*/  FADD.FTZ R120, R128, R122 ;  /* 0x0000007a80787221 */ /* 0x004fe80000010000 */
[----:B------:R-:W-:Y:S05]  /*9f00*/  FADD.FTZ R124, R127, R120 ;  /* 0x000000787f7c7221 */ /* 0x000fea0000010000 */
[----:B------:R-:W2:Y:S01]  /*9f10*/  MUFU.EX2 R219, R219 ;  /* 0x000000db00db7308 */ /* 0x000ea20000000800 */
[----:B------:R-:W-:Y:S01]  /*9f20*/  FADD.FTZ R124, R130, R124 ;  /* 0x0000007c827c7221 */ /* 0x000fe20000010000 */
[----:B-1----:R-:W1:Y:S01]  /*9f30*/  LDSM.16.MT88.4 R108, [R2+0x1800] ;  /* 0x00180000026c783b */ /* 0x002e620000004200 */
[----:B---3--:R-:W-:Y:S02]  /*9f40*/  F2FP.BF16.PACK_AB R107, R233, R234 ;  /* 0x000000eae96b723e */ /* 0x008fe400000010ff */
[----:B------:R-:W-:Y:S04]  /*9f50*/  FADD.FTZ R103, R133, R124 ;  /* 0x0000007c85677221 */ /* 0x000fe80000010000 */
[----:B------:R-:W-:Y:S01]  /*9f60*/  FADD.FTZ R103, R135, R103 ;  /* 0x0000006787677221 */ /* 0x000fe20000010000 */
[----:B------:R-:W3:Y:S01]  /*9f70*/  MUFU.EX2 R208, R208 ;  /* 0x000000d000d07308 */ /* 0x000ee20000000800 */
[----:B-----5:R-:W-:Y:S02]  /*9f80*/  LDSM.16.MT88.4 R120, [R0+0x2000] ;  /* 0x002000000078783b */ /* 0x020fe40000004200 */
[----:B------:R-:W-:Y:S04]  /*9f90*/  FADD.FTZ R103, R131, R103 ;  /* 0x0000006783677221 */ /* 0x000fe80000010000 */
[----:B------:R-:W-:Y:S02]  /*9fa0*/  FADD.FTZ R103, R129, R103 ;  /* 0x0000006781677221 */ /* 0x000fe40000010000 */
[----:B------:R-:W-:Y:S01]  /*9fb0*/  LDSM.16.MT88.4 R128, [R102+0x5800] ;  /* 0x005800006680783b */ /* 0x000fe20000004200 */
[----:B--2---:R-:W-:Y:S02]  /*9fc0*/  F2FP.BF16.PACK_AB R163, R219, R204 ;  /* 0x000000ccdba3723e */ /* 0x004fe400000010ff */
[----:B---3--:R-:W-:Y:S01]  /*9fd0*/  F2FP.BF16.PACK_AB R161, R208, R206 ;  /* 0x000000ced0a1723e */ /* 0x008fe200000010ff */
[C---:B-1----:R-:W-:Y:S08]  /*9fe0*/  HMMA.16816.F32.BF16 R4, R104.reuse, R108, R4 ;  /* 0x0000006c6804723c */ /* 0x042ff00000041804 */
        /* <DEDUP_REMOVED lines=33> */
[----:B------:R-:W-:Y:S01]  /*a200*/  HMMA.16816.F32.BF16 R96, R104, R118, R96 ;  /* 0x000000766860723c */ /* 0x000fe20000041860 */
[----:B------:R-:W3:Y:S06]  /*a210*/  LDSM.16.MT88.4 R116, [R3+0x2000] ;  /* 0x002000000374783b */ /* 0x000eec0000004200 */
[----:B------:R-:W-:Y:S02]  /*a220*/  F2FP.BF16.PACK_AB R104, R228, R223 ;  /* 0x000000dfe468723e */ /* 0x000fe400000010ff */
[----:B------:R-:W-:Y:S03]  /*a230*/  F2FP.BF16.PACK_AB R105, R227, R225 ;  /* 0x000000e1e369723e */ /* 0x000fe600000010ff */
[----:B------:R-:W-:Y:S02]  /*a240*/  F2FP.BF16.PACK_AB R106, R229, R230 ;  /* 0x000000e6e56a723e */ /* 0x000fe400000010ff */
[----:B------:R-:W-:Y:S07]  /*a250*/  F2FP.BF16.PACK_AB R107, R224, R226 ;  /* 0x000000e2e06b723e */ /* 0x000fee00000010ff */
        /* <DEDUP_REMOVED lines=8> */
[----:B------:R-:W5:Y:S07]  /*a2e0*/  LDSM.16.MT88.4 R120, [R0+0x5000] ;  /* 0x005000000078783b */ /* 0x000f6e0000004200 */
        /* <DEDUP_REMOVED lines=9> */
[C---:B-----5:R-:W-:Y:S08]  /*a380*/  HMMA.16816.F32.BF16 R52, R104.reuse, R120, R52 ;  /* 0x000000786834723c */ /* 0x060ff00000041834 */
        /* <DEDUP_REMOVED lines=8> */
[C---:B--2---:R-:W-:Y:S07]  /*a410*/  HMMA.16816.F32.BF16 R76, R104.reuse, R112, R76 ;  /* 0x00000070684c723c */ /* 0x044fee000004184c */
[----:B------:R-:W-:Y:S01]  /*a420*/  FADD.FTZ R112, R132, R125 ;  /* 0x0000007d84707221 */ /* 0x000fe20000010000 */
[C---:B------:R-:W-:Y:S01]  /*a430*/  HMMA.16816.F32.BF16 R80, R104.reuse, R114, R80 ;  /* 0x000000726850723c */ /* 0x040fe20000041850 */
[----:B------:R-:W-:Y:S03]  /*a440*/  LDSM.16.MT88.4 R124, [R0+0x2800] ;  /* 0x00280000007c783b */ /* 0x000fe60000004200 */
[----:B------:R-:W-:Y:S04]  /*a450*/  FADD.FTZ R112, R136, R112 ;  /* 0x0000007088707221 */ /* 0x000fe80000010000 */
[C---:B-----5:R-:W-:Y:S04]  /*a460*/  HMMA.16816.F32.BF16 R84, R104.reuse, R120, R84 ;  /* 0x000000786854723c */ /* 0x060fe80000041854 */
[----:B------:R-:W-:Y:S02]  /*a470*/  FADD.FTZ R112, R138, R112 ;  /* 0x000000708a707221 */ /* 0x000fe40000010000 */
[----:B------:R-:W-:Y:S02]  /*a480*/  LDSM.16.MT88.4 R136, [R2+0x5800] ;  /* 0x005800000288783b */ /* 0x000fe40000004200 */
[C---:B------:R-:W-:Y:S04]  /*a490*/  HMMA.16816.F32.BF16 R88, R104.reuse, R122, R88 ;  /* 0x0000007a6858723c */ /* 0x040fe80000041858 */
[----:B------:R-:W-:Y:S02]  /*a4a0*/  FADD.FTZ R222, R222, R112 ;  /* 0x00000070dede7221 */ /* 0x000fe40000010000 */
[----:B------:R-:W2:Y:S02]  /*a4b0*/  LDSM.16.MT88.4 R120, [R102+0x2800] ;  /* 0x002800006678783b */ /* 0x000ea40000004200 */
[C---:B---3--:R-:W-:Y:S08]  /*a4c0*/  HMMA.16816.F32.BF16 R92, R104.reuse, R116, R92 ;  /* 0x00000074685c723c */ /* 0x048ff0000004185c */
[----:B------:R-:W-:Y:S08]  /*a4d0*/  HMMA.16816.F32.BF16 R96, R104, R118, R96 ;  /* 0x000000766860723c */ /* 0x000ff00000041860 */
[C---:B-1----:R-:W-:Y:S01]  /*a4e0*/  HMMA.16816.F32.BF16 R104, R160.reuse, R108, R4 ;  /* 0x0000006ca068723c */ /* 0x042fe20000041804 */
[----:B------:R-:W1:Y:S07]  /*a4f0*/  LDSM.16.MT88.4 R4, [R0+0x5800] ;  /* 0x005800000004783b */ /* 0x000e6e0000004200 */
[C---:B------:R-:W-:Y:S01]  /*a500*/  HMMA.16816.F32.BF16 R108, R160.reuse, R110, R8 ;  /* 0x0000006ea06c723c */ /* 0x040fe20000041808 */
[----:B------:R-:W3:Y:S07]  /*a510*/  LDSM.16.MT88.4 R8, [R3+0x5800] ;  /* 0x005800000308783b */ /* 0x000eee0000004200 */
[C---:B--2---:R-:W-:Y:S01]  /*a520*/  HMMA.16816.F32.BF16 R112, R160.reuse, R120, R12 ;  /* 0x00000078a070723c */ /* 0x044fe2000004180c */
[----:B------:R2:W5:Y:S07]  /*a530*/  LDSM.16.MT88.4 R12, [R2+0x8800] ;  /* 0x00880000020c783b */ /* 0x00056e0000004200 */
[C---:B------:R-:W-:Y:S01]  /*a540*/  HMMA.16816.F32.BF16 R116, R160.reuse, R122, R16 ;  /* 0x0000007aa074723c */ /* 0x040fe20000041810 */
[----:B------:R-:W1:Y:S07]  /*a550*/  LDSM.16.MT88.4 R16, [R102+0x8800] ;  /* 0x008800006610783b */ /* 0x000e6e0000004200 */
[C---:B------:R-:W-:Y:S01]  /*a560*/  HMMA.16816.F32.BF16 R120, R160.reuse, R124, R20 ;  /* 0x0000007ca078723c */ /* 0x040fe20000041814 */
[----:B------:R-:W4:Y:S07]  /*a570*/  LDL R21, [R1+0x3c] ;  /* 0x00003c0001157983 */ /* 0x000f2e0000100800 */
[C---:B------:R-:W-:Y:S04]  /*a580*/  HMMA.16816.F32.BF16 R124, R160.reuse, R126, R24 ;  /* 0x0000007ea07c723c */ /* 0x040fe80000041818 */
[----:B--2---:R-:W-:Y:S04]  /*a590*/  IADD3 R2, R241, -0x2, RZ ;  /* 0xfffffffef1027810 */ /* 0x004fe80007ffe0ff */
[C---:B------:R-:W-:Y:S03]  /*a5a0*/  HMMA.16816.F32.BF16 R148, R160.reuse, R144, R28 ;  /* 0x00000090a094723c */ /* 0x040fe6000004181c */
[----:B------:R-:W-:Y:S05]  /*a5b0*/  ISETP.GE.AND P6, PT, R2, R250, PT ;  /* 0x000000fa0200720c */ /* 0x000fea0003fc6270 */
[C---:B------:R-:W-:Y:S08]  /*a5c0*/  HMMA.16816.F32.BF16 R144, R160.reuse, R146, R32 ;  /* 0x00000092a090723c */ /* 0x040ff00000041820 */
[C---:B------:R-:W-:Y:S03]  /*a5d0*/  HMMA.16816.F32.BF16 R140, R160.reuse, R136, R36 ;  /* 0x00000088a08c723c */ /* 0x040fe60000041824 */
[----:B------:R-:W-:Y:S02]  /*a5e0*/  @P6 ISETP.GE.AND P3, PT, R246, c[0x0][0x1d4], PT ;  /* 0x00007500f6006a0c */ /* 0x000fe40003f66270 */
[----:B------:R-:W-:Y:S03]  /*a5f0*/  @P6 ISETP.GE.AND P1, PT, R242, c[0x0][0x1d4], PT ;  /* 0x00007500f2006a0c */ /* 0x000fe60003f26270 */
[C---:B------:R-:W-:Y:S08]  /*a600*/  HMMA.16816.F32.BF16 R136, R160.reuse, R138, R40 ;  /* 0x0000008aa088723c */ /* 0x040ff00000041828 */
[C---:B------:R-:W-:Y:S08]  /*a610*/  HMMA.16816.F32.BF16 R132, R160.reuse, R128, R44 ;  /* 0x00000080a084723c */ /* 0x040ff0000004182c */
[C---:B------:R-:W-:Y:S08]  /*a620*/  HMMA.16816.F32.BF16 R128, R160.reuse, R130, R48 ;  /* 0x00000082a080723c */ /* 0x040ff00000041830 */
[C---:B-1----:R-:W-:Y:S07]  /*a630*/  HMMA.16816.F32.BF16 R52, R160.reuse, R4, R52 ;  /* 0x00000004a034723c */ /* 0x042fee0000041834 */
[----:B------:R-:W-:Y:S01]  /*a640*/  @P6 SHF.R.S32.HI R4, RZ, 0x1f, R2 ;  /* 0x0000001fff046819 */ /* 0x000fe20000011402 */
[C---:B------:R-:W-:Y:S08]  /*a650*/  HMMA.16816.F32.BF16 R56, R160.reuse, R6, R56 ;  /* 0x00000006a038723c */ /* 0x040ff00000041838 */
[C---:B---3--:R-:W-:Y:S07]  /*a660*/  HMMA.16816.F32.BF16 R60, R160.reuse, R8, R60 ;  /* 0x00000008a03c723c */ /* 0x048fee000004183c */
[----:B------:R-:W-:Y:S01]  /*a670*/  @P6 IMAD R8, R4, c[0x0][0x1e0], RZ ;  /* 0x0000780004086a24 */ /* 0x000fe200078e02ff */
[C---:B------:R-:W-:Y:S01]  /*a680*/  HMMA.16816.F32.BF16 R64, R160.reuse, R10, R64 ;  /* 0x0000000aa040723c */ /* 0x040fe20000041840 */
[----:B------:R1:W2:Y:S07]  /*a690*/  LDSM.16.MT88.4 R4, [R0+0x8800] ;  /* 0x008800000004783b */ /* 0x0002ae0000004200 */
[C---:B-----5:R-:W-:Y:S08]  /*a6a0*/  HMMA.16816.F32.BF16 R68, R160.reuse, R12, R68 ;  /* 0x0000000ca044723c */ /* 0x060ff00000041844 */
[C---:B------:R-:W-:Y:S07]  /*a6b0*/  HMMA.16816.F32.BF16 R72, R160.reuse, R14, R72 ;  /* 0x0000000ea048723c */ /* 0x040fee0000041848 */
[----:B------:R-:W-:Y:S01]  /*a6c0*/  @P6 MOV R15, R240 ;  /* 0x000000f0000f6202 */ /* 0x000fe20000000f00 */
[C---:B-1----:R-:W-:Y:S01]  /*a6d0*/  @P6 IMAD R0, R2.reuse, c[0x0][0x1e4], R8 ;  /* 0x0000790002006a24 */ /* 0x042fe200078e0208 */
[C---:B------:R-:W-:Y:S03]  /*a6e0*/  HMMA.16816.F32.BF16 R76, R160.reuse, R16, R76 ;  /* 0x00000010a04c723c */ /* 0x040fe6000004184c */
[----:B------:R-:W-:Y:S04]  /*a6f0*/  @P6 IMAD.WIDE.U32 R8, R2, c[0x0][0x1e0], RZ ;  /* 0x0000780002086a25 */ /* 0x000fe800078e00ff */
[----:B------:R-:W-:Y:S01]  /*a700*/  @P6 IMAD.MOV.U32 R14, RZ, RZ, R248 ;  /* 0x000000ffff0e6224 */ /* 0x000fe200078e00f8 */
[----:B------:R-:W-:Y:S01]  /*a710*/  @P6 IADD3 R0, R9, R0, RZ ;  /* 0x0000000009006210 */ /* 0x000fe20007ffe0ff */
[----:B------:R-:W-:Y:S01]  /*a720*/  FADD.FTZ R9, R232, R222 ;  /* 0x000000dee8097221 */ /* 0x000fe20000010000 */
[C---:B------:R-:W-:Y:S03]  /*a730*/  HMMA.16816.F32.BF16 R80, R160.reuse, R18, R80 ;  /* 0x00000012a050723c */ /* 0x040fe60000041850 */
[----:B------:R-:W-:Y:S04]  /*a740*/  @P6 IMAD.WIDE.U32 R14, R8, 0x60, R14 ;  /* 0x00000060080e6825 */ /* 0x000fe800078e000e */
[----:B------:R-:W-:Y:S01]  /*a750*/  @P6 IMAD R0, R0, 0x60, RZ ;  /* 0x0000006000006824 */ /* 0x000fe200078e02ff */
[----:B------:R-:W-:Y:S01]  /*a760*/  @P6 LEA R12, P0, R14, c[0x0][0x1c8], 0x1 ;  /* 0x000072000e0c6a11 */ /* 0x000fe200078008ff */
[----:B------:R-:W-:Y:S01]  /*a770*/  FADD.FTZ R13, R236, R9 ;  /* 0x00000009ec0d7221 */ /* 0x000fe20000010000 */
[C---:B--2---:R-:W-:Y:S01]  /*a780*/  HMMA.16816.F32.BF16 R84, R160.reuse, R4, R84 ;  /* 0x00000004a054723c */ /* 0x044fe20000041854 */
[----:B------:R1:W2:Y:S02]  /*a790*/  LDSM.16.MT88.4 R8, [R3+0x8800] ;  /* 0x008800000308783b */ /* 0x0002a40000004200 */
[----:B------:R-:W-:Y:S02]  /*a7a0*/  FADD.FTZ R2, R231, R103 ;  /* 0x00000067e7027221 */ /* 0x000fe40000010000 */
[----:B------:R-:W-:Y:S02]  /*a7b0*/  IMAD.MOV.U32 R232, RZ, RZ, R239 ;  /* 0x000000ffffe87224 */ /* 0x000fe400078e00ef */
[----:B------:R-:W-:Y:S01]  /*a7c0*/  FADD.FTZ R20, R235, R2 ;  /* 0x00000002eb147221 */ /* 0x000fe20000010000 */
[----:B------:R-:W-:Y:S01]  /*a7d0*/  @P6 IADD3 R2, R15, R0, RZ ;  /* 0x000000000f026210 */ /* 0x000fe20007ffe0ff */
[----:B------:R-:W-:Y:S01]  /*a7e0*/  FADD.FTZ R0, R238, R13 ;  /* 0x0000000dee007221 */ /* 0x000fe20000010000 */
[C---:B------:R-:W-:Y:S02]  /*a7f0*/  HMMA.16816.F32.BF16 R88, R160.reuse, R6, R88 ;  /* 0x00000006a058723c */ /* 0x040fe40000041858 */
[----:B------:R-:W-:Y:S01]  /*a800*/  @P6 IMAD.MOV.U32 R15, RZ, RZ, 0x6 ;  /* 0x00000006ff0f6424 */ /* 0x000fe200078e00ff */
[----:B------:R-:W-:Y:S01]  /*a810*/  @P6 LEA.HI.X R13, R14, c[0x0][0x1cc], R2, 0x1, P0 ;  /* 0x000073000e0d6a11 */ /* 0x000fe200000f0c02 */
[----:B------:R-:W-:Y:S01]  /*a820*/  FADD.FTZ R14, R237, R0 ;  /* 0x00000000ed0e7221 */ /* 0x000fe20000010000 */
[----:B------:R-:W-:Y:S01]  /*a830*/  IADD3 R0, R245, 0x1, RZ ;  /* 0x00000001f5007810 */ /* 0x000fe20007ffe0ff */
[----:B------:R-:W-:Y:S01]  /*a840*/  FADD.FTZ R2, R234, R20 ;  /* 0x00000014ea027221 */ /* 0x000fe20000010000 */
[----:B------:R-:W-:Y:S01]  /*a850*/  @P6 ISETP.GE.AND P0, PT, R243, c[0x0][0x1d4], PT ;  /* 0x00007500f3006a0c */ /* 0x000fe20003f06270 */
[----:B------:R-:W-:Y:S01]  /*a860*/  FADD.FTZ R16, R223, R14 ;  /* 0x0000000edf107221 */ /* 0x000fe20000010000 */
[----:B------:R-:W-:Y:S03]  /*a870*/  SEL R0, R0, RZ, !P4 ;  /* 0x000000ff00007207 */ /* 0x000fe60006000000 */
[----:B------:R-:W-:Y:S02]  /*a880*/  FADD.FTZ R2, R233, R2 ;  /* 0x00000002e9027221 */ /* 0x000fe40000010000 */
[----:B------:R4:W-:Y:S01]  /*a890*/  STL [R1+0x4], R0 ;  /* 0x0000040001007387 */ /* 0x0009e20000100800 */
[----:B------:R-:W-:Y:S01]  /*a8a0*/  FADD.FTZ R5, R228, R16 ;  /* 0x00000010e4057221 */ /* 0x000fe20000010000 */
[----:B-1----:R-:W-:Y:S02]  /*a8b0*/  @P6 MOV R3, c[0x0][0x1e0] ;  /* 0x0000780000036a02 */ /* 0x002fe40000000f00 */
[----:B------:R-:W3:Y:S02]  /*a8c0*/  LDL R17, [R1+0x14] ;  /* 0x0000140001117983 */ /* 0x000ee40000100800 */
[----:B------:R-:W-:Y:S01]  /*a8d0*/  @P6 SHF.L.U64.HI R14, R3, R15, c[0x0][0x1e4] ;  /* 0x00007900030e6619 */ /* 0x000fe2000001020f */
[----:B------:R-:W-:Y:S01]  /*a8e0*/  FADD.FTZ R15, R225, R2 ;  /* 0x00000002e10f7221 */ /* 0x000fe20000010000 */
[----:B------:R-:W-:Y:S03]  /*a8f0*/  @P6 SHF.L.U32 R3, R3, 0x6, RZ ;  /* 0x0000000603036819 */ /* 0x000fe600000006ff */
[----:B------:R-:W-:Y:S01]  /*a900*/  FADD.FTZ R15, R227, R15 ;  /* 0x0000000fe30f7221 */ /* 0x000fe20000010000 */
[C---:B------:R-:W-:Y:S03]  /*a910*/  @P6 IADD3 R2, P5, R3.reuse, R12, RZ ;  /* 0x0000000c03026210 */ /* 0x040fe60007fbe0ff */
[----:B------:R-:W-:Y:S01]  /*a920*/  FADD.FTZ R6, R226, R15 ;  /* 0x0000000fe2067221 */ /* 0x000fe20000010000 */
[----:B------:R-:W-:Y:S01]  /*a930*/  @P6 IADD3 R4, P4, R3, R2, RZ ;  /* 0x0000000203046210 */ /* 0x000fe20007f9e0ff */
[C---:B--2---:R-:W-:Y:S03]  /*a940*/  HMMA.16816.F32.BF16 R92, R160.reuse, R8, R92 ;  /* 0x00000008a05c723c */ /* 0x044fe6000004185c */
[----:B------:R-:W-:Y:S05]  /*a950*/  @P6 IADD3.X R3, R14, R13, RZ, P5, !PT ;  /* 0x0000000d0e036210 */ /* 0x000fea0002ffe4ff */
[----:B------:R-:W-:Y:S04]  /*a960*/  HMMA.16816.F32.BF16 R96, R160, R10, R96 ;  /* 0x0000000aa060723c */ /* 0x000fe80000041860 */
[----:B----4-:R-:W-:Y:S05]  /*a970*/  @P6 IMAD R0, R0, 0x9000, R21 ;  /* 0x0000900000006824 */ /* 0x010fea00078e0215 */
[----:B------:R-:W-:Y:S01]  /*a980*/  @!PT LDS RZ, [RZ] ;  /* 0x00000000fffff984 */ /* 0x000fe20000000800 */
[----:B------:R-:W-:Y:S01]  /*a990*/  @!PT LDS RZ, [RZ] ;  /* 0x00000000fffff984 */ /* 0x000fe20000000800 */
[----:B------:R-:W-:Y:S01]  /*a9a0*/  @!PT LDS RZ, [RZ] ;  /* 0x00000000fffff984 */ /* 0x000fe20000000800 */
[----:B------:R1:W-:Y:S08]  /*a9b0*/  @P6 LDGSTS.E.BYPASS.LTC128B.128 [R0], [R12.64], !P3 ;  /* 0x000000000c006fae */ /* 0x0003f0000d901d46 */
[----:B------:R1:W-:Y:S08]  /*a9c0*/  @P6 LDGSTS.E.BYPASS.LTC128B.128 [R0+0x3000], [R12.64+0x80], !P1 ;  /* 0x030000800c006fae */ /* 0x0003f0000c901d46 */
[----:B------:R1:W-:Y:S08]  /*a9d0*/  @P6 LDGSTS.E.BYPASS.LTC128B.128 [R0+0x6000], [R12.64+0x100], !P0 ;  /* 0x060001000c006fae */ /* 0x0003f0000c101d46 */
[----:B------:R2:W-:Y:S08]  /*a9e0*/  @P6 LDGSTS.E.BYPASS.LTC128B.128 [R0+0x1000], [R2.64], !P3 ;  /* 0x0100000002006fae */ /* 0x0005f0000d901d46 */
[----:B------:R2:W-:Y:S08]  /*a9f0*/  @P6 LDGSTS.E.BYPASS.LTC128B.128 [R0+0x4000], [R2.64+0x80], !P1 ;  /* 0x0400008002006fae */ /* 0x0005f0000c901d46 */
[----:B------:R2:W-:Y:S01]  /*aa00*/  @P6 LDGSTS.E.BYPASS.LTC128B.128 [R0+0x7000], [R2.64+0x100], !P0 ;  /* 0x0700010002006fae */ /* 0x0005e2000c101d46 */
[----:B-1----:R-:W-:Y:S01]  /*aa10*/  FADD.FTZ R12, R230, R5 ;  /* 0x00000005e60c7221 */ /* 0x002fe20000010000 */
[----:B------:R-:W-:Y:S06]  /*aa20*/  @P6 IADD3.X R5, R14, R3, RZ, P4, !PT ;  /* 0x000000030e056210 */ /* 0x000fec00027fe4ff */
[----:B------:R1:W-:Y:S08]  /*aa30*/  @P6 LDGSTS.E.BYPASS.LTC128B.128 [R0+0x2000], [R4.64], !P3 ;  /* 0x0200000004006fae */ /* 0x0003f0000d901d46 */
[----:B------:R1:W-:Y:S01]  /*aa40*/  @P6 LDGSTS.E.BYPASS.LTC128B.128 [R0+0x5000], [R4.64+0x80], !P1 ;  /* 0x0500008004006fae */ /* 0x0003e2000c901d46 */
[C---:B------:R-:W-:Y:S02]  /*aa50*/  ISETP.GE.AND P1, PT, R209.reuse, 0x1, PT ;  /* 0x00000001d100780c */ /* 0x040fe40003f26270 */
[----:B------:R-:W-:Y:S04]  /*aa60*/  IADD3 R209, R209, 0x1, RZ ;  /* 0x00000001d1d17810 */ /* 0x000fe80007ffe0ff */
[----:B------:R-:W-:Y:S01]  /*aa70*/  SEL R209, R209, RZ, !P1 ;  /* 0x000000ffd1d17207 */ /* 0x000fe20004800000 */
[----:B------:R1:W-:Y:S01]  /*aa80*/  @P6 LDGSTS.E.BYPASS.LTC128B.128 [R0+0x8000], [R4.64+0x100], !P0 ;  /* 0x0800010004006fae */ /* 0x0003e2000c101d46 */
[----:B--2---:R-:W-:Y:S02]  /*aa90*/  FADD.FTZ R3, R229, R12 ;  /* 0x0000000ce5037221 */ /* 0x004fe40000010000 */
[----:B------:R-:W-:Y:S02]  /*aaa0*/  FADD.FTZ R2, R224, R6 ;  /* 0x00000006e0027221 */ /* 0x000fe40000010000 */
[----:B------:R-:W-:Y:S03]  /*aab0*/  FADD.FTZ R3, R221, R3 ;  /* 0x00000003dd037221 */ /* 0x000fe60000010000 */
        /* <DEDUP_REMOVED lines=8> */
[----:B------:R-:W-:Y:S03]  /*ab40*/  FADD.FTZ R0, R219, R0 ;  /* 0x00000000db007221 */ /* 0x000fe60000010000 */
[----:B------:R1:W-:Y:S04]  /*ab50*/  STL [R1+0x8], R2 ;  /* 0x0000080201007387 */ /* 0x0003e80000100800 */
[----:B------:R2:W-:Y:S01]  /*ab60*/  STL [R1+0x10], R0 ;  /* 0x0000100001007387 */ /* 0x0005e20000100800 */
[----:B-1----:R-:W-:Y:S02]  /*ab70*/  MOV R2, R101 ;  /* 0x0000006500027202 */ /* 0x002fe40000000f00 */
[----:B--2---:R-:W-:Y:S05]  /*ab80*/  MOV R0, R239 ;  /* 0x000000ef00007202 */ /* 0x004fea0000000f00 */
[----:B------:R1:W-:Y:S01]  /*ab90*/  STL [R1], R0 ;  /* 0x0000000001007387 */ /* 0x0003e20000100800 */
[----:B---3--:R-:W-:Y:S11]  /*aba0*/  ISETP.GT.AND P0, PT, R241, R17, PT ;  /* 0x00000011f100720c */ /* 0x008ff60003f04270 */
[----:B------:R-:W-:Y:S02]  /*abb0*/  @!UPT UIADD3 URZ, URZ, URZ, URZ ;  /* 0x0000003f3f3ff290 */ /* 0x000fe4000fffe03f */
[----:B-1----:R-:W-:-:S05]  /*abc0*/  @P0 BRA `(.L_x_2090) ;  /* 0xffffb74000000947 */ /* 0x002fca000383ffff */
.L_x_2089:
[----:B------:R-:W2:Y:S02]  /*abd0*/  LDL R0, [R1+0xc] ;  /* 0x00000c0001007983 */ /* 0x000ea40000100800 */
[----:B--2---:R-:W-:-:S13]  /*abe0*/  ISETP.GE.AND P0, PT, R232, R0, PT ;  /* 0x00000000e800720c */ /* 0x004fda0003f06270 */
[----:B------:R-:W-:Y:S05]  /*abf0*/  @!P0 BRA `(.L_x_2091) ;  /* 0x0000408000008947 */ /* 0x000fea0003800000 */
[----:B-1----:R-:W-:Y:S02]  /*ac00*/  MOV R3, R100 ;  /* 0x0000006400037202 */ /* 0x002fe40000000f00 */
[----:B------:R-:W-:Y:S02]  /*ac10*/  MOV R0, R101 ;  /* 0x0000006500007202 */ /* 0x000fe40000000f00 */
.L_x_2092:
[----:B------:R-:W2:Y:S01]  /*ac20*/  LDL.64 R220, [R1+0x48] ;  /* 0x0000480001dc7983 */ /* 0x000ea20000100a00 */
[----:B------:R-:W-:Y:S04]  /*ac30*/  DEPBAR.LE SB0, 0x2 ;  /* 0x000080800000791a */ /* 0x000fe80000000000 */
[----:B------:R-:W-:Y:S01]  /*ac40*/  WARPSYNC 0xffffffff ;  /* 0xffffffff00007948 */ /* 0x000fe20003800000 */
[----:B------:R-:W3:Y:S01]  /*ac50*/  LDL R219, [R1+0x44] ;  /* 0x0000440001db7983 */ /* 0x000ee20000100800 */
[----:B------:R-:W-:Y:S01]  /*ac60*/  IMAD R208, R209, 0x9000, RZ ;  /* 0x00009000d1d07824 */ /* 0x000fe200078e02ff */
[----:B------:R-:W-:Y:S02]  /*ac70*/  IADD3 R223, R232, -0x1, RZ ;  /* 0xffffffffe8df7810 */ /* 0x000fe40007ffe0ff */
[----:B------:R-:W4:Y:S02]  /*ac80*/  LDL R206, [R1+0x40] ;  /* 0x0000400001ce7983 */ /* 0x000f240000100800 */
[----:B------:R-:W-:Y:S02]  /*ac90*/  IADD3 R2, R213, R208, RZ ;  /* 0x000000d0d5027210 */ /* 0x000fe40007ffe0ff */
[----:B------:R-:W4:Y:S02]  /*aca0*/  LDL.LU R236, [R1+0x4] ;  /* 0x0000040001ec7983 */ /* 0x000f240000300800 */
[----:B------:R-:W-:Y:S02]  /*acb0*/  IADD3 R204, R211, R2, RZ ;  /* 0x00000002d3cc7210 */ /* 0x000fe40007ffe0ff */
[----:B------:R-:W5:Y:S04]  /*acc0*/  LDL R222, [R1+0xc] ;  /* 0x00000c0001de7983 */ /* 0x000f680000100800 */
[----:B------:R-:W2:Y:S06]  /*acd0*/  LDL.64 R234, [R1+0x28] ;  /* 0x0000280001ea7983 */ /* 0x000eac0000100a00 */
[----:B------:R-:W2:Y:S04]  /*ace0*/  LDL R233, [R1+0x30] ;  /* 0x0000300001e97983 */ /* 0x000ea80000100800 */
[----:B------:R-:W2:Y:S04]  /*acf0*/  LDL R225, [R1+0x20] ;  /* 0x0000200001e17983 */ /* 0x000ea80000100800 */
        /* <DEDUP_REMOVED lines=12> */
[C---:B------:R-:W-:Y:S08]  /*adc0*/  HMMA.16816.F32.BF16 R16, R152.reuse, R18, RZ ;  /* 0x000000129810723c */ /* 0x040ff000000418ff */
        /* <DEDUP_REMOVED lines=22> */
[C---:B---3--:R-:W-:Y:S08]  /*af30*/  HMMA.16816.F32.BF16 R44, R156.reuse, R160, R44 ;  /* 0x000000a09c2c723c */ /* 0x048ff0000004182c */
[----:B------:R-:W-:Y:S03]  /*af40*/  HMMA.16816.F32.BF16 R48, R156, R162, R48 ;  /* 0x000000a29c30723c */ /* 0x000fe60000041830 */
[----:B-----5:R-:W-:Y:S11]  /*af50*/  ISETP.GE.AND P5, PT, R222, R232, PT ;  /* 0x000000e8de00720c */ /* 0x020ff60003fa6270 */
[----:B------:R-:W-:Y:S02]  /*af60*/  @!UPT UIADD3 URZ, URZ, URZ, URZ ;  /* 0x0000003f3f3ff290 */ /* 0x000fe4000fffe03f */
[----:B------:R-:W-:Y:S01]  /*af70*/  @!P5 SHF.R.S32.HI R205, RZ, 0x1f, R223 ;  /* 0x0000001fffcdd819 */ /* 0x000fe200000114df */
[----:B------:R-:W-:Y:S01]  /*af80*/  @!P5 IMAD.WIDE.U32 R100, R223, c[0x0][0x208], RZ ;  /* 0x00008200df64da25 */ /* 0x000fe200078e00ff */
[----:B------:R-:W-:Y:S02]  /*af90*/  @!P5 MOV R103, R219 ;  /* 0x000000db0067d202 */ /* 0x000fe40000000f00 */
[----:B--2---:R-:W-:Y:S01]  /*afa0*/  @!P5 ISETP.GE.AND P2, PT, R234, c[0x0][0x1d4], PT ;  /* 0x00007500ea00da0c */ /* 0x004fe20003f46270 */
[----:B------:R-:W-:Y:S01]  /*afb0*/  @!P5 IMAD R205, R205, c[0x0][0x208], RZ ;  /* 0x00008200cdcdda24 */ /* 0x000fe200078e02ff */
[----:B------:R-:W-:Y:S01]  /*afc0*/  @!P5 ISETP.GE.AND P1, PT, R233, c[0x0][0x1d4], PT ;  /* 0x00007500e900da0c */ /* 0x000fe20003f26270 */
[----:B----4-:R-:W-:Y:S01]  /*afd0*/  @!P5 IMAD R219, R236, 0x9000, R206 ;  /* 0x00009000ecdbd824 */ /* 0x010fe200078e02ce */
[----:B------:R-:W-:Y:S01]  /*afe0*/  @!P5 ISETP.GE.AND P0, PT, R225, c[0x0][0x1d4], PT ;  /* 0x00007500e100da0c */ /* 0x000fe20003f06270 */
[----:B------:R-:W-:Y:S01]  /*aff0*/  @!P5 IMAD R102, R223, c[0x0][0x20c], R205 ;  /* 0x00008300df66da24 */ /* 0x000fe200078e02cd */
[----:B------:R-:W-:Y:S04]  /*b000*/  IADD3 R205, R210, R2, RZ ;  /* 0x00000002d2cd7210 */ /* 0x000fe80007ffe0ff */
[----:B------:R-:W-:Y:S02]  /*b010*/  @!P5 IADD3 R101, R101, R102, RZ ;  /* 0x000000666565d210 */ /* 0x000fe40007ffe0ff */
[----:B------:R-:W-:Y:S03]  /*b020*/  @!P5 MOV R102, R220 ;  /* 0x000000dc0066d202 */ /* 0x000fe60000000f00 */
[----:B------:R-:W-:Y:S02]  /*b030*/  @!P5 IMAD R101, R101, 0x60, RZ ;  /* 0x000000606565d824 */ /* 0x000fe400078e02ff */
[----:B------:R-:W-:Y:S05]  /*b040*/  @!P5 IMAD.WIDE.U32 R102, R100, 0x60, R102 ;  /* 0x000000606466d825 */ /* 0x000fea00078e0066 */
[C---:B------:R-:W-:Y:S02]  /*b050*/  @!P5 LEA R100, P3, R102.reuse, c[0x0][0x1f8], 0x1 ;  /* 0x00007e006664da11 */ /* 0x040fe400078608ff */
[----:B------:R-:W-:Y:S02]  /*b060*/  @!P5 IADD3 R101, R103, R101, RZ ;  /* 0x000000656765d210 */ /* 0x000fe40007ffe0ff */
[----:B------:R-:W-:Y:S02]  /*b070*/  @!P5 MOV R103, 0x6 ;  /* 0x000000060067d802 */ /* 0x000fe40000000f00 */
[----:B------:R-:W-:Y:S02]  /*b080*/  @!P5 LEA.HI.X R101, R102, c[0x0][0x1fc], R101, 0x1, P3 ;  /* 0x00007f006665da11 */ /* 0x000fe400018f0c65 */
[----:B------:R-:W-:Y:S03]  /*b090*/  @!P5 MOV R102, c[0x0][0x208] ;  /* 0x000082000066da02 */ /* 0x000fe60000000f00 */
[----:B------:R-:W-:Y:S01]  /*b0a0*/  @!PT LDS RZ, [RZ] ;  /* 0x00000000fffff984 */ /* 0x000fe20000000800 */
[----:B------:R-:W-:Y:S01]  /*b0b0*/  @!PT LDS RZ, [RZ] ;  /* 0x00000000fffff984 */ /* 0x000fe20000000800 */
[----:B------:R-:W-:Y:S01]  /*b0c0*/  @!PT LDS RZ, [RZ] ;  /* 0x00000000fffff984 */ /* 0x000fe20000000800 */
[----:B------:R1:W-:Y:S01]  /*b0d0*/  @!P5 LDGSTS.E.BYPASS.LTC128B.128 [R219], [R100.64], !P2 ;  /* 0x0000000064dbdfae */ /* 0x0003e2000d101d46 */
[----:B------:R-:W-:Y:S04]  /*b0e0*/  @!P5 SHF.L.U32 R220, R102, 0x6, RZ ;  /* 0x0000000666dcd819 */ /* 0x000fe800000006ff */
[C---:B------:R-:W-:Y:S03]  /*b0f0*/  @!P5 IADD3 R206, P4, R220.reuse, R100, RZ ;  /* 0x00000064dcced210 */ /* 0x040fe60007f9e0ff */
[----:B------:R1:W-:Y:S01]  /*b100*/  @!P5 LDGSTS.E.BYPASS.LTC128B.128 [R219+0x3000], [R100.64+0x80], !P1 ;  /* 0x0300008064dbdfae */ /* 0x0003e2000c901d46 */
[----:B------:R-:W-:Y:S07]  /*b110*/  @!P5 IADD3 R220, P3, R220, R206, RZ ;  /* 0x000000cedcdcd210 */ /* 0x000fee0007f7e0ff */
[----:B------:R1:W-:Y:S02]  /*b120*/  @!P5 LDGSTS.E.BYPASS.LTC128B.128 [R219+0x6000], [R100.64+0x100], !P0 ;  /* 0x0600010064dbdfae */ /* 0x0003e4000c101d46 */
[----:B-1----:R-:W-:Y:S04]  /*b130*/  @!P5 SHF.L.U64.HI R100, R102, R103, c[0x0][0x20c] ;  /* 0x000083006664d619 */ /* 0x002fe80000010267 */
[C---:B------:R-:W-:Y:S04]  /*b140*/  @!P5 IADD3.X R207, R100.reuse, R101, RZ, P4, !PT ;  /* 0x0000006564cfd210 */ /* 0x040fe800027fe4ff */
[----:B------:R-:W-:Y:S01]  /*b150*/  @!P5 IADD3.X R221, R100, R207, RZ, P3, !PT ;  /* 0x000000cf64ddd210 */ /* 0x000fe20001ffe4ff */
[----:B------:R1:W-:Y:S08]  /*b160*/  @!P5 LDGSTS.E.BYPASS.LTC128B.128 [R219+0x1000], [R206.64], !P2 ;  /* 0x01000000cedbdfae */ /* 0x0003f0000d101d46 */
[----:B------:R1:W-:Y:S08]  /*b170*/  @!P5 LDGSTS.E.BYPASS.LTC128B.128 [R219+0x4000], [R206.64+0x80], !P1 ;  /* 0x04000080cedbdfae */ /* 0x0003f0000c901d46 */
[----:B------:R1:W-:Y:S08]  /*b180*/  @!P5 LDGSTS.E.BYPASS.LTC128B.128 [R219+0x7000], [R206.64+0x100], !P0 ;  /* 0x07000100cedbdfae */ /* 0x0003f0000c101d46 */
[----:B------:R2:W-:Y:S08]  /*b190*/  @!P5 LDGSTS.E.BYPASS.LTC128B.128 [R219+0x2000], [R220.64], !P2 ;  /* 0x02000000dcdbdfae */ /* 0x0005f0000d101d46 */
[----:B------:R2:W-:Y:S08]  /*b1a0*/  @!P5 LDGSTS.E.BYPASS.LTC128B.128 [R219+0x5000], [R220.64+0x80], !P1 ;  /* 0x05000080dcdbdfae */ /* 0x0005f0000c901d46 */
[----:B------:R2:W-:Y:S01]  /*b1b0*/  @!P5 LDGSTS.E.BYPASS.LTC128B.128 [R219+0x8000], [R220.64+0x100], !P0 ;  /* 0x08000100dcdbdfae */ /* 0x0005e2000c101d46 */
[----:B-1----:R-:W-:Y:S02]  /*b1c0*/  IADD3 R207, R210, R204, RZ ;  /* 0x000000ccd2cf7210 */ /* 0x002fe40007ffe0ff */
[----:B------:R-:W-:Y:S05]  /*b1d0*/  IADD3 R206, R211, R2, R210 ;  /* 0x00000002d3ce7210 */ /* 0x000fea0007ffe0d2 */
[----:B------:R-:W1:Y:S08]  /*b1e0*/  LDSM.16.M88.4 R100, [R205] ;  /* 0x00000000cd64783b */ /* 0x000e700000000200 */
[----:B------:R-:W3:Y:S08]  /*b1f0*/  LDSM.16.M88.4 R160, [R205+0x800] ;  /* 0x00080000cda0783b */ /* 0x000ef00000000200 */
[----:B------:R-:W0:Y:S01]  /*b200*/  LDGDEPBAR ;  /* 0x00000000000079af */ /* 0x000e220000000000 */
[C---:B-1----:R-:W-:Y:S08]  /*b210*/  HMMA.16816.F32.BF16 R4, R164.reuse, R100, R4 ;  /* 0x00000064a404723c */ /* 0x042ff00000041804 */
[C---:B------:R-:W-:Y:S01]  /*b220*/  HMMA.16816.F32.BF16 R8, R164.reuse, R102, R8 ;  /* 0x00000066a408723c */ /* 0x040fe20000041808 */
[----:B------:R-:W1:Y:S07]  /*b230*/  LDSM.16.M88.4 R100, [R205+0x1000] ;  /* 0x00100000cd64783b */ /* 0x000e6e0000000200 */
[C---:B---3--:R-:W-:Y:S08]  /*b240*/  HMMA.16816.F32.BF16 R12, R164.reuse, R160, R12 ;  /* 0x000000a0a40c723c */ /* 0x048ff0000004180c */
[C---:B------:R-:W-:Y:S01]  /*b250*/  HMMA.16816.F32.BF16 R16, R164.reuse, R162, R16 ;  /* 0x000000a2a410723c */ /* 0x040fe20000041810 */
[----:B------:R-:W3:Y:S07]  /*b260*/  LDSM.16.M88.4 R160, [R205+0x1800] ;  /* 0x00180000cda0783b */ /* 0x000eee0000000200 */
        /* <DEDUP_REMOVED lines=8> */
[----:B------:R-:W1:Y:S07]  /*b2f0*/  LDSM.16.M88.4 R100, [R207] ;  /* 0x00000000cf64783b */ /* 0x000e6e0000000200 */
[C---:B---3--:R-:W-:Y:S08]  /*b300*/  HMMA.16816.F32.BF16 R44, R164.reuse, R160, R44 ;  /* 0x000000a0a42c723c */ /* 0x048ff0000004182c */
[----:B------:R-:W-:Y:S01]  /*b310*/  HMMA.16816.F32.BF16 R48, R164, R162, R48 ;  /* 0x000000a2a430723c */ /* 0x000fe20000041830 */
        /* <DEDUP_REMOVED lines=72> */
[----:B------:R-:W-:Y:S07]  /*b7a0*/  LDSM.16.M88.4 R160, [R2+0x8800] ;  /* 0x0088000002a0783b */ /* 0x000fee0000000200 */
        /* <DEDUP_REMOVED lines=33> */
[C---:B------:R-:W-:Y:S08]  /*b9c0*/  HMMA.16816.F32.BF16 R44, R188.reuse, R160, R44 ;  /* 0x000000a0bc2c723c */ /* 0x040ff0000004182c */
        /* <DEDUP_REMOVED lines=39> */
[C---:B------:R-:W-:Y:S08]  /*bc40*/  HMMA.16816.F32.BF16 R8, R200.reuse, R102, R8 ;  /* 0x00000066c808723c */ /* 0x040ff00000041808 */
[C---:B---3--:R-:W-:Y:S08]  /*bc50*/  HMMA.16816.F32.BF16 R12, R200.reuse, R160, R12 ;  /* 0x000000a0c80c723c */ /* 0x048ff0000004180c */
[C---:B------:R-:W-:Y:S01]  /*bc60*/  HMMA.16816.F32.BF16 R16, R200.reuse, R162, R16 ;  /* 0x000000a2c810723c */ /* 0x040fe20000041810 */
[----:B------:R-:W3:Y:S03]  /*bc70*/  LDL.LU R163, [R1+0x8] ;  /* 0x0000080001a37983 */ /* 0x000ee60000300800 */
[----:B------:R-:W-:Y:S02]  /*bc80*/  FMUL.FTZ R4, R4, c[0x0][0x320] ;  /* 0x0000c80004047a20 */ /* 0x000fe40000410000 */
[----:B------:R-:W-:Y:S02]  /*bc90*/  FMUL.FTZ R5, R5, c[0x0][0x320] ;  /* 0x0000c80005057a20 */ /* 0x000fe40000410000 */
[----:B------:R-:W-:Y:S01]  /*bca0*/  FMUL.FTZ R6, R6, c[0x0][0x320] ;  /* 0x0000c80006067a20 */ /* 0x000fe20000410000 */
[----:B--2---:R-:W1:Y:S03]  /*bcb0*/  MUFU.TANH R219, R4 ;  /* 0x0000000400db7308 */ /* 0x004e660000002400 */
        /* <DEDUP_REMOVED lines=13> */
[----:B-1----:R-:W-:Y:S01]  /*bd90*/  FMNMX.FTZ R2, R219, R0, !PT ;  /* 0x00000000db027209 */ /* 0x002fe20007810000 */
[----:B------:R-:W-:Y:S02]  /*bda0*/  FMUL.FTZ R14, R14, c[0x0][0x320] ;  /* 0x0000c8000e0e7a20 */ /* 0x000fe40000410000 */
[----:B------:R-:W-:Y:S03]  /*bdb0*/  FMUL.FTZ R15, R15, c[0x0][0x320] ;  /* 0x0000c8000f0f7a20 */ /* 0x000fe60000410000 */
[----:B------:R1:W-:Y:S01]  /*bdc0*/  MUFU.TANH R220, R7 ;  /* 0x0000000700dc7308 */ /* 0x0003e20000002400 */
[----:B--2---:R-:W-:Y:S09]  /*bdd0*/  FMNMX.FTZ R2, R207, R2, !PT ;  /* 0x00000002cf027209 */ /* 0x004ff20007810000 */
[----:B------:R-:W2:Y:S10]  /*bde0*/  MUFU.TANH R205, R8 ;  /* 0x0000000800cd7308 */ /* 0x000eb40000002400 */
[----:B------:R-:W4:Y:S01]  /*bdf0*/  MUFU.TANH R102, R9 ;  /* 0x0000000900667308 */ /* 0x000f220000002400 */
[----:B-1----:R-:W1:Y:S09]  /*be00*/  LDSM.16.M88.4 R4, [R206+0x7000] ;  /* 0x00700000ce04783b */ /* 0x002e720000000200 */
[----:B------:R-:W-:Y:S01]  /*be10*/  MUFU.TANH R103, R10 ;  /* 0x0000000a00677308 */ /* 0x000fe20000002400 */
[----:B--2---:R-:W-:Y:S09]  /*be20*/  FMNMX.FTZ R2, R205, R2, !PT ;  /* 0x00000002cd027209 */ /* 0x004ff20007810000 */
[----:B------:R2:W-:Y:S01]  /*be30*/  MUFU.TANH R204, R11 ;  /* 0x0000000b00cc7308 */ /* 0x0005e20000002400 */
[----:B----4-:R-:W-:Y:S09]  /*be40*/  FMNMX.FTZ R101, R102, R2, !PT ;  /* 0x0000000266657209 */ /* 0x010ff20007810000 */
[----:B------:R-:W4:Y:S10]  /*be50*/  MUFU.TANH R227, R12 ;  /* 0x0000000c00e37308 */ /* 0x000f340000002400 */
[----:B------:R-:W5:Y:S01]  /*be60*/  MUFU.TANH R226, R13 ;  /* 0x0000000d00e27308 */ /* 0x000f620000002400 */
[C---:B-1----:R-:W-:Y:S01]  /*be70*/  HMMA.16816.F32.BF16 R20, R200.reuse, R4, R20 ;  /* 0x00000004c814723c */ /* 0x042fe20000041814 */
[----:B--2---:R-:W1:Y:S08]  /*be80*/  LDSM.16.M88.4 R8, [R206+0x7800] ;  /* 0x00780000ce08783b */ /* 0x004e700000000200 */
[----:B------:R-:W-:Y:S01]  /*be90*/  MUFU.TANH R229, R14 ;  /* 0x0000000e00e57308 */ /* 0x000fe20000002400 */
[C---:B------:R-:W-:Y:S01]  /*bea0*/  HMMA.16816.F32.BF16 R24, R200.reuse, R6, R24 ;  /* 0x00000006c818723c */ /* 0x040fe20000041818 */
[----:B------:R-:W2:Y:S02]  /*beb0*/  LDSM.16.M88.4 R4, [R206+0x8000] ;  /* 0x00800000ce04783b */ /* 0x000ea40000000200 */
[----:B----4-:R-:W-:Y:S06]  /*bec0*/  FMNMX.FTZ R101, R227, R101, !PT ;  /* 0x00000065e3657209 */ /* 0x010fec0007810000 */
[----:B------:R-:W-:Y:S03]  /*bed0*/  MUFU.TANH R230, R15 ;  /* 0x0000000f00e67308 */ /* 0x000fe60000002400 */
[----:B-----5:R-:W-:Y:S02]  /*bee0*/  FMNMX.FTZ R101, R226, R101, !PT ;  /* 0x00000065e2657209 */ /* 0x020fe40007810000 */
        /* <DEDUP_REMOVED lines=8> */
[----:B------:R4:W-:Y:S01]  /*bf70*/  MUFU.TANH R237, R20 ;  /* 0x0000001400ed7308 */ /* 0x0009e20000002400 */
[----:B------:R-:W-:Y:S01]  /*bf80*/  FMUL.FTZ R27, R27, c[0x0][0x320] ;  /* 0x0000c8001b1b7a20 */ /* 0x000fe20000410000 */
[C---:B-1----:R-:W-:Y:S08]  /*bf90*/  HMMA.16816.F32.BF16 R28, R200.reuse, R8, R28 ;  /* 0x00000008c81c723c */ /* 0x042ff0000004181c */
[----:B------:R1:W-:Y:S01]  /*bfa0*/  MUFU.TANH R239, R22 ;  /* 0x0000001600ef7308 */ /* 0x0003e20000002400 */
[C---:B------:R-:W-:Y:S01]  /*bfb0*/  HMMA.16816.F32.BF16 R32, R200.reuse, R10, R32 ;  /* 0x0000000ac820723c */ /* 0x040fe20000041820 */
[----:B------:R-:W5:Y:S01]  /*bfc0*/  LDSM.16.M88.4 R8, [R206+0x8800] ;  /* 0x00880000ce08783b */ /* 0x000f620000000200 */
[----:B------:R-:W-:Y:S06]  /*bfd0*/  DEPBAR.LE SB0, 0x2 ;  /* 0x000080800000791a */ /* 0x000fec0000000000 */
[C---:B--2---:R-:W-:Y:S01]  /*bfe0*/  HMMA.16816.F32.BF16 R36, R200.reuse, R4, R36 ;  /* 0x00000004c824723c */ /* 0x044fe20000041824 */
[----:B------:R-:W2:Y:S01]  /*bff0*/  MUFU.TANH R224, R16 ;  /* 0x0000001000e07308 */ /* 0x000ea20000002400 */
[----:B------:R-:W-:Y:S03]  /*c000*/  BAR.SYNC.DEFER_BLOCKING 0x0 ;  /* 0x0000000000007b1d */ /* 0x000fe60000010000 */
[----:B----4-:R-:W-:Y:S02]  /*c010*/  MOV R20, R236 ;  /* 0x000000ec00147202 */ /* 0x010fe40000000f00 */
[----:B------:R-:W-:Y:S01]  /*c020*/  FMNMX.FTZ R4, R221, R3, !PT ;  /* 0x00000003dd047209 */ /* 0x000fe20007810000 */
[C---:B------:R-:W-:Y:S04]  /*c030*/  HMMA.16816.F32.BF16 R40, R200.reuse, R6, R40 ;  /* 0x00000006c828723c */ /* 0x040fe80000041828 */
[----:B------:R-:W-:Y:S01]  /*c040*/  FMUL.FTZ R28, R28, c[0x0][0x320] ;  /* 0x0000c8001c1c7a20 */ /* 0x000fe20000410000 */
[----:B------:R-:W-:Y:S01]  /*c050*/  FMNMX.FTZ R4, R220, R4, !PT ;  /* 0x00000004dc047209 */ /* 0x000fe20007810000 */
[----:B------:R-:W-:Y:S01]  /*c060*/  FMUL.FTZ R29, R29, c[0x0][0x320] ;  /* 0x0000c8001d1d7a20 */ /* 0x000fe20000410000 */
[----:B-1----:R-:W-:Y:S01]  /*c070*/  MOV R22, R234 ;  /* 0x000000ea00167202 */ /* 0x002fe20000000f00 */
[----:B------:R-:W-:Y:S01]  /*c080*/  FMUL.FTZ R30, R30, c[0x0][0x320] ;  /* 0x0000c8001e1e7a20 */ /* 0x000fe20000410000 */
[----:B------:R-:W-:Y:S03]  /*c090*/  FMNMX.FTZ R2, R103, R4, !PT ;  /* 0x0000000467027209 */ /* 0x000fe60007810000 */
[----:B------:R-:W-:Y:S01]  /*c0a0*/  FMUL.FTZ R31, R31, c[0x0][0x320] ;  /* 0x0000c8001f1f7a20 */ /* 0x000fe20000410000 */
[----:B------:R-:W-:Y:S01]  /*c0b0*/  FMNMX.FTZ R2, R204, R2, !PT ;  /* 0x00000002cc027209 */ /* 0x000fe20007810000 */
[----:B------:R-:W-:Y:S02]  /*c0c0*/  FMUL.FTZ R32, R32, c[0x0][0x320] ;  /* 0x0000c80020207a20 */ /* 0x000fe40000410000 */
[----:B------:R-:W-:Y:S01]  /*c0d0*/  FMUL.FTZ R33, R33, c[0x0][0x320] ;  /* 0x0000c80021217a20 */ /* 0x000fe20000410000 */
[----:B--2---:R-:W-:Y:S01]  /*c0e0*/  FMNMX.FTZ R101, R224, R101, !PT ;  /* 0x00000065e0657209 */ /* 0x004fe20007810000 */
[----:B------:R1:W-:Y:S01]  /*c0f0*/  MUFU.TANH R236, R21 ;  /* 0x0000001500ec7308 */ /* 0x0003e20000002400 */
[----:B------:R-:W-:Y:S01]  /*c100*/  FMNMX.FTZ R2, R229, R2, !PT ;  /* 0x00000002e5027209 */ /* 0x000fe20007810000 */
[----:B------:R-:W-:Y:S02]  /*c110*/  FMUL.FTZ R36, R36, c[0x0][0x320] ;  /* 0x0000c80024247a20 */ /* 0x000fe40000410000 */
[----:B------:R-:W-:Y:S01]  /*c120*/  FMUL.FTZ R37, R37, c[0x0][0x320] ;  /* 0x0000c80025257a20 */ /* 0x000fe20000410000 */
[----:B------:R-:W-:Y:S01]  /*c130*/  FMNMX.FTZ R2, R230, R2, !PT ;  /* 0x00000002e6027209 */ /* 0x000fe20007810000 */
[----:B------:R-:W-:Y:S01]  /*c140*/  FMUL.FTZ R43, R43, c[0x0][0x320] ;  /* 0x0000c8002b2b7a20 */ /* 0x000fe20000410000 */
[C---:B-----5:R-:W-:Y:S03]  /*c150*/  HMMA.16816.F32.BF16 R44, R200.reuse, R8, R44 ;  /* 0x00000008c82c723c */ /* 0x060fe6000004182c */
[----:B------:R-:W2:Y:S01]  /*c160*/  MUFU.TANH R223, R17 ;  /* 0x0000001100df7308 */ /* 0x000ea20000002400 */
[----:B------:R-:W-:Y:S02]  /*c170*/  FMUL.FTZ R40, R40, c[0x0][0x320] ;  /* 0x0000c80028287a20 */ /* 0x000fe40000410000 */
[----:B------:R-:W-:Y:S02]  /*c180*/  FMUL.FTZ R41, R41, c[0x0][0x320] ;  /* 0x0000c80029297a20 */ /* 0x000fe40000410000 */
[----:B------:R-:W-:Y:S04]  /*c190*/  HMMA.16816.F32.BF16 R48, R200, R10, R48 ;  /* 0x0000000ac830723c */ /* 0x000fe80000041830 */
[----:B------:R-:W-:Y:S01]  /*c1a0*/  FMUL.FTZ R34, R34, c[0x0][0x320] ;  /* 0x0000c80022227a20 */ /* 0x000fe20000410000 */
[----:B------:R4:W-:Y:S01]  /*c1b0*/  MUFU.TANH R238, R23 ;  /* 0x0000001700ee7308 */ /* 0x0009e20000002400 */
[----:B------:R-:W-:Y:S02]  /*c1c0*/  FMUL.FTZ R35, R35, c[0x0][0x320] ;  /* 0x0000c80023237a20 */ /* 0x000fe40000410000 */
[----:B------:R-:W-:Y:S01]  /*c1d0*/  FMUL.FTZ R38, R38, c[0x0][0x320] ;  /* 0x0000c80026267a20 */ /* 0x000fe20000410000 */
[----:B-1----:R-:W-:Y:S03]  /*c1e0*/  MOV R21, R233 ;  /* 0x000000e900157202 */ /* 0x002fe60000000f00 */
[----:B------:R-:W-:Y:S02]  /*c1f0*/  FMUL.FTZ R39, R39, c[0x0][0x320] ;  /* 0x0000c80027277a20 */ /* 0x000fe40000410000 */
[----:B------:R-:W-:Y:S01]  /*c200*/  FMUL.FTZ R42, R42, c[0x0][0x320] ;  /* 0x0000c8002a2a7a20 */ /* 0x000fe20000410000 */
[----:B------:R-:W1:Y:S01]  /*c210*/  MUFU.TANH R234, R24 ;  /* 0x0000001800ea7308 */ /* 0x000e620000002400 */
[----:B------:R-:W-:Y:S02]  /*c220*/  FMUL.FTZ R44, R44, c[0x0][0x320] ;  /* 0x0000c8002c2c7a20 */ /* 0x000fe40000410000 */
[----:B------:R-:W-:Y:S01]  /*c230*/  FMUL.FTZ R45, R45, c[0x0][0x320] ;  /* 0x0000c8002d2d7a20 */ /* 0x000fe20000410000 */
[----:B--2---:R-:W-:Y:S01]  /*c240*/  FMNMX.FTZ R101, R223, R101, !PT ;  /* 0x00000065df657209 */ /* 0x004fe20007810000 */
[----:B------:R-:W-:Y:S02]  /*c250*/  FMUL.FTZ R46, R46, c[0x0][0x320] ;  /* 0x0000c8002e2e7a20 */ /* 0x000fe40000410000 */
[----:B------:R-:W-:Y:S01]  /*c260*/  FMUL.FTZ R47, R47, c[0x0][0x320] ;  /* 0x0000c8002f2f7a20 */ /* 0x000fe20000410000 */
[----:B------:R-:W-:Y:S01]  /*c270*/  FMNMX.FTZ R101, R237, R101, !PT ;  /* 0x00000065ed657209 */ /* 0x000fe20007810000 */
[----:B------:R-:W-:Y:S01]  /*c280*/  FMUL.FTZ R48, R48, c[0x0][0x320] ;  /* 0x0000c80030307a20 */ /* 0x000fe20000410000 */
[----:B------:R-:W2:Y:S01]  /*c290*/  MUFU.TANH R233, R25 ;  /* 0x0000001900e97308 */ /* 0x000ea20000002400 */
[----:B------:R-:W-:Y:S01]  /*c2a0*/  FMUL.FTZ R49, R49, c[0x0][0x320] ;  /* 0x0000c80031317a20 */ /* 0x000fe20000410000 */
[----:B------:R-:W-:Y:S01]  /*c2b0*/  FMNMX.FTZ R101, R236, R101, !PT ;  /* 0x00000065ec657209 */ /* 0x000fe20007810000 */
[----:B------:R-:W-:Y:S01]  /*c2c0*/  FMUL.FTZ R50, R50, c[0x0][0x320] ;  /* 0x0000c80032327a20 */ /* 0x000fe20000410000 */
[----:B----4-:R-:W-:Y:S01]  /*c2d0*/  MOV R23, R235 ;  /* 0x000000eb00177202 */ /* 0x010fe20000000f00 */
[----:B------:R-:W-:Y:S05]  /*c2e0*/  FMUL.FTZ R51, R51, c[0x0][0x320] ;  /* 0x0000c80033337a20 */ /* 0x000fea0000410000 */
[----:B------:R-:W4:Y:S01]  /*c2f0*/  MUFU.TANH R19, R28 ;  /* 0x0000001c00137308 */ /* 0x000f220000002400 */
[----:B-1----:R-:W-:Y:S09]  /*c300*/  FMNMX.FTZ R101, R234, R101, !PT ;  /* 0x00000065ea657209 */ /* 0x002ff20007810000 */
[----:B------:R-:W1:Y:S01]  /*c310*/  MUFU.TANH R228, R18 ;  /* 0x0000001200e47308 */ /* 0x000e620000002400 */
[----:B--2---:R-:W-:Y:S09]  /*c320*/  FMNMX.FTZ R101, R233, R101, !PT ;  /* 0x00000065e9657209 */ /* 0x004ff20007810000 */
[----:B------:R-:W2:Y:S01]  /*c330*/  MUFU.TANH R18, R29 ;  /* 0x0000001d00127308 */ /* 0x000ea20000002400 */
[----:B----4-:R-:W-:Y:S02]  /*c340*/  FMNMX.FTZ R101, R19, R101, !PT ;  /* 0x0000006513657209 */ /* 0x010fe40007810000 */
[----:B------:R-:W-:Y:S07]  /*c350*/  MOV R28, R225 ;  /* 0x000000e1001c7202 */ /* 0x000fee0000000f00 */
[----:B------:R-:W4:Y:S01]  /*c360*/  MUFU.TANH R250, R32 ;  /* 0x0000002000fa7308 */ /* 0x000f220000002400 */
[----:B-1----:R-:W-:Y:S04]  /*c370*/  FMNMX.FTZ R2, R228, R2, !PT ;  /* 0x00000002e4027209 */ /* 0x002fe80007810000 */
[----:B------:R-:W-:Y:S05]  /*c380*/  FMNMX.FTZ R2, R231, R2, !PT ;  /* 0x00000002e7027209 */ /* 0x000fea0007810000 */
[----:B------:R-:W1:Y:S01]  /*c390*/  MUFU.TANH R241, R33 ;  /* 0x0000002100f17308 */ /* 0x000e620000002400 */
[----:B------:R-:W-:Y:S02]  /*c3a0*/  FMNMX.FTZ R2, R239, R2, !PT ;  /* 0x00000002ef027209 */ /* 0x000fe40007810000 */
[----:B--2---:R-:W-:Y:S02]  /*c3b0*/  FMNMX.FTZ R101, R18, R101, !PT ;  /* 0x0000006512657209 */ /* 0x004fe40007810000 */
[----:B------:R-:W-:Y:S02]  /*c3c0*/  FMNMX.FTZ R2, R238, R2, !PT ;  /* 0x00000002ee027209 */ /* 0x000fe40007810000 */
[----:B------:R-:W-:Y:S03]  /*c3d0*/  MOV R29, R222 ;  /* 0x000000de001d7202 */ /* 0x000fe60000000f00 */
        /* <DEDUP_REMOVED lines=27> */
[----:B-1----:R-:W-:Y:S05]  /*c590*/  FMNMX.FTZ R101, R246, R101, !PT ;  /* 0x00000065f6657209 */ /* 0x002fea0007810000 */
[----:B------:R-:W1:Y:S04]  /*c5a0*/  SHFL.BFLY PT, R5, R101, 0x2, 0x1f ;  /* 0x0c401f0065057f89 */ /* 0x000e6800000e0000 */
[----:B------:R-:W5:Y:S01]  /*c5b0*/  MUFU.TANH R16, R38 ;  /* 0x0000002600107308 */ /* 0x000f620000002400 */
[----:B--2---:R-:W-:Y:S09]  /*c5c0*/  FMNMX.FTZ R2, R242, R2, !PT ;  /* 0x00000002f2027209 */ /* 0x004ff20007810000 */
[----:B------:R-:W2:Y:S01]  /*c5d0*/  MUFU.TANH R24, R39 ;  /* 0x0000002700187308 */ /* 0x000ea20000002400 */
[----:B----4-:R-:W-:Y:S09]  /*c5e0*/  FMNMX.FTZ R2, R17, R2, !PT ;  /* 0x0000000211027209 */ /* 0x010ff20007810000 */
[----:B------:R-:W4:Y:S01]  /*c5f0*/  MUFU.TANH R25, R42 ;  /* 0x0000002a00197308 */ /* 0x000f220000002400 */
[----:B-1----:R-:W-:Y:S02]  /*c600*/  FMNMX.FTZ R101, R101, R5, !PT ;  /* 0x0000000565657209 */ /* 0x002fe40007810000 */
[----:B-----5:R-:W-:Y:S03]  /*c610*/  FMNMX.FTZ R2, R16, R2, !PT ;  /* 0x0000000210027209 */ /* 0x020fe60007810000 */
[----:B------:R-:W1:Y:S04]  /*c620*/  SHFL.BFLY PT, R5, R101, 0x1, 0x1f ;  /* 0x0c201f0065057f89 */ /* 0x000e6800000e0000 */
[----:B------:R-:W5:Y:S01]  /*c630*/  MUFU.TANH R206, R43 ;  /* 0x0000002b00ce7308 */ /* 0x000f620000002400 */
[----:B--2---:R-:W-:Y:S09]  /*c640*/  FMNMX.FTZ R2, R24, R2, !PT ;  /* 0x0000000218027209 */ /* 0x004ff20007810000 */
[----:B------:R-:W2:Y:S01]  /*c650*/  MUFU.TANH R35, R46 ;  /* 0x0000002e00237308 */ /* 0x000ea20000002400 */
[----:B----4-:R-:W-:Y:S09]  /*c660*/  FMNMX.FTZ R2, R25, R2, !PT ;  /* 0x0000000219027209 */ /* 0x010ff20007810000 */
[----:B------:R-:W4:Y:S01]  /*c670*/  MUFU.TANH R38, R47 ;  /* 0x0000002f00267308 */ /* 0x000f220000002400 */
[----:B-1----:R-:W-:Y:S02]  /*c680*/  FMNMX.FTZ R101, R101, R5, !PT ;  /* 0x0000000565657209 */ /* 0x002fe40007810000 */
[----:B-----5:R-:W-:Y:S02]  /*c690*/  FMNMX.FTZ R2, R206, R2, !PT ;  /* 0x00000002ce027209 */ /* 0x020fe40007810000 */
[----:B------:R-:W-:Y:S01]  /*c6a0*/  MOV R43, R29 ;  /* 0x0000001d002b7202 */ /* 0x000fe20000000f00 */
[C---:B------:R-:W-:Y:S02]  /*c6b0*/  FMUL.FTZ R160, R101.reuse, c[0x0][0x2d0] ;  /* 0x0000b40065a07a20 */ /* 0x040fe40000410000 */
[----:B------:R-:W-:Y:S02]  /*c6c0*/  FADD.FTZ R0, -R101, R0 ;  /* 0x0000000065007221 */ /* 0x000fe40000010100 */
[----:B------:R-:W1:Y:S02]  /*c6d0*/  MUFU.TANH R39, R50 ;  /* 0x0000003200277308 */ /* 0x000e640000002400 */
[----:B------:R-:W-:Y:S01]  /*c6e0*/  FMUL.FTZ R0, R0, c[0x0][0x2d0] ;  /* 0x0000b40000007a20 */ /* 0x000fe20000410000 */
[----:B--2---:R-:W-:Y:S02]  /*c6f0*/  FMNMX.FTZ R2, R35, R2, !PT ;  /* 0x0000000223027209 */ /* 0x004fe40007810000 */
[----:B------:R-:W-:Y:S05]  /*c700*/  MOV R46, R28 ;  /* 0x0000001c002e7202 */ /* 0x000fea0000000f00 */
[----:B------:R-:W2:Y:S01]  /*c710*/  MUFU.TANH R42, R51 ;  /* 0x00000033002a7308 */ /* 0x000ea20000002400 */
[----:B----4-:R-:W-:Y:S02]  /*c720*/  FMNMX.FTZ R2, R38, R2, !PT ;  /* 0x0000000226027209 */ /* 0x010fe40007810000 */
[----:B------:R-:W-:Y:S02]  /*c730*/  MOV R47, R21 ;  /* 0x00000015002f7202 */ /* 0x000fe40000000f00 */
[----:B-1----:R-:W-:Y:S02]  /*c740*/  FMNMX.FTZ R2, R39, R2, !PT ;  /* 0x0000000227027209 */ /* 0x002fe40007810000 */
[----:B------:R-:W-:Y:S02]  /*c750*/  MOV R50, R22 ;  /* 0x0000001600327202 */ /* 0x000fe40000000f00 */
[----:B--2---:R-:W-:Y:S02]  /*c760*/  FMNMX.FTZ R2, R42, R2, !PT ;  /* 0x000000022a027209 */ /* 0x004fe40007810000 */
[----:B------:R-:W-:Y:S03]  /*c770*/  MOV R51, R23 ;  /* 0x0000001700337202 */ /* 0x000fe60000000f00 */
[----:B------:R-:W1:Y:S02]  /*c780*/  SHFL.BFLY PT, R4, R2, 0x2, 0x1f ;  /* 0x0c401f0002047f89 */ /* 0x000e6400000e0000 */
[----:B-1----:R-:W-:Y:S01]  /*c790*/  FMNMX.FTZ R2, R2, R4, !PT ;  /* 0x0000000402027209 */ /* 0x002fe20007810000 */
[--C-:B------:R-:W-:Y:S04]  /*c7a0*/  FFMA.FTZ R4, R207, c[0x0][0x2d0], -R160.reuse ;  /* 0x0000b400cf047a23 */ /* 0x100fe800000108a0 */
[----:B------:R1:W-:Y:S01]  /*c7b0*/  MUFU.EX2 R207, R4 ;  /* 0x0000000400cf7308 */ /* 0x0003e20000000800 */
[----:B------:R-:W2:Y:S01]  /*c7c0*/  SHFL.BFLY PT, R100, R2, 0x1, 0x1f ;  /* 0x0c201f0002647f89 */ /* 0x000ea200000e0000 */
[--C-:B-1----:R-:W-:Y:S01]  /*c7d0*/  FFMA.FTZ R4, R205, c[0x0][0x2d0], -R160.reuse ;  /* 0x0000b400cd047a23 */ /* 0x102fe200000108a0 */
[----:B--2---:R-:W-:Y:S07]  /*c7e0*/  FMNMX.FTZ R100, R2, R100, !PT ;  /* 0x0000006402647209 */ /* 0x004fee0007810000 */
[----:B------:R1:W2:Y:S01]  /*c7f0*/  MUFU.EX2 R2, R0 ;  /* 0x0000000000027308 */ /* 0x0002a20000000800 */
[----:B------:R-:W-:Y:S01]  /*c800*/  MOV R205, R20 ;  /* 0x0000001400cd7202 */ /* 0x000fe20000000f00 */
[C---:B------:R-:W-:Y:S08]  /*c810*/  FMUL.FTZ R161, R100.reuse, c[0x0][0x2d0] ;  /* 0x0000b40064a17a20 */ /* 0x040ff00000410000 */
[----:B------:R4:W-:Y:S01]  /*c820*/  MUFU.EX2 R222, R4 ;  /* 0x0000000400de7308 */ /* 0x0009e20000000800 */
[----:B-1----:R-:W-:Y:S02]  /*c830*/  FADD.FTZ R0, -R100, R3 ;  /* 0x0000000364007221 */ /* 0x002fe40000010100 */
[--C-:B------:R-:W-:Y:S02]  /*c840*/  FFMA.FTZ R3, R219, c[0x0][0x2d0], -R160.reuse ;  /* 0x0000b400db037a23 */ /* 0x100fe400000108a0 */
[----:B------:R-:W-:Y:S02]  /*c850*/  FMUL.FTZ R0, R0, c[0x0][0x2d0] ;  /* 0x0000b40000007a20 */ /* 0x000fe40000410000 */
[C---:B--2---:R-:W-:Y:S03]  /*c860*/  FMUL.FTZ R5, R2.reuse, R105 ;  /* 0x0000006902057220 */ /* 0x044fe60000410000 */
[----:B------:R-:W3:Y:S01]  /*c870*/  MUFU.EX2 R3, R3 ;  /* 0x0000000300037308 */ /* 0x000ee20000000800 */
[----:B------:R-:W-:Y:S02]  /*c880*/  FMUL.FTZ R8, R2, R108 ;  /* 0x0000006c02087220 */ /* 0x000fe40000410000 */
[--C-:B----4-:R-:W-:Y:S01]  /*c890*/  FFMA.FTZ R4, R102, c[0x0][0x2d0], -R160.reuse ;  /* 0x0000b40066047a23 */ /* 0x110fe200000108a0 */
[----:B------:R-:W-:Y:S01]  /*c8a0*/  IADD3 R102, R214, R208, RZ ;  /* 0x000000d0d6667210 */ /* 0x000fe20007ffe0ff */
[C---:B------:R-:W-:Y:S02]  /*c8b0*/  FMUL.FTZ R9, R2.reuse, R109 ;  /* 0x0000006d02097220 */ /* 0x040fe40000410000 */
[C---:B------:R-:W-:Y:S01]  /*c8c0*/  FMUL.FTZ R32, R2.reuse, R144 ;  /* 0x0000009002207220 */ /* 0x040fe20000410000 */
[----:B------:R-:W-:Y:S01]  /*c8d0*/  MOV R144, R50 ;  /* 0x0000003200907202 */ /* 0x000fe20000000f00 */
[----:B------:R-:W1:Y:S01]  /*c8e0*/  LDSM.16.MT88.4 R12, [R102] ;  /* 0x00000000660c783b */ /* 0x000e620000004200 */
        /* <DEDUP_REMOVED lines=10> */
[----:B------:R-:W4:Y:S01]  /*c990*/  MUFU.EX2 R0, R0 ;  /* 0x0000000000007308 */ /* 0x000f220000000800 */
[----:B------:R-:W-:Y:S01]  /*c9a0*/  MOV R137, R38 ;  /* 0x0000002600897202 */ /* 0x000fe20000000f00 */
[C---:B------:R-:W-:Y:S01]  /*c9b0*/  FMUL.FTZ R40, R2.reuse, R136 ;  /* 0x0000008802287220 */ /* 0x040fe20000410000 */
[----:B------:R-:W-:Y:S01]  /*c9c0*/  MOV R136, R42 ;  /* 0x0000002a00887202 */ /* 0x000fe20000000f00 */
[C---:B---3--:R-:W-:Y:S02]  /*c9d0*/  FFMA.FTZ R163, R2.reuse, R163, R3 ;  /* 0x000000a302a37223 */ /* 0x048fe40000010003 */
[C---:B------:R-:W-:Y:S02]  /*c9e0*/  FMUL.FTZ R45, R2.reuse, R133 ;  /* 0x00000085022d7220 */ /* 0x040fe40000410000 */
[C---:B------:R-:W-:Y:S02]  /*c9f0*/  FMUL.FTZ R48, R2.reuse, R128 ;  /* 0x0000008002307220 */ /* 0x040fe40000410000 */
[C---:B------:R-:W-:Y:S02]  /*ca00*/  FMUL.FTZ R49, R2.reuse, R129 ;  /* 0x0000008102317220 */ /* 0x040fe40000410000 */
[C---:B------:R-:W-:Y:S02]  /*ca10*/  FMUL.FTZ R52, R2.reuse, R52 ;  /* 0x0000003402347220 */ /* 0x040fe40000410000 */
[--C-:B--2---:R-:W-:Y:S01]  /*ca20*/  FFMA.FTZ R4, R221, c[0x0][0x2d0], -R161.reuse ;  /* 0x0000b400dd047a23 */ /* 0x104fe200000108a1 */
[----:B------:R-:W-:Y:S01]  /*ca30*/  MOV R221, R16 ;  /* 0x0000001000dd7202 */ /* 0x000fe20000000f00 */
[C---:B------:R-:W-:Y:S01]  /*ca40*/  FMUL.FTZ R16, R2.reuse, R116 ;  /* 0x0000007402107220 */ /* 0x040fe20000410000 */
[----:B------:R-:W-:Y:S01]  /*ca50*/  MOV R116, R17 ;  /* 0x0000001100747202 */ /* 0x000fe20000000f00 */
[----:B------:R2:W-:Y:S01]  /*ca60*/  MUFU.EX2 R162, R4 ;  /* 0x0000000400a27308 */ /* 0x0005e20000000800 */
[C---:B------:R-:W-:Y:S01]  /*ca70*/  FMUL.FTZ R17, R2.reuse, R117 ;  /* 0x0000007502117220 */ /* 0x040fe20000410000 */
[----:B------:R-:W-:Y:S01]  /*ca80*/  MOV R117, R18 ;  /* 0x0000001200757202 */ /* 0x000fe20000000f00 */
[C---:B------:R-:W-:Y:S01]  /*ca90*/  FMUL.FTZ R53, R2.reuse, R53 ;  /* 0x0000003502357220 */ /* 0x040fe20000410000 */
[----:B------:R-:W-:Y:S01]  /*caa0*/  MOV R133, R116 ;  /* 0x0000007400857202 */ /* 0x000fe20000000f00 */
[----:B------:R-:W-:Y:S02]  /*cab0*/  FMUL.FTZ R56, R2, R56 ;  /* 0x0000003802387220 */ /* 0x000fe40000410000 */
[C---:B----4-:R-:W-:Y:S02]  /*cac0*/  FMUL.FTZ R7, R0.reuse, R107 ;  /* 0x0000006b00077220 */ /* 0x050fe40000410000 */
[C---:B------:R-:W-:Y:S01]  /*cad0*/  FMUL.FTZ R6, R0.reuse, R106 ;  /* 0x0000006a00067220 */ /* 0x040fe20000410000 */
[----:B------:R-:W-:Y:S01]  /*cae0*/  F2FP.BF16.PACK_AB R106, R225, R222 ;  /* 0x000000dee16a723e */ /* 0x000fe200000010ff */
[C---:B------:R-:W-:Y:S02]  /*caf0*/  FMUL.FTZ R10, R0.reuse, R110 ;  /* 0x0000006e000a7220 */ /* 0x040fe40000410000 */
[C---:B------:R-:W-:Y:S02]  /*cb00*/  FMUL.FTZ R11, R0.reuse, R111 ;  /* 0x0000006f000b7220 */ /* 0x040fe40000410000 */
[C---:B------:R-:W-:Y:S01]  /*cb10*/  FMUL.FTZ R18, R0.reuse, R118 ;  /* 0x0000007600127220 */ /* 0x040fe20000410000 */
[----:B------:R-:W-:Y:S01]  /*cb20*/  MOV R118, R19 ;  /* 0x0000001300767202 */ /* 0x000fe20000000f00 */
[C---:B------:R-:W-:Y:S02]  /*cb30*/  FMUL.FTZ R19, R0.reuse, R119 ;  /* 0x0000007700137220 */ /* 0x040fe40000410000 */
[C---:B------:R-:W-:Y:S02]  /*cb40*/  FMUL.FTZ R35, R0.reuse, R147 ;  /* 0x0000009300237220 */ /* 0x040fe40000410000 */
[C---:B------:R-:W-:Y:S01]  /*cb50*/  FMUL.FTZ R34, R0.reuse, R146 ;  /* 0x0000009200227220 */ /* 0x040fe20000410000 */
[----:B------:R-:W-:Y:S01]  /*cb60*/  MOV R146, R118 ;  /* 0x0000007600927202 */ /* 0x000fe20000000f00 */
[----:B------:R-:W-:Y:S02]  /*cb70*/  FMUL.FTZ R38, R0, R142 ;  /* 0x0000008e00267220 */ /* 0x000fe40000410000 */
[--C-:B--2---:R-:W-:Y:S02]  /*cb80*/  FFMA.FTZ R4, R220, c[0x0][0x2d0], -R161.reuse ;  /* 0x0000b400dc047a23 */ /* 0x104fe400000108a1 */
[C---:B------:R-:W-:Y:S02]  /*cb90*/  FMUL.FTZ R42, R0.reuse, R138 ;  /* 0x0000008a002a7220 */ /* 0x040fe40000410000 */
[----:B------:R-:W2:Y:S01]  /*cba0*/  MUFU.EX2 R219, R4 ;  /* 0x0000000400db7308 */ /* 0x000ea20000000800 */
[C---:B------:R-:W-:Y:S02]  /*cbb0*/  FMUL.FTZ R43, R0.reuse, R139 ;  /* 0x0000008b002b7220 */ /* 0x040fe40000410000 */
        /* <DEDUP_REMOVED lines=10> */
[C---:B------:R-:W-:Y:S01]  /*cc60*/  FMUL.FTZ R62, R0.reuse, R62 ;  /* 0x0000003e003e7220 */ /* 0x040fe20000410000 */
[----:B--2---:R-:W-:Y:S01]  /*cc70*/  F2FP.BF16.PACK_AB R105, R219, R162 ;  /* 0x000000a2db69723e */ /* 0x004fe200000010ff */
[--C-:B------:R-:W-:Y:S02]  /*cc80*/  FFMA.FTZ R4, R103, c[0x0][0x2d0], -R161.reuse ;  /* 0x0000b40067047a23 */ /* 0x100fe400000108a1 */
[----:B------:R-:W-:Y:S02]  /*cc90*/  FMUL.FTZ R63, R0, R63 ;  /* 0x0000003f003f7220 */ /* 0x000fe40000410000 */
[----:B------:R2:W-:Y:S01]  /*cca0*/  MUFU.EX2 R220, R4 ;  /* 0x0000000400dc7308 */ /* 0x0005e20000000800 */
[C---:B------:R-:W-:Y:S02]  /*ccb0*/  FMUL.FTZ R64, R2.reuse, R64 ;  /* 0x0000004002407220 */ /* 0x040fe40000410000 */
[----:B------:R-:W-:Y:S02]  /*ccc0*/  FMUL.FTZ R65, R2, R65 ;  /* 0x0000004102417220 */ /* 0x000fe40000410000 */
        /* <DEDUP_REMOVED lines=10> */
[--C-:B--2---:R-:W-:Y:S01]  /*cd70*/  FFMA.FTZ R4, R204, c[0x0][0x2d0], -R161.reuse ;  /* 0x0000b400cc047a23 */ /* 0x104fe200000108a1 */
[----:B------:R-:W-:Y:S01]  /*cd80*/  IADD3 R204, R212, R102, RZ ;  /* 0x00000066d4cc7210 */ /* 0x000fe20007ffe0ff */
[C---:B------:R-:W-:Y:S02]  /*cd90*/  FMUL.FTZ R84, R2.reuse, R84 ;  /* 0x0000005402547220 */ /* 0x040fe40000410000 */
[----:B------:R-:W2:Y:S01]  /*cda0*/  MUFU.EX2 R245, R4 ;  /* 0x0000000400f57308 */ /* 0x000ea20000000800 */
[C---:B------:R-:W-:Y:S01]  /*cdb0*/  FMUL.FTZ R85, R2.reuse, R85 ;  /* 0x0000005502557220 */ /* 0x040fe20000410000 */
[----:B------:R-:W3:Y:S01]  /*cdc0*/  LDSM.16.MT88.4 R20, [R204] ;  /* 0x00000000cc14783b */ /* 0x000ee20000004200 */
[C---:B------:R-:W-:Y:S02]  /*cdd0*/  FMUL.FTZ R88, R2.reuse, R88 ;  /* 0x0000005802587220 */ /* 0x040fe40000410000 */
        /* <DEDUP_REMOVED lines=8> */
[C---:B------:R-:W-:Y:S02]  /*ce60*/  FMUL.FTZ R75, R0.reuse, R75 ;  /* 0x0000004b004b7220 */ /* 0x040fe40000410000 */
[----:B------:R-:W-:Y:S01]  /*ce70*/  FMUL.FTZ R78, R0, R78 ;  /* 0x0000004e004e7220 */ /* 0x000fe20000410000 */
[----:B--2---:R-:W-:Y:S01]  /*ce80*/  F2FP.BF16.PACK_AB R107, R245, R220 ;  /* 0x000000dcf56b723e */ /* 0x004fe200000010ff */
[----:B------:R-:W-:Y:S01]  /*ce90*/  FMUL.FTZ R4, R2, R104 ;  /* 0x0000006802047220 */ /* 0x000fe20000410000 */
[----:B------:R-:W-:Y:S01]  /*cea0*/  F2FP.BF16.PACK_AB R104, R207, R3 ;  /* 0x00000003cf68723e */ /* 0x000fe200000010ff */
[C---:B------:R-:W-:Y:S01]  /*ceb0*/  FMUL.FTZ R79, R0.reuse, R79 ;  /* 0x0000004f004f7220 */ /* 0x040fe20000410000 */
[----:B------:R-:W-:Y:S01]  /*cec0*/  IADD3 R3, R215, R208, RZ ;  /* 0x000000d0d7037210 */ /* 0x000fe20007ffe0ff */
[C---:B------:R-:W-:Y:S01]  /*ced0*/  FMUL.FTZ R82, R0.reuse, R82 ;  /* 0x0000005200527220 */ /* 0x040fe20000410000 */
[----:B------:R-:W-:Y:S01]  /*cee0*/  MOV R208, R39 ;  /* 0x0000002700d07202 */ /* 0x000fe20000000f00 */
[----:B------:R-:W-:Y:S01]  /*cef0*/  FMUL.FTZ R39, R0, R143 ;  /* 0x0000008f00277220 */ /* 0x000fe20000410000 */
[----:B------:R-:W-:Y:S01]  /*cf00*/  IADD3 R103, R212, R3, RZ ;  /* 0x00000003d4677210 */ /* 0x000fe20007ffe0ff */
[C---:B-1----:R-:W-:Y:S01]  /*cf10*/  HMMA.16816.F32.BF16 R4, R104.reuse, R12, R4 ;  /* 0x0000000c6804723c */ /* 0x042fe20000041804 */
[----:B------:R-:W1:Y:S04]  /*cf20*/  LDSM.16.MT88.4 R28, [R3] ;  /* 0x00000000031c783b */ /* 0x000e680000004200 */
[----:B------:R-:W-:Y:S02]  /*cf30*/  FMUL.FTZ R83, R0, R83 ;  /* 0x0000005300537220 */ /* 0x000fe40000410000 */
[C---:B------:R-:W-:Y:S01]  /*cf40*/  FMUL.FTZ R13, R2.reuse, R113 ;  /* 0x00000071020d7220 */ /* 0x040fe20000410000 */
[C---:B------:R-:W-:Y:S01]  /*cf50*/  HMMA.16816.F32.BF16 R8, R104.reuse, R14, R8 ;  /* 0x0000000e6808723c */ /* 0x040fe20000041808 */
[----:B------:R-:W2:Y:S03]  /*cf60*/  LDSM.16.MT88.4 R108, [R103] ;  /* 0x00000000676c783b */ /* 0x000ea60000004200 */
[----:B------:R-:W-:Y:S01]  /*cf70*/  FMUL.FTZ R12, R2, R112 ;  /* 0x00000070020c7220 */ /* 0x000fe20000410000 */
[----:B------:R-:W-:Y:S01]  /*cf80*/  MOV R113, R26 ;  /* 0x0000001a00717202 */ /* 0x000fe20000000f00 */
[C---:B------:R-:W-:Y:S01]  /*cf90*/  FMUL.FTZ R26, R0.reuse, R126 ;  /* 0x0000007e001a7220 */ /* 0x040fe20000410000 */
[----:B------:R-:W-:Y:S01]  /*cfa0*/  MOV R112, R27 ;  /* 0x0000001b00707202 */ /* 0x000fe20000000f00 */
[C---:B------:R-:W-:Y:S01]  /*cfb0*/  FMUL.FTZ R14, R0.reuse, R114 ;  /* 0x00000072000e7220 */ /* 0x040fe20000410000 */
[----:B------:R-:W-:Y:S03]  /*cfc0*/  MOV R114, R25 ;  /* 0x0000001900727202 */ /* 0x000fe60000000f00 */
[----:B------:R-:W-:Y:S01]  /*cfd0*/  FMUL.FTZ R15, R0, R115 ;  /* 0x00000073000f7220 */ /* 0x000fe20000410000 */
[----:B------:R-:W-:Y:S01]  /*cfe0*/  MOV R119, R113 ;  /* 0x0000007100777202 */ /* 0x000fe20000000f00 */
[C---:B------:R-:W-:Y:S01]  /*cff0*/  FMUL.FTZ R25, R2.reuse, R125 ;  /* 0x0000007d02197220 */ /* 0x040fe20000410000 */
[----:B------:R-:W4:Y:S01]  /*d000*/  LDL.LU R113, [R1+0x10] ;  /* 0x0000100001717983 */ /* 0x000f220000300800 */
[----:B------:R-:W-:Y:S01]  /*d010*/  MOV R115, R24 ;  /* 0x0000001800737202 */ /* 0x000fe20000000f00 */
[----:B------:R-:W-:Y:S01]  /*d020*/  FMUL.FTZ R24, R2, R124 ;  /* 0x0000007c02187220 */ /* 0x000fe20000410000 */
[----:B------:R-:W-:Y:S01]  /*d030*/  MOV R118, R112 ;  /* 0x0000007000767202 */ /* 0x000fe20000000f00 */
[C---:B---3--:R-:W-:Y:S03]  /*d040*/  HMMA.16816.F32.BF16 R12, R104.reuse, R20, R12 ;  /* 0x00000014680c723c */ /* 0x048fe6000004180c */
[--C-:B------:R-:W-:Y:S01]  /*d050*/  FFMA.FTZ R119, R119, c[0x0][0x2d0], -R160.reuse ;  /* 0x0000b40077777a23 */ /* 0x100fe200000108a0 */
[----:B------:R-:W-:Y:S01]  /*d060*/  MOV R116, R115 ;  /* 0x0000007300747202 */ /* 0x000fe20000000f00 */
[--C-:B------:R-:W-:Y:S01]  /*d070*/  FFMA.FTZ R118, R118, c[0x0][0x2d0], -R160.reuse ;  /* 0x0000b40076767a23 */ /* 0x100fe200000108a0 */
[----:B------:R-:W-:Y:S01]  /*d080*/  MOV R115, R243 ;  /* 0x000000f300737202 */ /* 0x000fe20000000f00 */
[C---:B------:R-:W-:Y:S01]  /*d090*/  FMUL.FTZ R21, R2.reuse, R121 ;  /* 0x0000007902157220 */ /* 0x040fe20000410000 */
[C---:B------:R-:W-:Y:S04]  /*d0a0*/  HMMA.16816.F32.BF16 R16, R104.reuse, R22, R16 ;  /* 0x000000166810723c */ /* 0x040fe80000041810 */
[----:B------:R-:W-:Y:S01]  /*d0b0*/  FMUL.FTZ R20, R2, R120 ;  /* 0x0000007802147220 */ /* 0x000fe20000410000 */
[----:B------:R-:W-:Y:S01]  /*d0c0*/  MOV R120, R206 ;  /* 0x000000ce00787202 */ /* 0x000fe20000000f00 */
[C---:B------:R-:W-:Y:S02]  /*d0d0*/  FMUL.FTZ R27, R0.reuse, R127 ;  /* 0x0000007f001b7220 */ /* 0x040fe40000410000 */
[C---:B------:R-:W-:Y:S04]  /*d0e0*/  FMUL.FTZ R22, R0.reuse, R122 ;  /* 0x0000007a00167220 */ /* 0x040fe80000410000 */
[C---:B------:R-:W-:Y:S02]  /*d0f0*/  FMUL.FTZ R23, R0.reuse, R123 ;  /* 0x0000007b00177220 */ /* 0x040fe40000410000 */
[C---:B------:R-:W-:Y:S02]  /*d100*/  FMUL.FTZ R86, R0.reuse, R86 ;  /* 0x0000005600567220 */ /* 0x040fe40000410000 */
[C---:B------:R-:W-:Y:S02]  /*d110*/  FMUL.FTZ R87, R0.reuse, R87 ;  /* 0x0000005700577220 */ /* 0x040fe40000410000 */
[C---:B------:R-:W-:Y:S01]  /*d120*/  FMUL.FTZ R90, R0.reuse, R90 ;  /* 0x0000005a005a7220 */ /* 0x040fe20000410000 */
[C---:B-1----:R-:W-:Y:S03]  /*d130*/  HMMA.16816.F32.BF16 R20, R104.reuse, R28, R20 ;  /* 0x0000001c6814723c */ /* 0x042fe60000041814 */
[C---:B------:R-:W-:Y:S02]  /*d140*/  FMUL.FTZ R91, R0.reuse, R91 ;  /* 0x0000005b005b7220 */ /* 0x040fe40000410000 */
[----:B------:R-:W-:Y:S02]  /*d150*/  FMUL.FTZ R94, R0, R94 ;  /* 0x0000005e005e7220 */ /* 0x000fe40000410000 */
[C---:B------:R-:W-:Y:S01]  /*d160*/  FMUL.FTZ R28, R2.reuse, R148 ;  /* 0x00000094021c7220 */ /* 0x040fe20000410000 */
[C---:B------:R-:W-:Y:S04]  /*d170*/  HMMA.16816.F32.BF16 R24, R104.reuse, R30, R24 ;  /* 0x0000001e6818723c */ /* 0x040fe80000041818 */
[----:B------:R-:W-:Y:S01]  /*d180*/  FMUL.FTZ R29, R2, R149 ;  /* 0x00000095021d7220 */ /* 0x000fe20000410000 */
[----:B------:R-:W-:Y:S01]  /*d190*/  MOV R149, R47 ;  /* 0x0000002f00957202 */ /* 0x000fe20000000f00 */
[C---:B------:R-:W-:Y:S01]  /*d1a0*/  FMUL.FTZ R47, R0.reuse, R135 ;  /* 0x00000087002f7220 */ /* 0x040fe20000410000 */
[----:B------:R-:W-:Y:S01]  /*d1b0*/  MOV R148, R205 ;  /* 0x000000cd00947202 */ /* 0x000fe20000000f00 */
[C---:B------:R-:W-:Y:S01]  /*d1c0*/  FMUL.FTZ R30, R0.reuse, R150 ;  /* 0x00000096001e7220 */ /* 0x040fe20000410000 */
[----:B------:R-:W-:Y:S03]  /*d1d0*/  MOV R150, R244 ;  /* 0x000000f400967202 */ /* 0x000fe60000000f00 */
[C---:B------:R-:W-:Y:S01]  /*d1e0*/  FMUL.FTZ R31, R0.reuse, R151 ;  /* 0x00000097001f7220 */ /* 0x040fe20000410000 */
[----:B------:R-:W-:Y:S01]  /*d1f0*/  MOV R151, R117 ;  /* 0x0000007500977202 */ /* 0x000fe20000000f00 */
[--C-:B------:R-:W-:Y:S01]  /*d200*/  FFMA.FTZ R2, R227, c[0x0][0x2d0], -R160.reuse ;  /* 0x0000b400e3027a23 */ /* 0x100fe200000108a0 */
[----:B------:R-:W-:Y:S01]  /*d210*/  MOV R117, R114 ;  /* 0x0000007200757202 */ /* 0x000fe20000000f00 */
[C---:B------:R-:W-:Y:S01]  /*d220*/  FMUL.FTZ R95, R0.reuse, R95 ;  /* 0x0000005f005f7220 */ /* 0x040fe20000410000 */
[----:B------:R-:W-:Y:S01]  /*d230*/  MOV R114, R242 ;  /* 0x000000f200727202 */ /* 0x000fe20000000f00 */
[----:B------:R1:W-:Y:S01]  /*d240*/  MUFU.EX2 R121, R2 ;  /* 0x0000000200797308 */ /* 0x0003e20000000800 */
[C---:B--2---:R-:W-:Y:S03]  /*d250*/  HMMA.16816.F32.BF16 R28, R104.reuse, R108, R28 ;  /* 0x0000006c681c723c */ /* 0x044fe6000004181c */
[C---:B------:R-:W-:Y:S02]  /*d260*/  FMUL.FTZ R98, R0.reuse, R98 ;  /* 0x0000006200627220 */ /* 0x040fe40000410000 */
[----:B------:R-:W-:Y:S02]  /*d270*/  FMUL.FTZ R99, R0, R99 ;  /* 0x0000006300637220 */ /* 0x000fe40000410000 */
[--C-:B------:R-:W-:Y:S01]  /*d280*/  FFMA.FTZ R112, R230, c[0x0][0x2d0], -R161.reuse ;  /* 0x0000b400e6707a23 */ /* 0x100fe200000108a1 */
[C---:B------:R-:W-:Y:S01]  /*d290*/  HMMA.16816.F32.BF16 R32, R104.reuse, R110, R32 ;  /* 0x0000006e6820723c */ /* 0x040fe20000041820 */
[----:B------:R-:W2:Y:S02]  /*d2a0*/  LDSM.16.MT88.4 R108, [R102+0x3000] ;  /* 0x00300000666c783b */ /* 0x000ea40000004200 */
[----:B------:R3:W-:Y:S01]  /*d2b0*/  MUFU.EX2 R124, R112 ;  /* 0x00000070007c7308 */ /* 0x0007e20000000800 */
[--C-:B------:R-:W-:Y:S09]  /*d2c0*/  FFMA.FTZ R208, R208, c[0x0][0x2d0], -R161.reuse ;  /* 0x0000b400d0d07a23 */ /* 0x100ff200000108a1 */
[----:B------:R-:W-:Y:S01]  /*d2d0*/  MUFU.EX2 R208, R208 ;  /* 0x000000d000d07308 */ /* 0x000fe20000000800 */
[--C-:B-1----:R-:W-:Y:S09]  /*d2e0*/  FFMA.FTZ R2, R226, c[0x0][0x2d0], -R160.reuse ;  /* 0x0000b400e2027a23 */ /* 0x102ff200000108a0 */
[----:B------:R1:W5:Y:S01]  /*d2f0*/  MUFU.EX2 R123, R2 ;  /* 0x00000002007b7308 */ /* 0x0003620000000800 */
[--C-:B---3--:R-:W-:Y:S09]  /*d300*/  FFMA.FTZ R112, R235, c[0x0][0x2d0], -R161.reuse ;  /* 0x0000b400eb707a23 */ /* 0x108ff200000108a1 */
[----:B------:R3:W-:Y:S01]  /*d310*/  MUFU.EX2 R242, R112 ;  /* 0x0000007000f27308 */ /* 0x0007e20000000800 */
[C---:B--2---:R-:W-:Y:S03]  /*d320*/  HMMA.16816.F32.BF16 R36, R104.reuse, R108, R36 ;  /* 0x0000006c6824723c */ /* 0x044fe60000041824 */
[--C-:B-1----:R-:W-:Y:S05]  /*d330*/  FFMA.FTZ R2, R224, c[0x0][0x2d0], -R160.reuse ;  /* 0x0000b400e0027a23 */ /* 0x102fea00000108a0 */
[C---:B------:R-:W-:Y:S01]  /*d340*/  HMMA.16816.F32.BF16 R40, R104.reuse, R110, R40 ;  /* 0x0000006e6828723c */ /* 0x040fe20000041828 */
[----:B------:R-:W1:Y:S01]  /*d350*/  LDSM.16.MT88.4 R108, [R204+0x3000] ;  /* 0x00300000cc6c783b */ /* 0x000e620000004200 */
[----:B------:R2:W-:Y:S02]  /*d360*/  MUFU.EX2 R126, R2 ;  /* 0x00000002007e7308 */ /* 0x0005e40000000800 */
[--C-:B------:R-:W-:Y:S01]  /*d370*/  FFMA.FTZ R224, R249, c[0x0][0x2d0], -R160.reuse ;  /* 0x0000b400f9e07a23 */ /* 0x100fe200000108a0 */
[----:B------:R-:W-:Y:S01]  /*d380*/  MOV R249, R145 ;  /* 0x0000009100f97202 */ /* 0x000fe20000000f00 */
[--C-:B---3--:R-:W-:Y:S06]  /*d390*/  FFMA.FTZ R112, R114, c[0x0][0x2d0], -R161.reuse ;  /* 0x0000b40072707a23 */ /* 0x108fec00000108a1 */
[----:B------:R-:W-:Y:S01]  /*d3a0*/  MUFU.EX2 R224, R224 ;  /* 0x000000e000e07308 */ /* 0x000fe20000000800 */
[--C-:B--2---:R-:W-:Y:S02]  /*d3b0*/  FFMA.FTZ R2, R223, c[0x0][0x2d0], -R160.reuse ;  /* 0x0000b400df027a23 */ /* 0x104fe400000108a0 */
[--C-:B------:R-:W-:Y:S01]  /*d3c0*/  FFMA.FTZ R223, R247, c[0x0][0x2d0], -R160.reuse ;  /* 0x0000b400f7df7a23 */ /* 0x100fe200000108a0 */
[----:B------:R-:W-:Y:S06]  /*d3d0*/  MOV R247, R148 ;  /* 0x0000009400f77202 */ /* 0x000fec0000000f00 */
[----:B------:R2:W3:Y:S01]  /*d3e0*/  MUFU.EX2 R131, R2 ;  /* 0x0000000200837308 */ /* 0x0004e20000000800 */
[----:B------:R-:W-:Y:S09]  /*d3f0*/  ISETP.GE.AND P3, PT, R247, 0x1, PT ;  /* 0x00000001f700780c */ /* 0x000ff20003f66270 */
[----:B------:R-:W-:Y:S01]  /*d400*/  MUFU.EX2 R223, R223 ;  /* 0x000000df00df7308 */ /* 0x000fe20000000800 */
[C---:B-1----:R-:W-:Y:S08]  /*d410*/  HMMA.16816.F32.BF16 R44, R104.reuse, R108, R44 ;  /* 0x0000006c682c723c */ /* 0x042ff0000004182c */
[C---:B------:R-:W-:Y:S01]  /*d420*/  HMMA.16816.F32.BF16 R48, R104.reuse, R110, R48 ;  /* 0x0000006e6830723c */ /* 0x040fe20000041830 */
[----:B------:R-:W1:Y:S03]  /*d430*/  LDSM.16.MT88.4 R108, [R3+0x3000] ;  /* 0x00300000036c783b */ /* 0x000e660000004200 */
[--C-:B--2---:R-:W-:Y:S02]  /*d440*/  FFMA.FTZ R2, R229, c[0x0][0x2d0], -R161.reuse ;  /* 0x0000b400e5027a23 */ /* 0x104fe400000108a1 */
[----:B------:R-:W-:Y:S10]  /*d450*/  MUFU.EX2 R229, R119 ;  /* 0x0000007700e57308 */ /* 0x000ff40000000800 */
[----:B------:R2:W1:Y:S02]  /*d460*/  MUFU.EX2 R122, R2 ;  /* 0x00000002007a7308 */ /* 0x0004640000000800 */
[C---:B-1----:R-:W-:Y:S03]  /*d470*/  HMMA.16816.F32.BF16 R52, R104.reuse, R108, R52 ;  /* 0x0000006c6834723c */ /* 0x042fe60000041834 */
[--C-:B--2---:R-:W-:Y:S05]  /*d480*/  FFMA.FTZ R2, R228, c[0x0][0x2d0], -R161.reuse ;  /* 0x0000b400e4027a23 */ /* 0x104fea00000108a1 */
[----:B------:R1:W-:Y:S01]  /*d490*/  MUFU.EX2 R127, R2 ;  /* 0x00000002007f7308 */ /* 0x0003e20000000800 */
[C---:B------:R-:W-:Y:S01]  /*d4a0*/  HMMA.16816.F32.BF16 R56, R104.reuse, R110, R56 ;  /* 0x0000006e6838723c */ /* 0x040fe20000041838 */
[----:B------:R-:W2:Y:S02]  /*d4b0*/  LDSM.16.MT88.4 R108, [R103+0x3000] ;  /* 0x00300000676c783b */ /* 0x000ea40000004200 */
[----:B-1----:R-:W-:Y:S06]  /*d4c0*/  FFMA.FTZ R2, R231, c[0x0][0x2d0], -R161 ;  /* 0x0000b400e7027a23 */ /* 0x002fec00000108a1 */
[----:B------:R-:W-:Y:S10]  /*d4d0*/  MUFU.EX2 R231, R118 ;  /* 0x0000007600e77308 */ /* 0x000ff40000000800 */
[----:B------:R1:W1:Y:S01]  /*d4e0*/  MUFU.EX2 R130, R2 ;  /* 0x0000000200827308 */ /* 0x0002620000000800 */
[C---:B--2---:R-:W-:Y:S08]  /*d4f0*/  HMMA.16816.F32.BF16 R60, R104.reuse, R108, R60 ;  /* 0x0000006c683c723c */ /* 0x044ff0000004183c */
[C---:B------:R-:W-:Y:S01]  /*d500*/  HMMA.16816.F32.BF16 R64, R104.reuse, R110, R64 ;  /* 0x0000006e6840723c */ /* 0x040fe20000041840 */
[----:B------:R-:W2:Y:S03]  /*d510*/  LDSM.16.MT88.4 R108, [R102+0x6000] ;  /* 0x00600000666c783b */ /* 0x000ea60000004200 */
[----:B-1----:R-:W-:Y:S02]  /*d520*/  FFMA.FTZ R2, R237, c[0x0][0x2d0], -R160 ;  /* 0x0000b400ed027a23 */ /* 0x002fe400000108a0 */
[----:B------:R-:W-:Y:S10]  /*d530*/  MUFU.EX2 R237, R112 ;  /* 0x0000007000ed7308 */ /* 0x000ff40000000800 */
[----:B------:R1:W1:Y:S01]  /*d540*/  MUFU.EX2 R125, R2 ;  /* 0x00000002007d7308 */ /* 0x0002620000000800 */
[----:B----4-:R-:W-:Y:S02]  /*d550*/  FFMA.FTZ R113, R0, R113, R162 ;  /* 0x0000007100717223 */ /* 0x010fe400000100a2 */
[----:B------:R-:W-:Y:S01]  /*d560*/  FADD.FTZ R0, R207, R163 ;  /* 0x000000a3cf007221 */ /* 0x000fe20000010000 */
[C---:B--2---:R-:W-:Y:S03]  /*d570*/  HMMA.16816.F32.BF16 R68, R104.reuse, R108, R68 ;  /* 0x0000006c6844723c */ /* 0x044fe60000041844 */
[----:B------:R-:W-:Y:S02]  /*d580*/  FADD.FTZ R0, R222, R0 ;  /* 0x00000000de007221 */ /* 0x000fe40000010000 */
[--C-:B------:R-:W-:Y:S02]  /*d590*/  FFMA.FTZ R222, R137, c[0x0][0x2d0], -R161.reuse ;  /* 0x0000b40089de7a23 */ /* 0x100fe400000108a1 */
[--C-:B-1----:R-:W-:Y:S01]  /*d5a0*/  FFMA.FTZ R2, R236, c[0x0][0x2d0], -R160.reuse ;  /* 0x0000b400ec027a23 */ /* 0x102fe200000108a0 */
[C---:B------:R-:W-:Y:S01]  /*d5b0*/  HMMA.16816.F32.BF16 R72, R104.reuse, R110, R72 ;  /* 0x0000006e6848723c */ /* 0x040fe20000041848 */
[----:B------:R-:W1:Y:S02]  /*d5c0*/  LDSM.16.MT88.4 R108, [R204+0x6000] ;  /* 0x00600000cc6c783b */ /* 0x000e640000004200 */
[----:B------:R2:W4:Y:S10]  /*d5d0*/  MUFU.EX2 R129, R2 ;  /* 0x0000000200817308 */ /* 0x0005340000000800 */
[----:B------:R-:W-:Y:S01]  /*d5e0*/  MUFU.EX2 R222, R222 ;  /* 0x000000de00de7308 */ /* 0x000fe20000000800 */
[--C-:B--2---:R-:W-:Y:S09]  /*d5f0*/  FFMA.FTZ R2, R234, c[0x0][0x2d0], -R160.reuse ;  /* 0x0000b400ea027a23 */ /* 0x104ff200000108a0 */
[----:B------:R2:W-:Y:S01]  /*d600*/  MUFU.EX2 R205, R2 ;  /* 0x0000000200cd7308 */ /* 0x0005e20000000800 */
[C---:B-1----:R-:W-:Y:S08]  /*d610*/  HMMA.16816.F32.BF16 R76, R104.reuse, R108, R76 ;  /* 0x0000006c684c723c */ /* 0x042ff0000004184c */
[C---:B------:R-:W-:Y:S01]  /*d620*/  HMMA.16816.F32.BF16 R80, R104.reuse, R110, R80 ;  /* 0x0000006e6850723c */ /* 0x040fe20000041850 */
[----:B------:R-:W1:Y:S03]  /*d630*/  LDSM.16.MT88.4 R108, [R3+0x6000] ;  /* 0x00600000036c783b */ /* 0x000e660000004200 */
[--C-:B--2---:R-:W-:Y:S04]  /*d640*/  FFMA.FTZ R2, R233, c[0x0][0x2d0], -R160.reuse ;  /* 0x0000b400e9027a23 */ /* 0x104fe800000108a0 */
[----:B------:R2:W-:Y:S04]  /*d650*/  MUFU.EX2 R244, R2 ;  /* 0x0000000200f47308 */ /* 0x0005e80000000800 */
[--C-:B--2---:R-:W-:Y:S06]  /*d660*/  FFMA.FTZ R2, R239, c[0x0][0x2d0], -R161.reuse ;  /* 0x0000b400ef027a23 */ /* 0x104fec00000108a1 */
[----:B------:R2:W2:Y:S01]  /*d670*/  MUFU.EX2 R128, R2 ;  /* 0x0000000200807308 */ /* 0x0004a20000000800 */
[C---:B-1----:R-:W-:Y:S08]  /*d680*/  HMMA.16816.F32.BF16 R84, R104.reuse, R108, R84 ;  /* 0x0000006c6854723c */ /* 0x042ff00000041854 */
[C---:B------:R-:W-:Y:S01]  /*d690*/  HMMA.16816.F32.BF16 R88, R104.reuse, R110, R88 ;  /* 0x0000006e6858723c */ /* 0x040fe20000041858 */
[----:B------:R-:W1:Y:S03]  /*d6a0*/  LDSM.16.MT88.4 R108, [R103+0x6000] ;  /* 0x00600000676c783b */ /* 0x000e660000004200 */
[--C-:B--2---:R-:W-:Y:S04]  /*d6b0*/  FFMA.FTZ R2, R238, c[0x0][0x2d0], -R161.reuse ;  /* 0x0000b400ee027a23 */ /* 0x104fe800000108a1 */
[----:B------:R2:W1:Y:S02]  /*d6c0*/  MUFU.EX2 R206, R2 ;  /* 0x0000000200ce7308 */ /* 0x0004640000000800 */
[C---:B-1----:R-:W-:Y:S03]  /*d6d0*/  HMMA.16816.F32.BF16 R92, R104.reuse, R108, R92 ;  /* 0x0000006c685c723c */ /* 0x042fe6000004185c */
[--C-:B--2---:R-:W-:Y:S05]  /*d6e0*/  FFMA.FTZ R2, R240, c[0x0][0x2d0], -R161.reuse ;  /* 0x0000b400f0027a23 */ /* 0x104fea00000108a1 */
[----:B------:R1:W2:Y:S01]  /*d6f0*/  MUFU.EX2 R243, R2 ;  /* 0x0000000200f37308 */ /* 0x0002a20000000800 */
[----:B------:R-:W-:Y:S01]  /*d700*/  HMMA.16816.F32.BF16 R96, R104, R110, R96 ;  /* 0x0000006e6860723c */ /* 0x000fe20000041860 */
[----:B------:R-:W2:Y:S06]  /*d710*/  LDSM.16.MT88.4 R108, [R102+0x800] ;  /* 0x00080000666c783b */ /* 0x000eac0000004200 */
[----:B-----5:R-:W-:Y:S02]  /*d720*/  F2FP.BF16.PACK_AB R104, R123, R121 ;  /* 0x000000797b68723e */ /* 0x020fe400000010ff */
[----:B---3--:R-:W-:Y:S03]  /*d730*/  F2FP.BF16.PACK_AB R106, R131, R126 ;  /* 0x0000007e836a723e */ /* 0x008fe600000010ff */
[----:B------:R-:W-:Y:S02]  /*d740*/  F2FP.BF16.PACK_AB R105, R124, R122 ;  /* 0x0000007a7c69723e */ /* 0x000fe400000010ff */
[----:B------:R-:W-:Y:S01]  /*d750*/  F2FP.BF16.PACK_AB R107, R130, R127 ;  /* 0x0000007f826b723e */ /* 0x000fe200000010ff */
[--C-:B-1----:R-:W-:Y:S01]  /*d760*/  FFMA.FTZ R2, R146, c[0x0][0x2d0], -R160.reuse ;  /* 0x0000b40092027a23 */ /* 0x102fe200000108a0 */
[----:B------:R-:W-:Y:S01]  /*d770*/  MOV R146, R221 ;  /* 0x000000dd00927202 */ /* 0x000fe20000000f00 */
[--C-:B------:R-:W-:Y:S01]  /*d780*/  FFMA.FTZ R221, R248, c[0x0][0x2d0], -R160.reuse ;  /* 0x0000b400f8dd7a23 */ /* 0x100fe200000108a0 */
[----:B------:R-:W-:Y:S01]  /*d790*/  MOV R248, R144 ;  /* 0x0000009000f87202 */ /* 0x000fe20000000f00 */
[----:B------:R1:W-:Y:S10]  /*d7a0*/  MUFU.EX2 R234, R2 ;  /* 0x0000000200ea7308 */ /* 0x0003f40000000800 */
[----:B------:R-:W-:Y:S01]  /*d7b0*/  MUFU.EX2 R221, R221 ;  /* 0x000000dd00dd7308 */ /* 0x000fe20000000800 */
[C---:B--2---:R-:W-:Y:S08]  /*d7c0*/  HMMA.16816.F32.BF16 R4, R104.reuse, R108, R4 ;  /* 0x0000006c6804723c */ /* 0x044ff00000041804 */
[C---:B------:R-:W-:Y:S01]  /*d7d0*/  HMMA.16816.F32.BF16 R8, R104.reuse, R110, R8 ;  /* 0x0000006e6808723c */ /* 0x040fe20000041808 */
[----:B------:R-:W2:Y:S03]  /*d7e0*/  LDSM.16.MT88.4 R108, [R204+0x800] ;  /* 0x00080000cc6c783b */ /* 0x000ea60000004200 */
[----:B-1----:R-:W-:Y:S01]  /*d7f0*/  FFMA.FTZ R2, R151, c[0x0][0x2d0], -R160 ;  /* 0x0000b40097027a23 */ /* 0x002fe200000108a0 */
[----:B------:R-:W-:Y:S01]  /*d800*/  MOV R151, R116 ;  /* 0x0000007400977202 */ /* 0x000fe20000000f00 */
[----:B------:R-:W-:Y:S02]  /*d810*/  FADD.FTZ R116, R225, R0 ;  /* 0x00000000e1747221 */ /* 0x000fe40000010000 */
[--C-:B------:R-:W-:Y:S01]  /*d820*/  FFMA.FTZ R0, R146, c[0x0][0x2d0], -R161.reuse ;  /* 0x0000b40092007a23 */ /* 0x100fe200000108a1 */
[----:B------:R1:W3:Y:S01]  /*d830*/  MUFU.EX2 R236, R2 ;  /* 0x0000000200ec7308 */ /* 0x0002e20000000800 */
[----:B------:R-:W-:Y:S09]  /*d840*/  LDSM.16.MT88.4 R144, [R103+0x2800] ;  /* 0x002800006790783b */ /* 0x000ff20000004200 */
[----:B------:R5:W-:Y:S01]  /*d850*/  MUFU.EX2 R227, R0 ;  /* 0x0000000000e37308 */ /* 0x000be20000000800 */
[--C-:B-1----:R-:W-:Y:S01]  /*d860*/  FFMA.FTZ R2, R250, c[0x0][0x2d0], -R160.reuse ;  /* 0x0000b400fa027a23 */ /* 0x102fe200000108a0 */
[----:B------:R-:W-:Y:S08]  /*d870*/  MOV R250, R140 ;  /* 0x0000008c00fa7202 */ /* 0x000ff00000000f00 */
[----:B------:R1:W-:Y:S01]  /*d880*/  MUFU.EX2 R240, R2 ;  /* 0x0000000200f07308 */ /* 0x0003e20000000800 */
[C---:B--2---:R-:W-:Y:S03]  /*d890*/  HMMA.16816.F32.BF16 R12, R104.reuse, R108, R12 ;  /* 0x0000006c680c723c */ /* 0x044fe6000004180c */
[--C-:B-----5:R-:W-:Y:S06]  /*d8a0*/  FFMA.FTZ R0, R151, c[0x0][0x2d0], -R161.reuse ;  /* 0x0000b40097007a23 */ /* 0x120fec00000108a1 */
[----:B------:R2:W-:Y:S01]  /*d8b0*/  MUFU.EX2 R228, R0 ;  /* 0x0000000000e47308 */ /* 0x0005e20000000800 */
[C---:B------:R-:W-:Y:S01]  /*d8c0*/  HMMA.16816.F32.BF16 R16, R104.reuse, R110, R16 ;  /* 0x0000006e6810723c */ /* 0x040fe20000041810 */
[----:B------:R-:W5:Y:S02]  /*d8d0*/  LDSM.16.MT88.4 R108, [R3+0x800] ;  /* 0x00080000036c783b */ /* 0x000f640000004200 */
[----:B-1----:R-:W-:Y:S06]  /*d8e0*/  FFMA.FTZ R2, R241, c[0x0][0x2d0], -R160 ;  /* 0x0000b400f1027a23 */ /* 0x002fec00000108a0 */
[----:B------:R1:W1:Y:S03]  /*d8f0*/  MUFU.EX2 R241, R2 ;  /* 0x0000000200f17308 */ /* 0x0002660000000800 */
[----:B--2---:R-:W-:Y:S04]  /*d900*/  FADD.FTZ R0, R121, R116 ;  /* 0x0000007479007221 */ /* 0x004fe80000010000 */
[----:B------:R-:W-:Y:S04]  /*d910*/  FADD.FTZ R0, R123, R0 ;  /* 0x000000007b007221 */ /* 0x000fe80000010000 */
[----:B------:R-:W-:Y:S04]  /*d920*/  FADD.FTZ R0, R126, R0 ;  /* 0x000000007e007221 */ /* 0x000fe80000010000 */
[----:B------:R-:W-:Y:S04]  /*d930*/  FADD.FTZ R0, R131, R0 ;  /* 0x0000000083007221 */ /* 0x000fe80000010000 */
[----:B------:R-:W-:Y:S01]  /*d940*/  FADD.FTZ R0, R125, R0 ;  /* 0x000000007d007221 */ /* 0x000fe20000010000 */
[C---:B-----5:R-:W-:Y:S03]  /*d950*/  HMMA.16816.F32.BF16 R20, R104.reuse, R108, R20 ;  /* 0x0000006c6814723c */ /* 0x060fe60000041814 */
[----:B----4-:R-:W-:Y:S02]  /*d960*/  FADD.FTZ R0, R129, R0 ;  /* 0x0000000081007221 */ /* 0x010fe40000010000 */
[--C-:B-1----:R-:W-:Y:S01]  /*d970*/  FFMA.FTZ R2, R150, c[0x0][0x2d0], -R161.reuse ;  /* 0x0000b40096027a23 */ /* 0x102fe200000108a1 */
[----:B------:R-:W-:Y:S01]  /*d980*/  MOV R150, R117 ;  /* 0x0000007500967202 */ /* 0x000fe20000000f00 */
[----:B------:R-:W-:Y:S01]  /*d990*/  FFMA.FTZ R117, R252, c[0x0][0x2d0], -R160 ;  /* 0x0000b400fc757a23 */ /* 0x000fe200000108a0 */
[C---:B------:R-:W-:Y:S01]  /*d9a0*/  HMMA.16816.F32.BF16 R24, R104.reuse, R110, R24 ;  /* 0x0000006e6818723c */ /* 0x040fe20000041818 */
[----:B------:R-:W1:Y:S01]  /*d9b0*/  LDSM.16.MT88.4 R108, [R103+0x800] ;  /* 0x00080000676c783b */ /* 0x000e620000004200 */
[----:B------:R2:W-:Y:S02]  /*d9c0*/  MUFU.EX2 R235, R2 ;  /* 0x0000000200eb7308 */ /* 0x0005e40000000800 */
[----:B------:R-:W-:Y:S08]  /*d9d0*/  MOV R252, R141 ;  /* 0x0000008d00fc7202 */ /* 0x000ff00000000f00 */
[----:B------:R4:W-:Y:S01]  /*d9e0*/  MUFU.EX2 R233, R117 ;  /* 0x0000007500e97308 */ /* 0x0009e20000000800 */
[----:B--2---:R-:W-:Y:S09]  /*d9f0*/  FFMA.FTZ R2, R115, c[0x0][0x2d0], -R161 ;  /* 0x0000b40073027a23 */ /* 0x004ff200000108a1 */
[----:B------:R2:W5:Y:S01]  /*da00*/  MUFU.EX2 R238, R2 ;  /* 0x0000000200ee7308 */ /* 0x0005620000000800 */
[----:B----4-:R-:W-:Y:S01]  /*da10*/  LDSM.16.MT88.4 R116, [R102+0x2000] ;  /* 0x002000006674783b */ /* 0x010fe20000004200 */
[C---:B-1----:R-:W-:Y:S08]  /*da20*/  HMMA.16816.F32.BF16 R28, R104.reuse, R108, R28 ;  /* 0x0000006c681c723c */ /* 0x042ff0000004181c */
[C---:B------:R-:W-:Y:S01]  /*da30*/  HMMA.16816.F32.BF16 R32, R104.reuse, R110, R32 ;  /* 0x0000006e6820723c */ /* 0x040fe20000041820 */
[----:B------:R-:W1:Y:S03]  /*da40*/  LDSM.16.MT88.4 R108, [R102+0x3800] ;  /* 0x00380000666c783b */ /* 0x000e660000004200 */
[----:B--2---:R-:W-:Y:S05]  /*da50*/  FADD.FTZ R2, R219, R113 ;  /* 0x00000071db027221 */ /* 0x004fea0000010000 */
[----:B------:R-:W-:Y:S03]  /*da60*/  LDSM.16.MT88.4 R112, [R102+0x1800] ;  /* 0x001800006670783b */ /* 0x000fe60000004200 */
[----:B------:R-:W-:Y:S02]  /*da70*/  FADD.FTZ R2, R220, R2 ;  /* 0x00000002dc027221 */ /* 0x000fe40000010000 */
[--C-:B------:R-:W-:Y:S02]  /*da80*/  FFMA.FTZ R220, R132, c[0x0][0x2d0], -R161.reuse ;  /* 0x0000b40084dc7a23 */ /* 0x100fe400000108a1 */
[----:B------:R-:W-:Y:S02]  /*da90*/  FADD.FTZ R2, R245, R2 ;  /* 0x00000002f5027221 */ /* 0x000fe40000010000 */
[----:B------:R-:W2:Y:S02]  /*daa0*/  LDL R245, [R1+0x58] ;  /* 0x0000580001f57983 */ /* 0x000ea40000100800 */
[----:B------:R-:W-:Y:S01]  /*dab0*/  FADD.FTZ R2, R122, R2 ;  /* 0x000000027a027221 */ /* 0x000fe20000010000 */
[----:B------:R-:W-:Y:S03]  /*dac0*/  MUFU.EX2 R220, R220 ;  /* 0x000000dc00dc7308 */ /* 0x000fe60000000800 */
[----:B------:R-:W-:Y:S04]  /*dad0*/  FADD.FTZ R2, R124, R2 ;  /* 0x000000027c027221 */ /* 0x000fe80000010000 */
[----:B------:R-:W-:Y:S04]  /*dae0*/  FADD.FTZ R2, R127, R2 ;  /* 0x000000027f027221 */ /* 0x000fe80000010000 */
[----:B------:R-:W-:Y:S04]  /*daf0*/  FADD.FTZ R2, R130, R2 ;  /* 0x0000000282027221 */ /* 0x000fe80000010000 */
[----:B------:R-:W-:Y:S01]  /*db00*/  FADD.FTZ R2, R128, R2 ;  /* 0x0000000280027221 */ /* 0x000fe20000010000 */
        /* <DEDUP_REMOVED lines=25> */
[----:B------:R-:W-:Y:S01]  /*dca0*/  F2FP.BF16.PACK_AB R105, R206, R128 ;  /* 0x00000080ce69723e */ /* 0x000fe200000010ff */
[----:B------:R-:W-:Y:S02]  /*dcb0*/  LDSM.16.MT88.4 R124, [R3+0x2800] ;  /* 0x00280000037c783b */ /* 0x000fe40000004200 */
[----:B------:R-:W-:Y:S01]  /*dcc0*/  F2FP.BF16.PACK_AB R106, R244, R205 ;  /* 0x000000cdf46a723e */ /* 0x000fe200000010ff */
[----:B------:R-:W-:Y:S01]  /*dcd0*/  FADD.FTZ R205, R205, R0 ;  /* 0x00000000cdcd7221 */ /* 0x000fe20000010000 */
[----:B------:R-:W-:Y:S01]  /*dce0*/  F2FP.BF16.PACK_AB R107, R243, R242 ;  /* 0x000000f2f36b723e */ /* 0x000fe200000010ff */
[----:B------:R-:W-:Y:S01]  /*dcf0*/  FADD.FTZ R206, R206, R2 ;  /* 0x00000002cece7221 */ /* 0x000fe20000010000 */
[----:B------:R-:W-:Y:S02]  /*dd00*/  IADD3 R0, R232, -0x2, RZ ;  /* 0xfffffffee8007810 */ /* 0x000fe40007ffe0ff */
[----:B------:R-:W-:Y:S02]  /*dd10*/  LDSM.16.MT88.4 R128, [R204+0x5800] ;  /* 0x00580000cc80783b */ /* 0x000fe40000004200 */
[----:B------:R-:W-:Y:S11]  /*dd20*/  ISETP.GE.AND P5, PT, R0, R252, PT ;  /* 0x000000fc0000720c */ /* 0x000ff60003fa6270 */
[----:B------:R-:W-:Y:S02]  /*dd30*/  @!UPT UIADD3 URZ, URZ, URZ, URZ ;  /* 0x0000003f3f3ff290 */ /* 0x000fe4000fffe03f */
[----:B------:R-:W-:Y:S02]  /*dd40*/  @P5 ISETP.GE.AND P2, PT, R248, c[0x0][0x1d4], PT ;  /* 0x00007500f8005a0c */ /* 0x000fe40003f46270 */
[----:B------:R-:W-:Y:S05]  /*dd50*/  @P5 SHF.R.S32.HI R2, RZ, 0x1f, R0 ;  /* 0x0000001fff025819 */ /* 0x000fea0000011400 */
[----:B------:R-:W-:Y:S01]  /*dd60*/  @P5 IMAD R2, R2, c[0x0][0x1e0], RZ ;  /* 0x0000780002025a24 */ /* 0x000fe200078e02ff */
[C---:B-1----:R-:W-:Y:S03]  /*dd70*/  HMMA.16816.F32.BF16 R4, R104.reuse, R108, R4 ;  /* 0x0000006c6804723c */ /* 0x042fe60000041804 */
        /* <DEDUP_REMOVED lines=36> */
[----:B------:R1:W4:Y:S01]  /*dfc0*/  MUFU.EX2 R239, R108 ;  /* 0x0000006c00ef7308 */ /* 0x0003220000000800 */
[----:B------:R-:W-:Y:S01]  /*dfd0*/  MOV R133, R120 ;  /* 0x0000007800857202 */ /* 0x000fe20000000f00 */
[--C-:B------:R-:W-:Y:S01]  /*dfe0*/  FFMA.FTZ R120, R251, c[0x0][0x2d0], -R160.reuse ;  /* 0x0000b400fb787a23 */ /* 0x100fe200000108a0 */
[----:B------:R-:W-:Y:S01]  /*dff0*/  MOV R251, R149 ;  /* 0x0000009500fb7202 */ /* 0x000fe20000000f00 */
[----:B------:R-:W-:Y:S01]  /*e000*/  FFMA.FTZ R160, R246, c[0x0][0x2d0], -R160 ;  /* 0x0000b400f6a07a23 */ /* 0x000fe200000108a0 */
[----:B---3--:R-:W-:Y:S01]  /*e010*/  F2FP.BF16.PACK_AB R104, R236, R234 ;  /* 0x000000eaec68723e */ /* 0x008fe200000010ff */
[----:B------:R-:W3:Y:S01]  /*e020*/  LDL R246, [R1+0x3c] ;  /* 0x00003c0001f67983 */ /* 0x000ee20000100800 */
[----:B------:R-:W-:Y:S02]  /*e030*/  @P5 ISETP.GE.AND P1, PT, R251, c[0x0][0x1d4], PT ;  /* 0x00007500fb005a0c */ /* 0x000fe40003f26270 */
[----:B------:R-:W-:Y:S01]  /*e040*/  F2FP.BF16.PACK_AB R106, R241, R240 ;  /* 0x000000f0f16a723e */ /* 0x000fe200000010ff */
[----:B------:R2:W-:Y:S01]  /*e050*/  MUFU.EX2 R230, R120 ;  /* 0x0000007800e67308 */ /* 0x0005e20000000800 */
[----:B-----5:R-:W-:Y:S09]  /*e060*/  F2FP.BF16.PACK_AB R105, R238, R235 ;  /* 0x000000ebee69723e */ /* 0x020ff200000010ff */
[----:B------:R5:W5:Y:S01]  /*e070*/  MUFU.EX2 R219, R160 ;  /* 0x000000a000db7308 */ /* 0x000b620000000800 */
[----:B-1----:R-:W1:Y:S01]  /*e080*/  LDSM.16.MT88.4 R108, [R204+0x1800] ;  /* 0x00180000cc6c783b */ /* 0x002e620000004200 */
[----:B----4-:R-:W-:Y:S07]  /*e090*/  F2FP.BF16.PACK_AB R107, R239, R237 ;  /* 0x000000edef6b723e */ /* 0x010fee00000010ff */
[C---:B------:R-:W-:Y:S03]  /*e0a0*/  HMMA.16816.F32.BF16 R4, R104.reuse, R112, R4 ;  /* 0x000000706804723c */ /* 0x040fe60000041804 */
[--C-:B--2---:R-:W-:Y:S04]  /*e0b0*/  FFMA.FTZ R120, R133, c[0x0][0x2d0], -R161.reuse ;  /* 0x0000b40085787a23 */ /* 0x104fe800000108a1 */
[----:B------:R2:W-:Y:S01]  /*e0c0*/  MUFU.EX2 R225, R120 ;  /* 0x0000007800e17308 */ /* 0x0005e20000000800 */
[C---:B------:R-:W-:Y:S01]  /*e0d0*/  HMMA.16816.F32.BF16 R8, R104.reuse, R114, R8 ;  /* 0x000000726808723c */ /* 0x040fe20000041808 */
[----:B------:R-:W4:Y:S03]  /*e0e0*/  LDSM.16.MT88.4 R112, [R3+0x1800] ;  /* 0x001800000370783b */ /* 0x000f260000004200 */
[----:B-----5:R-:W-:Y:S02]  /*e0f0*/  F2FP.BF16.PACK_AB R160, R221, R224 ;  /* 0x000000e0dda0723e */ /* 0x020fe400000010ff */
[----:B------:R-:W-:Y:S03]  /*e100*/  F2FP.BF16.PACK_AB R162, R219, R223 ;  /* 0x000000dfdba2723e */ /* 0x000fe600000010ff */
[----:B--2---:R-:W-:Y:S01]  /*e110*/  LDSM.16.MT88.4 R120, [R3+0x2000] ;  /* 0x002000000378783b */ /* 0x004fe20000004200 */
[C---:B-1----:R-:W-:Y:S08]  /*e120*/  HMMA.16816.F32.BF16 R12, R104.reuse, R108, R12 ;  /* 0x0000006c680c723c */ /* 0x042ff0000004180c */
[C---:B------:R-:W-:Y:S01]  /*e130*/  HMMA.16816.F32.BF16 R16, R104.reuse, R110, R16 ;  /* 0x0000006e6810723c */ /* 0x040fe20000041810 */
[----:B------:R-:W1:Y:S07]  /*e140*/  LDSM.16.MT88.4 R108, [R103+0x1800] ;  /* 0x00180000676c783b */ /* 0x000e6e0000004200 */
[C---:B----4-:R-:W-:Y:S08]  /*e150*/  HMMA.16816.F32.BF16 R20, R104.reuse, R112, R20 ;  /* 0x000000706814723c */ /* 0x050ff00000041814 */
        /* <DEDUP_REMOVED lines=24> */
[--C-:B------:R-:W-:Y:S01]  /*e2e0*/  FFMA.FTZ R112, R150, c[0x0][0x2d0], -R161.reuse ;  /* 0x0000b40096707a23 */ /* 0x100fe200000108a1 */
[C---:B------:R-:W-:Y:S03]  /*e2f0*/  HMMA.16816.F32.BF16 R88, R104.reuse, R114, R88 ;  /* 0x000000726858723c */ /* 0x040fe60000041858 */
[----:B------:R2:W4:Y:S01]  /*e300*/  MUFU.EX2 R226, R112 ;  /* 0x0000007000e27308 */ /* 0x0005220000000800 */
[----:B------:R-:W-:Y:S02]  /*e310*/  FFMA.FTZ R161, R136, c[0x0][0x2d0], -R161 ;  /* 0x0000b40088a17a23 */ /* 0x000fe400000108a1 */
[----:B------:R-:W-:Y:S07]  /*e320*/  LDSM.16.MT88.4 R136, [R102+0x5800] ;  /* 0x005800006688783b */ /* 0x000fee0000004200 */
[----:B------:R5:W3:Y:S01]  /*e330*/  MUFU.EX2 R207, R161 ;  /* 0x000000a100cf7308 */ /* 0x000ae20000000800 */
[C---:B-1----:R-:W-:Y:S01]  /*e340*/  HMMA.16816.F32.BF16 R92, R104.reuse, R108, R92 ;  /* 0x0000006c685c723c */ /* 0x042fe2000004185c */
[----:B--2---:R-:W1:Y:S07]  /*e350*/  LDSM.16.MT88.4 R112, [R204+0x2000] ;  /* 0x00200000cc70783b */ /* 0x004e6e0000004200 */
[----:B------:R-:W-:Y:S01]  /*e360*/  HMMA.16816.F32.BF16 R96, R104, R110, R96 ;  /* 0x0000006e6860723c */ /* 0x000fe20000041860 */
[----:B------:R-:W2:Y:S03]  /*e370*/  LDSM.16.MT88.4 R108, [R103+0x2000] ;  /* 0x00200000676c783b */ /* 0x000ea60000004200 */
[----:B-----5:R-:W-:Y:S03]  /*e380*/  F2FP.BF16.PACK_AB R161, R222, R220 ;  /* 0x000000dcdea1723e */ /* 0x020fe600000010ff */
[----:B------:R-:W-:Y:S02]  /*e390*/  F2FP.BF16.PACK_AB R104, R231, R229 ;  /* 0x000000e5e768723e */ /* 0x000fe400000010ff */
[----:B------:R-:W-:Y:S03]  /*e3a0*/  F2FP.BF16.PACK_AB R106, R230, R233 ;  /* 0x000000e9e66a723e */ /* 0x000fe600000010ff */
[----:B------:R-:W-:Y:S02]  /*e3b0*/  F2FP.BF16.PACK_AB R105, R228, R227 ;  /* 0x000000e3e469723e */ /* 0x000fe400000010ff */
[----:B----4-:R-:W-:Y:S02]  /*e3c0*/  F2FP.BF16.PACK_AB R107, R225, R226 ;  /* 0x000000e2e16b723e */ /* 0x010fe400000010ff */
[----:B---3--:R-:W-:Y:S05]  /*e3d0*/  F2FP.BF16.PACK_AB R163, R207, R208 ;  /* 0x000000d0cfa3723e */ /* 0x008fea00000010ff */
[C---:B------:R-:W-:Y:S08]  /*e3e0*/  HMMA.16816.F32.BF16 R4, R104.reuse, R116, R4 ;  /* 0x000000746804723c */ /* 0x040ff00000041804 */
[C---:B------:R-:W-:Y:S01]  /*e3f0*/  HMMA.16816.F32.BF16 R8, R104.reuse, R118, R8 ;  /* 0x000000766808723c */ /* 0x040fe20000041808 */
[----:B------:R-:W3:Y:S07]  /*e400*/  LDSM.16.MT88.4 R116, [R102+0x5000] ;  /* 0x005000006674783b */ /* 0x000eee0000004200 */
[C---:B-1----:R-:W-:Y:S08]  /*e410*/  HMMA.16816.F32.BF16 R12, R104.reuse, R112, R12 ;  /* 0x00000070680c723c */ /* 0x042ff0000004180c */
[C---:B------:R-:W-:Y:S01]  /*e420*/  HMMA.16816.F32.BF16 R16, R104.reuse, R114, R16 ;  /* 0x000000726810723c */ /* 0x040fe20000041810 */
[----:B------:R-:W1:Y:S07]  /*e430*/  LDSM.16.MT88.4 R112, [R204+0x5000] ;  /* 0x00500000cc70783b */ /* 0x000e6e0000004200 */
[C---:B------:R-:W-:Y:S08]  /*e440*/  HMMA.16816.F32.BF16 R20, R104.reuse, R120, R20 ;  /* 0x000000786814723c */ /* 0x040ff00000041814 */
[C---:B------:R-:W-:Y:S01]  /*e450*/  HMMA.16816.F32.BF16 R24, R104.reuse, R122, R24 ;  /* 0x0000007a6818723c */ /* 0x040fe20000041818 */
[----:B------:R-:W4:Y:S07]  /*e460*/  LDSM.16.MT88.4 R120, [R3+0x5000] ;  /* 0x005000000378783b */ /* 0x000f2e0000004200 */
        /* <DEDUP_REMOVED lines=9> */
[C---:B----4-:R-:W-:Y:S08]  /*e500*/  HMMA.16816.F32.BF16 R52, R104.reuse, R120, R52 ;  /* 0x000000786834723c */ /* 0x050ff00000041834 */
[C---:B------:R-:W-:Y:S01]  /*e510*/  HMMA.16816.F32.BF16 R56, R104.reuse, R122, R56 ;  /* 0x0000007a6838723c */ /* 0x040fe20000041838 */
[----:B------:R-:W4:Y:S07]  /*e520*/  LDSM.16.MT88.4 R120, [R3+0x8000] ;  /* 0x008000000378783b */ /* 0x000f2e0000004200 */
[C---:B--2---:R-:W-:Y:S08]  /*e530*/  HMMA.16816.F32.BF16 R60, R104.reuse, R108, R60 ;  /* 0x0000006c683c723c */ /* 0x044ff0000004183c */
[C---:B------:R-:W-:Y:S01]  /*e540*/  HMMA.16816.F32.BF16 R64, R104.reuse, R110, R64 ;  /* 0x0000006e6840723c */ /* 0x040fe20000041840 */
[----:B------:R-:W2:Y:S07]  /*e550*/  LDSM.16.MT88.4 R108, [R103+0x8000] ;  /* 0x00800000676c783b */ /* 0x000eae0000004200 */
[C---:B---3--:R-:W-:Y:S08]  /*e560*/  HMMA.16816.F32.BF16 R68, R104.reuse, R116, R68 ;  /* 0x000000746844723c */ /* 0x048ff00000041844 */
[C---:B------:R-:W-:Y:S01]  /*e570*/  HMMA.16816.F32.BF16 R72, R104.reuse, R118, R72 ;  /* 0x000000766848723c */ /* 0x040fe20000041848 */
[----:B------:R-:W-:Y:S07]  /*e580*/  LDSM.16.MT88.4 R116, [R204+0x2800] ;  /* 0x00280000cc74783b */ /* 0x000fee0000004200 */
[C---:B-1----:R-:W-:Y:S08]  /*e590*/  HMMA.16816.F32.BF16 R76, R104.reuse, R112, R76 ;  /* 0x00000070684c723c */ /* 0x042ff0000004184c */
[C---:B------:R-:W-:Y:S01]  /*e5a0*/  HMMA.16816.F32.BF16 R80, R104.reuse, R114, R80 ;  /* 0x000000726850723c */ /* 0x040fe20000041850 */
[----:B------:R-:W1:Y:S07]  /*e5b0*/  LDSM.16.MT88.4 R112, [R102+0x2800] ;  /* 0x002800006670783b */ /* 0x000e6e0000004200 */
[C---:B----4-:R-:W-:Y:S08]  /*e5c0*/  HMMA.16816.F32.BF16 R84, R104.reuse, R120, R84 ;  /* 0x000000786854723c */ /* 0x050ff00000041854 */
[C---:B------:R-:W-:Y:S08]  /*e5d0*/  HMMA.16816.F32.BF16 R88, R104.reuse, R122, R88 ;  /* 0x0000007a6858723c */ /* 0x040ff00000041858 */
        /* <DEDUP_REMOVED lines=11> */
[----:B------:R-:W5:Y:S07]  /*e690*/  LDL.64 R22, [R1+0x50] ;  /* 0x0000500001167983 */ /* 0x000f6e0000100a00 */
        /* <DEDUP_REMOVED lines=9> */
[----:B------:R1:W4:Y:S07]  /*e730*/  LDSM.16.MT88.4 R4, [R3+0x8800] ;  /* 0x008800000304783b */ /* 0x00032e0000004200 */
[C---:B--2---:R-:W-:Y:S07]  /*e740*/  HMMA.16816.F32.BF16 R60, R160.reuse, R8, R60 ;  /* 0x00000008a03c723c */ /* 0x044fee000004183c */
[----:B------:R-:W-:Y:S01]  /*e750*/  @P5 IMAD.WIDE.U32 R8, R0, c[0x0][0x1e0], RZ ;  /* 0x0000780000085a25 */ /* 0x000fe200078e00ff */
[C---:B------:R-:W-:Y:S04]  /*e760*/  HMMA.16816.F32.BF16 R64, R160.reuse, R10, R64 ;  /* 0x0000000aa040723c */ /* 0x040fe80000041840 */
[----:B------:R-:W-:Y:S03]  /*e770*/  @P5 IADD3 R0, R9, R2, RZ ;  /* 0x0000000209005210 */ /* 0x000fe60007ffe0ff */
[----:B------:R-:W-:Y:S01]  /*e780*/  FADD.FTZ R10, R242, R206 ;  /* 0x000000cef20a7221 */ /* 0x000fe20000010000 */
[C---:B---3--:R-:W-:Y:S04]  /*e790*/  HMMA.16816.F32.BF16 R68, R160.reuse, R12, R68 ;  /* 0x0000000ca044723c */ /* 0x048fe80000041844 */
[----:B-1----:R-:W-:Y:S02]  /*e7a0*/  FADD.FTZ R3, R244, R205 ;  /* 0x000000cdf4037221 */ /* 0x002fe40000010000 */
[----:B------:R-:W-:Y:S02]  /*e7b0*/  FADD.FTZ R10, R243, R10 ;  /* 0x0000000af30a7221 */ /* 0x000fe40000010000 */
[----:B------:R-:W-:Y:S01]  /*e7c0*/  FADD.FTZ R9, R234, R3 ;  /* 0x00000003ea097221 */ /* 0x000fe20000010000 */
[----:B------:R-:W-:Y:S01]  /*e7d0*/  @P5 MOV R3, R245 ;  /* 0x000000f500035202 */ /* 0x000fe20000000f00 */
[C---:B------:R-:W-:Y:S03]  /*e7e0*/  HMMA.16816.F32.BF16 R72, R160.reuse, R14, R72 ;  /* 0x0000000ea048723c */ /* 0x040fe60000041848 */
[----:B------:R-:W-:Y:S02]  /*e7f0*/  @P5 IMAD R0, R0, 0x60, RZ ;  /* 0x0000006000005824 */ /* 0x000fe400078e02ff */
[----:B------:R-:W-:Y:S02]  /*e800*/  FADD.FTZ R13, R235, R10 ;  /* 0x0000000aeb0d7221 */ /* 0x000fe40000010000 */
[----:B------:R-:W-:Y:S01]  /*e810*/  FADD.FTZ R14, R236, R9 ;  /* 0x00000009ec0e7221 */ /* 0x000fe20000010000 */
[C---:B----4-:R-:W-:Y:S01]  /*e820*/  HMMA.16816.F32.BF16 R76, R160.reuse, R16, R76 ;  /* 0x00000010a04c723c */ /* 0x050fe2000004184c */
[----:B------:R-:W-:Y:S07]  /*e830*/  @P5 MOV R15, 0x6 ;  /* 0x00000006000f5802 */ /* 0x000fee0000000f00 */
[C---:B------:R-:W-:Y:S08]  /*e840*/  HMMA.16816.F32.BF16 R80, R160.reuse, R18, R80 ;  /* 0x00000012a050723c */ /* 0x040ff00000041850 */
[C---:B------:R-:W-:Y:S08]  /*e850*/  HMMA.16816.F32.BF16 R84, R160.reuse, R4, R84 ;  /* 0x00000004a054723c */ /* 0x040ff00000041854 */
[C---:B------:R-:W-:Y:S04]  /*e860*/  HMMA.16816.F32.BF16 R88, R160.reuse, R6, R88 ;  /* 0x00000006a058723c */ /* 0x040fe80000041858 */
[----:B-----5:R-:W-:Y:S05]  /*e870*/  @P5 MOV R2, R22 ;  /* 0x0000001600025202 */ /* 0x020fea0000000f00 */
[----:B------:R-:W-:Y:S02]  /*e880*/  @P5 IMAD.WIDE.U32 R2, R8, 0x60, R2 ;  /* 0x0000006008025825 */ /* 0x000fe400078e0002 */
[----:B------:R-:W1:Y:S03]  /*e890*/  LDSM.16.MT88.4 R8, [R103+0x8800] ;  /* 0x008800006708783b */ /* 0x000e660000004200 */
[----:B------:R-:W-:Y:S02]  /*e8a0*/  @P5 LEA R12, P0, R2, c[0x0][0x1c8], 0x1 ;  /* 0x00007200020c5a11 */ /* 0x000fe400078008ff */
[----:B------:R-:W-:Y:S01]  /*e8b0*/  @P5 IADD3 R3, R3, R0, RZ ;  /* 0x0000000003035210 */ /* 0x000fe20007ffe0ff */
[----:B------:R-:W-:Y:S03]  /*e8c0*/  FADD.FTZ R0, R238, R13 ;  /* 0x0000000dee007221 */ /* 0x000fe60000010000 */
[----:B------:R-:W-:Y:S01]  /*e8d0*/  @P5 LEA.HI.X R13, R2, c[0x0][0x1cc], R3, 0x1, P0 ;  /* 0x00007300020d5a11 */ /* 0x000fe200000f0c03 */
[----:B------:R-:W-:Y:S01]  /*e8e0*/  FADD.FTZ R2, R240, R14 ;  /* 0x0000000ef0027221 */ /* 0x000fe20000010000 */
[----:B------:R-:W-:Y:S01]  /*e8f0*/  @P5 ISETP.GE.AND P0, PT, R250, c[0x0][0x1d4], PT ;  /* 0x00007500fa005a0c */ /* 0x000fe20003f06270 */
[----:B------:R-:W-:Y:S01]  /*e900*/  FADD.FTZ R14, R237, R0 ;  /* 0x00000000ed0e7221 */ /* 0x000fe20000010000 */
[----:B------:R-:W-:Y:S01]  /*e910*/  IADD3 R0, R247, 0x1, RZ ;  /* 0x00000001f7007810 */ /* 0x000fe20007ffe0ff */
[----:B------:R-:W-:Y:S01]  /*e920*/  FADD.FTZ R2, R241, R2 ;  /* 0x00000002f1027221 */ /* 0x000fe20000010000 */
[----:B------:R-:W-:Y:S01]  /*e930*/  @P5 MOV R3, c[0x0][0x1e0] ;  /* 0x0000780000035a02 */ /* 0x000fe20000000f00 */
[----:B------:R-:W-:Y:S01]  /*e940*/  FADD.FTZ R16, R239, R14 ;  /* 0x0000000eef107221 */ /* 0x000fe20000010000 */
[----:B------:R-:W-:Y:S02]  /*e950*/  SEL R0, R0, RZ, !P3 ;  /* 0x000000ff00007207 */ /* 0x000fe40005800000 */
[----:B------:R-:W-:Y:S01]  /*e960*/  @P5 SHF.L.U64.HI R14, R3, R15, c[0x0][0x1e4] ;  /* 0x00007900030e5619 */ /* 0x000fe2000001020f */
[----:B------:R-:W-:Y:S01]  /*e970*/  FADD.FTZ R15, R229, R2 ;  /* 0x00000002e50f7221 */ /* 0x000fe20000010000 */
[----:B------:R-:W-:Y:S01]  /*e980*/  @P5 SHF.L.U32 R3, R3, 0x6, RZ ;  /* 0x0000000603035819 */ /* 0x000fe200000006ff */
[----:B------:R2:W-:Y:S01]  /*e990*/  STL [R1+0x4], R0 ;  /* 0x0000040001007387 */ /* 0x0005e20000100800 */
[----:B------:R-:W-:Y:S01]  /*e9a0*/  FADD.FTZ R5, R227, R16 ;  /* 0x00000010e3057221 */ /* 0x000fe20000010000 */
[----:B------:R-:W-:Y:S01]  /*e9b0*/  IADD3 R250, R232, -0x1, RZ ;  /* 0xffffffffe8fa7810 */ /* 0x000fe20007ffe0ff */
[----:B------:R-:W-:Y:S01]  /*e9c0*/  FADD.FTZ R15, R231, R15 ;  /* 0x0000000fe70f7221 */ /* 0x000fe20000010000 */
[----:B------:R-:W-:Y:S03]  /*e9d0*/  @P5 IADD3 R2, P4, R3, R12, RZ ;  /* 0x0000000c03025210 */ /* 0x000fe60007f9e0ff */
[----:B------:R-:W-:Y:S01]  /*e9e0*/  FADD.FTZ R6, R233, R15 ;  /* 0x0000000fe9067221 */ /* 0x000fe20000010000 */
[----:B------:R-:W-:Y:S02]  /*e9f0*/  @P5 IADD3 R4, P3, R3, R2, RZ ;  /* 0x0000000203045210 */ /* 0x000fe40007f7e0ff */
[----:B------:R-:W-:Y:S01]  /*ea00*/  @P5 IADD3.X R3, R14, R13, RZ, P4, !PT ;  /* 0x0000000d0e035210 */ /* 0x000fe200027fe4ff */
[C---:B-1----:R-:W-:Y:S03]  /*ea10*/  HMMA.16816.F32.BF16 R92, R160.reuse, R8, R92 ;  /* 0x00000008a05c723c */ /* 0x042fe6000004185c */
[----:B--2---:R-:W-:Y:S05]  /*ea20*/  @P5 IMAD R0, R0, 0x9000, R246 ;  /* 0x0000900000005824 */ /* 0x004fea00078e02f6 */
[----:B------:R-:W-:Y:S01]  /*ea30*/  HMMA.16816.F32.BF16 R96, R160, R10, R96 ;  /* 0x0000000aa060723c */ /* 0x000fe20000041860 */
        /* <DEDUP_REMOVED lines=17> */
[----:B------:R-:W-:Y:S01]  /*eb50*/  ISETP.GE.AND P0, PT, R252, R232, PT ;  /* 0x000000e8fc00720c */ /* 0x000fe20003f06270 */
[----:B--2---:R-:W-:Y:S01]  /*eb60*/  FADD.FTZ R3, R226, R12 ;  /* 0x0000000ce2037221 */ /* 0x004fe20000010000 */
[----:B------:R-:W-:Y:S01]  /*eb70*/  MOV R232, R250 ;  /* 0x000000fa00e87202 */ /* 0x000fe20000000f00 */
[----:B------:R-:W-:Y:S04]  /*eb80*/  FADD.FTZ R2, R230, R6 ;  /* 0x00000006e6027221 */ /* 0x000fe80000010000 */
[----:B------:R-:W-:Y:S01]  /*eb90*/  FADD.FTZ R2, R224, R2 ;  /* 0x00000002e0027221 */ /* 0x000fe20000010000 */
[----:B------:R-:W0:Y:S03]  /*eba0*/  LDGDEPBAR ;  /* 0x00000000000079af */ /* 0x000e260000000000 */
[----:B------:R-:W-:Y:S04]  /*ebb0*/  FADD.FTZ R2, R221, R2 ;  /* 0x00000002dd027221 */ /* 0x000fe80000010000 */
[----:B------:R-:W-:Y:S04]  /*ebc0*/  FADD.FTZ R2, R223, R2 ;  /* 0x00000002df027221 */ /* 0x000fe80000010000 */
[----:B------:R-:W-:Y:S05]  /*ebd0*/  FADD.FTZ R2, R219, R2 ;  /* 0x00000002db027221 */ /* 0x000fea0000010000 */
[----:B------:R-:W-:Y:S01]  /*ebe0*/  STL [R1+0x8], R2 ;  /* 0x0000080201007387 */ /* 0x000fe20000100800 */
[----:B-1----:R-:W-:Y:S01]  /*ebf0*/  FADD.FTZ R0, R225, R3 ;  /* 0x00000003e1007221 */ /* 0x002fe20000010000 */
[----:B------:R-:W-:Y:S03]  /*ec00*/  MOV R3, R100 ;  /* 0x0000006400037202 */ /* 0x000fe60000000f00 */
[----:B------:R-:W-:Y:S04]  /*ec10*/  FADD.FTZ R0, R220, R0 ;  /* 0x00000000dc007221 */ /* 0x000fe80000010000 */
[----:B------:R-:W-:Y:S04]  /*ec20*/  FADD.FTZ R0, R222, R0 ;  /* 0x00000000de007221 */ /* 0x000fe80000010000 */
[----:B------:R-:W-:Y:S04]  /*ec30*/  FADD.FTZ R0, R208, R0 ;  /* 0x00000000d0007221 */ /* 0x000fe80000010000 */
[----:B------:R-:W-:Y:S05]  /*ec40*/  FADD.FTZ R0, R207, R0 ;  /* 0x00000000cf007221 */ /* 0x000fea0000010000 */
[----:B------:R1:W-:Y:S02]  /*ec50*/  STL [R1+0x10], R0 ;  /* 0x0000100001007387 */ /* 0x0003e40000100800 */
[----:B-1----:R-:W-:Y:S01]  /*ec60*/  MOV R0, R101 ;  /* 0x0000006500007202 */ /* 0x002fe20000000f00 */
[----:B------:R-:W-:-:S05]  /*ec70*/  @!P0 BRA `(.L_x_2092) ;  /* 0xffffbfa000008947 */ /* 0x000fca000383ffff */
.L_x_2091:
[----:B------:R-:W-:Y:S02]  /*ec80*/  MOV R7, 0x1f ;  /* 0x0000001f00077802 */ /* 0x000fe40000000f00 */
[----:B------:R-:W-:Y:S01]  /*ec90*/  MOV R6, 0xffffffff ;  /* 0xffffffff00067802 */ /* 0x000fe20000000f00 */
[----:B------:R-:W-:Y:S05]  /*eca0*/  BRA.DIV ~URZ, `(.L_x_2093) ;  /* 0x000023527f007947 */ /* 0x000fea000b800000 */
[----:B------:R-:W2:Y:S04]  /*ecb0*/  LDL R2, [R1+0x8] ;  /* 0x0000080001027983 */ /* 0x000ea80000100800 */
[----:B--2---:R2:W3:Y:S02]  /*ecc0*/  SHFL.BFLY PT, R0, R2, 0x2, 0x1f ;  /* 0x0c401f0002007f89 */ /* 0x0044e400000e0000 */
.L_x_2107:
[----:B--2---:R-:W2:Y:S02]  /*ecd0*/  LDL.LU R2, [R1+0x8] ;  /* 0x0000080001027983 */ /* 0x004ea40000300800 */
[----:B--23--:R-:W-:Y:S01]  /*ece0*/  FADD.FTZ R0, R0, R2 ;  /* 0x0000000200007221 */ /* 0x00cfe20000010000 */
[----:B------:R-:W-:Y:S05]  /*ecf0*/  BRA.DIV ~URZ, `(.L_x_2094) ;  /* 0x000023627f007947 */ /* 0x000fea000b800000 */
[----:B------:R-:W2:Y:S04]  /*ed00*/  LDL.LU R5, [R1+0x10] ;  /* 0x0000100001057983 */ /* 0x000ea80000300800 */
[----:B------:R-:W3:Y:S02]  /*ed10*/  SHFL.BFLY PT, R2, R0, 0x1, 0x1f ;  /* 0x0c201f0000027f89 */ /* 0x000ee400000e0000 */
[----:B---3--:R-:W-:-:S02]  /*ed20*/  FADD.FTZ R0, R0, R2 ;  /* 0x0000000200007221 */ /* 0x008fc40000010000 */
[----:B--2---:R-:W2:Y:S02]  /*ed30*/  SHFL.BFLY PT, R4, R5, 0x2, 0x1f ;  /* 0x0c401f0005047f89 */ /* 0x004ea400000e0000 */
[----:B--2---:R-:W-:-:S05]  /*ed40*/  FADD.FTZ R4, R4, R5 ;  /* 0x0000000504047221 */ /* 0x004fca0000010000 */
[----:B-1----:R1:W2:Y:S02]  /*ed50*/  SHFL.BFLY PT, R3, R4, 0x1, 0x1f ;  /* 0x0c201f0004037f89 */ /* 0x0022a400000e0000 */
.L_x_2108:
        /* <DEDUP_REMOVED lines=117> */
.L_x_2082:
        /* <DEDUP_REMOVED lines=19> */
.L_x_2096:
[----:B--2---:R-:W-:Y:S05]  /*f5e0*/  BSYNC B0 ;  /* 0x0000000000007941 */ /* 0x004fea0003800000 */
.L_x_2095:
        /* <DEDUP_REMOVED lines=15> */
[----:B-1----:R-:W-:Y:S05]  /*f6e0*/  CALL.REL.NOINC `($__internal_43_$__cuda_sm70_shflsync_idx_p) ;  /* 0x00001b1000007944 */ /* 0x002fea0003c00000 */
.L_x_2099:
[----:B------:R-:W3:Y:S04]  /*f6f0*/  LDL R7, [R1+0x7c] ;  /* 0x00007c0001077983 */ /* 0x000ee80000100800 */
[----:B------:R-:W4:Y:S04]  /*f700*/  LDL.LU R6, [R1+0x5c] ;  /* 0x00005c0001067983 */ /* 0x000f280000300800 */
[----:B-12---:R-:W2:Y:S04]  /*f710*/  LDL.LU R12, [R1+0x60] ;  /* 0x00006000010c7983 */ /* 0x006ea80000300800 */
[----:B------:R-:W2:Y:S04]  /*f720*/  LDL.LU R18, [R1+0x64] ;  /* 0x0000640001127983 */ /* 0x000ea80000300800 */
[----:B------:R-:W3:Y:S01]  /*f730*/  LDL.LU R20, [R1+0x68] ;  /* 0x0000680001147983 */ /* 0x000ee20000300800 */
[----:B------:R-:W-:-:S03]  /*f740*/  IMAD.MOV.U32 R5, RZ, RZ, 0x1 ;  /* 0x00000001ff057424 */ /* 0x000fc600078e00ff */
[----:B------:R-:W3:Y:S02]  /*f750*/  LDL R19, [R1+0x84] ;  /* 0x0000840001137983 */ /* 0x000ee40000100800 */
[----:B------:R-:W-:Y:S02]  /*f760*/  ISETP.NE.AND P1, PT, R5, c[0x0][0x4e8], PT ;  /* 0x00013a0005007a0c */ /* 0x000fe40003f25270 */
[----:B------:R-:W3:Y:S04]  /*f770*/  LDL R157, [R1+0x38] ;  /* 0x00003800019d7983 */ /* 0x000ee80000100800 */
[----:B------:R-:W3:Y:S04]  /*f780*/  LDL R156, [R1+0x70] ;  /* 0x00007000019c7983 */ /* 0x000ee80000100800 */
[----:B------:R1:W5:Y:S04]  /*f790*/  LDL R155, [R1+0x78] ;  /* 0x00007800019b7983 */ /* 0x0003680000100800 */
[----:B------:R1:W5:Y:S04]  /*f7a0*/  LDL R154, [R1+0x74] ;  /* 0x00007400019a7983 */ /* 0x0003680000100800 */
[----:B------:R-:W1:Y:S01]  /*f7b0*/  S2R R21, SR_TID.X ;  /* 0x0000000000157919 */ /* 0x000e620000002100 */
[----:B------:R-:W-:-:S02]  /*f7c0*/  ULDC UR5, c[0x0][0x4e8] ;  /* 0x00013a0000057ab9 */ /* 0x000fc40000000800 */
[----:B------:R-:W-:Y:S02]  /*f7d0*/  ULDC UR4, c[0x0][0x388] ;  /* 0x0000e20000047ab9 */ /* 0x000fe40000000800 */
[----:B------:R-:W-:Y:S01]  /*f7e0*/  UIMAD UR4, UR5, UR4, URZ ;  /* 0x00000004050472a4 */ /* 0x000fe2000f8e023f */
[----:B------:R-:W-:Y:S01]  /*f7f0*/  BSSY B0, `(.L_x_2100) ;  /* 0x00000db000007945 */ /* 0x000fe20003800000 */
[----:B----4-:R-:W-:Y:S01]  /*f800*/  SHF.R.S32.HI R0, RZ, 0x1f, R6 ;  /* 0x0000001fff007819 */ /* 0x010fe20000011406 */
[----:B------:R-:W-:-:S04]  /*f810*/  IMAD.WIDE.U32 R2, R6, c[0x0][0x4d0], RZ ;  /* 0x0001340006027a25 */ /* 0x000fc800078e00ff */
[C---:B------:R-:W-:Y:S02]  /*f820*/  IMAD R4, R0.reuse, c[0x0][0x4d0], RZ ;  /* 0x0001340000047a24 */ /* 0x040fe400078e02ff */
[----:B------:R-:W-:Y:S01]  /*f830*/  IMAD R5, R0, c[0x0][0x438], RZ ;  /* 0x00010e0000057a24 */ /* 0x000fe200078e02ff */
[----:B--2---:R-:W-:Y:S01]  /*f840*/  SHF.R.S32.HI R0, RZ, 0x1f, R12 ;  /* 0x0000001fff007819 */ /* 0x004fe2000001140c */
[C---:B------:R-:W-:Y:S01]  /*f850*/  IMAD R4, R6.reuse, c[0x0][0x4d4], R4 ;  /* 0x0001350006047a24 */ /* 0x040fe200078e0204 */
[----:B------:R-:W-:Y:S01]  /*f860*/  SHF.R.S32.HI R11, RZ, 0x1f, R18 ;  /* 0x0000001fff0b7819 */ /* 0x000fe20000011412 */
[----:B------:R-:W-:Y:S02]  /*f870*/  IMAD R8, R6, c[0x0][0x43c], R5 ;  /* 0x00010f0006087a24 */ /* 0x000fe400078e0205 */
[----:B---3--:R-:W-:Y:S02]  /*f880*/  IMAD.IADD R7, R7, 0x1, R20 ;  /* 0x0000000107077824 */ /* 0x008fe400078e0214 */
[----:B------:R-:W-:-:S02]  /*f890*/  IMAD.IADD R3, R3, 0x1, R4 ;  /* 0x0000000103037824 */ /* 0x000fc400078e0204 */
[----:B------:R-:W-:-:S04]  /*f8a0*/  @P1 IMAD.HI.U32 R10, R7, c[0x0][0x4ec], RZ ;  /* 0x00013b00070a1a27 */ /* 0x000fc800078e00ff */
[----:B------:R-:W-:Y:S02]  /*f8b0*/  IMAD R9, R0, c[0x0][0x4d8], RZ ;  /* 0x0001360000097a24 */ /* 0x000fe400078e02ff */
[----:B------:R-:W-:-:S04]  /*f8c0*/  IMAD.WIDE.U32 R4, R6, c[0x0][0x438], RZ ;  /* 0x00010e0006047a25 */ /* 0x000fc800078e00ff */
[----:B------:R-:W-:Y:S01]  /*f8d0*/  IMAD.MOV.U32 R6, RZ, RZ, R7 ;  /* 0x000000ffff067224 */ /* 0x000fe200078e0007 */
[----:B------:R-:W-:Y:S01]  /*f8e0*/  @P1 SHF.R.U32.HI R6, RZ, c[0x0][0x4f0], R10 ;  /* 0x00013c00ff061a19 */ /* 0x000fe2000001160a */
[C---:B------:R-:W-:Y:S02]  /*f8f0*/  IMAD R9, R12.reuse, c[0x0][0x4dc], R9 ;  /* 0x000137000c097a24 */ /* 0x040fe400078e0209 */
[----:B------:R-:W-:-:S04]  /*f900*/  IMAD.WIDE.U32 R2, R12, c[0x0][0x4d8], R2 ;  /* 0x000136000c027a25 */ /* 0x000fc800078e0002 */
[----:B------:R-:W-:Y:S02]  /*f910*/  IMAD.IADD R5, R5, 0x1, R8 ;  /* 0x0000000105057824 */ /* 0x000fe400078e0208 */
[----:B------:R-:W-:Y:S02]  /*f920*/  IMAD R0, R0, c[0x0][0x440], RZ ;  /* 0x0001100000007a24 */ /* 0x000fe400078e02ff */
[----:B------:R-:W-:Y:S02]  /*f930*/  IMAD.IADD R3, R3, 0x1, R9 ;  /* 0x0000000103037824 */ /* 0x000fe400078e0209 */
[----:B------:R-:W-:Y:S02]  /*f940*/  IMAD.MOV R10, RZ, RZ, -R6 ;  /* 0x000000ffff0a7224 */ /* 0x000fe400078e0a06 */
[C---:B------:R-:W-:Y:S02]  /*f950*/  IMAD R15, R12.reuse, c[0x0][0x444], R0 ;  /* 0x000111000c0f7a24 */ /* 0x040fe400078e0200 */
[----:B------:R-:W-:-:S04]  /*f960*/  IMAD.WIDE.U32 R8, R12, c[0x0][0x440], R4 ;  /* 0x000110000c087a25 */ /* 0x000fc800078e0004 */
[----:B------:R-:W-:Y:S02]  /*f970*/  IMAD R12, R11, c[0x0][0x4e0], RZ ;  /* 0x000138000b0c7a24 */ /* 0x000fe400078e02ff */
[----:B------:R-:W-:Y:S02]  /*f980*/  IMAD R10, R10, c[0x0][0x4e8], R7 ;  /* 0x00013a000a0a7a24 */ /* 0x000fe400078e0207 */
[C---:B------:R-:W-:Y:S01]  /*f990*/  IMAD.WIDE.U32 R4, R18.reuse, c[0x0][0x4e0], R2 ;  /* 0x0001380012047a25 */ /* 0x040fe200078e0002 */
[----:B------:R-:W-:Y:S02]  /*f9a0*/  SHF.R.S32.HI R13, RZ, 0x1f, R6 ;  /* 0x0000001fff0d7819 */ /* 0x000fe40000011406 */
[----:B------:R-:W-:Y:S01]  /*f9b0*/  SHF.R.S32.HI R14, RZ, 0x1f, R10 ;  /* 0x0000001fff0e7819 */ /* 0x000fe2000001140a */
[----:B------:R-:W-:Y:S01]  /*f9c0*/  IMAD R12, R18, c[0x0][0x4e4], R12 ;  /* 0x00013900120c7a24 */ /* 0x000fe200078e020c */
[----:B------:R-:W-:Y:S01]  /*f9d0*/  IADD3 R4, P0, R6, R4, RZ ;  /* 0x0000000406047210 */ /* 0x000fe20007f1e0ff */
[----:B------:R-:W-:-:S03]  /*f9e0*/  @P1 IMAD.HI.U32 R2, R7, c[0x0][0x4ec], RZ ;  /* 0x00013b0007021a27 */ /* 0x000fc600078e00ff */
[----:B------:R-:W-:Y:S01]  /*f9f0*/  IADD3.X R5, R13, R5, R12, P0, !PT ;  /* 0x000000050d057210 */ /* 0x000fe200007fe40c */
[----:B------:R-:W-:Y:S01]  /*fa00*/  IMAD.MOV.U32 R0, RZ, RZ, R7 ;  /* 0x000000ffff007224 */ /* 0x000fe200078e0007 */
[----:B------:R-:W-:Y:S01]  /*fa10*/  @P1 SHF.R.U32.HI R0, RZ, c[0x0][0x4f0], R2 ;  /* 0x00013c00ff001a19 */ /* 0x000fe20000011602 */
[----:B------:R-:W-:Y:S02]  /*fa20*/  IMAD R6, R14, c[0x0][0x4c8], RZ ;  /* 0x000132000e067a24 */ /* 0x000fe400078e02ff */
[----:B------:R-:W-:Y:S02]  /*fa30*/  IMAD.IADD R3, R9, 0x1, R15 ;  /* 0x0000000109037824 */ /* 0x000fe400078e020f */
[----:B------:R-:W-:Y:S02]  /*fa40*/  IMAD R11, R11, c[0x0][0x448], RZ ;  /* 0x000112000b0b7a24 */ /* 0x000fe400078e02ff */
[----:B------:R-:W-:Y:S02]  /*fa50*/  IMAD.MOV.U32 R2, RZ, RZ, R8 ;  /* 0x000000ffff027224 */ /* 0x000fe400078e0008 */
[----:B------:R-:W-:-:S02]  /*fa60*/  IMAD R6, R10, c[0x0][0x4cc], R6 ;  /* 0x000133000a067a24 */ /* 0x000fc400078e0206 */
[----:B------:R-:W-:Y:S01]  /*fa70*/  IMAD.WIDE.U32 R4, R10, c[0x0][0x4c8], R4 ;  /* 0x000132000a047a25 */ /* 0x000fe200078e0004 */
[----:B------:R-:W-:-:S03]  /*fa80*/  SHF.R.S32.HI R10, RZ, 0x1f, R0 ;  /* 0x0000001fff0a7819 */ /* 0x000fc60000011400 */
[C---:B------:R-:W-:Y:S02]  /*fa90*/  IMAD R11, R18.reuse, c[0x0][0x44c], R11 ;  /* 0x00011300120b7a24 */ /* 0x040fe400078e020b */
[----:B------:R-:W-:Y:S01]  /*faa0*/  IMAD.WIDE.U32 R2, R18, c[0x0][0x448], R2 ;  /* 0x0001120012027a25 */ /* 0x000fe200078e0002 */
[----:B-1----:R-:W-:Y:S02]  /*fab0*/  SHF.R.S32.HI R18, RZ, 0x1f, R21 ;  /* 0x0000001fff127819 */ /* 0x002fe40000011415 */
[----:B------:R-:W-:Y:S01]  /*fac0*/  LEA R8, P0, R4, c[0x0][0x4a8], 0x2 ;  /* 0x00012a0004087a11 */ /* 0x000fe200078010ff */
[----:B------:R-:W-:Y:S01]  /*fad0*/  IMAD.IADD R5, R5, 0x1, R6 ;  /* 0x0000000105057824 */ /* 0x000fe200078e0206 */
[----:B------:R-:W-:Y:S01]  /*fae0*/  LEA.HI R18, R18, R21, RZ, 0x5 ;  /* 0x0000001512127211 */ /* 0x000fe200078f28ff */
[----:B------:R-:W-:Y:S02]  /*faf0*/  IMAD.MOV R9, RZ, RZ, -R0 ;  /* 0x000000ffff097224 */ /* 0x000fe400078e0a00 */
[----:B------:R-:W-:Y:S01]  /*fb00*/  IMAD R6, R10, c[0x0][0x430], RZ ;  /* 0x00010c000a067a24 */ /* 0x000fe200078e02ff */
[----:B------:R-:W-:Y:S01]  /*fb10*/  LEA.HI.X R5, R4, c[0x0][0x4ac], R5, 0x2, P0 ;  /* 0x00012b0004057a11 */ /* 0x000fe200000f1405 */
[----:B------:R-:W-:Y:S01]  /*fb20*/  IMAD R9, R9, c[0x0][0x4e8], R7 ;  /* 0x00013a0009097a24 */ /* 0x000fe200078e0207 */
[----:B------:R-:W-:Y:S01]  /*fb30*/  LOP3.LUT R18, R18, 0xffffffe0, RZ, 0xc0, !PT ;  /* 0xffffffe012127812 */ /* 0x000fe200078ec0ff */
[----:B------:R-:W-:-:S02]  /*fb40*/  IMAD.IADD R3, R3, 0x1, R11 ;  /* 0x0000000103037824 */ /* 0x000fc400078e020b */
[C---:B------:R-:W-:Y:S01]  /*fb50*/  IMAD R10, R0.reuse, c[0x0][0x434], R6 ;  /* 0x00010d00000a7a24 */ /* 0x040fe200078e0206 */
[----:B------:R-:W-:Y:S01]  /*fb60*/  SHFL.IDX PT, R7, R5, RZ, 0x1c1f ;  /* 0x001c1fff05077589 */ /* 0x000fe200000e0000 */
[----:B------:R-:W-:-:S03]  /*fb70*/  IMAD.WIDE.U32 R2, R0, c[0x0][0x430], R2 ;  /* 0x00010c0000027a25 */ /* 0x000fc600078e0002 */
[----:B------:R-:W1:Y:S01]  /*fb80*/  SHFL.IDX PT, R6, R8, RZ, 0x1c1f ;  /* 0x001c1fff08067589 */ /* 0x000e6200000e0000 */
[----:B------:R-:W-:-:S03]  /*fb90*/  IMAD.IADD R18, R21, 0x1, -R18 ;  /* 0x0000000115127824 */ /* 0x000fc600078e0a12 */
[----:B------:R2:W-:Y:S01]  /*fba0*/  SHFL.IDX PT, R4, R8, 0x1, 0x1c1f ;  /* 0x003c1f0008047f89 */ /* 0x0005e200000e0000 */
[----:B------:R-:W-:-:S03]  /*fbb0*/  IMAD.IADD R0, R19, 0x1, R20 ;  /* 0x0000000113007824 */ /* 0x000fc600078e0214 */
[----:B------:R-:W3:Y:S01]  /*fbc0*/  SHFL.IDX PT, R5, R5, 0x1, 0x1c1f ;  /* 0x003c1f0005057f89 */ /* 0x000ee200000e0000 */
[----:B------:R-:W-:Y:S01]  /*fbd0*/  IMAD.IADD R3, R3, 0x1, R10 ;  /* 0x0000000103037824 */ /* 0x000fe200078e020a */
[----:B------:R-:W-:-:S04]  /*fbe0*/  LOP3.LUT P3, RZ, R18, 0x3, RZ, 0xc0, !PT ;  /* 0x0000000312ff7812 */ /* 0x000fc8000786c0ff */
[----:B------:R-:W-:Y:S01]  /*fbf0*/  ISETP.GE.OR P4, PT, R0, UR4, P3 ;  /* 0x0000000400007c0c */ /* 0x000fe20009f86670 */
[----:B------:R-:W-:Y:S01]  /*fc00*/  IMAD.WIDE.U32 R2, R9, c[0x0][0x428], R2 ;  /* 0x00010a0009027a25 */ /* 0x000fe200078e0002 */
[----:B--2---:R-:W-:-:S05]  /*fc10*/  SHF.R.S32.HI R8, RZ, 0x1f, R9 ;  /* 0x0000001fff087819 */ /* 0x004fca0000011409 */
[----:B------:R-:W-:Y:S01]  /*fc20*/  IMAD R10, R8, c[0x0][0x428], RZ ;  /* 0x00010a00080a7a24 */ /* 0x000fe200078e02ff */
[----:B------:R-:W-:-:S03]  /*fc30*/  IADD3 R8, R0, 0x8, RZ ;  /* 0x0000000800087810 */ /* 0x000fc60007ffe0ff */
[----:B------:R-:W-:Y:S01]  /*fc40*/  IMAD R10, R9, c[0x0][0x42c], R10 ;  /* 0x00010b00090a7a24 */ /* 0x000fe200078e020a */
[----:B------:R-:W-:Y:S02]  /*fc50*/  ISETP.GE.OR P3, PT, R8, UR4, P3 ;  /* 0x0000000408007c0c */ /* 0x000fe40009f66670 */
[----:B------:R-:W-:Y:S01]  /*fc60*/  ISETP.GE.AND P1, PT, R0, UR4, PT ;  /* 0x0000000400007c0c */ /* 0x000fe2000bf26270 */
[----:B------:R-:W-:Y:S01]  /*fc70*/  IMAD.IADD R3, R3, 0x1, R10 ;  /* 0x0000000103037824 */ /* 0x000fe200078e020a */
[C---:B------:R-:W-:Y:S01]  /*fc80*/  LEA R35, P2, R2.reuse, c[0x0][0x400], 0x2 ;  /* 0x0001000002237a11 */ /* 0x040fe200078410ff */
[----:B-1----:R1:W-:Y:S03]  /*fc90*/  @!P4 ST.E [R6.64], R17 ;  /* 0x000000110600c985 */ /* 0x0023e6000c101906 */
[----:B------:R-:W-:Y:S02]  /*fca0*/  LEA.HI.X R30, R2, c[0x0][0x404], R3, 0x2, P2 ;  /* 0x00010100021e7a11 */ /* 0x000fe400010f1403 */
[C---:B------:R-:W-:Y:S01]  /*fcb0*/  IADD3 R10, R157.reuse, 0x8, RZ ;  /* 0x000000089d0a7810 */ /* 0x040fe20007ffe0ff */
[----:B------:R-:W2:Y:S01]  /*fcc0*/  SHFL.IDX PT, R2, R35, RZ, 0x1c1f ;  /* 0x001c1fff23027589 */ /* 0x000ea200000e0000 */
[----:B------:R-:W-:-:S02]  /*fcd0*/  IADD3 R0, R157, 0x10, RZ ;  /* 0x000000109d007810 */ /* 0x000fc40007ffe0ff */
[C---:B------:R-:W-:Y:S01]  /*fce0*/  IADD3 R11, R157.reuse, 0x18, RZ ;  /* 0x000000189d0b7810 */ /* 0x040fe20007ffe0ff */
[----:B---3--:R3:W-:Y:S01]  /*fcf0*/  @!P3 ST.E [R4.64], R16 ;  /* 0x000000100400b985 */ /* 0x0087e2000c101906 */
[C---:B------:R-:W-:Y:S02]  /*fd00*/  IADD3 R12, R157.reuse, 0x20, RZ ;  /* 0x000000209d0c7810 */ /* 0x040fe40007ffe0ff */
[C---:B------:R-:W-:Y:S01]  /*fd10*/  IADD3 R13, R157.reuse, 0x28, RZ ;  /* 0x000000289d0d7810 */ /* 0x040fe20007ffe0ff */
[----:B------:R4:W2:Y:S01]  /*fd20*/  SHFL.IDX PT, R3, R30, RZ, 0x1c1f ;  /* 0x001c1fff1e037589 */ /* 0x0008a200000e0000 */
[C---:B------:R-:W-:Y:S02]  /*fd30*/  IADD3 R14, R157.reuse, 0x30, RZ ;  /* 0x000000309d0e7810 */ /* 0x040fe40007ffe0ff */
[C---:B------:R-:W-:Y:S02]  /*fd40*/  IADD3 R15, R157.reuse, 0x38, RZ ;  /* 0x000000389d0f7810 */ /* 0x040fe40007ffe0ff */
[----:B------:R-:W-:-:S02]  /*fd50*/  IADD3 R18, R157, 0x48, RZ ;  /* 0x000000489d127810 */ /* 0x000fc40007ffe0ff */
[C---:B------:R-:W-:Y:S02]  /*fd60*/  IADD3 R19, R157.reuse, 0x58, RZ ;  /* 0x000000589d137810 */ /* 0x040fe40007ffe0ff */
[C---:B------:R-:W-:Y:S02]  /*fd70*/  IADD3 R20, R157.reuse, 0x60, RZ ;  /* 0x000000609d147810 */ /* 0x040fe40007ffe0ff */
[C---:B------:R-:W-:Y:S02]  /*fd80*/  IADD3 R21, R157.reuse, 0x68, RZ ;  /* 0x000000689d157810 */ /* 0x040fe40007ffe0ff */
[C---:B-1----:R-:W-:Y:S02]  /*fd90*/  IADD3 R17, R157.reuse, 0x50, RZ ;  /* 0x000000509d117810 */ /* 0x042fe40007ffe0ff */
[C---:B------:R-:W-:Y:S02]  /*fda0*/  IADD3 R22, R157.reuse, 0x70, RZ ;  /* 0x000000709d167810 */ /* 0x040fe40007ffe0ff */
[----:B------:R-:W-:-:S02]  /*fdb0*/  IADD3 R23, R157, 0x78, RZ ;  /* 0x000000789d177810 */ /* 0x000fc40007ffe0ff */
[C---:B------:R-:W-:Y:S02]  /*fdc0*/  IADD3 R24, R157.reuse, 0x80, RZ ;  /* 0x000000809d187810 */ /* 0x040fe40007ffe0ff */
[C---:B------:R-:W-:Y:S02]  /*fdd0*/  IADD3 R26, R157.reuse, 0x88, RZ ;  /* 0x000000889d1a7810 */ /* 0x040fe40007ffe0ff */
[C---:B---3--:R-:W-:Y:S02]  /*fde0*/  IADD3 R16, R157.reuse, 0x40, RZ ;  /* 0x000000409d107810 */ /* 0x048fe40007ffe0ff */
[C---:B------:R-:W-:Y:S02]  /*fdf0*/  IADD3 R25, R157.reuse, 0x90, RZ ;  /* 0x000000909d197810 */ /* 0x040fe40007ffe0ff */
[C---:B------:R-:W-:Y:S02]  /*fe00*/  IADD3 R27, R157.reuse, 0x98, RZ ;  /* 0x000000989d1b7810 */ /* 0x040fe40007ffe0ff */
[----:B------:R-:W-:-:S02]  /*fe10*/  IADD3 R28, R157, 0xa0, RZ ;  /* 0x000000a09d1c7810 */ /* 0x000fc40007ffe0ff */
[----:B------:R-:W-:Y:S02]  /*fe20*/  IADD3 R29, R157, 0xa8, RZ ;  /* 0x000000a89d1d7810 */ /* 0x000fe40007ffe0ff */
[----:B------:R-:W-:Y:S02]  /*fe30*/  ISETP.GE.AND P0, PT, R8, UR4, PT ;  /* 0x0000000408007c0c */ /* 0x000fe4000bf06270 */
        /* <DEDUP_REMOVED lines=23> */
[----:B--2-4-:R-:W-:Y:S02]  /*ffb0*/  ISETP.GE.AND P5, PT, R157, c[0x0][0x3c8], PT ;  /* 0x0000f2009d007a0c */ /* 0x014fe40003fa6270 */
[----:B------:R-:W-:-:S02]  /*ffc0*/  ISETP.GE.AND P1, PT, R10, c[0x0][0x3c8], PT ;  /* 0x0000f2000a007a0c */ /* 0x000fc40003f26270 */
[----:B------:R-:W-:Y:S02]  /*ffd0*/  ISETP.GE.AND P4, PT, R0, c[0x0][0x3c8], PT ;  /* 0x0000f20000007a0c */ /* 0x000fe40003f86270 */
        /* <DEDUP_REMOVED lines=80> */
[----:B-----5:R-:W-:-:S02]  /*104e0*/  ISETP.GE.AND P2, PT, R154, c[0x0][0x3c8], PT ;  /* 0x0000f2009a007a0c */ /* 0x020fc40003f46270 */
        /* <DEDUP_REMOVED lines=11> */
.L_x_2101:
[----:B--2-4-:R-:W-:Y:S05]  /*105a0*/  BSYNC B0 ;  /* 0x0000000000007941 */ /* 0x014fea0003800000 */
.L_x_2100:
[----:B---3--:R1:W2:Y:S04]  /*105b0*/  SHFL.IDX PT, R3, R30, 0x1, 0x1c1f ;  /* 0x003c1f001e037f89 */ /* 0x0082a800000e0000 */
[----:B------:R1:W3:Y:S01]  /*105c0*/  SHFL.IDX PT, R2, R35, 0x1, 0x1c1f ;  /* 0x003c1f0023027f89 */ /* 0x0002e200000e0000 */
[----:B------:R-:W-:Y:S05]  /*105d0*/  @P0 BRA `(.L_x_2102) ;  /* 0x000008d000000947 */ /* 0x000fea0003800000 */
[----:B------:R-:W-:Y:S02]  /*105e0*/  ISETP.GE.AND P4, PT, R10, c[0x0][0x3c8], PT ;  /* 0x0000f2000a007a0c */ /* 0x000fe40003f86270 */
[----:B------:R-:W-:Y:S02]  /*105f0*/  ISETP.GE.AND P0, PT, R157, c[0x0][0x3c8], PT ;  /* 0x0000f2009d007a0c */ /* 0x000fe40003f06270 */
[----:B------:R-:W-:Y:S02]  /*10600*/  ISETP.GE.AND P3, PT, R0, c[0x0][0x3c8], PT ;  /* 0x0000f20000007a0c */ /* 0x000fe40003f66270 */
[----:B------:R-:W-:-:S07]  /*10610*/  ISETP.GE.AND P2, PT, R11, c[0x0][0x3c8], PT ;  /* 0x0000f2000b007a0c */ /* 0x000fce0003f46270 */
[CC--:B---3--:R-:W-:Y:S02]  /*10620*/  @!P4 LEA R4, P1, R10.reuse, R2.reuse, 0x2 ;  /* 0x000000020a04c211 */ /* 0x0c8fe400078210ff */
[----:B--2---:R-:W-:Y:S02]  /*10630*/  @!P0 IMAD.WIDE R6, R157, 0x4, R2 ;  /* 0x000000049d068825 */ /* 0x004fe400078e0202 */
[-C--:B------:R-:W-:Y:S02]  /*10640*/  @!P4 LEA.HI.X R5, R10, R3.reuse, R32, 0x2, P1 ;  /* 0x000000030a05c211 */ /* 0x080fe400008f1420 */
[----:B------:R-:W-:Y:S01]  /*10650*/  ISETP.GE.AND P1, PT, R12, c[0x0][0x3c8], PT ;  /* 0x0000f2000c007a0c */ /* 0x000fe20003f26270 */
[----:B------:R2:W-:Y:S01]  /*10660*/  @!P0 ST.E.64 [R6.64], R106 ;  /* 0x0000006a06008985 */ /* 0x0005e2000c101b06 */
[C---:B------:R-:W-:Y:S02]  /*10670*/  @!P3 LEA R8, P5, R0.reuse, R2, 0x2 ;  /* 0x000000020008b211 */ /* 0x040fe400078a10ff */
[----:B------:R-:W-:Y:S01]  /*10680*/  ISETP.GE.AND P0, PT, R13, c[0x0][0x3c8], PT ;  /* 0x0000f2000d007a0c */ /* 0x000fe20003f06270 */
[----:B------:R3:W-:Y:S01]  /*10690*/  @!P4 ST.E.64 [R4.64], R110 ;  /* 0x0000006e0400c985 */ /* 0x0007e2000c101b06 */
[----:B------:R-:W-:-:S02]  /*106a0*/  @!P3 LEA.HI.X R9, R0, R3, R31, 0x2, P5 ;  /* 0x000000030009b211 */ /* 0x000fc400028f141f */
[C---:B------:R-:W-:Y:S02]  /*106b0*/  @!P2 LEA R10, P5, R11.reuse, R2, 0x2 ;  /* 0x000000020b0aa211 */ /* 0x040fe400078a10ff */
[----:B------:R-:W-:Y:S01]  /*106c0*/  ISETP.GE.AND P4, PT, R14, c[0x0][0x3c8], PT ;  /* 0x0000f2000e007a0c */ /* 0x000fe20003f86270 */
[----:B------:R4:W-:Y:S01]  /*106d0*/  @!P3 ST.E.64 [R8.64], R114 ;  /* 0x000000720800b985 */ /* 0x0009e2000c101b06 */
[----:B------:R-:W-:Y:S02]  /*106e0*/  @!P2 LEA.HI.X R11, R11, R3, R33, 0x2, P5 ;  /* 0x000000030b0ba211 */ /* 0x000fe400028f1421 */
[----:B------:R-:W-:-:S03]  /*106f0*/  ISETP.GE.AND P3, PT, R15, c[0x0][0x3c8], PT ;  /* 0x0000f2000f007a0c */ /* 0x000fc60003f66270 */
[----:B------:R-:W-:Y:S01]  /*10700*/  @!P2 ST.E.64 [R10.64], R118 ;  /* 0x000000760a00a985 */ /* 0x000fe2000c101b06 */
[----:B------:R-:W-:Y:S02]  /*10710*/  ISETP.GE.AND P2, PT, R16, c[0x0][0x3c8], PT ;  /* 0x0000f20010007a0c */ /* 0x000fe40003f46270 */
[----:B--2---:R-:W-:-:S04]  /*10720*/  @!P1 LEA R6, P5, R12, R2, 0x2 ;  /* 0x000000020c069211 */ /* 0x004fc800078a10ff */
[----:B------:R-:W-:Y:S02]  /*10730*/  @!P1 LEA.HI.X R7, R12, R3, R34, 0x2, P5 ;  /* 0x000000030c079211 */ /* 0x000fe400028f1422 */
[----:B---3--:R-:W-:-:S03]  /*10740*/  @!P0 LEA R4, P5, R13, R2, 0x2 ;  /* 0x000000020d048211 */ /* 0x008fc600078a10ff */
[----:B------:R-:W-:Y:S01]  /*10750*/  @!P1 ST.E.64 [R6.64], R122 ;  /* 0x0000007a06009985 */ /* 0x000fe2000c101b06 */
[-C--:B------:R-:W-:Y:S02]  /*10760*/  @!P0 LEA.HI.X R5, R13, R3.reuse, R36, 0x2, P5 ;  /* 0x000000030d058211 */ /* 0x080fe400028f1424 */
[----:B----4-:R-:W-:Y:S02]  /*10770*/  @!P4 LEA R8, P5, R14, R2, 0x2 ;  /* 0x000000020e08c211 */ /* 0x010fe400078a10ff */
[----:B------:R-:W-:Y:S01]  /*10780*/  ISETP.GE.AND P1, PT, R18, c[0x0][0x3c8], PT ;  /* 0x0000f20012007a0c */ /* 0x000fe20003f26270 */
[----:B------:R2:W-:Y:S01]  /*10790*/  @!P0 ST.E.64 [R4.64], R126 ;  /* 0x0000007e04008985 */ /* 0x0005e2000c101b06 */
[----:B------:R-:W-:Y:S02]  /*107a0*/  @!P4 LEA.HI.X R9, R14, R3, R37, 0x2, P5 ;  /* 0x000000030e09c211 */ /* 0x000fe400028f1425 */
[----:B------:R-:W-:-:S03]  /*107b0*/  ISETP.GE.AND P0, PT, R17, c[0x0][0x3c8], PT ;  /* 0x0000f20011007a0c */ /* 0x000fc60003f06270 */
        /* <DEDUP_REMOVED lines=11> */
[----:B------:R-:W-:-:S04]  /*10870*/  @!P4 LEA R10, P5, R19, R2, 0x2 ;  /* 0x00000002130ac211 */ /* 0x000fc800078a10ff */
[----:B------:R-:W-:Y:S02]  /*10880*/  @!P4 LEA.HI.X R11, R19, R3, R42, 0x2, P5 ;  /* 0x00000003130bc211 */ /* 0x000fe400028f142a */
[----:B--2---:R-:W-:-:S04]  /*10890*/  @!P1 LEA R4, P3, R18, R2, 0x2 ;  /* 0x0000000212049211 */ /* 0x004fc800078610ff */
[----:B------:R-:W-:Y:S02]  /*108a0*/  @!P1 LEA.HI.X R5, R18, R3, R41, 0x2, P3 ;  /* 0x0000000312059211 */ /* 0x000fe400018f1429 */
[----:B------:R-:W-:-:S03]  /*108b0*/  ISETP.GE.AND P3, PT, R20, c[0x0][0x3c8], PT ;  /* 0x0000f20014007a0c */ /* 0x000fc60003f66270 */
[----:B------:R2:W-:Y:S01]  /*108c0*/  @!P1 ST.E.64 [R4.64], R138 ;  /* 0x0000008a04009985 */ /* 0x0005e2000c101b06 */
[----:B------:R-:W-:-:S03]  /*108d0*/  ISETP.GE.AND P1, PT, R22, c[0x0][0x3c8], PT ;  /* 0x0000f20016007a0c */ /* 0x000fc60003f26270 */
[----:B------:R4:W-:Y:S01]  /*108e0*/  @!P0 ST.E.64 [R8.64], R134 ;  /* 0x0000008608008985 */ /* 0x0009e2000c101b06 */
[----:B------:R-:W-:-:S03]  /*108f0*/  ISETP.GE.AND P0, PT, R23, c[0x0][0x3c8], PT ;  /* 0x0000f20017007a0c */ /* 0x000fc60003f06270 */
[----:B------:R-:W-:Y:S01]  /*10900*/  @!P4 ST.E.64 [R10.64], R130 ;  /* 0x000000820a00c985 */ /* 0x000fe2000c101b06 */
[----:B------:R-:W-:Y:S02]  /*10910*/  ISETP.GE.AND P4, PT, R24, c[0x0][0x3c8], PT ;  /* 0x0000f20018007a0c */ /* 0x000fe40003f86270 */
[----:B---3--:R-:W-:-:S04]  /*10920*/  @!P3 LEA R6, P5, R20, R2, 0x2 ;  /* 0x000000021406b211 */ /* 0x008fc800078a10ff */
[----:B------:R-:W-:-:S05]  /*10930*/  @!P3 LEA.HI.X R7, R20, R3, R43, 0x2, P5 ;  /* 0x000000031407b211 */ /* 0x000fca00028f142b */
[----:B------:R-:W-:Y:S01]  /*10940*/  @!P3 ST.E.64 [R6.64], R54 ;  /* 0x000000360600b985 */ /* 0x000fe2000c101b06 */
[----:B------:R-:W-:Y:S02]  /*10950*/  ISETP.GE.AND P3, PT, R26, c[0x0][0x3c8], PT ;  /* 0x0000f2001a007a0c */ /* 0x000fe40003f66270 */
[----:B--2---:R-:W-:-:S04]  /*10960*/  @!P2 LEA R4, P5, R21, R2, 0x2 ;  /* 0x000000021504a211 */ /* 0x004fc800078a10ff */
[----:B------:R-:W-:Y:S02]  /*10970*/  @!P2 LEA.HI.X R5, R21, R3, R44, 0x2, P5 ;  /* 0x000000031505a211 */ /* 0x000fe400028f142c */
[----:B----4-:R-:W-:-:S03]  /*10980*/  @!P1 LEA R8, P5, R22, R2, 0x2 ;  /* 0x0000000216089211 */ /* 0x010fc600078a10ff */
[----:B------:R2:W-:Y:S01]  /*10990*/  @!P2 ST.E.64 [R4.64], R58 ;  /* 0x0000003a0400a985 */ /* 0x0005e2000c101b06 */
[----:B------:R-:W-:Y:S02]  /*109a0*/  @!P1 LEA.HI.X R9, R22, R3, R45, 0x2, P5 ;  /* 0x0000000316099211 */ /* 0x000fe400028f142d */
[----:B------:R-:W-:-:S03]  /*109b0*/  ISETP.GE.AND P2, PT, R25, c[0x0][0x3c8], PT ;  /* 0x0000f20019007a0c */ /* 0x000fc60003f46270 */
[----:B------:R-:W-:Y:S01]  /*109c0*/  @!P1 ST.E.64 [R8.64], R62 ;  /* 0x0000003e08009985 */ /* 0x000fe2000c101b06 */
[----:B------:R-:W-:Y:S02]  /*109d0*/  ISETP.GE.AND P1, PT, R27, c[0x0][0x3c8], PT ;  /* 0x0000f2001b007a0c */ /* 0x000fe40003f26270 */
[----:B--2---:R-:W-:-:S04]  /*109e0*/  @!P0 LEA R4, P5, R23, R2, 0x2 ;  /* 0x0000000217048211 */ /* 0x004fc800078a10ff */
[----:B------:R-:W-:Y:S02]  /*109f0*/  @!P0 LEA.HI.X R5, R23, R3, R46, 0x2, P5 ;  /* 0x0000000317058211 */ /* 0x000fe400028f142e */
[----:B------:R-:W-:-:S03]  /*10a00*/  @!P4 LEA R6, P5, R24, R2, 0x2 ;  /* 0x000000021806c211 */ /* 0x000fc600078a10ff */
[----:B------:R2:W-:Y:S01]  /*10a10*/  @!P0 ST.E.64 [R4.64], R66 ;  /* 0x0000004204008985 */ /* 0x0005e2000c101b06 */
[----:B------:R-:W-:Y:S02]  /*10a20*/  @!P4 LEA.HI.X R7, R24, R3, R47, 0x2, P5 ;  /* 0x000000031807c211 */ /* 0x000fe400028f142f */
[----:B------:R-:W-:-:S03]  /*10a30*/  @!P2 LEA R12, P5, R25, R2, 0x2 ;  /* 0x00000002190ca211 */ /* 0x000fc600078a10ff */
        /* <DEDUP_REMOVED lines=10> */
[----:B------:R4:W-:Y:S04]  /*10ae0*/  @!P2 ST.E.64 [R12.64], R78 ;  /* 0x0000004e0c00a985 */ /* 0x0009e8000c101b06 */
[----:B------:R4:W-:Y:S02]  /*10af0*/  @!P1 ST.E.64 [R10.64], R82 ;  /* 0x000000520a009985 */ /* 0x0009e4000c101b06 */
[----:B------:R-:W-:-:S04]  /*10b00*/  @!P0 LEA R8, P5, R28, R2, 0x2 ;  /* 0x000000021c088211 */ /* 0x000fc800078a10ff */
[----:B------:R-:W-:Y:S02]  /*10b10*/  @!P0 LEA.HI.X R9, R28, R3, R51, 0x2, P5 ;  /* 0x000000031c098211 */ /* 0x000fe400028f1433 */
[----:B---3--:R-:W-:-:S03]  /*10b20*/  @!P4 LEA R6, P5, R29, R2, 0x2 ;  /* 0x000000021d06c211 */ /* 0x008fc600078a10ff */
[----:B------:R4:W-:Y:S01]  /*10b30*/  @!P0 ST.E.64 [R8.64], R86 ;  /* 0x0000005608008985 */ /* 0x0009e2000c101b06 */
[----:B------:R-:W-:Y:S02]  /*10b40*/  @!P4 LEA.HI.X R7, R29, R3, R53, 0x2, P5 ;  /* 0x000000031d07c211 */ /* 0x000fe400028f1435 */
[----:B-----5:R-:W-:-:S03]  /*10b50*/  ISETP.GE.AND P0, PT, R154, c[0x0][0x3c8], PT ;  /* 0x0000f2009a007a0c */ /* 0x020fc60003f06270 */
[----:B------:R4:W-:Y:S01]  /*10b60*/  @!P4 ST.E.64 [R6.64], R90 ;  /* 0x0000005a0600c985 */ /* 0x0009e2000c101b06 */
[----:B--2---:R-:W-:-:S04]  /*10b70*/  @!P3 LEA R4, P2, R156, R2, 0x2 ;  /* 0x000000029c04b211 */ /* 0x004fc800078410ff */
[----:B------:R-:W-:-:S05]  /*10b80*/  @!P3 LEA.HI.X R5, R156, R3, R52, 0x2, P2 ;  /* 0x000000039c05b211 */ /* 0x000fca00010f1434 */
[----:B------:R4:W-:Y:S01]  /*10b90*/  @!P3 ST.E.64 [R4.64], R94 ;  /* 0x0000005e0400b985 */ /* 0x0009e2000c101b06 */
[----:B------:R-:W-:Y:S05]  /*10ba0*/  @P0 BRA `(.L_x_2102) ;  /* 0x0000030000000947 */ /* 0x000fea0003800000 */
[----:B------:R-:W-:-:S04]  /*10bb0*/  LEA R2, P0, R154, R2, 0x2 ;  /* 0x000000029a027211 */ /* 0x000fc800078010ff */
[----:B------:R-:W-:-:S05]  /*10bc0*/  LEA.HI.X R3, R154, R3, R155, 0x2, P0 ;  /* 0x000000039a037211 */ /* 0x000fca00000f149b */
[----:B------:R2:W-:Y:S01]  /*10bd0*/  ST.E.64 [R2.64], R98 ;  /* 0x0000006202007985 */ /* 0x0005e2000c101b06 */
[----:B------:R-:W-:Y:S05]  /*10be0*/  BRA `(.L_x_2102) ;  /* 0x000002c000007947 */ /* 0x000fea0003800000 */
.L_x_2098:
        /* <DEDUP_REMOVED lines=26> */
[----:B------:R-:W-:-:S05]  /*10d90*/  IMAD.WIDE.U32 R2, R9, c[0x0][0x4d8], R2 ;  /* 0x0001360009027a25 */ /* 0x000fca00078e0002 */
[----:B------:R-:W-:Y:S01]  /*10da0*/  IADD3 R3, R3, R6, RZ ;  /* 0x0000000603037210 */ /* 0x000fe20007ffe0ff */
[----:B------:R-:W-:Y:S02]  /*10db0*/  IMAD R6, R4, c[0x0][0x4e0], RZ ;  /* 0x0001380004067a24 */ /* 0x000fe400078e02ff */
[----:B------:R-:W-:Y:S01]  /*10dc0*/  IMAD R4, R5, c[0x0][0x4e8], R7 ;  /* 0x00013a0005047a24 */ /* 0x000fe200078e0207 */
[----:B------:R-:W-:Y:S01]  /*10dd0*/  SHF.R.S32.HI R7, RZ, 0x1f, R0 ;  /* 0x0000001fff077819 */ /* 0x000fe20000011400 */
[----:B------:R-:W-:-:S03]  /*10de0*/  IMAD.WIDE.U32 R2, R8, c[0x0][0x4e0], R2 ;  /* 0x0001380008027a25 */ /* 0x000fc600078e0002 */
[----:B------:R-:W-:Y:S01]  /*10df0*/  SHF.R.S32.HI R5, RZ, 0x1f, R4 ;  /* 0x0000001fff057819 */ /* 0x000fe20000011404 */
[----:B------:R-:W-:Y:S01]  /*10e00*/  IMAD R6, R8, c[0x0][0x4e4], R6 ;  /* 0x0001390008067a24 */ /* 0x000fe200078e0206 */
        /* <DEDUP_REMOVED lines=9> */
[----:B------:R2:W-:Y:S02]  /*10ea0*/  STG.E [R4.64], R0 ;  /* 0x0000000004007986 */ /* 0x0005e4000c101906 */
.L_x_2102:
[----:B------:R-:W-:Y:S05]  /*10eb0*/  BSYNC B1 ;  /* 0x0000000000017941 */ /* 0x000fea0003800000 */
.L_x_2097:
[----:B--2---:R-:W2:Y:S02]  /*10ec0*/  LDL R0, [R1+0x80] ;  /* 0x0000800001007983 */ /* 0x004ea40000100800 */
[----:B--2---:R-:W-:-:S13]  /*10ed0*/  ISETP.NE.AND P0, PT, R0, RZ, PT ;  /* 0x000000ff0000720c */ /* 0x004fda0003f05270 */
[----:B------:R-:W-:Y:S01]  /*10ee0*/  @P0 WARPSYNC 0xffffffff ;  /* 0xffffffff00000948 */ /* 0x000fe20003800000 */
[----:B------:R-:W-:Y:S06]  /*10ef0*/  @P0 BAR.SYNC.DEFER_BLOCKING 0x5, 0x100 ;  /* 0x0144000000000b1d */ /* 0x000fec0000010000 */
[----:B------:R-:W2:Y:S04]  /*10f00*/  @P0 LDS R0, [0x24100] ;  /* 0x02410000ff000984 */ /* 0x000ea80000000800 */
[----:B--2---:R2:W-:Y:S04]  /*10f10*/  @P0 STL [R1+0x6c], R0 ;  /* 0x00006c0001000387 */ /* 0x0045e80000100800 */
[----:B------:R-:W-:Y:S06]  /*10f20*/  @P0 BAR.ARV 0x4, 0x100 ;  /* 0x0104000000000b1d */ /* 0x000fec0000002000 */
[----:B------:R-:W-:Y:S05]  /*10f30*/  @P0 BRA `(.L_x_2103) ;  /* 0x0000007000000947 */ /* 0x000fea0003800000 */
[----:B------:R-:W-:Y:S05]  /*10f40*/  BRA.DIV ~URZ, `(.L_x_2104) ;  /* 0x000002227f007947 */ /* 0x000fea000b800000 */
[----:B--2---:R2:W1:Y:S02]  /*10f50*/  SHFL.IDX PT, R0, R100, RZ, 0x1f ;  /* 0x00001fff64007589 */ /* 0x00446400000e0000 */
.L_x_2109:
[----:B------:R-:W-:Y:S01]  /*10f60*/  WARPSYNC 0xffffffff ;  /* 0xffffffff00007948 */ /* 0x000fe20003800000 */
[----:B------:R-:W-:Y:S06]  /*10f70*/  BAR.SYNC.DEFER_BLOCKING 0x4, 0x100 ;  /* 0x0104000000007b1d */ /* 0x000fec0000010000 */
[----:B-1----:R1:W-:Y:S04]  /*10f80*/  STL [R1+0x6c], R0 ;  /* 0x00006c0001007387 */ /* 0x0023e80000100800 */
[----:B------:R1:W-:Y:S04]  /*10f90*/  @!P6 STS [0x24100], R100 ;  /* 0x02410064ff00e388 */ /* 0x0003e80000000800 */
[----:B------:R-:W-:Y:S06]  /*10fa0*/  BAR.ARV 0x5, 0x100 ;  /* 0x0144000000007b1d */ /* 0x000fec0000002000 */
.L_x_2103:
[----:B-12---:R-:W2:Y:S02]  /*10fb0*/  LDL R0, [R1+0x6c] ;  /* 0x00006c0001007983 */ /* 0x006ea40000100800 */
[----:B--2---:R-:W-:-:S13]  /*10fc0*/  ISETP.GE.AND P0, PT, R0, c[0x0][0x538], PT ;  /* 0x00014e0000007a0c */ /* 0x004fda0003f06270 */
[----:B---345:R-:W-:Y:S01]  /*10fd0*/  @P0 CALL.REL.NOINC `(.L_x_2105) ;  /* 0x0000001000000944 */ /* 0x038fe20003c00000 */
[----:B------:R-:W-:Y:S05]  /*10fe0*/  BRA `(.L_x_2106) ;  /* 0xfffef6b000007947 */ /* 0x000fea000383ffff */
.L_x_2105:
[----:B------:R-:W-:Y:S05]  /*10ff0*/  EXIT ;  /* 0x000000000000794d */ /* 0x000fea0003800000 */
.L_x_2093:
[----:B------:R2:W5:Y:S01]  /*11000*/  LDL R2, [R1+0x8] ;  /* 0x0000080001027983 */ /* 0x0005620000100800 */
[----:B------:R-:W-:Y:S02]  /*11010*/  MOV R5, 0x2 ;  /* 0x0000000200057802 */ /* 0x000fe40000000f00 */
[----:B-1----:R-:W-:Y:S02]  /*11020*/  MOV R3, 0x11040 ;  /* 0x0001104000037802 */ /* 0x002fe40000000f00 */
[----:B--2--5:R-:W-:Y:S05]  /*11030*/  CALL.REL.NOINC `($__internal_42_$__cuda_sm70_shflsync_bfly_p) ;  /* 0x0000017000007944 */ /* 0x024fea0003c00000 */
[----:B------:R-:W-:Y:S01]  /*11040*/  MOV R0, R5 ;  /* 0x0000000500007202 */ /* 0x000fe20000000f00 */
[----:B------:R-:W-:Y:S05]  /*11050*/  BRA `(.L_x_2107) ;  /* 0xffffdc7000007947 */ /* 0x000fea000383ffff */
.L_x_2094:
[----:B------:R-:W-:Y:S01]  /*11060*/  IMAD.MOV.U32 R2, RZ, RZ, R0 ;  /* 0x000000ffff027224 */ /* 0x000fe200078e0000 */
[----:B------:R-:W-:Y:S02]  /*11070*/  MOV R5, 0x1 ;  /* 0x0000000100057802 */ /* 0x000fe40000000f00 */
[----:B-1----:R-:W-:Y:S02]  /*11080*/  MOV R3, 0x110a0 ;  /* 0x000110a000037802 */ /* 0x002fe40000000f00 */
[----:B------:R-:W-:Y:S05]  /*11090*/  CALL.REL.NOINC `($__internal_42_$__cuda_sm70_shflsync_bfly_p) ;  /* 0x0000011000007944 */ /* 0x000fea0003c00000 */
[----:B------:R1:W5:Y:S01]  /*110a0*/  LDL R2, [R1+0x10] ;  /* 0x0000100001027983 */ /* 0x0003620000100800 */
[----:B------:R-:W-:Y:S01]  /*110b0*/  FADD.FTZ R0, R0, R5 ;  /* 0x0000000500007221 */ /* 0x000fe20000010000 */
[----:B------:R-:W-:Y:S02]  /*110c0*/  MOV R5, 0x2 ;  /* 0x0000000200057802 */ /* 0x000fe40000000f00 */
[----:B------:R-:W-:-:S02]  /*110d0*/  MOV R3, 0x110f0 ;  /* 0x000110f000037802 */ /* 0x000fc40000000f00 */
[----:B-1---5:R-:W-:Y:S05]  /*110e0*/  CALL.REL.NOINC `($__internal_42_$__cuda_sm70_shflsync_bfly_p) ;  /* 0x000000c000007944 */ /* 0x022fea0003c00000 */
[----:B------:R-:W2:Y:S01]  /*110f0*/  LDL.LU R2, [R1+0x10] ;  /* 0x0000100001027983 */ /* 0x000ea20000300800 */
[----:B------:R-:W-:Y:S01]  /*11100*/  MOV R3, 0x11150 ;  /* 0x0001115000037802 */ /* 0x000fe20000000f00 */
[----:B--2---:R-:W-:Y:S01]  /*11110*/  FADD.FTZ R4, R2, R5 ;  /* 0x0000000502047221 */ /* 0x004fe20000010000 */
[----:B------:R-:W-:-:S04]  /*11120*/  MOV R5, 0x1 ;  /* 0x0000000100057802 */ /* 0x000fc80000000f00 */
[----:B------:R-:W-:Y:S02]  /*11130*/  MOV R2, R4 ;  /* 0x0000000400027202 */ /* 0x000fe40000000f00 */
[----:B------:R-:W-:Y:S05]  /*11140*/  CALL.REL.NOINC `($__internal_42_$__cuda_sm70_shflsync_bfly_p) ;  /* 0x0000006000007944 */ /* 0x000fea0003c00000 */
[----:B------:R-:W-:Y:S01]  /*11150*/  MOV R3, R5 ;  /* 0x0000000500037202 */ /* 0x000fe20000000f00 */
[----:B------:R-:W-:Y:S05]  /*11160*/  BRA `(.L_x_2108) ;  /* 0xffffdbf000007947 */ /* 0x000fea000383ffff */
.L_x_2104:
[----:B--2---:R-:W-:Y:S02]  /*11170*/  MOV R0, R100 ;  /* 0x0000006400007202 */ /* 0x004fe40000000f00 */
[----:B---3--:R-:W-:Y:S02]  /*11180*/  MOV R2, 0x111a0 ;  /* 0x000111a000027802 */ /* 0x008fe40000000f00 */
[----:B-1--45:R-:W-:Y:S05]  /*11190*/  CALL.REL.NOINC `($__internal_43_$__cuda_sm70_shflsync_idx_p) ;  /* 0x0000006000007944 */ /* 0x032fea0003c00000 */
[----:B-12---:R-:W-:Y:S05]  /*111a0*/  BRA `(.L_x_2109) ;  /* 0xfffffdb000007947 */ /* 0x006fea000383ffff */
        .weak           $__internal_42_$__cuda_sm70_shflsync_bfly_p
        .type           $__internal_42_$__cuda_sm70_shflsync_bfly_p,@function
        .size           $__internal_42_$__cuda_sm70_shflsync_bfly_p,($__internal_43_$__cuda_sm70_shflsync_idx_p - $__internal_42_$__cuda_sm70_shflsync_bfly_p)
$__internal_42_$__cuda_sm70_shflsync_bfly_p:
[----:B------:R-:W-:Y:S04]  /*111b0*/  WARPSYNC R6 ;  /* 0x0000000600007348 */ /* 0x000fe80003800000 */
[----:B------:R1:W2:Y:S02]  /*111c0*/  SHFL.BFLY PT, R5, R2, R5, R7 ;  /* 0x0c00000502057389 */ /* 0x0002a400000e0007 */
[----:B-1----:R-:W-:Y:S02]  /*111d0*/  MOV R2, R3 ;  /* 0x0000000300027202 */ /* 0x002fe40000000f00 */
[----:B------:R-:W-:-:S04]  /*111e0*/  MOV R3, 0x0 ;  /* 0x0000000000037802 */ /* 0x000fc80000000f00 */
[----:B--2---:R-:W-:Y:S05]  /*111f0*/  RET.REL.NODEC R2 `(_ZN7cutlass13device_kernelIN5flash19enable_sm80_to_sm89INS1_16FlashAttnFwdSm80INS1_25CollectiveMainloopFwdSm80ILi8ELi2ELb1EN4cute5tupleIJNS5_1CILi128EEENS7_ILi96EEENS7_ILi192EEEEEELi192ENS_10bfloat16_tEfNS_4arch4Sm80ELb1ELb0ELb1ELb0ELb0ELb0ELb1ELb1EEENS1_21CollectiveEpilogueFwdINS6_IJS8_SA_S9_EEENS6_IJNS7_ILi1EEESI_SI_EEESC_SE_Li256ELb0ELb1ELb1ELb0EEENS1_30DynamicPersistentTileSchedulerILi256ELi256ELb1ELb1ELb0EEEEEEEEEvNT_6ParamsE) ;  /* 0xfffeee0002007950 */ /* 0x004fea0003c3ffff */
        .weak           $__internal_43_$__cuda_sm70_shflsync_idx_p
        .type           $__internal_43_$__cuda_sm70_shflsync_idx_p,@function
        .size           $__internal_43_$__cuda_sm70_shflsync_idx_p,(.L_x_4977 - $__internal_43_$__cuda_sm70_shflsync_idx_p)
$__internal_43_$__cuda_sm70_shflsync_idx_p:
[----:B------:R-:W-:Y:S01]  /*11200*/  MOV R3, 0x0 ;  /* 0x0000000000037802 */ /* 0x000fe20000000f00 */
[----:B------:R-:W-:Y:S04]  /*11210*/  WARPSYNC R101 ;  /* 0x0000006500007348 */ /* 0x000fe80003800000 */
[----:B------:R1:W2:Y:S01]  /*11220*/  SHFL.IDX PT, R0, R0, R153, R152 ;  /* 0x0000009900007389 */ /* 0x0002a200000e0098 */
[----:B------:R-:W-:Y:S05]  /*11230*/  RET.REL.NODEC R2 `(_ZN7cutlass13device_kernelIN5flash19enable_sm80_to_sm89INS1_16FlashAttnFwdSm80INS1_25CollectiveMainloopFwdSm80ILi8ELi2ELb1EN4cute5tupleIJNS5_1CILi128EEENS7_ILi96EEENS7_ILi192EEEEEELi192ENS_10bfloat16_tEfNS_4arch4Sm80ELb1ELb0ELb1ELb0ELb0ELb0ELb1ELb1EEENS1_21CollectiveEpilogueFwdINS6_IJS8_SA_S9_EEENS6_IJNS7_ILi1EEESI_SI_EEESC_SE_Li256ELb0ELb1ELb1ELb0EEENS1_30DynamicPersistentTileSchedulerILi256ELi256ELb1ELb1ELb0EEEEEEEEEvNT_6ParamsE) ;  /* 0xfffeedc002007950 */ /* 0x000fea0003c3ffff */
.L_x_2110:
        /* <DEDUP_REMOVED lines=12> */
.L_x_4977:


//--------------------- .text._ZN7cutlass13device_kernelIN5flash19enable_sm80_to_sm89INS1_16FlashAttnFwdSm80INS1_25CollectiveMainloopFwdSm80ILi8ELi2ELb0EN4cute5tupleIJNS5_1CILi128EEENS7_ILi64EEENS7_ILi192EEEEEELi192ENS_10bfloat16_tEfNS_4arch4Sm80ELb1ELb0ELb1ELb1ELb0ELb0ELb1ELb1EEENS1_21CollectiveEpilogueFwdINS6_IJS8_SA_S9_EEENS6_IJNS7_ILi1EEESI_SI_EEESC_SE_Li256ELb1ELb1ELb1ELb0EEENS1_36VarlenDynamicPersistentTileSchedulerILi128ELi64ELi256ELi256ELb1ELb1ELb0ELb1ELb1ELb1EEEEEEEEEvNT_6ParamsE --------------------------
	.section	.text._ZN7cutlass13device_kernelIN5flash19enable_sm80_to_sm89INS1_16FlashAttnFwdSm80INS1_25CollectiveMainloopFwdSm80ILi8ELi2ELb0EN4cute5tupleIJNS5_1CILi128EEENS7_ILi64EEENS7_ILi192EEEEEELi192ENS_10bfloat16_tEfNS_4arch4Sm80ELb1ELb0ELb1ELb1ELb0ELb0ELb1ELb1EEENS1_21CollectiveEpilogueFwdINS6_IJS8_SA_S9_EEENS6_IJNS7_ILi1EEESI_SI_EEESC_SE_Li256ELb1ELb1ELb1ELb0EEENS1_36VarlenDynamicPersistentTileSchedulerILi128ELi64ELi256ELi256ELb1ELb1ELb0ELb1ELb1ELb1EEEEEEEEEvNT_6ParamsE,"ax",@progbits
	.sectioninfo	@"SHI_REGISTERS=255"
	.align	128
.text._ZN7cutlass13device_kernelIN5flash19enable_sm80_to_sm89INS1_16FlashAttnFwdSm80INS1_25CollectiveMainloopFwdSm80ILi8ELi2ELb0EN4cute5tupleIJNS5_1CILi128EEENS7_ILi64EEENS7_ILi192EEEEEELi192ENS_10bfloat16_tEfNS_4arch4Sm80ELb1ELb0ELb1ELb1ELb0ELb0ELb1ELb1EEENS1_21CollectiveEpilogueFwdINS6_IJS8_SA_S9_EEENS6_IJNS7_ILi1EEESI_SI_EEESC_SE_Li256ELb1ELb1ELb1ELb0EEENS1_36VarlenDynamicPersistentTileSchedulerILi128ELi64ELi256ELi256ELb1ELb1ELb0ELb1ELb1ELb1EEEEEEEEEvNT_6ParamsE:
        .type           _ZN7cutlass13device_kernelIN5flash19enable_sm80_to_sm89INS1_16FlashAttnFwdSm80INS1_25CollectiveMainloopFwdSm80ILi8ELi2ELb0EN4cute5tupleIJNS5_1CILi128EEENS7_ILi64EEENS7_ILi192EEEEEELi192ENS_10bfloat16_tEfNS_4arch4Sm80ELb1ELb0ELb1ELb1ELb0ELb0ELb1ELb1EEENS1_21CollectiveEpilogueFwdINS6_IJS8_SA_S9_EEENS6_IJNS7_ILi1EEESI_SI_EEESC_SE_Li256ELb1ELb1ELb1ELb0EEENS1_36VarlenDynamicPersistentTileSchedulerILi128ELi64ELi256ELi256ELb1ELb1ELb0ELb1ELb1ELb1EEEEEEEEEvNT_6ParamsE,@function
        .size           _ZN7cutlass13device_kernelIN5flash19enable_sm80_to_sm89INS1_16FlashAttnFwdSm80INS1_25CollectiveMainloopFwdSm80ILi8ELi2ELb0EN4cute5tupleIJNS5_1CILi128EEENS7_ILi64EEENS7_ILi192EEEEEELi192ENS_10bfloat16_tEfNS_4arch4Sm80ELb1ELb0ELb1ELb1ELb0ELb0ELb1ELb1EEENS1_21CollectiveEpilogueFwdINS6_IJS8_SA_S9_EEENS6_IJNS7_ILi1EEESI_SI_EEESC_SE_Li256ELb1ELb1ELb1ELb0EEENS1_36VarlenDynamicPersistentTileSchedulerILi128ELi64ELi256ELi256ELb1ELb1ELb0ELb1ELb1ELb1EEEEEEEEEvNT_6ParamsE,(.L_x_4980 - _ZN7cutlass13device_kernelIN5flash19enable_sm80_to_sm89INS1_16FlashAttnFwdSm80INS1_25CollectiveMainloopFwdSm80ILi8ELi2ELb0EN4cute5tupleIJNS5_1CILi128EEENS7_ILi64EEENS7_ILi192EEEEEELi192ENS_10bfloat16_tEfNS_4arch4Sm80ELb1ELb0ELb1ELb1ELb0ELb0ELb1ELb1EEENS1_21CollectiveEpilogueFwdINS6_IJS8_SA_S9_EEENS6_IJNS7_ILi1EEESI_SI_EEESC_SE_Li256ELb1ELb1ELb1ELb0EEENS1_36VarlenDynamicPersistentTileSchedulerILi128ELi64ELi256ELi256ELb1ELb1ELb0ELb1ELb1ELb1EEEEEEEEEvNT_6ParamsE)
        .other          _ZN7cutlass13device_kernelIN5flash19enable_sm80_to_sm89INS1_16FlashAttnFwdSm80INS1_25CollectiveMainloopFwdSm80ILi8ELi2ELb0EN4cute5tupleIJNS5_1CILi128EEENS7_ILi64EEENS7_ILi192EEEEEELi192ENS_10bfloat16_tEfNS_4arch4Sm80ELb1ELb0ELb1ELb1ELb0ELb0ELb1ELb1EEENS1_21CollectiveEpilogueFwdINS6_IJS8_SA_S9_EEENS6_IJNS7_ILi1EEESI_SI_EEESC_SE_Li256ELb1ELb1ELb1ELb0EEENS1_36VarlenDynamicPersistentTileSchedulerILi128ELi64ELi256ELi256ELb1ELb1ELb0ELb1ELb1ELb1EEEEEEEEEvNT_6ParamsE,@"STO_CUDA_ENTRY STV_DEFAULT"
_ZN7cutlass13device_kernelIN5flash19enable_sm80_to_sm89INS1_16FlashAttnFwdSm80INS1_25CollectiveMainloopFwdSm80ILi8ELi2ELb0EN4cute5tupleIJNS5_1CILi128EEENS7_ILi64EEENS7_ILi192EEEEEELi192ENS_10bfloat16_tEfNS_4arch4Sm80ELb1ELb0ELb1ELb1ELb0ELb0ELb1ELb1EEENS1_21CollectiveEpilogueFwdINS6_IJS8_SA_S9_EEENS6_IJNS7_ILi1EEESI_SI_EEESC_SE_Li256ELb1ELb1ELb1ELb0EEENS1_36VarlenDynamicPersistentTileSchedulerILi128ELi64ELi256ELi256ELb1ELb1ELb0ELb1ELb1ELb1EEEEEEEEEvNT_6ParamsE:
        /* <DEDUP_REMOVED lines=55> */
.L_x_2116:
        /* <DEDUP_REMOVED lines=16> */
.L_x_2217:
        /* <DEDUP_REMOVED lines=16> */
.L_x_2218:
[----:B--2---:R-:W-:-:S05]  /*0570*/  IMAD R2, R2, c[0x0][0x538], RZ ;  /* 0x00014e0002027a24 */ /* 0x004fca00078e02ff */
[----:B------:R-:W-:-:S04]  /*0580*/  IADD3 R3, R2, R3, RZ ;  /* 0x0000000302037210 */ /* 0x000fc80007ffe0ff */
[----:B------:R-:W-:-:S13]  /*0590*/  ISETP.GT.AND P0, PT, R3, UR4, PT ;  /* 0x0000000403007c0c */ /* 0x000fda000bf04270 */
[----:B-1----:R-:W-:Y:S05]  /*05a0*/  @!P0 BRA `(.L_x_2116) ;  /* 0xfffffdc000008947 */ /* 0x002fea000383ffff */
.L_x_2112:
[----:B------:R-:W-:-:S05]  /*05b0*/  IADD3 R196, -R2, R3, RZ ;  /* 0x0000000302c47210 */ /* 0x000fca0007ffe1ff */
[----:B------:R-:W-:-:S05]  /*05c0*/  IMAD R0, R9, c[0x0][0x538], R196 ;  /* 0x00014e0009007a24 */ /* 0x000fca00078e02c4 */
[----:B------:R-:W-:Y:S01]  /*05d0*/  ISETP.GT.AND P0, PT, R0, UR4, PT ;  /* 0x0000000400007c0c */ /* 0x000fe2000bf04270 */
[----:B------:R-:W-:-:S12]  /*05e0*/  BRA.DIV ~URZ, `(.L_x_2117) ;  /* 0x0000ff127f007947 */ /* 0x000fd8000b800000 */
[----:B------:R-:W-:-:S04]  /*05f0*/  VOTE.ANY R8, PT, !P0 ;  /* 0x0000000000087806 */ /* 0x000fc800040e0100 */
.L_x_2219:
[----:B------:R-:W1:Y:S02]  /*0600*/  POPC R3, R8 ;  /* 0x0000000800037309 */ /* 0x000e640000000000 */
[----:B-1----:R-:W-:Y:S01]  /*0610*/  IADD3 R199, R3, R199, RZ ;  /* 0x000000c703c77210 */ /* 0x002fe20007ffe0ff */
[----:B------:R-:W-:Y:S05]  /*0620*/  BRA.DIV ~URZ, `(.L_x_2118) ;  /* 0x0000ff127f007947 */ /* 0x000fea000b800000 */
[----:B------:R1:W2:Y:S01]  /*0630*/  SHFL.IDX PT, R10, R10, R3, 0x1f ;  /* 0x00001f030a0a7589 */ /* 0x0002a200000e0000 */
[----:B------:R-:W-:-:S03]  /*0640*/  MOV R11, RZ ;  /* 0x000000ff000b7202 */ /* 0x000fc60000000f00 */
[----:B------:R1:W3:Y:S04]  /*0650*/  SHFL.IDX PT, R7, R7, R3, 0x1f ;  /* 0x00001f0307077589 */ /* 0x0002e800000e0000 */
.L_x_2220:
[----:B------:R-:W-:Y:S01]  /*0660*/  ISETP.NE.AND P0, PT, R8, RZ, PT ;  /* 0x000000ff0800720c */ /* 0x000fe20003f05270 */
[----:B------:R-:W-:-:S12]  /*0670*/  BSSY B0, `(.L_x_2119) ;  /* 0x0000005000007945 */ /* 0x000fd80003800000 */
[----:B------:R-:W-:Y:S05]  /*0680*/  @!P0 BRA `(.L_x_2120) ;  /* 0x0000003000008947 */ /* 0x000fea0003800000 */
[----:B-1----:R-:W-:Y:S01]  /*0690*/  IADD3 R3, R3, -0x1, RZ ;  /* 0xffffffff03037810 */ /* 0x002fe20007ffe0ff */
[----:B------:R-:W-:Y:S05]  /*06a0*/  BRA.DIV ~URZ, `(.L_x_2121) ;  /* 0x0000ff727f007947 */ /* 0x000fea000b800000 */
[----:B------:R1:W4:Y:S02]  /*06b0*/  SHFL.IDX PT, R11, R9, R3, 0x1f ;  /* 0x00001f03090b7589 */ /* 0x00032400000e0000 */
.L_x_2120:
[----:B------:R-:W-:Y:S05]  /*06c0*/  BSYNC B0 ;  /* 0x0000000000007941 */ /* 0x000fea0003800000 */
.L_x_2119:
[----:B---3--:R-:W-:Y:S01]  /*06d0*/  ISETP.NE.AND P0, PT, R7, 0x1, PT ;  /* 0x000000010700780c */ /* 0x008fe20003f05270 */
[----:B----4-:R-:W-:Y:S01]  /*06e0*/  IMAD R196, R11, c[0x0][0x538], R196 ;  /* 0x00014e000bc47a24 */ /* 0x010fe200078e02c4 */
[----:B------:R-:W-:Y:S04]  /*06f0*/  BSSY B0, `(.L_x_2122) ;  /* 0x0000078000007945 */ /* 0x000fe80003800000 */
[----:B------:R-:W-:-:S07]  /*0700*/  IADD3 R4, -R196, UR4, RZ ;  /* 0x00000004c4047c10 */ /* 0x000fce000fffe1ff */
[----:B------:R-:W-:Y:S05]  /*0710*/  @!P0 BRA `(.L_x_2123) ;  /* 0x0000037000008947 */ /* 0x000fea0003800000 */
[----:B--2---:R-:W-:Y:S02]  /*0720*/  IABS R5, R10 ;  /* 0x0000000a00057213 */ /* 0x004fe40000000000 */
[----:B------:R-:W-:Y:S02]  /*0730*/  IABS R8, R7 ;  /* 0x0000000700087213 */ /* 0x000fe40000000000 */
[----:B------:R-:W2:Y:S01]  /*0740*/  I2F.RP R12, R5 ;  /* 0x00000005000c7306 */ /* 0x000ea20000209400 */
[----:B------:R-:W-:Y:S02]  /*0750*/  IABS R2, R4 ;  /* 0x0000000400027213 */ /* 0x000fe40000000000 */
[----:B------:R-:W-:-:S05]  /*0760*/  IABS R0, R10 ;  /* 0x0000000a00007213 */ /* 0x000fca0000000000 */
[----:B-1----:R-:W1:Y:S01]  /*0770*/  I2F.RP R9, R8 ;  /* 0x0000000800097306 */ /* 0x002e620000209400 */
[----:B------:R-:W-:-:S07]  /*0780*/  IMAD.MOV R0, RZ, RZ, -R0 ;  /* 0x000000ffff007224 */ /* 0x000fce00078e0a00 */
[----:B--2---:R-:W2:Y:S08]  /*0790*/  MUFU.RCP R12, R12 ;  /* 0x0000000c000c7308 */ /* 0x004eb00000001000 */
[----:B-1----:R-:W-:Y:S01]  /*07a0*/  MUFU.RCP R9, R9 ;  /* 0x0000000900097308 */ /* 0x002fe20000001000 */
[----:B--2---:R-:W-:-:S07]  /*07b0*/  IADD3 R12, R12, 0xffffffe, RZ ;  /* 0x0ffffffe0c0c7810 */ /* 0x004fce0007ffe0ff */
[----:B------:R-:W1:Y:S02]  /*07c0*/  F2I.FTZ.U32.TRUNC.NTZ R13, R12 ;  /* 0x0000000c000d7305 */ /* 0x000e64000021f000 */
[----:B-1----:R-:W-:Y:S02]  /*07d0*/  IMAD.MOV R3, RZ, RZ, -R13 ;  /* 0x000000ffff037224 */ /* 0x002fe400078e0a0d */
[----:B------:R-:W-:Y:S02]  /*07e0*/  IMAD.MOV.U32 R12, RZ, RZ, RZ ;  /* 0x000000ffff0c7224 */ /* 0x000fe400078e00ff */
[----:B------:R-:W-:-:S04]  /*07f0*/  IMAD R3, R3, R5, RZ ;  /* 0x0000000503037224 */ /* 0x000fc800078e02ff */
[----:B------:R-:W-:Y:S01]  /*0800*/  IMAD.HI.U32 R3, R13, R3, R12 ;  /* 0x000000030d037227 */ /* 0x000fe200078e000c */
[----:B------:R-:W-:-:S04]  /*0810*/  IADD3 R12, R9, 0xffffffe, RZ ;  /* 0x0ffffffe090c7810 */ /* 0x000fc80007ffe0ff */
[----:B------:R1:W2:Y:S01]  /*0820*/  F2I.FTZ.U32.TRUNC.NTZ R13, R12 ;  /* 0x0000000c000d7305 */ /* 0x0002a2000021f000 */
[----:B------:R-:W-:-:S04]  /*0830*/  IMAD.HI.U32 R3, R3, R2, RZ ;  /* 0x0000000203037227 */ /* 0x000fc800078e00ff */
[----:B------:R-:W-:-:S05]  /*0840*/  IMAD R0, R3, R0, R2 ;  /* 0x0000000003007224 */ /* 0x000fca00078e0202 */
[----:B------:R-:W-:Y:S01]  /*0850*/  ISETP.GT.U32.AND P1, PT, R5, R0, PT ;  /* 0x000000000500720c */ /* 0x000fe20003f24070 */
[----:B-1----:R-:W-:-:S12]  /*0860*/  IMAD.MOV.U32 R12, RZ, RZ, RZ ;  /* 0x000000ffff0c7224 */ /* 0x002fd800078e00ff */
[----:B------:R-:W-:Y:S01]  /*0870*/  @!P1 IMAD.IADD R0, R0, 0x1, -R5 ;  /* 0x0000000100009824 */ /* 0x000fe200078e0a05 */
[----:B------:R-:W-:Y:S02]  /*0880*/  @!P1 IADD3 R3, R3, 0x1, RZ ;  /* 0x0000000103039810 */ /* 0x000fe40007ffe0ff */
[----:B------:R-:W-:Y:S02]  /*0890*/  ISETP.NE.AND P1, PT, R10, RZ, PT ;  /* 0x000000ff0a00720c */ /* 0x000fe40003f25270 */
[----:B------:R-:W-:Y:S01]  /*08a0*/  ISETP.GE.U32.AND P2, PT, R0, R5, PT ;  /* 0x000000050000720c */ /* 0x000fe20003f46070 */
[----:B--2---:R-:W-:Y:S01]  /*08b0*/  IMAD.MOV R5, RZ, RZ, -R13 ;  /* 0x000000ffff057224 */ /* 0x004fe200078e0a0d */
[----:B------:R-:W-:-:S03]  /*08c0*/  LOP3.LUT R0, R4, R10, RZ, 0x3c, !PT ;  /* 0x0000000a04007212 */ /* 0x000fc600078e3cff */
[----:B------:R-:W-:Y:S01]  /*08d0*/  IMAD R5, R5, R8, RZ ;  /* 0x0000000805057224 */ /* 0x000fe200078e02ff */
[----:B------:R-:W-:Y:S02]  /*08e0*/  ISETP.GE.AND P0, PT, R0, RZ, PT ;  /* 0x000000ff0000720c */ /* 0x000fe40003f06270 */
[----:B------:R-:W-:Y:S01]  /*08f0*/  IABS R0, R7 ;  /* 0x0000000700007213 */ /* 0x000fe20000000000 */
[----:B------:R-:W-:-:S04]  /*0900*/  IMAD.HI.U32 R5, R13, R5, R12 ;  /* 0x000000050d057227 */ /* 0x000fc800078e000c */
[----:B------:R-:W-:Y:S01]  /*0910*/  @P2 IADD3 R3, R3, 0x1, RZ ;  /* 0x0000000103032810 */ /* 0x000fe20007ffe0ff */
[----:B------:R-:W-:-:S05]  /*0920*/  IMAD.MOV R0, RZ, RZ, -R0 ;  /* 0x000000ffff007224 */ /* 0x000fca00078e0a00 */
[----:B------:R-:W-:Y:S01]  /*0930*/  @!P0 IMAD.MOV R3, RZ, RZ, -R3 ;  /* 0x000000ffff038224 */ /* 0x000fe200078e0a03 */
[----:B------:R-:W-:-:S04]  /*0940*/  @!P1 LOP3.LUT R3, RZ, R10, RZ, 0x33, !PT ;  /* 0x0000000aff039212 */ /* 0x000fc800078e33ff */
[----:B------:R-:W-:-:S05]  /*0950*/  IABS R2, R3 ;  /* 0x0000000300027213 */ /* 0x000fca0000000000 */
[----:B------:R-:W-:-:S04]  /*0960*/  IMAD.HI.U32 R5, R5, R2, RZ ;  /* 0x0000000205057227 */ /* 0x000fc800078e00ff */
[----:B------:R-:W-:Y:S02]  /*0970*/  IMAD R0, R5, R0, R2 ;  /* 0x0000000005007224 */ /* 0x000fe400078e0202 */
[----:B------:R-:W-:-:S03]  /*0980*/  IMAD.MOV R2, RZ, RZ, -R3 ;  /* 0x000000ffff027224 */ /* 0x000fc600078e0a03 */
[----:B------:R-:W-:Y:S01]  /*0990*/  ISETP.GT.U32.AND P1, PT, R8, R0, PT ;  /* 0x000000000800720c */ /* 0x000fe20003f24070 */
[----:B------:R-:W-:-:S12]  /*09a0*/  IMAD R2, R10, R2, R4 ;  /* 0x000000020a027224 */ /* 0x000fd800078e0204 */
        /* <DEDUP_REMOVED lines=14> */
.L_x_2123:
[----:B------:R-:W-:-:S04]  /*0a90*/  IMAD.MOV.U32 R0, RZ, RZ, 0x4 ;  /* 0x00000004ff007424 */ /* 0x000fc800078e00ff */
[----:B-1----:R-:W-:-:S05]  /*0aa0*/  IMAD.WIDE R2, R199, R0, c[0x0][0x590] ;  /* 0x00016400c7027625 */ /* 0x002fca00078e0200 */
[----:B------:R1:W3:Y:S02]  /*0ab0*/  LDG.E R5, [R2.64] ;  /* 0x0000000802057981 */ /* 0x0002e4000c1e1900 */
[----:B-1----:R-:W-:Y:S01]  /*0ac0*/  IABS R2, R4 ;  /* 0x0000000400027213 */ /* 0x002fe20000000000 */
[----:B--23--:R-:W-:-:S05]  /*0ad0*/  IMAD R3, R5, R10, RZ ;  /* 0x0000000a05037224 */ /* 0x00cfca00078e02ff */
[-C--:B------:R-:W-:Y:S02]  /*0ae0*/  IABS R8, R3.reuse ;  /* 0x0000000300087213 */ /* 0x080fe40000000000 */
[----:B------:R-:W-:Y:S02]  /*0af0*/  IABS R0, R3 ;  /* 0x0000000300007213 */ /* 0x000fe40000000000 */
[----:B------:R-:W1:Y:S03]  /*0b00*/  I2F.RP R12, R8 ;  /* 0x00000008000c7306 */ /* 0x000e660000209400 */
[----:B------:R-:W-:-:S05]  /*0b10*/  IMAD.MOV R0, RZ, RZ, -R0 ;  /* 0x000000ffff007224 */ /* 0x000fca00078e0a00 */
        /* <DEDUP_REMOVED lines=19> */
[----:B------:R-:W-:-:S05]  /*0c50*/  @!P1 LOP3.LUT R8, RZ, R3, RZ, 0x33, !PT ;  /* 0x00000003ff089212 */ /* 0x000fca00078e33ff */
[----:B------:R-:W-:Y:S01]  /*0c60*/  IMAD R0, R5, R8, RZ ;  /* 0x0000000805007224 */ /* 0x000fe200078e02ff */
[----:B------:R-:W-:-:S04]  /*0c70*/  IADD3 R8, -R8, RZ, RZ ;  /* 0x000000ff08087210 */ /* 0x000fc80007ffe1ff */
[C---:B------:R-:W-:Y:S01]  /*0c80*/  IADD3 R2, -R0.reuse, c[0x0][0x538], RZ ;  /* 0x00014e0000027a10 */ /* 0x040fe20007ffe1ff */
[----:B------:R-:W-:Y:S02]  /*0c90*/  IMAD R3, R3, R8, R4 ;  /* 0x0000000803037224 */ /* 0x000fe400078e0204 */
[----:B------:R-:W-:Y:S01]  /*0ca0*/  IMAD.MOV.U32 R8, RZ, RZ, RZ ;  /* 0x000000ffff087224 */ /* 0x000fe200078e00ff */
[----:B------:R-:W-:Y:S02]  /*0cb0*/  IMNMX R5, R5, R2, PT ;  /* 0x0000000205057217 */ /* 0x000fe40003800200 */
[----:B------:R-:W-:Y:S02]  /*0cc0*/  IABS R4, R3 ;  /* 0x0000000300047213 */ /* 0x000fe40000000000 */
[----:B------:R-:W-:Y:S01]  /*0cd0*/  IABS R7, R5 ;  /* 0x0000000500077213 */ /* 0x000fe20000000000 */
[----:B------:R-:W-:Y:S01]  /*0ce0*/  IMAD.MOV R198, RZ, RZ, -R5 ;  /* 0x000000ffffc67224 */ /* 0x000fe200078e0a05 */
[----:B------:R-:W-:-:S02]  /*0cf0*/  IADD3 R0, R0, 0x1000000, R3 ;  /* 0x0100000000007810 */ /* 0x000fc40007ffe003 */
[----:B------:R-:W1:Y:S08]  /*0d00*/  I2F.RP R9, R7 ;  /* 0x0000000700097306 */ /* 0x000e700000209400 */
[----:B-1----:R-:W1:Y:S02]  /*0d10*/  MUFU.RCP R9, R9 ;  /* 0x0000000900097308 */ /* 0x002e640000001000 */
[----:B-1----:R-:W-:-:S06]  /*0d20*/  IADD3 R9, R9, 0xffffffe, RZ ;  /* 0x0ffffffe09097810 */ /* 0x002fcc0007ffe0ff */
[----:B------:R-:W1:Y:S02]  /*0d30*/  F2I.FTZ.U32.TRUNC.NTZ R9, R9 ;  /* 0x0000000900097305 */ /* 0x000e64000021f000 */
[----:B-1----:R-:W-:-:S04]  /*0d40*/  IMAD.MOV R2, RZ, RZ, -R9 ;  /* 0x000000ffff027224 */ /* 0x002fc800078e0a09 */
[----:B------:R-:W-:Y:S01]  /*0d50*/  IMAD R11, R2, R7, RZ ;  /* 0x00000007020b7224 */ /* 0x000fe200078e02ff */
[----:B------:R-:W-:-:S03]  /*0d60*/  IABS R2, R5 ;  /* 0x0000000500027213 */ /* 0x000fc60000000000 */
        /* <DEDUP_REMOVED lines=14> */
[----:B------:R-:W-:Y:S02]  /*0e50*/  IMAD R198, R11, R198, R0 ;  /* 0x000000c60bc67224 */ /* 0x000fe400078e0200 */
[----:B------:R-:W-:Y:S02]  /*0e60*/  IMAD.MOV.U32 R2, RZ, RZ, R11 ;  /* 0x000000ffff027224 */ /* 0x000fe400078e000b */
.L_x_2124:
[----:B------:R-:W-:Y:S05]  /*0e70*/  BSYNC B0 ;  /* 0x0000000000007941 */ /* 0x000fea0003800000 */
.L_x_2122:
[----:B------:R-:W-:-:S04]  /*0e80*/  LOP3.LUT R2, RZ, R2, RZ, 0x33, !PT ;  /* 0x00000002ff027212 */ /* 0x000fc800078e33ff */
[----:B------:R-:W-:Y:S01]  /*0e90*/  IADD3 R197, R2, R10, RZ ;  /* 0x0000000a02c57210 */ /* 0x000fe20007ffe0ff */
[----:B------:R-:W-:Y:S05]  /*0ea0*/  BRA `(.L_x_2125) ;  /* 0x0000004000007947 */ /* 0x000fea0003800000 */
.L_x_2113:
[----:B------:R-:W-:Y:S01]  /*0eb0*/  IMAD.MOV.U32 R197, RZ, RZ, RZ ;  /* 0x000000ffffc57224 */ /* 0x000fe200078e00ff */
[----:B------:R-:W-:Y:S01]  /*0ec0*/  MOV R198, RZ ;  /* 0x000000ff00c67202 */ /* 0x000fe20000000f00 */
[----:B------:R-:W-:Y:S01]  /*0ed0*/  IMAD.U32 R196, RZ, RZ, UR4 ;  /* 0x00000004ffc47e24 */ /* 0x000fe2000f8e00ff */
[----:B------:R-:W-:Y:S02]  /*0ee0*/  MOV R199, c[0x0][0x53c] ;  /* 0x00014f0000c77a02 */ /* 0x000fe40000000f00 */
.L_x_2125:
[----:B------:R-:W-:Y:S01]  /*0ef0*/  ISETP.NE.AND P0, PT, R6, RZ, PT ;  /* 0x000000ff0600720c */ /* 0x000fe20003f05270 */
[----:B------:R-:W-:-:S12]  /*0f00*/  WARPSYNC 0xffffffff ;  /* 0xffffffff00007948 */ /* 0x000fd80003800000 */
[----:B------:R1:W-:Y:S04]  /*0f10*/  @!P0 STS.128 [0x24100], R196 ;  /* 0x024100c4ff008388 */ /* 0x0003e80000000c00 */
[----:B------:R-:W-:Y:S06]  /*0f20*/  BAR.ARV 0x5, 0x100 ;  /* 0x0144000000007b1d */ /* 0x000fec0000002000 */
.L_x_2111:
[----:B-1----:R-:W-:-:S13]  /*0f30*/  ISETP.GE.AND P0, PT, R199, c[0x0][0x53c], PT ;  /* 0x00014f00c7007a0c */ /* 0x002fda0003f06270 */
[----:B------:R-:W-:Y:S05]  /*0f40*/  @P0 EXIT ;  /* 0x000000000000094d */ /* 0x000fea0003800000 */
[----:B------:R-:W-:-:S04]  /*0f50*/  SHF.R.S32.HI R6, RZ, 0x1f, R206 ;  /* 0x0000001fff067819 */ /* 0x000fc800000114ce */
[CC--:B------:R-:W-:Y:S02]  /*0f60*/  LEA.HI R8, R6.reuse, R206.reuse, RZ, 0x4 ;  /* 0x000000ce06087211 */ /* 0x0c0fe400078f20ff */
[CC--:B------:R-:W-:Y:S02]  /*0f70*/  LEA.HI R0, R6.reuse, R206.reuse, RZ, 0x2 ;  /* 0x000000ce06007211 */ /* 0x0c0fe400078f10ff */
[----:B------:R-:W-:Y:S02]  /*0f80*/  SHF.R.S32.HI R5, RZ, 0x4, R8 ;  /* 0x00000004ff057819 */ /* 0x000fe40000011408 */
[----:B------:R-:W-:Y:S02]  /*0f90*/  LEA.HI R3, R6, R206, RZ, 0x3 ;  /* 0x000000ce06037211 */ /* 0x000fe400078f18ff */
[C---:B------:R-:W-:Y:S02]  /*0fa0*/  LEA.HI R2, R8.reuse, R5, RZ, 0x1 ;  /* 0x0000000508027211 */ /* 0x040fe400078f08ff */
[----:B------:R-:W-:-:S02]  /*0fb0*/  LOP3.LUT R8, R8, 0xfffffff0, RZ, 0xc0, !PT ;  /* 0xfffffff008087812 */ /* 0x000fc400078ec0ff */
[--C-:B------:R-:W-:Y:S02]  /*0fc0*/  SHF.R.S32.HI R4, RZ, 0x2, R0.reuse ;  /* 0x00000002ff047819 */ /* 0x100fe40000011400 */
[----:B------:R-:W-:Y:S01]  /*0fd0*/  SHF.R.S32.HI R7, RZ, 0x1f, R0 ;  /* 0x0000001fff077819 */ /* 0x000fe20000011400 */
[----:B------:R-:W-:Y:S01]  /*0fe0*/  IMAD.IADD R8, R206, 0x1, -R8 ;  /* 0x00000001ce087824 */ /* 0x000fe200078e0a08 */
[----:B------:R-:W-:Y:S02]  /*0ff0*/  LOP3.LUT R2, R2, 0xfffffffe, RZ, 0xc0, !PT ;  /* 0xfffffffe02027812 */ /* 0x000fe400078ec0ff */
[----:B------:R-:W-:Y:S02]  /*1000*/  SHF.R.S32.HI R219, RZ, 0x3, R3 ;  /* 0x00000003ffdb7819 */ /* 0x000fe40000011403 */
[----:B------:R-:W-:Y:S01]  /*1010*/  SHF.R.S32.HI R9, RZ, 0x1f, R8 ;  /* 0x0000001fff097819 */ /* 0x000fe20000011408 */
[----:B------:R-:W-:Y:S01]  /*1020*/  IMAD.IADD R2, R5, 0x1, -R2 ;  /* 0x0000000105027824 */ /* 0x000fe200078e0a02 */
[----:B------:R-:W-:Y:S01]  /*1030*/  LOP3.LUT R218, R3, 0xfffffff8, RZ, 0xc0, !PT ;  /* 0xfffffff803da7812 */ /* 0x000fe200078ec0ff */
[----:B------:R-:W-:Y:S01]  /*1040*/  IMAD.SHL.U32 R11, R219, 0x40, RZ ;  /* 0x00000040db0b7824 */ /* 0x000fe200078e00ff */
[----:B------:R-:W-:-:S02]  /*1050*/  LEA.HI R7, R7, R4, RZ, 0x3 ;  /* 0x0000000407077211 */ /* 0x000fc400078f18ff */
[----:B------:R-:W-:Y:S01]  /*1060*/  LEA.HI R10, R6, R206, RZ, 0x6 ;  /* 0x000000ce060a7211 */ /* 0x000fe200078f30ff */
[----:B------:R-:W-:Y:S01]  /*1070*/  IMAD.IADD R218, R206, 0x1, -R218 ;  /* 0x00000001ceda7824 */ /* 0x000fe200078e0ada */
[----:B------:R-:W-:Y:S02]  /*1080*/  LEA.HI R9, R9, R8, RZ, 0x3 ;  /* 0x0000000809097211 */ /* 0x000fe400078f18ff */
[----:B------:R-:W-:Y:S01]  /*1090*/  LEA.HI R6, R6, R206, RZ, 0x5 ;  /* 0x000000ce06067211 */ /* 0x000fe200078f28ff */
[----:B------:R-:W-:Y:S01]  /*10a0*/  IMAD.SHL.U32 R10, R10, 0x8, RZ ;  /* 0x000000080a0a7824 */ /* 0x000fe200078e00ff */
[----:B------:R-:W-:Y:S01]  /*10b0*/  LOP3.LUT R7, R7, 0xfffffff8, RZ, 0xc0, !PT ;  /* 0xfffffff807077812 */ /* 0x000fe200078ec0ff */
[----:B------:R-:W-:Y:S01]  /*10c0*/  IMAD.SHL.U32 R222, R218, 0x8, RZ ;  /* 0x00000008dade7824 */ /* 0x000fe200078e00ff */
[C---:B------:R-:W-:Y:S01]  /*10d0*/  LOP3.LUT R5, R9.reuse, 0xfffffff8, RZ, 0xc0, !PT ;  /* 0xfffffff809057812 */ /* 0x040fe200078ec0ff */
[----:B------:R-:W-:Y:S01]  /*10e0*/  IMAD.SHL.U32 R9, R9, 0x40, RZ ;  /* 0x0000004009097824 */ /* 0x000fe200078e00ff */
[----:B------:R-:W-:Y:S01]  /*10f0*/  LOP3.LUT R216, R6, 0xffffffe0, RZ, 0xc0, !PT ;  /* 0xffffffe006d87812 */ /* 0x000fe200078ec0ff */
[----:B------:R-:W-:Y:S01]  /*1100*/  IMAD.IADD R7, R4, 0x1, -R7 ;  /* 0x0000000104077824 */ /* 0x000fe200078e0a07 */
[----:B------:R-:W-:Y:S01]  /*1110*/  LOP3.LUT R11, R11, 0x1c0, RZ, 0xc0, !PT ;  /* 0x000001c00b0b7812 */ /* 0x000fe200078ec0ff */
[----:B------:R-:W-:Y:S01]  /*1120*/  IMAD.IADD R5, R8, 0x1, -R5 ;  /* 0x0000000108057824 */ /* 0x000fe200078e0a05 */
[--C-:B------:R-:W-:Y:S01]  /*1130*/  SHF.R.S32.HI R8, RZ, 0x5, R6.reuse ;  /* 0x00000005ff087819 */ /* 0x100fe20000011406 */
[----:B------:R-:W-:Y:S01]  /*1140*/  IMAD.SHL.U32 R4, R218, 0x40, RZ ;  /* 0x00000040da047824 */ /* 0x000fe200078e00ff */
[----:B------:R-:W-:Y:S01]  /*1150*/  SHF.R.S32.HI R6, RZ, 0x1f, R6 ;  /* 0x0000001fff067819 */ /* 0x000fe20000011406 */
[----:B------:R-:W-:Y:S01]  /*1160*/  IMAD.IADD R216, R206, 0x1, -R216 ;  /* 0x00000001ced87824 */ /* 0x000fe200078e0ad8 */
[----:B------:R-:W-:-:S02]  /*1170*/  SHF.R.U32.HI R212, RZ, 0x3, R11 ;  /* 0x00000003ffd47819 */ /* 0x000fc4000001160b */
[----:B------:R-:W-:Y:S02]  /*1180*/  LOP3.LUT R10, R10, 0x7ffffe00, RZ, 0xc0, !PT ;  /* 0x7ffffe000a0a7812 */ /* 0x000fe400078ec0ff */
[----:B------:R-:W-:Y:S02]  /*1190*/  LOP3.LUT R11, R11, 0x38, R222, 0xf8, !PT ;  /* 0x000000380b0b7812 */ /* 0x000fe400078ef8de */
[----:B------:R-:W-:Y:S02]  /*11a0*/  LOP3.LUT R4, R4, 0x1c0, RZ, 0xc0, !PT ;  /* 0x000001c004047812 */ /* 0x000fe400078ec0ff */
[----:B------:R-:W-:Y:S02]  /*11b0*/  LEA.HI R6, R6, R8, RZ, 0x3 ;  /* 0x0000000806067211 */ /* 0x000fe400078f18ff */
[----:B------:R-:W-:Y:S02]  /*11c0*/  SHF.R.S32.HI R213, RZ, 0x1f, R216 ;  /* 0x0000001fffd57819 */ /* 0x000fe400000114d8 */
[----:B------:R-:W-:Y:S01]  /*11d0*/  LOP3.LUT R212, R10, R11, R212, 0xf6, !PT ;  /* 0x0000000b0ad47212 */ /* 0x000fe200078ef6d4 */
[----:B------:R-:W-:Y:S01]  /*11e0*/  IMAD.SHL.U32 R10, R2, 0x8, RZ ;  /* 0x00000008020a7824 */ /* 0x000fe200078e00ff */
[----:B------:R-:W-:-:S02]  /*11f0*/  LOP3.LUT R11, R7, 0x1, RZ, 0xc0, !PT ;  /* 0x00000001070b7812 */ /* 0x000fc400078ec0ff */
[----:B------:R-:W-:Y:S01]  /*1200*/  LOP3.LUT R3, R4, 0x8, R3, 0xf8, !PT ;  /* 0x0000000804037812 */ /* 0x000fe200078ef803 */
[----:B------:R-:W-:Y:S01]  /*1210*/  IMAD.SHL.U32 R212, R212, 0x2, RZ ;  /* 0x00000002d4d47824 */ /* 0x000fe200078e00ff */
[----:B------:R-:W-:Y:S02]  /*1220*/  LOP3.LUT R0, R0, 0xfffffffc, RZ, 0xc0, !PT ;  /* 0xfffffffc00007812 */ /* 0x000fe400078ec0ff */
[----:B------:R-:W-:Y:S02]  /*1230*/  LOP3.LUT R6, R6, 0xffffff8, RZ, 0xc0, !PT ;  /* 0x0ffffff806067812 */ /* 0x000fe400078ec0ff */
[----:B------:R-:W-:Y:S01]  /*1240*/  LEA.HI R213, R213, R216, RZ, 0x2 ;  /* 0x000000d8d5d57211 */ /* 0x000fe200078f10ff */
[----:B------:R-:W-:Y:S01]  /*1250*/  IMAD.IADD R0, R206, 0x1, -R0 ;  /* 0x00000001ce007824 */ /* 0x000fe200078e0a00 */
[----:B------:R-:W-:Y:S01]  /*1260*/  SHF.R.U32.HI R4, RZ, 0x3, R4 ;  /* 0x00000003ff047819 */ /* 0x000fe20000011604 */
[C---:B------:R-:W-:Y:S01]  /*1270*/  IMAD.IADD R6, R8.reuse, 0x1, -R6 ;  /* 0x0000000108067824 */ /* 0x040fe200078e0a06 */
[----:B------:R-:W-:Y:S01]  /*1280*/  ISETP.NE.U32.AND P3, PT, R11, 0x1, PT ;  /* 0x000000010b00780c */ /* 0x000fe20003f65070 */
[----:B------:R-:W-:Y:S01]  /*1290*/  IMAD.SHL.U32 R8, R8, 0x400, RZ ;  /* 0x0000040008087824 */ /* 0x000fe200078e00ff */
[----:B------:R-:W-:-:S02]  /*12a0*/  SHF.R.S32.HI R215, RZ, 0x2, R213 ;  /* 0x00000002ffd77819 */ /* 0x000fc400000114d5 */
[----:B------:R-:W-:Y:S01]  /*12b0*/  LOP3.LUT R4, R3, R4, RZ, 0x3c, !PT ;  /* 0x0000000403047212 */ /* 0x000fe200078e3cff */
[----:B------:R-:W-:Y:S01]  /*12c0*/  IMAD.SHL.U32 R3, R5, 0x40, RZ ;  /* 0x0000004005037824 */ /* 0x000fe200078e00ff */
[C---:B------:R-:W-:Y:S01]  /*12d0*/  R2P PR, R7.reuse, 0x6 ;  /* 0x0000000607007804 */ /* 0x040fe20000000000 */
[----:B------:R-:W-:Y:S01]  /*12e0*/  IMAD.SHL.U32 R7, R7, 0x40, RZ ;  /* 0x0000004007077824 */ /* 0x000fe200078e00ff */
[----:B------:R-:W-:Y:S01]  /*12f0*/  LOP3.LUT P0, RZ, R5, 0x2, RZ, 0xc0, !PT ;  /* 0x0000000205ff7812 */ /* 0x000fe2000780c0ff */
[----:B------:R-:W-:Y:S01]  /*1300*/  IMAD R215, R6, 0x10, R215 ;  /* 0x0000001006d77824 */ /* 0x000fe200078e02d7 */
[C---:B------:R-:W-:Y:S01]  /*1310*/  LEA.HI R6, R0.reuse, R0, RZ, 0x1 ;  /* 0x0000000000067211 */ /* 0x040fe200078f08ff */
[----:B------:R-:W-:Y:S01]  /*1320*/  IMAD R217, R0, 0x2, R8 ;  /* 0x0000000200d97824 */ /* 0x000fe200078e0208 */
[----:B------:R-:W-:Y:S01]  /*1330*/  LOP3.LUT R3, R3, 0x1c0, RZ, 0xc0, !PT ;  /* 0x000001c003037812 */ /* 0x000fe200078ec0ff */
[----:B------:R-:W-:Y:S01]  /*1340*/  IMAD R4, R2, 0x200, R4 ;  /* 0x0000020002047824 */ /* 0x000fe200078e0204 */
[----:B------:R-:W-:-:S02]  /*1350*/  LOP3.LUT R7, R7, 0x1c0, RZ, 0xc0, !PT ;  /* 0x000001c007077812 */ /* 0x000fc400078ec0ff */
[----:B------:R-:W-:Y:S02]  /*1360*/  LOP3.LUT R6, R6, 0x1ffffffe, RZ, 0xc0, !PT ;  /* 0x1ffffffe06067812 */ /* 0x000fe400078ec0ff */
[----:B------:R-:W-:Y:S02]  /*1370*/  LOP3.LUT R10, R3, 0x8, R10, 0xf8, !PT ;  /* 0x00000008030a7812 */ /* 0x000fe400078ef80a */
[----:B------:R-:W-:Y:S01]  /*1380*/  SHF.R.U32.HI R3, RZ, 0x3, R3 ;  /* 0x00000003ff037819 */ /* 0x000fe20000011603 */
[----:B------:R-:W-:Y:S01]  /*1390*/  IMAD.IADD R214, R0, 0x1, -R6 ;  /* 0x0000000100d67824 */ /* 0x000fe200078e0a06 */
[----:B------:R-:W-:Y:S02]  /*13a0*/  LEA.HI R7, R7, R7, RZ, 0x1d ;  /* 0x0000000707077211 */ /* 0x000fe400078fe8ff */
[----:B------:R-:W-:Y:S01]  /*13b0*/  LOP3.LUT R3, R10, R3, RZ, 0x3c, !PT ;  /* 0x000000030a037212 */ /* 0x000fe200078e3cff */
[----:B------:R-:W-:Y:S01]  /*13c0*/  IMAD R214, R214, 0x8, R215 ;  /* 0x00000008d6d67824 */ /* 0x000fe200078e02d7 */
[----:B------:R-:W-:Y:S01]  /*13d0*/  LOP3.LUT R0, R9, 0xfffffe00, RZ, 0xc0, !PT ;  /* 0xfffffe0009007812 */ /* 0x000fe200078ec0ff */
[----:B------:R-:W-:Y:S01]  /*13e0*/  IMAD.IADD R217, R217, 0x1, R7 ;  /* 0x00000001d9d97824 */ /* 0x000fe200078e0207 */
[----:B------:R-:W-:Y:S01]  /*13f0*/  LOP3.LUT P4, RZ, R5, 0x4, RZ, 0xc0, !PT ;  /* 0x0000000405ff7812 */ /* 0x000fe2000788c0ff */
[----:B------:R-:W-:Y:S01]  /*1400*/  IMAD.MOV.U32 R5, RZ, RZ, 0x40 ;  /* 0x00000040ff057424 */ /* 0x000fe200078e00ff */
[----:B------:R-:W-:-:S02]  /*1410*/  IADD3 R2, R3, R0, R8 ;  /* 0x0000000003027210 */ /* 0x000fc40007ffe008 */
[----:B------:R-:W-:Y:S01]  /*1420*/  LOP3.LUT R3, R3, R0, RZ, 0xfc, !PT ;  /* 0x0000000003037212 */ /* 0x000fe200078efcff */
[----:B------:R-:W-:Y:S01]  /*1430*/  IMAD.MOV.U32 R0, RZ, RZ, 0x20 ;  /* 0x00000020ff007424 */ /* 0x000fe200078e00ff */
[----:B------:R-:W-:Y:S02]  /*1440*/  LEA R217, R217, 0x80, 0x1 ;  /* 0x00000080d9d97811 */ /* 0x000fe400078e08ff */
[----:B------:R-:W-:Y:S02]  /*1450*/  LOP3.LUT R213, R213, 0x7ffffffc, RZ, 0xc0, !PT ;  /* 0x7ffffffcd5d57812 */ /* 0x000fe400078ec0ff */
[----:B------:R-:W-:Y:S02]  /*1460*/  SEL R221, R0, 0xffffffe0, !P1 ;  /* 0xffffffe000dd7807 */ /* 0x000fe40004800000 */
[C---:B------:R-:W-:Y:S01]  /*1470*/  IADD3 R209, R217.reuse, -0x10, RZ ;  /* 0xfffffff0d9d17810 */ /* 0x040fe20007ffe0ff */
[----:B------:R-:W-:Y:S01]  /*1480*/  IMAD.IADD R213, R216, 0x1, -R213 ;  /* 0x00000001d8d57824 */ /* 0x000fe200078e0ad5 */
[----:B------:R-:W-:Y:S01]  /*1490*/  SEL R189, R0, 0xffffffe0, !P0 ;  /* 0xffffffe000bd7807 */ /* 0x000fe20004000000 */
[C---:B------:R-:W-:Y:S01]  /*14a0*/  IMAD.IADD R226, R217.reuse, 0x1, R221 ;  /* 0x00000001d9e27824 */ /* 0x040fe200078e02dd */
[----:B------:R-:W-:Y:S01]  /*14b0*/  @P3 IADD3 R209, R217, 0x10, RZ ;  /* 0x00000010d9d13810 */ /* 0x000fe20007ffe0ff */
[----:B------:R-:W-:Y:S01]  /*14c0*/  IMAD.SHL.U32 R213, R213, 0x2, RZ ;  /* 0x00000002d5d57824 */ /* 0x000fe200078e00ff */
[----:B------:R-:W-:-:S02]  /*14d0*/  LEA R185, R3, 0x100, 0x1 ;  /* 0x0000010003b97811 */ /* 0x000fc400078e08ff */
[----:B------:R-:W-:Y:S01]  /*14e0*/  LEA R191, R2, 0x18100, 0x1 ;  /* 0x0001810002bf7811 */ /* 0x000fe200078e08ff */
[----:B------:R-:W-:Y:S01]  /*14f0*/  IMAD.IADD R221, R221, 0x1, R209 ;  /* 0x00000001dddd7824 */ /* 0x000fe200078e02d1 */
[----:B------:R-:W-:Y:S01]  /*1500*/  SEL R227, R5, 0xffffffc0, !P2 ;  /* 0xffffffc005e37807 */ /* 0x000fe20005000000 */
[----:B------:R-:W-:Y:S01]  /*1510*/  IMAD.IADD R229, R189, 0x1, R185 ;  /* 0x00000001bde57824 */ /* 0x000fe200078e02b9 */
[----:B------:R-:W-:Y:S01]  /*1520*/  SEL R0, R5, 0xffffffc0, !P4 ;  /* 0xffffffc005007807 */ /* 0x000fe20006000000 */
[----:B------:R-:W-:Y:S01]  /*1530*/  IMAD.IADD R188, R191, 0x1, R189 ;  /* 0x00000001bfbc7824 */ /* 0x000fe200078e02bd */
[C---:B------:R-:W-:Y:S01]  /*1540*/  IADD3 R208, R222.reuse, 0x40, RZ ;  /* 0x00000040ded07810 */ /* 0x040fe20007ffe0ff */
[--C-:B------:R-:W-:Y:S01]  /*1550*/  IMAD.IADD R225, R217, 0x1, R227.reuse ;  /* 0x00000001d9e17824 */ /* 0x100fe200078e02e3 */
[----:B------:R-:W-:Y:S01]  /*1560*/  IADD3 R207, R222, 0x80, RZ ;  /* 0x00000080decf7810 */ /* 0x000fe20007ffe0ff */
[----:B------:R-:W-:Y:S01]  /*1570*/  IMAD.IADD R224, R226, 0x1, R227 ;  /* 0x00000001e2e07824 */ /* 0x000fe200078e02e3 */
[----:B------:R-:W-:Y:S01]  /*1580*/  SHF.R.S32.HI R223, RZ, 0x1f, R222 ;  /* 0x0000001fffdf7819 */ /* 0x000fe200000114de */
[----:B------:R-:W-:Y:S01]  /*1590*/  IMAD.IADD R228, R227, 0x1, R209 ;  /* 0x00000001e3e47824 */ /* 0x000fe200078e02d1 */
[----:B------:R-:W-:Y:S01]  /*15a0*/  SHF.R.S32.HI R203, RZ, 0x1f, R208 ;  /* 0x0000001fffcb7819 */ /* 0x000fe200000114d0 */
[----:B------:R-:W-:Y:S01]  /*15b0*/  IMAD.IADD R227, R221, 0x1, R227 ;  /* 0x00000001dde37824 */ /* 0x000fe200078e02e3 */
[----:B------:R-:W-:Y:S01]  /*15c0*/  SHF.R.S32.HI R202, RZ, 0x1f, R207 ;  /* 0x0000001fffca7819 */ /* 0x000fe200000114cf */
[--C-:B------:R-:W-:Y:S01]  /*15d0*/  IMAD.IADD R187, R191, 0x1, R0.reuse ;  /* 0x00000001bfbb7824 */ /* 0x100fe200078e0200 */
[----:B------:R-:W-:Y:S01]  /*15e0*/  IADD3 R211, R212, 0x100, RZ ;  /* 0x00000100d4d37810 */ /* 0x000fe20007ffe0ff */
[----:B------:R-:W-:Y:S01]  /*15f0*/  IMAD.IADD R184, R0, 0x1, R185 ;  /* 0x0000000100b87824 */ /* 0x000fe200078e02b9 */
[----:B------:R-:W-:Y:S01]  /*1600*/  IADD3 R210, R212, 0xc100, RZ ;  /* 0x0000c100d4d27810 */ /* 0x000fe20007ffe0ff */
[----:B------:R-:W-:Y:S01]  /*1610*/  IMAD.IADD R229, R0, 0x1, R229 ;  /* 0x0000000100e57824 */ /* 0x000fe200078e02e5 */
[----:B------:R-:W-:Y:S01]  /*1620*/  LEA R190, R4, 0xc100, 0x1 ;  /* 0x0000c10004be7811 */ /* 0x000fe200078e08ff */
[----:B------:R-:W-:-:S02]  /*1630*/  IMAD.IADD R186, R188, 0x1, R0 ;  /* 0x00000001bcba7824 */ /* 0x000fc400078e0200 */
.L_x_2216:
        /* <DEDUP_REMOVED lines=8> */
[----:B------:R-:W-:-:S04]  /*16c0*/  ISETP.NE.U32.AND P1, PT, RZ, c[0x0][0x348], PT ;  /* 0x0000d200ff007a0c */ /* 0x000fc80003f25070 */
[----:B------:R-:W-:Y:S02]  /*16d0*/  ISETP.NE.AND.EX P1, PT, RZ, c[0x0][0x34c], PT, P1 ;  /* 0x0000d300ff007a0c */ /* 0x000fe40003f25310 */
[----:B--2---:R-:W-:-:S03]  /*16e0*/  SHF.R.S32.HI R5, RZ, 0x1f, R230 ;  /* 0x0000001fff057819 */ /* 0x004fc600000114e6 */
[----:B------:R-:W-:-:S04]  /*16f0*/  @P2 LEA R6, P0, R230, c[0x0][0x370], 0x2 ;  /* 0x0000dc00e6062a11 */ /* 0x000fc800078010ff */
[C---:B------:R-:W-:Y:S02]  /*1700*/  @P2 LEA.HI.X R7, R230.reuse, c[0x0][0x374], R5, 0x2, P0 ;  /* 0x0000dd00e6072a11 */ /* 0x040fe400000f1405 */
[----:B------:R-:W-:Y:S02]  /*1710*/  ISETP.NE.U32.AND P0, PT, RZ, c[0x0][0x350], PT ;  /* 0x0000d400ff007a0c */ /* 0x000fe40003f05070 */
[C---:B------:R-:W-:Y:S01]  /*1720*/  LEA R10, P4, R230.reuse, c[0x0][0x348], 0x2 ;  /* 0x0000d200e60a7a11 */ /* 0x040fe200078810ff */
[----:B------:R1:W5:Y:S01]  /*1730*/  @P2 LDG.E R2, [R6.64] ;  /* 0x0000000806022981 */ /* 0x000362000c1e1900 */
[----:B------:R-:W-:Y:S02]  /*1740*/  ISETP.NE.AND.EX P0, PT, RZ, c[0x0][0x354], PT, P0 ;  /* 0x0000d500ff007a0c */ /* 0x000fe40003f05300 */
[C---:B------:R-:W-:Y:S02]  /*1750*/  @P5 LEA R12, P2, R230.reuse, c[0x0][0x360], 0x2 ;  /* 0x0000d800e60c5a11 */ /* 0x040fe400078410ff */
[----:B------:R-:W-:-:S02]  /*1760*/  LEA R8, P3, R230, c[0x0][0x350], 0x2 ;  /* 0x0000d400e6087a11 */ /* 0x000fc400078610ff */
[C-C-:B------:R-:W-:Y:S02]  /*1770*/  @P5 LEA.HI.X R13, R230.reuse, c[0x0][0x364], R5.reuse, 0x2, P2 ;  /* 0x0000d900e60d5a11 */ /* 0x140fe400010f1405 */
[C-C-:B------:R-:W-:Y:S02]  /*1780*/  LEA.HI.X R11, R230.reuse, c[0x0][0x34c], R5.reuse, 0x2, P4 ;  /* 0x0000d300e60b7a11 */ /* 0x140fe400020f1405 */
[----:B------:R-:W-:Y:S01]  /*1790*/  LEA.HI.X R9, R230, c[0x0][0x354], R5, 0x2, P3 ;  /* 0x0000d500e6097a11 */ /* 0x000fe200018f1405 */
[----:B------:R2:W5:Y:S01]  /*17a0*/  @P5 LDG.E R243, [R12.64] ;  /* 0x000000080cf35981 */ /* 0x000562000c1e1900 */
[----:B-1----:R-:W-:-:S06]  /*17b0*/  CS2R R6, SRZ ;  /* 0x0000000000067805 */ /* 0x002fcc000001ff00 */
[----:B------:R2:W5:Y:S04]  /*17c0*/  @P1 LDG.E R6, [R10.64] ;  /* 0x000000080a061981 */ /* 0x000568000c1e1900 */
[----:B------:R2:W5:Y:S01]  /*17d0*/  @P0 LDG.E R7, [R8.64] ;  /* 0x0000000808070981 */ /* 0x000562000c1e1900 */
[----:B------:R-:W-:Y:S01]  /*17e0*/  YIELD ;  /* 0x0000000000007946 */ /* 0x000fe20003800000 */
[----:B------:R-:W-:Y:S01]  /*17f0*/  LOP3.LUT R231, R198, 0xffff, RZ, 0xc0, !PT ;  /* 0x0000ffffc6e77812 */ /* 0x000fe200078ec0ff */
[----:B------:R-:W-:Y:S05]  /*1800*/  @P5 BRA `(.L_x_2126) ;  /* 0x0000005000005947 */ /* 0x000fea0003800000 */
[----:B-----5:R-:W-:Y:S01]  /*1810*/  MOV R243, c[0x0][0x168] ;  /* 0x00005a0000f37a02 */ /* 0x020fe20000000f00 */
[----:B------:R-:W-:Y:S05]  /*1820*/  @!P1 BRA `(.L_x_2126) ;  /* 0x0000003000009947 */ /* 0x000fea0003800000 */
[----:B------:R-:W3:Y:S04]  /*1830*/  LDG.E R243, [R10.64] ;  /* 0x000000080af37981 */ /* 0x000ee8000c1e1900 */
[----:B------:R-:W3:Y:S02]  /*1840*/  LDG.E R3, [R10.64+0x4] ;  /* 0x000004080a037981 */ /* 0x000ee4000c1e1900 */
[----:B---3--:R-:W-:-:S02]  /*1850*/  IADD3 R243, -R243, R3, RZ ;  /* 0x00000003f3f37210 */ /* 0x008fc40007ffe1ff */
.L_x_2126:
[----:B------:R-:W-:-:S04]  /*1860*/  ISETP.NE.U32.AND P2, PT, RZ, c[0x0][0x368], PT ;  /* 0x0000da00ff007a0c */ /* 0x000fc80003f45070 */
[----:B------:R-:W-:-:S13]  /*1870*/  ISETP.NE.AND.EX P2, PT, RZ, c[0x0][0x36c], PT, P2 ;  /* 0x0000db00ff007a0c */ /* 0x000fda0003f45320 */
[----:B------:R-:W-:Y:S05]  /*1880*/  @!P2 BRA `(.L_x_2127) ;  /* 0x000000400000a947 */ /* 0x000fea0003800000 */
[----:B------:R-:W-:-:S04]  /*1890*/  LEA R244, P2, R230, c[0x0][0x368], 0x2 ;  /* 0x0000da00e6f47a11 */ /* 0x000fc800078410ff */
[----:B------:R-:W-:-:S05]  /*18a0*/  LEA.HI.X R245, R230, c[0x0][0x36c], R5, 0x2, P2 ;  /* 0x0000db00e6f57a11 */ /* 0x000fca00010f1405 */
[----:B------:R1:W5:Y:S01]  /*18b0*/  LDG.E R244, [R244.64] ;  /* 0x00000008f4f47981 */ /* 0x000362000c1e1900 */
[----:B------:R-:W-:Y:S05]  /*18c0*/  BRA `(.L_x_2128) ;  /* 0x0000005000007947 */ /* 0x000fea0003800000 */
.L_x_2127:
[----:B------:R-:W-:Y:S01]  /*18d0*/  MOV R244, c[0x0][0x1d0] ;  /* 0x0000740000f47a02 */ /* 0x000fe20000000f00 */
[----:B------:R-:W-:Y:S05]  /*18e0*/  @!P0 BRA `(.L_x_2128) ;  /* 0x0000003000008947 */ /* 0x000fea0003800000 */
[----:B------:R1:W3:Y:S04]  /*18f0*/  LDG.E R244, [R8.64] ;  /* 0x0000000808f47981 */ /* 0x0002e8000c1e1900 */
[----:B-12---:R-:W3:Y:S02]  /*1900*/  LDG.E R8, [R8.64+0x4] ;  /* 0x0000040808087981 */ /* 0x006ee4000c1e1900 */
[----:B---3--:R-:W-:Y:S02]  /*1910*/  IADD3 R244, -R244, R8, RZ ;  /* 0x00000008f4f47210 */ /* 0x008fe40007ffe1ff */
.L_x_2128:
[----:B------:R-:W-:Y:S01]  /*1920*/  IMAD.MOV.U32 R3, RZ, RZ, c[0x0][0x2c4] ;  /* 0x0000b100ff037624 */ /* 0x000fe200078e00ff */
[----:B------:R-:W-:Y:S01]  /*1930*/  LOP3.LUT R234, R198, 0xff0000, RZ, 0xc0, !PT ;  /* 0x00ff0000c6ea7812 */ /* 0x000fe200078ec0ff */
[----:B------:R-:W-:Y:S01]  /*1940*/  IMAD.SHL.U32 R197, R197, 0x80, RZ ;  /* 0x00000080c5c57824 */ /* 0x000fe200078e00ff */
[----:B------:R-:W-:Y:S01]  /*1950*/  BSSY B0, `(.L_x_2129) ;  /* 0x0000035000007945 */ /* 0x000fe20003800000 */
[--C-:B-----5:R-:W-:Y:S01]  /*1960*/  IMAD.IADD R244, R244, 0x1, -R2.reuse ;  /* 0x00000001f4f47824 */ /* 0x120fe200078e0a02 */
[----:B------:R-:W-:Y:S01]  /*1970*/  ISETP.NE.AND P2, PT, R3, 0x1, PT ;  /* 0x000000010300780c */ /* 0x000fe20003f45270 */
[----:B------:R-:W-:Y:S01]  /*1980*/  IMAD.IADD R7, R7, 0x1, R2 ;  /* 0x0000000107077824 */ /* 0x000fe200078e0202 */
[----:B------:R-:W-:-:S02]  /*1990*/  IADD3 R3, R197, 0x7f, RZ ;  /* 0x0000007fc5037810 */ /* 0x000fc40007ffe0ff */
[C---:B------:R-:W-:Y:S02]  /*19a0*/  IADD3 R4, R244.reuse, 0x40, -R243 ;  /* 0x00000040f4047810 */ /* 0x040fe40007ffe8f3 */
[----:B--2---:R-:W-:-:S07]  /*19b0*/  IADD3 R9, R244, 0x3f, RZ ;  /* 0x0000003ff4097810 */ /* 0x004fce0007ffe0ff */
[----:B------:R-:W-:-:S05]  /*19c0*/  @P2 IMAD.HI.U32 R8, R3, c[0x0][0x2c8], RZ ;  /* 0x0000b20003082a27 */ /* 0x000fca00078e00ff */
[----:B------:R-:W-:Y:S02]  /*19d0*/  @P2 SHF.R.U32.HI R3, RZ, c[0x0][0x2cc], R8 ;  /* 0x0000b300ff032a19 */ /* 0x000fe40000011608 */
[----:B------:R-:W-:-:S03]  /*19e0*/  SHF.R.S32.HI R8, RZ, 0x1f, R9 ;  /* 0x0000001fff087819 */ /* 0x000fc60000011409 */
[----:B------:R-:W-:Y:S01]  /*19f0*/  IMAD.IADD R4, R4, 0x1, R3 ;  /* 0x0000000104047824 */ /* 0x000fe200078e0203 */
[----:B------:R-:W-:-:S04]  /*1a00*/  LEA.HI R8, R8, R9, RZ, 0x6 ;  /* 0x0000000908087211 */ /* 0x000fc800078f30ff */
[----:B------:R-:W-:Y:S02]  /*1a10*/  SHF.R.S32.HI R3, RZ, 0x1f, R4 ;  /* 0x0000001fff037819 */ /* 0x000fe40000011404 */
[----:B------:R-:W-:Y:S02]  /*1a20*/  SHF.R.S32.HI R8, RZ, 0x6, R8 ;  /* 0x00000006ff087819 */ /* 0x000fe40000011408 */
[----:B------:R-:W-:Y:S02]  /*1a30*/  LEA.HI R3, R3, R4, RZ, 0x6 ;  /* 0x0000000403037211 */ /* 0x000fe400078f30ff */
[----:B------:R-:W-:Y:S02]  /*1a40*/  LOP3.LUT R4, R198, 0xff000000, RZ, 0xc0, !PT ;  /* 0xff000000c6047812 */ /* 0x000fe400078ec0ff */
[----:B------:R-:W-:Y:S02]  /*1a50*/  SHF.R.S32.HI R3, RZ, 0x6, R3 ;  /* 0x00000006ff037819 */ /* 0x000fe40000011403 */
[----:B------:R-:W-:-:S02]  /*1a60*/  SHF.R.U32.HI R4, RZ, 0x8, R4 ;  /* 0x00000008ff047819 */ /* 0x000fc40000011604 */
[----:B------:R-:W-:Y:S02]  /*1a70*/  IMNMX R3, R8, R3, PT ;  /* 0x0000000308037217 */ /* 0x000fe40003800200 */
[----:B------:R-:W-:Y:S01]  /*1a80*/  LEA.HI R234, R234, R4, RZ, 0x10 ;  /* 0x00000004eaea7211 */ /* 0x000fe200078f80ff */
[----:B------:R-:W-:Y:S01]  /*1a90*/  IMAD.MOV.U32 R4, RZ, RZ, RZ ;  /* 0x000000ffff047224 */ /* 0x000fe200078e00ff */
[----:B------:R-:W-:Y:S02]  /*1aa0*/  ISETP.GE.AND P3, PT, R3, 0x1, PT ;  /* 0x000000010300780c */ /* 0x000fe40003f66270 */
[----:B------:R-:W-:Y:S02]  /*1ab0*/  LOP3.LUT R235, R234, 0xff, RZ, 0xc0, !PT ;  /* 0x000000ffeaeb7812 */ /* 0x000fe400078ec0ff */
[----:B------:R-:W-:-:S09]  /*1ac0*/  SHF.R.U32.HI R234, RZ, 0x10, R234 ;  /* 0x00000010ffea7819 */ /* 0x000fd200000116ea */
[----:B------:R-:W-:Y:S05]  /*1ad0*/  @!P3 BRA `(.L_x_2130) ;  /* 0x000001c00000b947 */ /* 0x000fea0003800000 */
[----:B------:R-:W-:-:S04]  /*1ae0*/  ISETP.NE.AND P3, PT, R234, RZ, PT ;  /* 0x000000ffea00720c */ /* 0x000fc80003f65270 */
[----:B------:R-:W-:-:S04]  /*1af0*/  SEL R8, R234, c[0x0][0x338], P3 ;  /* 0x0000ce00ea087a07 */ /* 0x000fc80001800000 */
[-C--:B------:R-:W-:Y:S02]  /*1b00*/  IABS R10, R8.reuse ;  /* 0x00000008000a7213 */ /* 0x080fe40000000000 */
[----:B------:R-:W-:Y:S02]  /*1b10*/  IADD3 R11, R8, -0x1, R3 ;  /* 0xffffffff080b7810 */ /* 0x000fe40007ffe003 */
[----:B------:R-:W2:Y:S01]  /*1b20*/  I2F.RP R12, R10 ;  /* 0x0000000a000c7306 */ /* 0x000ea20000209400 */
[-C--:B------:R-:W-:Y:S02]  /*1b30*/  IABS R2, R8.reuse ;  /* 0x0000000800027213 */ /* 0x080fe40000000000 */
[----:B------:R-:W-:Y:S02]  /*1b40*/  IABS R4, R11 ;  /* 0x0000000b00047213 */ /* 0x000fe40000000000 */
[----:B------:R-:W-:Y:S01]  /*1b50*/  LOP3.LUT R11, R11, R8, RZ, 0x3c, !PT ;  /* 0x000000080b0b7212 */ /* 0x000fe200078e3cff */
[----:B------:R-:W-:-:S03]  /*1b60*/  IMAD.MOV R2, RZ, RZ, -R2 ;  /* 0x000000ffff027224 */ /* 0x000fc600078e0a02 */
[----:B------:R-:W-:Y:S01]  /*1b70*/  ISETP.GE.AND P3, PT, R11, RZ, PT ;  /* 0x000000ff0b00720c */ /* 0x000fe20003f66270 */
[----:B--2---:R-:W2:Y:S02]  /*1b80*/  MUFU.RCP R12, R12 ;  /* 0x0000000c000c7308 */ /* 0x004ea40000001000 */
[----:B--2---:R-:W-:-:S06]  /*1b90*/  IADD3 R12, R12, 0xffffffe, RZ ;  /* 0x0ffffffe0c0c7810 */ /* 0x004fcc0007ffe0ff */
[----:B------:R-:W2:Y:S02]  /*1ba0*/  F2I.FTZ.U32.TRUNC.NTZ R13, R12 ;  /* 0x0000000c000d7305 */ /* 0x000ea4000021f000 */
[----:B--2---:R-:W-:Y:S02]  /*1bb0*/  IMAD.MOV R9, RZ, RZ, -R13 ;  /* 0x000000ffff097224 */ /* 0x004fe400078e0a0d */
        /* <DEDUP_REMOVED lines=14> */
.L_x_2130:
[----:B------:R-:W-:Y:S05]  /*1ca0*/  BSYNC B0 ;  /* 0x0000000000007941 */ /* 0x000fea0003800000 */
.L_x_2129:
        /* <DEDUP_REMOVED lines=59> */
[----:B------:R2:W3:Y:S01]  /*2060*/  @P4 LDG.E R2, [R8.64] ;  /* 0x0000000808024981 */ /* 0x0004e2000c1e1900 */
[----:B------:R-:W-:Y:S01]  /*2070*/  SHF.R.S32.HI R16, RZ, 0x1f, R6 ;  /* 0x0000001fff107819 */ /* 0x000fe20000011406 */
[----:B------:R-:W-:Y:S01]  /*2080*/  IMAD.WIDE.U32 R12, R6, c[0x0][0x178], RZ ;  /* 0x00005e00060c7a25 */ /* 0x000fe200078e00ff */
[----:B------:R-:W-:Y:S02]  /*2090*/  LEA R0, R218, R219, 0x5 ;  /* 0x000000dbda007211 */ /* 0x000fe400078e28ff */
[----:B------:R-:W-:Y:S01]  /*20a0*/  IADD3 R10, P3, R219, R7, RZ ;  /* 0x00000007db0a7210 */ /* 0x000fe20007f7e0ff */
[----:B------:R-:W-:Y:S01]  /*20b0*/  IMAD R16, R16, c[0x0][0x178], RZ ;  /* 0x00005e0010107a24 */ /* 0x000fe200078e02ff */
[----:B------:R-:W-:Y:S02]  /*20c0*/  IADD3 R0, R197, R0, RZ ;  /* 0x00000000c5007210 */ /* 0x000fe40007ffe0ff */
[----:B------:R-:W-:Y:S01]  /*20d0*/  ISETP.GE.AND P6, PT, R222, c[0x0][0x198], PT ;  /* 0x00006600de007a0c */ /* 0x000fe20003fc6270 */
[----:B------:R-:W-:Y:S01]  /*20e0*/  IMAD R16, R6, c[0x0][0x17c], R16 ;  /* 0x00005f0006107a24 */ /* 0x000fe200078e0210 */
[----:B------:R-:W-:Y:S01]  /*20f0*/  MOV R4, R0 ;  /* 0x0000000000047202 */ /* 0x000fe20000000f00 */
[----:B------:R-:W-:Y:S01]  /*2100*/  @P2 IMAD.HI.U32 R6, R0, c[0x0][0x2c8], RZ ;  /* 0x0000b20000062a27 */ /* 0x000fe200078e00ff */
[----:B------:R-:W-:-:S02]  /*2110*/  ISETP.GE.AND P5, PT, R208, c[0x0][0x198], PT ;  /* 0x00006600d0007a0c */ /* 0x000fc40003fa6270 */
[----:B------:R-:W-:Y:S01]  /*2120*/  IADD3 R17, R13, R16, RZ ;  /* 0x000000100d117210 */ /* 0x000fe20007ffe0ff */
[C---:B------:R-:W-:Y:S01]  /*2130*/  IMAD.WIDE.U32 R14, R10.reuse, c[0x0][0x1e0], R222 ;  /* 0x000078000a0e7a25 */ /* 0x040fe200078e00de */
[----:B------:R-:W-:Y:S02]  /*2140*/  MOV R16, R12 ;  /* 0x0000000c00107202 */ /* 0x000fe40000000f00 */
[----:B------:R-:W-:Y:S01]  /*2150*/  @P2 SHF.R.U32.HI R4, RZ, c[0x0][0x2cc], R6 ;  /* 0x0000b300ff042a19 */ /* 0x000fe20000011606 */
[----:B------:R-:W-:Y:S01]  /*2160*/  IMAD.WIDE.U32 R12, R10, c[0x0][0x208], R222 ;  /* 0x000082000a0c7a25 */ /* 0x000fe200078e00de */
[----:B------:R-:W-:Y:S02]  /*2170*/  SEL R6, R230, RZ, !P1 ;  /* 0x000000ffe6067207 */ /* 0x000fe40004800000 */
[----:B------:R-:W-:Y:S01]  /*2180*/  IADD3 R80, R3, -0x1, RZ ;  /* 0xffffffff03507810 */ /* 0x000fe20007ffe0ff */
[----:B------:R-:W-:Y:S01]  /*2190*/  IMAD.WIDE.U32 R16, R231, c[0x0][0x1b8], R16 ;  /* 0x00006e00e7107a25 */ /* 0x000fe200078e0010 */
[----:B--2---:R-:W-:-:S02]  /*21a0*/  SHF.R.S32.HI R8, RZ, 0x1f, R7 ;  /* 0x0000001fff087819 */ /* 0x004fc40000011407 */
[----:B------:R-:W-:Y:S01]  /*21b0*/  SEL R7, R5, RZ, !P1 ;  /* 0x000000ff05077207 */ /* 0x000fe20004800000 */
[----:B------:R-:W-:Y:S01]  /*21c0*/  IMAD R11, R231, c[0x0][0x1bc], R17 ;  /* 0x00006f00e70b7a24 */ /* 0x000fe200078e0211 */
[----:B------:R-:W-:-:S03]  /*21d0*/  LEA.HI.X.SX32 R8, R219, R8, 0x1, P3 ;  /* 0x00000008db087211 */ /* 0x000fc600018f0eff */
[----:B------:R-:W-:Y:S02]  /*21e0*/  IMAD R7, R7, c[0x0][0x1c0], RZ ;  /* 0x0000700007077a24 */ /* 0x000fe400078e02ff */
[C---:B------:R-:W-:Y:S02]  /*21f0*/  IMAD R9, R8.reuse, c[0x0][0x1e0], RZ ;  /* 0x0000780008097a24 */ /* 0x040fe400078e02ff */
[----:B------:R-:W-:Y:S02]  /*2200*/  IMAD R8, R8, c[0x0][0x208], RZ ;  /* 0x0000820008087a24 */ /* 0x000fe400078e02ff */
[C---:B------:R-:W-:Y:S02]  /*2210*/  IMAD R9, R10.reuse, c[0x0][0x1e4], R9 ;  /* 0x000079000a097a24 */ /* 0x040fe400078e0209 */
[----:B------:R-:W-:Y:S02]  /*2220*/  IMAD R8, R10, c[0x0][0x20c], R8 ;  /* 0x000083000a087a24 */ /* 0x000fe400078e0208 */
[----:B------:R-:W-:Y:S01]  /*2230*/  IMAD.MOV.U32 R10, RZ, RZ, R16 ;  /* 0x000000ffff0a7224 */ /* 0x000fe200078e0010 */
[----:B------:R-:W-:Y:S01]  /*2240*/  IADD3 R15, R15, R9, RZ ;  /* 0x000000090f0f7210 */ /* 0x000fe20007ffe0ff */
[C---:B------:R-:W-:Y:S01]  /*2250*/  IMAD R7, R6.reuse, c[0x0][0x1c4], R7 ;  /* 0x0000710006077a24 */ /* 0x040fe200078e0207 */
[----:B------:R-:W-:Y:S01]  /*2260*/  IADD3 R13, R13, R8, RZ ;  /* 0x000000080d0d7210 */ /* 0x000fe20007ffe0ff */
[----:B------:R-:W-:Y:S01]  /*2270*/  IMAD.WIDE.U32 R10, R6, c[0x0][0x1c0], R10 ;  /* 0x00007000060a7a25 */ /* 0x000fe200078e000a */
[----:B------:R-:W-:-:S02]  /*2280*/  IADD3 R6, -R4, RZ, RZ ;  /* 0x000000ff04067210 */ /* 0x000fc40007ffe1ff */
[----:B------:R-:W-:Y:S01]  /*2290*/  SHF.R.S32.HI R8, RZ, 0x1f, R4 ;  /* 0x0000001fff087819 */ /* 0x000fe20000011404 */
[----:B------:R-:W-:Y:S02]  /*22a0*/  IMAD.IADD R11, R11, 0x1, R7 ;  /* 0x000000010b0b7824 */ /* 0x000fe400078e0207 */
[----:B------:R-:W-:Y:S02]  /*22b0*/  IMAD R6, R6, c[0x0][0x2c4], R0 ;  /* 0x0000b10006067a24 */ /* 0x000fe400078e0200 */
[----:B------:R-:W-:Y:S02]  /*22c0*/  IMAD R8, R8, c[0x0][0x1b0], RZ ;  /* 0x00006c0008087a24 */ /* 0x000fe400078e02ff */
[----:B------:R-:W-:-:S04]  /*22d0*/  IMAD.WIDE.U32 R10, R4, c[0x0][0x1b0], R10 ;  /* 0x00006c00040a7a25 */ /* 0x000fc800078e000a */
[----:B------:R-:W-:Y:S01]  /*22e0*/  IMAD R8, R4, c[0x0][0x1b4], R8 ;  /* 0x00006d0004087a24 */ /* 0x000fe200078e0208 */
[----:B------:R-:W-:Y:S01]  /*22f0*/  SHF.R.S32.HI R4, RZ, 0x1f, R6 ;  /* 0x0000001fff047819 */ /* 0x000fe20000011406 */
[----:B------:R-:W-:-:S03]  /*2300*/  IMAD.WIDE.U32 R14, R231, c[0x0][0x1e8], R14 ;  /* 0x00007a00e70e7a25 */ /* 0x000fc600078e000e */
[----:B------:R-:W-:Y:S01]  /*2310*/  IADD3 R11, R11, R8, RZ ;  /* 0x000000080b0b7210 */ /* 0x000fe20007ffe0ff */
[----:B------:R-:W-:Y:S01]  /*2320*/  IMAD.WIDE.U32 R12, R231, c[0x0][0x210], R12 ;  /* 0x00008400e70c7a25 */ /* 0x000fe200078e000c */
[----:B------:R-:W-:-:S03]  /*2330*/  MOV R240, R14 ;  /* 0x0000000e00f07202 */ /* 0x000fc60000000f00 */
[----:B------:R-:W-:Y:S01]  /*2340*/  IMAD R4, R4, c[0x0][0x1a8], RZ ;  /* 0x00006a0004047a24 */ /* 0x000fe200078e02ff */
[----:B------:R-:W-:Y:S01]  /*2350*/  MOV R236, R12 ;  /* 0x0000000c00ec7202 */ /* 0x000fe20000000f00 */
[C---:B------:R-:W-:Y:S02]  /*2360*/  IMAD R241, R231.reuse, c[0x0][0x1ec], R15 ;  /* 0x00007b00e7f17a24 */ /* 0x040fe400078e020f */
[C---:B------:R-:W-:Y:S02]  /*2370*/  IMAD R8, R6.reuse, c[0x0][0x1ac], R4 ;  /* 0x00006b0006087a24 */ /* 0x040fe400078e0204 */
[----:B------:R-:W-:Y:S02]  /*2380*/  IMAD R237, R231, c[0x0][0x214], R13 ;  /* 0x00008500e7ed7a24 */ /* 0x000fe400078e020d */
[----:B------:R-:W-:-:S05]  /*2390*/  IMAD.WIDE.U32 R6, R6, c[0x0][0x1a8], R10 ;  /* 0x00006a0006067a25 */ /* 0x000fca00078e000a */
[----:B------:R-:W-:Y:S02]  /*23a0*/  IADD3 R8, R7, R8, RZ ;  /* 0x0000000807087210 */ /* 0x000fe40007ffe0ff */
[----:B------:R-:W-:Y:S02]  /*23b0*/  IADD3 R7, R219, R197, RZ ;  /* 0x000000c5db077210 */ /* 0x000fe40007ffe0ff */
[----:B---3--:R-:W-:Y:S01]  /*23c0*/  @P4 SHF.R.S32.HI R0, RZ, 0x1f, R2 ;  /* 0x0000001fff004819 */ /* 0x008fe20000011402 */
[----:B------:R-:W-:Y:S01]  /*23d0*/  @!P4 IMAD.MOV.U32 R2, RZ, RZ, R230 ;  /* 0x000000ffff02c224 */ /* 0x000fe200078e00e6 */
[----:B------:R-:W-:Y:S02]  /*23e0*/  @!P4 MOV R0, R5 ;  /* 0x000000050000c202 */ /* 0x000fe40000000f00 */
[----:B------:R-:W-:Y:S02]  /*23f0*/  ISETP.GE.AND P4, PT, R207, c[0x0][0x198], PT ;  /* 0x00006600cf007a0c */ /* 0x000fe40003f86270 */
[----:B------:R-:W-:-:S02]  /*2400*/  SEL R0, R0, RZ, !P0 ;  /* 0x000000ff00007207 */ /* 0x000fc40004000000 */
[----:B------:R-:W-:Y:S02]  /*2410*/  SEL R2, R2, RZ, !P0 ;  /* 0x000000ff02027207 */ /* 0x000fe40004000000 */
[----:B------:R-:W-:Y:S01]  /*2420*/  LEA R9, P0, R6, c[0x0][0x160], 0x1 ;  /* 0x0000580006097a11 */ /* 0x000fe200078008ff */
[C---:B------:R-:W-:Y:S02]  /*2430*/  IMAD R232, R0.reuse, c[0x0][0x1f0], RZ ;  /* 0x00007c0000e87a24 */ /* 0x040fe400078e02ff */
        /* <DEDUP_REMOVED lines=9> */
[----:B------:R2:W3:Y:S02]  /*24d0*/  SHFL.IDX PT, R10, R8, RZ, 0x181f ;  /* 0x00181fff080a7589 */ /* 0x0004e400000e0000 */
.L_x_2221:
[----:B------:R-:W-:Y:S05]  /*24e0*/  BRA.DIV ~URZ, `(.L_x_2133) ;  /* 0x0000e2127f007947 */ /* 0x000fea000b800000 */
[----:B------:R4:W1:Y:S02]  /*24f0*/  SHFL.IDX PT, R0, R9, RZ, 0x181f ;  /* 0x00181fff09007589 */ /* 0x00086400000e0000 */
.L_x_2222:
[----:B------:R-:W-:Y:S01]  /*2500*/  IMAD R6, R243, c[0x0][0x2c4], RZ ;  /* 0x0000b100f3067a24 */ /* 0x000fe200078e02ff */
[----:B------:R-:W-:Y:S04]  /*2510*/  BSSY B0, `(.L_x_2134) ;  /* 0x000000f000007945 */ /* 0x000fe80003800000 */
[----:B------:R-:W-:-:S13]  /*2520*/  ISETP.GE.AND P0, PT, R7, R6, PT ;  /* 0x000000060700720c */ /* 0x000fda0003f06270 */
[----:B------:R-:W-:Y:S05]  /*2530*/  @P0 BRA `(.L_x_2135) ;  /* 0x000000c000000947 */ /* 0x000fea0003800000 */
[-C--:B-1----:R-:W-:Y:S02]  /*2540*/  LEA R12, P3, R222, R0.reuse, 0x1 ;  /* 0x00000000de0c7211 */ /* 0x082fe400078608ff */
[-C--:B------:R-:W-:Y:S02]  /*2550*/  LEA R4, P1, R208, R0.reuse, 0x1 ;  /* 0x00000000d0047211 */ /* 0x080fe400078208ff */
[C---:B------:R-:W-:Y:S02]  /*2560*/  LEA R14, P0, R207.reuse, R0, 0x1 ;  /* 0x00000000cf0e7211 */ /* 0x040fe400078008ff */
[-C--:B---3--:R-:W-:Y:S02]  /*2570*/  LEA.HI.X R13, R222, R10.reuse, R223, 0x1, P3 ;  /* 0x0000000ade0d7211 */ /* 0x088fe400018f0cdf */
        /* <DEDUP_REMOVED lines=8> */
.L_x_2135:
[----:B------:R-:W-:Y:S05]  /*2600*/  BSYNC B0 ;  /* 0x0000000000007941 */ /* 0x000fea0003800000 */
.L_x_2134:
[----:B------:R-:W-:Y:S05]  /*2610*/  BRA.DIV ~URZ, `(.L_x_2136) ;  /* 0x0000e1527f007947 */ /* 0x000fea000b800000 */
[----:B---3--:R3:W2:Y:S04]  /*2620*/  SHFL.IDX PT, R10, R8, 0x1, 0x181f ;  /* 0x00381f00080a7f89 */ /* 0x0086a800000e0000 */
[----:B------:R3:W4:Y:S02]  /*2630*/  SHFL.IDX PT, R2, R9, 0x1, 0x181f ;  /* 0x00381f0009027f89 */ /* 0x00072400000e0000 */
.L_x_2223:
[----:B-1----:R-:W-:Y:S01]  /*2640*/  IADD3 R0, R7, 0x20, RZ ;  /* 0x0000002007007810 */ /* 0x002fe20007ffe0ff */
[----:B------:R-:W-:Y:S03]  /*2650*/  BSSY B0, `(.L_x_2137) ;  /* 0x000000f000007945 */ /* 0x000fe60003800000 */
[----:B------:R-:W-:-:S13]  /*2660*/  ISETP.GE.AND P0, PT, R0, R6, PT ;  /* 0x000000060000720c */ /* 0x000fda0003f06270 */
[----:B------:R-:W-:Y:S05]  /*2670*/  @P0 BRA `(.L_x_2138) ;  /* 0x000000c000000947 */ /* 0x000fea0003800000 */
[-C--:B----4-:R-:W-:Y:S02]  /*2680*/  LEA R12, P3, R222, R2.reuse, 0x1 ;  /* 0x00000002de0c7211 */ /* 0x090fe400078608ff */
[-C--:B------:R-:W-:Y:S02]  /*2690*/  LEA R4, P1, R208, R2.reuse, 0x1 ;  /* 0x00000002d0047211 */ /* 0x080fe400078208ff */
[C---:B------:R-:W-:Y:S02]  /*26a0*/  LEA R14, P0, R207.reuse, R2, 0x1 ;  /* 0x00000002cf0e7211 */ /* 0x040fe400078008ff */
        /* <DEDUP_REMOVED lines=9> */
.L_x_2138:
[----:B------:R-:W-:Y:S05]  /*2740*/  BSYNC B0 ;  /* 0x0000000000007941 */ /* 0x000fea0003800000 */
.L_x_2137:
[----:B------:R-:W-:Y:S05]  /*2750*/  BRA.DIV ~URZ, `(.L_x_2139) ;  /* 0x0000e0d27f007947 */ /* 0x000fea000b800000 */
[----:B--2---:R2:W1:Y:S02]  /*2760*/  SHFL.IDX PT, R10, R8, 0x2, 0x181f ;  /* 0x00581f00080a7f89 */ /* 0x00446400000e0000 */
.L_x_2224:
[----:B------:R-:W-:Y:S05]  /*2770*/  BRA.DIV ~URZ, `(.L_x_2140) ;  /* 0x0000e1227f007947 */ /* 0x000fea000b800000 */
[----:B----4-:R4:W2:Y:S02]  /*2780*/  SHFL.IDX PT, R2, R9, 0x2, 0x181f ;  /* 0x00581f0009027f89 */ /* 0x0108a400000e0000 */
.L_x_2225:
[----:B------:R-:W-:Y:S01]  /*2790*/  IADD3 R0, R7, 0x40, RZ ;  /* 0x0000004007007810 */ /* 0x000fe20007ffe0ff */
[----:B------:R-:W-:Y:S03]  /*27a0*/  BSSY B0, `(.L_x_2141) ;  /* 0x000000f000007945 */ /* 0x000fe60003800000 */
[----:B------:R-:W-:-:S13]  /*27b0*/  ISETP.GE.AND P0, PT, R0, R6, PT ;  /* 0x000000060000720c */ /* 0x000fda0003f06270 */
[----:B------:R-:W-:Y:S05]  /*27c0*/  @P0 BRA `(.L_x_2142) ;  /* 0x000000c000000947 */ /* 0x000fea0003800000 */
[-C--:B-12---:R-:W-:Y:S02]  /*27d0*/  LEA R12, P3, R222, R2.reuse, 0x1 ;  /* 0x00000002de0c7211 */ /* 0x086fe400078608ff */
[-C--:B------:R-:W-:Y:S02]  /*27e0*/  LEA R4, P1, R208, R2.reuse, 0x1 ;  /* 0x00000002d0047211 */ /* 0x080fe400078208ff */
[C---:B------:R-:W-:Y:S02]  /*27f0*/  LEA R14, P0, R207.reuse, R2, 0x1 ;  /* 0x00000002cf0e7211 */ /* 0x040fe400078008ff */
[-C--:B------:R-:W-:Y:S02]  /*2800*/  LEA.HI.X R13, R222, R10.reuse, R223, 0x1, P3 ;  /* 0x0000000ade0d7211 */ /* 0x080fe400018f0cdf */
        /* <DEDUP_REMOVED lines=8> */
.L_x_2142:
[----:B------:R-:W-:Y:S05]  /*2890*/  BSYNC B0 ;  /* 0x0000000000007941 */ /* 0x000fea0003800000 */
.L_x_2141:
[----:B------:R-:W-:Y:S05]  /*28a0*/  BRA.DIV ~URZ, `(.L_x_2143) ;  /* 0x0000e0527f007947 */ /* 0x000fea000b800000 */
[----:B--23--:R-:W2:Y:S04]  /*28b0*/  SHFL.IDX PT, R8, R8, 0x3, 0x181f ;  /* 0x00781f0008087f89 */ /* 0x00cea800000e0000 */
[----:B----4-:R-:W3:Y:S02]  /*28c0*/  SHFL.IDX PT, R9, R9, 0x3, 0x181f ;  /* 0x00781f0009097f89 */ /* 0x010ee400000e0000 */
.L_x_2226:
[----:B------:R-:W-:-:S04]  /*28d0*/  IADD3 R7, R7, 0x60, RZ ;  /* 0x0000006007077810 */ /* 0x000fc80007ffe0ff */
[----:B------:R-:W-:-:S13]  /*28e0*/  ISETP.GE.AND P3, PT, R7, R6, PT ;  /* 0x000000060700720c */ /* 0x000fda0003f66270 */
[-C--:B---3--:R-:W-:Y:S02]  /*28f0*/  @!P3 LEA R6, P0, R222, R9.reuse, 0x1 ;  /* 0x00000009de06b211 */ /* 0x088fe400078008ff */
[-C--:B-1----:R-:W-:Y:S02]  /*2900*/  @!P3 LEA R4, P1, R208, R9.reuse, 0x1 ;  /* 0x00000009d004b211 */ /* 0x082fe400078208ff */
[-C--:B--2---:R-:W-:Y:S02]  /*2910*/  @!P3 LEA.HI.X R7, R222, R8.reuse, R223, 0x1, P0 ;  /* 0x00000008de07b211 */ /* 0x084fe400000f0cdf */
[C---:B------:R-:W-:Y:S02]  /*2920*/  @!P3 LEA R10, P0, R207.reuse, R9, 0x1 ;  /* 0x00000009cf0ab211 */ /* 0x040fe400078008ff */
[-C--:B------:R-:W-:Y:S01]  /*2930*/  @!P3 LEA.HI.X R5, R208, R8.reuse, R203, 0x1, P1 ;  /* 0x00000008d005b211 */ /* 0x080fe200008f0ccb */
[----:B------:R-:W-:Y:S01]  /*2940*/  @!PT LDS RZ, [RZ] ;  /* 0x00000000fffff984 */ /* 0x000fe20000000800 */
[----:B------:R-:W-:Y:S01]  /*2950*/  @!PT LDS RZ, [RZ] ;  /* 0x00000000fffff984 */ /* 0x000fe20000000800 */
[----:B------:R-:W-:Y:S01]  /*2960*/  @!PT LDS RZ, [RZ] ;  /* 0x00000000fffff984 */ /* 0x000fe20000000800 */
[----:B------:R1:W-:Y:S01]  /*2970*/  @!P3 LDGSTS.E.BYPASS.LTC128B.128 [R212+0x1b100], [R6.64], !P6 ;  /* 0x1b10000006d4bfae */ /* 0x0003e2000f101d48 */
[----:B------:R-:W-:-:S03]  /*2980*/  @!P3 LEA.HI.X R11, R207, R8, R202, 0x1, P0 ;  /* 0x00000008cf0bb211 */ /* 0x000fc600000f0cca */
[----:B------:R1:W-:Y:S04]  /*2990*/  @!P3 LDGSTS.E.BYPASS.LTC128B.128 [R212+0x1f100], [R4.64], !P5 ;  /* 0x1f10000004d4bfae */ /* 0x0003e8000e901d48 */
[----:B------:R1:W-:Y:S04]  /*29a0*/  @!P3 LDGSTS.E.BYPASS.LTC128B.128 [R212+0x23100], [R10.64], !P4 ;  /* 0x231000000ad4bfae */ /* 0x0003e8000e101d48 */
[----:B------:R-:W0:Y:S01]  /*29b0*/  LDGDEPBAR ;  /* 0x00000000000079af */ /* 0x000e220000000000 */
[----:B------:R-:W-:Y:S02]  /*29c0*/  WARPSYNC 0xffffffff ;  /* 0xffffffff00007948 */ /* 0x000fe40003800000 */
[----:B-1----:R-:W-:Y:S01]  /*29d0*/  IMAD.IADD R5, R244, 0x1, -R219 ;  /* 0x00000001f4057824 */ /* 0x002fe200078e0adb */
[----:B------:R-:W-:Y:S01]  /*29e0*/  SHF.R.S32.HI R6, RZ, 0x1f, R80 ;  /* 0x0000001fff067819 */ /* 0x000fe20000011450 */
[----:B------:R-:W-:Y:S01]  /*29f0*/  IMAD.MOV.U32 R2, RZ, RZ, 0x20 ;  /* 0x00000020ff027424 */ /* 0x000fe200078e00ff */
[----:B------:R-:W-:Y:S01]  /*2a00*/  BAR.SYNC.DEFER_BLOCKING 0x0 ;  /* 0x0000000000007b1d */ /* 0x000fe20000010000 */
[----:B------:R-:W-:-:S02]  /*2a10*/  IMAD R5, R80, -0x40, R5 ;  /* 0xffffffc050057824 */ /* 0x000fc400078e0205 */
[----:B------:R-:W-:Y:S02]  /*2a20*/  IMAD R0, R6, c[0x0][0x1e0], RZ ;  /* 0x0000780006007a24 */ /* 0x000fe400078e02ff */
[C---:B------:R-:W-:Y:S01]  /*2a30*/  IMAD.WIDE.U32 R10, R80.reuse, c[0x0][0x1e0], RZ ;  /* 0x00007800500a7a25 */ /* 0x040fe200078e00ff */
[C---:B------:R-:W-:Y:S01]  /*2a40*/  ISETP.GE.AND P6, PT, R5.reuse, 0x21, PT ;  /* 0x000000210500780c */ /* 0x040fe20003fc6270 */
[----:B------:R-:W-:Y:S01]  /*2a50*/  ULDC.64 UR4, c[0x0][0x208] ;  /* 0x0000820000047ab9 */ /* 0x000fe20000000a00 */
[----:B------:R-:W-:Y:S01]  /*2a60*/  ISETP.GE.AND P4, PT, R5, 0x1, PT ;  /* 0x000000010500780c */ /* 0x000fe20003f86270 */
[----:B------:R-:W-:Y:S01]  /*2a70*/  IMAD R0, R80, c[0x0][0x1e4], R0 ;  /* 0x0000790050007a24 */ /* 0x000fe200078e0200 */
[----:B------:R-:W-:Y:S01]  /*2a80*/  LEA R4, P0, R10, R240, 0x6 ;  /* 0x000000f00a047211 */ /* 0x000fe200078030ff */
[C---:B------:R-:W-:Y:S01]  /*2a90*/  IMAD.WIDE.U32 R8, R2.reuse, c[0x0][0x1e0], RZ ;  /* 0x0000780002087a25 */ /* 0x040fe200078e00ff */
[----:B------:R-:W-:Y:S01]  /*2aa0*/  USHF.L.U32 UR7, UR4, 0x6, URZ ;  /* 0x0000000604077899 */ /* 0x000fe2000800063f */
[----:B------:R-:W-:Y:S01]  /*2ab0*/  BSSY B0, `(.L_x_2144) ;  /* 0x0000050000007945 */ /* 0x000fe20003800000 */
[----:B------:R-:W-:Y:S01]  /*2ac0*/  UMOV UR6, 0x6 ;  /* 0x0000000600067882 */ /* 0x000fe20000000000 */
[----:B------:R-:W-:Y:S01]  /*2ad0*/  IMAD.IADD R0, R11, 0x1, R0 ;  /* 0x000000010b007824 */ /* 0x000fe200078e0200 */
[----:B------:R-:W-:Y:S01]  /*2ae0*/  USHF.L.U64.HI UR5, UR4, UR6, UR5 ;  /* 0x0000000604057299 */ /* 0x000fe20008010205 */
[----:B------:R-:W-:-:S02]  /*2af0*/  IMAD R7, R2, c[0x0][0x1e4], RZ ;  /* 0x0000790002077a24 */ /* 0x000fc400078e02ff */
[----:B------:R-:W-:Y:S01]  /*2b00*/  @P6 IADD3 R8, P1, R4, R8, RZ ;  /* 0x0000000804086210 */ /* 0x000fe20007f3e0ff */
[----:B------:R-:W-:Y:S01]  /*2b10*/  IMAD R6, R6, c[0x0][0x208], RZ ;  /* 0x0000820006067a24 */ /* 0x000fe200078e02ff */
[----:B------:R-:W-:Y:S01]  /*2b20*/  LEA.HI.X R0, R10, R232, R0, 0x6, P0 ;  /* 0x000000e80a007211 */ /* 0x000fe200000f3400 */
[----:B------:R-:W-:Y:S01]  /*2b30*/  IMAD.WIDE.U32 R10, R80, c[0x0][0x208], RZ ;  /* 0x00008200500a7a25 */ /* 0x000fe200078e00ff */
[----:B------:R-:W-:Y:S02]  /*2b40*/  @P4 LEA R12, P0, R4, c[0x0][0x1c8], 0x1 ;  /* 0x00007200040c4a11 */ /* 0x000fe400078008ff */
[----:B------:R-:W-:Y:S01]  /*2b50*/  @P6 IADD3.X R7, R0, R9, R7, P1, !PT ;  /* 0x0000000900076210 */ /* 0x000fe20000ffe407 */
[----:B------:R-:W-:Y:S01]  /*2b60*/  IMAD R6, R80, c[0x0][0x20c], R6 ;  /* 0x0000830050067a24 */ /* 0x000fe200078e0206 */
[----:B------:R-:W-:Y:S02]  /*2b70*/  @P4 ISETP.GE.AND P1, PT, R222, c[0x0][0x1d4], PT ;  /* 0x00007500de004a0c */ /* 0x000fe40003f26270 */
[----:B------:R-:W-:Y:S01]  /*2b80*/  @P4 LEA.HI.X R13, R4, c[0x0][0x1cc], R0, 0x1, P0 ;  /* 0x00007300040d4a11 */ /* 0x000fe200000f0c00 */
[----:B------:R-:W-:Y:S01]  /*2b90*/  IMAD.IADD R6, R11, 0x1, R6 ;  /* 0x000000010b067824 */ /* 0x000fe200078e0206 */
[----:B------:R-:W-:-:S02]  /*2ba0*/  @P4 ISETP.GE.AND P0, PT, R208, c[0x0][0x1d4], PT ;  /* 0x00007500d0004a0c */ /* 0x000fc40003f06270 */
[----:B------:R-:W-:Y:S02]  /*2bb0*/  LEA R0, P3, R10, R236, 0x6 ;  /* 0x000000ec0a007211 */ /* 0x000fe400078630ff */
[----:B------:R-:W-:Y:S02]  /*2bc0*/  @P6 LEA R14, P5, R8, c[0x0][0x1c8], 0x1 ;  /* 0x00007200080e6a11 */ /* 0x000fe400078a08ff */
[----:B------:R-:W-:Y:S02]  /*2bd0*/  LEA.HI.X R6, R10, R198, R6, 0x6, P3 ;  /* 0x000000c60a067211 */ /* 0x000fe400018f3406 */
[----:B------:R-:W-:Y:S01]  /*2be0*/  @P4 ISETP.GE.AND P3, PT, R207, c[0x0][0x1d4], PT ;  /* 0x00007500cf004a0c */ /* 0x000fe20003f66270 */
[----:B------:R-:W-:Y:S01]  /*2bf0*/  @!PT LDS RZ, [RZ] ;  /* 0x00000000fffff984 */ /* 0x000fe20000000800 */
[----:B------:R-:W-:Y:S01]  /*2c00*/  @!PT LDS RZ, [RZ] ;  /* 0x00000000fffff984 */ /* 0x000fe20000000800 */
[----:B------:R-:W-:Y:S01]  /*2c10*/  @!PT LDS RZ, [RZ] ;  /* 0x00000000fffff984 */ /* 0x000fe20000000800 */
[----:B------:R1:W-:Y:S01]  /*2c20*/  @P4 LDGSTS.E.BYPASS.LTC128B.128 [R212+0xc100], [R12.64], !P1 ;  /* 0x0c1000000cd44fae */ /* 0x0003e2000c901d48 */
[----:B------:R-:W-:Y:S02]  /*2c30*/  @P6 ISETP.GE.AND P1, PT, R222, c[0x0][0x1d4], PT ;  /* 0x00007500de006a0c */ /* 0x000fe40003f26270 */
[----:B------:R-:W-:Y:S01]  /*2c40*/  @P6 LEA.HI.X R15, R8, c[0x0][0x1cc], R7, 0x1, P5 ;  /* 0x00007300080f6a11 */ /* 0x000fe200028f0c07 */
[----:B------:R1:W-:Y:S01]  /*2c50*/  @P4 LDGSTS.E.BYPASS.LTC128B.128 [R212+0xe100], [R12.64+0x80], !P0 ;  /* 0x0e1000800cd44fae */ /* 0x0003e2000c101d48 */
[----:B------:R-:W-:-:S02]  /*2c60*/  @P6 ISETP.GE.AND P0, PT, R208, c[0x0][0x1d4], PT ;  /* 0x00007500d0006a0c */ /* 0x000fc40003f06270 */
[----:B------:R-:W-:-:S04]  /*2c70*/  LEA R8, P5, R0, c[0x0][0x1f8], 0x1 ;  /* 0x00007e0000087a11 */ /* 0x000fc800078a08ff */
[----:B------:R-:W-:Y:S01]  /*2c80*/  LEA.HI.X R9, R0, c[0x0][0x1fc], R6, 0x1, P5 ;  /* 0x00007f0000097a11 */ /* 0x000fe200028f0c06 */
[----:B------:R1:W-:Y:S01]  /*2c90*/  @P4 LDGSTS.E.BYPASS.LTC128B.128 [R212+0x10100], [R12.64+0x100], !P3 ;  /* 0x101001000cd44fae */ /* 0x0003e2000d901d48 */
[C---:B------:R-:W-:Y:S01]  /*2ca0*/  @P6 ISETP.GE.AND P5, PT, R207.reuse, c[0x0][0x1d4], PT ;  /* 0x00007500cf006a0c */ /* 0x040fe20003fa6270 */
[----:B------:R-:W-:Y:S01]  /*2cb0*/  IMAD.MOV.U32 R0, RZ, RZ, 0x40 ;  /* 0x00000040ff007424 */ /* 0x000fe200078e00ff */
[----:B------:R-:W-:Y:S01]  /*2cc0*/  ISETP.GE.AND P4, PT, R222, c[0x0][0x1d4], PT ;  /* 0x00007500de007a0c */ /* 0x000fe20003f86270 */
[----:B------:R1:W-:Y:S01]  /*2cd0*/  @P6 LDGSTS.E.BYPASS.LTC128B.128 [R212+0xd100], [R14.64], !P1 ;  /* 0x0d1000000ed46fae */ /* 0x0003e2000c901d48 */
[----:B------:R-:W-:Y:S02]  /*2ce0*/  ISETP.GE.AND P3, PT, R208, c[0x0][0x1d4], PT ;  /* 0x00007500d0007a0c */ /* 0x000fe40003f66270 */
[----:B------:R-:W-:Y:S01]  /*2cf0*/  ISETP.GE.AND P1, PT, R207, c[0x0][0x1d4], PT ;  /* 0x00007500cf007a0c */ /* 0x000fe20003f26270 */
[----:B------:R1:W-:Y:S01]  /*2d00*/  @P6 LDGSTS.E.BYPASS.LTC128B.128 [R212+0xf100], [R14.64+0x80], !P0 ;  /* 0x0f1000800ed46fae */ /* 0x0003e2000c101d48 */
[----:B------:R-:W-:-:S02]  /*2d10*/  ISETP.LT.OR P0, PT, R5, 0x1, P4 ;  /* 0x000000010500780c */ /* 0x000fc40002701670 */
[----:B------:R-:W-:-:S03]  /*2d20*/  ISETP.LT.OR P4, PT, R5, 0x21, P4 ;  /* 0x000000210500780c */ /* 0x000fc60002781670 */
[----:B------:R1:W-:Y:S01]  /*2d30*/  @P6 LDGSTS.E.BYPASS.LTC128B.128 [R212+0x11100], [R14.64+0x100], !P5 ;  /* 0x111001000ed46fae */ /* 0x0003e2000e901d48 */
[C---:B------:R-:W-:Y:S02]  /*2d40*/  ISETP.LT.OR P6, PT, R5.reuse, 0x1, P3 ;  /* 0x000000010500780c */ /* 0x040fe40001fc1670 */
[C---:B------:R-:W-:Y:S01]  /*2d50*/  ISETP.LT.OR P5, PT, R5.reuse, 0x1, P1 ;  /* 0x000000010500780c */ /* 0x040fe20000fa1670 */
[----:B------:R-:W0:Y:S01]  /*2d60*/  LDGDEPBAR ;  /* 0x00000000000079af */ /* 0x000e220000000000 */
[C---:B------:R-:W-:Y:S02]  /*2d70*/  ISETP.LT.OR P3, PT, R5.reuse, 0x21, P3 ;  /* 0x000000210500780c */ /* 0x040fe40001f61670 */
[----:B------:R-:W-:Y:S01]  /*2d80*/  ISETP.LT.OR P1, PT, R5, 0x21, P1 ;  /* 0x000000210500780c */ /* 0x000fe20000f21670 */
[----:B------:R1:W-:Y:S01]  /*2d90*/  LDGSTS.E.BYPASS.LTC128B.128 [R212+0x100], [R8.64], !P0 ;  /* 0x0010000008d47fae */ /* 0x0003e2000c101d48 */
[----:B------:R-:W-:-:S04]  /*2da0*/  IADD3 R4, P0, R8, UR7, RZ ;  /* 0x0000000708047c10 */ /* 0x000fc8000ff1e0ff */
[----:B------:R-:W-:Y:S01]  /*2db0*/  IADD3.X R5, R9, UR5, RZ, P0, !PT ;  /* 0x0000000509057c10 */ /* 0x000fe200087fe4ff */
[----:B------:R1:W-:Y:S04]  /*2dc0*/  LDGSTS.E.BYPASS.LTC128B.128 [R212+0x2100], [R8.64+0x80], !P6 ;  /* 0x0210008008d47fae */ /* 0x0003e8000f101d48 */
[----:B------:R1:W-:Y:S04]  /*2dd0*/  LDGSTS.E.BYPASS.LTC128B.128 [R212+0x4100], [R8.64+0x100], !P5 ;  /* 0x0410010008d47fae */ /* 0x0003e8000e901d48 */
[----:B------:R1:W-:Y:S04]  /*2de0*/  LDGSTS.E.BYPASS.LTC128B.128 [R212+0x1100], [R4.64], !P4 ;  /* 0x0110000004d47fae */ /* 0x0003e8000e101d48 */
[----:B------:R1:W-:Y:S04]  /*2df0*/  LDGSTS.E.BYPASS.LTC128B.128 [R212+0x3100], [R4.64+0x80], !P3 ;  /* 0x0310008004d47fae */ /* 0x0003e8000d901d48 */
[----:B------:R1:W-:Y:S01]  /*2e00*/  LDGSTS.E.BYPASS.LTC128B.128 [R212+0x5100], [R4.64+0x100], !P1 ;  /* 0x0510010004d47fae */ /* 0x0003e2000c901d48 */
[----:B------:R-:W-:-:S03]  /*2e10*/  ISETP.GT.AND P1, PT, R80, R233, PT ;  /* 0x000000e95000720c */ /* 0x000fc60003f24270 */
[----:B------:R-:W0:Y:S10]  /*2e20*/  LDGDEPBAR ;  /* 0x00000000000079af */ /* 0x000e340000000000 */
[----:B------:R-:W-:Y:S05]  /*2e30*/  @!P1 BRA `(.L_x_2145) ;  /* 0x0000017000009947 */ /* 0x000fea0003800000 */
[----:B-1----:R-:W-:Y:S02]  /*2e40*/  IADD3 R5, R3, -0x2, RZ ;  /* 0xfffffffe03057810 */ /* 0x002fe40007ffe0ff */
[----:B------:R-:W-:-:S02]  /*2e50*/  ISETP.GE.AND P4, PT, R222, c[0x0][0x1d4], PT ;  /* 0x00007500de007a0c */ /* 0x000fc40003f86270 */
        /* <DEDUP_REMOVED lines=8> */
[----:B------:R-:W-:Y:S01]  /*2ee0*/  IMAD.WIDE.U32 R6, R0, c[0x0][0x1e0], RZ ;  /* 0x0000780000067a25 */ /* 0x000fe200078e00ff */
[----:B------:R-:W-:Y:S02]  /*2ef0*/  ISETP.GE.AND P3, PT, R208, c[0x0][0x1d4], PT ;  /* 0x00007500d0007a0c */ /* 0x000fe40003f66270 */
[----:B------:R-:W-:Y:S01]  /*2f00*/  LEA.HI.X R9, R5, c[0x0][0x1cc], R4, 0x1, P0 ;  /* 0x0000730005097a11 */ /* 0x000fe200000f0c04 */
[----:B------:R-:W-:Y:S01]  /*2f10*/  IMAD R4, R0, c[0x0][0x1e4], RZ ;  /* 0x0000790000047a24 */ /* 0x000fe200078e02ff */
[----:B------:R-:W-:Y:S02]  /*2f20*/  ISETP.GE.AND P0, PT, R207, c[0x0][0x1d4], PT ;  /* 0x00007500cf007a0c */ /* 0x000fe40003f06270 */
[----:B------:R-:W-:Y:S01]  /*2f30*/  IADD3 R6, P5, R6, R8, RZ ;  /* 0x0000000806067210 */ /* 0x000fe20007fbe0ff */
[----:B------:R1:W-:Y:S03]  /*2f40*/  LDGSTS.E.BYPASS.LTC128B.128 [R212+0x12100], [R8.64], !P4 ;  /* 0x1210000008d47fae */ /* 0x0003e6000e101d48 */
[----:B------:R-:W-:-:S03]  /*2f50*/  IADD3.X R7, R9, R7, R4, P5, !PT ;  /* 0x0000000709077210 */ /* 0x000fc60002ffe404 */
[----:B------:R1:W-:Y:S04]  /*2f60*/  LDGSTS.E.BYPASS.LTC128B.128 [R212+0x14100], [R8.64+0x80], !P3 ;  /* 0x1410008008d47fae */ /* 0x0003e8000d901d48 */
[----:B------:R1:W-:Y:S04]  /*2f70*/  LDGSTS.E.BYPASS.LTC128B.128 [R212+0x16100], [R8.64+0x100], !P0 ;  /* 0x1610010008d47fae */ /* 0x0003e8000c101d48 */
[----:B------:R1:W-:Y:S04]  /*2f80*/  LDGSTS.E.BYPASS.LTC128B.128 [R212+0x13100], [R6.64], !P4 ;  /* 0x1310000006d47fae */ /* 0x0003e8000e101d48 */
[----:B------:R1:W-:Y:S04]  /*2f90*/  LDGSTS.E.BYPASS.LTC128B.128 [R212+0x15100], [R6.64+0x80], !P3 ;  /* 0x1510008006d47fae */ /* 0x0003e8000d901d48 */
[----:B------:R1:W-:Y:S02]  /*2fa0*/  LDGSTS.E.BYPASS.LTC128B.128 [R212+0x17100], [R6.64+0x100], !P0 ;  /* 0x1710010006d47fae */ /* 0x0003e4000c101d48 */
.L_x_2145:
[----:B------:R-:W-:Y:S05]  /*2fb0*/  BSYNC B0 ;  /* 0x0000000000007941 */ /* 0x000fea0003800000 */
.L_x_2144:
        /* <DEDUP_REMOVED lines=8> */
[----:B------:R2:W3:Y:S04]  /*3040*/  LDSM.16.M88.4 R24, [R191] ;  /* 0x00000000bf18783b */ /* 0x0004e80000000200 */
[----:B-1----:R2:W1:Y:S04]  /*3050*/  LDSM.16.M88.4 R12, [R190] ;  /* 0x00000000be0c783b */ /* 0x0024680000000200 */
        /* <DEDUP_REMOVED lines=13> */
[----:B------:R-:W-:-:S03]  /*3130*/  ISETP.GE.AND P1, PT, R208, c[0x0][0x1d4], PT ;  /* 0x00007500d0007a0c */ /* 0x000fc60003f26270 */
        /* <DEDUP_REMOVED lines=13> */
[----:B------:R-:W-:-:S03]  /*3210*/  IADD3.X R5, R17, UR5, RZ, P4, !PT ;  /* 0x0000000511057c10 */ /* 0x000fc6000a7fe4ff */
[----:B------:R2:W-:Y:S04]  /*3220*/  LDGSTS.E.BYPASS.LTC128B.128 [R212+0x8100], [R16.64+0x80], !P1 ;  /* 0x0810008010d47fae */ /* 0x0005e8000c901d48 */
[----:B------:R2:W-:Y:S04]  /*3230*/  LDGSTS.E.BYPASS.LTC128B.128 [R212+0xa100], [R16.64+0x100], !P0 ;  /* 0x0a10010010d47fae */ /* 0x0005e8000c101d48 */
[----:B------:R2:W-:Y:S04]  /*3240*/  LDGSTS.E.BYPASS.LTC128B.128 [R212+0x7100], [R4.64], !P3 ;  /* 0x0710000004d47fae */ /* 0x0005e8000d901d48 */
[----:B------:R2:W-:Y:S04]  /*3250*/  LDGSTS.E.BYPASS.LTC128B.128 [R212+0x9100], [R4.64+0x80], !P1 ;  /* 0x0910008004d47fae */ /* 0x0005e8000c901d48 */
[----:B------:R2:W-:Y:S02]  /*3260*/  LDGSTS.E.BYPASS.LTC128B.128 [R212+0xb100], [R4.64+0x100], !P0 ;  /* 0x0b10010004d47fae */ /* 0x0005e4000c101d48 */
.L_x_2147:
[----:B------:R-:W-:Y:S05]  /*3270*/  BSYNC B0 ;  /* 0x0000000000007941 */ /* 0x000fea0003800000 */
.L_x_2146:
[----:B------:R-:W-:Y:S01]  /*3280*/  LOP3.LUT P0, RZ, R218, 0x4, RZ, 0xc0, !PT ;  /* 0x00000004daff7812 */ /* 0x000fe2000780c0ff */
[C---:B-123--:R-:W-:Y:S01]  /*3290*/  HMMA.16816.F32.BF16 R16, R24.reuse, R12, RZ ;  /* 0x0000000c1810723c */ /* 0x04efe200000418ff */
[----:B------:R-:W-:Y:S01]  /*32a0*/  LDSM.16.M88.4 R32, [R187] ;  /* 0x00000000bb20783b */ /* 0x000fe20000000200 */
[----:B------:R-:W-:Y:S01]  /*32b0*/  IMAD.IADD R246, R214, 0x1, R197 ;  /* 0x00000001d6f67824 */ /* 0x000fe200078e02c5 */
[----:B------:R-:W-:Y:S01]  /*32c0*/  SEL R134, R0, 0xffffffc0, !P0 ;  /* 0xffffffc000867807 */ /* 0x000fe20004000000 */
[C---:B------:R-:W-:Y:S01]  /*32d0*/  IMAD.IADD R165, R189.reuse, 0x1, R185 ;  /* 0x00000001bda57824 */ /* 0x040fe200078e02b9 */
[----:B------:R-:W0:Y:S01]  /*32e0*/  LDGDEPBAR ;  /* 0x00000000000079af */ /* 0x000e220000000000 */
[----:B------:R-:W-:Y:S01]  /*32f0*/  IMAD.IADD R158, R189, 0x1, R184 ;  /* 0x00000001bd9e7824 */ /* 0x000fe200078e02b8 */
[----:B------:R-:W-:Y:S01]  /*3300*/  IADD3 R0, R134, R190, R135 ;  /* 0x000000be86007210 */ /* 0x000fe20007ffe087 */
[----:B------:R-:W-:Y:S01]  /*3310*/  IMAD.IADD R81, R190, 0x1, R134 ;  /* 0x00000001be517824 */ /* 0x000fe200078e0286 */
[C---:B------:R-:W-:Y:S01]  /*3320*/  HMMA.16816.F32.BF16 R12, R24.reuse, R14, RZ ;  /* 0x0000000e180c723c */ /* 0x040fe200000418ff */
[----:B------:R-:W-:Y:S03]  /*3330*/  BSSY B0, `(.L_x_2148) ;  /* 0x0000267000007945 */ /* 0x000fe60003800000 */
[----:B------:R-:W1:Y:S04]  /*3340*/  LDSM.16.M88.4 R4, [R81] ;  /* 0x000000005104783b */ /* 0x000e680000000200 */
[----:B------:R-:W-:Y:S01]  /*3350*/  HMMA.16816.F32.BF16 R52, R24, R48, RZ ;  /* 0x000000301834723c */ /* 0x000fe200000418ff */
[----:B------:R-:W-:Y:S04]  /*3360*/  LDSM.16.M88.4 R72, [R81+0x800] ;  /* 0x000800005148783b */ /* 0x000fe80000000200 */
[----:B------:R-:W-:Y:S03]  /*3370*/  LDSM.16.M88.4 R68, [R81+0x1000] ;  /* 0x001000005144783b */ /* 0x000fe60000000200 */
[----:B------:R-:W-:Y:S01]  /*3380*/  HMMA.16816.F32.BF16 R16, R40, R8, R16 ;  /* 0x000000082810723c */ /* 0x000fe20000041810 */
[----:B------:R-:W-:Y:S07]  /*3390*/  LDSM.16.M88.4 R64, [R81+0x1800] ;  /* 0x001800005140783b */ /* 0x000fee0000000200 */
[C---:B----4-:R-:W-:Y:S08]  /*33a0*/  HMMA.16816.F32.BF16 R60, R24.reuse, R56, RZ ;  /* 0x00000038183c723c */ /* 0x050ff000000418ff */
[C---:B------:R-:W-:Y:S08]  /*33b0*/  HMMA.16816.F32.BF16 R48, R24.reuse, R50, RZ ;  /* 0x000000321830723c */ /* 0x040ff000000418ff */
[----:B------:R-:W-:Y:S08]  /*33c0*/  HMMA.16816.F32.BF16 R56, R24, R58, RZ ;  /* 0x0000003a1838723c */ /* 0x000ff000000418ff */
[----:B------:R-:W-:Y:S01]  /*33d0*/  HMMA.16816.F32.BF16 R12, R40, R10, R12 ;  /* 0x0000000a280c723c */ /* 0x000fe2000004180c */
[----:B------:R-:W-:Y:S07]  /*33e0*/  LDSM.16.M88.4 R8, [R0] ;  /* 0x000000000008783b */ /* 0x000fee0000000200 */
[C---:B------:R-:W-:Y:S08]  /*33f0*/  HMMA.16816.F32.BF16 R44, R24.reuse, R20, RZ ;  /* 0x00000014182c723c */ /* 0x040ff000000418ff */
[----:B------:R-:W-:Y:S01]  /*3400*/  HMMA.16816.F32.BF16 R24, R24, R22, RZ ;  /* 0x000000161818723c */ /* 0x000fe200000418ff */
[----:B------:R-:W2:Y:S07]  /*3410*/  LDSM.16.M88.4 R20, [R186] ;  /* 0x00000000ba14783b */ /* 0x000eae0000000200 */
[----:B-1----:R-:W-:Y:S08]  /*3420*/  HMMA.16816.F32.BF16 R16, R32, R4, R16 ;  /* 0x000000042010723c */ /* 0x002ff00000041810 */
[C---:B------:R-:W-:Y:S08]  /*3430*/  HMMA.16816.F32.BF16 R60, R40.reuse, R76, R60 ;  /* 0x0000004c283c723c */ /* 0x040ff0000004183c */
[C---:B------:R-:W-:Y:S08]  /*3440*/  HMMA.16816.F32.BF16 R52, R40.reuse, R36, R52 ;  /* 0x000000242834723c */ /* 0x040ff00000041834 */
[C---:B------:R-:W-:Y:S01]  /*3450*/  HMMA.16816.F32.BF16 R48, R40.reuse, R38, R48 ;  /* 0x000000262830723c */ /* 0x040fe20000041830 */
[----:B------:R-:W-:Y:S07]  /*3460*/  LDSM.16.M88.4 R36, [R191+0x4000] ;  /* 0x00400000bf24783b */ /* 0x000fee0000000200 */
[----:B------:R-:W-:Y:S01]  /*3470*/  HMMA.16816.F32.BF16 R56, R40, R78, R56 ;  /* 0x0000004e2838723c */ /* 0x000fe20000041838 */
[----:B------:R-:W-:Y:S07]  /*3480*/  LDSM.16.M88.4 R76, [R0+0x800] ;  /* 0x00080000004c783b */ /* 0x000fee0000000200 */
[----:B------:R-:W-:Y:S01]  /*3490*/  HMMA.16816.F32.BF16 R12, R32, R6, R12 ;  /* 0x00000006200c723c */ /* 0x000fe2000004180c */
[----:B------:R-:W1:Y:S07]  /*34a0*/  LDSM.16.M88.4 R4, [R190+0x2000] ;  /* 0x00200000be04783b */ /* 0x000e6e0000000200 */
[C---:B------:R-:W-:Y:S08]  /*34b0*/  HMMA.16816.F32.BF16 R44, R40.reuse, R28, R44 ;  /* 0x0000001c282c723c */ /* 0x040ff0000004182c */
[----:B------:R-:W-:Y:S01]  /*34c0*/  HMMA.16816.F32.BF16 R40, R40, R30, R24 ;  /* 0x0000001e2828723c */ /* 0x000fe20000041818 */
[----:B------:R-:W3:Y:S04]  /*34d0*/  LDSM.16.M88.4 R28, [R0+0x1000] ;  /* 0x00100000001c783b */ /* 0x000ee80000000200 */
[----:B------:R-:W4:Y:S03]  /*34e0*/  LDSM.16.M88.4 R24, [R0+0x1800] ;  /* 0x001800000018783b */ /* 0x000f260000000200 */
[----:B--2---:R-:W-:Y:S08]  /*34f0*/  HMMA.16816.F32.BF16 R16, R20, R8, R16 ;  /* 0x000000081410723c */ /* 0x004ff00000041810 */
[C---:B------:R-:W-:Y:S08]  /*3500*/  HMMA.16816.F32.BF16 R60, R32.reuse, R72, R60 ;  /* 0x00000048203c723c */ /* 0x040ff0000004183c */
[C---:B------:R-:W-:Y:S08]  /*3510*/  HMMA.16816.F32.BF16 R52, R32.reuse, R68, R52 ;  /* 0x000000442034723c */ /* 0x040ff00000041834 */
[C---:B------:R-:W-:Y:S01]  /*3520*/  HMMA.16816.F32.BF16 R48, R32.reuse, R70, R48 ;  /* 0x000000462030723c */ /* 0x040fe20000041830 */
[----:B------:R-:W-:Y:S07]  /*3530*/  LDSM.16.M88.4 R68, [R190+0x3000] ;  /* 0x00300000be44783b */ /* 0x000fee0000000200 */
[----:B------:R-:W-:Y:S01]  /*3540*/  HMMA.16816.F32.BF16 R56, R32, R74, R56 ;  /* 0x0000004a2038723c */ /* 0x000fe20000041838 */
[----:B------:R-:W-:Y:S07]  /*3550*/  LDSM.16.M88.4 R72, [R190+0x2800] ;  /* 0x00280000be48783b */ /* 0x000fee0000000200 */
[----:B------:R-:W-:Y:S01]  /*3560*/  HMMA.16816.F32.BF16 R12, R20, R10, R12 ;  /* 0x0000000a140c723c */ /* 0x000fe2000004180c */
[----:B------:R-:W-:Y:S07]  /*3570*/  LDSM.16.M88.4 R8, [R188+0x4000] ;  /* 0x00400000bc08783b */ /* 0x000fee0000000200 */
[C---:B------:R-:W-:Y:S08]  /*3580*/  HMMA.16816.F32.BF16 R44, R32.reuse, R64, R44 ;  /* 0x00000040202c723c */ /* 0x040ff0000004182c */
[----:B------:R-:W-:Y:S01]  /*3590*/  HMMA.16816.F32.BF16 R40, R32, R66, R40 ;  /* 0x000000422028723c */ /* 0x000fe20000041828 */
[----:B------:R-:W2:Y:S04]  /*35a0*/  LDSM.16.M88.4 R32, [R2+0x2000] ;  /* 0x002000000220783b */ /* 0x000ea80000000200 */
[----:B------:R-:W5:Y:S03]  /*35b0*/  LDSM.16.M88.4 R64, [R190+0x3800] ;  /* 0x00380000be40783b */ /* 0x000f660000000200 */
[----:B-1----:R-:W-:Y:S08]  /*35c0*/  HMMA.16816.F32.BF16 R16, R36, R4, R16 ;  /* 0x000000042410723c */ /* 0x002ff00000041810 */
[C---:B------:R-:W-:Y:S08]  /*35d0*/  HMMA.16816.F32.BF16 R60, R20.reuse, R76, R60 ;  /* 0x0000004c143c723c */ /* 0x040ff0000004183c */
[C---:B---3--:R-:W-:Y:S08]  /*35e0*/  HMMA.16816.F32.BF16 R52, R20.reuse, R28, R52 ;  /* 0x0000001c1434723c */ /* 0x048ff00000041834 */
[C---:B------:R-:W-:Y:S01]  /*35f0*/  HMMA.16816.F32.BF16 R48, R20.reuse, R30, R48 ;  /* 0x0000001e1430723c */ /* 0x040fe20000041830 */
[----:B------:R-:W-:Y:S07]  /*3600*/  LDSM.16.M88.4 R28, [R2+0x2800] ;  /* 0x00280000021c783b */ /* 0x000fee0000000200 */
[----:B------:R-:W-:Y:S01]  /*3610*/  HMMA.16816.F32.BF16 R56, R20, R78, R56 ;  /* 0x0000004e1438723c */ /* 0x000fe20000041838 */
[----:B------:R-:W-:Y:S07]  /*3620*/  LDSM.16.M88.4 R76, [R187+0x4000] ;  /* 0x00400000bb4c783b */ /* 0x000fee0000000200 */
[----:B------:R-:W-:Y:S01]  /*3630*/  HMMA.16816.F32.BF16 R12, R36, R6, R12 ;  /* 0x00000006240c723c */ /* 0x000fe2000004180c */
[----:B------:R-:W1:Y:S07]  /*3640*/  LDSM.16.M88.4 R4, [R81+0x2000] ;  /* 0x002000005104783b */ /* 0x000e6e0000000200 */
[C---:B----4-:R-:W-:Y:S08]  /*3650*/  HMMA.16816.F32.BF16 R44, R20.reuse, R24, R44 ;  /* 0x00000018142c723c */ /* 0x050ff0000004182c */
        /* <DEDUP_REMOVED lines=12> */
[C---:B-----5:R-:W-:Y:S08]  /*3720*/  HMMA.16816.F32.BF16 R44, R36.reuse, R64, R44 ;  /* 0x00000040242c723c */ /* 0x060ff0000004182c */
        /* <DEDUP_REMOVED lines=11> */
[----:B------:R-:W-:Y:S07]  /*37e0*/  LDSM.16.M88.4 R4, [R190+0x4000] ;  /* 0x00400000be04783b */ /* 0x000fee0000000200 */
[C---:B----4-:R-:W-:Y:S08]  /*37f0*/  HMMA.16816.F32.BF16 R44, R8.reuse, R20, R44 ;  /* 0x00000014082c723c */ /* 0x050ff0000004182c */
[----:B------:R-:W-:Y:S01]  /*3800*/  HMMA.16816.F32.BF16 R40, R8, R22, R40 ;  /* 0x000000160828723c */ /* 0x000fe20000041828 */
[----:B------:R-:W1:Y:S04]  /*3810*/  LDSM.16.M88.4 R8, [R191+0x8000] ;  /* 0x00800000bf08783b */ /* 0x000e680000000200 */
[----:B------:R-:W3:Y:S03]  /*3820*/  LDSM.16.M88.4 R20, [R0+0x3800] ;  /* 0x003800000014783b */ /* 0x000ee60000000200 */
[----:B--2---:R-:W-:Y:S08]  /*3830*/  HMMA.16816.F32.BF16 R16, R36, R32, R16 ;  /* 0x000000202410723c */ /* 0x004ff00000041810 */
[C---:B------:R-:W-:Y:S08]  /*3840*/  HMMA.16816.F32.BF16 R60, R76.reuse, R72, R60 ;  /* 0x000000484c3c723c */ /* 0x040ff0000004183c */
[C---:B------:R-:W-:Y:S08]  /*3850*/  HMMA.16816.F32.BF16 R52, R76.reuse, R68, R52 ;  /* 0x000000444c34723c */ /* 0x040ff00000041834 */
[C---:B------:R-:W-:Y:S08]  /*3860*/  HMMA.16816.F32.BF16 R48, R76.reuse, R70, R48 ;  /* 0x000000464c30723c */ /* 0x040ff00000041830 */
[----:B------:R-:W-:Y:S08]  /*3870*/  HMMA.16816.F32.BF16 R56, R76, R74, R56 ;  /* 0x0000004a4c38723c */ /* 0x000ff00000041838 */
[----:B------:R-:W-:Y:S01]  /*3880*/  HMMA.16816.F32.BF16 R68, R36, R34, R12 ;  /* 0x000000222444723c */ /* 0x000fe2000004180c */
[----:B------:R-:W-:Y:S04]  /*3890*/  LDSM.16.M88.4 R32, [R188+0x8000] ;  /* 0x00800000bc20783b */ /* 0x000fe80000000200 */
[----:B------:R-:W2:Y:S03]  /*38a0*/  LDSM.16.M88.4 R12, [R2+0x4000] ;  /* 0x00400000020c783b */ /* 0x000ea60000000200 */
[C---:B-----5:R-:W-:Y:S08]  /*38b0*/  HMMA.16816.F32.BF16 R44, R76.reuse, R64, R44 ;  /* 0x000000404c2c723c */ /* 0x060ff0000004182c */
[----:B------:R-:W-:Y:S01]  /*38c0*/  HMMA.16816.F32.BF16 R40, R76, R66, R40 ;  /* 0x000000424c28723c */ /* 0x000fe20000041828 */
[----:B------:R-:W4:Y:S04]  /*38d0*/  LDSM.16.M88.4 R64, [R190+0x4800] ;  /* 0x00480000be40783b */ /* 0x000f280000000200 */
[----:B------:R-:W-:Y:S03]  /*38e0*/  LDSM.16.M88.4 R76, [R2+0x5000] ;  /* 0x00500000024c783b */ /* 0x000fe60000000200 */
[----:B-1----:R-:W-:Y:S08]  /*38f0*/  HMMA.16816.F32.BF16 R16, R8, R4, R16 ;  /* 0x000000040810723c */ /* 0x002ff00000041810 */
[C---:B------:R-:W-:Y:S08]  /*3900*/  HMMA.16816.F32.BF16 R60, R36.reuse, R28, R60 ;  /* 0x0000001c243c723c */ /* 0x040ff0000004183c */
[----:B------:R-:W-:Y:S01]  /*3910*/  HMMA.16816.F32.BF16 R56, R36, R30, R56 ;  /* 0x0000001e2438723c */ /* 0x000fe20000041838 */
[----:B------:R-:W-:Y:S07]  /*3920*/  LDSM.16.M88.4 R28, [R2+0x4800] ;  /* 0x00480000021c783b */ /* 0x000fee0000000200 */
[----:B------:R-:W-:Y:S01]  /*3930*/  HMMA.16816.F32.BF16 R68, R8, R6, R68 ;  /* 0x000000060844723c */ /* 0x000fe20000041844 */
[----:B------:R-:W-:Y:S07]  /*3940*/  LDSM.16.M88.4 R4, [R187+0x8000] ;  /* 0x00800000bb04783b */ /* 0x000fee0000000200 */
[C---:B---3--:R-:W-:Y:S08]  /*3950*/  HMMA.16816.F32.BF16 R44, R36.reuse, R20, R44 ;  /* 0x00000014242c723c */ /* 0x048ff0000004182c */
[C---:B------:R-:W-:Y:S01]  /*3960*/  HMMA.16816.F32.BF16 R40, R36.reuse, R22, R40 ;  /* 0x000000162428723c */ /* 0x040fe20000041828 */
[----:B------:R-:W1:Y:S07]  /*3970*/  LDSM.16.M88.4 R20, [R81+0x4000] ;  /* 0x004000005114783b */ /* 0x000e6e0000000200 */
[C---:B------:R-:W-:Y:S08]  /*3980*/  HMMA.16816.F32.BF16 R52, R36.reuse, R24, R52 ;  /* 0x000000182434723c */ /* 0x040ff00000041834 */
[----:B------:R-:W-:Y:S01]  /*3990*/  HMMA.16816.F32.BF16 R48, R36, R26, R48 ;  /* 0x0000001a2430723c */ /* 0x000fe20000041830 */
[----:B------:R-:W3:Y:S04]  /*39a0*/  LDSM.16.M88.4 R24, [R190+0x5000] ;  /* 0x00500000be18783b */ /* 0x000ee80000000200 */
[----:B------:R-:W-:Y:S03]  /*39b0*/  LDSM.16.M88.4 R36, [R186+0x8000] ;  /* 0x00800000ba24783b */ /* 0x000fe60000000200 */
[----:B--2---:R-:W-:Y:S08]  /*39c0*/  HMMA.16816.F32.BF16 R16, R32, R12, R16 ;  /* 0x0000000c2010723c */ /* 0x004ff00000041810 */
[C---:B----4-:R-:W-:Y:S08]  /*39d0*/  HMMA.16816.F32.BF16 R60, R8.reuse, R64, R60 ;  /* 0x00000040083c723c */ /* 0x050ff0000004183c */
[----:B------:R-:W-:Y:S01]  /*39e0*/  HMMA.16816.F32.BF16 R64, R8, R66, R56 ;  /* 0x000000420840723c */ /* 0x000fe20000041838 */
[----:B------:R-:W-:Y:S07]  /*39f0*/  LDSM.16.M88.4 R56, [R0+0x4000] ;  /* 0x004000000038783b */ /* 0x000fee0000000200 */
[----:B------:R-:W-:Y:S01]  /*3a00*/  HMMA.16816.F32.BF16 R68, R32, R14, R68 ;  /* 0x0000000e2044723c */ /* 0x000fe20000041844 */
[----:B------:R-:W2:Y:S07]  /*3a10*/  LDSM.16.M88.4 R12, [R190+0x5800] ;  /* 0x00580000be0c783b */ /* 0x000eae0000000200 */
[----:B-1----:R-:W-:Y:S08]  /*3a20*/  HMMA.16816.F32.BF16 R16, R4, R20, R16 ;  /* 0x000000140410723c */ /* 0x002ff00000041810 */
[----:B---3--:R-:W-:Y:S01]  /*3a30*/  HMMA.16816.F32.BF16 R72, R8, R24, R52 ;  /* 0x000000180848723c */ /* 0x008fe20000041834 */
[----:B------:R-:W-:Y:S07]  /*3a40*/  LDSM.16.M88.4 R52, [R81+0x4800] ;  /* 0x004800005134783b */ /* 0x000fee0000000200 */
[C---:B------:R-:W-:Y:S08]  /*3a50*/  HMMA.16816.F32.BF16 R60, R32.reuse, R28, R60 ;  /* 0x0000001c203c723c */ /* 0x040ff0000004183c */
[----:B------:R-:W-:Y:S01]  /*3a60*/  HMMA.16816.F32.BF16 R64, R32, R30, R64 ;  /* 0x0000001e2040723c */ /* 0x000fe20000041840 */
[----:B------:R1:W3:Y:S07]  /*3a70*/  LDSM.16.M88.4 R28, [R2+0x5800] ;  /* 0x00580000021c783b */ /* 0x0002ee0000000200 */
[C---:B------:R-:W-:Y:S01]  /*3a80*/  HMMA.16816.F32.BF16 R48, R8.reuse, R26, R48 ;  /* 0x0000001a0830723c */ /* 0x040fe20000041830 */
[----:B------:R-:W4:Y:S07]  /*3a90*/  LDSM.16.M88.4 R24, [R81+0x5000] ;  /* 0x005000005118783b */ /* 0x000f2e0000000200 */
[----:B--2---:R-:W-:Y:S08]  /*3aa0*/  HMMA.16816.F32.BF16 R44, R8, R12, R44 ;  /* 0x0000000c082c723c */ /* 0x004ff0000004182c */
[----:B------:R-:W-:Y:S08]  /*3ab0*/  HMMA.16816.F32.BF16 R16, R36, R56, R16 ;  /* 0x000000382410723c */ /* 0x000ff00000041810 */
[----:B------:R-:W-:Y:S08]  /*3ac0*/  HMMA.16816.F32.BF16 R72, R32, R76, R72 ;  /* 0x0000004c2048723c */ /* 0x000ff00000041848 */
[----:B------:R-:W-:Y:S01]  /*3ad0*/  HMMA.16816.F32.BF16 R40, R8, R14, R40 ;  /* 0x0000000e0828723c */ /* 0x000fe20000041828 */
[----:B------:R-:W2:Y:S04]  /*3ae0*/  LDSM.16.M88.4 R12, [R81+0x5800] ;  /* 0x00580000510c783b */ /* 0x000ea80000000200 */
[----:B------:R-:W5:Y:S03]  /*3af0*/  LDSM.16.M88.4 R8, [R0+0x5000] ;  /* 0x005000000008783b */ /* 0x000f660000000200 */
[----:B------:R-:W-:Y:S01]  /*3b00*/  HMMA.16816.F32.BF16 R48, R32, R78, R48 ;  /* 0x0000004e2030723c */ /* 0x000fe20000041830 */
[----:B------:R-:W-:-:S02]  /*3b10*/  FMUL.FTZ R16, R16, c[0x0][0x320] ;  /* 0x0000c80010107a20 */ /* 0x000fc40000410000 */
[----:B------:R-:W-:Y:S02]  /*3b20*/  FMUL.FTZ R17, R17, c[0x0][0x320] ;  /* 0x0000c80011117a20 */ /* 0x000fe40000410000 */
[----:B------:R-:W-:Y:S02]  /*3b30*/  FMUL.FTZ R18, R18, c[0x0][0x320] ;  /* 0x0000c80012127a20 */ /* 0x000fe40000410000 */
[----:B------:R-:W-:Y:S01]  /*3b40*/  MUFU.TANH R56, R17 ;  /* 0x0000001100387308 */ /* 0x000fe20000002400 */
[----:B------:R-:W-:Y:S01]  /*3b50*/  HMMA.16816.F32.BF16 R68, R4, R22, R68 ;  /* 0x000000160444723c */ /* 0x000fe20000041844 */
[----:B------:R-:W2:Y:S01]  /*3b60*/  LDSM.16.M88.4 R20, [R0+0x4800] ;  /* 0x004800000014783b */ /* 0x000ea20000000200 */
[----:B-1----:R-:W-:-:S06]  /*3b70*/  FMUL.FTZ R2, R19, c[0x0][0x320] ;  /* 0x0000c80013027a20 */ /* 0x002fcc0000410000 */
[----:B---3--:R-:W-:Y:S01]  /*3b80*/  HMMA.16816.F32.BF16 R44, R32, R28, R44 ;  /* 0x0000001c202c723c */ /* 0x008fe2000004182c */
[----:B------:R-:W-:Y:S07]  /*3b90*/  MUFU.TANH R2, R2 ;  /* 0x0000000200027308 */ /* 0x000fee0000002400 */
[C---:B------:R-:W-:Y:S01]  /*3ba0*/  HMMA.16816.F32.BF16 R60, R4.reuse, R52, R60 ;  /* 0x00000034043c723c */ /* 0x040fe2000004183c */
[----:B------:R-:W1:Y:S07]  /*3bb0*/  MUFU.TANH R52, R16 ;  /* 0x0000001000347308 */ /* 0x000e6e0000002400 */
[----:B----4-:R-:W-:Y:S01]  /*3bc0*/  HMMA.16816.F32.BF16 R72, R4, R24, R72 ;  /* 0x000000180448723c */ /* 0x010fe20000041848 */
[----:B------:R3:W-:Y:S07]  /*3bd0*/  MUFU.TANH R53, R18 ;  /* 0x0000001200357308 */ /* 0x0007ee0000002400 */
[----:B------:R-:W-:Y:S08]  /*3be0*/  HMMA.16816.F32.BF16 R40, R32, R30, R40 ;  /* 0x0000001e2028723c */ /* 0x000ff00000041828 */
[----:B------:R-:W-:Y:S01]  /*3bf0*/  HMMA.16816.F32.BF16 R64, R4, R54, R64 ;  /* 0x000000360440723c */ /* 0x000fe20000041840 */
[----:B---3--:R-:W3:Y:S01]  /*3c00*/  LDSM.16.M88.4 R16, [R0+0x5800] ;  /* 0x005800000010783b */ /* 0x008ee20000000200 */
[----:B------:R-:W-:-:S04]  /*3c10*/  DEPBAR.LE SB0, 0x2 ;  /* 0x000080800000791a */ /* 0x000fc80000000000 */
[----:B------:R-:W-:Y:S02]  /*3c20*/  BAR.SYNC.DEFER_BLOCKING 0x0 ;  /* 0x0000000000007b1d */ /* 0x000fe40000010000 */
[C---:B------:R-:W-:Y:S08]  /*3c30*/  HMMA.16816.F32.BF16 R48, R4.reuse, R26, R48 ;  /* 0x0000001a0430723c */ /* 0x040ff00000041830 */
[----:B--2---:R-:W-:Y:S07]  /*3c40*/  HMMA.16816.F32.BF16 R44, R4, R12, R44 ;  /* 0x0000000c042c723c */ /* 0x004fee000004182c */
[----:B------:R-:W-:Y:S01]  /*3c50*/  IMAD.MOV.U32 R13, RZ, RZ, -0x40 ;  /* 0xffffffc0ff0d7424 */ /* 0x000fe200078e00ff */
[----:B-----5:R-:W-:Y:S01]  /*3c60*/  HMMA.16816.F32.BF16 R72, R36, R8, R72 ;  /* 0x000000082448723c */ /* 0x020fe20000041848 */
[----:B------:R-:W-:Y:S06]  /*3c70*/  LDSM.16.MT88.4 R124, [R185] ;  /* 0x00000000b97c783b */ /* 0x000fec0000004200 */
[----:B------:R-:W-:Y:S01]  /*3c80*/  @P2 IMAD.HI.U32 R9, R246, c[0x0][0x2c8], RZ ;  /* 0x0000b200f6092a27 */ /* 0x000fe200078e00ff */
[----:B------:R-:W-:Y:S01]  /*3c90*/  HMMA.16816.F32.BF16 R40, R4, R14, R40 ;  /* 0x0000000e0428723c */ /* 0x000fe20000041828 */
[----:B------:R-:W-:Y:S02]  /*3ca0*/  LDSM.16.MT88.4 R116, [R165] ;  /* 0x00000000a574783b */ /* 0x000fe40000004200 */
[----:B------:R-:W-:Y:S01]  /*3cb0*/  IMAD.MOV.U32 R8, RZ, RZ, R246 ;  /* 0x000000ffff087224 */ /* 0x000fe200078e00f6 */
[----:B------:R-:W-:Y:S01]  /*3cc0*/  @P2 SHF.R.U32.HI R8, RZ, c[0x0][0x2cc], R9 ;  /* 0x0000b300ff082a19 */ /* 0x000fe20000011609 */
[----:B------:R-:W-:Y:S02]  /*3cd0*/  LDSM.16.MT88.4 R108, [R184] ;  /* 0x00000000b86c783b */ /* 0x000fe40000004200 */
[C---:B------:R-:W-:Y:S01]  /*3ce0*/  IMAD R4, R80.reuse, R13, 0x1 ;  /* 0x0000000150047424 */ /* 0x040fe200078e020d */
[C---:B------:R-:W-:Y:S01]  /*3cf0*/  HMMA.16816.F32.BF16 R60, R36.reuse, R20, R60 ;  /* 0x00000014243c723c */ /* 0x040fe2000004183c */
[--C-:B------:R-:W-:Y:S01]  /*3d00*/  IMAD R80, R80, -0x40, R244.reuse ;  /* 0xffffffc050507824 */ /* 0x100fe200078e02f4 */
[----:B------:R-:W-:Y:S02]  /*3d10*/  LDSM.16.MT88.4 R100, [R229] ;  /* 0x00000000e564783b */ /* 0x000fe40000004200 */
[----:B------:R-:W-:Y:S01]  /*3d20*/  IADD3 R4, -R213, R4, R244 ;  /* 0x00000004d5047210 */ /* 0x000fe20007ffe1f4 */
[----:B------:R-:W-:Y:S01]  /*3d30*/  IMAD.IADD R80, R80, 0x1, -R213 ;  /* 0x0000000150507824 */ /* 0x000fe200078e0ad5 */
[----:B------:R-:W-:Y:S02]  /*3d40*/  LDSM.16.MT88.4 R88, [R184+0x4000] ;  /* 0x00400000b858783b */ /* 0x000fe40000004200 */
[----:B------:R-:W-:Y:S01]  /*3d50*/  HMMA.16816.F32.BF16 R64, R36, R22, R64 ;  /* 0x000000162440723c */ /* 0x000fe20000041840 */
[----:B------:R-:W-:Y:S01]  /*3d60*/  IMAD.IADD R4, R4, 0x1, -R243 ;  /* 0x0000000104047824 */ /* 0x000fe200078e0af3 */
[----:B------:R-:W-:Y:S01]  /*3d70*/  LDSM.16.MT88.4 R136, [R165+0x800] ;  /* 0x00080000a588783b */ /* 0x000fe20000004200 */
[----:B------:R-:W-:-:S02]  /*3d80*/  FMUL.FTZ R72, R72, c[0x0][0x320] ;  /* 0x0000c80048487a20 */ /* 0x000fc40000410000 */
[----:B------:R-:W-:Y:S01]  /*3d90*/  FMUL.FTZ R73, R73, c[0x0][0x320] ;  /* 0x0000c80049497a20 */ /* 0x000fe20000410000 */
[----:B------:R-:W-:Y:S01]  /*3da0*/  LDSM.16.MT88.4 R32, [R184+0x800] ;  /* 0x00080000b820783b */ /* 0x000fe20000004200 */
[----:B------:R-:W-:Y:S01]  /*3db0*/  MUFU.TANH R159, R72 ;  /* 0x00000048009f7308 */ /* 0x000fe20000002400 */
[----:B------:R-:W-:Y:S01]  /*3dc0*/  HMMA.16816.F32.BF16 R68, R36, R58, R68 ;  /* 0x0000003a2444723c */ /* 0x000fe20000041844 */
[----:B------:R-:W-:Y:S01]  /*3dd0*/  FMUL.FTZ R74, R74, c[0x0][0x320] ;  /* 0x0000c8004a4a7a20 */ /* 0x000fe20000410000 */
[----:B------:R-:W-:Y:S01]  /*3de0*/  LDSM.16.MT88.4 R28, [R158+0x800] ;  /* 0x000800009e1c783b */ /* 0x000fe20000004200 */
[----:B------:R-:W-:-:S04]  /*3df0*/  FMUL.FTZ R75, R75, c[0x0][0x320] ;  /* 0x0000c8004b4b7a20 */ /* 0x000fc80000410000 */
[----:B------:R-:W-:Y:S01]  /*3e00*/  MUFU.TANH R161, R73 ;  /* 0x0000004900a17308 */ /* 0x000fe20000002400 */
[C---:B------:R-:W-:Y:S01]  /*3e10*/  HMMA.16816.F32.BF16 R48, R36.reuse, R10, R48 ;  /* 0x0000000a2430723c */ /* 0x040fe20000041830 */
[----:B------:R-:W2:Y:S01]  /*3e20*/  SHFL.IDX PT, R11, R8, RZ, 0x1c1f ;  /* 0x001c1fff080b7589 */ /* 0x000ea200000e0000 */
[----:B------:R-:W-:Y:S02]  /*3e30*/  FMUL.FTZ R22, R60, c[0x0][0x320] ;  /* 0x0000c8003c167a20 */ /* 0x000fe40000410000 */
[----:B------:R-:W-:Y:S01]  /*3e40*/  FMUL.FTZ R23, R61, c[0x0][0x320] ;  /* 0x0000c8003d177a20 */ /* 0x000fe20000410000 */
[----:B------:R-:W4:Y:S01]  /*3e50*/  SHFL.IDX PT, R10, R8, 0x1, 0x1c1f ;  /* 0x003c1f00080a7f89 */ /* 0x000f2200000e0000 */
[----:B------:R-:W-:Y:S01]  /*3e60*/  FMUL.FTZ R25, R62, c[0x0][0x320] ;  /* 0x0000c8003e197a20 */ /* 0x000fe20000410000 */
[----:B------:R-:W-:Y:S01]  /*3e70*/  MUFU.TANH R166, R74 ;  /* 0x0000004a00a67308 */ /* 0x000fe20000002400 */
[----:B---3--:R-:W-:Y:S01]  /*3e80*/  HMMA.16816.F32.BF16 R44, R36, R16, R44 ;  /* 0x00000010242c723c */ /* 0x008fe2000004182c */
[----:B------:R-:W-:-:S02]  /*3e90*/  FMUL.FTZ R0, R64, c[0x0][0x320] ;  /* 0x0000c80040007a20 */ /* 0x000fc40000410000 */
[----:B------:R-:W-:Y:S02]  /*3ea0*/  FMUL.FTZ R65, R65, c[0x0][0x320] ;  /* 0x0000c80041417a20 */ /* 0x000fe40000410000 */
[----:B------:R-:W-:Y:S02]  /*3eb0*/  FMUL.FTZ R26, R63, c[0x0][0x320] ;  /* 0x0000c8003f1a7a20 */ /* 0x000fe40000410000 */
[----:B------:R-:W3:Y:S01]  /*3ec0*/  MUFU.TANH R22, R22 ;  /* 0x0000001600167308 */ /* 0x000ee20000002400 */
[----:B------:R-:W-:Y:S01]  /*3ed0*/  HMMA.16816.F32.BF16 R40, R36, R18, R40 ;  /* 0x000000122428723c */ /* 0x000fe20000041828 */
[----:B------:R-:W-:Y:S01]  /*3ee0*/  FMUL.FTZ R20, R68, c[0x0][0x320] ;  /* 0x0000c80044147a20 */ /* 0x000fe20000410000 */
[----:B------:R-:W-:Y:S01]  /*3ef0*/  LDSM.16.MT88.4 R16, [R184+0x2800] ;  /* 0x00280000b810783b */ /* 0x000fe20000004200 */
[----:B------:R-:W-:Y:S02]  /*3f00*/  FMUL.FTZ R54, R69, c[0x0][0x320] ;  /* 0x0000c80045367a20 */ /* 0x000fe40000410000 */
[----:B------:R-:W-:-:S02]  /*3f10*/  FMUL.FTZ R21, R70, c[0x0][0x320] ;  /* 0x0000c80046157a20 */ /* 0x000fc40000410000 */
[----:B------:R-:W5:Y:S01]  /*3f20*/  MUFU.TANH R23, R23 ;  /* 0x0000001700177308 */ /* 0x000f620000002400 */
[----:B------:R-:W-:Y:S02]  /*3f30*/  FMUL.FTZ R48, R48, c[0x0][0x320] ;  /* 0x0000c80030307a20 */ /* 0x000fe40000410000 */
[C---:B--2---:R-:W-:Y:S02]  /*3f40*/  IMAD.IADD R11, R4.reuse, 0x1, R11 ;  /* 0x00000001040b7824 */ /* 0x044fe400078e020b */
[----:B------:R-:W-:Y:S02]  /*3f50*/  FMUL.FTZ R49, R49, c[0x0][0x320] ;  /* 0x0000c80031317a20 */ /* 0x000fe40000410000 */
[----:B----4-:R-:W-:Y:S01]  /*3f60*/  IMAD.IADD R13, R4, 0x1, R10 ;  /* 0x00000001040d7824 */ /* 0x010fe200078e020a */
[----:B------:R-:W2:Y:S01]  /*3f70*/  MUFU.TANH R0, R0 ;  /* 0x0000000000007308 */ /* 0x000ea20000002400 */
[----:B------:R-:W-:Y:S01]  /*3f80*/  IMNMX R10, R80, R11, PT ;  /* 0x0000000b500a7217 */ /* 0x000fe20003800200 */
[----:B------:R-:W-:-:S02]  /*3f90*/  FMUL.FTZ R44, R44, c[0x0][0x320] ;  /* 0x0000c8002c2c7a20 */ /* 0x000fc40000410000 */
[----:B------:R-:W-:Y:S01]  /*3fa0*/  FMUL.FTZ R45, R45, c[0x0][0x320] ;  /* 0x0000c8002d2d7a20 */ /* 0x000fe20000410000 */
[C---:B------:R-:W-:Y:S01]  /*3fb0*/  ISETP.GT.AND P0, PT, R10.reuse, RZ, PT ;  /* 0x000000ff0a00720c */ /* 0x040fe20003f04270 */
[----:B------:R-:W-:Y:S01]  /*3fc0*/  FMUL.FTZ R24, R71, c[0x0][0x320] ;  /* 0x0000c80047187a20 */ /* 0x000fe20000410000 */
[C---:B------:R-:W-:Y:S01]  /*3fd0*/  ISETP.GT.AND P5, PT, R10.reuse, 0x1, PT ;  /* 0x000000010a00780c */ /* 0x040fe20003fa4270 */
[----:B------:R-:W4:Y:S01]  /*3fe0*/  MUFU.TANH R20, R20 ;  /* 0x0000001400147308 */ /* 0x000f220000002400 */
[----:B------:R-:W-:Y:S01]  /*3ff0*/  ISETP.GT.AND P3, PT, R10, 0x10, PT ;  /* 0x000000100a00780c */ /* 0x000fe20003f64270 */
[----:B------:R-:W-:Y:S01]  /*4000*/  FMUL.FTZ R40, R40, c[0x0][0x320] ;  /* 0x0000c80028287a20 */ /* 0x000fe20000410000 */
[----:B------:R-:W-:Y:S01]  /*4010*/  ISETP.GT.AND P1, PT, R10, 0x11, PT ;  /* 0x000000110a00780c */ /* 0x000fe20003f24270 */
[----:B------:R-:W-:Y:S01]  /*4020*/  FMUL.FTZ R66, R66, c[0x0][0x320] ;  /* 0x0000c80042427a20 */ /* 0x000fe20000410000 */
[----:B-1----:R-:W-:Y:S01]  /*4030*/  FSEL R52, R52, -INF , P0 ;  /* 0xff80000034347808 */ /* 0x002fe20000000000 */
[----:B------:R-:W-:Y:S01]  /*4040*/  FMUL.FTZ R67, R67, c[0x0][0x320] ;  /* 0x0000c80043437a20 */ /* 0x000fe20000410000 */
[C---:B------:R-:W-:Y:S01]  /*4050*/  ISETP.GT.AND P0, PT, R10.reuse, 0x18, PT ;  /* 0x000000180a00780c */ /* 0x040fe20003f04270 */
[----:B------:R-:W1:Y:S01]  /*4060*/  MUFU.TANH R160, R48 ;  /* 0x0000003000a07308 */ /* 0x000e620000002400 */
[----:B------:R-:W-:Y:S01]  /*4070*/  ISETP.GT.AND P4, PT, R10, 0x8, PT ;  /* 0x000000080a00780c */ /* 0x000fe20003f84270 */
[----:B------:R-:W-:Y:S01]  /*4080*/  FMUL.FTZ R50, R50, c[0x0][0x320] ;  /* 0x0000c80032327a20 */ /* 0x000fe20000410000 */
[----:B------:R-:W-:Y:S01]  /*4090*/  FSEL R56, R56, -INF , P5 ;  /* 0xff80000038387808 */ /* 0x000fe20002800000 */
[----:B------:R-:W-:Y:S01]  /*40a0*/  FMUL.FTZ R51, R51, c[0x0][0x320] ;  /* 0x0000c80033337a20 */ /* 0x000fe20000410000 */
[----:B---3--:R-:W-:Y:S01]  /*40b0*/  FSEL R7, R22, -INF , P3 ;  /* 0xff80000016077808 */ /* 0x008fe20001800000 */
[----:B------:R-:W-:Y:S01]  /*40c0*/  FMUL.FTZ R46, R46, c[0x0][0x320] ;  /* 0x0000c8002e2e7a20 */ /* 0x000fe20000410000 */
[----:B-----5:R-:W-:Y:S01]  /*40d0*/  FSEL R6, R23, -INF , P1 ;  /* 0xff80000017067808 */ /* 0x020fe20000800000 */
[----:B------:R-:W3:Y:S01]  /*40e0*/  MUFU.TANH R162, R49 ;  /* 0x0000003100a27308 */ /* 0x000ee20000002400 */
[C---:B------:R-:W-:Y:S01]  /*40f0*/  ISETP.GT.AND P3, PT, R10.reuse, 0x28, PT ;  /* 0x000000280a00780c */ /* 0x040fe20003f64270 */
[----:B------:R-:W-:Y:S01]  /*4100*/  FMUL.FTZ R41, R41, c[0x0][0x320] ;  /* 0x0000c80029297a20 */ /* 0x000fe20000410000 */
[----:B------:R-:W-:Y:S01]  /*4110*/  ISETP.GT.AND P1, PT, R10, 0x29, PT ;  /* 0x000000290a00780c */ /* 0x000fe20003f24270 */
[----:B------:R-:W-:Y:S01]  /*4120*/  FMUL.FTZ R47, R47, c[0x0][0x320] ;  /* 0x0000c8002f2f7a20 */ /* 0x000fe20000410000 */
[----:B--2---:R-:W-:Y:S01]  /*4130*/  FSEL R5, R0, -INF , P0 ;  /* 0xff80000000057808 */ /* 0x004fe20000000000 */
[----:B------:R-:W-:Y:S01]  /*4140*/  FMUL.FTZ R42, R42, c[0x0][0x320] ;  /* 0x0000c8002a2a7a20 */ /* 0x000fe20000410000 */
[----:B------:R-:W-:Y:S01]  /*4150*/  IMNMX R13, R80, R13, PT ;  /* 0x0000000d500d7217 */ /* 0x000fe20003800200 */
[----:B------:R-:W2:Y:S01]  /*4160*/  MUFU.TANH R54, R54 ;  /* 0x0000003600367308 */ /* 0x000ea20000002400 */
[----:B------:R-:W-:Y:S01]  /*4170*/  ISETP.GT.AND P6, PT, R10, 0x9, PT ;  /* 0x000000090a00780c */ /* 0x000fe20003fc4270 */
[----:B------:R-:W-:Y:S01]  /*4180*/  FMUL.FTZ R43, R43, c[0x0][0x320] ;  /* 0x0000c8002b2b7a20 */ /* 0x000fe20000410000 */
[----:B----4-:R-:W-:Y:S01]  /*4190*/  FSEL R20, R20, -INF , P4 ;  /* 0xff80000014147808 */ /* 0x010fe20002000000 */
[----:B------:R-:W-:Y:S01]  /*41a0*/  LDSM.16.MT88.4 R80, [R165+0x4000] ;  /* 0x00400000a550783b */ /* 0x000fe20000004200 */
[----:B------:R-:W-:-:S02]  /*41b0*/  FMNMX.FTZ R0, R52, R56, !PT ;  /* 0x0000003834007209 */ /* 0x000fc40007810000 */
[C---:B------:R-:W-:Y:S01]  /*41c0*/  ISETP.GT.AND P5, PT, R10.reuse, 0x19, PT ;  /* 0x000000190a00780c */ /* 0x040fe20003fa4270 */
[----:B------:R-:W4:Y:S01]  /*41d0*/  MUFU.TANH R12, R65 ;  /* 0x00000041000c7308 */ /* 0x000f220000002400 */
[----:B------:R-:W-:Y:S02]  /*41e0*/  ISETP.GT.AND P0, PT, R10, 0x30, PT ;  /* 0x000000300a00780c */ /* 0x000fe40003f04270 */
[----:B-1----:R-:W-:Y:S02]  /*41f0*/  FSEL R160, R160, -INF , P3 ;  /* 0xff800000a0a07808 */ /* 0x002fe40001800000 */
[----:B---3--:R-:W-:Y:S02]  /*4200*/  FSEL R162, R162, -INF , P1 ;  /* 0xff800000a2a27808 */ /* 0x008fe40000800000 */
[----:B------:R-:W-:Y:S01]  /*4210*/  ISETP.GT.AND P3, PT, R13, RZ, PT ;  /* 0x000000ff0d00720c */ /* 0x000fe20003f64270 */
[----:B------:R-:W1:Y:S01]  /*4220*/  MUFU.TANH R173, R44 ;  /* 0x0000002c00ad7308 */ /* 0x000e620000002400 */
[----:B--2---:R-:W-:-:S02]  /*4230*/  FSEL R54, R54, -INF , P6 ;  /* 0xff80000036367808 */ /* 0x004fc40003000000 */
[----:B------:R-:W-:Y:S02]  /*4240*/  ISETP.GT.AND P1, PT, R13, 0x1, PT ;  /* 0x000000010d00780c */ /* 0x000fe40003f24270 */
[----:B------:R-:W-:Y:S02]  /*4250*/  FMNMX.FTZ R0, R20, R0, !PT ;  /* 0x0000000014007209 */ /* 0x000fe40007810000 */
[----:B------:R-:W-:Y:S01]  /*4260*/  ISETP.GT.AND P4, PT, R10, 0x20, PT ;  /* 0x000000200a00780c */ /* 0x000fe20003f84270 */
[----:B------:R-:W2:Y:S01]  /*4270*/  MUFU.TANH R172, R45 ;  /* 0x0000002d00ac7308 */ /* 0x000ea20000002400 */
[----:B----4-:R-:W-:Y:S02]  /*4280*/  FSEL R4, R12, -INF , P5 ;  /* 0xff8000000c047808 */ /* 0x010fe40002800000 */
[----:B------:R-:W-:Y:S02]  /*4290*/  ISETP.GT.AND P5, PT, R10, 0x31, PT ;  /* 0x000000310a00780c */ /* 0x000fe40003fa4270 */
[----:B------:R-:W-:-:S02]  /*42a0*/  FMNMX.FTZ R0, R54, R0, !PT ;  /* 0x0000000036007209 */ /* 0x000fc40007810000 */
[----:B------:R-:W-:Y:S01]  /*42b0*/  FSEL R53, R53, -INF , P3 ;  /* 0xff80000035357808 */ /* 0x000fe20001800000 */
[----:B------:R-:W3:Y:S01]  /*42c0*/  MUFU.TANH R21, R21 ;  /* 0x0000001500157308 */ /* 0x000ee20000002400 */
[----:B-1----:R-:W-:Y:S02]  /*42d0*/  FSEL R173, R173, -INF , P0 ;  /* 0xff800000adad7808 */ /* 0x002fe40000000000 */
[----:B------:R-:W-:Y:S02]  /*42e0*/  ISETP.GT.AND P0, PT, R13, 0x8, PT ;  /* 0x000000080d00780c */ /* 0x000fe40003f04270 */
[----:B------:R-:W-:Y:S02]  /*42f0*/  FSEL R12, R2, -INF , P1 ;  /* 0xff800000020c7808 */ /* 0x000fe40000800000 */
[----:B------:R-:W-:Y:S01]  /*4300*/  FSEL R159, R159, -INF , P4 ;  /* 0xff8000009f9f7808 */ /* 0x000fe20002000000 */
[----:B------:R-:W1:Y:S01]  /*4310*/  MUFU.TANH R171, R40 ;  /* 0x0000002800ab7308 */ /* 0x000e620000002400 */
[----:B------:R-:W-:-:S02]  /*4320*/  ISETP.GT.AND P4, PT, R10, 0x38, PT ;  /* 0x000000380a00780c */ /* 0x000fc40003f84270 */
[----:B--2---:R-:W-:Y:S02]  /*4330*/  FSEL R172, R172, -INF , P5 ;  /* 0xff800000acac7808 */ /* 0x004fe40002800000 */
[----:B------:R-:W-:Y:S02]  /*4340*/  ISETP.GT.AND P5, PT, R13, 0x9, PT ;  /* 0x000000090d00780c */ /* 0x000fe40003fa4270 */
[----:B------:R-:W-:Y:S01]  /*4350*/  FMNMX.FTZ R0, R7, R0, !PT ;  /* 0x0000000007007209 */ /* 0x000fe20007810000 */
[----:B------:R-:W2:Y:S01]  /*4360*/  MUFU.TANH R24, R24 ;  /* 0x0000001800187308 */ /* 0x000ea20000002400 */
[----:B---3--:R-:W-:Y:S02]  /*4370*/  FSEL R21, R21, -INF , P0 ;  /* 0xff80000015157808 */ /* 0x008fe40000000000 */
[----:B------:R-:W-:Y:S02]  /*4380*/  FMNMX.FTZ R2, R53, R12, !PT ;  /* 0x0000000c35027209 */ /* 0x000fe40007810000 */
[----:B------:R-:W-:-:S02]  /*4390*/  FMNMX.FTZ R0, R6, R0, !PT ;  /* 0x0000000006007209 */ /* 0x000fc40007810000 */
[----:B------:R-:W-:Y:S01]  /*43a0*/  FMNMX.FTZ R2, R21, R2, !PT ;  /* 0x0000000215027209 */ /* 0x000fe20007810000 */
[----:B------:R-:W3:Y:S01]  /*43b0*/  MUFU.TANH R25, R25 ;  /* 0x0000001900197308 */ /* 0x000ee20000002400 */
[----:B-1----:R-:W-:Y:S02]  /*43c0*/  FSEL R171, R171, -INF , P4 ;  /* 0xff800000abab7808 */ /* 0x002fe40002000000 */
[C---:B------:R-:W-:Y:S02]  /*43d0*/  ISETP.GT.AND P4, PT, R13.reuse, 0x10, PT ;  /* 0x000000100d00780c */ /* 0x040fe40003f84270 */
[----:B------:R-:W-:Y:S02]  /*43e0*/  ISETP.GT.AND P6, PT, R10, 0x21, PT ;  /* 0x000000210a00780c */ /* 0x000fe40003fc4270 */
[----:B------:R-:W-:Y:S01]  /*43f0*/  ISETP.GT.AND P3, PT, R13, 0x11, PT ;  /* 0x000000110d00780c */ /* 0x000fe20003f64270 */
[----:B------:R-:W1:Y:S01]  /*4400*/  MUFU.TANH R26, R26 ;  /* 0x0000001a001a7308 */ /* 0x000e620000002400 */
[----:B--2---:R-:W-:-:S02]  /*4410*/  FSEL R24, R24, -INF , P5 ;  /* 0xff80000018187808 */ /* 0x004fc40002800000 */
[----:B------:R-:W-:Y:S02]  /*4420*/  FMNMX.FTZ R0, R5, R0, !PT ;  /* 0x0000000005007209 */ /* 0x000fe40007810000 */
[----:B------:R-:W-:Y:S02]  /*4430*/  FMNMX.FTZ R2, R24, R2, !PT ;  /* 0x0000000218027209 */ /* 0x000fe40007810000 */
[----:B------:R-:W-:Y:S01]  /*4440*/  FSEL R161, R161, -INF , P6 ;  /* 0xff800000a1a17808 */ /* 0x000fe20003000000 */
[----:B------:R-:W2:Y:S01]  /*4450*/  MUFU.TANH R9, R66 ;  /* 0x0000004200097308 */ /* 0x000ea20000002400 */
[----:B---3--:R-:W-:Y:S02]  /*4460*/  FSEL R11, R25, -INF , P4 ;  /* 0xff800000190b7808 */ /* 0x008fe40002000000 */
[----:B------:R-:W-:Y:S02]  /*4470*/  ISETP.GT.AND P6, PT, R10, 0x39, PT ;  /* 0x000000390a00780c */ /* 0x000fe40003fc4270 */
[----:B------:R-:W-:-:S02]  /*4480*/  ISETP.GT.AND P1, PT, R13, 0x18, PT ;  /* 0x000000180d00780c */ /* 0x000fc40003f24270 */
[----:B------:R-:W-:Y:S01]  /*4490*/  FMNMX.FTZ R0, R4, R0, !PT ;  /* 0x0000000004007209 */ /* 0x000fe20007810000 */
[----:B------:R-:W3:Y:S01]  /*44a0*/  MUFU.TANH R8, R67 ;  /* 0x0000004300087308 */ /* 0x000ee20000002400 */
[----:B-1----:R-:W-:Y:S02]  /*44b0*/  FSEL R10, R26, -INF , P3 ;  /* 0xff8000001a0a7808 */ /* 0x002fe40001800000 */
[----:B------:R-:W-:Y:S02]  /*44c0*/  FMNMX.FTZ R2, R11, R2, !PT ;  /* 0x000000020b027209 */ /* 0x000fe40007810000 */
[----:B------:R-:W-:Y:S02]  /*44d0*/  ISETP.GT.AND P0, PT, R13, 0x19, PT ;  /* 0x000000190d00780c */ /* 0x000fe40003f04270 */
[----:B------:R-:W-:Y:S01]  /*44e0*/  FMNMX.FTZ R0, R159, R0, !PT ;  /* 0x000000009f007209 */ /* 0x000fe20007810000 */
[----:B------:R1:W4:Y:S01]  /*44f0*/  MUFU.TANH R167, R75 ;  /* 0x0000004b00a77308 */ /* 0x0003220000002400 */
[----:B--2---:R-:W-:-:S02]  /*4500*/  FSEL R9, R9, -INF , P1 ;  /* 0xff80000009097808 */ /* 0x004fc40000800000 */
[----:B------:R-:W-:Y:S02]  /*4510*/  FMNMX.FTZ R2, R10, R2, !PT ;  /* 0x000000020a027209 */ /* 0x000fe40007810000 */
[----:B------:R-:W-:Y:S02]  /*4520*/  ISETP.GT.AND P5, PT, R13, 0x20, PT ;  /* 0x000000200d00780c */ /* 0x000fe40003fa4270 */
[----:B------:R-:W-:Y:S01]  /*4530*/  FMNMX.FTZ R0, R161, R0, !PT ;  /* 0x00000000a1007209 */ /* 0x000fe20007810000 */
[----:B------:R-:W2:Y:S01]  /*4540*/  MUFU.TANH R169, R50 ;  /* 0x0000003200a97308 */ /* 0x000ea20000002400 */
[----:B---3--:R-:W-:Y:S01]  /*4550*/  FSEL R8, R8, -INF , P0 ;  /* 0xff80000008087808 */ /* 0x008fe20000000000 */
[----:B------:R-:W-:Y:S01]  /*4560*/  LDSM.16.MT88.4 R64, [R158+0x2000] ;  /* 0x002000009e40783b */ /* 0x000fe20000004200 */
[----:B------:R-:W-:Y:S02]  /*4570*/  FMNMX.FTZ R2, R9, R2, !PT ;  /* 0x0000000209027209 */ /* 0x000fe40007810000 */
[----:B------:R-:W-:-:S02]  /*4580*/  ISETP.GT.AND P4, PT, R13, 0x21, PT ;  /* 0x000000210d00780c */ /* 0x000fc40003f84270 */
[----:B------:R-:W-:Y:S01]  /*4590*/  FMNMX.FTZ R0, R160, R0, !PT ;  /* 0x00000000a0007209 */ /* 0x000fe20007810000 */
[----:B------:R3:W5:Y:S01]  /*45a0*/  MUFU.TANH R170, R51 ;  /* 0x0000003300aa7308 */ /* 0x0007620000002400 */
[----:B------:R-:W-:Y:S01]  /*45b0*/  FSEL R166, R166, -INF , P5 ;  /* 0xff800000a6a67808 */ /* 0x000fe20002800000 */
[----:B-1----:R-:W-:Y:S01]  /*45c0*/  LDSM.16.MT88.4 R72, [R185+0x4000] ;  /* 0x00400000b948783b */ /* 0x002fe20000004200 */
[----:B------:R-:W-:Y:S02]  /*45d0*/  FMNMX.FTZ R2, R8, R2, !PT ;  /* 0x0000000208027209 */ /* 0x000fe40007810000 */
[----:B------:R-:W-:Y:S02]  /*45e0*/  ISETP.GT.AND P3, PT, R13, 0x28, PT ;  /* 0x000000280d00780c */ /* 0x000fe40003f64270 */
[----:B------:R-:W-:Y:S01]  /*45f0*/  FMNMX.FTZ R0, R162, R0, !PT ;  /* 0x00000000a2007209 */ /* 0x000fe20007810000 */
[----:B------:R-:W-:Y:S01]  /*4600*/  MUFU.TANH R46, R46 ;  /* 0x0000002e002e7308 */ /* 0x000fe20000002400 */
[----:B----4-:R-:W-:-:S02]  /*4610*/  FSEL R167, R167, -INF , P4 ;  /* 0xff800000a7a77808 */ /* 0x010fc40002000000 */
[----:B------:R-:W-:Y:S02]  /*4620*/  FMNMX.FTZ R2, R166, R2, !PT ;  /* 0x00000002a6027209 */ /* 0x000fe40007810000 */
[----:B------:R-:W-:Y:S02]  /*4630*/  ISETP.GT.AND P1, PT, R13, 0x29, PT ;  /* 0x000000290d00780c */ /* 0x000fe40003f24270 */
[----:B------:R-:W-:Y:S01]  /*4640*/  FMNMX.FTZ R0, R173, R0, !PT ;  /* 0x00000000ad007209 */ /* 0x000fe20007810000 */
[----:B------:R-:W1:Y:S01]  /*4650*/  MUFU.TANH R41, R41 ;  /* 0x0000002900297308 */ /* 0x000e620000002400 */
[----:B--2---:R-:W-:Y:S01]  /*4660*/  FSEL R169, R169, -INF , P3 ;  /* 0xff800000a9a97808 */ /* 0x004fe20001800000 */
[----:B---3--:R-:W-:Y:S01]  /*4670*/  LDSM.16.MT88.4 R48, [R165+0x2000] ;  /* 0x00200000a530783b */ /* 0x008fe20000004200 */
[----:B------:R-:W-:Y:S02]  /*4680*/  FMNMX.FTZ R2, R167, R2, !PT ;  /* 0x00000002a7027209 */ /* 0x000fe40007810000 */
[----:B------:R-:W-:-:S02]  /*4690*/  ISETP.GT.AND P0, PT, R13, 0x30, PT ;  /* 0x000000300d00780c */ /* 0x000fc40003f04270 */
[----:B------:R-:W-:Y:S01]  /*46a0*/  FMNMX.FTZ R0, R172, R0, !PT ;  /* 0x00000000ac007209 */ /* 0x000fe20007810000 */
[----:B------:R-:W2:Y:S01]  /*46b0*/  MUFU.TANH R47, R47 ;  /* 0x0000002f002f7308 */ /* 0x000ea20000002400 */
[----:B-----5:R-:W-:Y:S02]  /*46c0*/  FSEL R170, R170, -INF , P1 ;  /* 0xff800000aaaa7808 */ /* 0x020fe40000800000 */
[----:B------:R-:W-:Y:S02]  /*46d0*/  FMNMX.FTZ R2, R169, R2, !PT ;  /* 0x00000002a9027209 */ /* 0x000fe40007810000 */
[----:B------:R-:W-:Y:S02]  /*46e0*/  FMNMX.FTZ R0, R171, R0, !PT ;  /* 0x00000000ab007209 */ /* 0x000fe40007810000 */
[----:B------:R-:W-:Y:S01]  /*46f0*/  ISETP.GT.AND P1, PT, R13, 0x31, PT ;  /* 0x000000310d00780c */ /* 0x000fe20003f24270 */
[----:B------:R-:W3:Y:S01]  /*4700*/  MUFU.TANH R42, R42 ;  /* 0x0000002a002a7308 */ /* 0x000ee20000002400 */
[----:B-1----:R-:W-:-:S02]  /*4710*/  FSEL R168, R41, -INF , P6 ;  /* 0xff80000029a87808 */ /* 0x002fc40003000000 */
[----:B------:R-:W-:Y:S02]  /*4720*/  FSEL R142, R46, -INF , P0 ;  /* 0xff8000002e8e7808 */ /* 0x000fe40000000000 */
[----:B------:R-:W-:Y:S02]  /*4730*/  FMNMX.FTZ R14, R170, R2, !PT ;  /* 0x00000002aa0e7209 */ /* 0x000fe40007810000 */
[----:B------:R-:W-:Y:S01]  /*4740*/  FMNMX.FTZ R0, R168, R0, !PT ;  /* 0x00000000a8007209 */ /* 0x000fe20007810000 */
[----:B------:R-:W1:Y:S01]  /*4750*/  MUFU.TANH R43, R43 ;  /* 0x0000002b002b7308 */ /* 0x000e620000002400 */
[----:B------:R-:W-:Y:S02]  /*4760*/  ISETP.GT.AND P0, PT, R13, 0x38, PT ;  /* 0x000000380d00780c */ /* 0x000fe40003f04270 */
[----:B--2---:R-:W-:Y:S01]  /*4770*/  FSEL R141, R47, -INF , P1 ;  /* 0xff8000002f8d7808 */ /* 0x004fe20000800000 */
[----:B------:R-:W2:Y:S01]  /*4780*/  SHFL.BFLY PT, R2, R0, 0x2, 0x1f ;  /* 0x0c401f0000027f89 */ /* 0x000ea200000e0000 */
[----:B------:R-:W-:-:S02]  /*4790*/  FMNMX.FTZ R14, R142, R14, !PT ;  /* 0x0000000e8e0e7209 */ /* 0x000fc40007810000 */
[----:B------:R-:W-:Y:S02]  /*47a0*/  ISETP.GT.AND P1, PT, R13, 0x39, PT ;  /* 0x000000390d00780c */ /* 0x000fe40003f24270 */
[----:B---3--:R-:W-:Y:S02]  /*47b0*/  FSEL R140, R42, -INF , P0 ;  /* 0xff8000002a8c7808 */ /* 0x008fe40000000000 */
[----:B------:R-:W-:-:S04]  /*47c0*/  FMNMX.FTZ R14, R141, R14, !PT ;  /* 0x0000000e8d0e7209 */ /* 0x000fc80007810000 */
[----:B------:R-:W-:Y:S02]  /*47d0*/  FMNMX.FTZ R14, R140, R14, !PT ;  /* 0x0000000e8c0e7209 */ /* 0x000fe40007810000 */
[----:B-1----:R-:W-:Y:S02]  /*47e0*/  FSEL R164, R43, -INF , P1 ;  /* 0xff8000002ba47808 */ /* 0x002fe40000800000 */
[----:B------:R-:W-:Y:S02]  /*47f0*/  LDSM.16.MT88.4 R40, [R185+0x2000] ;  /* 0x00200000b928783b */ /* 0x000fe40000004200 */
        /* <DEDUP_REMOVED lines=11> */
[----:B------:R-:W2:Y:S01]  /*48b0*/  LDSM.16.MT88.4 R56, [R184+0x2000] ;  /* 0x00200000b838783b */ /* 0x000ea20000004200 */
[--C-:B------:R-:W-:Y:S02]  /*48c0*/  FFMA.FTZ R157, R52, c[0x0][0x2d0], -R143.reuse ;  /* 0x0000b400349d7a23 */ /* 0x100fe4000001088f */
[--C-:B------:R-:W-:Y:S01]  /*48d0*/  FFMA.FTZ R155, R20, c[0x0][0x2d0], -R143.reuse ;  /* 0x0000b400149b7a23 */ /* 0x100fe2000001088f */
[----:B------:R-:W-:Y:S01]  /*48e0*/  MUFU.EX2 R156, R156 ;  /* 0x0000009c009c7308 */ /* 0x000fe20000000800 */
[----:B-1----:R-:W-:Y:S01]  /*48f0*/  FMNMX.FTZ R0, R13, R0, !PT ;  /* 0x000000000d007209 */ /* 0x002fe20007810000 */
[--C-:B------:R-:W-:Y:S02]  /*4900*/  FFMA.FTZ R151, R54, c[0x0][0x2d0], -R143.reuse ;  /* 0x0000b40036977a23 */ /* 0x100fe4000001088f */
[----:B------:R-:W-:Y:S01]  /*4910*/  FFMA.FTZ R150, R7, c[0x0][0x2d0], -R143 ;  /* 0x0000b40007967a23 */ /* 0x000fe2000001088f */
[C---:B------:R-:W-:Y:S01]  /*4920*/  FSETP.NEU.FTZ.AND P0, PT, R0.reuse, -INF , PT ;  /* 0xff8000000000780b */ /* 0x040fe20003f1d000 */
[----:B------:R-:W-:-:S02]  /*4930*/  FMUL.FTZ R163, R0, c[0x0][0x2d0] ;  /* 0x0000b40000a37a20 */ /* 0x000fc40000410000 */
[--C-:B------:R-:W-:Y:S01]  /*4940*/  FFMA.FTZ R146, R6, c[0x0][0x2d0], -R143.reuse ;  /* 0x0000b40006927a23 */ /* 0x100fe2000001088f */
[----:B------:R-:W1:Y:S01]  /*4950*/  MUFU.EX2 R157, R157 ;  /* 0x0000009d009d7308 */ /* 0x000e620000000800 */
[--C-:B------:R-:W-:Y:S01]  /*4960*/  FFMA.FTZ R145, R5, c[0x0][0x2d0], -R143.reuse ;  /* 0x0000b40005917a23 */ /* 0x100fe2000001088f */
[----:B------:R-:W-:Y:S01]  /*4970*/  FSEL R163, R163, RZ, P0 ;  /* 0x000000ffa3a37208 */ /* 0x000fe20000000000 */
[--C-:B------:R-:W-:Y:S02]  /*4980*/  FFMA.FTZ R132, R4, c[0x0][0x2d0], -R143.reuse ;  /* 0x0000b40004847a23 */ /* 0x100fe4000001088f */
[----:B------:R-:W3:Y:S01]  /*4990*/  LDSM.16.MT88.4 R4, [R229+0x4000] ;  /* 0x00400000e504783b */ /* 0x000ee20000004200 */
[----:B------:R-:W-:Y:S02]  /*49a0*/  FFMA.FTZ R159, R159, c[0x0][0x2d0], -R143 ;  /* 0x0000b4009f9f7a23 */ /* 0x000fe4000001088f */
[--C-:B------:R-:W-:Y:S01]  /*49b0*/  FFMA.FTZ R154, R53, c[0x0][0x2d0], -R163.reuse ;  /* 0x0000b400359a7a23 */ /* 0x100fe200000108a3 */
[----:B------:R-:W-:Y:S01]  /*49c0*/  MUFU.EX2 R155, R155 ;  /* 0x0000009b009b7308 */ /* 0x000fe20000000800 */
[----:B------:R-:W-:-:S02]  /*49d0*/  FFMA.FTZ R153, R12, c[0x0][0x2d0], -R163 ;  /* 0x0000b4000c997a23 */ /* 0x000fc400000108a3 */
[--C-:B------:R-:W-:Y:S01]  /*49e0*/  FFMA.FTZ R152, R21, c[0x0][0x2d0], -R163.reuse ;  /* 0x0000b40015987a23 */ /* 0x100fe200000108a3 */
[----:B------:R-:W-:Y:S01]  /*49f0*/  LDSM.16.MT88.4 R12, [R158+0x2800] ;  /* 0x002800009e0c783b */ /* 0x000fe20000004200 */
[--C-:B------:R-:W-:Y:S02]  /*4a00*/  FFMA.FTZ R149, R24, c[0x0][0x2d0], -R163.reuse ;  /* 0x0000b40018957a23 */ /* 0x100fe400000108a3 */
[--C-:B------:R-:W-:Y:S01]  /*4a10*/  FFMA.FTZ R148, R11, c[0x0][0x2d0], -R163.reuse ;  /* 0x0000b4000b947a23 */ /* 0x100fe200000108a3 */
[----:B------:R-:W4:Y:S01]  /*4a20*/  MUFU.EX2 R151, R151 ;  /* 0x0000009700977308 */ /* 0x000f220000000800 */
[--C-:B------:R-:W-:Y:S01]  /*4a30*/  FFMA.FTZ R144, R10, c[0x0][0x2d0], -R163.reuse ;  /* 0x0000b4000a907a23 */ /* 0x100fe200000108a3 */
[----:B-1----:R-:W-:Y:S01]  /*4a40*/  F2FP.BF16.PACK_AB R96, R156, R157 ;  /* 0x0000009d9c60723e */ /* 0x002fe200000010ff */
[--C-:B------:R-:W-:Y:S01]  /*4a50*/  FFMA.FTZ R147, R9, c[0x0][0x2d0], -R163.reuse ;  /* 0x0000b40009937a23 */ /* 0x100fe200000108a3 */
[----:B------:R-:W-:Y:S01]  /*4a60*/  LDSM.16.MT88.4 R20, [R185+0x800] ;  /* 0x00080000b914783b */ /* 0x000fe20000004200 */
[----:B------:R-:W-:-:S02]  /*4a70*/  FFMA.FTZ R133, R8, c[0x0][0x2d0], -R163 ;  /* 0x0000b40008857a23 */ /* 0x000fc400000108a3 */
[--C-:B------:R-:W-:Y:S01]  /*4a80*/  FFMA.FTZ R161, R161, c[0x0][0x2d0], -R143.reuse ;  /* 0x0000b400a1a17a23 */ /* 0x100fe2000001088f */
[----:B------:R-:W-:Y:S01]  /*4a90*/  MUFU.EX2 R154, R154 ;  /* 0x0000009a009a7308 */ /* 0x000fe20000000800 */
[----:B------:R-:W1:Y:S01]  /*4aa0*/  LDSM.16.MT88.4 R8, [R185+0x2800] ;  /* 0x00280000b908783b */ /* 0x000e620000004200 */
[--C-:B------:R-:W-:Y:S02]  /*4ab0*/  FFMA.FTZ R160, R160, c[0x0][0x2d0], -R143.reuse ;  /* 0x0000b400a0a07a23 */ /* 0x100fe4000001088f */
[----:B------:R-:W-:Y:S01]  /*4ac0*/  FFMA.FTZ R162, R162, c[0x0][0x2d0], -R143 ;  /* 0x0000b400a2a27a23 */ /* 0x000fe2000001088f */
[----:B------:R-:W-:Y:S01]  /*4ad0*/  LDSM.16.MT88.4 R24, [R165+0x2800] ;  /* 0x00280000a518783b */ /* 0x000fe20000004200 */
[--C-:B------:R-:W-:Y:S02]  /*4ae0*/  FFMA.FTZ R166, R166, c[0x0][0x2d0], -R163.reuse ;  /* 0x0000b400a6a67a23 */ /* 0x100fe400000108a3 */
[----:B------:R-:W5:Y:S01]  /*4af0*/  MUFU.EX2 R153, R153 ;  /* 0x0000009900997308 */ /* 0x000f620000000800 */
[----:B----4-:R-:W-:Y:S01]  /*4b00*/  F2FP.BF16.PACK_AB R98, R151, R155 ;  /* 0x0000009b9762723e */ /* 0x010fe200000010ff */
[----:B------:R-:W-:-:S02]  /*4b10*/  FFMA.FTZ R167, R167, c[0x0][0x2d0], -R163 ;  /* 0x0000b400a7a77a23 */ /* 0x000fc400000108a3 */
[--C-:B------:R-:W-:Y:S02]  /*4b20*/  FFMA.FTZ R169, R169, c[0x0][0x2d0], -R163.reuse ;  /* 0x0000b400a9a97a23 */ /* 0x100fe400000108a3 */
[----:B------:R-:W-:Y:S02]  /*4b30*/  FFMA.FTZ R170, R170, c[0x0][0x2d0], -R163 ;  /* 0x0000b400aaaa7a23 */ /* 0x000fe400000108a3 */
[----:B------:R-:W-:Y:S01]  /*4b40*/  MUFU.EX2 R152, R152 ;  /* 0x0000009800987308 */ /* 0x000fe20000000800 */
[--C-:B------:R-:W-:Y:S02]  /*4b50*/  FFMA.FTZ R242, R168, c[0x0][0x2d0], -R143.reuse ;  /* 0x0000b400a8f27a23 */ /* 0x100fe4000001088f */
[--C-:B------:R-:W-:Y:S02]  /*4b60*/  FFMA.FTZ R173, R173, c[0x0][0x2d0], -R143.reuse ;  /* 0x0000b400adad7a23 */ /* 0x100fe4000001088f */
[--C-:B------:R-:W-:Y:S02]  /*4b70*/  FFMA.FTZ R172, R172, c[0x0][0x2d0], -R143.reuse ;  /* 0x0000b400acac7a23 */ /* 0x100fe4000001088f */
[----:B------:R-:W-:Y:S01]  /*4b80*/  FFMA.FTZ R171, R171, c[0x0][0x2d0], -R143 ;  /* 0x0000b400abab7a23 */ /* 0x000fe2000001088f */
[----:B------:R-:W4:Y:S01]  /*4b90*/  MUFU.EX2 R149, R149 ;  /* 0x0000009500957308 */ /* 0x000f220000000800 */
[----:B-----5:R-:W-:Y:S01]  /*4ba0*/  F2FP.BF16.PACK_AB R97, R153, R154 ;  /* 0x0000009a9961723e */ /* 0x020fe200000010ff */
[----:B------:R-:W-:-:S02]  /*4bb0*/  FFMA.FTZ R168, R142, c[0x0][0x2d0], -R163 ;  /* 0x0000b4008ea87a23 */ /* 0x000fc400000108a3 */
[--C-:B------:R-:W-:Y:S02]  /*4bc0*/  FFMA.FTZ R174, R141, c[0x0][0x2d0], -R163.reuse ;  /* 0x0000b4008dae7a23 */ /* 0x100fe400000108a3 */
[--C-:B------:R-:W-:Y:S02]  /*4bd0*/  FFMA.FTZ R175, R140, c[0x0][0x2d0], -R163.reuse ;  /* 0x0000b4008caf7a23 */ /* 0x100fe400000108a3 */
[----:B------:R-:W-:Y:S01]  /*4be0*/  MUFU.EX2 R150, R150 ;  /* 0x0000009600967308 */ /* 0x000fe20000000800 */
[----:B------:R-:W-:Y:S01]  /*4bf0*/  FFMA.FTZ R239, R164, c[0x0][0x2d0], -R163 ;  /* 0x0000b400a4ef7a23 */ /* 0x000fe200000108a3 */
[----:B------:R-:W-:Y:S01]  /*4c00*/  LDSM.16.MT88.4 R140, [R165+0x3800] ;  /* 0x00380000a58c783b */ /* 0x000fe20000004200 */
[----:B------:R-:W-:Y:S02]  /*4c10*/  FADD.FTZ R156, R157, R156 ;  /* 0x0000009c9d9c7221 */ /* 0x000fe40000010000 */
[----:B------:R-:W-:Y:S02]  /*4c20*/  FADD.FTZ R153, R154, R153 ;  /* 0x000000999a997221 */ /* 0x000fe40000010000 */
[----:B------:R-:W-:Y:S01]  /*4c30*/  FADD.FTZ R155, R155, R156 ;  /* 0x0000009c9b9b7221 */ /* 0x000fe20000010000 */
[----:B----4-:R-:W-:Y:S01]  /*4c40*/  F2FP.BF16.PACK_AB R99, R149, R152 ;  /* 0x000000989563723e */ /* 0x010fe200000010ff */
[----:B------:R-:W4:Y:S01]  /*4c50*/  MUFU.EX2 R146, R146 ;  /* 0x0000009200927308 */ /* 0x000f220000000800 */
[----:B------:R-:W-:-:S02]  /*4c60*/  FADD.FTZ R152, R152, R153 ;  /* 0x0000009998987221 */ /* 0x000fc40000010000 */
[----:B------:R-:W-:Y:S02]  /*4c70*/  FADD.FTZ R155, R151, R155 ;  /* 0x0000009b979b7221 */ /* 0x000fe40000010000 */
[----:B------:R-:W-:Y:S01]  /*4c80*/  FADD.FTZ R152, R149, R152 ;  /* 0x0000009895987221 */ /* 0x000fe20000010000 */
[C---:B------:R-:W-:Y:S02]  /*4c90*/  HMMA.16816.F32.BF16 R36, R96.reuse, R40, RZ ;  /* 0x000000286024723c */ /* 0x040fe400000418ff */
[----:B------:R-:W-:Y:S06]  /*4ca0*/  MUFU.EX2 R145, R145 ;  /* 0x0000009100917308 */ /* 0x000fec0000000800 */
[C---:B--2---:R-:W-:Y:S02]  /*4cb0*/  HMMA.16816.F32.BF16 R52, R96.reuse, R56, RZ ;  /* 0x000000386034723c */ /* 0x044fe400000418ff */
[----:B------:R-:W-:Y:S06]  /*4cc0*/  MUFU.EX2 R132, R132 ;  /* 0x0000008400847308 */ /* 0x000fec0000000800 */
[C---:B------:R-:W-:Y:S02]  /*4cd0*/  HMMA.16816.F32.BF16 R40, R96.reuse, R42, RZ ;  /* 0x0000002a6028723c */ /* 0x040fe400000418ff */
[----:B------:R-:W-:Y:S06]  /*4ce0*/  MUFU.EX2 R148, R148 ;  /* 0x0000009400947308 */ /* 0x000fec0000000800 */
[C---:B------:R-:W-:Y:S02]  /*4cf0*/  HMMA.16816.F32.BF16 R56, R96.reuse, R58, RZ ;  /* 0x0000003a6038723c */ /* 0x040fe400000418ff */
[----:B------:R-:W2:Y:S06]  /*4d00*/  MUFU.EX2 R144, R144 ;  /* 0x0000009000907308 */ /* 0x000eac0000000800 */
        /* <DEDUP_REMOVED lines=31> */
[----:B------:R-:W1:Y:S06]  /*4f00*/  MUFU.EX2 R174, R174 ;  /* 0x000000ae00ae7308 */ /* 0x000e6c0000000800 */
[C---:B------:R-:W-:Y:S02]  /*4f10*/  HMMA.16816.F32.BF16 R80, R96.reuse, R82, RZ ;  /* 0x000000526050723c */ /* 0x040fe400000418ff */
[----:B------:R-:W1:Y:S06]  /*4f20*/  MUFU.EX2 R175, R175 ;  /* 0x000000af00af7308 */ /* 0x000e6c0000000800 */
[C---:B------:R-:W-:Y:S02]  /*4f30*/  HMMA.16816.F32.BF16 R88, R96.reuse, R90, RZ ;  /* 0x0000005a6058723c */ /* 0x040fe400000418ff */
[----:B------:R-:W1:Y:S06]  /*4f40*/  MUFU.EX2 R239, R239 ;  /* 0x000000ef00ef7308 */ /* 0x000e6c0000000800 */
[C---:B---3--:R-:W-:Y:S07]  /*4f50*/  HMMA.16816.F32.BF16 R92, R96.reuse, R4, RZ ;  /* 0x00000004605c723c */ /* 0x048fee00000418ff */
[----:B----4-:R-:W-:Y:S01]  /*4f60*/  F2FP.BF16.PACK_AB R4, R146, R150 ;  /* 0x000000969204723e */ /* 0x010fe200000010ff */
[----:B------:R-:W-:Y:S01]  /*4f70*/  HMMA.16816.F32.BF16 R96, R96, R6, RZ ;  /* 0x000000066060723c */ /* 0x000fe200000418ff */
[----:B--2---:R-:W-:Y:S01]  /*4f80*/  F2FP.BF16.PACK_AB R5, R144, R148 ;  /* 0x000000949005723e */ /* 0x004fe200000010ff */
[----:B------:R-:W-:-:S02]  /*4f90*/  FADD.FTZ R150, R150, R155 ;  /* 0x0000009b96967221 */ /* 0x000fc40000010000 */
[----:B------:R-:W-:Y:S02]  /*4fa0*/  FADD.FTZ R148, R148, R152 ;  /* 0x0000009894947221 */ /* 0x000fe40000010000 */
[----:B------:R-:W-:Y:S01]  /*4fb0*/  FADD.FTZ R150, R146, R150 ;  /* 0x0000009692967221 */ /* 0x000fe20000010000 */
[----:B------:R-:W-:Y:S01]  /*4fc0*/  F2FP.BF16.PACK_AB R6, R132, R145 ;  /* 0x000000918406723e */ /* 0x000fe200000010ff */
[----:B------:R-:W-:Y:S01]  /*4fd0*/  FADD.FTZ R148, R144, R148 ;  /* 0x0000009490947221 */ /* 0x000fe20000010000 */
[----:B-----5:R-:W-:Y:S01]  /*4fe0*/  F2FP.BF16.PACK_AB R7, R133, R147 ;  /* 0x000000938507723e */ /* 0x020fe200000010ff */
[----:B------:R-:W-:Y:S02]  /*4ff0*/  FADD.FTZ R145, R145, R150 ;  /* 0x0000009691917221 */ /* 0x000fe40000010000 */
[----:B------:R-:W-:Y:S02]  /*5000*/  FADD.FTZ R147, R147, R148 ;  /* 0x0000009493937221 */ /* 0x000fe40000010000 */
[----:B------:R-:W-:-:S02]  /*5010*/  FADD.FTZ R145, R132, R145 ;  /* 0x0000009184917221 */ /* 0x000fc40000010000 */
[----:B-1----:R-:W-:Y:S01]  /*5020*/  HMMA.16816.F32.BF16 R36, R4, R8, R36 ;  /* 0x000000080424723c */ /* 0x002fe20000041824 */
        /* <DEDUP_REMOVED lines=46> */
[C---:B-1----:R-:W-:Y:S01]  /*5310*/  HMMA.16816.F32.BF16 R128, R4.reuse, R8, R128 ;  /* 0x000000080480723c */ /* 0x042fe20000041880 */
        /* <DEDUP_REMOVED lines=9> */
[----:B--2---:R-:W-:Y:S01]  /*53b0*/  HMMA.16816.F32.BF16 R120, R4, R16, R120 ;  /* 0x000000100478723c */ /* 0x004fe20000041878 */
[----:B------:R-:W-:-:S07]  /*53c0*/  FADD.FTZ R169, R175, R169 ;  /* 0x000000a9afa97221 */ /* 0x000fce0000010000 */
        /* <DEDUP_REMOVED lines=32> */
[----:B------:R-:W-:-:S02]  /*55d0*/  F2FP.BF16.PACK_AB R4, R172, R173 ;  /* 0x000000adac04723e */ /* 0x000fc400000010ff */
[----:B------:R-:W-:Y:S02]  /*55e0*/  F2FP.BF16.PACK_AB R5, R174, R168 ;  /* 0x000000a8ae05723e */ /* 0x000fe400000010ff */
[C---:B------:R-:W-:Y:S01]  /*55f0*/  F2FP.BF16.PACK_AB R6, R242.reuse, R171 ;  /* 0x000000abf206723e */ /* 0x040fe200000010ff */
[----:B------:R-:W-:Y:S01]  /*5600*/  FADD.FTZ R242, R242, R160 ;  /* 0x000000a0f2f27221 */ /* 0x000fe20000010000 */
[C---:B------:R-:W-:Y:S01]  /*5610*/  F2FP.BF16.PACK_AB R7, R239.reuse, R175 ;  /* 0x000000afef07723e */ /* 0x040fe200000010ff */
[----:B------:R-:W-:-:S06]  /*5620*/  FADD.FTZ R239, R239, R169 ;  /* 0x000000a9efef7221 */ /* 0x000fcc0000010000 */
        /* <DEDUP_REMOVED lines=43> */
[----:B------:R-:W-:Y:S02]  /*58e0*/  ISETP.GE.AND P0, PT, R207, c[0x0][0x1d4], PT ;  /* 0x00007500cf007a0c */ /* 0x000fe40003f06270 */
[C---:B------:R-:W-:Y:S01]  /*58f0*/  LEA R6, P4, R5.reuse, R8, 0x6 ;  /* 0x0000000805067211 */ /* 0x040fe200078830ff */
[----:B------:R-:W-:Y:S01]  /*5900*/  @!PT LDS RZ, [RZ] ;  /* 0x00000000fffff984 */ /* 0x000fe20000000800 */
[----:B------:R-:W-:Y:S01]  /*5910*/  @!PT LDS RZ, [RZ] ;  /* 0x00000000fffff984 */ /* 0x000fe20000000800 */
[----:B------:R-:W-:Y:S01]  /*5920*/  @!PT LDS RZ, [RZ] ;  /* 0x00000000fffff984 */ /* 0x000fe20000000800 */
[----:B------:R1:W-:Y:S03]  /*5930*/  LDGSTS.E.BYPASS.LTC128B.128 [R212+0xc100], [R8.64], !P3 ;  /* 0x0c10000008d47fae */ /* 0x0003e6000d901d48 */
[----:B------:R-:W-:-:S03]  /*5940*/  LEA.HI.X R7, R5, R9, R4, 0x6, P4 ;  /* 0x0000000905077211 */ /* 0x000fc600020f3404 */
[----:B------:R1:W-:Y:S04]  /*5950*/  LDGSTS.E.BYPASS.LTC128B.128 [R212+0xe100], [R8.64+0x80], !P1 ;  /* 0x0e10008008d47fae */ /* 0x0003e8000c901d48 */
[----:B------:R1:W-:Y:S04]  /*5960*/  LDGSTS.E.BYPASS.LTC128B.128 [R212+0x10100], [R8.64+0x100], !P0 ;  /* 0x1010010008d47fae */ /* 0x0003e8000c101d48 */
[----:B------:R1:W-:Y:S04]  /*5970*/  LDGSTS.E.BYPASS.LTC128B.128 [R212+0xd100], [R6.64], !P3 ;  /* 0x0d10000006d47fae */ /* 0x0003e8000d901d48 */
[----:B------:R1:W-:Y:S04]  /*5980*/  LDGSTS.E.BYPASS.LTC128B.128 [R212+0xf100], [R6.64+0x80], !P1 ;  /* 0x0f10008006d47fae */ /* 0x0003e8000c901d48 */
[----:B------:R1:W-:Y:S02]  /*5990*/  LDGSTS.E.BYPASS.LTC128B.128 [R212+0x11100], [R6.64+0x100], !P0 ;  /* 0x1110010006d47fae */ /* 0x0003e4000c101d48 */
.L_x_2149:
[----:B------:R-:W-:Y:S05]  /*59a0*/  BSYNC B0 ;  /* 0x0000000000007941 */ /* 0x000fea0003800000 */
.L_x_2148:
[----:B------:R-:W-:Y:S01]  /*59b0*/  @P2 IMAD.HI.U32 R4, R197, c[0x0][0x2c8], RZ ;  /* 0x0000b200c5042a27 */ /* 0x000fe200078e00ff */
[----:B------:R-:W-:Y:S01]  /*59c0*/  IADD3 R248, R3, -0x2, RZ ;  /* 0xfffffffe03f87810 */ /* 0x000fe20007ffe0ff */
[----:B------:R-:W0:Y:S02]  /*59d0*/  LDGDEPBAR ;  /* 0x00000000000079af */ /* 0x000e240000000000 */
[----:B------:R-:W-:Y:S01]  /*59e0*/  IMAD.MOV.U32 R5, RZ, RZ, R197 ;  /* 0x000000ffff057224 */ /* 0x000fe200078e00c5 */
[----:B------:R-:W-:Y:S01]  /*59f0*/  @P2 SHF.R.U32.HI R5, RZ, c[0x0][0x2cc], R4 ;  /* 0x0000b300ff052a19 */ /* 0x000fe20000011604 */
[----:B------:R-:W-:-:S02]  /*5a00*/  IMAD.MOV.U32 R133, RZ, RZ, 0x1 ;  /* 0x00000001ff857424 */ /* 0x000fc400078e00ff */
[----:B------:R-:W-:Y:S01]  /*5a10*/  IMAD.MOV.U32 R238, RZ, RZ, RZ ;  /* 0x000000ffffee7224 */ /* 0x000fe200078e00ff */
[----:B------:R-:W-:-:S04]  /*5a20*/  IADD3 R5, R5, R244, -R243 ;  /* 0x000000f405057210 */ /* 0x000fc80007ffe8f3 */
[----:B------:R-:W-:-:S04]  /*5a30*/  SHF.R.S32.HI R4, RZ, 0x1f, R5 ;  /* 0x0000001fff047819 */ /* 0x000fc80000011405 */
[----:B------:R-:W-:-:S04]  /*5a40*/  LEA.HI R4, R4, R5, RZ, 0x6 ;  /* 0x0000000504047211 */ /* 0x000fc800078f30ff */
[----:B------:R-:W-:-:S04]  /*5a50*/  SHF.R.S32.HI R245, RZ, 0x6, R4 ;  /* 0x00000006fff57819 */ /* 0x000fc80000011404 */
[----:B------:R-:W-:-:S04]  /*5a60*/  IMNMX R245, R233, R245, !PT ;  /* 0x000000f5e9f57217 */ /* 0x000fc80007800200 */
[----:B------:R-:W-:-:S13]  /*5a70*/  ISETP.GE.AND P0, PT, R248, R245, PT ;  /* 0x000000f5f800720c */ /* 0x000fda0003f06270 */
[----:B------:R-:W-:Y:S05]  /*5a80*/  @!P0 BRA `(.L_x_2150) ;  /* 0x0000322000008947 */ /* 0x000fea0003800000 */
[----:B------:R-:W-:Y:S01]  /*5a90*/  MOV R132, R0 ;  /* 0x0000000000847202 */ /* 0x000fe20000000f00 */
[----:B------:R-:W-:Y:S01]  /*5aa0*/  IMAD.MOV.U32 R247, RZ, RZ, R248 ;  /* 0x000000fffff77224 */ /* 0x000fe200078e00f8 */
[----:B------:R-:W-:Y:S01]  /*5ab0*/  MOV R3, R2 ;  /* 0x0000000200037202 */ /* 0x000fe20000000f00 */
[----:B------:R-:W-:Y:S01]  /*5ac0*/  IMAD.MOV.U32 R133, RZ, RZ, 0x1 ;  /* 0x00000001ff857424 */ /* 0x000fe200078e00ff */
[----:B------:R-:W-:Y:S02]  /*5ad0*/  MOV R238, RZ ;  /* 0x000000ff00ee7202 */ /* 0x000fe40000000f00 */
.L_x_2151:
        /* <DEDUP_REMOVED lines=8> */
[----:B------:R-:W-:Y:S03]  /*5b60*/  IADD3 R195, R135, R194, R134 ;  /* 0x000000c287c37210 */ /* 0x000fe60007ffe086 */
        /* <DEDUP_REMOVED lines=10> */
[----:B-1----:R-:W1:Y:S02]  /*5c10*/  LDSM.16.M88.4 R8, [R194] ;  /* 0x00000000c208783b */ /* 0x002e640000000200 */
[----:B------:R-:W-:Y:S02]  /*5c20*/  @!P6 SHF.L.U64.HI R2, R20, 0x6, R0 ;  /* 0x000000061402e819 */ /* 0x000fe40000010200 */
[----:B------:R-:W-:Y:S02]  /*5c30*/  @!P6 LEA R0, P0, R156, R157, 0x5 ;  /* 0x0000009d9c00e211 */ /* 0x000fe400078028ff */
[-C--:B------:R-:W-:Y:S02]  /*5c40*/  @!P6 IADD3 R157, P5, R157, R236.reuse, RZ ;  /* 0x000000ec9d9de210 */ /* 0x080fe40007fbe0ff */
[----:B------:R-:W2:Y:S01]  /*5c50*/  LDSM.16.M88.4 R16, [R194+0x800] ;  /* 0x00080000c210783b */ /* 0x000ea20000000200 */
[----:B------:R-:W-:Y:S07]  /*5c60*/  @!P6 IADD3 R0, P4, R0, R236, RZ ;  /* 0x000000ec0000e210 */ /* 0x000fee0007f9e0ff */
        /* <DEDUP_REMOVED lines=14> */
[----:B------:R-:W-:Y:S02]  /*5d50*/  @!P6 ISETP.GE.AND P0, PT, R207, c[0x0][0x1d4], PT ;  /* 0x00007500cf00ea0c */ /* 0x000fe40003f06270 */
[-C--:B------:R-:W-:Y:S02]  /*5d60*/  @!P6 IADD3.X R2, R2, R198.reuse, RZ, P5, !PT ;  /* 0x000000c60202e210 */ /* 0x080fe40002ffe4ff */
[C---:B------:R-:W-:Y:S03]  /*5d70*/  @!P6 LEA R158, P5, R157.reuse, c[0x0][0x1f8], 0x1 ;  /* 0x00007e009d9eea11 */ /* 0x040fe600078a08ff */
[C---:B----4-:R-:W-:Y:S01]  /*5d80*/  HMMA.16816.F32.BF16 R28, R32.reuse, R136, RZ ;  /* 0x00000088201c723c */ /* 0x050fe200000418ff */
[----:B------:R-:W-:Y:S03]  /*5d90*/  @!P6 LEA.HI.X R159, R157, c[0x0][0x1fc], R2, 0x1, P5 ;  /* 0x00007f009d9fea11 */ /* 0x000fe600028f0c02 */
[----:B------:R-:W-:Y:S03]  /*5da0*/  @!P6 IMAD R2, R238, 0x6000, R211 ;  /* 0x00006000ee02e824 */ /* 0x000fe600078e02d3 */
[----:B------:R-:W-:Y:S01]  /*5db0*/  @!P6 IADD3.X R136, R156, R198, RZ, P4, !PT ;  /* 0x000000c69c88e210 */ /* 0x000fe200027fe4ff */
[----:B------:R-:W-:Y:S01]  /*5dc0*/  HMMA.16816.F32.BF16 R32, R32, R138, RZ ;  /* 0x0000008a2020723c */ /* 0x000fe200000418ff */
[C---:B------:R-:W-:Y:S04]  /*5dd0*/  @!P6 LEA R156, P4, R0.reuse, c[0x0][0x1f8], 0x1 ;  /* 0x00007e00009cea11 */ /* 0x040fe800078808ff */
[----:B------:R-:W-:Y:S02]  /*5de0*/  @!P6 LEA.HI.X R157, R0, c[0x0][0x1fc], R136, 0x1, P4 ;  /* 0x00007f00009dea11 */ /* 0x000fe400020f0c88 */
[----:B------:R-:W3:Y:S01]  /*5df0*/  LDSM.16.M88.4 R136, [R193+0x1800] ;  /* 0x00180000c188783b */ /* 0x000ee20000000200 */
[C---:B-1----:R-:W-:Y:S05]  /*5e00*/  HMMA.16816.F32.BF16 R4, R140.reuse, R144, R4 ;  /* 0x000000908c04723c */ /* 0x042fea0000041804 */
[C---:B------:R-:W-:Y:S02]  /*5e10*/  IADD3 R0, R134.reuse, R194, RZ ;  /* 0x000000c286007210 */ /* 0x040fe40007ffe0ff */
[----:B------:R-:W-:Y:S01]  /*5e20*/  @!PT LDS RZ, [RZ] ;  /* 0x00000000fffff984 */ /* 0x000fe20000000800 */
[----:B------:R-:W-:Y:S01]  /*5e30*/  @!PT LDS RZ, [RZ] ;  /* 0x00000000fffff984 */ /* 0x000fe20000000800 */
[----:B------:R-:W-:Y:S01]  /*5e40*/  @!PT LDS RZ, [RZ] ;  /* 0x00000000fffff984 */ /* 0x000fe20000000800 */
[----:B------:R1:W-:Y:S01]  /*5e50*/  @!P6 LDGSTS.E.BYPASS.LTC128B.128 [R2], [R158.64], !P3 ;  /* 0x000000009e02efae */ /* 0x0003e2000d901d48 */
[C---:B------:R-:W-:Y:S07]  /*5e60*/  HMMA.16816.F32.BF16 R8, R140.reuse, R146, R8 ;  /* 0x000000928c08723c */ /* 0x040fee0000041808 */
[----:B------:R1:W-:Y:S01]  /*5e70*/  @!P6 LDGSTS.E.BYPASS.LTC128B.128 [R2+0x2000], [R158.64+0x80], !P1 ;  /* 0x020000809e02efae */ /* 0x0003e2000c901d48 */
[C---:B-----5:R-:W-:Y:S07]  /*5e80*/  HMMA.16816.F32.BF16 R12, R140.reuse, R148, R12 ;  /* 0x000000948c0c723c */ /* 0x060fee000004180c */
[----:B------:R1:W-:Y:S01]  /*5e90*/  @!P6 LDGSTS.E.BYPASS.LTC128B.128 [R2+0x4000], [R158.64+0x100], !P0 ;  /* 0x040001009e02efae */ /* 0x0003e2000c101d48 */
[C---:B------:R-:W-:Y:S07]  /*5ea0*/  HMMA.16816.F32.BF16 R16, R140.reuse, R150, R16 ;  /* 0x000000968c10723c */ /* 0x040fee0000041810 */
[----:B------:R1:W-:Y:S01]  /*5eb0*/  @!P6 LDGSTS.E.BYPASS.LTC128B.128 [R2+0x1000], [R156.64], !P3 ;  /* 0x010000009c02efae */ /* 0x0003e2000d901d48 */
[C---:B--2---:R-:W-:Y:S07]  /*5ec0*/  HMMA.16816.F32.BF16 R20, R140.reuse, R152, R20 ;  /* 0x000000988c14723c */ /* 0x044fee0000041814 */
[----:B------:R1:W-:Y:S01]  /*5ed0*/  @!P6 LDGSTS.E.BYPASS.LTC128B.128 [R2+0x3000], [R156.64+0x80], !P1 ;  /* 0x030000809c02efae */ /* 0x0003e2000c901d48 */
[C---:B------:R-:W-:Y:S07]  /*5ee0*/  HMMA.16816.F32.BF16 R24, R140.reuse, R154, R24 ;  /* 0x0000009a8c18723c */ /* 0x040fee0000041818 */
[----:B------:R1:W-:Y:S01]  /*5ef0*/  @!P6 LDGSTS.E.BYPASS.LTC128B.128 [R2+0x5000], [R156.64+0x100], !P0 ;  /* 0x050001009c02efae */ /* 0x0003e2000c101d48 */
[C---:B---3--:R-:W-:Y:S07]  /*5f00*/  HMMA.16816.F32.BF16 R28, R140.reuse, R136, R28 ;  /* 0x000000888c1c723c */ /* 0x048fee000004181c */
[----:B------:R-:W-:Y:S01]  /*5f10*/  LDSM.16.M88.4 R160, [R0] ;  /* 0x0000000000a0783b */ /* 0x000fe20000000200 */
[----:B------:R-:W-:Y:S07]  /*5f20*/  HMMA.16816.F32.BF16 R32, R140, R138, R32 ;  /* 0x0000008a8c20723c */ /* 0x000fee0000041820 */
[----:B------:R-:W-:Y:S08]  /*5f30*/  LDSM.16.M88.4 R144, [R0+0x800] ;  /* 0x000800000090783b */ /* 0x000ff00000000200 */
[----:B------:R-:W-:Y:S01]  /*5f40*/  LDSM.16.M88.4 R148, [R0+0x1000] ;  /* 0x001000000094783b */ /* 0x000fe20000000200 */
[----:B-1----:R-:W-:Y:S07]  /*5f50*/  IADD3 R2, R134, R193, RZ ;  /* 0x000000c186027210 */ /* 0x002fee0007ffe0ff */
[----:B------:R-:W1:Y:S08]  /*5f60*/  LDSM.16.M88.4 R156, [R187] ;  /* 0x00000000bb9c783b */ /* 0x000e700000000200 */
        /* <DEDUP_REMOVED lines=106> */
[C---:B-----5:R-:W-:Y:S07]  /*6610*/  HMMA.16816.F32.BF16 R28, R164.reuse, R152, R28 ;  /* 0x00000098a41c723c */ /* 0x060fee000004181c */
[-C--:B------:R-:W-:Y:S01]  /*6620*/  IADD3 R152, R184, R192.reuse, RZ ;  /* 0x000000c0b8987210 */ /* 0x080fe20007ffe0ff */
[----:B------:R-:W-:Y:S07]  /*6630*/  HMMA.16816.F32.BF16 R32, R164, R154, R32 ;  /* 0x0000009aa420723c */ /* 0x000fee0000041820 */
[----:B------:R-:W-:Y:S01]  /*6640*/  IADD3 R154, R185, R192, RZ ;  /* 0x000000c0b99a7210 */ /* 0x000fe20007ffe0ff */
[C---:B------:R-:W-:Y:S05]  /*6650*/  HMMA.16816.F32.BF16 R4, R160.reuse, R168, R4 ;  /* 0x000000a8a004723c */ /* 0x040fea0000041804 */
[C---:B------:R-:W-:Y:S02]  /*6660*/  IADD3 R153, R189.reuse, R154, RZ ;  /* 0x0000009abd997210 */ /* 0x040fe40007ffe0ff */
[----:B------:R-:W-:Y:S01]  /*6670*/  IADD3 R155, R189, R152, RZ ;  /* 0x00000098bd9b7210 */ /* 0x000fe20007ffe0ff */
        /* <DEDUP_REMOVED lines=12> */
[----:B------:R-:W-:Y:S02]  /*6740*/  FMUL.FTZ R6, R6, c[0x0][0x320] ;  /* 0x0000c80006067a20 */ /* 0x000fe40000410000 */
[----:B------:R-:W-:Y:S02]  /*6750*/  FMUL.FTZ R7, R7, c[0x0][0x320] ;  /* 0x0000c80007077a20 */ /* 0x000fe40000410000 */
[----:B------:R-:W-:Y:S01]  /*6760*/  MUFU.TANH R140, R6 ;  /* 0x00000006008c7308 */ /* 0x000fe20000002400 */
[----:B------:R-:W-:Y:S03]  /*6770*/  FMUL.FTZ R0, R4, c[0x0][0x320] ;  /* 0x0000c80004007a20 */ /* 0x000fe60000410000 */
[----:B------:R-:W-:Y:S02]  /*6780*/  FMUL.FTZ R2, R5, c[0x0][0x320] ;  /* 0x0000c80005027a20 */ /* 0x000fe40000410000 */
[----:B------:R-:W-:Y:S02]  /*6790*/  FMUL.FTZ R8, R8, c[0x0][0x320] ;  /* 0x0000c80008087a20 */ /* 0x000fe40000410000 */
        /* <DEDUP_REMOVED lines=14> */
[----:B-1----:R-:W1:Y:S09]  /*6880*/  LDSM.16.M88.4 R4, [R195+0x5000] ;  /* 0x00500000c304783b */ /* 0x002e720000000200 */
[----:B------:R-:W-:Y:S10]  /*6890*/  MUFU.TANH R142, R10 ;  /* 0x0000000a008e7308 */ /* 0x000ff40000002400 */
[----:B------:R2:W-:Y:S10]  /*68a0*/  MUFU.TANH R143, R11 ;  /* 0x0000000b008f7308 */ /* 0x0005f40000002400 */
[----:B------:R-:W-:Y:S10]  /*68b0*/  MUFU.TANH R169, R15 ;  /* 0x0000000f00a97308 */ /* 0x000ff40000002400 */
[----:B------:R-:W3:Y:S01]  /*68c0*/  MUFU.TANH R0, R0 ;  /* 0x0000000000007308 */ /* 0x000ee20000002400 */
[C---:B-1----:R-:W-:Y:S01]  /*68d0*/  HMMA.16816.F32.BF16 R20, R172.reuse, R4, R20 ;  /* 0x00000004ac14723c */ /* 0x042fe20000041814 */
[----:B--2---:R-:W1:Y:S01]  /*68e0*/  LDSM.16.M88.4 R8, [R195+0x5800] ;  /* 0x00580000c308783b */ /* 0x004e620000000200 */
[----:B------:R-:W-:Y:S07]  /*68f0*/  DEPBAR.LE SB0, 0x2 ;  /* 0x000080800000791a */ /* 0x000fee0000000000 */
[----:B------:R2:W-:Y:S03]  /*6900*/  MUFU.TANH R168, R14 ;  /* 0x0000000e00a87308 */ /* 0x0005e60000002400 */
[----:B------:R-:W-:Y:S01]  /*6910*/  MOV R5, R246 ;  /* 0x000000f600057202 */ /* 0x000fe20000000f00 */
[C---:B------:R-:W-:Y:S01]  /*6920*/  HMMA.16816.F32.BF16 R24, R172.reuse, R6, R24 ;  /* 0x00000006ac18723c */ /* 0x040fe20000041818 */
[----:B------:R-:W-:Y:S06]  /*6930*/  BAR.SYNC.DEFER_BLOCKING 0x0 ;  /* 0x0000000000007b1d */ /* 0x000fec0000010000 */
[----:B------:R-:W-:Y:S05]  /*6940*/  @P2 IMAD.HI.U32 R6, R246, c[0x0][0x2c8], RZ ;  /* 0x0000b200f6062a27 */ /* 0x000fea00078e00ff */
[----:B------:R-:W-:Y:S01]  /*6950*/  @P2 SHF.R.U32.HI R5, RZ, c[0x0][0x2cc], R6 ;  /* 0x0000b300ff052a19 */ /* 0x000fe20000011606 */
[----:B------:R-:W-:Y:S02]  /*6960*/  FMUL.FTZ R4, R20, c[0x0][0x320] ;  /* 0x0000c80014047a20 */ /* 0x000fe40000410000 */
[----:B------:R-:W-:Y:S02]  /*6970*/  FMUL.FTZ R21, R21, c[0x0][0x320] ;  /* 0x0000c80015157a20 */ /* 0x000fe40000410000 */
[----:B------:R-:W-:Y:S07]  /*6980*/  FMUL.FTZ R6, R22, c[0x0][0x320] ;  /* 0x0000c80016067a20 */ /* 0x000fee0000410000 */
[----:B------:R-:W-:Y:S01]  /*6990*/  FMUL.FTZ R24, R24, c[0x0][0x320] ;  /* 0x0000c80018187a20 */ /* 0x000fe20000410000 */
[----:B------:R4:W-:Y:S01]  /*69a0*/  MUFU.TANH R164, R12 ;  /* 0x0000000c00a47308 */ /* 0x0009e20000002400 */
[----:B--2---:R-:W2:Y:S01]  /*69b0*/  SHFL.IDX PT, R14, R5, RZ, 0x1c1f ;  /* 0x001c1fff050e7589 */ /* 0x004ea200000e0000 */
[----:B------:R-:W-:Y:S02]  /*69c0*/  FMUL.FTZ R26, R26, c[0x0][0x320] ;  /* 0x0000c8001a1a7a20 */ /* 0x000fe40000410000 */
[----:B------:R-:W-:Y:S01]  /*69d0*/  FMUL.FTZ R27, R27, c[0x0][0x320] ;  /* 0x0000c8001b1b7a20 */ /* 0x000fe20000410000 */
[C---:B-1----:R-:W-:Y:S04]  /*69e0*/  HMMA.16816.F32.BF16 R28, R172.reuse, R8, R28 ;  /* 0x00000008ac1c723c */ /* 0x042fe8000004181c */
[----:B------:R1:W5:Y:S01]  /*69f0*/  SHFL.IDX PT, R7, R5, 0x1, 0x1c1f ;  /* 0x003c1f0005077f89 */ /* 0x00036200000e0000 */
[----:B------:R-:W1:Y:S03]  /*6a00*/  MUFU.TANH R2, R2 ;  /* 0x0000000200027308 */ /* 0x000e660000002400 */
[----:B------:R-:W-:Y:S07]  /*6a10*/  HMMA.16816.F32.BF16 R32, R172, R10, R32 ;  /* 0x0000000aac20723c */ /* 0x000fee0000041820 */
[----:B------:R3:W3:Y:S01]  /*6a20*/  MUFU.TANH R165, R13 ;  /* 0x0000000d00a57308 */ /* 0x0006e20000002400 */
[----:B----4-:R-:W-:Y:S05]  /*6a30*/  MOV R12, 0x1 ;  /* 0x00000001000c7802 */ /* 0x010fea0000000f00 */
[----:B------:R-:W-:Y:S04]  /*6a40*/  IMAD R12, R247, -0x40, R12 ;  /* 0xffffffc0f70c7824 */ /* 0x000fe800078e020c */
[----:B------:R-:W4:Y:S01]  /*6a50*/  MUFU.TANH R166, R16 ;  /* 0x0000001000a67308 */ /* 0x000f220000002400 */
[----:B------:R-:W-:Y:S01]  /*6a60*/  FMUL.FTZ R28, R28, c[0x0][0x320] ;  /* 0x0000c8001c1c7a20 */ /* 0x000fe20000410000 */
[----:B------:R-:W-:Y:S01]  /*6a70*/  IADD3 R12, R244, R12, -R213 ;  /* 0x0000000cf40c7210 */ /* 0x000fe20007ffe8d5 */
[----:B------:R-:W-:Y:S02]  /*6a80*/  FMUL.FTZ R29, R29, c[0x0][0x320] ;  /* 0x0000c8001d1d7a20 */ /* 0x000fe40000410000 */
[----:B-1----:R-:W-:Y:S01]  /*6a90*/  FMUL.FTZ R5, R23, c[0x0][0x320] ;  /* 0x0000c80017057a20 */ /* 0x002fe20000410000 */
[----:B------:R-:W-:Y:S01]  /*6aa0*/  IADD3 R12, R12, -R243, RZ ;  /* 0x800000f30c0c7210 */ /* 0x000fe20007ffe0ff */
[----:B------:R-:W-:Y:S03]  /*6ab0*/  FMUL.FTZ R30, R30, c[0x0][0x320] ;  /* 0x0000c8001e1e7a20 */ /* 0x000fe60000410000 */
[----:B------:R-:W-:Y:S01]  /*6ac0*/  MUFU.TANH R167, R17 ;  /* 0x0000001100a77308 */ /* 0x000fe20000002400 */
[----:B------:R-:W-:Y:S01]  /*6ad0*/  FMUL.FTZ R32, R32, c[0x0][0x320] ;  /* 0x0000c80020207a20 */ /* 0x000fe20000410000 */
[C---:B--2---:R-:W-:Y:S01]  /*6ae0*/  IADD3 R14, R12.reuse, R14, RZ ;  /* 0x0000000e0c0e7210 */ /* 0x044fe20007ffe0ff */
[----:B------:R-:W-:Y:S01]  /*6af0*/  FMUL.FTZ R33, R33, c[0x0][0x320] ;  /* 0x0000c80021217a20 */ /* 0x000fe20000410000 */
[----:B-----5:R-:W-:Y:S01]  /*6b00*/  IADD3 R7, R12, R7, RZ ;  /* 0x000000070c077210 */ /* 0x020fe20007ffe0ff */
[----:B---3--:R-:W-:Y:S01]  /*6b10*/  FMUL.FTZ R13, R25, c[0x0][0x320] ;  /* 0x0000c800190d7a20 */ /* 0x008fe20000410000 */
[C---:B------:R-:W-:Y:S01]  /*6b20*/  ISETP.GT.AND P3, PT, R14.reuse, RZ, PT ;  /* 0x000000ff0e00720c */ /* 0x040fe20003f64270 */
[----:B------:R-:W-:Y:S01]  /*6b30*/  FMUL.FTZ R31, R31, c[0x0][0x320] ;  /* 0x0000c8001f1f7a20 */ /* 0x000fe20000410000 */
[----:B------:R-:W-:Y:S01]  /*6b40*/  ISETP.GT.AND P1, PT, R14, 0x1, PT ;  /* 0x000000010e00780c */ /* 0x000fe20003f24270 */
[----:B------:R-:W-:Y:S01]  /*6b50*/  FMUL.FTZ R34, R34, c[0x0][0x320] ;  /* 0x0000c80022227a20 */ /* 0x000fe20000410000 */
[----:B------:R-:W-:Y:S01]  /*6b60*/  FSEL R12, R0, -INF , P3 ;  /* 0xff800000000c7808 */ /* 0x000fe20001800000 */
[----:B------:R-:W1:Y:S01]  /*6b70*/  MUFU.TANH R4, R4 ;  /* 0x0000000400047308 */ /* 0x000e620000002400 */
[----:B------:R-:W-:Y:S01]  /*6b80*/  ISETP.GT.AND P5, PT, R14, 0x8, PT ;  /* 0x000000080e00780c */ /* 0x000fe20003fa4270 */
[----:B------:R-:W-:Y:S01]  /*6b90*/  FMUL.FTZ R35, R35, c[0x0][0x320] ;  /* 0x0000c80023237a20 */ /* 0x000fe20000410000 */
[----:B------:R-:W-:Y:S02]  /*6ba0*/  FSEL R0, R2, -INF , P1 ;  /* 0xff80000002007808 */ /* 0x000fe40000800000 */
[----:B------:R-:W-:Y:S02]  /*6bb0*/  FMNMX.FTZ R2, R12, R3, !PT ;  /* 0x000000030c027209 */ /* 0x000fe40007810000 */
[C---:B------:R-:W-:Y:S02]  /*6bc0*/  ISETP.GT.AND P0, PT, R7.reuse, RZ, PT ;  /* 0x000000ff0700720c */ /* 0x040fe40003f04270 */
[----:B------:R-:W-:Y:S01]  /*6bd0*/  ISETP.GT.AND P4, PT, R14, 0x9, PT ;  /* 0x000000090e00780c */ /* 0x000fe20003f84270 */
[----:B------:R2:W3:Y:S01]  /*6be0*/  MUFU.TANH R176, R21 ;  /* 0x0000001500b07308 */ /* 0x0004e20000002400 */
[----:B------:R-:W-:Y:S02]  /*6bf0*/  FSEL R136, R136, -INF , P5 ;  /* 0xff80000088887808 */ /* 0x000fe40002800000 */
[----:B------:R-:W-:Y:S02]  /*6c00*/  FMNMX.FTZ R2, R0, R2, !PT ;  /* 0x0000000200027209 */ /* 0x000fe40007810000 */
[----:B------:R-:W-:Y:S02]  /*6c10*/  ISETP.GT.AND P6, PT, R7, 0x1, PT ;  /* 0x000000010700780c */ /* 0x000fe40003fc4270 */
[----:B------:R-:W-:Y:S02]  /*6c20*/  FSEL R9, R140, -INF , P0 ;  /* 0xff8000008c097808 */ /* 0x000fe40000000000 */
[----:B------:R-:W-:Y:S01]  /*6c30*/  ISETP.GT.AND P0, PT, R14, 0x10, PT ;  /* 0x000000100e00780c */ /* 0x000fe20003f04270 */
[----:B------:R-:W-:Y:S01]  /*6c40*/  MUFU.TANH R170, R18 ;  /* 0x0000001200aa7308 */ /* 0x000fe20000002400 */
[----:B------:R-:W-:Y:S02]  /*6c50*/  FSEL R137, R137, -INF , P4 ;  /* 0xff80000089897808 */ /* 0x000fe40002000000 */
[----:B------:R-:W-:Y:S02]  /*6c60*/  FMNMX.FTZ R2, R136, R2, !PT ;  /* 0x0000000288027209 */ /* 0x000fe40007810000 */
[----:B------:R-:W-:Y:S02]  /*6c70*/  ISETP.GT.AND P3, PT, R7, 0x8, PT ;  /* 0x000000080700780c */ /* 0x000fe40003f64270 */
[----:B------:R-:W-:Y:S02]  /*6c80*/  FSEL R8, R141, -INF , P6 ;  /* 0xff8000008d087808 */ /* 0x000fe40003000000 */
[----:B------:R-:W-:Y:S01]  /*6c90*/  ISETP.GT.AND P6, PT, R14, 0x11, PT ;  /* 0x000000110e00780c */ /* 0x000fe20003fc4270 */
[----:B------:R-:W5:Y:S01]  /*6ca0*/  MUFU.TANH R171, R19 ;  /* 0x0000001300ab7308 */ /* 0x000f620000002400 */
[----:B------:R-:W-:Y:S02]  /*6cb0*/  FMNMX.FTZ R2, R137, R2, !PT ;  /* 0x0000000289027209 */ /* 0x000fe40007810000 */
[----:B------:R-:W-:Y:S01]  /*6cc0*/  FSEL R164, R164, -INF , P0 ;  /* 0xff800000a4a47808 */ /* 0x000fe20000000000 */
[----:B--2---:R-:W-:Y:S01]  /*6cd0*/  LDSM.16.MT88.4 R20, [R153] ;  /* 0x000000009914783b */ /* 0x004fe20000004200 */
[C---:B------:R-:W-:Y:S02]  /*6ce0*/  ISETP.GT.AND P1, PT, R7.reuse, 0x9, PT ;  /* 0x000000090700780c */ /* 0x040fe40003f24270 */
[----:B------:R-:W-:Y:S02]  /*6cf0*/  ISETP.GT.AND P5, PT, R7, 0x10, PT ;  /* 0x000000100700780c */ /* 0x000fe40003fa4270 */
[----:B------:R-:W-:Y:S01]  /*6d00*/  FSEL R11, R142, -INF , P3 ;  /* 0xff8000008e0b7808 */ /* 0x000fe20001800000 */
[----:B------:R-:W2:Y:S01]  /*6d10*/  MUFU.TANH R177, R24 ;  /* 0x0000001800b17308 */ /* 0x000ea20000002400 */
[----:B------:R-:W-:Y:S02]  /*6d20*/  ISETP.GT.AND P3, PT, R14, 0x18, PT ;  /* 0x000000180e00780c */ /* 0x000fe40003f64270 */
[----:B------:R-:W-:Y:S02]  /*6d30*/  FSEL R165, R165, -INF , P6 ;  /* 0xff800000a5a57808 */ /* 0x000fe40003000000 */
[----:B------:R-:W-:Y:S02]  /*6d40*/  FMNMX.FTZ R2, R164, R2, !PT ;  /* 0x00000002a4027209 */ /* 0x000fe40007810000 */
[----:B------:R-:W-:Y:S02]  /*6d50*/  FSEL R10, R143, -INF , P1 ;  /* 0xff8000008f0a7808 */ /* 0x000fe40000800000 */
[----:B------:R-:W-:Y:S01]  /*6d60*/  ISETP.GT.AND P1, PT, R14, 0x19, PT ;  /* 0x000000190e00780c */ /* 0x000fe20003f24270 */
[----:B------:R-:W2:Y:S01]  /*6d70*/  MUFU.TANH R13, R13 ;  /* 0x0000000d000d7308 */ /* 0x000ea20000002400 */
[----:B------:R-:W-:Y:S02]  /*6d80*/  FSEL R168, R168, -INF , P5 ;  /* 0xff800000a8a87808 */ /* 0x000fe40002800000 */
[----:B------:R-:W-:Y:S02]  /*6d90*/  ISETP.GT.AND P5, PT, R14, 0x20, PT ;  /* 0x000000200e00780c */ /* 0x000fe40003fa4270 */
[----:B----4-:R-:W-:Y:S02]  /*6da0*/  FSEL R166, R166, -INF , P3 ;  /* 0xff800000a6a67808 */ /* 0x010fe40001800000 */
[----:B------:R-:W-:Y:S02]  /*6db0*/  FMNMX.FTZ R2, R165, R2, !PT ;  /* 0x00000002a5027209 */ /* 0x000fe40007810000 */
[----:B------:R-:W-:Y:S01]  /*6dc0*/  ISETP.GT.AND P4, PT, R7, 0x11, PT ;  /* 0x000000110700780c */ /* 0x000fe20003f84270 */
[----:B------:R-:W4:Y:S01]  /*6dd0*/  MUFU.TANH R149, R28 ;  /* 0x0000001c00957308 */ /* 0x000f220000002400 */
[----:B-1----:R-:W-:Y:S02]  /*6de0*/  FSEL R175, R4, -INF , P5 ;  /* 0xff80000004af7808 */ /* 0x002fe40002800000 */
[----:B------:R-:W-:Y:S02]  /*6df0*/  FMNMX.FTZ R4, R9, R132, !PT ;  /* 0x0000008409047209 */ /* 0x000fe40007810000 */
[----:B------:R-:W-:Y:S02]  /*6e00*/  FSEL R167, R167, -INF , P1 ;  /* 0xff800000a7a77808 */ /* 0x000fe40000800000 */
[----:B------:R-:W-:Y:S02]  /*6e10*/  FMNMX.FTZ R2, R166, R2, !PT ;  /* 0x00000002a6027209 */ /* 0x000fe40007810000 */
[----:B------:R-:W-:Y:S01]  /*6e20*/  FMNMX.FTZ R4, R8, R4, !PT ;  /* 0x0000000408047209 */ /* 0x000fe20007810000 */
[----:B------:R-:W1:Y:S01]  /*6e30*/  MUFU.TANH R148, R29 ;  /* 0x0000001d00947308 */ /* 0x000e620000002400 */
[----:B------:R-:W-:Y:S02]  /*6e40*/  FSEL R169, R169, -INF , P4 ;  /* 0xff800000a9a97808 */ /* 0x000fe40002000000 */
[C---:B------:R-:W-:Y:S02]  /*6e50*/  ISETP.GT.AND P4, PT, R14.reuse, 0x21, PT ;  /* 0x000000210e00780c */ /* 0x040fe40003f84270 */
[----:B------:R-:W-:Y:S02]  /*6e60*/  FMNMX.FTZ R2, R167, R2, !PT ;  /* 0x00000002a7027209 */ /* 0x000fe40007810000 */
[C---:B------:R-:W-:Y:S02]  /*6e70*/  ISETP.GT.AND P0, PT, R7.reuse, 0x18, PT ;  /* 0x000000180700780c */ /* 0x040fe40003f04270 */
[----:B------:R-:W-:Y:S01]  /*6e80*/  ISETP.GT.AND P6, PT, R7, 0x19, PT ;  /* 0x000000190700780c */ /* 0x000fe20003fc4270 */
[----:B------:R-:W1:Y:S01]  /*6e90*/  MUFU.TANH R147, R32 ;  /* 0x0000002000937308 */ /* 0x000e620000002400 */
[----:B------:R-:W-:Y:S02]  /*6ea0*/  ISETP.GT.AND P3, PT, R14, 0x28, PT ;  /* 0x000000280e00780c */ /* 0x000fe40003f64270 */
[----:B------:R-:W-:Y:S02]  /*6eb0*/  FMNMX.FTZ R4, R11, R4, !PT ;  /* 0x000000040b047209 */ /* 0x000fe40007810000 */
[----:B------:R-:W-:Y:S02]  /*6ec0*/  FMNMX.FTZ R2, R175, R2, !PT ;  /* 0x00000002af027209 */ /* 0x000fe40007810000 */
[----:B---3--:R-:W-:Y:S02]  /*6ed0*/  FSEL R176, R176, -INF , P4 ;  /* 0xff800000b0b07808 */ /* 0x008fe40002000000 */
[C---:B------:R-:W-:Y:S01]  /*6ee0*/  ISETP.GT.AND P5, PT, R14.reuse, 0x38, PT ;  /* 0x000000380e00780c */ /* 0x040fe20003fa4270 */
[----:B------:R-:W3:Y:S01]  /*6ef0*/  MUFU.TANH R6, R6 ;  /* 0x0000000600067308 */ /* 0x000ee20000002400 */
[C---:B------:R-:W-:Y:S02]  /*6f00*/  ISETP.GT.AND P1, PT, R14.reuse, 0x29, PT ;  /* 0x000000290e00780c */ /* 0x040fe40003f24270 */
[C---:B------:R-:W-:Y:S02]  /*6f10*/  ISETP.GT.AND P4, PT, R14.reuse, 0x39, PT ;  /* 0x000000390e00780c */ /* 0x040fe40003f84270 */
[----:B-----5:R-:W-:Y:S02]  /*6f20*/  FSEL R171, R171, -INF , P6 ;  /* 0xff800000abab7808 */ /* 0x020fe40003000000 */
[----:B------:R-:W-:Y:S02]  /*6f30*/  ISETP.GT.AND P6, PT, R14, 0x31, PT ;  /* 0x000000310e00780c */ /* 0x000fe40003fc4270 */
[----:B------:R-:W-:Y:S01]  /*6f40*/  FSEL R170, R170, -INF , P0 ;  /* 0xff800000aaaa7808 */ /* 0x000fe20000000000 */
[----:B------:R-:W5:Y:S01]  /*6f50*/  MUFU.TANH R146, R33 ;  /* 0x0000002100927308 */ /* 0x000f620000002400 */
[----:B------:R-:W-:Y:S02]  /*6f60*/  ISETP.GT.AND P0, PT, R14, 0x30, PT ;  /* 0x000000300e00780c */ /* 0x000fe40003f04270 */
[----:B------:R-:W-:Y:S02]  /*6f70*/  FMNMX.FTZ R14, R10, R4, !PT ;  /* 0x000000040a0e7209 */ /* 0x000fe40007810000 */
[----:B------:R-:W-:Y:S02]  /*6f80*/  FMNMX.FTZ R4, R176, R2, !PT ;  /* 0x00000002b0047209 */ /* 0x000fe40007810000 */
[----:B--2---:R-:W-:Y:S02]  /*6f90*/  FSEL R177, R177, -INF , P3 ;  /* 0xff800000b1b17808 */ /* 0x004fe40001800000 */
[----:B------:R-:W-:Y:S01]  /*6fa0*/  FSEL R174, R13, -INF , P1 ;  /* 0xff8000000dae7808 */ /* 0x000fe20000800000 */
[----:B------:R-:W2:Y:S01]  /*6fb0*/  MUFU.TANH R5, R5 ;  /* 0x0000000500057308 */ /* 0x000ea20000002400 */
[----:B------:R-:W-:Y:S02]  /*6fc0*/  FMNMX.FTZ R2, R168, R14, !PT ;  /* 0x0000000ea8027209 */ /* 0x000fe40007810000 */
[----:B------:R-:W-:Y:S02]  /*6fd0*/  FMNMX.FTZ R4, R177, R4, !PT ;  /* 0x00000004b1047209 */ /* 0x000fe40007810000 */
[----:B----4-:R-:W-:Y:S02]  /*6fe0*/  FSEL R149, R149, -INF , P0 ;  /* 0xff80000095957808 */ /* 0x010fe40000000000 */
[----:B------:R-:W-:Y:S02]  /*6ff0*/  FMNMX.FTZ R4, R174, R4, !PT ;  /* 0x00000004ae047209 */ /* 0x000fe40007810000 */
[----:B------:R-:W-:Y:S01]  /*7000*/  FMNMX.FTZ R2, R169, R2, !PT ;  /* 0x00000002a9027209 */ /* 0x000fe20007810000 */
[----:B------:R-:W4:Y:S01]  /*7010*/  MUFU.TANH R151, R26 ;  /* 0x0000001a00977308 */ /* 0x000f220000002400 */
[----:B-1----:R-:W-:Y:S02]  /*7020*/  FSEL R148, R148, -INF , P6 ;  /* 0xff80000094947808 */ /* 0x002fe40003000000 */
[----:B------:R-:W-:Y:S02]  /*7030*/  FMNMX.FTZ R4, R149, R4, !PT ;  /* 0x0000000495047209 */ /* 0x000fe40007810000 */
[----:B------:R-:W-:Y:S02]  /*7040*/  ISETP.GT.AND P3, PT, R7, 0x20, PT ;  /* 0x000000200700780c */ /* 0x000fe40003f64270 */
[----:B------:R-:W-:Y:S02]  /*7050*/  FMNMX.FTZ R2, R170, R2, !PT ;  /* 0x00000002aa027209 */ /* 0x000fe40007810000 */
[----:B------:R-:W-:Y:S01]  /*7060*/  FSEL R147, R147, -INF , P5 ;  /* 0xff80000093937808 */ /* 0x000fe20002800000 */
[----:B------:R-:W1:Y:S01]  /*7070*/  MUFU.TANH R150, R27 ;  /* 0x0000001b00967308 */ /* 0x000e620000002400 */
[----:B------:R-:W-:Y:S02]  /*7080*/  FMNMX.FTZ R4, R148, R4, !PT ;  /* 0x0000000494047209 */ /* 0x000fe40007810000 */
[----:B---3--:R-:W-:Y:S02]  /*7090*/  FSEL R173, R6, -INF , P3 ;  /* 0xff80000006ad7808 */ /* 0x008fe40001800000 */
[----:B------:R-:W-:Y:S02]  /*70a0*/  ISETP.GT.AND P1, PT, R7, 0x21, PT ;  /* 0x000000210700780c */ /* 0x000fe40003f24270 */
[----:B------:R-:W-:Y:S02]  /*70b0*/  FMNMX.FTZ R2, R171, R2, !PT ;  /* 0x00000002ab027209 */ /* 0x000fe40007810000 */
[----:B-----5:R-:W-:Y:S01]  /*70c0*/  FSEL R146, R146, -INF , P4 ;  /* 0xff80000092927808 */ /* 0x020fe20002000000 */
[----:B------:R-:W3:Y:S01]  /*70d0*/  MUFU.TANH R144, R30 ;  /* 0x0000001e00907308 */ /* 0x000ee20000002400 */
[----:B--2---:R-:W-:Y:S02]  /*70e0*/  FSEL R172, R5, -INF , P1 ;  /* 0xff80000005ac7808 */ /* 0x004fe40000800000 */
[----:B------:R-:W-:Y:S02]  /*70f0*/  FMNMX.FTZ R5, R173, R2, !PT ;  /* 0x00000002ad057209 */ /* 0x000fe40007810000 */
[----:B------:R-:W-:Y:S02]  /*7100*/  FMNMX.FTZ R2, R147, R4, !PT ;  /* 0x0000000493027209 */ /* 0x000fe40007810000 */
[----:B------:R-:W-:Y:S02]  /*7110*/  ISETP.GT.AND P0, PT, R7, 0x28, PT ;  /* 0x000000280700780c */ /* 0x000fe40003f04270 */
[----:B------:R-:W-:Y:S01]  /*7120*/  FMNMX.FTZ R2, R146, R2, !PT ;  /* 0x0000000292027209 */ /* 0x000fe20007810000 */
[----:B------:R-:W2:Y:S01]  /*7130*/  MUFU.TANH R143, R31 ;  /* 0x0000001f008f7308 */ /* 0x000ea20000002400 */
[----:B----4-:R-:W-:Y:S02]  /*7140*/  FSEL R151, R151, -INF , P0 ;  /* 0xff80000097977808 */ /* 0x010fe40000000000 */
[----:B------:R-:W-:Y:S01]  /*7150*/  ISETP.GT.AND P1, PT, R7, 0x29, PT ;  /* 0x000000290700780c */ /* 0x000fe20003f24270 */
[----:B------:R-:W4:Y:S01]  /*7160*/  SHFL.BFLY PT, R4, R2, 0x2, 0x1f ;  /* 0x0c401f0002047f89 */ /* 0x000f2200000e0000 */
[----:B------:R-:W-:Y:S02]  /*7170*/  FMNMX.FTZ R5, R172, R5, !PT ;  /* 0x00000005ac057209 */ /* 0x000fe40007810000 */
[----:B-1----:R-:W-:Y:S02]  /*7180*/  FSEL R150, R150, -INF , P1 ;  /* 0xff80000096967808 */ /* 0x002fe40000800000 */
[----:B------:R-:W-:Y:S01]  /*7190*/  FMNMX.FTZ R5, R151, R5, !PT ;  /* 0x0000000597057209 */ /* 0x000fe20007810000 */
[----:B------:R-:W1:Y:S01]  /*71a0*/  MUFU.TANH R142, R34 ;  /* 0x00000022008e7308 */ /* 0x000e620000002400 */
[C---:B------:R-:W-:Y:S02]  /*71b0*/  ISETP.GT.AND P0, PT, R7.reuse, 0x30, PT ;  /* 0x000000300700780c */ /* 0x040fe40003f04270 */
[----:B------:R-:W-:Y:S02]  /*71c0*/  FMNMX.FTZ R5, R150, R5, !PT ;  /* 0x0000000596057209 */ /* 0x000fe40007810000 */
[----:B---3--:R-:W-:Y:S02]  /*71d0*/  FSEL R144, R144, -INF , P0 ;  /* 0xff80000090907808 */ /* 0x008fe40000000000 */
[C---:B------:R-:W-:Y:S02]  /*71e0*/  ISETP.GT.AND P1, PT, R7.reuse, 0x31, PT ;  /* 0x000000310700780c */ /* 0x040fe40003f24270 */
[----:B------:R-:W-:Y:S01]  /*71f0*/  FMNMX.FTZ R5, R144, R5, !PT ;  /* 0x0000000590057209 */ /* 0x000fe20007810000 */
[----:B------:R-:W3:Y:S01]  /*7200*/  MUFU.TANH R35, R35 ;  /* 0x0000002300237308 */ /* 0x000ee20000002400 */
[----:B------:R-:W-:Y:S02]  /*7210*/  ISETP.GT.AND P0, PT, R7, 0x38, PT ;  /* 0x000000380700780c */ /* 0x000fe40003f04270 */
[----:B--2---:R-:W-:Y:S01]  /*7220*/  FSEL R143, R143, -INF , P1 ;  /* 0xff8000008f8f7808 */ /* 0x004fe20000800000 */
[----:B------:R-:W-:Y:S01]  /*7230*/  LDSM.16.MT88.4 R28, [R152] ;  /* 0x00000000981c783b */ /* 0x000fe20000004200 */
[----:B------:R-:W-:Y:S02]  /*7240*/  ISETP.GT.AND P1, PT, R7, 0x39, PT ;  /* 0x000000390700780c */ /* 0x000fe40003f24270 */
[----:B------:R-:W-:Y:S02]  /*7250*/  FMNMX.FTZ R5, R143, R5, !PT ;  /* 0x000000058f057209 */ /* 0x000fe40007810000 */
[----:B----4-:R-:W-:Y:S02]  /*7260*/  FMNMX.FTZ R4, R2, R4, !PT ;  /* 0x0000000402047209 */ /* 0x010fe40007810000 */
[----:B-1----:R-:W-:Y:S03]  /*7270*/  FSEL R142, R142, -INF , P0 ;  /* 0xff8000008e8e7808 */ /* 0x002fe60000000000 */
[----:B------:R-:W1:Y:S01]  /*7280*/  SHFL.BFLY PT, R2, R4, 0x1, 0x1f ;  /* 0x0c201f0004027f89 */ /* 0x000e6200000e0000 */
[----:B------:R-:W-:Y:S02]  /*7290*/  FMNMX.FTZ R5, R142, R5, !PT ;  /* 0x000000058e057209 */ /* 0x000fe40007810000 */
[----:B---3--:R-:W-:Y:S04]  /*72a0*/  FSEL R141, R35, -INF , P1 ;  /* 0xff800000238d7808 */ /* 0x008fe80000800000 */
[----:B------:R-:W-:Y:S05]  /*72b0*/  FMNMX.FTZ R5, R141, R5, !PT ;  /* 0x000000058d057209 */ /* 0x000fea0007810000 */
[----:B------:R-:W2:Y:S01]  /*72c0*/  SHFL.BFLY PT, R6, R5, 0x2, 0x1f ;  /* 0x0c401f0005067f89 */ /* 0x000ea200000e0000 */
[----:B-1----:R-:W-:Y:S04]  /*72d0*/  FMNMX.FTZ R2, R4, R2, !PT ;  /* 0x0000000204027209 */ /* 0x002fe80007810000 */
[C---:B------:R-:W-:Y:S01]  /*72e0*/  FSETP.NEU.FTZ.AND P1, PT, R2.reuse, -INF , PT ;  /* 0xff8000000200780b */ /* 0x040fe20003f3d000 */
[----:B------:R-:W-:Y:S05]  /*72f0*/  FMUL.FTZ R145, R2, c[0x0][0x2d0] ;  /* 0x0000b40002917a20 */ /* 0x000fea0000410000 */
[----:B------:R-:W-:Y:S05]  /*7300*/  FSEL R145, R145, RZ, P1 ;  /* 0x000000ff91917208 */ /* 0x000fea0000800000 */
[--C-:B------:R-:W-:Y:S02]  /*7310*/  FFMA.FTZ R162, R0, c[0x0][0x2d0], -R145.reuse ;  /* 0x0000b40000a27a23 */ /* 0x100fe40000010891 */
[--C-:B------:R-:W-:Y:S01]  /*7320*/  FFMA.FTZ R163, R12, c[0x0][0x2d0], -R145.reuse ;  /* 0x0000b4000ca37a23 */ /* 0x100fe20000010891 */
[----:B--2---:R-:W-:Y:S01]  /*7330*/  FMNMX.FTZ R5, R5, R6, !PT ;  /* 0x0000000605057209 */ /* 0x004fe20007810000 */
[----:B------:R-:W-:Y:S01]  /*7340*/  LDSM.16.MT88.4 R12, [R154] ;  /* 0x000000009a0c783b */ /* 0x000fe20000004200 */
[--C-:B------:R-:W-:Y:S01]  /*7350*/  FFMA.FTZ R161, R136, c[0x0][0x2d0], -R145.reuse ;  /* 0x0000b40088a17a23 */ /* 0x100fe20000010891 */
[----:B------:R-:W-:Y:S01]  /*7360*/  MUFU.EX2 R162, R162 ;  /* 0x000000a200a27308 */ /* 0x000fe20000000800 */
[--C-:B------:R-:W-:Y:S02]  /*7370*/  FFMA.FTZ R160, R137, c[0x0][0x2d0], -R145.reuse ;  /* 0x0000b40089a07a23 */ /* 0x100fe40000010891 */
[--C-:B------:R-:W-:Y:S02]  /*7380*/  FFMA.FTZ R180, R149, c[0x0][0x2d0], -R145.reuse ;  /* 0x0000b40095b47a23 */ /* 0x100fe40000010891 */
[--C-:B------:R-:W-:Y:S01]  /*7390*/  FFMA.FTZ R181, R148, c[0x0][0x2d0], -R145.reuse ;  /* 0x0000b40094b57a23 */ /* 0x100fe20000010891 */
[----:B------:R-:W1:Y:S01]  /*73a0*/  SHFL.BFLY PT, R4, R5, 0x1, 0x1f ;  /* 0x0c201f0005047f89 */ /* 0x000e6200000e0000 */
        /* <DEDUP_REMOVED lines=10> */
[--C-:B------:R-:W-:Y:S02]  /*7450*/  FFMA.FTZ R174, R174, c[0x0][0x2d0], -R145.reuse ;  /* 0x0000b400aeae7a23 */ /* 0x100fe40000010891 */
[----:B------:R-:W-:Y:S01]  /*7460*/  FFMA.FTZ R145, R146, c[0x0][0x2d0], -R145 ;  /* 0x0000b40092917a23 */ /* 0x000fe20000010891 */
[----:B-1----:R-:W-:Y:S04]  /*7470*/  FMNMX.FTZ R0, R5, R4, !PT ;  /* 0x0000000405007209 */ /* 0x002fe80007810000 */
[----:B------:R-:W1:Y:S01]  /*7480*/  MUFU.EX2 R160, R160 ;  /* 0x000000a000a07308 */ /* 0x000e620000000800 */
[----:B------:R-:W-:Y:S02]  /*7490*/  FSEL R5, R2, RZ, P1 ;  /* 0x000000ff02057208 */ /* 0x000fe40000800000 */
[C---:B------:R-:W-:Y:S01]  /*74a0*/  FSETP.NEU.FTZ.AND P0, PT, R0.reuse, -INF , PT ;  /* 0xff8000000000780b */ /* 0x040fe20003f1d000 */
[----:B------:R-:W-:Y:S01]  /*74b0*/  FMUL.FTZ R140, R0, c[0x0][0x2d0] ;  /* 0x0000b400008c7a20 */ /* 0x000fe20000410000 */
[----:B--2---:R-:W-:Y:S01]  /*74c0*/  F2FP.BF16.PACK_AB R136, R162, R163 ;  /* 0x000000a3a288723e */ /* 0x004fe200000010ff */
[----:B------:R-:W-:Y:S01]  /*74d0*/  FADD.FTZ R3, -R5, R3 ;  /* 0x0000000305037221 */ /* 0x000fe20000010100 */
[----:B------:R-:W-:Y:S02]  /*74e0*/  FSEL R4, R0, RZ, P0 ;  /* 0x000000ff00047208 */ /* 0x000fe40000000000 */
[----:B------:R-:W-:Y:S01]  /*74f0*/  FSEL R140, R140, RZ, P0 ;  /* 0x000000ff8c8c7208 */ /* 0x000fe20000000000 */
[----:B------:R-:W-:Y:S01]  /*7500*/  FMUL.FTZ R3, R3, c[0x0][0x2d0] ;  /* 0x0000b40003037a20 */ /* 0x000fe20000410000 */
[----:B------:R2:W-:Y:S01]  /*7510*/  MUFU.EX2 R183, R145 ;  /* 0x0000009100b77308 */ /* 0x0005e20000000800 */
[----:B------:R-:W-:Y:S02]  /*7520*/  FADD.FTZ R4, -R4, R132 ;  /* 0x0000008404047221 */ /* 0x000fe40000010100 */
[--C-:B------:R-:W-:Y:S02]  /*7530*/  FFMA.FTZ R159, R9, c[0x0][0x2d0], -R140.reuse ;  /* 0x0000b400099f7a23 */ /* 0x100fe4000001088c */
[--C-:B------:R-:W-:Y:S02]  /*7540*/  FFMA.FTZ R158, R8, c[0x0][0x2d0], -R140.reuse ;  /* 0x0000b400089e7a23 */ /* 0x100fe4000001088c */
[--C-:B------:R-:W-:Y:S02]  /*7550*/  FFMA.FTZ R157, R11, c[0x0][0x2d0], -R140.reuse ;  /* 0x0000b4000b9d7a23 */ /* 0x100fe4000001088c */
[--C-:B------:R-:W-:Y:S01]  /*7560*/  FFMA.FTZ R156, R10, c[0x0][0x2d0], -R140.reuse ;  /* 0x0000b4000a9c7a23 */ /* 0x100fe2000001088c */
[----:B------:R3:W4:Y:S01]  /*7570*/  MUFU.EX2 R132, R3 ;  /* 0x0000000300847308 */ /* 0x0007220000000800 */
[--C-:B------:R-:W-:Y:S01]  /*7580*/  FFMA.FTZ R178, R151, c[0x0][0x2d0], -R140.reuse ;  /* 0x0000b40097b27a23 */ /* 0x100fe2000001088c */
[----:B-1----:R-:W-:Y:S01]  /*7590*/  F2FP.BF16.PACK_AB R138, R160, R161 ;  /* 0x000000a1a08a723e */ /* 0x002fe200000010ff */
[--C-:B------:R-:W-:Y:S02]  /*75a0*/  FFMA.FTZ R179, R150, c[0x0][0x2d0], -R140.reuse ;  /* 0x0000b40096b37a23 */ /* 0x100fe4000001088c */
[----:B------:R-:W-:Y:S01]  /*75b0*/  LDSM.16.MT88.4 R148, [R153+0x3800] ;  /* 0x003800009994783b */ /* 0x000fe20000004200 */
[--C-:B------:R-:W-:Y:S02]  /*75c0*/  FFMA.FTZ R192, R144, c[0x0][0x2d0], -R140.reuse ;  /* 0x0000b40090c07a23 */ /* 0x100fe4000001088c */
[--C-:B------:R-:W-:Y:S02]  /*75d0*/  FFMA.FTZ R193, R143, c[0x0][0x2d0], -R140.reuse ;  /* 0x0000b4008fc17a23 */ /* 0x100fe4000001088c */
[----:B------:R-:W-:Y:S01]  /*75e0*/  MUFU.EX2 R159, R159 ;  /* 0x0000009f009f7308 */ /* 0x000fe20000000800 */
[--C-:B------:R-:W-:Y:S02]  /*75f0*/  FFMA.FTZ R194, R142, c[0x0][0x2d0], -R140.reuse ;  /* 0x0000b4008ec27a23 */ /* 0x100fe4000001088c */
[--C-:B------:R-:W-:Y:S01]  /*7600*/  FFMA.FTZ R168, R168, c[0x0][0x2d0], -R140.reuse ;  /* 0x0000b400a8a87a23 */ /* 0x100fe2000001088c */
[----:B--2---:R-:W-:Y:S01]  /*7610*/  LDSM.16.MT88.4 R144, [R154+0x3800] ;  /* 0x003800009a90783b */ /* 0x004fe20000004200 */
[--C-:B------:R-:W-:Y:S02]  /*7620*/  FFMA.FTZ R169, R169, c[0x0][0x2d0], -R140.reuse ;  /* 0x0000b400a9a97a23 */ /* 0x100fe4000001088c */
[--C-:B------:R-:W-:Y:S02]  /*7630*/  FFMA.FTZ R170, R170, c[0x0][0x2d0], -R140.reuse ;  /* 0x0000b400aaaa7a23 */ /* 0x100fe4000001088c */
[--C-:B------:R-:W-:Y:S01]  /*7640*/  FFMA.FTZ R171, R171, c[0x0][0x2d0], -R140.reuse ;  /* 0x0000b400abab7a23 */ /* 0x100fe2000001088c */
[----:B------:R-:W1:Y:S01]  /*7650*/  MUFU.EX2 R158, R158 ;  /* 0x0000009e009e7308 */ /* 0x000e620000000800 */
[--C-:B------:R-:W-:Y:S02]  /*7660*/  FFMA.FTZ R173, R173, c[0x0][0x2d0], -R140.reuse ;  /* 0x0000b400adad7a23 */ /* 0x100fe4000001088c */
[--C-:B------:R-:W-:Y:S02]  /*7670*/  FFMA.FTZ R172, R172, c[0x0][0x2d0], -R140.reuse ;  /* 0x0000b400acac7a23 */ /* 0x100fe4000001088c */
[----:B---3--:R-:W-:Y:S02]  /*7680*/  FMUL.FTZ R3, R4, c[0x0][0x2d0] ;  /* 0x0000b40004037a20 */ /* 0x008fe40000410000 */
[C---:B----4-:R-:W-:Y:S02]  /*7690*/  FMUL.FTZ R4, R132.reuse, R128 ;  /* 0x0000008084047220 */ /* 0x050fe40000410000 */
        /* <DEDUP_REMOVED lines=10> */
[----:B-1----:R-:W-:Y:S01]  /*7740*/  F2FP.BF16.PACK_AB R137, R158, R159 ;  /* 0x0000009f9e89723e */ /* 0x002fe200000010ff */
[C---:B------:R-:W-:Y:S02]  /*7750*/  FMUL.FTZ R33, R132.reuse, R101 ;  /* 0x0000006584217220 */ /* 0x040fe40000410000 */
[----:B------:R-:W-:Y:S02]  /*7760*/  FFMA.FTZ R140, R141, c[0x0][0x2d0], -R140 ;  /* 0x0000b4008d8c7a23 */ /* 0x000fe4000001088c */
[C---:B------:R-:W-:Y:S01]  /*7770*/  FMUL.FTZ R36, R132.reuse, R36 ;  /* 0x0000002484247220 */ /* 0x040fe20000410000 */
[----:B------:R-:W1:Y:S01]  /*7780*/  MUFU.EX2 R3, R3 ;  /* 0x0000000300037308 */ /* 0x000e620000000800 */
        /* <DEDUP_REMOVED lines=8> */
[----:B--2---:R-:W-:Y:S01]  /*7810*/  F2FP.BF16.PACK_AB R139, R156, R157 ;  /* 0x0000009d9c8b723e */ /* 0x004fe200000010ff */
[C---:B------:R-:W-:Y:S02]  /*7820*/  FMUL.FTZ R52, R132.reuse, R52 ;  /* 0x0000003484347220 */ /* 0x040fe40000410000 */
[C---:B------:R-:W-:Y:S02]  /*7830*/  FMUL.FTZ R53, R132.reuse, R53 ;  /* 0x0000003584357220 */ /* 0x040fe40000410000 */
[C---:B------:R-:W-:Y:S01]  /*7840*/  FMUL.FTZ R56, R132.reuse, R56 ;  /* 0x0000003884387220 */ /* 0x040fe20000410000 */
[----:B------:R-:W-:Y:S01]  /*7850*/  MUFU.EX2 R164, R164 ;  /* 0x000000a400a47308 */ /* 0x000fe20000000800 */
[C---:B------:R-:W-:Y:S02]  /*7860*/  FMUL.FTZ R57, R132.reuse, R57 ;  /* 0x0000003984397220 */ /* 0x040fe40000410000 */
[C---:B------:R-:W-:Y:S02]  /*7870*/  FMUL.FTZ R60, R132.reuse, R60 ;  /* 0x0000003c843c7220 */ /* 0x040fe40000410000 */
[C---:B-1----:R-:W-:Y:S02]  /*7880*/  FMUL.FTZ R6, R3.reuse, R130 ;  /* 0x0000008203067220 */ /* 0x042fe40000410000 */
[C---:B------:R-:W-:Y:S02]  /*7890*/  FMUL.FTZ R7, R3.reuse, R131 ;  /* 0x0000008303077220 */ /* 0x040fe40000410000 */
[----:B------:R-:W-:Y:S01]  /*78a0*/  LDSM.16.MT88.4 R128, [R153+0x2800] ;  /* 0x002800009980783b */ /* 0x000fe20000004200 */
[C---:B------:R-:W-:Y:S01]  /*78b0*/  FMUL.FTZ R10, R3.reuse, R126 ;  /* 0x0000007e030a7220 */ /* 0x040fe20000410000 */
[----:B------:R-:W1:Y:S01]  /*78c0*/  MUFU.EX2 R165, R165 ;  /* 0x000000a500a57308 */ /* 0x000e620000000800 */
[C---:B------:R-:W-:Y:S02]  /*78d0*/  FMUL.FTZ R11, R3.reuse, R127 ;  /* 0x0000007f030b7220 */ /* 0x040fe40000410000 */
[C---:B------:R-:W-:Y:S03]  /*78e0*/  HMMA.16816.F32.BF16 R4, R136.reuse, R12, R4 ;  /* 0x0000000c8804723c */ /* 0x040fe60000041804 */
[----:B------:R-:W-:Y:S02]  /*78f0*/  LDSM.16.MT88.4 R124, [R154+0x2800] ;  /* 0x002800009a7c783b */ /* 0x000fe40000004200 */
[C---:B------:R-:W-:Y:S02]  /*7900*/  FMUL.FTZ R18, R3.reuse, R118 ;  /* 0x0000007603127220 */ /* 0x040fe40000410000 */
[C---:B------:R-:W-:Y:S01]  /*7910*/  FMUL.FTZ R12, R132.reuse, R120 ;  /* 0x00000078840c7220 */ /* 0x040fe20000410000 */
[C---:B------:R-:W-:Y:S01]  /*7920*/  HMMA.16816.F32.BF16 R8, R136.reuse, R14, R8 ;  /* 0x0000000e8808723c */ /* 0x040fe20000041808 */
[----:B------:R-:W-:Y:S02]  /*7930*/  MUFU.EX2 R166, R166 ;  /* 0x000000a600a67308 */ /* 0x000fe40000000800 */
        /* <DEDUP_REMOVED lines=11> */
[----:B------:R-:W2:Y:S02]  /*79f0*/  LDSM.16.MT88.4 R120, [R155] ;  /* 0x000000009b78783b */ /* 0x000ea40000004200 */
        /* <DEDUP_REMOVED lines=14> */
[----:B------:R-:W4:Y:S01]  /*7ae0*/  LDSM.16.MT88.4 R112, [R154+0x2000] ;  /* 0x002000009a70783b */ /* 0x000f220000004200 */
        /* <DEDUP_REMOVED lines=41> */
[----:B------:R-:W2:Y:S03]  /*7d80*/  LDSM.16.MT88.4 R104, [R154+0x4000] ;  /* 0x004000009a68783b */ /* 0x000ea60000004200 */
[----:B------:R-:W4:Y:S01]  /*7d90*/  MUFU.EX2 R172, R172 ;  /* 0x000000ac00ac7308 */ /* 0x000f220000000800 */
        /* <DEDUP_REMOVED lines=10> */
[----:B------:R-:W1:Y:S01]  /*7e40*/  MUFU.EX2 R179, R179 ;  /* 0x000000b300b37308 */ /* 0x000e620000000800 */
[C---:B------:R-:W-:Y:S03]  /*7e50*/  HMMA.16816.F32.BF16 R60, R136.reuse, R108, R60 ;  /* 0x0000006c883c723c */ /* 0x040fe6000004183c */
[C---:B------:R-:W-:Y:S02]  /*7e60*/  FMUL.FTZ R78, R3.reuse, R78 ;  /* 0x0000004e034e7220 */ /* 0x040fe40000410000 */
[C---:B------:R-:W-:Y:S03]  /*7e70*/  FMUL.FTZ R79, R3.reuse, R79 ;  /* 0x0000004f034f7220 */ /* 0x040fe60000410000 */
[C---:B------:R-:W-:Y:S01]  /*7e80*/  HMMA.16816.F32.BF16 R64, R136.reuse, R110, R64 ;  /* 0x0000006e8840723c */ /* 0x040fe20000041840 */
[----:B------:R-:W4:Y:S01]  /*7e90*/  LDSM.16.MT88.4 R108, [R152+0x4000] ;  /* 0x00400000986c783b */ /* 0x000f220000004200 */
        /* <DEDUP_REMOVED lines=12> */
[----:B------:R-:W-:Y:S01]  /*7f60*/  FMUL.FTZ R87, R3, R87 ;  /* 0x0000005703577220 */ /* 0x000fe20000410000 */
[----:B------:R-:W-:Y:S01]  /*7f70*/  MUFU.EX2 R182, R182 ;  /* 0x000000b600b67308 */ /* 0x000fe20000000800 */
[C---:B-1----:R-:W-:Y:S04]  /*7f80*/  HMMA.16816.F32.BF16 R76, R136.reuse, R100, R76 ;  /* 0x00000064884c723c */ /* 0x042fe8000004184c */
[C---:B------:R-:W-:Y:S02]  /*7f90*/  FMUL.FTZ R88, R132.reuse, R88 ;  /* 0x0000005884587220 */ /* 0x040fe40000410000 */
[C---:B------:R-:W-:Y:S01]  /*7fa0*/  FMUL.FTZ R89, R132.reuse, R89 ;  /* 0x0000005984597220 */ /* 0x040fe20000410000 */
[----:B------:R-:W-:Y:S01]  /*7fb0*/  F2FP.BF16.PACK_AB R100, R165, R164 ;  /* 0x000000a4a564723e */ /* 0x000fe200000010ff */
[C---:B------:R-:W-:Y:S01]  /*7fc0*/  HMMA.16816.F32.BF16 R80, R136.reuse, R102, R80 ;  /* 0x000000668850723c */ /* 0x040fe20000041850 */
[----:B------:R-:W1:Y:S03]  /*7fd0*/  MUFU.EX2 R192, R192 ;  /* 0x000000c000c07308 */ /* 0x000e660000000800 */
[----:B------:R-:W-:Y:S01]  /*7fe0*/  FMUL.FTZ R90, R3, R90 ;  /* 0x0000005a035a7220 */ /* 0x000fe20000410000 */
[----:B---3--:R-:W-:Y:S01]  /*7ff0*/  F2FP.BF16.PACK_AB R101, R169, R168 ;  /* 0x000000a8a965723e */ /* 0x008fe200000010ff */
[----:B------:R-:W-:Y:S01]  /*8000*/  FMUL.FTZ R91, R3, R91 ;  /* 0x0000005b035b7220 */ /* 0x000fe20000410000 */
[----:B------:R-:W-:Y:S01]  /*8010*/  F2FP.BF16.PACK_AB R102, R167, R166 ;  /* 0x000000a6a766723e */ /* 0x000fe200000010ff */
[C---:B----4-:R-:W-:Y:S03]  /*8020*/  HMMA.16816.F32.BF16 R84, R136.reuse, R108, R84 ;  /* 0x0000006c8854723c */ /* 0x050fe60000041854 */
[----:B------:R-:W3:Y:S01]  /*8030*/  MUFU.EX2 R193, R193 ;  /* 0x000000c100c17308 */ /* 0x000ee20000000800 */
[C---:B------:R-:W-:Y:S01]  /*8040*/  FMUL.FTZ R92, R132.reuse, R92 ;  /* 0x0000005c845c7220 */ /* 0x040fe20000410000 */
[----:B-----5:R-:W-:Y:S01]  /*8050*/  F2FP.BF16.PACK_AB R103, R171, R170 ;  /* 0x000000aaab67723e */ /* 0x020fe200000010ff */
[C---:B------:R-:W-:Y:S02]  /*8060*/  FMUL.FTZ R93, R132.reuse, R93 ;  /* 0x0000005d845d7220 */ /* 0x040fe40000410000 */
[C---:B------:R-:W-:Y:S01]  /*8070*/  HMMA.16816.F32.BF16 R88, R136.reuse, R110, R88 ;  /* 0x0000006e8858723c */ /* 0x040fe20000041858 */
[----:B------:R-:W4:Y:S03]  /*8080*/  LDSM.16.MT88.4 R108, [R152+0x800] ;  /* 0x00080000986c783b */ /* 0x000f260000004200 */
[C---:B------:R-:W-:Y:S01]  /*8090*/  FMUL.FTZ R94, R3.reuse, R94 ;  /* 0x0000005e035e7220 */ /* 0x040fe20000410000 */
[----:B------:R-:W5:Y:S01]  /*80a0*/  MUFU.EX2 R194, R194 ;  /* 0x000000c200c27308 */ /* 0x000f620000000800 */
[C---:B------:R-:W-:Y:S02]  /*80b0*/  FMUL.FTZ R95, R3.reuse, R95 ;  /* 0x0000005f035f7220 */ /* 0x040fe40000410000 */
[C---:B------:R-:W-:Y:S04]  /*80c0*/  FMUL.FTZ R96, R132.reuse, R96 ;  /* 0x0000006084607220 */ /* 0x040fe80000410000 */
[C---:B------:R-:W-:Y:S01]  /*80d0*/  FMUL.FTZ R97, R132.reuse, R97 ;  /* 0x0000006184617220 */ /* 0x040fe20000410000 */
[C---:B--2---:R-:W-:Y:S03]  /*80e0*/  HMMA.16816.F32.BF16 R92, R136.reuse, R104, R92 ;  /* 0x00000068885c723c */ /* 0x044fe6000004185c */
[C---:B------:R-:W-:Y:S02]  /*80f0*/  FMUL.FTZ R98, R3.reuse, R98 ;  /* 0x0000006203627220 */ /* 0x040fe40000410000 */
[C---:B------:R-:W-:Y:S02]  /*8100*/  FMUL.FTZ R99, R3.reuse, R99 ;  /* 0x0000006303637220 */ /* 0x040fe40000410000 */
[----:B------:R-:W-:Y:S02]  /*8110*/  FFMA.FTZ R159, R3, R239, R159 ;  /* 0x000000ef039f7223 */ /* 0x000fe4000001009f */
[----:B------:R-:W-:Y:S03]  /*8120*/  FFMA.FTZ R163, R132, R242, R163 ;  /* 0x000000f284a37223 */ /* 0x000fe600000100a3 */
[----:B------:R-:W-:Y:S01]  /*8130*/  HMMA.16816.F32.BF16 R96, R136, R106, R96 ;  /* 0x0000006a8860723c */ /* 0x000fe20000041860 */
[----:B------:R-:W2:Y:S02]  /*8140*/  LDSM.16.MT88.4 R104, [R152+0x2800] ;  /* 0x002800009868783b */ /* 0x000ea40000004200 */
        /* <DEDUP_REMOVED lines=8> */
[----:B------:R-:W1:Y:S03]  /*81d0*/  LDSM.16.MT88.4 R112, [R155+0x2800] ;  /* 0x002800009b70783b */ /* 0x000e660000004200 */
        /* <DEDUP_REMOVED lines=16> */
[C---:B------:R-:W-:Y:S04]  /*82e0*/  HMMA.16816.F32.BF16 R28, R100.reuse, R120, R28 ;  /* 0x00000078641c723c */ /* 0x040fe8000004181c */
[----:B------:R-:W-:Y:S04]  /*82f0*/  FADD.FTZ R171, R173, R171 ;  /* 0x000000abadab7221 */ /* 0x000fe80000010000 */
        /* <DEDUP_REMOVED lines=8> */
[C---:B------:R-:W-:Y:S04]  /*8380*/  HMMA.16816.F32.BF16 R44, R100.reuse, R128, R44 ;  /* 0x00000080642c723c */ /* 0x040fe8000004182c */
[----:B-1----:R-:W-:Y:S04]  /*8390*/  FADD.FTZ R171, R192, R171 ;  /* 0x000000abc0ab7221 */ /* 0x002fe80000010000 */
[C---:B------:R-:W-:Y:S01]  /*83a0*/  HMMA.16816.F32.BF16 R48, R100.reuse, R130, R48 ;  /* 0x000000826430723c */ /* 0x040fe20000041830 */
[----:B------:R-:W-:Y:S03]  /*83b0*/  LDSM.16.MT88.4 R128, [R154+0x3000] ;  /* 0x003000009a80783b */ /* 0x000fe60000004200 */
[----:B---3--:R-:W-:Y:S04]  /*83c0*/  FADD.FTZ R171, R193, R171 ;  /* 0x000000abc1ab7221 */ /* 0x008fe80000010000 */
[C---:B--2---:R-:W-:Y:S04]  /*83d0*/  HMMA.16816.F32.BF16 R52, R100.reuse, R104, R52 ;  /* 0x000000686434723c */ /* 0x044fe80000041834 */
[----:B-----5:R-:W-:Y:S04]  /*83e0*/  FADD.FTZ R171, R194, R171 ;  /* 0x000000abc2ab7221 */ /* 0x020fe80000010000 */
[C---:B------:R-:W-:Y:S01]  /*83f0*/  HMMA.16816.F32.BF16 R56, R100.reuse, R106, R56 ;  /* 0x0000006a6438723c */ /* 0x040fe20000041838 */
[----:B------:R-:W1:Y:S03]  /*8400*/  LDSM.16.MT88.4 R104, [R152+0x4800] ;  /* 0x004800009868783b */ /* 0x000e660000004200 */
[----:B------:R-:W-:Y:S04]  /*8410*/  FADD.FTZ R239, R195, R171 ;  /* 0x000000abc3ef7221 */ /* 0x000fe80000010000 */
[C---:B------:R-:W-:Y:S08]  /*8420*/  HMMA.16816.F32.BF16 R60, R100.reuse, R112, R60 ;  /* 0x00000070643c723c */ /* 0x040ff0000004183c */
[C---:B------:R-:W-:Y:S01]  /*8430*/  HMMA.16816.F32.BF16 R64, R100.reuse, R114, R64 ;  /* 0x000000726440723c */ /* 0x040fe20000041840 */
[----:B------:R-:W2:Y:S07]  /*8440*/  LDSM.16.MT88.4 R112, [R155+0x4800] ;  /* 0x004800009b70783b */ /* 0x000eae0000004200 */
[C---:B----4-:R-:W-:Y:S08]  /*8450*/  HMMA.16816.F32.BF16 R68, R100.reuse, R108, R68 ;  /* 0x0000006c6444723c */ /* 0x050ff00000041844 */
        /* <DEDUP_REMOVED lines=9> */
[----:B------:R-:W-:Y:S01]  /*84f0*/  HMMA.16816.F32.BF16 R96, R100, R114, R96 ;  /* 0x000000726460723c */ /* 0x000fe20000041860 */
[----:B------:R-:W-:Y:S06]  /*8500*/  LDSM.16.MT88.4 R112, [R154+0x5000] ;  /* 0x005000009a70783b */ /* 0x000fec0000004200 */
[----:B------:R-:W-:Y:S01]  /*8510*/  F2FP.BF16.PACK_AB R100, R176, R175 ;  /* 0x000000afb064723e */ /* 0x000fe200000010ff */
[----:B------:R-:W-:Y:S01]  /*8520*/  FADD.FTZ R175, R175, R166 ;  /* 0x000000a6afaf7221 */ /* 0x000fe20000010000 */
[----:B------:R-:W-:Y:S03]  /*8530*/  F2FP.BF16.PACK_AB R102, R174, R177 ;  /* 0x000000b1ae66723e */ /* 0x000fe600000010ff */
[----:B------:R-:W-:Y:S01]  /*8540*/  F2FP.BF16.PACK_AB R101, R172, R173 ;  /* 0x000000adac65723e */ /* 0x000fe200000010ff */
[----:B------:R-:W-:Y:S01]  /*8550*/  FADD.FTZ R175, R176, R175 ;  /* 0x000000afb0af7221 */ /* 0x000fe20000010000 */
[----:B------:R-:W-:Y:S03]  /*8560*/  F2FP.BF16.PACK_AB R103, R179, R178 ;  /* 0x000000b2b367723e */ /* 0x000fe600000010ff */
[----:B------:R-:W-:Y:S04]  /*8570*/  FADD.FTZ R175, R177, R175 ;  /* 0x000000afb1af7221 */ /* 0x000fe80000010000 */
[C---:B---3--:R-:W-:Y:S03]  /*8580*/  HMMA.16816.F32.BF16 R4, R100.reuse, R108, R4 ;  /* 0x0000006c6404723c */ /* 0x048fe60000041804 */
[----:B------:R-:W-:Y:S04]  /*8590*/  FADD.FTZ R175, R174, R175 ;  /* 0x000000afaeaf7221 */ /* 0x000fe80000010000 */
[----:B------:R-:W-:Y:S01]  /*85a0*/  FADD.FTZ R175, R180, R175 ;  /* 0x000000afb4af7221 */ /* 0x000fe20000010000 */
[C---:B------:R-:W-:Y:S01]  /*85b0*/  HMMA.16816.F32.BF16 R8, R100.reuse, R110, R8 ;  /* 0x0000006e6408723c */ /* 0x040fe20000041808 */
[----:B------:R-:W2:Y:S03]  /*85c0*/  LDSM.16.MT88.4 R108, [R155+0x3000] ;  /* 0x003000009b6c783b */ /* 0x000ea60000004200 */
[----:B------:R-:W-:Y:S04]  /*85d0*/  FADD.FTZ R175, R181, R175 ;  /* 0x000000afb5af7221 */ /* 0x000fe80000010000 */
[C---:B------:R-:W-:Y:S04]  /*85e0*/  HMMA.16816.F32.BF16 R12, R100.reuse, R120, R12 ;  /* 0x00000078640c723c */ /* 0x040fe8000004180c */
[----:B------:R-:W-:Y:S04]  /*85f0*/  FADD.FTZ R175, R182, R175 ;  /* 0x000000afb6af7221 */ /* 0x000fe80000010000 */
[C---:B------:R-:W-:Y:S04]  /*8600*/  HMMA.16816.F32.BF16 R16, R100.reuse, R122, R16 ;  /* 0x0000007a6410723c */ /* 0x040fe80000041810 */
[----:B------:R-:W-:Y:S04]  /*8610*/  FADD.FTZ R242, R183, R175 ;  /* 0x000000afb7f27221 */ /* 0x000fe80000010000 */
[C---:B----4-:R-:W-:Y:S08]  /*8620*/  HMMA.16816.F32.BF16 R20, R100.reuse, R116, R20 ;  /* 0x000000746414723c */ /* 0x050ff00000041814 */
[C---:B------:R-:W-:Y:S01]  /*8630*/  HMMA.16816.F32.BF16 R24, R100.reuse, R118, R24 ;  /* 0x000000766418723c */ /* 0x040fe20000041818 */
[----:B------:R-:W3:Y:S07]  /*8640*/  LDSM.16.MT88.4 R116, [R153+0x5000] ;  /* 0x005000009974783b */ /* 0x000eee0000004200 */
[C---:B------:R-:W-:Y:S08]  /*8650*/  HMMA.16816.F32.BF16 R28, R100.reuse, R124, R28 ;  /* 0x0000007c641c723c */ /* 0x040ff0000004181c */
[C---:B------:R-:W-:Y:S01]  /*8660*/  HMMA.16816.F32.BF16 R32, R100.reuse, R126, R32 ;  /* 0x0000007e6420723c */ /* 0x040fe20000041820 */
[----:B------:R-:W-:Y:S07]  /*8670*/  LDSM.16.MT88.4 R124, [R154+0x1800] ;  /* 0x001800009a7c783b */ /* 0x000fee0000004200 */
[C---:B------:R-:W-:Y:S08]  /*8680*/  HMMA.16816.F32.BF16 R36, R100.reuse, R128, R36 ;  /* 0x000000806424723c */ /* 0x040ff00000041824 */
[C---:B------:R-:W-:Y:S08]  /*8690*/  HMMA.16816.F32.BF16 R40, R100.reuse, R130, R40 ;  /* 0x000000826428723c */ /* 0x040ff00000041828 */
[C---:B------:R-:W-:Y:S07]  /*86a0*/  HMMA.16816.F32.BF16 R44, R100.reuse, R136, R44 ;  /* 0x00000088642c723c */ /* 0x040fee000004182c */
[----:B------:R-:W-:Y:S01]  /*86b0*/  F2FP.BF16.PACK_AB R136, R181, R180 ;  /* 0x000000b4b588723e */ /* 0x000fe200000010ff */
[C---:B------:R-:W-:Y:S04]  /*86c0*/  HMMA.16816.F32.BF16 R48, R100.reuse, R138, R48 ;  /* 0x0000008a6430723c */ /* 0x040fe80000041830 */
[----:B------:R-:W-:Y:S03]  /*86d0*/  F2FP.BF16.PACK_AB R137, R193, R192 ;  /* 0x000000c0c189723e */ /* 0x000fe600000010ff */
[----:B------:R-:W-:Y:S01]  /*86e0*/  F2FP.BF16.PACK_AB R138, R183, R182 ;  /* 0x000000b6b78a723e */ /* 0x000fe200000010ff */
[C---:B-1----:R-:W-:Y:S04]  /*86f0*/  HMMA.16816.F32.BF16 R52, R100.reuse, R104, R52 ;  /* 0x000000686434723c */ /* 0x042fe80000041834 */
[----:B------:R-:W-:Y:S04]  /*8700*/  F2FP.BF16.PACK_AB R139, R195, R194 ;  /* 0x000000c2c38b723e */ /* 0x000fe800000010ff */
[C---:B------:R-:W-:Y:S01]  /*8710*/  HMMA.16816.F32.BF16 R56, R100.reuse, R106, R56 ;  /* 0x0000006a6438723c */ /* 0x040fe20000041838 */
[----:B------:R-:W1:Y:S07]  /*8720*/  LDSM.16.MT88.4 R104, [R152+0x5000] ;  /* 0x005000009868783b */ /* 0x000e6e0000004200 */
[C---:B--2---:R-:W-:Y:S08]  /*8730*/  HMMA.16816.F32.BF16 R60, R100.reuse, R108, R60 ;  /* 0x0000006c643c723c */ /* 0x044ff0000004183c */
[C---:B------:R-:W-:Y:S01]  /*8740*/  HMMA.16816.F32.BF16 R64, R100.reuse, R110, R64 ;  /* 0x0000006e6440723c */ /* 0x040fe20000041840 */
[----:B------:R-:W2:Y:S07]  /*8750*/  LDSM.16.MT88.4 R108, [R155+0x5000] ;  /* 0x005000009b6c783b */ /* 0x000eae0000004200 */
[C---:B------:R-:W-:Y:S08]  /*8760*/  HMMA.16816.F32.BF16 R68, R100.reuse, R112, R68 ;  /* 0x000000706444723c */ /* 0x040ff00000041844 */
[C---:B------:R-:W-:Y:S08]  /*8770*/  HMMA.16816.F32.BF16 R72, R100.reuse, R114, R72 ;  /* 0x000000726448723c */ /* 0x040ff00000041848 */
[C---:B---3--:R-:W-:Y:S08]  /*8780*/  HMMA.16816.F32.BF16 R76, R100.reuse, R116, R76 ;  /* 0x00000074644c723c */ /* 0x048ff0000004184c */
[C---:B------:R-:W-:Y:S01]  /*8790*/  HMMA.16816.F32.BF16 R80, R100.reuse, R118, R80 ;  /* 0x000000766450723c */ /* 0x040fe20000041850 */
[----:B------:R-:W3:Y:S07]  /*87a0*/  LDSM.16.MT88.4 R116, [R153+0x1800] ;  /* 0x001800009974783b */ /* 0x000eee0000004200 */
[C---:B-1----:R-:W-:Y:S08]  /*87b0*/  HMMA.16816.F32.BF16 R84, R100.reuse, R104, R84 ;  /* 0x000000686454723c */ /* 0x042ff00000041854 */
[C---:B------:R-:W-:Y:S01]  /*87c0*/  HMMA.16816.F32.BF16 R88, R100.reuse, R106, R88 ;  /* 0x0000006a6458723c */ /* 0x040fe20000041858 */
[----:B------:R-:W1:Y:S07]  /*87d0*/  LDSM.16.MT88.4 R104, [R152+0x1800] ;  /* 0x001800009868783b */ /* 0x000e6e0000004200 */
[C---:B--2---:R-:W-:Y:S08]  /*87e0*/  HMMA.16816.F32.BF16 R92, R100.reuse, R108, R92 ;  /* 0x0000006c645c723c */ /* 0x044ff0000004185c */
[----:B------:R-:W-:Y:S08]  /*87f0*/  HMMA.16816.F32.BF16 R96, R100, R110, R96 ;  /* 0x0000006e6460723c */ /* 0x000ff00000041860 */
[C---:B------:R-:W-:Y:S01]  /*8800*/  HMMA.16816.F32.BF16 R128, R136.reuse, R124, R4 ;  /* 0x0000007c8880723c */ /* 0x040fe20000041804 */
[----:B------:R-:W2:Y:S07]  /*8810*/  LDSM.16.MT88.4 R4, [R152+0x3800] ;  /* 0x003800009804783b */ /* 0x000eae0000004200 */
[C---:B------:R-:W-:Y:S01]  /*8820*/  HMMA.16816.F32.BF16 R124, R136.reuse, R126, R8 ;  /* 0x0000007e887c723c */ /* 0x040fe20000041808 */
[----:B------:R-:W4:Y:S07]  /*8830*/  LDSM.16.MT88.4 R8, [R155+0x3800] ;  /* 0x003800009b08783b */ /* 0x000f2e0000004200 */
[C---:B---3--:R-:W-:Y:S01]  /*8840*/  HMMA.16816.F32.BF16 R120, R136.reuse, R116, R12 ;  /* 0x000000748878723c */ /* 0x048fe2000004180c */
[----:B------:R-:W3:Y:S07]  /*8850*/  LDSM.16.MT88.4 R12, [R154+0x5800] ;  /* 0x005800009a0c783b */ /* 0x000eee0000004200 */
[C---:B------:R-:W-:Y:S01]  /*8860*/  HMMA.16816.F32.BF16 R116, R136.reuse, R118, R16 ;  /* 0x000000768874723c */ /* 0x040fe20000041810 */
[----:B------:R-:W5:Y:S07]  /*8870*/  LDSM.16.MT88.4 R16, [R153+0x5800] ;  /* 0x005800009910783b */ /* 0x000f6e0000004200 */
[C---:B-1----:R-:W-:Y:S07]  /*8880*/  HMMA.16816.F32.BF16 R112, R136.reuse, R104, R20 ;  /* 0x000000688870723c */ /* 0x042fee0000041814 */
[----:B------:R-:W-:Y:S01]  /*8890*/  IADD3 R20, R247, -0x2, RZ ;  /* 0xfffffffef7147810 */ /* 0x000fe20007ffe0ff */
        /* <DEDUP_REMOVED lines=14> */
[----:B------:R-:W-:Y:S01]  /*8980*/  @P6 SHF.R.S32.HI R8, RZ, 0x1f, R20 ;  /* 0x0000001fff086819 */ /* 0x000fe20000011414 */
[C---:B------:R-:W-:Y:S04]  /*8990*/  HMMA.16816.F32.BF16 R64, R136.reuse, R10, R64 ;  /* 0x0000000a8840723c */ /* 0x040fe80000041840 */
[----:B------:R-:W-:Y:S04]  /*89a0*/  @P6 IMAD R8, R8, c[0x0][0x1e0], RZ ;  /* 0x0000780008086a24 */ /* 0x000fe800078e02ff */
[C---:B---3--:R-:W-:Y:S04]  /*89b0*/  HMMA.16816.F32.BF16 R68, R136.reuse, R12, R68 ;  /* 0x0000000c8844723c */ /* 0x048fe80000041844 */
[C---:B------:R-:W-:Y:S02]  /*89c0*/  @P6 IMAD R8, R20.reuse, c[0x0][0x1e4], R8 ;  /* 0x0000790014086a24 */ /* 0x040fe400078e0208 */
[----:B------:R-:W-:Y:S01]  /*89d0*/  @P6 IMAD.WIDE.U32 R20, R20, c[0x0][0x1e0], RZ ;  /* 0x0000780014146a25 */ /* 0x000fe200078e00ff */
[----:B------:R-:W-:Y:S01]  /*89e0*/  @P6 MOV R13, c[0x0][0x1e0] ;  /* 0x00007800000d6a02 */ /* 0x000fe20000000f00 */
[C---:B------:R-:W-:Y:S04]  /*89f0*/  HMMA.16816.F32.BF16 R72, R136.reuse, R14, R72 ;  /* 0x0000000e8848723c */ /* 0x040fe80000041848 */
[----:B------:R-:W-:Y:S02]  /*8a00*/  @P6 IADD3 R3, R21, R8, RZ ;  /* 0x0000000815036210 */ /* 0x000fe40007ffe0ff */
[----:B------:R-:W2:Y:S01]  /*8a10*/  LDSM.16.MT88.4 R8, [R155+0x5800] ;  /* 0x005800009b08783b */ /* 0x000ea20000004200 */
[C---:B------:R-:W-:Y:S01]  /*8a20*/  @P6 SHF.L.U32 R12, R20.reuse, 0x6, RZ ;  /* 0x00000006140c6819 */ /* 0x040fe200000006ff */
[C---:B-----5:R-:W-:Y:S01]  /*8a30*/  HMMA.16816.F32.BF16 R76, R136.reuse, R16, R76 ;  /* 0x00000010884c723c */ /* 0x060fe2000004184c */
[----:B------:R-:W-:Y:S03]  /*8a40*/  @P6 MOV R15, c[0x0][0x1e4] ;  /* 0x00007900000f6a02 */ /* 0x000fe60000000f00 */
[----:B------:R-:W-:Y:S02]  /*8a50*/  @P6 SHF.L.U64.HI R3, R20, 0x6, R3 ;  /* 0x0000000614036819 */ /* 0x000fe40000010203 */
[C---:B------:R-:W-:Y:S02]  /*8a60*/  @P6 LEA R14, P0, R13.reuse, R12, 0x5 ;  /* 0x0000000c0d0e6211 */ /* 0x040fe400078028ff */
[----:B------:R-:W-:Y:S01]  /*8a70*/  @P6 IADD3 R12, P4, R12, R240, RZ ;  /* 0x000000f00c0c6210 */ /* 0x000fe20007f9e0ff */
[C---:B------:R-:W-:Y:S03]  /*8a80*/  HMMA.16816.F32.BF16 R80, R136.reuse, R18, R80 ;  /* 0x000000128850723c */ /* 0x040fe60000041850 */
[----:B------:R-:W-:Y:S02]  /*8a90*/  @P6 LEA.HI.X R15, R13, R3, R15, 0x5, P0 ;  /* 0x000000030d0f6211 */ /* 0x000fe400000f2c0f */
[C---:B------:R-:W-:Y:S02]  /*8aa0*/  ISETP.GE.AND P0, PT, R238.reuse, 0x1, PT ;  /* 0x00000001ee00780c */ /* 0x040fe40003f06270 */
[----:B------:R-:W-:Y:S01]  /*8ab0*/  IADD3 R238, R238, 0x1, RZ ;  /* 0x00000001eeee7810 */ /* 0x000fe20007ffe0ff */
[C---:B-1----:R-:W-:Y:S04]  /*8ac0*/  HMMA.16816.F32.BF16 R84, R136.reuse, R4, R84 ;  /* 0x000000048854723c */ /* 0x042fe80000041854 */
[----:B------:R-:W-:Y:S02]  /*8ad0*/  SEL R238, R238, RZ, !P0 ;  /* 0x000000ffeeee7207 */ /* 0x000fe40004000000 */
[C---:B------:R-:W-:Y:S02]  /*8ae0*/  @P6 LEA R16, P5, R12.reuse, c[0x0][0x1c8], 0x1 ;  /* 0x000072000c106a11 */ /* 0x040fe400078a08ff */
[----:B------:R-:W-:Y:S01]  /*8af0*/  @P6 IADD3.X R3, R3, R232, RZ, P4, !PT ;  /* 0x000000e803036210 */ /* 0x000fe200027fe4ff */
[C---:B------:R-:W-:Y:S03]  /*8b00*/  HMMA.16816.F32.BF16 R88, R136.reuse, R6, R88 ;  /* 0x000000068858723c */ /* 0x040fe60000041858 */
[----:B------:R-:W-:Y:S01]  /*8b10*/  @P6 LEA.HI.X R17, R12, c[0x0][0x1cc], R3, 0x1, P5 ;  /* 0x000073000c116a11 */ /* 0x000fe200028f0c03 */
[----:B------:R-:W-:Y:S01]  /*8b20*/  @P6 IMAD R3, R238, 0x6000, R210 ;  /* 0x00006000ee036824 */ /* 0x000fe200078e02d2 */
[----:B------:R-:W-:Y:S04]  /*8b30*/  @P6 IADD3 R14, P0, R14, R240, RZ ;  /* 0x000000f00e0e6210 */ /* 0x000fe80007f1e0ff */
[----:B------:R-:W-:Y:S01]  /*8b40*/  @!PT LDS RZ, [RZ] ;  /* 0x00000000fffff984 */ /* 0x000fe20000000800 */
[----:B------:R-:W-:Y:S01]  /*8b50*/  @!PT LDS RZ, [RZ] ;  /* 0x00000000fffff984 */ /* 0x000fe20000000800 */
[----:B------:R-:W-:Y:S01]  /*8b60*/  @!PT LDS RZ, [RZ] ;  /* 0x00000000fffff984 */ /* 0x000fe20000000800 */
[----:B------:R1:W-:Y:S03]  /*8b70*/  @P6 LDGSTS.E.BYPASS.LTC128B.128 [R3], [R16.64], !P3 ;  /* 0x0000000010036fae */ /* 0x0003e6000d901d48 */
[----:B------:R-:W-:Y:S01]  /*8b80*/  @P6 IADD3.X R15, R15, R232, RZ, P0, !PT ;  /* 0x000000e80f0f6210 */ /* 0x000fe200007fe4ff */
[C---:B--2---:R-:W-:Y:S03]  /*8b90*/  HMMA.16816.F32.BF16 R92, R136.reuse, R8, R92 ;  /* 0x00000008885c723c */ /* 0x044fe6000004185c */
[----:B------:R-:W-:Y:S01]  /*8ba0*/  @P6 ISETP.GE.AND P0, PT, R207, c[0x0][0x1d4], PT ;  /* 0x00007500cf006a0c */ /* 0x000fe20003f06270 */
[----:B------:R1:W-:Y:S01]  /*8bb0*/  @P6 LDGSTS.E.BYPASS.LTC128B.128 [R3+0x2000], [R16.64+0x80], !P1 ;  /* 0x0200008010036fae */ /* 0x0003e2000c901d48 */
[C---:B------:R-:W-:Y:S03]  /*8bc0*/  @P6 LEA R4, P4, R14.reuse, c[0x0][0x1c8], 0x1 ;  /* 0x000072000e046a11 */ /* 0x040fe600078808ff */
[----:B------:R-:W-:Y:S04]  /*8bd0*/  HMMA.16816.F32.BF16 R96, R136, R10, R96 ;  /* 0x0000000a8860723c */ /* 0x000fe80000041860 */
[----:B------:R-:W-:Y:S04]  /*8be0*/  @P6 LEA.HI.X R5, R14, c[0x0][0x1cc], R15, 0x1, P4 ;  /* 0x000073000e056a11 */ /* 0x000fe800020f0c0f */
[----:B------:R1:W-:Y:S08]  /*8bf0*/  @P6 LDGSTS.E.BYPASS.LTC128B.128 [R3+0x4000], [R16.64+0x100], !P0 ;  /* 0x0400010010036fae */ /* 0x0003f0000c101d48 */
[----:B------:R1:W-:Y:S08]  /*8c00*/  @P6 LDGSTS.E.BYPASS.LTC128B.128 [R3+0x1000], [R4.64], !P3 ;  /* 0x0100000004036fae */ /* 0x0003f0000d901d48 */
[----:B------:R1:W-:Y:S01]  /*8c10*/  @P6 LDGSTS.E.BYPASS.LTC128B.128 [R3+0x3000], [R4.64+0x80], !P1 ;  /* 0x0300008004036fae */ /* 0x0003e2000c901d48 */
[C---:B------:R-:W-:Y:S02]  /*8c20*/  ISETP.GE.AND P1, PT, R133.reuse, 0x1, PT ;  /* 0x000000018500780c */ /* 0x040fe40003f26270 */
[----:B------:R-:W-:Y:S04]  /*8c30*/  IADD3 R133, R133, 0x1, RZ ;  /* 0x0000000185857810 */ /* 0x000fe80007ffe0ff */
[----:B------:R-:W-:Y:S01]  /*8c40*/  SEL R133, R133, RZ, !P1 ;  /* 0x000000ff85857207 */ /* 0x000fe20004800000 */
[----:B------:R1:W-:Y:S01]  /*8c50*/  @P6 LDGSTS.E.BYPASS.LTC128B.128 [R3+0x5000], [R4.64+0x100], !P0 ;  /* 0x0500010004036fae */ /* 0x0003e2000c101d48 */
[----:B------:R-:W-:Y:S02]  /*8c60*/  ISETP.GT.AND P0, PT, R247, R245, PT ;  /* 0x000000f5f700720c */ /* 0x000fe40003f04270 */
[----:B------:R-:W-:Y:S05]  /*8c70*/  MOV R247, R248 ;  /* 0x000000f800f77202 */ /* 0x000fea0000000f00 */
[----:B------:R-:W0:Y:S01]  /*8c80*/  LDGDEPBAR ;  /* 0x00000000000079af */ /* 0x000e220000000000 */
[----:B-1----:R-:W-:Y:S05]  /*8c90*/  MOV R3, R2 ;  /* 0x0000000200037202 */ /* 0x002fea0000000f00 */
[----:B------:R-:W-:-:S05]  /*8ca0*/  @P0 BRA `(.L_x_2151) ;  /* 0xffffce3000000947 */ /* 0x000fca000383ffff */
.L_x_2150:
[----:B------:R-:W-:-:S13]  /*8cb0*/  ISETP.GE.AND P0, PT, R248, R233, PT ;  /* 0x000000e9f800720c */ /* 0x000fda0003f06270 */
[----:B------:R-:W-:Y:S05]  /*8cc0*/  @!P0 BRA `(.L_x_2152) ;  /* 0x00002ce000008947 */ /* 0x000fea0003800000 */
[----:B------:R-:W-:Y:S02]  /*8cd0*/  MOV R3, R0 ;  /* 0x0000000000037202 */ /* 0x000fe40000000f00 */
[----:B------:R-:W-:Y:S02]  /*8ce0*/  MOV R132, R2 ;  /* 0x0000000200847202 */ /* 0x000fe40000000f00 */
.L_x_2153:
        /* <DEDUP_REMOVED lines=10> */
[C---:B------:R-:W-:Y:S01]  /*8d90*/  @!P6 IMAD.WIDE.U32 R20, R243.reuse, c[0x0][0x208], RZ ;  /* 0x00008200f314ea25 */ /* 0x040fe200078e00ff */
        /* <DEDUP_REMOVED lines=10> */
[----:B-1----:R-:W1:Y:S01]  /*8e40*/  LDSM.16.M88.4 R8, [R194] ;  /* 0x00000000c208783b */ /* 0x002e620000000200 */
[----:B------:R-:W-:Y:S02]  /*8e50*/  @!P6 LEA R156, P5, R157, c[0x0][0x1f8], 0x1 ;  /* 0x00007e009d9cea11 */ /* 0x000fe400078a08ff */
[----:B------:R-:W-:Y:S02]  /*8e60*/  @!P6 IADD3 R159, P4, R159, R236, RZ ;  /* 0x000000ec9f9fe210 */ /* 0x000fe40007f9e0ff */
[----:B------:R-:W-:Y:S03]  /*8e70*/  @!P6 SHF.L.U64.HI R0, R20, 0x6, R0 ;  /* 0x000000061400e819 */ /* 0x000fe60000010200 */
        /* <DEDUP_REMOVED lines=16> */
[----:B------:R-:W-:Y:S02]  /*8f80*/  @!P6 IADD3.X R0, R0, R198, RZ, P3, !PT ;  /* 0x000000c60000e210 */ /* 0x000fe40001ffe4ff */
[----:B------:R-:W-:Y:S02]  /*8f90*/  @!P6 LEA R158, P3, R159, c[0x0][0x1f8], 0x1 ;  /* 0x00007e009f9eea11 */ /* 0x000fe400078608ff */
[----:B------:R-:W-:Y:S01]  /*8fa0*/  @!P6 LEA.HI.X R157, R157, c[0x0][0x1fc], R0, 0x1, P5 ;  /* 0x00007f009d9dea11 */ /* 0x000fe200028f0c00 */
[C---:B----4-:R-:W-:Y:S01]  /*8fb0*/  HMMA.16816.F32.BF16 R28, R32.reuse, R136, RZ ;  /* 0x00000088201c723c */ /* 0x050fe200000418ff */
[----:B------:R-:W-:Y:S06]  /*8fc0*/  IADD3 R0, R134, R194, RZ ;  /* 0x000000c286007210 */ /* 0x000fec0007ffe0ff */
[----:B------:R-:W-:Y:S01]  /*8fd0*/  @!P6 IADD3.X R136, R2, R198, RZ, P4, !PT ;  /* 0x000000c60288e210 */ /* 0x000fe200027fe4ff */
[----:B------:R-:W-:Y:S01]  /*8fe0*/  HMMA.16816.F32.BF16 R32, R32, R138, RZ ;  /* 0x0000008a2020723c */ /* 0x000fe200000418ff */
[C---:B------:R-:W-:Y:S03]  /*8ff0*/  @!P6 IMAD R2, R238.reuse, 0x6000, R211 ;  /* 0x00006000ee02e824 */ /* 0x040fe600078e02d3 */
[----:B------:R-:W-:Y:S02]  /*9000*/  @!P6 LEA.HI.X R159, R159, c[0x0][0x1fc], R136, 0x1, P3 ;  /* 0x00007f009f9fea11 */ /* 0x000fe400018f0c88 */
[----:B------:R-:W3:Y:S02]  /*9010*/  LDSM.16.M88.4 R136, [R193+0x1800] ;  /* 0x00180000c188783b */ /* 0x000ee40000000200 */
[C---:B-1----:R-:W-:Y:S06]  /*9020*/  HMMA.16816.F32.BF16 R4, R140.reuse, R144, R4 ;  /* 0x000000908c04723c */ /* 0x042fec0000041804 */
[----:B------:R-:W-:Y:S01]  /*9030*/  @!PT LDS RZ, [RZ] ;  /* 0x00000000fffff984 */ /* 0x000fe20000000800 */
[----:B------:R-:W-:Y:S01]  /*9040*/  @!PT LDS RZ, [RZ] ;  /* 0x00000000fffff984 */ /* 0x000fe20000000800 */
[----:B------:R-:W-:Y:S01]  /*9050*/  @!PT LDS RZ, [RZ] ;  /* 0x00000000fffff984 */ /* 0x000fe20000000800 */
[----:B------:R1:W-:Y:S02]  /*9060*/  @!P6 LDGSTS.E.BYPASS.LTC128B.128 [R2], [R156.64], !P2 ;  /* 0x000000009c02efae */ /* 0x0003e4000d101d48 */
[C---:B------:R-:W-:Y:S06]  /*9070*/  HMMA.16816.F32.BF16 R8, R140.reuse, R146, R8 ;  /* 0x000000928c08723c */ /* 0x040fec0000041808 */
[----:B------:R1:W-:Y:S02]  /*9080*/  @!P6 LDGSTS.E.BYPASS.LTC128B.128 [R2+0x2000], [R156.64+0x80], !P1 ;  /* 0x020000809c02efae */ /* 0x0003e4000c901d48 */
[C---:B-----5:R-:W-:Y:S06]  /*9090*/  HMMA.16816.F32.BF16 R12, R140.reuse, R148, R12 ;  /* 0x000000948c0c723c */ /* 0x060fec000004180c */
[----:B------:R1:W-:Y:S02]  /*90a0*/  @!P6 LDGSTS.E.BYPASS.LTC128B.128 [R2+0x4000], [R156.64+0x100], !P0 ;  /* 0x040001009c02efae */ /* 0x0003e4000c101d48 */
[C---:B------:R-:W-:Y:S06]  /*90b0*/  HMMA.16816.F32.BF16 R16, R140.reuse, R150, R16 ;  /* 0x000000968c10723c */ /* 0x040fec0000041810 */
[----:B------:R1:W-:Y:S02]  /*90c0*/  @!P6 LDGSTS.E.BYPASS.LTC128B.128 [R2+0x1000], [R158.64], !P2 ;  /* 0x010000009e02efae */ /* 0x0003e4000d101d48 */
[C---:B--2---:R-:W-:Y:S06]  /*90d0*/  HMMA.16816.F32.BF16 R20, R140.reuse, R152, R20 ;  /* 0x000000988c14723c */ /* 0x044fec0000041814 */
[----:B------:R1:W-:Y:S02]  /*90e0*/  @!P6 LDGSTS.E.BYPASS.LTC128B.128 [R2+0x3000], [R158.64+0x80], !P1 ;  /* 0x030000809e02efae */ /* 0x0003e4000c901d48 */
[C---:B------:R-:W-:Y:S06]  /*90f0*/  HMMA.16816.F32.BF16 R24, R140.reuse, R154, R24 ;  /* 0x0000009a8c18723c */ /* 0x040fec0000041818 */
[----:B------:R1:W-:Y:S01]  /*9100*/  @!P6 LDGSTS.E.BYPASS.LTC128B.128 [R2+0x5000], [R158.64+0x100], !P0 ;  /* 0x050001009e02efae */ /* 0x0003e2000c101d48 */
[C---:B------:R-:W-:Y:S01]  /*9110*/  ISETP.GE.AND P6, PT, R238.reuse, 0x1, PT ;  /* 0x00000001ee00780c */ /* 0x040fe20003fc6270 */
[C---:B---3--:R-:W-:Y:S04]  /*9120*/  HMMA.16816.F32.BF16 R28, R140.reuse, R136, R28 ;  /* 0x000000888c1c723c */ /* 0x048fe8000004181c */
[----:B------:R-:W-:Y:S02]  /*9130*/  IADD3 R238, R238, 0x1, RZ ;  /* 0x00000001eeee7810 */ /* 0x000fe40007ffe0ff */
[----:B------:R-:W-:Y:S02]  /*9140*/  LDSM.16.M88.4 R160, [R0] ;  /* 0x0000000000a0783b */ /* 0x000fe40000000200 */
[----:B------:R-:W-:Y:S04]  /*9150*/  HMMA.16816.F32.BF16 R32, R140, R138, R32 ;  /* 0x0000008a8c20723c */ /* 0x000fe80000041820 */
[----:B------:R-:W-:Y:S02]  /*9160*/  SEL R238, R238, RZ, !P6 ;  /* 0x000000ffeeee7207 */ /* 0x000fe40007000000 */
        /* <DEDUP_REMOVED lines=154> */
[----:B------:R2:W5:Y:S01]  /*9b10*/  MUFU.TANH R163, R11 ;  /* 0x0000000b00a37308 */ /* 0x0005620000002400 */
[----:B---3--:R-:W-:Y:S09]  /*9b20*/  FMNMX.FTZ R2, R166, R2, !PT ;  /* 0x00000002a6027209 */ /* 0x008ff20007810000 */
[----:B------:R-:W3:Y:S01]  /*9b30*/  MUFU.TANH R143, R12 ;  /* 0x0000000c008f7308 */ /* 0x000ee20000002400 */
[----:B----4-:R-:W-:Y:S09]  /*9b40*/  FMNMX.FTZ R0, R165, R0, !PT ;  /* 0x00000000a5007209 */ /* 0x010ff20007810000 */
[----:B------:R-:W4:Y:S01]  /*9b50*/  MUFU.TANH R142, R13 ;  /* 0x0000000d008e7308 */ /* 0x000f220000002400 */
[C---:B-1----:R-:W-:Y:S01]  /*9b60*/  HMMA.16816.F32.BF16 R20, R172.reuse, R4, R20 ;  /* 0x00000004ac14723c */ /* 0x042fe20000041814 */
[----:B--2---:R-:W1:Y:S01]  /*9b70*/  LDSM.16.M88.4 R8, [R195+0x5800] ;  /* 0x00580000c308783b */ /* 0x004e620000000200 */
[----:B------:R-:W-:Y:S07]  /*9b80*/  DEPBAR.LE SB0, 0x2 ;  /* 0x000080800000791a */ /* 0x000fee0000000000 */
[----:B------:R-:W2:Y:S03]  /*9b90*/  MUFU.TANH R139, R14 ;  /* 0x0000000e008b7308 */ /* 0x000ea60000002400 */
[----:B-----5:R-:W-:Y:S01]  /*9ba0*/  FMNMX.FTZ R0, R163, R0, !PT ;  /* 0x00000000a3007209 */ /* 0x020fe20007810000 */
[C---:B------:R-:W-:Y:S01]  /*9bb0*/  HMMA.16816.F32.BF16 R24, R172.reuse, R6, R24 ;  /* 0x00000006ac18723c */ /* 0x040fe20000041818 */
[----:B------:R-:W-:Y:S04]  /*9bc0*/  BAR.SYNC.DEFER_BLOCKING 0x0 ;  /* 0x0000000000007b1d */ /* 0x000fe80000010000 */
[----:B---3--:R-:W-:Y:S04]  /*9bd0*/  FMNMX.FTZ R2, R143, R2, !PT ;  /* 0x000000028f027209 */ /* 0x008fe80007810000 */
[----:B----4-:R-:W-:Y:S03]  /*9be0*/  FMNMX.FTZ R2, R142, R2, !PT ;  /* 0x000000028e027209 */ /* 0x010fe60007810000 */
[----:B------:R-:W-:Y:S02]  /*9bf0*/  FMUL.FTZ R20, R20, c[0x0][0x320] ;  /* 0x0000c80014147a20 */ /* 0x000fe40000410000 */
[----:B------:R-:W-:Y:S02]  /*9c00*/  FMUL.FTZ R21, R21, c[0x0][0x320] ;  /* 0x0000c80015157a20 */ /* 0x000fe40000410000 */
[----:B------:R-:W-:Y:S02]  /*9c10*/  FMUL.FTZ R22, R22, c[0x0][0x320] ;  /* 0x0000c80016167a20 */ /* 0x000fe40000410000 */
[----:B------:R-:W-:Y:S01]  /*9c20*/  FMUL.FTZ R23, R23, c[0x0][0x320] ;  /* 0x0000c80017177a20 */ /* 0x000fe20000410000 */
[----:B--2---:R-:W-:Y:S05]  /*9c30*/  FMNMX.FTZ R0, R139, R0, !PT ;  /* 0x000000008b007209 */ /* 0x004fea0007810000 */
[----:B------:R-:W-:Y:S01]  /*9c40*/  FMUL.FTZ R24, R24, c[0x0][0x320] ;  /* 0x0000c80018187a20 */ /* 0x000fe20000410000 */
[----:B------:R-:W2:Y:S01]  /*9c50*/  MUFU.TANH R141, R16 ;  /* 0x00000010008d7308 */ /* 0x000ea20000002400 */
[----:B------:R-:W-:Y:S02]  /*9c60*/  FMUL.FTZ R25, R25, c[0x0][0x320] ;  /* 0x0000c80019197a20 */ /* 0x000fe40000410000 */
[----:B------:R-:W-:Y:S02]  /*9c70*/  FMUL.FTZ R26, R26, c[0x0][0x320] ;  /* 0x0000c8001a1a7a20 */ /* 0x000fe40000410000 */
[----:B------:R-:W-:Y:S01]  /*9c80*/  FMUL.FTZ R27, R27, c[0x0][0x320] ;  /* 0x0000c8001b1b7a20 */ /* 0x000fe20000410000 */
[C---:B-1----:R-:W-:Y:S04]  /*9c90*/  HMMA.16816.F32.BF16 R28, R172.reuse, R8, R28 ;  /* 0x00000008ac1c723c */ /* 0x042fe8000004181c */
[----:B------:R-:W1:Y:S04]  /*9ca0*/  MUFU.TANH R137, R15 ;  /* 0x0000000f00897308 */ /* 0x000e680000002400 */
[----:B------:R-:W-:Y:S06]  /*9cb0*/  HMMA.16816.F32.BF16 R32, R172, R10, R32 ;  /* 0x0000000aac20723c */ /* 0x000fec0000041820 */
[----:B------:R-:W3:Y:S01]  /*9cc0*/  MUFU.TANH R140, R17 ;  /* 0x00000011008c7308 */ /* 0x000ee20000002400 */
[----:B--2---:R-:W-:Y:S09]  /*9cd0*/  FMNMX.FTZ R2, R141, R2, !PT ;  /* 0x000000028d027209 */ /* 0x004ff20007810000 */
[----:B------:R-:W2:Y:S01]  /*9ce0*/  MUFU.TANH R138, R18 ;  /* 0x00000012008a7308 */ /* 0x000ea20000002400 */
[----:B------:R-:W-:Y:S02]  /*9cf0*/  FMUL.FTZ R28, R28, c[0x0][0x320] ;  /* 0x0000c8001c1c7a20 */ /* 0x000fe40000410000 */
[----:B------:R-:W-:Y:S01]  /*9d00*/  FMUL.FTZ R29, R29, c[0x0][0x320] ;  /* 0x0000c8001d1d7a20 */ /* 0x000fe20000410000 */
[----:B-1----:R-:W-:Y:S01]  /*9d10*/  FMNMX.FTZ R0, R137, R0, !PT ;  /* 0x0000000089007209 */ /* 0x002fe20007810000 */
[----:B------:R-:W-:Y:S02]  /*9d20*/  FMUL.FTZ R30, R30, c[0x0][0x320] ;  /* 0x0000c8001e1e7a20 */ /* 0x000fe40000410000 */
[----:B------:R-:W-:Y:S03]  /*9d30*/  FMUL.FTZ R31, R31, c[0x0][0x320] ;  /* 0x0000c8001f1f7a20 */ /* 0x000fe60000410000 */
[----:B------:R-:W1:Y:S01]  /*9d40*/  MUFU.TANH R181, R20 ;  /* 0x0000001400b57308 */ /* 0x000e620000002400 */
[----:B------:R-:W-:Y:S02]  /*9d50*/  FMUL.FTZ R32, R32, c[0x0][0x320] ;  /* 0x0000c80020207a20 */ /* 0x000fe40000410000 */
[----:B------:R-:W-:Y:S01]  /*9d60*/  FMUL.FTZ R33, R33, c[0x0][0x320] ;  /* 0x0000c80021217a20 */ /* 0x000fe20000410000 */
[----:B---3--:R-:W-:Y:S01]  /*9d70*/  FMNMX.FTZ R2, R140, R2, !PT ;  /* 0x000000028c027209 */ /* 0x008fe20007810000 */
[----:B------:R-:W-:Y:S02]  /*9d80*/  FMUL.FTZ R34, R34, c[0x0][0x320] ;  /* 0x0000c80022227a20 */ /* 0x000fe40000410000 */
[----:B------:R-:W-:Y:S03]  /*9d90*/  FMUL.FTZ R35, R35, c[0x0][0x320] ;  /* 0x0000c80023237a20 */ /* 0x000fe60000410000 */
        /* <DEDUP_REMOVED lines=31> */
[----:B--2---:R-:W-:Y:S05]  /*9f90*/  FMNMX.FTZ R2, R149, R2, !PT ;  /* 0x0000000295027209 */ /* 0x004fea0007810000 */
[----:B------:R-:W2:Y:S01]  /*9fa0*/  SHFL.BFLY PT, R4, R2, 0x2, 0x1f ;  /* 0x0c401f0002047f89 */ /* 0x000ea200000e0000 */
[----:B-1----:R-:W-:Y:S04]  /*9fb0*/  FMNMX.FTZ R0, R146, R0, !PT ;  /* 0x0000000092007209 */ /* 0x002fe80007810000 */
[----:B---3--:R-:W-:Y:S05]  /*9fc0*/  FMNMX.FTZ R0, R144, R0, !PT ;  /* 0x0000000090007209 */ /* 0x008fea0007810000 */
[----:B------:R-:W1:Y:S01]  /*9fd0*/  SHFL.BFLY PT, R5, R0, 0x2, 0x1f ;  /* 0x0c401f0000057f89 */ /* 0x000e6200000e0000 */
[----:B--2---:R-:W-:Y:S07]  /*9fe0*/  FMNMX.FTZ R4, R2, R4, !PT ;  /* 0x0000000402047209 */ /* 0x004fee0007810000 */
[----:B------:R-:W2:Y:S01]  /*9ff0*/  SHFL.BFLY PT, R2, R4, 0x1, 0x1f ;  /* 0x0c201f0004027f89 */ /* 0x000ea200000e0000 */
[----:B-1----:R-:W-:Y:S07]  /*a000*/  FMNMX.FTZ R5, R0, R5, !PT ;  /* 0x0000000500057209 */ /* 0x002fee0007810000 */
[----:B------:R-:W1:Y:S01]  /*a010*/  SHFL.BFLY PT, R0, R5, 0x1, 0x1f ;  /* 0x0c201f0005007f89 */ /* 0x000e6200000e0000 */
[----:B--2---:R-:W-:Y:S05]  /*a020*/  FMNMX.FTZ R2, R4, R2, !PT ;  /* 0x0000000204027209 */ /* 0x004fea0007810000 */
[C---:B------:R-:W-:Y:S02]  /*a030*/  FMUL.FTZ R151, R2.reuse, c[0x0][0x2d0] ;  /* 0x0000b40002977a20 */ /* 0x040fe40000410000 */
[----:B------:R-:W-:Y:S02]  /*a040*/  FADD.FTZ R4, -R2, R132 ;  /* 0x0000008402047221 */ /* 0x000fe40000010100 */
[--C-:B------:R-:W-:Y:S01]  /*a050*/  FFMA.FTZ R171, R162, c[0x0][0x2d0], -R151.reuse ;  /* 0x0000b400a2ab7a23 */ /* 0x100fe20000010897 */
[----:B------:R-:W-:Y:S01]  /*a060*/  IADD3 R162, R185, R192, RZ ;  /* 0x000000c0b9a27210 */ /* 0x000fe20007ffe0ff */
[--C-:B------:R-:W-:Y:S02]  /*a070*/  FFMA.FTZ R170, R145, c[0x0][0x2d0], -R151.reuse ;  /* 0x0000b40091aa7a23 */ /* 0x100fe40000010897 */
[--C-:B------:R-:W-:Y:S02]  /*a080*/  FFMA.FTZ R169, R164, c[0x0][0x2d0], -R151.reuse ;  /* 0x0000b400a4a97a23 */ /* 0x100fe40000010897 */
[----:B------:R-:W2:Y:S01]  /*a090*/  LDSM.16.MT88.4 R12, [R162] ;  /* 0x00000000a20c783b */ /* 0x000ea20000004200 */
[--C-:B------:R-:W-:Y:S01]  /*a0a0*/  FFMA.FTZ R168, R166, c[0x0][0x2d0], -R151.reuse ;  /* 0x0000b400a6a87a23 */ /* 0x100fe20000010897 */
[----:B------:R-:W-:Y:S01]  /*a0b0*/  MUFU.EX2 R171, R171 ;  /* 0x000000ab00ab7308 */ /* 0x000fe20000000800 */
[----:B------:R-:W-:Y:S01]  /*a0c0*/  FMUL.FTZ R4, R4, c[0x0][0x2d0] ;  /* 0x0000b40004047a20 */ /* 0x000fe20000410000 */
[----:B-1----:R-:W-:Y:S01]  /*a0d0*/  FMNMX.FTZ R0, R5, R0, !PT ;  /* 0x0000000005007209 */ /* 0x002fe20007810000 */
[--C-:B------:R-:W-:Y:S02]  /*a0e0*/  FFMA.FTZ R172, R143, c[0x0][0x2d0], -R151.reuse ;  /* 0x0000b4008fac7a23 */ /* 0x100fe40000010897 */
[----:B------:R-:W-:Y:S02]  /*a0f0*/  FFMA.FTZ R173, R142, c[0x0][0x2d0], -R151 ;  /* 0x0000b4008ead7a23 */ /* 0x000fe40000010897 */
[C---:B------:R-:W-:Y:S02]  /*a100*/  FMUL.FTZ R145, R0.reuse, c[0x0][0x2d0] ;  /* 0x0000b40000917a20 */ /* 0x040fe40000410000 */
[----:B------:R-:W-:Y:S01]  /*a110*/  FADD.FTZ R3, -R0, R3 ;  /* 0x0000000300037221 */ /* 0x000fe20000010100 */
[----:B------:R-:W1:Y:S01]  /*a120*/  MUFU.EX2 R132, R4 ;  /* 0x0000000400847308 */ /* 0x000e620000000800 */
[--C-:B------:R-:W-:Y:S01]  /*a130*/  FFMA.FTZ R167, R161, c[0x0][0x2d0], -R145.reuse ;  /* 0x0000b400a1a77a23 */ /* 0x100fe20000010891 */
[----:B------:R-:W-:Y:S01]  /*a140*/  IADD3 R161, R189, R162, RZ ;  /* 0x000000a2bda17210 */ /* 0x000fe20007ffe0ff */
[--C-:B------:R-:W-:Y:S01]  /*a150*/  FFMA.FTZ R166, R160, c[0x0][0x2d0], -R145.reuse ;  /* 0x0000b400a0a67a23 */ /* 0x100fe20000010891 */
[----:B------:R-:W-:Y:S01]  /*a160*/  IADD3 R160, R184, R192, RZ ;  /* 0x000000c0b8a07210 */ /* 0x000fe20007ffe0ff */
[--C-:B------:R-:W-:Y:S02]  /*a170*/  FFMA.FTZ R165, R165, c[0x0][0x2d0], -R145.reuse ;  /* 0x0000b400a5a57a23 */ /* 0x100fe40000010891 */
[----:B------:R-:W-:Y:S01]  /*a180*/  FFMA.FTZ R164, R163, c[0x0][0x2d0], -R145 ;  /* 0x0000b400a3a47a23 */ /* 0x000fe20000010891 */
[----:B------:R-:W3:Y:S01]  /*a190*/  LDSM.16.MT88.4 R20, [R161] ;  /* 0x00000000a114783b */ /* 0x000ee20000004200 */
[----:B------:R-:W-:Y:S01]  /*a1a0*/  FMUL.FTZ R3, R3, c[0x0][0x2d0] ;  /* 0x0000b40003037a20 */ /* 0x000fe20000410000 */
[----:B------:R-:W4:Y:S01]  /*a1b0*/  MUFU.EX2 R170, R170 ;  /* 0x000000aa00aa7308 */ /* 0x000f220000000800 */
[----:B------:R-:W-:Y:S01]  /*a1c0*/  IADD3 R163, R189, R160, RZ ;  /* 0x000000a0bda37210 */ /* 0x000fe20007ffe0ff */
[--C-:B------:R-:W-:Y:S02]  /*a1d0*/  FFMA.FTZ R174, R141, c[0x0][0x2d0], -R151.reuse ;  /* 0x0000b4008dae7a23 */ /* 0x100fe40000010897 */
[----:B------:R-:W-:Y:S02]  /*a1e0*/  FFMA.FTZ R175, R140, c[0x0][0x2d0], -R151 ;  /* 0x0000b4008caf7a23 */ /* 0x000fe40000010897 */
[----:B------:R-:W5:Y:S01]  /*a1f0*/  LDSM.16.MT88.4 R28, [R160] ;  /* 0x00000000a01c783b */ /* 0x000f620000004200 */
[--C-:B------:R-:W-:Y:S02]  /*a200*/  FFMA.FTZ R176, R139, c[0x0][0x2d0], -R145.reuse ;  /* 0x0000b4008bb07a23 */ /* 0x100fe40000010891 */
[--C-:B------:R-:W-:Y:S01]  /*a210*/  FFMA.FTZ R177, R137, c[0x0][0x2d0], -R145.reuse ;  /* 0x0000b40089b17a23 */ /* 0x100fe20000010891 */
[----:B------:R-:W2:Y:S01]  /*a220*/  MUFU.EX2 R3, R3 ;  /* 0x0000000300037308 */ /* 0x000ea20000000800 */
[--C-:B------:R-:W-:Y:S02]  /*a230*/  FFMA.FTZ R178, R138, c[0x0][0x2d0], -R145.reuse ;  /* 0x0000b4008ab27a23 */ /* 0x100fe40000010891 */
[----:B------:R-:W-:Y:S01]  /*a240*/  FFMA.FTZ R179, R136, c[0x0][0x2d0], -R145 ;  /* 0x0000b40088b37a23 */ /* 0x000fe20000010891 */
[----:B------:R-:W-:Y:S01]  /*a250*/  LDSM.16.MT88.4 R140, [R160+0x2800] ;  /* 0x00280000a08c783b */ /* 0x000fe20000004200 */
[C---:B-1----:R-:W-:Y:S02]  /*a260*/  FMUL.FTZ R4, R132.reuse, R128 ;  /* 0x0000008084047220 */ /* 0x042fe40000410000 */
[C---:B------:R-:W-:Y:S02]  /*a270*/  FMUL.FTZ R5, R132.reuse, R129 ;  /* 0x0000008184057220 */ /* 0x040fe40000410000 */
[C---:B------:R-:W-:Y:S01]  /*a280*/  FMUL.FTZ R8, R132.reuse, R124 ;  /* 0x0000007c84087220 */ /* 0x040fe20000410000 */
[----:B------:R-:W-:Y:S01]  /*a290*/  MUFU.EX2 R169, R169 ;  /* 0x000000a900a97308 */ /* 0x000fe20000000800 */
[C---:B------:R-:W-:Y:S01]  /*a2a0*/  FMUL.FTZ R9, R132.reuse, R125 ;  /* 0x0000007d84097220 */ /* 0x040fe20000410000 */
[----:B------:R-:W-:Y:S01]  /*a2b0*/  LDSM.16.MT88.4 R136, [R161+0x2800] ;  /* 0x00280000a188783b */ /* 0x000fe20000004200 */
[----:B------:R-:W-:Y:S01]  /*a2c0*/  FMUL.FTZ R16, R132, R116 ;  /* 0x0000007484107220 */ /* 0x000fe20000410000 */
[----:B----4-:R-:W-:Y:S01]  /*a2d0*/  F2FP.BF16.PACK_AB R128, R170, R171 ;  /* 0x000000abaa80723e */ /* 0x010fe200000010ff */
[C---:B------:R-:W-:Y:S02]  /*a2e0*/  FMUL.FTZ R17, R132.reuse, R117 ;  /* 0x0000007584117220 */ /* 0x040fe40000410000 */
[C---:B------:R-:W-:Y:S02]  /*a2f0*/  FMUL.FTZ R24, R132.reuse, R108 ;  /* 0x0000006c84187220 */ /* 0x040fe40000410000 */
[C---:B------:R-:W-:Y:S01]  /*a300*/  FMUL.FTZ R25, R132.reuse, R109 ;  /* 0x0000006d84197220 */ /* 0x040fe20000410000 */
[----:B------:R-:W1:Y:S01]  /*a310*/  MUFU.EX2 R168, R168 ;  /* 0x000000a800a87308 */ /* 0x000e620000000800 */
[C---:B------:R-:W-:Y:S02]  /*a320*/  FMUL.FTZ R32, R132.reuse, R100 ;  /* 0x0000006484207220 */ /* 0x040fe40000410000 */
[----:B------:R-:W-:Y:S02]  /*a330*/  FMUL.FTZ R33, R132, R101 ;  /* 0x0000006584217220 */ /* 0x000fe40000410000 */
[C---:B--2---:R-:W-:Y:S02]  /*a340*/  FMUL.FTZ R6, R3.reuse, R130 ;  /* 0x0000008203067220 */ /* 0x044fe40000410000 */
        /* <DEDUP_REMOVED lines=16> */
[C---:B------:R-:W-:Y:S01]  /*a450*/  FMUL.FTZ R38, R3.reuse, R38 ;  /* 0x0000002603267220 */ /* 0x040fe20000410000 */
[----:B------:R-:W-:Y:S01]  /*a460*/  MUFU.EX2 R165, R165 ;  /* 0x000000a500a57308 */ /* 0x000fe20000000800 */
[----:B------:R-:W-:Y:S01]  /*a470*/  LDSM.16.MT88.4 R100, [R160+0x2000] ;  /* 0x00200000a064783b */ /* 0x000fe20000004200 */
[----:B------:R-:W-:Y:S02]  /*a480*/  FMUL.FTZ R39, R3, R39 ;  /* 0x0000002703277220 */ /* 0x000fe40000410000 */
[--C-:B------:R-:W-:Y:S02]  /*a490*/  FFMA.FTZ R182, R159, c[0x0][0x2d0], -R151.reuse ;  /* 0x0000b4009fb67a23 */ /* 0x100fe40000010897 */
[----:B------:R-:W-:Y:S02]  /*a4a0*/  FFMA.FTZ R183, R158, c[0x0][0x2d0], -R151 ;  /* 0x0000b4009eb77a23 */ /* 0x000fe40000010897 */
[--C-:B------:R-:W-:Y:S01]  /*a4b0*/  FFMA.FTZ R192, R156, c[0x0][0x2d0], -R145.reuse ;  /* 0x0000b4009cc07a23 */ /* 0x100fe20000010891 */
[----:B------:R-:W-:Y:S01]  /*a4c0*/  LDSM.16.MT88.4 R116, [R160+0x800] ;  /* 0x00080000a074783b */ /* 0x000fe20000004200 */
[----:B------:R-:W1:Y:S01]  /*a4d0*/  MUFU.EX2 R164, R164 ;  /* 0x000000a400a47308 */ /* 0x000e620000000800 */
[--C-:B------:R-:W-:Y:S02]  /*a4e0*/  FFMA.FTZ R193, R155, c[0x0][0x2d0], -R145.reuse ;  /* 0x0000b4009bc17a23 */ /* 0x100fe40000010891 */
[--C-:B------:R-:W-:Y:S01]  /*a4f0*/  FFMA.FTZ R194, R157, c[0x0][0x2d0], -R145.reuse ;  /* 0x0000b4009dc27a23 */ /* 0x100fe20000010891 */
[----:B--2---:R-:W-:Y:S01]  /*a500*/  F2FP.BF16.PACK_AB R129, R166, R167 ;  /* 0x000000a7a681723e */ /* 0x004fe200000010ff */
[----:B------:R-:W-:Y:S02]  /*a510*/  FFMA.FTZ R195, R154, c[0x0][0x2d0], -R145 ;  /* 0x0000b4009ac37a23 */ /* 0x000fe40000010891 */
[----:B------:R-:W-:Y:S01]  /*a520*/  LDSM.16.MT88.4 R156, [R163+0x3800] ;  /* 0x00380000a39c783b */ /* 0x000fe20000004200 */
[--C-:B------:R-:W-:Y:S02]  /*a530*/  FFMA.FTZ R244, R153, c[0x0][0x2d0], -R151.reuse ;  /* 0x0000b40099f47a23 */ /* 0x100fe40000010897 */
[--C-:B------:R-:W-:Y:S01]  /*a540*/  FFMA.FTZ R245, R152, c[0x0][0x2d0], -R151.reuse ;  /* 0x0000b40098f57a23 */ /* 0x100fe20000010897 */
[----:B------:R-:W-:Y:S01]  /*a550*/  MUFU.EX2 R172, R172 ;  /* 0x000000ac00ac7308 */ /* 0x000fe20000000800 */
[----:B------:R-:W-:Y:S02]  /*a560*/  FFMA.FTZ R246, R150, c[0x0][0x2d0], -R151 ;  /* 0x0000b40096f67a23 */ /* 0x000fe40000010897 */
[--C-:B------:R-:W-:Y:S01]  /*a570*/  FFMA.FTZ R249, R148, c[0x0][0x2d0], -R145.reuse ;  /* 0x0000b40094f97a23 */ /* 0x100fe20000010891 */
[----:B------:R-:W-:Y:S01]  /*a580*/  LDSM.16.MT88.4 R152, [R160+0x3800] ;  /* 0x00380000a098783b */ /* 0x000fe20000004200 */
[--C-:B------:R-:W-:Y:S02]  /*a590*/  FFMA.FTZ R250, R147, c[0x0][0x2d0], -R145.reuse ;  /* 0x0000b40093fa7a23 */ /* 0x100fe40000010891 */
[--C-:B------:R-:W-:Y:S02]  /*a5a0*/  FFMA.FTZ R251, R146, c[0x0][0x2d0], -R145.reuse ;  /* 0x0000b40092fb7a23 */ /* 0x100fe40000010891 */
[----:B------:R-:W-:Y:S01]  /*a5b0*/  FFMA.FTZ R145, R144, c[0x0][0x2d0], -R145 ;  /* 0x0000b40090917a23 */ /* 0x000fe20000010891 */
[----:B------:R-:W2:Y:S01]  /*a5c0*/  MUFU.EX2 R173, R173 ;  /* 0x000000ad00ad7308 */ /* 0x000ea20000000800 */
[----:B------:R-:W-:Y:S01]  /*a5d0*/  FMUL.FTZ R40, R132, R40 ;  /* 0x0000002884287220 */ /* 0x000fe20000410000 */
[----:B-1----:R-:W-:Y:S01]  /*a5e0*/  F2FP.BF16.PACK_AB R131, R164, R165 ;  /* 0x000000a5a483723e */ /* 0x002fe200000010ff */
[C---:B------:R-:W-:Y:S02]  /*a5f0*/  FMUL.FTZ R41, R132.reuse, R41 ;  /* 0x0000002984297220 */ /* 0x040fe40000410000 */
[C---:B------:R-:W-:Y:S02]  /*a600*/  FMUL.FTZ R42, R3.reuse, R42 ;  /* 0x0000002a032a7220 */ /* 0x040fe40000410000 */
[C---:B------:R-:W-:Y:S02]  /*a610*/  FMUL.FTZ R43, R3.reuse, R43 ;  /* 0x0000002b032b7220 */ /* 0x040fe40000410000 */
[C---:B------:R-:W-:Y:S01]  /*a620*/  HMMA.16816.F32.BF16 R4, R128.reuse, R12, R4 ;  /* 0x0000000c8004723c */ /* 0x040fe20000041804 */
[----:B------:R1:W-:Y:S04]  /*a630*/  MUFU.EX2 R252, R145 ;  /* 0x0000009100fc7308 */ /* 0x0003e80000000800 */
        /* <DEDUP_REMOVED lines=9> */
[----:B------:R-:W4:Y:S01]  /*a6d0*/  LDSM.16.MT88.4 R120, [R163] ;  /* 0x00000000a378783b */ /* 0x000f220000004200 */
[C---:B------:R-:W-:Y:S02]  /*a6e0*/  FMUL.FTZ R46, R3.reuse, R46 ;  /* 0x0000002e032e7220 */ /* 0x040fe40000410000 */
[C---:B------:R-:W-:Y:S02]  /*a6f0*/  FMUL.FTZ R47, R3.reuse, R47 ;  /* 0x0000002f032f7220 */ /* 0x040fe40000410000 */
[C---:B---3--:R-:W-:Y:S03]  /*a700*/  HMMA.16816.F32.BF16 R12, R128.reuse, R20, R12 ;  /* 0x00000014800c723c */ /* 0x048fe6000004180c */
[----:B-1----:R-:W-:Y:S01]  /*a710*/  LDSM.16.MT88.4 R144, [R162+0x3800] ;  /* 0x00380000a290783b */ /* 0x002fe20000004200 */
[C---:B------:R-:W-:Y:S01]  /*a720*/  FMUL.FTZ R48, R132.reuse, R48 ;  /* 0x0000003084307220 */ /* 0x040fe20000410000 */
[----:B------:R-:W-:Y:S01]  /*a730*/  MUFU.EX2 R176, R176 ;  /* 0x000000b000b07308 */ /* 0x000fe20000000800 */
[C---:B------:R-:W-:Y:S02]  /*a740*/  FMUL.FTZ R49, R132.reuse, R49 ;  /* 0x0000003184317220 */ /* 0x040fe40000410000 */
[C---:B------:R-:W-:Y:S04]  /*a750*/  HMMA.16816.F32.BF16 R16, R128.reuse, R22, R16 ;  /* 0x000000168010723c */ /* 0x040fe80000041810 */
[C---:B------:R-:W-:Y:S02]  /*a760*/  FMUL.FTZ R20, R132.reuse, R112 ;  /* 0x0000007084147220 */ /* 0x040fe40000410000 */
[C---:B------:R-:W-:Y:S01]  /*a770*/  FMUL.FTZ R21, R132.reuse, R113 ;  /* 0x0000007184157220 */ /* 0x040fe20000410000 */
[----:B------:R-:W1:Y:S01]  /*a780*/  MUFU.EX2 R177, R177 ;  /* 0x000000b100b17308 */ /* 0x000e620000000800 */
[C---:B------:R-:W-:Y:S04]  /*a790*/  FMUL.FTZ R22, R3.reuse, R114 ;  /* 0x0000007203167220 */ /* 0x040fe80000410000 */
[C---:B------:R-:W-:Y:S02]  /*a7a0*/  FMUL.FTZ R23, R3.reuse, R115 ;  /* 0x0000007303177220 */ /* 0x040fe40000410000 */
[----:B------:R-:W3:Y:S01]  /*a7b0*/  LDSM.16.MT88.4 R112, [R162+0x2000] ;  /* 0x00200000a270783b */ /* 0x000ee20000004200 */
[C---:B------:R-:W-:Y:S02]  /*a7c0*/  FMUL.FTZ R50, R3.reuse, R50 ;  /* 0x0000003203327220 */ /* 0x040fe40000410000 */
[C---:B------:R-:W-:Y:S01]  /*a7d0*/  FMUL.FTZ R51, R3.reuse, R51 ;  /* 0x0000003303337220 */ /* 0x040fe20000410000 */
[----:B------:R-:W-:Y:S01]  /*a7e0*/  MUFU.EX2 R178, R178 ;  /* 0x000000b200b27308 */ /* 0x000fe20000000800 */
[C---:B-----5:R-:W-:Y:S03]  /*a7f0*/  HMMA.16816.F32.BF16 R20, R128.reuse, R28, R20 ;  /* 0x0000001c8014723c */ /* 0x060fe60000041814 */
[C---:B------:R-:W-:Y:S02]  /*a800*/  FMUL.FTZ R52, R132.reuse, R52 ;  /* 0x0000003484347220 */ /* 0x040fe40000410000 */
[C---:B------:R-:W-:Y:S02]  /*a810*/  FMUL.FTZ R53, R132.reuse, R53 ;  /* 0x0000003584357220 */ /* 0x040fe40000410000 */
[C---:B------:R-:W-:Y:S01]  /*a820*/  FMUL.FTZ R28, R132.reuse, R104 ;  /* 0x00000068841c7220 */ /* 0x040fe20000410000 */
[C---:B------:R-:W-:Y:S01]  /*a830*/  HMMA.16816.F32.BF16 R24, R128.reuse, R30, R24 ;  /* 0x0000001e8018723c */ /* 0x040fe20000041818 */
[----:B------:R-:W5:Y:S03]  /*a840*/  MUFU.EX2 R179, R179 ;  /* 0x000000b300b37308 */ /* 0x000f660000000800 */
[C---:B------:R-:W-:Y:S02]  /*a850*/  FMUL.FTZ R29, R132.reuse, R105 ;  /* 0x00000069841d7220 */ /* 0x040fe40000410000 */
[C---:B------:R-:W-:Y:S02]  /*a860*/  FMUL.FTZ R54, R3.reuse, R54 ;  /* 0x0000003603367220 */ /* 0x040fe40000410000 */
[C---:B------:R-:W-:Y:S03]  /*a870*/  FMUL.FTZ R30, R3.reuse, R106 ;  /* 0x0000006a031e7220 */ /* 0x040fe60000410000 */
[----:B------:R-:W-:Y:S01]  /*a880*/  MUFU.EX2 R182, R182 ;  /* 0x000000b600b67308 */ /* 0x000fe20000000800 */
[C---:B------:R-:W-:Y:S02]  /*a890*/  FMUL.FTZ R31, R3.reuse, R107 ;  /* 0x0000006b031f7220 */ /* 0x040fe40000410000 */
[----:B------:R-:W1:Y:S01]  /*a8a0*/  LDSM.16.MT88.4 R104, [R161+0x2000] ;  /* 0x00200000a168783b */ /* 0x000e620000004200 */
[C---:B------:R-:W-:Y:S02]  /*a8b0*/  FMUL.FTZ R55, R3.reuse, R55 ;  /* 0x0000003703377220 */ /* 0x040fe40000410000 */
[C---:B------:R-:W-:Y:S02]  /*a8c0*/  FMUL.FTZ R56, R132.reuse, R56 ;  /* 0x0000003884387220 */ /* 0x040fe40000410000 */
[C---:B----4-:R-:W-:Y:S02]  /*a8d0*/  HMMA.16816.F32.BF16 R28, R128.reuse, R120, R28 ;  /* 0x00000078801c723c */ /* 0x050fe4000004181c */
        /* <DEDUP_REMOVED lines=19> */
[C---:B-1----:R-:W-:Y:S03]  /*aa10*/  HMMA.16816.F32.BF16 R44, R128.reuse, R104, R44 ;  /* 0x00000068802c723c */ /* 0x042fe6000004182c */
        /* <DEDUP_REMOVED lines=13> */
[----:B------:R-:W3:Y:S03]  /*aaf0*/  LDSM.16.MT88.4 R100, [R161+0x4000] ;  /* 0x00400000a164783b */ /* 0x000ee60000004200 */
[C---:B------:R-:W-:Y:S02]  /*ab00*/  FMUL.FTZ R74, R3.reuse, R74 ;  /* 0x0000004a034a7220 */ /* 0x040fe40000410000 */
[C---:B------:R-:W-:Y:S01]  /*ab10*/  FMUL.FTZ R75, R3.reuse, R75 ;  /* 0x0000004b034b7220 */ /* 0x040fe20000410000 */
[----:B------:R-:W-:Y:S01]  /*ab20*/  MUFU.EX2 R245, R245 ;  /* 0x000000f500f57308 */ /* 0x000fe20000000800 */
[C---:B------:R-:W-:Y:S04]  /*ab30*/  HMMA.16816.F32.BF16 R60, R128.reuse, R108, R60 ;  /* 0x0000006c803c723c */ /* 0x040fe8000004183c */
[C---:B------:R-:W-:Y:S02]  /*ab40*/  FMUL.FTZ R84, R132.reuse, R84 ;  /* 0x0000005484547220 */ /* 0x040fe40000410000 */
[C---:B------:R-:W-:Y:S02]  /*ab50*/  FMUL.FTZ R85, R132.reuse, R85 ;  /* 0x0000005584557220 */ /* 0x040fe40000410000 */
[C---:B------:R-:W-:Y:S01]  /*ab60*/  HMMA.16816.F32.BF16 R64, R128.reuse, R110, R64 ;  /* 0x0000006e8040723c */ /* 0x040fe20000041840 */
[----:B------:R-:W4:Y:S01]  /*ab70*/  LDSM.16.MT88.4 R108, [R160+0x4000] ;  /* 0x00400000a06c783b */ /* 0x000f220000004200 */
[----:B------:R-:W-:Y:S02]  /*ab80*/  MUFU.EX2 R246, R246 ;  /* 0x000000f600f67308 */ /* 0x000fe40000000800 */
[C---:B------:R-:W-:Y:S02]  /*ab90*/  FMUL.FTZ R86, R3.reuse, R86 ;  /* 0x0000005603567220 */ /* 0x040fe40000410000 */
[C---:B------:R-:W-:Y:S02]  /*aba0*/  FMUL.FTZ R87, R3.reuse, R87 ;  /* 0x0000005703577220 */ /* 0x040fe40000410000 */
[C---:B------:R-:W-:Y:S01]  /*abb0*/  FMUL.FTZ R88, R132.reuse, R88 ;  /* 0x0000005884587220 */ /* 0x040fe20000410000 */
[C---:B-1----:R-:W-:Y:S03]  /*abc0*/  HMMA.16816.F32.BF16 R68, R128.reuse, R104, R68 ;  /* 0x000000688044723c */ /* 0x042fe60000041844 */
[C---:B------:R-:W-:Y:S01]  /*abd0*/  FMUL.FTZ R89, R132.reuse, R89 ;  /* 0x0000005984597220 */ /* 0x040fe20000410000 */
[----:B------:R-:W-:Y:S01]  /*abe0*/  MUFU.EX2 R249, R249 ;  /* 0x000000f900f97308 */ /* 0x000fe20000000800 */
[C---:B------:R-:W-:Y:S02]  /*abf0*/  FMUL.FTZ R90, R3.reuse, R90 ;  /* 0x0000005a035a7220 */ /* 0x040fe40000410000 */
[C---:B------:R-:W-:Y:S01]  /*ac00*/  FMUL.FTZ R91, R3.reuse, R91 ;  /* 0x0000005b035b7220 */ /* 0x040fe20000410000 */
[C---:B------:R-:W-:Y:S01]  /*ac10*/  HMMA.16816.F32.BF16 R72, R128.reuse, R106, R72 ;  /* 0x0000006a8048723c */ /* 0x040fe20000041848 */
[----:B------:R-:W1:Y:S03]  /*ac20*/  LDSM.16.MT88.4 R104, [R163+0x4000] ;  /* 0x00400000a368783b */ /* 0x000e660000004200 */
[C---:B------:R-:W-:Y:S02]  /*ac30*/  FMUL.FTZ R76, R132.reuse, R76 ;  /* 0x0000004c844c7220 */ /* 0x040fe40000410000 */
[C---:B------:R-:W-:Y:S01]  /*ac40*/  FMUL.FTZ R77, R132.reuse, R77 ;  /* 0x0000004d844d7220 */ /* 0x040fe20000410000 */
[----:B------:R-:W-:Y:S01]  /*ac50*/  MUFU.EX2 R250, R250 ;  /* 0x000000fa00fa7308 */ /* 0x000fe20000000800 */
[C---:B------:R-:W-:Y:S04]  /*ac60*/  FMUL.FTZ R78, R3.reuse, R78 ;  /* 0x0000004e034e7220 */ /* 0x040fe80000410000 */
[C---:B------:R-:W-:Y:S02]  /*ac70*/  FMUL.FTZ R79, R3.reuse, R79 ;  /* 0x0000004f034f7220 */ /* 0x040fe40000410000 */
[C---:B------:R-:W-:Y:S02]  /*ac80*/  FMUL.FTZ R92, R132.reuse, R92 ;  /* 0x0000005c845c7220 */ /* 0x040fe40000410000 */
[C---:B------:R-:W-:Y:S01]  /*ac90*/  FMUL.FTZ R93, R132.reuse, R93 ;  /* 0x0000005d845d7220 */ /* 0x040fe20000410000 */
[----:B------:R-:W-:Y:S01]  /*aca0*/  MUFU.EX2 R251, R251 ;  /* 0x000000fb00fb7308 */ /* 0x000fe20000000800 */
[C---:B------:R-:W-:Y:S01]  /*acb0*/  FMUL.FTZ R94, R3.reuse, R94 ;  /* 0x0000005e035e7220 */ /* 0x040fe20000410000 */
[C---:B---3--:R-:W-:Y:S03]  /*acc0*/  HMMA.16816.F32.BF16 R76, R128.reuse, R100, R76 ;  /* 0x00000064804c723c */ /* 0x048fe6000004184c */
[C---:B------:R-:W-:Y:S02]  /*acd0*/  FMUL.FTZ R80, R132.reuse, R80 ;  /* 0x0000005084507220 */ /* 0x040fe40000410000 */
[C---:B------:R-:W-:Y:S02]  /*ace0*/  FMUL.FTZ R81, R132.reuse, R81 ;  /* 0x0000005184517220 */ /* 0x040fe40000410000 */
[----:B------:R-:W-:Y:S01]  /*acf0*/  FMUL.FTZ R82, R3, R82 ;  /* 0x0000005203527220 */ /* 0x000fe20000410000 */
[----:B--2---:R-:W-:Y:S01]  /*ad00*/  F2FP.BF16.PACK_AB R100, R173, R172 ;  /* 0x000000acad64723e */ /* 0x004fe200000010ff */
[C---:B------:R-:W-:Y:S03]  /*ad10*/  FMUL.FTZ R83, R3.reuse, R83 ;  /* 0x0000005303537220 */ /* 0x040fe60000410000 */
[----:B------:R-:W-:Y:S01]  /*ad20*/  FMUL.FTZ R95, R3, R95 ;  /* 0x0000005f035f7220 */ /* 0x000fe20000410000 */
[----:B------:R-:W-:Y:S01]  /*ad30*/  F2FP.BF16.PACK_AB R101, R177, R176 ;  /* 0x000000b0b165723e */ /* 0x000fe200000010ff */
[C---:B------:R-:W-:Y:S02]  /*ad40*/  FMUL.FTZ R96, R132.reuse, R96 ;  /* 0x0000006084607220 */ /* 0x040fe40000410000 */
[C---:B------:R-:W-:Y:S03]  /*ad50*/  HMMA.16816.F32.BF16 R80, R128.reuse, R102, R80 ;  /* 0x000000668050723c */ /* 0x040fe60000041850 */
[----:B------:R-:W-:Y:S02]  /*ad60*/  FMUL.FTZ R97, R132, R97 ;  /* 0x0000006184617220 */ /* 0x000fe40000410000 */
[C---:B------:R-:W-:Y:S02]  /*ad70*/  FMUL.FTZ R98, R3.reuse, R98 ;  /* 0x0000006203627220 */ /* 0x040fe40000410000 */
[----:B------:R-:W-:Y:S01]  /*ad80*/  FMUL.FTZ R99, R3, R99 ;  /* 0x0000006303637220 */ /* 0x000fe20000410000 */
[C---:B----4-:R-:W-:Y:S04]  /*ad90*/  HMMA.16816.F32.BF16 R84, R128.reuse, R108, R84 ;  /* 0x0000006c8054723c */ /* 0x050fe80000041854 */
[----:B------:R-:W-:Y:S01]  /*ada0*/  F2FP.BF16.PACK_AB R102, R175, R174 ;  /* 0x000000aeaf66723e */ /* 0x000fe200000010ff */
[--C-:B------:R-:W-:Y:S01]  /*adb0*/  FFMA.FTZ R181, R181, c[0x0][0x2d0], -R151.reuse ;  /* 0x0000b400b5b57a23 */ /* 0x100fe20000010897 */
[----:B-----5:R-:W-:Y:S01]  /*adc0*/  F2FP.BF16.PACK_AB R103, R179, R178 ;  /* 0x000000b2b367723e */ /* 0x020fe200000010ff */
[--C-:B------:R-:W-:Y:S01]  /*add0*/  FFMA.FTZ R180, R180, c[0x0][0x2d0], -R151.reuse ;  /* 0x0000b400b4b47a23 */ /* 0x100fe20000010897 */
[C---:B------:R-:W-:Y:S01]  /*ade0*/  HMMA.16816.F32.BF16 R88, R128.reuse, R110, R88 ;  /* 0x0000006e8058723c */ /* 0x040fe20000041858 */
[----:B------:R-:W2:Y:S02]  /*adf0*/  LDSM.16.MT88.4 R108, [R161+0x800] ;  /* 0x00080000a16c783b */ /* 0x000ea40000004200 */
[----:B------:R-:W3:Y:S01]  /*ae00*/  MUFU.EX2 R181, R181 ;  /* 0x000000b500b57308 */ /* 0x000ee20000000800 */
[----:B------:R-:W-:Y:S02]  /*ae10*/  FFMA.FTZ R151, R149, c[0x0][0x2d0], -R151 ;  /* 0x0000b40095977a23 */ /* 0x000fe40000010897 */
[----:B------:R-:W-:Y:S02]  /*ae20*/  FFMA.FTZ R167, R3, R239, R167 ;  /* 0x000000ef03a77223 */ /* 0x000fe400000100a7 */
[C---:B-1----:R-:W-:Y:S04]  /*ae30*/  HMMA.16816.F32.BF16 R92, R128.reuse, R104, R92 ;  /* 0x00000068805c723c */ /* 0x042fe8000004185c */
[----:B------:R-:W-:Y:S01]  /*ae40*/  FFMA.FTZ R171, R132, R242, R171 ;  /* 0x000000f284ab7223 */ /* 0x000fe200000100ab */
[----:B------:R1:W-:Y:S01]  /*ae50*/  MUFU.EX2 R247, R151 ;  /* 0x0000009700f77308 */ /* 0x0003e20000000800 */
[----:B------:R-:W-:Y:S01]  /*ae60*/  MOV R132, R2 ;  /* 0x0000000200847202 */ /* 0x000fe20000000f00 */
[----:B------:R-:W-:Y:S01]  /*ae70*/  FADD.FTZ R167, R166, R167 ;  /* 0x000000a7a6a77221 */ /* 0x000fe20000010000 */
[----:B------:R-:W-:Y:S01]  /*ae80*/  HMMA.16816.F32.BF16 R96, R128, R106, R96 ;  /* 0x0000006a8060723c */ /* 0x000fe20000041860 */
[----:B------:R-:W4:Y:S03]  /*ae90*/  LDSM.16.MT88.4 R104, [R163+0x2800] ;  /* 0x00280000a368783b */ /* 0x000f260000004200 */
[----:B------:R-:W-:Y:S02]  /*aea0*/  FADD.FTZ R171, R170, R171 ;  /* 0x000000abaaab7221 */ /* 0x000fe40000010000 */
[----:B------:R-:W-:Y:S01]  /*aeb0*/  FADD.FTZ R165, R165, R167 ;  /* 0x000000a7a5a57221 */ /* 0x000fe20000010000 */
[----:B------:R-:W5:Y:S01]  /*aec0*/  MUFU.EX2 R180, R180 ;  /* 0x000000b400b47308 */ /* 0x000f620000000800 */
[C---:B------:R-:W-:Y:S05]  /*aed0*/  HMMA.16816.F32.BF16 R4, R100.reuse, R112, R4 ;  /* 0x000000706404723c */ /* 0x040fea0000041804 */
[----:B------:R-:W-:Y:S02]  /*aee0*/  FADD.FTZ R171, R169, R171 ;  /* 0x000000aba9ab7221 */ /* 0x000fe40000010000 */
[----:B------:R-:W-:Y:S01]  /*aef0*/  FADD.FTZ R165, R164, R165 ;  /* 0x000000a5a4a57221 */ /* 0x000fe20000010000 */
[C---:B------:R-:W-:Y:S01]  /*af00*/  HMMA.16816.F32.BF16 R8, R100.reuse, R114, R8 ;  /* 0x000000726408723c */ /* 0x040fe20000041808 */
[----:B------:R-:W-:Y:S03]  /*af10*/  LDSM.16.MT88.4 R112, [R161+0x4800] ;  /* 0x00480000a170783b */ /* 0x000fe60000004200 */
[----:B------:R-:W-:Y:S02]  /*af20*/  FADD.FTZ R171, R168, R171 ;  /* 0x000000aba8ab7221 */ /* 0x000fe40000010000 */
[----:B------:R-:W-:Y:S02]  /*af30*/  FADD.FTZ R176, R176, R165 ;  /* 0x000000a5b0b07221 */ /* 0x000fe40000010000 */
[----:B------:R-:W-:Y:S01]  /*af40*/  FADD.FTZ R172, R172, R171 ;  /* 0x000000abacac7221 */ /* 0x000fe20000010000 */
[C---:B--2---:R-:W-:Y:S01]  /*af50*/  HMMA.16816.F32.BF16 R12, R100.reuse, R108, R12 ;  /* 0x0000006c640c723c */ /* 0x044fe2000004180c */
[----:B-1----:R-:W-:Y:S02]  /*af60*/  LDSM.16.MT88.4 R148, [R161+0x3800] ;  /* 0x00380000a194783b */ /* 0x002fe40000004200 */
[----:B------:R-:W-:Y:S02]  /*af70*/  FADD.FTZ R172, R173, R172 ;  /* 0x000000acadac7221 */ /* 0x000fe40000010000 */
        /* <DEDUP_REMOVED lines=8> */
[----:B---3--:R-:W-:Y:S02]  /*b000*/  FADD.FTZ R172, R181, R172 ;  /* 0x000000acb5ac7221 */ /* 0x008fe40000010000 */
[C---:B------:R-:W-:Y:S01]  /*b010*/  HMMA.16816.F32.BF16 R24, R100.reuse, R118, R24 ;  /* 0x000000766418723c */ /* 0x040fe20000041818 */
[----:B------:R-:W2:Y:S03]  /*b020*/  LDSM.16.MT88.4 R116, [R160+0x4800] ;  /* 0x00480000a074783b */ /* 0x000ea60000004200 */
[----:B------:R-:W-:Y:S02]  /*b030*/  FADD.FTZ R176, R192, R176 ;  /* 0x000000b0c0b07221 */ /* 0x000fe40000010000 */
[----:B------:R-:W-:Y:S02]  /*b040*/  FADD.FTZ R172, R182, R172 ;  /* 0x000000acb6ac7221 */ /* 0x000fe40000010000 */
[C---:B------:R-:W-:Y:S04]  /*b050*/  HMMA.16816.F32.BF16 R28, R100.reuse, R120, R28 ;  /* 0x00000078641c723c */ /* 0x040fe8000004181c */
[----:B------:R-:W-:Y:S02]  /*b060*/  FADD.FTZ R176, R193, R176 ;  /* 0x000000b0c1b07221 */ /* 0x000fe40000010000 */
[----:B-----5:R-:W-:Y:S02]  /*b070*/  FADD.FTZ R172, R180, R172 ;  /* 0x000000acb4ac7221 */ /* 0x020fe40000010000 */
[C---:B------:R-:W-:Y:S01]  /*b080*/  HMMA.16816.F32.BF16 R32, R100.reuse, R122, R32 ;  /* 0x0000007a6420723c */ /* 0x040fe20000041820 */
[----:B------:R-:W-:Y:S03]  /*b090*/  LDSM.16.MT88.4 R120, [R163+0x1000] ;  /* 0x00100000a378783b */ /* 0x000fe60000004200 */
        /* <DEDUP_REMOVED lines=8> */
[C---:B------:R-:W-:Y:S02]  /*b120*/  FADD.FTZ R172, R245.reuse, R172 ;  /* 0x000000acf5ac7221 */ /* 0x040fe40000010000 */
[C---:B------:R-:W-:Y:S04]  /*b130*/  HMMA.16816.F32.BF16 R44, R100.reuse, R136, R44 ;  /* 0x00000088642c723c */ /* 0x040fe8000004182c */
[----:B------:R-:W-:Y:S02]  /*b140*/  FADD.FTZ R176, R250, R176 ;  /* 0x000000b0fab07221 */ /* 0x000fe40000010000 */
[----:B------:R-:W-:Y:S01]  /*b150*/  FADD.FTZ R172, R246, R172 ;  /* 0x000000acf6ac7221 */ /* 0x000fe20000010000 */
[----:B------:R-:W-:Y:S01]  /*b160*/  F2FP.BF16.PACK_AB R136, R245, R244 ;  /* 0x000000f4f588723e */ /* 0x000fe200000010ff */
[C---:B------:R-:W-:Y:S04]  /*b170*/  HMMA.16816.F32.BF16 R48, R100.reuse, R138, R48 ;  /* 0x0000008a6430723c */ /* 0x040fe80000041830 */
[----:B------:R-:W-:Y:S01]  /*b180*/  F2FP.BF16.PACK_AB R137, R250, R249 ;  /* 0x000000f9fa89723e */ /* 0x000fe200000010ff */
[----:B------:R-:W-:Y:S02]  /*b190*/  FADD.FTZ R176, R251, R176 ;  /* 0x000000b0fbb07221 */ /* 0x000fe40000010000 */
[C---:B------:R-:W-:Y:S01]  /*b1a0*/  F2FP.BF16.PACK_AB R138, R247.reuse, R246 ;  /* 0x000000f6f78a723e */ /* 0x040fe200000010ff */
[C---:B------:R-:W-:Y:S04]  /*b1b0*/  HMMA.16816.F32.BF16 R52, R100.reuse, R140, R52 ;  /* 0x0000008c6434723c */ /* 0x040fe80000041834 */
[C---:B------:R-:W-:Y:S01]  /*b1c0*/  F2FP.BF16.PACK_AB R139, R252.reuse, R251 ;  /* 0x000000fbfc8b723e */ /* 0x040fe200000010ff */
[----:B------:R-:W-:Y:S02]  /*b1d0*/  FADD.FTZ R242, R247, R172 ;  /* 0x000000acf7f27221 */ /* 0x000fe40000010000 */
[----:B------:R-:W-:Y:S01]  /*b1e0*/  FADD.FTZ R239, R252, R176 ;  /* 0x000000b0fcef7221 */ /* 0x000fe20000010000 */
[C---:B------:R-:W-:Y:S01]  /*b1f0*/  HMMA.16816.F32.BF16 R56, R100.reuse, R142, R56 ;  /* 0x0000008e6438723c */ /* 0x040fe20000041838 */
[----:B------:R-:W-:Y:S07]  /*b200*/  LDSM.16.MT88.4 R140, [R163+0x1800] ;  /* 0x00180000a38c783b */ /* 0x000fee0000004200 */
[C---:B----4-:R-:W-:Y:S08]  /*b210*/  HMMA.16816.F32.BF16 R60, R100.reuse, R104, R60 ;  /* 0x00000068643c723c */ /* 0x050ff0000004183c */
        /* <DEDUP_REMOVED lines=48> */
[C---:B------:R-:W-:Y:S08]  /*b520*/  HMMA.16816.F32.BF16 R88, R100.reuse, R110, R88 ;  /* 0x0000006e6458723c */ /* 0x040ff00000041858 */
[C---:B----4-:R-:W-:Y:S08]  /*b530*/  HMMA.16816.F32.BF16 R92, R100.reuse, R112, R92 ;  /* 0x00000070645c723c */ /* 0x050ff0000004185c */
[----:B------:R-:W-:Y:S08]  /*b540*/  HMMA.16816.F32.BF16 R96, R100, R114, R96 ;  /* 0x000000726460723c */ /* 0x000ff00000041860 */
[C---:B------:R-:W-:Y:S01]  /*b550*/  HMMA.16816.F32.BF16 R128, R136.reuse, R124, R4 ;  /* 0x0000007c8880723c */ /* 0x040fe20000041804 */
[----:B------:R-:W1:Y:S07]  /*b560*/  LDSM.16.MT88.4 R4, [R162+0x5800] ;  /* 0x00580000a204783b */ /* 0x000e6e0000004200 */
[C---:B------:R-:W-:Y:S01]  /*b570*/  HMMA.16816.F32.BF16 R124, R136.reuse, R126, R8 ;  /* 0x0000007e887c723c */ /* 0x040fe20000041808 */
[----:B------:R-:W4:Y:S07]  /*b580*/  LDSM.16.MT88.4 R8, [R161+0x5800] ;  /* 0x00580000a108783b */ /* 0x000f2e0000004200 */
[C---:B--2---:R-:W-:Y:S01]  /*b590*/  HMMA.16816.F32.BF16 R120, R136.reuse, R116, R12 ;  /* 0x000000748878723c */ /* 0x044fe2000004180c */
[----:B------:R-:W2:Y:S07]  /*b5a0*/  LDSM.16.MT88.4 R12, [R160+0x5800] ;  /* 0x00580000a00c783b */ /* 0x000eae0000004200 */
[C---:B------:R-:W-:Y:S07]  /*b5b0*/  HMMA.16816.F32.BF16 R116, R136.reuse, R118, R16 ;  /* 0x000000768874723c */ /* 0x040fee0000041810 */
[----:B------:R-:W-:Y:S01]  /*b5c0*/  IADD3 R16, R248, -0x2, RZ ;  /* 0xfffffffef8107810 */ /* 0x000fe20007ffe0ff */
[C---:B---3--:R-:W-:Y:S03]  /*b5d0*/  HMMA.16816.F32.BF16 R112, R136.reuse, R104, R20 ;  /* 0x000000688870723c */ /* 0x048fe60000041814 */
[----:B------:R-:W-:Y:S05]  /*b5e0*/  ISETP.GE.AND P5, PT, R16, R233, PT ;  /* 0x000000e91000720c */ /* 0x000fea0003fa6270 */
[C---:B------:R-:W-:Y:S08]  /*b5f0*/  HMMA.16816.F32.BF16 R108, R136.reuse, R106, R24 ;  /* 0x0000006a886c723c */ /* 0x040ff00000041818 */
[C---:B------:R-:W-:Y:S03]  /*b600*/  HMMA.16816.F32.BF16 R104, R136.reuse, R140, R28 ;  /* 0x0000008c8868723c */ /* 0x040fe6000004181c */
[----:B------:R-:W-:Y:S02]  /*b610*/  @P5 ISETP.GE.AND P2, PT, R222, c[0x0][0x1d4], PT ;  /* 0x00007500de005a0c */ /* 0x000fe40003f46270 */
[----:B------:R-:W-:Y:S02]  /*b620*/  @P5 ISETP.GE.AND P1, PT, R208, c[0x0][0x1d4], PT ;  /* 0x00007500d0005a0c */ /* 0x000fe40003f26270 */
[----:B------:R-:W-:Y:S01]  /*b630*/  @P5 SHF.R.S32.HI R3, RZ, 0x1f, R16 ;  /* 0x0000001fff035819 */ /* 0x000fe20000011410 */
[C---:B------:R-:W-:Y:S04]  /*b640*/  HMMA.16816.F32.BF16 R100, R136.reuse, R142, R32 ;  /* 0x0000008e8864723c */ /* 0x040fe80000041820 */
[----:B------:R-:W-:Y:S04]  /*b650*/  @P5 IMAD R3, R3, c[0x0][0x1e0], RZ ;  /* 0x0000780003035a24 */ /* 0x000fe800078e02ff */
[C---:B------:R-:W-:Y:S04]  /*b660*/  HMMA.16816.F32.BF16 R36, R136.reuse, R144, R36 ;  /* 0x000000908824723c */ /* 0x040fe80000041824 */
[C---:B------:R-:W-:Y:S02]  /*b670*/  @P5 IMAD R3, R16.reuse, c[0x0][0x1e4], R3 ;  /* 0x0000790010035a24 */ /* 0x040fe400078e0203 */
[----:B------:R-:W-:Y:S02]  /*b680*/  @P5 IMAD.WIDE.U32 R16, R16, c[0x0][0x1e0], RZ ;  /* 0x0000780010105a25 */ /* 0x000fe400078e00ff */
        /* <DEDUP_REMOVED lines=11> */
[----:B------:R-:W-:Y:S01]  /*b740*/  @P5 IADD3 R8, R17, R3, RZ ;  /* 0x0000000311085210 */ /* 0x000fe20007ffe0ff */
[C---:B------:R-:W-:Y:S04]  /*b750*/  HMMA.16816.F32.BF16 R80, R136.reuse, R10, R80 ;  /* 0x0000000a8850723c */ /* 0x040fe80000041850 */
[C---:B------:R-:W-:Y:S02]  /*b760*/  @P5 SHF.L.U32 R3, R16.reuse, 0x6, RZ ;  /* 0x0000000610035819 */ /* 0x040fe400000006ff */
[----:B------:R-:W-:Y:S02]  /*b770*/  @P5 SHF.L.U64.HI R16, R16, 0x6, R8 ;  /* 0x0000000610105819 */ /* 0x000fe40000010208 */
[----:B------:R-:W-:Y:S01]  /*b780*/  @P5 MOV R8, c[0x0][0x1e0] ;  /* 0x0000780000085a02 */ /* 0x000fe20000000f00 */
[C---:B--2---:R-:W-:Y:S03]  /*b790*/  HMMA.16816.F32.BF16 R84, R136.reuse, R12, R84 ;  /* 0x0000000c8854723c */ /* 0x044fe60000041854 */
[C---:B------:R-:W-:Y:S02]  /*b7a0*/  @P5 LEA R9, P0, R8.reuse, R3, 0x5 ;  /* 0x0000000308095211 */ /* 0x040fe400078028ff */
[----:B------:R-:W-:Y:S02]  /*b7b0*/  @P5 IADD3 R3, P3, R3, R240, RZ ;  /* 0x000000f003035210 */ /* 0x000fe40007f7e0ff */
[----:B------:R-:W-:Y:S01]  /*b7c0*/  @P5 MOV R10, c[0x0][0x1e4] ;  /* 0x00007900000a5a02 */ /* 0x000fe20000000f00 */
[C---:B------:R-:W-:Y:S04]  /*b7d0*/  HMMA.16816.F32.BF16 R88, R136.reuse, R14, R88 ;  /* 0x0000000e8858723c */ /* 0x040fe80000041858 */
[C---:B------:R-:W-:Y:S02]  /*b7e0*/  @P5 LEA R12, P4, R3.reuse, c[0x0][0x1c8], 0x1 ;  /* 0x00007200030c5a11 */ /* 0x040fe400078808ff */
[----:B------:R-:W-:Y:S02]  /*b7f0*/  @P5 LEA.HI.X R10, R8, R16, R10, 0x5, P0 ;  /* 0x00000010080a5211 */ /* 0x000fe400000f2c0a */
[----:B------:R-:W-:Y:S01]  /*b800*/  @P5 IADD3.X R16, R16, R232, RZ, P3, !PT ;  /* 0x000000e810105210 */ /* 0x000fe20001ffe4ff */
[C---:B-1----:R-:W-:Y:S03]  /*b810*/  HMMA.16816.F32.BF16 R92, R136.reuse, R4, R92 ;  /* 0x00000004885c723c */ /* 0x042fe6000004185c */
[----:B------:R-:W-:Y:S01]  /*b820*/  @P5 LEA.HI.X R13, R3, c[0x0][0x1cc], R16, 0x1, P4 ;  /* 0x00007300030d5a11 */ /* 0x000fe200020f0c10 */
[----:B------:R-:W-:Y:S01]  /*b830*/  @P5 IMAD R3, R238, 0x6000, R210 ;  /* 0x00006000ee035824 */ /* 0x000fe200078e02d2 */
[----:B------:R-:W-:Y:S03]  /*b840*/  @P5 IADD3 R9, P0, R9, R240, RZ ;  /* 0x000000f009095210 */ /* 0x000fe60007f1e0ff */
[----:B------:R-:W-:Y:S01]  /*b850*/  HMMA.16816.F32.BF16 R96, R136, R6, R96 ;  /* 0x000000068860723c */ /* 0x000fe20000041860 */
[----:B------:R-:W-:Y:S01]  /*b860*/  @!PT LDS RZ, [RZ] ;  /* 0x00000000fffff984 */ /* 0x000fe20000000800 */
[----:B------:R-:W-:Y:S01]  /*b870*/  @!PT LDS RZ, [RZ] ;  /* 0x00000000fffff984 */ /* 0x000fe20000000800 */
[----:B------:R-:W-:Y:S01]  /*b880*/  @!PT LDS RZ, [RZ] ;  /* 0x00000000fffff984 */ /* 0x000fe20000000800 */
[----:B------:R1:W-:Y:S03]  /*b890*/  @P5 LDGSTS.E.BYPASS.LTC128B.128 [R3], [R12.64], !P2 ;  /* 0x000000000c035fae */ /* 0x0003e6000d101d48 */
[----:B------:R-:W-:Y:S02]  /*b8a0*/  @P5 IADD3.X R10, R10, R232, RZ, P0, !PT ;  /* 0x000000e80a0a5210 */ /* 0x000fe400007fe4ff */
[----:B------:R-:W-:Y:S02]  /*b8b0*/  @P5 ISETP.GE.AND P0, PT, R207, c[0x0][0x1d4], PT ;  /* 0x00007500cf005a0c */ /* 0x000fe40003f06270 */
[C---:B------:R-:W-:Y:S01]  /*b8c0*/  @P5 LEA R8, P3, R9.reuse, c[0x0][0x1c8], 0x1 ;  /* 0x0000720009085a11 */ /* 0x040fe200078608ff */
[----:B------:R1:W-:Y:S03]  /*b8d0*/  @P5 LDGSTS.E.BYPASS.LTC128B.128 [R3+0x2000], [R12.64+0x80], !P1 ;  /* 0x020000800c035fae */ /* 0x0003e6000c901d48 */
[----:B------:R-:W-:Y:S07]  /*b8e0*/  @P5 LEA.HI.X R9, R9, c[0x0][0x1cc], R10, 0x1, P3 ;  /* 0x0000730009095a11 */ /* 0x000fee00018f0c0a */
[----:B------:R1:W-:Y:S08]  /*b8f0*/  @P5 LDGSTS.E.BYPASS.LTC128B.128 [R3+0x4000], [R12.64+0x100], !P0 ;  /* 0x040001000c035fae */ /* 0x0003f0000c101d48 */
[----:B------:R1:W-:Y:S08]  /*b900*/  @P5 LDGSTS.E.BYPASS.LTC128B.128 [R3+0x1000], [R8.64], !P2 ;  /* 0x0100000008035fae */ /* 0x0003f0000d101d48 */
[----:B------:R1:W-:Y:S01]  /*b910*/  @P5 LDGSTS.E.BYPASS.LTC128B.128 [R3+0x3000], [R8.64+0x80], !P1 ;  /* 0x0300008008035fae */ /* 0x0003e2000c901d48 */
[C---:B------:R-:W-:Y:S02]  /*b920*/  ISETP.GE.AND P1, PT, R133.reuse, 0x1, PT ;  /* 0x000000018500780c */ /* 0x040fe40003f26270 */
[----:B------:R-:W-:Y:S04]  /*b930*/  IADD3 R133, R133, 0x1, RZ ;  /* 0x0000000185857810 */ /* 0x000fe80007ffe0ff */
[----:B------:R-:W-:Y:S01]  /*b940*/  SEL R133, R133, RZ, !P1 ;  /* 0x000000ff85857207 */ /* 0x000fe20004800000 */
[----:B------:R1:W-:Y:S01]  /*b950*/  @P5 LDGSTS.E.BYPASS.LTC128B.128 [R3+0x5000], [R8.64+0x100], !P0 ;  /* 0x0500010008035fae */ /* 0x0003e2000c101d48 */
[----:B------:R-:W-:Y:S02]  /*b960*/  ISETP.GE.AND P0, PT, R233, R248, PT ;  /* 0x000000f8e900720c */ /* 0x000fe40003f06270 */
[----:B------:R-:W-:Y:S05]  /*b970*/  MOV R248, R243 ;  /* 0x000000f300f87202 */ /* 0x000fea0000000f00 */
[----:B------:R-:W0:Y:S01]  /*b980*/  LDGDEPBAR ;  /* 0x00000000000079af */ /* 0x000e220000000000 */
[----:B-1----:R-:W-:Y:S05]  /*b990*/  MOV R3, R0 ;  /* 0x0000000000037202 */ /* 0x002fea0000000f00 */
[----:B------:R-:W-:-:S05]  /*b9a0*/  @!P0 BRA `(.L_x_2153) ;  /* 0xffffd34000008947 */ /* 0x000fca000383ffff */
.L_x_2152:
[----:B------:R-:W-:Y:S02]  /*b9b0*/  MOV R5, 0x1f ;  /* 0x0000001f00057802 */ /* 0x000fe40000000f00 */
[----:B------:R-:W-:Y:S01]  /*b9c0*/  MOV R4, 0xffffffff ;  /* 0xffffffff00047802 */ /* 0x000fe20000000f00 */
[----:B------:R-:W-:Y:S05]  /*b9d0*/  BRA.DIV ~URZ, `(.L_x_2154) ;  /* 0x00004ff27f007947 */ /* 0x000fea000b800000 */
[----:B------:R2:W3:Y:S02]  /*b9e0*/  SHFL.BFLY PT, R3, R242, 0x2, 0x1f ;  /* 0x0c401f00f2037f89 */ /* 0x0004e400000e0000 */
.L_x_2227:
[----:B---3--:R-:W-:Y:S01]  /*b9f0*/  FADD.FTZ R3, R3, R242 ;  /* 0x000000f203037221 */ /* 0x008fe20000010000 */
[----:B------:R-:W-:Y:S05]  /*ba00*/  BRA.DIV ~URZ, `(.L_x_2155) ;  /* 0x000050227f007947 */ /* 0x000fea000b800000 */
[----:B------:R-:W3:Y:S04]  /*ba10*/  SHFL.BFLY PT, R5, R239, 0x2, 0x1f ;  /* 0x0c401f00ef057f89 */ /* 0x000ee800000e0000 */
[----:B------:R-:W4:Y:S01]  /*ba20*/  SHFL.BFLY PT, R4, R3, 0x1, 0x1f ;  /* 0x0c201f0003047f89 */ /* 0x000f2200000e0000 */
[----:B---3--:R-:W-:-:S02]  /*ba30*/  FADD.FTZ R239, R5, R239 ;  /* 0x000000ef05ef7221 */ /* 0x008fc40000010000 */
[----:B----4-:R-:W-:-:S03]  /*ba40*/  FADD.FTZ R3, R3, R4 ;  /* 0x0000000403037221 */ /* 0x010fc60000010000 */
[----:B------:R3:W4:Y:S04]  /*ba50*/  SHFL.BFLY PT, R5, R239, 0x1, 0x1f ;  /* 0x0c201f00ef057f89 */ /* 0x00072800000e0000 */
.L_x_2228:
[----:B------:R-:W-:Y:S01]  /*ba60*/  FSETP.NE.FTZ.AND P1, PT, R3, RZ, PT ;  /* 0x000000ff0300720b */ /* 0x000fe20003f35000 */
[----:B----4-:R-:W-:Y:S01]  /*ba70*/  FADD.FTZ R5, R5, R239 ;  /* 0x000000ef05057221 */ /* 0x010fe20000010000 */
[----:B-1----:R-:W-:Y:S02]  /*ba80*/  MOV R6, RZ ;  /* 0x000000ff00067202 */ /* 0x002fe40000000f00 */
[----:B------:R-:W-:Y:S02]  /*ba90*/  MOV R4, 0xff800000 ;  /* 0xff80000000047802 */ /* 0x000fe40000000f00 */
[----:B------:R-:W-:-:S07]  /*baa0*/  FSETP.NE.FTZ.AND P0, PT, R5, RZ, PT ;  /* 0x000000ff0500720b */ /* 0x000fce0003f15000 */
[----:B------:R-:W1:Y:S01]  /*bab0*/  @P1 MUFU.LG2 R7, R3 ;  /* 0x0000000300071308 */ /* 0x000e620000000c00 */
[----:B------:R-:W-:-:S05]  /*bac0*/  @P1 MOV R8, 0x3f317218 ;  /* 0x3f31721800081802 */ /* 0x000fca0000000f00 */
[----:B------:R-:W-:Y:S02]  /*bad0*/  @P1 FMUL.FTZ R8, R8, c[0x0][0x2d0] ;  /* 0x0000b40008081a20 */ /* 0x000fe40000410000 */
[----:B------:R-:W4:Y:S01]  /*bae0*/  @P1 MUFU.RCP R6, R3 ;  /* 0x0000000300061308 */ /* 0x000f220000001000 */
[----:B-1----:R-:W-:-:S04]  /*baf0*/  @P1 FMUL.FTZ R7, R7, 0.69314718246459960938 ;  /* 0x3f31721807071820 */ /* 0x002fc80000410000 */
[----:B------:R-:W-:Y:S01]  /*bb00*/  @P1 FFMA.FTZ R4, R8, R2, R7 ;  /* 0x0000000208041223 */ /* 0x000fe20000010007 */
[----:B------:R-:W-:Y:S02]  /*bb10*/  @P0 MOV R7, 0x3f317218 ;  /* 0x3f31721800070802 */ /* 0x000fe40000000f00 */
[----:B------:R-:W-:Y:S01]  /*bb20*/  MOV R2, 0xff800000 ;  /* 0xff80000000027802 */ /* 0x000fe20000000f00 */
[C---:B----4-:R-:W-:Y:S01]  /*bb30*/  FMUL.FTZ R128, R6.reuse, R128 ;  /* 0x0000008006807220 */ /* 0x050fe20000410000 */
[----:B------:R-:W-:Y:S01]  /*bb40*/  MOV R3, RZ ;  /* 0x000000ff00037202 */ /* 0x000fe20000000f00 */
[C---:B------:R-:W-:Y:S01]  /*bb50*/  FMUL.FTZ R129, R6.reuse, R129 ;  /* 0x0000008106817220 */ /* 0x040fe20000410000 */
[----:B------:R-:W-:Y:S01]  /*bb60*/  MOV R8, 0x1 ;  /* 0x0000000100087802 */ /* 0x000fe20000000f00 */
[C---:B------:R-:W-:Y:S02]  /*bb70*/  FMUL.FTZ R124, R6.reuse, R124 ;  /* 0x0000007c067c7220 */ /* 0x040fe40000410000 */
[C---:B------:R-:W-:Y:S01]  /*bb80*/  FMUL.FTZ R125, R6.reuse, R125 ;  /* 0x0000007d067d7220 */ /* 0x040fe20000410000 */
[----:B------:R-:W-:Y:S01]  /*bb90*/  @P0 MUFU.RCP R3, R5 ;  /* 0x0000000500030308 */ /* 0x000fe20000001000 */
[----:B------:R-:W-:-:S02]  /*bba0*/  FMUL.FTZ R120, R6, R120 ;  /* 0x0000007806787220 */ /* 0x000fc40000410000 */
        /* <DEDUP_REMOVED lines=44> */
[----:B-1----:R-:W-:Y:S02]  /*be70*/  @P0 FMUL.FTZ R6, R5, 0.69314718246459960938 ;  /* 0x3f31721805060820 */ /* 0x002fe40000410000 */
[----:B------:R-:W-:Y:S02]  /*be80*/  @P0 FMUL.FTZ R5, R7, c[0x0][0x2d0] ;  /* 0x0000b40007050a20 */ /* 0x000fe40000410000 */
        /* <DEDUP_REMOVED lines=47> */
[----:B------:R-:W-:Y:S02]  /*c180*/  FMUL.FTZ R99, R3, R99 ;  /* 0x0000006303637220 */ /* 0x000fe40000410000 */
[----:B------:R-:W-:Y:S02]  /*c190*/  @P0 FFMA.FTZ R2, R5, R0, R6 ;  /* 0x0000000005020223 */ /* 0x000fe40000010006 */
.L_x_2131:
[----:B------:R-:W-:Y:S01]  /*c1a0*/  LOP3.LUT P0, RZ, R206, 0xff, RZ, 0xc0, !PT ;  /* 0x000000ffceff7812 */ /* 0x000fe2000780c0ff */
[----:B------:R-:W-:-:S12]  /*c1b0*/  BSSY B0, `(.L_x_2156) ;  /* 0x000000f000007945 */ /* 0x000fd80003800000 */
[----:B------:R-:W-:Y:S05]  /*c1c0*/  @P0 BRA `(.L_x_2157) ;  /* 0x000000d000000947 */ /* 0x000fea0003800000 */
[----:B------:R-:W4:Y:S01]  /*c1d0*/  S2R R0, SR_LANEID ;  /* 0x0000000000007919 */ /* 0x000f220000000000 */
[----:B------:R-:W-:Y:S01]  /*c1e0*/  VOTEU.ANY UR4, UPT, PT ;  /* 0x0000000000047886 */ /* 0x000fe200038e0100 */
[----:B------:R-:W-:Y:S01]  /*c1f0*/  IMAD.MOV.U32 R6, RZ, RZ, c[0x0][0x560] ;  /* 0x00015800ff067624 */ /* 0x000fe200078e00ff */
[----:B------:R-:W4:Y:S01]  /*c200*/  FLO.U32 R5, UR4 ;  /* 0x0000000400057d00 */ /* 0x000f2200080e0000 */
[----:B------:R-:W-:-:S07]  /*c210*/  IMAD.MOV.U32 R7, RZ, RZ, c[0x0][0x564] ;  /* 0x00015900ff077624 */ /* 0x000fce00078e00ff */
[----:B------:R-:W5:Y:S01]  /*c220*/  POPC R3, UR4 ;  /* 0x0000000400037d09 */ /* 0x000f620008000000 */
[----:B----4-:R-:W-:-:S13]  /*c230*/  ISETP.EQ.U32.AND P0, PT, R5, R0, PT ;  /* 0x000000000500720c */ /* 0x010fda0003f02070 */
[----:B-----5:R-:W4:Y:S04]  /*c240*/  @P0 ATOMG.E.ADD.STRONG.GPU PT, R3, [R6.64], R3 ;  /* 0x00000003060309a8 */ /* 0x020f2800081ee1c8 */
[----:B------:R-:W5:Y:S02]  /*c250*/  S2R R0, SR_LTMASK ;  /* 0x0000000000007919 */ /* 0x000f640000003900 */
[----:B-----5:R-:W-:-:S04]  /*c260*/  LOP3.LUT R0, R0, UR4, RZ, 0xc0, !PT ;  /* 0x0000000400007c12 */ /* 0x020fc8000f8ec0ff */
[----:B------:R-:W5:Y:S01]  /*c270*/  POPC R196, R0 ;  /* 0x0000000000c47309 */ /* 0x000f620000000000 */
[----:B----4-:R-:W5:Y:S02]  /*c280*/  SHFL.IDX PT, R3, R3, R5, 0x1f ;  /* 0x00001f0503037589 */ /* 0x010f6400000e0000 */
[----:B-----5:R-:W-:-:S05]  /*c290*/  IADD3 R196, R3, c[0x0][0xc], R196 ;  /* 0x0000030003c47a10 */ /* 0x020fca0007ffe0c4 */
.L_x_2157:
[----:B------:R-:W-:Y:S05]  /*c2a0*/  BSYNC B0 ;  /* 0x0000000000007941 */ /* 0x000fea0003800000 */
.L_x_2156:
[----:B------:R-:W-:Y:S01]  /*c2b0*/  PRMT R8, R8, 0x9910, RZ ;  /* 0x0000991008087816 */ /* 0x000fe200000000ff */
[----:B------:R-:W-:Y:S01]  /*c2c0*/  BSSY B1, `(.L_x_2158) ;  /* 0x000030e000017945 */ /* 0x000fe20003800000 */
[----:B------:R-:W-:Y:S01]  /*c2d0*/  IMAD.MOV.U32 R3, RZ, RZ, R196 ;  /* 0x000000ffff037224 */ /* 0x000fe200078e00c4 */
[----:B------:R-:W-:Y:S02]  /*c2e0*/  SHF.R.S32.HI R7, RZ, 0x1f, R230 ;  /* 0x0000001fff077819 */ /* 0x000fe400000114e6 */
[----:B------:R-:W-:-:S13]  /*c2f0*/  ISETP.NE.AND P0, PT, R8, RZ, PT ;  /* 0x000000ff0800720c */ /* 0x000fda0003f05270 */
[----:B------:R-:W-:Y:S05]  /*c300*/  @!P0 BRA `(.L_x_2159) ;  /* 0x000024d000008947 */ /* 0x000fea0003800000 */
[----:B------:R-:W-:Y:S01]  /*c310*/  WARPSYNC 0xffffffff ;  /* 0xffffffff00007948 */ /* 0x000fe20003800000 */
[----:B------:R-:W-:Y:S01]  /*c320*/  BAR.SYNC.DEFER_BLOCKING 0x1, 0x100 ;  /* 0x0044000000007b1d */ /* 0x000fe20000010000 */
[----:B------:R-:W-:Y:S02]  /*c330*/  F2FP.BF16.PACK_AB R5, R129, R128 ;  /* 0x000000808105723e */ /* 0x000fe400000010ff */
[----:B------:R-:W-:Y:S02]  /*c340*/  F2FP.BF16.PACK_AB R6, R131, R130 ;  /* 0x000000828306723e */ /* 0x000fe400000010ff */
[----:B------:R-:W-:Y:S02]  /*c350*/  F2FP.BF16.PACK_AB R0, R125, R124 ;  /* 0x0000007c7d00723e */ /* 0x000fe400000010ff */
[----:B------:R-:W-:Y:S02]  /*c360*/  F2FP.BF16.PACK_AB R8, R99, R98 ;  /* 0x000000626308723e */ /* 0x000fe400000010ff */
[----:B------:R-:W-:-:S02]  /*c370*/  ISETP.NE.U32.AND P2, PT, RZ, c[0x0][0x508], PT ;  /* 0x00014200ff007a0c */ /* 0x000fc40003f45070 */
[----:B------:R-:W-:Y:S02]  /*c380*/  ISETP.NE.U32.AND P1, PT, RZ, c[0x0][0x500], PT ;  /* 0x00014000ff007a0c */ /* 0x000fe40003f25070 */
[----:B------:R-:W-:Y:S02]  /*c390*/  ISETP.NE.AND.EX P2, PT, RZ, c[0x0][0x50c], PT, P2 ;  /* 0x00014300ff007a0c */ /* 0x000fe40003f45320 */
[----:B------:R-:W-:Y:S01]  /*c3a0*/  ISETP.NE.AND.EX P1, PT, RZ, c[0x0][0x504], PT, P1 ;  /* 0x00014100ff007a0c */ /* 0x000fe20003f25310 */
[----:B------:R4:W-:Y:S10]  /*c3b0*/  STS [R217], R5 ;  /* 0x00000005d9007388 */ /* 0x0009f40000000800 */
[C---:B------:R-:W-:Y:S01]  /*c3c0*/  @P2 LEA R10, P0, R230.reuse, c[0x0][0x508], 0x2 ;  /* 0x00014200e60a2a11 */ /* 0x040fe200078010ff */
[----:B------:R1:W-:Y:S03]  /*c3d0*/  STS [R217+0x400], R6 ;  /* 0x00040006d9007388 */ /* 0x0003e60000000800 */
[----:B------:R-:W-:Y:S01]  /*c3e0*/  @P2 LEA.HI.X R11, R230, c[0x0][0x50c], R7, 0x2, P0 ;  /* 0x00014300e60b2a11 */ /* 0x000fe200000f1407 */
[----:B------:R2:W-:Y:S01]  /*c3f0*/  STS [R209], R0 ;  /* 0x00000000d1007388 */ /* 0x0005e20000000800 */
[----:B----4-:R-:W-:-:S02]  /*c400*/  F2FP.BF16.PACK_AB R5, R127, R126 ;  /* 0x0000007e7f05723e */ /* 0x010fc400000010ff */
[----:B-1----:R-:W-:-:S03]  /*c410*/  F2FP.BF16.PACK_AB R6, R121, R120 ;  /* 0x000000787906723e */ /* 0x002fc600000010ff */
[----:B------:R1:W-:Y:S01]  /*c420*/  STS [R209+0x400], R5 ;  /* 0x00040005d1007388 */ /* 0x0003e20000000800 */
[----:B--2---:R-:W-:-:S03]  /*c430*/  F2FP.BF16.PACK_AB R0, R123, R122 ;  /* 0x0000007a7b00723e */ /* 0x004fc600000010ff */
[----:B------:R2:W-:Y:S04]  /*c440*/  STS [R226], R6 ;  /* 0x00000006e2007388 */ /* 0x0005e80000000800 */
[----:B------:R4:W-:Y:S01]  /*c450*/  STS [R226+0x400], R0 ;  /* 0x00040000e2007388 */ /* 0x0009e20000000800 */
[----:B-1----:R-:W-:Y:S02]  /*c460*/  F2FP.BF16.PACK_AB R5, R117, R116 ;  /* 0x000000747505723e */ /* 0x002fe400000010ff */
[----:B--2---:R-:W-:-:S03]  /*c470*/  F2FP.BF16.PACK_AB R6, R119, R118 ;  /* 0x000000767706723e */ /* 0x004fc600000010ff */
[----:B------:R1:W-:Y:S01]  /*c480*/  STS [R221], R5 ;  /* 0x00000005dd007388 */ /* 0x0003e20000000800 */
[----:B----4-:R-:W-:-:S03]  /*c490*/  F2FP.BF16.PACK_AB R0, R113, R112 ;  /* 0x000000707100723e */ /* 0x010fc600000010ff */
[----:B------:R2:W-:Y:S04]  /*c4a0*/  STS [R221+0x400], R6 ;  /* 0x00040006dd007388 */ /* 0x0005e80000000800 */
[----:B------:R4:W-:Y:S01]  /*c4b0*/  STS [R225], R0 ;  /* 0x00000000e1007388 */ /* 0x0009e20000000800 */
[----:B-1----:R-:W-:Y:S02]  /*c4c0*/  F2FP.BF16.PACK_AB R5, R115, R114 ;  /* 0x000000727305723e */ /* 0x002fe400000010ff */
[----:B--2---:R-:W-:-:S03]  /*c4d0*/  F2FP.BF16.PACK_AB R6, R109, R108 ;  /* 0x0000006c6d06723e */ /* 0x004fc600000010ff */
[----:B------:R1:W-:Y:S01]  /*c4e0*/  STS [R225+0x400], R5 ;  /* 0x00040005e1007388 */ /* 0x0003e20000000800 */
[----:B----4-:R-:W-:-:S03]  /*c4f0*/  F2FP.BF16.PACK_AB R0, R111, R110 ;  /* 0x0000006e6f00723e */ /* 0x010fc600000010ff */
        /* <DEDUP_REMOVED lines=12> */
[----:B------:R2:W-:Y:S04]  /*c5c0*/  STS [R217+0x4000], R6 ;  /* 0x00400006d9007388 */ /* 0x0005e80000000800 */
[----:B------:R4:W-:Y:S01]  /*c5d0*/  STS [R217+0x4400], R0 ;  /* 0x00440000d9007388 */ /* 0x0009e20000000800 */
        /* <DEDUP_REMOVED lines=51> */
[----:B----4-:R-:W-:-:S05]  /*c910*/  F2FP.BF16.PACK_AB R0, R91, R90 ;  /* 0x0000005a5b00723e */ /* 0x010fca00000010ff */
[----:B------:R2:W-:Y:S04]  /*c920*/  STS [R228+0x8400], R0 ;  /* 0x00840000e4007388 */ /* 0x0005e80000000800 */
[----:B------:R4:W-:Y:S01]  /*c930*/  STS [R224+0x8000], R6 ;  /* 0x00800006e0007388 */ /* 0x0009e20000000800 */
[----:B-1----:R-:W-:-:S05]  /*c940*/  F2FP.BF16.PACK_AB R5, R95, R94 ;  /* 0x0000005e5f05723e */ /* 0x002fca00000010ff */
[----:B------:R1:W-:Y:S01]  /*c950*/  STS [R224+0x8400], R5 ;  /* 0x00840005e0007388 */ /* 0x0003e20000000800 */
[----:B--2---:R-:W-:-:S03]  /*c960*/  F2FP.BF16.PACK_AB R0, R97, R96 ;  /* 0x000000606100723e */ /* 0x004fc600000010ff */
[----:B------:R-:W-:Y:S01]  /*c970*/  STS [R227+0x8400], R8 ;  /* 0x00840008e3007388 */ /* 0x000fe20000000800 */
[----:B----4-:R-:W-:-:S03]  /*c980*/  IMAD.MOV.U32 R6, RZ, RZ, c[0x0][0x388] ;  /* 0x0000e200ff067624 */ /* 0x010fc600078e00ff */
[----:B------:R2:W-:Y:S04]  /*c990*/  STS [R227+0x8000], R0 ;  /* 0x00800000e3007388 */ /* 0x0005e80000000800 */
[----:B------:R-:W-:Y:S01]  /*c9a0*/  BAR.SYNC.DEFER_BLOCKING 0x1, 0x100 ;  /* 0x0044000000007b1d */ /* 0x000fe20000010000 */
[----:B-1----:R-:W-:-:S04]  /*c9b0*/  IMAD.MOV.U32 R5, RZ, RZ, 0x4 ;  /* 0x00000004ff057424 */ /* 0x002fc800078e00ff */
[----:B------:R-:W-:-:S04]  /*c9c0*/  IMAD.WIDE R12, R230, R5, c[0x0][0x500] ;  /* 0x00014000e60c7625 */ /* 0x000fc800078e0205 */
[----:B--2---:R-:W-:Y:S01]  /*c9d0*/  IMAD.MOV.U32 R0, RZ, RZ, RZ ;  /* 0x000000ffff007224 */ /* 0x004fe200078e00ff */
[----:B------:R1:W5:Y:S05]  /*c9e0*/  @P2 LDG.E R6, [R10.64] ;  /* 0x000000080a062981 */ /* 0x00036a000c1e1900 */
[----:B------:R1:W5:Y:S01]  /*c9f0*/  @P1 LDG.E R0, [R12.64] ;  /* 0x000000080c001981 */ /* 0x000362000c1e1900 */
[----:B------:R-:W-:-:S04]  /*ca00*/  ISETP.NE.AND P0, PT, R234, RZ, PT ;  /* 0x000000ffea00720c */ /* 0x000fc80003f05270 */
[----:B------:R-:W-:Y:S01]  /*ca10*/  SEL R234, R234, c[0x0][0x3d4], P0 ;  /* 0x0000f500eaea7a07 */ /* 0x000fe20000000000 */
[----:B------:R-:W-:Y:S05]  /*ca20*/  @P2 BRA `(.L_x_2160) ;  /* 0x0000004000002947 */ /* 0x000fea0003800000 */
[----:B------:R-:W-:Y:S05]  /*ca30*/  @!P1 BRA `(.L_x_2160) ;  /* 0x0000003000009947 */ /* 0x000fea0003800000 */
[----:B-----5:R2:W4:Y:S04]  /*ca40*/  LDG.E R6, [R12.64] ;  /* 0x000000080c067981 */ /* 0x020528000c1e1900 */
[----:B-12---:R-:W4:Y:S02]  /*ca50*/  LDG.E R12, [R12.64+0x4] ;  /* 0x000004080c0c7981 */ /* 0x006f24000c1e1900 */
[----:B----4-:R-:W-:Y:S02]  /*ca60*/  IADD3 R6, -R6, R12, RZ ;  /* 0x0000000c06067210 */ /* 0x010fe40007ffe1ff */
.L_x_2160:
[----:B------:R-:W-:Y:S01]  /*ca70*/  IMAD.MOV.U32 R22, RZ, RZ, 0x368 ;  /* 0x00000368ff167424 */ /* 0x000fe200078e00ff */
[----:B------:R-:W-:Y:S01]  /*ca80*/  ISETP.GT.AND P3, PT, R234, 0x1, PT ;  /* 0x00000001ea00780c */ /* 0x000fe20003f64270 */
[----:B------:R-:W-:Y:S01]  /*ca90*/  IMAD.MOV.U32 R5, RZ, RZ, c[0x0][0x4e8] ;  /* 0x00013a00ff057624 */ /* 0x000fe200078e00ff */
[----:B------:R-:W-:Y:S01]  /*caa0*/  ISETP.NE.U32.AND P0, PT, RZ, c[0x0][0x500], PT ;  /* 0x00014000ff007a0c */ /* 0x000fe20003f05070 */
[----:B-----5:R-:W-:Y:S01]  /*cab0*/  IMAD R6, R6, c[0x0][0x4e8], RZ ;  /* 0x00013a0006067a24 */ /* 0x020fe200078e02ff */
[----:B------:R-:W-:-:S02]  /*cac0*/  SEL R22, R22, 0x328, P3 ;  /* 0x0000032816167807 */ /* 0x000fc40001800000 */
[----:B------:R-:W-:Y:S02]  /*cad0*/  ISETP.NE.AND.EX P0, PT, RZ, c[0x0][0x504], PT, P0 ;  /* 0x00014100ff007a0c */ /* 0x000fe40003f05300 */
[----:B------:R-:W2:Y:S01]  /*cae0*/  LDC.64 R20, c[0x0][R22+0x170] ;  /* 0x00005c0016147b82 */ /* 0x000ea20000000a00 */
[----:B------:R-:W-:Y:S01]  /*caf0*/  ISETP.NE.AND P2, PT, R5, 0x1, PT ;  /* 0x000000010500780c */ /* 0x000fe20003f45270 */
[----:B------:R-:W-:Y:S01]  /*cb00*/  IMAD.IADD R5, R214, 0x1, R197 ;  /* 0x00000001d6057824 */ /* 0x000fe200078e02c5 */
[----:B------:R-:W-:Y:S02]  /*cb10*/  SEL R230, R230, RZ, !P0 ;  /* 0x000000ffe6e67207 */ /* 0x000fe40004000000 */
[----:B------:R-:W-:Y:S01]  /*cb20*/  SEL R7, R7, RZ, !P0 ;  /* 0x000000ff07077207 */ /* 0x000fe20004000000 */
[----:B-1----:R-:W-:Y:S02]  /*cb30*/  IMAD.MOV.U32 R13, RZ, RZ, R5 ;  /* 0x000000ffff0d7224 */ /* 0x002fe400078e0005 */
[----:B------:R-:W1:Y:S08]  /*cb40*/  LDC.64 R16, c[0x0][R22+0x168] ;  /* 0x00005a0016107b82 */ /* 0x000e700000000a00 */
[----:B------:R-:W4:Y:S08]  /*cb50*/  LDC.64 R18, c[0x0][R22+0x178] ;  /* 0x00005e0016127b82 */ /* 0x000f300000000a00 */
[----:B------:R-:W3:Y:S01]  /*cb60*/  LDC.64 R14, c[0x0][R22+0x160] ;  /* 0x00005800160e7b82 */ /* 0x000ee20000000a00 */
[----:B--2---:R-:W-:-:S04]  /*cb70*/  IMAD R8, R21, R230, RZ ;  /* 0x000000e615087224 */ /* 0x004fc800078e02ff */
[----:B------:R-:W-:Y:S02]  /*cb80*/  IMAD R8, R20, R7, R8 ;  /* 0x0000000714087224 */ /* 0x000fe400078e0208 */
[----:B------:R-:W-:-:S04]  /*cb90*/  @P2 IMAD.HI.U32 R7, R5, c[0x0][0x4ec], RZ ;  /* 0x00013b0005072a27 */ /* 0x000fc800078e00ff */
[-C--:B-1----:R-:W-:Y:S01]  /*cba0*/  IMAD.WIDE.U32 R10, R16, R231.reuse, RZ ;  /* 0x000000e7100a7225 */ /* 0x082fe200078e00ff */
[----:B------:R-:W-:Y:S02]  /*cbb0*/  SEL R16, R235, RZ, P3 ;  /* 0x000000ffeb107207 */ /* 0x000fe40001800000 */
[----:B------:R-:W-:Y:S01]  /*cbc0*/  @P2 SHF.R.U32.HI R13, RZ, c[0x0][0x4f0], R7 ;  /* 0x00013c00ff0d2a19 */ /* 0x000fe20000011607 */
[----:B------:R-:W-:Y:S01]  /*cbd0*/  IMAD R9, R17, R231, RZ ;  /* 0x000000e711097224 */ /* 0x000fe200078e02ff */
[----:B------:R-:W-:Y:S01]  /*cbe0*/  SHF.R.S32.HI R7, RZ, 0x1f, R0 ;  /* 0x0000001fff077819 */ /* 0x000fe20000011400 */
[----:B------:R-:W-:-:S04]  /*cbf0*/  IMAD.WIDE.U32 R20, R20, R230, RZ ;  /* 0x000000e614147225 */ /* 0x000fc800078e00ff */
[----:B------:R-:W-:Y:S01]  /*cc00*/  IMAD.IADD R9, R11, 0x1, R9 ;  /* 0x000000010b097824 */ /* 0x000fe200078e0209 */
[----:B------:R-:W-:Y:S01]  /*cc10*/  IADD3 R12, P1, P0, R20, R10, R0 ;  /* 0x0000000a140c7210 */ /* 0x000fe2000783e000 */
[----:B------:R-:W-:Y:S02]  /*cc20*/  IMAD.IADD R8, R21, 0x1, R8 ;  /* 0x0000000115087824 */ /* 0x000fe400078e0208 */
[-C--:B----4-:R-:W-:Y:S02]  /*cc30*/  IMAD R11, R19, R16.reuse, RZ ;  /* 0x00000010130b7224 */ /* 0x090fe400078e02ff */
        /* <DEDUP_REMOVED lines=8> */
[-C--:B---3--:R-:W-:Y:S01]  /*ccc0*/  IMAD R9, R15, R10.reuse, RZ ;  /* 0x0000000a0f097224 */ /* 0x088fe200078e02ff */
[----:B------:R-:W-:Y:S01]  /*ccd0*/  SHF.R.S32.HI R13, RZ, 0x1f, R10 ;  /* 0x0000001fff0d7819 */ /* 0x000fe2000001140a */
[----:B------:R-:W-:Y:S02]  /*cce0*/  IMAD.MOV.U32 R8, RZ, RZ, c[0x0][0x4a8] ;  /* 0x00012a00ff087624 */ /* 0x000fe400078e00ff */
[----:B------:R-:W-:-:S03]  /*ccf0*/  IMAD.WIDE.U32 R16, R14, R10, R16 ;  /* 0x0000000a0e107225 */ /* 0x000fc600078e0010 */
[----:B------:R-:W-:Y:S01]  /*cd00*/  SEL R8, R8, c[0x0][0x450], P3 ;  /* 0x0001140008087a07 */ /* 0x000fe20001800000 */
[----:B------:R-:W-:Y:S02]  /*cd10*/  IMAD R9, R14, R13, R9 ;  /* 0x0000000d0e097224 */ /* 0x000fe400078e0209 */
[----:B------:R-:W-:Y:S01]  /*cd20*/  IMAD.MOV.U32 R10, RZ, RZ, c[0x0][0x4ac] ;  /* 0x00012b00ff0a7624 */ /* 0x000fe200078e00ff */
[----:B------:R-:W-:Y:S01]  /*cd30*/  LEA R8, P0, R16, R8, 0x2 ;  /* 0x0000000810087211 */ /* 0x000fe200078010ff */
[----:B------:R-:W-:-:S03]  /*cd40*/  IMAD.IADD R9, R17, 0x1, R9 ;  /* 0x0000000111097824 */ /* 0x000fc600078e0209 */
[----:B------:R-:W-:Y:S01]  /*cd50*/  SEL R10, R10, c[0x0][0x454], P3 ;  /* 0x000115000a0a7a07 */ /* 0x000fe20001800000 */
[----:B------:R-:W-:Y:S03]  /*cd60*/  SHFL.IDX PT, R12, R8, 0x1, 0x1c1f ;  /* 0x003c1f00080c7f89 */ /* 0x000fe600000e0000 */
[----:B------:R-:W-:Y:S02]  /*cd70*/  LEA.HI.X R9, R16, R10, R9, 0x2, P0 ;  /* 0x0000000a10097211 */ /* 0x000fe400000f1409 */
[----:B------:R1:W-:Y:S01]  /*cd80*/  SHFL.IDX PT, R10, R8, RZ, 0x1c1f ;  /* 0x001c1fff080a7589 */ /* 0x0003e200000e0000 */
[----:B------:R-:W-:-:S03]  /*cd90*/  LOP3.LUT P0, RZ, R216, 0x3, RZ, 0xc0, !PT ;  /* 0x00000003d8ff7812 */ /* 0x000fc6000780c0ff */
[----:B------:R-:W2:Y:S04]  /*cda0*/  SHFL.IDX PT, R11, R9, RZ, 0x1c1f ;  /* 0x001c1fff090b7589 */ /* 0x000ea800000e0000 */
[----:B------:R3:W4:Y:S01]  /*cdb0*/  SHFL.IDX PT, R13, R9, 0x1, 0x1c1f ;  /* 0x003c1f00090d7f89 */ /* 0x00072200000e0000 */
[----:B-1----:R-:W-:-:S05]  /*cdc0*/  IMAD.IADD R8, R215, 0x1, R197 ;  /* 0x00000001d7087824 */ /* 0x002fca00078e02c5 */
[C---:B------:R-:W-:Y:S02]  /*cdd0*/  ISETP.GE.OR P1, PT, R8.reuse, R6, P0 ;  /* 0x000000060800720c */ /* 0x040fe40000726670 */
[----:B---3--:R-:W-:-:S04]  /*cde0*/  IADD3 R9, R8, 0x8, RZ ;  /* 0x0000000808097810 */ /* 0x008fc80007ffe0ff */
[----:B------:R-:W-:-:S07]  /*cdf0*/  ISETP.GE.OR P0, PT, R9, R6, P0 ;  /* 0x000000060900720c */ /* 0x000fce0000706670 */
[----:B--2---:R1:W-:Y:S01]  /*ce00*/  @!P1 ST.E [R10.64], R4 ;  /* 0x000000040a009985 */ /* 0x0043e2000c101908 */
[----:B------:R-:W-:-:S05]  /*ce10*/  ISETP.GE.AND P1, PT, R8, R6, PT ;  /* 0x000000060800720c */ /* 0x000fca0003f26270 */
[----:B----4-:R1:W-:Y:S01]  /*ce20*/  @!P0 ST.E [R12.64], R2 ;  /* 0x000000020c008985 */ /* 0x0103e2000c101908 */
[----:B------:R-:W-:Y:S01]  /*ce30*/  ISETP.GE.AND P0, PT, R9, R6, PT ;  /* 0x000000060900720c */ /* 0x000fe20003f06270 */
[----:B------:R-:W-:Y:S05]  /*ce40*/  @P3 BRA `(.L_x_2161) ;  /* 0x000007c000003947 */ /* 0x000fea0003800000 */
[----:B-1----:R-:W-:Y:S01]  /*ce50*/  IMAD R2, R7, c[0x0][0x3a0], RZ ;  /* 0x0000e80007027a24 */ /* 0x002fe200078e02ff */
[----:B------:R-:W-:Y:S01]  /*ce60*/  SHF.R.S32.HI R4, RZ, 0x1f, R230 ;  /* 0x0000001fff047819 */ /* 0x000fe200000114e6 */
[C---:B------:R-:W-:Y:S01]  /*ce70*/  IMAD.WIDE.U32 R8, R0.reuse, c[0x0][0x3a0], RZ ;  /* 0x0000e80000087a25 */ /* 0x040fe200078e00ff */
[----:B------:R1:W2:Y:S03]  /*ce80*/  LDS.128 R52, [R212+0x80] ;  /* 0x00008000d4347984 */ /* 0x0002a60000000c00 */
[----:B------:R-:W-:Y:S01]  /*ce90*/  IMAD R2, R0, c[0x0][0x3a4], R2 ;  /* 0x0000e90000027a24 */ /* 0x000fe200078e0202 */
[----:B------:R-:W-:Y:S01]  /*cea0*/  LEA R0, R218, R219, 0x5 ;  /* 0x000000dbda007211 */ /* 0x000fe200078e28ff */
[----:B------:R1:W3:Y:S01]  /*ceb0*/  LDS.128 R48, [R212+0x1080] ;  /* 0x00108000d4307984 */ /* 0x0002e20000000c00 */
[----:B------:R-:W-:-:S02]  /*cec0*/  IMAD R4, R4, c[0x0][0x3f0], RZ ;  /* 0x0000fc0004047a24 */ /* 0x000fc400078e02ff */
[----:B------:R-:W-:Y:S01]  /*ced0*/  IADD3 R9, R9, R2, RZ ;  /* 0x0000000209097210 */ /* 0x000fe20007ffe0ff */
[----:B------:R1:W4:Y:S01]  /*cee0*/  LDS.128 R44, [R212+0x2080] ;  /* 0x00208000d42c7984 */ /* 0x0003220000000c00 */
[----:B------:R-:W-:Y:S01]  /*cef0*/  IADD3 R0, R197, R0, RZ ;  /* 0x00000000c5007210 */ /* 0x000fe20007ffe0ff */
[----:B------:R-:W-:Y:S01]  /*cf00*/  IMAD R4, R230, c[0x0][0x3f4], R4 ;  /* 0x0000fd00e6047a24 */ /* 0x000fe200078e0204 */
[----:B------:R-:W-:Y:S01]  /*cf10*/  IADD3 R197, R219, R197, RZ ;  /* 0x000000c5dbc57210 */ /* 0x000fe20007ffe0ff */
[C---:B------:R-:W-:Y:S01]  /*cf20*/  IMAD.WIDE.U32 R8, R231.reuse, c[0x0][0x3e8], R8 ;  /* 0x0000fa00e7087a25 */ /* 0x040fe200078e0008 */
[----:B------:R1:W1:Y:S01]  /*cf30*/  LDS.128 R40, [R212+0x3080] ;  /* 0x00308000d4287984 */ /* 0x0002620000000c00 */
[----:B------:R-:W-:Y:S02]  /*cf40*/  MOV R2, R0 ;  /* 0x0000000000027202 */ /* 0x000fe40000000f00 */
[----:B------:R-:W-:Y:S01]  /*cf50*/  IMAD R9, R231, c[0x0][0x3ec], R9 ;  /* 0x0000fb00e7097a24 */ /* 0x000fe200078e0209 */
[----:B------:R1:W1:Y:S01]  /*cf60*/  LDS.128 R36, [R212+0x4080] ;  /* 0x00408000d4247984 */ /* 0x0002620000000c00 */
[----:B------:R-:W-:-:S03]  /*cf70*/  @P2 IMAD.HI.U32 R5, R0, c[0x0][0x4ec], RZ ;  /* 0x00013b0000052a27 */ /* 0x000fc600078e00ff */
[----:B------:R1:W1:Y:S01]  /*cf80*/  LDS.128 R32, [R212+0x5080] ;  /* 0x00508000d4207984 */ /* 0x0002620000000c00 */
[----:B------:R-:W-:Y:S01]  /*cf90*/  IMAD.WIDE.U32 R56, R230, c[0x0][0x3f0], R8 ;  /* 0x0000fc00e6387a25 */ /* 0x000fe200078e0008 */
[----:B------:R-:W-:Y:S02]  /*cfa0*/  @P2 SHF.R.U32.HI R2, RZ, c[0x0][0x4f0], R5 ;  /* 0x00013c00ff022a19 */ /* 0x000fe40000011605 */
[----:B------:R1:W1:Y:S02]  /*cfb0*/  LDS.128 R28, [R212+0x6080] ;  /* 0x00608000d41c7984 */ /* 0x0002640000000c00 */
[----:B------:R-:W-:Y:S02]  /*cfc0*/  SHF.R.S32.HI R7, RZ, 0x1f, R2 ;  /* 0x0000001fff077819 */ /* 0x000fe40000011402 */
[----:B------:R1:W1:Y:S01]  /*cfd0*/  LDS.128 R24, [R212+0x7080] ;  /* 0x00708000d4187984 */ /* 0x0002620000000c00 */
[----:B------:R-:W-:Y:S02]  /*cfe0*/  IADD3 R5, -R2, RZ, RZ ;  /* 0x000000ff02057210 */ /* 0x000fe40007ffe1ff */
[----:B------:R-:W-:Y:S01]  /*cff0*/  IADD3 R57, R57, R4, RZ ;  /* 0x0000000439397210 */ /* 0x000fe20007ffe0ff */
[----:B------:R1:W1:Y:S01]  /*d000*/  LDS.128 R20, [R212+0x8080] ;  /* 0x00808000d4147984 */ /* 0x0002620000000c00 */
[----:B------:R-:W-:-:S02]  /*d010*/  IMAD R7, R7, c[0x0][0x3e0], RZ ;  /* 0x0000f80007077a24 */ /* 0x000fc400078e02ff */
        /* <DEDUP_REMOVED lines=15> */
[----:B--234-:R2:W3:Y:S02]  /*d110*/  SHFL.IDX PT, R57, R7, RZ, 0x181f ;  /* 0x00181fff07397589 */ /* 0x01c4e400000e0000 */
.L_x_2229:
[----:B------:R-:W-:Y:S05]  /*d120*/  BRA.DIV ~URZ, `(.L_x_2163) ;  /* 0x00003a727f007947 */ /* 0x000fea000b800000 */
[----:B------:R4:W2:Y:S02]  /*d130*/  SHFL.IDX PT, R0, R56, RZ, 0x181f ;  /* 0x00181fff38007589 */ /* 0x0008a400000e0000 */
.L_x_2230:
[----:B------:R-:W-:Y:S01]  /*d140*/  ISETP.GE.AND P0, PT, R197, R6, PT ;  /* 0x00000006c500720c */ /* 0x000fe20003f06270 */
[----:B------:R-:W-:-:S12]  /*d150*/  BSSY B0, `(.L_x_2164) ;  /* 0x000000e000007945 */ /* 0x000fd80003800000 */
[----:B------:R-:W-:Y:S05]  /*d160*/  @P0 BRA `(.L_x_2165) ;  /* 0x000000c000000947 */ /* 0x000fea0003800000 */
[----:B------:R-:W-:Y:S02]  /*d170*/  ISETP.GE.AND P5, PT, R222, c[0x0][0x3c8], PT ;  /* 0x0000f200de007a0c */ /* 0x000fe40003fa6270 */
[----:B------:R-:W-:Y:S02]  /*d180*/  ISETP.GE.AND P4, PT, R208, c[0x0][0x3c8], PT ;  /* 0x0000f200d0007a0c */ /* 0x000fe40003f86270 */
[----:B------:R-:W-:-:S09]  /*d190*/  ISETP.GE.AND P3, PT, R207, c[0x0][0x3c8], PT ;  /* 0x0000f200cf007a0c */ /* 0x000fd20003f66270 */
[-C--:B--2---:R-:W-:Y:S02]  /*d1a0*/  @!P5 LEA R58, P2, R222, R0.reuse, 0x1 ;  /* 0x00000000de3ad211 */ /* 0x084fe400078408ff */
[-C--:B------:R-:W-:Y:S02]  /*d1b0*/  @!P4 LEA R4, P1, R208, R0.reuse, 0x1 ;  /* 0x00000000d004c211 */ /* 0x080fe400078208ff */
[C---:B------:R-:W-:Y:S02]  /*d1c0*/  @!P3 LEA R60, P0, R207.reuse, R0, 0x1 ;  /* 0x00000000cf3cb211 */ /* 0x040fe400078008ff */
[-C--:B---3--:R-:W-:Y:S02]  /*d1d0*/  @!P5 LEA.HI.X R59, R222, R57.reuse, R223, 0x1, P2 ;  /* 0x00000039de3bd211 */ /* 0x088fe400010f0cdf */
[-C--:B------:R-:W-:Y:S02]  /*d1e0*/  @!P4 LEA.HI.X R5, R208, R57.reuse, R203, 0x1, P1 ;  /* 0x00000039d005c211 */ /* 0x080fe400008f0ccb */
[----:B------:R-:W-:Y:S01]  /*d1f0*/  @!P3 LEA.HI.X R61, R207, R57, R202, 0x1, P0 ;  /* 0x00000039cf3db211 */ /* 0x000fe200000f0cca */
[----:B------:R2:W-:Y:S04]  /*d200*/  @!P5 ST.E.128 [R58.64], R52 ;  /* 0x000000343a00d985 */ /* 0x0005e8000c101d08 */
[----:B-1----:R2:W-:Y:S04]  /*d210*/  @!P4 ST.E.128 [R4.64], R36 ;  /* 0x000000240400c985 */ /* 0x0025e8000c101d08 */
[----:B------:R2:W-:Y:S02]  /*d220*/  @!P3 ST.E.128 [R60.64], R20 ;  /* 0x000000143c00b985 */ /* 0x0005e4000c101d08 */
.L_x_2165:
[----:B------:R-:W-:Y:S05]  /*d230*/  BSYNC B0 ;  /* 0x0000000000007941 */ /* 0x000fea0003800000 */
.L_x_2164:
[----:B------:R-:W-:Y:S05]  /*d240*/  BRA.DIV ~URZ, `(.L_x_2166) ;  /* 0x000039c27f007947 */ /* 0x000fea000b800000 */
[----:B-12---:R1:W2:Y:S04]  /*d250*/  SHFL.IDX PT, R20, R7, 0x1, 0x181f ;  /* 0x00381f0007147f89 */ /* 0x0062a800000e0000 */
[----:B------:R1:W4:Y:S02]  /*d260*/  SHFL.IDX PT, R2, R56, 0x1, 0x181f ;  /* 0x00381f0038027f89 */ /* 0x00032400000e0000 */
.L_x_2231:
        /* <DEDUP_REMOVED lines=13> */
[----:B------:R2:W-:Y:S04]  /*d340*/  @!P2 ST.E.128 [R22.64], R48 ;  /* 0x000000301600a985 */ /* 0x0005e8000c101d08 */
[----:B------:R2:W-:Y:S04]  /*d350*/  @!P1 ST.E.128 [R4.64], R32 ;  /* 0x0000002004009985 */ /* 0x0005e8000c101d08 */
[----:B------:R2:W-:Y:S02]  /*d360*/  @!P0 ST.E.128 [R36.64], R16 ;  /* 0x0000001024008985 */ /* 0x0005e4000c101d08 */
.L_x_2168:
[----:B------:R-:W-:Y:S05]  /*d370*/  BSYNC B0 ;  /* 0x0000000000007941 */ /* 0x000fea0003800000 */
.L_x_2167:
[----:B------:R-:W-:Y:S05]  /*d380*/  BRA.DIV ~URZ, `(.L_x_2169) ;  /* 0x000039427f007947 */ /* 0x000fea000b800000 */
[----:B--2---:R2:W1:Y:S02]  /*d390*/  SHFL.IDX PT, R16, R7, 0x2, 0x181f ;  /* 0x00581f0007107f89 */ /* 0x00446400000e0000 */
.L_x_2232:
[----:B------:R-:W-:Y:S05]  /*d3a0*/  BRA.DIV ~URZ, `(.L_x_2170) ;  /* 0x000039927f007947 */ /* 0x000fea000b800000 */
[----:B----4-:R4:W2:Y:S02]  /*d3b0*/  SHFL.IDX PT, R2, R56, 0x2, 0x181f ;  /* 0x00581f0038027f89 */ /* 0x0108a400000e0000 */
.L_x_2233:
        /* <DEDUP_REMOVED lines=9> */
[C---:B------:R-:W-:Y:S02]  /*d450*/  @!P0 LEA R20, P3, R207.reuse, R2, 0x1 ;  /* 0x00000002cf148211 */ /* 0x040fe400078608ff */
[-C--:B-1----:R-:W-:Y:S02]  /*d460*/  @!P2 LEA.HI.X R19, R222, R16.reuse, R223, 0x1, P5 ;  /* 0x00000010de13a211 */ /* 0x082fe400028f0cdf */
[-C--:B------:R-:W-:Y:S02]  /*d470*/  @!P1 LEA.HI.X R5, R208, R16.reuse, R203, 0x1, P4 ;  /* 0x00000010d0059211 */ /* 0x080fe400020f0ccb */
[----:B------:R-:W-:Y:S01]  /*d480*/  @!P0 LEA.HI.X R21, R207, R16, R202, 0x1, P3 ;  /* 0x00000010cf158211 */ /* 0x000fe200018f0cca */
[----:B------:R1:W-:Y:S04]  /*d490*/  @!P2 ST.E.128 [R18.64], R44 ;  /* 0x0000002c1200a985 */ /* 0x0003e8000c101d08 */
[----:B------:R1:W-:Y:S04]  /*d4a0*/  @!P1 ST.E.128 [R4.64], R28 ;  /* 0x0000001c04009985 */ /* 0x0003e8000c101d08 */
[----:B------:R1:W-:Y:S02]  /*d4b0*/  @!P0 ST.E.128 [R20.64], R12 ;  /* 0x0000000c14008985 */ /* 0x0003e4000c101d08 */
.L_x_2172:
[----:B------:R-:W-:Y:S05]  /*d4c0*/  BSYNC B0 ;  /* 0x0000000000007941 */ /* 0x000fea0003800000 */
.L_x_2171:
[----:B------:R-:W-:Y:S05]  /*d4d0*/  BRA.DIV ~URZ, `(.L_x_2173) ;  /* 0x000038c27f007947 */ /* 0x000fea000b800000 */
[----:B-12---:R-:W1:Y:S04]  /*d4e0*/  SHFL.IDX PT, R7, R7, 0x3, 0x181f ;  /* 0x00781f0007077f89 */ /* 0x006e6800000e0000 */
[----:B----4-:R-:W2:Y:S02]  /*d4f0*/  SHFL.IDX PT, R56, R56, 0x3, 0x181f ;  /* 0x00781f0038387f89 */ /* 0x010ea400000e0000 */
.L_x_2234:
[----:B------:R-:W-:-:S04]  /*d500*/  IADD3 R197, R197, 0x60, RZ ;  /* 0x00000060c5c57810 */ /* 0x000fc80007ffe0ff */
[----:B------:R-:W-:-:S13]  /*d510*/  ISETP.GE.AND P0, PT, R197, R6, PT ;  /* 0x00000006c500720c */ /* 0x000fda0003f06270 */
[----:B------:R-:W-:Y:S05]  /*d520*/  @P0 BRA `(.L_x_2174) ;  /* 0x00001e7000000947 */ /* 0x000fea0003800000 */
[----:B------:R-:W-:Y:S02]  /*d530*/  ISETP.GE.AND P1, PT, R222, c[0x0][0x3c8], PT ;  /* 0x0000f200de007a0c */ /* 0x000fe40003f26270 */
[----:B------:R-:W-:-:S11]  /*d540*/  ISETP.GE.AND P0, PT, R208, c[0x0][0x3c8], PT ;  /* 0x0000f200d0007a0c */ /* 0x000fd60003f06270 */
[-C--:B--2---:R-:W-:Y:S02]  /*d550*/  @!P1 LEA R12, P3, R222, R56.reuse, 0x1 ;  /* 0x00000038de0c9211 */ /* 0x084fe400078608ff */
[----:B------:R-:W-:Y:S02]  /*d560*/  @!P0 LEA R4, P2, R208, R56, 0x1 ;  /* 0x00000038d0048211 */ /* 0x000fe400078408ff */
[-C--:B-1----:R-:W-:Y:S02]  /*d570*/  @!P1 LEA.HI.X R13, R222, R7.reuse, R223, 0x1, P3 ;  /* 0x00000007de0d9211 */ /* 0x082fe400018f0cdf */
[----:B------:R-:W-:-:S03]  /*d580*/  @!P0 LEA.HI.X R5, R208, R7, R203, 0x1, P2 ;  /* 0x00000007d0058211 */ /* 0x000fc600010f0ccb */
[----:B------:R1:W-:Y:S04]  /*d590*/  @!P1 ST.E.128 [R12.64], R40 ;  /* 0x000000280c009985 */ /* 0x0003e8000c101d08 */
[----:B------:R1:W-:Y:S01]  /*d5a0*/  @!P0 ST.E.128 [R4.64], R24 ;  /* 0x0000001804008985 */ /* 0x0003e2000c101d08 */
[----:B------:R-:W-:-:S13]  /*d5b0*/  ISETP.GE.AND P0, PT, R207, c[0x0][0x3c8], PT ;  /* 0x0000f200cf007a0c */ /* 0x000fda0003f06270 */
[----:B------:R-:W-:Y:S05]  /*d5c0*/  @P0 BRA `(.L_x_2174) ;  /* 0x00001dd000000947 */ /* 0x000fea0003800000 */
[----:B------:R-:W-:-:S04]  /*d5d0*/  LEA R56, P0, R207, R56, 0x1 ;  /* 0x00000038cf387211 */ /* 0x000fc800078008ff */
[----:B---3--:R-:W-:-:S05]  /*d5e0*/  LEA.HI.X R57, R207, R7, R202, 0x1, P0 ;  /* 0x00000007cf397211 */ /* 0x008fca00000f0cca */
[----:B------:R2:W-:Y:S01]  /*d5f0*/  ST.E.128 [R56.64], R8 ;  /* 0x0000000838007985 */ /* 0x0005e2000c101d08 */
[----:B------:R-:W-:Y:S05]  /*d600*/  BRA `(.L_x_2174) ;  /* 0x00001d9000007947 */ /* 0x000fea0003800000 */
.L_x_2161:
[----:B------:R-:W-:Y:S01]  /*d610*/  IMAD R7, R7, c[0x0][0x408], RZ ;  /* 0x0001020007077a24 */ /* 0x000fe200078e02ff */
[----:B-1----:R-:W-:Y:S01]  /*d620*/  MOV R4, R5 ;  /* 0x0000000500047202 */ /* 0x002fe20000000f00 */
[----:B------:R-:W-:-:S04]  /*d630*/  IMAD.WIDE.U32 R8, R0, c[0x0][0x408], RZ ;  /* 0x0001020000087a25 */ /* 0x000fc800078e00ff */
[----:B------:R-:W-:Y:S01]  /*d640*/  IMAD R7, R0, c[0x0][0x40c], R7 ;  /* 0x0001030000077a24 */ /* 0x000fe200078e0207 */
[----:B------:R-:W-:Y:S01]  /*d650*/  MOV R6, R8 ;  /* 0x0000000800067202 */ /* 0x000fe20000000f00 */
[----:B------:R-:W-:Y:S01]  /*d660*/  @P2 IMAD.HI.U32 R2, R5, c[0x0][0x4ec], RZ ;  /* 0x00013b0005022a27 */ /* 0x000fe200078e00ff */
[----:B------:R-:W-:Y:S02]  /*d670*/  SHF.R.S32.HI R0, RZ, 0x1f, R230 ;  /* 0x0000001fff007819 */ /* 0x000fe400000114e6 */
[----:B------:R-:W-:Y:S02]  /*d680*/  IADD3 R7, R9, R7, RZ ;  /* 0x0000000709077210 */ /* 0x000fe40007ffe0ff */
[----:B------:R-:W-:Y:S01]  /*d690*/  @P2 SHF.R.U32.HI R4, RZ, c[0x0][0x4f0], R2 ;  /* 0x00013c00ff042a19 */ /* 0x000fe20000011602 */
[----:B------:R-:W-:Y:S02]  /*d6a0*/  IMAD R0, R0, c[0x0][0x440], RZ ;  /* 0x0001100000007a24 */ /* 0x000fe400078e02ff */
[----:B------:R-:W-:Y:S01]  /*d6b0*/  IMAD.WIDE.U32 R6, R231, c[0x0][0x438], R6 ;  /* 0x00010e00e7067a25 */ /* 0x000fe200078e0006 */
[----:B------:R-:W-:-:S03]  /*d6c0*/  SHF.R.S32.HI R2, RZ, 0x1f, R4 ;  /* 0x0000001fff027819 */ /* 0x000fc60000011404 */
        /* <DEDUP_REMOVED lines=13> */
[----:B------:R-:W-:Y:S01]  /*d7a0*/  IMAD R2, R4, c[0x0][0x428], RZ ;  /* 0x00010a0004027a24 */ /* 0x000fe200078e02ff */
[----:B------:R-:W-:-:S05]  /*d7b0*/  MOV R4, R6 ;  /* 0x0000000600047202 */ /* 0x000fca0000000f00 */
[----:B------:R-:W-:-:S04]  /*d7c0*/  IMAD.WIDE.U32 R4, R0, c[0x0][0x428], R4 ;  /* 0x00010a0000047a25 */ /* 0x000fc800078e0004 */
[----:B------:R-:W-:Y:S01]  /*d7d0*/  IMAD R0, R0, c[0x0][0x42c], R2 ;  /* 0x00010b0000007a24 */ /* 0x000fe200078e0202 */
[----:B------:R-:W-:-:S04]  /*d7e0*/  LEA R149, P2, R4, c[0x0][0x400], 0x2 ;  /* 0x0001000004957a11 */ /* 0x000fc800078410ff */
[----:B------:R-:W-:-:S04]  /*d7f0*/  IADD3 R0, R5, R0, RZ ;  /* 0x0000000005007210 */ /* 0x000fc80007ffe0ff */
[----:B------:R-:W-:Y:S01]  /*d800*/  LEA.HI.X R148, R4, c[0x0][0x404], R0, 0x2, P2 ;  /* 0x0001010004947a11 */ /* 0x000fe200010f1400 */
[----:B------:R-:W-:Y:S05]  /*d810*/  BRA.DIV ~URZ, `(.L_x_2175) ;  /* 0x000036527f007947 */ /* 0x000fea000b800000 */
[----:B------:R1:W2:Y:S02]  /*d820*/  SHFL.IDX PT, R150, R148, RZ, 0x1c1f ;  /* 0x001c1fff94967589 */ /* 0x0002a400000e0000 */
.L_x_2235:
[----:B------:R-:W-:Y:S05]  /*d830*/  BRA.DIV ~URZ, `(.L_x_2176) ;  /* 0x000036a27f007947 */ /* 0x000fea000b800000 */
[----:B------:R3:W4:Y:S02]  /*d840*/  SHFL.IDX PT, R0, R149, RZ, 0x1c1f ;  /* 0x001c1fff95007589 */ /* 0x00072400000e0000 */
.L_x_2236:
        /* <DEDUP_REMOVED lines=57> */
[----:B------:R-:W-:-:S04]  /*dbe0*/  @!P2 LEA.HI.X R5, R147, R150, R6, 0x2, P3 ;  /* 0x000000969305a211 */ /* 0x000fc800018f1406 */
[----:B------:R2:W-:Y:S04]  /*dbf0*/  @!P4 ST.E.64 [R152.64], R128 ;  /* 0x000000809800c985 */ /* 0x0005e8000c101b08 */
[----:B------:R4:W-:Y:S01]  /*dc00*/  @!P2 ST.E.64 [R4.64], R124 ;  /* 0x0000007c0400a985 */ /* 0x0009e2000c101b08 */
[----:B------:R-:W-:Y:S02]  /*dc10*/  ISETP.GE.AND P2, PT, R140, c[0x0][0x3c8], PT ;  /* 0x0000f2008c007a0c */ /* 0x000fe40003f46270 */
[-C--:B--2---:R-:W-:Y:S02]  /*dc20*/  @!P5 LEA R128, P4, R146, R0.reuse, 0x2 ;  /* 0x000000009280d211 */ /* 0x084fe400078810ff */
[----:B----4-:R-:W-:Y:S02]  /*dc30*/  @!P1 LEA R4, P3, R144, R0, 0x2 ;  /* 0x0000000090049211 */ /* 0x010fe400078610ff */
[----:B------:R-:W-:-:S02]  /*dc40*/  @!P5 LEA.HI.X R129, R146, R150, R145, 0x2, P4 ;  /* 0x000000969281d211 */ /* 0x000fc400020f1491 */
        /* <DEDUP_REMOVED lines=40> */
[----:B------:R-:W-:Y:S02]  /*ded0*/  @!P2 LEA.HI.X R5, R28, R150, R27, 0x2, P3 ;  /* 0x000000961c05a211 */ /* 0x000fe400018f141b */
[----:B------:R-:W-:Y:S01]  /*dee0*/  ISETP.GE.AND P4, PT, R20, c[0x0][0x3c8], PT ;  /* 0x0000f20014007a0c */ /* 0x000fe20003f86270 */
[----:B------:R2:W-:Y:S01]  /*def0*/  @!P6 ST.E.64 [R36.64], R52 ;  /* 0x000000342400e985 */ /* 0x0005e2000c101b08 */
[----:B------:R-:W-:-:S03]  /*df00*/  ISETP.GE.AND P6, PT, R22, c[0x0][0x3c8], PT ;  /* 0x0000f20016007a0c */ /* 0x000fc60003fc6270 */
[----:B------:R4:W-:Y:S01]  /*df10*/  @!P2 ST.E.64 [R4.64], R56 ;  /* 0x000000380400a985 */ /* 0x0009e2000c101b08 */
[-C--:B--2---:R-:W-:Y:S02]  /*df20*/  @!P5 LEA R36, P3, R26, R0.reuse, 0x2 ;  /* 0x000000001a24d211 */ /* 0x084fe400078610ff */
[----:B----4-:R-:W-:Y:S02]  /*df30*/  @!P1 LEA R4, P2, R24, R0, 0x2 ;  /* 0x0000000018049211 */ /* 0x010fe400078410ff */
[-C--:B------:R-:W-:Y:S02]  /*df40*/  @!P5 LEA.HI.X R37, R26, R150.reuse, R25, 0x2, P3 ;  /* 0x000000961a25d211 */ /* 0x080fe400018f1419 */
[----:B------:R-:W-:Y:S02]  /*df50*/  ISETP.GE.AND P3, PT, R18, c[0x0][0x3c8], PT ;  /* 0x0000f20012007a0c */ /* 0x000fe40003f66270 */
[----:B------:R-:W-:Y:S01]  /*df60*/  @!P1 LEA.HI.X R5, R24, R150, R23, 0x2, P2 ;  /* 0x0000009618059211 */ /* 0x000fe200010f1417 */
[----:B------:R2:W-:Y:S01]  /*df70*/  @!P5 ST.E.64 [R36.64], R60 ;  /* 0x0000003c2400d985 */ /* 0x0005e2000c101b08 */
[----:B------:R-:W-:-:S03]  /*df80*/  @!P4 LEA R40, P5, R20, R0, 0x2 ;  /* 0x000000001428c211 */ /* 0x000fc600078a10ff */
[----:B------:R4:W-:Y:S01]  /*df90*/  @!P1 ST.E.64 [R4.64], R64 ;  /* 0x0000004004009985 */ /* 0x0009e2000c101b08 */
[----:B------:R-:W-:Y:S02]  /*dfa0*/  ISETP.GE.AND P1, PT, R16, c[0x0][0x3c8], PT ;  /* 0x0000f20010007a0c */ /* 0x000fe40003f26270 */
[----:B------:R-:W-:Y:S02]  /*dfb0*/  @!P4 LEA.HI.X R41, R20, R150, R19, 0x2, P5 ;  /* 0x000000961429c211 */ /* 0x000fe400028f1413 */
[----:B------:R-:W-:Y:S02]  /*dfc0*/  ISETP.GE.AND P5, PT, R12, c[0x0][0x3c8], PT ;  /* 0x0000f2000c007a0c */ /* 0x000fe40003fa6270 */
[----:B--2---:R-:W-:-:S04]  /*dfd0*/  @!P6 LEA R36, P2, R22, R0, 0x2 ;  /* 0x000000001624e211 */ /* 0x004fc800078410ff */
[----:B------:R-:W-:Y:S02]  /*dfe0*/  @!P6 LEA.HI.X R37, R22, R150, R21, 0x2, P2 ;  /* 0x000000961625e211 */ /* 0x000fe400010f1415 */
[----:B----4-:R-:W-:-:S03]  /*dff0*/  @!P3 LEA R4, P2, R18, R0, 0x2 ;  /* 0x000000001204b211 */ /* 0x010fc600078410ff */
[----:B------:R2:W-:Y:S01]  /*e000*/  @!P6 ST.E.64 [R36.64], R68 ;  /* 0x000000442400e985 */ /* 0x0005e2000c101b08 */
[----:B------:R-:W-:Y:S02]  /*e010*/  ISETP.GE.AND P6, PT, R14, c[0x0][0x3c8], PT ;  /* 0x0000f2000e007a0c */ /* 0x000fe40003fc6270 */
[----:B------:R-:W-:Y:S01]  /*e020*/  @!P3 LEA.HI.X R5, R18, R150, R17, 0x2, P2 ;  /* 0x000000961205b211 */ /* 0x000fe200010f1411 */
[----:B------:R-:W-:Y:S01]  /*e030*/  @!P4 ST.E.64 [R40.64], R72 ;  /* 0x000000482800c985 */ /* 0x000fe2000c101b08 */
[----:B------:R-:W-:-:S03]  /*e040*/  ISETP.GE.AND P4, PT, R10, c[0x0][0x3c8], PT ;  /* 0x0000f2000a007a0c */ /* 0x000fc60003f86270 */
[----:B------:R4:W-:Y:S01]  /*e050*/  @!P3 ST.E.64 [R4.64], R76 ;  /* 0x0000004c0400b985 */ /* 0x0009e2000c101b08 */
[----:B------:R-:W-:Y:S02]  /*e060*/  ISETP.GE.AND P3, PT, R8, c[0x0][0x3c8], PT ;  /* 0x0000f20008007a0c */ /* 0x000fe40003f66270 */
[----:B--2---:R-:W-:-:S04]  /*e070*/  @!P1 LEA R36, P2, R16, R0, 0x2 ;  /* 0x0000000010249211 */ /* 0x004fc800078410ff */
[----:B------:R-:W-:Y:S02]  /*e080*/  @!P1 LEA.HI.X R37, R16, R150, R15, 0x2, P2 ;  /* 0x0000009610259211 */ /* 0x000fe400010f140f */
[----:B----4-:R-:W-:-:S03]  /*e090*/  @!P6 LEA R4, P2, R14, R0, 0x2 ;  /* 0x000000000e04e211 */ /* 0x010fc600078410ff */
[----:B------:R2:W-:Y:S01]  /*e0a0*/  @!P1 ST.E.64 [R36.64], R80 ;  /* 0x0000005024009985 */ /* 0x0005e2000c101b08 */
[----:B------:R-:W-:Y:S02]  /*e0b0*/  @!P5 LEA R40, P1, R12, R0, 0x2 ;  /* 0x000000000c28d211 */ /* 0x000fe400078210ff */
[-C--:B------:R-:W-:Y:S02]  /*e0c0*/  @!P6 LEA.HI.X R5, R14, R150.reuse, R13, 0x2, P2 ;  /* 0x000000960e05e211 */ /* 0x080fe400010f140d */
[----:B------:R-:W-:Y:S02]  /*e0d0*/  @!P5 LEA.HI.X R41, R12, R150, R11, 0x2, P1 ;  /* 0x000000960c29d211 */ /* 0x000fe400008f140b */
[C---:B------:R-:W-:Y:S01]  /*e0e0*/  @!P3 LEA R44, P1, R8.reuse, R0, 0x2 ;  /* 0x00000000082cb211 */ /* 0x040fe200078210ff */
[----:B------:R4:W-:Y:S03]  /*e0f0*/  @!P6 ST.E.64 [R4.64], R84 ;  /* 0x000000540400e985 */ /* 0x0009e6000c101b08 */
[----:B------:R-:W-:Y:S01]  /*e100*/  @!P3 LEA.HI.X R45, R8, R150, R7, 0x2, P1 ;  /* 0x00000096082db211 */ /* 0x000fe200008f1407 */
[----:B------:R4:W-:Y:S01]  /*e110*/  @!P5 ST.E.64 [R40.64], R88 ;  /* 0x000000582800d985 */ /* 0x0009e2000c101b08 */
[----:B--2---:R-:W-:-:S04]  /*e120*/  @!P4 LEA R36, P2, R10, R0, 0x2 ;  /* 0x000000000a24c211 */ /* 0x004fc800078410ff */
[----:B------:R-:W-:-:S05]  /*e130*/  @!P4 LEA.HI.X R37, R10, R150, R9, 0x2, P2 ;  /* 0x000000960a25c211 */ /* 0x000fca00010f1409 */
[----:B------:R4:W-:Y:S04]  /*e140*/  @!P4 ST.E.64 [R36.64], R92 ;  /* 0x0000005c2400c985 */ /* 0x0009e8000c101b08 */
[----:B------:R4:W-:Y:S02]  /*e150*/  @!P3 ST.E.64 [R44.64], R96 ;  /* 0x000000602c00b985 */ /* 0x0009e4000c101b08 */
.L_x_2178:
[----:B------:R-:W-:Y:S05]  /*e160*/  BSYNC B0 ;  /* 0x0000000000007941 */ /* 0x000fea0003800000 */
.L_x_2177:
[----:B------:R-:W-:Y:S05]  /*e170*/  BRA.DIV ~URZ, `(.L_x_2179) ;  /* 0x00002dd27f007947 */ /* 0x000fea000b800000 */
[----:B-1----:R-:W1:Y:S04]  /*e180*/  SHFL.IDX PT, R148, R148, 0x1, 0x1c1f ;  /* 0x003c1f0094947f89 */ /* 0x002e6800000e0000 */
[----:B---3--:R-:W3:Y:S02]  /*e190*/  SHFL.IDX PT, R149, R149, 0x1, 0x1c1f ;  /* 0x003c1f0095957f89 */ /* 0x008ee400000e0000 */
.L_x_2237:
[----:B------:R-:W-:Y:S05]  /*e1a0*/  @P0 BRA `(.L_x_2174) ;  /* 0x000011f000000947 */ /* 0x000fea0003800000 */
[----:B------:R-:W-:Y:S02]  /*e1b0*/  ISETP.GE.AND P2, PT, R146, c[0x0][0x3c8], PT ;  /* 0x0000f20092007a0c */ /* 0x000fe40003f46270 */
[----:B------:R-:W-:-:S02]  /*e1c0*/  ISETP.GE.AND P4, PT, R213, c[0x0][0x3c8], PT ;  /* 0x0000f200d5007a0c */ /* 0x000fc40003f86270 */
[----:B------:R-:W-:Y:S02]  /*e1d0*/  ISETP.GE.AND P3, PT, R147, c[0x0][0x3c8], PT ;  /* 0x0000f20093007a0c */ /* 0x000fe40003f66270 */
[----:B------:R-:W-:Y:S02]  /*e1e0*/  ISETP.GE.AND P0, PT, R142, c[0x0][0x3c8], PT ;  /* 0x0000f2008e007a0c */ /* 0x000fe40003f06270 */
[----:B------:R-:W-:-:S05]  /*e1f0*/  ISETP.GE.AND P1, PT, R144, c[0x0][0x3c8], PT ;  /* 0x0000f20090007a0c */ /* 0x000fca0003f26270 */
[CC--:B---34-:R-:W-:Y:S02]  /*e200*/  @!P2 LEA R4, P5, R146.reuse, R149.reuse, 0x2 ;  /* 0x000000959204a211 */ /* 0x0d8fe400078a10ff */
[----:B------:R-:W-:Y:S02]  /*e210*/  @!P4 IMAD.MOV.U32 R48, RZ, RZ, R149 ;  /* 0x000000ffff30c224 */ /* 0x000fe400078e0095 */
[----:B-1----:R-:W-:Y:S01]  /*e220*/  @!P4 IMAD.MOV.U32 R49, RZ, RZ, R148 ;  /* 0x000000ffff31c224 */ /* 0x002fe200078e0094 */
[-C--:B------:R-:W-:Y:S02]  /*e230*/  @!P2 LEA.HI.X R5, R146, R148.reuse, R145, 0x2, P5 ;  /* 0x000000949205a211 */ /* 0x080fe400028f1491 */
[-C--:B------:R-:W-:Y:S01]  /*e240*/  @!P3 LEA R36, P6, R147, R149.reuse, 0x2 ;  /* 0x000000959324b211 */ /* 0x080fe200078c10ff */
[----:B------:R-:W-:Y:S01]  /*e250*/  @!P4 IMAD.WIDE R48, R213, 0x4, R48 ;  /* 0x00000004d530c825 */ /* 0x000fe200078e0230 */
[----:B------:R-:W-:Y:S02]  /*e260*/  @!P0 LEA R40, P5, R142, R149, 0x2 ;  /* 0x000000958e288211 */ /* 0x000fe400078a10ff */
[----:B------:R-:W-:-:S02]  /*e270*/  @!P3 LEA.HI.X R37, R147, R148, R6, 0x2, P6 ;  /* 0x000000949325b211 */ /* 0x000fc400030f1406 */
[-C--:B------:R-:W-:Y:S01]  /*e280*/  @!P0 LEA.HI.X R41, R142, R148.reuse, R141, 0x2, P5 ;  /* 0x000000948e298211 */ /* 0x080fe200028f148d */
[----:B------:R-:W-:Y:S01]  /*e290*/  @!P4 ST.E.64 [R48.64], R130 ;  /* 0x000000823000c985 */ /* 0x000fe2000c101b08 */
[----:B------:R-:W-:Y:S02]  /*e2a0*/  ISETP.GE.AND P5, PT, R140, c[0x0][0x3c8], PT ;  /* 0x0000f2008c007a0c */ /* 0x000fe40003fa6270 */
[----:B------:R-:W-:Y:S01]  /*e2b0*/  ISETP.GE.AND P4, PT, R138, c[0x0][0x3c8], PT ;  /* 0x0000f2008a007a0c */ /* 0x000fe20003f86270 */
[----:B------:R1:W-:Y:S01]  /*e2c0*/  @!P3 ST.E.64 [R36.64], R126 ;  /* 0x0000007e2400b985 */ /* 0x0003e2000c101b08 */
[----:B------:R-:W-:Y:S02]  /*e2d0*/  @!P1 LEA R44, P6, R144, R149, 0x2 ;  /* 0x00000095902c9211 */ /* 0x000fe400078c10ff */
[----:B------:R-:W-:Y:S01]  /*e2e0*/  ISETP.GE.AND P3, PT, R136, c[0x0][0x3c8], PT ;  /* 0x0000f20088007a0c */ /* 0x000fe20003f66270 */
[----:B------:R3:W-:Y:S01]  /*e2f0*/  @!P2 ST.E.64 [R4.64], R122 ;  /* 0x0000007a0400a985 */ /* 0x0007e2000c101b08 */
[----:B------:R-:W-:-:S02]  /*e300*/  @!P1 LEA.HI.X R45, R144, R148, R143, 0x2, P6 ;  /* 0x00000094902d9211 */ /* 0x000fc400030f148f */
[----:B------:R-:W-:-:S03]  /*e310*/  ISETP.GE.AND P2, PT, R134, c[0x0][0x3c8], PT ;  /* 0x0000f20086007a0c */ /* 0x000fc60003f46270 */
[----:B------:R-:W-:Y:S01]  /*e320*/  @!P1 ST.E.64 [R44.64], R118 ;  /* 0x000000762c009985 */ /* 0x000fe2000c101b08 */
[----:B------:R-:W-:-:S03]  /*e330*/  ISETP.GE.AND P1, PT, R132, c[0x0][0x3c8], PT ;  /* 0x0000f20084007a0c */ /* 0x000fc60003f26270 */
[----:B------:R4:W-:Y:S01]  /*e340*/  @!P0 ST.E.64 [R40.64], R114 ;  /* 0x0000007228008985 */ /* 0x0009e2000c101b08 */
[-C--:B-1----:R-:W-:Y:S02]  /*e350*/  @!P5 LEA R36, P6, R140, R149.reuse, 0x2 ;  /* 0x000000958c24d211 */ /* 0x082fe400078c10ff */
[----:B---3--:R-:W-:Y:S02]  /*e360*/  @!P4 LEA R4, P0, R138, R149, 0x2 ;  /* 0x000000958a04c211 */ /* 0x008fe400078010ff */
[-C--:B------:R-:W-:Y:S02]  /*e370*/  @!P5 LEA.HI.X R37, R140, R148.reuse, R139, 0x2, P6 ;  /* 0x000000948c25d211 */ /* 0x080fe400030f148b */
[----:B------:R-:W-:Y:S02]  /*e380*/  @!P4 LEA.HI.X R5, R138, R148, R137, 0x2, P0 ;  /* 0x000000948a05c211 */ /* 0x000fe400000f1489 */
[----:B------:R-:W-:Y:S01]  /*e390*/  ISETP.GE.AND P0, PT, R34, c[0x0][0x3c8], PT ;  /* 0x0000f20022007a0c */ /* 0x000fe20003f06270 */
[----:B------:R-:W-:Y:S01]  /*e3a0*/  @!P5 ST.E.64 [R36.64], R110 ;  /* 0x0000006e2400d985 */ /* 0x000fe2000c101b08 */
[----:B------:R-:W-:-:S02]  /*e3b0*/  ISETP.GE.AND P5, PT, R32, c[0x0][0x3c8], PT ;  /* 0x0000f20020007a0c */ /* 0x000fc40003fa6270 */
[-C--:B----4-:R-:W-:Y:S01]  /*e3c0*/  @!P3 LEA R40, P6, R136, R149.reuse, 0x2 ;  /* 0x000000958828b211 */ /* 0x090fe200078c10ff */
[----:B------:R1:W-:Y:S01]  /*e3d0*/  @!P4 ST.E.64 [R4.64], R106 ;  /* 0x0000006a0400c985 */ /* 0x0003e2000c101b08 */
[----:B------:R-:W-:Y:S02]  /*e3e0*/  ISETP.GE.AND P4, PT, R30, c[0x0][0x3c8], PT ;  /* 0x0000f2001e007a0c */ /* 0x000fe40003f86270 */
[----:B------:R-:W-:Y:S02]  /*e3f0*/  @!P3 LEA.HI.X R41, R136, R148, R135, 0x2, P6 ;  /* 0x000000948829b211 */ /* 0x000fe400030f1487 */
[----:B------:R-:W-:-:S03]  /*e400*/  @!P2 LEA R44, P6, R134, R149, 0x2 ;  /* 0x00000095862ca211 */ /* 0x000fc600078c10ff */
[----:B------:R-:W-:Y:S01]  /*e410*/  @!P3 ST.E.64 [R40.64], R102 ;  /* 0x000000662800b985 */ /* 0x000fe2000c101b08 */
[-C--:B------:R-:W-:Y:S02]  /*e420*/  @!P2 LEA.HI.X R45, R134, R148.reuse, R133, 0x2, P6 ;  /* 0x00000094862da211 */ /* 0x080fe400030f1485 */
[-C--:B------:R-:W-:Y:S02]  /*e430*/  @!P1 LEA R48, P6, R132, R149.reuse, 0x2 ;  /* 0x0000009584309211 */ /* 0x080fe400078c10ff */
[----:B------:R-:W-:Y:S01]  /*e440*/  ISETP.GE.AND P3, PT, R28, c[0x0][0x3c8], PT ;  /* 0x0000f2001c007a0c */ /* 0x000fe20003f66270 */
[----:B------:R-:W-:Y:S01]  /*e450*/  @!P2 ST.E.64 [R44.64], R38 ;  /* 0x000000262c00a985 */ /* 0x000fe2000c101b08 */
[-C--:B------:R-:W-:Y:S02]  /*e460*/  @!P1 LEA.HI.X R49, R132, R148.reuse, R35, 0x2, P6 ;  /* 0x0000009484319211 */ /* 0x080fe400030f1423 */
[----:B------:R-:W-:Y:S02]  /*e470*/  @!P0 LEA R52, P6, R34, R149, 0x2 ;  /* 0x0000009522348211 */ /* 0x000fe400078c10ff */
[----:B------:R-:W-:Y:S01]  /*e480*/  ISETP.GE.AND P2, PT, R26, c[0x0][0x3c8], PT ;  /* 0x0000f2001a007a0c */ /* 0x000fe20003f46270 */
[----:B------:R-:W-:Y:S01]  /*e490*/  @!P1 ST.E.64 [R48.64], R42 ;  /* 0x0000002a30009985 */ /* 0x000fe2000c101b08 */
[----:B------:R-:W-:-:S02]  /*e4a0*/  @!P0 LEA.HI.X R53, R34, R148, R33, 0x2, P6 ;  /* 0x0000009422358211 */ /* 0x000fc400030f1421 */
[-C--:B------:R-:W-:Y:S02]  /*e4b0*/  @!P5 LEA R34, P6, R32, R149.reuse, 0x2 ;  /* 0x000000952022d211 */ /* 0x080fe400078c10ff */
[----:B------:R-:W-:Y:S01]  /*e4c0*/  ISETP.GE.AND P1, PT, R24, c[0x0][0x3c8], PT ;  /* 0x0000f20018007a0c */ /* 0x000fe20003f26270 */
[----:B------:R-:W-:Y:S01]  /*e4d0*/  @!P0 ST.E.64 [R52.64], R46 ;  /* 0x0000002e34008985 */ /* 0x000fe2000c101b08 */
[-C--:B------:R-:W-:Y:S02]  /*e4e0*/  @!P5 LEA.HI.X R35, R32, R148.reuse, R31, 0x2, P6 ;  /* 0x000000942023d211 */ /* 0x080fe400030f141f */
[-C--:B-1----:R-:W-:Y:S02]  /*e4f0*/  @!P4 LEA R4, P0, R30, R149.reuse, 0x2 ;  /* 0x000000951e04c211 */ /* 0x082fe400078010ff */
[----:B------:R-:W-:Y:S01]  /*e500*/  @!P3 LEA R32, P6, R28, R149, 0x2 ;  /* 0x000000951c20b211 */ /* 0x000fe200078c10ff */
[----:B------:R-:W-:Y:S01]  /*e510*/  @!P5 ST.E.64 [R34.64], R50 ;  /* 0x000000322200d985 */ /* 0x000fe2000c101b08 */
[----:B------:R-:W-:-:S02]  /*e520*/  @!P4 LEA.HI.X R5, R30, R148, R29, 0x2, P0 ;  /* 0x000000941e05c211 */ /* 0x000fc400000f141d */
[----:B------:R-:W-:Y:S02]  /*e530*/  ISETP.GE.AND P0, PT, R22, c[0x0][0x3c8], PT ;  /* 0x0000f20016007a0c */ /* 0x000fe40003f06270 */
[-C--:B------:R-:W-:Y:S01]  /*e540*/  @!P3 LEA.HI.X R33, R28, R148.reuse, R27, 0x2, P6 ;  /* 0x000000941c21b211 */ /* 0x080fe200030f141b */
[----:B------:R1:W-:Y:S01]  /*e550*/  @!P4 ST.E.64 [R4.64], R54 ;  /* 0x000000360400c985 */ /* 0x0003e2000c101b08 */
[-C--:B------:R-:W-:Y:S02]  /*e560*/  @!P2 LEA R28, P6, R26, R149.reuse, 0x2 ;  /* 0x000000951a1ca211 */ /* 0x080fe400078c10ff */
[----:B------:R-:W-:Y:S01]  /*e570*/  ISETP.GE.AND P5, PT, R20, c[0x0][0x3c8], PT ;  /* 0x0000f20014007a0c */ /* 0x000fe20003fa6270 */
[----:B------:R3:W-:Y:S01]  /*e580*/  @!P3 ST.E.64 [R32.64], R58 ;  /* 0x0000003a2000b985 */ /* 0x0007e2000c101b08 */
[----:B------:R-:W-:Y:S02]  /*e590*/  @!P2 LEA.HI.X R29, R26, R148, R25, 0x2, P6 ;  /* 0x000000941a1da211 */ /* 0x000fe400030f1419 */
[----:B------:R-:W-:-:S02]  /*e5a0*/  @!P1 LEA R26, P6, R24, R149, 0x2 ;  /* 0x00000095181a9211 */ /* 0x000fc400078c10ff */
[----:B------:R-:W-:Y:S01]  /*e5b0*/  ISETP.GE.AND P4, PT, R18, c[0x0][0x3c8], PT ;  /* 0x0000f20012007a0c */ /* 0x000fe20003f86270 */
[----:B------:R3:W-:Y:S01]  /*e5c0*/  @!P2 ST.E.64 [R28.64], R62 ;  /* 0x0000003e1c00a985 */ /* 0x0007e2000c101b08 */
[-C--:B------:R-:W-:Y:S02]  /*e5d0*/  @!P1 LEA.HI.X R27, R24, R148.reuse, R23, 0x2, P6 ;  /* 0x00000094181b9211 */ /* 0x080fe400030f1417 */
[----:B------:R-:W-:Y:S02]  /*e5e0*/  @!P0 LEA R24, P6, R22, R149, 0x2 ;  /* 0x0000009516188211 */ /* 0x000fe400078c10ff */
[----:B------:R-:W-:Y:S01]  /*e5f0*/  ISETP.GE.AND P3, PT, R16, c[0x0][0x3c8], PT ;  /* 0x0000f20010007a0c */ /* 0x000fe20003f66270 */
[----:B------:R3:W-:Y:S01]  /*e600*/  @!P1 ST.E.64 [R26.64], R66 ;  /* 0x000000421a009985 */ /* 0x0007e2000c101b08 */
[----:B------:R-:W-:Y:S02]  /*e610*/  @!P0 LEA.HI.X R25, R22, R148, R21, 0x2, P6 ;  /* 0x0000009416198211 */ /* 0x000fe400030f1415 */
[----:B------:R-:W-:-:S02]  /*e620*/  ISETP.GE.AND P2, PT, R14, c[0x0][0x3c8], PT ;  /* 0x0000f2000e007a0c */ /* 0x000fc40003f46270 */
[----:B------:R-:W-:Y:S01]  /*e630*/  @!P5 LEA R22, P6, R20, R149, 0x2 ;  /* 0x000000951416d211 */ /* 0x000fe200078c10ff */
[----:B------:R3:W-:Y:S01]  /*e640*/  @!P0 ST.E.64 [R24.64], R70 ;  /* 0x0000004618008985 */ /* 0x0007e2000c101b08 */
[----:B------:R-:W-:Y:S02]  /*e650*/  ISETP.GE.AND P1, PT, R12, c[0x0][0x3c8], PT ;  /* 0x0000f2000c007a0c */ /* 0x000fe40003f26270 */
[----:B------:R-:W-:-:S03]  /*e660*/  @!P5 LEA.HI.X R23, R20, R148, R19, 0x2, P6 ;  /* 0x000000941417d211 */ /* 0x000fc600030f1413 */
[-C--:B------:R-:W-:Y:S02]  /*e670*/  @!P3 LEA R20, P6, R16, R149.reuse, 0x2 ;  /* 0x000000951014b211 */ /* 0x080fe400078c10ff */
[-C--:B-1----:R-:W-:Y:S01]  /*e680*/  @!P4 LEA R4, P0, R18, R149.reuse, 0x2 ;  /* 0x000000951204c211 */ /* 0x082fe200078010ff */
[----:B------:R3:W-:Y:S01]  /*e690*/  @!P5 ST.E.64 [R22.64], R74 ;  /* 0x0000004a1600d985 */ /* 0x0007e2000c101b08 */
[-C--:B------:R-:W-:Y:S02]  /*e6a0*/  @!P3 LEA.HI.X R21, R16, R148.reuse, R15, 0x2, P6 ;  /* 0x000000941015b211 */ /* 0x080fe400030f140f */
[-C--:B------:R-:W-:Y:S02]  /*e6b0*/  @!P4 LEA.HI.X R5, R18, R148.reuse, R17, 0x2, P0 ;  /* 0x000000941205c211 */ /* 0x080fe400000f1411 */
[----:B------:R-:W-:Y:S02]  /*e6c0*/  ISETP.GE.AND P0, PT, R10, c[0x0][0x3c8], PT ;  /* 0x0000f2000a007a0c */ /* 0x000fe40003f06270 */
[CC--:B------:R-:W-:Y:S01]  /*e6d0*/  @!P2 LEA R16, P6, R14.reuse, R149.reuse, 0x2 ;  /* 0x000000950e10a211 */ /* 0x0c0fe200078c10ff */
[----:B------:R3:W-:Y:S03]  /*e6e0*/  @!P4 ST.E.64 [R4.64], R78 ;  /* 0x0000004e0400c985 */ /* 0x0007e6000c101b08 */
[----:B------:R-:W-:Y:S01]  /*e6f0*/  @!P2 LEA.HI.X R17, R14, R148, R13, 0x2, P6 ;  /* 0x000000940e11a211 */ /* 0x000fe200030f140d */
[----:B------:R3:W-:Y:S01]  /*e700*/  @!P3 ST.E.64 [R20.64], R82 ;  /* 0x000000521400b985 */ /* 0x0007e2000c101b08 */
        /* <DEDUP_REMOVED lines=9> */
[----:B---3--:R-:W-:-:S04]  /*e7a0*/  LEA R4, P0, R8, R149, 0x2 ;  /* 0x0000009508047211 */ /* 0x008fc800078010ff */
[----:B------:R-:W-:-:S05]  /*e7b0*/  LEA.HI.X R5, R8, R148, R7, 0x2, P0 ;  /* 0x0000009408057211 */ /* 0x000fca00000f1407 */
[----:B------:R1:W-:Y:S01]  /*e7c0*/  ST.E.64 [R4.64], R98 ;  /* 0x0000006204007985 */ /* 0x0003e2000c101b08 */
[----:B------:R-:W-:Y:S05]  /*e7d0*/  BRA `(.L_x_2174) ;  /* 0x00000bc000007947 */ /* 0x000fea0003800000 */
.L_x_2159:
        /* <DEDUP_REMOVED lines=16> */
[----:B--2--5:R1:W2:Y:S04]  /*e8e0*/  LDG.E R6, [R4.64] ;  /* 0x0000000804067981 */ /* 0x0242a8000c1e1900 */
[----:B-1--4-:R-:W2:Y:S02]  /*e8f0*/  LDG.E R4, [R4.64+0x4] ;  /* 0x0000040804047981 */ /* 0x012ea4000c1e1900 */
[----:B--2---:R-:W-:Y:S02]  /*e900*/  IADD3 R6, -R6, R4, RZ ;  /* 0x0000000406067210 */ /* 0x004fe40007ffe1ff */
.L_x_2180:
[----:B------:R-:W-:Y:S01]  /*e910*/  ISETP.GT.AND P0, PT, R206, 0x7f, PT ;  /* 0x0000007fce00780c */ /* 0x000fe20003f04270 */
[----:B------:R-:W-:Y:S01]  /*e920*/  BSSY B0, `(.L_x_2181) ;  /* 0x0000034000007945 */ /* 0x000fe20003800000 */
[----:B------:R-:W-:Y:S02]  /*e930*/  SEL R230, R230, RZ, !P2 ;  /* 0x000000ffe6e67207 */ /* 0x000fe40005000000 */
[----:B------:R-:W-:-:S02]  /*e940*/  SEL R7, R7, RZ, !P2 ;  /* 0x000000ff07077207 */ /* 0x000fc40005000000 */
[----:B----45:R-:W-:-:S07]  /*e950*/  SHF.R.S32.HI R4, RZ, 0x1f, R0 ;  /* 0x0000001fff047819 */ /* 0x030fce0000011400 */
[----:B------:R-:W-:Y:S05]  /*e960*/  @P0 BRA `(.L_x_2182) ;  /* 0x000002f000000947 */ /* 0x000fea0003800000 */
[----:B------:R-:W-:Y:S01]  /*e970*/  IMAD R5, R6, c[0x0][0x4e8], RZ ;  /* 0x00013a0006057a24 */ /* 0x000fe200078e02ff */
[----:B------:R-:W-:-:S04]  /*e980*/  IADD3 R2, R197, R206, RZ ;  /* 0x000000cec5027210 */ /* 0x000fc80007ffe0ff */
[----:B------:R-:W-:-:S13]  /*e990*/  ISETP.GE.AND P0, PT, R2, R5, PT ;  /* 0x000000050200720c */ /* 0x000fda0003f06270 */
[----:B------:R-:W-:Y:S05]  /*e9a0*/  @P0 BRA `(.L_x_2182) ;  /* 0x000002b000000947 */ /* 0x000fea0003800000 */
[----:B------:R-:W-:Y:S01]  /*e9b0*/  IMAD.MOV.U32 R22, RZ, RZ, 0x368 ;  /* 0x00000368ff167424 */ /* 0x000fe200078e00ff */
[----:B------:R-:W-:Y:S01]  /*e9c0*/  ISETP.GT.AND P2, PT, R234, 0x1, PT ;  /* 0x00000001ea00780c */ /* 0x000fe20003f44270 */
[----:B------:R-:W-:Y:S01]  /*e9d0*/  IMAD.MOV.U32 R5, RZ, RZ, c[0x0][0x4e8] ;  /* 0x00013a00ff057624 */ /* 0x000fe200078e00ff */
[----:B------:R-:W-:Y:S02]  /*e9e0*/  MOV R10, R2 ;  /* 0x00000002000a7202 */ /* 0x000fe40000000f00 */
[----:B------:R-:W-:Y:S02]  /*e9f0*/  SEL R22, R22, 0x328, P2 ;  /* 0x0000032816167807 */ /* 0x000fe40001000000 */
[----:B------:R-:W-:Y:S02]  /*ea00*/  ISETP.NE.AND P0, PT, R5, 0x1, PT ;  /* 0x000000010500780c */ /* 0x000fe40003f05270 */
[----:B------:R-:W4:Y:S01]  /*ea10*/  LDC.64 R20, c[0x0][R22+0x170] ;  /* 0x00005c0016147b82 */ /* 0x000f220000000a00 */
[----:B------:R-:W-:-:S07]  /*ea20*/  SEL R235, R235, RZ, P2 ;  /* 0x000000ffebeb7207 */ /* 0x000fce0001000000 */
[----:B------:R-:W5:Y:S03]  /*ea30*/  LDC.64 R14, c[0x0][R22+0x168] ;  /* 0x00005a00160e7b82 */ /* 0x000f660000000a00 */
[----:B------:R-:W-:-:S05]  /*ea40*/  @P0 IMAD.HI.U32 R9, R2, c[0x0][0x4ec], RZ ;  /* 0x00013b0002090a27 */ /* 0x000fca00078e00ff */
[----:B------:R-:W1:Y:S01]  /*ea50*/  LDC.64 R18, c[0x0][R22+0x178] ;  /* 0x00005e0016127b82 */ /* 0x000e620000000a00 */
[----:B------:R-:W-:-:S05]  /*ea60*/  @P0 SHF.R.U32.HI R10, RZ, c[0x0][0x4f0], R9 ;  /* 0x00013c00ff0a0a19 */ /* 0x000fca0000011609 */
[----:B------:R-:W-:Y:S02]  /*ea70*/  IMAD.MOV R9, RZ, RZ, -R10 ;  /* 0x000000ffff097224 */ /* 0x000fe400078e0a0a */
[----:B------:R-:W2:Y:S02]  /*ea80*/  LDC.64 R16, c[0x0][R22+0x160] ;  /* 0x0000580016107b82 */ /* 0x000ea40000000a00 */
[----:B------:R-:W-:Y:S02]  /*ea90*/  IMAD R9, R9, c[0x0][0x4e8], R2 ;  /* 0x00013a0009097a24 */ /* 0x000fe400078e0202 */
[-C--:B----4-:R-:W-:Y:S02]  /*eaa0*/  IMAD R5, R21, R230.reuse, RZ ;  /* 0x000000e615057224 */ /* 0x090fe400078e02ff */
[----:B------:R-:W-:-:S04]  /*eab0*/  IMAD.WIDE.U32 R12, R20, R230, RZ ;  /* 0x000000e6140c7225 */ /* 0x000fc800078e00ff */
[----:B------:R-:W-:Y:S02]  /*eac0*/  IMAD R5, R20, R7, R5 ;  /* 0x0000000714057224 */ /* 0x000fe400078e0205 */
[-C--:B-----5:R-:W-:Y:S02]  /*ead0*/  IMAD R8, R15, R231.reuse, RZ ;  /* 0x000000e70f087224 */ /* 0x0a0fe400078e02ff */
[----:B------:R-:W-:Y:S01]  /*eae0*/  IMAD.WIDE.U32 R14, R14, R231, RZ ;  /* 0x000000e70e0e7225 */ /* 0x000fe200078e00ff */
[----:B------:R-:W-:-:S03]  /*eaf0*/  IADD3 R5, R13, R5, RZ ;  /* 0x000000050d057210 */ /* 0x000fc60007ffe0ff */
[----:B------:R-:W-:Y:S01]  /*eb00*/  IMAD.IADD R8, R15, 0x1, R8 ;  /* 0x000000010f087824 */ /* 0x000fe200078e0208 */
[----:B------:R-:W-:Y:S01]  /*eb10*/  IADD3 R14, P1, P0, R12, R14, R0 ;  /* 0x0000000e0c0e7210 */ /* 0x000fe2000783e000 */
[-C--:B-1----:R-:W-:Y:S02]  /*eb20*/  IMAD R11, R19, R235.reuse, RZ ;  /* 0x000000eb130b7224 */ /* 0x082fe400078e02ff */
[----:B------:R-:W-:Y:S01]  /*eb30*/  IMAD.WIDE.U32 R18, R18, R235, RZ ;  /* 0x000000eb12127225 */ /* 0x000fe200078e00ff */
[----:B------:R-:W-:Y:S02]  /*eb40*/  IADD3.X R5, R5, R8, R4, P1, P0 ;  /* 0x0000000805057210 */ /* 0x000fe40000fe0404 */
[----:B------:R-:W-:Y:S02]  /*eb50*/  SHF.R.S32.HI R8, RZ, 0x1f, R9 ;  /* 0x0000001fff087819 */ /* 0x000fe40000011409 */
[----:B------:R-:W-:Y:S01]  /*eb60*/  IADD3 R14, P1, P0, R10, R14, R18 ;  /* 0x0000000e0a0e7210 */ /* 0x000fe2000783e012 */
[----:B--2---:R-:W-:Y:S01]  /*eb70*/  IMAD R2, R17, R9, RZ ;  /* 0x0000000911027224 */ /* 0x004fe200078e02ff */
[----:B------:R-:W-:-:S02]  /*eb80*/  IADD3 R11, R19, R11, RZ ;  /* 0x0000000b130b7210 */ /* 0x000fc40007ffe0ff */
[----:B------:R-:W-:Y:S01]  /*eb90*/  SHF.R.S32.HI R10, RZ, 0x1f, R10 ;  /* 0x0000001fff0a7819 */ /* 0x000fe2000001140a */
[----:B------:R-:W-:Y:S01]  /*eba0*/  IMAD R2, R16, R8, R2 ;  /* 0x0000000810027224 */ /* 0x000fe200078e0202 */
[----:B------:R-:W-:Y:S02]  /*ebb0*/  MOV R8, c[0x0][0x4ac] ;  /* 0x00012b0000087a02 */ /* 0x000fe40000000f00 */
[----:B------:R-:W-:Y:S01]  /*ebc0*/  IADD3.X R15, R10, R5, R11, P1, P0 ;  /* 0x000000050a0f7210 */ /* 0x000fe20000fe040b */
[----:B------:R-:W-:Y:S01]  /*ebd0*/  IMAD.MOV.U32 R5, RZ, RZ, c[0x0][0x4a8] ;  /* 0x00012a00ff057624 */ /* 0x000fe200078e00ff */
[----:B------:R-:W-:-:S03]  /*ebe0*/  SEL R8, R8, c[0x0][0x454], P2 ;  /* 0x0001150008087a07 */ /* 0x000fc60001000000 */
[----:B------:R-:W-:Y:S01]  /*ebf0*/  IMAD.WIDE.U32 R14, R16, R9, R14 ;  /* 0x00000009100e7225 */ /* 0x000fe200078e000e */
[----:B------:R-:W-:-:S03]  /*ec00*/  SEL R5, R5, c[0x0][0x450], P2 ;  /* 0x0001140005057a07 */ /* 0x000fc60001000000 */
[----:B------:R-:W-:Y:S01]  /*ec10*/  IMAD.IADD R2, R15, 0x1, R2 ;  /* 0x000000010f027824 */ /* 0x000fe200078e0202 */
[----:B------:R-:W-:-:S04]  /*ec20*/  LEA R10, P0, R14, R5, 0x2 ;  /* 0x000000050e0a7211 */ /* 0x000fc800078010ff */
[----:B------:R-:W-:Y:S02]  /*ec30*/  LEA.HI.X R11, R14, R8, R2, 0x2, P0 ;  /* 0x000000080e0b7211 */ /* 0x000fe400000f1402 */
[----:B------:R-:W-:-:S05]  /*ec40*/  MOV R2, 0xff800000 ;  /* 0xff80000000027802 */ /* 0x000fca0000000f00 */
[----:B------:R1:W-:Y:S02]  /*ec50*/  STG.E [R10.64], R2 ;  /* 0x000000020a007986 */ /* 0x0003e4000c101908 */
.L_x_2182:
[----:B------:R-:W-:Y:S05]  /*ec60*/  BSYNC B0 ;  /* 0x0000000000007941 */ /* 0x000fea0003800000 */
.L_x_2181:
[----:B------:R-:W-:-:S13]  /*ec70*/  ISETP.GT.AND P0, PT, R234, 0x1, PT ;  /* 0x00000001ea00780c */ /* 0x000fda0003f04270 */
[----:B------:R-:W-:Y:S05]  /*ec80*/  @P0 BRA `(.L_x_2174) ;  /* 0x0000071000000947 */ /* 0x000fea0003800000 */
[----:B-1----:R-:W-:Y:S01]  /*ec90*/  MOV R2, c[0x0][0x4e8] ;  /* 0x00013a0000027a02 */ /* 0x002fe20000000f00 */
[----:B------:R-:W-:Y:S02]  /*eca0*/  IMAD R4, R4, c[0x0][0x3a0], RZ ;  /* 0x0000e80004047a24 */ /* 0x000fe400078e02ff */
[----:B------:R-:W-:Y:S01]  /*ecb0*/  IMAD.WIDE.U32 R8, R0, c[0x0][0x3a0], RZ ;  /* 0x0000e80000087a25 */ /* 0x000fe200078e00ff */
[----:B------:R-:W-:-:S03]  /*ecc0*/  ISETP.NE.AND P0, PT, R2, 0x1, PT ;  /* 0x000000010200780c */ /* 0x000fc60003f05270 */
[----:B------:R-:W-:Y:S01]  /*ecd0*/  IMAD R4, R0, c[0x0][0x3a4], R4 ;  /* 0x0000e90000047a24 */ /* 0x000fe200078e0204 */
[----:B------:R-:W-:Y:S01]  /*ece0*/  LEA R0, R218, R219, 0x5 ;  /* 0x000000dbda007211 */ /* 0x000fe200078e28ff */
[----:B------:R-:W-:-:S03]  /*ecf0*/  IMAD R7, R7, c[0x0][0x3f0], RZ ;  /* 0x0000fc0007077a24 */ /* 0x000fc600078e02ff */
[----:B------:R-:W-:Y:S01]  /*ed00*/  IADD3 R0, R197, R0, RZ ;  /* 0x00000000c5007210 */ /* 0x000fe20007ffe0ff */
[----:B------:R-:W-:Y:S01]  /*ed10*/  IMAD R7, R230, c[0x0][0x3f4], R7 ;  /* 0x0000fd00e6077a24 */ /* 0x000fe200078e0207 */
[----:B------:R-:W-:Y:S02]  /*ed20*/  IADD3 R9, R9, R4, RZ ;  /* 0x0000000409097210 */ /* 0x000fe40007ffe0ff */
[----:B------:R-:W-:Y:S01]  /*ed30*/  MOV R4, R0 ;  /* 0x0000000000047202 */ /* 0x000fe20000000f00 */
[----:B------:R-:W-:Y:S01]  /*ed40*/  @P0 IMAD.HI.U32 R2, R0, c[0x0][0x4ec], RZ ;  /* 0x00013b0000020a27 */ /* 0x000fe200078e00ff */
[----:B------:R-:W-:-:S03]  /*ed50*/  IADD3 R197, R219, R197, RZ ;  /* 0x000000c5dbc57210 */ /* 0x000fc60007ffe0ff */
        /* <DEDUP_REMOVED lines=13> */
[----:B------:R-:W-:Y:S01]  /*ee30*/  IMAD R8, R8, c[0x0][0x3d8], RZ ;  /* 0x0000f60008087a24 */ /* 0x000fe200078e02ff */
[----:B------:R-:W-:-:S03]  /*ee40*/  MOV R10, R230 ;  /* 0x000000e6000a7202 */ /* 0x000fc60000000f00 */
[C---:B------:R-:W-:Y:S02]  /*ee50*/  IMAD R8, R5.reuse, c[0x0][0x3dc], R8 ;  /* 0x0000f70005087a24 */ /* 0x040fe400078e0208 */
[----:B------:R-:W-:-:S05]  /*ee60*/  IMAD.WIDE.U32 R10, R5, c[0x0][0x3d8], R10 ;  /* 0x0000f600050a7a25 */ /* 0x000fca00078e000a */
[----:B------:R-:W-:Y:S02]  /*ee70*/  LEA R7, P0, R10, c[0x0][0x380], 0x1 ;  /* 0x0000e0000a077a11 */ /* 0x000fe400078008ff */
[----:B------:R-:W-:-:S04]  /*ee80*/  IADD3 R8, R11, R8, RZ ;  /* 0x000000080b087210 */ /* 0x000fc80007ffe0ff */
[----:B------:R-:W-:Y:S01]  /*ee90*/  LEA.HI.X R8, R10, c[0x0][0x384], R8, 0x1, P0 ;  /* 0x0000e1000a087a11 */ /* 0x000fe200000f0c08 */
[----:B------:R-:W-:Y:S05]  /*eea0*/  BRA.DIV ~URZ, `(.L_x_2183) ;  /* 0x000021727f007947 */ /* 0x000fea000b800000 */
[----:B------:R1:W4:Y:S02]  /*eeb0*/  SHFL.IDX PT, R9, R8, RZ, 0x181f ;  /* 0x00181fff08097589 */ /* 0x00032400000e0000 */
.L_x_2238:
[----:B------:R-:W-:Y:S05]  /*eec0*/  BRA.DIV ~URZ, `(.L_x_2184) ;  /* 0x000021c27f007947 */ /* 0x000fea000b800000 */
[----:B------:R1:W2:Y:S02]  /*eed0*/  SHFL.IDX PT, R0, R7, RZ, 0x181f ;  /* 0x00181fff07007589 */ /* 0x0002a400000e0000 */
.L_x_2239:
        /* <DEDUP_REMOVED lines=10> */
[-C--:B----4-:R-:W-:Y:S02]  /*ef80*/  @!P2 LEA.HI.X R11, R222, R9.reuse, R223, 0x1, P5 ;  /* 0x00000009de0ba211 */ /* 0x090fe400028f0cdf */
[-C--:B------:R-:W-:Y:S02]  /*ef90*/  @!P1 LEA.HI.X R5, R208, R9.reuse, R203, 0x1, P4 ;  /* 0x00000009d0059211 */ /* 0x080fe400020f0ccb */
[----:B------:R-:W-:Y:S01]  /*efa0*/  @!P0 LEA.HI.X R13, R207, R9, R202, 0x1, P3 ;  /* 0x00000009cf0d8211 */ /* 0x000fe200018f0cca */
[----:B------:R2:W-:Y:S04]  /*efb0*/  @!P2 ST.E.128 [R10.64], RZ ;  /* 0x000000ff0a00a985 */ /* 0x0005e8000c101d08 */
[----:B------:R2:W-:Y:S04]  /*efc0*/  @!P1 ST.E.128 [R4.64], RZ ;  /* 0x000000ff04009985 */ /* 0x0005e8000c101d08 */
[----:B------:R2:W-:Y:S02]  /*efd0*/  @!P0 ST.E.128 [R12.64], RZ ;  /* 0x000000ff0c008985 */ /* 0x0005e4000c101d08 */
.L_x_2186:
[----:B------:R-:W-:Y:S05]  /*efe0*/  BSYNC B0 ;  /* 0x0000000000007941 */ /* 0x000fea0003800000 */
.L_x_2185:
[----:B------:R-:W-:Y:S05]  /*eff0*/  BRA.DIV ~URZ, `(.L_x_2187) ;  /* 0x000021027f007947 */ /* 0x000fea000b800000 */
[----:B----4-:R4:W1:Y:S04]  /*f000*/  SHFL.IDX PT, R9, R8, 0x1, 0x181f ;  /* 0x00381f0008097f89 */ /* 0x01086800000e0000 */
[----:B--2---:R4:W2:Y:S02]  /*f010*/  SHFL.IDX PT, R0, R7, 0x1, 0x181f ;  /* 0x00381f0007007f89 */ /* 0x0048a400000e0000 */
.L_x_2240:
        /* <DEDUP_REMOVED lines=16> */
.L_x_2189:
[----:B------:R-:W-:Y:S05]  /*f120*/  BSYNC B0 ;  /* 0x0000000000007941 */ /* 0x000fea0003800000 */
.L_x_2188:
[----:B------:R-:W-:Y:S05]  /*f130*/  BRA.DIV ~URZ, `(.L_x_2190) ;  /* 0x000020927f007947 */ /* 0x000fea000b800000 */
[----:B-1----:R1:W3:Y:S02]  /*f140*/  SHFL.IDX PT, R9, R8, 0x2, 0x181f ;  /* 0x00581f0008097f89 */ /* 0x0022e400000e0000 */
.L_x_2241:
[----:B------:R-:W-:Y:S05]  /*f150*/  BRA.DIV ~URZ, `(.L_x_2191) ;  /* 0x000020e27f007947 */ /* 0x000fea000b800000 */
[----:B--2---:R2:W1:Y:S02]  /*f160*/  SHFL.IDX PT, R0, R7, 0x2, 0x181f ;  /* 0x00581f0007007f89 */ /* 0x00446400000e0000 */
.L_x_2242:
        /* <DEDUP_REMOVED lines=10> */
[-C--:B---3--:R-:W-:Y:S02]  /*f210*/  @!P2 LEA.HI.X R11, R222, R9.reuse, R223, 0x1, P5 ;  /* 0x00000009de0ba211 */ /* 0x088fe400028f0cdf */
[-C--:B------:R-:W-:Y:S02]  /*f220*/  @!P1 LEA.HI.X R5, R208, R9.reuse, R203, 0x1, P4 ;  /* 0x00000009d0059211 */ /* 0x080fe400020f0ccb */
[----:B------:R-:W-:Y:S01]  /*f230*/  @!P0 LEA.HI.X R13, R207, R9, R202, 0x1, P3 ;  /* 0x00000009cf0d8211 */ /* 0x000fe200018f0cca */
[----:B------:R1:W-:Y:S04]  /*f240*/  @!P2 ST.E.128 [R10.64], RZ ;  /* 0x000000ff0a00a985 */ /* 0x0003e8000c101d08 */
[----:B------:R1:W-:Y:S04]  /*f250*/  @!P1 ST.E.128 [R4.64], RZ ;  /* 0x000000ff04009985 */ /* 0x0003e8000c101d08 */
[----:B------:R1:W-:Y:S02]  /*f260*/  @!P0 ST.E.128 [R12.64], RZ ;  /* 0x000000ff0c008985 */ /* 0x0003e4000c101d08 */
.L_x_2193:
[----:B------:R-:W-:Y:S05]  /*f270*/  BSYNC B0 ;  /* 0x0000000000007941 */ /* 0x000fea0003800000 */
.L_x_2192:
[----:B------:R-:W-:Y:S05]  /*f280*/  BRA.DIV ~URZ, `(.L_x_2194) ;  /* 0x000020227f007947 */ /* 0x000fea000b800000 */
[----:B-1--4-:R-:W1:Y:S04]  /*f290*/  SHFL.IDX PT, R8, R8, 0x3, 0x181f ;  /* 0x00781f0008087f89 */ /* 0x012e6800000e0000 */
[----:B--2---:R-:W2:Y:S02]  /*f2a0*/  SHFL.IDX PT, R7, R7, 0x3, 0x181f ;  /* 0x00781f0007077f89 */ /* 0x004ea400000e0000 */
.L_x_2243:
        /* <DEDUP_REMOVED lines=15> */
.L_x_2174:
[----:B------:R-:W-:Y:S05]  /*f3a0*/  BSYNC B1 ;  /* 0x0000000000017941 */ /* 0x000fea0003800000 */
.L_x_2158:
[----:B------:R-:W-:-:S13]  /*f3b0*/  ISETP.NE.AND P0, PT, R220, RZ, PT ;  /* 0x000000ffdc00720c */ /* 0x000fda0003f05270 */
[----:B------:R-:W-:Y:S01]  /*f3c0*/  @P0 WARPSYNC 0xffffffff ;  /* 0xffffffff00000948 */ /* 0x000fe20003800000 */
[----:B------:R-:W-:Y:S06]  /*f3d0*/  @P0 BAR.SYNC.DEFER_BLOCKING 0x5, 0x100 ;  /* 0x0144000000000b1d */ /* 0x000fec0000010000 */
[----:B------:R-:W4:Y:S04]  /*f3e0*/  @P0 LDS.128 R196, [0x24100] ;  /* 0x02410000ffc40984 */ /* 0x000f280000000c00 */
[----:B------:R-:W-:Y:S06]  /*f3f0*/  @P0 BAR.ARV 0x4, 0x100 ;  /* 0x0104000000000b1d */ /* 0x000fec0000002000 */
[----:B------:R-:W-:Y:S05]  /*f400*/  @P0 BRA `(.L_x_2195) ;  /* 0x00000ea000000947 */ /* 0x000fea0003800000 */
[----:B-1----:R-:W-:Y:S01]  /*f410*/  LOP3.LUT R6, R206, 0x1f, RZ, 0xc0, !PT ;  /* 0x0000001fce067812 */ /* 0x002fe200078ec0ff */
[----:B--2---:R-:W-:-:S03]  /*f420*/  IMAD.MOV.U32 R11, RZ, RZ, RZ ;  /* 0x000000ffff0b7224 */ /* 0x004fc600078e00ff */
[----:B------:R-:W-:Y:S01]  /*f430*/  ISETP.NE.AND P5, PT, R6, 0x1f, PT ;  /* 0x0000001f0600780c */ /* 0x000fe20003fa5270 */
[----:B------:R-:W-:Y:S10]  /*f440*/  BRA.DIV ~URZ, `(.L_x_2196) ;  /* 0x00001f327f007947 */ /* 0x000ff4000b800000 */
[----:B------:R1:W2:Y:S02]  /*f450*/  SHFL.IDX PT, R7, R3, RZ, 0x1f ;  /* 0x00001fff03077589 */ /* 0x0002a400000e0000 */
.L_x_2244:
[----:B------:R-:W-:Y:S05]  /*f460*/  BRA.DIV ~URZ, `(.L_x_2197) ;  /* 0x00001f827f007947 */ /* 0x000fea000b800000 */
[----:B-1----:R-:W1:Y:S02]  /*f470*/  SHFL.IDX PT, R3, R3, 0x1, 0x1f ;  /* 0x00201f0003037f89 */ /* 0x002e6400000e0000 */
.L_x_2245:
[----:B---34-:R-:W-:Y:S02]  /*f480*/  IMAD.IADD R4, R199, 0x1, R6 ;  /* 0x00000001c7047824 */ /* 0x018fe400078e0206 */
        /* <DEDUP_REMOVED lines=17> */
.L_x_2246:
        /* <DEDUP_REMOVED lines=16> */
.L_x_2247:
[----:B----4-:R-:W-:Y:S01]  /*f6a0*/  IMAD R0, R0, c[0x0][0x538], RZ ;  /* 0x00014e0000007a24 */ /* 0x010fe200078e02ff */
[----:B------:R-:W-:Y:S04]  /*f6b0*/  BSSY B1, `(.L_x_2200) ;  /* 0x00000ba000017945 */ /* 0x000fe80003800000 */
[----:B-1----:R-:W-:-:S04]  /*f6c0*/  IADD3 R196, R0, R3, RZ ;  /* 0x0000000300c47210 */ /* 0x002fc80007ffe0ff */
[----:B--2---:R-:W-:-:S13]  /*f6d0*/  ISETP.GT.AND P6, PT, R196, R7, PT ;  /* 0x00000007c400720c */ /* 0x004fda0003fc4270 */
[----:B------:R-:W-:Y:S05]  /*f6e0*/  @P6 BRA `(.L_x_2201) ;  /* 0x0000024000006947 */ /* 0x000fea0003800000 */
.L_x_2205:
        /* <DEDUP_REMOVED lines=16> */
.L_x_2248:
        /* <DEDUP_REMOVED lines=16> */
.L_x_2249:
[----:B--2---:R-:W-:-:S05]  /*f8f0*/  IMAD R0, R0, c[0x0][0x538], RZ ;  /* 0x00014e0000007a24 */ /* 0x004fca00078e02ff */
[----:B------:R-:W-:-:S04]  /*f900*/  IADD3 R196, R0, R196, RZ ;  /* 0x000000c400c47210 */ /* 0x000fc80007ffe0ff */
[----:B------:R-:W-:-:S13]  /*f910*/  ISETP.GT.AND P6, PT, R196, R7, PT ;  /* 0x00000007c400720c */ /* 0x000fda0003fc4270 */
[----:B-1----:R-:W-:Y:S05]  /*f920*/  @!P6 BRA `(.L_x_2205) ;  /* 0xfffffdc00000e947 */ /* 0x002fea000383ffff */
.L_x_2201:
[----:B------:R-:W-:-:S05]  /*f930*/  IADD3 R196, -R0, R196, RZ ;  /* 0x000000c400c47210 */ /* 0x000fca0007ffe1ff */
[----:B------:R-:W-:-:S05]  /*f940*/  IMAD R0, R9, c[0x0][0x538], R196 ;  /* 0x00014e0009007a24 */ /* 0x000fca00078e02c4 */
[----:B------:R-:W-:Y:S01]  /*f950*/  ISETP.GT.AND P0, PT, R0, R7, PT ;  /* 0x000000070000720c */ /* 0x000fe20003f04270 */
[----:B------:R-:W-:-:S12]  /*f960*/  BRA.DIV ~URZ, `(.L_x_2206) ;  /* 0x00001f127f007947 */ /* 0x000fd8000b800000 */
[----:B------:R-:W-:-:S04]  /*f970*/  VOTE.ANY R8, PT, !P0 ;  /* 0x0000000000087806 */ /* 0x000fc800040e0100 */
.L_x_2250:
[----:B------:R-:W1:Y:S02]  /*f980*/  POPC R12, R8 ;  /* 0x00000008000c7309 */ /* 0x000e640000000000 */
[----:B-1----:R-:W-:Y:S01]  /*f990*/  IADD3 R199, R12, R199, RZ ;  /* 0x000000c70cc77210 */ /* 0x002fe20007ffe0ff */
[----:B------:R-:W-:Y:S05]  /*f9a0*/  BRA.DIV ~URZ, `(.L_x_2207) ;  /* 0x00001f127f007947 */ /* 0x000fea000b800000 */
[----:B------:R1:W2:Y:S04]  /*f9b0*/  SHFL.IDX PT, R197, R197, R12, 0x1f ;  /* 0x00001f0cc5c57589 */ /* 0x0002a800000e0000 */
[----:B------:R1:W4:Y:S02]  /*f9c0*/  SHFL.IDX PT, R3, R11, R12, 0x1f ;  /* 0x00001f0c0b037589 */ /* 0x00032400000e0000 */
.L_x_2251:
[----:B------:R-:W-:Y:S01]  /*f9d0*/  ISETP.NE.AND P0, PT, R8, RZ, PT ;  /* 0x000000ff0800720c */ /* 0x000fe20003f05270 */
[----:B------:R-:W-:-:S12]  /*f9e0*/  BSSY B0, `(.L_x_2208) ;  /* 0x0000005000007945 */ /* 0x000fd80003800000 */
[----:B------:R-:W-:Y:S05]  /*f9f0*/  @!P0 BRA `(.L_x_2209) ;  /* 0x0000003000008947 */ /* 0x000fea0003800000 */
[----:B------:R-:W-:Y:S01]  /*fa00*/  IADD3 R4, R12, -0x1, RZ ;  /* 0xffffffff0c047810 */ /* 0x000fe20007ffe0ff */
[----:B------:R-:W-:Y:S05]  /*fa10*/  BRA.DIV ~URZ, `(.L_x_2210) ;  /* 0x00001f727f007947 */ /* 0x000fea000b800000 */
[----:B------:R1:W3:Y:S02]  /*fa20*/  SHFL.IDX PT, R10, R9, R4, 0x1f ;  /* 0x00001f04090a7589 */ /* 0x0002e400000e0000 */
.L_x_2209:
[----:B------:R-:W-:Y:S05]  /*fa30*/  BSYNC B0 ;  /* 0x0000000000007941 */ /* 0x000fea0003800000 */
.L_x_2208:
[----:B----4-:R-:W-:Y:S01]  /*fa40*/  ISETP.NE.AND P0, PT, R3, 0x1, PT ;  /* 0x000000010300780c */ /* 0x010fe20003f05270 */
[----:B---3--:R-:W-:Y:S01]  /*fa50*/  IMAD R196, R10, c[0x0][0x538], R196 ;  /* 0x00014e000ac47a24 */ /* 0x008fe200078e02c4 */
[----:B------:R-:W-:Y:S04]  /*fa60*/  BSSY B0, `(.L_x_2211) ;  /* 0x0000077000007945 */ /* 0x000fe80003800000 */
[----:B------:R-:W-:-:S07]  /*fa70*/  IADD3 R5, -R196, R7, RZ ;  /* 0x00000007c4057210 */ /* 0x000fce0007ffe1ff */
        /* <DEDUP_REMOVED lines=56> */
.L_x_2212:
[----:B------:R-:W-:-:S04]  /*fe00*/  IMAD.MOV.U32 R0, RZ, RZ, 0x4 ;  /* 0x00000004ff007424 */ /* 0x000fc800078e00ff */
[----:B------:R-:W-:-:S06]  /*fe10*/  IMAD.WIDE R2, R199, R0, c[0x0][0x590] ;  /* 0x00016400c7027625 */ /* 0x000fcc00078e0200 */
[----:B------:R-:W3:Y:S01]  /*fe20*/  LDG.E R3, [R2.64] ;  /* 0x0000000802037981 */ /* 0x000ee2000c1e1900 */
        /* <DEDUP_REMOVED lines=31> */
[----:B------:R-:W-:Y:S01]  /*10020*/  IABS R8, R3 ;  /* 0x0000000300087213 */ /* 0x000fe20000000000 */
[----:B------:R-:W-:Y:S01]  /*10030*/  IMAD.MOV R198, RZ, RZ, -R3 ;  /* 0x000000ffffc67224 */ /* 0x000fe200078e0a03 */
[----:B------:R-:W-:Y:S02]  /*10040*/  IADD3 R4, R4, 0x1000000, R5 ;  /* 0x0100000004047810 */ /* 0x000fe40007ffe005 */
[----:B------:R-:W1:Y:S08]  /*10050*/  I2F.RP R10, R8 ;  /* 0x00000008000a7306 */ /* 0x000e700000209400 */
[----:B-1----:R-:W1:Y:S02]  /*10060*/  MUFU.RCP R10, R10 ;  /* 0x0000000a000a7308 */ /* 0x002e640000001000 */
[----:B-1----:R-:W-:-:S06]  /*10070*/  IADD3 R10, R10, 0xffffffe, RZ ;  /* 0x0ffffffe0a0a7810 */ /* 0x002fcc0007ffe0ff */
[----:B------:R-:W1:Y:S02]  /*10080*/  F2I.FTZ.U32.TRUNC.NTZ R11, R10 ;  /* 0x0000000a000b7305 */ /* 0x000e64000021f000 */
[----:B-1----:R-:W-:Y:S02]  /*10090*/  IMAD.MOV R0, RZ, RZ, -R11 ;  /* 0x000000ffff007224 */ /* 0x002fe400078e0a0b */
[----:B------:R-:W-:Y:S02]  /*100a0*/  IMAD.MOV.U32 R10, RZ, RZ, RZ ;  /* 0x000000ffff0a7224 */ /* 0x000fe400078e00ff */
        /* <DEDUP_REMOVED lines=16> */
[----:B------:R-:W-:Y:S02]  /*101b0*/  IMAD R198, R7, R198, R4 ;  /* 0x000000c607c67224 */ /* 0x000fe400078e0204 */
[----:B------:R-:W-:Y:S02]  /*101c0*/  IMAD.MOV.U32 R2, RZ, RZ, R7 ;  /* 0x000000ffff027224 */ /* 0x000fe400078e0007 */
.L_x_2213:
[----:B------:R-:W-:Y:S05]  /*101d0*/  BSYNC B0 ;  /* 0x0000000000007941 */ /* 0x000fea0003800000 */
.L_x_2211:
[----:B------:R-:W-:-:S04]  /*101e0*/  LOP3.LUT R2, RZ, R2, RZ, 0x33, !PT ;  /* 0x00000002ff027212 */ /* 0x000fc800078e33ff */
[----:B------:R-:W-:Y:S01]  /*101f0*/  IADD3 R197, R2, R197, RZ ;  /* 0x000000c502c57210 */ /* 0x000fe20007ffe0ff */
[----:B------:R-:W-:Y:S05]  /*10200*/  BRA `(.L_x_2214) ;  /* 0x0000004000007947 */ /* 0x000fea0003800000 */
.L_x_2202:
[----:B------:R-:W-:Y:S01]  /*10210*/  IMAD.MOV.U32 R196, RZ, RZ, R7 ;  /* 0x000000ffffc47224 */ /* 0x000fe200078e0007 */
[----:B------:R-:W-:Y:S01]  /*10220*/  MOV R198, RZ ;  /* 0x000000ff00c67202 */ /* 0x000fe20000000f00 */
[----:B------:R-:W-:Y:S01]  /*10230*/  IMAD.MOV.U32 R197, RZ, RZ, RZ ;  /* 0x000000ffffc57224 */ /* 0x000fe200078e00ff */
[----:B------:R-:W-:Y:S02]  /*10240*/  MOV R199, c[0x0][0x53c] ;  /* 0x00014f0000c77a02 */ /* 0x000fe40000000f00 */
.L_x_2214:
[----:B------:R-:W-:Y:S05]  /*10250*/  BSYNC B1 ;  /* 0x0000000000017941 */ /* 0x000fea0003800000 */
.L_x_2200:
[----:B------:R-:W-:Y:S01]  /*10260*/  WARPSYNC 0xffffffff ;  /* 0xffffffff00007948 */ /* 0x000fe20003800000 */
[----:B------:R-:W-:Y:S01]  /*10270*/  BAR.SYNC.DEFER_BLOCKING 0x4, 0x100 ;  /* 0x0104000000007b1d */ /* 0x000fe20000010000 */
[----:B------:R-:W-:-:S13]  /*10280*/  ISETP.NE.AND P0, PT, R6, RZ, PT ;  /* 0x000000ff0600720c */ /* 0x000fda0003f05270 */
[----:B------:R1:W-:Y:S04]  /*10290*/  @!P0 STS.128 [0x24100], R196 ;  /* 0x024100c4ff008388 */ /* 0x0003e80000000c00 */
[----:B------:R-:W-:Y:S06]  /*102a0*/  BAR.ARV 0x5, 0x100 ;  /* 0x0144000000007b1d */ /* 0x000fec0000002000 */
.L_x_2195:
[----:B----4-:R-:W-:-:S13]  /*102b0*/  ISETP.GE.AND P0, PT, R199, c[0x0][0x53c], PT ;  /* 0x00014f00c7007a0c */ /* 0x010fda0003f06270 */
[----:B-123--:R-:W-:Y:S01]  /*102c0*/  @P0 CALL.REL.NOINC `(.L_x_2215) ;  /* 0x0000001000000944 */ /* 0x00efe20003c00000 */
[----:B------:R-:W-:Y:S05]  /*102d0*/  BRA `(.L_x_2216) ;  /* 0xffff136000007947 */ /* 0x000fea000383ffff */
.L_x_2215:
[----:B------:R-:W-:Y:S05]  /*102e0*/  EXIT ;  /* 0x000000000000794d */ /* 0x000fea0003800000 */
.L_x_2114:
[----:B------:R-:W-:Y:S01]  /*102f0*/  IMAD.MOV.U32 R9, RZ, RZ, R8 ;  /* 0x000000ffff097224 */ /* 0x000fe200078e0008 */
[----:B------:R-:W-:Y:S02]  /*10300*/  MOV R2, 0x1 ;  /* 0x0000000100027802 */ /* 0x000fe40000000f00 */
[----:B------:R-:W-:Y:S02]  /*10310*/  MOV R0, 0x10330 ;  /* 0x0001033000007802 */ /* 0x000fe40000000f00 */
[----:B------:R-:W-:Y:S05]  /*10320*/  CALL.REL.NOINC `($__internal_46_$__cuda_sm70_shflsync_up_p) ;  /* 0x0000176000007944 */ /* 0x000fea0003c00000 */
[----:B--2---:R-:W-:Y:S01]  /*10330*/  MOV R0, R2 ;  /* 0x0000000200007202 */ /* 0x004fe20000000f00 */
[----:B-1----:R-:W-:Y:S05]  /*10340*/  BRA `(.L_x_2217) ;  /* 0xffff012000007947 */ /* 0x002fea000383ffff */
.L_x_2115:
[----:B------:R-:W-:Y:S01]  /*10350*/  IMAD.MOV.U32 R9, RZ, RZ, R8 ;  /* 0x000000ffff097224 */ /* 0x000fe200078e0008 */
[----:B------:R-:W-:Y:S02]  /*10360*/  MOV R2, 0x2 ;  /* 0x0000000200027802 */ /* 0x000fe40000000f00 */
[----:B------:R-:W-:Y:S02]  /*10370*/  MOV R0, 0x10390 ;  /* 0x0001039000007802 */ /* 0x000fe40000000f00 */
[----:B------:R-:W-:Y:S05]  /*10380*/  CALL.REL.NOINC `($__internal_46_$__cuda_sm70_shflsync_up_p) ;  /* 0x0000170000007944 */ /* 0x000fea0003c00000 */
[----:B-12---:R-:W-:Y:S01]  /*10390*/  SEL R9, R2, RZ, P4 ;  /* 0x000000ff02097207 */ /* 0x006fe20002000000 */
[----:B------:R-:W-:Y:S01]  /*103a0*/  IMAD.MOV.U32 R2, RZ, RZ, 0x4 ;  /* 0x00000004ff027424 */ /* 0x000fe200078e00ff */
[----:B------:R-:W-:-:S03]  /*103b0*/  MOV R0, 0x103e0 ;  /* 0x000103e000007802 */ /* 0x000fc60000000f00 */
[----:B------:R-:W-:Y:S02]  /*103c0*/  IMAD.IADD R9, R8, 0x1, R9 ;  /* 0x0000000108097824 */ /* 0x000fe400078e0209 */
[----:B------:R-:W-:Y:S05]  /*103d0*/  CALL.REL.NOINC `($__internal_46_$__cuda_sm70_shflsync_up_p) ;  /* 0x000016b000007944 */ /* 0x000fea0003c00000 */
[----:B--2---:R-:W-:Y:S02]  /*103e0*/  SEL R2, R2, RZ, P3 ;  /* 0x000000ff02027207 */ /* 0x004fe40001800000 */
[----:B------:R-:W-:-:S03]  /*103f0*/  MOV R0, 0x10430 ;  /* 0x0001043000007802 */ /* 0x000fc60000000f00 */
[----:B-1----:R-:W-:Y:S02]  /*10400*/  IMAD.IADD R9, R9, 0x1, R2 ;  /* 0x0000000109097824 */ /* 0x002fe400078e0202 */
[----:B------:R-:W-:Y:S02]  /*10410*/  IMAD.MOV.U32 R2, RZ, RZ, 0x8 ;  /* 0x00000008ff027424 */ /* 0x000fe400078e00ff */
[----:B------:R-:W-:Y:S05]  /*10420*/  CALL.REL.NOINC `($__internal_46_$__cuda_sm70_shflsync_up_p) ;  /* 0x0000166000007944 */ /* 0x000fea0003c00000 */
[----:B--2---:R-:W-:Y:S02]  /*10430*/  SEL R2, R2, RZ, P2 ;  /* 0x000000ff02027207 */ /* 0x004fe40001000000 */
[----:B------:R-:W-:-:S03]  /*10440*/  MOV R0, 0x10480 ;  /* 0x0001048000007802 */ /* 0x000fc60000000f00 */
[----:B-1----:R-:W-:Y:S02]  /*10450*/  IMAD.IADD R9, R9, 0x1, R2 ;  /* 0x0000000109097824 */ /* 0x002fe400078e0202 */
[----:B------:R-:W-:Y:S02]  /*10460*/  IMAD.MOV.U32 R2, RZ, RZ, 0x10 ;  /* 0x00000010ff027424 */ /* 0x000fe400078e00ff */
[----:B------:R-:W-:Y:S05]  /*10470*/  CALL.REL.NOINC `($__internal_46_$__cuda_sm70_shflsync_up_p) ;  /* 0x0000161000007944 */ /* 0x000fea0003c00000 */
[----:B--2---:R-:W-:Y:S01]  /*10480*/  SEL R2, R2, RZ, P1 ;  /* 0x000000ff02027207 */ /* 0x004fe20000800000 */
[----:B------:R-:W-:Y:S01]  /*10490*/  IMAD.MOV.U32 R4, RZ, RZ, 0x1f ;  /* 0x0000001fff047424 */ /* 0x000fe200078e00ff */
[----:B------:R-:W-:-:S03]  /*104a0*/  MOV R0, 0x104f0 ;  /* 0x000104f000007802 */ /* 0x000fc60000000f00 */
[----:B-1----:R-:W-:Y:S01]  /*104b0*/  IMAD.IADD R9, R9, 0x1, R2 ;  /* 0x0000000109097824 */ /* 0x002fe200078e0202 */
[----:B------:R-:W-:-:S03]  /*104c0*/  MOV R2, 0x1f ;  /* 0x0000001f00027802 */ /* 0x000fc60000000f00 */
[----:B------:R-:W-:Y:S02]  /*104d0*/  IMAD.MOV.U32 R5, RZ, RZ, R9 ;  /* 0x000000ffff057224 */ /* 0x000fe400078e0009 */
[----:B------:R-:W-:Y:S05]  /*104e0*/  CALL.REL.NOINC `($__internal_45_$__cuda_sm70_shflsync_idx_p) ;  /* 0x0000155000007944 */ /* 0x000fea0003c00000 */
[----:B------:R-:W-:Y:S05]  /*104f0*/  BRA `(.L_x_2218) ;  /* 0xffff007000007947 */ /* 0x000fea000383ffff */
.L_x_2117:
[----:B------:R-:W-:Y:S02]  /*10500*/  SEL R2, RZ, 0x1, P0 ;  /* 0x00000001ff027807 */ /* 0x000fe40000000000 */
[----:B------:R-:W-:Y:S02]  /*10510*/  MOV R0, 0x10530 ;  /* 0x0001053000007802 */ /* 0x000fe40000000f00 */
[----:B------:R-:W-:Y:S05]  /*10520*/  CALL.REL.NOINC `($__internal_47_$__cuda_sm70_votesync_ballot) ;  /* 0x000015b000007944 */ /* 0x000fea0003c00000 */
[----:B------:R-:W-:Y:S05]  /*10530*/  BRA `(.L_x_2219) ;  /* 0xffff00c000007947 */ /* 0x000fea000383ffff */
.L_x_2118:
[----:B------:R-:W-:Y:S01]  /*10540*/  IMAD.MOV.U32 R5, RZ, RZ, R10 ;  /* 0x000000ffff057224 */ /* 0x000fe200078e000a */
[----:B------:R-:W-:Y:S01]  /*10550*/  MOV R4, R3 ;  /* 0x0000000300047202 */ /* 0x000fe20000000f00 */
[----:B------:R-:W-:Y:S01]  /*10560*/  IMAD.MOV.U32 R2, RZ, RZ, 0x1f ;  /* 0x0000001fff027424 */ /* 0x000fe200078e00ff */
[----:B------:R-:W-:Y:S02]  /*10570*/  MOV R0, 0x10590 ;  /* 0x0001059000007802 */ /* 0x000fe40000000f00 */
[----:B------:R-:W-:Y:S05]  /*10580*/  CALL.REL.NOINC `($__internal_45_$__cuda_sm70_shflsync_idx_p) ;  /* 0x000014b000007944 */ /* 0x000fea0003c00000 */
[----:B------:R-:W-:Y:S01]  /*10590*/  IMAD.MOV.U32 R10, RZ, RZ, R2 ;  /* 0x000000ffff0a7224 */ /* 0x000fe200078e0002 */
[----:B------:R-:W-:Y:S01]  /*105a0*/  MOV R5, R7 ;  /* 0x0000000700057202 */ /* 0x000fe20000000f00 */
[----:B------:R-:W-:Y:S01]  /*105b0*/  IMAD.MOV.U32 R11, RZ, RZ, RZ ;  /* 0x000000ffff0b7224 */ /* 0x000fe200078e00ff */
[----:B------:R-:W-:Y:S01]  /*105c0*/  MOV R4, R3 ;  /* 0x0000000300047202 */ /* 0x000fe20000000f00 */
[----:B------:R-:W-:Y:S01]  /*105d0*/  IMAD.MOV.U32 R2, RZ, RZ, 0x1f ;  /* 0x0000001fff027424 */ /* 0x000fe200078e00ff */
[----:B------:R-:W-:-:S02]  /*105e0*/  MOV R0, 0x10600 ;  /* 0x0001060000007802 */ /* 0x000fc40000000f00 */
[----:B------:R-:W-:Y:S05]  /*105f0*/  CALL.REL.NOINC `($__internal_45_$__cuda_sm70_shflsync_idx_p) ;  /* 0x0000144000007944 */ /* 0x000fea0003c00000 */
[----:B------:R-:W-:Y:S01]  /*10600*/  MOV R7, R2 ;  /* 0x0000000200077202 */ /* 0x000fe20000000f00 */
[----:B------:R-:W-:Y:S05]  /*10610*/  BRA `(.L_x_2220) ;  /* 0xffff004000007947 */ /* 0x000fea000383ffff */
.L_x_2121:
[----:B------:R-:W-:Y:S01]  /*10620*/  IMAD.MOV.U32 R5, RZ, RZ, R9 ;  /* 0x000000ffff057224 */ /* 0x000fe200078e0009 */
[----:B------:R-:W-:Y:S01]  /*10630*/  MOV R4, R3 ;  /* 0x0000000300047202 */ /* 0x000fe20000000f00 */
[----:B------:R-:W-:Y:S01]  /*10640*/  IMAD.MOV.U32 R2, RZ, RZ, 0x1f ;  /* 0x0000001fff027424 */ /* 0x000fe200078e00ff */
[----:B------:R-:W-:-:S02]  /*10650*/  MOV R0, 0x10670 ;  /* 0x0001067000007802 */ /* 0x000fc40000000f00 */
[----:B--23--:R-:W-:Y:S05]  /*10660*/  CALL.REL.NOINC `($__internal_45_$__cuda_sm70_shflsync_idx_p) ;  /* 0x000013d000007944 */ /* 0x00cfea0003c00000 */
[----:B------:R-:W-:Y:S01]  /*10670*/  MOV R11, R2 ;  /* 0x00000002000b7202 */ /* 0x000fe20000000f00 */
[----:B------:R-:W-:Y:S05]  /*10680*/  BRA `(.L_x_2120) ;  /* 0xffff003000007947 */ /* 0x000fea000383ffff */
.L_x_2132:
[----:B------:R-:W-:Y:S01]  /*10690*/  IMAD.MOV.U32 R5, RZ, RZ, R8 ;  /* 0x000000ffff057224 */ /* 0x000fe200078e0008 */
[----:B------:R-:W-:Y:S01]  /*106a0*/  MOV R4, RZ ;  /* 0x000000ff00047202 */ /* 0x000fe20000000f00 */
[----:B------:R-:W-:Y:S01]  /*106b0*/  IMAD.MOV.U32 R2, RZ, RZ, 0x181f ;  /* 0x0000181fff027424 */ /* 0x000fe200078e00ff */
[----:B------:R-:W-:-:S02]  /*106c0*/  MOV R0, 0x106e0 ;  /* 0x000106e000007802 */ /* 0x000fc40000000f00 */
[----:B-1----:R-:W-:Y:S05]  /*106d0*/  CALL.REL.NOINC `($__internal_45_$__cuda_sm70_shflsync_idx_p) ;  /* 0x0000136000007944 */ /* 0x002fea0003c00000 */
[----:B------:R-:W-:Y:S01]  /*106e0*/  MOV R10, R2 ;  /* 0x00000002000a7202 */ /* 0x000fe20000000f00 */
[----:B------:R-:W-:Y:S05]  /*106f0*/  BRA `(.L_x_2221) ;  /* 0xffff1de000007947 */ /* 0x000fea000383ffff */
.L_x_2133:
[----:B------:R-:W-:Y:S01]  /*10700*/  IMAD.MOV.U32 R5, RZ, RZ, R9 ;  /* 0x000000ffff057224 */ /* 0x000fe200078e0009 */
[----:B------:R-:W-:Y:S01]  /*10710*/  MOV R4, RZ ;  /* 0x000000ff00047202 */ /* 0x000fe20000000f00 */
[----:B------:R-:W-:Y:S01]  /*10720*/  IMAD.MOV.U32 R2, RZ, RZ, 0x181f ;  /* 0x0000181fff027424 */ /* 0x000fe200078e00ff */
[----:B------:R-:W-:-:S02]  /*10730*/  MOV R0, 0x10750 ;  /* 0x0001075000007802 */ /* 0x000fc40000000f00 */
[----:B-123--:R-:W-:Y:S05]  /*10740*/  CALL.REL.NOINC `($__internal_45_$__cuda_sm70_shflsync_idx_p) ;  /* 0x000012f000007944 */ /* 0x00efea0003c00000 */
[----:B------:R-:W-:Y:S01]  /*10750*/  MOV R0, R2 ;  /* 0x0000000200007202 */ /* 0x000fe20000000f00 */
[----:B------:R-:W-:Y:S05]  /*10760*/  BRA `(.L_x_2222) ;  /* 0xffff1d9000007947 */ /* 0x000fea000383ffff */
.L_x_2136:
[----:B-1----:R-:W-:Y:S01]  /*10770*/  IMAD.MOV.U32 R5, RZ, RZ, R8 ;  /* 0x000000ffff057224 */ /* 0x002fe200078e0008 */
[----:B------:R-:W-:Y:S01]  /*10780*/  MOV R4, 0x1 ;  /* 0x0000000100047802 */ /* 0x000fe20000000f00 */
[----:B------:R-:W-:Y:S01]  /*10790*/  IMAD.MOV.U32 R2, RZ, RZ, 0x181f ;  /* 0x0000181fff027424 */ /* 0x000fe200078e00ff */
[----:B------:R-:W-:-:S02]  /*107a0*/  MOV R0, 0x107c0 ;  /* 0x000107c000007802 */ /* 0x000fc40000000f00 */
[----:B--234-:R-:W-:Y:S05]  /*107b0*/  CALL.REL.NOINC `($__internal_45_$__cuda_sm70_shflsync_idx_p) ;  /* 0x0000128000007944 */ /* 0x01cfea0003c00000 */
[----:B------:R-:W-:Y:S01]  /*107c0*/  IMAD.MOV.U32 R10, RZ, RZ, R2 ;  /* 0x000000ffff0a7224 */ /* 0x000fe200078e0002 */
[----:B------:R-:W-:Y:S01]  /*107d0*/  MOV R4, 0x1 ;  /* 0x0000000100047802 */ /* 0x000fe20000000f00 */
[----:B------:R-:W-:Y:S01]  /*107e0*/  IMAD.MOV.U32 R5, RZ, RZ, R9 ;  /* 0x000000ffff057224 */ /* 0x000fe200078e0009 */
[----:B------:R-:W-:-:S02]  /*107f0*/  MOV R2, 0x181f ;  /* 0x0000181f00027802 */ /* 0x000fc40000000f00 */
[----:B------:R-:W-:Y:S02]  /*10800*/  MOV R0, 0x10820 ;  /* 0x0001082000007802 */ /* 0x000fe40000000f00 */
[----:B------:R-:W-:Y:S05]  /*10810*/  CALL.REL.NOINC `($__internal_45_$__cuda_sm70_shflsync_idx_p) ;  /* 0x0000122000007944 */ /* 0x000fea0003c00000 */
[----:B------:R-:W-:Y:S05]  /*10820*/  BRA `(.L_x_2223) ;  /* 0xffff1e1000007947 */ /* 0x000fea000383ffff */
.L_x_2139:
[----:B-1----:R-:W-:Y:S01]  /*10830*/  IMAD.MOV.U32 R5, RZ, RZ, R8 ;  /* 0x000000ffff057224 */ /* 0x002fe200078e0008 */
[----:B------:R-:W-:Y:S01]  /*10840*/  MOV R4, 0x2 ;  /* 0x0000000200047802 */ /* 0x000fe20000000f00 */
[----:B----4-:R-:W-:Y:S01]  /*10850*/  IMAD.MOV.U32 R2, RZ, RZ, 0x181f ;  /* 0x0000181fff027424 */ /* 0x010fe200078e00ff */
[----:B------:R-:W-:Y:S02]  /*10860*/  MOV R0, 0x10880 ;  /* 0x0001088000007802 */ /* 0x000fe40000000f00 */
[----:B--23--:R-:W-:Y:S05]  /*10870*/  CALL.REL.NOINC `($__internal_45_$__cuda_sm70_shflsync_idx_p) ;  /* 0x000011c000007944 */ /* 0x00cfea0003c00000 */
[----:B------:R-:W-:Y:S01]  /*10880*/  MOV R10, R2 ;  /* 0x00000002000a7202 */ /* 0x000fe20000000f00 */
[----:B------:R-:W-:Y:S05]  /*10890*/  BRA `(.L_x_2224) ;  /* 0xffff1ed000007947 */ /* 0x000fea000383ffff */
.L_x_2140:
[----:B-1----:R-:W-:Y:S01]  /*108a0*/  IMAD.MOV.U32 R5, RZ, RZ, R9 ;  /* 0x000000ffff057224 */ /* 0x002fe200078e0009 */
[----:B------:R-:W-:Y:S01]  /*108b0*/  MOV R4, 0x2 ;  /* 0x0000000200047802 */ /* 0x000fe20000000f00 */
[----:B----4-:R-:W-:Y:S01]  /*108c0*/  IMAD.MOV.U32 R2, RZ, RZ, 0x181f ;  /* 0x0000181fff027424 */ /* 0x010fe200078e00ff */
[----:B------:R-:W-:Y:S02]  /*108d0*/  MOV R0, 0x108f0 ;  /* 0x000108f000007802 */ /* 0x000fe40000000f00 */
[----:B--23--:R-:W-:Y:S05]  /*108e0*/  CALL.REL.NOINC `($__internal_45_$__cuda_sm70_shflsync_idx_p) ;  /* 0x0000115000007944 */ /* 0x00cfea0003c00000 */
[----:B------:R-:W-:Y:S05]  /*108f0*/  BRA `(.L_x_2225) ;  /* 0xffff1e9000007947 */ /* 0x000fea000383ffff */
.L_x_2143:
[----:B-1----:R-:W-:Y:S01]  /*10900*/  IMAD.MOV.U32 R5, RZ, RZ, R8 ;  /* 0x000000ffff057224 */ /* 0x002fe200078e0008 */
[----:B------:R-:W-:Y:S01]  /*10910*/  MOV R4, 0x3 ;  /* 0x0000000300047802 */ /* 0x000fe20000000f00 */
[----:B--2---:R-:W-:Y:S01]  /*10920*/  IMAD.MOV.U32 R2, RZ, RZ, 0x181f ;  /* 0x0000181fff027424 */ /* 0x004fe200078e00ff */
[----:B------:R-:W-:-:S02]  /*10930*/  MOV R0, 0x10950 ;  /* 0x0001095000007802 */ /* 0x000fc40000000f00 */
[----:B---34-:R-:W-:Y:S05]  /*10940*/  CALL.REL.NOINC `($__internal_45_$__cuda_sm70_shflsync_idx_p) ;  /* 0x000010f000007944 */ /* 0x018fea0003c00000 */
[----:B------:R-:W-:Y:S01]  /*10950*/  IMAD.MOV.U32 R8, RZ, RZ, R2 ;  /* 0x000000ffff087224 */ /* 0x000fe200078e0002 */
[----:B------:R-:W-:Y:S01]  /*10960*/  MOV R4, 0x3 ;  /* 0x0000000300047802 */ /* 0x000fe20000000f00 */
[----:B------:R-:W-:Y:S01]  /*10970*/  IMAD.MOV.U32 R5, RZ, RZ, R9 ;  /* 0x000000ffff057224 */ /* 0x000fe200078e0009 */
[----:B------:R-:W-:-:S02]  /*10980*/  MOV R2, 0x181f ;  /* 0x0000181f00027802 */ /* 0x000fc40000000f00 */
[----:B------:R-:W-:Y:S02]  /*10990*/  MOV R0, 0x109b0 ;  /* 0x000109b000007802 */ /* 0x000fe40000000f00 */
[----:B------:R-:W-:Y:S05]  /*109a0*/  CALL.REL.NOINC `($__internal_45_$__cuda_sm70_shflsync_idx_p) ;  /* 0x0000109000007944 */ /* 0x000fea0003c00000 */
[----:B------:R-:W-:Y:S01]  /*109b0*/  MOV R9, R2 ;  /* 0x0000000200097202 */ /* 0x000fe20000000f00 */
[----:B------:R-:W-:Y:S05]  /*109c0*/  BRA `(.L_x_2226) ;  /* 0xffff1f0000007947 */ /* 0x000fea000383ffff */
.L_x_2154:
[----:B-1----:R-:W-:Y:S01]  /*109d0*/  IMAD.MOV.U32 R8, RZ, RZ, R242 ;  /* 0x000000ffff087224 */ /* 0x002fe200078e00f2 */
[----:B------:R-:W-:Y:S02]  /*109e0*/  MOV R7, 0x2 ;  /* 0x0000000200077802 */ /* 0x000fe40000000f00 */
[----:B------:R-:W-:Y:S02]  /*109f0*/  MOV R6, 0x10a10 ;  /* 0x00010a1000067802 */ /* 0x000fe40000000f00 */
[----:B------:R-:W-:Y:S05]  /*10a00*/  CALL.REL.NOINC `($__internal_44_$__cuda_sm70_shflsync_bfly_p) ;  /* 0x00000fe000007944 */ /* 0x000fea0003c00000 */
[----:B------:R-:W-:Y:S01]  /*10a10*/  MOV R3, R7 ;  /* 0x0000000700037202 */ /* 0x000fe20000000f00 */
[----:B------:R-:W-:Y:S05]  /*10a20*/  BRA `(.L_x_2227) ;  /* 0xffffafc000007947 */ /* 0x000fea000383ffff */
.L_x_2155:
[----:B-1----:R-:W-:Y:S01]  /*10a30*/  IMAD.MOV.U32 R8, RZ, RZ, R3 ;  /* 0x000000ffff087224 */ /* 0x002fe200078e0003 */
[----:B------:R-:W-:Y:S02]  /*10a40*/  MOV R7, 0x1 ;  /* 0x0000000100077802 */ /* 0x000fe40000000f00 */
[----:B------:R-:W-:Y:S02]  /*10a50*/  MOV R6, 0x10a70 ;  /* 0x00010a7000067802 */ /* 0x000fe40000000f00 */
[----:B--2---:R-:W-:Y:S05]  /*10a60*/  CALL.REL.NOINC `($__internal_44_$__cuda_sm70_shflsync_bfly_p) ;  /* 0x00000f8000007944 */ /* 0x004fea0003c00000 */
[----:B------:R-:W-:Y:S01]  /*10a70*/  FADD.FTZ R3, R3, R7 ;  /* 0x0000000703037221 */ /* 0x000fe20000010000 */
[----:B------:R-:W-:Y:S02]  /*10a80*/  MOV R8, R239 ;  /* 0x000000ef00087202 */ /* 0x000fe40000000f00 */
[----:B------:R-:W-:-:S02]  /*10a90*/  MOV R7, 0x2 ;  /* 0x0000000200077802 */ /* 0x000fc40000000f00 */
[----:B------:R-:W-:Y:S02]  /*10aa0*/  MOV R6, 0x10ac0 ;  /* 0x00010ac000067802 */ /* 0x000fe40000000f00 */
[----:B------:R-:W-:Y:S05]  /*10ab0*/  CALL.REL.NOINC `($__internal_44_$__cuda_sm70_shflsync_bfly_p) ;  /* 0x00000f3000007944 */ /* 0x000fea0003c00000 */
[----:B------:R-:W-:Y:S01]  /*10ac0*/  FADD.FTZ R239, R239, R7 ;  /* 0x00000007efef7221 */ /* 0x000fe20000010000 */
[----:B------:R-:W-:Y:S02]  /*10ad0*/  MOV R7, 0x1 ;  /* 0x0000000100077802 */ /* 0x000fe40000000f00 */
[----:B------:R-:W-:Y:S02]  /*10ae0*/  MOV R6, 0x10b10 ;  /* 0x00010b1000067802 */ /* 0x000fe40000000f00 */
[----:B------:R-:W-:Y:S02]  /*10af0*/  MOV R8, R239 ;  /* 0x000000ef00087202 */ /* 0x000fe40000000f00 */
[----:B------:R-:W-:Y:S05]  /*10b00*/  CALL.REL.NOINC `($__internal_44_$__cuda_sm70_shflsync_bfly_p) ;  /* 0x00000ee000007944 */ /* 0x000fea0003c00000 */
[----:B------:R-:W-:Y:S01]  /*10b10*/  MOV R5, R7 ;  /* 0x0000000700057202 */ /* 0x000fe20000000f00 */
[----:B------:R-:W-:Y:S05]  /*10b20*/  BRA `(.L_x_2228) ;  /* 0xffffaf3000007947 */ /* 0x000fea000383ffff */
.L_x_2162:
[----:B--234-:R-:W-:Y:S01]  /*10b30*/  IMAD.MOV.U32 R5, RZ, RZ, R7 ;  /* 0x000000ffff057224 */ /* 0x01cfe200078e0007 */
[----:B------:R-:W-:Y:S01]  /*10b40*/  MOV R4, RZ ;  /* 0x000000ff00047202 */ /* 0x000fe20000000f00 */
[----:B------:R-:W-:Y:S01]  /*10b50*/  IMAD.MOV.U32 R2, RZ, RZ, 0x181f ;  /* 0x0000181fff027424 */ /* 0x000fe200078e00ff */
[----:B------:R-:W-:Y:S02]  /*10b60*/  MOV R0, 0x10b80 ;  /* 0x00010b8000007802 */ /* 0x000fe40000000f00 */
[----:B-1----:R-:W-:Y:S05]  /*10b70*/  CALL.REL.NOINC `($__internal_45_$__cuda_sm70_shflsync_idx_p) ;  /* 0x00000ec000007944 */ /* 0x002fea0003c00000 */
[----:B------:R-:W-:Y:S01]  /*10b80*/  MOV R57, R2 ;  /* 0x0000000200397202 */ /* 0x000fe20000000f00 */
[----:B------:R-:W-:Y:S05]  /*10b90*/  BRA `(.L_x_2229) ;  /* 0xffffc58000007947 */ /* 0x000fea000383ffff */
.L_x_2163:
[----:B------:R-:W-:Y:S01]  /*10ba0*/  IMAD.MOV.U32 R5, RZ, RZ, R56 ;  /* 0x000000ffff057224 */ /* 0x000fe200078e0038 */
[----:B------:R-:W-:Y:S01]  /*10bb0*/  MOV R4, RZ ;  /* 0x000000ff00047202 */ /* 0x000fe20000000f00 */
[----:B------:R-:W-:Y:S01]  /*10bc0*/  IMAD.MOV.U32 R2, RZ, RZ, 0x181f ;  /* 0x0000181fff027424 */ /* 0x000fe200078e00ff */
[----:B------:R-:W-:-:S02]  /*10bd0*/  MOV R0, 0x10bf0 ;  /* 0x00010bf000007802 */ /* 0x000fc40000000f00 */
[----:B-123--:R-:W-:Y:S05]  /*10be0*/  CALL.REL.NOINC `($__internal_45_$__cuda_sm70_shflsync_idx_p) ;  /* 0x00000e5000007944 */ /* 0x00efea0003c00000 */
[----:B------:R-:W-:Y:S01]  /*10bf0*/  MOV R0, R2 ;  /* 0x0000000200007202 */ /* 0x000fe20000000f00 */
[----:B------:R-:W-:Y:S05]  /*10c00*/  BRA `(.L_x_2230) ;  /* 0xffffc53000007947 */ /* 0x000fea000383ffff */
.L_x_2166:
[----:B--2---:R-:W-:Y:S01]  /*10c10*/  IMAD.MOV.U32 R5, RZ, RZ, R7 ;  /* 0x000000ffff057224 */ /* 0x004fe200078e0007 */
[----:B------:R-:W-:Y:S01]  /*10c20*/  MOV R4, 0x1 ;  /* 0x0000000100047802 */ /* 0x000fe20000000f00 */
[----:B------:R-:W-:Y:S01]  /*10c30*/  IMAD.MOV.U32 R2, RZ, RZ, 0x181f ;  /* 0x0000181fff027424 */ /* 0x000fe200078e00ff */
[----:B------:R-:W-:-:S02]  /*10c40*/  MOV R0, 0x10c60 ;  /* 0x00010c6000007802 */ /* 0x000fc40000000f00 */
[----:B-1-34-:R-:W-:Y:S05]  /*10c50*/  CALL.REL.NOINC `($__internal_45_$__cuda_sm70_shflsync_idx_p) ;  /* 0x00000de000007944 */ /* 0x01afea0003c00000 */
[----:B------:R-:W-:Y:S01]  /*10c60*/  IMAD.MOV.U32 R20, RZ, RZ, R2 ;  /* 0x000000ffff147224 */ /* 0x000fe200078e0002 */
[----:B------:R-:W-:Y:S01]  /*10c70*/  MOV R4, 0x1 ;  /* 0x0000000100047802 */ /* 0x000fe20000000f00 */
[----:B------:R-:W-:Y:S01]  /*10c80*/  IMAD.MOV.U32 R5, RZ, RZ, R56 ;  /* 0x000000ffff057224 */ /* 0x000fe200078e0038 */
[----:B------:R-:W-:-:S02]  /*10c90*/  MOV R2, 0x181f ;  /* 0x0000181f00027802 */ /* 0x000fc40000000f00 */
[----:B------:R-:W-:Y:S02]  /*10ca0*/  MOV R0, 0x10cc0 ;  /* 0x00010cc000007802 */ /* 0x000fe40000000f00 */
[----:B------:R-:W-:Y:S05]  /*10cb0*/  CALL.REL.NOINC `($__internal_45_$__cuda_sm70_shflsync_idx_p) ;  /* 0x00000d8000007944 */ /* 0x000fea0003c00000 */
[----:B------:R-:W-:Y:S05]  /*10cc0*/  BRA `(.L_x_2231) ;  /* 0xffffc5a000007947 */ /* 0x000fea000383ffff */
.L_x_2169:
[----:B--2---:R-:W-:Y:S01]  /*10cd0*/  IMAD.MOV.U32 R5, RZ, RZ, R7 ;  /* 0x000000ffff057224 */ /* 0x004fe200078e0007 */
[----:B------:R-:W-:Y:S01]  /*10ce0*/  MOV R4, 0x2 ;  /* 0x0000000200047802 */ /* 0x000fe20000000f00 */
[----:B----4-:R-:W-:Y:S01]  /*10cf0*/  IMAD.MOV.U32 R2, RZ, RZ, 0x181f ;  /* 0x0000181fff027424 */ /* 0x010fe200078e00ff */
[----:B------:R-:W-:Y:S02]  /*10d00*/  MOV R0, 0x10d20 ;  /* 0x00010d2000007802 */ /* 0x000fe40000000f00 */
[----:B-1-3--:R-:W-:Y:S05]  /*10d10*/  CALL.REL.NOINC `($__internal_45_$__cuda_sm70_shflsync_idx_p) ;  /* 0x00000d2000007944 */ /* 0x00afea0003c00000 */
[----:B------:R-:W-:Y:S01]  /*10d20*/  MOV R16, R2 ;  /* 0x0000000200107202 */ /* 0x000fe20000000f00 */
[----:B------:R-:W-:Y:S05]  /*10d30*/  BRA `(.L_x_2232) ;  /* 0xffffc66000007947 */ /* 0x000fea000383ffff */
.L_x_2170:
[----:B------:R-:W-:Y:S01]  /*10d40*/  IMAD.MOV.U32 R5, RZ, RZ, R56 ;  /* 0x000000ffff057224 */ /* 0x000fe200078e0038 */
[----:B------:R-:W-:Y:S01]  /*10d50*/  MOV R4, 0x2 ;  /* 0x0000000200047802 */ /* 0x000fe20000000f00 */
[----:B----4-:R-:W-:Y:S01]  /*10d60*/  IMAD.MOV.U32 R2, RZ, RZ, 0x181f ;  /* 0x0000181fff027424 */ /* 0x010fe200078e00ff */
[----:B------:R-:W-:Y:S02]  /*10d70*/  MOV R0, 0x10d90 ;  /* 0x00010d9000007802 */ /* 0x000fe40000000f00 */
[----:B-123--:R-:W-:Y:S05]  /*10d80*/  CALL.REL.NOINC `($__internal_45_$__cuda_sm70_shflsync_idx_p) ;  /* 0x00000cb000007944 */ /* 0x00efea0003c00000 */
[----:B------:R-:W-:Y:S05]  /*10d90*/  BRA `(.L_x_2233) ;  /* 0xffffc62000007947 */ /* 0x000fea000383ffff */
.L_x_2173:
        /* <DEDUP_REMOVED lines=13> */
.L_x_2175:
[----:B------:R-:W-:Y:S01]  /*10e70*/  IMAD.MOV.U32 R5, RZ, RZ, R148 ;  /* 0x000000ffff057224 */ /* 0x000fe200078e0094 */
[----:B------:R-:W-:Y:S01]  /*10e80*/  MOV R4, RZ ;  /* 0x000000ff00047202 */ /* 0x000fe20000000f00 */
[----:B------:R-:W-:Y:S01]  /*10e90*/  IMAD.MOV.U32 R2, RZ, RZ, 0x1c1f ;  /* 0x00001c1fff027424 */ /* 0x000fe200078e00ff */
[----:B------:R-:W-:Y:S02]  /*10ea0*/  MOV R0, 0x10ec0 ;  /* 0x00010ec000007802 */ /* 0x000fe40000000f00 */
[----:B------:R-:W-:Y:S05]  /*10eb0*/  CALL.REL.NOINC `($__internal_45_$__cuda_sm70_shflsync_idx_p) ;  /* 0x00000b8000007944 */ /* 0x000fea0003c00000 */
[----:B------:R-:W-:Y:S01]  /*10ec0*/  MOV R150, R2 ;  /* 0x0000000200967202 */ /* 0x000fe20000000f00 */
[----:B------:R-:W-:Y:S05]  /*10ed0*/  BRA `(.L_x_2235) ;  /* 0xffffc95000007947 */ /* 0x000fea000383ffff */
.L_x_2176:
[----:B------:R-:W-:Y:S01]  /*10ee0*/  IMAD.MOV.U32 R5, RZ, RZ, R149 ;  /* 0x000000ffff057224 */ /* 0x000fe200078e0095 */
[----:B------:R-:W-:Y:S01]  /*10ef0*/  MOV R4, RZ ;  /* 0x000000ff00047202 */ /* 0x000fe20000000f00 */
[----:B------:R-:W-:Y:S01]  /*10f00*/  IMAD.MOV.U32 R2, RZ, RZ, 0x1c1f ;  /* 0x00001c1fff027424 */ /* 0x000fe200078e00ff */
[----:B------:R-:W-:Y:S02]  /*10f10*/  MOV R0, 0x10f30 ;  /* 0x00010f3000007802 */ /* 0x000fe40000000f00 */
[----:B-12---:R-:W-:Y:S05]  /*10f20*/  CALL.REL.NOINC `($__internal_45_$__cuda_sm70_shflsync_idx_p) ;  /* 0x00000b1000007944 */ /* 0x006fea0003c00000 */
[----:B------:R-:W-:Y:S01]  /*10f30*/  MOV R0, R2 ;  /* 0x0000000200007202 */ /* 0x000fe20000000f00 */
[----:B------:R-:W-:Y:S05]  /*10f40*/  BRA `(.L_x_2236) ;  /* 0xffffc90000007947 */ /* 0x000fea000383ffff */
.L_x_2179:
[----:B----4-:R-:W-:Y:S01]  /*10f50*/  IMAD.MOV.U32 R5, RZ, RZ, R148 ;  /* 0x000000ffff057224 */ /* 0x010fe200078e0094 */
[----:B------:R-:W-:Y:S01]  /*10f60*/  MOV R4, 0x1 ;  /* 0x0000000100047802 */ /* 0x000fe20000000f00 */
[----:B------:R-:W-:Y:S01]  /*10f70*/  IMAD.MOV.U32 R2, RZ, RZ, 0x1c1f ;  /* 0x00001c1fff027424 */ /* 0x000fe200078e00ff */
[----:B------:R-:W-:-:S02]  /*10f80*/  MOV R0, 0x10fa0 ;  /* 0x00010fa000007802 */ /* 0x000fc40000000f00 */
[----:B-123--:R-:W-:Y:S05]  /*10f90*/  CALL.REL.NOINC `($__internal_45_$__cuda_sm70_shflsync_idx_p) ;  /* 0x00000aa000007944 */ /* 0x00efea0003c00000 */
        /* <DEDUP_REMOVED lines=8> */
.L_x_2183:
[----:B------:R-:W-:Y:S01]  /*11020*/  IMAD.MOV.U32 R5, RZ, RZ, R8 ;  /* 0x000000ffff057224 */ /* 0x000fe200078e0008 */
[----:B------:R-:W-:Y:S01]  /*11030*/  MOV R4, RZ ;  /* 0x000000ff00047202 */ /* 0x000fe20000000f00 */
[----:B------:R-:W-:Y:S01]  /*11040*/  IMAD.MOV.U32 R2, RZ, RZ, 0x181f ;  /* 0x0000181fff027424 */ /* 0x000fe200078e00ff */
[----:B------:R-:W-:Y:S02]  /*11050*/  MOV R0, 0x11070 ;  /* 0x0001107000007802 */ /* 0x000fe40000000f00 */
[----:B--23--:R-:W-:Y:S05]  /*11060*/  CALL.REL.NOINC `($__internal_45_$__cuda_sm70_shflsync_idx_p) ;  /* 0x000009d000007944 */ /* 0x00cfea0003c00000 */
[----:B------:R-:W-:Y:S01]  /*11070*/  MOV R9, R2 ;  /* 0x0000000200097202 */ /* 0x000fe20000000f00 */
[----:B------:R-:W-:Y:S05]  /*11080*/  BRA `(.L_x_2238) ;  /* 0xffffde3000007947 */ /* 0x000fea000383ffff */
.L_x_2184:
[----:B------:R-:W-:Y:S01]  /*11090*/  IMAD.MOV.U32 R5, RZ, RZ, R7 ;  /* 0x000000ffff057224 */ /* 0x000fe200078e0007 */
[----:B------:R-:W-:Y:S01]  /*110a0*/  MOV R4, RZ ;  /* 0x000000ff00047202 */ /* 0x000fe20000000f00 */
[----:B------:R-:W-:Y:S01]  /*110b0*/  IMAD.MOV.U32 R2, RZ, RZ, 0x181f ;  /* 0x0000181fff027424 */ /* 0x000fe200078e00ff */
[----:B------:R-:W-:Y:S02]  /*110c0*/  MOV R0, 0x110e0 ;  /* 0x000110e000007802 */ /* 0x000fe40000000f00 */
[----:B-1234-:R-:W-:Y:S05]  /*110d0*/  CALL.REL.NOINC `($__internal_45_$__cuda_sm70_shflsync_idx_p) ;  /* 0x0000096000007944 */ /* 0x01efea0003c00000 */
[----:B------:R-:W-:Y:S01]  /*110e0*/  MOV R0, R2 ;  /* 0x0000000200007202 */ /* 0x000fe20000000f00 */
[----:B------:R-:W-:Y:S05]  /*110f0*/  BRA `(.L_x_2239) ;  /* 0xffffdde000007947 */ /* 0x000fea000383ffff */
.L_x_2187:
        /* <DEDUP_REMOVED lines=13> */
.L_x_2190:
[----:B-1----:R-:W-:Y:S01]  /*111d0*/  IMAD.MOV.U32 R5, RZ, RZ, R8 ;  /* 0x000000ffff057224 */ /* 0x002fe200078e0008 */
[----:B------:R-:W-:Y:S01]  /*111e0*/  MOV R4, 0x2 ;  /* 0x0000000200047802 */ /* 0x000fe20000000f00 */
[----:B------:R-:W-:Y:S01]  /*111f0*/  IMAD.MOV.U32 R2, RZ, RZ, 0x181f ;  /* 0x0000181fff027424 */ /* 0x000fe200078e00ff */
[----:B--2---:R-:W-:Y:S02]  /*11200*/  MOV R0, 0x11220 ;  /* 0x0001122000007802 */ /* 0x004fe40000000f00 */
[----:B---34-:R-:W-:Y:S05]  /*11210*/  CALL.REL.NOINC `($__internal_45_$__cuda_sm70_shflsync_idx_p) ;  /* 0x0000082000007944 */ /* 0x018fea0003c00000 */
[----:B------:R-:W-:Y:S01]  /*11220*/  MOV R9, R2 ;  /* 0x0000000200097202 */ /* 0x000fe20000000f00 */
[----:B------:R-:W-:Y:S05]  /*11230*/  BRA `(.L_x_2241) ;  /* 0xffffdf1000007947 */ /* 0x000fea000383ffff */
.L_x_2191:
[----:B------:R-:W-:Y:S01]  /*11240*/  IMAD.MOV.U32 R5, RZ, RZ, R7 ;  /* 0x000000ffff057224 */ /* 0x000fe200078e0007 */
[----:B------:R-:W-:Y:S01]  /*11250*/  MOV R4, 0x2 ;  /* 0x0000000200047802 */ /* 0x000fe20000000f00 */
[----:B------:R-:W-:Y:S01]  /*11260*/  IMAD.MOV.U32 R2, RZ, RZ, 0x181f ;  /* 0x0000181fff027424 */ /* 0x000fe200078e00ff */
[----:B--2---:R-:W-:Y:S02]  /*11270*/  MOV R0, 0x11290 ;  /* 0x0001129000007802 */ /* 0x004fe40000000f00 */
[----:B-1-34-:R-:W-:Y:S05]  /*11280*/  CALL.REL.NOINC `($__internal_45_$__cuda_sm70_shflsync_idx_p) ;  /* 0x000007b000007944 */ /* 0x01afea0003c00000 */
[----:B------:R-:W-:Y:S01]  /*11290*/  MOV R0, R2 ;  /* 0x0000000200007202 */ /* 0x000fe20000000f00 */
[----:B------:R-:W-:Y:S05]  /*112a0*/  BRA `(.L_x_2242) ;  /* 0xffffdec000007947 */ /* 0x000fea000383ffff */
.L_x_2194:
        /* <DEDUP_REMOVED lines=13> */
.L_x_2196:
[----:B---34-:R-:W-:Y:S01]  /*11380*/  IMAD.MOV.U32 R5, RZ, RZ, R3 ;  /* 0x000000ffff057224 */ /* 0x018fe200078e0003 */
[----:B------:R-:W-:Y:S01]  /*11390*/  MOV R4, RZ ;  /* 0x000000ff00047202 */ /* 0x000fe20000000f00 */
[----:B------:R-:W-:Y:S01]  /*113a0*/  IMAD.MOV.U32 R2, RZ, RZ, 0x1f ;  /* 0x0000001fff027424 */ /* 0x000fe200078e00ff */
[----:B------:R-:W-:Y:S02]  /*113b0*/  MOV R0, 0x113d0 ;  /* 0x000113d000007802 */ /* 0x000fe40000000f00 */
[----:B------:R-:W-:Y:S05]  /*113c0*/  CALL.REL.NOINC `($__internal_45_$__cuda_sm70_shflsync_idx_p) ;  /* 0x0000067000007944 */ /* 0x000fea0003c00000 */
[----:B------:R-:W-:Y:S01]  /*113d0*/  MOV R7, R2 ;  /* 0x0000000200077202 */ /* 0x000fe20000000f00 */
[----:B------:R-:W-:Y:S05]  /*113e0*/  BRA `(.L_x_2244) ;  /* 0xffffe07000007947 */ /* 0x000fea000383ffff */
.L_x_2197:
[----:B---34-:R-:W-:Y:S01]  /*113f0*/  IMAD.MOV.U32 R5, RZ, RZ, R3 ;  /* 0x000000ffff057224 */ /* 0x018fe200078e0003 */
[----:B------:R-:W-:Y:S01]  /*11400*/  MOV R4, 0x1 ;  /* 0x0000000100047802 */ /* 0x000fe20000000f00 */
[----:B------:R-:W-:Y:S01]  /*11410*/  IMAD.MOV.U32 R2, RZ, RZ, 0x1f ;  /* 0x0000001fff027424 */ /* 0x000fe200078e00ff */
[----:B------:R-:W-:Y:S02]  /*11420*/  MOV R0, 0x11440 ;  /* 0x0001144000007802 */ /* 0x000fe40000000f00 */
[----:B-12---:R-:W-:Y:S05]  /*11430*/  CALL.REL.NOINC `($__internal_45_$__cuda_sm70_shflsync_idx_p) ;  /* 0x0000060000007944 */ /* 0x006fea0003c00000 */
[----:B------:R-:W-:Y:S01]  /*11440*/  MOV R3, R2 ;  /* 0x0000000200037202 */ /* 0x000fe20000000f00 */
[----:B------:R-:W-:Y:S05]  /*11450*/  BRA `(.L_x_2245) ;  /* 0xffffe02000007947 */ /* 0x000fea000383ffff */
.L_x_2198:
[----:B------:R-:W-:Y:S02]  /*11460*/  MOV R2, 0x1 ;  /* 0x0000000100027802 */ /* 0x000fe40000000f00 */
[----:B------:R-:W-:-:S02]  /*11470*/  MOV R0, 0x11490 ;  /* 0x0001149000007802 */ /* 0x000fc40000000f00 */
[----:B-12---:R-:W-:Y:S05]  /*11480*/  CALL.REL.NOINC `($__internal_46_$__cuda_sm70_shflsync_up_p) ;  /* 0x0000060000007944 */ /* 0x006fea0003c00000 */
[----:B--2---:R-:W-:Y:S01]  /*11490*/  MOV R0, R2 ;  /* 0x0000000200007202 */ /* 0x004fe20000000f00 */
[----:B-1----:R-:W-:Y:S05]  /*114a0*/  BRA `(.L_x_2246) ;  /* 0xffffe0f000007947 */ /* 0x002fea000383ffff */
.L_x_2199:
[----:B------:R-:W-:Y:S02]  /*114b0*/  MOV R2, 0x2 ;  /* 0x0000000200027802 */ /* 0x000fe40000000f00 */
[----:B------:R-:W-:-:S02]  /*114c0*/  MOV R0, 0x114e0 ;  /* 0x000114e000007802 */ /* 0x000fc40000000f00 */
[----:B-12---:R-:W-:Y:S05]  /*114d0*/  CALL.REL.NOINC `($__internal_46_$__cuda_sm70_shflsync_up_p) ;  /* 0x000005b000007944 */ /* 0x006fea0003c00000 */
        /* <DEDUP_REMOVED lines=22> */
[----:B------:R-:W-:Y:S01]  /*11640*/  MOV R0, R2 ;  /* 0x0000000200007202 */ /* 0x000fe20000000f00 */
[----:B------:R-:W-:Y:S05]  /*11650*/  BRA `(.L_x_2247) ;  /* 0xffffe04000007947 */ /* 0x000fea000383ffff */
.L_x_2203:
[----:B---3--:R-:W-:Y:S01]  /*11660*/  IMAD.MOV.U32 R9, RZ, RZ, R3 ;  /* 0x000000ffff097224 */ /* 0x008fe200078e0003 */
[----:B------:R-:W-:Y:S02]  /*11670*/  MOV R2, 0x1 ;  /* 0x0000000100027802 */ /* 0x000fe40000000f00 */
[----:B------:R-:W-:Y:S02]  /*11680*/  MOV R0, 0x116a0 ;  /* 0x000116a000007802 */ /* 0x000fe40000000f00 */
[----:B------:R-:W-:Y:S05]  /*11690*/  CALL.REL.NOINC `($__internal_46_$__cuda_sm70_shflsync_up_p) ;  /* 0x000003f000007944 */ /* 0x000fea0003c00000 */
[----:B--2---:R-:W-:Y:S01]  /*116a0*/  MOV R0, R2 ;  /* 0x0000000200007202 */ /* 0x004fe20000000f00 */
[----:B-1----:R-:W-:Y:S05]  /*116b0*/  BRA `(.L_x_2248) ;  /* 0xffffe13000007947 */ /* 0x002fea000383ffff */
.L_x_2204:
[----:B---3--:R-:W-:Y:S01]  /*116c0*/  IMAD.MOV.U32 R9, RZ, RZ, R3 ;  /* 0x000000ffff097224 */ /* 0x008fe200078e0003 */
        /* <DEDUP_REMOVED lines=27> */
.L_x_2206:
[----:B------:R-:W-:Y:S02]  /*11880*/  SEL R2, RZ, 0x1, P0 ;  /* 0x00000001ff027807 */ /* 0x000fe40000000000 */
[----:B------:R-:W-:Y:S02]  /*11890*/  MOV R0, 0x118b0 ;  /* 0x000118b000007802 */ /* 0x000fe40000000f00 */
[----:B---3--:R-:W-:Y:S05]  /*118a0*/  CALL.REL.NOINC `($__internal_47_$__cuda_sm70_votesync_ballot) ;  /* 0x0000023000007944 */ /* 0x008fea0003c00000 */
[----:B------:R-:W-:Y:S05]  /*118b0*/  BRA `(.L_x_2250) ;  /* 0xffffe0c000007947 */ /* 0x000fea000383ffff */
.L_x_2207:
[----:B------:R-:W-:Y:S01]  /*118c0*/  IMAD.MOV.U32 R5, RZ, RZ, R197 ;  /* 0x000000ffff057224 */ /* 0x000fe200078e00c5 */
[----:B------:R-:W-:Y:S01]  /*118d0*/  MOV R4, R12 ;  /* 0x0000000c00047202 */ /* 0x000fe20000000f00 */
[----:B------:R-:W-:Y:S01]  /*118e0*/  IMAD.MOV.U32 R2, RZ, RZ, 0x1f ;  /* 0x0000001fff027424 */ /* 0x000fe200078e00ff */
[----:B------:R-:W-:Y:S02]  /*118f0*/  MOV R0, 0x11910 ;  /* 0x0001191000007802 */ /* 0x000fe40000000f00 */
[----:B---3--:R-:W-:Y:S05]  /*11900*/  CALL.REL.NOINC `($__internal_45_$__cuda_sm70_shflsync_idx_p) ;  /* 0x0000013000007944 */ /* 0x008fea0003c00000 */
[----:B------:R-:W-:Y:S01]  /*11910*/  IMAD.MOV.U32 R197, RZ, RZ, R2 ;  /* 0x000000ffffc57224 */ /* 0x000fe200078e0002 */
[----:B------:R-:W-:Y:S01]  /*11920*/  MOV R4, R12 ;  /* 0x0000000c00047202 */ /* 0x000fe20000000f00 */
[----:B------:R-:W-:Y:S01]  /*11930*/  IMAD.MOV.U32 R5, RZ, RZ, R11 ;  /* 0x000000ffff057224 */ /* 0x000fe200078e000b */
[----:B------:R-:W-:Y:S02]  /*11940*/  MOV R2, 0x1f ;  /* 0x0000001f00027802 */ /* 0x000fe40000000f00 */
[----:B------:R-:W-:-:S02]  /*11950*/  MOV R0, 0x11970 ;  /* 0x0001197000007802 */ /* 0x000fc40000000f00 */
[----:B------:R-:W-:Y:S05]  /*11960*/  CALL.REL.NOINC `($__internal_45_$__cuda_sm70_shflsync_idx_p) ;  /* 0x000000d000007944 */ /* 0x000fea0003c00000 */
[----:B------:R-:W-:Y:S01]  /*11970*/  MOV R3, R2 ;  /* 0x0000000200037202 */ /* 0x000fe20000000f00 */
[----:B------:R-:W-:Y:S05]  /*11980*/  BRA `(.L_x_2251) ;  /* 0xffffe04000007947 */ /* 0x000fea000383ffff */
.L_x_2210:
[----:B------:R-:W-:Y:S01]  /*11990*/  IMAD.MOV.U32 R5, RZ, RZ, R9 ;  /* 0x000000ffff057224 */ /* 0x000fe200078e0009 */
[----:B------:R-:W-:-:S02]  /*119a0*/  MOV R2, 0x1f ;  /* 0x0000001f00027802 */ /* 0x000fc40000000f00 */
[----:B------:R-:W-:Y:S02]  /*119b0*/  MOV R0, 0x119d0 ;  /* 0x000119d000007802 */ /* 0x000fe40000000f00 */
[----:B-1234-:R-:W-:Y:S05]  /*119c0*/  CALL.REL.NOINC `($__internal_45_$__cuda_sm70_shflsync_idx_p) ;  /* 0x0000007000007944 */ /* 0x01efea0003c00000 */
[----:B------:R-:W-:Y:S01]  /*119d0*/  MOV R10, R2 ;  /* 0x00000002000a7202 */ /* 0x000fe20000000f00 */
[----:B------:R-:W-:Y:S05]  /*119e0*/  BRA `(.L_x_2209) ;  /* 0xffffe04000007947 */ /* 0x000fea000383ffff */
        .weak           $__internal_44_$__cuda_sm70_shflsync_bfly_p
        .type           $__internal_44_$__cuda_sm70_shflsync_bfly_p,@function
        .size           $__internal_44_$__cuda_sm70_shflsync_bfly_p,($__internal_45_$__cuda_sm70_shflsync_idx_p - $__internal_44_$__cuda_sm70_shflsync_bfly_p)
$__internal_44_$__cuda_sm70_shflsync_bfly_p:
[----:B------:R-:W-:Y:S04]  /*119f0*/  WARPSYNC R4 ;  /* 0x0000000400007348 */ /* 0x000fe80003800000 */
[----:B------:R1:W2:Y:S01]  /*11a00*/  SHFL.BFLY PT, R7, R8, R7, R5 ;  /* 0x0c00000708077389 */ /* 0x0002a200000e0005 */
[----:B------:R-:W-:Y:S02]  /*11a10*/  MOV R9, 0x0 ;  /* 0x0000000000097802 */ /* 0x000fe40000000f00 */
[----:B-1----:R-:W-:-:S04]  /*11a20*/  MOV R8, R6 ;  /* 0x0000000600087202 */ /* 0x002fc80000000f00 */
[----:B--2---:R-:W-:Y:S05]  /*11a30*/  RET.REL.NODEC R8 `(_ZN7cutlass13device_kernelIN5flash19enable_sm80_to_sm89INS1_16FlashAttnFwdSm80INS1_25CollectiveMainloopFwdSm80ILi8ELi2ELb0EN4cute5tupleIJNS5_1CILi128EEENS7_ILi64EEENS7_ILi192EEEEEELi192ENS_10bfloat16_tEfNS_4arch4Sm80ELb1ELb0ELb1ELb1ELb0ELb0ELb1ELb1EEENS1_21CollectiveEpilogueFwdINS6_IJS8_SA_S9_EEENS6_IJNS7_ILi1EEESI_SI_EEESC_SE_Li256ELb1ELb1ELb1ELb0EEENS1_36VarlenDynamicPersistentTileSchedulerILi128ELi64ELi256ELi256ELb1ELb1ELb0ELb1ELb1ELb1EEEEEEEEEvNT_6ParamsE) ;  /* 0xfffee5c008007950 */ /* 0x004fea0003c3ffff */
        .weak           $__internal_45_$__cuda_sm70_shflsync_idx_p
        .type           $__internal_45_$__cuda_sm70_shflsync_idx_p,@function
        .size           $__internal_45_$__cuda_sm70_shflsync_idx_p,($__internal_46_$__cuda_sm70_shflsync_up_p - $__internal_45_$__cuda_sm70_shflsync_idx_p)
$__internal_45_$__cuda_sm70_shflsync_idx_p:
[----:B------:R-:W-:Y:S04]  /*11a40*/  WARPSYNC R201 ;  /* 0x000000c900007348 */ /* 0x000fe80003800000 */
[----:B------:R1:W2:Y:S02]  /*11a50*/  SHFL.IDX PT, R2, R5, R4, R2 ;  /* 0x0000000405027389 */ /* 0x0002a400000e0002 */
[----:B-1----:R-:W-:Y:S02]  /*11a60*/  MOV R4, R0 ;  /* 0x0000000000047202 */ /* 0x002fe40000000f00 */
[----:B------:R-:W-:-:S04]  /*11a70*/  MOV R5, 0x0 ;  /* 0x0000000000057802 */ /* 0x000fc80000000f00 */
[----:B--2---:R-:W-:Y:S05]  /*11a80*/  RET.REL.NODEC R4 `(_ZN7cutlass13device_kernelIN5flash19enable_sm80_to_sm89INS1_16FlashAttnFwdSm80INS1_25CollectiveMainloopFwdSm80ILi8ELi2ELb0EN4cute5tupleIJNS5_1CILi128EEENS7_ILi64EEENS7_ILi192EEEEEELi192ENS_10bfloat16_tEfNS_4arch4Sm80ELb1ELb0ELb1ELb1ELb0ELb0ELb1ELb1EEENS1_21CollectiveEpilogueFwdINS6_IJS8_SA_S9_EEENS6_IJNS7_ILi1EEESI_SI_EEESC_SE_Li256ELb1ELb1ELb1ELb0EEENS1_36VarlenDynamicPersistentTileSchedulerILi128ELi64ELi256ELi256ELb1ELb1ELb0ELb1ELb1ELb1EEEEEEEEEvNT_6ParamsE) ;  /* 0xfffee57004007950 */ /* 0x004fea0003c3ffff */
        .weak           $__internal_46_$__cuda_sm70_shflsync_up_p
        .type           $__internal_46_$__cuda_sm70_shflsync_up_p,@function
        .size           $__internal_46_$__cuda_sm70_shflsync_up_p,($__internal_47_$__cuda_sm70_votesync_ballot - $__internal_46_$__cuda_sm70_shflsync_up_p)
$__internal_46_$__cuda_sm70_shflsync_up_p:
[----:B------:R-:W-:Y:S01]  /*11a90*/  MOV R4, R0 ;  /* 0x0000000000047202 */ /* 0x000fe20000000f00 */
[----:B------:R-:W-:Y:S04]  /*11aa0*/  WARPSYNC R204 ;  /* 0x000000cc00007348 */ /* 0x000fe80003800000 */
[----:B------:R-:W-:Y:S01]  /*11ab0*/  MOV R5, 0x0 ;  /* 0x0000000000057802 */ /* 0x000fe20000000f00 */
[----:B------:R1:W2:Y:S03]  /*11ac0*/  SHFL.UP PT, R2, R9, R2, R205 ;  /* 0x0400000209027389 */ /* 0x0002a600000e00cd */
[----:B------:R-:W-:Y:S05]  /*11ad0*/  RET.REL.NODEC R4 `(_ZN7cutlass13device_kernelIN5flash19enable_sm80_to_sm89INS1_16FlashAttnFwdSm80INS1_25CollectiveMainloopFwdSm80ILi8ELi2ELb0EN4cute5tupleIJNS5_1CILi128EEENS7_ILi64EEENS7_ILi192EEEEEELi192ENS_10bfloat16_tEfNS_4arch4Sm80ELb1ELb0ELb1ELb1ELb0ELb0ELb1ELb1EEENS1_21CollectiveEpilogueFwdINS6_IJS8_SA_S9_EEENS6_IJNS7_ILi1EEESI_SI_EEESC_SE_Li256ELb1ELb1ELb1ELb0EEENS1_36VarlenDynamicPersistentTileSchedulerILi128ELi64ELi256ELi256ELb1ELb1ELb0ELb1ELb1ELb1EEEEEEEEEvNT_6ParamsE) ;  /* 0xfffee52004007950 */ /* 0x000fea0003c3ffff */
        .weak           $__internal_47_$__cuda_sm70_votesync_ballot
        .type           $__internal_47_$__cuda_sm70_votesync_ballot,@function
        .size           $__internal_47_$__cuda_sm70_votesync_ballot,(.L_x_4980 - $__internal_47_$__cuda_sm70_votesync_ballot)
$__internal_47_$__cuda_sm70_votesync_ballot:
[----:B------:R-:W-:Y:S01]  /*11ae0*/  ISETP.NE.U32.AND P0, PT, R2, 0x1, PT ;  /* 0x000000010200780c */ /* 0x000fe20003f05070 */
[----:B------:R-:W-:Y:S01]  /*11af0*/  IMAD.MOV.U32 R2, RZ, RZ, R0 ;  /* 0x000000ffff027224 */ /* 0x000fe200078e0000 */
[----:B------:R-:W-:Y:S04]  /*11b00*/  WARPSYNC R200 ;  /* 0x000000c800007348 */ /* 0x000fe80003800000 */
[----:B------:R-:W-:-:S07]  /*11b10*/  IMAD.MOV.U32 R3, RZ, RZ, 0x0 ;  /* 0x00000000ff037424 */ /* 0x000fce00078e00ff */
[----:B------:R-:W-:-:S04]  /*11b20*/  VOTE.ANY R8, PT, !P0 ;  /* 0x0000000000087806 */ /* 0x000fc800040e0100 */
[----:B------:R-:W-:Y:S01]  /*11b30*/  LOP3.LUT R8, R8, R200, RZ, 0xc0, !PT ;  /* 0x000000c808087212 */ /* 0x000fe200078ec0ff */
[----:B------:R-:W-:Y:S06]  /*11b40*/  RET.REL.NODEC R2 `(_ZN7cutlass13device_kernelIN5flash19enable_sm80_to_sm89INS1_16FlashAttnFwdSm80INS1_25CollectiveMainloopFwdSm80ILi8ELi2ELb0EN4cute5tupleIJNS5_1CILi128EEENS7_ILi64EEENS7_ILi192EEEEEELi192ENS_10bfloat16_tEfNS_4arch4Sm80ELb1ELb0ELb1ELb1ELb0ELb0ELb1ELb1EEENS1_21CollectiveEpilogueFwdINS6_IJS8_SA_S9_EEENS6_IJNS7_ILi1EEESI_SI_EEESC_SE_Li256ELb1ELb1ELb1ELb0EEENS1_36VarlenDynamicPersistentTileSchedulerILi128ELi64ELi256ELi256ELb1ELb1ELb0ELb1ELb1ELb1EEEEEEEEEvNT_6ParamsE) ;  /* 0xfffee4b002007950 */ /* 0x000fec0003c3ffff */
.L_x_2252:
        /* <DEDUP_REMOVED lines=11> */
.L_x_4980:


//--------------------- .text._ZN7cutlass13device_kernelIN5flash19enable_sm80_to_sm89INS1_16FlashAttnFwdSm80INS1_25CollectiveMainloopFwdSm80ILi8ELi2ELb0EN4cute5tupleIJNS5_1CILi128EEENS7_ILi64EEENS7_ILi192EEEEEELi192ENS_10bfloat16_tEfNS_4arch4Sm80ELb1ELb0ELb1ELb1ELb0ELb1ELb1ELb1EEENS1_21CollectiveEpilogueFwdINS6_IJS8_SA_S9_EEENS6_IJNS7_ILi1EEESI_SI_EEESC_SE_Li256ELb1ELb1ELb1ELb0EEENS1_36VarlenDynamicPersistentTileSchedulerILi128ELi64ELi256ELi256ELb1ELb1ELb0ELb1ELb1ELb1EEEEEEEEEvNT_6ParamsE --------------------------
	.section	.text._ZN7cutlass13device_kernelIN5flash19enable_sm80_to_sm89INS1_16FlashAttnFwdSm80INS1_25CollectiveMainloopFwdSm80ILi8ELi2ELb0EN4cute5tupleIJNS5_1CILi128EEENS7_ILi64EEENS7_ILi192EEEEEELi192ENS_10bfloat16_tEfNS_4arch4Sm80ELb1ELb0ELb1ELb1ELb0ELb1ELb1ELb1EEENS1_21CollectiveEpilogueFwdINS6_IJS8_SA_S9_EEENS6_IJNS7_ILi1EEESI_SI_EEESC_SE_Li256ELb1ELb1ELb1ELb0EEENS1_36VarlenDynamicPersistentTileSchedulerILi128ELi64ELi256ELi256ELb1ELb1ELb0ELb1ELb1ELb1EEEEEEEEEvNT_6ParamsE,"ax",@progbits
	.sectioninfo	@"SHI_REGISTERS=255"
	.align	128
.text._ZN7cutlass13device_kernelIN5flash19enable_sm80_to_sm89INS1_16FlashAttnFwdSm80INS1_25CollectiveMainloopFwdSm80ILi8ELi2ELb0EN4cute5tupleIJNS5_1CILi128EEENS7_ILi64EEENS7_ILi192EEEEEELi192ENS_10bfloat16_tEfNS_4arch4Sm80ELb1ELb0ELb1ELb1ELb0ELb1ELb1ELb1EEENS1_21CollectiveEpilogueFwdINS6_IJS8_SA_S9_EEENS6_IJNS7_ILi1EEESI_SI_EEESC_SE_Li256ELb1ELb1ELb1ELb0EEENS1_36VarlenDynamicPersistentTileSchedulerILi128ELi64ELi256ELi256ELb1ELb1ELb0ELb1ELb1ELb1EEEEEEEEEvNT_6ParamsE:
        .type           _ZN7cutlass13device_kernelIN5flash19enable_sm80_to_sm89INS1_16FlashAttnFwdSm80INS1_25CollectiveMainloopFwdSm80ILi8ELi2ELb0EN4cute5tupleIJNS5_1CILi128EEENS7_ILi64EEENS7_ILi192EEEEEELi192ENS_10bfloat16_tEfNS_4arch4Sm80ELb1ELb0ELb1ELb1ELb0ELb1ELb1ELb1EEENS1_21CollectiveEpilogueFwdINS6_IJS8_SA_S9_EEENS6_IJNS7_ILi1EEESI_SI_EEESC_SE_Li256ELb1ELb1ELb1ELb0EEENS1_36VarlenDynamicPersistentTileSchedulerILi128ELi64ELi256ELi256ELb1ELb1ELb0ELb1ELb1ELb1EEEEEEEEEvNT_6ParamsE,@function
        .size           _ZN7cutlass13device_kernelIN5flash19enable_sm80_to_sm89INS1_16FlashAttnFwdSm80INS1_25CollectiveMainloopFwdSm80ILi8ELi2ELb0EN4cute5tupleIJNS5_1CILi128EEENS7_ILi64EEENS7_ILi192EEEEEELi192ENS_10bfloat16_tEfNS_4arch4Sm80ELb1ELb0ELb1ELb1ELb0ELb1ELb1ELb1EEENS1_21CollectiveEpilogueFwdINS6_IJS8_SA_S9_EEENS6_IJNS7_ILi1EEESI_SI_EEESC_SE_Li256ELb1ELb1ELb1ELb0EEENS1_36VarlenDynamicPersistentTileSchedulerILi128ELi64ELi256ELi256ELb1ELb1ELb0ELb1ELb1ELb1EEEEEEEEEvNT_6ParamsE,(.L_x_4985 - _ZN7cutlass13device_kernelIN5flash19enable_sm80_to_sm89INS1_16FlashAttnFwdSm80INS1_25CollectiveMainloopFwdSm80ILi8ELi2ELb0EN4cute5tupleIJNS5_1CILi128EEENS7_ILi64EEENS7_ILi192EEEEEELi192ENS_10bfloat16_tEfNS_4arch4Sm80ELb1ELb0ELb1ELb1ELb0ELb1ELb1ELb1EEENS1_21CollectiveEpilogueFwdINS6_IJS8_SA_S9_EEENS6_IJNS7_ILi1EEESI_SI_EEESC_SE_Li256ELb1ELb1ELb1ELb0EEENS1_36VarlenDynamicPersistentTileSchedulerILi128ELi64ELi256ELi256ELb1ELb1ELb0ELb1ELb1ELb1EEEEEEEEEvNT_6ParamsE)
        .other          _ZN7cutlass13device_kernelIN5flash19enable_sm80_to_sm89INS1_16FlashAttnFwdSm80INS1_25CollectiveMainloopFwdSm80ILi8ELi2ELb0EN4cute5tupleIJNS5_1CILi128EEENS7_ILi64EEENS7_ILi192EEEEEELi192ENS_10bfloat16_tEfNS_4arch4Sm80ELb1ELb0ELb1ELb1ELb0ELb1ELb1ELb1EEENS1_21CollectiveEpilogueFwdINS6_IJS8_SA_S9_EEENS6_IJNS7_ILi1EEESI_SI_EEESC_SE_Li256ELb1ELb1ELb1ELb0EEENS1_36VarlenDynamicPersistentTileSchedulerILi128ELi64ELi256ELi256ELb1ELb1ELb0ELb1ELb1ELb1EEEEEEEEEvNT_6ParamsE,@"STO_CUDA_ENTRY STV_DEFAULT"
_ZN7cutlass13device_kernelIN5flash19enable_sm80_to_sm89INS1_16FlashAttnFwdSm80INS1_25CollectiveMainloopFwdSm80ILi8ELi2ELb0EN4cute5tupleIJNS5_1CILi128EEENS7_ILi64EEENS7_ILi192EEEEEELi192ENS_10bfloat16_tEfNS_4arch4Sm80ELb1ELb0ELb1ELb1ELb0ELb1ELb1ELb1EEENS1_21CollectiveEpilogueFwdINS6_IJS8_SA_S9_EEENS6_IJNS7_ILi1EEESI_SI_EEESC_SE_Li256ELb1ELb1ELb1ELb0EEENS1_36VarlenDynamicPersistentTileSchedulerILi128ELi64ELi256ELi256ELb1ELb1ELb0ELb1ELb1ELb1EEEEEEEEEvNT_6ParamsE:
        /* <DEDUP_REMOVED lines=55> */
.L_x_2258:
        /* <DEDUP_REMOVED lines=16> */
.L_x_2431:
        /* <DEDUP_REMOVED lines=16> */
.L_x_2432:
[----:B--2---:R-:W-:-:S05]  /*0570*/  IMAD R2, R2, c[0x0][0x538], RZ ;  /* 0x00014e0002027a24 */ /* 0x004fca00078e02ff */
[----:B------:R-:W-:-:S04]  /*0580*/  IADD3 R3, R2, R3, RZ ;  /* 0x0000000302037210 */ /* 0x000fc80007ffe0ff */
[----:B------:R-:W-:-:S13]  /*0590*/  ISETP.GT.AND P0, PT, R3, UR4, PT ;  /* 0x0000000403007c0c */ /* 0x000fda000bf04270 */
[----:B-1----:R-:W-:Y:S05]  /*05a0*/  @!P0 BRA `(.L_x_2258) ;  /* 0xfffffdc000008947 */ /* 0x002fea000383ffff */
.L_x_2254:
[----:B------:R-:W-:-:S05]  /*05b0*/  IADD3 R208, -R2, R3, RZ ;  /* 0x0000000302d07210 */ /* 0x000fca0007ffe1ff */
[----:B------:R-:W-:-:S05]  /*05c0*/  IMAD R0, R7, c[0x0][0x538], R208 ;  /* 0x00014e0007007a24 */ /* 0x000fca00078e02d0 */
[----:B------:R-:W-:Y:S01]  /*05d0*/  ISETP.GT.AND P0, PT, R0, UR4, PT ;  /* 0x0000000400007c0c */ /* 0x000fe2000bf04270 */
[----:B------:R-:W-:-:S12]  /*05e0*/  BRA.DIV ~URZ, `(.L_x_2259) ;  /* 0x0001cc227f007947 */ /* 0x000fd8000b800000 */
[----:B------:R-:W-:-:S04]  /*05f0*/  VOTE.ANY R6, PT, !P0 ;  /* 0x0000000000067806 */ /* 0x000fc800040e0100 */
.L_x_2433:
[----:B------:R-:W1:Y:S02]  /*0600*/  POPC R10, R6 ;  /* 0x00000006000a7309 */ /* 0x000e640000000000 */
[----:B-1----:R-:W-:Y:S01]  /*0610*/  IADD3 R211, R10, R211, RZ ;  /* 0x000000d30ad37210 */ /* 0x002fe20007ffe0ff */
[----:B------:R-:W-:Y:S05]  /*0620*/  BRA.DIV ~URZ, `(.L_x_2260) ;  /* 0x0001cc227f007947 */ /* 0x000fea000b800000 */
[----:B------:R1:W2:Y:S01]  /*0630*/  SHFL.IDX PT, R8, R8, R10, 0x1f ;  /* 0x00001f0a08087589 */ /* 0x0002a200000e0000 */
[----:B------:R-:W-:-:S03]  /*0640*/  MOV R3, RZ ;  /* 0x000000ff00037202 */ /* 0x000fc60000000f00 */
[----:B------:R1:W3:Y:S04]  /*0650*/  SHFL.IDX PT, R5, R5, R10, 0x1f ;  /* 0x00001f0a05057589 */ /* 0x0002e800000e0000 */
.L_x_2434:
[----:B------:R-:W-:Y:S01]  /*0660*/  ISETP.NE.AND P0, PT, R6, RZ, PT ;  /* 0x000000ff0600720c */ /* 0x000fe20003f05270 */
[----:B------:R-:W-:-:S12]  /*0670*/  BSSY B0, `(.L_x_2261) ;  /* 0x0000005000007945 */ /* 0x000fd80003800000 */
[----:B------:R-:W-:Y:S05]  /*0680*/  @!P0 BRA `(.L_x_2262) ;  /* 0x0000003000008947 */ /* 0x000fea0003800000 */
[----:B------:R-:W-:Y:S01]  /*0690*/  IADD3 R2, R10, -0x1, RZ ;  /* 0xffffffff0a027810 */ /* 0x000fe20007ffe0ff */
[----:B------:R-:W-:Y:S05]  /*06a0*/  BRA.DIV ~URZ, `(.L_x_2263) ;  /* 0x0001cc827f007947 */ /* 0x000fea000b800000 */
[----:B------:R4:W1:Y:S02]  /*06b0*/  SHFL.IDX PT, R3, R7, R2, 0x1f ;  /* 0x00001f0207037589 */ /* 0x00086400000e0000 */
.L_x_2262:
[----:B------:R-:W-:Y:S05]  /*06c0*/  BSYNC B0 ;  /* 0x0000000000007941 */ /* 0x000fea0003800000 */
.L_x_2261:
[----:B---3--:R-:W-:Y:S01]  /*06d0*/  ISETP.NE.AND P0, PT, R5, 0x1, PT ;  /* 0x000000010500780c */ /* 0x008fe20003f05270 */
[----:B-1----:R-:W-:Y:S01]  /*06e0*/  IMAD R208, R3, c[0x0][0x538], R208 ;  /* 0x00014e0003d07a24 */ /* 0x002fe200078e02d0 */
[----:B------:R-:W-:Y:S04]  /*06f0*/  BSSY B0, `(.L_x_2264) ;  /* 0x0000077000007945 */ /* 0x000fe80003800000 */
[----:B------:R-:W-:-:S07]  /*0700*/  IADD3 R3, -R208, UR4, RZ ;  /* 0x00000004d0037c10 */ /* 0x000fce000fffe1ff */
[----:B------:R-:W-:Y:S05]  /*0710*/  @!P0 BRA `(.L_x_2265) ;  /* 0x0000037000008947 */ /* 0x000fea0003800000 */
[-C--:B--2-4-:R-:W-:Y:S02]  /*0720*/  IABS R7, R8.reuse ;  /* 0x0000000800077213 */ /* 0x094fe40000000000 */
[----:B------:R-:W-:Y:S02]  /*0730*/  IABS R9, R5 ;  /* 0x0000000500097213 */ /* 0x000fe40000000000 */
[----:B------:R-:W1:Y:S01]  /*0740*/  I2F.RP R13, R7 ;  /* 0x00000007000d7306 */ /* 0x000e620000209400 */
[----:B------:R-:W-:Y:S02]  /*0750*/  IABS R2, R3 ;  /* 0x0000000300027213 */ /* 0x000fe40000000000 */
[----:B------:R-:W-:-:S05]  /*0760*/  IABS R0, R8 ;  /* 0x0000000800007213 */ /* 0x000fca0000000000 */
[----:B------:R-:W-:Y:S08]  /*0770*/  I2F.RP R12, R9 ;  /* 0x00000009000c7306 */ /* 0x000ff00000209400 */
[----:B-1----:R-:W1:Y:S02]  /*0780*/  MUFU.RCP R10, R13 ;  /* 0x0000000d000a7308 */ /* 0x002e640000001000 */
[----:B-1----:R-:W-:Y:S01]  /*0790*/  IADD3 R10, R10, 0xffffffe, RZ ;  /* 0x0ffffffe0a0a7810 */ /* 0x002fe20007ffe0ff */
[----:B------:R-:W-:Y:S01]  /*07a0*/  IMAD.MOV R13, RZ, RZ, -R0 ;  /* 0x000000ffff0d7224 */ /* 0x000fe200078e0a00 */
[----:B------:R-:W-:-:S04]  /*07b0*/  LOP3.LUT R0, R3, R8, RZ, 0x3c, !PT ;  /* 0x0000000803007212 */ /* 0x000fc800078e3cff */
[----:B------:R-:W1:Y:S01]  /*07c0*/  F2I.FTZ.U32.TRUNC.NTZ R11, R10 ;  /* 0x0000000a000b7305 */ /* 0x000e62000021f000 */
[----:B------:R-:W-:Y:S02]  /*07d0*/  ISETP.GE.AND P1, PT, R0, RZ, PT ;  /* 0x000000ff0000720c */ /* 0x000fe40003f26270 */
[----:B------:R-:W-:-:S05]  /*07e0*/  IABS R0, R5 ;  /* 0x0000000500007213 */ /* 0x000fca0000000000 */
[----:B------:R-:W-:Y:S02]  /*07f0*/  IMAD.MOV R0, RZ, RZ, -R0 ;  /* 0x000000ffff007224 */ /* 0x000fe400078e0a00 */
        /* <DEDUP_REMOVED lines=13> */
[----:B------:R-:W-:Y:S01]  /*08d0*/  ISETP.GE.U32.AND P2, PT, R2, R7, PT ;  /* 0x000000070200720c */ /* 0x000fe20003f46070 */
[----:B-1----:R-:W-:Y:S02]  /*08e0*/  IMAD.MOV R2, RZ, RZ, -R11 ;  /* 0x000000ffff027224 */ /* 0x002fe400078e0a0b */
[----:B------:R-:W-:Y:S02]  /*08f0*/  IMAD.MOV.U32 R10, RZ, RZ, RZ ;  /* 0x000000ffff0a7224 */ /* 0x000fe400078e00ff */
[----:B------:R-:W-:-:S08]  /*0900*/  IMAD R7, R2, R9, RZ ;  /* 0x0000000902077224 */ /* 0x000fd000078e02ff */
[----:B------:R-:W-:Y:S01]  /*0910*/  @P2 IADD3 R6, R6, 0x1, RZ ;  /* 0x0000000106062810 */ /* 0x000fe20007ffe0ff */
[----:B------:R-:W-:-:S04]  /*0920*/  IMAD.HI.U32 R7, R11, R7, R10 ;  /* 0x000000070b077227 */ /* 0x000fc800078e000a */
[----:B------:R-:W-:Y:S01]  /*0930*/  @!P1 IMAD.MOV R6, RZ, RZ, -R6 ;  /* 0x000000ffff069224 */ /* 0x000fe200078e0a06 */
[----:B------:R-:W-:-:S04]  /*0940*/  @!P0 LOP3.LUT R6, RZ, R8, RZ, 0x33, !PT ;  /* 0x00000008ff068212 */ /* 0x000fc800078e33ff */
[----:B------:R-:W-:-:S05]  /*0950*/  IABS R2, R6 ;  /* 0x0000000600027213 */ /* 0x000fca0000000000 */
[----:B------:R-:W-:-:S04]  /*0960*/  IMAD.HI.U32 R7, R7, R2, RZ ;  /* 0x0000000207077227 */ /* 0x000fc800078e00ff */
[----:B------:R-:W-:Y:S02]  /*0970*/  IMAD R0, R7, R0, R2 ;  /* 0x0000000007007224 */ /* 0x000fe400078e0202 */
[----:B------:R-:W-:-:S03]  /*0980*/  IMAD.MOV R2, RZ, RZ, -R6 ;  /* 0x000000ffff027224 */ /* 0x000fc600078e0a06 */
[----:B------:R-:W-:-:S13]  /*0990*/  ISETP.GT.U32.AND P0, PT, R9, R0, PT ;  /* 0x000000000900720c */ /* 0x000fda0003f04070 */
[----:B------:R-:W-:Y:S01]  /*09a0*/  @!P0 IMAD.IADD R0, R0, 0x1, -R9 ;  /* 0x0000000100008824 */ /* 0x000fe200078e0a09 */
[----:B------:R-:W-:Y:S02]  /*09b0*/  @!P0 IADD3 R7, R7, 0x1, RZ ;  /* 0x0000000107078810 */ /* 0x000fe40007ffe0ff */
[----:B------:R-:W-:Y:S02]  /*09c0*/  ISETP.NE.AND P0, PT, R5, RZ, PT ;  /* 0x000000ff0500720c */ /* 0x000fe40003f05270 */
[----:B------:R-:W-:Y:S01]  /*09d0*/  ISETP.GE.U32.AND P2, PT, R0, R9, PT ;  /* 0x000000090000720c */ /* 0x000fe20003f46070 */
[----:B------:R-:W-:Y:S01]  /*09e0*/  IMAD R9, R8, R2, R3 ;  /* 0x0000000208097224 */ /* 0x000fe200078e0203 */
        /* <DEDUP_REMOVED lines=10> */
.L_x_2265:
[----:B------:R-:W-:-:S04]  /*0a90*/  IMAD.MOV.U32 R0, RZ, RZ, 0x4 ;  /* 0x00000004ff007424 */ /* 0x000fc800078e00ff */
[----:B------:R-:W-:-:S05]  /*0aa0*/  IMAD.WIDE R14, R211, R0, c[0x0][0x590] ;  /* 0x00016400d30e7625 */ /* 0x000fca00078e0200 */
[----:B------:R-:W3:Y:S01]  /*0ab0*/  LDG.E R5, [R14.64] ;  /* 0x000000080e057981 */ /* 0x000ee2000c1e1900 */
[----:B----4-:R-:W-:Y:S01]  /*0ac0*/  IABS R2, R3 ;  /* 0x0000000300027213 */ /* 0x010fe20000000000 */
[----:B--23--:R-:W-:-:S05]  /*0ad0*/  IMAD R6, R5, R8, RZ ;  /* 0x0000000805067224 */ /* 0x00cfca00078e02ff */
[----:B------:R-:W-:-:S04]  /*0ae0*/  IABS R9, R6 ;  /* 0x0000000600097213 */ /* 0x000fc80000000000 */
        /* <DEDUP_REMOVED lines=55> */
.L_x_2266:
[----:B------:R-:W-:Y:S05]  /*0e60*/  BSYNC B0 ;  /* 0x0000000000007941 */ /* 0x000fea0003800000 */
.L_x_2264:
[----:B------:R-:W-:-:S04]  /*0e70*/  LOP3.LUT R9, RZ, R9, RZ, 0x33, !PT ;  /* 0x00000009ff097212 */ /* 0x000fc800078e33ff */
[----:B------:R-:W-:Y:S01]  /*0e80*/  IADD3 R209, R9, R8, RZ ;  /* 0x0000000809d17210 */ /* 0x000fe20007ffe0ff */
[----:B------:R-:W-:Y:S05]  /*0e90*/  BRA `(.L_x_2267) ;  /* 0x0000004000007947 */ /* 0x000fea0003800000 */
.L_x_2255:
[----:B------:R-:W-:Y:S01]  /*0ea0*/  IMAD.MOV.U32 R209, RZ, RZ, RZ ;  /* 0x000000ffffd17224 */ /* 0x000fe200078e00ff */
[----:B------:R-:W-:Y:S01]  /*0eb0*/  MOV R210, RZ ;  /* 0x000000ff00d27202 */ /* 0x000fe20000000f00 */
[----:B------:R-:W-:Y:S01]  /*0ec0*/  IMAD.U32 R208, RZ, RZ, UR4 ;  /* 0x00000004ffd07e24 */ /* 0x000fe2000f8e00ff */
[----:B------:R-:W-:Y:S02]  /*0ed0*/  MOV R211, c[0x0][0x53c] ;  /* 0x00014f0000d37a02 */ /* 0x000fe40000000f00 */
.L_x_2267:
[----:B------:R-:W-:Y:S01]  /*0ee0*/  ISETP.NE.AND P0, PT, R4, RZ, PT ;  /* 0x000000ff0400720c */ /* 0x000fe20003f05270 */
[----:B------:R-:W-:-:S12]  /*0ef0*/  WARPSYNC 0xffffffff ;  /* 0xffffffff00007948 */ /* 0x000fd80003800000 */
[----:B------:R1:W-:Y:S04]  /*0f00*/  @!P0 STS.128 [0x24100], R208 ;  /* 0x024100d0ff008388 */ /* 0x0003e80000000c00 */
[----:B------:R-:W-:Y:S06]  /*0f10*/  BAR.ARV 0x5, 0x100 ;  /* 0x0144000000007b1d */ /* 0x000fec0000002000 */
.L_x_2253:
[----:B-1----:R-:W-:-:S13]  /*0f20*/  ISETP.GE.AND P0, PT, R211, c[0x0][0x53c], PT ;  /* 0x00014f00d3007a0c */ /* 0x002fda0003f06270 */
[----:B------:R-:W-:Y:S05]  /*0f30*/  @P0 EXIT ;  /* 0x000000000000094d */ /* 0x000fea0003800000 */
[----:B------:R-:W-:-:S04]  /*0f40*/  SHF.R.S32.HI R10, RZ, 0x1f, R213 ;  /* 0x0000001fff0a7819 */ /* 0x000fc800000114d5 */
[CC--:B------:R-:W-:Y:S02]  /*0f50*/  LEA.HI R11, R10.reuse, R213.reuse, RZ, 0x3 ;  /* 0x000000d50a0b7211 */ /* 0x0c0fe400078f18ff */
[CC--:B------:R-:W-:Y:S02]  /*0f60*/  LEA.HI R5, R10.reuse, R213.reuse, RZ, 0x4 ;  /* 0x000000d50a057211 */ /* 0x0c0fe400078f20ff */
[----:B------:R-:W-:Y:S02]  /*0f70*/  SHF.R.S32.HI R9, RZ, 0x3, R11 ;  /* 0x00000003ff097819 */ /* 0x000fe4000001140b */
[----:B------:R-:W-:Y:S02]  /*0f80*/  LOP3.LUT R0, R11, 0xfffffff8, RZ, 0xc0, !PT ;  /* 0xfffffff80b007812 */ /* 0x000fe400078ec0ff */
[-C--:B------:R-:W-:Y:S01]  /*0f90*/  LEA.HI R3, R10, R213.reuse, RZ, 0x6 ;  /* 0x000000d50a037211 */ /* 0x080fe200078f30ff */
[----:B------:R-:W-:Y:S01]  /*0fa0*/  IMAD.SHL.U32 R9, R9, 0x40, RZ ;  /* 0x0000004009097824 */ /* 0x000fe200078e00ff */
[----:B------:R-:W-:Y:S01]  /*0fb0*/  LOP3.LUT R2, R5, 0xfffffff0, RZ, 0xc0, !PT ;  /* 0xfffffff005027812 */ /* 0x000fe200078ec0ff */
[----:B------:R-:W-:Y:S01]  /*0fc0*/  IMAD.IADD R0, R213, 0x1, -R0 ;  /* 0x00000001d5007824 */ /* 0x000fe200078e0a00 */
[----:B------:R-:W-:Y:S01]  /*0fd0*/  SHF.R.S32.HI R8, RZ, 0x4, R5 ;  /* 0x00000004ff087819 */ /* 0x000fe20000011405 */
[----:B------:R-:W-:Y:S01]  /*0fe0*/  IMAD.SHL.U32 R3, R3, 0x8, RZ ;  /* 0x0000000803037824 */ /* 0x000fe200078e00ff */
[----:B------:R-:W-:Y:S01]  /*0ff0*/  LOP3.LUT R9, R9, 0x1c0, RZ, 0xc0, !PT ;  /* 0x000001c009097812 */ /* 0x000fe200078ec0ff */
[----:B------:R-:W-:Y:S01]  /*1000*/  IMAD.SHL.U32 R228, R0, 0x8, RZ ;  /* 0x0000000800e47824 */ /* 0x000fe200078e00ff */
[----:B------:R-:W-:Y:S01]  /*1010*/  LEA.HI R4, R10, R213, RZ, 0x5 ;  /* 0x000000d50a047211 */ /* 0x000fe200078f28ff */
[----:B------:R-:W-:Y:S01]  /*1020*/  IMAD.IADD R7, R213, 0x1, -R2 ;  /* 0x00000001d5077824 */ /* 0x000fe200078e0a02 */
[----:B------:R-:W-:Y:S01]  /*1030*/  LOP3.LUT R3, R3, 0x7ffffe00, RZ, 0xc0, !PT ;  /* 0x7ffffe0003037812 */ /* 0x000fe200078ec0ff */
[----:B------:R-:W-:Y:S01]  /*1040*/  IMAD.SHL.U32 R0, R0, 0x40, RZ ;  /* 0x0000004000007824 */ /* 0x000fe200078e00ff */
[----:B------:R-:W-:-:S02]  /*1050*/  SHF.R.U32.HI R138, RZ, 0x3, R9 ;  /* 0x00000003ff8a7819 */ /* 0x000fc40000011609 */
[----:B------:R-:W-:Y:S02]  /*1060*/  LOP3.LUT R2, R9, 0x38, R228, 0xf8, !PT ;  /* 0x0000003809027812 */ /* 0x000fe400078ef8e4 */
[----:B------:R-:W-:Y:S02]  /*1070*/  SHF.R.S32.HI R6, RZ, 0x1f, R7 ;  /* 0x0000001fff067819 */ /* 0x000fe40000011407 */
[----:B------:R-:W-:Y:S02]  /*1080*/  LOP3.LUT R138, R3, R2, R138, 0xf6, !PT ;  /* 0x00000002038a7212 */ /* 0x000fe400078ef68a */
[----:B------:R-:W-:Y:S02]  /*1090*/  LEA.HI R3, R6, R7, RZ, 0x3 ;  /* 0x0000000706037211 */ /* 0x000fe400078f18ff */
[----:B------:R-:W-:Y:S01]  /*10a0*/  LEA.HI R5, R5, R8, RZ, 0x1 ;  /* 0x0000000805057211 */ /* 0x000fe200078f08ff */
[----:B------:R-:W-:Y:S01]  /*10b0*/  IMAD.SHL.U32 R138, R138, 0x2, RZ ;  /* 0x000000028a8a7824 */ /* 0x000fe200078e00ff */
[C---:B------:R-:W-:Y:S01]  /*10c0*/  LOP3.LUT R6, R3.reuse, 0xfffffff8, RZ, 0xc0, !PT ;  /* 0xfffffff803067812 */ /* 0x040fe200078ec0ff */
[----:B------:R-:W-:Y:S01]  /*10d0*/  IMAD.SHL.U32 R3, R3, 0x40, RZ ;  /* 0x0000004003037824 */ /* 0x000fe200078e00ff */
[----:B------:R-:W-:-:S02]  /*10e0*/  SHF.R.S32.HI R2, RZ, 0x5, R4 ;  /* 0x00000005ff027819 */ /* 0x000fc40000011404 */
[----:B------:R-:W-:Y:S01]  /*10f0*/  SHF.R.S32.HI R9, RZ, 0x1f, R4 ;  /* 0x0000001fff097819 */ /* 0x000fe20000011404 */
[----:B------:R-:W-:Y:S01]  /*1100*/  IMAD.IADD R6, R7, 0x1, -R6 ;  /* 0x0000000107067824 */ /* 0x000fe200078e0a06 */
[----:B------:R-:W-:Y:S02]  /*1110*/  LOP3.LUT R4, R4, 0xffffffe0, RZ, 0xc0, !PT ;  /* 0xffffffe004047812 */ /* 0x000fe400078ec0ff */
[----:B------:R-:W-:Y:S02]  /*1120*/  LOP3.LUT R5, R5, 0xfffffffe, RZ, 0xc0, !PT ;  /* 0xfffffffe05057812 */ /* 0x000fe400078ec0ff */
[----:B------:R-:W-:Y:S01]  /*1130*/  LEA.HI R9, R9, R2, RZ, 0x3 ;  /* 0x0000000209097211 */ /* 0x000fe200078f18ff */
[----:B------:R-:W-:Y:S01]  /*1140*/  IMAD.IADD R217, R213, 0x1, -R4 ;  /* 0x00000001d5d97824 */ /* 0x000fe200078e0a04 */
[----:B------:R-:W-:Y:S01]  /*1150*/  LEA.HI R219, R10, R213, RZ, 0x2 ;  /* 0x000000d50adb7211 */ /* 0x000fe200078f10ff */
[----:B------:R-:W-:Y:S01]  /*1160*/  IMAD.IADD R5, R8, 0x1, -R5 ;  /* 0x0000000108057824 */ /* 0x000fe200078e0a05 */
[----:B------:R-:W-:Y:S01]  /*1170*/  LOP3.LUT R9, R9, 0xffffff8, RZ, 0xc0, !PT ;  /* 0x0ffffff809097812 */ /* 0x000fe200078ec0ff */
[----:B------:R-:W-:Y:S01]  /*1180*/  IMAD.SHL.U32 R4, R6, 0x40, RZ ;  /* 0x0000004006047824 */ /* 0x000fe200078e00ff */
[----:B------:R-:W-:Y:S01]  /*1190*/  SHF.R.S32.HI R8, RZ, 0x1f, R217 ;  /* 0x0000001fff087819 */ /* 0x000fe200000114d9 */
[----:B------:R-:W-:Y:S01]  /*11a0*/  IMAD.SHL.U32 R7, R5, 0x8, RZ ;  /* 0x0000000805077824 */ /* 0x000fe200078e00ff */
[----:B------:R-:W-:Y:S01]  /*11b0*/  LOP3.LUT R218, R219, 0xfffffffc, RZ, 0xc0, !PT ;  /* 0xfffffffcdbda7812 */ /* 0x000fe200078ec0ff */
[----:B------:R-:W-:Y:S01]  /*11c0*/  IMAD.IADD R9, R2, 0x1, -R9 ;  /* 0x0000000102097824 */ /* 0x000fe200078e0a09 */
[----:B------:R-:W-:Y:S01]  /*11d0*/  LOP3.LUT R4, R4, 0x1c0, RZ, 0xc0, !PT ;  /* 0x000001c004047812 */ /* 0x000fe200078ec0ff */
[----:B------:R-:W-:Y:S01]  /*11e0*/  IMAD.SHL.U32 R2, R2, 0x400, RZ ;  /* 0x0000040002027824 */ /* 0x000fe200078e00ff */
[----:B------:R-:W-:Y:S01]  /*11f0*/  LOP3.LUT R0, R0, 0x1c0, RZ, 0xc0, !PT ;  /* 0x000001c000007812 */ /* 0x000fe200078ec0ff */
[----:B------:R-:W-:Y:S01]  /*1200*/  IMAD.IADD R218, R213, 0x1, -R218 ;  /* 0x00000001d5da7824 */ /* 0x000fe200078e0ada */
[----:B------:R-:W-:-:S02]  /*1210*/  LEA.HI R8, R8, R217, RZ, 0x2 ;  /* 0x000000d908087211 */ /* 0x000fc400078f10ff */
[----:B------:R-:W-:Y:S01]  /*1220*/  LOP3.LUT R7, R4, 0x8, R7, 0xf8, !PT ;  /* 0x0000000804077812 */ /* 0x000fe200078ef807 */
[C---:B------:R-:W-:Y:S01]  /*1230*/  IMAD.SHL.U32 R140, R218.reuse, 0x4, RZ ;  /* 0x00000004da8c7824 */ /* 0x040fe200078e00ff */
[----:B------:R-:W-:Y:S01]  /*1240*/  SHF.R.U32.HI R4, RZ, 0x3, R4 ;  /* 0x00000003ff047819 */ /* 0x000fe20000011604 */
[----:B------:R-:W-:Y:S01]  /*1250*/  IMAD.SHL.U32 R142, R218, 0x8, RZ ;  /* 0x00000008da8e7824 */ /* 0x000fe200078e00ff */
[----:B------:R-:W-:Y:S02]  /*1260*/  LOP3.LUT R11, R0, 0x8, R11, 0xf8, !PT ;  /* 0x00000008000b7812 */ /* 0x000fe400078ef80b */
[----:B------:R-:W-:Y:S02]  /*1270*/  SHF.R.U32.HI R0, RZ, 0x3, R0 ;  /* 0x00000003ff007819 */ /* 0x000fe40000011600 */
[----:B------:R-:W-:Y:S02]  /*1280*/  SHF.R.S32.HI R216, RZ, 0x2, R8 ;  /* 0x00000002ffd87819 */ /* 0x000fe40000011408 */
[----:B------:R-:W-:Y:S01]  /*1290*/  LOP3.LUT R4, R7, R4, RZ, 0x3c, !PT ;  /* 0x0000000407047212 */ /* 0x000fe200078e3cff */
[----:B------:R-:W-:Y:S01]  /*12a0*/  IMAD.MOV.U32 R7, RZ, RZ, 0x40 ;  /* 0x00000040ff077424 */ /* 0x000fe200078e00ff */
[----:B------:R-:W-:Y:S01]  /*12b0*/  LOP3.LUT R3, R3, 0xfffffe00, RZ, 0xc0, !PT ;  /* 0xfffffe0003037812 */ /* 0x000fe200078ec0ff */
[----:B------:R-:W-:Y:S01]  /*12c0*/  IMAD R216, R9, 0x10, R216 ;  /* 0x0000001009d87824 */ /* 0x000fe200078e02d8 */
[----:B------:R-:W-:-:S02]  /*12d0*/  LOP3.LUT R0, R11, R0, RZ, 0x3c, !PT ;  /* 0x000000000b007212 */ /* 0x000fc400078e3cff */
[----:B------:R-:W-:Y:S01]  /*12e0*/  R2P PR, R6, 0x6 ;  /* 0x0000000606007804 */ /* 0x000fe20000000000 */
[----:B------:R-:W-:Y:S01]  /*12f0*/  IMAD.MOV.U32 R6, RZ, RZ, 0x20 ;  /* 0x00000020ff067424 */ /* 0x000fe200078e00ff */
[CC--:B------:R-:W-:Y:S01]  /*1300*/  IADD3 R2, R4.reuse, R3.reuse, R2 ;  /* 0x0000000304027210 */ /* 0x0c0fe20007ffe002 */
[----:B------:R-:W-:Y:S01]  /*1310*/  IMAD R0, R5, 0x200, R0 ;  /* 0x0000020005007824 */ /* 0x000fe200078e0200 */
[----:B------:R-:W-:Y:S02]  /*1320*/  LOP3.LUT R4, R4, R3, RZ, 0xfc, !PT ;  /* 0x0000000304047212 */ /* 0x000fe400078efcff */
[----:B------:R-:W-:Y:S02]  /*1330*/  LEA.HI R9, R218, R218, RZ, 0x1 ;  /* 0x000000dada097211 */ /* 0x000fe400078f08ff */
[----:B------:R-:W-:Y:S02]  /*1340*/  IADD3 R3, R140, 0x40, RZ ;  /* 0x000000408c037810 */ /* 0x000fe40007ffe0ff */
[----:B------:R-:W-:-:S02]  /*1350*/  LOP3.LUT R9, R9, 0x1ffffffe, RZ, 0xc0, !PT ;  /* 0x1ffffffe09097812 */ /* 0x000fc400078ec0ff */
[----:B------:R-:W-:Y:S01]  /*1360*/  LOP3.LUT R8, R8, 0x7ffffffc, RZ, 0xc0, !PT ;  /* 0x7ffffffc08087812 */ /* 0x000fe200078ec0ff */
[----:B------:R-:W-:Y:S01]  /*1370*/  IMAD.IADD R136, R140, 0x1, R3 ;  /* 0x000000018c887824 */ /* 0x000fe200078e0203 */
[----:B------:R-:W-:Y:S01]  /*1380*/  SEL R197, R6, 0xffffffe0, !P1 ;  /* 0xffffffe006c57807 */ /* 0x000fe20004800000 */
[----:B------:R-:W-:Y:S01]  /*1390*/  IMAD.IADD R9, R218, 0x1, -R9 ;  /* 0x00000001da097824 */ /* 0x000fe200078e0a09 */
[----:B------:R-:W-:Y:S01]  /*13a0*/  LEA R192, R4, 0x100, 0x1 ;  /* 0x0000010004c07811 */ /* 0x000fe200078e08ff */
[----:B------:R-:W-:Y:S01]  /*13b0*/  IMAD.IADD R221, R217, 0x1, -R8 ;  /* 0x00000001d9dd7824 */ /* 0x000fe200078e0a08 */
[----:B------:R-:W-:Y:S01]  /*13c0*/  LEA R198, R2, 0x18100, 0x1 ;  /* 0x0001810002c67811 */ /* 0x000fe200078e08ff */
[----:B------:R-:W-:Y:S01]  /*13d0*/  IMAD R222, R9, 0x8, R216 ;  /* 0x0000000809de7824 */ /* 0x000fe200078e02d8 */
[----:B------:R-:W-:Y:S01]  /*13e0*/  IADD3 R5, R140, 0x20, RZ ;  /* 0x000000208c057810 */ /* 0x000fe20007ffe0ff */
[----:B------:R-:W-:Y:S01]  /*13f0*/  IMAD.SHL.U32 R221, R221, 0x2, RZ ;  /* 0x00000002dddd7824 */ /* 0x000fe200078e00ff */
[----:B------:R-:W-:Y:S01]  /*1400*/  SEL R3, R7, 0xffffffc0, !P2 ;  /* 0xffffffc007037807 */ /* 0x000fe20005000000 */
[----:B------:R-:W-:Y:S01]  /*1410*/  IMAD.IADD R195, R198, 0x1, R197 ;  /* 0x00000001c6c37824 */ /* 0x000fe200078e02c5 */
[----:B------:R-:W-:Y:S01]  /*1420*/  LEA R196, R0, 0xc100, 0x1 ;  /* 0x0000c10000c47811 */ /* 0x000fe200078e08ff */
[--C-:B------:R-:W-:Y:S01]  /*1430*/  IMAD.IADD R0, R197, 0x1, R192.reuse ;  /* 0x00000001c5007824 */ /* 0x100fe200078e02c0 */
[----:B------:R-:W-:Y:S01]  /*1440*/  SHF.R.S32.HI R219, RZ, 0x2, R219 ;  /* 0x00000002ffdb7819 */ /* 0x000fe200000114db */
[----:B------:R-:W-:Y:S01]  /*1450*/  IMAD.IADD R137, R140, 0x1, R5 ;  /* 0x000000018c897824 */ /* 0x000fe200078e0205 */
[----:B------:R-:W-:Y:S01]  /*1460*/  IADD3 R215, R228, 0x40, RZ ;  /* 0x00000040e4d77810 */ /* 0x000fe20007ffe0ff */
[--C-:B------:R-:W-:Y:S01]  /*1470*/  IMAD.IADD R194, R198, 0x1, R3.reuse ;  /* 0x00000001c6c27824 */ /* 0x100fe200078e0203 */
[----:B------:R-:W-:Y:S01]  /*1480*/  IADD3 R214, R228, 0x80, RZ ;  /* 0x00000080e4d67810 */ /* 0x000fe20007ffe0ff */
[C---:B------:R-:W-:Y:S01]  /*1490*/  IMAD.IADD R139, R3.reuse, 0x1, R192 ;  /* 0x00000001038b7824 */ /* 0x040fe200078e02c0 */
[C---:B------:R-:W-:Y:S01]  /*14a0*/  IADD3 R10, R138.reuse, 0x100, RZ ;  /* 0x000001008a0a7810 */ /* 0x040fe20007ffe0ff */
[----:B------:R-:W-:Y:S01]  /*14b0*/  IMAD.IADD R223, R3, 0x1, R0 ;  /* 0x0000000103df7824 */ /* 0x000fe200078e0200 */
[----:B------:R-:W-:Y:S01]  /*14c0*/  IADD3 R11, R138, 0xc100, RZ ;  /* 0x0000c1008a0b7810 */ /* 0x000fe20007ffe0ff */
[----:B------:R-:W-:-:S02]  /*14d0*/  IMAD.IADD R193, R195, 0x1, R3 ;  /* 0x00000001c3c17824 */ /* 0x000fc400078e0203 */
.L_x_2430:
[----:B------:R-:W-:-:S04]  /*14e0*/  IMAD.MOV.U32 R6, RZ, RZ, 0x4 ;  /* 0x00000004ff067424 */ /* 0x000fc800078e00ff */
[----:B------:R-:W-:-:S06]  /*14f0*/  IMAD.WIDE R224, R211, R6, c[0x0][0x588] ;  /* 0x00016200d3e07625 */ /* 0x000fcc00078e0206 */
        /* <DEDUP_REMOVED lines=10> */
[----:B------:R-:W-:Y:S01]  /*15a0*/  IMAD.MOV.U32 R84, RZ, RZ, RZ ;  /* 0x000000ffff547224 */ /* 0x000fe200078e00ff */
[----:B--2---:R-:W-:Y:S02]  /*15b0*/  SHF.R.S32.HI R85, RZ, 0x1f, R224 ;  /* 0x0000001fff557819 */ /* 0x004fe400000114e0 */
[C---:B------:R-:W-:Y:S02]  /*15c0*/  @P4 LEA R2, P0, R224.reuse, c[0x0][0x360], 0x2 ;  /* 0x0000d800e0024a11 */ /* 0x040fe400078010ff */
[C---:B------:R-:W-:Y:S02]  /*15d0*/  @P2 LEA R4, P1, R224.reuse, c[0x0][0x370], 0x2 ;  /* 0x0000dc00e0042a11 */ /* 0x040fe400078210ff */
[----:B------:R-:W-:-:S02]  /*15e0*/  @P4 LEA.HI.X R3, R224, c[0x0][0x364], R85, 0x2, P0 ;  /* 0x0000d900e0034a11 */ /* 0x000fc400000f1455 */
[----:B------:R-:W-:Y:S02]  /*15f0*/  ISETP.NE.U32.AND P0, PT, RZ, c[0x0][0x350], PT ;  /* 0x0000d400ff007a0c */ /* 0x000fe40003f05070 */
[C---:B------:R-:W-:Y:S01]  /*1600*/  @P2 LEA.HI.X R5, R224.reuse, c[0x0][0x374], R85, 0x2, P1 ;  /* 0x0000dd00e0052a11 */ /* 0x040fe200008f1455 */
[----:B------:R-:W-:Y:S01]  /*1610*/  YIELD ;  /* 0x0000000000007946 */ /* 0x000fe20003800000 */
[----:B------:R-:W-:Y:S01]  /*1620*/  ISETP.NE.AND.EX P6, PT, RZ, c[0x0][0x354], PT, P0 ;  /* 0x0000d500ff007a0c */ /* 0x000fe20003fc5300 */
[----:B------:R1:W5:Y:S01]  /*1630*/  @P4 LDG.E R241, [R2.64] ;  /* 0x0000000802f14981 */ /* 0x000362000c1e1900 */
[C---:B------:R-:W-:Y:S02]  /*1640*/  LEA R8, P1, R224.reuse, c[0x0][0x350], 0x2 ;  /* 0x0000d400e0087a11 */ /* 0x040fe400078210ff */
[C---:B------:R-:W-:Y:S01]  /*1650*/  LEA R12, P0, R224.reuse, c[0x0][0x358], 0x2 ;  /* 0x0000d600e00c7a11 */ /* 0x040fe200078010ff */
[----:B------:R2:W5:Y:S01]  /*1660*/  @P2 LDG.E R87, [R4.64] ;  /* 0x0000000804572981 */ /* 0x000562000c1e1900 */
[----:B------:R-:W-:-:S02]  /*1670*/  LEA R14, P2, R224, c[0x0][0x348], 0x2 ;  /* 0x0000d200e00e7a11 */ /* 0x000fc400078410ff */
[C-C-:B------:R-:W-:Y:S02]  /*1680*/  LEA.HI.X R9, R224.reuse, c[0x0][0x354], R85.reuse, 0x2, P1 ;  /* 0x0000d500e0097a11 */ /* 0x140fe400008f1455 */
[C-C-:B------:R-:W-:Y:S02]  /*1690*/  LEA.HI.X R15, R224.reuse, c[0x0][0x34c], R85.reuse, 0x2, P2 ;  /* 0x0000d300e00f7a11 */ /* 0x140fe400010f1455 */
[----:B------:R-:W-:Y:S01]  /*16a0*/  LEA.HI.X R13, R224, c[0x0][0x35c], R85, 0x2, P0 ;  /* 0x0000d700e00d7a11 */ /* 0x000fe200000f1455 */
[----:B------:R3:W5:Y:S04]  /*16b0*/  @P6 LDG.E R86, [R8.64] ;  /* 0x0000000808566981 */ /* 0x000768000c1e1900 */
[----:B------:R3:W5:Y:S01]  /*16c0*/  @P3 LDG.E R84, [R14.64] ;  /* 0x000000080e543981 */ /* 0x000762000c1e1900 */
[----:B--2---:R-:W-:-:S06]  /*16d0*/  IMAD.MOV.U32 R4, RZ, RZ, RZ ;  /* 0x000000ffff047224 */ /* 0x004fcc00078e00ff */
[----:B------:R3:W5:Y:S01]  /*16e0*/  @P5 LDG.E R4, [R12.64] ;  /* 0x000000080c045981 */ /* 0x000762000c1e1900 */
[----:B-1----:R-:W-:Y:S02]  /*16f0*/  P2R R2, PR, RZ, 0x40 ;  /* 0x00000040ff027803 */ /* 0x002fe40000000000 */
[----:B------:R-:W-:Y:S01]  /*1700*/  LOP3.LUT R225, R210, 0xffff, RZ, 0xc0, !PT ;  /* 0x0000ffffd2e17812 */ /* 0x000fe200078ec0ff */
[----:B------:R-:W-:Y:S05]  /*1710*/  @P4 BRA `(.L_x_2268) ;  /* 0x0000005000004947 */ /* 0x000fea0003800000 */
[----:B-----5:R-:W-:Y:S01]  /*1720*/  MOV R241, c[0x0][0x168] ;  /* 0x00005a0000f17a02 */ /* 0x020fe20000000f00 */
[----:B------:R-:W-:Y:S05]  /*1730*/  @!P3 BRA `(.L_x_2268) ;  /* 0x000000300000b947 */ /* 0x000fea0003800000 */
[----:B------:R-:W2:Y:S04]  /*1740*/  LDG.E R241, [R14.64] ;  /* 0x000000080ef17981 */ /* 0x000ea8000c1e1900 */
[----:B------:R-:W2:Y:S02]  /*1750*/  LDG.E R0, [R14.64+0x4] ;  /* 0x000004080e007981 */ /* 0x000ea4000c1e1900 */
[----:B--2---:R-:W-:-:S02]  /*1760*/  IADD3 R241, -R241, R0, RZ ;  /* 0x00000000f1f17210 */ /* 0x004fc40007ffe1ff */
.L_x_2268:
[----:B------:R-:W-:-:S04]  /*1770*/  ISETP.NE.U32.AND P0, PT, RZ, c[0x0][0x368], PT ;  /* 0x0000da00ff007a0c */ /* 0x000fc80003f05070 */
[----:B------:R-:W-:-:S13]  /*1780*/  ISETP.NE.AND.EX P0, PT, RZ, c[0x0][0x36c], PT, P0 ;  /* 0x0000db00ff007a0c */ /* 0x000fda0003f05300 */
[----:B------:R-:W-:Y:S05]  /*1790*/  @!P0 BRA `(.L_x_2269) ;  /* 0x0000004000008947 */ /* 0x000fea0003800000 */
[----:B---3--:R-:W-:-:S04]  /*17a0*/  LEA R8, P0, R224, c[0x0][0x368], 0x2 ;  /* 0x0000da00e0087a11 */ /* 0x008fc800078010ff */
[----:B------:R-:W-:-:S05]  /*17b0*/  LEA.HI.X R9, R224, c[0x0][0x36c], R85, 0x2, P0 ;  /* 0x0000db00e0097a11 */ /* 0x000fca00000f1455 */
[----:B------:R1:W5:Y:S01]  /*17c0*/  LDG.E R3, [R8.64] ;  /* 0x0000000808037981 */ /* 0x000362000c1e1900 */
[----:B------:R-:W-:Y:S05]  /*17d0*/  BRA `(.L_x_2270) ;  /* 0x0000005000007947 */ /* 0x000fea0003800000 */
.L_x_2269:
[----:B------:R-:W-:Y:S01]  /*17e0*/  MOV R3, c[0x0][0x1d0] ;  /* 0x0000740000037a02 */ /* 0x000fe20000000f00 */
[----:B------:R-:W-:Y:S05]  /*17f0*/  @!P6 BRA `(.L_x_2270) ;  /* 0x000000300000e947 */ /* 0x000fea0003800000 */
[----:B------:R-:W2:Y:S04]  /*1800*/  LDG.E R3, [R8.64] ;  /* 0x0000000808037981 */ /* 0x000ea8000c1e1900 */
[----:B------:R-:W2:Y:S02]  /*1810*/  LDG.E R0, [R8.64+0x4] ;  /* 0x0000040808007981 */ /* 0x000ea4000c1e1900 */
[----:B--2---:R-:W-:Y:S02]  /*1820*/  IADD3 R3, -R3, R0, RZ ;  /* 0x0000000003037210 */ /* 0x004fe40007ffe1ff */
.L_x_2270:
[----:B------:R-:W2:Y:S04]  /*1830*/  @P5 LDG.E R5, [R12.64] ;  /* 0x000000080c055981 */ /* 0x000ea8000c1e1900 */
[----:B-1-3--:R-:W2:Y:S01]  /*1840*/  @P5 LDG.E R8, [R12.64+0x4] ;  /* 0x000004080c085981 */ /* 0x00aea2000c1e1900 */
[----:B------:R-:W-:Y:S01]  /*1850*/  ISETP.NE.U32.AND P0, PT, RZ, c[0x0][0x378], PT ;  /* 0x0000de00ff007a0c */ /* 0x000fe20003f05070 */
[----:B-----5:R-:W-:-:S03]  /*1860*/  IMAD.MOV.U32 R81, RZ, RZ, R3 ;  /* 0x000000ffff517224 */ /* 0x020fc600078e0003 */
[----:B------:R-:W-:Y:S01]  /*1870*/  ISETP.NE.AND.EX P1, PT, RZ, c[0x0][0x37c], PT, P0 ;  /* 0x0000df00ff007a0c */ /* 0x000fe20003f25300 */
[----:B------:R-:W-:Y:S02]  /*1880*/  IMAD.MOV.U32 R240, RZ, RZ, c[0x0][0x2c4] ;  /* 0x0000b100fff07624 */ /* 0x000fe400078e00ff */
[----:B------:R-:W-:-:S10]  /*1890*/  IMAD.SHL.U32 R209, R209, 0x80, RZ ;  /* 0x00000080d1d17824 */ /* 0x000fd400078e00ff */
[----:B------:R-:W-:-:S04]  /*18a0*/  @P1 LEA R14, P0, R224, c[0x0][0x378], 0x2 ;  /* 0x0000de00e00e1a11 */ /* 0x000fc800078010ff */
[----:B------:R-:W-:Y:S02]  /*18b0*/  @P1 LEA.HI.X R15, R224, c[0x0][0x37c], R85, 0x2, P0 ;  /* 0x0000df00e00f1a11 */ /* 0x000fe400000f1455 */
[----:B------:R-:W-:Y:S01]  /*18c0*/  ISETP.NE.AND P0, PT, R240, 0x1, PT ;  /* 0x00000001f000780c */ /* 0x000fe20003f05270 */
[----:B------:R-:W-:Y:S01]  /*18d0*/  IMAD.MOV.U32 R90, RZ, RZ, c[0x0][0x228] ;  /* 0x00008a00ff5a7624 */ /* 0x000fe200078e00ff */
[----:B------:R-:W-:Y:S01]  /*18e0*/  IADD3 R0, R209, 0x7f, RZ ;  /* 0x0000007fd1007810 */ /* 0x000fe20007ffe0ff */
[----:B------:R1:W5:Y:S01]  /*18f0*/  @P1 LDG.E R81, [R14.64] ;  /* 0x000000080e511981 */ /* 0x000362000c1e1900 */
[----:B------:R-:W-:Y:S09]  /*1900*/  BSSY B0, `(.L_x_2271) ;  /* 0x0000035000007945 */ /* 0x000ff20003800000 */
[----:B------:R-:W-:-:S05]  /*1910*/  @P0 IMAD.HI.U32 R7, R0, c[0x0][0x2c8], RZ ;  /* 0x0000b20000070a27 */ /* 0x000fca00078e00ff */
[----:B------:R-:W-:Y:S01]  /*1920*/  @P0 SHF.R.U32.HI R0, RZ, c[0x0][0x2cc], R7 ;  /* 0x0000b300ff000a19 */ /* 0x000fe20000011607 */
[----:B--2---:R-:W-:Y:S01]  /*1930*/  @P5 IMAD.IADD R90, R8, 0x1, -R5 ;  /* 0x00000001085a5824 */ /* 0x004fe200078e0a05 */
[C---:B------:R-:W-:Y:S01]  /*1940*/  LOP3.LUT R8, R210.reuse, 0xff000000, RZ, 0xc0, !PT ;  /* 0xff000000d2087812 */ /* 0x040fe200078ec0ff */
[----:B------:R-:W-:Y:S01]  /*1950*/  IMAD.IADD R5, R3, 0x1, -R87 ;  /* 0x0000000103057824 */ /* 0x000fe200078e0a57 */
[----:B------:R-:W-:Y:S02]  /*1960*/  LOP3.LUT R210, R210, 0xff0000, RZ, 0xc0, !PT ;  /* 0x00ff0000d2d27812 */ /* 0x000fe400078ec0ff */
[----:B------:R-:W-:Y:S01]  /*1970*/  SHF.R.U32.HI R13, RZ, 0x8, R8 ;  /* 0x00000008ff0d7819 */ /* 0x000fe20000011608 */
[----:B------:R-:W-:-:S03]  /*1980*/  IMAD.IADD R242, R5, 0x1, R90 ;  /* 0x0000000105f27824 */ /* 0x000fc600078e025a */
[----:B------:R-:W-:Y:S02]  /*1990*/  LEA.HI R13, R210, R13, RZ, 0x10 ;  /* 0x0000000dd20d7211 */ /* 0x000fe400078f80ff */
[C---:B------:R-:W-:Y:S02]  /*19a0*/  IADD3 R89, R242.reuse, 0x40, -R241 ;  /* 0x00000040f2597810 */ /* 0x040fe40007ffe8f1 */
[----:B------:R-:W-:Y:S02]  /*19b0*/  IADD3 R12, R242, 0x3f, RZ ;  /* 0x0000003ff20c7810 */ /* 0x000fe40007ffe0ff */
[----:B------:R-:W-:Y:S01]  /*19c0*/  SHF.R.U32.HI R210, RZ, 0x10, R13 ;  /* 0x00000010ffd27819 */ /* 0x000fe2000001160d */
[----:B------:R-:W-:Y:S01]  /*19d0*/  IMAD.IADD R7, R89, 0x1, R0 ;  /* 0x0000000159077824 */ /* 0x000fe200078e0200 */
[----:B------:R-:W-:Y:S02]  /*19e0*/  SHF.R.S32.HI R9, RZ, 0x1f, R12 ;  /* 0x0000001fff097819 */ /* 0x000fe4000001140c */
[----:B------:R-:W-:-:S02]  /*19f0*/  ISETP.NE.AND P1, PT, R210, RZ, PT ;  /* 0x000000ffd200720c */ /* 0x000fc40003f25270 */
        /* <DEDUP_REMOVED lines=8> */
[----:B------:R-:W-:Y:S02]  /*1a80*/  SEL R91, R210, c[0x0][0x338], P1 ;  /* 0x0000ce00d25b7a07 */ /* 0x000fe40000800000 */
[----:B------:R-:W-:-:S13]  /*1a90*/  ISETP.GE.AND P0, PT, R8, 0x1, PT ;  /* 0x000000010800780c */ /* 0x000fda0003f06270 */
        /* <DEDUP_REMOVED lines=27> */
.L_x_2272:
[----:B-1----:R-:W-:Y:S05]  /*1c50*/  BSYNC B0 ;  /* 0x0000000000007941 */ /* 0x002fea0003800000 */
.L_x_2271:
[----:B------:R-:W-:Y:S01]  /*1c60*/  IMAD R0, R227, R7, RZ ;  /* 0x00000007e3007224 */ /* 0x000fe200078e02ff */
[----:B------:R-:W-:-:S03]  /*1c70*/  SHF.R.S32.HI R88, RZ, 0x1f, R213 ;  /* 0x0000001fff587819 */ /* 0x000fc600000114d5 */
[----:B------:R-:W-:Y:S01]  /*1c80*/  IMAD.IADD R7, R0, 0x1, R7 ;  /* 0x0000000100077824 */ /* 0x000fe200078e0207 */
[-C--:B------:R-:W-:Y:S01]  /*1c90*/  LEA.HI R82, R88, R213.reuse, RZ, 0x2 ;  /* 0x000000d558527211 */ /* 0x080fe200078f10ff */
[--C-:B------:R-:W-:Y:S01]  /*1ca0*/  IMAD R0, R0, 0x40, -R5.reuse ;  /* 0x0000004000007824 */ /* 0x100fe200078e0a05 */
[----:B------:R-:W-:Y:S02]  /*1cb0*/  LEA.HI R12, R88, R213, RZ, 0x5 ;  /* 0x000000d5580c7211 */ /* 0x000fe400078f28ff */
[----:B------:R-:W-:Y:S02]  /*1cc0*/  IMNMX R8, R8, R7, PT ;  /* 0x0000000708087217 */ /* 0x000fe40003800200 */
[----:B------:R-:W-:Y:S02]  /*1cd0*/  IMNMX R0, RZ, R0, !PT ;  /* 0x00000000ff007217 */ /* 0x000fe40007800200 */
[----:B------:R-:W-:Y:S01]  /*1ce0*/  SHF.R.S32.HI R82, RZ, 0x1f, R82 ;  /* 0x0000001fff527819 */ /* 0x000fe20000011452 */
[----:B------:R-:W-:Y:S01]  /*1cf0*/  IMAD R7, R8, 0x40, -R5 ;  /* 0x0000004008077824 */ /* 0x000fe200078e0a05 */
[----:B------:R-:W-:-:S02]  /*1d00*/  SHF.R.U32.HI R14, RZ, 0x6, R0 ;  /* 0x00000006ff0e7819 */ /* 0x000fc40000011600 */
[----:B------:R-:W-:Y:S02]  /*1d10*/  LEA.HI R82, R82, R219, RZ, 0x3 ;  /* 0x000000db52527211 */ /* 0x000fe400078f18ff */
[----:B------:R-:W-:Y:S01]  /*1d20*/  IMNMX R7, R7, R90, PT ;  /* 0x0000005a07077217 */ /* 0x000fe20003800200 */
[----:B------:R-:W-:Y:S01]  /*1d30*/  IMAD.MOV.U32 R5, RZ, RZ, R14 ;  /* 0x000000ffff057224 */ /* 0x000fe200078e000e */
[----:B------:R-:W-:Y:S02]  /*1d40*/  LOP3.LUT R82, R82, 0xfffffff8, RZ, 0xc0, !PT ;  /* 0xfffffff852527812 */ /* 0x000fe400078ec0ff */
[----:B------:R-:W-:Y:S02]  /*1d50*/  ISETP.GT.AND P0, PT, R7, R0, PT ;  /* 0x000000000700720c */ /* 0x000fe40003f04270 */
[----:B------:R-:W-:Y:S01]  /*1d60*/  SHF.R.S32.HI R12, RZ, 0x5, R12 ;  /* 0x00000005ff0c7819 */ /* 0x000fe2000001140c */
[----:B------:R-:W-:-:S04]  /*1d70*/  IMAD.IADD R82, R219, 0x1, -R82 ;  /* 0x00000001db527824 */ /* 0x000fc800078e0a52 */
[----:B------:R-:W-:Y:S02]  /*1d80*/  IMAD.SHL.U32 R83, R82, 0x40, RZ ;  /* 0x0000004052537824 */ /* 0x000fe400078e00ff */
[----:B------:R-:W-:-:S03]  /*1d90*/  IMAD.SHL.U32 R12, R12, 0x200, RZ ;  /* 0x000002000c0c7824 */ /* 0x000fc600078e00ff */
[----:B------:R-:W-:Y:S02]  /*1da0*/  LOP3.LUT R83, R83, 0x1c0, RZ, 0xc0, !PT ;  /* 0x000001c053537812 */ /* 0x000fe400078ec0ff */
[----:B------:R-:W-:Y:S02]  /*1db0*/  @P0 IADD3 R7, R7, 0x3f, RZ ;  /* 0x0000003f07070810 */ /* 0x000fe40007ffe0ff */
[----:B------:R-:W-:Y:S02]  /*1dc0*/  SHF.R.U32.HI R13, RZ, 0x3, R83 ;  /* 0x00000003ff0d7819 */ /* 0x000fe40000011653 */
        /* <DEDUP_REMOVED lines=9> */
[----:B------:R-:W-:Y:S01]  /*1e60*/  LEA.HI R7, R88, R213, RZ, 0x3 ;  /* 0x000000d558077211 */ /* 0x000fe200078f18ff */
[----:B------:R-:W-:Y:S01]  /*1e70*/  IMAD.MOV.U32 R107, RZ, RZ, 0x5 ;  /* 0x00000005ff6b7424 */ /* 0x000fe200078e00ff */
[----:B------:R-:W-:Y:S01]  /*1e80*/  SHF.R.S32.HI R8, RZ, 0x1f, R4 ;  /* 0x0000001fff087819 */ /* 0x000fe20000011404 */
[----:B------:R-:W-:Y:S01]  /*1e90*/  IMAD.MOV.U32 R100, RZ, RZ, c[0x0][0x1e0] ;  /* 0x00007800ff647624 */ /* 0x000fe200078e00ff */
[----:B------:R-:W-:Y:S01]  /*1ea0*/  SHF.R.S32.HI R7, RZ, 0x3, R7 ;  /* 0x00000003ff077819 */ /* 0x000fe20000011407 */
[----:B------:R-:W-:Y:S01]  /*1eb0*/  IMAD.WIDE.U32 R160, R219, c[0x0][0x1e0], RZ ;  /* 0x00007800dba07a25 */ /* 0x000fe200078e00ff */
[----:B------:R-:W-:Y:S02]  /*1ec0*/  SHF.R.S32.HI R229, RZ, 0x1f, R228 ;  /* 0x0000001fffe57819 */ /* 0x000fe400000114e4 */
[----:B------:R-:W-:Y:S02]  /*1ed0*/  IADD3 R17, P0, R7, R4, RZ ;  /* 0x0000000407117210 */ /* 0x000fe40007f1e0ff */
[----:B------:R-:W-:-:S02]  /*1ee0*/  SEL R6, R85, RZ, !P5 ;  /* 0x000000ff55067207 */ /* 0x000fc40006800000 */
[----:B------:R-:W-:Y:S01]  /*1ef0*/  LEA.HI.X.SX32 R8, R7, R8, 0x1, P0 ;  /* 0x0000000807087211 */ /* 0x000fe200000f0eff */
[----:B------:R-:W-:Y:S01]  /*1f00*/  IMAD.WIDE.U32 R18, R17, c[0x0][0x238], R228 ;  /* 0x00008e0011127a25 */ /* 0x000fe200078e00e4 */
[----:B------:R-:W-:Y:S02]  /*1f10*/  IADD3 R15, R5, -0x1, RZ ;  /* 0xffffffff050f7810 */ /* 0x000fe40007ffe0ff */
[----:B------:R-:W-:Y:S01]  /*1f20*/  IADD3 R156, R3, R86, RZ ;  /* 0x00000056039c7210 */ /* 0x000fe20007ffe0ff */
[----:B------:R-:W-:Y:S01]  /*1f30*/  IMAD R0, R8, c[0x0][0x238], RZ ;  /* 0x00008e0008007a24 */ /* 0x000fe200078e02ff */
[----:B------:R-:W-:Y:S01]  /*1f40*/  SEL R152, R224, RZ, !P5 ;  /* 0x000000ffe0987207 */ /* 0x000fe20006800000 */
[----:B------:R-:W-:Y:S01]  /*1f50*/  IMAD.MOV.U32 R3, RZ, RZ, 0x6 ;  /* 0x00000006ff037424 */ /* 0x000fe200078e00ff */
[----:B------:R-:W-:Y:S01]  /*1f60*/  MOV R16, c[0x0][0x238] ;  /* 0x00008e0000107a02 */ /* 0x000fe20000000f00 */
[----:B------:R-:W-:Y:S01]  /*1f70*/  IMAD R0, R17, c[0x0][0x23c], R0 ;  /* 0x00008f0011007a24 */ /* 0x000fe200078e0200 */
[----:B------:R-:W-:Y:S01]  /*1f80*/  SHF.R.S32.HI R4, RZ, 0x1f, R15 ;  /* 0x0000001fff047819 */ /* 0x000fe2000001140f */
[----:B------:R-:W-:Y:S01]  /*1f90*/  IMAD R159, R6, c[0x0][0x248], RZ ;  /* 0x00009200069f7a24 */ /* 0x000fe200078e02ff */
[C---:B------:R-:W-:Y:S01]  /*1fa0*/  SHF.L.U64.HI R102, R16.reuse, R3, c[0x0][0x23c] ;  /* 0x00008f0010667619 */ /* 0x040fe20000010203 */
[----:B------:R-:W-:Y:S01]  /*1fb0*/  IMAD.IADD R19, R19, 0x1, R0 ;  /* 0x0000000113137824 */ /* 0x000fe200078e0200 */
[----:B------:R-:W-:Y:S01]  /*1fc0*/  SHF.L.U32 R104, R16, 0x6, RZ ;  /* 0x0000000610687819 */ /* 0x000fe200000006ff */
[----:B------:R-:W-:Y:S01]  /*1fd0*/  IMAD.IADD R0, R90, 0x1, -R7 ;  /* 0x000000015a007824 */ /* 0x000fe200078e0a07 */
[----:B------:R-:W-:Y:S01]  /*1fe0*/  SHF.L.U64.HI R105, R16, R107, c[0x0][0x23c] ;  /* 0x00008f0010697619 */ /* 0x000fe2000001026b */
[----:B------:R-:W-:Y:S01]  /*1ff0*/  IMAD.WIDE.U32 R150, R225, c[0x0][0x240], R18 ;  /* 0x00009000e1967a25 */ /* 0x000fe200078e0012 */
[----:B------:R-:W-:-:S02]  /*2000*/  ISETP.GE.AND P5, PT, R228, c[0x0][0x1d4], PT ;  /* 0x00007500e4007a0c */ /* 0x000fc40003fa6270 */
[----:B------:R-:W-:Y:S01]  /*2010*/  ISETP.GE.AND P4, PT, R215, c[0x0][0x1d4], PT ;  /* 0x00007500d7007a0c */ /* 0x000fe20003f86270 */
[----:B------:R-:W-:Y:S01]  /*2020*/  IMAD R151, R225, c[0x0][0x244], R151 ;  /* 0x00009100e1977a24 */ /* 0x000fe200078e0297 */
[----:B------:R-:W-:Y:S01]  /*2030*/  MOV R108, c[0x0][0x258] ;  /* 0x00009600006c7a02 */ /* 0x000fe20000000f00 */
[----:B------:R-:W-:Y:S01]  /*2040*/  IMAD R0, R15, -0x40, R0 ;  /* 0xffffffc00f007824 */ /* 0x000fe200078e0200 */
[----:B------:R-:W-:Y:S01]  /*2050*/  SHF.L.U64.HI R98, R100, R3, c[0x0][0x1e4] ;  /* 0x0000790064627619 */ /* 0x000fe20000010203 */
[----:B------:R-:W-:Y:S01]  /*2060*/  IMAD R159, R152, c[0x0][0x24c], R159 ;  /* 0x00009300989f7a24 */ /* 0x000fe200078e029f */
[----:B------:R-:W-:Y:S01]  /*2070*/  SHF.L.U64.HI R107, R108, R107, c[0x0][0x25c] ;  /* 0x000097006c6b7619 */ /* 0x000fe2000001026b */
[----:B------:R-:W-:Y:S01]  /*2080*/  IMAD.WIDE.U32 R150, R152, c[0x0][0x248], R150 ;  /* 0x0000920098967a25 */ /* 0x000fe200078e0096 */
[C---:B------:R-:W-:Y:S02]  /*2090*/  ISETP.GE.AND P1, PT, R0.reuse, 0x21, PT ;  /* 0x000000210000780c */ /* 0x040fe40003f26270 */
[----:B------:R-:W-:Y:S01]  /*20a0*/  ISETP.GE.AND P2, PT, R0, 0x1, PT ;  /* 0x000000010000780c */ /* 0x000fe20003f46270 */
[----:B------:R-:W-:Y:S01]  /*20b0*/  IMAD R7, R102, R15, RZ ;  /* 0x0000000f66077224 */ /* 0x000fe200078e02ff */
[----:B------:R-:W-:Y:S01]  /*20c0*/  IADD3 R159, R151, R159, RZ ;  /* 0x0000009f979f7210 */ /* 0x000fe20007ffe0ff */
[----:B------:R-:W-:Y:S01]  /*20d0*/  IMAD.MOV.U32 R158, RZ, RZ, R150 ;  /* 0x000000ffff9e7224 */ /* 0x000fe200078e0096 */
[----:B------:R-:W-:Y:S01]  /*20e0*/  SHF.R.S32.HI R0, RZ, 0x1f, R156 ;  /* 0x0000001fff007819 */ /* 0x000fe2000001149c */
[-C--:B------:R-:W-:Y:S01]  /*20f0*/  IMAD R7, R4, R104.reuse, R7 ;  /* 0x0000006804077224 */ /* 0x080fe200078e0207 */
[C---:B------:R-:W-:Y:S01]  /*2100*/  SHF.L.U64.HI R99, R108.reuse, R3, c[0x0][0x25c] ;  /* 0x000097006c637619 */ /* 0x040fe20000010203 */
[----:B------:R-:W-:Y:S01]  /*2110*/  IMAD.WIDE.U32 R18, R15, R104, R158 ;  /* 0x000000680f127225 */ /* 0x000fe200078e009e */
[----:B------:R-:W-:-:S02]  /*2120*/  SHF.L.U32 R101, R108, 0x6, RZ ;  /* 0x000000066c657819 */ /* 0x000fc400000006ff */
[----:B------:R-:W-:Y:S01]  /*2130*/  SHF.R.S32.HI R143, RZ, 0x1f, R142 ;  /* 0x0000001fff8f7819 */ /* 0x000fe2000001148e */
[----:B------:R-:W-:Y:S01]  /*2140*/  IMAD.SHL.U32 R106, R16, 0x20, RZ ;  /* 0x00000020106a7824 */ /* 0x000fe200078e00ff */
[----:B------:R-:W-:Y:S01]  /*2150*/  IADD3 R16, R19, R7, RZ ;  /* 0x0000000713107210 */ /* 0x000fe20007ffe0ff */
[----:B------:R-:W-:Y:S01]  /*2160*/  IMAD R8, R8, c[0x0][0x258], RZ ;  /* 0x0000960008087a24 */ /* 0x000fe200078e02ff */
[----:B------:R-:W-:Y:S01]  /*2170*/  @P2 LEA R26, P3, R18, c[0x0][0x220], 0x1 ;  /* 0x00008800121a2a11 */ /* 0x000fe200078608ff */
[C---:B------:R-:W-:Y:S01]  /*2180*/  IMAD.WIDE.U32 R20, R17.reuse, c[0x0][0x258], R228 ;  /* 0x0000960011147a25 */ /* 0x040fe200078e00e4 */
[----:B------:R-:W-:Y:S02]  /*2190*/  @P1 IADD3 R7, P0, R106, R18, RZ ;  /* 0x000000126a071210 */ /* 0x000fe40007f1e0ff */
[----:B------:R-:W-:Y:S01]  /*21a0*/  @P2 LEA.HI.X R27, R18, c[0x0][0x224], R16, 0x1, P3 ;  /* 0x00008900121b2a11 */ /* 0x000fe200018f0c10 */
[----:B------:R-:W-:Y:S01]  /*21b0*/  IMAD R8, R17, c[0x0][0x25c], R8 ;  /* 0x0000970011087a24 */ /* 0x000fe200078e0208 */
[----:B------:R-:W-:Y:S01]  /*21c0*/  ISETP.GE.AND P3, PT, R214, c[0x0][0x1d4], PT ;  /* 0x00007500d6007a0c */ /* 0x000fe20003f66270 */
[----:B------:R-:W-:Y:S01]  /*21d0*/  IMAD R9, R0, c[0x0][0x1e0], RZ ;  /* 0x0000780000097a24 */ /* 0x000fe200078e02ff */
[----:B------:R-:W-:Y:S01]  /*21e0*/  SHF.R.S32.HI R141, RZ, 0x1f, R140 ;  /* 0x0000001fff8d7819 */ /* 0x000fe2000001148c */
[----:B------:R-:W-:Y:S01]  /*21f0*/  IMAD.WIDE.U32 R22, R156, c[0x0][0x1e0], RZ ;  /* 0x000078009c167a25 */ /* 0x000fe200078e00ff */
[----:B------:R-:W-:Y:S01]  /*2200*/  IADD3 R21, R21, R8, RZ ;  /* 0x0000000815157210 */ /* 0x000fe20007ffe0ff */
[----:B------:R-:W-:Y:S01]  /*2210*/  @!PT LDS RZ, [RZ] ;  /* 0x00000000fffff984 */ /* 0x000fe20000000800 */
[----:B------:R-:W-:Y:S01]  /*2220*/  @!PT LDS RZ, [RZ] ;  /* 0x00000000fffff984 */ /* 0x000fe20000000800 */
[----:B------:R-:W-:Y:S01]  /*2230*/  @!PT LDS RZ, [RZ] ;  /* 0x00000000fffff984 */ /* 0x000fe20000000800 */
[----:B------:R1:W-:Y:S02]  /*2240*/  @P2 LDGSTS.E.BYPASS.LTC128B.128 [R138+0xc100], [R26.64], !P5 ;  /* 0x0c1000001a8a2fae */ /* 0x0003e4000e901d48 */
[----:B------:R-:W-:Y:S01]  /*2250*/  @P1 IMAD.X R8, R16, 0x1, R105, P0 ;  /* 0x0000000110081824 */ /* 0x000fe200000e0669 */
[----:B------:R-:W-:Y:S01]  /*2260*/  @P1 LEA R24, P0, R7, c[0x0][0x220], 0x1 ;  /* 0x0000880007181a11 */ /* 0x000fe200078008ff */
[----:B------:R-:W-:Y:S01]  /*2270*/  IMAD R9, R156, c[0x0][0x1e4], R9 ;  /* 0x000079009c097a24 */ /* 0x000fe200078e0209 */
[----:B------:R1:W-:Y:S01]  /*2280*/  @P2 LDGSTS.E.BYPASS.LTC128B.128 [R138+0xe100], [R26.64+0x80], !P4 ;  /* 0x0e1000801a8a2fae */ /* 0x0003e2000e101d48 */
[----:B------:R-:W-:Y:S01]  /*2290*/  IMAD.WIDE.U32 R20, R225, c[0x0][0x260], R20 ;  /* 0x00009800e1147a25 */ /* 0x000fe200078e0014 */
[----:B------:R-:W-:-:S02]  /*22a0*/  @P1 LEA.HI.X R25, R7, c[0x0][0x224], R8, 0x1, P0 ;  /* 0x0000890007191a11 */ /* 0x000fc400000f0c08 */
[----:B------:R-:W-:Y:S01]  /*22b0*/  ISETP.NE.AND P0, PT, R2, RZ, PT ;  /* 0x000000ff0200720c */ /* 0x000fe20003f05270 */
[----:B------:R-:W-:Y:S01]  /*22c0*/  IMAD.IADD R23, R23, 0x1, R9 ;  /* 0x0000000117177824 */ /* 0x000fe200078e0209 */
[----:B------:R-:W-:Y:S01]  /*22d0*/  SHF.R.S32.HI R9, RZ, 0x1f, R219 ;  /* 0x0000001fff097819 */ /* 0x000fe200000114db */
[----:B------:R-:W-:Y:S01]  /*22e0*/  IMAD R95, R6, c[0x0][0x268], RZ ;  /* 0x00009a00065f7a24 */ /* 0x000fe200078e02ff */
[----:B------:R-:W-:Y:S01]  /*22f0*/  MOV R6, R20 ;  /* 0x0000001400067202 */ /* 0x000fe20000000f00 */
[C---:B------:R-:W-:Y:S01]  /*2300*/  IMAD.WIDE.U32 R154, R225.reuse, c[0x0][0x1e8], R22 ;  /* 0x00007a00e19a7a25 */ /* 0x040fe200078e0016 */
[----:B------:R1:W-:Y:S03]  /*2310*/  @P2 LDGSTS.E.BYPASS.LTC128B.128 [R138+0x10100], [R26.64+0x100], !P3 ;  /* 0x101001001a8a2fae */ /* 0x0003e6000d901d48 */
[----:B------:R-:W-:Y:S01]  /*2320*/  IMAD R7, R225, c[0x0][0x264], R21 ;  /* 0x00009900e1077a24 */ /* 0x000fe200078e0215 */
[----:B------:R1:W-:Y:S01]  /*2330*/  @P1 LDGSTS.E.BYPASS.LTC128B.128 [R138+0xd100], [R24.64], !P5 ;  /* 0x0d100000188a1fae */ /* 0x0003e2000e901d48 */
[----:B------:R-:W-:-:S02]  /*2340*/  IMAD R2, R9, c[0x0][0x1e0], RZ ;  /* 0x0000780009027a24 */ /* 0x000fc400078e02ff */
[----:B------:R-:W-:Y:S01]  /*2350*/  IMAD R155, R225, c[0x0][0x1ec], R155 ;  /* 0x00007b00e19b7a24 */ /* 0x000fe200078e029b */
[----:B------:R1:W-:Y:S01]  /*2360*/  @P1 LDGSTS.E.BYPASS.LTC128B.128 [R138+0xf100], [R24.64+0x80], !P4 ;  /* 0x0f100080188a1fae */ /* 0x0003e2000e101d48 */
[C---:B------:R-:W-:Y:S02]  /*2370*/  IMAD R95, R152.reuse, c[0x0][0x26c], R95 ;  /* 0x00009b00985f7a24 */ /* 0x040fe400078e025f */
[----:B------:R-:W-:Y:S01]  /*2380*/  IMAD.WIDE.U32 R152, R152, c[0x0][0x268], R6 ;  /* 0x00009a0098987a25 */ /* 0x000fe200078e0006 */
[----:B------:R1:W-:Y:S03]  /*2390*/  @P1 LDGSTS.E.BYPASS.LTC128B.128 [R138+0x11100], [R24.64+0x100], !P3 ;  /* 0x11100100188a1fae */ /* 0x0003e6000d901d48 */
[----:B------:R-:W-:Y:S01]  /*23a0*/  IMAD R103, R219, c[0x0][0x1e4], R2 ;  /* 0x00007900db677a24 */ /* 0x000fe200078e0202 */
[----:B------:R-:W0:Y:S01]  /*23b0*/  LDGDEPBAR ;  /* 0x00000000000079af */ /* 0x000e220000000000 */
[----:B------:R-:W-:Y:S01]  /*23c0*/  WARPSYNC 0xffffffff ;  /* 0xffffffff00007948 */ /* 0x000fe20003800000 */
[----:B------:R-:W-:Y:S01]  /*23d0*/  IMAD.SHL.U32 R100, R100, 0x40, RZ ;  /* 0x0000004064647824 */ /* 0x000fe200078e00ff */
[----:B------:R-:W-:Y:S01]  /*23e0*/  IADD3 R95, R153, R95, RZ ;  /* 0x0000005f995f7210 */ /* 0x000fe20007ffe0ff */
[----:B------:R-:W-:Y:S01]  /*23f0*/  IMAD.SHL.U32 R108, R108, 0x20, RZ ;  /* 0x000000206c6c7824 */ /* 0x000fe200078e00ff */
[----:B------:R-:W-:-:S02]  /*2400*/  IADD3 R103, R161, R103, RZ ;  /* 0x00000067a1677210 */ /* 0x000fc40007ffe0ff */
        /* <DEDUP_REMOVED lines=11> */
[----:B------:R-:W-:Y:S02]  /*24c0*/  IMAD R2, R99, R15, RZ ;  /* 0x0000000f63027224 */ /* 0x000fe400078e02ff */
[----:B------:R-:W-:Y:S02]  /*24d0*/  IMAD.MOV.U32 R94, RZ, RZ, R152 ;  /* 0x000000ffff5e7224 */ /* 0x000fe400078e0098 */
[-C--:B------:R-:W-:Y:S01]  /*24e0*/  IMAD R4, R4, R101.reuse, R2 ;  /* 0x0000006504047224 */ /* 0x080fe200078e0202 */
[----:B------:R-:W-:Y:S01]  /*24f0*/  ULDC.U8 UR4, c[0x0][0x298] ;  /* 0x0000a60000047ab9 */ /* 0x000fe20000000000 */
[----:B------:R-:W-:-:S04]  /*2500*/  IMAD.WIDE.U32 R6, R15, R101, R94 ;  /* 0x000000650f067225 */ /* 0x000fc800078e005e */
[----:B------:R-:W-:Y:S01]  /*2510*/  IMAD.IADD R4, R7, 0x1, R4 ;  /* 0x0000000107047824 */ /* 0x000fe200078e0204 */
[----:B------:R-:W-:Y:S01]  /*2520*/  @P0 IADD3 R17, R5, -0x2, RZ ;  /* 0xfffffffe05110810 */ /* 0x000fe20007ffe0ff */
[----:B------:R-:W-:Y:S01]  /*2530*/  IMAD.MOV.U32 R96, RZ, RZ, 0x1 ;  /* 0x00000001ff607424 */ /* 0x000fe200078e00ff */
[----:B------:R-:W-:Y:S01]  /*2540*/  @P2 LEA R18, P6, R6, c[0x0][0x250], 0x1 ;  /* 0x0000940006122a11 */ /* 0x000fe200078c08ff */
[----:B------:R-:W-:Y:S01]  /*2550*/  IMAD R162, R9, c[0x0][0x280], RZ ;  /* 0x0000a00009a27a24 */ /* 0x000fe200078e02ff */
[----:B------:R-:W-:Y:S01]  /*2560*/  @P0 SHF.R.S32.HI R2, RZ, 0x1f, R17 ;  /* 0x0000001fff020819 */ /* 0x000fe20000011411 */
[----:B------:R-:W-:Y:S01]  /*2570*/  @P0 IMAD R7, R102, R17, RZ ;  /* 0x0000001166070224 */ /* 0x000fe200078e02ff */
[----:B------:R-:W-:Y:S01]  /*2580*/  @P2 LEA.HI.X R19, R6, c[0x0][0x254], R4, 0x1, P6 ;  /* 0x0000950006132a11 */ /* 0x000fe200030f0c04 */
[----:B------:R-:W-:Y:S01]  /*2590*/  @P0 IMAD.WIDE.U32 R16, R17, R104, R158 ;  /* 0x0000006811100225 */ /* 0x000fe200078e009e */
[----:B------:R-:W-:-:S03]  /*25a0*/  @P1 IADD3 R5, P6, R108, R6, RZ ;  /* 0x000000066c051210 */ /* 0x000fc60007fde0ff */
[----:B------:R-:W-:Y:S01]  /*25b0*/  @P0 IMAD R2, R2, R104, R7 ;  /* 0x0000006802020224 */ /* 0x000fe200078e0207 */
[----:B------:R-:W-:Y:S01]  /*25c0*/  @!PT LDS RZ, [RZ] ;  /* 0x00000000fffff984 */ /* 0x000fe20000000800 */
[----:B------:R-:W-:Y:S01]  /*25d0*/  @!PT LDS RZ, [RZ] ;  /* 0x00000000fffff984 */ /* 0x000fe20000000800 */
[----:B------:R-:W-:Y:S01]  /*25e0*/  @!PT LDS RZ, [RZ] ;  /* 0x00000000fffff984 */ /* 0x000fe20000000800 */
[----:B------:R1:W-:Y:S01]  /*25f0*/  @P2 LDGSTS.E.BYPASS.LTC128B.128 [R138+0x100], [R18.64], !P5 ;  /* 0x00100000128a2fae */ /* 0x0003e2000e901d48 */
[----:B------:R-:W-:Y:S02]  /*2600*/  IMAD.MOV.U32 R7, RZ, RZ, c[0x0][0x27c] ;  /* 0x00009f00ff077624 */ /* 0x000fe400078e00ff */
[----:B------:R-:W-:Y:S01]  /*2610*/  @P1 IMAD.X R4, R4, 0x1, R107, P6 ;  /* 0x0000000104041824 */ /* 0x000fe200030e066b */
[----:B------:R1:W-:Y:S01]  /*2620*/  @P2 LDGSTS.E.BYPASS.LTC128B.128 [R138+0x2100], [R18.64+0x80], !P4 ;  /* 0x02100080128a2fae */ /* 0x0003e2000e101d48 */
[----:B------:R-:W-:Y:S01]  /*2630*/  IMAD.SHL.U32 R7, R7, 0x2, RZ ;  /* 0x0000000207077824 */ /* 0x000fe200078e00ff */
[----:B------:R-:W-:Y:S01]  /*2640*/  @P0 LEA R20, P6, R16, c[0x0][0x220], 0x1 ;  /* 0x0000880010140a11 */ /* 0x000fe200078c08ff */
[----:B------:R-:W-:Y:S01]  /*2650*/  @P0 IMAD.IADD R2, R17, 0x1, R2 ;  /* 0x0000000111020824 */ /* 0x000fe200078e0202 */
[----:B------:R1:W-:Y:S01]  /*2660*/  @P2 LDGSTS.E.BYPASS.LTC128B.128 [R138+0x4100], [R18.64+0x100], !P3 ;  /* 0x04100100128a2fae */ /* 0x0003e2000d901d48 */
[----:B------:R-:W-:Y:S01]  /*2670*/  @P1 LEA R24, P2, R5, c[0x0][0x250], 0x1 ;  /* 0x0000940005181a11 */ /* 0x000fe200078408ff */
[----:B------:R-:W-:Y:S01]  /*2680*/  IMAD.WIDE.U32 R22, R225, c[0x0][0x210], R142 ;  /* 0x00008400e1167a25 */ /* 0x000fe200078e008e */
[----:B------:R-:W-:-:S02]  /*2690*/  IADD3 R8, -R7, c[0x0][0x1d4], RZ ;  /* 0x0000750007087a10 */ /* 0x000fc40007ffe1ff */
[----:B------:R-:W-:Y:S01]  /*26a0*/  @P1 LEA.HI.X R25, R5, c[0x0][0x254], R4, 0x1, P2 ;  /* 0x0000950005191a11 */ /* 0x000fe200010f0c04 */
[----:B------:R-:W-:Y:S01]  /*26b0*/  IMAD R162, R219, c[0x0][0x284], R162 ;  /* 0x0000a100dba27a24 */ /* 0x000fe200078e02a2 */
[----:B------:R-:W-:Y:S01]  /*26c0*/  ISETP.GE.AND P2, PT, R142, c[0x0][0x27c], PT ;  /* 0x00009f008e007a0c */ /* 0x000fe20003f46270 */
[----:B------:R-:W-:Y:S01]  /*26d0*/  IMAD R127, R127, c[0x0][0x218], RZ ;  /* 0x000086007f7f7a24 */ /* 0x000fe200078e02ff */
[----:B------:R-:W-:Y:S01]  /*26e0*/  @P0 LEA.HI.X R21, R16, c[0x0][0x224], R2, 0x1, P6 ;  /* 0x0000890010150a11 */ /* 0x000fe200030f0c02 */
[----:B------:R-:W-:Y:S01]  /*26f0*/  IMAD.WIDE.U32 R16, R219, c[0x0][0x280], R140 ;  /* 0x0000a000db107a25 */ /* 0x000fe200078e008c */
[----:B------:R-:W-:Y:S01]  /*2700*/  ISETP.GE.AND P6, PT, R137, c[0x0][0x27c], PT ;  /* 0x00009f0089007a0c */ /* 0x000fe20003fc6270 */
[----:B------:R2:W-:Y:S01]  /*2710*/  @P1 LDGSTS.E.BYPASS.LTC128B.128 [R138+0x1100], [R24.64], !P5 ;  /* 0x01100000188a1fae */ /* 0x0005e2000e901d48 */
[----:B------:R-:W-:Y:S01]  /*2720*/  SEL R5, RZ, c[0x0][0x27c], !P2 ;  /* 0x00009f00ff057a07 */ /* 0x000fe20005000000 */
[----:B------:R-:W-:Y:S01]  /*2730*/  IMAD.WIDE.U32 R166, R219, c[0x0][0x280], R142 ;  /* 0x0000a000dba67a25 */ /* 0x000fe200078e008e */
[----:B------:R-:W-:Y:S01]  /*2740*/  SEL R2, RZ, c[0x0][0x27c], !P6 ;  /* 0x00009f00ff027a07 */ /* 0x000fe20007000000 */
[----:B------:R2:W-:Y:S02]  /*2750*/  @P1 LDGSTS.E.BYPASS.LTC128B.128 [R138+0x3100], [R24.64+0x80], !P4 ;  /* 0x03100080188a1fae */ /* 0x0005e4000e101d48 */
[----:B------:R-:W-:-:S02]  /*2760*/  IMAD R23, R225, c[0x0][0x214], R23 ;  /* 0x00008500e1177a24 */ /* 0x000fc400078e0217 */
[----:B------:R-:W-:Y:S01]  /*2770*/  IMAD.IADD R163, R162, 0x1, R17 ;  /* 0x00000001a2a37824 */ /* 0x000fe200078e0211 */
[----:B------:R2:W-:Y:S01]  /*2780*/  @P1 LDGSTS.E.BYPASS.LTC128B.128 [R138+0x5100], [R24.64+0x100], !P3 ;  /* 0x05100100188a1fae */ /* 0x0005e2000d901d48 */
[C---:B------:R-:W-:Y:S02]  /*2790*/  IMAD R127, R148.reuse, c[0x0][0x21c], R127 ;  /* 0x00008700947f7a24 */ /* 0x040fe400078e027f */
[----:B------:R-:W-:Y:S01]  /*27a0*/  IMAD.IADD R167, R167, 0x1, R162 ;  /* 0x00000001a7a77824 */ /* 0x000fe200078e02a2 */
[----:B------:R-:W0:Y:S01]  /*27b0*/  LDGDEPBAR ;  /* 0x00000000000079af */ /* 0x000e220000000000 */
[----:B------:R-:W-:Y:S01]  /*27c0*/  IMAD.WIDE.U32 R148, R148, c[0x0][0x218], R22 ;  /* 0x0000860094947a25 */ /* 0x000fe200078e0016 */
[CC--:B-1----:R-:W-:Y:S02]  /*27d0*/  SEL R18, R7.reuse, R8.reuse, !P2 ;  /* 0x0000000807127207 */ /* 0x0c2fe40005000000 */
[----:B------:R-:W-:Y:S01]  /*27e0*/  ISETP.GE.AND P2, PT, R136, c[0x0][0x27c], PT ;  /* 0x00009f0088007a0c */ /* 0x000fe20003f46270 */
[----:B------:R-:W-:Y:S01]  /*27f0*/  IMAD.MOV.U32 R162, RZ, RZ, R16 ;  /* 0x000000ffffa27224 */ /* 0x000fe200078e0010 */
[-C--:B------:R-:W-:Y:S01]  /*2800*/  SEL R19, R7, R8.reuse, !P6 ;  /* 0x0000000807137207 */ /* 0x080fe20007000000 */
[----:B------:R-:W-:Y:S01]  /*2810*/  IMAD R164, R9, c[0x0][0x290], RZ ;  /* 0x0000a40009a47a24 */ /* 0x000fe200078e02ff */
[----:B------:R-:W-:Y:S01]  /*2820*/  SEL R8, R7, R8, !P2 ;  /* 0x0000000807087207 */ /* 0x000fe20005000000 */
[C---:B------:R-:W-:Y:S01]  /*2830*/  IMAD.WIDE.U32 R168, R219.reuse, c[0x0][0x290], R142 ;  /* 0x0000a400dba87a25 */ /* 0x040fe200078e008e */
[C---:B------:R-:W-:Y:S01]  /*2840*/  IADD3 R156, P6, R219.reuse, R156, RZ ;  /* 0x0000009cdb9c7210 */ /* 0x040fe20007fde0ff */
[----:B------:R2:W-:Y:S01]  /*2850*/  @P0 LDGSTS.E.BYPASS.LTC128B.128 [R138+0x12100], [R20.64], !P5 ;  /* 0x12100000148a0fae */ /* 0x0005e2000e901d48 */
[----:B------:R-:W-:Y:S01]  /*2860*/  SEL R7, RZ, c[0x0][0x27c], !P2 ;  /* 0x00009f00ff077a07 */ /* 0x000fe20005000000 */
[----:B------:R-:W-:Y:S01]  /*2870*/  IMAD R164, R219, c[0x0][0x294], R164 ;  /* 0x0000a500dba47a24 */ /* 0x000fe200078e02a4 */
[----:B------:R-:W-:Y:S01]  /*2880*/  ISETP.LE.AND P2, PT, R96, c[0x0][0x27c], PT ;  /* 0x00009f0060007a0c */ /* 0x000fe20003f43270 */
[----:B------:R-:W-:Y:S01]  /*2890*/  IMAD.X R157, R0, 0x1, R9, P6 ;  /* 0x00000001009d7824 */ /* 0x000fe200030e0609 */
[----:B------:R2:W-:Y:S01]  /*28a0*/  @P0 LDGSTS.E.BYPASS.LTC128B.128 [R138+0x14100], [R20.64+0x80], !P4 ;  /* 0x14100080148a0fae */ /* 0x0005e2000e101d48 */
[----:B------:R-:W-:Y:S01]  /*28b0*/  IMAD.IADD R22, R136, 0x1, R7 ;  /* 0x0000000188167824 */ /* 0x000fe200078e0207 */
[----:B------:R-:W-:Y:S01]  /*28c0*/  P2R R0, PR, RZ, 0x4 ;  /* 0x00000004ff007803 */ /* 0x000fe20000000000 */
[----:B------:R-:W-:Y:S01]  /*28d0*/  IMAD.IADD R0, R142, 0x1, R5 ;  /* 0x000000018e007824 */ /* 0x000fe200078e0205 */
[----:B------:R-:W-:Y:S01]  /*28e0*/  SHF.R.S32.HI R7, RZ, 0x1f, R8 ;  /* 0x0000001fff077819 */ /* 0x000fe20000011408 */
[----:B------:R-:W-:Y:S01]  /*28f0*/  IMAD.IADD R5, R137, 0x1, R2 ;  /* 0x0000000189057824 */ /* 0x000fe200078e0202 */
[----:B------:R-:W-:Y:S01]  /*2900*/  SHF.R.S32.HI R9, RZ, 0x1f, R22 ;  /* 0x0000001fff097819 */ /* 0x000fe20000011416 */
[----:B------:R-:W-:Y:S01]  /*2910*/  IMAD.WIDE.U32 R26, R219, c[0x0][0x290], R140 ;  /* 0x0000a400db1a7a25 */ /* 0x000fe200078e008c */
[----:B------:R-:W-:Y:S01]  /*2920*/  SHF.R.S32.HI R17, RZ, 0x1f, R0 ;  /* 0x0000001fff117819 */ /* 0x000fe20000011400 */
[----:B------:R2:W-:Y:S01]  /*2930*/  @P0 LDGSTS.E.BYPASS.LTC128B.128 [R138+0x16100], [R20.64+0x100], !P3 ;  /* 0x16100100148a0fae */ /* 0x0005e2000d901d48 */
[----:B------:R-:W-:Y:S01]  /*2940*/  SHF.R.S32.HI R16, RZ, 0x1f, R5 ;  /* 0x0000001fff107819 */ /* 0x000fe20000011405 */
[----:B------:R-:W-:Y:S01]  /*2950*/  IMAD.IADD R169, R169, 0x1, R164 ;  /* 0x00000001a9a97824 */ /* 0x000fe200078e02a4 */
[CC--:B------:R-:W-:Y:S01]  /*2960*/  LEA.HI R6, R17.reuse, R0.reuse, RZ, 0x3 ;  /* 0x0000000011067211 */ /* 0x0c0fe200078f18ff */
[----:B------:R-:W-:Y:S01]  /*2970*/  IMAD.IADD R165, R164, 0x1, R27 ;  /* 0x00000001a4a57824 */ /* 0x000fe200078e021b */
[----:B------:R-:W-:Y:S01]  /*2980*/  LEA.HI R17, R17, R0, RZ, 0x6 ;  /* 0x0000000011117211 */ /* 0x000fe200078f30ff */
[----:B------:R-:W-:Y:S01]  /*2990*/  IMAD.MOV.U32 R164, RZ, RZ, R26 ;  /* 0x000000ffffa47224 */ /* 0x000fe200078e001a */
[CC--:B------:R-:W-:Y:S01]  /*29a0*/  LEA.HI R4, R16.reuse, R5.reuse, RZ, 0x3 ;  /* 0x0000000510047211 */ /* 0x0c0fe200078f18ff */
[----:B------:R-:W-:Y:S01]  /*29b0*/  IMAD.MOV.U32 R112, RZ, RZ, c[0x0][0x290] ;  /* 0x0000a400ff707624 */ /* 0x000fe200078e00ff */
[----:B------:R-:W-:Y:S01]  /*29c0*/  SHF.R.S32.HI R0, RZ, 0x1f, R19 ;  /* 0x0000001fff007819 */ /* 0x000fe20000011413 */
[----:B------:R-:W-:Y:S01]  /*29d0*/  IMAD.MOV.U32 R116, RZ, RZ, c[0x0][0x280] ;  /* 0x0000a000ff747624 */ /* 0x000fe200078e00ff */
[----:B------:R-:W-:Y:S01]  /*29e0*/  LEA.HI R16, R16, R5, RZ, 0x6 ;  /* 0x0000000510107211 */ /* 0x000fe200078f30ff */
[----:B-----5:R-:W-:Y:S01]  /*29f0*/  IMAD.WIDE.U32 R168, R81, c[0x0][0x290], R168 ;  /* 0x0000a40051a87a25 */ /* 0x020fe200078e00a8 */
[----:B------:R-:W-:-:S02]  /*2a00*/  LEA.HI R2, R9, R22, RZ, 0x3 ;  /* 0x0000001609027211 */ /* 0x000fc400078f18ff */
[----:B------:R-:W-:Y:S01]  /*2a10*/  LEA.HI R0, R0, R19, RZ, 0x4 ;  /* 0x0000001300007211 */ /* 0x000fe200078f20ff */
[----:B------:R-:W-:Y:S01]  /*2a20*/  IMAD.SHL.U32 R19, R17, 0x40, RZ ;  /* 0x0000004011137824 */ /* 0x000fe200078e00ff */
[----:B------:R-:W-:Y:S01]  /*2a30*/  LEA.HI R9, R9, R22, RZ, 0x6 ;  /* 0x0000001609097211 */ /* 0x000fe200078f30ff */
[----:B------:R-:W-:Y:S01]  /*2a40*/  IMAD.SHL.U32 R17, R16, 0x40, RZ ;  /* 0x0000004010117824 */ /* 0x000fe200078e00ff */
[----:B------:R-:W-:Y:S01]  /*2a50*/  LOP3.LUT R22, R83, 0x38, R4, 0xf8, !PT ;  /* 0x0000003853167812 */ /* 0x000fe200078ef804 */
[----:B------:R-:W-:Y:S01]  /*2a60*/  IMAD.WIDE.U32 R166, R81, c[0x0][0x280], R166 ;  /* 0x0000a00051a67a25 */ /* 0x000fe200078e00a6 */
[----:B------:R-:W-:Y:S02]  /*2a70*/  LEA.HI R7, R7, R8, RZ, 0x4 ;  /* 0x0000000807077211 */ /* 0x000fe400078f20ff */
[----:B------:R-:W-:Y:S01]  /*2a80*/  SHF.R.S32.HI R5, RZ, 0x1f, R18 ;  /* 0x0000001fff057819 */ /* 0x000fe20000011412 */
[----:B------:R-:W-:Y:S01]  /*2a90*/  IMAD.SHL.U32 R8, R9, 0x40, RZ ;  /* 0x0000004009087824 */ /* 0x000fe200078e00ff */
[----:B------:R-:W-:Y:S01]  /*2aa0*/  LOP3.LUT R9, R17, 0xfffff000, RZ, 0xc0, !PT ;  /* 0xfffff00011097812 */ /* 0x000fe200078ec0ff */
[----:B------:R-:W-:Y:S01]  /*2ab0*/  IMAD.WIDE.U32 R164, R81, c[0x0][0x290], R164 ;  /* 0x0000a40051a47a25 */ /* 0x000fe200078e00a4 */
[----:B------:R-:W-:-:S02]  /*2ac0*/  LOP3.LUT R117, R22, R13, RZ, 0x3c, !PT ;  /* 0x0000000d16757212 */ /* 0x000fc400078e3cff */
[----:B------:R-:W-:Y:S01]  /*2ad0*/  LEA.HI R5, R5, R18, RZ, 0x4 ;  /* 0x0000001205057211 */ /* 0x000fe200078f20ff */
[----:B------:R-:W-:Y:S01]  /*2ae0*/  IMAD.WIDE.U32 R162, R81, c[0x0][0x280], R162 ;  /* 0x0000a00051a27a25 */ /* 0x000fe200078e00a2 */
[----:B------:R-:W-:Y:S02]  /*2af0*/  IADD3 R117, R117, R9, R12 ;  /* 0x0000000975757210 */ /* 0x000fe40007ffe00c */
[----:B------:R-:W-:Y:S01]  /*2b00*/  SHF.R.S32.HI R9, RZ, 0x4, R0 ;  /* 0x00000004ff097819 */ /* 0x000fe20000011400 */
[----:B------:R-:W-:Y:S01]  /*2b10*/  IMAD.MOV.U32 R59, RZ, RZ, 0x1 ;  /* 0x00000001ff3b7424 */ /* 0x000fe200078e00ff */
[----:B------:R-:W-:Y:S01]  /*2b20*/  SHF.R.S32.HI R5, RZ, 0x4, R5 ;  /* 0x00000004ff057819 */ /* 0x000fe20000011405 */
[----:B------:R-:W-:Y:S01]  /*2b30*/  IMAD.MOV.U32 R47, RZ, RZ, RZ ;  /* 0x000000ffff2f7224 */ /* 0x000fe200078e00ff */
[----:B------:R-:W-:Y:S01]  /*2b40*/  LEA.HI.SX32 R120, R4, R9, 0x1d ;  /* 0x0000000904787211 */ /* 0x000fe200078feaff */
[----:B------:R-:W-:Y:S01]  /*2b50*/  IMAD.IADD R127, R149, 0x1, R127 ;  /* 0x00000001957f7824 */ /* 0x000fe200078e027f */
[----:B------:R-:W-:-:S02]  /*2b60*/  LEA.HI.SX32 R122, R6, R5, 0x1d ;  /* 0x00000005067a7211 */ /* 0x000fc400078feaff */
[----:B------:R-:W-:Y:S02]  /*2b70*/  SHF.R.S32.HI R5, RZ, 0x1f, R120 ;  /* 0x0000001fff057819 */ /* 0x000fe40000011478 */
[----:B------:R-:W-:Y:S02]  /*2b80*/  LOP3.LUT R26, R83, 0x38, R6, 0xf8, !PT ;  /* 0x00000038531a7812 */ /* 0x000fe400078ef806 */
[----:B------:R-:W-:Y:S01]  /*2b90*/  LEA.HI R5, R5, R120, RZ, 0x3 ;  /* 0x0000007805057211 */ /* 0x000fe200078f18ff */
[----:B------:R-:W-:Y:S01]  /*2ba0*/  IMAD.SHL.U32 R120, R120, 0x8, RZ ;  /* 0x0000000878787824 */ /* 0x000fe200078e00ff */
[----:B------:R-:W-:Y:S02]  /*2bb0*/  LOP3.LUT R16, R19, 0xfffff000, RZ, 0xc0, !PT ;  /* 0xfffff00013107812 */ /* 0x000fe400078ec0ff */
[----:B------:R-:W-:Y:S01]  /*2bc0*/  LOP3.LUT R119, R26, R13, RZ, 0x3c, !PT ;  /* 0x0000000d1a777212 */ /* 0x000fe200078e3cff */
[----:B------:R-:W-:Y:S01]  /*2bd0*/  IMAD.SHL.U32 R5, R5, 0x200, RZ ;  /* 0x0000020005057824 */ /* 0x000fe200078e00ff */
[----:B------:R-:W-:-:S02]  /*2be0*/  SHF.R.S32.HI R7, RZ, 0x4, R7 ;  /* 0x00000004ff077819 */ /* 0x000fc40000011407 */
[----:B------:R-:W-:Y:S02]  /*2bf0*/  IADD3 R119, R119, R16, R12 ;  /* 0x0000001077777210 */ /* 0x000fe40007ffe00c */
[----:B------:R-:W-:Y:S02]  /*2c00*/  LOP3.LUT R16, R83, 0x38, R120, 0xf8, !PT ;  /* 0x0000003853107812 */ /* 0x000fe400078ef878 */
[----:B------:R-:W-:Y:S02]  /*2c10*/  LEA.HI.SX32 R118, R2, R7, 0x1d ;  /* 0x0000000702767211 */ /* 0x000fe400078feaff */
[----:B------:R-:W-:Y:S02]  /*2c20*/  LOP3.LUT R111, R16, R13, RZ, 0x3c, !PT ;  /* 0x0000000d106f7212 */ /* 0x000fe400078e3cff */
[----:B------:R-:W-:Y:S02]  /*2c30*/  @P0 LEA R16, P1, R106, R20, 0x1 ;  /* 0x000000146a100211 */ /* 0x000fe400078208ff */
[----:B------:R-:W-:-:S02]  /*2c40*/  SHF.R.S32.HI R9, RZ, 0x1f, R118 ;  /* 0x0000001fff097819 */ /* 0x000fc40000011476 */
[----:B------:R-:W-:Y:S02]  /*2c50*/  LOP3.LUT R18, R83, 0x38, R2, 0xf8, !PT ;  /* 0x0000003853127812 */ /* 0x000fe400078ef802 */
[----:B------:R-:W-:Y:S02]  /*2c60*/  @P0 LEA.HI.X R17, R106, R21, R105, 0x1, P1 ;  /* 0x000000156a110211 */ /* 0x000fe400008f0c69 */
[----:B------:R-:W-:Y:S01]  /*2c70*/  LEA.HI R0, R9, R118, RZ, 0x3 ;  /* 0x0000007609007211 */ /* 0x000fe200078f18ff */
[----:B------:R-:W-:Y:S01]  /*2c80*/  IMAD.SHL.U32 R118, R118, 0x8, RZ ;  /* 0x0000000876767824 */ /* 0x000fe200078e00ff */
[----:B------:R-:W-:Y:S01]  /*2c90*/  LOP3.LUT R8, R8, 0xfffff000, RZ, 0xc0, !PT ;  /* 0xfffff00008087812 */ /* 0x000fe200078ec0ff */
[----:B------:R1:W-:Y:S01]  /*2ca0*/  @P0 LDGSTS.E.BYPASS.LTC128B.128 [R138+0x13100], [R16.64], !P5 ;  /* 0x13100000108a0fae */ /* 0x0003e2000e901d48 */
[----:B------:R-:W-:Y:S01]  /*2cb0*/  LOP3.LUT R115, R18, R13, RZ, 0x3c, !PT ;  /* 0x0000000d12737212 */ /* 0x000fe200078e3cff */
[----:B------:R-:W-:Y:S01]  /*2cc0*/  IMAD.SHL.U32 R0, R0, 0x200, RZ ;  /* 0x0000020000007824 */ /* 0x000fe200078e00ff */
[----:B------:R-:W-:Y:S01]  /*2cd0*/  SHF.R.S32.HI R7, RZ, 0x1f, R122 ;  /* 0x0000001fff077819 */ /* 0x000fe2000001147a */
[----:B------:R1:W-:Y:S01]  /*2ce0*/  @P0 LDGSTS.E.BYPASS.LTC128B.128 [R138+0x15100], [R16.64+0x80], !P4 ;  /* 0x15100080108a0fae */ /* 0x0003e2000e101d48 */
[----:B------:R-:W-:-:S02]  /*2cf0*/  IADD3 R115, R115, R8, R12 ;  /* 0x0000000873737210 */ /* 0x000fc40007ffe00c */
[----:B------:R-:W-:Y:S01]  /*2d00*/  LOP3.LUT R8, R83, 0x38, R118, 0xf8, !PT ;  /* 0x0000003853087812 */ /* 0x000fe200078ef876 */
[----:B------:R1:W-:Y:S01]  /*2d10*/  @P0 LDGSTS.E.BYPASS.LTC128B.128 [R138+0x17100], [R16.64+0x100], !P3 ;  /* 0x17100100108a0fae */ /* 0x0003e2000d901d48 */
[----:B------:R-:W-:Y:S01]  /*2d20*/  LEA.HI R7, R7, R122, RZ, 0x3 ;  /* 0x0000007a07077211 */ /* 0x000fe200078f18ff */
[----:B------:R-:W-:Y:S01]  /*2d30*/  IMAD.SHL.U32 R122, R122, 0x8, RZ ;  /* 0x000000087a7a7824 */ /* 0x000fe200078e00ff */
[----:B------:R-:W-:Y:S01]  /*2d40*/  LOP3.LUT R109, R8, R13, RZ, 0x3c, !PT ;  /* 0x0000000d086d7212 */ /* 0x000fe200078e3cff */
[----:B------:R-:W0:Y:S01]  /*2d50*/  LDGDEPBAR ;  /* 0x00000000000079af */ /* 0x000e220000000000 */
[----:B------:R-:W-:Y:S01]  /*2d60*/  SHF.R.S32.HI R8, RZ, 0x1f, R81 ;  /* 0x0000001fff087819 */ /* 0x000fe20000011451 */
[----:B------:R-:W-:Y:S01]  /*2d70*/  IMAD.SHL.U32 R7, R7, 0x200, RZ ;  /* 0x0000020007077824 */ /* 0x000fe200078e00ff */
[----:B------:R-:W-:Y:S02]  /*2d80*/  LOP3.LUT R0, R0, 0xfffff000, RZ, 0xc0, !PT ;  /* 0xfffff00000007812 */ /* 0x000fe400078ec0ff */
[----:B------:R-:W-:-:S02]  /*2d90*/  IADD3 R94, P1, P0, R154, R160, R142 ;  /* 0x000000a09a5e7210 */ /* 0x000fc4000783e08e */
[----:B------:R-:W-:Y:S02]  /*2da0*/  LOP3.LUT R18, R83, 0x38, R122, 0xf8, !PT ;  /* 0x0000003853127812 */ /* 0x000fe400078ef87a */
[----:B------:R-:W-:Y:S02]  /*2db0*/  IADD3 R109, R109, R0, R12 ;  /* 0x000000006d6d7210 */ /* 0x000fe40007ffe00c */
[----:B------:R-:W-:Y:S02]  /*2dc0*/  IADD3.X R93, R97, R103, R143, P1, P0 ;  /* 0x00000067615d7210 */ /* 0x000fe40000fe048f */
[----:B------:R-:W-:Y:S02]  /*2dd0*/  LOP3.LUT R113, R18, R13, RZ, 0x3c, !PT ;  /* 0x0000000d12717212 */ /* 0x000fe400078e3cff */
[----:B------:R-:W-:Y:S02]  /*2de0*/  LOP3.LUT R7, R7, 0xfffff000, RZ, 0xc0, !PT ;  /* 0xfffff00007077812 */ /* 0x000fe400078ec0ff */
[----:B------:R-:W-:-:S02]  /*2df0*/  LOP3.LUT R5, R5, 0xfffff000, RZ, 0xc0, !PT ;  /* 0xfffff00005057812 */ /* 0x000fc400078ec0ff */
[----:B------:R-:W-:Y:S02]  /*2e00*/  LOP3.LUT R0, R83, 0x18, R142, 0xf8, !PT ;  /* 0x0000001853007812 */ /* 0x000fe400078ef88e */
[----:B------:R-:W-:Y:S01]  /*2e10*/  ISETP.NE.AND P0, PT, RZ, UR4, PT ;  /* 0x00000004ff007c0c */ /* 0x000fe2000bf05270 */
[----:B-1----:R-:W-:Y:S01]  /*2e20*/  IMAD R16, R8, c[0x0][0x290], RZ ;  /* 0x0000a40008107a24 */ /* 0x002fe200078e02ff */
[----:B------:R-:W-:Y:S01]  /*2e30*/  LOP3.LUT R133, R6, 0xfffffff8, RZ, 0xc0, !PT ;  /* 0xfffffff806857812 */ /* 0x000fe200078ec0ff */
[----:B------:R-:W-:Y:S01]  /*2e40*/  IMAD R8, R8, c[0x0][0x280], RZ ;  /* 0x0000a00008087a24 */ /* 0x000fe200078e02ff */
[----:B------:R-:W-:Y:S01]  /*2e50*/  LOP3.LUT R131, R4, 0xfffffff8, RZ, 0xc0, !PT ;  /* 0xfffffff804837812 */ /* 0x000fe200078ec0ff */
[C---:B------:R-:W-:Y:S01]  /*2e60*/  IMAD R123, R81.reuse, c[0x0][0x294], R16 ;  /* 0x0000a500517b7a24 */ /* 0x040fe200078e0210 */
[----:B------:R-:W-:Y:S01]  /*2e70*/  LOP3.LUT R129, R2, 0xfffffff8, RZ, 0xc0, !PT ;  /* 0xfffffff802817812 */ /* 0x000fe200078ec0ff */
[----:B------:R-:W-:Y:S01]  /*2e80*/  IMAD R121, R81, c[0x0][0x284], R8 ;  /* 0x0000a10051797a24 */ /* 0x000fe200078e0208 */
[-C--:B------:R-:W-:Y:S01]  /*2e90*/  SHF.L.U64.HI R110, R112, R3.reuse, c[0x0][0x294] ;  /* 0x0000a500706e7619 */ /* 0x080fe20000010203 */
[----:B------:R-:W-:Y:S01]  /*2ea0*/  IMAD.IADD R125, R169, 0x1, R123 ;  /* 0x00000001a97d7824 */ /* 0x000fe200078e027b */
[----:B------:R-:W-:Y:S01]  /*2eb0*/  SHF.L.U64.HI R114, R116, R3, c[0x0][0x284] ;  /* 0x0000a10074727619 */ /* 0x000fe20000010203 */
[----:B------:R-:W-:Y:S01]  /*2ec0*/  IMAD.IADD R124, R167, 0x1, R121 ;  /* 0x00000001a77c7824 */ /* 0x000fe200078e0279 */
[--C-:B------:R-:W-:Y:S01]  /*2ed0*/  IADD3 R113, R113, R7, R12.reuse ;  /* 0x0000000771717210 */ /* 0x100fe20007ffe00c */
[----:B------:R-:W-:Y:S01]  /*2ee0*/  IMAD.SHL.U32 R112, R112, 0x40, RZ ;  /* 0x0000004070707824 */ /* 0x000fe200078e00ff */
[----:B------:R-:W-:Y:S01]  /*2ef0*/  IADD3 R111, R111, R5, R12 ;  /* 0x000000056f6f7210 */ /* 0x000fe20007ffe00c */
[----:B------:R-:W-:Y:S01]  /*2f00*/  IMAD.SHL.U32 R116, R116, 0x40, RZ ;  /* 0x0000004074747824 */ /* 0x000fe200078e00ff */
[----:B------:R-:W-:Y:S01]  /*2f10*/  LOP3.LUT P6, RZ, R82, 0x4, RZ, 0xc0, !PT ;  /* 0x0000000452ff7812 */ /* 0x000fe200078cc0ff */
[----:B------:R-:W-:Y:S01]  /*2f20*/  IMAD.IADD R123, R123, 0x1, R165 ;  /* 0x000000017b7b7824 */ /* 0x000fe200078e02a5 */
[----:B------:R-:W-:Y:S01]  /*2f30*/  LOP3.LUT R0, R12, R0, R13, 0xf6, !PT ;  /* 0x000000000c007212 */ /* 0x000fe200078ef60d */
[----:B------:R-:W-:Y:S01]  /*2f40*/  IMAD.IADD R121, R121, 0x1, R163 ;  /* 0x0000000179797824 */ /* 0x000fe200078e02a3 */
[----:B------:R-:W-:-:S02]  /*2f50*/  P2R R135, PR, RZ, 0x1 ;  /* 0x00000001ff877803 */ /* 0x000fc40000000000 */
[----:B------:R-:W-:Y:S02]  /*2f60*/  SHF.R.S32.HI R146, RZ, 0x1f, R133 ;  /* 0x0000001fff927819 */ /* 0x000fe40000011485 */
[----:B------:R-:W-:Y:S02]  /*2f70*/  SHF.R.S32.HI R144, RZ, 0x1f, R131 ;  /* 0x0000001fff907819 */ /* 0x000fe40000011483 */
[----:B------:R-:W-:Y:S02]  /*2f80*/  SHF.R.S32.HI R134, RZ, 0x1f, R129 ;  /* 0x0000001fff867819 */ /* 0x000fe40000011481 */
[----:B------:R-:W-:Y:S02]  /*2f90*/  SHF.R.S32.HI R132, RZ, 0x1f, R122 ;  /* 0x0000001fff847819 */ /* 0x000fe4000001147a */
[----:B------:R-:W-:Y:S02]  /*2fa0*/  SHF.R.S32.HI R130, RZ, 0x1f, R120 ;  /* 0x0000001fff827819 */ /* 0x000fe40000011478 */
[----:B--2---:R-:W-:-:S02]  /*2fb0*/  SHF.R.S32.HI R128, RZ, 0x1f, R118 ;  /* 0x0000001fff807819 */ /* 0x004fc40000011476 */
.L_x_2298:
        /* <DEDUP_REMOVED lines=36> */
[C---:B------:R-:W-:Y:S01]  /*3200*/  IADD3 R31, R140.reuse, 0x20, RZ ;  /* 0x000000208c1f7810 */ /* 0x040fe20007ffe0ff */
[----:B------:R-:W-:Y:S01]  /*3210*/  CS2R R28, SRZ ;  /* 0x00000000001c7805 */ /* 0x000fe2000001ff00 */
[C---:B------:R-:W-:Y:S01]  /*3220*/  IADD3 R21, R140.reuse, 0x40, RZ ;  /* 0x000000408c157810 */ /* 0x040fe20007ffe0ff */
[----:B------:R-:W-:Y:S01]  /*3230*/  CS2R R32, SRZ ;  /* 0x0000000000207805 */ /* 0x000fe2000001ff00 */
        /* <DEDUP_REMOVED lines=50> */
.L_x_2278:
[----:B------:R-:W-:Y:S05]  /*3560*/  BSYNC B0 ;  /* 0x0000000000007941 */ /* 0x000fea0003800000 */
.L_x_2277:
        /* <DEDUP_REMOVED lines=99> */
.L_x_2281:
[----:B------:R-:W-:Y:S05]  /*3ba0*/  BSYNC B0 ;  /* 0x0000000000007941 */ /* 0x000fea0003800000 */
.L_x_2280:
        /* <DEDUP_REMOVED lines=54> */
.L_x_2283:
[----:B------:R-:W-:Y:S05]  /*3f10*/  BSYNC B0 ;  /* 0x0000000000007941 */ /* 0x000fea0003800000 */
.L_x_2282:
        /* <DEDUP_REMOVED lines=14> */
[----:B------:R-:W-:Y:S01]  /*4000*/  @!P0 LOP3.LUT R40, R67, 0xffff0000, RZ, 0xc0, !PT ;  /* 0xffff000043288812 */ /* 0x000fe200078ec0ff */
[C---:B------:R-:W-:Y:S01]  /*4010*/  @!P0 IMAD.U32 R31, R30.reuse, 0x10000, RZ ;  /* 0x000100001e1f8824 */ /* 0x040fe200078e00ff */
        /* <DEDUP_REMOVED lines=38> */
.L_x_2285:
[----:B------:R-:W-:Y:S05]  /*4280*/  BSYNC B0 ;  /* 0x0000000000007941 */ /* 0x000fea0003800000 */
.L_x_2284:
        /* <DEDUP_REMOVED lines=55> */
.L_x_2287:
[----:B------:R-:W-:Y:S05]  /*4600*/  BSYNC B0 ;  /* 0x0000000000007941 */ /* 0x000fea0003800000 */
.L_x_2286:
        /* <DEDUP_REMOVED lines=10> */
[----:B------:R-:W-:Y:S02]  /*46b0*/  @!P0 PRMT R20, R20, 0x5410, R21 ;  /* 0x0000541014148816 */ /* 0x000fe40000000015 */
[----:B------:R-:W-:Y:S01]  /*46c0*/  @!P0 SHF.R.U32.HI R24, RZ, 0x10, R61 ;  /* 0x00000010ff188819 */ /* 0x000fe2000001163d */
[----:B------:R-:W-:Y:S01]  /*46d0*/  @!P0 IMAD.U32 R25, R58, 0x10000, RZ ;  /* 0x000100003a198824 */ /* 0x000fe200078e00ff */
[----:B------:R-:W-:Y:S01]  /*46e0*/  @!P0 PRMT R9, R9, 0x5410, R22 ;  /* 0x0000541009098816 */ /* 0x000fe20000000016 */
[----:B------:R-:W-:Y:S01]  /*46f0*/  @!P0 IMAD.U32 R21, R20, 0x10000, RZ ;  /* 0x0001000014158824 */ /* 0x000fe200078e00ff */
[----:B------:R-:W-:Y:S02]  /*4700*/  @!P0 LOP3.LUT R30, R58, 0xffff0000, RZ, 0xc0, !PT ;  /* 0xffff00003a1e8812 */ /* 0x000fe400078ec0ff */
[----:B------:R-:W-:Y:S02]  /*4710*/  @!P0 PRMT R55, R55, 0x5410, R24 ;  /* 0x0000541037378816 */ /* 0x000fe40000000018 */
        /* <DEDUP_REMOVED lines=38> */
.L_x_2289:
[----:B------:R-:W-:Y:S05]  /*4980*/  BSYNC B0 ;  /* 0x0000000000007941 */ /* 0x000fea0003800000 */
.L_x_2288:
        /* <DEDUP_REMOVED lines=55> */
.L_x_2276:
        /* <DEDUP_REMOVED lines=44> */
.L_x_2291:
[----:B------:R-:W-:Y:S05]  /*4fc0*/  BSYNC B0 ;  /* 0x0000000000007941 */ /* 0x000fea0003800000 */
.L_x_2290:
        /* <DEDUP_REMOVED lines=45> */
[CC--:B------:R-:W-:Y:S01]  /*52a0*/  IADD3.X R174, R97.reuse, R170.reuse, R146, P1, P0 ;  /* 0x000000aa61ae7210 */ /* 0x0c0fe20000fe0492 */
        /* <DEDUP_REMOVED lines=115> */
.L_x_2293:
[----:B------:R-:W-:Y:S05]  /*59e0*/  BSYNC B0 ;  /* 0x0000000000007941 */ /* 0x000fea0003800000 */
.L_x_2292:
[----:B------:R-:W-:Y:S01]  /*59f0*/  ISETP.GE.AND P0, PT, R137, c[0x0][0x1d4], PT ;  /* 0x0000750089007a0c */ /* 0x000fe20003f06270 */
[----:B------:R-:W-:-:S12]  /*5a00*/  BSSY B0, `(.L_x_2294) ;  /* 0x0000074000007945 */ /* 0x000fd80003800000 */
[----:B------:R-:W-:-:S05]  /*5a10*/  @P0 BRA `(.L_x_2295) ;  /* 0x0000072000000947 */ /* 0x000fca0003800000 */
[----:B------:R-:W-:Y:S01]  /*5a20*/  ISETP.GE.AND P2, PT, R120, c[0x0][0x1d4], PT ;  /* 0x0000750078007a0c */ /* 0x000fe20003f46270 */
[----:B------:R-:W-:Y:S01]  /*5a30*/  IMAD.IADD R60, R111, 0x1, R172 ;  /* 0x000000016f3c7824 */ /* 0x000fe200078e02ac */
[-C--:B------:R-:W-:Y:S03]  /*5a40*/  IADD3 R57, P1, P0, R154, R171.reuse, R131 ;  /* 0x000000ab9a397210 */ /* 0x080fe6000783e083 */
[----:B------:R-:W-:Y:S01]  /*5a50*/  IMAD.SHL.U32 R58, R60, 0x2, RZ ;  /* 0x000000023c3a7824 */ /* 0x000fe200078e00ff */
[CC--:B------:R-:W-:Y:S04]  /*5a60*/  IADD3.X R50, R97.reuse, R170.reuse, R144, P1, P0 ;  /* 0x000000aa61327210 */ /* 0x0c0fe80000fe0490 */
[----:B-1----:R-:W1:Y:S03]  /*5a70*/  LDS.128 R20, [R58+0xc100] ;  /* 0x00c100003a147984 */ /* 0x002e660000000c00 */
        /* <DEDUP_REMOVED lines=11> */
[----:B------:R-:W-:Y:S02]  /*5b30*/  @!P0 SHF.R.U32.HI R32, RZ, 0x10, R69 ;  /* 0x00000010ff208819 */ /* 0x000fe40000011645 */
[----:B------:R-:W-:Y:S01]  /*5b40*/  @!P0 PRMT R39, R39, 0x5410, R26 ;  /* 0x0000541027278816 */ /* 0x000fe2000000001a */
[C---:B-1----:R-:W-:Y:S01]  /*5b50*/  @!P0 IMAD.U32 R26, R20.reuse, 0x10000, RZ ;  /* 0x00010000141a8824 */ /* 0x042fe200078e00ff */
[----:B------:R-:W-:Y:S02]  /*5b60*/  @!P0 SHF.R.U32.HI R41, RZ, 0x10, R71 ;  /* 0x00000010ff298819 */ /* 0x000fe40000011647 */
[----:B------:R-:W-:Y:S02]  /*5b70*/  @!P0 SHF.R.U32.HI R33, RZ, 0x10, R27 ;  /* 0x00000010ff218819 */ /* 0x000fe4000001161b */
[----:B------:R-:W-:Y:S02]  /*5b80*/  @!P0 LOP3.LUT R27, R20, 0xffff0000, RZ, 0xc0, !PT ;  /* 0xffff0000141b8812 */ /* 0x000fe400078ec0ff */
[----:B------:R-:W-:Y:S02]  /*5b90*/  @!P0 PRMT R79, R79, 0x5410, R32 ;  /* 0x000054104f4f8816 */ /* 0x000fe40000000020 */
[----:B------:R-:W-:Y:S02]  /*5ba0*/  @!P0 PRMT R78, R78, 0x5410, R41 ;  /* 0x000054104e4e8816 */ /* 0x000fe40000000029 */
[----:B------:R-:W-:Y:S02]  /*5bb0*/  @!P0 LOP3.LUT R40, R79, 0xffff0000, RZ, 0xc0, !PT ;  /* 0xffff00004f288812 */ /* 0x000fe400078ec0ff */
[C---:B------:R-:W-:Y:S01]  /*5bc0*/  @!P0 LOP3.LUT R48, R78.reuse, 0xffff0000, RZ, 0xc0, !PT ;  /* 0xffff00004e308812 */ /* 0x040fe200078ec0ff */
[----:B------:R-:W-:Y:S01]  /*5bd0*/  @!P0 IMAD.U32 R51, R78, 0x10000, RZ ;  /* 0x000100004e338824 */ /* 0x000fe200078e00ff */
[----:B------:R-:W-:Y:S02]  /*5be0*/  @!P0 SHF.R.U64 R24, R24, 0x10, R25 ;  /* 0x0000001018188819 */ /* 0x000fe40000001219 */
[----:B------:R-:W-:Y:S02]  /*5bf0*/  @!P0 SHF.R.U64 R35, R68, 0x10, R69 ;  /* 0x0000001044238819 */ /* 0x000fe40000001245 */
[----:B------:R-:W-:Y:S02]  /*5c00*/  @!P0 PRMT R37, R37, 0x5410, R24 ;  /* 0x0000541025258816 */ /* 0x000fe40000000018 */
[----:B------:R-:W-:Y:S02]  /*5c10*/  @!P0 SHF.R.U32.HI R25, RZ, 0x10, R25 ;  /* 0x00000010ff198819 */ /* 0x000fe40000011619 */
[----:B------:R-:W-:Y:S02]  /*5c20*/  @!P0 LOP3.LUT R24, R37, 0xffff0000, RZ, 0xc0, !PT ;  /* 0xffff000025188812 */ /* 0x000fe400078ec0ff */
[----:B------:R-:W-:Y:S02]  /*5c30*/  @!P0 SHF.R.U64 R34, R70, 0x10, R71 ;  /* 0x0000001046228819 */ /* 0x000fe40000001247 */
[----:B------:R-:W-:Y:S01]  /*5c40*/  @!P0 PRMT R80, R80, 0x5410, R35 ;  /* 0x0000541050508816 */ /* 0x000fe20000000023 */
[----:B------:R-:W-:Y:S01]  /*5c50*/  @!P0 FMUL.FTZ R3, R27, R24 ;  /* 0x000000181b038220 */ /* 0x000fe20000410000 */
[C---:B--2---:R-:W-:Y:S01]  /*5c60*/  @!P0 LOP3.LUT R41, R72.reuse, 0xffff0000, RZ, 0xc0, !PT ;  /* 0xffff000048298812 */ /* 0x044fe200078ec0ff */
[----:B------:R-:W-:Y:S01]  /*5c70*/  @!P0 IMAD.U32 R32, R72, 0x10000, RZ ;  /* 0x0001000048208824 */ /* 0x000fe200078e00ff */
[----:B------:R-:W-:Y:S01]  /*5c80*/  @!P0 LOP3.LUT R43, R73, 0xffff0000, RZ, 0xc0, !PT ;  /* 0xffff0000492b8812 */ /* 0x000fe200078ec0ff */
[C---:B------:R-:W-:Y:S01]  /*5c90*/  @!P0 IMAD.U32 R46, R75.reuse, 0x10000, RZ ;  /* 0x000100004b2e8824 */ /* 0x040fe200078e00ff */
[----:B------:R-:W-:Y:S01]  /*5ca0*/  @!P0 LOP3.LUT R53, R75, 0xffff0000, RZ, 0xc0, !PT ;  /* 0xffff00004b358812 */ /* 0x000fe200078ec0ff */
[C---:B------:R-:W-:Y:S01]  /*5cb0*/  @!P0 IMAD.U32 R42, R74.reuse, 0x10000, RZ ;  /* 0x000100004a2a8824 */ /* 0x040fe200078e00ff */
[----:B------:R-:W-:Y:S02]  /*5cc0*/  @!P0 LOP3.LUT R49, R74, 0xffff0000, RZ, 0xc0, !PT ;  /* 0xffff00004a318812 */ /* 0x000fe400078ec0ff */
[----:B------:R-:W-:Y:S02]  /*5cd0*/  @!P0 SHF.L.U32 R35, R80, 0x10, RZ ;  /* 0x0000001050238819 */ /* 0x000fe400000006ff */
[----:B------:R-:W-:Y:S01]  /*5ce0*/  @!P0 PRMT R36, R36, 0x5410, R25 ;  /* 0x0000541024248816 */ /* 0x000fe20000000019 */
[----:B------:R-:W-:Y:S01]  /*5cf0*/  @!P0 IMAD.U32 R25, R37, 0x10000, RZ ;  /* 0x0001000025198824 */ /* 0x000fe200078e00ff */
[----:B------:R-:W-:Y:S01]  /*5d00*/  @!P0 PRMT R77, R77, 0x5410, R34 ;  /* 0x000054104d4d8816 */ /* 0x000fe20000000022 */
[----:B------:R-:W-:Y:S01]  /*5d10*/  @!P0 FMUL.FTZ R50, R26, R35 ;  /* 0x000000231a328220 */ /* 0x000fe20000410000 */
[----:B------:R-:W-:Y:S01]  /*5d20*/  @!P0 LOP3.LUT R34, R80, 0xffff0000, RZ, 0xc0, !PT ;  /* 0xffff000050228812 */ /* 0x000fe200078ec0ff */
[-C--:B------:R-:W-:Y:S01]  /*5d30*/  @!P0 FMUL.FTZ R2, R26, R25.reuse ;  /* 0x000000191a028220 */ /* 0x080fe20000410000 */
[----:B------:R-:W-:Y:S01]  /*5d40*/  @!P0 SHF.L.U32 R26, R21, 0x10, RZ ;  /* 0x00000010151a8819 */ /* 0x000fe200000006ff */
[----:B------:R-:W-:Y:S01]  /*5d50*/  @!P0 FFMA.FTZ R50, R32, R25, -R50 ;  /* 0x0000001920328223 */ /* 0x000fe20000010832 */
[----:B------:R-:W-:Y:S01]  /*5d60*/  @!P0 LOP3.LUT R44, R77, 0xffff0000, RZ, 0xc0, !PT ;  /* 0xffff00004d2c8812 */ /* 0x000fe200078ec0ff */
[----:B------:R-:W-:Y:S01]  /*5d70*/  @!P0 FMUL.FTZ R173, R27, R34 ;  /* 0x000000221bad8220 */ /* 0x000fe20000410000 */
[----:B------:R-:W-:Y:S01]  /*5d80*/  @!P0 LOP3.LUT R27, R21, 0xffff0000, RZ, 0xc0, !PT ;  /* 0xffff0000151b8812 */ /* 0x000fe200078ec0ff */
[----:B------:R-:W-:Y:S01]  /*5d90*/  @!P0 FFMA.FTZ R2, R35, R32, R2 ;  /* 0x0000002023028223 */ /* 0x000fe20000010002 */
[----:B------:R-:W-:Y:S01]  /*5da0*/  @!P0 PRMT R38, R38, 0x5410, R33 ;  /* 0x0000541026268816 */ /* 0x000fe20000000021 */
[----:B------:R-:W-:Y:S02]  /*5db0*/  @!P0 IMAD.U32 R35, R79, 0x10000, RZ ;  /* 0x000100004f238824 */ /* 0x000fe400078e00ff */
[----:B------:R-:W-:Y:S01]  /*5dc0*/  @!P0 FFMA.FTZ R173, R41, R24, -R173 ;  /* 0x0000001829ad8223 */ /* 0x000fe200000108ad */
[C---:B------:R-:W-:Y:S01]  /*5dd0*/  @!P0 LOP3.LUT R24, R36.reuse, 0xffff0000, RZ, 0xc0, !PT ;  /* 0xffff000024188812 */ /* 0x040fe200078ec0ff */
[----:B------:R-:W-:Y:S02]  /*5de0*/  @!P0 IMAD.U32 R25, R36, 0x10000, RZ ;  /* 0x0001000024198824 */ /* 0x000fe400078e00ff */
[----:B------:R-:W-:Y:S01]  /*5df0*/  @!P0 FMUL.FTZ R175, R27, R40 ;  /* 0x000000281baf8220 */ /* 0x000fe20000410000 */
[----:B------:R-:W-:Y:S01]  /*5e00*/  @!P0 F2FP.BF16.PACK_AB R50, R173, R50 ;  /* 0x00000032ad32823e */ /* 0x000fe200000010ff */
[----:B------:R-:W-:Y:S02]  /*5e10*/  @!P0 IMAD.U32 R32, R73, 0x10000, RZ ;  /* 0x0001000049208824 */ /* 0x000fe400078e00ff */
[C---:B------:R-:W-:Y:S02]  /*5e20*/  @!P0 FMUL.FTZ R52, R26.reuse, R35 ;  /* 0x000000231a348220 */ /* 0x040fe40000410000 */
[-C--:B------:R-:W-:Y:S01]  /*5e30*/  @!P0 FMUL.FTZ R4, R26, R25.reuse ;  /* 0x000000191a048220 */ /* 0x080fe20000410000 */
[----:B------:R-:W-:Y:S01]  /*5e40*/  @!P0 SHF.L.U32 R26, R23, 0x10, RZ ;  /* 0x00000010171a8819 */ /* 0x000fe200000006ff */
[-C--:B------:R-:W-:Y:S01]  /*5e50*/  @!P0 FMUL.FTZ R5, R27, R24.reuse ;  /* 0x000000181b058220 */ /* 0x080fe20000410000 */
[----:B------:R-:W-:Y:S01]  /*5e60*/  @!P0 LOP3.LUT R27, R23, 0xffff0000, RZ, 0xc0, !PT ;  /* 0xffff0000171b8812 */ /* 0x000fe200078ec0ff */
[----:B------:R-:W-:Y:S01]  /*5e70*/  @!P0 FFMA.FTZ R175, R43, R24, -R175 ;  /* 0x000000182baf8223 */ /* 0x000fe200000108af */
[----:B------:R-:W-:Y:S01]  /*5e80*/  @!P0 LOP3.LUT R24, R38, 0xffff0000, RZ, 0xc0, !PT ;  /* 0xffff000026188812 */ /* 0x000fe200078ec0ff */
[----:B------:R-:W-:Y:S02]  /*5e90*/  @!P0 FFMA.FTZ R52, R32, R25, -R52 ;  /* 0x0000001920348223 */ /* 0x000fe40000010834 */
[----:B------:R-:W-:Y:S02]  /*5ea0*/  @!P0 IMAD.U32 R25, R38, 0x10000, RZ ;  /* 0x0001000026198824 */ /* 0x000fe400078e00ff */
[C---:B------:R-:W-:Y:S01]  /*5eb0*/  @!P0 FMUL.FTZ R58, R26.reuse, R51 ;  /* 0x000000331a3a8220 */ /* 0x040fe20000410000 */
[----:B------:R-:W-:Y:S01]  /*5ec0*/  @!P0 F2FP.BF16.PACK_AB R175, R175, R52 ;  /* 0x00000034afaf823e */ /* 0x000fe200000010ff */
[C---:B------:R-:W-:Y:S02]  /*5ed0*/  @!P0 FMUL.FTZ R177, R27.reuse, R48 ;  /* 0x000000301bb18220 */ /* 0x040fe40000410000 */
[----:B------:R-:W-:Y:S01]  /*5ee0*/  @!P0 FMUL.FTZ R8, R26, R25 ;  /* 0x000000191a088220 */ /* 0x000fe20000410000 */
[----:B------:R-:W-:Y:S01]  /*5ef0*/  @!P0 MOV R73, R175 ;  /* 0x000000af00498202 */ /* 0x000fe20000000f00 */
[-C--:B------:R-:W-:Y:S01]  /*5f00*/  @!P0 FMUL.FTZ R9, R27, R24.reuse ;  /* 0x000000181b098220 */ /* 0x080fe20000410000 */
[C---:B------:R-:W-:Y:S01]  /*5f10*/  @!P0 SHF.L.U32 R26, R22.reuse, 0x10, RZ ;  /* 0x00000010161a8819 */ /* 0x040fe200000006ff */
[----:B------:R-:W-:Y:S01]  /*5f20*/  @!P0 IMAD.U32 R45, R77, 0x10000, RZ ;  /* 0x000100004d2d8824 */ /* 0x000fe200078e00ff */
[----:B------:R-:W-:Y:S01]  /*5f30*/  @!P0 LOP3.LUT R27, R22, 0xffff0000, RZ, 0xc0, !PT ;  /* 0xffff0000161b8812 */ /* 0x000fe200078ec0ff */
[----:B------:R-:W-:Y:S02]  /*5f40*/  @!P0 FFMA.FTZ R58, R46, R25, -R58 ;  /* 0x000000192e3a8223 */ /* 0x000fe4000001083a */
[----:B------:R-:W-:Y:S02]  /*5f50*/  @!P0 IMAD.U32 R25, R39, 0x10000, RZ ;  /* 0x0001000027198824 */ /* 0x000fe400078e00ff */
[----:B------:R-:W-:Y:S01]  /*5f60*/  @!P0 FFMA.FTZ R177, R53, R24, -R177 ;  /* 0x0000001835b18223 */ /* 0x000fe200000108b1 */
[----:B------:R-:W-:Y:S01]  /*5f70*/  @!P0 LOP3.LUT R24, R39, 0xffff0000, RZ, 0xc0, !PT ;  /* 0xffff000027188812 */ /* 0x000fe200078ec0ff */
[----:B------:R-:W-:Y:S02]  /*5f80*/  @!P0 FMUL.FTZ R60, R26, R45 ;  /* 0x0000002d1a3c8220 */ /* 0x000fe40000410000 */
[----:B------:R-:W-:Y:S01]  /*5f90*/  @!P0 FMUL.FTZ R179, R27, R44 ;  /* 0x0000002c1bb38220 */ /* 0x000fe20000410000 */
[----:B------:R-:W-:Y:S01]  /*5fa0*/  @!P0 F2FP.BF16.PACK_AB R58, R177, R58 ;  /* 0x0000003ab13a823e */ /* 0x000fe200000010ff */
        /* <DEDUP_REMOVED lines=25> */
.L_x_2295:
[----:B------:R-:W-:Y:S05]  /*6140*/  BSYNC B0 ;  /* 0x0000000000007941 */ /* 0x000fea0003800000 */
.L_x_2294:
        /* <DEDUP_REMOVED lines=13> */
[--C-:B------:R-:W-:Y:S02]  /*6220*/  @!P0 SHF.R.U32.HI R26, RZ, 0x10, R65.reuse ;  /* 0x00000010ff1a8819 */ /* 0x100fe40000011641 */
[----:B------:R-:W-:Y:S02]  /*6230*/  @!P0 SHF.R.U64 R27, R64, 0x10, R65 ;  /* 0x00000010401b8819 */ /* 0x000fe40000001241 */
[----:B------:R-:W-:Y:S02]  /*6240*/  @!P0 PRMT R63, R63, 0x5410, R26 ;  /* 0x000054103f3f8816 */ /* 0x000fe4000000001a */
[--C-:B------:R-:W-:Y:S02]  /*6250*/  @!P0 SHF.R.U64 R16, R16, 0x10, R17.reuse ;  /* 0x0000001010108819 */ /* 0x100fe40000001211 */
[----:B------:R-:W-:Y:S02]  /*6260*/  @!P0 SHF.R.U32.HI R17, RZ, 0x10, R17 ;  /* 0x00000010ff118819 */ /* 0x000fe40000011611 */
[----:B------:R-:W-:Y:S02]  /*6270*/  @!P0 PRMT R29, R29, 0x5410, R16 ;  /* 0x000054101d1d8816 */ /* 0x000fe40000000010 */
[----:B------:R-:W-:Y:S02]  /*6280*/  @!P0 PRMT R28, R28, 0x5410, R17 ;  /* 0x000054101c1c8816 */ /* 0x000fe40000000011 */
[----:B------:R-:W-:Y:S01]  /*6290*/  @!P0 LOP3.LUT R36, R63, 0xffff0000, RZ, 0xc0, !PT ;  /* 0xffff00003f248812 */ /* 0x000fe200078ec0ff */
[----:B------:R-:W-:Y:S01]  /*62a0*/  @!P0 IMAD.U32 R17, R29, 0x10000, RZ ;  /* 0x000100001d118824 */ /* 0x000fe200078e00ff */
[----:B------:R-:W-:Y:S02]  /*62b0*/  @!P0 PRMT R76, R76, 0x5410, R27 ;  /* 0x000054104c4c8816 */ /* 0x000fe4000000001b */
[----:B------:R-:W-:Y:S02]  /*62c0*/  @!P0 SHF.R.U64 R33, R66, 0x10, R67 ;  /* 0x0000001042218819 */ /* 0x000fe40000001243 */
[--C-:B------:R-:W-:Y:S01]  /*62d0*/  @!P0 SHF.R.U64 R18, R18, 0x10, R19.reuse ;  /* 0x0000001012128819 */ /* 0x100fe20000001213 */
[----:B------:R-:W-:Y:S01]  /*62e0*/  @!P0 IMAD.U32 R27, R76, 0x10000, RZ ;  /* 0x000100004c1b8824 */ /* 0x000fe200078e00ff */
[----:B------:R-:W-:Y:S02]  /*62f0*/  @!P0 SHF.R.U32.HI R19, RZ, 0x10, R19 ;  /* 0x00000010ff138819 */ /* 0x000fe40000011613 */
[----:B------:R-:W-:Y:S01]  /*6300*/  @!P0 PRMT R31, R31, 0x5410, R18 ;  /* 0x000054101f1f8816 */ /* 0x000fe20000000012 */
[----:B-1----:R-:W-:Y:S01]  /*6310*/  @!P0 IMAD.U32 R16, R20, 0x10000, RZ ;  /* 0x0001000014108824 */ /* 0x002fe200078e00ff */
[----:B------:R-:W-:Y:S01]  /*6320*/  @!P0 PRMT R30, R30, 0x5410, R19 ;  /* 0x000054101e1e8816 */ /* 0x000fe20000000013 */
[----:B------:R-:W-:Y:S01]  /*6330*/  @!P0 IMAD.U32 R19, R21, 0x10000, RZ ;  /* 0x0001000015138824 */ /* 0x000fe200078e00ff */
[----:B------:R-:W-:Y:S01]  /*6340*/  @!P0 LOP3.LUT R18, R20, 0xffff0000, RZ, 0xc0, !PT ;  /* 0xffff000014128812 */ /* 0x000fe200078ec0ff */
[----:B------:R-:W-:Y:S01]  /*6350*/  @!P0 FMUL.FTZ R46, R16, R27 ;  /* 0x0000001b102e8220 */ /* 0x000fe20000410000 */
[----:B------:R-:W-:Y:S01]  /*6360*/  @!P0 LOP3.LUT R25, R22, 0xffff0000, RZ, 0xc0, !PT ;  /* 0xffff000016198812 */ /* 0x000fe200078ec0ff */
        /* <DEDUP_REMOVED lines=10> */
[----:B------:R-:W-:Y:S01]  /*6410*/  @!P0 IMAD.U32 R24, R23, 0x10000, RZ ;  /* 0x0001000017188824 */ /* 0x000fe200078e00ff */
[----:B------:R-:W-:Y:S01]  /*6420*/  @!P0 LOP3.LUT R41, R50, 0xffff0000, RZ, 0xc0, !PT ;  /* 0xffff000032298812 */ /* 0x000fe200078ec0ff */
[----:B------:R-:W-:Y:S01]  /*6430*/  @!P0 FFMA.FTZ R2, R27, R26, R2 ;  /* 0x0000001a1b028223 */ /* 0x000fe20000010002 */
[C---:B------:R-:W-:Y:S01]  /*6440*/  @!P0 LOP3.LUT R45, R51.reuse, 0xffff0000, RZ, 0xc0, !PT ;  /* 0xffff0000332d8812 */ /* 0x040fe200078ec0ff */
[----:B------:R-:W-:Y:S01]  /*6450*/  @!P0 IMAD.U32 R42, R51, 0x10000, RZ ;  /* 0x00010000332a8824 */ /* 0x000fe200078e00ff */
[----:B------:R-:W-:Y:S02]  /*6460*/  @!P0 LOP3.LUT R17, R29, 0xffff0000, RZ, 0xc0, !PT ;  /* 0xffff00001d118812 */ /* 0x000fe400078ec0ff */
[----:B------:R-:W-:Y:S01]  /*6470*/  @!P0 PRMT R62, R62, 0x5410, R33 ;  /* 0x000054103e3e8816 */ /* 0x000fe20000000021 */
[----:B------:R-:W-:Y:S01]  /*6480*/  @!P0 IMAD.U32 R33, R63, 0x10000, RZ ;  /* 0x000100003f218824 */ /* 0x000fe200078e00ff */
[----:B------:R-:W-:Y:S01]  /*6490*/  @!P0 PRMT R61, R61, 0x5410, R32 ;  /* 0x000054103d3d8816 */ /* 0x000fe20000000020 */
[----:B------:R-:W-:Y:S01]  /*64a0*/  @!P0 FMUL.FTZ R3, R18, R17 ;  /* 0x0000001112038220 */ /* 0x000fe20000410000 */
[----:B------:R-:W-:Y:S01]  /*64b0*/  @!P0 LOP3.LUT R32, R76, 0xffff0000, RZ, 0xc0, !PT ;  /* 0xffff00004c208812 */ /* 0x000fe200078ec0ff */
[----:B------:R-:W-:Y:S01]  /*64c0*/  @!P0 FMUL.FTZ R54, R19, R33 ;  /* 0x0000002113368220 */ /* 0x000fe20000410000 */
[C---:B------:R-:W-:Y:S01]  /*64d0*/  @!P0 LOP3.LUT R40, R62.reuse, 0xffff0000, RZ, 0xc0, !PT ;  /* 0xffff00003e288812 */ /* 0x040fe200078ec0ff */
[----:B------:R-:W-:Y:S01]  /*64e0*/  @!P0 IMAD.U32 R37, R62, 0x10000, RZ ;  /* 0x000100003e258824 */ /* 0x000fe200078e00ff */
[----:B------:R-:W-:Y:S01]  /*64f0*/  @!P0 LOP3.LUT R44, R61, 0xffff0000, RZ, 0xc0, !PT ;  /* 0xffff00003d2c8812 */ /* 0x000fe200078ec0ff */
[----:B------:R-:W-:Y:S01]  /*6500*/  @!P0 FMUL.FTZ R55, R18, R32 ;  /* 0x0000002012378220 */ /* 0x000fe20000410000 */
[----:B------:R-:W-:Y:S01]  /*6510*/  @!P0 LOP3.LUT R18, R21, 0xffff0000, RZ, 0xc0, !PT ;  /* 0xffff000015128812 */ /* 0x000fe200078ec0ff */
[----:B------:R-:W-:Y:S01]  /*6520*/  @!P0 FFMA.FTZ R54, R35, R16, -R54 ;  /* 0x0000001023368223 */ /* 0x000fe20000010836 */
[----:B------:R-:W-:Y:S01]  /*6530*/  @!P0 SHF.L.U32 R16, R31, 0x10, RZ ;  /* 0x000000101f108819 */ /* 0x000fe200000006ff */
[----:B------:R-:W-:Y:S02]  /*6540*/  @!P0 IMAD.U32 R19, R22, 0x10000, RZ ;  /* 0x0001000016138824 */ /* 0x000fe400078e00ff */
[----:B------:R-:W-:Y:S01]  /*6550*/  @!P0 FFMA.FTZ R55, R34, R17, -R55 ;  /* 0x0000001122378223 */ /* 0x000fe20000010837 */
[----:B------:R-:W-:Y:S01]  /*6560*/  @!P0 LOP3.LUT R17, R28, 0xffff0000, RZ, 0xc0, !PT ;  /* 0xffff00001c118812 */ /* 0x000fe200078ec0ff */
[C---:B------:R-:W-:Y:S02]  /*6570*/  @!P0 FMUL.FTZ R57, R18.reuse, R36 ;  /* 0x0000002412398220 */ /* 0x040fe40000410000 */
        /* <DEDUP_REMOVED lines=51> */
.L_x_2275:
        /* <DEDUP_REMOVED lines=25> */
.L_x_2279:
[----:B------:R-:W-:Y:S05]  /*6a40*/  BSYNC B1 ;  /* 0x0000000000017941 */ /* 0x000fea0003800000 */
.L_x_2274:
[----:B------:R-:W-:Y:S01]  /*6a50*/  ISETP.GT.AND P0, PT, R15, R14, PT ;  /* 0x0000000e0f00720c */ /* 0x000fe20003f04270 */
[----:B------:R-:W-:-:S12]  /*6a60*/  BSSY B0, `(.L_x_2296) ;  /* 0x000003d000007945 */ /* 0x000fd80003800000 */
[----:B-1----:R-:W-:Y:S01]  /*6a70*/  @P0 IADD3 R6, R15, -0x1, RZ ;  /* 0xffffffff0f060810 */ /* 0x002fe20007ffe0ff */
[----:B------:R-:W-:Y:S02]  /*6a80*/  @P0 IMAD.MOV.U32 R8, RZ, RZ, R152 ;  /* 0x000000ffff080224 */ /* 0x000fe400078e0098 */
[----:B------:R-:W-:Y:S01]  /*6a90*/  @P0 IMAD.MOV.U32 R9, RZ, RZ, R95 ;  /* 0x000000ffff090224 */ /* 0x000fe200078e005f */
[----:B--2---:R-:W-:Y:S01]  /*6aa0*/  @P0 SHF.R.S32.HI R3, RZ, 0x1f, R6 ;  /* 0x0000001fff030819 */ /* 0x004fe20000011406 */
[----:B------:R-:W-:Y:S02]  /*6ab0*/  @P0 IMAD R4, R99, R6, RZ ;  /* 0x0000000663040224 */ /* 0x000fe400078e02ff */
        /* <DEDUP_REMOVED lines=26> */
[----:B------:R-:W-:Y:S03]  /*6c60*/  IMAD.MOV.U32 R126, RZ, RZ, R148 ;  /* 0x000000ffff7e7224 */ /* 0x000fe600078e0094 */
[----:B------:R-:W-:Y:S01]  /*6c70*/  LEA.HI.X.SX32 R7, R15, R157, 0x6, P0 ;  /* 0x0000009d0f077211 */ /* 0x000fe200000f36ff */
        /* <DEDUP_REMOVED lines=27> */
.L_x_2297:
[----:B-1----:R-:W-:Y:S05]  /*6e30*/  BSYNC B0 ;  /* 0x0000000000007941 */ /* 0x002fea0003800000 */
.L_x_2296:
        /* <DEDUP_REMOVED lines=32> */
.L_x_2273:
[----:B------:R-:W-:Y:S01]  /*7040*/  ISETP.NE.AND P3, PT, R240, 0x1, PT ;  /* 0x00000001f000780c */ /* 0x000fe20003f65270 */
[----:B------:R-:W-:Y:S01]  /*7050*/  BSSY B0, `(.L_x_2299) ;  /* 0x0000029000007945 */ /* 0x000fe20003800000 */
[----:B-1----:R-:W-:-:S02]  /*7060*/  IADD3 R2, R209, 0x7f, RZ ;  /* 0x0000007fd1027810 */ /* 0x002fc40007ffe0ff */
[----:B------:R-:W-:-:S09]  /*7070*/  LOP3.LUT R226, R226, 0xfffffffd, RZ, 0xc0, !PT ;  /* 0xfffffffde2e27812 */ /* 0x000fd200078ec0ff */
[----:B------:R-:W-:Y:S01]  /*7080*/  @P3 IMAD.HI.U32 R0, R2, c[0x0][0x2c8], RZ ;  /* 0x0000b20002003a27 */ /* 0x000fe200078e00ff */
[----:B------:R-:W-:-:S04]  /*7090*/  @P3 LOP3.LUT R226, R226, 0x2, RZ, 0xfc, !PT ;  /* 0x00000002e2e23812 */ /* 0x000fc800078efcff */
[----:B------:R-:W-:-:S05]  /*70a0*/  @P3 SHF.R.U32.HI R2, RZ, c[0x0][0x2cc], R0 ;  /* 0x0000b300ff023a19 */ /* 0x000fca0000011600 */
[----:B------:R-:W-:-:S05]  /*70b0*/  IMAD.IADD R89, R89, 0x1, R2 ;  /* 0x0000000159597824 */ /* 0x000fca00078e0202 */
[----:B------:R-:W-:-:S04]  /*70c0*/  SHF.R.S32.HI R0, RZ, 0x1f, R89 ;  /* 0x0000001fff007819 */ /* 0x000fc80000011459 */
[----:B------:R-:W-:-:S04]  /*70d0*/  LEA.HI R0, R0, R89, RZ, 0x6 ;  /* 0x0000005900007211 */ /* 0x000fc800078f30ff */
[----:B------:R-:W-:Y:S01]  /*70e0*/  SHF.R.S32.HI R3, RZ, 0x6, R0 ;  /* 0x00000006ff037819 */ /* 0x000fe20000011400 */
[----:B------:R-:W-:-:S03]  /*70f0*/  IMAD.IADD R0, R86, 0x1, R87 ;  /* 0x0000000156007824 */ /* 0x000fc600078e0257 */
[----:B------:R-:W-:Y:S01]  /*7100*/  IMNMX R92, R92, R3, PT ;  /* 0x000000035c5c7217 */ /* 0x000fe20003800200 */
[----:B------:R-:W-:-:S03]  /*7110*/  IMAD.MOV.U32 R3, RZ, RZ, RZ ;  /* 0x000000ffff037224 */ /* 0x000fc600078e00ff */
[----:B------:R-:W-:-:S13]  /*7120*/  ISETP.GE.AND P0, PT, R92, 0x1, PT ;  /* 0x000000015c00780c */ /* 0x000fda0003f06270 */
        /* <DEDUP_REMOVED lines=27> */
.L_x_2300:
[----:B------:R-:W-:Y:S05]  /*72e0*/  BSYNC B0 ;  /* 0x0000000000007941 */ /* 0x000fea0003800000 */
.L_x_2299:
        /* <DEDUP_REMOVED lines=58> */
[----:B------:R-:W-:-:S05]  /*7690*/  @P1 MOV R5, 0x4 ;  /* 0x0000000400051802 */ /* 0x000fca0000000f00 */
[----:B------:R-:W-:-:S06]  /*76a0*/  @P1 IMAD.WIDE R234, R224, R5, c[0x0][0x340] ;  /* 0x0000d000e0ea1625 */ /* 0x000fcc00078e0205 */
[----:B------:R-:W2:Y:S01]  /*76b0*/  @P1 LDG.E R234, [R234.64] ;  /* 0x00000008eaea1981 */ /* 0x000ea2000c1e1900 */
[----:B------:R-:W-:Y:S01]  /*76c0*/  SHF.R.S32.HI R5, RZ, 0x1f, R84 ;  /* 0x0000001fff057819 */ /* 0x000fe20000011454 */
[----:B------:R-:W-:Y:S01]  /*76d0*/  IMAD.WIDE.U32 R6, R84, c[0x0][0x178], RZ ;  /* 0x00005e0054067a25 */ /* 0x000fe200078e00ff */
[----:B------:R-:W-:Y:S02]  /*76e0*/  LEA.HI R8, R88, R213, RZ, 0x3 ;  /* 0x000000d558087211 */ /* 0x000fe400078f18ff */
[----:B------:R-:W-:Y:S01]  /*76f0*/  SHF.R.S32.HI R2, RZ, 0x1f, R0 ;  /* 0x0000001fff027819 */ /* 0x000fe20000011400 */
[----:B------:R-:W-:Y:S01]  /*7700*/  IMAD R5, R5, c[0x0][0x178], RZ ;  /* 0x00005e0005057a24 */ /* 0x000fe200078e02ff */
[----:B------:R-:W-:Y:S02]  /*7710*/  ISETP.NE.U32.AND P2, PT, RZ, c[0x0][0x348], PT ;  /* 0x0000d200ff007a0c */ /* 0x000fe40003f45070 */
[----:B------:R-:W-:Y:S01]  /*7720*/  SHF.R.S32.HI R25, RZ, 0x1f, R228 ;  /* 0x0000001fff197819 */ /* 0x000fe200000114e4 */
[----:B------:R-:W-:Y:S01]  /*7730*/  IMAD R14, R84, c[0x0][0x17c], R5 ;  /* 0x00005f00540e7a24 */ /* 0x000fe200078e0205 */
[----:B------:R-:W-:-:S02]  /*7740*/  SHF.R.S32.HI R5, RZ, 0x3, R8 ;  /* 0x00000003ff057819 */ /* 0x000fc40000011408 */
[----:B------:R-:W-:Y:S01]  /*7750*/  LOP3.LUT R8, R8, 0xfffffff8, RZ, 0xc0, !PT ;  /* 0xfffffff808087812 */ /* 0x000fe200078ec0ff */
[----:B------:R-:W-:Y:S01]  /*7760*/  IMAD.IADD R15, R7, 0x1, R14 ;  /* 0x00000001070f7824 */ /* 0x000fe200078e020e */
[----:B------:R-:W-:Y:S02]  /*7770*/  IADD3 R9, P0, R5, R0, RZ ;  /* 0x0000000005097210 */ /* 0x000fe40007f1e0ff */
[----:B------:R-:W-:Y:S01]  /*7780*/  MOV R24, R228 ;  /* 0x000000e400187202 */ /* 0x000fe20000000f00 */
[----:B------:R-:W-:Y:S01]  /*7790*/  IMAD.IADD R8, R213, 0x1, -R8 ;  /* 0x00000001d5087824 */ /* 0x000fe200078e0a08 */
[----:B------:R-:W-:Y:S02]  /*77a0*/  LEA.HI.X.SX32 R7, R5, R2, 0x1, P0 ;  /* 0x0000000205077211 */ /* 0x000fe400000f0eff */
[----:B------:R-:W-:Y:S01]  /*77b0*/  ISETP.NE.AND.EX P0, PT, RZ, c[0x0][0x34c], PT, P2 ;  /* 0x0000d300ff007a0c */ /* 0x000fe20003f05320 */
[----:B------:R-:W-:Y:S01]  /*77c0*/  IMAD R4, R8, 0x20, R5 ;  /* 0x0000002008047824 */ /* 0x000fe200078e0205 */
[----:B------:R-:W-:Y:S01]  /*77d0*/  MOV R14, R6 ;  /* 0x00000006000e7202 */ /* 0x000fe20000000f00 */
[----:B------:R-:W-:Y:S01]  /*77e0*/  IMAD R0, R7, c[0x0][0x1e0], RZ ;  /* 0x0000780007007a24 */ /* 0x000fe200078e02ff */
[----:B------:R-:W-:Y:S01]  /*77f0*/  SEL R6, R85, RZ, !P0 ;  /* 0x000000ff55067207 */ /* 0x000fe20004000000 */
[----:B------:R-:W-:Y:S01]  /*7800*/  IMAD R7, R7, c[0x0][0x208], RZ ;  /* 0x0000820007077a24 */ /* 0x000fe200078e02ff */
[----:B------:R-:W-:Y:S01]  /*7810*/  IADD3 R4, R209, R4, RZ ;  /* 0x00000004d1047210 */ /* 0x000fe20007ffe0ff */
[----:B------:R-:W-:Y:S01]  /*7820*/  IMAD.WIDE.U32 R20, R9, c[0x0][0x1e0], R24 ;  /* 0x0000780009147a25 */ /* 0x000fe200078e0018 */
[----:B------:R-:W-:-:S02]  /*7830*/  ISETP.GE.AND P5, PT, R228, c[0x0][0x198], PT ;  /* 0x00006600e4007a0c */ /* 0x000fc40003fa6270 */
[----:B------:R-:W-:Y:S01]  /*7840*/  MOV R2, R4 ;  /* 0x0000000400027202 */ /* 0x000fe20000000f00 */
[----:B------:R-:W-:Y:S01]  /*7850*/  IMAD R0, R9, c[0x0][0x1e4], R0 ;  /* 0x0000790009007a24 */ /* 0x000fe200078e0200 */
[----:B------:R-:W-:Y:S01]  /*7860*/  ISETP.GE.AND P4, PT, R215, c[0x0][0x198], PT ;  /* 0x00006600d7007a0c */ /* 0x000fe20003f86270 */
[----:B------:R-:W-:-:S04]  /*7870*/  IMAD.WIDE.U32 R16, R9, c[0x0][0x208], R24 ;  /* 0x0000820009107a25 */ /* 0x000fc800078e0018 */
[----:B------:R-:W-:Y:S02]  /*7880*/  IMAD R7, R9, c[0x0][0x20c], R7 ;  /* 0x0000830009077a24 */ /* 0x000fe400078e0207 */
[----:B------:R-:W-:-:S04]  /*7890*/  @P3 IMAD.HI.U32 R9, R4, c[0x0][0x2c8], RZ ;  /* 0x0000b20004093a27 */ /* 0x000fc800078e00ff */
[----:B------:R-:W-:Y:S01]  /*78a0*/  IMAD.WIDE.U32 R18, R225, c[0x0][0x1b8], R14 ;  /* 0x00006e00e1127a25 */ /* 0x000fe200078e000e */
[----:B------:R-:W-:Y:S02]  /*78b0*/  @P3 SHF.R.U32.HI R2, RZ, c[0x0][0x2cc], R9 ;  /* 0x0000b300ff023a19 */ /* 0x000fe40000011609 */
[----:B------:R-:W-:Y:S01]  /*78c0*/  MOV R14, R16 ;  /* 0x00000010000e7202 */ /* 0x000fe20000000f00 */
[----:B------:R-:W-:Y:S01]  /*78d0*/  IMAD.IADD R21, R21, 0x1, R0 ;  /* 0x0000000115157824 */ /* 0x000fe200078e0200 */
[----:B------:R-:W-:Y:S01]  /*78e0*/  SEL R0, R224, RZ, !P0 ;  /* 0x000000ffe0007207 */ /* 0x000fe20004000000 */
[----:B------:R-:W-:Y:S01]  /*78f0*/  IMAD R15, R6, c[0x0][0x1c0], RZ ;  /* 0x00007000060f7a24 */ /* 0x000fe200078e02ff */
[----:B------:R-:W-:Y:S01]  /*7900*/  ISETP.NE.U32.AND P0, PT, RZ, c[0x0][0x350], PT ;  /* 0x0000d400ff007a0c */ /* 0x000fe20003f05070 */
[----:B------:R-:W-:Y:S01]  /*7910*/  IMAD R19, R225, c[0x0][0x1bc], R19 ;  /* 0x00006f00e1137a24 */ /* 0x000fe200078e0213 */
[----:B------:R-:W-:Y:S01]  /*7920*/  ISETP.GE.AND P3, PT, R214, c[0x0][0x198], PT ;  /* 0x00006600d6007a0c */ /* 0x000fe20003f66270 */
[C---:B------:R-:W-:Y:S01]  /*7930*/  IMAD R6, R0.reuse, c[0x0][0x1c4], R15 ;  /* 0x0000710000067a24 */ /* 0x040fe200078e020f */
[----:B------:R-:W-:Y:S01]  /*7940*/  IADD3 R15, R17, R7, RZ ;  /* 0x00000007110f7210 */ /* 0x000fe20007ffe0ff */
[----:B------:R-:W-:Y:S01]  /*7950*/  IMAD.WIDE.U32 R18, R0, c[0x0][0x1c0], R18 ;  /* 0x0000700000127a25 */ /* 0x000fe200078e0012 */
[----:B------:R-:W-:-:S02]  /*7960*/  IADD3 R7, -R2, RZ, RZ ;  /* 0x000000ff02077210 */ /* 0x000fc40007ffe1ff */
[----:B------:R-:W-:Y:S01]  /*7970*/  SHF.R.S32.HI R0, RZ, 0x1f, R2 ;  /* 0x0000001fff007819 */ /* 0x000fe20000011402 */
[----:B------:R-:W-:Y:S01]  /*7980*/  IMAD.IADD R19, R19, 0x1, R6 ;  /* 0x0000000113137824 */ /* 0x000fe200078e0206 */
[----:B------:R-:W-:Y:S01]  /*7990*/  ISETP.NE.AND.EX P0, PT, RZ, c[0x0][0x354], PT, P0 ;  /* 0x0000d500ff007a0c */ /* 0x000fe20003f05300 */
[----:B------:R-:W-:Y:S02]  /*79a0*/  IMAD R16, R7, c[0x0][0x2c4], R4 ;  /* 0x0000b10007107a24 */ /* 0x000fe400078e0204 */
[----:B------:R-:W-:Y:S02]  /*79b0*/  IMAD R7, R0, c[0x0][0x1b0], RZ ;  /* 0x00006c0000077a24 */ /* 0x000fe400078e02ff */
[----:B------:R-:W-:-:S04]  /*79c0*/  IMAD.WIDE.U32 R18, R2, c[0x0][0x1b0], R18 ;  /* 0x00006c0002127a25 */ /* 0x000fc800078e0012 */
[----:B------:R-:W-:Y:S01]  /*79d0*/  IMAD R0, R2, c[0x0][0x1b4], R7 ;  /* 0x00006d0002007a24 */ /* 0x000fe200078e0207 */
[----:B------:R-:W-:Y:S01]  /*79e0*/  SHF.R.S32.HI R2, RZ, 0x1f, R16 ;  /* 0x0000001fff027819 */ /* 0x000fe20000011410 */
[----:B------:R-:W-:-:S03]  /*79f0*/  IMAD.WIDE.U32 R236, R225, c[0x0][0x1e8], R20 ;  /* 0x00007a00e1ec7a25 */ /* 0x000fc600078e0014 */
[----:B------:R-:W-:Y:S01]  /*7a00*/  IADD3 R19, R19, R0, RZ ;  /* 0x0000000013137210 */ /* 0x000fe20007ffe0ff */
[----:B------:R-:W-:Y:S02]  /*7a10*/  IMAD R9, R2, c[0x0][0x1a8], RZ ;  /* 0x00006a0002097a24 */ /* 0x000fe400078e02ff */
[----:B------:R-:W-:-:S04]  /*7a20*/  IMAD.WIDE.U32 R20, R225, c[0x0][0x210], R14 ;  /* 0x00008400e1147a25 */ /* 0x000fc800078e000e */
[----:B------:R-:W-:Y:S02]  /*7a30*/  IMAD R237, R225, c[0x0][0x1ec], R237 ;  /* 0x00007b00e1ed7a24 */ /* 0x000fe400078e02ed */
[C---:B------:R-:W-:Y:S01]  /*7a40*/  IMAD R14, R16.reuse, c[0x0][0x1ac], R9 ;  /* 0x00006b00100e7a24 */ /* 0x040fe200078e0209 */
[----:B------:R-:W-:Y:S01]  /*7a50*/  IADD3 R9, R3, -0x1, RZ ;  /* 0xffffffff03097810 */ /* 0x000fe20007ffe0ff */
[----:B------:R-:W-:Y:S02]  /*7a60*/  IMAD R21, R225, c[0x0][0x214], R21 ;  /* 0x00008500e1157a24 */ /* 0x000fe400078e0215 */
[----:B------:R-:W-:-:S04]  /*7a70*/  IMAD.WIDE.U32 R16, R16, c[0x0][0x1a8], R18 ;  /* 0x00006a0010107a25 */ /* 0x000fc800078e0012 */
[----:B------:R-:W-:Y:S01]  /*7a80*/  IMAD.IADD R15, R5, 0x1, R209 ;  /* 0x00000001050f7824 */ /* 0x000fe200078e02d1 */
[----:B------:R-:W-:Y:S02]  /*7a90*/  IADD3 R14, R17, R14, RZ ;  /* 0x0000000e110e7210 */ /* 0x000fe40007ffe0ff */
[----:B--2---:R-:W-:Y:S01]  /*7aa0*/  @P1 SHF.R.S32.HI R7, RZ, 0x1f, R234 ;  /* 0x0000001fff071819 */ /* 0x004fe200000114ea */
[----:B------:R-:W-:Y:S01]  /*7ab0*/  @!P1 IMAD.MOV.U32 R7, RZ, RZ, R85 ;  /* 0x000000ffff079224 */ /* 0x000fe200078e0055 */
[----:B------:R-:W-:-:S04]  /*7ac0*/  @!P1 MOV R234, R224 ;  /* 0x000000e000ea9202 */ /* 0x000fc80000000f00 */
[----:B------:R-:W-:Y:S02]  /*7ad0*/  SEL R7, R7, RZ, !P0 ;  /* 0x000000ff07077207 */ /* 0x000fe40004000000 */
[----:B------:R-:W-:Y:S02]  /*7ae0*/  SEL R234, R234, RZ, !P0 ;  /* 0x000000ffeaea7207 */ /* 0x000fe40004000000 */
[C---:B------:R-:W-:Y:S01]  /*7af0*/  LEA R18, P0, R16.reuse, c[0x0][0x160], 0x1 ;  /* 0x0000580010127a11 */ /* 0x040fe200078008ff */
[C---:B------:R-:W-:Y:S02]  /*7b00*/  IMAD R231, R7.reuse, c[0x0][0x1f0], RZ ;  /* 0x00007c0007e77a24 */ /* 0x040fe400078e02ff */
[----:B------:R-:W-:Y:S01]  /*7b10*/  IMAD R7, R7, c[0x0][0x218], RZ ;  /* 0x0000860007077a24 */ /* 0x000fe200078e02ff */
[----:B------:R-:W-:Y:S01]  /*7b20*/  LEA.HI.X R14, R16, c[0x0][0x164], R14, 0x1, P0 ;  /* 0x00005900100e7a11 */ /* 0x000fe200000f0c0e */
[C---:B------:R-:W-:Y:S02]  /*7b30*/  IMAD R231, R234.reuse, c[0x0][0x1f4], R231 ;  /* 0x00007d00eae77a24 */ /* 0x040fe400078e02e7 */
[----:B------:R-:W-:-:S02]  /*7b40*/  IMAD R7, R234, c[0x0][0x21c], R7 ;  /* 0x00008700ea077a24 */ /* 0x000fc400078e0207 */
[----:B------:R-:W-:-:S04]  /*7b50*/  IMAD.WIDE.U32 R236, R234, c[0x0][0x1f0], R236 ;  /* 0x00007c00eaec7a25 */ /* 0x000fc800078e00ec */
[----:B------:R-:W-:Y:S01]  /*7b60*/  IMAD.WIDE.U32 R234, R234, c[0x0][0x218], R20 ;  /* 0x00008600eaea7a25 */ /* 0x000fe200078e0014 */
[----:B------:R-:W-:-:S04]  /*7b70*/  IADD3 R231, R237, R231, RZ ;  /* 0x000000e7ede77210 */ /* 0x000fc80007ffe0ff */
[----:B------:R-:W-:Y:S01]  /*7b80*/  IADD3 R230, R235, R7, RZ ;  /* 0x00000007ebe67210 */ /* 0x000fe20007ffe0ff */
[----:B------:R-:W-:Y:S05]  /*7b90*/  BRA.DIV ~URZ, `(.L_x_2302) ;  /* 0x000157f27f007947 */ /* 0x000fea000b800000 */
[----:B------:R1:W2:Y:S02]  /*7ba0*/  SHFL.IDX PT, R23, R14, RZ, 0x181f ;  /* 0x00181fff0e177589 */ /* 0x0002a400000e0000 */
.L_x_2435:
[----:B------:R-:W-:Y:S05]  /*7bb0*/  BRA.DIV ~URZ, `(.L_x_2303) ;  /* 0x000158427f007947 */ /* 0x000fea000b800000 */
[----:B------:R3:W4:Y:S02]  /*7bc0*/  SHFL.IDX PT, R2, R18, RZ, 0x181f ;  /* 0x00181fff12027589 */ /* 0x00072400000e0000 */
.L_x_2436:
[----:B------:R-:W-:Y:S01]  /*7bd0*/  IMAD R4, R241, c[0x0][0x2c4], RZ ;  /* 0x0000b100f1047a24 */ /* 0x000fe200078e02ff */
[----:B------:R-:W-:Y:S01]  /*7be0*/  BSSY B0, `(.L_x_2304) ;  /* 0x0000011000007945 */ /* 0x000fe20003800000 */
[----:B------:R-:W-:Y:S02]  /*7bf0*/  SHF.R.S32.HI R6, RZ, 0x1f, R215 ;  /* 0x0000001fff067819 */ /* 0x000fe400000114d7 */
[----:B------:R-:W-:Y:S02]  /*7c00*/  SHF.R.S32.HI R7, RZ, 0x1f, R214 ;  /* 0x0000001fff077819 */ /* 0x000fe400000114d6 */
[----:B------:R-:W-:-:S13]  /*7c10*/  ISETP.GE.AND P0, PT, R15, R4, PT ;  /* 0x000000040f00720c */ /* 0x000fda0003f06270 */
[----:B------:R-:W-:Y:S05]  /*7c20*/  @P0 BRA `(.L_x_2305) ;  /* 0x000000c000000947 */ /* 0x000fea0003800000 */
[-C--:B----4-:R-:W-:Y:S02]  /*7c30*/  LEA R20, P2, R228, R2.reuse, 0x1 ;  /* 0x00000002e4147211 */ /* 0x090fe400078408ff */
[CC--:B------:R-:W-:Y:S02]  /*7c40*/  LEA R16, P1, R215.reuse, R2.reuse, 0x1 ;  /* 0x00000002d7107211 */ /* 0x0c0fe400078208ff */
        /* <DEDUP_REMOVED lines=10> */
.L_x_2305:
[----:B------:R-:W-:Y:S05]  /*7cf0*/  BSYNC B0 ;  /* 0x0000000000007941 */ /* 0x000fea0003800000 */
.L_x_2304:
[----:B------:R-:W-:Y:S05]  /*7d00*/  BRA.DIV ~URZ, `(.L_x_2306) ;  /* 0x000157527f007947 */ /* 0x000fea000b800000 */
[----:B--2---:R2:W1:Y:S04]  /*7d10*/  SHFL.IDX PT, R23, R14, 0x1, 0x181f ;  /* 0x00381f000e177f89 */ /* 0x00446800000e0000 */
[----:B----4-:R2:W4:Y:S02]  /*7d20*/  SHFL.IDX PT, R2, R18, 0x1, 0x181f ;  /* 0x00381f0012027f89 */ /* 0x01052400000e0000 */
.L_x_2437:
[----:B------:R-:W-:Y:S01]  /*7d30*/  IADD3 R17, R15, 0x20, RZ ;  /* 0x000000200f117810 */ /* 0x000fe20007ffe0ff */
[----:B------:R-:W-:Y:S03]  /*7d40*/  BSSY B0, `(.L_x_2307) ;  /* 0x000000f000007945 */ /* 0x000fe60003800000 */
[----:B------:R-:W-:-:S13]  /*7d50*/  ISETP.GE.AND P0, PT, R17, R4, PT ;  /* 0x000000041100720c */ /* 0x000fda0003f06270 */
[----:B------:R-:W-:Y:S05]  /*7d60*/  @P0 BRA `(.L_x_2308) ;  /* 0x000000c000000947 */ /* 0x000fea0003800000 */
[-C--:B----4-:R-:W-:Y:S02]  /*7d70*/  LEA R20, P2, R228, R2.reuse, 0x1 ;  /* 0x00000002e4147211 */ /* 0x090fe400078408ff */
[CC--:B------:R-:W-:Y:S02]  /*7d80*/  LEA R16, P1, R215.reuse, R2.reuse, 0x1 ;  /* 0x00000002d7107211 */ /* 0x0c0fe400078208ff */
        /* <DEDUP_REMOVED lines=10> */
.L_x_2308:
[----:B------:R-:W-:Y:S05]  /*7e30*/  BSYNC B0 ;  /* 0x0000000000007941 */ /* 0x000fea0003800000 */
.L_x_2307:
[----:B------:R-:W-:Y:S05]  /*7e40*/  BRA.DIV ~URZ, `(.L_x_2309) ;  /* 0x000156d27f007947 */ /* 0x000fea000b800000 */
[----:B-1----:R1:W2:Y:S02]  /*7e50*/  SHFL.IDX PT, R23, R14, 0x2, 0x181f ;  /* 0x00581f000e177f89 */ /* 0x0022a400000e0000 */
.L_x_2438:
[----:B------:R-:W-:Y:S05]  /*7e60*/  BRA.DIV ~URZ, `(.L_x_2310) ;  /* 0x000157227f007947 */ /* 0x000fea000b800000 */
[----:B----4-:R4:W1:Y:S02]  /*7e70*/  SHFL.IDX PT, R2, R18, 0x2, 0x181f ;  /* 0x00581f0012027f89 */ /* 0x01086400000e0000 */
.L_x_2439:
[----:B------:R-:W-:Y:S01]  /*7e80*/  IADD3 R17, R15, 0x40, RZ ;  /* 0x000000400f117810 */ /* 0x000fe20007ffe0ff */
[----:B------:R-:W-:Y:S03]  /*7e90*/  BSSY B0, `(.L_x_2311) ;  /* 0x000000f000007945 */ /* 0x000fe60003800000 */
[----:B------:R-:W-:-:S13]  /*7ea0*/  ISETP.GE.AND P0, PT, R17, R4, PT ;  /* 0x000000041100720c */ /* 0x000fda0003f06270 */
[----:B------:R-:W-:Y:S05]  /*7eb0*/  @P0 BRA `(.L_x_2312) ;  /* 0x000000c000000947 */ /* 0x000fea0003800000 */
[-C--:B-1----:R-:W-:Y:S02]  /*7ec0*/  LEA R20, P2, R228, R2.reuse, 0x1 ;  /* 0x00000002e4147211 */ /* 0x082fe400078408ff */
        /* <DEDUP_REMOVED lines=11> */
.L_x_2312:
[----:B------:R-:W-:Y:S05]  /*7f80*/  BSYNC B0 ;  /* 0x0000000000007941 */ /* 0x000fea0003800000 */
.L_x_2311:
[----:B------:R-:W-:Y:S05]  /*7f90*/  BRA.DIV ~URZ, `(.L_x_2313) ;  /* 0x000156527f007947 */ /* 0x000fea000b800000 */
[----:B-12---:R1:W2:Y:S04]  /*7fa0*/  SHFL.IDX PT, R23, R14, 0x3, 0x181f ;  /* 0x00781f000e177f89 */ /* 0x0062a800000e0000 */
[----:B------:R1:W3:Y:S02]  /*7fb0*/  SHFL.IDX PT, R2, R18, 0x3, 0x181f ;  /* 0x00781f0012027f89 */ /* 0x0002e400000e0000 */
.L_x_2440:
[----:B------:R-:W-:-:S04]  /*7fc0*/  IADD3 R15, R15, 0x60, RZ ;  /* 0x000000600f0f7810 */ /* 0x000fc80007ffe0ff */
[----:B------:R-:W-:-:S13]  /*7fd0*/  ISETP.GE.AND P0, PT, R15, R4, PT ;  /* 0x000000040f00720c */ /* 0x000fda0003f06270 */
[CC--:B---3--:R-:W-:Y:S02]  /*7fe0*/  @!P0 LEA R16, P1, R228.reuse, R2.reuse, 0x1 ;  /* 0x00000002e4108211 */ /* 0x0c8fe400078208ff */
[CC--:B-1----:R-:W-:Y:S02]  /*7ff0*/  @!P0 LEA R14, P2, R215.reuse, R2.reuse, 0x1 ;  /* 0x00000002d70e8211 */ /* 0x0c2fe400078408ff */
[-C--:B--2---:R-:W-:Y:S02]  /*8000*/  @!P0 LEA.HI.X R17, R228, R23.reuse, R25, 0x1, P1 ;  /* 0x00000017e4118211 */ /* 0x084fe400008f0c19 */
[C---:B----4-:R-:W-:Y:S02]  /*8010*/  @!P0 LEA R18, P1, R214.reuse, R2, 0x1 ;  /* 0x00000002d6128211 */ /* 0x050fe400078208ff */
        /* <DEDUP_REMOVED lines=10> */
[----:B------:R-:W-:Y:S01]  /*80c0*/  IMAD.IADD R6, R242, 0x1, -R5 ;  /* 0x00000001f2067824 */ /* 0x000fe200078e0a05 */
[----:B-1----:R-:W-:Y:S01]  /*80d0*/  SHF.R.S32.HI R16, RZ, 0x1f, R9 ;  /* 0x0000001fff107819 */ /* 0x002fe20000011409 */
[C---:B------:R-:W-:Y:S01]  /*80e0*/  IMAD.WIDE.U32 R14, R9.reuse, c[0x0][0x1e0], RZ ;  /* 0x00007800090e7a25 */ /* 0x040fe200078e00ff */
[----:B------:R-:W-:Y:S03]  /*80f0*/  BAR.SYNC.DEFER_BLOCKING 0x0 ;  /* 0x0000000000007b1d */ /* 0x000fe60000010000 */
        /* <DEDUP_REMOVED lines=8> */
[C---:B------:R-:W-:Y:S01]  /*8180*/  IMAD.WIDE.U32 R18, R2.reuse, c[0x0][0x1e0], RZ ;  /* 0x0000780002127a25 */ /* 0x040fe200078e00ff */
        /* <DEDUP_REMOVED lines=10> */
[----:B------:R-:W-:Y:S02]  /*8230*/  @P1 LEA R18, P3, R5, c[0x0][0x1c8], 0x1 ;  /* 0x0000720005121a11 */ /* 0x000fe400078608ff */
[----:B------:R-:W-:Y:S01]  /*8240*/  @P0 IADD3.X R14, R0, R19, R7, P2, !PT ;  /* 0x00000013000e0210 */ /* 0x000fe200017fe407 */
[----:B------:R-:W-:Y:S01]  /*8250*/  IMAD R7, R9, c[0x0][0x20c], R16 ;  /* 0x0000830009077a24 */ /* 0x000fe200078e0210 */
[----:B------:R-:W-:Y:S02]  /*8260*/  @P1 ISETP.GE.AND P5, PT, R228, c[0x0][0x1d4], PT ;  /* 0x00007500e4001a0c */ /* 0x000fe40003fa6270 */
[----:B------:R-:W-:Y:S01]  /*8270*/  @P1 LEA.HI.X R19, R5, c[0x0][0x1cc], R0, 0x1, P3 ;  /* 0x0000730005131a11 */ /* 0x000fe200018f0c00 */
[----:B------:R-:W-:Y:S01]  /*8280*/  IMAD.IADD R7, R21, 0x1, R7 ;  /* 0x0000000115077824 */ /* 0x000fe200078e0207 */
[----:B------:R-:W-:-:S02]  /*8290*/  LEA R0, P3, R20, R234, 0x6 ;  /* 0x000000ea14007211 */ /* 0x000fc400078630ff */
[----:B------:R-:W-:Y:S02]  /*82a0*/  @P1 ISETP.GE.AND P2, PT, R215, c[0x0][0x1d4], PT ;  /* 0x00007500d7001a0c */ /* 0x000fe40003f46270 */
[----:B------:R-:W-:Y:S02]  /*82b0*/  LEA.HI.X R7, R20, R230, R7, 0x6, P3 ;  /* 0x000000e614077211 */ /* 0x000fe400018f3407 */
[----:B------:R-:W-:Y:S02]  /*82c0*/  @P1 ISETP.GE.AND P3, PT, R214, c[0x0][0x1d4], PT ;  /* 0x00007500d6001a0c */ /* 0x000fe40003f66270 */
[----:B------:R-:W-:Y:S01]  /*82d0*/  @P0 ISETP.GE.AND P6, PT, R228, c[0x0][0x1d4], PT ;  /* 0x00007500e4000a0c */ /* 0x000fe20003fc6270 */
[----:B------:R-:W-:Y:S01]  /*82e0*/  @!PT LDS RZ, [RZ] ;  /* 0x00000000fffff984 */ /* 0x000fe20000000800 */
[----:B------:R-:W-:Y:S01]  /*82f0*/  @!PT LDS RZ, [RZ] ;  /* 0x00000000fffff984 */ /* 0x000fe20000000800 */
[----:B------:R-:W-:Y:S01]  /*8300*/  @!PT LDS RZ, [RZ] ;  /* 0x00000000fffff984 */ /* 0x000fe20000000800 */
[----:B------:R1:W-:Y:S01]  /*8310*/  @P1 LDGSTS.E.BYPASS.LTC128B.128 [R138+0xc100], [R18.64], !P5 ;  /* 0x0c100000128a1fae */ /* 0x0003e2000e901d48 */
[----:B------:R-:W-:Y:S02]  /*8320*/  @P0 LEA R16, P4, R15, c[0x0][0x1c8], 0x1 ;  /* 0x000072000f100a11 */ /* 0x000fe400078808ff */
[----:B------:R-:W-:-:S02]  /*8330*/  @P0 ISETP.GE.AND P5, PT, R215, c[0x0][0x1d4], PT ;  /* 0x00007500d7000a0c */ /* 0x000fc40003fa6270 */
[----:B------:R-:W-:Y:S01]  /*8340*/  @P0 LEA.HI.X R17, R15, c[0x0][0x1cc], R14, 0x1, P4 ;  /* 0x000073000f110a11 */ /* 0x000fe200020f0c0e */
[----:B------:R1:W-:Y:S01]  /*8350*/  @P1 LDGSTS.E.BYPASS.LTC128B.128 [R138+0xe100], [R18.64+0x80], !P2 ;  /* 0x0e100080128a1fae */ /* 0x0003e2000d101d48 */
[----:B------:R-:W-:Y:S02]  /*8360*/  LEA R14, P2, R0, c[0x0][0x1f8], 0x1 ;  /* 0x00007e00000e7a11 */ /* 0x000fe400078408ff */
[----:B------:R-:W-:Y:S01]  /*8370*/  @P0 ISETP.GE.AND P4, PT, R214, c[0x0][0x1d4], PT ;  /* 0x00007500d6000a0c */ /* 0x000fe20003f86270 */
[----:B------:R1:W-:Y:S01]  /*8380*/  @P1 LDGSTS.E.BYPASS.LTC128B.128 [R138+0x10100], [R18.64+0x100], !P3 ;  /* 0x10100100128a1fae */ /* 0x0003e2000d901d48 */
[----:B------:R-:W-:Y:S01]  /*8390*/  LEA.HI.X R15, R0, c[0x0][0x1fc], R7, 0x1, P2 ;  /* 0x00007f00000f7a11 */ /* 0x000fe200010f0c07 */
[----:B------:R-:W-:Y:S01]  /*83a0*/  IMAD.MOV.U32 R0, RZ, RZ, 0x40 ;  /* 0x00000040ff007424 */ /* 0x000fe200078e00ff */
[----:B------:R-:W-:Y:S01]  /*83b0*/  ISETP.GE.AND P3, PT, R228, c[0x0][0x1d4], PT ;  /* 0x00007500e4007a0c */ /* 0x000fe20003f66270 */
[----:B------:R1:W-:Y:S01]  /*83c0*/  @P0 LDGSTS.E.BYPASS.LTC128B.128 [R138+0xd100], [R16.64], !P6 ;  /* 0x0d100000108a0fae */ /* 0x0003e2000f101d48 */
[----:B------:R-:W-:-:S02]  /*83d0*/  ISETP.GE.AND P2, PT, R215, c[0x0][0x1d4], PT ;  /* 0x00007500d7007a0c */ /* 0x000fc40003f46270 */
[C---:B------:R-:W-:Y:S01]  /*83e0*/  ISETP.LT.OR P6, PT, R6.reuse, 0x1, P3 ;  /* 0x000000010600780c */ /* 0x040fe20001fc1670 */
[----:B------:R1:W-:Y:S01]  /*83f0*/  @P0 LDGSTS.E.BYPASS.LTC128B.128 [R138+0xf100], [R16.64+0x80], !P5 ;  /* 0x0f100080108a0fae */ /* 0x0003e2000e901d48 */
[----:B------:R-:W-:Y:S02]  /*8400*/  ISETP.LT.OR P5, PT, R6, 0x1, P2 ;  /* 0x000000010600780c */ /* 0x000fe400017a1670 */
[----:B------:R-:W-:Y:S01]  /*8410*/  ISETP.GE.AND P1, PT, R214, c[0x0][0x1d4], PT ;  /* 0x00007500d6007a0c */ /* 0x000fe20003f26270 */
[----:B------:R1:W-:Y:S01]  /*8420*/  @P0 LDGSTS.E.BYPASS.LTC128B.128 [R138+0x11100], [R16.64+0x100], !P4 ;  /* 0x11100100108a0fae */ /* 0x0003e2000e101d48 */
[C---:B------:R-:W-:Y:S02]  /*8430*/  ISETP.LT.OR P3, PT, R6.reuse, 0x21, P3 ;  /* 0x000000210600780c */ /* 0x040fe40001f61670 */
[C---:B------:R-:W-:Y:S01]  /*8440*/  ISETP.LT.OR P4, PT, R6.reuse, 0x1, P1 ;  /* 0x000000010600780c */ /* 0x040fe20000f81670 */
[----:B------:R-:W0:Y:S01]  /*8450*/  LDGDEPBAR ;  /* 0x00000000000079af */ /* 0x000e220000000000 */
[----:B------:R-:W-:-:S02]  /*8460*/  ISETP.LT.OR P2, PT, R6, 0x21, P2 ;  /* 0x000000210600780c */ /* 0x000fc40001741670 */
[----:B------:R-:W-:Y:S01]  /*8470*/  ISETP.LT.OR P1, PT, R6, 0x21, P1 ;  /* 0x000000210600780c */ /* 0x000fe20000f21670 */
[----:B------:R1:W-:Y:S01]  /*8480*/  LDGSTS.E.BYPASS.LTC128B.128 [R138+0x100], [R14.64], !P6 ;  /* 0x001000000e8a7fae */ /* 0x0003e2000f101d48 */
[----:B------:R-:W-:-:S03]  /*8490*/  IADD3 R6, P0, R14, UR7, RZ ;  /* 0x000000070e067c10 */ /* 0x000fc6000ff1e0ff */
[----:B------:R1:W-:Y:S01]  /*84a0*/  LDGSTS.E.BYPASS.LTC128B.128 [R138+0x2100], [R14.64+0x80], !P5 ;  /* 0x021000800e8a7fae */ /* 0x0003e2000e901d48 */
[----:B------:R-:W-:Y:S02]  /*84b0*/  ISETP.GT.AND P5, PT, R9, R232, PT ;  /* 0x000000e80900720c */ /* 0x000fe40003fa4270 */
[----:B------:R-:W-:Y:S01]  /*84c0*/  IADD3.X R7, R15, UR5, RZ, P0, !PT ;  /* 0x000000050f077c10 */ /* 0x000fe200087fe4ff */
[----:B------:R1:W-:Y:S04]  /*84d0*/  LDGSTS.E.BYPASS.LTC128B.128 [R138+0x4100], [R14.64+0x100], !P4 ;  /* 0x041001000e8a7fae */ /* 0x0003e8000e101d48 */
[----:B------:R1:W-:Y:S04]  /*84e0*/  LDGSTS.E.BYPASS.LTC128B.128 [R138+0x1100], [R6.64], !P3 ;  /* 0x01100000068a7fae */ /* 0x0003e8000d901d48 */
[----:B------:R1:W-:Y:S04]  /*84f0*/  LDGSTS.E.BYPASS.LTC128B.128 [R138+0x3100], [R6.64+0x80], !P2 ;  /* 0x03100080068a7fae */ /* 0x0003e8000d101d48 */
[----:B------:R1:W-:Y:S04]  /*8500*/  LDGSTS.E.BYPASS.LTC128B.128 [R138+0x5100], [R6.64+0x100], !P1 ;  /* 0x05100100068a7fae */ /* 0x0003e8000c901d48 */
[----:B------:R-:W0:Y:S01]  /*8510*/  LDGDEPBAR ;  /* 0x00000000000079af */ /* 0x000e220000000000 */
        /* <DEDUP_REMOVED lines=18> */
[----:B------:R-:W-:-:S07]  /*8640*/  IADD3.X R7, R19, R15, R5, P3, !PT ;  /* 0x0000000f13077210 */ /* 0x000fce0001ffe405 */
[----:B------:R1:W-:Y:S04]  /*8650*/  LDGSTS.E.BYPASS.LTC128B.128 [R138+0x14100], [R18.64+0x80], !P1 ;  /* 0x14100080128a7fae */ /* 0x0003e8000c901d48 */
[----:B------:R1:W-:Y:S04]  /*8660*/  LDGSTS.E.BYPASS.LTC128B.128 [R138+0x16100], [R18.64+0x100], !P0 ;  /* 0x16100100128a7fae */ /* 0x0003e8000c101d48 */
[----:B------:R1:W-:Y:S04]  /*8670*/  LDGSTS.E.BYPASS.LTC128B.128 [R138+0x13100], [R6.64], !P2 ;  /* 0x13100000068a7fae */ /* 0x0003e8000d101d48 */
[----:B------:R1:W-:Y:S04]  /*8680*/  LDGSTS.E.BYPASS.LTC128B.128 [R138+0x15100], [R6.64+0x80], !P1 ;  /* 0x15100080068a7fae */ /* 0x0003e8000c901d48 */
[----:B------:R1:W-:Y:S02]  /*8690*/  LDGSTS.E.BYPASS.LTC128B.128 [R138+0x17100], [R6.64+0x100], !P0 ;  /* 0x17100100068a7fae */ /* 0x0003e4000c101d48 */
.L_x_2315:
[----:B------:R-:W-:Y:S05]  /*86a0*/  BSYNC B0 ;  /* 0x0000000000007941 */ /* 0x000fea0003800000 */
.L_x_2314:
[----:B------:R-:W-:Y:S01]  /*86b0*/  ISETP.LT.AND P0, PT, RZ, c[0x0][0x27c], PT ;  /* 0x00009f00ff007a0c */ /* 0x000fe20003f01270 */
[----:B------:R-:W0:Y:S01]  /*86c0*/  LDGDEPBAR ;  /* 0x00000000000079af */ /* 0x000e220000000000 */
[----:B------:R-:W-:-:S11]  /*86d0*/  ISETP.NE.AND P6, PT, R240, 0x1, PT ;  /* 0x00000001f000780c */ /* 0x000fd60003fc5270 */
[----:B------:R-:W-:Y:S05]  /*86e0*/  @P0 BRA `(.L_x_2316) ;  /* 0x0000002000000947 */ /* 0x000fea0003800000 */
[----:B------:R-:W-:-:S04]  /*86f0*/  DEPBAR.LE SB0, 0x3 ;  /* 0x000080c00000791a */ /* 0x000fc80000000000 */
[----:B------:R-:W-:Y:S05]  /*8700*/  BRA `(.L_x_2317) ;  /* 0x000072e000007947 */ /* 0x000fea0003800000 */
.L_x_2316:
[----:B------:R-:W-:Y:S01]  /*8710*/  ULDC.U8 UR4, c[0x0][0x298] ;  /* 0x0000a60000047ab9 */ /* 0x000fe20000000000 */
[----:B-1---5:R-:W-:Y:S01]  /*8720*/  SHF.R.S32.HI R14, RZ, 0x1f, R81 ;  /* 0x0000001fff0e7819 */ /* 0x022fe20000011451 */
[----:B------:R-:W-:Y:S01]  /*8730*/  IMAD.WIDE.U32 R18, R81, c[0x0][0x280], RZ ;  /* 0x0000a00051127a25 */ /* 0x000fe200078e00ff */
[----:B------:R-:W-:Y:S01]  /*8740*/  ISETP.NE.AND P0, PT, RZ, UR4, PT ;  /* 0x00000004ff007c0c */ /* 0x000fe2000bf05270 */
[----:B------:R-:W-:Y:S01]  /*8750*/  BSSY B2, `(.L_x_2317) ;  /* 0x0000729000027945 */ /* 0x000fe20003800000 */
[C---:B------:R-:W-:Y:S01]  /*8760*/  IADD3 R15, R219.reuse, R209, RZ ;  /* 0x000000d1db0f7210 */ /* 0x040fe20007ffe0ff */
[C---:B------:R-:W-:Y:S01]  /*8770*/  IMAD R6, R14.reuse, c[0x0][0x280], RZ ;  /* 0x0000a0000e067a24 */ /* 0x040fe200078e02ff */
[----:B------:R-:W-:Y:S01]  /*8780*/  IADD3 R68, R219, 0x40, RZ ;  /* 0x00000040db447810 */ /* 0x000fe20007ffe0ff */
[----:B------:R-:W-:Y:S01]  /*8790*/  IMAD R14, R14, c[0x0][0x290], RZ ;  /* 0x0000a4000e0e7a24 */ /* 0x000fe200078e02ff */
[----:B------:R-:W-:Y:S01]  /*87a0*/  LEA R7, R218, R15, 0x6 ;  /* 0x0000000fda077211 */ /* 0x000fe200078e30ff */
[----:B------:R-:W-:-:S02]  /*87b0*/  IMAD R6, R81, c[0x0][0x284], R6 ;  /* 0x0000a10051067a24 */ /* 0x000fc400078e0206 */
[C---:B------:R-:W-:Y:S02]  /*87c0*/  IMAD R5, R81.reuse, c[0x0][0x294], R14 ;  /* 0x0000a50051057a24 */ /* 0x040fe400078e020e */
[----:B------:R-:W-:Y:S01]  /*87d0*/  IMAD.WIDE.U32 R20, R81, c[0x0][0x290], RZ ;  /* 0x0000a40051147a25 */ /* 0x000fe200078e00ff */
[----:B------:R-:W-:-:S04]  /*87e0*/  IADD3 R17, R6, R19, RZ ;  /* 0x0000001306117210 */ /* 0x000fc80007ffe0ff */
[----:B------:R-:W-:Y:S01]  /*87f0*/  IADD3 R5, R5, R21, RZ ;  /* 0x0000001505057210 */ /* 0x000fe20007ffe0ff */
[----:B------:R-:W-:Y:S05]  /*8800*/  @!P0 BRA `(.L_x_2318) ;  /* 0x0000387000008947 */ /* 0x000fea0003800000 */
[----:B------:R-:W-:Y:S01]  /*8810*/  @P6 IMAD.HI.U32 R6, R7, c[0x0][0x2c8], RZ ;  /* 0x0000b20007066a27 */ /* 0x000fe200078e00ff */
[C---:B------:R-:W-:Y:S01]  /*8820*/  IADD3 R29, R140.reuse, 0x20, RZ ;  /* 0x000000208c1d7810 */ /* 0x040fe20007ffe0ff */
[----:B------:R-:W-:Y:S01]  /*8830*/  BSSY B0, `(.L_x_2319) ;  /* 0x000006c000007945 */ /* 0x000fe20003800000 */
[C---:B------:R-:W-:Y:S01]  /*8840*/  IADD3 R36, R140.reuse, 0x10, RZ ;  /* 0x000000108c247810 */ /* 0x040fe20007ffe0ff */
[----:B------:R-:W-:Y:S01]  /*8850*/  IMAD.MOV.U32 R19, RZ, RZ, R17 ;  /* 0x000000ffff137224 */ /* 0x000fe200078e0011 */
[----:B------:R-:W-:Y:S01]  /*8860*/  @P6 SHF.R.U32.HI R7, RZ, c[0x0][0x2cc], R6 ;  /* 0x0000b300ff076a19 */ /* 0x000fe20000011606 */
[----:B------:R-:W-:Y:S01]  /*8870*/  IMAD.MOV.U32 R16, RZ, RZ, R20 ;  /* 0x000000ffff107224 */ /* 0x000fe200078e0014 */
[----:B------:R-:W-:Y:S01]  /*8880*/  IADD3 R24, R140, 0x30, RZ ;  /* 0x000000308c187810 */ /* 0x000fe20007ffe0ff */
[----:B------:R-:W-:Y:S01]  /*8890*/  IMAD.MOV.U32 R17, RZ, RZ, R5 ;  /* 0x000000ffff117224 */ /* 0x000fe200078e0005 */
[----:B------:R-:W-:Y:S01]  /*88a0*/  SHF.R.S32.HI R6, RZ, 0x1f, R7 ;  /* 0x0000001fff067819 */ /* 0x000fe20000011407 */
[C---:B------:R-:W-:Y:S01]  /*88b0*/  IMAD.WIDE.U32 R18, R7.reuse, c[0x0][0x280], R18 ;  /* 0x0000a00007127a25 */ /* 0x040fe200078e0012 */
[----:B------:R-:W-:Y:S01]  /*88c0*/  CS2R R42, SRZ ;  /* 0x00000000002a7805 */ /* 0x000fe2000001ff00 */
[----:B------:R-:W-:Y:S01]  /*88d0*/  CS2R R90, SRZ ;  /* 0x00000000005a7805 */ /* 0x000fe2000001ff00 */
[----:B------:R-:W-:Y:S01]  /*88e0*/  CS2R R98, SRZ ;  /* 0x0000000000627805 */ /* 0x000fe2000001ff00 */
[----:B------:R-:W-:Y:S01]  /*88f0*/  IMAD R14, R6, c[0x0][0x280], RZ ;  /* 0x0000a000060e7a24 */ /* 0x000fe200078e02ff */
        /* <DEDUP_REMOVED lines=12> */
[----:B------:R-:W-:Y:S01]  /*89c0*/  IADD3 R14, R140, 0x50, RZ ;  /* 0x000000508c0e7810 */ /* 0x000fe20007ffe0ff */
[----:B------:R-:W-:Y:S01]  /*89d0*/  CS2R R88, SRZ ;  /* 0x0000000000587805 */ /* 0x000fe2000001ff00 */
[----:B------:R-:W-:Y:S01]  /*89e0*/  LEA.HI.X R28, R18, c[0x0][0x274], R28, 0x1, P0 ;  /* 0x00009d00121c7a11 */ /* 0x000fe200000f0c1c */
[----:B------:R-:W-:Y:S01]  /*89f0*/  IMAD.IADD R25, R17, 0x1, R25 ;  /* 0x0000000111197824 */ /* 0x000fe200078e0219 */
[----:B------:R-:W-:Y:S01]  /*8a00*/  ISETP.GE.AND P0, PT, R15, R4, PT ;  /* 0x000000040f00720c */ /* 0x000fe20003f06270 */
[----:B------:R1:W3:Y:S01]  /*8a10*/  SHFL.IDX PT, R32, R22, RZ, 0x1c1f ;  /* 0x001c1fff16207589 */ /* 0x0002e200000e0000 */
[----:B------:R-:W-:Y:S01]  /*8a20*/  IADD3 R18, R140, 0x40, RZ ;  /* 0x000000408c127810 */ /* 0x000fe20007ffe0ff */
[----:B------:R-:W-:Y:S01]  /*8a30*/  CS2R R96, SRZ ;  /* 0x0000000000607805 */ /* 0x000fe2000001ff00 */
[----:B------:R-:W-:Y:S01]  /*8a40*/  LEA.HI.X R25, R16, c[0x0][0x28c], R25, 0x1, P1 ;  /* 0x0000a30010197a11 */ /* 0x000fe200008f0c19 */
[----:B------:R1:W4:Y:S01]  /*8a50*/  SHFL.IDX PT, R35, R28, RZ, 0x1c1f ;  /* 0x001c1fff1c237589 */ /* 0x00032200000e0000 */
[----:B------:R-:W-:Y:S01]  /*8a60*/  CS2R R104, SRZ ;  /* 0x0000000000687805 */ /* 0x000fe2000001ff00 */
[----:B------:R-:W-:Y:S01]  /*8a70*/  CS2R R114, SRZ ;  /* 0x0000000000727805 */ /* 0x000fe2000001ff00 */
[----:B------:R-:W-:Y:S01]  /*8a80*/  CS2R R118, SRZ ;  /* 0x0000000000767805 */ /* 0x000fe2000001ff00 */
[----:B------:R1:W1:Y:S01]  /*8a90*/  SHFL.IDX PT, R33, R25, RZ, 0x1c1f ;  /* 0x001c1fff19217589 */ /* 0x00026200000e0000 */
[----:B------:R-:W-:Y:S01]  /*8aa0*/  CS2R R106, SRZ ;  /* 0x00000000006a7805 */ /* 0x000fe2000001ff00 */
[----:B------:R-:W-:-:S02]  /*8ab0*/  SHF.R.S32.HI R6, RZ, 0x1f, R29 ;  /* 0x0000001fff067819 */ /* 0x000fc4000001141d */
[----:B------:R-:W-:Y:S02]  /*8ac0*/  SHF.R.S32.HI R19, RZ, 0x1f, R36 ;  /* 0x0000001fff137819 */ /* 0x000fe40000011424 */
[----:B------:R-:W-:Y:S02]  /*8ad0*/  SHF.R.S32.HI R17, RZ, 0x1f, R14 ;  /* 0x0000001fff117819 */ /* 0x000fe4000001140e */
[----:B------:R-:W-:Y:S02]  /*8ae0*/  SHF.R.S32.HI R7, RZ, 0x1f, R18 ;  /* 0x0000001fff077819 */ /* 0x000fe40000011412 */
[----:B------:R-:W-:Y:S01]  /*8af0*/  SHF.R.S32.HI R5, RZ, 0x1f, R24 ;  /* 0x0000001fff057819 */ /* 0x000fe20000011418 */
[----:B------:R-:W-:Y:S05]  /*8b00*/  @P0 BRA `(.L_x_2320) ;  /* 0x000003e000000947 */ /* 0x000fea0003800000 */
[----:B--2---:R-:W-:Y:S01]  /*8b10*/  ISETP.GE.AND P0, PT, R36, c[0x0][0x27c], PT ;  /* 0x00009f0024007a0c */ /* 0x004fe20003f06270 */
[----:B------:R-:W-:Y:S01]  /*8b20*/  CS2R R120, SRZ ;  /* 0x0000000000787805 */ /* 0x000fe2000001ff00 */
[----:B------:R-:W-:Y:S01]  /*8b30*/  ISETP.GE.AND P3, PT, R29, c[0x0][0x27c], PT ;  /* 0x00009f001d007a0c */ /* 0x000fe20003f66270 */
[----:B------:R-:W-:Y:S01]  /*8b40*/  CS2R R118, SRZ ;  /* 0x0000000000767805 */ /* 0x000fe2000001ff00 */
[----:B------:R-:W-:-:S09]  /*8b50*/  ISETP.GE.AND P2, PT, R24, c[0x0][0x27c], PT ;  /* 0x00009f0018007a0c */ /* 0x000fd20003f46270 */
[C---:B------:R-:W-:Y:S01]  /*8b60*/  @!P0 IMAD.SHL.U32 R23, R36.reuse, 0x2, RZ ;  /* 0x0000000224178824 */ /* 0x040fe200078e00ff */
[----:B------:R-:W-:-:S04]  /*8b70*/  @!P0 SHF.L.U64.HI R21, R36, 0x1, R19 ;  /* 0x0000000124158819 */ /* 0x000fc80000010213 */
[-C--:B------:R-:W-:Y:S02]  /*8b80*/  @!P0 IADD3 R30, P1, R34, R23.reuse, RZ ;  /* 0x00000017221e8210 */ /* 0x080fe40007f3e0ff */
[----:B---3--:R-:W-:Y:S01]  /*8b90*/  @!P0 IADD3 R38, P4, R32, R23, RZ ;  /* 0x0000001720268210 */ /* 0x008fe20007f9e0ff */
[----:B------:R-:W-:Y:S02]  /*8ba0*/  @!P3 IMAD.SHL.U32 R47, R29, 0x2, RZ ;  /* 0x000000021d2fb824 */ /* 0x000fe400078e00ff */
[--C-:B----4-:R-:W-:Y:S01]  /*8bb0*/  @!P0 IMAD.X R31, R35, 0x1, R21.reuse, P1 ;  /* 0x00000001231f8824 */ /* 0x110fe200008e0615 */
[----:B------:R-:W-:Y:S01]  /*8bc0*/  ISETP.GE.AND P1, PT, R18, c[0x0][0x27c], PT ;  /* 0x00009f0012007a0c */ /* 0x000fe20003f26270 */
[----:B-1----:R-:W-:Y:S01]  /*8bd0*/  @!P0 IMAD.X R39, R33, 0x1, R21, P4 ;  /* 0x0000000121278824 */ /* 0x002fe200020e0615 */
[----:B------:R-:W-:Y:S02]  /*8be0*/  @!P3 SHF.L.U64.HI R27, R29, 0x1, R6 ;  /* 0x000000011d1bb819 */ /* 0x000fe40000010206 */
[----:B------:R1:W5:Y:S01]  /*8bf0*/  @!P0 LD.E.64 R120, [R30.64] ;  /* 0x000000081e788980 */ /* 0x000362000c101b00 */
[----:B------:R-:W-:-:S03]  /*8c00*/  @!P2 IMAD.SHL.U32 R37, R24, 0x2, RZ ;  /* 0x000000021825a824 */ /* 0x000fc600078e00ff */
[----:B------:R2:W5:Y:S01]  /*8c10*/  @!P0 LD.E.64 R118, [R38.64] ;  /* 0x0000000826768980 */ /* 0x000562000c101b00 */
[-C--:B------:R-:W-:Y:S01]  /*8c20*/  @!P3 IADD3 R48, P0, R34, R47.reuse, RZ ;  /* 0x0000002f2230b210 */ /* 0x080fe20007f1e0ff */
[----:B------:R-:W-:Y:S01]  /*8c30*/  CS2R R102, SRZ ;  /* 0x0000000000667805 */ /* 0x000fe2000001ff00 */
[----:B------:R-:W-:Y:S01]  /*8c40*/  @!P2 SHF.L.U64.HI R23, R24, 0x1, R5 ;  /* 0x000000011817a819 */ /* 0x000fe20000010205 */
[----:B------:R-:W-:Y:S01]  /*8c50*/  CS2R R106, SRZ ;  /* 0x00000000006a7805 */ /* 0x000fe2000001ff00 */
[----:B------:R-:W-:Y:S01]  /*8c60*/  @!P3 IADD3 R46, P4, R32, R47, RZ ;  /* 0x0000002f202eb210 */ /* 0x000fe20007f9e0ff */
[----:B------:R-:W-:Y:S01]  /*8c70*/  @!P3 IMAD.X R49, R35, 0x1, R27, P0 ;  /* 0x000000012331b824 */ /* 0x000fe200000e061b */
[-C--:B------:R-:W-:Y:S02]  /*8c80*/  @!P2 IADD3 R40, P0, R34, R37.reuse, RZ ;  /* 0x000000252228a210 */ /* 0x080fe40007f1e0ff */
[----:B------:R-:W-:Y:S01]  /*8c90*/  @!P1 SHF.L.U64.HI R21, R18, 0x1, R7 ;  /* 0x0000000112159819 */ /* 0x000fe20000010207 */
[----:B------:R-:W-:Y:S01]  /*8ca0*/  @!P3 IMAD.X R47, R33, 0x1, R27, P4 ;  /* 0x00000001212fb824 */ /* 0x000fe200020e061b */
[----:B------:R-:W-:Y:S01]  /*8cb0*/  @!P2 IADD3 R44, P4, R32, R37, RZ ;  /* 0x00000025202ca210 */ /* 0x000fe20007f9e0ff */
[----:B------:R-:W-:-:S04]  /*8cc0*/  @!P2 IMAD.X R41, R35, 0x1, R23, P0 ;  /* 0x000000012329a824 */ /* 0x000fc800000e0617 */
[----:B------:R-:W-:Y:S01]  /*8cd0*/  @!P2 IMAD.X R45, R33, 0x1, R23, P4 ;  /* 0x00000001212da824 */ /* 0x000fe200020e0617 */
[----:B------:R-:W-:Y:S01]  /*8ce0*/  ISETP.GE.AND P4, PT, R140, c[0x0][0x27c], PT ;  /* 0x00009f008c007a0c */ /* 0x000fe20003f86270 */
[----:B-1----:R-:W-:-:S05]  /*8cf0*/  @!P1 IMAD.SHL.U32 R31, R18, 0x2, RZ ;  /* 0x00000002121f9824 */ /* 0x002fca00078e00ff */
[----:B--2---:R-:W-:-:S07]  /*8d00*/  @!P1 IADD3 R38, P0, R34, R31, RZ ;  /* 0x0000001f22269210 */ /* 0x004fce0007f1e0ff */
[----:B------:R-:W-:-:S04]  /*8d10*/  @!P4 IMAD.WIDE R52, R140, 0x2, R34 ;  /* 0x000000028c34c825 */ /* 0x000fc800078e0222 */
[----:B------:R-:W-:Y:S01]  /*8d20*/  @!P1 IMAD.X R39, R35, 0x1, R21, P0 ;  /* 0x0000000123279824 */ /* 0x000fe200000e0615 */
[----:B------:R-:W-:Y:S01]  /*8d30*/  @!P1 IADD3 R30, P0, R32, R31, RZ ;  /* 0x0000001f201e9210 */ /* 0x000fe20007f1e0ff */
[----:B------:R-:W-:Y:S01]  /*8d40*/  @!P4 IMAD.WIDE R50, R140, 0x2, R32 ;  /* 0x000000028c32c825 */ /* 0x000fe200078e0220 */
[----:B------:R1:W5:Y:S03]  /*8d50*/  @!P4 LD.E.64 R102, [R52.64] ;  /* 0x000000083466c980 */ /* 0x000366000c101b00 */
[----:B------:R-:W-:Y:S01]  /*8d60*/  @!P1 IMAD.X R31, R33, 0x1, R21, P0 ;  /* 0x00000001211f9824 */ /* 0x000fe200000e0615 */
[----:B------:R-:W-:Y:S01]  /*8d70*/  ISETP.GE.AND P0, PT, R14, c[0x0][0x27c], PT ;  /* 0x00009f000e007a0c */ /* 0x000fe20003f06270 */
[----:B------:R1:W5:-:S12]  /*8d80*/  @!P4 LD.E.64 R106, [R50.64] ;  /* 0x00000008326ac980 */ /* 0x000358000c101b00 */
[C---:B------:R-:W-:Y:S01]  /*8d90*/  @!P0 IMAD.SHL.U32 R20, R14.reuse, 0x2, RZ ;  /* 0x000000020e148824 */ /* 0x040fe200078e00ff */
[----:B------:R-:W-:-:S04]  /*8da0*/  @!P0 SHF.L.U64.HI R16, R14, 0x1, R17 ;  /* 0x000000010e108819 */ /* 0x000fc80000010211 */
[----:B------:R-:W-:-:S05]  /*8db0*/  @!P0 IADD3 R34, P4, R34, R20, RZ ;  /* 0x0000001422228210 */ /* 0x000fca0007f9e0ff */
[--C-:B------:R-:W-:Y:S01]  /*8dc0*/  @!P0 IMAD.X R35, R35, 0x1, R16.reuse, P4 ;  /* 0x0000000123238824 */ /* 0x100fe200020e0610 */
[----:B------:R-:W-:Y:S01]  /*8dd0*/  @!P0 IADD3 R20, P4, R32, R20, RZ ;  /* 0x0000001420148210 */ /* 0x000fe20007f9e0ff */
        /* <DEDUP_REMOVED lines=8> */
[----:B------:R-:W-:Y:S01]  /*8e60*/  @!P0 IMAD.X R21, R33, 0x1, R16, P4 ;  /* 0x0000000121158824 */ /* 0x000fe200020e0610 */
[----:B------:R1:W5:Y:S04]  /*8e70*/  @!P3 LD.E.64 R116, [R48.64] ;  /* 0x000000083074b980 */ /* 0x000368000c101b00 */
[----:B------:R1:W5:Y:S04]  /*8e80*/  @!P3 LD.E.64 R114, [R46.64] ;  /* 0x000000082e72b980 */ /* 0x000368000c101b00 */
[----:B------:R1:W5:Y:S04]  /*8e90*/  @!P2 LD.E.64 R110, [R40.64] ;  /* 0x00000008286ea980 */ /* 0x000368000c101b00 */
[----:B------:R1:W5:Y:S04]  /*8ea0*/  @!P2 LD.E.64 R104, [R44.64] ;  /* 0x000000082c68a980 */ /* 0x000368000c101b00 */
[----:B------:R1:W5:Y:S04]  /*8eb0*/  @!P1 LD.E.64 R98, [R38.64] ;  /* 0x0000000826629980 */ /* 0x000368000c101b00 */
[----:B------:R1:W5:Y:S04]  /*8ec0*/  @!P1 LD.E.64 R96, [R30.64] ;  /* 0x000000081e609980 */ /* 0x000368000c101b00 */
[----:B------:R1:W5:Y:S04]  /*8ed0*/  @!P0 LD.E.64 R90, [R34.64] ;  /* 0x00000008225a8980 */ /* 0x000368000c101b00 */
[----:B------:R1:W5:Y:S02]  /*8ee0*/  @!P0 LD.E.64 R88, [R20.64] ;  /* 0x0000000814588980 */ /* 0x000364000c101b00 */
.L_x_2320:
[----:B--2---:R-:W-:Y:S05]  /*8ef0*/  BSYNC B0 ;  /* 0x0000000000007941 */ /* 0x004fea0003800000 */
.L_x_2319:
[----:B------:R-:W-:Y:S01]  /*8f00*/  IADD3 R15, R15, 0x40, RZ ;  /* 0x000000400f0f7810 */ /* 0x000fe20007ffe0ff */
[----:B-1---5:R-:W-:Y:S01]  /*8f10*/  IMAD.MOV.U32 R21, RZ, RZ, R90 ;  /* 0x000000ffff157224 */ /* 0x022fe200078e005a */
[----:B------:R1:W2:Y:S01]  /*8f20*/  SHFL.IDX PT, R27, R28, 0x1, 0x1c1f ;  /* 0x003c1f001c1b7f89 */ /* 0x0002a200000e0000 */
[----:B------:R-:W-:Y:S01]  /*8f30*/  IMAD.MOV.U32 R20, RZ, RZ, R91 ;  /* 0x000000ffff147224 */ /* 0x000fe200078e005b */
[----:B------:R-:W-:Y:S01]  /*8f40*/  ISETP.GE.AND P0, PT, R15, R4, PT ;  /* 0x000000040f00720c */ /* 0x000fe20003f06270 */
        /* <DEDUP_REMOVED lines=41> */
[----:B------:R-:W4:Y:S01]  /*91e0*/  SHFL.IDX PT, R26, R26, 0x1, 0x1c1f ;  /* 0x003c1f001a1a7f89 */ /* 0x000f2200000e0000 */
[----:B------:R-:W-:Y:S01]  /*91f0*/  IMAD.MOV.U32 R15, RZ, RZ, R107 ;  /* 0x000000ffff0f7224 */ /* 0x000fe200078e006b */
[----:B------:R-:W-:Y:S01]  /*9200*/  BSSY B0, `(.L_x_2321) ;  /* 0x0000051000007945 */ /* 0x000fe20003800000 */
[----:B------:R-:W-:Y:S01]  /*9210*/  PRMT R92, R21, 0x7610, R92 ;  /* 0x00007610155c7816 */ /* 0x000fe2000000005c */
[----:B------:R1:W3:Y:S01]  /*9220*/  SHFL.IDX PT, R23, R25, 0x1, 0x1c1f ;  /* 0x003c1f0019177f89 */ /* 0x0002e200000e0000 */
[----:B------:R-:W-:Y:S01]  /*9230*/  PRMT R87, R20, 0x7610, R87 ;  /* 0x0000761014577816 */ /* 0x000fe20000000057 */
[----:B------:R-:W-:Y:S01]  /*9240*/  CS2R R50, SRZ ;  /* 0x0000000000327805 */ /* 0x000fe2000001ff00 */
[----:B------:R-:W-:Y:S01]  /*9250*/  PRMT R16, R16, 0x5410, R16 ;  /* 0x0000541010107816 */ /* 0x000fe20000000010 */
[----:B------:R-:W1:Y:S01]  /*9260*/  SHFL.IDX PT, R22, R22, 0x1, 0x1c1f ;  /* 0x003c1f0016167f89 */ /* 0x000e6200000e0000 */
[----:B------:R-:W-:Y:S01]  /*9270*/  PRMT R15, R15, 0x5410, R15 ;  /* 0x000054100f0f7816 */ /* 0x000fe2000000000f */
        /* <DEDUP_REMOVED lines=18> */
[-C--:B----4-:R-:W-:Y:S02]  /*93a0*/  @!P0 IADD3 R38, P1, R26, R21.reuse, RZ ;  /* 0x000000151a268210 */ /* 0x090fe40007f3e0ff */
[----:B-1----:R-:W-:-:S03]  /*93b0*/  @!P0 IADD3 R30, P4, R22, R21, RZ ;  /* 0x00000015161e8210 */ /* 0x002fc60007f9e0ff */
[--C-:B------:R-:W-:Y:S01]  /*93c0*/  @!P0 IMAD.X R39, R27, 0x1, R19.reuse, P1 ;  /* 0x000000011b278824 */ /* 0x100fe200008e0613 */
[----:B------:R-:W-:Y:S01]  /*93d0*/  ISETP.GE.AND P1, PT, R18, c[0x0][0x27c], PT ;  /* 0x00009f0012007a0c */ /* 0x000fe20003f26270 */
[----:B---3--:R-:W-:Y:S02]  /*93e0*/  @!P0 IMAD.X R31, R23, 0x1, R19, P4 ;  /* 0x00000001171f8824 */ /* 0x008fe400020e0613 */
[C---:B------:R-:W-:Y:S01]  /*93f0*/  @!P3 IMAD.SHL.U32 R19, R29.reuse, 0x2, RZ ;  /* 0x000000021d13b824 */ /* 0x040fe200078e00ff */
[----:B------:R1:W5:Y:S01]  /*9400*/  @!P0 LD.E.64 R72, [R38.64] ;  /* 0x0000000826488980 */ /* 0x000362000c101b00 */
[----:B------:R-:W-:Y:S02]  /*9410*/  @!P3 SHF.L.U64.HI R6, R29, 0x1, R6 ;  /* 0x000000011d06b819 */ /* 0x000fe40000010206 */
[----:B------:R-:W-:Y:S01]  /*9420*/  @!P2 SHF.L.U64.HI R20, R24, 0x1, R5 ;  /* 0x000000011814a819 */ /* 0x000fe20000010205 */
[----:B------:R2:W5:Y:S01]  /*9430*/  @!P0 LD.E.64 R70, [R30.64] ;  /* 0x000000081e468980 */ /* 0x000562000c101b00 */
[-C--:B------:R-:W-:Y:S01]  /*9440*/  @!P3 IADD3 R34, P0, R26, R19.reuse, RZ ;  /* 0x000000131a22b210 */ /* 0x080fe20007f1e0ff */
[----:B------:R-:W-:Y:S01]  /*9450*/  @!P2 IMAD.SHL.U32 R5, R24, 0x2, RZ ;  /* 0x000000021805a824 */ /* 0x000fe200078e00ff */
[----:B------:R-:W-:Y:S01]  /*9460*/  @!P3 IADD3 R44, P4, R22, R19, RZ ;  /* 0x00000013162cb210 */ /* 0x000fe20007f9e0ff */
[----:B------:R-:W-:Y:S01]  /*9470*/  CS2R R80, SRZ ;  /* 0x0000000000507805 */ /* 0x000fe2000001ff00 */
[C---:B------:R-:W-:Y:S01]  /*9480*/  @!P1 IMAD.SHL.U32 R19, R18.reuse, 0x2, RZ ;  /* 0x0000000212139824 */ /* 0x040fe200078e00ff */
[----:B------:R-:W-:Y:S01]  /*9490*/  @!P1 SHF.L.U64.HI R7, R18, 0x1, R7 ;  /* 0x0000000112079819 */ /* 0x000fe20000010207 */
[--C-:B------:R-:W-:Y:S01]  /*94a0*/  @!P3 IMAD.X R35, R27, 0x1, R6.reuse, P0 ;  /* 0x000000011b23b824 */ /* 0x100fe200000e0606 */
[----:B------:R-:W-:Y:S01]  /*94b0*/  @!P2 IADD3 R32, P0, R26, R5, RZ ;  /* 0x000000051a20a210 */ /* 0x000fe20007f1e0ff */
[----:B------:R-:W-:Y:S01]  /*94c0*/  @!P3 IMAD.X R45, R23, 0x1, R6, P4 ;  /* 0x00000001172db824 */ /* 0x000fe200020e0606 */
[----:B------:R-:W-:-:S03]  /*94d0*/  CS2R R78, SRZ ;  /* 0x00000000004e7805 */ /* 0x000fc6000001ff00 */
[----:B------:R-:W-:Y:S01]  /*94e0*/  @!P2 IMAD.X R33, R27, 0x1, R20, P0 ;  /* 0x000000011b21a824 */ /* 0x000fe200000e0614 */
[----:B-1----:R-:W-:Y:S02]  /*94f0*/  @!P2 IADD3 R38, P4, R22, R5, RZ ;  /* 0x000000051626a210 */ /* 0x002fe40007f9e0ff */
[----:B--2---:R-:W-:-:S03]  /*9500*/  @!P1 IADD3 R30, P0, R26, R19, RZ ;  /* 0x000000131a1e9210 */ /* 0x004fc60007f1e0ff */
[----:B------:R-:W-:Y:S01]  /*9510*/  @!P2 IMAD.X R39, R23, 0x1, R20, P4 ;  /* 0x000000011727a824 */ /* 0x000fe200020e0614 */
[----:B------:R-:W-:Y:S01]  /*9520*/  ISETP.GE.AND P4, PT, R140, c[0x0][0x27c], PT ;  /* 0x00009f008c007a0c */ /* 0x000fe20003f86270 */
[----:B------:R-:W-:Y:S01]  /*9530*/  @!P1 IMAD.X R31, R27, 0x1, R7, P0 ;  /* 0x000000011b1f9824 */ /* 0x000fe200000e0607 */
[----:B------:R-:W-:-:S05]  /*9540*/  @!P1 IADD3 R6, P0, R22, R19, RZ ;  /* 0x0000001316069210 */ /* 0x000fca0007f1e0ff */
[----:B------:R-:W-:Y:S01]  /*9550*/  @!P1 IMAD.X R7, R23, 0x1, R7, P0 ;  /* 0x0000000117079824 */ /* 0x000fe200000e0607 */
[----:B------:R-:W-:-:S05]  /*9560*/  ISETP.GE.AND P0, PT, R14, c[0x0][0x27c], PT ;  /* 0x00009f000e007a0c */ /* 0x000fca0003f06270 */
[----:B------:R-:W-:-:S04]  /*9570*/  @!P4 IMAD.WIDE R42, R140, 0x2, R26 ;  /* 0x000000028c2ac825 */ /* 0x000fc800078e021a */
[----:B------:R-:W-:Y:S01]  /*9580*/  @!P4 IMAD.WIDE R40, R140, 0x2, R22 ;  /* 0x000000028c28c825 */ /* 0x000fe200078e0216 */
[----:B------:R1:W5:Y:S04]  /*9590*/  @!P4 LD.E.64 R80, [R42.64] ;  /* 0x000000082a50c980 */ /* 0x000368000c101b00 */
[----:B------:R2:W5:Y:S01]  /*95a0*/  @!P4 LD.E.64 R78, [R40.64] ;  /* 0x00000008284ec980 */ /* 0x000562000c101b00 */
        /* <DEDUP_REMOVED lines=11> */
[----:B------:R-:W-:Y:S01]  /*9660*/  @!P0 IMAD.X R23, R23, 0x1, R17, P4 ;  /* 0x0000000117178824 */ /* 0x000fe200020e0611 */
[----:B------:R3:W5:Y:S01]  /*9670*/  @!P3 LD.E.64 R66, [R34.64] ;  /* 0x000000082242b980 */ /* 0x000762000c101b00 */
[----:B-1----:R-:W-:-:S03]  /*9680*/  CS2R R42, SRZ ;  /* 0x00000000002a7805 */ /* 0x002fc6000001ff00 */
[----:B------:R3:W5:Y:S01]  /*9690*/  @!P3 LD.E.64 R64, [R44.64] ;  /* 0x000000082c40b980 */ /* 0x000762000c101b00 */
[----:B--2---:R-:W-:-:S03]  /*96a0*/  CS2R R40, SRZ ;  /* 0x0000000000287805 */ /* 0x004fc6000001ff00 */
[----:B------:R3:W5:Y:S04]  /*96b0*/  @!P2 LD.E.64 R58, [R32.64] ;  /* 0x00000008203aa980 */ /* 0x000768000c101b00 */
[----:B------:R3:W5:Y:S04]  /*96c0*/  @!P2 LD.E.64 R56, [R38.64] ;  /* 0x000000082638a980 */ /* 0x000768000c101b00 */
[----:B------:R3:W5:Y:S04]  /*96d0*/  @!P1 LD.E.64 R50, [R30.64] ;  /* 0x000000081e329980 */ /* 0x000768000c101b00 */
[----:B------:R3:W5:Y:S04]  /*96e0*/  @!P1 LD.E.64 R46, [R6.64] ;  /* 0x00000008062e9980 */ /* 0x000768000c101b00 */
[----:B------:R3:W5:Y:S04]  /*96f0*/  @!P0 LD.E.64 R42, [R20.64] ;  /* 0x00000008142a8980 */ /* 0x000768000c101b00 */
[----:B------:R3:W5:Y:S02]  /*9700*/  @!P0 LD.E.64 R40, [R22.64] ;  /* 0x0000000816288980 */ /* 0x000764000c101b00 */
.L_x_2322:
[----:B--2---:R-:W-:Y:S05]  /*9710*/  BSYNC B0 ;  /* 0x0000000000007941 */ /* 0x004fea0003800000 */
.L_x_2321:
[----:B---3-5:R-:W-:Y:S01]  /*9720*/  IMAD.MOV.U32 R6, RZ, RZ, R42 ;  /* 0x000000ffff067224 */ /* 0x028fe200078e002a */
[----:B------:R-:W-:Y:S01]  /*9730*/  LOP3.LUT R19, R83, 0x18, R142, 0xf8, !PT ;  /* 0x0000001853137812 */ /* 0x000fe200078ef88e */
[----:B------:R-:W-:Y:S01]  /*9740*/  IMAD.MOV.U32 R5, RZ, RZ, R43 ;  /* 0x000000ffff057224 */ /* 0x000fe200078e002b */
[----:B------:R-:W-:Y:S01]  /*9750*/  LOP3.LUT P0, RZ, R82, 0x4, RZ, 0xc0, !PT ;  /* 0x0000000452ff7812 */ /* 0x000fe2000780c0ff */
[----:B------:R-:W-:Y:S01]  /*9760*/  IMAD.MOV.U32 R7, RZ, RZ, R51 ;  /* 0x000000ffff077224 */ /* 0x000fe200078e0033 */
[----:B------:R-:W-:Y:S01]  /*9770*/  PRMT R17, R6, 0x7610, R17 ;  /* 0x0000761006117816 */ /* 0x000fe20000000011 */
[----:B------:R-:W-:Y:S01]  /*9780*/  IMAD.MOV.U32 R6, RZ, RZ, R58 ;  /* 0x000000ffff067224 */ /* 0x000fe200078e003a */
[----:B------:R-:W-:Y:S01]  /*9790*/  PRMT R16, R5, 0x7610, R16 ;  /* 0x0000761005107816 */ /* 0x000fe20000000010 */
[----:B------:R-:W-:Y:S01]  /*97a0*/  IMAD.MOV.U32 R5, RZ, RZ, R59 ;  /* 0x000000ffff057224 */ /* 0x000fe200078e003b */
[----:B-1----:R-:W-:Y:S01]  /*97b0*/  PRMT R22, R7, 0x7610, R22 ;  /* 0x0000761007167816 */ /* 0x002fe20000000016 */
[----:B------:R-:W-:Y:S01]  /*97c0*/  IMAD.MOV.U32 R7, RZ, RZ, R67 ;  /* 0x000000ffff077224 */ /* 0x000fe200078e0043 */
[----:B------:R-:W-:Y:S01]  /*97d0*/  PRMT R28, R6, 0x7610, R28 ;  /* 0x00007610061c7816 */ /* 0x000fe2000000001c */
[----:B------:R-:W-:Y:S01]  /*97e0*/  IMAD.MOV.U32 R6, RZ, RZ, R72 ;  /* 0x000000ffff067224 */ /* 0x000fe200078e0048 */
[----:B------:R-:W-:Y:S01]  /*97f0*/  PRMT R27, R5, 0x7610, R27 ;  /* 0x00007610051b7816 */ /* 0x000fe2000000001b */
[----:B------:R-:W-:Y:S01]  /*9800*/  IMAD.MOV.U32 R5, RZ, RZ, R73 ;  /* 0x000000ffff057224 */ /* 0x000fe200078e0049 */
[----:B------:R-:W-:Y:S01]  /*9810*/  LOP3.LUT R19, R12, R19, R13, 0xf6, !PT ;  /* 0x000000130c137212 */ /* 0x000fe200078ef60d */
[----:B------:R-:W-:Y:S01]  /*9820*/  IMAD.MOV.U32 R12, RZ, RZ, R50 ;  /* 0x000000ffff0c7224 */ /* 0x000fe200078e0032 */
[----:B------:R-:W-:Y:S01]  /*9830*/  PRMT R31, R7, 0x7610, R31 ;  /* 0x00007610071f7816 */ /* 0x000fe2000000001f */
[----:B------:R-:W-:Y:S01]  /*9840*/  IMAD.IADD R55, R4, 0x1, -R209 ;  /* 0x0000000104377824 */ /* 0x000fe200078e0ad1 */
[----:B----4-:R-:W-:Y:S01]  /*9850*/  PRMT R35, R6, 0x7610, R35 ;  /* 0x0000761006237816 */ /* 0x010fe20000000023 */
[----:B------:R-:W-:Y:S01]  /*9860*/  IMAD.MOV.U32 R7, RZ, RZ, R81 ;  /* 0x000000ffff077224 */ /* 0x000fe200078e0051 */
[----:B------:R-:W-:Y:S01]  /*9870*/  PRMT R34, R5, 0x7610, R34 ;  /* 0x0000761005227816 */ /* 0x000fe20000000022 */
[----:B------:R-:W-:Y:S01]  /*9880*/  IMAD.MOV.U32 R6, RZ, RZ, R40 ;  /* 0x000000ffff067224 */ /* 0x000fe200078e0028 */
[----:B------:R-:W-:Y:S01]  /*9890*/  PRMT R23, R12, 0x7610, R23 ;  /* 0x000076100c177816 */ /* 0x000fe20000000017 */
[----:B------:R-:W-:Y:S01]  /*98a0*/  IMAD.MOV.U32 R5, RZ, RZ, R41 ;  /* 0x000000ffff057224 */ /* 0x000fe200078e0029 */
[----:B------:R-:W-:Y:S01]  /*98b0*/  IMNMX R55, R55, 0x80, PT ;  /* 0x0000008037377817 */ /* 0x000fe20003800200 */
[----:B------:R-:W-:Y:S01]  /*98c0*/  IMAD.MOV.U32 R12, RZ, RZ, R66 ;  /* 0x000000ffff0c7224 */ /* 0x000fe200078e0042 */
[----:B------:R-:W-:Y:S01]  /*98d0*/  PRMT R39, R7, 0x7610, R39 ;  /* 0x0000761007277816 */ /* 0x000fe20000000027 */
[----:B------:R-:W-:Y:S01]  /*98e0*/  IMAD.MOV.U32 R7, RZ, RZ, R47 ;  /* 0x000000ffff077224 */ /* 0x000fe200078e002f */
[----:B------:R-:W-:Y:S01]  /*98f0*/  PRMT R15, R6, 0x7610, R15 ;  /* 0x00007610060f7816 */ /* 0x000fe2000000000f */
[----:B------:R-:W-:Y:S01]  /*9900*/  IMAD.MOV.U32 R6, RZ, RZ, R56 ;  /* 0x000000ffff067224 */ /* 0x000fe200078e0038 */
[----:B------:R-:W-:Y:S01]  /*9910*/  PRMT R13, R5, 0x7610, R13 ;  /* 0x00007610050d7816 */ /* 0x000fe2000000000d */
[----:B------:R-:W-:Y:S01]  /*9920*/  IMAD.MOV.U32 R5, RZ, RZ, R57 ;  /* 0x000000ffff057224 */ /* 0x000fe200078e0039 */
[----:B------:R-:W-:Y:S01]  /*9930*/  ISETP.GE.AND P1, PT, R219, R55, PT ;  /* 0x00000037db00720c */ /* 0x000fe20003f26270 */
[----:B------:R-:W-:Y:S01]  /*9940*/  IMAD.SHL.U32 R19, R19, 0x2, RZ ;  /* 0x0000000213137824 */ /* 0x000fe200078e00ff */
        /* <DEDUP_REMOVED lines=16> */
[----:B------:R-:W-:-:S04]  /*9a50*/  DEPBAR.LE SB0, 0x3 ;  /* 0x000080c00000791a */ /* 0x000fc80000000000 */
[C---:B------:R-:W-:Y:S01]  /*9a60*/  IADD3 R4, R19.reuse, 0x18100, RZ ;  /* 0x0001810013047810 */ /* 0x040fe20007ffe0ff */
[----:B------:R-:W-:Y:S01]  /*9a70*/  BSSY B1, `(.L_x_2323) ;  /* 0x0000133000017945 */ /* 0x000fe20003800000 */
[----:B------:R-:W-:Y:S02]  /*9a80*/  PRMT R21, R12, 0x7610, R21 ;  /* 0x000076100c157816 */ /* 0x000fe40000000015 */
[----:B------:R-:W-:Y:S02]  /*9a90*/  IADD3 R12, R19, 0x18140, RZ ;  /* 0x00018140130c7810 */ /* 0x000fe40007ffe0ff */
[----:B------:R-:W-:Y:S02]  /*9aa0*/  PRMT R37, R7, 0x7610, R37 ;  /* 0x0000761007257816 */ /* 0x000fe40000000025 */
[----:B------:R-:W-:Y:S02]  /*9ab0*/  PRMT R48, R6, 0x7610, R48 ;  /* 0x0000761006307816 */ /* 0x000fe40000000030 */
[----:B------:R-:W-:-:S02]  /*9ac0*/  PRMT R45, R5, 0x7610, R45 ;  /* 0x00007610052d7816 */ /* 0x000fc4000000002d */
[----:B------:R-:W-:Y:S01]  /*9ad0*/  @P0 IADD3 R12, R4, -0x40, RZ ;  /* 0xffffffc0040c0810 */ /* 0x000fe20007ffe0ff */
[----:B------:R-:W-:Y:S06]  /*9ae0*/  BAR.SYNC.DEFER_BLOCKING 0x0 ;  /* 0x0000000000007b1d */ /* 0x000fec0000010000 */
[----:B------:R-:W-:Y:S05]  /*9af0*/  @P1 BRA `(.L_x_2324) ;  /* 0x000012a000001947 */ /* 0x000fea0003800000 */
[----:B------:R-:W-:Y:S01]  /*9b00*/  ISETP.GE.AND P0, PT, R140, c[0x0][0x27c], PT ;  /* 0x00009f008c007a0c */ /* 0x000fe20003f06270 */
[----:B------:R-:W-:-:S12]  /*9b10*/  BSSY B0, `(.L_x_2325) ;  /* 0x0000030000007945 */ /* 0x000fd80003800000 */
[----:B------:R-:W-:Y:S05]  /*9b20*/  @P0 BRA `(.L_x_2326) ;  /* 0x000002e000000947 */ /* 0x000fea0003800000 */
[----:B------:R-:W1:Y:S01]  /*9b30*/  LDS.128 R4, [R19+0x18100] ;  /* 0x0181000013047984 */ /* 0x000e620000000c00 */
[----:B------:R-:W-:Y:S02]  /*9b40*/  SHF.R.U32.HI R82, RZ, 0x10, R107 ;  /* 0x00000010ff527819 */ /* 0x000fe4000001166b */
[--C-:B------:R-:W-:Y:S02]  /*9b50*/  SHF.R.U64 R101, R102, 0x10, R103.reuse ;  /* 0x0000001066657819 */ /* 0x100fe40000001267 */
[----:B------:R-:W-:Y:S02]  /*9b60*/  SHF.R.U32.HI R102, RZ, 0x10, R103 ;  /* 0x00000010ff667819 */ /* 0x000fe40000011667 */
[----:B------:R-:W-:Y:S02]  /*9b70*/  PRMT R82, R15, 0x5432, R82 ;  /* 0x000054320f527816 */ /* 0x000fe40000000052 */
[----:B------:R-:W-:Y:S02]  /*9b80*/  PRMT R95, R95, 0x5410, R102 ;  /* 0x000054105f5f7816 */ /* 0x000fe40000000066 */
[----:B------:R-:W-:-:S02]  /*9b90*/  SHF.R.U64 R83, R106, 0x10, R107 ;  /* 0x000000106a537819 */ /* 0x000fc4000000126b */
[----:B------:R-:W-:Y:S02]  /*9ba0*/  PRMT R100, R100, 0x5410, R101 ;  /* 0x0000541064647816 */ /* 0x000fe40000000065 */
[----:B------:R-:W-:Y:S02]  /*9bb0*/  LOP3.LUT R109, R95, 0xffff0000, RZ, 0xc0, !PT ;  /* 0xffff00005f6d7812 */ /* 0x000fe400078ec0ff */
[----:B------:R-:W-:Y:S02]  /*9bc0*/  PRMT R83, R16, 0x5432, R83 ;  /* 0x0000543210537816 */ /* 0x000fe40000000053 */
[C---:B-1----:R-:W-:Y:S01]  /*9bd0*/  LOP3.LUT R101, R6.reuse, 0xffff0000, RZ, 0xc0, !PT ;  /* 0xffff000006657812 */ /* 0x042fe200078ec0ff */
[----:B------:R-:W-:Y:S01]  /*9be0*/  IMAD.U32 R102, R6, 0x10000, RZ ;  /* 0x0001000006667824 */ /* 0x000fe200078e00ff */
[C---:B------:R-:W-:Y:S01]  /*9bf0*/  SHF.L.U32 R108, R4.reuse, 0x10, RZ ;  /* 0x00000010046c7819 */ /* 0x040fe200000006ff */
[C---:B------:R-:W-:Y:S01]  /*9c00*/  IMAD.U32 R6, R7.reuse, 0x10000, RZ ;  /* 0x0001000007067824 */ /* 0x040fe200078e00ff */
[----:B------:R-:W-:Y:S01]  /*9c10*/  LOP3.LUT R107, R4, 0xffff0000, RZ, 0xc0, !PT ;  /* 0xffff0000046b7812 */ /* 0x000fe200078ec0ff */
[C---:B------:R-:W-:Y:S01]  /*9c20*/  IMAD.U32 R4, R82.reuse, 0x10000, RZ ;  /* 0x0001000052047824 */ /* 0x040fe200078e00ff */
[----:B------:R-:W-:Y:S01]  /*9c30*/  LOP3.LUT R103, R7, 0xffff0000, RZ, 0xc0, !PT ;  /* 0xffff000007677812 */ /* 0x000fe200078ec0ff */
[----:B------:R-:W-:Y:S01]  /*9c40*/  IMAD.U32 R7, R95, 0x10000, RZ ;  /* 0x000100005f077824 */ /* 0x000fe200078e00ff */
[----:B------:R-:W-:Y:S01]  /*9c50*/  LOP3.LUT R82, R82, 0xffff0000, RZ, 0xc0, !PT ;  /* 0xffff000052527812 */ /* 0x000fe200078ec0ff */
[----:B------:R-:W-:Y:S01]  /*9c60*/  FMUL.FTZ R95, R101, R4 ;  /* 0x00000004655f7220 */ /* 0x000fe20000410000 */
[----:B------:R-:W-:Y:S01]  /*9c70*/  SHF.L.U32 R106, R5, 0x10, RZ ;  /* 0x00000010056a7819 */ /* 0x000fe200000006ff */
[----:B------:R-:W-:Y:S01]  /*9c80*/  FMUL.FTZ R101, R101, R7 ;  /* 0x0000000765657220 */ /* 0x000fe20000410000 */
[----:B------:R-:W-:Y:S01]  /*9c90*/  LOP3.LUT R112, R5, 0xffff0000, RZ, 0xc0, !PT ;  /* 0xffff000005707812 */ /* 0x000fe200078ec0ff */
[----:B------:R-:W-:-:S02]  /*9ca0*/  FMUL.FTZ R5, R103, R82 ;  /* 0x0000005267057220 */ /* 0x000fc40000410000 */
[C---:B------:R-:W-:Y:S02]  /*9cb0*/  FFMA.FTZ R95, R102.reuse, R7, -R95 ;  /* 0x00000007665f7223 */ /* 0x040fe4000001085f */
[C---:B------:R-:W-:Y:S01]  /*9cc0*/  IMAD.U32 R7, R83.reuse, 0x10000, RZ ;  /* 0x0001000053077824 */ /* 0x040fe200078e00ff */
[----:B------:R-:W-:Y:S01]  /*9cd0*/  LOP3.LUT R83, R83, 0xffff0000, RZ, 0xc0, !PT ;  /* 0xffff000053537812 */ /* 0x000fe200078ec0ff */
[----:B------:R-:W-:Y:S01]  /*9ce0*/  FFMA.FTZ R4, R102, R4, R101 ;  /* 0x0000000466047223 */ /* 0x000fe20000010065 */
[----:B------:R-:W-:Y:S01]  /*9cf0*/  SHF.L.U32 R101, R100, 0x10, RZ ;  /* 0x0000001064657819 */ /* 0x000fe200000006ff */
[-C--:B------:R-:W-:Y:S02]  /*9d00*/  FMUL.FTZ R103, R103, R109.reuse ;  /* 0x0000006d67677220 */ /* 0x080fe40000410000 */
[----:B------:R-:W-:Y:S01]  /*9d10*/  FFMA.FTZ R5, R6, R109, -R5 ;  /* 0x0000006d06057223 */ /* 0x000fe20000010805 */
[----:B------:R-:W-:Y:S01]  /*9d20*/  LOP3.LUT R109, R100, 0xffff0000, RZ, 0xc0, !PT ;  /* 0xffff0000646d7812 */ /* 0x000fe200078ec0ff */
[----:B------:R-:W-:-:S02]  /*9d30*/  FFMA.FTZ R82, R6, R82, R103 ;  /* 0x0000005206527223 */ /* 0x000fc40000010067 */
[C---:B------:R-:W-:Y:S02]  /*9d40*/  FMUL.FTZ R6, R107.reuse, R7 ;  /* 0x000000076b067220 */ /* 0x040fe40000410000 */
[C---:B------:R-:W-:Y:S02]  /*9d50*/  FMUL.FTZ R100, R112.reuse, R83 ;  /* 0x0000005370647220 */ /* 0x040fe40000410000 */
[----:B------:R-:W-:Y:S02]  /*9d60*/  FMUL.FTZ R107, R107, R101 ;  /* 0x000000656b6b7220 */ /* 0x000fe40000410000 */
        /* <DEDUP_REMOVED lines=10> */
.L_x_2326:
[----:B------:R-:W-:Y:S05]  /*9e10*/  BSYNC B0 ;  /* 0x0000000000007941 */ /* 0x000fea0003800000 */
.L_x_2325:
[----:B------:R-:W-:Y:S01]  /*9e20*/  ISETP.GE.AND P0, PT, R36, c[0x0][0x27c], PT ;  /* 0x00009f0024007a0c */ /* 0x000fe20003f06270 */
[----:B------:R-:W-:-:S12]  /*9e30*/  BSSY B0, `(.L_x_2327) ;  /* 0x0000030000007945 */ /* 0x000fd80003800000 */
[----:B------:R-:W-:Y:S05]  /*9e40*/  @P0 BRA `(.L_x_2328) ;  /* 0x000002e000000947 */ /* 0x000fea0003800000 */
[----:B-1----:R-:W1:Y:S01]  /*9e50*/  LDS.128 R4, [R12] ;  /* 0x000000000c047984 */ /* 0x002e620000000c00 */
[----:B------:R-:W-:Y:S02]  /*9e60*/  SHF.R.U64 R95, R118, 0x10, R119 ;  /* 0x00000010765f7819 */ /* 0x000fe40000001277 */
[----:B------:R-:W-:Y:S02]  /*9e70*/  SHF.R.U64 R83, R120, 0x10, R121 ;  /* 0x0000001078537819 */ /* 0x000fe40000001279 */
[----:B------:R-:W-:Y:S02]  /*9e80*/  SHF.R.U32.HI R118, RZ, 0x10, R119 ;  /* 0x00000010ff767819 */ /* 0x000fe40000011677 */
[----:B------:R-:W-:Y:S02]  /*9e90*/  SHF.R.U32.HI R120, RZ, 0x10, R121 ;  /* 0x00000010ff787819 */ /* 0x000fe40000011679 */
[----:B------:R-:W-:Y:S02]  /*9ea0*/  PRMT R87, R87, 0x5410, R118 ;  /* 0x0000541057577816 */ /* 0x000fe40000000076 */
[----:B------:R-:W-:-:S02]  /*9eb0*/  PRMT R93, R93, 0x5410, R120 ;  /* 0x000054105d5d7816 */ /* 0x000fc40000000078 */
[----:B------:R-:W-:Y:S02]  /*9ec0*/  PRMT R94, R94, 0x5410, R83 ;  /* 0x000054105e5e7816 */ /* 0x000fe40000000053 */
[----:B------:R-:W-:Y:S01]  /*9ed0*/  PRMT R92, R92, 0x5410, R95 ;  /* 0x000054105c5c7816 */ /* 0x000fe2000000005f */
[C---:B-1----:R-:W-:Y:S01]  /*9ee0*/  IMAD.U32 R83, R6.reuse, 0x10000, RZ ;  /* 0x0001000006537824 */ /* 0x042fe200078e00ff */
[----:B------:R-:W-:Y:S01]  /*9ef0*/  LOP3.LUT R82, R6, 0xffff0000, RZ, 0xc0, !PT ;  /* 0xffff000006527812 */ /* 0x000fe200078ec0ff */
[----:B------:R-:W-:Y:S01]  /*9f00*/  IMAD.U32 R6, R7, 0x10000, RZ ;  /* 0x0001000007067824 */ /* 0x000fe200078e00ff */
[C---:B------:R-:W-:Y:S02]  /*9f10*/  SHF.L.U32 R102, R4.reuse, 0x10, RZ ;  /* 0x0000001004667819 */ /* 0x040fe400000006ff */
[----:B------:R-:W-:Y:S01]  /*9f20*/  LOP3.LUT R101, R4, 0xffff0000, RZ, 0xc0, !PT ;  /* 0xffff000004657812 */ /* 0x000fe200078ec0ff */
[----:B------:R-:W-:Y:S01]  /*9f30*/  IMAD.U32 R4, R87, 0x10000, RZ ;  /* 0x0001000057047824 */ /* 0x000fe200078e00ff */
[----:B------:R-:W-:Y:S01]  /*9f40*/  LOP3.LUT R95, R7, 0xffff0000, RZ, 0xc0, !PT ;  /* 0xffff0000075f7812 */ /* 0x000fe200078ec0ff */
[----:B------:R-:W-:Y:S01]  /*9f50*/  IMAD.U32 R7, R93, 0x10000, RZ ;  /* 0x000100005d077824 */ /* 0x000fe200078e00ff */
[----:B------:R-:W-:Y:S01]  /*9f60*/  LOP3.LUT R87, R87, 0xffff0000, RZ, 0xc0, !PT ;  /* 0xffff000057577812 */ /* 0x000fe200078ec0ff */
[CC--:B------:R-:W-:Y:S01]  /*9f70*/  FMUL.FTZ R106, R82.reuse, R4.reuse ;  /* 0x00000004526a7220 */ /* 0x0c0fe20000410000 */
[----:B------:R-:W-:Y:S01]  /*9f80*/  LOP3.LUT R93, R93, 0xffff0000, RZ, 0xc0, !PT ;  /* 0xffff00005d5d7812 */ /* 0x000fe200078ec0ff */
[-C--:B------:R-:W-:Y:S01]  /*9f90*/  FMUL.FTZ R82, R82, R7.reuse ;  /* 0x0000000752527220 */ /* 0x080fe20000410000 */
[----:B------:R-:W-:Y:S01]  /*9fa0*/  SHF.L.U32 R100, R5, 0x10, RZ ;  /* 0x0000001005647819 */ /* 0x000fe200000006ff */
[----:B------:R-:W-:Y:S01]  /*9fb0*/  FFMA.FTZ R106, R83, R7, -R106 ;  /* 0x00000007536a7223 */ /* 0x000fe2000001086a */
[----:B------:R-:W-:Y:S01]  /*9fc0*/  LOP3.LUT R103, R5, 0xffff0000, RZ, 0xc0, !PT ;  /* 0xffff000005677812 */ /* 0x000fe200078ec0ff */
[----:B------:R-:W-:Y:S01]  /*9fd0*/  FFMA.FTZ R83, R83, R4, R82 ;  /* 0x0000000453537223 */ /* 0x000fe20000010052 */
[C---:B------:R-:W-:Y:S01]  /*9fe0*/  SHF.L.U32 R7, R94.reuse, 0x10, RZ ;  /* 0x000000105e077819 */ /* 0x040fe200000006ff */
[C---:B------:R-:W-:Y:S01]  /*9ff0*/  FMUL.FTZ R5, R95.reuse, R87 ;  /* 0x000000575f057220 */ /* 0x040fe20000410000 */
[----:B------:R-:W-:Y:S01]  /*a000*/  LOP3.LUT R94, R94, 0xffff0000, RZ, 0xc0, !PT ;  /* 0xffff00005e5e7812 */ /* 0x000fe200078ec0ff */
[C---:B------:R-:W-:Y:S01]  /*a010*/  IMAD.U32 R4, R92.reuse, 0x10000, RZ ;  /* 0x000100005c047824 */ /* 0x040fe200078e00ff */
[----:B------:R-:W-:Y:S01]  /*a020*/  LOP3.LUT R92, R92, 0xffff0000, RZ, 0xc0, !PT ;  /* 0xffff00005c5c7812 */ /* 0x000fe200078ec0ff */
[----:B------:R-:W-:-:S02]  /*a030*/  FMUL.FTZ R95, R95, R93 ;  /* 0x0000005d5f5f7220 */ /* 0x000fc40000410000 */
[C---:B------:R-:W-:Y:S02]  /*a040*/  FFMA.FTZ R5, R6.reuse, R93, -R5 ;  /* 0x0000005d06057223 */ /* 0x040fe40000010805 */
[----:B------:R-:W-:Y:S02]  /*a050*/  FFMA.FTZ R82, R6, R87, R95 ;  /* 0x0000005706527223 */ /* 0x000fe4000001005f */
[----:B------:R-:W-:Y:S02]  /*a060*/  FMUL.FTZ R6, R101, R4 ;  /* 0x0000000465067220 */ /* 0x000fe40000410000 */
[----:B------:R-:W-:Y:S02]  /*a070*/  FMUL.FTZ R87, R103, R92 ;  /* 0x0000005c67577220 */ /* 0x000fe40000410000 */
[----:B------:R-:W-:Y:S02]  /*a080*/  FMUL.FTZ R101, R101, R7 ;  /* 0x0000000765657220 */ /* 0x000fe40000410000 */
[----:B------:R-:W-:-:S02]  /*a090*/  FMUL.FTZ R103, R103, R94 ;  /* 0x0000005e67677220 */ /* 0x000fc40000410000 */
[----:B------:R-:W-:Y:S01]  /*a0a0*/  FFMA.FTZ R93, R102, R7, -R6 ;  /* 0x00000007665d7223 */ /* 0x000fe20000010806 */
[----:B------:R-:W-:Y:S01]  /*a0b0*/  F2FP.BF16.PACK_AB R7, R82, R5 ;  /* 0x000000055207723e */ /* 0x000fe200000010ff */
[----:B------:R-:W-:Y:S01]  /*a0c0*/  FFMA.FTZ R4, R102, R4, R101 ;  /* 0x0000000466047223 */ /* 0x000fe20000010065 */
[----:B------:R-:W-:Y:S01]  /*a0d0*/  F2FP.BF16.PACK_AB R6, R83, R106 ;  /* 0x0000006a5306723e */ /* 0x000fe200000010ff */
[C---:B------:R-:W-:Y:S02]  /*a0e0*/  FFMA.FTZ R87, R100.reuse, R94, -R87 ;  /* 0x0000005e64577223 */ /* 0x040fe40000010857 */
[----:B------:R-:W-:Y:S01]  /*a0f0*/  FFMA.FTZ R92, R100, R92, R103 ;  /* 0x0000005c645c7223 */ /* 0x000fe20000010067 */
[----:B------:R-:W-:-:S04]  /*a100*/  F2FP.BF16.PACK_AB R4, R4, R93 ;  /* 0x0000005d0404723e */ /* 0x000fc800000010ff */
[----:B------:R-:W-:-:S05]  /*a110*/  F2FP.BF16.PACK_AB R5, R92, R87 ;  /* 0x000000575c05723e */ /* 0x000fca00000010ff */
[----:B------:R1:W-:Y:S02]  /*a120*/  STS.128 [R12], R4 ;  /* 0x000000040c007388 */ /* 0x0003e40000000c00 */
.L_x_2328:
[----:B------:R-:W-:Y:S05]  /*a130*/  BSYNC B0 ;  /* 0x0000000000007941 */ /* 0x000fea0003800000 */
.L_x_2327:
[----:B------:R-:W-:Y:S01]  /*a140*/  ISETP.GE.AND P0, PT, R29, c[0x0][0x27c], PT ;  /* 0x00009f001d007a0c */ /* 0x000fe20003f06270 */
[----:B------:R-:W-:-:S12]  /*a150*/  BSSY B0, `(.L_x_2329) ;  /* 0x0000030000007945 */ /* 0x000fd80003800000 */
[----:B------:R-:W-:Y:S05]  /*a160*/  @P0 BRA `(.L_x_2330) ;  /* 0x000002e000000947 */ /* 0x000fea0003800000 */
[----:B-1----:R-:W1:Y:S01]  /*a170*/  LDS.128 R4, [R19+0x1c100] ;  /* 0x01c1000013047984 */ /* 0x002e620000000c00 */
        /* <DEDUP_REMOVED lines=44> */
[----:B------:R1:W-:Y:S02]  /*a440*/  STS.128 [R19+0x1c100], R4 ;  /* 0x01c1000413007388 */ /* 0x0003e40000000c00 */
.L_x_2330:
[----:B------:R-:W-:Y:S05]  /*a450*/  BSYNC B0 ;  /* 0x0000000000007941 */ /* 0x000fea0003800000 */
.L_x_2329:
[----:B------:R-:W-:Y:S01]  /*a460*/  ISETP.GE.AND P0, PT, R24, c[0x0][0x27c], PT ;  /* 0x00009f0018007a0c */ /* 0x000fe20003f06270 */
[----:B------:R-:W-:-:S12]  /*a470*/  BSSY B0, `(.L_x_2331) ;  /* 0x0000030000007945 */ /* 0x000fd80003800000 */
[----:B------:R-:W-:Y:S05]  /*a480*/  @P0 BRA `(.L_x_2332) ;  /* 0x000002e000000947 */ /* 0x000fea0003800000 */
[----:B-1----:R-:W1:Y:S01]  /*a490*/  LDS.128 R4, [R12+0x4000] ;  /* 0x004000000c047984 */ /* 0x002e620000000c00 */
[--C-:B------:R-:W-:Y:S02]  /*a4a0*/  SHF.R.U64 R83, R104, 0x10, R105.reuse ;  /* 0x0000001068537819 */ /* 0x100fe40000001269 */
[----:B------:R-:W-:Y:S02]  /*a4b0*/  SHF.R.U32.HI R104, RZ, 0x10, R105 ;  /* 0x00000010ff687819 */ /* 0x000fe40000011669 */
[--C-:B------:R-:W-:Y:S02]  /*a4c0*/  SHF.R.U64 R77, R110, 0x10, R111.reuse ;  /* 0x000000106e4d7819 */ /* 0x100fe4000000126f */
[----:B------:R-:W-:Y:S02]  /*a4d0*/  SHF.R.U32.HI R110, RZ, 0x10, R111 ;  /* 0x00000010ff6e7819 */ /* 0x000fe4000001166f */
[----:B------:R-:W-:Y:S02]  /*a4e0*/  PRMT R69, R69, 0x5410, R104 ;  /* 0x0000541045457816 */ /* 0x000fe40000000068 */
[----:B------:R-:W-:-:S02]  /*a4f0*/  PRMT R75, R75, 0x5410, R110 ;  /* 0x000054104b4b7816 */ /* 0x000fc4000000006e */
[----:B------:R-:W-:Y:S02]  /*a500*/  PRMT R76, R76, 0x5410, R77 ;  /* 0x000054104c4c7816 */ /* 0x000fe4000000004d */
[----:B------:R-:W-:Y:S02]  /*a510*/  PRMT R74, R74, 0x5410, R83 ;  /* 0x000054104a4a7816 */ /* 0x000fe40000000053 */
[----:B------:R-:W-:Y:S02]  /*a520*/  LOP3.LUT R87, R75, 0xffff0000, RZ, 0xc0, !PT ;  /* 0xffff00004b577812 */ /* 0x000fe400078ec0ff */
[----:B------:R-:W-:Y:S02]  /*a530*/  LOP3.LUT R93, R76, 0xffff0000, RZ, 0xc0, !PT ;  /* 0xffff00004c5d7812 */ /* 0x000fe400078ec0ff */
[----:B-1----:R-:W-:Y:S01]  /*a540*/  SHF.L.U32 R86, R4, 0x10, RZ ;  /* 0x0000001004567819 */ /* 0x002fe200000006ff */
[----:B------:R-:W-:Y:S01]  /*a550*/  IMAD.U32 R82, R6, 0x10000, RZ ;  /* 0x0001000006527824 */ /* 0x000fe200078e00ff */
[----:B------:R-:W-:Y:S01]  /*a560*/  LOP3.LUT R85, R4, 0xffff0000, RZ, 0xc0, !PT ;  /* 0xffff000004557812 */ /* 0x000fe200078ec0ff */
[----:B------:R-:W-:Y:S01]  /*a570*/  IMAD.U32 R4, R69, 0x10000, RZ ;  /* 0x0001000045047824 */ /* 0x000fe200078e00ff */
        /* <DEDUP_REMOVED lines=10> */
[-C--:B------:R-:W-:Y:S02]  /*a620*/  FMUL.FTZ R83, R83, R87.reuse ;  /* 0x0000005753537220 */ /* 0x080fe40000410000 */
[----:B------:R-:W-:Y:S01]  /*a630*/  FFMA.FTZ R5, R6, R87, -R5 ;  /* 0x0000005706057223 */ /* 0x000fe20000010805 */
[----:B------:R-:W-:Y:S01]  /*a640*/  LOP3.LUT R87, R74, 0xffff0000, RZ, 0xc0, !PT ;  /* 0xffff00004a577812 */ /* 0x000fe200078ec0ff */
[C---:B------:R-:W-:Y:S02]  /*a650*/  FFMA.FTZ R75, R82.reuse, R7, -R75 ;  /* 0x00000007524b7223 */ /* 0x040fe4000001084b */
[----:B------:R-:W-:Y:S01]  /*a660*/  FFMA.FTZ R4, R82, R4, R77 ;  /* 0x0000000452047223 */ /* 0x000fe2000001004d */
[----:B------:R-:W-:Y:S01]  /*a670*/  SHF.L.U32 R77, R76, 0x10, RZ ;  /* 0x000000104c4d7819 */ /* 0x000fe200000006ff */
[----:B------:R-:W-:Y:S02]  /*a680*/  IMAD.U32 R7, R74, 0x10000, RZ ;  /* 0x000100004a077824 */ /* 0x000fe400078e00ff */
        /* <DEDUP_REMOVED lines=14> */
.L_x_2332:
[----:B------:R-:W-:Y:S05]  /*a770*/  BSYNC B0 ;  /* 0x0000000000007941 */ /* 0x000fea0003800000 */
.L_x_2331:
        /* <DEDUP_REMOVED lines=11> */
[----:B------:R-:W-:Y:S02]  /*a830*/  LOP3.LUT R83, R62, 0xffff0000, RZ, 0xc0, !PT ;  /* 0xffff00003e537812 */ /* 0x000fe400078ec0ff */
[----:B------:R-:W-:Y:S01]  /*a840*/  PRMT R61, R61, 0x5410, R76 ;  /* 0x000054103d3d7816 */ /* 0x000fe2000000004c */
[C---:B-1----:R-:W-:Y:S01]  /*a850*/  IMAD.U32 R74, R6.reuse, 0x10000, RZ ;  /* 0x00010000064a7824 */ /* 0x042fe200078e00ff */
[----:B------:R-:W-:Y:S01]  /*a860*/  LOP3.LUT R69, R6, 0xffff0000, RZ, 0xc0, !PT ;  /* 0xffff000006457812 */ /* 0x000fe200078ec0ff */
[C---:B------:R-:W-:Y:S01]  /*a870*/  IMAD.U32 R6, R7.reuse, 0x10000, RZ ;  /* 0x0001000007067824 */ /* 0x040fe200078e00ff */
[C---:B------:R-:W-:Y:S02]  /*a880*/  SHF.L.U32 R82, R4.reuse, 0x10, RZ ;  /* 0x0000001004527819 */ /* 0x040fe400000006ff */
[----:B------:R-:W-:Y:S01]  /*a890*/  LOP3.LUT R77, R4, 0xffff0000, RZ, 0xc0, !PT ;  /* 0xffff0000044d7812 */ /* 0x000fe200078ec0ff */
[----:B------:R-:W-:Y:S01]  /*a8a0*/  IMAD.U32 R4, R60, 0x10000, RZ ;  /* 0x000100003c047824 */ /* 0x000fe200078e00ff */
        /* <DEDUP_REMOVED lines=8> */
[C---:B------:R-:W-:Y:S02]  /*a930*/  FFMA.FTZ R69, R74.reuse, R4, R69 ;  /* 0x000000044a457223 */ /* 0x040fe40000010045 */
[----:B------:R-:W-:Y:S01]  /*a940*/  FFMA.FTZ R62, R74, R7, -R62 ;  /* 0x000000074a3e7223 */ /* 0x000fe2000001083e */
[----:B------:R-:W-:Y:S01]  /*a950*/  SHF.L.U32 R7, R63, 0x10, RZ ;  /* 0x000000103f077819 */ /* 0x000fe200000006ff */
[C---:B------:R-:W-:Y:S01]  /*a960*/  IMAD.U32 R4, R61.reuse, 0x10000, RZ ;  /* 0x000100003d047824 */ /* 0x040fe200078e00ff */
[----:B------:R-:W-:Y:S01]  /*a970*/  LOP3.LUT R61, R61, 0xffff0000, RZ, 0xc0, !PT ;  /* 0xffff00003d3d7812 */ /* 0x000fe200078ec0ff */
[-C--:B------:R-:W-:Y:S01]  /*a980*/  FMUL.FTZ R75, R75, R83.reuse ;  /* 0x000000534b4b7220 */ /* 0x080fe20000410000 */
[----:B------:R-:W-:Y:S01]  /*a990*/  LOP3.LUT R63, R63, 0xffff0000, RZ, 0xc0, !PT ;  /* 0xffff00003f3f7812 */ /* 0x000fe200078ec0ff */
[C---:B------:R-:W-:Y:S02]  /*a9a0*/  FFMA.FTZ R5, R6.reuse, R83, -R5 ;  /* 0x0000005306057223 */ /* 0x040fe40000010805 */
[----:B------:R-:W-:-:S02]  /*a9b0*/  FFMA.FTZ R60, R6, R60, R75 ;  /* 0x0000003c063c7223 */ /* 0x000fc4000001004b */
[CC--:B------:R-:W-:Y:S02]  /*a9c0*/  FMUL.FTZ R6, R77.reuse, R4.reuse ;  /* 0x000000044d067220 */ /* 0x0c0fe40000410000 */
        /* <DEDUP_REMOVED lines=12> */
.L_x_2334:
[----:B------:R-:W-:Y:S05]  /*aa90*/  BSYNC B0 ;  /* 0x0000000000007941 */ /* 0x000fea0003800000 */
.L_x_2333:
[----:B------:R-:W-:-:S13]  /*aaa0*/  ISETP.GE.AND P0, PT, R14, c[0x0][0x27c], PT ;  /* 0x00009f000e007a0c */ /* 0x000fda0003f06270 */
        /* <DEDUP_REMOVED lines=47> */
.L_x_2324:
[----:B------:R-:W-:Y:S05]  /*ada0*/  BSYNC B1 ;  /* 0x0000000000017941 */ /* 0x000fea0003800000 */
.L_x_2323:
        /* <DEDUP_REMOVED lines=51> */
.L_x_2337:
[----:B------:R-:W-:Y:S05]  /*b0e0*/  BSYNC B0 ;  /* 0x0000000000007941 */ /* 0x000fea0003800000 */
.L_x_2336:
        /* <DEDUP_REMOVED lines=11> */
[----:B------:R-:W-:Y:S02]  /*b1a0*/  PRMT R38, R38, 0x5410, R39 ;  /* 0x0000541026267816 */ /* 0x000fe40000000027 */
[----:B------:R-:W-:Y:S01]  /*b1b0*/  LOP3.LUT R53, R34, 0xffff0000, RZ, 0xc0, !PT ;  /* 0xffff000022357812 */ /* 0x000fe200078ec0ff */
        /* <DEDUP_REMOVED lines=10> */
[C---:B------:R-:W-:Y:S01]  /*b260*/  SHF.L.U32 R45, R5.reuse, 0x10, RZ ;  /* 0x00000010052d7819 */ /* 0x040fe200000006ff */
[-C--:B------:R-:W-:Y:S01]  /*b270*/  FMUL.FTZ R36, R36, R7.reuse ;  /* 0x0000000724247220 */ /* 0x080fe20000410000 */
[----:B------:R-:W-:Y:S01]  /*b280*/  LOP3.LUT R52, R5, 0xffff0000, RZ, 0xc0, !PT ;  /* 0xffff000005347812 */ /* 0x000fe200078ec0ff */
[----:B------:R-:W-:Y:S01]  /*b290*/  FFMA.FTZ R34, R39, R7, -R34 ;  /* 0x0000000727227223 */ /* 0x000fe20000010822 */
[----:B------:R-:W-:Y:S01]  /*b2a0*/  SHF.L.U32 R7, R35, 0x10, RZ ;  /* 0x0000001023077819 */ /* 0x000fe200000006ff */
[----:B------:R-:W-:Y:S01]  /*b2b0*/  FFMA.FTZ R39, R39, R4, R36 ;  /* 0x0000000427277223 */ /* 0x000fe20000010024 */
[----:B------:R-:W-:Y:S01]  /*b2c0*/  LOP3.LUT R35, R35, 0xffff0000, RZ, 0xc0, !PT ;  /* 0xffff000023237812 */ /* 0x000fe200078ec0ff */
[----:B------:R-:W-:-:S02]  /*b2d0*/  FMUL.FTZ R5, R44, R37 ;  /* 0x000000252c057220 */ /* 0x000fc40000410000 */
[C---:B------:R-:W-:Y:S01]  /*b2e0*/  IMAD.U32 R4, R38.reuse, 0x10000, RZ ;  /* 0x0001000026047824 */ /* 0x040fe200078e00ff */
[----:B------:R-:W-:Y:S01]  /*b2f0*/  LOP3.LUT R38, R38, 0xffff0000, RZ, 0xc0, !PT ;  /* 0xffff000026267812 */ /* 0x000fe200078ec0ff */
[-C--:B------:R-:W-:Y:S02]  /*b300*/  FMUL.FTZ R44, R44, R53.reuse ;  /* 0x000000352c2c7220 */ /* 0x080fe40000410000 */
[C---:B------:R-:W-:Y:S02]  /*b310*/  FFMA.FTZ R5, R6.reuse, R53, -R5 ;  /* 0x0000003506057223 */ /* 0x040fe40000010805 */
[----:B------:R-:W-:Y:S02]  /*b320*/  FFMA.FTZ R44, R6, R37, R44 ;  /* 0x00000025062c7223 */ /* 0x000fe4000001002c */
[----:B------:R-:W-:Y:S02]  /*b330*/  FMUL.FTZ R6, R48, R4 ;  /* 0x0000000430067220 */ /* 0x000fe40000410000 */
[----:B------:R-:W-:-:S02]  /*b340*/  FMUL.FTZ R36, R52, R38 ;  /* 0x0000002634247220 */ /* 0x000fc40000410000 */
[----:B------:R-:W-:Y:S02]  /*b350*/  FMUL.FTZ R48, R48, R7 ;  /* 0x0000000730307220 */ /* 0x000fe40000410000 */
[-C--:B------:R-:W-:Y:S02]  /*b360*/  FMUL.FTZ R52, R52, R35.reuse ;  /* 0x0000002334347220 */ /* 0x080fe40000410000 */
[----:B------:R-:W-:Y:S02]  /*b370*/  FFMA.FTZ R36, R45, R35, -R36 ;  /* 0x000000232d247223 */ /* 0x000fe40000010824 */
[C---:B------:R-:W-:Y:S01]  /*b380*/  FFMA.FTZ R37, R49.reuse, R7, -R6 ;  /* 0x0000000731257223 */ /* 0x040fe20000010806 */
[----:B------:R-:W-:Y:S01]  /*b390*/  F2FP.BF16.PACK_AB R7, R44, R5 ;  /* 0x000000052c07723e */ /* 0x000fe200000010ff */
[----:B------:R-:W-:Y:S01]  /*b3a0*/  FFMA.FTZ R4, R49, R4, R48 ;  /* 0x0000000431047223 */ /* 0x000fe20000010030 */
[----:B------:R-:W-:Y:S01]  /*b3b0*/  F2FP.BF16.PACK_AB R6, R39, R34 ;  /* 0x000000222706723e */ /* 0x000fe200000010ff */
[----:B------:R-:W-:-:S03]  /*b3c0*/  FFMA.FTZ R45, R45, R38, R52 ;  /* 0x000000262d2d7223 */ /* 0x000fc60000010034 */
[----:B------:R-:W-:Y:S02]  /*b3d0*/  F2FP.BF16.PACK_AB R4, R4, R37 ;  /* 0x000000250404723e */ /* 0x000fe400000010ff */
[----:B------:R-:W-:-:S05]  /*b3e0*/  F2FP.BF16.PACK_AB R5, R45, R36 ;  /* 0x000000242d05723e */ /* 0x000fca00000010ff */
[----:B------:R1:W-:Y:S02]  /*b3f0*/  STS.128 [R12+0x2000], R4 ;  /* 0x002000040c007388 */ /* 0x0003e40000000c00 */
.L_x_2339:
[----:B------:R-:W-:Y:S05]  /*b400*/  BSYNC B0 ;  /* 0x0000000000007941 */ /* 0x000fea0003800000 */
.L_x_2338:
        /* <DEDUP_REMOVED lines=49> */
.L_x_2341:
[----:B------:R-:W-:Y:S05]  /*b720*/  BSYNC B0 ;  /* 0x0000000000007941 */ /* 0x000fea0003800000 */
.L_x_2340:
        /* <DEDUP_REMOVED lines=36> */
[C---:B------:R-:W-:Y:S02]  /*b970*/  FMUL.FTZ R6, R32.reuse, R4 ;  /* 0x0000000420067220 */ /* 0x040fe40000410000 */
[C---:B------:R-:W-:Y:S02]  /*b980*/  FMUL.FTZ R24, R35.reuse, R26 ;  /* 0x0000001a23187220 */ /* 0x040fe40000410000 */
[----:B------:R-:W-:Y:S02]  /*b990*/  FMUL.FTZ R32, R32, R7 ;  /* 0x0000000720207220 */ /* 0x000fe40000410000 */
[----:B------:R-:W-:-:S02]  /*b9a0*/  FMUL.FTZ R35, R35, R28 ;  /* 0x0000001c23237220 */ /* 0x000fc40000410000 */
[C---:B------:R-:W-:Y:S01]  /*b9b0*/  FFMA.FTZ R25, R33.reuse, R7, -R6 ;  /* 0x0000000721197223 */ /* 0x040fe20000010806 */
        /* <DEDUP_REMOVED lines=8> */
.L_x_2343:
[----:B------:R-:W-:Y:S05]  /*ba40*/  BSYNC B0 ;  /* 0x0000000000007941 */ /* 0x000fea0003800000 */
.L_x_2342:
        /* <DEDUP_REMOVED lines=12> */
[----:B------:R-:W-:Y:S01]  /*bb10*/  IMAD.U32 R25, R22, 0x10000, RZ ;  /* 0x0001000016197824 */ /* 0x000fe200078e00ff */
[----:B------:R-:W-:Y:S02]  /*bb20*/  LOP3.LUT R29, R20, 0xffff0000, RZ, 0xc0, !PT ;  /* 0xffff0000141d7812 */ /* 0x000fe400078ec0ff */
[----:B------:R-:W-:Y:S01]  /*bb30*/  LOP3.LUT R31, R22, 0xffff0000, RZ, 0xc0, !PT ;  /* 0xffff0000161f7812 */ /* 0x000fe200078ec0ff */
[C---:B-1----:R-:W-:Y:S01]  /*bb40*/  IMAD.U32 R24, R6.reuse, 0x10000, RZ ;  /* 0x0001000006187824 */ /* 0x042fe200078e00ff */
[----:B------:R-:W-:Y:S01]  /*bb50*/  LOP3.LUT R18, R6, 0xffff0000, RZ, 0xc0, !PT ;  /* 0xffff000006127812 */ /* 0x000fe200078ec0ff */
[C---:B------:R-:W-:Y:S01]  /*bb60*/  IMAD.U32 R6, R7.reuse, 0x10000, RZ ;  /* 0x0001000007067824 */ /* 0x040fe200078e00ff */
[----:B------:R-:W-:Y:S01]  /*bb70*/  LOP3.LUT R26, R7, 0xffff0000, RZ, 0xc0, !PT ;  /* 0xffff0000071a7812 */ /* 0x000fe200078ec0ff */
[----:B------:R-:W-:Y:S01]  /*bb80*/  IMAD.U32 R7, R20, 0x10000, RZ ;  /* 0x0001000014077824 */ /* 0x000fe200078e00ff */
[----:B------:R-:W-:-:S02]  /*bb90*/  SHF.L.U32 R28, R4, 0x10, RZ ;  /* 0x00000010041c7819 */ /* 0x000fc400000006ff */
[----:B------:R-:W-:Y:S01]  /*bba0*/  LOP3.LUT R27, R4, 0xffff0000, RZ, 0xc0, !PT ;  /* 0xffff0000041b7812 */ /* 0x000fe200078ec0ff */
[C---:B------:R-:W-:Y:S01]  /*bbb0*/  FMUL.FTZ R20, R18.reuse, R7 ;  /* 0x0000000712147220 */ /* 0x040fe20000410000 */
[C---:B------:R-:W-:Y:S01]  /*bbc0*/  SHF.L.U32 R4, R5.reuse, 0x10, RZ ;  /* 0x0000001005047819 */ /* 0x040fe200000006ff */
[----:B------:R-:W-:Y:S01]  /*bbd0*/  FMUL.FTZ R18, R18, R25 ;  /* 0x0000001912127220 */ /* 0x000fe20000410000 */
[----:B------:R-:W-:Y:S01]  /*bbe0*/  LOP3.LUT R22, R5, 0xffff0000, RZ, 0xc0, !PT ;  /* 0xffff000005167812 */ /* 0x000fe200078ec0ff */
[----:B------:R-:W-:Y:S02]  /*bbf0*/  FMUL.FTZ R5, R26, R29 ;  /* 0x0000001d1a057220 */ /* 0x000fe40000410000 */
[C---:B------:R-:W-:Y:S02]  /*bc00*/  FFMA.FTZ R7, R24.reuse, R7, R18 ;  /* 0x0000000718077223 */ /* 0x040fe40000010012 */
[----:B------:R-:W-:Y:S01]  /*bc10*/  FFMA.FTZ R20, R24, R25, -R20 ;  /* 0x0000001918147223 */ /* 0x000fe20000010814 */
[----:B------:R-:W-:Y:S01]  /*bc20*/  SHF.L.U32 R24, R23, 0x10, RZ ;  /* 0x0000001017187819 */ /* 0x000fe200000006ff */
[C---:B------:R-:W-:Y:S01]  /*bc30*/  IMAD.U32 R18, R21.reuse, 0x10000, RZ ;  /* 0x0001000015127824 */ /* 0x040fe200078e00ff */
[----:B------:R-:W-:Y:S01]  /*bc40*/  LOP3.LUT R21, R21, 0xffff0000, RZ, 0xc0, !PT ;  /* 0xffff000015157812 */ /* 0x000fe200078ec0ff */
[-C--:B------:R-:W-:Y:S01]  /*bc50*/  FMUL.FTZ R26, R26, R31.reuse ;  /* 0x0000001f1a1a7220 */ /* 0x080fe20000410000 */
[----:B------:R-:W-:Y:S01]  /*bc60*/  LOP3.LUT R23, R23, 0xffff0000, RZ, 0xc0, !PT ;  /* 0xffff000017177812 */ /* 0x000fe200078ec0ff */
[----:B------:R-:W-:-:S02]  /*bc70*/  FFMA.FTZ R5, R6, R31, -R5 ;  /* 0x0000001f06057223 */ /* 0x000fc40000010805 */
[----:B------:R-:W-:Y:S02]  /*bc80*/  FFMA.FTZ R26, R6, R29, R26 ;  /* 0x0000001d061a7223 */ /* 0x000fe4000001001a */
[C---:B------:R-:W-:Y:S02]  /*bc90*/  FMUL.FTZ R25, R27.reuse, R18 ;  /* 0x000000121b197220 */ /* 0x040fe40000410000 */
[C---:B------:R-:W-:Y:S02]  /*bca0*/  FMUL.FTZ R6, R22.reuse, R21 ;  /* 0x0000001516067220 */ /* 0x040fe40000410000 */
[-C--:B------:R-:W-:Y:S02]  /*bcb0*/  FMUL.FTZ R27, R27, R24.reuse ;  /* 0x000000181b1b7220 */ /* 0x080fe40000410000 */
[----:B------:R-:W-:Y:S02]  /*bcc0*/  FMUL.FTZ R22, R22, R23 ;  /* 0x0000001716167220 */ /* 0x000fe40000410000 */
[----:B------:R-:W-:-:S02]  /*bcd0*/  FFMA.FTZ R25, R28, R24, -R25 ;  /* 0x000000181c197223 */ /* 0x000fc40000010819 */
[----:B------:R-:W-:Y:S02]  /*bce0*/  FFMA.FTZ R18, R28, R18, R27 ;  /* 0x000000121c127223 */ /* 0x000fe4000001001b */
[C---:B------:R-:W-:Y:S01]  /*bcf0*/  FFMA.FTZ R23, R4.reuse, R23, -R6 ;  /* 0x0000001704177223 */ /* 0x040fe20000010806 */
[----:B------:R-:W-:Y:S01]  /*bd00*/  F2FP.BF16.PACK_AB R6, R7, R20 ;  /* 0x000000140706723e */ /* 0x000fe200000010ff */
[----:B------:R-:W-:Y:S01]  /*bd10*/  FFMA.FTZ R22, R4, R21, R22 ;  /* 0x0000001504167223 */ /* 0x000fe20000010016 */
[----:B------:R-:W-:Y:S02]  /*bd20*/  F2FP.BF16.PACK_AB R7, R26, R5 ;  /* 0x000000051a07723e */ /* 0x000fe400000010ff */
[----:B------:R-:W-:Y:S02]  /*bd30*/  F2FP.BF16.PACK_AB R4, R18, R25 ;  /* 0x000000191204723e */ /* 0x000fe400000010ff */
[----:B------:R-:W-:-:S05]  /*bd40*/  F2FP.BF16.PACK_AB R5, R22, R23 ;  /* 0x000000171605723e */ /* 0x000fca00000010ff */
[----:B------:R1:W-:Y:S02]  /*bd50*/  STS.128 [R19+0x22100], R4 ;  /* 0x0221000413007388 */ /* 0x0003e40000000c00 */
.L_x_2345:
[----:B------:R-:W-:Y:S05]  /*bd60*/  BSYNC B0 ;  /* 0x0000000000007941 */ /* 0x000fea0003800000 */
.L_x_2344:
        /* <DEDUP_REMOVED lines=11> */
[C---:B------:R-:W-:Y:S01]  /*be20*/  IMAD.U32 R19, R16.reuse, 0x10000, RZ ;  /* 0x0001000010137824 */ /* 0x040fe200078e00ff */
[----:B------:R-:W-:Y:S01]  /*be30*/  LOP3.LUT R23, R16, 0xffff0000, RZ, 0xc0, !PT ;  /* 0xffff000010177812 */ /* 0x000fe200078ec0ff */
[C---:B-1----:R-:W-:Y:S01]  /*be40*/  IMAD.U32 R18, R6.reuse, 0x10000, RZ ;  /* 0x0001000006127824 */ /* 0x042fe200078e00ff */
[----:B------:R-:W-:Y:S01]  /*be50*/  LOP3.LUT R14, R6, 0xffff0000, RZ, 0xc0, !PT ;  /* 0xffff0000060e7812 */ /* 0x000fe200078ec0ff */
[C---:B------:R-:W-:Y:S01]  /*be60*/  IMAD.U32 R6, R7.reuse, 0x10000, RZ ;  /* 0x0001000007067824 */ /* 0x040fe200078e00ff */
[----:B------:R-:W-:Y:S01]  /*be70*/  LOP3.LUT R20, R7, 0xffff0000, RZ, 0xc0, !PT ;  /* 0xffff000007147812 */ /* 0x000fe200078ec0ff */
[C---:B------:R-:W-:Y:S01]  /*be80*/  IMAD.U32 R7, R13.reuse, 0x10000, RZ ;  /* 0x000100000d077824 */ /* 0x040fe200078e00ff */
[----:B------:R-:W-:-:S02]  /*be90*/  LOP3.LUT R13, R13, 0xffff0000, RZ, 0xc0, !PT ;  /* 0xffff00000d0d7812 */ /* 0x000fc400078ec0ff */
[----:B------:R-:W-:Y:S01]  /*bea0*/  SHF.L.U32 R22, R4, 0x10, RZ ;  /* 0x0000001004167819 */ /* 0x000fe200000006ff */
[----:B------:R-:W-:Y:S01]  /*beb0*/  FMUL.FTZ R16, R14, R7 ;  /* 0x000000070e107220 */ /* 0x000fe20000410000 */
[----:B------:R-:W-:Y:S01]  /*bec0*/  LOP3.LUT R21, R4, 0xffff0000, RZ, 0xc0, !PT ;  /* 0xffff000004157812 */ /* 0x000fe200078ec0ff */
[-C--:B------:R-:W-:Y:S01]  /*bed0*/  FMUL.FTZ R14, R14, R19.reuse ;  /* 0x000000130e0e7220 */ /* 0x080fe20000410000 */
[C---:B------:R-:W-:Y:S01]  /*bee0*/  SHF.L.U32 R4, R5.reuse, 0x10, RZ ;  /* 0x0000001005047819 */ /* 0x040fe200000006ff */
[C---:B------:R-:W-:Y:S01]  /*bef0*/  FFMA.FTZ R16, R18.reuse, R19, -R16 ;  /* 0x0000001312107223 */ /* 0x040fe20000010810 */
        /* <DEDUP_REMOVED lines=14> */
[C---:B------:R-:W-:Y:S02]  /*bfe0*/  FFMA.FTZ R13, R22.reuse, R18, -R13 ;  /* 0x00000012160d7223 */ /* 0x040fe4000001080d */
[----:B------:R-:W-:Y:S02]  /*bff0*/  FFMA.FTZ R14, R22, R14, R21 ;  /* 0x0000000e160e7223 */ /* 0x000fe40000010015 */
[C---:B------:R-:W-:Y:S01]  /*c000*/  FFMA.FTZ R17, R4.reuse, R17, -R6 ;  /* 0x0000001104117223 */ /* 0x040fe20000010806 */
[----:B------:R-:W-:Y:S01]  /*c010*/  F2FP.BF16.PACK_AB R6, R7, R16 ;  /* 0x000000100706723e */ /* 0x000fe200000010ff */
[----:B------:R-:W-:Y:S01]  /*c020*/  FFMA.FTZ R24, R4, R15, R24 ;  /* 0x0000000f04187223 */ /* 0x000fe20000010018 */
[----:B------:R-:W-:Y:S02]  /*c030*/  F2FP.BF16.PACK_AB R7, R20, R5 ;  /* 0x000000051407723e */ /* 0x000fe400000010ff */
[----:B------:R-:W-:Y:S02]  /*c040*/  F2FP.BF16.PACK_AB R4, R14, R13 ;  /* 0x0000000d0e04723e */ /* 0x000fe400000010ff */
[----:B------:R-:W-:-:S05]  /*c050*/  F2FP.BF16.PACK_AB R5, R24, R17 ;  /* 0x000000111805723e */ /* 0x000fca00000010ff */
[----:B------:R1:W-:Y:S01]  /*c060*/  STS.128 [R12+0xa000], R4 ;  /* 0x00a000040c007388 */ /* 0x0003e20000000c00 */
[----:B------:R-:W-:Y:S05]  /*c070*/  BRA `(.L_x_2335) ;  /* 0x0000396000007947 */ /* 0x000fea0003800000 */
.L_x_2318:
        /* <DEDUP_REMOVED lines=10> */
[C---:B------:R-:W-:Y:S01]  /*c120*/  IMAD.WIDE.U32 R24, R7.reuse, c[0x0][0x280], R24 ;  /* 0x0000a00007187a25 */ /* 0x040fe200078e0018 */
[----:B------:R-:W-:Y:S01]  /*c130*/  LEA.HI R90, R92, R137, RZ, 0x3 ;  /* 0x000000895c5a7211 */ /* 0x000fe200078f18ff */
[----:B------:R-:W-:Y:S01]  /*c140*/  CS2R R26, SRZ ;  /* 0x00000000001a7805 */ /* 0x000fe2000001ff00 */
[----:B------:R-:W-:Y:S01]  /*c150*/  CS2R R50, SRZ ;  /* 0x0000000000327805 */ /* 0x000fe2000001ff00 */
[----:B------:R-:W-:Y:S01]  /*c160*/  IMAD R14, R6, c[0x0][0x280], RZ ;  /* 0x0000a000060e7a24 */ /* 0x000fe200078e02ff */
[----:B------:R-:W-:Y:S01]  /*c170*/  LEA R21, P0, R24, c[0x0][0x270], 0x1 ;  /* 0x00009c0018157a11 */ /* 0x000fe200078008ff */
[----:B------:R-:W-:Y:S01]  /*c180*/  IMAD.MOV.U32 R17, RZ, RZ, R5 ;  /* 0x000000ffff117224 */ /* 0x000fe200078e0005 */
[----:B------:R-:W-:Y:S01]  /*c190*/  SHF.R.S32.HI R5, RZ, 0x1f, R142 ;  /* 0x0000001fff057819 */ /* 0x000fe2000001148e */
[----:B------:R-:W-:Y:S01]  /*c1a0*/  IMAD R14, R7, c[0x0][0x284], R14 ;  /* 0x0000a100070e7a24 */ /* 0x000fe200078e020e */
[----:B------:R-:W-:Y:S01]  /*c1b0*/  CS2R R48, SRZ ;  /* 0x0000000000307805 */ /* 0x000fe2000001ff00 */
[----:B------:R-:W-:Y:S01]  /*c1c0*/  IMAD R20, R6, c[0x0][0x290], RZ ;  /* 0x0000a40006147a24 */ /* 0x000fe200078e02ff */
[----:B------:R-:W-:Y:S01]  /*c1d0*/  CS2R R58, SRZ ;  /* 0x00000000003a7805 */ /* 0x000fe2000001ff00 */
[----:B------:R-:W-:Y:S01]  /*c1e0*/  IMAD.IADD R22, R25, 0x1, R14 ;  /* 0x0000000119167824 */ /* 0x000fe200078e020e */
[----:B------:R-:W-:Y:S01]  /*c1f0*/  CS2R R56, SRZ ;  /* 0x0000000000387805 */ /* 0x000fe2000001ff00 */
[C---:B------:R-:W-:Y:S01]  /*c200*/  IMAD.WIDE.U32 R16, R7.reuse, c[0x0][0x290], R16 ;  /* 0x0000a40007107a25 */ /* 0x040fe200078e0010 */
[----:B------:R-:W-:Y:S01]  /*c210*/  CS2R R66, SRZ ;  /* 0x0000000000427805 */ /* 0x000fe2000001ff00 */
[----:B------:R-:W-:Y:S01]  /*c220*/  CS2R R64, SRZ ;  /* 0x0000000000407805 */ /* 0x000fe2000001ff00 */
[----:B------:R-:W-:Y:S01]  /*c230*/  LEA.HI.X R22, R24, c[0x0][0x274], R22, 0x1, P0 ;  /* 0x00009d0018167a11 */ /* 0x000fe200000f0c16 */
[----:B------:R-:W-:Y:S01]  /*c240*/  IMAD R20, R7, c[0x0][0x294], R20 ;  /* 0x0000a50007147a24 */ /* 0x000fe200078e0214 */
[----:B------:R-:W-:Y:S01]  /*c250*/  ISETP.GE.AND P0, PT, R15, R4, PT ;  /* 0x000000040f00720c */ /* 0x000fe20003f06270 */
[----:B------:R-:W-:Y:S01]  /*c260*/  CS2R R46, SRZ ;  /* 0x00000000002e7805 */ /* 0x000fe2000001ff00 */
[C---:B------:R-:W-:Y:S01]  /*c270*/  LEA R18, P1, R16.reuse, c[0x0][0x288], 0x1 ;  /* 0x0000a20010127a11 */ /* 0x040fe200078208ff */
[----:B------:R-:W-:Y:S01]  /*c280*/  IMAD.IADD R20, R17, 0x1, R20 ;  /* 0x0000000111147824 */ /* 0x000fe200078e0214 */
[----:B------:R-:W-:Y:S01]  /*c290*/  CS2R R44, SRZ ;  /* 0x00000000002c7805 */ /* 0x000fe2000001ff00 */
[----:B------:R1:W2:Y:S01]  /*c2a0*/  SHFL.IDX PT, R17, R22, RZ, 0x1c1f ;  /* 0x001c1fff16117589 */ /* 0x0002a200000e0000 */
[----:B------:R-:W-:Y:S01]  /*c2b0*/  CS2R R54, SRZ ;  /* 0x0000000000367805 */ /* 0x000fe2000001ff00 */
[----:B------:R-:W-:Y:S01]  /*c2c0*/  CS2R R52, SRZ ;  /* 0x0000000000347805 */ /* 0x000fe2000001ff00 */
[----:B------:R-:W-:Y:S01]  /*c2d0*/  LEA.HI.X R20, R16, c[0x0][0x28c], R20, 0x1, P1 ;  /* 0x0000a30010147a11 */ /* 0x000fe200008f0c14 */
[----:B------:R1:W3:Y:S01]  /*c2e0*/  SHFL.IDX PT, R6, R18, RZ, 0x1c1f ;  /* 0x001c1fff12067589 */ /* 0x0002e200000e0000 */
[----:B------:R-:W-:Y:S01]  /*c2f0*/  CS2R R62, SRZ ;  /* 0x00000000003e7805 */ /* 0x000fe2000001ff00 */
[----:B------:R-:W-:Y:S01]  /*c300*/  CS2R R60, SRZ ;  /* 0x00000000003c7805 */ /* 0x000fe2000001ff00 */
[----:B------:R-:W-:Y:S01]  /*c310*/  SHF.R.S32.HI R77, RZ, 0x3, R78 ;  /* 0x00000003ff4d7819 */ /* 0x000fe2000001144e */
[----:B------:R1:W4:Y:S01]  /*c320*/  SHFL.IDX PT, R16, R21, RZ, 0x1c1f ;  /* 0x001c1fff15107589 */ /* 0x00032200000e0000 */
[----:B------:R-:W-:-:S03]  /*c330*/  SHF.R.S32.HI R89, RZ, 0x3, R90 ;  /* 0x00000003ff597819 */ /* 0x000fc6000001145a */
[----:B------:R1:W1:Y:S01]  /*c340*/  SHFL.IDX PT, R7, R20, RZ, 0x1c1f ;  /* 0x001c1fff14077589 */ /* 0x00026200000e0000 */
[----:B------:R-:W-:Y:S05]  /*c350*/  @P0 BRA `(.L_x_2347) ;  /* 0x0000021000000947 */ /* 0x000fea0003800000 */
[----:B------:R-:W-:Y:S01]  /*c360*/  ISETP.GE.AND P0, PT, R142, c[0x0][0x27c], PT ;  /* 0x00009f008e007a0c */ /* 0x000fe20003f06270 */
[----:B------:R-:W-:Y:S01]  /*c370*/  CS2R R58, SRZ ;  /* 0x00000000003a7805 */ /* 0x000fe2000001ff00 */
[----:B------:R-:W-:Y:S01]  /*c380*/  ISETP.GE.AND P2, PT, R137, c[0x0][0x27c], PT ;  /* 0x00009f0089007a0c */ /* 0x000fe20003f46270 */
[----:B------:R-:W-:Y:S01]  /*c390*/  CS2R R56, SRZ ;  /* 0x0000000000387805 */ /* 0x000fe2000001ff00 */
[----:B------:R-:W-:Y:S01]  /*c3a0*/  ISETP.GE.AND P1, PT, R136, c[0x0][0x27c], PT ;  /* 0x00009f0088007a0c */ /* 0x000fe20003f26270 */
[----:B------:R-:W-:Y:S01]  /*c3b0*/  CS2R R54, SRZ ;  /* 0x0000000000367805 */ /* 0x000fe2000001ff00 */
[----:B------:R-:W-:Y:S01]  /*c3c0*/  CS2R R52, SRZ ;  /* 0x0000000000347805 */ /* 0x000fe2000001ff00 */
[----:B------:R-:W-:Y:S01]  /*c3d0*/  CS2R R50, SRZ ;  /* 0x0000000000327805 */ /* 0x000fe2000001ff00 */
[----:B------:R-:W-:-:S05]  /*c3e0*/  CS2R R48, SRZ ;  /* 0x0000000000307805 */ /* 0x000fca000001ff00 */
[----:B------:R-:W-:Y:S02]  /*c3f0*/  @!P0 IMAD.SHL.U32 R25, R142, 0x2, RZ ;  /* 0x000000028e198824 */ /* 0x000fe400078e00ff */
[----:B------:R-:W-:Y:S02]  /*c400*/  @!P2 SHF.L.U32 R19, R89, 0x3, RZ ;  /* 0x000000035913a819 */ /* 0x000fe400000006ff */
[----:B------:R-:W-:Y:S01]  /*c410*/  @!P1 IMAD.SHL.U32 R31, R77, 0x8, RZ ;  /* 0x000000084d1f9824 */ /* 0x000fe200078e00ff */
[-C--:B---3--:R-:W-:Y:S02]  /*c420*/  @!P0 IADD3 R24, P3, R6, R25.reuse, RZ ;  /* 0x0000001906188210 */ /* 0x088fe40007f7e0ff */
[----:B-1----:R-:W-:Y:S01]  /*c430*/  @!P2 IMAD.WIDE R36, R19, 0x2, R6 ;  /* 0x000000021324a825 */ /* 0x002fe200078e0206 */
[----:B----4-:R-:W-:-:S03]  /*c440*/  @!P0 IADD3 R28, P4, R16, R25, RZ ;  /* 0x00000019101c8210 */ /* 0x010fc60007f9e0ff */
[C---:B--2---:R-:W-:Y:S01]  /*c450*/  @!P1 IMAD.WIDE R32, R31.reuse, 0x2, R16 ;  /* 0x000000021f209825 */ /* 0x044fe200078e0210 */
[----:B------:R-:W-:Y:S01]  /*c460*/  CS2R R46, SRZ ;  /* 0x00000000002e7805 */ /* 0x000fe2000001ff00 */
[----:B------:R-:W-:Y:S01]  /*c470*/  CS2R R44, SRZ ;  /* 0x00000000002c7805 */ /* 0x000fe2000001ff00 */
[----:B------:R-:W-:Y:S01]  /*c480*/  CS2R R66, SRZ ;  /* 0x0000000000427805 */ /* 0x000fe2000001ff00 */
[----:B------:R-:W-:Y:S01]  /*c490*/  @!P1 IMAD.WIDE R30, R31, 0x2, R6 ;  /* 0x000000021f1e9825 */ /* 0x000fe200078e0206 */
[----:B------:R-:W-:Y:S01]  /*c4a0*/  @!P0 SHF.L.U64.HI R6, R142, 0x1, R5 ;  /* 0x000000018e068819 */ /* 0x000fe20000010205 */
[----:B------:R-:W-:Y:S01]  /*c4b0*/  CS2R R64, SRZ ;  /* 0x0000000000407805 */ /* 0x000fe2000001ff00 */
[----:B------:R-:W-:Y:S01]  /*c4c0*/  CS2R R62, SRZ ;  /* 0x00000000003e7805 */ /* 0x000fe2000001ff00 */
[----:B------:R-:W-:Y:S01]  /*c4d0*/  CS2R R60, SRZ ;  /* 0x00000000003c7805 */ /* 0x000fe2000001ff00 */
[----:B------:R-:W-:Y:S01]  /*c4e0*/  @!P2 IMAD.WIDE R34, R19, 0x2, R16 ;  /* 0x000000021322a825 */ /* 0x000fe200078e0210 */
[----:B------:R-:W-:Y:S01]  /*c4f0*/  @!P0 IADD3.X R29, R17, R6, RZ, P4, !PT ;  /* 0x00000006111d8210 */ /* 0x000fe200027fe4ff */
[----:B------:R1:W5:Y:S02]  /*c500*/  @!P2 LD.E.128 R52, [R36.64] ;  /* 0x000000082434a980 */ /* 0x000364000c101d00 */
[----:B------:R-:W-:-:S02]  /*c510*/  @!P0 IMAD.X R25, R7, 0x1, R6, P3 ;  /* 0x0000000107198824 */ /* 0x000fc400018e0606 */
[----:B------:R1:W5:Y:S04]  /*c520*/  @!P2 LD.E.128 R56, [R34.64] ;  /* 0x000000082238a980 */ /* 0x000368000c101d00 */
[----:B------:R1:W5:Y:S04]  /*c530*/  @!P1 LD.E.128 R48, [R32.64] ;  /* 0x0000000820309980 */ /* 0x000368000c101d00 */
[----:B------:R1:W5:Y:S04]  /*c540*/  @!P1 LD.E.128 R44, [R30.64] ;  /* 0x000000081e2c9980 */ /* 0x000368000c101d00 */
[----:B------:R1:W5:Y:S04]  /*c550*/  @!P0 LD.E.128 R64, [R28.64] ;  /* 0x000000081c408980 */ /* 0x000368000c101d00 */
[----:B------:R1:W5:Y:S02]  /*c560*/  @!P0 LD.E.128 R60, [R24.64] ;  /* 0x00000008183c8980 */ /* 0x000364000c101d00 */
.L_x_2347:
[----:B------:R-:W-:Y:S05]  /*c570*/  BSYNC B0 ;  /* 0x0000000000007941 */ /* 0x000fea0003800000 */
.L_x_2346:
[----:B-1----:R-:W-:Y:S01]  /*c580*/  IADD3 R7, R15, 0x40, RZ ;  /* 0x000000400f077810 */ /* 0x002fe20007ffe0ff */
[----:B-----5:R-:W-:Y:S01]  /*c590*/  IMAD.MOV.U32 R15, RZ, RZ, R50 ;  /* 0x000000ffff0f7224 */ /* 0x020fe200078e0032 */
[----:B------:R1:W4:Y:S01]  /*c5a0*/  SHFL.IDX PT, R71, R22, 0x1, 0x1c1f ;  /* 0x003c1f0016477f89 */ /* 0x00032200000e0000 */
[----:B------:R-:W-:Y:S01]  /*c5b0*/  IMAD.MOV.U32 R14, RZ, RZ, R51 ;  /* 0x000000ffff0e7224 */ /* 0x000fe200078e0033 */
[----:B------:R-:W-:Y:S01]  /*c5c0*/  ISETP.GE.AND P0, PT, R7, R4, PT ;  /* 0x000000040700720c */ /* 0x000fe20003f06270 */
[----:B------:R-:W-:Y:S01]  /*c5d0*/  IMAD.MOV.U32 R7, RZ, RZ, R48 ;  /* 0x000000ffff077224 */ /* 0x000fe200078e0030 */
[----:B------:R-:W-:Y:S01]  /*c5e0*/  PRMT R108, R15, 0x7610, R108 ;  /* 0x000076100f6c7816 */ /* 0x000fe2000000006c */
[----:B---3--:R-:W-:Y:S01]  /*c5f0*/  IMAD.MOV.U32 R6, RZ, RZ, R49 ;  /* 0x000000ffff067224 */ /* 0x008fe200078e0031 */
        /* <DEDUP_REMOVED lines=33> */
[----:B--2---:R-:W-:Y:S01]  /*c810*/  IMAD.MOV.U32 R17, RZ, RZ, R62 ;  /* 0x000000ffff117224 */ /* 0x004fe200078e003e */
[----:B------:R-:W-:Y:S01]  /*c820*/  PRMT R15, R7, 0x7610, R15 ;  /* 0x00007610070f7816 */ /* 0x000fe2000000000f */
[----:B----4-:R-:W-:Y:S01]  /*c830*/  IMAD.MOV.U32 R16, RZ, RZ, R63 ;  /* 0x000000ffff107224 */ /* 0x010fe200078e003f */
[----:B------:R-:W-:Y:S01]  /*c840*/  PRMT R14, R6, 0x7610, R14 ;  /* 0x00007610060e7816 */ /* 0x000fe2000000000e */
[----:B------:R-:W-:Y:S01]  /*c850*/  IMAD.MOV.U32 R7, RZ, RZ, R60 ;  /* 0x000000ffff077224 */ /* 0x000fe200078e003c */
[----:B------:R-:W2:Y:S01]  /*c860*/  SHFL.IDX PT, R70, R21, 0x1, 0x1c1f ;  /* 0x003c1f0015467f89 */ /* 0x000ea200000e0000 */
[----:B------:R-:W-:Y:S01]  /*c870*/  IMAD.MOV.U32 R6, RZ, RZ, R61 ;  /* 0x000000ffff067224 */ /* 0x000fe200078e003d */
[----:B------:R-:W-:Y:S01]  /*c880*/  BSSY B0, `(.L_x_2348) ;  /* 0x0000034000007945 */ /* 0x000fe20003800000 */
[----:B------:R-:W-:Y:S01]  /*c890*/  PRMT R120, R17, 0x7610, R120 ;  /* 0x0000761011787816 */ /* 0x000fe20000000078 */
[----:B------:R3:W4:Y:S01]  /*c8a0*/  SHFL.IDX PT, R19, R20, 0x1, 0x1c1f ;  /* 0x003c1f0014137f89 */ /* 0x00072200000e0000 */
[----:B------:R-:W-:Y:S01]  /*c8b0*/  PRMT R119, R16, 0x7610, R119 ;  /* 0x0000761010777816 */ /* 0x000fe20000000077 */
[----:B------:R-:W-:Y:S01]  /*c8c0*/  CS2R R24, SRZ ;  /* 0x0000000000187805 */ /* 0x000fe2000001ff00 */
[----:B------:R-:W-:Y:S01]  /*c8d0*/  PRMT R118, R7, 0x7610, R118 ;  /* 0x0000761007767816 */ /* 0x000fe20000000076 */
[----:B------:R-:W2:Y:S01]  /*c8e0*/  SHFL.IDX PT, R18, R18, 0x1, 0x1c1f ;  /* 0x003c1f0012127f89 */ /* 0x000ea200000e0000 */
[----:B------:R-:W-:Y:S01]  /*c8f0*/  PRMT R117, R6, 0x7610, R117 ;  /* 0x0000761006757816 */ /* 0x000fe20000000075 */
[----:B------:R-:W-:Y:S01]  /*c900*/  CS2R R34, SRZ ;  /* 0x0000000000227805 */ /* 0x000fe2000001ff00 */
[----:B------:R-:W-:Y:S01]  /*c910*/  CS2R R32, SRZ ;  /* 0x0000000000207805 */ /* 0x000fe2000001ff00 */
[----:B------:R-:W-:Y:S01]  /*c920*/  CS2R R42, SRZ ;  /* 0x00000000002a7805 */ /* 0x000fe2000001ff00 */
[----:B------:R-:W-:Y:S01]  /*c930*/  CS2R R40, SRZ ;  /* 0x0000000000287805 */ /* 0x000fe2000001ff00 */
[----:B-1----:R-:W-:Y:S01]  /*c940*/  CS2R R22, SRZ ;  /* 0x0000000000167805 */ /* 0x002fe2000001ff00 */
[----:B------:R-:W-:Y:S01]  /*c950*/  CS2R R30, SRZ ;  /* 0x00000000001e7805 */ /* 0x000fe2000001ff00 */
[----:B------:R-:W-:Y:S01]  /*c960*/  CS2R R28, SRZ ;  /* 0x00000000001c7805 */ /* 0x000fe2000001ff00 */
[----:B------:R-:W-:Y:S01]  /*c970*/  CS2R R38, SRZ ;  /* 0x0000000000267805 */ /* 0x000fe2000001ff00 */
[----:B------:R-:W-:Y:S01]  /*c980*/  CS2R R36, SRZ ;  /* 0x0000000000247805 */ /* 0x000fe2000001ff00 */
[----:B---3--:R-:W-:Y:S01]  /*c990*/  CS2R R20, SRZ ;  /* 0x0000000000147805 */ /* 0x008fe2000001ff00 */
[----:B------:R-:W-:Y:S05]  /*c9a0*/  @P0 BRA `(.L_x_2349) ;  /* 0x0000021000000947 */ /* 0x000fea0003800000 */
[----:B----4-:R-:W-:Y:S01]  /*c9b0*/  ISETP.GE.AND P0, PT, R142, c[0x0][0x27c], PT ;  /* 0x00009f008e007a0c */ /* 0x010fe20003f06270 */
        /* <DEDUP_REMOVED lines=8> */
[C---:B------:R-:W-:Y:S01]  /*ca40*/  @!P0 IMAD.SHL.U32 R16, R142.reuse, 0x2, RZ ;  /* 0x000000028e108824 */ /* 0x040fe200078e00ff */
[----:B------:R-:W-:Y:S02]  /*ca50*/  @!P0 SHF.L.U64.HI R5, R142, 0x1, R5 ;  /* 0x000000018e058819 */ /* 0x000fe40000010205 */
[----:B------:R-:W-:Y:S01]  /*ca60*/  @!P2 SHF.L.U32 R7, R89, 0x3, RZ ;  /* 0x000000035907a819 */ /* 0x000fe200000006ff */
[----:B------:R-:W-:Y:S01]  /*ca70*/  @!P1 IMAD.SHL.U32 R6, R77, 0x8, RZ ;  /* 0x000000084d069824 */ /* 0x000fe200078e00ff */
[-C--:B--2---:R-:W-:Y:S02]  /*ca80*/  @!P0 IADD3 R72, P4, R70, R16.reuse, RZ ;  /* 0x0000001046488210 */ /* 0x084fe40007f9e0ff */
[----:B------:R-:W-:Y:S01]  /*ca90*/  @!P0 IADD3 R16, P3, R18, R16, RZ ;  /* 0x0000001012108210 */ /* 0x000fe20007f7e0ff */
[C-C-:B------:R-:W-:Y:S01]  /*caa0*/  @!P2 IMAD.WIDE R80, R7.reuse, 0x2, R70.reuse ;  /* 0x000000020750a825 */ /* 0x140fe200078e0246 */
[----:B------:R-:W-:Y:S01]  /*cab0*/  CS2R R22, SRZ ;  /* 0x0000000000167805 */ /* 0x000fe2000001ff00 */
[----:B------:R-:W-:Y:S01]  /*cac0*/  CS2R R20, SRZ ;  /* 0x0000000000147805 */ /* 0x000fe2000001ff00 */
[----:B------:R-:W-:Y:S01]  /*cad0*/  CS2R R42, SRZ ;  /* 0x00000000002a7805 */ /* 0x000fe2000001ff00 */
[C---:B------:R-:W-:Y:S01]  /*cae0*/  @!P1 IMAD.WIDE R74, R6.reuse, 0x2, R70 ;  /* 0x00000002064a9825 */ /* 0x040fe200078e0246 */
[----:B------:R-:W-:Y:S01]  /*caf0*/  CS2R R40, SRZ ;  /* 0x0000000000287805 */ /* 0x000fe2000001ff00 */
[----:B------:R-:W-:Y:S01]  /*cb00*/  CS2R R38, SRZ ;  /* 0x0000000000267805 */ /* 0x000fe2000001ff00 */
[----:B------:R-:W-:Y:S01]  /*cb10*/  CS2R R36, SRZ ;  /* 0x0000000000247805 */ /* 0x000fe2000001ff00 */
[--C-:B------:R-:W-:Y:S01]  /*cb20*/  @!P2 IMAD.WIDE R84, R7, 0x2, R18.reuse ;  /* 0x000000020754a825 */ /* 0x100fe200078e0212 */
[----:B------:R-:W-:Y:S01]  /*cb30*/  @!P0 IADD3.X R73, R71, R5, RZ, P4, !PT ;  /* 0x0000000547498210 */ /* 0x000fe200027fe4ff */
[----:B------:R1:W5:Y:S02]  /*cb40*/  @!P2 LD.E.128 R32, [R80.64] ;  /* 0x000000085020a980 */ /* 0x000364000c101d00 */
[----:B------:R-:W-:-:S02]  /*cb50*/  @!P1 IMAD.WIDE R6, R6, 0x2, R18 ;  /* 0x0000000206069825 */ /* 0x000fc400078e0212 */
[----:B------:R1:W5:Y:S02]  /*cb60*/  @!P2 LD.E.128 R28, [R84.64] ;  /* 0x00000008541ca980 */ /* 0x000364000c101d00 */
[----:B------:R-:W-:Y:S02]  /*cb70*/  @!P0 IMAD.X R17, R19, 0x1, R5, P3 ;  /* 0x0000000113118824 */ /* 0x000fe400018e0605 */
[----:B------:R1:W5:Y:S04]  /*cb80*/  @!P1 LD.E.128 R24, [R74.64] ;  /* 0x000000084a189980 */ /* 0x000368000c101d00 */
[----:B------:R1:W5:Y:S04]  /*cb90*/  @!P1 LD.E.128 R20, [R6.64] ;  /* 0x0000000806149980 */ /* 0x000368000c101d00 */
[----:B------:R1:W5:Y:S04]  /*cba0*/  @!P0 LD.E.128 R40, [R72.64] ;  /* 0x0000000848288980 */ /* 0x000368000c101d00 */
[----:B------:R1:W5:Y:S02]  /*cbb0*/  @!P0 LD.E.128 R36, [R16.64] ;  /* 0x0000000810248980 */ /* 0x000364000c101d00 */
.L_x_2349:
[----:B----4-:R-:W-:Y:S05]  /*cbc0*/  BSYNC B0 ;  /* 0x0000000000007941 */ /* 0x010fea0003800000 */
.L_x_2348:
[----:B-----5:R-:W-:Y:S01]  /*cbd0*/  IMAD.MOV.U32 R5, RZ, RZ, R26 ;  /* 0x000000ffff057224 */ /* 0x020fe200078e001a */
[----:B------:R-:W-:-:S04]  /*cbe0*/  DEPBAR.LE SB0, 0x3 ;  /* 0x000080c00000791a */ /* 0x000fc80000000000 */
[----:B------:R-:W-:Y:S01]  /*cbf0*/  PRMT R76, R5, 0x7610, R76 ;  /* 0x00007610054c7816 */ /* 0x000fe2000000004c */
[----:B-1----:R-:W-:Y:S01]  /*cc00*/  IMAD.MOV.U32 R6, RZ, RZ, R25 ;  /* 0x000000ffff067224 */ /* 0x002fe200078e0019 */
        /* <DEDUP_REMOVED lines=8> */
[----:B------:R-:W-:Y:S01]  /*cc90*/  IMAD.IADD R100, R4, 0x1, -R209 ;  /* 0x0000000104647824 */ /* 0x000fe200078e0ad1 */
        /* <DEDUP_REMOVED lines=14> */
[----:B------:R-:W-:Y:S01]  /*cd80*/  BAR.SYNC.DEFER_BLOCKING 0x0 ;  /* 0x0000000000007b1d */ /* 0x000fe20000010000 */
        /* <DEDUP_REMOVED lines=13> */
[----:B--2---:R-:W-:Y:S01]  /*ce60*/  PRMT R70, R7, 0x7610, R70 ;  /* 0x0000761007467816 */ /* 0x004fe20000000046 */
[----:B------:R-:W-:Y:S01]  /*ce70*/  IMAD.MOV.U32 R7, RZ, RZ, R38 ;  /* 0x000000ffff077224 */ /* 0x000fe200078e0026 */
[----:B------:R-:W-:Y:S01]  /*ce80*/  PRMT R82, R6, 0x7610, R82 ;  /* 0x0000761006527816 */ /* 0x000fe20000000052 */
[----:B------:R-:W-:Y:S01]  /*ce90*/  IMAD.MOV.U32 R6, RZ, RZ, R39 ;  /* 0x000000ffff067224 */ /* 0x000fe200078e0027 */
[----:B------:R-:W-:Y:S01]  /*cea0*/  PRMT R81, R5, 0x7610, R81 ;  /* 0x0000761005517816 */ /* 0x000fe20000000051 */
[----:B------:R-:W-:Y:S01]  /*ceb0*/  IMAD.MOV.U32 R5, RZ, RZ, R36 ;  /* 0x000000ffff057224 */ /* 0x000fe200078e0024 */
[----:B------:R-:W-:Y:S01]  /*cec0*/  PRMT R80, R4, 0x7610, R80 ;  /* 0x0000761004507816 */ /* 0x000fe20000000050 */
[----:B------:R-:W-:Y:S01]  /*ced0*/  IMAD.MOV.U32 R4, RZ, RZ, R37 ;  /* 0x000000ffff047224 */ /* 0x000fe200078e0025 */
[----:B------:R-:W-:-:S02]  /*cee0*/  PRMT R71, R16, 0x7610, R71 ;  /* 0x0000761010477816 */ /* 0x000fc40000000047 */
[----:B------:R-:W-:Y:S02]  /*cef0*/  PRMT R95, R7, 0x7610, R95 ;  /* 0x00007610075f7816 */ /* 0x000fe4000000005f */
[----:B------:R-:W-:Y:S02]  /*cf00*/  PRMT R94, R6, 0x7610, R94 ;  /* 0x00007610065e7816 */ /* 0x000fe4000000005e */
[----:B------:R-:W-:Y:S02]  /*cf10*/  PRMT R93, R5, 0x7610, R93 ;  /* 0x00007610055d7816 */ /* 0x000fe4000000005d */
[----:B------:R-:W-:Y:S01]  /*cf20*/  PRMT R91, R4, 0x7610, R91 ;  /* 0x00007610045b7816 */ /* 0x000fe2000000005b */
[----:B------:R-:W-:Y:S05]  /*cf30*/  @P0 BRA `(.L_x_2351) ;  /* 0x0000150000000947 */ /* 0x000fea0003800000 */
[----:B------:R-:W-:Y:S01]  /*cf40*/  ISETP.GE.AND P0, PT, R142, c[0x0][0x27c], PT ;  /* 0x00009f008e007a0c */ /* 0x000fe20003f06270 */
[----:B------:R-:W-:-:S12]  /*cf50*/  BSSY B0, `(.L_x_2352) ;  /* 0x000006c000007945 */ /* 0x000fd80003800000 */
        /* <DEDUP_REMOVED lines=8> */
[----:B------:R-:W-:Y:S01]  /*cfe0*/  SHF.R.U32.HI R64, RZ, 0x10, R65 ;  /* 0x00000010ff407819 */ /* 0x000fe20000011641 */
[----:B------:R-:W-:Y:S01]  /*cff0*/  IMAD.SHL.U32 R116, R116, 0x2, RZ ;  /* 0x0000000274747824 */ /* 0x000fe200078e00ff */
[----:B------:R-:W-:-:S02]  /*d000*/  LEA.HI R4, R4, R5, RZ, 0x3 ;  /* 0x0000000504047211 */ /* 0x000fc400078f18ff */
[----:B------:R-:W-:Y:S02]  /*d010*/  LOP3.LUT R6, R83, 0x38, R6, 0xf8, !PT ;  /* 0x0000003853067812 */ /* 0x000fe400078ef806 */
[----:B------:R-:W1:Y:S01]  /*d020*/  LDS.128 R16, [R116+0x18100] ;  /* 0x0181000074107984 */ /* 0x000e620000000c00 */
[----:B------:R-:W-:Y:S01]  /*d030*/  IMAD.SHL.U32 R4, R4, 0x400, RZ ;  /* 0x0000040004047824 */ /* 0x000fe200078e00ff */
[----:B------:R-:W-:Y:S02]  /*d040*/  LOP3.LUT R115, R6, R13, RZ, 0x3c, !PT ;  /* 0x0000000d06737212 */ /* 0x000fe400078e3cff */
[--C-:B------:R-:W-:Y:S02]  /*d050*/  SHF.R.U64 R65, R66, 0x10, R67.reuse ;  /* 0x0000001042417819 */ /* 0x100fe40000001243 */
[----:B------:R-:W-:Y:S02]  /*d060*/  LOP3.LUT R4, R4, 0x7fffe000, RZ, 0xc0, !PT ;  /* 0x7fffe00004047812 */ /* 0x000fe400078ec0ff */
[----:B------:R-:W-:-:S02]  /*d070*/  SHF.R.U32.HI R66, RZ, 0x10, R67 ;  /* 0x00000010ff427819 */ /* 0x000fc40000011643 */
[----:B------:R-:W-:Y:S02]  /*d080*/  IADD3 R115, R115, R4, R12 ;  /* 0x0000000473737210 */ /* 0x000fe40007ffe00c */
[--C-:B------:R-:W-:Y:S02]  /*d090*/  SHF.R.U64 R67, R60, 0x10, R61.reuse ;  /* 0x000000103c437819 */ /* 0x100fe4000000123d */
[----:B------:R-:W-:Y:S01]  /*d0a0*/  SHF.R.U32.HI R60, RZ, 0x10, R61 ;  /* 0x00000010ff3c7819 */ /* 0x000fe2000001163d */
[----:B------:R-:W-:Y:S01]  /*d0b0*/  IMAD.SHL.U32 R115, R115, 0x2, RZ ;  /* 0x0000000273737824 */ /* 0x000fe200078e00ff */
[----:B------:R-:W-:Y:S02]  /*d0c0*/  PRMT R118, R118, 0x5410, R67 ;  /* 0x0000541076767816 */ /* 0x000fe40000000043 */
[----:B------:R-:W-:Y:S02]  /*d0d0*/  PRMT R122, R122, 0x5410, R125 ;  /* 0x000054107a7a7816 */ /* 0x000fe4000000007d */
[----:B------:R-:W2:Y:S01]  /*d0e0*/  LDS.128 R4, [R115+0x18100] ;  /* 0x0181000073047984 */ /* 0x000ea20000000c00 */
[--C-:B------:R-:W-:Y:S01]  /*d0f0*/  SHF.R.U64 R61, R62, 0x10, R63.reuse ;  /* 0x000000103e3d7819 */ /* 0x100fe2000000123f */
[----:B------:R-:W-:Y:S01]  /*d100*/  IMAD.U32 R128, R118, 0x10000, RZ ;  /* 0x0001000076807824 */ /* 0x000fe200078e00ff */
[----:B------:R-:W-:-:S02]  /*d110*/  SHF.R.U32.HI R62, RZ, 0x10, R63 ;  /* 0x00000010ff3e7819 */ /* 0x000fc4000001163f */
[----:B------:R-:W-:Y:S02]  /*d120*/  PRMT R117, R117, 0x5410, R60 ;  /* 0x0000541075757816 */ /* 0x000fe4000000003c */
[----:B------:R-:W-:Y:S02]  /*d130*/  PRMT R121, R121, 0x5410, R64 ;  /* 0x0000541079797816 */ /* 0x000fe40000000040 */
[----:B------:R-:W-:Y:S01]  /*d140*/  PRMT R123, R123, 0x5410, R66 ;  /* 0x000054107b7b7816 */ /* 0x000fe20000000042 */
[----:B------:R-:W-:Y:S01]  /*d150*/  IMAD.U32 R127, R117, 0x10000, RZ ;  /* 0x00010000757f7824 */ /* 0x000fe200078e00ff */
[----:B------:R-:W-:Y:S02]  /*d160*/  SHF.L.U32 R126, R122, 0x10, RZ ;  /* 0x000000107a7e7819 */ /* 0x000fe400000006ff */
[----:B------:R-:W-:Y:S02]  /*d170*/  PRMT R124, R124, 0x5410, R65 ;  /* 0x000054107c7c7816 */ /* 0x000fe40000000041 */
[----:B------:R-:W-:-:S02]  /*d180*/  PRMT R120, R120, 0x5410, R61 ;  /* 0x0000541078787816 */ /* 0x000fc4000000003d */
[----:B------:R-:W-:Y:S02]  /*d190*/  PRMT R119, R119, 0x5410, R62 ;  /* 0x0000541077777816 */ /* 0x000fe4000000003e */
[----:B------:R-:W-:Y:S01]  /*d1a0*/  LOP3.LUT R117, R117, 0xffff0000, RZ, 0xc0, !PT ;  /* 0xffff000075757812 */ /* 0x000fe200078ec0ff */
[C---:B-1----:R-:W-:Y:S01]  /*d1b0*/  IMAD.U32 R60, R17.reuse, 0x10000, RZ ;  /* 0x00010000113c7824 */ /* 0x042fe200078e00ff */
[----:B------:R-:W-:Y:S01]  /*d1c0*/  LOP3.LUT R63, R17, 0xffff0000, RZ, 0xc0, !PT ;  /* 0xffff0000113f7812 */ /* 0x000fe200078ec0ff */
[----:B------:R-:W-:Y:S01]  /*d1d0*/  IMAD.U32 R61, R16, 0x10000, RZ ;  /* 0x00010000103d7824 */ /* 0x000fe200078e00ff */
[C---:B------:R-:W-:Y:S01]  /*d1e0*/  SHF.L.U32 R17, R19.reuse, 0x10, RZ ;  /* 0x0000001013117819 */ /* 0x040fe200000006ff */
[----:B------:R-:W-:Y:S01]  /*d1f0*/  IMAD.U32 R62, R18, 0x10000, RZ ;  /* 0x00010000123e7824 */ /* 0x000fe200078e00ff */
[----:B------:R-:W-:Y:S02]  /*d200*/  LOP3.LUT R64, R19, 0xffff0000, RZ, 0xc0, !PT ;  /* 0xffff000013407812 */ /* 0x000fe400078ec0ff */
[----:B------:R-:W-:-:S02]  /*d210*/  LOP3.LUT R16, R16, 0xffff0000, RZ, 0xc0, !PT ;  /* 0xffff000010107812 */ /* 0x000fc400078ec0ff */
[----:B------:R-:W-:Y:S01]  /*d220*/  LOP3.LUT R18, R18, 0xffff0000, RZ, 0xc0, !PT ;  /* 0xffff000012127812 */ /* 0x000fe200078ec0ff */
[----:B--2---:R-:W-:Y:S01]  /*d230*/  IMAD.U32 R129, R4, 0x10000, RZ ;  /* 0x0001000004817824 */ /* 0x004fe200078e00ff */
[C---:B------:R-:W-:Y:S01]  /*d240*/  LOP3.LUT R66, R5.reuse, 0xffff0000, RZ, 0xc0, !PT ;  /* 0xffff000005427812 */ /* 0x040fe200078ec0ff */
[----:B------:R-:W-:Y:S01]  /*d250*/  IMAD.U32 R19, R5, 0x10000, RZ ;  /* 0x0001000005137824 */ /* 0x000fe200078e00ff */
[C---:B------:R-:W-:Y:S01]  /*d260*/  LOP3.LUT R5, R6.reuse, 0xffff0000, RZ, 0xc0, !PT ;  /* 0xffff000006057812 */ /* 0x040fe200078ec0ff */
[----:B------:R-:W-:Y:S01]  /*d270*/  IMAD.U32 R65, R6, 0x10000, RZ ;  /* 0x0001000006417824 */ /* 0x000fe200078e00ff */
[----:B------:R-:W-:Y:S01]  /*d280*/  LOP3.LUT R125, R7, 0xffff0000, RZ, 0xc0, !PT ;  /* 0xffff0000077d7812 */ /* 0x000fe200078ec0ff */
[C---:B------:R-:W-:Y:S01]  /*d290*/  FMUL.FTZ R6, R129.reuse, R128 ;  /* 0x0000008081067220 */ /* 0x040fe20000410000 */
[----:B------:R-:W-:Y:S01]  /*d2a0*/  LOP3.LUT R4, R4, 0xffff0000, RZ, 0xc0, !PT ;  /* 0xffff000004047812 */ /* 0x000fe200078ec0ff */
[----:B------:R-:W-:Y:S02]  /*d2b0*/  FMUL.FTZ R130, R129, R126 ;  /* 0x0000007e81827220 */ /* 0x000fe40000410000 */
[----:B------:R-:W-:-:S02]  /*d2c0*/  IMAD.U32 R67, R7, 0x10000, RZ ;  /* 0x0001000007437824 */ /* 0x000fc400078e00ff */
[----:B------:R-:W-:Y:S01]  /*d2d0*/  FFMA.FTZ R7, R61, R126, -R6 ;  /* 0x0000007e3d077223 */ /* 0x000fe20000010806 */
[----:B------:R-:W-:Y:S01]  /*d2e0*/  SHF.L.U32 R126, R119, 0x10, RZ ;  /* 0x00000010777e7819 */ /* 0x000fe200000006ff */
[----:B------:R-:W-:Y:S01]  /*d2f0*/  IMAD.U32 R6, R121, 0x10000, RZ ;  /* 0x0001000079067824 */ /* 0x000fe200078e00ff */
[----:B------:R-:W-:Y:S01]  /*d300*/  LOP3.LUT R119, R119, 0xffff0000, RZ, 0xc0, !PT ;  /* 0xffff000077777812 */ /* 0x000fe200078ec0ff */
[----:B------:R-:W-:Y:S01]  /*d310*/  FMUL.FTZ R129, R19, R127 ;  /* 0x0000007f13817220 */ /* 0x000fe20000410000 */
[----:B------:R-:W-:Y:S01]  /*d320*/  LOP3.LUT R121, R121, 0xffff0000, RZ, 0xc0, !PT ;  /* 0xffff000079797812 */ /* 0x000fe200078ec0ff */
[----:B------:R-:W-:Y:S02]  /*d330*/  FFMA.FTZ R61, R61, R128, R130 ;  /* 0x000000803d3d7223 */ /* 0x000fe40000010082 */
[C---:B------:R-:W-:Y:S01]  /*d340*/  IMAD.U32 R128, R123.reuse, 0x10000, RZ ;  /* 0x000100007b807824 */ /* 0x040fe200078e00ff */
[----:B------:R-:W-:Y:S01]  /*d350*/  LOP3.LUT R123, R123, 0xffff0000, RZ, 0xc0, !PT ;  /* 0xffff00007b7b7812 */ /* 0x000fe200078ec0ff */
[----:B------:R-:W-:-:S02]  /*d360*/  FMUL.FTZ R130, R19, R6 ;  /* 0x0000000613827220 */ /* 0x000fc40000410000 */
[----:B------:R-:W-:Y:S01]  /*d370*/  FFMA.FTZ R6, R60, R6, -R129 ;  /* 0x000000063c067223 */ /* 0x000fe20000010881 */
[----:B------:R-:W-:Y:S01]  /*d380*/  LOP3.LUT R129, R118, 0xffff0000, RZ, 0xc0, !PT ;  /* 0xffff000076817812 */ /* 0x000fe200078ec0ff */
[C---:B------:R-:W-:Y:S02]  /*d390*/  FMUL.FTZ R19, R67.reuse, R126 ;  /* 0x0000007e43137220 */ /* 0x040fe40000410000 */
[-C--:B------:R-:W-:Y:S02]  /*d3a0*/  FMUL.FTZ R67, R67, R128.reuse ;  /* 0x0000008043437220 */ /* 0x080fe40000410000 */
[----:B------:R-:W-:Y:S01]  /*d3b0*/  FFMA.FTZ R60, R60, R127, R130 ;  /* 0x0000007f3c3c7223 */ /* 0x000fe20000010082 */
[----:B------:R-:W-:Y:S01]  /*d3c0*/  LOP3.LUT R127, R122, 0xffff0000, RZ, 0xc0, !PT ;  /* 0xffff00007a7f7812 */ /* 0x000fe200078ec0ff */
[C---:B------:R-:W-:Y:S02]  /*d3d0*/  FFMA.FTZ R19, R17.reuse, R128, -R19 ;  /* 0x0000008011137223 */ /* 0x040fe40000010813 */
[----:B------:R-:W-:-:S02]  /*d3e0*/  FFMA.FTZ R67, R17, R126, R67 ;  /* 0x0000007e11437223 */ /* 0x000fc40000010043 */
[----:B------:R-:W-:Y:S02]  /*d3f0*/  FMUL.FTZ R17, R4, R129 ;  /* 0x0000008104117220 */ /* 0x000fe40000410000 */
[C---:B------:R-:W-:Y:S01]  /*d400*/  IMAD.U32 R126, R124.reuse, 0x10000, RZ ;  /* 0x000100007c7e7824 */ /* 0x040fe200078e00ff */
[----:B------:R-:W-:Y:S01]  /*d410*/  LOP3.LUT R124, R124, 0xffff0000, RZ, 0xc0, !PT ;  /* 0xffff00007c7c7812 */ /* 0x000fe200078ec0ff */
[-C--:B------:R-:W-:Y:S02]  /*d420*/  FFMA.FTZ R122, R16, R127.reuse, -R17 ;  /* 0x0000007f107a7223 */ /* 0x080fe40000010811 */
[C---:B------:R-:W-:Y:S01]  /*d430*/  IMAD.U32 R17, R120.reuse, 0x10000, RZ ;  /* 0x0001000078117824 */ /* 0x040fe200078e00ff */
[----:B------:R-:W-:Y:S01]  /*d440*/  LOP3.LUT R120, R120, 0xffff0000, RZ, 0xc0, !PT ;  /* 0xffff000078787812 */ /* 0x000fe200078ec0ff */
[----:B------:R-:W-:Y:S02]  /*d450*/  FMUL.FTZ R4, R4, R127 ;  /* 0x0000007f04047220 */ /* 0x000fe40000410000 */
[----:B------:R-:W-:-:S02]  /*d460*/  FMUL.FTZ R127, R65, R17 ;  /* 0x00000011417f7220 */ /* 0x000fc40000410000 */
[-C--:B------:R-:W-:Y:S02]  /*d470*/  FMUL.FTZ R65, R65, R126.reuse ;  /* 0x0000007e41417220 */ /* 0x080fe40000410000 */
[C---:B------:R-:W-:Y:S02]  /*d480*/  FFMA.FTZ R127, R62.reuse, R126, -R127 ;  /* 0x0000007e3e7f7223 */ /* 0x040fe4000001087f */
[----:B------:R-:W-:Y:S02]  /*d490*/  FFMA.FTZ R65, R62, R17, R65 ;  /* 0x000000113e417223 */ /* 0x000fe40000010041 */
[----:B------:R-:W-:Y:S02]  /*d4a0*/  FMUL.FTZ R118, R66, R117 ;  /* 0x0000007542767220 */ /* 0x000fe40000410000 */
[----:B------:R-:W-:Y:S02]  /*d4b0*/  FMUL.FTZ R17, R5, R120 ;  /* 0x0000007805117220 */ /* 0x000fe40000410000 */
[----:B------:R-:W-:-:S02]  /*d4c0*/  FMUL.FTZ R62, R125, R119 ;  /* 0x000000777d3e7220 */ /* 0x000fc40000410000 */
[----:B------:R-:W-:Y:S02]  /*d4d0*/  FMUL.FTZ R66, R66, R121 ;  /* 0x0000007942427220 */ /* 0x000fe40000410000 */
[-C--:B------:R-:W-:Y:S02]  /*d4e0*/  FMUL.FTZ R5, R5, R124.reuse ;  /* 0x0000007c05057220 */ /* 0x080fe40000410000 */
[----:B------:R-:W-:Y:S02]  /*d4f0*/  FMUL.FTZ R125, R125, R123 ;  /* 0x0000007b7d7d7220 */ /* 0x000fe40000410000 */
        /* <DEDUP_REMOVED lines=9> */
[----:B------:R-:W-:Y:S01]  /*d590*/  F2FP.BF16.PACK_AB R18, R124, R127 ;  /* 0x0000007f7c12723e */ /* 0x000fe200000010ff */
[----:B------:R-:W-:Y:S01]  /*d5a0*/  FFMA.FTZ R64, R64, R119, R125 ;  /* 0x0000007740407223 */ /* 0x000fe2000001007d */
[----:B------:R-:W-:-:S02]  /*d5b0*/  F2FP.BF16.PACK_AB R4, R4, R61 ;  /* 0x0000003d0404723e */ /* 0x000fc400000010ff */
[----:B------:R-:W-:Y:S01]  /*d5c0*/  F2FP.BF16.PACK_AB R5, R63, R60 ;  /* 0x0000003c3f05723e */ /* 0x000fe200000010ff */
[----:B------:R1:W-:Y:S01]  /*d5d0*/  STS.128 [R116+0x18100], R16 ;  /* 0x0181001074007388 */ /* 0x0003e20000000c00 */
[----:B------:R-:W-:Y:S02]  /*d5e0*/  F2FP.BF16.PACK_AB R6, R120, R65 ;  /* 0x000000417806723e */ /* 0x000fe400000010ff */
[----:B------:R-:W-:-:S05]  /*d5f0*/  F2FP.BF16.PACK_AB R7, R64, R67 ;  /* 0x000000434007723e */ /* 0x000fca00000010ff */
[----:B------:R1:W-:Y:S02]  /*d600*/  STS.128 [R115+0x18100], R4 ;  /* 0x0181000473007388 */ /* 0x0003e40000000c00 */
.L_x_2353:
[----:B------:R-:W-:Y:S05]  /*d610*/  BSYNC B0 ;  /* 0x0000000000007941 */ /* 0x000fea0003800000 */
.L_x_2352:
[----:B------:R-:W-:Y:S01]  /*d620*/  ISETP.GE.AND P0, PT, R137, c[0x0][0x27c], PT ;  /* 0x00009f0089007a0c */ /* 0x000fe20003f06270 */
[----:B------:R-:W-:-:S12]  /*d630*/  BSSY B0, `(.L_x_2354) ;  /* 0x0000070000007945 */ /* 0x000fd80003800000 */
[----:B------:R-:W-:Y:S05]  /*d640*/  @P0 BRA `(.L_x_2355) ;  /* 0x000006e000000947 */ /* 0x000fea0003800000 */
[----:B-1----:R-:W-:Y:S01]  /*d650*/  IMAD.MOV.U32 R6, RZ, RZ, c[0x0][0x27c] ;  /* 0x00009f00ff067624 */ /* 0x002fe200078e00ff */
[----:B------:R-:W-:Y:S02]  /*d660*/  LOP3.LUT R16, R83, 0x38, R90, 0xf8, !PT ;  /* 0x0000003853107812 */ /* 0x000fe400078ef85a */
[----:B------:R-:W-:Y:S02]  /*d670*/  LEA.HI R4, R92, R137, RZ, 0x6 ;  /* 0x000000895c047211 */ /* 0x000fe400078f30ff */
[----:B------:R-:W-:Y:S02]  /*d680*/  LEA.HI R7, R6, R89, RZ, 0x1d ;  /* 0x0000005906077211 */ /* 0x000fe400078fe8ff */
[----:B------:R-:W-:Y:S01]  /*d690*/  LOP3.LUT R5, R16, R13, RZ, 0x3c, !PT ;  /* 0x0000000d10057212 */ /* 0x000fe200078e3cff */
[----:B------:R-:W-:Y:S01]  /*d6a0*/  IMAD.SHL.U32 R4, R4, 0x80, RZ ;  /* 0x0000008004047824 */ /* 0x000fe200078e00ff */
[----:B------:R-:W-:Y:S01]  /*d6b0*/  SHF.R.S32.HI R6, RZ, 0x1f, R7 ;  /* 0x0000001fff067819 */ /* 0x000fe20000011407 */
[----:B------:R-:W-:Y:S01]  /*d6c0*/  IMAD.SHL.U32 R16, R7, 0x8, RZ ;  /* 0x0000000807107824 */ /* 0x000fe200078e00ff */
[----:B------:R-:W-:-:S02]  /*d6d0*/  SHF.R.U64 R52, R52, 0x10, R53 ;  /* 0x0000001034347819 */ /* 0x000fc40000001235 */
        /* <DEDUP_REMOVED lines=9> */
[--C-:B------:R-:W-:Y:S01]  /*d770*/  SHF.R.U64 R63, R56, 0x10, R57.reuse ;  /* 0x00000010383f7819 */ /* 0x100fe20000001239 */
[----:B------:R-:W1:Y:S01]  /*d780*/  LDS.128 R16, [R60] ;  /* 0x000000003c107984 */ /* 0x000e620000000c00 */
[----:B------:R-:W-:Y:S01]  /*d790*/  SHF.R.U32.HI R56, RZ, 0x10, R57 ;  /* 0x00000010ff387819 */ /* 0x000fe20000011639 */
[----:B------:R-:W-:Y:S01]  /*d7a0*/  IMAD.SHL.U32 R61, R61, 0x2, RZ ;  /* 0x000000023d3d7824 */ /* 0x000fe200078e00ff */
[----:B------:R-:W-:Y:S02]  /*d7b0*/  PRMT R15, R15, 0x5410, R52 ;  /* 0x000054100f0f7816 */ /* 0x000fe40000000034 */
[----:B------:R-:W-:-:S02]  /*d7c0*/  SHF.R.U64 R57, R58, 0x10, R59 ;  /* 0x000000103a397819 */ /* 0x000fc4000000123b */
[----:B------:R-:W2:Y:S01]  /*d7d0*/  LDS.128 R4, [R61+0x18100] ;  /* 0x018100003d047984 */ /* 0x000ea20000000c00 */
[----:B------:R-:W-:Y:S01]  /*d7e0*/  SHF.R.U32.HI R58, RZ, 0x10, R59 ;  /* 0x00000010ff3a7819 */ /* 0x000fe2000001163b */
[----:B------:R-:W-:Y:S01]  /*d7f0*/  IMAD.U32 R66, R15, 0x10000, RZ ;  /* 0x000100000f427824 */ /* 0x000fe200078e00ff */
[----:B------:R-:W-:Y:S02]  /*d800*/  PRMT R112, R112, 0x5410, R63 ;  /* 0x0000541070707816 */ /* 0x000fe4000000003f */
[----:B------:R-:W-:Y:S02]  /*d810*/  SHF.R.U64 R59, R54, 0x10, R55 ;  /* 0x00000010363b7819 */ /* 0x000fe40000001237 */
[----:B------:R-:W-:Y:S01]  /*d820*/  SHF.R.U32.HI R53, RZ, 0x10, R53 ;  /* 0x00000010ff357819 */ /* 0x000fe20000011635 */
[----:B------:R-:W-:Y:S01]  /*d830*/  IMAD.U32 R62, R112, 0x10000, RZ ;  /* 0x00010000703e7824 */ /* 0x000fe200078e00ff */
[----:B------:R-:W-:Y:S02]  /*d840*/  SHF.R.U32.HI R54, RZ, 0x10, R55 ;  /* 0x00000010ff367819 */ /* 0x000fe40000011637 */
[----:B------:R-:W-:-:S02]  /*d850*/  PRMT R111, R111, 0x5410, R56 ;  /* 0x000054106f6f7816 */ /* 0x000fc40000000038 */
[----:B------:R-:W-:Y:S02]  /*d860*/  PRMT R113, R113, 0x5410, R58 ;  /* 0x0000541071717816 */ /* 0x000fe4000000003a */
[----:B------:R-:W-:Y:S02]  /*d870*/  PRMT R114, R114, 0x5410, R57 ;  /* 0x0000541072727816 */ /* 0x000fe40000000039 */
[----:B------:R-:W-:Y:S02]  /*d880*/  PRMT R14, R14, 0x5410, R53 ;  /* 0x000054100e0e7816 */ /* 0x000fe40000000035 */
[----:B------:R-:W-:Y:S02]  /*d890*/  PRMT R109, R109, 0x5410, R54 ;  /* 0x000054106d6d7816 */ /* 0x000fe40000000036 */
[----:B------:R-:W-:Y:S01]  /*d8a0*/  PRMT R110, R110, 0x5410, R59 ;  /* 0x000054106e6e7816 */ /* 0x000fe2000000003b */
[----:B------:R-:W-:Y:S01]  /*d8b0*/  IMAD.U32 R64, R14, 0x10000, RZ ;  /* 0x000100000e407824 */ /* 0x000fe200078e00ff */
[----:B------:R-:W-:-:S02]  /*d8c0*/  LOP3.LUT R15, R15, 0xffff0000, RZ, 0xc0, !PT ;  /* 0xffff00000f0f7812 */ /* 0x000fc400078ec0ff */
[----:B------:R-:W-:Y:S01]  /*d8d0*/  LOP3.LUT R14, R14, 0xffff0000, RZ, 0xc0, !PT ;  /* 0xffff00000e0e7812 */ /* 0x000fe200078ec0ff */
[C---:B-1----:R-:W-:Y:S01]  /*d8e0*/  IMAD.U32 R52, R17.reuse, 0x10000, RZ ;  /* 0x0001000011347824 */ /* 0x042fe200078e00ff */
[----:B------:R-:W-:Y:S01]  /*d8f0*/  LOP3.LUT R55, R17, 0xffff0000, RZ, 0xc0, !PT ;  /* 0xffff000011377812 */ /* 0x000fe200078ec0ff */
[C---:B------:R-:W-:Y:S01]  /*d900*/  IMAD.U32 R17, R19.reuse, 0x10000, RZ ;  /* 0x0001000013117824 */ /* 0x040fe200078e00ff */
[----:B------:R-:W-:Y:S01]  /*d910*/  LOP3.LUT R56, R19, 0xffff0000, RZ, 0xc0, !PT ;  /* 0xffff000013387812 */ /* 0x000fe200078ec0ff */
[C---:B------:R-:W-:Y:S01]  /*d920*/  IMAD.U32 R53, R16.reuse, 0x10000, RZ ;  /* 0x0001000010357824 */ /* 0x040fe200078e00ff */
[----:B------:R-:W-:Y:S01]  /*d930*/  LOP3.LUT R16, R16, 0xffff0000, RZ, 0xc0, !PT ;  /* 0xffff000010107812 */ /* 0x000fe200078ec0ff */
[----:B------:R-:W-:Y:S01]  /*d940*/  IMAD.U32 R54, R18, 0x10000, RZ ;  /* 0x0001000012367824 */ /* 0x000fe200078e00ff */
[----:B--2---:R-:W-:Y:S01]  /*d950*/  LOP3.LUT R58, R5, 0xffff0000, RZ, 0xc0, !PT ;  /* 0xffff0000053a7812 */ /* 0x004fe200078ec0ff */
[----:B------:R-:W-:Y:S01]  /*d960*/  IMAD.U32 R65, R4, 0x10000, RZ ;  /* 0x0001000004417824 */ /* 0x000fe200078e00ff */
[----:B------:R-:W-:Y:S01]  /*d970*/  LOP3.LUT R63, R7, 0xffff0000, RZ, 0xc0, !PT ;  /* 0xffff0000073f7812 */ /* 0x000fe200078ec0ff */
[----:B------:R-:W-:Y:S01]  /*d980*/  IMAD.U32 R19, R5, 0x10000, RZ ;  /* 0x0001000005137824 */ /* 0x000fe200078e00ff */
[C---:B------:R-:W-:Y:S01]  /*d990*/  LOP3.LUT R5, R6.reuse, 0xffff0000, RZ, 0xc0, !PT ;  /* 0xffff000006057812 */ /* 0x040fe200078ec0ff */
[----:B------:R-:W-:Y:S01]  /*d9a0*/  IMAD.U32 R57, R6, 0x10000, RZ ;  /* 0x0001000006397824 */ /* 0x000fe200078e00ff */
[----:B------:R-:W-:Y:S01]  /*d9b0*/  LOP3.LUT R4, R4, 0xffff0000, RZ, 0xc0, !PT ;  /* 0xffff000004047812 */ /* 0x000fe200078ec0ff */
[C---:B------:R-:W-:Y:S01]  /*d9c0*/  FMUL.FTZ R6, R65.reuse, R66 ;  /* 0x0000004241067220 */ /* 0x040fe20000410000 */
[----:B------:R-:W-:Y:S01]  /*d9d0*/  LOP3.LUT R18, R18, 0xffff0000, RZ, 0xc0, !PT ;  /* 0xffff000012127812 */ /* 0x000fe200078ec0ff */
[----:B------:R-:W-:-:S02]  /*d9e0*/  FMUL.FTZ R65, R65, R62 ;  /* 0x0000003e41417220 */ /* 0x000fc40000410000 */
[----:B------:R-:W-:Y:S02]  /*d9f0*/  IMAD.U32 R59, R7, 0x10000, RZ ;  /* 0x00010000073b7824 */ /* 0x000fe400078e00ff */
[----:B------:R-:W-:Y:S02]  /*da00*/  FFMA.FTZ R7, R53, R62, -R6 ;  /* 0x0000003e35077223 */ /* 0x000fe40000010806 */
[C---:B------:R-:W-:Y:S01]  /*da10*/  IMAD.U32 R6, R111.reuse, 0x10000, RZ ;  /* 0x000100006f067824 */ /* 0x040fe200078e00ff */
[----:B------:R-:W-:Y:S01]  /*da20*/  LOP3.LUT R111, R111, 0xffff0000, RZ, 0xc0, !PT ;  /* 0xffff00006f6f7812 */ /* 0x000fe200078ec0ff */
[C---:B------:R-:W-:Y:S01]  /*da30*/  IMAD.U32 R62, R109.reuse, 0x10000, RZ ;  /* 0x000100006d3e7824 */ /* 0x040fe200078e00ff */
[----:B------:R-:W-:Y:S01]  /*da40*/  LOP3.LUT R109, R109, 0xffff0000, RZ, 0xc0, !PT ;  /* 0xffff00006d6d7812 */ /* 0x000fe200078ec0ff */
[----:B------:R-:W-:Y:S02]  /*da50*/  FFMA.FTZ R53, R53, R66, R65 ;  /* 0x0000004235357223 */ /* 0x000fe40000010041 */
[C---:B------:R-:W-:Y:S01]  /*da60*/  IMAD.U32 R66, R113.reuse, 0x10000, RZ ;  /* 0x0001000071427824 */ /* 0x040fe200078e00ff */
[----:B------:R-:W-:Y:S01]  /*da70*/  LOP3.LUT R113, R113, 0xffff0000, RZ, 0xc0, !PT ;  /* 0xffff000071717812 */ /* 0x000fe200078ec0ff */
[----:B------:R-:W-:-:S02]  /*da80*/  FMUL.FTZ R67, R19, R64 ;  /* 0x0000004013437220 */ /* 0x000fc40000410000 */
[----:B------:R-:W-:Y:S02]  /*da90*/  FMUL.FTZ R65, R19, R6 ;  /* 0x0000000613417220 */ /* 0x000fe40000410000 */
[C---:B------:R-:W-:Y:S02]  /*daa0*/  FMUL.FTZ R19, R59.reuse, R62 ;  /* 0x0000003e3b137220 */ /* 0x040fe40000410000 */
[----:B------:R-:W-:Y:S02]  /*dab0*/  FMUL.FTZ R59, R59, R66 ;  /* 0x000000423b3b7220 */ /* 0x000fe40000410000 */
[C---:B------:R-:W-:Y:S02]  /*dac0*/  FFMA.FTZ R6, R52.reuse, R6, -R67 ;  /* 0x0000000634067223 */ /* 0x040fe40000010843 */
[----:B------:R-:W-:Y:S01]  /*dad0*/  FFMA.FTZ R52, R52, R64, R65 ;  /* 0x0000004034347223 */ /* 0x000fe20000010041 */
[----:B------:R-:W-:Y:S01]  /*dae0*/  LOP3.LUT R65, R112, 0xffff0000, RZ, 0xc0, !PT ;  /* 0xffff000070417812 */ /* 0x000fe200078ec0ff */
[----:B------:R-:W-:-:S02]  /*daf0*/  FFMA.FTZ R19, R17, R66, -R19 ;  /* 0x0000004211137223 */ /* 0x000fc40000010813 */
[----:B------:R-:W-:Y:S02]  /*db00*/  FFMA.FTZ R59, R17, R62, R59 ;  /* 0x0000003e113b7223 */ /* 0x000fe4000001003b */
[C---:B------:R-:W-:Y:S02]  /*db10*/  FMUL.FTZ R17, R4.reuse, R15 ;  /* 0x0000000f04117220 */ /* 0x040fe40000410000 */
[-C--:B------:R-:W-:Y:S02]  /*db20*/  FMUL.FTZ R4, R4, R65.reuse ;  /* 0x0000004104047220 */ /* 0x080fe40000410000 */
[----:B------:R-:W-:Y:S02]  /*db30*/  FFMA.FTZ R64, R16, R65, -R17 ;  /* 0x0000004110407223 */ /* 0x000fe40000010811 */
[C---:B------:R-:W-:Y:S01]  /*db40*/  IMAD.U32 R17, R110.reuse, 0x10000, RZ ;  /* 0x000100006e117824 */ /* 0x040fe200078e00ff */
[----:B------:R-:W-:Y:S01]  /*db50*/  LOP3.LUT R110, R110, 0xffff0000, RZ, 0xc0, !PT ;  /* 0xffff00006e6e7812 */ /* 0x000fe200078ec0ff */
[C---:B------:R-:W-:Y:S01]  /*db60*/  IMAD.U32 R65, R114.reuse, 0x10000, RZ ;  /* 0x0001000072417824 */ /* 0x040fe200078e00ff */
[----:B------:R-:W-:Y:S01]  /*db70*/  LOP3.LUT R114, R114, 0xffff0000, RZ, 0xc0, !PT ;  /* 0xffff000072727812 */ /* 0x000fe200078ec0ff */
[----:B------:R-:W-:Y:S01]  /*db80*/  FFMA.FTZ R4, R16, R15, R4 ;  /* 0x0000000f10047223 */ /* 0x000fe20000010004 */
[----:B------:R-:W-:Y:S01]  /*db90*/  F2FP.BF16.PACK_AB R16, R64, R7 ;  /* 0x000000074010723e */ /* 0x000fe200000010ff */
[----:B------:R-:W-:-:S02]  /*dba0*/  FMUL.FTZ R62, R58, R14 ;  /* 0x0000000e3a3e7220 */ /* 0x000fc40000410000 */
[C---:B------:R-:W-:Y:S01]  /*dbb0*/  FMUL.FTZ R15, R57.reuse, R17 ;  /* 0x00000011390f7220 */ /* 0x040fe20000410000 */
[----:B------:R-:W-:Y:S01]  /*dbc0*/  F2FP.BF16.PACK_AB R4, R4, R53 ;  /* 0x000000350404723e */ /* 0x000fe200000010ff */
[----:B------:R-:W-:Y:S02]  /*dbd0*/  FMUL.FTZ R58, R58, R111 ;  /* 0x0000006f3a3a7220 */ /* 0x000fe40000410000 */
[----:B------:R-:W-:Y:S02]  /*dbe0*/  FMUL.FTZ R57, R57, R65 ;  /* 0x0000004139397220 */ /* 0x000fe40000410000 */
[C---:B------:R-:W-:Y:S02]  /*dbf0*/  FFMA.FTZ R111, R55.reuse, R111, -R62 ;  /* 0x0000006f376f7223 */ /* 0x040fe4000001083e */
[----:B------:R-:W-:Y:S02]  /*dc00*/  FFMA.FTZ R55, R55, R14, R58 ;  /* 0x0000000e37377223 */ /* 0x000fe4000001003a */
[----:B------:R-:W-:-:S02]  /*dc10*/  FFMA.FTZ R57, R54, R17, R57 ;  /* 0x0000001136397223 */ /* 0x000fc40000010039 */
[----:B------:R-:W-:Y:S02]  /*dc20*/  FMUL.FTZ R17, R5, R110 ;  /* 0x0000006e05117220 */ /* 0x000fe40000410000 */
[----:B------:R-:W-:Y:S02]  /*dc30*/  FMUL.FTZ R14, R63, R109 ;  /* 0x0000006d3f0e7220 */ /* 0x000fe40000410000 */
[-C--:B------:R-:W-:Y:S02]  /*dc40*/  FMUL.FTZ R5, R5, R114.reuse ;  /* 0x0000007205057220 */ /* 0x080fe40000410000 */
[----:B------:R-:W-:Y:S02]  /*dc50*/  FMUL.FTZ R63, R63, R113 ;  /* 0x000000713f3f7220 */ /* 0x000fe40000410000 */
[----:B------:R-:W-:Y:S02]  /*dc60*/  FFMA.FTZ R15, R54, R65, -R15 ;  /* 0x00000041360f7223 */ /* 0x000fe4000001080f */
[----:B------:R-:W-:Y:S01]  /*dc70*/  FFMA.FTZ R114, R18, R114, -R17 ;  /* 0x0000007212727223 */ /* 0x000fe20000010811 */
[----:B------:R-:W-:Y:S01]  /*dc80*/  F2FP.BF16.PACK_AB R17, R111, R6 ;  /* 0x000000066f11723e */ /* 0x000fe200000010ff */
[----:B------:R-:W-:-:S02]  /*dc90*/  FFMA.FTZ R14, R56, R113, -R14 ;  /* 0x00000071380e7223 */ /* 0x000fc4000001080e */
[----:B------:R-:W-:Y:S01]  /*dca0*/  FFMA.FTZ R110, R18, R110, R5 ;  /* 0x0000006e126e7223 */ /* 0x000fe20000010005 */
[----:B------:R-:W-:Y:S01]  /*dcb0*/  F2FP.BF16.PACK_AB R18, R114, R15 ;  /* 0x0000000f7212723e */ /* 0x000fe200000010ff */
[----:B------:R-:W-:Y:S01]  /*dcc0*/  FFMA.FTZ R56, R56, R109, R63 ;  /* 0x0000006d38387223 */ /* 0x000fe2000001003f */
[----:B------:R-:W-:Y:S02]  /*dcd0*/  F2FP.BF16.PACK_AB R19, R14, R19 ;  /* 0x000000130e13723e */ /* 0x000fe400000010ff */
[----:B------:R-:W-:Y:S02]  /*dce0*/  F2FP.BF16.PACK_AB R5, R55, R52 ;  /* 0x000000343705723e */ /* 0x000fe400000010ff */
[----:B------:R-:W-:Y:S01]  /*dcf0*/  F2FP.BF16.PACK_AB R6, R110, R57 ;  /* 0x000000396e06723e */ /* 0x000fe200000010ff */
[----:B------:R1:W-:Y:S01]  /*dd00*/  STS.128 [R60], R16 ;  /* 0x000000103c007388 */ /* 0x0003e20000000c00 */
[----:B------:R-:W-:-:S05]  /*dd10*/  F2FP.BF16.PACK_AB R7, R56, R59 ;  /* 0x0000003b3807723e */ /* 0x000fca00000010ff */
[----:B------:R1:W-:Y:S02]  /*dd20*/  STS.128 [R61+0x18100], R4 ;  /* 0x018100043d007388 */ /* 0x0003e40000000c00 */
.L_x_2355:
[----:B------:R-:W-:Y:S05]  /*dd30*/  BSYNC B0 ;  /* 0x0000000000007941 */ /* 0x000fea0003800000 */
.L_x_2354:
[----:B------:R-:W-:-:S13]  /*dd40*/  ISETP.GE.AND P0, PT, R136, c[0x0][0x27c], PT ;  /* 0x00009f0088007a0c */ /* 0x000fda0003f06270 */
        /* <DEDUP_REMOVED lines=19> */
[----:B------:R-:W-:Y:S01]  /*de80*/  SHF.R.U32.HI R48, RZ, 0x10, R49 ;  /* 0x00000010ff307819 */ /* 0x000fe20000011631 */
[----:B------:R-:W1:Y:S01]  /*de90*/  LDS.128 R12, [R16] ;  /* 0x00000000100c7984 */ /* 0x000e620000000c00 */
[--C-:B------:R-:W-:Y:S01]  /*dea0*/  SHF.R.U64 R49, R50, 0x10, R51.reuse ;  /* 0x0000001032317819 */ /* 0x100fe20000001233 */
[----:B------:R-:W-:Y:S01]  /*deb0*/  IMAD.SHL.U32 R17, R17, 0x2, RZ ;  /* 0x0000000211117824 */ /* 0x000fe200078e00ff */
[----:B------:R-:W-:Y:S02]  /*dec0*/  SHF.R.U32.HI R50, RZ, 0x10, R51 ;  /* 0x00000010ff327819 */ /* 0x000fe40000011633 */
[----:B------:R-:W-:-:S02]  /*ded0*/  SHF.R.U64 R51, R44, 0x10, R45 ;  /* 0x000000102c337819 */ /* 0x000fc4000000122d */
[----:B------:R-:W2:Y:S01]  /*dee0*/  LDS.128 R4, [R17+0x18100] ;  /* 0x0181000011047984 */ /* 0x000ea20000000c00 */
[----:B------:R-:W-:Y:S02]  /*def0*/  SHF.R.U32.HI R44, RZ, 0x10, R45 ;  /* 0x00000010ff2c7819 */ /* 0x000fe4000001162d */
[--C-:B------:R-:W-:Y:S02]  /*df00*/  SHF.R.U64 R45, R46, 0x10, R47.reuse ;  /* 0x000000102e2d7819 */ /* 0x100fe4000000122f */
[----:B------:R-:W-:Y:S02]  /*df10*/  SHF.R.U32.HI R46, RZ, 0x10, R47 ;  /* 0x00000010ff2e7819 */ /* 0x000fe4000001162f */
[----:B------:R-:W-:Y:S02]  /*df20*/  PRMT R106, R106, 0x5410, R19 ;  /* 0x000054106a6a7816 */ /* 0x000fe40000000013 */
[----:B------:R-:W-:Y:S02]  /*df30*/  PRMT R102, R102, 0x5410, R51 ;  /* 0x0000541066667816 */ /* 0x000fe40000000033 */
[----:B------:R-:W-:-:S02]  /*df40*/  PRMT R104, R104, 0x5410, R45 ;  /* 0x0000541068687816 */ /* 0x000fc4000000002d */
[----:B------:R-:W-:Y:S02]  /*df50*/  PRMT R103, R103, 0x5410, R46 ;  /* 0x0000541067677816 */ /* 0x000fe4000000002e */
[----:B------:R-:W-:Y:S01]  /*df60*/  PRMT R108, R108, 0x5410, R49 ;  /* 0x000054106c6c7816 */ /* 0x000fe20000000031 */
[C---:B------:R-:W-:Y:S01]  /*df70*/  IMAD.U32 R49, R106.reuse, 0x10000, RZ ;  /* 0x000100006a317824 */ /* 0x040fe200078e00ff */
[----:B------:R-:W-:Y:S01]  /*df80*/  PRMT R107, R107, 0x5410, R50 ;  /* 0x000054106b6b7816 */ /* 0x000fe20000000032 */
[----:B------:R-:W-:Y:S01]  /*df90*/  IMAD.U32 R54, R103, 0x10000, RZ ;  /* 0x0001000067367824 */ /* 0x000fe200078e00ff */
[----:B------:R-:W-:Y:S02]  /*dfa0*/  PRMT R101, R101, 0x5410, R44 ;  /* 0x0000541065657816 */ /* 0x000fe4000000002c */
[----:B------:R-:W-:Y:S02]  /*dfb0*/  PRMT R105, R105, 0x5410, R48 ;  /* 0x0000541069697816 */ /* 0x000fe40000000030 */
[----:B------:R-:W-:Y:S01]  /*dfc0*/  LOP3.LUT R106, R106, 0xffff0000, RZ, 0xc0, !PT ;  /* 0xffff00006a6a7812 */ /* 0x000fe200078ec0ff */
[C---:B------:R-:W-:Y:S01]  /*dfd0*/  IMAD.U32 R53, R101.reuse, 0x10000, RZ ;  /* 0x0001000065357824 */ /* 0x040fe200078e00ff */
        /* <DEDUP_REMOVED lines=9> */
[C---:B--2---:R-:W-:Y:S01]  /*e070*/  LOP3.LUT R15, R4.reuse, 0xffff0000, RZ, 0xc0, !PT ;  /* 0xffff0000040f7812 */ /* 0x044fe200078ec0ff */
[----:B------:R-:W-:Y:S01]  /*e080*/  IMAD.U32 R46, R4, 0x10000, RZ ;  /* 0x00010000042e7824 */ /* 0x000fe200078e00ff */
[C---:B------:R-:W-:Y:S01]  /*e090*/  LOP3.LUT R52, R5.reuse, 0xffff0000, RZ, 0xc0, !PT ;  /* 0xffff000005347812 */ /* 0x040fe200078ec0ff */
[----:B------:R-:W-:Y:S01]  /*e0a0*/  IMAD.U32 R4, R5, 0x10000, RZ ;  /* 0x0001000005047824 */ /* 0x000fe200078e00ff */
[----:B------:R-:W-:Y:S01]  /*e0b0*/  LOP3.LUT R50, R6, 0xffff0000, RZ, 0xc0, !PT ;  /* 0xffff000006327812 */ /* 0x000fe200078ec0ff */
[C---:B------:R-:W-:Y:S01]  /*e0c0*/  IMAD.U32 R5, R102.reuse, 0x10000, RZ ;  /* 0x0001000066057824 */ /* 0x040fe200078e00ff */
[----:B------:R-:W-:Y:S01]  /*e0d0*/  LOP3.LUT R102, R102, 0xffff0000, RZ, 0xc0, !PT ;  /* 0xffff000066667812 */ /* 0x000fe200078ec0ff */
[----:B------:R-:W-:Y:S01]  /*e0e0*/  IMAD.U32 R51, R6, 0x10000, RZ ;  /* 0x0001000006337824 */ /* 0x000fe200078e00ff */
[----:B------:R-:W-:Y:S01]  /*e0f0*/  LOP3.LUT R14, R14, 0xffff0000, RZ, 0xc0, !PT ;  /* 0xffff00000e0e7812 */ /* 0x000fe200078ec0ff */
[----:B------:R-:W-:-:S02]  /*e100*/  FMUL.FTZ R6, R46, R5 ;  /* 0x000000052e067220 */ /* 0x000fc40000410000 */
[-C--:B------:R-:W-:Y:S02]  /*e110*/  FMUL.FTZ R46, R46, R49.reuse ;  /* 0x000000312e2e7220 */ /* 0x080fe40000410000 */
[C---:B------:R-:W-:Y:S02]  /*e120*/  FFMA.FTZ R6, R19.reuse, R49, -R6 ;  /* 0x0000003113067223 */ /* 0x040fe40000010806 */
[----:B------:R-:W-:Y:S02]  /*e130*/  FFMA.FTZ R46, R19, R5, R46 ;  /* 0x00000005132e7223 */ /* 0x000fe4000001002e */
[----:B------:R-:W-:Y:S02]  /*e140*/  FMUL.FTZ R49, R15, R102 ;  /* 0x000000660f317220 */ /* 0x000fe40000410000 */
[C---:B------:R-:W-:Y:S01]  /*e150*/  IMAD.U32 R5, R105.reuse, 0x10000, RZ ;  /* 0x0001000069057824 */ /* 0x040fe200078e00ff */
[----:B------:R-:W-:Y:S01]  /*e160*/  LOP3.LUT R105, R105, 0xffff0000, RZ, 0xc0, !PT ;  /* 0xffff000069697812 */ /* 0x000fe200078ec0ff */
[----:B------:R-:W-:-:S02]  /*e170*/  FMUL.FTZ R15, R15, R106 ;  /* 0x0000006a0f0f7220 */ /* 0x000fc40000410000 */
[C---:B------:R-:W-:Y:S02]  /*e180*/  FMUL.FTZ R19, R4.reuse, R53 ;  /* 0x0000003504137220 */ /* 0x040fe40000410000 */
[----:B------:R-:W-:Y:S02]  /*e190*/  FMUL.FTZ R4, R4, R5 ;  /* 0x0000000504047220 */ /* 0x000fe40000410000 */
[C---:B------:R-:W-:Y:S01]  /*e1a0*/  IMAD.U32 R48, R7.reuse, 0x10000, RZ ;  /* 0x0001000007307824 */ /* 0x040fe200078e00ff */
[----:B------:R-:W-:Y:S01]  /*e1b0*/  LOP3.LUT R7, R7, 0xffff0000, RZ, 0xc0, !PT ;  /* 0xffff000007077812 */ /* 0x000fe200078ec0ff */
[C---:B------:R-:W-:Y:S02]  /*e1c0*/  FFMA.FTZ R49, R18.reuse, R106, -R49 ;  /* 0x0000006a12317223 */ /* 0x040fe40000010831 */
[----:B------:R-:W-:Y:S02]  /*e1d0*/  FFMA.FTZ R15, R18, R102, R15 ;  /* 0x00000066120f7223 */ /* 0x000fe4000001000f */
[----:B------:R-:W-:-:S02]  /*e1e0*/  IMAD.U32 R18, R107, 0x10000, RZ ;  /* 0x000100006b127824 */ /* 0x000fc400078e00ff */
[C---:B------:R-:W-:Y:S02]  /*e1f0*/  FFMA.FTZ R19, R12.reuse, R5, -R19 ;  /* 0x000000050c137223 */ /* 0x040fe40000010813 */
[----:B------:R-:W-:Y:S02]  /*e200*/  FFMA.FTZ R5, R12, R53, R4 ;  /* 0x000000350c057223 */ /* 0x000fe40000010004 */
[C---:B------:R-:W-:Y:S02]  /*e210*/  FMUL.FTZ R4, R48.reuse, R54 ;  /* 0x0000003630047220 */ /* 0x040fe40000410000 */
[-C--:B------:R-:W-:Y:S02]  /*e220*/  FMUL.FTZ R48, R48, R18.reuse ;  /* 0x0000001230307220 */ /* 0x080fe40000410000 */
[----:B------:R-:W-:Y:S02]  /*e230*/  IMAD.U32 R12, R104, 0x10000, RZ ;  /* 0x00010000680c7824 */ /* 0x000fe400078e00ff */
[----:B------:R-:W-:-:S02]  /*e240*/  FFMA.FTZ R18, R13, R18, -R4 ;  /* 0x000000120d127223 */ /* 0x000fc40000010804 */
[----:B------:R-:W-:Y:S02]  /*e250*/  IMAD.U32 R53, R108, 0x10000, RZ ;  /* 0x000100006c357824 */ /* 0x000fe400078e00ff */
[----:B------:R-:W-:Y:S02]  /*e260*/  FFMA.FTZ R54, R13, R54, R48 ;  /* 0x000000360d367223 */ /* 0x000fe40000010030 */
[C---:B------:R-:W-:Y:S02]  /*e270*/  FMUL.FTZ R4, R52.reuse, R101 ;  /* 0x0000006534047220 */ /* 0x040fe40000410000 */
[C---:B------:R-:W-:Y:S02]  /*e280*/  FMUL.FTZ R13, R51.reuse, R12 ;  /* 0x0000000c330d7220 */ /* 0x040fe40000410000 */
[----:B------:R-:W-:Y:S02]  /*e290*/  FMUL.FTZ R52, R52, R105 ;  /* 0x0000006934347220 */ /* 0x000fe40000410000 */
[----:B------:R-:W-:-:S02]  /*e2a0*/  FMUL.FTZ R51, R51, R53 ;  /* 0x0000003533337220 */ /* 0x000fc40000410000 */
[----:B------:R-:W-:Y:S01]  /*e2b0*/  FFMA.FTZ R48, R45, R105, -R4 ;  /* 0x000000692d307223 */ /* 0x000fe20000010804 */
[----:B------:R-:W-:Y:S01]  /*e2c0*/  LOP3.LUT R4, R103, 0xffff0000, RZ, 0xc0, !PT ;  /* 0xffff000067047812 */ /* 0x000fe200078ec0ff */
[----:B------:R-:W-:Y:S01]  /*e2d0*/  FFMA.FTZ R53, R44, R53, -R13 ;  /* 0x000000352c357223 */ /* 0x000fe2000001080d */
[----:B------:R-:W-:Y:S01]  /*e2e0*/  LOP3.LUT R13, R104, 0xffff0000, RZ, 0xc0, !PT ;  /* 0xffff0000680d7812 */ /* 0x000fe200078ec0ff */
[----:B------:R-:W-:Y:S01]  /*e2f0*/  FFMA.FTZ R52, R45, R101, R52 ;  /* 0x000000652d347223 */ /* 0x000fe20000010034 */
[----:B------:R-:W-:Y:S01]  /*e300*/  LOP3.LUT R45, R108, 0xffff0000, RZ, 0xc0, !PT ;  /* 0xffff00006c2d7812 */ /* 0x000fe200078ec0ff */
[----:B------:R-:W-:Y:S02]  /*e310*/  FFMA.FTZ R51, R44, R12, R51 ;  /* 0x0000000c2c337223 */ /* 0x000fe40000010033 */
[----:B------:R-:W-:Y:S01]  /*e320*/  FMUL.FTZ R44, R50, R13 ;  /* 0x0000000d322c7220 */ /* 0x000fe20000410000 */
[----:B------:R-:W-:Y:S01]  /*e330*/  F2FP.BF16.PACK_AB R5, R52, R5 ;  /* 0x000000053405723e */ /* 0x000fe200000010ff */
[----:B------:R-:W-:-:S02]  /*e340*/  FMUL.FTZ R55, R7, R4 ;  /* 0x0000000407377220 */ /* 0x000fc40000410000 */
[-C--:B------:R-:W-:Y:S02]  /*e350*/  FMUL.FTZ R50, R50, R45.reuse ;  /* 0x0000002d32327220 */ /* 0x080fe40000410000 */
[-C--:B------:R-:W-:Y:S02]  /*e360*/  FMUL.FTZ R12, R7, R56.reuse ;  /* 0x00000038070c7220 */ /* 0x080fe40000410000 */
[C---:B------:R-:W-:Y:S02]  /*e370*/  FFMA.FTZ R44, R14.reuse, R45, -R44 ;  /* 0x0000002d0e2c7223 */ /* 0x040fe4000001082c */
[C---:B------:R-:W-:Y:S02]  /*e380*/  FFMA.FTZ R7, R47.reuse, R56, -R55 ;  /* 0x000000382f077223 */ /* 0x040fe40000010837 */
[----:B------:R-:W-:Y:S01]  /*e390*/  FFMA.FTZ R50, R14, R13, R50 ;  /* 0x0000000d0e327223 */ /* 0x000fe20000010032 */
        /* <DEDUP_REMOVED lines=8> */
[----:B------:R1:W-:Y:S04]  /*e420*/  STS.128 [R16], R12 ;  /* 0x0000000c10007388 */ /* 0x0003e80000000c00 */
[----:B------:R1:W-:Y:S02]  /*e430*/  STS.128 [R17+0x18100], R4 ;  /* 0x0181000411007388 */ /* 0x0003e40000000c00 */
.L_x_2351:
[----:B------:R-:W-:Y:S05]  /*e440*/  BSYNC B1 ;  /* 0x0000000000017941 */ /* 0x000fea0003800000 */
.L_x_2350:
        /* <DEDUP_REMOVED lines=22> */
[----:B------:R-:W1:Y:S01]  /*e5b0*/  LDS.128 R12, [R18] ;  /* 0x00000000120c7984 */ /* 0x000e620000000c00 */
[----:B------:R-:W-:Y:S01]  /*e5c0*/  SHF.R.U64 R40, R40, 0x10, R41 ;  /* 0x0000001028287819 */ /* 0x000fe20000001229 */
[----:B------:R-:W-:Y:S01]  /*e5d0*/  IMAD.SHL.U32 R4, R4, 0x400, RZ ;  /* 0x0000040004047824 */ /* 0x000fe200078e00ff */
[----:B------:R-:W-:Y:S02]  /*e5e0*/  LOP3.LUT R5, R6, R17, RZ, 0x3c, !PT ;  /* 0x0000001106057212 */ /* 0x000fe400078e3cff */
[----:B------:R-:W-:Y:S02]  /*e5f0*/  SHF.R.U64 R38, R38, 0x10, R39 ;  /* 0x0000001026267819 */ /* 0x000fe40000001227 */
[----:B------:R-:W-:-:S02]  /*e600*/  LOP3.LUT R4, R4, 0x7fffe000, RZ, 0xc0, !PT ;  /* 0x7fffe00004047812 */ /* 0x000fc400078ec0ff */
[----:B------:R-:W-:Y:S02]  /*e610*/  SHF.R.U32.HI R39, RZ, 0x10, R39 ;  /* 0x00000010ff277819 */ /* 0x000fe40000011627 */
[----:B------:R-:W-:Y:S02]  /*e620*/  IADD3 R44, R5, R4, R16 ;  /* 0x00000004052c7210 */ /* 0x000fe40007ffe010 */
[----:B------:R-:W-:Y:S02]  /*e630*/  PRMT R93, R93, 0x5410, R36 ;  /* 0x000054105d5d7816 */ /* 0x000fe40000000024 */
[----:B------:R-:W-:Y:S01]  /*e640*/  SHF.R.U64 R42, R42, 0x10, R43 ;  /* 0x000000102a2a7819 */ /* 0x000fe2000000122b */
[----:B------:R-:W-:Y:S01]  /*e650*/  IMAD.SHL.U32 R44, R44, 0x2, RZ ;  /* 0x000000022c2c7824 */ /* 0x000fe200078e00ff */
[----:B------:R-:W-:Y:S02]  /*e660*/  SHF.R.U32.HI R46, RZ, 0x10, R37 ;  /* 0x00000010ff2e7819 */ /* 0x000fe40000011625 */
[----:B------:R-:W-:-:S02]  /*e670*/  PRMT R97, R97, 0x5410, R40 ;  /* 0x0000541061617816 */ /* 0x000fc40000000028 */
[----:B------:R-:W2:Y:S01]  /*e680*/  LDS.128 R4, [R44+0x18100] ;  /* 0x018100002c047984 */ /* 0x000ea20000000c00 */
[----:B------:R-:W-:Y:S02]  /*e690*/  SHF.R.U32.HI R41, RZ, 0x10, R41 ;  /* 0x00000010ff297819 */ /* 0x000fe40000011629 */
[----:B------:R-:W-:Y:S02]  /*e6a0*/  PRMT R94, R94, 0x5410, R39 ;  /* 0x000054105e5e7816 */ /* 0x000fe40000000027 */
[----:B------:R-:W-:Y:S02]  /*e6b0*/  SHF.L.U32 R48, R93, 0x10, RZ ;  /* 0x000000105d307819 */ /* 0x000fe400000006ff */
[----:B------:R-:W-:Y:S02]  /*e6c0*/  PRMT R99, R99, 0x5410, R42 ;  /* 0x0000541063637816 */ /* 0x000fe4000000002a */
[----:B------:R-:W-:Y:S01]  /*e6d0*/  PRMT R91, R91, 0x5410, R46 ;  /* 0x000054105b5b7816 */ /* 0x000fe2000000002e */
[----:B------:R-:W-:Y:S01]  /*e6e0*/  IMAD.U32 R46, R97, 0x10000, RZ ;  /* 0x00010000612e7824 */ /* 0x000fe200078e00ff */
[----:B------:R-:W-:-:S02]  /*e6f0*/  SHF.R.U32.HI R43, RZ, 0x10, R43 ;  /* 0x00000010ff2b7819 */ /* 0x000fc4000001162b */
[----:B------:R-:W-:Y:S01]  /*e700*/  PRMT R96, R96, 0x5410, R41 ;  /* 0x0000541060607816 */ /* 0x000fe20000000029 */
[----:B------:R-:W-:Y:S01]  /*e710*/  IMAD.U32 R47, R91, 0x10000, RZ ;  /* 0x000100005b2f7824 */ /* 0x000fe200078e00ff */
[----:B------:R-:W-:Y:S02]  /*e720*/  PRMT R98, R98, 0x5410, R43 ;  /* 0x0000541062627816 */ /* 0x000fe4000000002b */
[----:B------:R-:W-:Y:S01]  /*e730*/  LOP3.LUT R93, R93, 0xffff0000, RZ, 0xc0, !PT ;  /* 0xffff00005d5d7812 */ /* 0x000fe200078ec0ff */
[C---:B-1----:R-:W-:Y:S01]  /*e740*/  IMAD.U32 R36, R13.reuse, 0x10000, RZ ;  /* 0x000100000d247824 */ /* 0x042fe200078e00ff */
[----:B------:R-:W-:Y:S01]  /*e750*/  LOP3.LUT R39, R13, 0xffff0000, RZ, 0xc0, !PT ;  /* 0xffff00000d277812 */ /* 0x000fe200078ec0ff */
[C---:B------:R-:W-:Y:S01]  /*e760*/  IMAD.U32 R13, R15.reuse, 0x10000, RZ ;  /* 0x000100000f0d7824 */ /* 0x040fe200078e00ff */
[----:B------:R-:W-:Y:S01]  /*e770*/  LOP3.LUT R40, R15, 0xffff0000, RZ, 0xc0, !PT ;  /* 0xffff00000f287812 */ /* 0x000fe200078ec0ff */
[----:B------:R-:W-:Y:S01]  /*e780*/  IMAD.U32 R37, R12, 0x10000, RZ ;  /* 0x000100000c257824 */ /* 0x000fe200078e00ff */
[----:B------:R-:W-:Y:S01]  /*e790*/  PRMT R95, R95, 0x5410, R38 ;  /* 0x000054105f5f7816 */ /* 0x000fe20000000026 */
[----:B------:R-:W-:Y:S01]  /*e7a0*/  IMAD.U32 R38, R14, 0x10000, RZ ;  /* 0x000100000e267824 */ /* 0x000fe200078e00ff */
[----:B------:R-:W-:-:S02]  /*e7b0*/  LOP3.LUT R12, R12, 0xffff0000, RZ, 0xc0, !PT ;  /* 0xffff00000c0c7812 */ /* 0x000fc400078ec0ff */
[----:B------:R-:W-:Y:S02]  /*e7c0*/  LOP3.LUT R97, R97, 0xffff0000, RZ, 0xc0, !PT ;  /* 0xffff000061617812 */ /* 0x000fe400078ec0ff */
[----:B------:R-:W-:Y:S02]  /*e7d0*/  LOP3.LUT R91, R91, 0xffff0000, RZ, 0xc0, !PT ;  /* 0xffff00005b5b7812 */ /* 0x000fe400078ec0ff */
        /* <DEDUP_REMOVED lines=11> */
[C---:B------:R-:W-:Y:S01]  /*e890*/  FFMA.FTZ R7, R37.reuse, R46, -R6 ;  /* 0x0000002e25077223 */ /* 0x040fe20000010806 */
[----:B------:R-:W-:Y:S01]  /*e8a0*/  SHF.L.U32 R46, R94, 0x10, RZ ;  /* 0x000000105e2e7819 */ /* 0x000fe200000006ff */
[C---:B------:R-:W-:Y:S01]  /*e8b0*/  IMAD.U32 R6, R96.reuse, 0x10000, RZ ;  /* 0x0001000060067824 */ /* 0x040fe200078e00ff */
[----:B------:R-:W-:Y:S01]  /*e8c0*/  LOP3.LUT R96, R96, 0xffff0000, RZ, 0xc0, !PT ;  /* 0xffff000060607812 */ /* 0x000fe200078ec0ff */
[----:B------:R-:W-:Y:S01]  /*e8d0*/  FFMA.FTZ R37, R37, R48, R49 ;  /* 0x0000003025257223 */ /* 0x000fe20000010031 */
[----:B------:R-:W-:Y:S01]  /*e8e0*/  LOP3.LUT R94, R94, 0xffff0000, RZ, 0xc0, !PT ;  /* 0xffff00005e5e7812 */ /* 0x000fe200078ec0ff */
[C---:B------:R-:W-:Y:S01]  /*e8f0*/  IMAD.U32 R48, R98.reuse, 0x10000, RZ ;  /* 0x0001000062307824 */ /* 0x040fe200078e00ff */
[----:B------:R-:W-:Y:S01]  /*e900*/  LOP3.LUT R98, R98, 0xffff0000, RZ, 0xc0, !PT ;  /* 0xffff000062627812 */ /* 0x000fe200078ec0ff */
[----:B------:R-:W-:-:S02]  /*e910*/  FMUL.FTZ R51, R15, R47 ;  /* 0x0000002f0f337220 */ /* 0x000fc40000410000 */
[----:B------:R-:W-:Y:S02]  /*e920*/  FMUL.FTZ R49, R15, R6 ;  /* 0x000000060f317220 */ /* 0x000fe40000410000 */
[C---:B------:R-:W-:Y:S02]  /*e930*/  FMUL.FTZ R15, R43.reuse, R46 ;  /* 0x0000002e2b0f7220 */ /* 0x040fe40000410000 */
[----:B------:R-:W-:Y:S02]  /*e940*/  FMUL.FTZ R43, R43, R48 ;  /* 0x000000302b2b7220 */ /* 0x000fe40000410000 */
[----:B------:R-:W-:Y:S02]  /*e950*/  FFMA.FTZ R6, R36, R6, -R51 ;  /* 0x0000000624067223 */ /* 0x000fe40000010833 */
[C---:B------:R-:W-:Y:S02]  /*e960*/  FFMA.FTZ R15, R13.reuse, R48, -R15 ;  /* 0x000000300d0f7223 */ /* 0x040fe4000001080f */
[----:B------:R-:W-:-:S02]  /*e970*/  FFMA.FTZ R43, R13, R46, R43 ;  /* 0x0000002e0d2b7223 */ /* 0x000fc4000001002b */
[----:B------:R-:W-:Y:S02]  /*e980*/  FFMA.FTZ R36, R36, R47, R49 ;  /* 0x0000002f24247223 */ /* 0x000fe40000010031 */
[----:B------:R-:W-:Y:S02]  /*e990*/  FMUL.FTZ R13, R4, R93 ;  /* 0x0000005d040d7220 */ /* 0x000fe40000410000 */
[C---:B------:R-:W-:Y:S01]  /*e9a0*/  IMAD.U32 R47, R95.reuse, 0x10000, RZ ;  /* 0x000100005f2f7824 */ /* 0x040fe200078e00ff */
[----:B------:R-:W-:Y:S01]  /*e9b0*/  LOP3.LUT R95, R95, 0xffff0000, RZ, 0xc0, !PT ;  /* 0xffff00005f5f7812 */ /* 0x000fe200078ec0ff */
[C---:B------:R-:W-:Y:S01]  /*e9c0*/  IMAD.U32 R48, R99.reuse, 0x10000, RZ ;  /* 0x0001000063307824 */ /* 0x040fe200078e00ff */
[----:B------:R-:W-:Y:S01]  /*e9d0*/  LOP3.LUT R99, R99, 0xffff0000, RZ, 0xc0, !PT ;  /* 0xffff000063637812 */ /* 0x000fe200078ec0ff */
[----:B------:R-:W-:Y:S02]  /*e9e0*/  FFMA.FTZ R46, R12, R97, -R13 ;  /* 0x000000610c2e7223 */ /* 0x000fe4000001080d */
[----:B------:R-:W-:-:S02]  /*e9f0*/  FMUL.FTZ R13, R42, R91 ;  /* 0x0000005b2a0d7220 */ /* 0x000fc40000410000 */
[C---:B------:R-:W-:Y:S02]  /*ea00*/  FMUL.FTZ R49, R41.reuse, R47 ;  /* 0x0000002f29317220 */ /* 0x040fe40000410000 */
[----:B------:R-:W-:Y:S02]  /*ea10*/  FMUL.FTZ R42, R42, R96 ;  /* 0x000000602a2a7220 */ /* 0x000fe40000410000 */
[----:B------:R-:W-:Y:S02]  /*ea20*/  FMUL.FTZ R41, R41, R48 ;  /* 0x0000003029297220 */ /* 0x000fe40000410000 */
[C---:B------:R-:W-:Y:S02]  /*ea30*/  FFMA.FTZ R13, R39.reuse, R96, -R13 ;  /* 0x00000060270d7223 */ /* 0x040fe4000001080d */
[----:B------:R-:W-:Y:S02]  /*ea40*/  FFMA.FTZ R39, R39, R91, R42 ;  /* 0x0000005b27277223 */ /* 0x000fe4000001002a */
[C---:B------:R-:W-:Y:S01]  /*ea50*/  FFMA.FTZ R49, R38.reuse, R48, -R49 ;  /* 0x0000003026317223 */ /* 0x040fe20000010831 */
[----:B------:R-:W-:Y:S01]  /*ea60*/  F2FP.BF16.PACK_AB R13, R13, R6 ;  /* 0x000000060d0d723e */ /* 0x000fe200000010ff */
[----:B------:R-:W-:-:S02]  /*ea70*/  FFMA.FTZ R41, R38, R47, R41 ;  /* 0x0000002f26297223 */ /* 0x000fc40000010029 */
[C---:B------:R-:W-:Y:S02]  /*ea80*/  FMUL.FTZ R38, R5.reuse, R95 ;  /* 0x0000005f05267220 */ /* 0x040fe40000410000 */
[----:B------:R-:W-:Y:S02]  /*ea90*/  FMUL.FTZ R42, R5, R99 ;  /* 0x00000063052a7220 */ /* 0x000fe40000410000 */
[C---:B------:R-:W-:Y:S02]  /*eaa0*/  FMUL.FTZ R5, R45.reuse, R94 ;  /* 0x0000005e2d057220 */ /* 0x040fe40000410000 */
[----:B------:R-:W-:Y:S02]  /*eab0*/  FMUL.FTZ R4, R4, R97 ;  /* 0x0000006104047220 */ /* 0x000fe40000410000 */
[----:B------:R-:W-:Y:S02]  /*eac0*/  FMUL.FTZ R45, R45, R98 ;  /* 0x000000622d2d7220 */ /* 0x000fe40000410000 */
[----:B------:R-:W-:-:S02]  /*ead0*/  FFMA.FTZ R38, R14, R99, -R38 ;  /* 0x000000630e267223 */ /* 0x000fc40000010826 */
[----:B------:R-:W-:Y:S01]  /*eae0*/  FFMA.FTZ R98, R40, R98, -R5 ;  /* 0x0000006228627223 */ /* 0x000fe20000010805 */
[----:B------:R-:W-:Y:S01]  /*eaf0*/  F2FP.BF16.PACK_AB R5, R39, R36 ;  /* 0x000000242705723e */ /* 0x000fe200000010ff */
[----:B------:R-:W-:Y:S01]  /*eb00*/  FFMA.FTZ R4, R12, R93, R4 ;  /* 0x0000005d0c047223 */ /* 0x000fe20000010004 */
[----:B------:R-:W-:Y:S01]  /*eb10*/  F2FP.BF16.PACK_AB R12, R46, R7 ;  /* 0x000000072e0c723e */ /* 0x000fe200000010ff */
        /* <DEDUP_REMOVED lines=9> */
.L_x_2357:
[----:B------:R-:W-:Y:S05]  /*ebb0*/  BSYNC B0 ;  /* 0x0000000000007941 */ /* 0x000fea0003800000 */
.L_x_2356:
[----:B------:R-:W-:Y:S01]  /*ebc0*/  ISETP.GE.AND P0, PT, R137, c[0x0][0x27c], PT ;  /* 0x00009f0089007a0c */ /* 0x000fe20003f06270 */
[----:B------:R-:W-:-:S12]  /*ebd0*/  BSSY B0, `(.L_x_2358) ;  /* 0x0000070000007945 */ /* 0x000fd80003800000 */
[----:B------:R-:W-:Y:S05]  /*ebe0*/  @P0 BRA `(.L_x_2359) ;  /* 0x000006e000000947 */ /* 0x000fea0003800000 */
[----:B-1----:R-:W-:Y:S01]  /*ebf0*/  IMAD.MOV.U32 R4, RZ, RZ, c[0x0][0x27c] ;  /* 0x00009f00ff047624 */ /* 0x002fe200078e00ff */
[----:B------:R-:W-:Y:S02]  /*ec00*/  LEA.HI R92, R92, R137, RZ, 0x6 ;  /* 0x000000895c5c7211 */ /* 0x000fe400078f30ff */
        /* <DEDUP_REMOVED lines=14> */
[----:B------:R-:W1:Y:S01]  /*ecf0*/  LDS.128 R12, [R18] ;  /* 0x00000000120c7984 */ /* 0x000e620000000c00 */
[----:B------:R-:W-:-:S02]  /*ed00*/  SHF.R.U64 R37, R32, 0x10, R33 ;  /* 0x0000001020257819 */ /* 0x000fc40000001221 */
[----:B------:R-:W-:Y:S02]  /*ed10*/  IADD3 R36, R5, R4, R16 ;  /* 0x0000000405247210 */ /* 0x000fe40007ffe010 */
[----:B------:R-:W-:Y:S02]  /*ed20*/  SHF.R.U32.HI R32, RZ, 0x10, R33 ;  /* 0x00000010ff207819 */ /* 0x000fe40000011621 */
[----:B------:R-:W-:Y:S01]  /*ed30*/  SHF.R.U64 R28, R28, 0x10, R29 ;  /* 0x000000101c1c7819 */ /* 0x000fe2000000121d */
[----:B------:R-:W-:Y:S01]  /*ed40*/  IMAD.SHL.U32 R36, R36, 0x2, RZ ;  /* 0x0000000224247824 */ /* 0x000fe200078e00ff */
[--C-:B------:R-:W-:Y:S02]  /*ed50*/  SHF.R.U64 R33, R34, 0x10, R35.reuse ;  /* 0x0000001022217819 */ /* 0x100fe40000001223 */
[----:B------:R-:W-:Y:S02]  /*ed60*/  SHF.R.U32.HI R34, RZ, 0x10, R35 ;  /* 0x00000010ff227819 */ /* 0x000fe40000011623 */
[----:B------:R-:W2:Y:S01]  /*ed70*/  LDS.128 R4, [R36+0x18100] ;  /* 0x0181000024047984 */ /* 0x000ea20000000c00 */
[----:B------:R-:W-:-:S02]  /*ed80*/  SHF.R.U64 R35, R30, 0x10, R31 ;  /* 0x000000101e237819 */ /* 0x000fc4000000121f */
[----:B------:R-:W-:Y:S02]  /*ed90*/  SHF.R.U32.HI R31, RZ, 0x10, R31 ;  /* 0x00000010ff1f7819 */ /* 0x000fe4000001161f */
[----:B------:R-:W-:Y:S02]  /*eda0*/  PRMT R81, R81, 0x5410, R28 ;  /* 0x0000541051517816 */ /* 0x000fe4000000001c */
[----:B------:R-:W-:Y:S02]  /*edb0*/  PRMT R86, R86, 0x5410, R37 ;  /* 0x0000541056567816 */ /* 0x000fe40000000025 */
[----:B------:R-:W-:Y:S01]  /*edc0*/  SHF.R.U32.HI R29, RZ, 0x10, R29 ;  /* 0x00000010ff1d7819 */ /* 0x000fe2000001161d */
[----:B------:R-:W-:Y:S01]  /*edd0*/  IMAD.U32 R40, R81, 0x10000, RZ ;  /* 0x0001000051287824 */ /* 0x000fe200078e00ff */
[----:B------:R-:W-:Y:S01]  /*ede0*/  PRMT R82, R82, 0x5410, R31 ;  /* 0x0000541052527816 */ /* 0x000fe2000000001f */
[----:B------:R-:W-:Y:S01]  /*edf0*/  IMAD.U32 R38, R86, 0x10000, RZ ;  /* 0x0001000056267824 */ /* 0x000fe200078e00ff */
[----:B------:R-:W-:-:S02]  /*ee00*/  PRMT R85, R85, 0x5410, R32 ;  /* 0x0000541055557816 */ /* 0x000fc40000000020 */
[----:B------:R-:W-:Y:S02]  /*ee10*/  PRMT R87, R87, 0x5410, R34 ;  /* 0x0000541057577816 */ /* 0x000fe40000000022 */
[----:B------:R-:W-:Y:S02]  /*ee20*/  PRMT R88, R88, 0x5410, R33 ;  /* 0x0000541058587816 */ /* 0x000fe40000000021 */
[----:B------:R-:W-:Y:S02]  /*ee30*/  PRMT R80, R80, 0x5410, R29 ;  /* 0x0000541050507816 */ /* 0x000fe4000000001d */
[----:B------:R-:W-:Y:S02]  /*ee40*/  PRMT R84, R84, 0x5410, R35 ;  /* 0x0000541054547816 */ /* 0x000fe40000000023 */
[----:B------:R-:W-:Y:S01]  /*ee50*/  LOP3.LUT R81, R81, 0xffff0000, RZ, 0xc0, !PT ;  /* 0xffff000051517812 */ /* 0x000fe200078ec0ff */
[C---:B------:R-:W-:Y:S01]  /*ee60*/  IMAD.U32 R39, R80.reuse, 0x10000, RZ ;  /* 0x0001000050277824 */ /* 0x040fe200078e00ff */
[----:B------:R-:W-:Y:S01]  /*ee70*/  LOP3.LUT R80, R80, 0xffff0000, RZ, 0xc0, !PT ;  /* 0xffff000050507812 */ /* 0x000fe200078ec0ff */
[C---:B-1----:R-:W-:Y:S01]  /*ee80*/  IMAD.U32 R28, R13.reuse, 0x10000, RZ ;  /* 0x000100000d1c7824 */ /* 0x042fe200078e00ff */
[----:B------:R-:W-:Y:S01]  /*ee90*/  LOP3.LUT R31, R13, 0xffff0000, RZ, 0xc0, !PT ;  /* 0xffff00000d1f7812 */ /* 0x000fe200078ec0ff */
[C---:B------:R-:W-:Y:S01]  /*eea0*/  IMAD.U32 R13, R15.reuse, 0x10000, RZ ;  /* 0x000100000f0d7824 */ /* 0x040fe200078e00ff */
[----:B------:R-:W-:Y:S01]  /*eeb0*/  LOP3.LUT R32, R15, 0xffff0000, RZ, 0xc0, !PT ;  /* 0xffff00000f207812 */ /* 0x000fe200078ec0ff */
[C---:B------:R-:W-:Y:S01]  /*eec0*/  IMAD.U32 R29, R12.reuse, 0x10000, RZ ;  /* 0x000100000c1d7824 */ /* 0x040fe200078e00ff */
[----:B------:R-:W-:Y:S01]  /*eed0*/  LOP3.LUT R12, R12, 0xffff0000, RZ, 0xc0, !PT ;  /* 0xffff00000c0c7812 */ /* 0x000fe200078ec0ff */
[C---:B------:R-:W-:Y:S01]  /*eee0*/  IMAD.U32 R30, R14.reuse, 0x10000, RZ ;  /* 0x000100000e1e7824 */ /* 0x040fe200078e00ff */
        /* <DEDUP_REMOVED lines=37> */
[----:B------:R-:W-:Y:S01]  /*f140*/  FMUL.FTZ R33, R33, R39 ;  /* 0x0000002721217220 */ /* 0x000fe20000410000 */
[----:B------:R-:W-:Y:S01]  /*f150*/  F2FP.BF16.PACK_AB R4, R4, R29 ;  /* 0x0000001d0404723e */ /* 0x000fe200000010ff */
[----:B------:R-:W-:Y:S01]  /*f160*/  FFMA.FTZ R39, R30, R39, -R12 ;  /* 0x000000271e277223 */ /* 0x000fe2000001080c */
[----:B------:R-:W-:Y:S01]  /*f170*/  F2FP.BF16.PACK_AB R12, R40, R7 ;  /* 0x00000007280c723e */ /* 0x000fe200000010ff */
[----:B------:R-:W-:Y:S02]  /*f180*/  FFMA.FTZ R33, R30, R13, R33 ;  /* 0x0000000d1e217223 */ /* 0x000fe40000010021 */
[----:B------:R-:W-:Y:S02]  /*f190*/  FMUL.FTZ R38, R34, R80 ;  /* 0x0000005022267220 */ /* 0x000fe40000410000 */
[----:B------:R-:W-:-:S02]  /*f1a0*/  FMUL.FTZ R13, R5, R84 ;  /* 0x00000054050d7220 */ /* 0x000fc40000410000 */
[----:B------:R-:W-:Y:S02]  /*f1b0*/  FMUL.FTZ R30, R37, R82 ;  /* 0x00000052251e7220 */ /* 0x000fe40000410000 */
[----:B------:R-:W-:Y:S02]  /*f1c0*/  FMUL.FTZ R34, R34, R85 ;  /* 0x0000005522227220 */ /* 0x000fe40000410000 */
[-C--:B------:R-:W-:Y:S02]  /*f1d0*/  FMUL.FTZ R5, R5, R88.reuse ;  /* 0x0000005805057220 */ /* 0x080fe40000410000 */
[----:B------:R-:W-:Y:S02]  /*f1e0*/  FMUL.FTZ R37, R37, R87 ;  /* 0x0000005725257220 */ /* 0x000fe40000410000 */
[----:B------:R-:W-:Y:S02]  /*f1f0*/  FFMA.FTZ R85, R31, R85, -R38 ;  /* 0x000000551f557223 */ /* 0x000fe40000010826 */
[----:B------:R-:W-:-:S02]  /*f200*/  FFMA.FTZ R88, R14, R88, -R13 ;  /* 0x000000580e587223 */ /* 0x000fc4000001080d */
[----:B------:R-:W-:Y:S01]  /*f210*/  FFMA.FTZ R30, R32, R87, -R30 ;  /* 0x00000057201e7223 */ /* 0x000fe2000001081e */
[----:B------:R-:W-:Y:S01]  /*f220*/  F2FP.BF16.PACK_AB R13, R85, R6 ;  /* 0x00000006550d723e */ /* 0x000fe200000010ff */
[----:B------:R-:W-:Y:S02]  /*f230*/  FFMA.FTZ R31, R31, R80, R34 ;  /* 0x000000501f1f7223 */ /* 0x000fe40000010022 */
        /* <DEDUP_REMOVED lines=9> */
.L_x_2359:
[----:B------:R-:W-:Y:S05]  /*f2d0*/  BSYNC B0 ;  /* 0x0000000000007941 */ /* 0x000fea0003800000 */
.L_x_2358:
[----:B------:R-:W-:-:S13]  /*f2e0*/  ISETP.GE.AND P0, PT, R136, c[0x0][0x27c], PT ;  /* 0x00009f0088007a0c */ /* 0x000fda0003f06270 */
        /* <DEDUP_REMOVED lines=17> */
[--C-:B------:R-:W-:Y:S01]  /*f400*/  SHF.R.U64 R19, R24, 0x10, R25.reuse ;  /* 0x0000001018137819 */ /* 0x100fe20000001219 */
[----:B------:R-:W1:Y:S01]  /*f410*/  LDS.128 R12, [R17] ;  /* 0x00000000110c7984 */ /* 0x000e620000000c00 */
[----:B------:R-:W-:Y:S02]  /*f420*/  IADD3 R16, R5, R6, R16 ;  /* 0x0000000605107210 */ /* 0x000fe40007ffe010 */
[----:B------:R-:W-:Y:S02]  /*f430*/  SHF.R.U32.HI R24, RZ, 0x10, R25 ;  /* 0x00000010ff187819 */ /* 0x000fe40000011619 */
[--C-:B------:R-:W-:Y:S01]  /*f440*/  SHF.R.U64 R25, R26, 0x10, R27.reuse ;  /* 0x000000101a197819 */ /* 0x100fe2000000121b */
[----:B------:R-:W-:Y:S01]  /*f450*/  IMAD.SHL.U32 R16, R16, 0x2, RZ ;  /* 0x0000000210107824 */ /* 0x000fe200078e00ff */
[----:B------:R-:W-:Y:S02]  /*f460*/  SHF.R.U32.HI R26, RZ, 0x10, R27 ;  /* 0x00000010ff1a7819 */ /* 0x000fe4000001161b */
[----:B------:R-:W-:-:S02]  /*f470*/  SHF.R.U64 R27, R20, 0x10, R21 ;  /* 0x00000010141b7819 */ /* 0x000fc40000001215 */
[----:B------:R-:W2:Y:S01]  /*f480*/  LDS.128 R4, [R16+0x18100] ;  /* 0x0181000010047984 */ /* 0x000ea20000000c00 */
[----:B------:R-:W-:Y:S02]  /*f490*/  SHF.R.U32.HI R20, RZ, 0x10, R21 ;  /* 0x00000010ff147819 */ /* 0x000fe40000011615 */
[----:B------:R-:W-:Y:S02]  /*f4a0*/  SHF.R.U64 R21, R22, 0x10, R23 ;  /* 0x0000001016157819 */ /* 0x000fe40000001217 */
[----:B------:R-:W-:Y:S02]  /*f4b0*/  PRMT R70, R70, 0x5410, R27 ;  /* 0x0000541046467816 */ /* 0x000fe4000000001b */
[----:B------:R-:W-:Y:S02]  /*f4c0*/  SHF.R.U32.HI R22, RZ, 0x10, R23 ;  /* 0x00000010ff167819 */ /* 0x000fe40000011617 */
[----:B------:R-:W-:Y:S01]  /*f4d0*/  PRMT R74, R74, 0x5410, R19 ;  /* 0x000054104a4a7816 */ /* 0x000fe20000000013 */
[----:B------:R-:W-:Y:S01]  /*f4e0*/  IMAD.U32 R30, R70, 0x10000, RZ ;  /* 0x00010000461e7824 */ /* 0x000fe200078e00ff */
[----:B------:R-:W-:-:S02]  /*f4f0*/  PRMT R72, R72, 0x5410, R21 ;  /* 0x0000541048487816 */ /* 0x000fc40000000015 */
[----:B------:R-:W-:Y:S02]  /*f500*/  PRMT R71, R71, 0x5410, R22 ;  /* 0x0000541047477816 */ /* 0x000fe40000000016 */
[----:B------:R-:W-:Y:S02]  /*f510*/  PRMT R73, R73, 0x5410, R24 ;  /* 0x0000541049497816 */ /* 0x000fe40000000018 */
[----:B------:R-:W-:Y:S01]  /*f520*/  PRMT R75, R75, 0x5410, R26 ;  /* 0x000054104b4b7816 */ /* 0x000fe2000000001a */
[----:B------:R-:W-:Y:S01]  /*f530*/  IMAD.U32 R26, R74, 0x10000, RZ ;  /* 0x000100004a1a7824 */ /* 0x000fe200078e00ff */
[----:B------:R-:W-:Y:S02]  /*f540*/  PRMT R69, R69, 0x5410, R20 ;  /* 0x0000541045457816 */ /* 0x000fe40000000014 */
[----:B------:R-:W-:-:S03]  /*f550*/  PRMT R76, R76, 0x5410, R25 ;  /* 0x000054104c4c7816 */ /* 0x000fc60000000019 */
        /* <DEDUP_REMOVED lines=25> */
[----:B------:R-:W-:Y:S02]  /*f6f0*/  FMUL.FTZ R29, R15, R28 ;  /* 0x0000001c0f1d7220 */ /* 0x000fe40000410000 */
[----:B------:R-:W-:-:S02]  /*f700*/  FFMA.FTZ R19, R19, R30, R31 ;  /* 0x0000001e13137223 */ /* 0x000fc4000001001f */
[C---:B------:R-:W-:Y:S01]  /*f710*/  IMAD.U32 R30, R75.reuse, 0x10000, RZ ;  /* 0x000100004b1e7824 */ /* 0x040fe200078e00ff */
[----:B------:R-:W-:Y:S01]  /*f720*/  LOP3.LUT R75, R75, 0xffff0000, RZ, 0xc0, !PT ;  /* 0xffff00004b4b7812 */ /* 0x000fe200078ec0ff */
[-C--:B------:R-:W-:Y:S02]  /*f730*/  FMUL.FTZ R31, R15, R6.reuse ;  /* 0x000000060f1f7220 */ /* 0x080fe40000410000 */
[----:B------:R-:W-:Y:S01]  /*f740*/  FFMA.FTZ R6, R18, R6, -R29 ;  /* 0x0000000612067223 */ /* 0x000fe2000001081d */
[----:B------:R-:W-:Y:S01]  /*f750*/  LOP3.LUT R29, R70, 0xffff0000, RZ, 0xc0, !PT ;  /* 0xffff0000461d7812 */ /* 0x000fe200078ec0ff */
[C---:B------:R-:W-:Y:S02]  /*f760*/  FMUL.FTZ R15, R25.reuse, R26 ;  /* 0x0000001a190f7220 */ /* 0x040fe40000410000 */
[----:B------:R-:W-:Y:S02]  /*f770*/  FMUL.FTZ R25, R25, R30 ;  /* 0x0000001e19197220 */ /* 0x000fe40000410000 */
        /* <DEDUP_REMOVED lines=14> */
[-C--:B------:R-:W-:Y:S01]  /*f860*/  FMUL.FTZ R23, R23, R30.reuse ;  /* 0x0000001e17177220 */ /* 0x080fe20000410000 */
[----:B------:R-:W-:Y:S01]  /*f870*/  F2FP.BF16.PACK_AB R4, R4, R19 ;  /* 0x000000130404723e */ /* 0x000fe200000010ff */
        /* <DEDUP_REMOVED lines=12> */
[----:B------:R-:W-:-:S02]  /*f940*/  FFMA.FTZ R21, R21, R69, R24 ;  /* 0x0000004515157223 */ /* 0x000fc40000010018 */
        /* <DEDUP_REMOVED lines=9> */
.L_x_2335:
[----:B------:R-:W-:Y:S05]  /*f9e0*/  BSYNC B2 ;  /* 0x0000000000027941 */ /* 0x000fea0003800000 */
.L_x_2317:
[----:B------:R-:W-:-:S04]  /*f9f0*/  DEPBAR.LE SB0, 0x2 ;  /* 0x000080800000791a */ /* 0x000fc80000000000 */
[----:B------:R-:W-:Y:S01]  /*fa00*/  BAR.SYNC.DEFER_BLOCKING 0x0 ;  /* 0x0000000000007b1d */ /* 0x000fe20000010000 */
[----:B------:R-:W-:-:S04]  /*fa10*/  LOP3.LUT P0, RZ, R8, 0x2, RZ, 0xc0, !PT ;  /* 0x0000000208ff7812 */ /* 0x000fc8000780c0ff */
[----:B------:R-:W-:Y:S01]  /*fa20*/  SEL R200, R2, 0xffffffe0, !P0 ;  /* 0xffffffe002c87807 */ /* 0x000fe20004000000 */
[----:B------:R-:W-:Y:S04]  /*fa30*/  BSSY B0, `(.L_x_2360) ;  /* 0x0000025000007945 */ /* 0x000fe80003800000 */
[----:B------:R-:W-:Y:S01]  /*fa40*/  IMAD.IADD R2, R196, 0x1, R200 ;  /* 0x00000001c4027824 */ /* 0x000fe200078e02c8 */
[----:B------:R2:W3:Y:S04]  /*fa50*/  LDSM.16.M88.4 R28, [R198] ;  /* 0x00000000c61c783b */ /* 0x0004e80000000200 */
[----:B-1----:R2:W1:Y:S04]  /*fa60*/  LDSM.16.M88.4 R16, [R196] ;  /* 0x00000000c410783b */ /* 0x0024680000000200 */
[----:B------:R2:W4:Y:S04]  /*fa70*/  LDSM.16.M88.4 R60, [R196+0x800] ;  /* 0x00080000c43c783b */ /* 0x0005280000000200 */
[----:B------:R2:W1:Y:S04]  /*fa80*/  LDSM.16.M88.4 R52, [R196+0x1000] ;  /* 0x00100000c434783b */ /* 0x0004680000000200 */
[----:B------:R2:W1:Y:S04]  /*fa90*/  LDSM.16.M88.4 R24, [R196+0x1800] ;  /* 0x00180000c418783b */ /* 0x0004680000000200 */
[----:B------:R2:W1:Y:S04]  /*faa0*/  LDSM.16.M88.4 R44, [R195] ;  /* 0x00000000c32c783b */ /* 0x0004680000000200 */
[----:B------:R2:W1:Y:S04]  /*fab0*/  LDSM.16.M88.4 R12, [R2] ;  /* 0x00000000020c783b */ /* 0x0004680000000200 */
[----:B-----5:R2:W1:Y:S04]  /*fac0*/  LDSM.16.M88.4 R80, [R2+0x800] ;  /* 0x000800000250783b */ /* 0x0204680000000200 */
        /* <DEDUP_REMOVED lines=27> */
.L_x_2361:
[----:B------:R-:W-:Y:S05]  /*fc80*/  BSYNC B0 ;  /* 0x0000000000007941 */ /* 0x000fea0003800000 */
.L_x_2360:
[----:B------:R-:W-:Y:S01]  /*fc90*/  LOP3.LUT P0, RZ, R8, 0x4, RZ, 0xc0, !PT ;  /* 0x0000000408ff7812 */ /* 0x000fe2000780c0ff */
[C---:B-123--:R-:W-:Y:S01]  /*fca0*/  HMMA.16816.F32.BF16 R20, R28.reuse, R16, RZ ;  /* 0x000000101c14723c */ /* 0x04efe200000418ff */
[----:B------:R-:W-:Y:S01]  /*fcb0*/  LDSM.16.M88.4 R36, [R194] ;  /* 0x00000000c224783b */ /* 0x000fe20000000200 */
[C---:B------:R-:W-:Y:S01]  /*fcc0*/  IMAD.IADD R173, R197.reuse, 0x1, R192 ;  /* 0x00000001c5ad7824 */ /* 0x040fe200078e02c0 */
[----:B------:R-:W-:Y:S01]  /*fcd0*/  SEL R201, R0, 0xffffffc0, !P0 ;  /* 0xffffffc000c97807 */ /* 0x000fe20004000000 */
[----:B------:R-:W-:Y:S01]  /*fce0*/  IMAD.IADD R166, R197, 0x1, R139 ;  /* 0x00000001c5a67824 */ /* 0x000fe200078e028b */
[----:B------:R-:W0:Y:S01]  /*fcf0*/  LDGDEPBAR ;  /* 0x00000000000079af */ /* 0x000e220000000000 */
[----:B------:R-:W-:Y:S01]  /*fd00*/  BSSY B0, `(.L_x_2362) ;  /* 0x000026a000007945 */ /* 0x000fe20003800000 */
[----:B------:R-:W-:Y:S01]  /*fd10*/  IADD3 R0, R201, R196, R200 ;  /* 0x000000c4c9007210 */ /* 0x000fe20007ffe0c8 */
[----:B------:R-:W-:Y:S01]  /*fd20*/  HMMA.16816.F32.BF16 R16, R28, R18, RZ ;  /* 0x000000121c10723c */ /* 0x000fe200000418ff */
[----:B------:R-:W-:-:S05]  /*fd30*/  IMAD.IADD R8, R196, 0x1, R201 ;  /* 0x00000001c4087824 */ /* 0x000fca00078e02c9 */
[----:B------:R-:W1:Y:S02]  /*fd40*/  LDSM.16.M88.4 R4, [R8] ;  /* 0x000000000804783b */ /* 0x000e640000000200 */
[C---:B------:R-:W-:Y:S02]  /*fd50*/  HMMA.16816.F32.BF16 R56, R28.reuse, R52, RZ ;  /* 0x000000341c38723c */ /* 0x040fe400000418ff */
[----:B------:R-:W2:Y:S04]  /*fd60*/  LDSM.16.M88.4 R72, [R8+0x1000] ;  /* 0x001000000848783b */ /* 0x000ea80000000200 */
[----:B------:R-:W3:Y:S02]  /*fd70*/  LDSM.16.M88.4 R68, [R8+0x1800] ;  /* 0x001800000844783b */ /* 0x000ee40000000200 */
[C---:B------:R-:W-:Y:S02]  /*fd80*/  HMMA.16816.F32.BF16 R52, R28.reuse, R54, RZ ;  /* 0x000000361c34723c */ /* 0x040fe400000418ff */
[----:B------:R-:W5:Y:S06]  /*fd90*/  LDSM.16.M88.4 R76, [R8+0x800] ;  /* 0x00080000084c783b */ /* 0x000f6c0000000200 */
[C---:B----4-:R-:W-:Y:S08]  /*fda0*/  HMMA.16816.F32.BF16 R64, R28.reuse, R60, RZ ;  /* 0x0000003c1c40723c */ /* 0x050ff000000418ff */
[C---:B------:R-:W-:Y:S08]  /*fdb0*/  HMMA.16816.F32.BF16 R60, R28.reuse, R62, RZ ;  /* 0x0000003e1c3c723c */ /* 0x040ff000000418ff */
[C---:B------:R-:W-:Y:S08]  /*fdc0*/  HMMA.16816.F32.BF16 R48, R28.reuse, R24, RZ ;  /* 0x000000181c30723c */ /* 0x040ff000000418ff */
[----:B------:R-:W-:Y:S01]  /*fdd0*/  HMMA.16816.F32.BF16 R28, R28, R26, RZ ;  /* 0x0000001a1c1c723c */ /* 0x000fe200000418ff */
[----:B------:R-:W-:Y:S07]  /*fde0*/  LDSM.16.M88.4 R24, [R193] ;  /* 0x00000000c118783b */ /* 0x000fee0000000200 */
[C---:B------:R-:W-:Y:S08]  /*fdf0*/  HMMA.16816.F32.BF16 R20, R44.reuse, R12, R20 ;  /* 0x0000000c2c14723c */ /* 0x040ff00000041814 */
[C---:B------:R-:W-:Y:S01]  /*fe00*/  HMMA.16816.F32.BF16 R16, R44.reuse, R14, R16 ;  /* 0x0000000e2c10723c */ /* 0x040fe20000041810 */
[----:B------:R-:W4:Y:S07]  /*fe10*/  LDSM.16.M88.4 R12, [R0] ;  /* 0x00000000000c783b */ /* 0x000f2e0000000200 */
        /* <DEDUP_REMOVED lines=8> */
[----:B------:R-:W4:Y:S04]  /*fea0*/  LDSM.16.M88.4 R32, [R0+0x1000] ;  /* 0x001000000020783b */ /* 0x000f280000000200 */
[----:B------:R-:W4:Y:S03]  /*feb0*/  LDSM.16.M88.4 R28, [R0+0x1800] ;  /* 0x00180000001c783b */ /* 0x000f260000000200 */
[C---:B-1----:R-:W-:Y:S08]  /*fec0*/  HMMA.16816.F32.BF16 R20, R36.reuse, R4, R20 ;  /* 0x000000042414723c */ /* 0x042ff00000041814 */
[C---:B------:R-:W-:Y:S01]  /*fed0*/  HMMA.16816.F32.BF16 R16, R36.reuse, R6, R16 ;  /* 0x000000062410723c */ /* 0x040fe20000041810 */
[----:B------:R-:W1:Y:S07]  /*fee0*/  LDSM.16.M88.4 R4, [R196+0x2000] ;  /* 0x00200000c404783b */ /* 0x000e6e0000000200 */
        /* <DEDUP_REMOVED lines=16> */
[C---:B------:R-:W-:Y:S08]  /*fff0*/  HMMA.16816.F32.BF16 R48, R24.reuse, R28, R48 ;  /* 0x0000001c1830723c */ /* 0x040ff00000041830 */
[C---:B------:R-:W-:Y:S01]  /*10000*/  HMMA.16816.F32.BF16 R44, R24.reuse, R30, R44 ;  /* 0x0000001e182c723c */ /* 0x040fe2000004182c */
[----:B------:R-:W5:Y:S07]  /*10010*/  LDSM.16.M88.4 R28, [R2+0x3000] ;  /* 0x00300000021c783b */ /* 0x000f6e0000000200 */
[C---:B------:R-:W-:Y:S08]  /*10020*/  HMMA.16816.F32.BF16 R64, R24.reuse, R80, R64 ;  /* 0x000000501840723c */ /* 0x040ff00000041840 */
[----:B------:R-:W-:Y:S01]  /*10030*/  HMMA.16816.F32.BF16 R60, R24, R82, R60 ;  /* 0x00000052183c723c */ /* 0x000fe2000004183c */
[----:B------:R-:W-:Y:S04]  /*10040*/  LDSM.16.M88.4 R80, [R194+0x4000] ;  /* 0x00400000c250783b */ /* 0x000fe80000000200 */
[----:B------:R-:W-:Y:S03]  /*10050*/  LDSM.16.M88.4 R24, [R2+0x3800] ;  /* 0x003800000218783b */ /* 0x000fe60000000200 */
        /* <DEDUP_REMOVED lines=10> */
[----:B------:R-:W-:Y:S01]  /*10100*/  HMMA.16816.F32.BF16 R16, R12, R38, R16 ;  /* 0x000000260c10723c */ /* 0x000fe20000041810 */
[----:B------:R-:W-:Y:S07]  /*10110*/  LDSM.16.M88.4 R36, [R0+0x2000] ;  /* 0x002000000024783b */ /* 0x000fee0000000200 */
[C---:B------:R-:W-:Y:S08]  /*10120*/  HMMA.16816.F32.BF16 R48, R40.reuse, R68, R48 ;  /* 0x000000442830723c */ /* 0x040ff00000041830 */
[----:B------:R-:W-:Y:S01]  /*10130*/  HMMA.16816.F32.BF16 R44, R40, R70, R44 ;  /* 0x00000046282c723c */ /* 0x000fe2000004182c */
[----:B------:R-:W4:Y:S04]  /*10140*/  LDSM.16.M88.4 R40, [R193+0x4000] ;  /* 0x00400000c128783b */ /* 0x000f280000000200 */
[----:B------:R-:W2:Y:S03]  /*10150*/  LDSM.16.M88.4 R68, [R8+0x3800] ;  /* 0x003800000844783b */ /* 0x000ea60000000200 */
[C---:B-----5:R-:W-:Y:S08]  /*10160*/  HMMA.16816.F32.BF16 R56, R12.reuse, R28, R56 ;  /* 0x0000001c0c38723c */ /* 0x060ff00000041838 */
[C---:B------:R-:W-:Y:S01]  /*10170*/  HMMA.16816.F32.BF16 R52, R12.reuse, R30, R52 ;  /* 0x0000001e0c34723c */ /* 0x040fe20000041834 */
[----:B------:R-:W5:Y:S07]  /*10180*/  LDSM.16.M88.4 R28, [R0+0x3000] ;  /* 0x00300000001c783b */ /* 0x000f6e0000000200 */
[C---:B------:R-:W-:Y:S08]  /*10190*/  HMMA.16816.F32.BF16 R64, R12.reuse, R32, R64 ;  /* 0x000000200c40723c */ /* 0x040ff00000041840 */
[----:B------:R-:W-:Y:S01]  /*101a0*/  HMMA.16816.F32.BF16 R60, R12, R34, R60 ;  /* 0x000000220c3c723c */ /* 0x000fe2000004183c */
[----:B------:R-:W3:Y:S07]  /*101b0*/  LDSM.16.M88.4 R32, [R0+0x2800] ;  /* 0x002800000020783b */ /* 0x000eee0000000200 */
[C---:B-1----:R-:W-:Y:S08]  /*101c0*/  HMMA.16816.F32.BF16 R20, R80.reuse, R4, R20 ;  /* 0x000000045014723c */ /* 0x042ff00000041814 */
[----:B------:R-:W-:Y:S01]  /*101d0*/  HMMA.16816.F32.BF16 R16, R80, R6, R16 ;  /* 0x000000065010723c */ /* 0x000fe20000041810 */
[----:B------:R-:W-:Y:S07]  /*101e0*/  LDSM.16.M88.4 R4, [R196+0x4000] ;  /* 0x00400000c404783b */ /* 0x000fee0000000200 */
[C---:B------:R-:W-:Y:S08]  /*101f0*/  HMMA.16816.F32.BF16 R48, R12.reuse, R24, R48 ;  /* 0x000000180c30723c */ /* 0x040ff00000041830 */
[----:B------:R-:W-:Y:S01]  /*10200*/  HMMA.16816.F32.BF16 R44, R12, R26, R44 ;  /* 0x0000001a0c2c723c */ /* 0x000fe2000004182c */
[----:B------:R-:W1:Y:S04]  /*10210*/  LDSM.16.M88.4 R12, [R198+0x8000] ;  /* 0x00800000c60c783b */ /* 0x000e680000000200 */
[----:B------:R-:W1:Y:S03]  /*10220*/  LDSM.16.M88.4 R24, [R0+0x3800] ;  /* 0x003800000018783b */ /* 0x000e660000000200 */
[C---:B--2---:R-:W-:Y:S08]  /*10230*/  HMMA.16816.F32.BF16 R56, R80.reuse, R72, R56 ;  /* 0x000000485038723c */ /* 0x044ff00000041838 */
[C---:B------:R-:W-:Y:S08]  /*10240*/  HMMA.16816.F32.BF16 R52, R80.reuse, R74, R52 ;  /* 0x0000004a5034723c */ /* 0x040ff00000041834 */
[C---:B---3--:R-:W-:Y:S08]  /*10250*/  HMMA.16816.F32.BF16 R64, R80.reuse, R76, R64 ;  /* 0x0000004c5040723c */ /* 0x048ff00000041840 */
[----:B------:R-:W-:Y:S08]  /*10260*/  HMMA.16816.F32.BF16 R60, R80, R78, R60 ;  /* 0x0000004e503c723c */ /* 0x000ff0000004183c */
[C---:B----4-:R-:W-:Y:S08]  /*10270*/  HMMA.16816.F32.BF16 R20, R40.reuse, R36, R20 ;  /* 0x000000242814723c */ /* 0x050ff00000041814 */
[----:B------:R-:W-:Y:S01]  /*10280*/  HMMA.16816.F32.BF16 R72, R40, R38, R16 ;  /* 0x000000262848723c */ /* 0x000fe20000041810 */
[----:B------:R-:W-:Y:S04]  /*10290*/  LDSM.16.M88.4 R36, [R195+0x8000] ;  /* 0x00800000c324783b */ /* 0x000fe80000000200 */
[----:B------:R-:W-:Y:S03]  /*102a0*/  LDSM.16.M88.4 R16, [R2+0x4000] ;  /* 0x004000000210783b */ /* 0x000fe60000000200 */
[C---:B------:R-:W-:Y:S08]  /*102b0*/  HMMA.16816.F32.BF16 R48, R80.reuse, R68, R48 ;  /* 0x000000445030723c */ /* 0x040ff00000041830 */
[----:B------:R-:W-:Y:S01]  /*102c0*/  HMMA.16816.F32.BF16 R44, R80, R70, R44 ;  /* 0x00000046502c723c */ /* 0x000fe2000004182c */
[----:B------:R-:W2:Y:S04]  /*102d0*/  LDSM.16.M88.4 R68, [R196+0x4800] ;  /* 0x00480000c444783b */ /* 0x000ea80000000200 */
[----:B------:R-:W-:Y:S03]  /*102e0*/  LDSM.16.M88.4 R80, [R2+0x5000] ;  /* 0x005000000250783b */ /* 0x000fe60000000200 */
[C---:B-----5:R-:W-:Y:S08]  /*102f0*/  HMMA.16816.F32.BF16 R56, R40.reuse, R28, R56 ;  /* 0x0000001c2838723c */ /* 0x060ff00000041838 */
[C---:B------:R-:W-:Y:S01]  /*10300*/  HMMA.16816.F32.BF16 R52, R40.reuse, R30, R52 ;  /* 0x0000001e2834723c */ /* 0x040fe20000041834 */
[----:B------:R-:W3:Y:S07]  /*10310*/  LDSM.16.M88.4 R28, [R196+0x5000] ;  /* 0x00500000c41c783b */ /* 0x000eee0000000200 */
[C---:B------:R-:W-:Y:S08]  /*10320*/  HMMA.16816.F32.BF16 R64, R40.reuse, R32, R64 ;  /* 0x000000202840723c */ /* 0x040ff00000041840 */
[----:B------:R-:W-:Y:S01]  /*10330*/  HMMA.16816.F32.BF16 R60, R40, R34, R60 ;  /* 0x00000022283c723c */ /* 0x000fe2000004183c */
[----:B------:R-:W4:Y:S07]  /*10340*/  LDSM.16.M88.4 R32, [R2+0x4800] ;  /* 0x004800000220783b */ /* 0x000f2e0000000200 */
[C---:B-1----:R-:W-:Y:S08]  /*10350*/  HMMA.16816.F32.BF16 R20, R12.reuse, R4, R20 ;  /* 0x000000040c14723c */ /* 0x042ff00000041814 */
[----:B------:R-:W-:Y:S01]  /*10360*/  HMMA.16816.F32.BF16 R72, R12, R6, R72 ;  /* 0x000000060c48723c */ /* 0x000fe20000041848 */
[----:B------:R-:W-:Y:S07]  /*10370*/  LDSM.16.M88.4 R4, [R8+0x4000] ;  /* 0x004000000804783b */ /* 0x000fee0000000200 */
[C---:B------:R-:W-:Y:S08]  /*10380*/  HMMA.16816.F32.BF16 R48, R40.reuse, R24, R48 ;  /* 0x000000182830723c */ /* 0x040ff00000041830 */
[----:B------:R-:W-:Y:S01]  /*10390*/  HMMA.16816.F32.BF16 R44, R40, R26, R44 ;  /* 0x0000001a282c723c */ /* 0x000fe2000004182c */
[----:B------:R-:W1:Y:S04]  /*103a0*/  LDSM.16.M88.4 R24, [R194+0x8000] ;  /* 0x00800000c218783b */ /* 0x000e680000000200 */
[----:B------:R-:W-:Y:S03]  /*103b0*/  LDSM.16.M88.4 R40, [R0+0x4000] ;  /* 0x004000000028783b */ /* 0x000fe60000000200 */
[----:B--2---:R-:W-:Y:S08]  /*103c0*/  HMMA.16816.F32.BF16 R64, R12, R68, R64 ;  /* 0x000000440c40723c */ /* 0x004ff00000041840 */
[----:B------:R-:W-:Y:S08]  /*103d0*/  HMMA.16816.F32.BF16 R20, R36, R16, R20 ;  /* 0x000000102414723c */ /* 0x000ff00000041814 */
[----:B------:R-:W-:Y:S01]  /*103e0*/  HMMA.16816.F32.BF16 R68, R12, R70, R60 ;  /* 0x000000460c44723c */ /* 0x000fe2000004183c */
[----:B------:R-:W-:Y:S07]  /*103f0*/  LDSM.16.M88.4 R60, [R193+0x8000] ;  /* 0x00800000c13c783b */ /* 0x000fee0000000200 */
[----:B------:R-:W-:Y:S01]  /*10400*/  HMMA.16816.F32.BF16 R72, R36, R18, R72 ;  /* 0x000000122448723c */ /* 0x000fe20000041848 */
[----:B------:R-:W2:Y:S07]  /*10410*/  LDSM.16.M88.4 R16, [R196+0x5800] ;  /* 0x00580000c410783b */ /* 0x000eae0000000200 */
[----:B---3--:R-:W-:Y:S01]  /*10420*/  HMMA.16816.F32.BF16 R76, R12, R28, R56 ;  /* 0x0000001c0c4c723c */ /* 0x008fe20000041838 */
[----:B------:R-:W3:Y:S07]  /*10430*/  LDSM.16.M88.4 R56, [R8+0x4800] ;  /* 0x004800000838783b */ /* 0x000eee0000000200 */
[----:B----4-:R-:W-:Y:S08]  /*10440*/  HMMA.16816.F32.BF16 R64, R36, R32, R64 ;  /* 0x000000202440723c */ /* 0x010ff00000041840 */
[----:B------:R-:W-:Y:S01]  /*10450*/  HMMA.16816.F32.BF16 R52, R12, R30, R52 ;  /* 0x0000001e0c34723c */ /* 0x000fe20000041834 */
[----:B------:R-:W4:Y:S07]  /*10460*/  LDSM.16.M88.4 R28, [R8+0x5000] ;  /* 0x00500000081c783b */ /* 0x000f2e0000000200 */
[----:B------:R-:W-:Y:S01]  /*10470*/  HMMA.16816.F32.BF16 R68, R36, R34, R68 ;  /* 0x000000222444723c */ /* 0x000fe20000041844 */
[----:B------:R-:W5:Y:S07]  /*10480*/  LDSM.16.M88.4 R32, [R2+0x5800] ;  /* 0x005800000220783b */ /* 0x000f6e0000000200 */
[C---:B-1----:R-:W-:Y:S08]  /*10490*/  HMMA.16816.F32.BF16 R20, R24.reuse, R4, R20 ;  /* 0x000000041814723c */ /* 0x042ff00000041814 */
[----:B------:R-:W-:Y:S01]  /*104a0*/  HMMA.16816.F32.BF16 R72, R24, R6, R72 ;  /* 0x000000061848723c */ /* 0x000fe20000041848 */
[----:B------:R-:W1:Y:S07]  /*104b0*/  LDSM.16.M88.4 R4, [R0+0x4800] ;  /* 0x004800000004783b */ /* 0x000e6e0000000200 */
[----:B--2---:R-:W-:Y:S08]  /*104c0*/  HMMA.16816.F32.BF16 R48, R12, R16, R48 ;  /* 0x000000100c30723c */ /* 0x004ff00000041830 */
[----:B------:R-:W-:Y:S08]  /*104d0*/  HMMA.16816.F32.BF16 R76, R36, R80, R76 ;  /* 0x00000050244c723c */ /* 0x000ff0000004184c */
[----:B------:R-:W-:Y:S01]  /*104e0*/  HMMA.16816.F32.BF16 R44, R12, R18, R44 ;  /* 0x000000120c2c723c */ /* 0x000fe2000004182c */
[----:B------:R-:W2:Y:S04]  /*104f0*/  LDSM.16.M88.4 R12, [R0+0x5000] ;  /* 0x00500000000c783b */ /* 0x000ea80000000200 */
[----:B------:R1:W2:Y:S03]  /*10500*/  LDSM.16.M88.4 R16, [R8+0x5800] ;  /* 0x005800000810783b */ /* 0x0002a60000000200 */
[C---:B---3--:R-:W-:Y:S08]  /*10510*/  HMMA.16816.F32.BF16 R64, R24.reuse, R56, R64 ;  /* 0x000000381840723c */ /* 0x048ff00000041840 */
[----:B------:R-:W-:Y:S08]  /*10520*/  HMMA.16816.F32.BF16 R68, R24, R58, R68 ;  /* 0x0000003a1844723c */ /* 0x000ff00000041844 */
[----:B------:R-:W-:Y:S01]  /*10530*/  HMMA.16816.F32.BF16 R52, R36, R82, R52 ;  /* 0x000000522434723c */ /* 0x000fe20000041834 */
[----:B-1----:R-:W-:-:S07]  /*10540*/  IMAD.IADD R8, R222, 0x1, R209 ;  /* 0x00000001de087824 */ /* 0x002fce00078e02d1 */
[----:B----4-:R-:W-:Y:S08]  /*10550*/  HMMA.16816.F32.BF16 R76, R24, R28, R76 ;  /* 0x0000001c184c723c */ /* 0x010ff0000004184c */
[C---:B-----5:R-:W-:Y:S08]  /*10560*/  HMMA.16816.F32.BF16 R48, R36.reuse, R32, R48 ;  /* 0x000000202430723c */ /* 0x060ff00000041830 */
[----:B------:R-:W-:Y:S07]  /*10570*/  HMMA.16816.F32.BF16 R44, R36, R34, R44 ;  /* 0x00000022242c723c */ /* 0x000fee000004182c */
[----:B------:R-:W-:Y:S01]  /*10580*/  IMAD.MOV.U32 R34, RZ, RZ, -0x40 ;  /* 0xffffffc0ff227424 */ /* 0x000fe200078e00ff */
[C---:B------:R-:W-:Y:S08]  /*10590*/  HMMA.16816.F32.BF16 R64, R60.reuse, R4, R64 ;  /* 0x000000043c40723c */ /* 0x040ff00000041840 */
[----:B------:R-:W-:Y:S01]  /*105a0*/  HMMA.16816.F32.BF16 R68, R60, R6, R68 ;  /* 0x000000063c44723c */ /* 0x000fe20000041844 */
[----:B------:R-:W1:Y:S01]  /*105b0*/  LDSM.16.M88.4 R4, [R0+0x5800] ;  /* 0x005800000004783b */ /* 0x000e620000000200 */
[----:B------:R-:W-:-:S04]  /*105c0*/  DEPBAR.LE SB0, 0x2 ;  /* 0x000080800000791a */ /* 0x000fc80000000000 */
[----:B------:R-:W-:Y:S02]  /*105d0*/  BAR.SYNC.DEFER_BLOCKING 0x0 ;  /* 0x0000000000007b1d */ /* 0x000fe40000010000 */
[----:B------:R-:W-:Y:S08]  /*105e0*/  HMMA.16816.F32.BF16 R52, R24, R30, R52 ;  /* 0x0000001e1834723c */ /* 0x000ff00000041834 */
[----:B--2---:R-:W-:Y:S01]  /*105f0*/  HMMA.16816.F32.BF16 R76, R60, R12, R76 ;  /* 0x0000000c3c4c723c */ /* 0x004fe2000004184c */
[----:B------:R-:W-:-:S02]  /*10600*/  FMUL.FTZ R32, R65, c[0x0][0x320] ;  /* 0x0000c80041207a20 */ /* 0x000fc40000410000 */
[----:B------:R-:W-:Y:S02]  /*10610*/  FMUL.FTZ R29, R64, c[0x0][0x320] ;  /* 0x0000c800401d7a20 */ /* 0x000fe40000410000 */
[----:B------:R-:W-:Y:S02]  /*10620*/  FMUL.FTZ R33, R66, c[0x0][0x320] ;  /* 0x0000c80042217a20 */ /* 0x000fe40000410000 */
[----:B------:R-:W-:Y:S01]  /*10630*/  @P6 IMAD.HI.U32 R13, R8, c[0x0][0x2c8], RZ ;  /* 0x0000b200080d6a27 */ /* 0x000fe200078e00ff */
[----:B------:R-:W-:Y:S01]  /*10640*/  HMMA.16816.F32.BF16 R48, R24, R16, R48 ;  /* 0x000000101830723c */ /* 0x000fe20000041830 */
[----:B------:R-:W-:Y:S02]  /*10650*/  MUFU.TANH R32, R32 ;  /* 0x0000002000207308 */ /* 0x000fe40000002400 */
[----:B------:R-:W-:Y:S01]  /*10660*/  FMUL.FTZ R69, R69, c[0x0][0x320] ;  /* 0x0000c80045457a20 */ /* 0x000fe20000410000 */
[----:B------:R-:W-:Y:S01]  /*10670*/  @P6 SHF.R.U32.HI R8, RZ, c[0x0][0x2cc], R13 ;  /* 0x0000b300ff086a19 */ /* 0x000fe2000001160d */
[----:B------:R-:W-:Y:S01]  /*10680*/  FMUL.FTZ R68, R68, c[0x0][0x320] ;  /* 0x0000c80044447a20 */ /* 0x000fe20000410000 */
[----:B------:R-:W-:Y:S01]  /*10690*/  LDSM.16.MT88.4 R128, [R192] ;  /* 0x00000000c080783b */ /* 0x000fe20000004200 */
[----:B------:R-:W-:Y:S01]  /*106a0*/  FMUL.FTZ R30, R67, c[0x0][0x320] ;  /* 0x0000c800431e7a20 */ /* 0x000fe20000410000 */
[----:B------:R-:W-:Y:S01]  /*106b0*/  HMMA.16816.F32.BF16 R20, R60, R40, R20 ;  /* 0x000000283c14723c */ /* 0x000fe20000041814 */
[----:B------:R-:W-:Y:S01]  /*106c0*/  MUFU.TANH R29, R29 ;  /* 0x0000001d001d7308 */ /* 0x000fe20000002400 */
[----:B------:R-:W-:Y:S01]  /*106d0*/  FMUL.FTZ R70, R70, c[0x0][0x320] ;  /* 0x0000c80046467a20 */ /* 0x000fe20000410000 */
[----:B------:R-:W-:Y:S01]  /*106e0*/  LDSM.16.MT88.4 R120, [R173] ;  /* 0x00000000ad78783b */ /* 0x000fe20000004200 */
[----:B------:R-:W-:-:S03]  /*106f0*/  FMUL.FTZ R13, R71, c[0x0][0x320] ;  /* 0x0000c800470d7a20 */ /* 0x000fc60000410000 */
[----:B------:R-:W-:Y:S01]  /*10700*/  LDSM.16.MT88.4 R112, [R139] ;  /* 0x000000008b70783b */ /* 0x000fe20000004200 */
[----:B------:R-:W-:Y:S01]  /*10710*/  HMMA.16816.F32.BF16 R44, R24, R18, R44 ;  /* 0x00000012182c723c */ /* 0x000fe2000004182c */
[----:B------:R-:W-:Y:S01]  /*10720*/  FMUL.FTZ R76, R76, c[0x0][0x320] ;  /* 0x0000c8004c4c7a20 */ /* 0x000fe20000410000 */
[----:B------:R-:W-:Y:S01]  /*10730*/  MUFU.TANH R16, R69 ;  /* 0x0000004500107308 */ /* 0x000fe20000002400 */
[----:B------:R-:W-:Y:S01]  /*10740*/  FMUL.FTZ R77, R77, c[0x0][0x320] ;  /* 0x0000c8004d4d7a20 */ /* 0x000fe20000410000 */
[----:B------:R-:W-:Y:S01]  /*10750*/  LDSM.16.MT88.4 R104, [R223] ;  /* 0x00000000df68783b */ /* 0x000fe20000004200 */
[----:B------:R-:W-:Y:S02]  /*10760*/  FMUL.FTZ R78, R78, c[0x0][0x320] ;  /* 0x0000c8004e4e7a20 */ /* 0x000fe40000410000 */
[C---:B------:R-:W-:Y:S01]  /*10770*/  IMAD R18, R9.reuse, R34, 0x1 ;  /* 0x0000000109127424 */ /* 0x040fe200078e0222 */
[C---:B------:R-:W-:Y:S01]  /*10780*/  HMMA.16816.F32.BF16 R72, R60.reuse, R42, R72 ;  /* 0x0000002a3c48723c */ /* 0x040fe20000041848 */
[--C-:B------:R-:W-:Y:S01]  /*10790*/  IMAD R24, R9, -0x40, R242.reuse ;  /* 0xffffffc009187824 */ /* 0x100fe200078e02f2 */
[----:B------:R-:W-:Y:S01]  /*107a0*/  MUFU.TANH R204, R76 ;  /* 0x0000004c00cc7308 */ /* 0x000fe20000002400 */
[----:B------:R-:W-:Y:S01]  /*107b0*/  FMUL.FTZ R79, R79, c[0x0][0x320] ;  /* 0x0000c8004f4f7a20 */ /* 0x000fe20000410000 */
[----:B------:R-:W-:Y:S01]  /*107c0*/  IADD3 R18, -R221, R18, R242 ;  /* 0x00000012dd127210 */ /* 0x000fe20007ffe1f2 */
[----:B------:R-:W-:Y:S01]  /*107d0*/  IMAD.IADD R24, R24, 0x1, -R221 ;  /* 0x0000000118187824 */ /* 0x000fe200078e0add */
[----:B------:R-:W-:Y:S02]  /*107e0*/  LDSM.16.MT88.4 R84, [R173+0x4000] ;  /* 0x00400000ad54783b */ /* 0x000fe40000004200 */
[C---:B------:R-:W-:Y:S01]  /*107f0*/  HMMA.16816.F32.BF16 R52, R60.reuse, R14, R52 ;  /* 0x0000000e3c34723c */ /* 0x040fe20000041834 */
[----:B------:R-:W-:Y:S01]  /*10800*/  FMUL.FTZ R20, R20, c[0x0][0x320] ;  /* 0x0000c80014147a20 */ /* 0x000fe20000410000 */
[----:B------:R-:W2:Y:S01]  /*10810*/  SHFL.IDX PT, R14, R8, RZ, 0x1c1f ;  /* 0x001c1fff080e7589 */ /* 0x000ea200000e0000 */
[----:B------:R-:W-:Y:S01]  /*10820*/  FMUL.FTZ R40, R21, c[0x0][0x320] ;  /* 0x0000c80015287a20 */ /* 0x000fe20000410000 */
[----:B------:R-:W-:Y:S01]  /*10830*/  MUFU.TANH R12, R68 ;  /* 0x00000044000c7308 */ /* 0x000fe20000002400 */
[----:B------:R-:W-:Y:S01]  /*10840*/  FMUL.FTZ R21, R22, c[0x0][0x320] ;  /* 0x0000c80016157a20 */ /* 0x000fe20000410000 */
[----:B------:R-:W3:Y:S01]  /*10850*/  SHFL.IDX PT, R8, R8, 0x1, 0x1c1f ;  /* 0x003c1f0008087f89 */ /* 0x000ee200000e0000 */
[----:B------:R-:W-:Y:S01]  /*10860*/  FMUL.FTZ R22, R23, c[0x0][0x320] ;  /* 0x0000c80017167a20 */ /* 0x000fe20000410000 */
[C---:B-1----:R-:W-:Y:S02]  /*10870*/  HMMA.16816.F32.BF16 R48, R60.reuse, R4, R48 ;  /* 0x000000043c30723c */ /* 0x042fe40000041830 */
[----:B------:R-:W-:Y:S02]  /*10880*/  LDSM.16.MT88.4 R92, [R139+0x4000] ;  /* 0x004000008b5c783b */ /* 0x000fe40000004200 */
[----:B------:R-:W1:Y:S02]  /*10890*/  MUFU.TANH R20, R20 ;  /* 0x0000001400147308 */ /* 0x000e640000002400 */
[----:B------:R-:W-:Y:S01]  /*108a0*/  LDSM.16.MT88.4 R144, [R173+0x800] ;  /* 0x00080000ad90783b */ /* 0x000fe20000004200 */
[----:B------:R-:W-:Y:S01]  /*108b0*/  IMAD.IADD R5, R18, 0x1, -R241 ;  /* 0x0000000112057824 */ /* 0x000fe200078e0af1 */
[----:B------:R-:W-:Y:S01]  /*108c0*/  HMMA.16816.F32.BF16 R44, R60, R6, R44 ;  /* 0x000000063c2c723c */ /* 0x000fe2000004182c */
[----:B------:R-:W-:Y:S01]  /*108d0*/  FMUL.FTZ R23, R72, c[0x0][0x320] ;  /* 0x0000c80048177a20 */ /* 0x000fe20000410000 */
[----:B------:R-:W-:Y:S01]  /*108e0*/  LDSM.16.MT88.4 R60, [R139+0x2000] ;  /* 0x002000008b3c783b */ /* 0x000fe20000004200 */
[----:B------:R-:W-:Y:S01]  /*108f0*/  FMUL.FTZ R41, R73, c[0x0][0x320] ;  /* 0x0000c80049297a20 */ /* 0x000fe20000410000 */
[----:B------:R-:W4:Y:S01]  /*10900*/  MUFU.TANH R40, R40 ;  /* 0x0000002800287308 */ /* 0x000f220000002400 */
[----:B------:R-:W-:Y:S01]  /*10910*/  FMUL.FTZ R2, R74, c[0x0][0x320] ;  /* 0x0000c8004a027a20 */ /* 0x000fe20000410000 */
[----:B------:R-:W-:Y:S01]  /*10920*/  LDSM.16.MT88.4 R36, [R139+0x800] ;  /* 0x000800008b24783b */ /* 0x000fe20000004200 */
[----:B------:R-:W-:-:S02]  /*10930*/  FMUL.FTZ R28, R75, c[0x0][0x320] ;  /* 0x0000c8004b1c7a20 */ /* 0x000fc40000410000 */
[----:B------:R-:W-:Y:S02]  /*10940*/  FMUL.FTZ R52, R52, c[0x0][0x320] ;  /* 0x0000c80034347a20 */ /* 0x000fe40000410000 */
[----:B--2---:R-:W-:Y:S01]  /*10950*/  IMAD.IADD R9, R5, 0x1, R14 ;  /* 0x0000000105097824 */ /* 0x004fe200078e020e */
[----:B------:R-:W2:Y:S01]  /*10960*/  MUFU.TANH R23, R23 ;  /* 0x0000001700177308 */ /* 0x000ea20000002400 */
[----:B------:R-:W-:Y:S02]  /*10970*/  FMUL.FTZ R53, R53, c[0x0][0x320] ;  /* 0x0000c80035357a20 */ /* 0x000fe40000410000 */
[----:B---3--:R-:W-:Y:S01]  /*10980*/  IMAD.IADD R5, R5, 0x1, R8 ;  /* 0x0000000105057824 */ /* 0x008fe200078e0208 */
[----:B------:R-:W-:Y:S01]  /*10990*/  IMNMX R9, R24, R9, PT ;  /* 0x0000000918097217 */ /* 0x000fe20003800200 */
[----:B------:R-:W-:Y:S02]  /*109a0*/  FMUL.FTZ R49, R49, c[0x0][0x320] ;  /* 0x0000c80031317a20 */ /* 0x000fe40000410000 */
[----:B------:R-:W-:Y:S01]  /*109b0*/  FMUL.FTZ R48, R48, c[0x0][0x320] ;  /* 0x0000c80030307a20 */ /* 0x000fe20000410000 */
[----:B------:R-:W3:Y:S01]  /*109c0*/  MUFU.TANH R41, R41 ;  /* 0x0000002900297308 */ /* 0x000ee20000002400 */
[C---:B------:R-:W-:Y:S01]  /*109d0*/  ISETP.GT.AND P2, PT, R9.reuse, RZ, PT ;  /* 0x000000ff0900720c */ /* 0x040fe20003f44270 */
[----:B------:R-:W-:Y:S01]  /*109e0*/  FMUL.FTZ R54, R54, c[0x0][0x320] ;  /* 0x0000c80036367a20 */ /* 0x000fe20000410000 */
[C---:B------:R-:W-:Y:S01]  /*109f0*/  ISETP.GT.AND P1, PT, R9.reuse, 0x1, PT ;  /* 0x000000010900780c */ /* 0x040fe20003f24270 */
[----:B------:R-:W-:Y:S01]  /*10a00*/  FMUL.FTZ R44, R44, c[0x0][0x320] ;  /* 0x0000c8002c2c7a20 */ /* 0x000fe20000410000 */
[----:B------:R-:W-:Y:S01]  /*10a10*/  ISETP.GT.AND P0, PT, R9, 0x8, PT ;  /* 0x000000080900780c */ /* 0x000fe20003f04270 */
[----:B------:R-:W-:Y:S01]  /*10a20*/  FMUL.FTZ R45, R45, c[0x0][0x320] ;  /* 0x0000c8002d2d7a20 */ /* 0x000fe20000410000 */
[----:B-1----:R-:W-:Y:S01]  /*10a30*/  FSEL R7, R20, -INF , P2 ;  /* 0xff80000014077808 */ /* 0x002fe20001000000 */
[----:B------:R-:W1:Y:S01]  /*10a40*/  MUFU.TANH R168, R52 ;  /* 0x0000003400a87308 */ /* 0x000e620000002400 */
[----:B----4-:R-:W-:Y:S01]  /*10a50*/  FSEL R40, R40, -INF , P1 ;  /* 0xff80000028287808 */ /* 0x010fe20000800000 */
[----:B------:R-:W-:Y:S01]  /*10a60*/  FMUL.FTZ R55, R55, c[0x0][0x320] ;  /* 0x0000c80037377a20 */ /* 0x000fe20000410000 */
[----:B------:R-:W-:Y:S01]  /*10a70*/  ISETP.GT.AND P3, PT, R9, 0x9, PT ;  /* 0x000000090900780c */ /* 0x000fe20003f64270 */
[----:B------:R-:W-:Y:S01]  /*10a80*/  FMUL.FTZ R50, R50, c[0x0][0x320] ;  /* 0x0000c80032327a20 */ /* 0x000fe20000410000 */
[----:B--2---:R-:W-:Y:S01]  /*10a90*/  FSEL R26, R23, -INF , P0 ;  /* 0xff800000171a7808 */ /* 0x004fe20000000000 */
[----:B------:R-:W-:Y:S01]  /*10aa0*/  FMUL.FTZ R51, R51, c[0x0][0x320] ;  /* 0x0000c80033337a20 */ /* 0x000fe20000410000 */
[----:B------:R-:W-:Y:S01]  /*10ab0*/  FMNMX.FTZ R15, R7, R40, !PT ;  /* 0x00000028070f7209 */ /* 0x000fe20007810000 */
[----:B------:R-:W2:Y:S01]  /*10ac0*/  MUFU.TANH R202, R53 ;  /* 0x0000003500ca7308 */ /* 0x000ea20000002400 */
[----:B------:R-:W-:Y:S01]  /*10ad0*/  IMNMX R5, R24, R5, PT ;  /* 0x0000000518057217 */ /* 0x000fe20003800200 */
[----:B------:R-:W-:Y:S01]  /*10ae0*/  FMUL.FTZ R46, R46, c[0x0][0x320] ;  /* 0x0000c8002e2e7a20 */ /* 0x000fe20000410000 */
[----:B---3--:R-:W-:Y:S01]  /*10af0*/  FSEL R24, R41, -INF , P3 ;  /* 0xff80000029187808 */ /* 0x008fe20001800000 */
[----:B------:R-:W-:Y:S01]  /*10b00*/  FMUL.FTZ R47, R47, c[0x0][0x320] ;  /* 0x0000c8002f2f7a20 */ /* 0x000fe20000410000 */
[----:B------:R-:W-:-:S02]  /*10b10*/  ISETP.GT.AND P3, PT, R9, 0x11, PT ;  /* 0x000000110900780c */ /* 0x000fc40003f64270 */
[C---:B------:R-:W-:Y:S01]  /*10b20*/  ISETP.GT.AND P5, PT, R9.reuse, 0x10, PT ;  /* 0x000000100900780c */ /* 0x040fe20003fa4270 */
[----:B------:R-:W3:Y:S01]  /*10b30*/  MUFU.TANH R21, R21 ;  /* 0x0000001500157308 */ /* 0x000ee20000002400 */
[C---:B------:R-:W-:Y:S02]  /*10b40*/  ISETP.GT.AND P2, PT, R9.reuse, 0x20, PT ;  /* 0x000000200900780c */ /* 0x040fe40003f44270 */
[----:B------:R-:W-:Y:S02]  /*10b50*/  ISETP.GT.AND P0, PT, R9, 0x28, PT ;  /* 0x000000280900780c */ /* 0x000fe40003f04270 */
[----:B------:R-:W-:Y:S02]  /*10b60*/  FMNMX.FTZ R15, R26, R15, !PT ;  /* 0x0000000f1a0f7209 */ /* 0x000fe40007810000 */
[----:B------:R-:W-:Y:S01]  /*10b70*/  FSEL R8, R32, -INF , P3 ;  /* 0xff80000020087808 */ /* 0x000fe20001800000 */
[----:B------:R-:W4:Y:S01]  /*10b80*/  MUFU.TANH R22, R22 ;  /* 0x0000001600167308 */ /* 0x000f220000002400 */
[----:B------:R-:W-:-:S02]  /*10b90*/  FSEL R20, R29, -INF , P5 ;  /* 0xff8000001d147808 */ /* 0x000fc40002800000 */
[----:B------:R-:W-:Y:S02]  /*10ba0*/  ISETP.GT.AND P3, PT, R9, 0x29, PT ;  /* 0x000000290900780c */ /* 0x000fe40003f64270 */
[----:B------:R-:W-:Y:S02]  /*10bb0*/  FSEL R204, R204, -INF , P2 ;  /* 0xff800000cccc7808 */ /* 0x000fe40001000000 */
[----:B-1----:R-:W-:Y:S01]  /*10bc0*/  FSEL R168, R168, -INF , P0 ;  /* 0xff800000a8a87808 */ /* 0x002fe20000000000 */
[----:B------:R-:W1:Y:S01]  /*10bd0*/  MUFU.TANH R184, R49 ;  /* 0x0000003100b87308 */ /* 0x000e620000002400 */
[----:B------:R-:W-:Y:S02]  /*10be0*/  FMNMX.FTZ R15, R24, R15, !PT ;  /* 0x0000000f180f7209 */ /* 0x000fe40007810000 */
[C---:B------:R-:W-:Y:S02]  /*10bf0*/  ISETP.GT.AND P0, PT, R5.reuse, RZ, PT ;  /* 0x000000ff0500720c */ /* 0x040fe40003f04270 */
[----:B------:R-:W-:-:S02]  /*10c00*/  ISETP.GT.AND P2, PT, R5, 0x1, PT ;  /* 0x000000010500780c */ /* 0x000fc40003f44270 */
[C---:B------:R-:W-:Y:S01]  /*10c10*/  ISETP.GT.AND P4, PT, R9.reuse, 0x19, PT ;  /* 0x000000190900780c */ /* 0x040fe20003f84270 */
[----:B------:R-:W5:Y:S01]  /*10c20*/  MUFU.TANH R2, R2 ;  /* 0x0000000200027308 */ /* 0x000f620000002400 */
[C---:B------:R-:W-:Y:S02]  /*10c30*/  ISETP.GT.AND P6, PT, R9.reuse, 0x18, PT ;  /* 0x000000180900780c */ /* 0x040fe40003fc4270 */
[----:B------:R-:W-:Y:S02]  /*10c40*/  ISETP.GT.AND P5, PT, R9, 0x31, PT ;  /* 0x000000310900780c */ /* 0x000fe40003fa4270 */
[----:B--2---:R-:W-:Y:S02]  /*10c50*/  FSEL R202, R202, -INF , P3 ;  /* 0xff800000caca7808 */ /* 0x004fe40001800000 */
[----:B------:R-:W-:Y:S01]  /*10c60*/  FMNMX.FTZ R15, R20, R15, !PT ;  /* 0x0000000f140f7209 */ /* 0x000fe20007810000 */
[----:B------:R-:W2:Y:S01]  /*10c70*/  MUFU.TANH R182, R44 ;  /* 0x0000002c00b67308 */ /* 0x000ea20000002400 */
[----:B------:R-:W-:-:S02]  /*10c80*/  ISETP.GT.AND P3, PT, R5, 0x8, PT ;  /* 0x000000080500780c */ /* 0x000fc40003f64270 */
[----:B---3--:R-:W-:Y:S02]  /*10c90*/  FSEL R21, R21, -INF , P0 ;  /* 0xff80000015157808 */ /* 0x008fe40000000000 */
[----:B----4-:R-:W-:Y:S02]  /*10ca0*/  FSEL R32, R22, -INF , P2 ;  /* 0xff80000016207808 */ /* 0x010fe40001000000 */
[----:B------:R-:W-:Y:S01]  /*10cb0*/  FSEL R4, R16, -INF , P4 ;  /* 0xff80000010047808 */ /* 0x000fe20002000000 */
[----:B------:R-:W3:Y:S01]  /*10cc0*/  MUFU.TANH R28, R28 ;  /* 0x0000001c001c7308 */ /* 0x000ee20000002400 */
[----:B------:R-:W-:Y:S02]  /*10cd0*/  FSEL R6, R12, -INF , P6 ;  /* 0xff8000000c067808 */ /* 0x000fe40003000000 */
[----:B------:R-:W-:Y:S02]  /*10ce0*/  ISETP.GT.AND P4, PT, R9, 0x38, PT ;  /* 0x000000380900780c */ /* 0x000fe40003f84270 */
[----:B-1----:R-:W-:-:S02]  /*10cf0*/  FSEL R184, R184, -INF , P5 ;  /* 0xff800000b8b87808 */ /* 0x002fc40002800000 */
[----:B------:R-:W-:Y:S01]  /*10d00*/  FMNMX.FTZ R15, R8, R15, !PT ;  /* 0x0000000f080f7209 */ /* 0x000fe20007810000 */
[----:B------:R-:W1:Y:S01]  /*10d10*/  MUFU.TANH R170, R77 ;  /* 0x0000004d00aa7308 */ /* 0x000e620000002400 */
[----:B------:R-:W-:Y:S02]  /*10d20*/  ISETP.GT.AND P5, PT, R5, 0x9, PT ;  /* 0x000000090500780c */ /* 0x000fe40003fa4270 */
[----:B-----5:R-:W-:Y:S02]  /*10d30*/  FSEL R22, R2, -INF , P3 ;  /* 0xff80000002167808 */ /* 0x020fe40001800000 */
[----:B------:R-:W-:Y:S02]  /*10d40*/  FMNMX.FTZ R17, R21, R32, !PT ;  /* 0x0000002015117209 */ /* 0x000fe40007810000 */
[----:B------:R-:W-:Y:S01]  /*10d50*/  ISETP.GT.AND P1, PT, R9, 0x21, PT ;  /* 0x000000210900780c */ /* 0x000fe20003f24270 */
[----:B------:R-:W4:Y:S01]  /*10d60*/  MUFU.TANH R33, R33 ;  /* 0x0000002100217308 */ /* 0x000f220000002400 */
[----:B--2---:R-:W-:-:S02]  /*10d70*/  FSEL R182, R182, -INF , P4 ;  /* 0xff800000b6b67808 */ /* 0x004fc40002000000 */
[----:B------:R-:W-:Y:S02]  /*10d80*/  FMNMX.FTZ R15, R6, R15, !PT ;  /* 0x0000000f060f7209 */ /* 0x000fe40007810000 */
[----:B------:R-:W-:Y:S02]  /*10d90*/  ISETP.GT.AND P4, PT, R5, 0x10, PT ;  /* 0x000000100500780c */ /* 0x000fe40003f84270 */
[----:B---3--:R-:W-:Y:S01]  /*10da0*/  FSEL R28, R28, -INF , P5 ;  /* 0xff8000001c1c7808 */ /* 0x008fe20002800000 */
[----:B------:R-:W2:Y:S01]  /*10db0*/  MUFU.TANH R30, R30 ;  /* 0x0000001e001e7308 */ /* 0x000ea20000002400 */
[----:B------:R-:W-:Y:S02]  /*10dc0*/  FMNMX.FTZ R17, R22, R17, !PT ;  /* 0x0000001116117209 */ /* 0x000fe40007810000 */
[----:B-1----:R-:W-:Y:S02]  /*10dd0*/  FSEL R170, R170, -INF , P1 ;  /* 0xff800000aaaa7808 */ /* 0x002fe40000800000 */
[----:B------:R-:W-:-:S02]  /*10de0*/  FMNMX.FTZ R15, R4, R15, !PT ;  /* 0x0000000f040f7209 */ /* 0x000fc40007810000 */
[----:B------:R-:W-:Y:S01]  /*10df0*/  ISETP.GT.AND P1, PT, R5, 0x11, PT ;  /* 0x000000110500780c */ /* 0x000fe20003f24270 */
[----:B------:R-:W1:Y:S01]  /*10e00*/  MUFU.TANH R0, R70 ;  /* 0x0000004600007308 */ /* 0x000e620000002400 */
[----:B----4-:R-:W-:Y:S02]  /*10e10*/  FSEL R18, R33, -INF , P4 ;  /* 0xff80000021127808 */ /* 0x010fe40002000000 */
[----:B------:R-:W-:Y:S02]  /*10e20*/  FMNMX.FTZ R17, R28, R17, !PT ;  /* 0x000000111c117209 */ /* 0x000fe40007810000 */
[----:B------:R-:W-:Y:S02]  /*10e30*/  FMNMX.FTZ R15, R204, R15, !PT ;  /* 0x0000000fcc0f7209 */ /* 0x000fe40007810000 */
[----:B------:R-:W-:Y:S01]  /*10e40*/  ISETP.GT.AND P0, PT, R5, 0x18, PT ;  /* 0x000000180500780c */ /* 0x000fe20003f04270 */
[----:B------:R-:W3:Y:S01]  /*10e50*/  MUFU.TANH R13, R13 ;  /* 0x0000000d000d7308 */ /* 0x000ee20000002400 */
[----:B--2---:R-:W-:-:S02]  /*10e60*/  FSEL R16, R30, -INF , P1 ;  /* 0xff8000001e107808 */ /* 0x004fc40000800000 */
[----:B------:R-:W-:Y:S02]  /*10e70*/  FMNMX.FTZ R17, R18, R17, !PT ;  /* 0x0000001112117209 */ /* 0x000fe40007810000 */
[----:B------:R-:W-:Y:S02]  /*10e80*/  FMNMX.FTZ R15, R170, R15, !PT ;  /* 0x0000000faa0f7209 */ /* 0x000fe40007810000 */
[----:B------:R-:W-:Y:S01]  /*10e90*/  ISETP.GT.AND P3, PT, R5, 0x19, PT ;  /* 0x000000190500780c */ /* 0x000fe20003f64270 */
[----:B------:R-:W2:Y:S01]  /*10ea0*/  MUFU.TANH R186, R48 ;  /* 0x0000003000ba7308 */ /* 0x000ea20000002400 */
[----:B-1----:R-:W-:Y:S01]  /*10eb0*/  FSEL R14, R0, -INF , P0 ;  /* 0xff800000000e7808 */ /* 0x002fe20000000000 */
[----:B------:R-:W-:Y:S01]  /*10ec0*/  LDSM.16.MT88.4 R68, [R166+0x2000] ;  /* 0x00200000a644783b */ /* 0x000fe20000004200 */
[----:B------:R-:W-:Y:S02]  /*10ed0*/  FMNMX.FTZ R17, R16, R17, !PT ;  /* 0x0000001110117209 */ /* 0x000fe40007810000 */
[----:B------:R-:W-:-:S02]  /*10ee0*/  ISETP.GT.AND P6, PT, R9, 0x30, PT ;  /* 0x000000300900780c */ /* 0x000fc40003fc4270 */
[----:B------:R-:W-:Y:S01]  /*10ef0*/  FMNMX.FTZ R15, R168, R15, !PT ;  /* 0x0000000fa80f7209 */ /* 0x000fe20007810000 */
[----:B------:R-:W1:Y:S01]  /*10f00*/  MUFU.TANH R174, R78 ;  /* 0x0000004e00ae7308 */ /* 0x000e620000002400 */
[----:B------:R-:W-:Y:S02]  /*10f10*/  ISETP.GT.AND P5, PT, R5, 0x20, PT ;  /* 0x000000200500780c */ /* 0x000fe40003fa4270 */
[----:B---3--:R-:W-:Y:S02]  /*10f20*/  FSEL R12, R13, -INF , P3 ;  /* 0xff8000000d0c7808 */ /* 0x008fe40001800000 */
[----:B------:R-:W-:Y:S02]  /*10f30*/  FMNMX.FTZ R17, R14, R17, !PT ;  /* 0x000000110e117209 */ /* 0x000fe40007810000 */
[----:B------:R-:W-:Y:S01]  /*10f40*/  FMNMX.FTZ R13, R202, R15, !PT ;  /* 0x0000000fca0d7209 */ /* 0x000fe20007810000 */
[----:B------:R-:W3:Y:S01]  /*10f50*/  MUFU.TANH R190, R79 ;  /* 0x0000004f00be7308 */ /* 0x000ee20000002400 */
[----:B--2---:R-:W-:-:S02]  /*10f60*/  FSEL R186, R186, -INF , P6 ;  /* 0xff800000baba7808 */ /* 0x004fc40003000000 */
[C---:B------:R-:W-:Y:S02]  /*10f70*/  ISETP.GT.AND P4, PT, R5.reuse, 0x21, PT ;  /* 0x000000210500780c */ /* 0x040fe40003f84270 */
[----:B------:R-:W-:Y:S02]  /*10f80*/  FMNMX.FTZ R15, R12, R17, !PT ;  /* 0x000000110c0f7209 */ /* 0x000fe40007810000 */
[----:B------:R-:W-:Y:S01]  /*10f90*/  FMNMX.FTZ R13, R186, R13, !PT ;  /* 0x0000000dba0d7209 */ /* 0x000fe20007810000 */
[----:B------:R-:W2:Y:S01]  /*10fa0*/  MUFU.TANH R188, R54 ;  /* 0x0000003600bc7308 */ /* 0x000ea20000002400 */
[----:B-1----:R-:W-:Y:S02]  /*10fb0*/  FSEL R174, R174, -INF , P5 ;  /* 0xff800000aeae7808 */ /* 0x002fe40002800000 */
[----:B------:R-:W-:Y:S02]  /*10fc0*/  ISETP.GT.AND P2, PT, R5, 0x28, PT ;  /* 0x000000280500780c */ /* 0x000fe40003f44270 */
[----:B------:R-:W-:-:S02]  /*10fd0*/  FMNMX.FTZ R15, R174, R15, !PT ;  /* 0x0000000fae0f7209 */ /* 0x000fc40007810000 */
[----:B------:R-:W-:Y:S01]  /*10fe0*/  ISETP.GT.AND P6, PT, R9, 0x39, PT ;  /* 0x000000390900780c */ /* 0x000fe20003fc4270 */
[----:B------:R-:W1:Y:S01]  /*10ff0*/  MUFU.TANH R45, R45 ;  /* 0x0000002d002d7308 */ /* 0x000e620000002400 */
[----:B---3--:R-:W-:Y:S01]  /*11000*/  FSEL R190, R190, -INF , P4 ;  /* 0xff800000bebe7808 */ /* 0x008fe20002000000 */
[----:B------:R-:W-:Y:S01]  /*11010*/  LDSM.16.MT88.4 R76, [R192+0x4000] ;  /* 0x00400000c04c783b */ /* 0x000fe20000004200 */
[----:B------:R-:W-:Y:S02]  /*11020*/  FMNMX.FTZ R13, R184, R13, !PT ;  /* 0x0000000db80d7209 */ /* 0x000fe40007810000 */
[----:B------:R-:W-:Y:S02]  /*11030*/  ISETP.GT.AND P0, PT, R5, 0x29, PT ;  /* 0x000000290500780c */ /* 0x000fe40003f04270 */
[----:B------:R-:W-:Y:S01]  /*11040*/  FMNMX.FTZ R15, R190, R15, !PT ;  /* 0x0000000fbe0f7209 */ /* 0x000fe20007810000 */
[----:B------:R-:W3:Y:S01]  /*11050*/  MUFU.TANH R180, R55 ;  /* 0x0000003700b47308 */ /* 0x000ee20000002400 */
[----:B--2---:R-:W-:-:S02]  /*11060*/  FSEL R188, R188, -INF , P2 ;  /* 0xff800000bcbc7808 */ /* 0x004fc40001000000 */
[----:B------:R-:W-:Y:S02]  /*11070*/  FMNMX.FTZ R13, R182, R13, !PT ;  /* 0x0000000db60d7209 */ /* 0x000fe40007810000 */
[----:B------:R-:W-:Y:S02]  /*11080*/  ISETP.GT.AND P1, PT, R5, 0x30, PT ;  /* 0x000000300500780c */ /* 0x000fe40003f24270 */
[----:B------:R-:W-:Y:S01]  /*11090*/  FMNMX.FTZ R15, R188, R15, !PT ;  /* 0x0000000fbc0f7209 */ /* 0x000fe20007810000 */
[----:B------:R-:W2:Y:S01]  /*110a0*/  MUFU.TANH R50, R50 ;  /* 0x0000003200327308 */ /* 0x000ea20000002400 */
[----:B-1----:R-:W-:-:S04]  /*110b0*/  FSEL R178, R45, -INF , P6 ;  /* 0xff8000002db27808 */ /* 0x002fc80003000000 */
[----:B------:R-:W-:-:S03]  /*110c0*/  FMNMX.FTZ R0, R178, R13, !PT ;  /* 0x0000000db2007209 */ /* 0x000fc60007810000 */
[----:B------:R-:W1:Y:S01]  /*110d0*/  MUFU.TANH R51, R51 ;  /* 0x0000003300337308 */ /* 0x000e620000002400 */
[----:B---3--:R-:W-:Y:S01]  /*110e0*/  FSEL R180, R180, -INF , P0 ;  /* 0xff800000b4b47808 */ /* 0x008fe20000000000 */
[----:B------:R-:W3:Y:S01]  /*110f0*/  SHFL.BFLY PT, R9, R0, 0x2, 0x1f ;  /* 0x0c401f0000097f89 */ /* 0x000ee200000e0000 */
[C---:B------:R-:W-:Y:S02]  /*11100*/  ISETP.GT.AND P0, PT, R5.reuse, 0x31, PT ;  /* 0x000000310500780c */ /* 0x040fe40003f04270 */
[----:B------:R-:W-:Y:S01]  /*11110*/  FMNMX.FTZ R13, R180, R15, !PT ;  /* 0x0000000fb40d7209 */ /* 0x000fe20007810000 */
[----:B------:R-:W-:Y:S02]  /*11120*/  LDSM.16.MT88.4 R52, [R173+0x2000] ;  /* 0x00200000ad34783b */ /* 0x000fe40000004200 */
[----:B------:R-:W4:Y:S01]  /*11130*/  MUFU.TANH R46, R46 ;  /* 0x0000002e002e7308 */ /* 0x000f220000002400 */
[----:B--2---:R-:W-:Y:S02]  /*11140*/  FSEL R176, R50, -INF , P1 ;  /* 0xff80000032b07808 */ /* 0x004fe40000800000 */
[----:B------:R-:W-:-:S02]  /*11150*/  ISETP.GT.AND P1, PT, R5, 0x38, PT ;  /* 0x000000380500780c */ /* 0x000fc40003f24270 */
[----:B------:R-:W-:-:S03]  /*11160*/  FMNMX.FTZ R13, R176, R13, !PT ;  /* 0x0000000db00d7209 */ /* 0x000fc60007810000 */
[----:B------:R-:W2:Y:S01]  /*11170*/  MUFU.TANH R47, R47 ;  /* 0x0000002f002f7308 */ /* 0x000ea20000002400 */
[----:B-1----:R-:W-:Y:S02]  /*11180*/  FSEL R150, R51, -INF , P0 ;  /* 0xff80000033967808 */ /* 0x002fe40000000000 */
[----:B------:R-:W-:Y:S02]  /*11190*/  ISETP.GT.AND P0, PT, R5, 0x39, PT ;  /* 0x000000390500780c */ /* 0x000fe40003f04270 */
[----:B------:R-:W-:Y:S02]  /*111a0*/  FMNMX.FTZ R13, R150, R13, !PT ;  /* 0x0000000d960d7209 */ /* 0x000fe40007810000 */
[----:B----4-:R-:W-:Y:S02]  /*111b0*/  FSEL R148, R46, -INF , P1 ;  /* 0xff8000002e947808 */ /* 0x010fe40000800000 */
[----:B---3--:R-:W-:Y:S02]  /*111c0*/  FMNMX.FTZ R9, R0, R9, !PT ;  /* 0x0000000900097209 */ /* 0x008fe40007810000 */
[----:B------:R-:W-:-:S03]  /*111d0*/  FMNMX.FTZ R13, R148, R13, !PT ;  /* 0x0000000d940d7209 */ /* 0x000fc60007810000 */
[----:B------:R-:W1:Y:S01]  /*111e0*/  SHFL.BFLY PT, R2, R9, 0x1, 0x1f ;  /* 0x0c201f0009027f89 */ /* 0x000e6200000e0000 */
[----:B--2---:R-:W-:-:S03]  /*111f0*/  FSEL R172, R47, -INF , P0 ;  /* 0xff8000002fac7808 */ /* 0x004fc60000000000 */
[----:B------:R-:W-:Y:S01]  /*11200*/  LDSM.16.MT88.4 R44, [R192+0x2000] ;  /* 0x00200000c02c783b */ /* 0x000fe20000004200 */
[----:B------:R-:W-:-:S05]  /*11210*/  FMNMX.FTZ R30, R172, R13, !PT ;  /* 0x0000000dac1e7209 */ /* 0x000fca0007810000 */
[----:B------:R-:W2:Y:S01]  /*11220*/  SHFL.BFLY PT, R5, R30, 0x2, 0x1f ;  /* 0x0c401f001e057f89 */ /* 0x000ea200000e0000 */
[----:B-1----:R-:W-:-:S04]  /*11230*/  FMNMX.FTZ R2, R9, R2, !PT ;  /* 0x0000000209027209 */ /* 0x002fc80007810000 */
[C---:B------:R-:W-:Y:S01]  /*11240*/  FSETP.NEU.FTZ.AND P0, PT, R2.reuse, -INF , PT ;  /* 0xff8000000200780b */ /* 0x040fe20003f1d000 */
[----:B------:R-:W-:Y:S01]  /*11250*/  FMUL.FTZ R149, R2, c[0x0][0x2d0] ;  /* 0x0000b40002957a20 */ /* 0x000fe20000410000 */
[----:B--2---:R-:W-:-:S04]  /*11260*/  FMNMX.FTZ R5, R30, R5, !PT ;  /* 0x000000051e057209 */ /* 0x004fc80007810000 */
[----:B------:R-:W-:Y:S01]  /*11270*/  FSEL R149, R149, RZ, P0 ;  /* 0x000000ff95957208 */ /* 0x000fe20000000000 */
[----:B------:R-:W1:Y:S04]  /*11280*/  SHFL.BFLY PT, R0, R5, 0x1, 0x1f ;  /* 0x0c201f0005007f89 */ /* 0x000e6800000e0000 */
[--C-:B------:R-:W-:Y:S02]  /*11290*/  FFMA.FTZ R165, R7, c[0x0][0x2d0], -R149.reuse ;  /* 0x0000b40007a57a23 */ /* 0x100fe40000010895 */
[--C-:B------:R-:W-:Y:S02]  /*112a0*/  FFMA.FTZ R164, R40, c[0x0][0x2d0], -R149.reuse ;  /* 0x0000b40028a47a23 */ /* 0x100fe40000010895 */
[--C-:B------:R-:W-:Y:S02]  /*112b0*/  FFMA.FTZ R163, R26, c[0x0][0x2d0], -R149.reuse ;  /* 0x0000b4001aa37a23 */ /* 0x100fe40000010895 */
[--C-:B------:R-:W-:Y:S01]  /*112c0*/  FFMA.FTZ R158, R24, c[0x0][0x2d0], -R149.reuse ;  /* 0x0000b400189e7a23 */ /* 0x100fe20000010895 */
[----:B------:R-:W-:Y:S01]  /*112d0*/  MUFU.EX2 R165, R165 ;  /* 0x000000a500a57308 */ /* 0x000fe20000000800 */
[--C-:B------:R-:W-:Y:S01]  /*112e0*/  FFMA.FTZ R154, R8, c[0x0][0x2d0], -R149.reuse ;  /* 0x0000b400089a7a23 */ /* 0x100fe20000010895 */
[----:B------:R-:W-:Y:S01]  /*112f0*/  LDSM.16.MT88.4 R24, [R192+0x800] ;  /* 0x00080000c018783b */ /* 0x000fe20000004200 */
[----:B------:R-:W-:-:S02]  /*11300*/  FFMA.FTZ R153, R6, c[0x0][0x2d0], -R149 ;  /* 0x0000b40006997a23 */ /* 0x000fc40000010895 */
[--C-:B------:R-:W-:Y:S02]  /*11310*/  FFMA.FTZ R8, R4, c[0x0][0x2d0], -R149.reuse ;  /* 0x0000b40004087a23 */ /* 0x100fe40000010895 */
[--C-:B------:R-:W-:Y:S01]  /*11320*/  FFMA.FTZ R159, R20, c[0x0][0x2d0], -R149.reuse ;  /* 0x0000b400149f7a23 */ /* 0x100fe20000010895 */
[----:B------:R-:W2:Y:S01]  /*11330*/  MUFU.EX2 R164, R164 ;  /* 0x000000a400a47308 */ /* 0x000ea20000000800 */
[--C-:B------:R-:W-:Y:S02]  /*11340*/  FFMA.FTZ R167, R204, c[0x0][0x2d0], -R149.reuse ;  /* 0x0000b400cca77a23 */ /* 0x100fe40000010895 */
[--C-:B------:R-:W-:Y:S02]  /*11350*/  FFMA.FTZ R170, R170, c[0x0][0x2d0], -R149.reuse ;  /* 0x0000b400aaaa7a23 */ /* 0x100fe40000010895 */
[--C-:B------:R-:W-:Y:S01]  /*11360*/  FFMA.FTZ R168, R168, c[0x0][0x2d0], -R149.reuse ;  /* 0x0000b400a8a87a23 */ /* 0x100fe20000010895 */
[----:B-1----:R-:W-:Y:S02]  /*11370*/  FMNMX.FTZ R0, R5, R0, !PT ;  /* 0x0000000005007209 */ /* 0x002fe40007810000 */
[----:B------:R-:W-:Y:S01]  /*11380*/  MUFU.EX2 R163, R163 ;  /* 0x000000a300a37308 */ /* 0x000fe20000000800 */
[----:B------:R-:W1:Y:S01]  /*11390*/  LDSM.16.MT88.4 R4, [R223+0x4000] ;  /* 0x00400000df04783b */ /* 0x000e620000004200 */
[----:B------:R-:W-:Y:S01]  /*113a0*/  FFMA.FTZ R169, R202, c[0x0][0x2d0], -R149 ;  /* 0x0000b400caa97a23 */ /* 0x000fe20000010895 */
[C---:B------:R-:W-:Y:S01]  /*113b0*/  FSETP.NEU.FTZ.AND P0, PT, R0.reuse, -INF , PT ;  /* 0xff8000000000780b */ /* 0x040fe20003f1d000 */
[----:B------:R-:W-:-:S02]  /*113c0*/  FMUL.FTZ R171, R0, c[0x0][0x2d0] ;  /* 0x0000b40000ab7a20 */ /* 0x000fc40000410000 */
[--C-:B------:R-:W-:Y:S02]  /*113d0*/  FFMA.FTZ R181, R182, c[0x0][0x2d0], -R149.reuse ;  /* 0x0000b400b6b57a23 */ /* 0x100fe40000010895 */
[----:B------:R-:W3:Y:S01]  /*113e0*/  MUFU.EX2 R158, R158 ;  /* 0x0000009e009e7308 */ /* 0x000ee20000000800 */
[----:B------:R-:W-:Y:S01]  /*113f0*/  FSEL R171, R171, RZ, P0 ;  /* 0x000000ffabab7208 */ /* 0x000fe20000000000 */
[--C-:B------:R-:W-:Y:S01]  /*11400*/  FFMA.FTZ R179, R186, c[0x0][0x2d0], -R149.reuse ;  /* 0x0000b400bab37a23 */ /* 0x100fe20000010895 */
[----:B--2---:R-:W-:Y:S01]  /*11410*/  F2FP.BF16.PACK_AB R100, R164, R165 ;  /* 0x000000a5a464723e */ /* 0x004fe200000010ff */
[----:B------:R-:W-:Y:S02]  /*11420*/  FFMA.FTZ R184, R184, c[0x0][0x2d0], -R149 ;  /* 0x0000b400b8b87a23 */ /* 0x000fe40000010895 */
[--C-:B------:R-:W-:Y:S02]  /*11430*/  FFMA.FTZ R162, R21, c[0x0][0x2d0], -R171.reuse ;  /* 0x0000b40015a27a23 */ /* 0x100fe400000108ab */
[--C-:B------:R-:W-:Y:S01]  /*11440*/  FFMA.FTZ R161, R32, c[0x0][0x2d0], -R171.reuse ;  /* 0x0000b40020a17a23 */ /* 0x100fe200000108ab */
[----:B------:R-:W-:Y:S01]  /*11450*/  MUFU.EX2 R159, R159 ;  /* 0x0000009f009f7308 */ /* 0x000fe20000000800 */
[--C-:B------:R-:W-:Y:S01]  /*11460*/  FFMA.FTZ R160, R22, c[0x0][0x2d0], -R171.reuse ;  /* 0x0000b40016a07a23 */ /* 0x100fe200000108ab */
[----:B------:R-:W-:Y:S01]  /*11470*/  LDSM.16.MT88.4 R32, [R166+0x800] ;  /* 0x00080000a620783b */ /* 0x000fe20000004200 */
[----:B------:R-:W-:-:S02]  /*11480*/  FFMA.FTZ R157, R28, c[0x0][0x2d0], -R171 ;  /* 0x0000b4001c9d7a23 */ /* 0x000fc400000108ab */
[--C-:B------:R-:W-:Y:S01]  /*11490*/  FFMA.FTZ R156, R14, c[0x0][0x2d0], -R171.reuse ;  /* 0x0000b4000e9c7a23 */ /* 0x100fe200000108ab */
[----:B------:R-:W-:Y:S01]  /*114a0*/  LDSM.16.MT88.4 R20, [R139+0x2800] ;  /* 0x002800008b14783b */ /* 0x000fe20000004200 */
[--C-:B------:R-:W-:Y:S01]  /*114b0*/  FFMA.FTZ R9, R12, c[0x0][0x2d0], -R171.reuse ;  /* 0x0000b4000c097a23 */ /* 0x100fe200000108ab */
[----:B------:R-:W-:Y:S01]  /*114c0*/  MUFU.EX2 R162, R162 ;  /* 0x000000a200a27308 */ /* 0x000fe20000000800 */
[----:B---3--:R-:W-:Y:S01]  /*114d0*/  F2FP.BF16.PACK_AB R102, R158, R163 ;  /* 0x000000a39e66723e */ /* 0x008fe200000010ff */
[----:B------:R-:W2:Y:S01]  /*114e0*/  LDSM.16.MT88.4 R12, [R192+0x2800] ;  /* 0x00280000c00c783b */ /* 0x000ea20000004200 */
[--C-:B------:R-:W-:Y:S02]  /*114f0*/  FFMA.FTZ R155, R18, c[0x0][0x2d0], -R171.reuse ;  /* 0x0000b400129b7a23 */ /* 0x100fe400000108ab */
[--C-:B------:R-:W-:Y:S01]  /*11500*/  FFMA.FTZ R152, R16, c[0x0][0x2d0], -R171.reuse ;  /* 0x0000b40010987a23 */ /* 0x100fe200000108ab */
[----:B------:R-:W-:Y:S01]  /*11510*/  LDSM.16.MT88.4 R28, [R173+0x2800] ;  /* 0x00280000ad1c783b */ /* 0x000fe20000004200 */
[--C-:B------:R-:W-:Y:S01]  /*11520*/  FFMA.FTZ R174, R174, c[0x0][0x2d0], -R171.reuse ;  /* 0x0000b400aeae7a23 */ /* 0x100fe200000108ab */
[----:B------:R-:W3:Y:S01]  /*11530*/  MUFU.EX2 R161, R161 ;  /* 0x000000a100a17308 */ /* 0x000ee20000000800 */
[--C-:B------:R-:W-:Y:S01]  /*11540*/  FFMA.FTZ R175, R190, c[0x0][0x2d0], -R171.reuse ;  /* 0x0000b400beaf7a23 */ /* 0x100fe200000108ab */
[----:B------:R-:W4:Y:S01]  /*11550*/  LDSM.16.MT88.4 R16, [R166+0x2800] ;  /* 0x00280000a610783b */ /* 0x000f220000004200 */
[----:B------:R-:W-:-:S02]  /*11560*/  FFMA.FTZ R177, R188, c[0x0][0x2d0], -R171 ;  /* 0x0000b400bcb17a23 */ /* 0x000fc400000108ab */
[--C-:B------:R-:W-:Y:S02]  /*11570*/  FFMA.FTZ R180, R180, c[0x0][0x2d0], -R171.reuse ;  /* 0x0000b400b4b47a23 */ /* 0x100fe400000108ab */
[--C-:B------:R-:W-:Y:S01]  /*11580*/  FFMA.FTZ R176, R176, c[0x0][0x2d0], -R171.reuse ;  /* 0x0000b400b0b07a23 */ /* 0x100fe200000108ab */
[----:B------:R-:W-:Y:S01]  /*11590*/  MUFU.EX2 R160, R160 ;  /* 0x000000a000a07308 */ /* 0x000fe20000000800 */
[--C-:B------:R-:W-:Y:S02]  /*115a0*/  FFMA.FTZ R183, R150, c[0x0][0x2d0], -R171.reuse ;  /* 0x0000b40096b77a23 */ /* 0x100fe400000108ab */
[----:B------:R-:W-:Y:S02]  /*115b0*/  FFMA.FTZ R182, R148, c[0x0][0x2d0], -R171 ;  /* 0x0000b40094b67a23 */ /* 0x000fe400000108ab */
[----:B------:R-:W-:Y:S02]  /*115c0*/  FFMA.FTZ R178, R178, c[0x0][0x2d0], -R149 ;  /* 0x0000b400b2b27a23 */ /* 0x000fe40000010895 */
[----:B------:R-:W-:Y:S01]  /*115d0*/  FFMA.FTZ R171, R172, c[0x0][0x2d0], -R171 ;  /* 0x0000b400acab7a23 */ /* 0x000fe200000108ab */
[----:B------:R-:W5:Y:S01]  /*115e0*/  MUFU.EX2 R157, R157 ;  /* 0x0000009d009d7308 */ /* 0x000f620000000800 */
[----:B---3--:R-:W-:Y:S01]  /*115f0*/  F2FP.BF16.PACK_AB R101, R161, R162 ;  /* 0x000000a2a165723e */ /* 0x008fe200000010ff */
[----:B------:R-:W-:Y:S01]  /*11600*/  LDSM.16.MT88.4 R148, [R173+0x3800] ;  /* 0x00380000ad94783b */ /* 0x000fe20000004200 */
[----:B------:R-:W-:-:S02]  /*11610*/  FADD.FTZ R164, R165, R164 ;  /* 0x000000a4a5a47221 */ /* 0x000fc40000010000 */
[----:B------:R-:W-:Y:S02]  /*11620*/  FADD.FTZ R161, R162, R161 ;  /* 0x000000a1a2a17221 */ /* 0x000fe40000010000 */
[----:B------:R-:W-:Y:S01]  /*11630*/  FADD.FTZ R163, R163, R164 ;  /* 0x000000a4a3a37221 */ /* 0x000fe20000010000 */
[----:B------:R-:W3:Y:S03]  /*11640*/  MUFU.EX2 R154, R154 ;  /* 0x0000009a009a7308 */ /* 0x000ee60000000800 */
[----:B------:R-:W-:Y:S01]  /*11650*/  FADD.FTZ R158, R158, R163 ;  /* 0x000000a39e9e7221 */ /* 0x000fe20000010000 */
[----:B-----5:R-:W-:-:S04]  /*11660*/  F2FP.BF16.PACK_AB R103, R157, R160 ;  /* 0x000000a09d67723e */ /* 0x020fc800000010ff */
[----:B------:R-:W-:Y:S01]  /*11670*/  MUFU.EX2 R153, R153 ;  /* 0x0000009900997308 */ /* 0x000fe20000000800 */
[----:B------:R-:W-:-:S04]  /*11680*/  FADD.FTZ R160, R160, R161 ;  /* 0x000000a1a0a07221 */ /* 0x000fc80000010000 */
[----:B------:R-:W-:Y:S01]  /*11690*/  FADD.FTZ R160, R157, R160 ;  /* 0x000000a09da07221 */ /* 0x000fe20000010000 */
        /* <DEDUP_REMOVED lines=42> */
[C---:B------:R-:W-:Y:S08]  /*11940*/  HMMA.16816.F32.BF16 R92, R100.reuse, R94, RZ ;  /* 0x0000005e645c723c */ /* 0x040ff000000418ff */
[C---:B-1----:R-:W-:Y:S07]  /*11950*/  HMMA.16816.F32.BF16 R96, R100.reuse, R4, RZ ;  /* 0x000000046460723c */ /* 0x042fee00000418ff */
        /* <DEDUP_REMOVED lines=12> */
[----:B--2---:R-:W-:Y:S01]  /*11a20*/  HMMA.16816.F32.BF16 R40, R4, R12, R40 ;  /* 0x0000000c0428723c */ /* 0x004fe20000041828 */
        /* <DEDUP_REMOVED lines=129> */
[----:B------:R-:W-:Y:S01]  /*12240*/  IMAD R4, R4, c[0x0][0x1e0], RZ ;  /* 0x0000780004047a24 */ /* 0x000fe200078e02ff */
[----:B------:R-:W-:-:S03]  /*12250*/  LEA R6, P0, R8, R236, 0x6 ;  /* 0x000000ec08067211 */ /* 0x000fc600078030ff */
[----:B------:R-:W-:Y:S01]  /*12260*/  IMAD R5, R5, c[0x0][0x1e4], R4 ;  /* 0x0000790005057a24 */ /* 0x000fe200078e0204 */
[----:B------:R-:W-:-:S03]  /*12270*/  LEA R12, P1, R6, c[0x0][0x1c8], 0x1 ;  /* 0x00007200060c7a11 */ /* 0x000fc600078208ff */
[----:B------:R-:W-:-:S05]  /*12280*/  IMAD.IADD R4, R9, 0x1, R5 ;  /* 0x0000000109047824 */ /* 0x000fca00078e0205 */
        /* <DEDUP_REMOVED lines=11> */
[----:B------:R-:W-:-:S07]  /*12340*/  LEA.HI.X R7, R4, R13, R5, 0x6, P3 ;  /* 0x0000000d04077211 */ /* 0x000fce00018f3405 */
[----:B------:R1:W-:Y:S04]  /*12350*/  LDGSTS.E.BYPASS.LTC128B.128 [R138+0xe100], [R12.64+0x80], !P1 ;  /* 0x0e1000800c8a7fae */ /* 0x0003e8000c901d48 */
[----:B------:R1:W-:Y:S04]  /*12360*/  LDGSTS.E.BYPASS.LTC128B.128 [R138+0x10100], [R12.64+0x100], !P0 ;  /* 0x101001000c8a7fae */ /* 0x0003e8000c101d48 */
[----:B------:R1:W-:Y:S04]  /*12370*/  LDGSTS.E.BYPASS.LTC128B.128 [R138+0xd100], [R6.64], !P2 ;  /* 0x0d100000068a7fae */ /* 0x0003e8000d101d48 */
[----:B------:R1:W-:Y:S04]  /*12380*/  LDGSTS.E.BYPASS.LTC128B.128 [R138+0xf100], [R6.64+0x80], !P1 ;  /* 0x0f100080068a7fae */ /* 0x0003e8000c901d48 */
[----:B------:R1:W-:Y:S02]  /*12390*/  LDGSTS.E.BYPASS.LTC128B.128 [R138+0x11100], [R6.64+0x100], !P0 ;  /* 0x11100100068a7fae */ /* 0x0003e4000c101d48 */
.L_x_2363:
[----:B------:R-:W-:Y:S05]  /*123a0*/  BSYNC B0 ;  /* 0x0000000000007941 */ /* 0x000fea0003800000 */
.L_x_2362:
[----:B------:R-:W-:Y:S01]  /*123b0*/  ISETP.NE.AND P0, PT, R240, 0x1, PT ;  /* 0x00000001f000780c */ /* 0x000fe20003f05270 */
[----:B------:R-:W-:Y:S01]  /*123c0*/  IMAD.MOV.U32 R5, RZ, RZ, R209 ;  /* 0x000000ffff057224 */ /* 0x000fe200078e00d1 */
[----:B------:R-:W-:Y:S01]  /*123d0*/  IADD3 R243, R3, -0x2, RZ ;  /* 0xfffffffe03f37810 */ /* 0x000fe20007ffe0ff */
[----:B------:R-:W0:Y:S01]  /*123e0*/  LDGDEPBAR ;  /* 0x00000000000079af */ /* 0x000e220000000000 */
[----:B------:R-:W-:-:S02]  /*123f0*/  IMAD.MOV.U32 R199, RZ, RZ, 0x1 ;  /* 0x00000001ffc77424 */ /* 0x000fc400078e00ff */
[----:B------:R-:W-:-:S07]  /*12400*/  IMAD.MOV.U32 R233, RZ, RZ, RZ ;  /* 0x000000ffffe97224 */ /* 0x000fce00078e00ff */
[----:B------:R-:W-:-:S05]  /*12410*/  @P0 IMAD.HI.U32 R4, R209, c[0x0][0x2c8], RZ ;  /* 0x0000b200d1040a27 */ /* 0x000fca00078e00ff */
[----:B------:R-:W-:-:S04]  /*12420*/  @P0 SHF.R.U32.HI R5, RZ, c[0x0][0x2cc], R4 ;  /* 0x0000b300ff050a19 */ /* 0x000fc80000011604 */
        /* <DEDUP_REMOVED lines=12> */
.L_x_2365:
[----:B------:R-:W-:Y:S04]  /*124f0*/  DEPBAR.LE SB0, 0x2 ;  /* 0x000080800000791a */ /* 0x000fe80000000000 */
[----:B------:R-:W-:Y:S01]  /*12500*/  WARPSYNC 0xffffffff ;  /* 0xffffffff00007948 */ /* 0x000fe20003800000 */
[----:B------:R-:W-:Y:S01]  /*12510*/  BAR.SYNC.DEFER_BLOCKING 0x0 ;  /* 0x0000000000007b1d */ /* 0x000fe20000010000 */
[----:B------:R-:W-:Y:S01]  /*12520*/  IMAD R203, R199, 0x6000, RZ ;  /* 0x00006000c7cb7824 */ /* 0x000fe200078e02ff */
[----:B------:R-:W-:Y:S02]  /*12530*/  ISETP.GE.AND P0, PT, R232, R245, PT ;  /* 0x000000f5e800720c */ /* 0x000fe40003f06270 */
[----:B------:R-:W-:Y:S02]  /*12540*/  IADD3 R243, R245, -0x1, RZ ;  /* 0xfffffffff5f37810 */ /* 0x000fe40007ffe0ff */
[----:B------:R-:W-:Y:S02]  /*12550*/  IADD3 R204, R196, R203, RZ ;  /* 0x000000cbc4cc7210 */ /* 0x000fe40007ffe0ff */
[----:B------:R-:W-:Y:S02]  /*12560*/  ISETP.NE.AND P6, PT, R240, 0x1, PT ;  /* 0x00000001f000780c */ /* 0x000fe40003fc5270 */
[----:B------:R-:W-:Y:S05]  /*12570*/  IADD3 R202, R200, R204, RZ ;  /* 0x000000ccc8ca7210 */ /* 0x000fea0007ffe0ff */
[----:B------:R-:W-:Y:S01]  /*12580*/  @!P0 SHF.R.S32.HI R0, RZ, 0x1f, R243 ;  /* 0x0000001fff008819 */ /* 0x000fe200000114f3 */
[----:B------:R-:W-:Y:S01]  /*12590*/  @!P0 IMAD.WIDE.U32 R24, R243, c[0x0][0x208], RZ ;  /* 0x00008200f3188a25 */ /* 0x000fe200078e00ff */
[----:B------:R-:W-:Y:S02]  /*125a0*/  @!P0 MOV R165, c[0x0][0x20c] ;  /* 0x0000830000a58a02 */ /* 0x000fe40000000f00 */
[----:B------:R-:W-:Y:S01]  /*125b0*/  @!P0 ISETP.GE.AND P3, PT, R228, c[0x0][0x1d4], PT ;  /* 0x00007500e4008a0c */ /* 0x000fe20003f66270 */
[----:B------:R-:W-:Y:S01]  /*125c0*/  @!P0 IMAD R0, R0, c[0x0][0x208], RZ ;  /* 0x0000820000008a24 */ /* 0x000fe200078e02ff */
[C---:B------:R-:W-:Y:S02]  /*125d0*/  @!P0 SHF.L.U32 R35, R24.reuse, 0x6, RZ ;  /* 0x0000000618238819 */ /* 0x040fe400000006ff */
[----:B------:R-:W-:Y:S01]  /*125e0*/  @!P0 ISETP.GE.AND P2, PT, R215, c[0x0][0x1d4], PT ;  /* 0x00007500d7008a0c */ /* 0x000fe20003f46270 */
[----:B------:R-:W-:Y:S01]  /*125f0*/  LDSM.16.M88.4 R144, [R198] ;  /* 0x00000000c690783b */ /* 0x000fe20000000200 */
[----:B------:R-:W-:Y:S01]  /*12600*/  @!P0 IMAD R0, R243, c[0x0][0x20c], R0 ;  /* 0x00008300f3008a24 */ /* 0x000fe200078e0200 */
[----:B------:R-:W-:Y:S04]  /*12610*/  @!P0 IADD3 R2, P5, R35, R234, RZ ;  /* 0x000000ea23028210 */ /* 0x000fe80007fbe0ff */
[----:B------:R-:W-:Y:S02]  /*12620*/  @!P0 IADD3 R0, R25, R0, RZ ;  /* 0x0000000019008210 */ /* 0x000fe40007ffe0ff */
[----:B------:R-:W2:Y:S02]  /*12630*/  LDSM.16.M88.4 R148, [R204] ;  /* 0x00000000cc94783b */ /* 0x000ea40000000200 */
[----:B------:R-:W-:Y:S02]  /*12640*/  @!P0 SHF.L.U64.HI R9, R24, 0x6, R0 ;  /* 0x0000000618098819 */ /* 0x000fe40000010200 */
[----:B------:R-:W-:Y:S04]  /*12650*/  @!P0 MOV R0, c[0x0][0x208] ;  /* 0x0000820000008a02 */ /* 0x000fe80000000f00 */
[----:B------:R-:W3:Y:S01]  /*12660*/  LDSM.16.M88.4 R152, [R204+0x800] ;  /* 0x00080000cc98783b */ /* 0x000ee20000000200 */
[C---:B------:R-:W-:Y:S04]  /*12670*/  @!P0 LEA R33, P1, R0.reuse, R35, 0x5 ;  /* 0x0000002300218211 */ /* 0x040fe800078228ff */
[----:B------:R-:W-:Y:S02]  /*12680*/  @!P0 LEA.HI.X R165, R0, R9, R165, 0x5, P1 ;  /* 0x0000000900a58211 */ /* 0x000fe400008f2ca5 */
[----:B------:R-:W-:Y:S01]  /*12690*/  @!P0 ISETP.GE.AND P1, PT, R214, c[0x0][0x1d4], PT ;  /* 0x00007500d6008a0c */ /* 0x000fe20003f26270 */
[----:B------:R-:W4:Y:S01]  /*126a0*/  LDSM.16.M88.4 R156, [R204+0x1000] ;  /* 0x00100000cc9c783b */ /* 0x000f220000000200 */
[----:B------:R-:W-:Y:S02]  /*126b0*/  @!P0 IADD3 R0, P4, R33, R234, RZ ;  /* 0x000000ea21008210 */ /* 0x000fe40007f9e0ff */
[-C--:B------:R-:W-:Y:S02]  /*126c0*/  @!P0 IADD3.X R9, R9, R230.reuse, RZ, P5, !PT ;  /* 0x000000e609098210 */ /* 0x080fe40002ffe4ff */
[----:B------:R-:W-:Y:S02]  /*126d0*/  @!P0 IADD3.X R165, R165, R230, RZ, P4, !PT ;  /* 0x000000e6a5a58210 */ /* 0x000fe400027fe4ff */
[----:B------:R-:W-:Y:S01]  /*126e0*/  @!P0 LEA R174, P5, R2, c[0x0][0x1f8], 0x1 ;  /* 0x00007e0002ae8a11 */ /* 0x000fe200078a08ff */
[----:B------:R-:W5:Y:S01]  /*126f0*/  LDSM.16.M88.4 R36, [R204+0x1800] ;  /* 0x00180000cc24783b */ /* 0x000f620000000200 */
[----:B------:R-:W-:Y:S02]  /*12700*/  @!P0 LEA R172, P4, R0, c[0x0][0x1f8], 0x1 ;  /* 0x00007e0000ac8a11 */ /* 0x000fe400078808ff */
[----:B------:R-:W-:Y:S01]  /*12710*/  @!P0 LEA.HI.X R175, R2, c[0x0][0x1fc], R9, 0x1, P5 ;  /* 0x00007f0002af8a11 */ /* 0x000fe200028f0c09 */
[----:B------:R-:W-:Y:S01]  /*12720*/  @!P0 IMAD R2, R233, 0x6000, R10 ;  /* 0x00006000e9028824 */ /* 0x000fe200078e020a */
[-C--:B------:R-:W-:Y:S02]  /*12730*/  IADD3 R9, R200, R204.reuse, R201 ;  /* 0x000000ccc8097210 */ /* 0x080fe40007ffe0c9 */
[----:B------:R-:W-:Y:S01]  /*12740*/  @!P0 LEA.HI.X R173, R0, c[0x0][0x1fc], R165, 0x1, P4 ;  /* 0x00007f0000ad8a11 */ /* 0x000fe200020f0ca5 */
[----:B------:R-:W-:Y:S01]  /*12750*/  LDSM.16.M88.4 R160, [R202+0x800] ;  /* 0x00080000caa0783b */ /* 0x000fe20000000200 */
[C---:B------:R-:W-:Y:S01]  /*12760*/  IADD3 R0, R201.reuse, R204, RZ ;  /* 0x000000ccc9007210 */ /* 0x040fe20007ffe0ff */
        /* <DEDUP_REMOVED lines=9> */
[C---:B-----5:R-:W-:Y:S08]  /*12800*/  HMMA.16816.F32.BF16 R32, R144.reuse, R36, RZ ;  /* 0x000000249020723c */ /* 0x060ff000000418ff */
[----:B------:R-:W-:Y:S01]  /*12810*/  HMMA.16816.F32.BF16 R36, R144, R38, RZ ;  /* 0x000000269024723c */ /* 0x000fe200000418ff */
[----:B------:R-:W3:Y:S07]  /*12820*/  LDSM.16.M88.4 R144, [R202+0x1800] ;  /* 0x00180000ca90783b */ /* 0x000eee0000000200 */
        /* <DEDUP_REMOVED lines=139> */
[----:B------:R-:W-:Y:S07]  /*130e0*/  HMMA.16816.F32.BF16 R36, R168, R166, R36 ;  /* 0x000000a6a824723c */ /* 0x000fee0000041824 */
[----:B------:R-:W-:Y:S01]  /*130f0*/  IADD3 R166, R192, R203, RZ ;  /* 0x000000cbc0a67210 */ /* 0x000fe20007ffe0ff */
[C---:B-----5:R-:W-:Y:S08]  /*13100*/  HMMA.16816.F32.BF16 R4, R180.reuse, R188, R4 ;  /* 0x000000bcb404723c */ /* 0x060ff00000041804 */
[C---:B------:R-:W-:Y:S08]  /*13110*/  HMMA.16816.F32.BF16 R12, R180.reuse, R190, R12 ;  /* 0x000000beb40c723c */ /* 0x040ff0000004180c */
[C---:B-1----:R-:W-:Y:S08]  /*13120*/  HMMA.16816.F32.BF16 R16, R180.reuse, R144, R16 ;  /* 0x00000090b410723c */ /* 0x042ff00000041810 */
[C---:B------:R-:W-:Y:S04]  /*13130*/  HMMA.16816.F32.BF16 R20, R180.reuse, R146, R20 ;  /* 0x00000092b414723c */ /* 0x040fe80000041814 */
[----:B------:R-:W-:Y:S02]  /*13140*/  FMUL.FTZ R161, R7, c[0x0][0x320] ;  /* 0x0000c80007a17a20 */ /* 0x000fe40000410000 */
[----:B------:R-:W-:Y:S02]  /*13150*/  FMUL.FTZ R2, R5, c[0x0][0x320] ;  /* 0x0000c80005027a20 */ /* 0x000fe40000410000 */
[C---:B------:R-:W-:Y:S02]  /*13160*/  HMMA.16816.F32.BF16 R24, R180.reuse, R148, R24 ;  /* 0x00000094b418723c */ /* 0x040fe40000041818 */
[----:B------:R-:W-:Y:S02]  /*13170*/  MUFU.TANH R161, R161 ;  /* 0x000000a100a17308 */ /* 0x000fe40000002400 */
        /* <DEDUP_REMOVED lines=21> */
[----:B------:R1:W-:Y:S01]  /*132d0*/  MUFU.TANH R165, R15 ;  /* 0x0000000f00a57308 */ /* 0x0003e20000002400 */
[----:B------:R-:W-:Y:S02]  /*132e0*/  FMUL.FTZ R29, R29, c[0x0][0x320] ;  /* 0x0000c8001d1d7a20 */ /* 0x000fe40000410000 */
[----:B------:R-:W-:Y:S02]  /*132f0*/  FMUL.FTZ R26, R26, c[0x0][0x320] ;  /* 0x0000c8001a1a7a20 */ /* 0x000fe40000410000 */
[----:B------:R-:W-:Y:S02]  /*13300*/  FMUL.FTZ R30, R30, c[0x0][0x320] ;  /* 0x0000c8001e1e7a20 */ /* 0x000fe40000410000 */
[----:B------:R-:W-:Y:S03]  /*13310*/  FMUL.FTZ R31, R31, c[0x0][0x320] ;  /* 0x0000c8001f1f7a20 */ /* 0x000fe60000410000 */
[----:B------:R2:W-:Y:S10]  /*13320*/  MUFU.TANH R178, R18 ;  /* 0x0000001200b27308 */ /* 0x0005f40000002400 */
[----:B------:R3:W-:Y:S01]  /*13330*/  MUFU.TANH R189, R19 ;  /* 0x0000001300bd7308 */ /* 0x0007e20000002400 */
[----:B-1----:R-:W1:Y:S01]  /*13340*/  LDSM.16.M88.4 R12, [R9+0x5800] ;  /* 0x00580000090c783b */ /* 0x002e620000000200 */
[----:B------:R-:W-:Y:S08]  /*13350*/  DEPBAR.LE SB0, 0x2 ;  /* 0x000080800000791a */ /* 0x000ff00000000000 */
[----:B------:R4:W-:Y:S01]  /*13360*/  MUFU.TANH R191, R20 ;  /* 0x0000001400bf7308 */ /* 0x0009e20000002400 */
[----:B------:R-:W-:Y:S01]  /*13370*/  BAR.SYNC.DEFER_BLOCKING 0x0 ;  /* 0x0000000000007b1d */ /* 0x000fe20000010000 */
[----:B--2---:R-:W-:Y:S04]  /*13380*/  IADD3 R18, R222, R209, RZ ;  /* 0x000000d1de127210 */ /* 0x004fe80007ffe0ff */
[----:B------:R-:W-:Y:S01]  /*13390*/  MOV R21, R18 ;  /* 0x0000001200157202 */ /* 0x000fe20000000f00 */
[----:B---3--:R-:W-:Y:S05]  /*133a0*/  @P6 IMAD.HI.U32 R19, R18, c[0x0][0x2c8], RZ ;  /* 0x0000b20012136a27 */ /* 0x008fea00078e00ff */
[----:B------:R-:W-:Y:S02]  /*133b0*/  @P6 SHF.R.U32.HI R21, RZ, c[0x0][0x2cc], R19 ;  /* 0x0000b300ff156a19 */ /* 0x000fe40000011613 */
[----:B----4-:R-:W-:Y:S05]  /*133c0*/  MOV R20, 0x1 ;  /* 0x0000000100147802 */ /* 0x010fea0000000f00 */
[----:B------:R-:W-:Y:S01]  /*133d0*/  IMAD R20, R245, -0x40, R20 ;  /* 0xffffffc0f5147824 */ /* 0x000fe200078e0214 */
[----:B------:R-:W2:Y:S01]  /*133e0*/  SHFL.IDX PT, R18, R21, RZ, 0x1c1f ;  /* 0x001c1fff15127589 */ /* 0x000ea200000e0000 */
[----:B------:R-:W3:Y:S01]  /*133f0*/  MUFU.TANH R0, R0 ;  /* 0x0000000000007308 */ /* 0x000ee20000002400 */
[C---:B-1----:R-:W-:Y:S06]  /*13400*/  HMMA.16816.F32.BF16 R32, R180.reuse, R12, R32 ;  /* 0x0000000cb420723c */ /* 0x042fec0000041820 */
[----:B------:R-:W1:Y:S01]  /*13410*/  SHFL.IDX PT, R9, R21, 0x1, 0x1c1f ;  /* 0x003c1f0015097f89 */ /* 0x000e6200000e0000 */
[----:B------:R-:W-:Y:S02]  /*13420*/  IADD3 R20, R242, R20, -R221 ;  /* 0x00000014f2147210 */ /* 0x000fe40007ffe8dd */
[----:B------:R-:W4:Y:S01]  /*13430*/  MUFU.TANH R2, R2 ;  /* 0x0000000200027308 */ /* 0x000f220000002400 */
[----:B------:R-:W-:Y:S03]  /*13440*/  HMMA.16816.F32.BF16 R36, R180, R14, R36 ;  /* 0x0000000eb424723c */ /* 0x000fe60000041824 */
[----:B------:R-:W-:Y:S01]  /*13450*/  IADD3 R20, R20, -R241, RZ ;  /* 0x800000f114147210 */ /* 0x000fe20007ffe0ff */
[----:B------:R-:W-:Y:S05]  /*13460*/  LDSM.16.MT88.4 R152, [R166+0x3800] ;  /* 0x00380000a698783b */ /* 0x000fea0000004200 */
[----:B------:R5:W-:Y:S03]  /*13470*/  MUFU.TANH R247, R23 ;  /* 0x0000001700f77308 */ /* 0x000be60000002400 */
[----:B--2---:R-:W-:Y:S04]  /*13480*/  IADD3 R12, R20, R18, RZ ;  /* 0x00000012140c7210 */ /* 0x004fe80007ffe0ff */
[----:B------:R-:W-:Y:S01]  /*13490*/  ISETP.GT.AND P1, PT, R12, RZ, PT ;  /* 0x000000ff0c00720c */ /* 0x000fe20003f24270 */
[----:B------:R-:W-:Y:S01]  /*134a0*/  FMUL.FTZ R32, R32, c[0x0][0x320] ;  /* 0x0000c80020207a20 */ /* 0x000fe20000410000 */
[----:B------:R-:W-:Y:S01]  /*134b0*/  ISETP.GT.AND P0, PT, R12, 0x1, PT ;  /* 0x000000010c00780c */ /* 0x000fe20003f04270 */
[----:B------:R2:W-:Y:S01]  /*134c0*/  MUFU.TANH R202, R25 ;  /* 0x0000001900ca7308 */ /* 0x0005e20000002400 */
[----:B---3--:R-:W-:Y:S01]  /*134d0*/  FSEL R0, R0, -INF , P1 ;  /* 0xff80000000007808 */ /* 0x008fe20000800000 */
[----:B------:R-:W-:Y:S01]  /*134e0*/  FMUL.FTZ R33, R33, c[0x0][0x320] ;  /* 0x0000c80021217a20 */ /* 0x000fe20000410000 */
[----:B-1----:R-:W-:Y:S01]  /*134f0*/  IADD3 R9, R20, R9, RZ ;  /* 0x0000000914097210 */ /* 0x002fe20007ffe0ff */
[----:B------:R-:W-:Y:S01]  /*13500*/  FMUL.FTZ R34, R34, c[0x0][0x320] ;  /* 0x0000c80022227a20 */ /* 0x000fe20000410000 */
[----:B----4-:R-:W-:Y:S01]  /*13510*/  FSEL R21, R2, -INF , P0 ;  /* 0xff80000002157808 */ /* 0x010fe20000000000 */
[----:B------:R-:W-:Y:S01]  /*13520*/  FMUL.FTZ R36, R36, c[0x0][0x320] ;  /* 0x0000c80024247a20 */ /* 0x000fe20000410000 */
[----:B------:R-:W-:Y:S01]  /*13530*/  ISETP.GT.AND P4, PT, R12, 0x8, PT ;  /* 0x000000080c00780c */ /* 0x000fe20003f84270 */
[----:B------:R-:W-:Y:S01]  /*13540*/  FMUL.FTZ R37, R37, c[0x0][0x320] ;  /* 0x0000c80025257a20 */ /* 0x000fe20000410000 */
[----:B------:R-:W-:Y:S01]  /*13550*/  FMNMX.FTZ R2, R0, R3, !PT ;  /* 0x0000000300027209 */ /* 0x000fe20007810000 */
[----:B------:R-:W1:Y:S01]  /*13560*/  MUFU.TANH R160, R160 ;  /* 0x000000a000a07308 */ /* 0x000e620000002400 */
[----:B------:R-:W-:Y:S01]  /*13570*/  ISETP.GT.AND P5, PT, R12, 0x9, PT ;  /* 0x000000090c00780c */ /* 0x000fe20003fa4270 */
[----:B------:R-:W-:Y:S01]  /*13580*/  FMUL.FTZ R35, R35, c[0x0][0x320] ;  /* 0x0000c80023237a20 */ /* 0x000fe20000410000 */
[----:B------:R-:W-:Y:S01]  /*13590*/  ISETP.GT.AND P6, PT, R9, 0x8, PT ;  /* 0x000000080900780c */ /* 0x000fe20003fc4270 */
[----:B------:R-:W-:Y:S01]  /*135a0*/  FMUL.FTZ R38, R38, c[0x0][0x320] ;  /* 0x0000c80026267a20 */ /* 0x000fe20000410000 */
[----:B-----5:R-:W-:Y:S01]  /*135b0*/  FSEL R23, R162, -INF , P4 ;  /* 0xff800000a2177808 */ /* 0x020fe20002000000 */
[----:B------:R-:W-:Y:S01]  /*135c0*/  FMUL.FTZ R39, R39, c[0x0][0x320] ;  /* 0x0000c80027277a20 */ /* 0x000fe20000410000 */
[----:B------:R-:W-:Y:S02]  /*135d0*/  FMNMX.FTZ R2, R21, R2, !PT ;  /* 0x0000000215027209 */ /* 0x000fe40007810000 */
[----:B------:R-:W-:Y:S01]  /*135e0*/  ISETP.GT.AND P2, PT, R9, RZ, PT ;  /* 0x000000ff0900720c */ /* 0x000fe20003f44270 */
[----:B------:R3:W4:Y:S01]  /*135f0*/  MUFU.TANH R176, R16 ;  /* 0x0000001000b07308 */ /* 0x0007220000002400 */
[----:B------:R-:W-:Y:S02]  /*13600*/  FSEL R19, R164, -INF , P6 ;  /* 0xff800000a4137808 */ /* 0x000fe40003000000 */
[----:B------:R-:W-:Y:S02]  /*13610*/  FMNMX.FTZ R2, R23, R2, !PT ;  /* 0x0000000217027209 */ /* 0x000fe40007810000 */
[----:B--2---:R-:W-:Y:S02]  /*13620*/  FSEL R25, R163, -INF , P5 ;  /* 0xff800000a3197808 */ /* 0x004fe40002800000 */
[C---:B------:R-:W-:Y:S02]  /*13630*/  ISETP.GT.AND P6, PT, R12.reuse, 0x19, PT ;  /* 0x000000190c00780c */ /* 0x040fe40003fc4270 */
[C---:B------:R-:W-:Y:S01]  /*13640*/  ISETP.GT.AND P4, PT, R9.reuse, 0x10, PT ;  /* 0x000000100900780c */ /* 0x040fe20003f84270 */
[----:B------:R-:W2:Y:S01]  /*13650*/  MUFU.TANH R17, R17 ;  /* 0x0000001100117308 */ /* 0x000ea20000002400 */
[----:B------:R-:W-:Y:S02]  /*13660*/  ISETP.GT.AND P1, PT, R12, 0x11, PT ;  /* 0x000000110c00780c */ /* 0x000fe40003f24270 */
[----:B------:R-:W-:Y:S02]  /*13670*/  ISETP.GT.AND P3, PT, R9, 0x1, PT ;  /* 0x000000010900780c */ /* 0x000fe40003f64270 */
[----:B-1----:R-:W-:Y:S02]  /*13680*/  FSEL R15, R160, -INF , P2 ;  /* 0xff800000a00f7808 */ /* 0x002fe40001000000 */
[----:B------:R-:W-:Y:S02]  /*13690*/  ISETP.GT.AND P2, PT, R12, 0x10, PT ;  /* 0x000000100c00780c */ /* 0x000fe40003f44270 */
[----:B------:R-:W-:Y:S01]  /*136a0*/  FSEL R178, R178, -INF , P4 ;  /* 0xff800000b2b27808 */ /* 0x000fe20002000000 */
[----:B------:R-:W1:Y:S01]  /*136b0*/  MUFU.TANH R185, R185 ;  /* 0x000000b900b97308 */ /* 0x000e620000002400 */
[----:B------:R-:W-:Y:S02]  /*136c0*/  ISETP.GT.AND P4, PT, R12, 0x18, PT ;  /* 0x000000180c00780c */ /* 0x000fe40003f84270 */
[----:B------:R-:W-:Y:S01]  /*136d0*/  FSEL R13, R161, -INF , P3 ;  /* 0xff800000a10d7808 */ /* 0x000fe20001800000 */
[----:B---3--:R-:W-:Y:S01]  /*136e0*/  FMUL.FTZ R16, R22, c[0x0][0x320] ;  /* 0x0000c80016107a20 */ /* 0x008fe20000410000 */
[----:B----4-:R-:W-:Y:S02]  /*136f0*/  FSEL R176, R176, -INF , P2 ;  /* 0xff800000b0b07808 */ /* 0x010fe40001000000 */
[----:B------:R-:W-:Y:S02]  /*13700*/  FSEL R191, R191, -INF , P4 ;  /* 0xff800000bfbf7808 */ /* 0x000fe40002000000 */
[----:B------:R-:W-:Y:S01]  /*13710*/  ISETP.GT.AND P0, PT, R9, 0x9, PT ;  /* 0x000000090900780c */ /* 0x000fe20003f04270 */
[----:B------:R-:W3:Y:S01]  /*13720*/  MUFU.TANH R190, R24 ;  /* 0x0000001800be7308 */ /* 0x000ee20000002400 */
[----:B------:R-:W-:Y:S02]  /*13730*/  ISETP.GT.AND P2, PT, R12, 0x20, PT ;  /* 0x000000200c00780c */ /* 0x000fe40003f44270 */
[----:B------:R-:W-:Y:S02]  /*13740*/  FSEL R165, R165, -INF , P0 ;  /* 0xff800000a5a57808 */ /* 0x000fe40000000000 */
[----:B--2---:R-:W-:Y:S02]  /*13750*/  FSEL R180, R17, -INF , P6 ;  /* 0xff80000011b47808 */ /* 0x004fe40003000000 */
[----:B------:R-:W-:Y:S02]  /*13760*/  FMNMX.FTZ R17, R25, R2, !PT ;  /* 0x0000000219117209 */ /* 0x000fe40007810000 */
[----:B------:R-:W-:Y:S01]  /*13770*/  FMNMX.FTZ R2, R15, R8, !PT ;  /* 0x000000080f027209 */ /* 0x000fe20007810000 */
[----:B------:R2:W-:Y:S01]  /*13780*/  MUFU.TANH R188, R27 ;  /* 0x0000001b00bc7308 */ /* 0x0005e20000002400 */
[----:B------:R-:W-:Y:S02]  /*13790*/  FMNMX.FTZ R14, R176, R17, !PT ;  /* 0x00000011b00e7209 */ /* 0x000fe40007810000 */
[----:B------:R-:W-:Y:S02]  /*137a0*/  FMNMX.FTZ R2, R13, R2, !PT ;  /* 0x000000020d027209 */ /* 0x000fe40007810000 */
[----:B-1----:R-:W-:Y:S02]  /*137b0*/  FSEL R185, R185, -INF , P1 ;  /* 0xff800000b9b97808 */ /* 0x002fe40000800000 */
[----:B------:R-:W-:Y:S02]  /*137c0*/  FMNMX.FTZ R2, R19, R2, !PT ;  /* 0x0000000213027209 */ /* 0x000fe40007810000 */
[----:B------:R-:W-:Y:S01]  /*137d0*/  FMNMX.FTZ R14, R185, R14, !PT ;  /* 0x0000000eb90e7209 */ /* 0x000fe20007810000 */
[----:B------:R-:W1:Y:S01]  /*137e0*/  MUFU.TANH R186, R28 ;  /* 0x0000001c00ba7308 */ /* 0x000e620000002400 */
[----:B------:R-:W-:Y:S02]  /*137f0*/  ISETP.GT.AND P0, PT, R9, 0x19, PT ;  /* 0x000000190900780c */ /* 0x000fe40003f04270 */
[----:B------:R-:W-:Y:S02]  /*13800*/  FMNMX.FTZ R17, R191, R14, !PT ;  /* 0x0000000ebf117209 */ /* 0x000fe40007810000 */
[----:B---3--:R-:W-:Y:S02]  /*13810*/  FSEL R190, R190, -INF , P2 ;  /* 0xff800000bebe7808 */ /* 0x008fe40001000000 */
[----:B------:R-:W-:Y:S02]  /*13820*/  FMNMX.FTZ R17, R180, R17, !PT ;  /* 0x00000011b4117209 */ /* 0x000fe40007810000 */
[----:B------:R-:W-:Y:S01]  /*13830*/  ISETP.GT.AND P1, PT, R12, 0x21, PT ;  /* 0x000000210c00780c */ /* 0x000fe20003f24270 */
[----:B------:R-:W3:Y:S01]  /*13840*/  MUFU.TANH R16, R16 ;  /* 0x0000001000107308 */ /* 0x000ee20000002400 */
[----:B------:R-:W-:Y:S02]  /*13850*/  ISETP.GT.AND P5, PT, R9, 0x11, PT ;  /* 0x000000110900780c */ /* 0x000fe40003fa4270 */
[----:B------:R-:W-:Y:S02]  /*13860*/  FSEL R247, R247, -INF , P0 ;  /* 0xff800000f7f77808 */ /* 0x000fe40000000000 */
[----:B--2---:R-:W-:Y:S02]  /*13870*/  FMNMX.FTZ R27, R165, R2, !PT ;  /* 0x00000002a51b7209 */ /* 0x004fe40007810000 */
[----:B------:R-:W-:Y:S02]  /*13880*/  FSEL R202, R202, -INF , P1 ;  /* 0xff800000caca7808 */ /* 0x000fe40000800000 */
[----:B------:R-:W-:Y:S01]  /*13890*/  ISETP.GT.AND P0, PT, R12, 0x28, PT ;  /* 0x000000280c00780c */ /* 0x000fe20003f04270 */
[----:B------:R-:W2:Y:S01]  /*138a0*/  MUFU.TANH R184, R29 ;  /* 0x0000001d00b87308 */ /* 0x000ea20000002400 */
[----:B------:R-:W-:Y:S02]  /*138b0*/  FMNMX.FTZ R17, R190, R17, !PT ;  /* 0x00000011be117209 */ /* 0x000fe40007810000 */
[----:B------:R-:W-:Y:S02]  /*138c0*/  FMNMX.FTZ R2, R178, R27, !PT ;  /* 0x0000001bb2027209 */ /* 0x000fe40007810000 */
[----:B-1----:R-:W-:Y:S02]  /*138d0*/  FSEL R186, R186, -INF , P0 ;  /* 0xff800000baba7808 */ /* 0x002fe40000000000 */
[----:B------:R-:W-:Y:S02]  /*138e0*/  FMNMX.FTZ R17, R202, R17, !PT ;  /* 0x00000011ca117209 */ /* 0x000fe40007810000 */
[----:B------:R-:W-:Y:S01]  /*138f0*/  ISETP.GT.AND P3, PT, R9, 0x18, PT ;  /* 0x000000180900780c */ /* 0x000fe20003f64270 */
[----:B------:R-:W1:Y:S01]  /*13900*/  MUFU.TANH R246, R26 ;  /* 0x0000001a00f67308 */ /* 0x000e620000002400 */
[----:B------:R-:W-:Y:S02]  /*13910*/  FSEL R189, R189, -INF , P5 ;  /* 0xff800000bdbd7808 */ /* 0x000fe40002800000 */
[----:B------:R-:W-:Y:S02]  /*13920*/  FMNMX.FTZ R27, R186, R17, !PT ;  /* 0x00000011ba1b7209 */ /* 0x000fe40007810000 */
[----:B------:R-:W-:Y:S02]  /*13930*/  FMNMX.FTZ R17, R189, R2, !PT ;  /* 0x00000002bd117209 */ /* 0x000fe40007810000 */
[----:B---3--:R-:W-:Y:S02]  /*13940*/  FSEL R182, R16, -INF , P3 ;  /* 0xff80000010b67808 */ /* 0x008fe40001800000 */
[C---:B------:R-:W-:Y:S01]  /*13950*/  ISETP.GT.AND P6, PT, R12.reuse, 0x29, PT ;  /* 0x000000290c00780c */ /* 0x040fe20003fc4270 */
[----:B------:R-:W3:Y:S01]  /*13960*/  MUFU.TANH R187, R32 ;  /* 0x0000002000bb7308 */ /* 0x000ee20000002400 */
[C---:B------:R-:W-:Y:S02]  /*13970*/  ISETP.GT.AND P4, PT, R12.reuse, 0x38, PT ;  /* 0x000000380c00780c */ /* 0x040fe40003f84270 */
[C---:B------:R-:W-:Y:S02]  /*13980*/  ISETP.GT.AND P2, PT, R12.reuse, 0x39, PT ;  /* 0x000000390c00780c */ /* 0x040fe40003f44270 */
[C---:B------:R-:W-:Y:S02]  /*13990*/  ISETP.GT.AND P1, PT, R9.reuse, 0x20, PT ;  /* 0x000000200900780c */ /* 0x040fe40003f24270 */
[C---:B------:R-:W-:Y:S02]  /*139a0*/  ISETP.GT.AND P3, PT, R12.reuse, 0x30, PT ;  /* 0x000000300c00780c */ /* 0x040fe40003f64270 */
[----:B------:R-:W-:Y:S01]  /*139b0*/  ISETP.GT.AND P5, PT, R12, 0x31, PT ;  /* 0x000000310c00780c */ /* 0x000fe20003fa4270 */
[----:B------:R-:W4:Y:S01]  /*139c0*/  MUFU.TANH R183, R33 ;  /* 0x0000002100b77308 */ /* 0x000f220000002400 */
[----:B------:R-:W-:Y:S02]  /*139d0*/  FMNMX.FTZ R12, R182, R17, !PT ;  /* 0x00000011b60c7209 */ /* 0x000fe40007810000 */
[----:B--2---:R-:W-:Y:S02]  /*139e0*/  FSEL R184, R184, -INF , P6 ;  /* 0xff800000b8b87808 */ /* 0x004fe40003000000 */
[----:B------:R-:W-:Y:S02]  /*139f0*/  ISETP.GT.AND P0, PT, R9, 0x21, PT ;  /* 0x000000210900780c */ /* 0x000fe40003f04270 */
[----:B-1----:R-:W-:Y:S02]  /*13a00*/  FSEL R246, R246, -INF , P1 ;  /* 0xff800000f6f67808 */ /* 0x002fe40000800000 */
[----:B------:R-:W-:Y:S01]  /*13a10*/  FMNMX.FTZ R17, R247, R12, !PT ;  /* 0x0000000cf7117209 */ /* 0x000fe20007810000 */
[----:B------:R-:W1:Y:S01]  /*13a20*/  MUFU.TANH R251, R30 ;  /* 0x0000001e00fb7308 */ /* 0x000e620000002400 */
[----:B------:R-:W-:Y:S02]  /*13a30*/  FMNMX.FTZ R2, R184, R27, !PT ;  /* 0x0000001bb8027209 */ /* 0x000fe40007810000 */
[----:B------:R-:W-:Y:S02]  /*13a40*/  FSEL R188, R188, -INF , P0 ;  /* 0xff800000bcbc7808 */ /* 0x000fe40000000000 */
[----:B---3--:R-:W-:Y:S02]  /*13a50*/  FSEL R187, R187, -INF , P3 ;  /* 0xff800000bbbb7808 */ /* 0x008fe40001800000 */
[----:B------:R-:W-:Y:S02]  /*13a60*/  ISETP.GT.AND P3, PT, R9, 0x28, PT ;  /* 0x000000280900780c */ /* 0x000fe40003f64270 */
[----:B------:R-:W-:Y:S01]  /*13a70*/  FMNMX.FTZ R17, R246, R17, !PT ;  /* 0x00000011f6117209 */ /* 0x000fe20007810000 */
[----:B------:R-:W2:Y:S01]  /*13a80*/  MUFU.TANH R177, R36 ;  /* 0x0000002400b17308 */ /* 0x000ea20000002400 */
[----:B------:R-:W-:Y:S02]  /*13a90*/  FMNMX.FTZ R2, R187, R2, !PT ;  /* 0x00000002bb027209 */ /* 0x000fe40007810000 */
[----:B------:R-:W-:Y:S02]  /*13aa0*/  ISETP.GT.AND P0, PT, R9, 0x29, PT ;  /* 0x000000290900780c */ /* 0x000fe40003f04270 */
[----:B----4-:R-:W-:Y:S02]  /*13ab0*/  FSEL R183, R183, -INF , P5 ;  /* 0xff800000b7b77808 */ /* 0x010fe40002800000 */
[----:B------:R-:W-:Y:S02]  /*13ac0*/  FMNMX.FTZ R12, R188, R17, !PT ;  /* 0x00000011bc0c7209 */ /* 0x000fe40007810000 */
[----:B------:R-:W-:Y:S01]  /*13ad0*/  FMNMX.FTZ R2, R183, R2, !PT ;  /* 0x00000002b7027209 */ /* 0x000fe20007810000 */
[----:B------:R-:W3:Y:S01]  /*13ae0*/  MUFU.TANH R249, R31 ;  /* 0x0000001f00f97308 */ /* 0x000ee20000002400 */
[----:B------:R-:W-:Y:S02]  /*13af0*/  ISETP.GT.AND P1, PT, R9, 0x30, PT ;  /* 0x000000300900780c */ /* 0x000fe40003f24270 */
[----:B------:R-:W-:Y:S02]  /*13b00*/  IADD3 R164, R139, R203, RZ ;  /* 0x000000cb8ba47210 */ /* 0x000fe40007ffe0ff */
[----:B-1----:R-:W-:Y:S04]  /*13b10*/  FSEL R251, R251, -INF , P3 ;  /* 0xff800000fbfb7808 */ /* 0x002fe80001800000 */
[----:B------:R-:W-:Y:S01]  /*13b20*/  FMNMX.FTZ R12, R251, R12, !PT ;  /* 0x0000000cfb0c7209 */ /* 0x000fe20007810000 */
[----:B------:R-:W1:Y:S01]  /*13b30*/  MUFU.TANH R175, R37 ;  /* 0x0000002500af7308 */ /* 0x000e620000002400 */
[----:B--2---:R-:W-:Y:S04]  /*13b40*/  FSEL R177, R177, -INF , P4 ;  /* 0xff800000b1b17808 */ /* 0x004fe80002000000 */
[----:B------:R-:W-:Y:S05]  /*13b50*/  FMNMX.FTZ R14, R177, R2, !PT ;  /* 0x00000002b10e7209 */ /* 0x000fea0007810000 */
[----:B------:R-:W2:Y:S01]  /*13b60*/  MUFU.TANH R181, R34 ;  /* 0x0000002200b57308 */ /* 0x000ea20000002400 */
[----:B---3--:R-:W-:Y:S02]  /*13b70*/  FSEL R249, R249, -INF , P0 ;  /* 0xff800000f9f97808 */ /* 0x008fe40000000000 */
[----:B------:R-:W-:Y:S02]  /*13b80*/  ISETP.GT.AND P0, PT, R9, 0x31, PT ;  /* 0x000000310900780c */ /* 0x000fe40003f04270 */
[----:B------:R-:W-:Y:S05]  /*13b90*/  FMNMX.FTZ R12, R249, R12, !PT ;  /* 0x0000000cf90c7209 */ /* 0x000fea0007810000 */
[----:B------:R-:W3:Y:S01]  /*13ba0*/  MUFU.TANH R179, R35 ;  /* 0x0000002300b37308 */ /* 0x000ee20000002400 */
[----:B-1----:R-:W-:Y:S04]  /*13bb0*/  FSEL R175, R175, -INF , P2 ;  /* 0xff800000afaf7808 */ /* 0x002fe80001000000 */
[----:B------:R-:W-:Y:S05]  /*13bc0*/  FMNMX.FTZ R2, R175, R14, !PT ;  /* 0x0000000eaf027209 */ /* 0x000fea0007810000 */
[----:B------:R-:W1:Y:S01]  /*13bd0*/  MUFU.TANH R163, R38 ;  /* 0x0000002600a37308 */ /* 0x000e620000002400 */
[----:B------:R-:W4:Y:S01]  /*13be0*/  SHFL.BFLY PT, R17, R2, 0x2, 0x1f ;  /* 0x0c401f0002117f89 */ /* 0x000f2200000e0000 */
[----:B--2---:R-:W-:Y:S02]  /*13bf0*/  FSEL R181, R181, -INF , P1 ;  /* 0xff800000b5b57808 */ /* 0x004fe40000800000 */
[----:B------:R-:W-:Y:S02]  /*13c00*/  ISETP.GT.AND P1, PT, R9, 0x38, PT ;  /* 0x000000380900780c */ /* 0x000fe40003f24270 */
[----:B------:R-:W-:Y:S04]  /*13c10*/  FMNMX.FTZ R12, R181, R12, !PT ;  /* 0x0000000cb50c7209 */ /* 0x000fe80007810000 */
[----:B------:R-:W2:Y:S01]  /*13c20*/  MUFU.TANH R39, R39 ;  /* 0x0000002700277308 */ /* 0x000ea20000002400 */
[----:B---3--:R-:W-:Y:S01]  /*13c30*/  FSEL R179, R179, -INF , P0 ;  /* 0xff800000b3b37808 */ /* 0x008fe20000000000 */
[----:B------:R-:W-:Y:S01]  /*13c40*/  LDSM.16.MT88.4 R32, [R164] ;  /* 0x00000000a420783b */ /* 0x000fe20000004200 */
[----:B------:R-:W-:Y:S02]  /*13c50*/  ISETP.GT.AND P0, PT, R9, 0x39, PT ;  /* 0x000000390900780c */ /* 0x000fe40003f04270 */
[----:B------:R-:W-:Y:S02]  /*13c60*/  FMNMX.FTZ R16, R179, R12, !PT ;  /* 0x0000000cb3107209 */ /* 0x000fe40007810000 */
[----:B-1----:R-:W-:Y:S02]  /*13c70*/  FSEL R163, R163, -INF , P1 ;  /* 0xff800000a3a37808 */ /* 0x002fe40000800000 */
[----:B----4-:R-:W-:Y:S02]  /*13c80*/  FMNMX.FTZ R17, R2, R17, !PT ;  /* 0x0000001102117209 */ /* 0x010fe40007810000 */
[----:B------:R-:W-:Y:S03]  /*13c90*/  FMNMX.FTZ R16, R163, R16, !PT ;  /* 0x00000010a3107209 */ /* 0x000fe60007810000 */
[----:B------:R-:W1:Y:S01]  /*13ca0*/  SHFL.BFLY PT, R2, R17, 0x1, 0x1f ;  /* 0x0c201f0011027f89 */ /* 0x000e6200000e0000 */
[----:B--2---:R-:W-:Y:S04]  /*13cb0*/  FSEL R161, R39, -INF , P0 ;  /* 0xff80000027a17808 */ /* 0x004fe80000000000 */
[----:B------:R-:W-:Y:S05]  /*13cc0*/  FMNMX.FTZ R14, R161, R16, !PT ;  /* 0x00000010a10e7209 */ /* 0x000fea0007810000 */
[----:B------:R-:W2:Y:S01]  /*13cd0*/  SHFL.BFLY PT, R9, R14, 0x2, 0x1f ;  /* 0x0c401f000e097f89 */ /* 0x000ea200000e0000 */
[----:B-1----:R-:W-:Y:S04]  /*13ce0*/  FMNMX.FTZ R2, R17, R2, !PT ;  /* 0x0000000211027209 */ /* 0x002fe80007810000 */
[C---:B------:R-:W-:Y:S01]  /*13cf0*/  FSETP.NEU.FTZ.AND P1, PT, R2.reuse, -INF , PT ;  /* 0xff8000000200780b */ /* 0x040fe20003f3d000 */
[C---:B------:R-:W-:Y:S03]  /*13d00*/  FMUL.FTZ R162, R2.reuse, c[0x0][0x2d0] ;  /* 0x0000b40002a27a20 */ /* 0x040fe60000410000 */
[----:B------:R-:W-:Y:S02]  /*13d10*/  FSEL R4, R2, RZ, P1 ;  /* 0x000000ff02047208 */ /* 0x000fe40000800000 */
[----:B------:R-:W-:Y:S02]  /*13d20*/  FSEL R162, R162, RZ, P1 ;  /* 0x000000ffa2a27208 */ /* 0x000fe40000800000 */
[----:B--2---:R-:W-:Y:S01]  /*13d30*/  FMNMX.FTZ R12, R14, R9, !PT ;  /* 0x000000090e0c7209 */ /* 0x004fe20007810000 */
[----:B------:R-:W-:Y:S02]  /*13d40*/  FADD.FTZ R3, -R4, R3 ;  /* 0x0000000304037221 */ /* 0x000fe40000010100 */
[--C-:B------:R-:W-:Y:S02]  /*13d50*/  FFMA.FTZ R174, R0, c[0x0][0x2d0], -R162.reuse ;  /* 0x0000b40000ae7a23 */ /* 0x100fe400000108a2 */
[----:B------:R-:W1:Y:S01]  /*13d60*/  SHFL.BFLY PT, R9, R12, 0x1, 0x1f ;  /* 0x0c201f000c097f89 */ /* 0x000e6200000e0000 */
[--C-:B------:R-:W-:Y:S02]  /*13d70*/  FFMA.FTZ R171, R25, c[0x0][0x2d0], -R162.reuse ;  /* 0x0000b40019ab7a23 */ /* 0x100fe400000108a2 */
[--C-:B------:R-:W-:Y:S01]  /*13d80*/  FFMA.FTZ R173, R21, c[0x0][0x2d0], -R162.reuse ;  /* 0x0000b40015ad7a23 */ /* 0x100fe200000108a2 */
[----:B------:R-:W-:Y:S01]  /*13d90*/  MUFU.EX2 R174, R174 ;  /* 0x000000ae00ae7308 */ /* 0x000fe20000000800 */
[--C-:B------:R-:W-:Y:S02]  /*13da0*/  FFMA.FTZ R172, R23, c[0x0][0x2d0], -R162.reuse ;  /* 0x0000b40017ac7a23 */ /* 0x100fe400000108a2 */
[----:B------:R-:W-:Y:S02]  /*13db0*/  FMUL.FTZ R6, R3, c[0x0][0x2d0] ;  /* 0x0000b40003067a20 */ /* 0x000fe40000410000 */
        /* <DEDUP_REMOVED lines=13> */
[C---:B------:R-:W-:Y:S02]  /*13e90*/  FMUL.FTZ R160, R0.reuse, c[0x0][0x2d0] ;  /* 0x0000b40000a07a20 */ /* 0x040fe40000410000 */
[--C-:B------:R-:W-:Y:S01]  /*13ea0*/  FFMA.FTZ R250, R183, c[0x0][0x2d0], -R162.reuse ;  /* 0x0000b400b7fa7a23 */ /* 0x100fe200000108a2 */
[----:B------:R-:W-:Y:S01]  /*13eb0*/  FSEL R5, R0, RZ, P0 ;  /* 0x000000ff00057208 */ /* 0x000fe20000000000 */
[--C-:B------:R-:W-:Y:S01]  /*13ec0*/  FFMA.FTZ R177, R177, c[0x0][0x2d0], -R162.reuse ;  /* 0x0000b400b1b17a23 */ /* 0x100fe200000108a2 */
[----:B------:R-:W-:Y:S01]  /*13ed0*/  FSEL R160, R160, RZ, P0 ;  /* 0x000000ffa0a07208 */ /* 0x000fe20000000000 */
[----:B------:R-:W1:Y:S01]  /*13ee0*/  MUFU.EX2 R171, R171 ;  /* 0x000000ab00ab7308 */ /* 0x000e620000000800 */
[----:B------:R-:W-:Y:S02]  /*13ef0*/  FFMA.FTZ R162, R175, c[0x0][0x2d0], -R162 ;  /* 0x0000b400afa27a23 */ /* 0x000fe400000108a2 */
[----:B------:R-:W-:Y:S01]  /*13f00*/  FADD.FTZ R5, -R5, R8 ;  /* 0x0000000805057221 */ /* 0x000fe20000010100 */
[----:B--2---:R-:W-:Y:S01]  /*13f10*/  F2FP.BF16.PACK_AB R144, R173, R174 ;  /* 0x000000aead90723e */ /* 0x004fe200000010ff */
[--C-:B------:R-:W-:Y:S02]  /*13f20*/  FFMA.FTZ R168, R19, c[0x0][0x2d0], -R160.reuse ;  /* 0x0000b40013a87a23 */ /* 0x100fe400000108a0 */
[----:B------:R-:W2:Y:S01]  /*13f30*/  LDSM.16.MT88.4 R16, [R166] ;  /* 0x00000000a610783b */ /* 0x000ea20000004200 */
[--C-:B------:R-:W-:Y:S02]  /*13f40*/  FFMA.FTZ R170, R15, c[0x0][0x2d0], -R160.reuse ;  /* 0x0000b4000faa7a23 */ /* 0x100fe400000108a0 */
[--C-:B------:R-:W-:Y:S01]  /*13f50*/  FFMA.FTZ R169, R13, c[0x0][0x2d0], -R160.reuse ;  /* 0x0000b4000da97a23 */ /* 0x100fe200000108a0 */
[----:B------:R-:W-:Y:S01]  /*13f60*/  MUFU.EX2 R168, R168 ;  /* 0x000000a800a87308 */ /* 0x000fe20000000800 */
[--C-:B------:R-:W-:Y:S01]  /*13f70*/  FFMA.FTZ R167, R165, c[0x0][0x2d0], -R160.reuse ;  /* 0x0000b400a5a77a23 */ /* 0x100fe200000108a0 */
[----:B------:R-:W-:Y:S01]  /*13f80*/  IADD3 R165, R197, R166, RZ ;  /* 0x000000a6c5a57210 */ /* 0x000fe20007ffe0ff */
[----:B------:R-:W-:Y:S02]  /*13f90*/  FMUL.FTZ R9, R5, c[0x0][0x2d0] ;  /* 0x0000b40005097a20 */ /* 0x000fe40000410000 */
[--C-:B------:R-:W-:Y:S02]  /*13fa0*/  FFMA.FTZ R178, R178, c[0x0][0x2d0], -R160.reuse ;  /* 0x0000b400b2b27a23 */ /* 0x100fe400000108a0 */
[----:B------:R-:W3:Y:S01]  /*13fb0*/  LDSM.16.MT88.4 R24, [R165] ;  /* 0x00000000a518783b */ /* 0x000ee20000004200 */
[--C-:B------:R-:W-:Y:S02]  /*13fc0*/  FFMA.FTZ R189, R189, c[0x0][0x2d0], -R160.reuse ;  /* 0x0000b400bdbd7a23 */ /* 0x100fe400000108a0 */
[----:B------:R-:W-:Y:S01]  /*13fd0*/  MUFU.EX2 R170, R170 ;  /* 0x000000aa00aa7308 */ /* 0x000fe20000000800 */
[--C-:B------:R-:W-:Y:S01]  /*13fe0*/  FFMA.FTZ R182, R182, c[0x0][0x2d0], -R160.reuse ;  /* 0x0000b400b6b67a23 */ /* 0x100fe200000108a0 */
[----:B-1----:R-:W-:Y:S01]  /*13ff0*/  F2FP.BF16.PACK_AB R146, R171, R172 ;  /* 0x000000acab92723e */ /* 0x002fe200000010ff */
[--C-:B------:R-:W-:Y:S02]  /*14000*/  FFMA.FTZ R247, R247, c[0x0][0x2d0], -R160.reuse ;  /* 0x0000b400f7f77a23 */ /* 0x100fe400000108a0 */
[----:B------:R-:W-:Y:S01]  /*14010*/  LDSM.16.MT88.4 R156, [R165+0x3800] ;  /* 0x00380000a59c783b */ /* 0x000fe20000004200 */
[--C-:B------:R-:W-:Y:S02]  /*14020*/  FFMA.FTZ R246, R246, c[0x0][0x2d0], -R160.reuse ;  /* 0x0000b400f6f67a23 */ /* 0x100fe400000108a0 */
[--C-:B------:R-:W-:Y:S02]  /*14030*/  FFMA.FTZ R188, R188, c[0x0][0x2d0], -R160.reuse ;  /* 0x0000b400bcbc7a23 */ /* 0x100fe400000108a0 */
[----:B------:R-:W1:Y:S01]  /*14040*/  MUFU.EX2 R169, R169 ;  /* 0x000000a900a97308 */ /* 0x000e620000000800 */
[--C-:B------:R-:W-:Y:S02]  /*14050*/  FFMA.FTZ R248, R251, c[0x0][0x2d0], -R160.reuse ;  /* 0x0000b400fbf87a23 */ /* 0x100fe400000108a0 */
[--C-:B------:R-:W-:Y:S02]  /*14060*/  FFMA.FTZ R249, R249, c[0x0][0x2d0], -R160.reuse ;  /* 0x0000b400f9f97a23 */ /* 0x100fe400000108a0 */
[--C-:B------:R-:W-:Y:S02]  /*14070*/  FFMA.FTZ R181, R181, c[0x0][0x2d0], -R160.reuse ;  /* 0x0000b400b5b57a23 */ /* 0x100fe400000108a0 */
[--C-:B------:R-:W-:Y:S02]  /*14080*/  FFMA.FTZ R252, R179, c[0x0][0x2d0], -R160.reuse ;  /* 0x0000b400b3fc7a23 */ /* 0x100fe400000108a0 */
[--C-:B------:R-:W-:Y:S01]  /*14090*/  FFMA.FTZ R179, R163, c[0x0][0x2d0], -R160.reuse ;  /* 0x0000b400a3b37a23 */ /* 0x100fe200000108a0 */
[----:B------:R-:W4:Y:S01]  /*140a0*/  MUFU.EX2 R167, R167 ;  /* 0x000000a700a77308 */ /* 0x000f220000000800 */
[----:B------:R-:W-:Y:S09]  /*140b0*/  FFMA.FTZ R160, R161, c[0x0][0x2d0], -R160 ;  /* 0x0000b400a1a07a23 */ /* 0x000ff200000108a0 */
[----:B------:R-:W5:Y:S01]  /*140c0*/  MUFU.EX2 R8, R6 ;  /* 0x0000000600087308 */ /* 0x000f620000000800 */
[----:B-1----:R-:W-:Y:S09]  /*140d0*/  F2FP.BF16.PACK_AB R145, R169, R170 ;  /* 0x000000aaa991723e */ /* 0x002ff200000010ff */
[----:B------:R-:W1:Y:S01]  /*140e0*/  MUFU.EX2 R3, R9 ;  /* 0x0000000900037308 */ /* 0x000e620000000800 */
[----:B----4-:R-:W-:Y:S09]  /*140f0*/  F2FP.BF16.PACK_AB R147, R167, R168 ;  /* 0x000000a8a793723e */ /* 0x010ff200000010ff */
[----:B------:R-:W-:Y:S01]  /*14100*/  MUFU.EX2 R175, R162 ;  /* 0x000000a200af7308 */ /* 0x000fe20000000800 */
[C---:B-----5:R-:W-:Y:S02]  /*14110*/  FMUL.FTZ R4, R8.reuse, R132 ;  /* 0x0000008408047220 */ /* 0x060fe40000410000 */
[C---:B------:R-:W-:Y:S02]  /*14120*/  FMUL.FTZ R5, R8.reuse, R133 ;  /* 0x0000008508057220 */ /* 0x040fe40000410000 */
[C---:B------:R-:W-:Y:S02]  /*14130*/  FMUL.FTZ R12, R8.reuse, R128 ;  /* 0x00000080080c7220 */ /* 0x040fe40000410000 */
[C---:B------:R-:W-:Y:S03]  /*14140*/  FMUL.FTZ R13, R8.reuse, R129 ;  /* 0x00000081080d7220 */ /* 0x040fe60000410000 */
[----:B------:R4:W-:Y:S01]  /*14150*/  MUFU.EX2 R183, R160 ;  /* 0x000000a000b77308 */ /* 0x0009e20000000800 */
[C---:B------:R-:W-:Y:S02]  /*14160*/  FMUL.FTZ R20, R8.reuse, R120 ;  /* 0x0000007808147220 */ /* 0x040fe40000410000 */
[----:B-1----:R-:W-:Y:S01]  /*14170*/  FMUL.FTZ R6, R3, R134 ;  /* 0x0000008603067220 */ /* 0x002fe20000410000 */
[----:B------:R-:W-:Y:S01]  /*14180*/  IADD3 R9, R197, R164, RZ ;  /* 0x000000a4c5097210 */ /* 0x000fe20007ffe0ff */
[C---:B------:R-:W-:Y:S02]  /*14190*/  FMUL.FTZ R7, R3.reuse, R135 ;  /* 0x0000008703077220 */ /* 0x040fe40000410000 */
[----:B------:R-:W-:Y:S01]  /*141a0*/  LDSM.16.MT88.4 R132, [R165+0x2800] ;  /* 0x00280000a584783b */ /* 0x000fe20000004200 */
[C---:B------:R-:W-:Y:S02]  /*141b0*/  FMUL.FTZ R14, R3.reuse, R130 ;  /* 0x00000082030e7220 */ /* 0x040fe40000410000 */
[C---:B------:R-:W-:Y:S01]  /*141c0*/  FMUL.FTZ R15, R3.reuse, R131 ;  /* 0x00000083030f7220 */ /* 0x040fe20000410000 */
[----:B------:R-:W-:Y:S01]  /*141d0*/  MUFU.EX2 R176, R176 ;  /* 0x000000b000b07308 */ /* 0x000fe20000000800 */
[C---:B--2---:R-:W-:Y:S03]  /*141e0*/  HMMA.16816.F32.BF16 R4, R144.reuse, R16, R4 ;  /* 0x000000109004723c */ /* 0x044fe60000041804 */
[----:B------:R-:W-:Y:S02]  /*141f0*/  LDSM.16.MT88.4 R128, [R166+0x2800] ;  /* 0x00280000a680783b */ /* 0x000fe40000004200 */
[C---:B------:R-:W-:Y:S02]  /*14200*/  FMUL.FTZ R21, R8.reuse, R121 ;  /* 0x0000007908157220 */ /* 0x040fe40000410000 */
[C---:B------:R-:W-:Y:S01]  /*14210*/  FMUL.FTZ R16, R8.reuse, R124 ;  /* 0x0000007c08107220 */ /* 0x040fe20000410000 */
[C---:B------:R-:W-:Y:S01]  /*14220*/  HMMA.16816.F32.BF16 R12, R144.reuse, R18, R12 ;  /* 0x00000012900c723c */ /* 0x040fe2000004180c */
[----:B------:R-:W1:Y:S02]  /*14230*/  MUFU.EX2 R185, R185 ;  /* 0x000000b900b97308 */ /* 0x000e640000000800 */
[----:B------:R-:W-:Y:S01]  /*14240*/  LDSM.16.MT88.4 R148, [R9+0x1800] ;  /* 0x001800000994783b */ /* 0x000fe20000004200 */
[C---:B------:R-:W-:Y:S02]  /*14250*/  FMUL.FTZ R17, R8.reuse, R125 ;  /* 0x0000007d08117220 */ /* 0x040fe40000410000 */
[C---:B------:R-:W-:Y:S02]  /*14260*/  FMUL.FTZ R22, R3.reuse, R122 ;  /* 0x0000007a03167220 */ /* 0x040fe40000410000 */
[C---:B------:R-:W-:Y:S03]  /*14270*/  FMUL.FTZ R18, R3.reuse, R126 ;  /* 0x0000007e03127220 */ /* 0x040fe60000410000 */
[----:B----4-:R-:W-:Y:S01]  /*14280*/  LDSM.16.MT88.4 R160, [R164+0x3800] ;  /* 0x00380000a4a0783b */ /* 0x010fe20000004200 */
[C---:B------:R-:W-:Y:S01]  /*14290*/  FMUL.FTZ R19, R3.reuse, R127 ;  /* 0x0000007f03137220 */ /* 0x040fe20000410000 */
[----:B------:R-:W-:Y:S01]  /*142a0*/  MUFU.EX2 R178, R178 ;  /* 0x000000b200b27308 */ /* 0x000fe20000000800 */
[C---:B------:R-:W-:Y:S02]  /*142b0*/  FMUL.FTZ R23, R3.reuse, R123 ;  /* 0x0000007b03177220 */ /* 0x040fe40000410000 */
[C---:B------:R-:W-:Y:S02]  /*142c0*/  FMUL.FTZ R28, R8.reuse, R112 ;  /* 0x00000070081c7220 */ /* 0x040fe40000410000 */
[C---:B------:R-:W-:Y:S01]  /*142d0*/  FMUL.FTZ R29, R8.reuse, R113 ;  /* 0x00000071081d7220 */ /* 0x040fe20000410000 */
[C---:B---3--:R-:W-:Y:S01]  /*142e0*/  HMMA.16816.F32.BF16 R16, R144.reuse, R24, R16 ;  /* 0x000000189010723c */ /* 0x048fe20000041810 */
[----:B------:R-:W2:Y:S02]  /*142f0*/  LDSM.16.MT88.4 R124, [R9] ;  /* 0x00000000097c783b */ /* 0x000ea40000004200 */
[C---:B------:R-:W-:Y:S01]  /*14300*/  FMUL.FTZ R30, R3.reuse, R114 ;  /* 0x00000072031e7220 */ /* 0x040fe20000410000 */
[----:B------:R-:W3:Y:S01]  /*14310*/  MUFU.EX2 R189, R189 ;  /* 0x000000bd00bd7308 */ /* 0x000ee20000000800 */
        /* <DEDUP_REMOVED lines=15> */
[----:B------:R-:W5:Y:S02]  /*14410*/  MUFU.EX2 R180, R180 ;  /* 0x000000b400b47308 */ /* 0x000f640000000800 */
        /* <DEDUP_REMOVED lines=10> */
[----:B------:R-:W1:Y:S01]  /*144c0*/  MUFU.EX2 R247, R247 ;  /* 0x000000f700f77308 */ /* 0x000e620000000800 */
        /* <DEDUP_REMOVED lines=18> */
[----:B------:R-:W2:Y:S02]  /*145f0*/  MUFU.EX2 R246, R246 ;  /* 0x000000f600f67308 */ /* 0x000ea40000000800 */
[C---:B------:R-:W-:Y:S02]  /*14600*/  FMUL.FTZ R52, R8.reuse, R52 ;  /* 0x0000003408347220 */ /* 0x040fe40000410000 */
[C---:B------:R-:W-:Y:S02]  /*14610*/  FMUL.FTZ R53, R8.reuse, R53 ;  /* 0x0000003508357220 */ /* 0x040fe40000410000 */
[C---:B------:R-:W-:Y:S01]  /*14620*/  FMUL.FTZ R54, R3.reuse, R54 ;  /* 0x0000003603367220 */ /* 0x040fe20000410000 */
[C---:B-1----:R-:W-:Y:S03]  /*14630*/  HMMA.16816.F32.BF16 R48, R144.reuse, R108, R48 ;  /* 0x0000006c9030723c */ /* 0x042fe60000041830 */
[----:B------:R-:W1:Y:S01]  /*14640*/  MUFU.EX2 R188, R188 ;  /* 0x000000bc00bc7308 */ /* 0x000e620000000800 */
[C---:B------:R-:W-:Y:S02]  /*14650*/  FMUL.FTZ R55, R3.reuse, R55 ;  /* 0x0000003703377220 */ /* 0x040fe40000410000 */
[C---:B------:R-:W-:Y:S02]  /*14660*/  FMUL.FTZ R56, R8.reuse, R56 ;  /* 0x0000003808387220 */ /* 0x040fe40000410000 */
[C---:B------:R-:W-:Y:S04]  /*14670*/  FMUL.FTZ R57, R8.reuse, R57 ;  /* 0x0000003908397220 */ /* 0x040fe80000410000 */
[C---:B------:R-:W-:Y:S01]  /*14680*/  FMUL.FTZ R58, R3.reuse, R58 ;  /* 0x0000003a033a7220 */ /* 0x040fe20000410000 */
[C---:B------:R-:W-:Y:S01]  /*14690*/  HMMA.16816.F32.BF16 R52, R144.reuse, R110, R52 ;  /* 0x0000006e9034723c */ /* 0x040fe20000041834 */
[----:B------:R-:W4:Y:S01]  /*146a0*/  LDSM.16.MT88.4 R108, [R166+0x4000] ;  /* 0x00400000a66c783b */ /* 0x000f220000004200 */
[----:B------:R-:W-:Y:S01]  /*146b0*/  MUFU.EX2 R186, R186 ;  /* 0x000000ba00ba7308 */ /* 0x000fe20000000800 */
[C---:B------:R-:W-:Y:S02]  /*146c0*/  FMUL.FTZ R59, R3.reuse, R59 ;  /* 0x0000003b033b7220 */ /* 0x040fe40000410000 */
[C---:B------:R-:W-:Y:S02]  /*146d0*/  FMUL.FTZ R60, R8.reuse, R60 ;  /* 0x0000003c083c7220 */ /* 0x040fe40000410000 */
[C---:B------:R-:W-:Y:S02]  /*146e0*/  FMUL.FTZ R61, R8.reuse, R61 ;  /* 0x0000003d083d7220 */ /* 0x040fe40000410000 */
[C---:B------:R-:W-:Y:S01]  /*146f0*/  FMUL.FTZ R62, R3.reuse, R62 ;  /* 0x0000003e033e7220 */ /* 0x040fe20000410000 */
[C---:B------:R-:W-:Y:S02]  /*14700*/  HMMA.16816.F32.BF16 R56, R144.reuse, R104, R56 ;  /* 0x000000689038723c */ /* 0x040fe40000041838 */
[----:B------:R-:W1:Y:S01]  /*14710*/  MUFU.EX2 R184, R184 ;  /* 0x000000b800b87308 */ /* 0x000e620000000800 */
[C---:B------:R-:W-:Y:S02]  /*14720*/  FMUL.FTZ R63, R3.reuse, R63 ;  /* 0x0000003f033f7220 */ /* 0x040fe40000410000 */
[C---:B------:R-:W-:Y:S02]  /*14730*/  FMUL.FTZ R64, R8.reuse, R64 ;  /* 0x0000004008407220 */ /* 0x040fe40000410000 */
[C---:B------:R-:W-:Y:S02]  /*14740*/  FMUL.FTZ R65, R8.reuse, R65 ;  /* 0x0000004108417220 */ /* 0x040fe40000410000 */
[C---:B------:R-:W-:Y:S01]  /*14750*/  FMUL.FTZ R66, R3.reuse, R66 ;  /* 0x0000004203427220 */ /* 0x040fe20000410000 */
[C---:B------:R-:W-:Y:S01]  /*14760*/  HMMA.16816.F32.BF16 R60, R144.reuse, R106, R60 ;  /* 0x0000006a903c723c */ /* 0x040fe2000004183c */
[----:B------:R-:W1:Y:S01]  /*14770*/  LDSM.16.MT88.4 R104, [R165+0x4000] ;  /* 0x00400000a568783b */ /* 0x000e620000004200 */
        /* <DEDUP_REMOVED lines=12> */
[----:B------:R-:W2:Y:S01]  /*14840*/  LDSM.16.MT88.4 R112, [R164+0x4000] ;  /* 0x00400000a470783b */ /* 0x000ea20000004200 */
[----:B------:R-:W-:Y:S01]  /*14850*/  MUFU.EX2 R187, R187 ;  /* 0x000000bb00bb7308 */ /* 0x000fe20000000800 */
[C---:B------:R-:W-:Y:S02]  /*14860*/  FMUL.FTZ R75, R3.reuse, R75 ;  /* 0x0000004b034b7220 */ /* 0x040fe40000410000 */
[C---:B------:R-:W-:Y:S02]  /*14870*/  FMUL.FTZ R76, R8.reuse, R76 ;  /* 0x0000004c084c7220 */ /* 0x040fe40000410000 */
[C---:B------:R-:W-:Y:S02]  /*14880*/  FMUL.FTZ R77, R8.reuse, R77 ;  /* 0x0000004d084d7220 */ /* 0x040fe40000410000 */
[C---:B------:R-:W-:Y:S01]  /*14890*/  FMUL.FTZ R78, R3.reuse, R78 ;  /* 0x0000004e034e7220 */ /* 0x040fe20000410000 */
[C---:B----4-:R-:W-:Y:S02]  /*148a0*/  HMMA.16816.F32.BF16 R72, R144.reuse, R108, R72 ;  /* 0x0000006c9048723c */ /* 0x050fe40000041848 */
[----:B------:R-:W4:Y:S01]  /*148b0*/  MUFU.EX2 R250, R250 ;  /* 0x000000fa00fa7308 */ /* 0x000f220000000800 */
[C---:B------:R-:W-:Y:S02]  /*148c0*/  FMUL.FTZ R79, R3.reuse, R79 ;  /* 0x0000004f034f7220 */ /* 0x040fe40000410000 */
[C---:B------:R-:W-:Y:S02]  /*148d0*/  FMUL.FTZ R80, R8.reuse, R80 ;  /* 0x0000005008507220 */ /* 0x040fe40000410000 */
[C---:B------:R-:W-:Y:S02]  /*148e0*/  FMUL.FTZ R81, R8.reuse, R81 ;  /* 0x0000005108517220 */ /* 0x040fe40000410000 */
        /* <DEDUP_REMOVED lines=8> */
[C---:B-1----:R-:W-:Y:S02]  /*14970*/  HMMA.16816.F32.BF16 R80, R144.reuse, R104, R80 ;  /* 0x000000689050723c */ /* 0x042fe40000041850 */
[----:B------:R-:W1:Y:S01]  /*14980*/  MUFU.EX2 R252, R252 ;  /* 0x000000fc00fc7308 */ /* 0x000e620000000800 */
[----:B------:R-:W-:Y:S02]  /*14990*/  FMUL.FTZ R87, R3, R87 ;  /* 0x0000005703577220 */ /* 0x000fe40000410000 */
[C---:B------:R-:W-:Y:S02]  /*149a0*/  FMUL.FTZ R88, R8.reuse, R88 ;  /* 0x0000005808587220 */ /* 0x040fe40000410000 */
[C---:B------:R-:W-:Y:S01]  /*149b0*/  FMUL.FTZ R89, R8.reuse, R89 ;  /* 0x0000005908597220 */ /* 0x040fe20000410000 */
[----:B------:R-:W-:Y:S01]  /*149c0*/  F2FP.BF16.PACK_AB R104, R185, R176 ;  /* 0x000000b0b968723e */ /* 0x000fe200000010ff */
[C---:B------:R-:W-:Y:S01]  /*149d0*/  FMUL.FTZ R90, R3.reuse, R90 ;  /* 0x0000005a035a7220 */ /* 0x040fe20000410000 */
[C---:B------:R-:W-:Y:S02]  /*149e0*/  HMMA.16816.F32.BF16 R84, R144.reuse, R106, R84 ;  /* 0x0000006a9054723c */ /* 0x040fe40000041854 */
[----:B------:R-:W1:Y:S01]  /*149f0*/  MUFU.EX2 R177, R177 ;  /* 0x000000b100b17308 */ /* 0x000e620000000800 */
[----:B------:R-:W-:Y:S01]  /*14a00*/  FMUL.FTZ R91, R3, R91 ;  /* 0x0000005b035b7220 */ /* 0x000fe20000410000 */
[----:B---3--:R-:W-:Y:S01]  /*14a10*/  F2FP.BF16.PACK_AB R105, R189, R178 ;  /* 0x000000b2bd69723e */ /* 0x008fe200000010ff */
[C---:B------:R-:W-:Y:S02]  /*14a20*/  FMUL.FTZ R92, R8.reuse, R92 ;  /* 0x0000005c085c7220 */ /* 0x040fe40000410000 */
[----:B------:R-:W-:Y:S01]  /*14a30*/  FMUL.FTZ R93, R8, R93 ;  /* 0x0000005d085d7220 */ /* 0x000fe20000410000 */
[----:B-----5:R-:W-:Y:S01]  /*14a40*/  F2FP.BF16.PACK_AB R106, R180, R191 ;  /* 0x000000bfb46a723e */ /* 0x020fe200000010ff */
[C---:B------:R-:W-:Y:S01]  /*14a50*/  FMUL.FTZ R94, R3.reuse, R94 ;  /* 0x0000005e035e7220 */ /* 0x040fe20000410000 */
[C---:B--2---:R-:W-:Y:S02]  /*14a60*/  HMMA.16816.F32.BF16 R88, R144.reuse, R112, R88 ;  /* 0x000000709058723c */ /* 0x044fe40000041858 */
[----:B------:R-:W2:Y:S01]  /*14a70*/  MUFU.EX2 R179, R179 ;  /* 0x000000b300b37308 */ /* 0x000ea20000000800 */
[----:B------:R-:W-:Y:S01]  /*14a80*/  FMUL.FTZ R95, R3, R95 ;  /* 0x0000005f035f7220 */ /* 0x000fe20000410000 */
[----:B------:R-:W-:Y:S01]  /*14a90*/  F2FP.BF16.PACK_AB R107, R247, R182 ;  /* 0x000000b6f76b723e */ /* 0x000fe200000010ff */
[C---:B------:R-:W-:Y:S02]  /*14aa0*/  FMUL.FTZ R96, R8.reuse, R96 ;  /* 0x0000006008607220 */ /* 0x040fe40000410000 */
[C---:B------:R-:W-:Y:S02]  /*14ab0*/  FMUL.FTZ R97, R8.reuse, R97 ;  /* 0x0000006108617220 */ /* 0x040fe40000410000 */
[C---:B------:R-:W-:Y:S01]  /*14ac0*/  FMUL.FTZ R98, R3.reuse, R98 ;  /* 0x0000006203627220 */ /* 0x040fe20000410000 */
[C---:B------:R-:W-:Y:S01]  /*14ad0*/  HMMA.16816.F32.BF16 R92, R144.reuse, R114, R92 ;  /* 0x00000072905c723c */ /* 0x040fe2000004185c */
[----:B------:R-:W3:Y:S02]  /*14ae0*/  LDSM.16.MT88.4 R112, [R164+0x800] ;  /* 0x00080000a470783b */ /* 0x000ee40000004200 */
[C---:B------:R-:W-:Y:S02]  /*14af0*/  FMUL.FTZ R99, R3.reuse, R99 ;  /* 0x0000006303637220 */ /* 0x040fe40000410000 */
[C---:B------:R-:W-:Y:S02]  /*14b00*/  FMUL.FTZ R100, R8.reuse, R100 ;  /* 0x0000006408647220 */ /* 0x040fe40000410000 */
[C---:B------:R-:W-:Y:S02]  /*14b10*/  FMUL.FTZ R101, R8.reuse, R101 ;  /* 0x0000006508657220 */ /* 0x040fe40000410000 */
[C---:B------:R-:W-:Y:S01]  /*14b20*/  FMUL.FTZ R102, R3.reuse, R102 ;  /* 0x0000006603667220 */ /* 0x040fe20000410000 */
[C---:B----4-:R-:W-:Y:S03]  /*14b30*/  HMMA.16816.F32.BF16 R96, R144.reuse, R108, R96 ;  /* 0x0000006c9060723c */ /* 0x050fe60000041860 */
[C---:B------:R-:W-:Y:S02]  /*14b40*/  FMUL.FTZ R103, R3.reuse, R103 ;  /* 0x0000006703677220 */ /* 0x040fe40000410000 */
[----:B------:R-:W-:Y:S02]  /*14b50*/  FFMA.FTZ R170, R3, R238, R170 ;  /* 0x000000ee03aa7223 */ /* 0x000fe400000100aa */
[----:B------:R-:W-:Y:S02]  /*14b60*/  FFMA.FTZ R174, R8, R239, R174 ;  /* 0x000000ef08ae7223 */ /* 0x000fe400000100ae */
[----:B------:R-:W-:Y:S01]  /*14b70*/  FADD.FTZ R169, R169, R170 ;  /* 0x000000aaa9a97221 */ /* 0x000fe20000010000 */
[----:B------:R-:W-:Y:S01]  /*14b80*/  HMMA.16816.F32.BF16 R100, R144, R110, R100 ;  /* 0x0000006e9064723c */ /* 0x000fe20000041864 */
[----:B------:R-:W4:Y:S02]  /*14b90*/  LDSM.16.MT88.4 R108, [R164+0x2800] ;  /* 0x00280000a46c783b */ /* 0x000f240000004200 */
[----:B------:R-:W-:Y:S02]  /*14ba0*/  FADD.FTZ R173, R173, R174 ;  /* 0x000000aeadad7221 */ /* 0x000fe40000010000 */
[----:B------:R-:W-:Y:S02]  /*14bb0*/  FADD.FTZ R168, R168, R169 ;  /* 0x000000a9a8a87221 */ /* 0x000fe40000010000 */
[----:B------:R-:W-:Y:S01]  /*14bc0*/  FADD.FTZ R172, R172, R173 ;  /* 0x000000adacac7221 */ /* 0x000fe20000010000 */
        /* <DEDUP_REMOVED lines=15> */
[C---:B---3--:R-:W-:Y:S04]  /*14cc0*/  HMMA.16816.F32.BF16 R24, R104.reuse, R112, R24 ;  /* 0x000000706818723c */ /* 0x048fe80000041818 */
[----:B------:R-:W-:Y:S02]  /*14cd0*/  FADD.FTZ R191, R180, R191 ;  /* 0x000000bfb4bf7221 */ /* 0x000fe40000010000 */
[----:B------:R-:W-:Y:S02]  /*14ce0*/  FADD.FTZ R247, R247, R182 ;  /* 0x000000b6f7f77221 */ /* 0x000fe40000010000 */
[C---:B------:R-:W-:Y:S01]  /*14cf0*/  HMMA.16816.F32.BF16 R28, R104.reuse, R114, R28 ;  /* 0x00000072681c723c */ /* 0x040fe2000004181c */
[----:B------:R-:W3:Y:S03]  /*14d00*/  LDSM.16.MT88.4 R112, [R166+0x4800] ;  /* 0x00480000a670783b */ /* 0x000ee60000004200 */
[----:B------:R-:W-:Y:S04]  /*14d10*/  FADD.FTZ R247, R246, R247 ;  /* 0x000000f7f6f77221 */ /* 0x000fe80000010000 */
[C---:B------:R-:W-:Y:S04]  /*14d20*/  HMMA.16816.F32.BF16 R32, R104.reuse, R124, R32 ;  /* 0x0000007c6820723c */ /* 0x040fe80000041820 */
[----:B------:R-:W-:Y:S04]  /*14d30*/  FADD.FTZ R247, R188, R247 ;  /* 0x000000f7bcf77221 */ /* 0x000fe80000010000 */
        /* <DEDUP_REMOVED lines=8> */
[C---:B----4-:R-:W-:Y:S08]  /*14dc0*/  HMMA.16816.F32.BF16 R56, R104.reuse, R108, R56 ;  /* 0x0000006c6838723c */ /* 0x050ff00000041838 */
[C---:B------:R-:W-:Y:S01]  /*14dd0*/  HMMA.16816.F32.BF16 R60, R104.reuse, R110, R60 ;  /* 0x0000006e683c723c */ /* 0x040fe2000004183c */
[----:B------:R-:W4:Y:S07]  /*14de0*/  LDSM.16.MT88.4 R108, [R164+0x4800] ;  /* 0x00480000a46c783b */ /* 0x000f2e0000004200 */
[C---:B-----5:R-:W-:Y:S08]  /*14df0*/  HMMA.16816.F32.BF16 R64, R104.reuse, R116, R64 ;  /* 0x000000746840723c */ /* 0x060ff00000041840 */
[C---:B------:R-:W-:Y:S01]  /*14e00*/  HMMA.16816.F32.BF16 R68, R104.reuse, R118, R68 ;  /* 0x000000766844723c */ /* 0x040fe20000041844 */
[----:B------:R-:W5:Y:S07]  /*14e10*/  LDSM.16.MT88.4 R116, [R9+0x4800] ;  /* 0x004800000974783b */ /* 0x000f6e0000004200 */
[C---:B---3--:R-:W-:Y:S08]  /*14e20*/  HMMA.16816.F32.BF16 R72, R104.reuse, R112, R72 ;  /* 0x000000706848723c */ /* 0x048ff00000041848 */
[C---:B------:R-:W-:Y:S01]  /*14e30*/  HMMA.16816.F32.BF16 R76, R104.reuse, R114, R76 ;  /* 0x00000072684c723c */ /* 0x040fe2000004184c */
[----:B------:R-:W3:Y:S07]  /*14e40*/  LDSM.16.MT88.4 R112, [R166+0x1000] ;  /* 0x00100000a670783b */ /* 0x000eee0000004200 */
[C---:B------:R-:W-:Y:S08]  /*14e50*/  HMMA.16816.F32.BF16 R80, R104.reuse, R120, R80 ;  /* 0x000000786850723c */ /* 0x040ff00000041850 */
[C---:B------:R-:W-:Y:S01]  /*14e60*/  HMMA.16816.F32.BF16 R84, R104.reuse, R122, R84 ;  /* 0x0000007a6854723c */ /* 0x040fe20000041854 */
[----:B------:R-:W1:Y:S07]  /*14e70*/  LDSM.16.MT88.4 R120, [R164+0x1000] ;  /* 0x00100000a478783b */ /* 0x000e6e0000004200 */
[C---:B----4-:R-:W-:Y:S08]  /*14e80*/  HMMA.16816.F32.BF16 R88, R104.reuse, R108, R88 ;  /* 0x0000006c6858723c */ /* 0x050ff00000041858 */
[C---:B------:R-:W-:Y:S01]  /*14e90*/  HMMA.16816.F32.BF16 R92, R104.reuse, R110, R92 ;  /* 0x0000006e685c723c */ /* 0x040fe2000004185c */
[----:B------:R-:W4:Y:S07]  /*14ea0*/  LDSM.16.MT88.4 R108, [R164+0x3000] ;  /* 0x00300000a46c783b */ /* 0x000f2e0000004200 */
[C---:B-----5:R-:W-:Y:S08]  /*14eb0*/  HMMA.16816.F32.BF16 R96, R104.reuse, R116, R96 ;  /* 0x000000746860723c */ /* 0x060ff00000041860 */
[----:B------:R-:W-:Y:S01]  /*14ec0*/  HMMA.16816.F32.BF16 R100, R104, R118, R100 ;  /* 0x000000766864723c */ /* 0x000fe20000041864 */
[----:B------:R-:W-:Y:S06]  /*14ed0*/  LDSM.16.MT88.4 R116, [R166+0x5000] ;  /* 0x00500000a674783b */ /* 0x000fec0000004200 */
[----:B------:R-:W-:Y:S02]  /*14ee0*/  F2FP.BF16.PACK_AB R104, R202, R190 ;  /* 0x000000beca68723e */ /* 0x000fe400000010ff */
[----:B------:R-:W-:Y:S03]  /*14ef0*/  F2FP.BF16.PACK_AB R105, R188, R246 ;  /* 0x000000f6bc69723e */ /* 0x000fe600000010ff */
[----:B------:R-:W-:Y:S02]  /*14f00*/  F2FP.BF16.PACK_AB R106, R184, R186 ;  /* 0x000000bab86a723e */ /* 0x000fe400000010ff */
[C---:B------:R-:W-:Y:S01]  /*14f10*/  F2FP.BF16.PACK_AB R107, R249.reuse, R248 ;  /* 0x000000f8f96b723e */ /* 0x040fe200000010ff */
[----:B------:R-:W-:Y:S04]  /*14f20*/  FADD.FTZ R248, R248, R247 ;  /* 0x000000f7f8f87221 */ /* 0x000fe80000010000 */
[----:B------:R-:W-:Y:S02]  /*14f30*/  FADD.FTZ R248, R249, R248 ;  /* 0x000000f8f9f87221 */ /* 0x000fe40000010000 */
[C---:B---3--:R-:W-:Y:S08]  /*14f40*/  HMMA.16816.F32.BF16 R4, R104.reuse, R112, R4 ;  /* 0x000000706804723c */ /* 0x048ff00000041804 */
        /* <DEDUP_REMOVED lines=15> */
[C---:B------:R-:W-:Y:S01]  /*15040*/  F2FP.BF16.PACK_AB R145, R252.reuse, R181 ;  /* 0x000000b5fc91723e */ /* 0x040fe200000010ff */
[----:B------:R-:W-:Y:S02]  /*15050*/  FADD.FTZ R181, R181, R248 ;  /* 0x000000f8b5b57221 */ /* 0x000fe40000010000 */
[----:B------:R-:W-:Y:S01]  /*15060*/  F2FP.BF16.PACK_AB R146, R175, R177 ;  /* 0x000000b1af92723e */ /* 0x000fe200000010ff */
[C---:B----4-:R-:W-:Y:S04]  /*15070*/  HMMA.16816.F32.BF16 R56, R104.reuse, R108, R56 ;  /* 0x0000006c6838723c */ /* 0x050fe80000041838 */
[----:B--2---:R-:W-:Y:S01]  /*15080*/  F2FP.BF16.PACK_AB R147, R183, R179 ;  /* 0x000000b3b793723e */ /* 0x004fe200000010ff */
[----:B------:R-:W-:Y:S03]  /*15090*/  FADD.FTZ R252, R252, R181 ;  /* 0x000000b5fcfc7221 */ /* 0x000fe60000010000 */
[C---:B------:R-:W-:Y:S01]  /*150a0*/  HMMA.16816.F32.BF16 R60, R104.reuse, R110, R60 ;  /* 0x0000006e683c723c */ /* 0x040fe2000004183c */
[----:B------:R-:W2:Y:S03]  /*150b0*/  LDSM.16.MT88.4 R108, [R164+0x5000] ;  /* 0x00500000a46c783b */ /* 0x000ea60000004200 */
[----:B------:R-:W-:Y:S04]  /*150c0*/  FADD.FTZ R252, R179, R252 ;  /* 0x000000fcb3fc7221 */ /* 0x000fe80000010000 */
[C---:B---3--:R-:W-:Y:S04]  /*150d0*/  HMMA.16816.F32.BF16 R64, R104.reuse, R112, R64 ;  /* 0x000000706840723c */ /* 0x048fe80000041840 */
[----:B------:R-:W-:Y:S04]  /*150e0*/  FADD.FTZ R238, R183, R252 ;  /* 0x000000fcb7ee7221 */ /* 0x000fe80000010000 */
[C---:B------:R-:W-:Y:S01]  /*150f0*/  HMMA.16816.F32.BF16 R68, R104.reuse, R114, R68 ;  /* 0x000000726844723c */ /* 0x040fe20000041844 */
[----:B------:R-:W3:Y:S07]  /*15100*/  LDSM.16.MT88.4 R112, [R9+0x5000] ;  /* 0x005000000970783b */ /* 0x000eee0000004200 */
[C---:B------:R-:W-:Y:S08]  /*15110*/  HMMA.16816.F32.BF16 R72, R104.reuse, R116, R72 ;  /* 0x000000746848723c */ /* 0x040ff00000041848 */
        /* <DEDUP_REMOVED lines=8> */
[----:B------:R-:W-:Y:S08]  /*151a0*/  HMMA.16816.F32.BF16 R100, R104, R114, R100 ;  /* 0x000000726864723c */ /* 0x000ff00000041864 */
[C---:B------:R-:W-:Y:S08]  /*151b0*/  HMMA.16816.F32.BF16 R132, R144.reuse, R128, R4 ;  /* 0x000000809084723c */ /* 0x040ff00000041804 */
[C---:B------:R-:W-:Y:S01]  /*151c0*/  HMMA.16816.F32.BF16 R128, R144.reuse, R130, R12 ;  /* 0x000000829080723c */ /* 0x040fe2000004180c */
[----:B------:R-:W3:Y:S07]  /*151d0*/  LDSM.16.MT88.4 R12, [R9+0x3800] ;  /* 0x00380000090c783b */ /* 0x000eee0000004200 */
[C---:B-1----:R-:W-:Y:S01]  /*151e0*/  HMMA.16816.F32.BF16 R124, R144.reuse, R120, R16 ;  /* 0x00000078907c723c */ /* 0x042fe20000041810 */
[----:B------:R-:W1:Y:S07]  /*151f0*/  LDSM.16.MT88.4 R16, [R166+0x5800] ;  /* 0x00580000a610783b */ /* 0x000e6e0000004200 */
[C---:B------:R-:W-:Y:S01]  /*15200*/  HMMA.16816.F32.BF16 R120, R144.reuse, R122, R20 ;  /* 0x0000007a9078723c */ /* 0x040fe20000041814 */
[----:B------:R-:W4:Y:S07]  /*15210*/  LDSM.16.MT88.4 R20, [R165+0x5800] ;  /* 0x00580000a514783b */ /* 0x000f2e0000004200 */
[C---:B--2---:R-:W-:Y:S07]  /*15220*/  HMMA.16816.F32.BF16 R116, R144.reuse, R108, R24 ;  /* 0x0000006c9074723c */ /* 0x044fee0000041818 */
[----:B------:R-:W-:Y:S01]  /*15230*/  IADD3 R25, R245, -0x2, RZ ;  /* 0xfffffffef5197810 */ /* 0x000fe20007ffe0ff */
[C---:B------:R-:W-:Y:S03]  /*15240*/  HMMA.16816.F32.BF16 R112, R144.reuse, R110, R28 ;  /* 0x0000006e9070723c */ /* 0x040fe6000004181c */
        /* <DEDUP_REMOVED lines=9> */
[C---:B------:R-:W-:Y:S04]  /*152e0*/  @P0 IMAD R8, R25.reuse, c[0x0][0x1e4], R8 ;  /* 0x0000790019080a24 */ /* 0x040fe800078e0208 */
[C---:B------:R-:W-:Y:S08]  /*152f0*/  HMMA.16816.F32.BF16 R48, R144.reuse, R156, R48 ;  /* 0x0000009c9030723c */ /* 0x040ff00000041830 */
[C---:B------:R-:W-:Y:S08]  /*15300*/  HMMA.16816.F32.BF16 R52, R144.reuse, R158, R52 ;  /* 0x0000009e9034723c */ /* 0x040ff00000041834 */
[C---:B------:R-:W-:Y:S08]  /*15310*/  HMMA.16816.F32.BF16 R56, R144.reuse, R160, R56 ;  /* 0x000000a09038723c */ /* 0x040ff00000041838 */
[C---:B------:R-:W-:Y:S08]  /*15320*/  HMMA.16816.F32.BF16 R60, R144.reuse, R162, R60 ;  /* 0x000000a2903c723c */ /* 0x040ff0000004183c */
[C---:B---3--:R-:W-:Y:S08]  /*15330*/  HMMA.16816.F32.BF16 R64, R144.reuse, R12, R64 ;  /* 0x0000000c9040723c */ /* 0x048ff00000041840 */
[C---:B------:R-:W-:Y:S01]  /*15340*/  HMMA.16816.F32.BF16 R68, R144.reuse, R14, R68 ;  /* 0x0000000e9044723c */ /* 0x040fe20000041844 */
[----:B------:R-:W2:Y:S07]  /*15350*/  LDSM.16.MT88.4 R12, [R164+0x5800] ;  /* 0x00580000a40c783b */ /* 0x000eae0000004200 */
[C---:B-1----:R-:W-:Y:S07]  /*15360*/  HMMA.16816.F32.BF16 R72, R144.reuse, R16, R72 ;  /* 0x000000109048723c */ /* 0x042fee0000041848 */
[----:B------:R-:W-:Y:S01]  /*15370*/  @P0 IMAD.WIDE.U32 R16, R25, c[0x0][0x1e0], RZ ;  /* 0x0000780019100a25 */ /* 0x000fe200078e00ff */
[C---:B------:R-:W-:Y:S01]  /*15380*/  HMMA.16816.F32.BF16 R76, R144.reuse, R18, R76 ;  /* 0x00000012904c723c */ /* 0x040fe2000004184c */
[----:B------:R-:W-:Y:S03]  /*15390*/  @P0 MOV R25, c[0x0][0x1e4] ;  /* 0x0000790000190a02 */ /* 0x000fe60000000f00 */
[----:B------:R-:W-:Y:S02]  /*153a0*/  @P0 IADD3 R17, R17, R8, RZ ;  /* 0x0000000811110210 */ /* 0x000fe40007ffe0ff */
[C---:B------:R-:W-:Y:S02]  /*153b0*/  @P0 SHF.L.U32 R3, R16.reuse, 0x6, RZ ;  /* 0x0000000610030819 */ /* 0x040fe400000006ff */
[C---:B----4-:R-:W-:Y:S04]  /*153c0*/  HMMA.16816.F32.BF16 R80, R144.reuse, R20, R80 ;  /* 0x000000149050723c */ /* 0x050fe80000041850 */
[----:B------:R-:W-:Y:S02]  /*153d0*/  @P0 SHF.L.U64.HI R8, R16, 0x6, R17 ;  /* 0x0000000610080819 */ /* 0x000fe40000010211 */
[----:B------:R1:W3:Y:S01]  /*153e0*/  LDSM.16.MT88.4 R16, [R9+0x5800] ;  /* 0x005800000910783b */ /* 0x0002e20000004200 */
[----:B------:R-:W-:Y:S01]  /*153f0*/  @P0 MOV R20, c[0x0][0x1e0] ;  /* 0x0000780000140a02 */ /* 0x000fe20000000f00 */
[C---:B------:R-:W-:Y:S04]  /*15400*/  HMMA.16816.F32.BF16 R84, R144.reuse, R22, R84 ;  /* 0x000000169054723c */ /* 0x040fe80000041854 */
[C---:B------:R-:W-:Y:S04]  /*15410*/  @P0 LEA R21, P1, R20.reuse, R3, 0x5 ;  /* 0x0000000314150211 */ /* 0x040fe800078228ff */
[----:B------:R-:W-:Y:S01]  /*15420*/  @P0 LEA.HI.X R20, R20, R8, R25, 0x5, P1 ;  /* 0x0000000814140211 */ /* 0x000fe200008f2c19 */
[C---:B--2---:R-:W-:Y:S03]  /*15430*/  HMMA.16816.F32.BF16 R88, R144.reuse, R12, R88 ;  /* 0x0000000c9058723c */ /* 0x044fe60000041858 */
[C---:B------:R-:W-:Y:S02]  /*15440*/  ISETP.GE.AND P1, PT, R233.reuse, 0x1, PT ;  /* 0x00000001e900780c */ /* 0x040fe40003f26270 */
[----:B------:R-:W-:Y:S02]  /*15450*/  IADD3 R233, R233, 0x1, RZ ;  /* 0x00000001e9e97810 */ /* 0x000fe40007ffe0ff */
[-C--:B------:R-:W-:Y:S01]  /*15460*/  @P0 IADD3 R21, P5, R21, R236.reuse, RZ ;  /* 0x000000ec15150210 */ /* 0x080fe20007fbe0ff */
[C---:B------:R-:W-:Y:S04]  /*15470*/  HMMA.16816.F32.BF16 R92, R144.reuse, R14, R92 ;  /* 0x0000000e905c723c */ /* 0x040fe8000004185c */
[----:B------:R-:W-:Y:S01]  /*15480*/  SEL R233, R233, RZ, !P1 ;  /* 0x000000ffe9e97207 */ /* 0x000fe20004800000 */
[----:B-1----:R-:W-:Y:S01]  /*15490*/  FADD.FTZ R9, R190, R191 ;  /* 0x000000bfbe097221 */ /* 0x002fe20000010000 */
[----:B------:R-:W-:Y:S02]  /*154a0*/  @P0 IADD3 R3, P1, R3, R236, RZ ;  /* 0x000000ec03030210 */ /* 0x000fe40007f3e0ff */
[----:B------:R-:W-:Y:S01]  /*154b0*/  @P0 LEA R12, P4, R21, c[0x0][0x1c8], 0x1 ;  /* 0x00007200150c0a11 */ /* 0x000fe200078808ff */
[----:B------:R-:W-:Y:S03]  /*154c0*/  FADD.FTZ R9, R202, R9 ;  /* 0x00000009ca097221 */ /* 0x000fe60000010000 */
[C---:B------:R-:W-:Y:S01]  /*154d0*/  @P0 LEA R22, P6, R3.reuse, c[0x0][0x1c8], 0x1 ;  /* 0x0000720003160a11 */ /* 0x040fe200078c08ff */
[----:B------:R-:W-:Y:S01]  /*154e0*/  FADD.FTZ R9, R186, R9 ;  /* 0x00000009ba097221 */ /* 0x000fe20000010000 */
[-C--:B------:R-:W-:Y:S02]  /*154f0*/  @P0 IADD3.X R8, R8, R231.reuse, RZ, P1, !PT ;  /* 0x000000e708080210 */ /* 0x080fe40000ffe4ff */
[----:B------:R-:W-:Y:S01]  /*15500*/  @P0 ISETP.GE.AND P1, PT, R214, c[0x0][0x1d4], PT ;  /* 0x00007500d6000a0c */ /* 0x000fe20003f26270 */
[----:B------:R-:W-:Y:S01]  /*15510*/  FADD.FTZ R184, R184, R9 ;  /* 0x00000009b8b87221 */ /* 0x000fe20000010000 */
[----:B------:R-:W-:Y:S01]  /*15520*/  @P0 LEA.HI.X R23, R3, c[0x0][0x1cc], R8, 0x1, P6 ;  /* 0x0000730003170a11 */ /* 0x000fe200030f0c08 */
[----:B------:R-:W-:Y:S01]  /*15530*/  @P0 IMAD R3, R233, 0x6000, R11 ;  /* 0x00006000e9030824 */ /* 0x000fe200078e020b */
[----:B------:R-:W-:Y:S01]  /*15540*/  @P0 IADD3.X R20, R20, R231, RZ, P5, !PT ;  /* 0x000000e714140210 */ /* 0x000fe20002ffe4ff */
[C---:B---3--:R-:W-:Y:S03]  /*15550*/  HMMA.16816.F32.BF16 R96, R144.reuse, R16, R96 ;  /* 0x000000109060723c */ /* 0x048fe60000041860 */
[----:B------:R-:W-:Y:S01]  /*15560*/  @!PT LDS RZ, [RZ] ;  /* 0x00000000fffff984 */ /* 0x000fe20000000800 */
[----:B------:R-:W-:Y:S01]  /*15570*/  @!PT LDS RZ, [RZ] ;  /* 0x00000000fffff984 */ /* 0x000fe20000000800 */
[----:B------:R-:W-:Y:S01]  /*15580*/  @!PT LDS RZ, [RZ] ;  /* 0x00000000fffff984 */ /* 0x000fe20000000800 */
[----:B------:R1:W-:Y:S01]  /*15590*/  @P0 LDGSTS.E.BYPASS.LTC128B.128 [R3], [R22.64], !P3 ;  /* 0x0000000016030fae */ /* 0x0003e2000d901d48 */
[----:B------:R-:W-:Y:S01]  /*155a0*/  @P0 LEA.HI.X R13, R21, c[0x0][0x1cc], R20, 0x1, P4 ;  /* 0x00007300150d0a11 */ /* 0x000fe200020f0c14 */
[----:B------:R-:W-:Y:S01]  /*155b0*/  FADD.FTZ R187, R187, R184 ;  /* 0x000000b8bbbb7221 */ /* 0x000fe20000010000 */
[----:B------:R-:W-:Y:S02]  /*155c0*/  IADD3 R8, R199, 0x1, RZ ;  /* 0x00000001c7087810 */ /* 0x000fe40007ffe0ff */
[----:B------:R-:W-:Y:S03]  /*155d0*/  HMMA.16816.F32.BF16 R100, R144, R18, R100 ;  /* 0x000000129064723c */ /* 0x000fe60000041864 */
[----:B------:R1:W-:Y:S01]  /*155e0*/  @P0 LDGSTS.E.BYPASS.LTC128B.128 [R3+0x2000], [R22.64+0x80], !P2 ;  /* 0x0200008016030fae */ /* 0x0003e2000d101d48 */
[----:B------:R-:W-:Y:S04]  /*155f0*/  FADD.FTZ R250, R250, R187 ;  /* 0x000000bbfafa7221 */ /* 0x000fe80000010000 */
[----:B------:R-:W-:Y:S03]  /*15600*/  FADD.FTZ R250, R177, R250 ;  /* 0x000000fab1fa7221 */ /* 0x000fe60000010000 */
[----:B------:R1:W-:Y:S01]  /*15610*/  @P0 LDGSTS.E.BYPASS.LTC128B.128 [R3+0x4000], [R22.64+0x100], !P1 ;  /* 0x0400010016030fae */ /* 0x0003e2000c901d48 */
[----:B------:R-:W-:Y:S07]  /*15620*/  FADD.FTZ R239, R175, R250 ;  /* 0x000000faafef7221 */ /* 0x000fee0000010000 */
[----:B------:R1:W-:Y:S08]  /*15630*/  @P0 LDGSTS.E.BYPASS.LTC128B.128 [R3+0x1000], [R12.64], !P3 ;  /* 0x010000000c030fae */ /* 0x0003f0000d901d48 */
[----:B------:R1:W-:Y:S08]  /*15640*/  @P0 LDGSTS.E.BYPASS.LTC128B.128 [R3+0x3000], [R12.64+0x80], !P2 ;  /* 0x030000800c030fae */ /* 0x0003f0000d101d48 */
[----:B------:R1:W-:Y:S01]  /*15650*/  @P0 LDGSTS.E.BYPASS.LTC128B.128 [R3+0x5000], [R12.64+0x100], !P1 ;  /* 0x050001000c030fae */ /* 0x0003e2000c901d48 */
[----:B------:R-:W-:Y:S02]  /*15660*/  ISETP.GT.AND P0, PT, R245, R244, PT ;  /* 0x000000f4f500720c */ /* 0x000fe40003f04270 */
[----:B------:R-:W-:Y:S02]  /*15670*/  ISETP.GE.AND P1, PT, R199, 0x1, PT ;  /* 0x00000001c700780c */ /* 0x000fe40003f26270 */
[----:B------:R-:W-:Y:S02]  /*15680*/  MOV R245, R243 ;  /* 0x000000f300f57202 */ /* 0x000fe40000000f00 */
[----:B------:R-:W-:Y:S01]  /*15690*/  SEL R199, R8, RZ, !P1 ;  /* 0x000000ff08c77207 */ /* 0x000fe20004800000 */
[----:B------:R-:W0:Y:S01]  /*156a0*/  LDGDEPBAR ;  /* 0x00000000000079af */ /* 0x000e220000000000 */
[----:B------:R-:W-:Y:S02]  /*156b0*/  MOV R8, R0 ;  /* 0x0000000000087202 */ /* 0x000fe40000000f00 */
[----:B-1----:R-:W-:Y:S03]  /*156c0*/  MOV R3, R2 ;  /* 0x0000000200037202 */ /* 0x002fe60000000f00 */
[----:B------:R-:W-:-:S05]  /*156d0*/  @P0 BRA `(.L_x_2365) ;  /* 0xffffce1000000947 */ /* 0x000fca000383ffff */
.L_x_2364:
[----:B------:R-:W-:-:S13]  /*156e0*/  ISETP.GE.AND P0, PT, R243, R232, PT ;  /* 0x000000e8f300720c */ /* 0x000fda0003f06270 */
[----:B------:R-:W-:Y:S05]  /*156f0*/  @!P0 BRA `(.L_x_2366) ;  /* 0x00002d1000008947 */ /* 0x000fea0003800000 */
[----:B------:R-:W-:Y:S02]  /*15700*/  MOV R3, R0 ;  /* 0x0000000000037202 */ /* 0x000fe40000000f00 */
[----:B------:R-:W-:Y:S02]  /*15710*/  MOV R9, R2 ;  /* 0x0000000200097202 */ /* 0x000fe40000000f00 */
.L_x_2367:
        /* <DEDUP_REMOVED lines=18> */
[----:B------:R-:W-:Y:S04]  /*15840*/  @!P0 IADD3 R2, P4, R35, R234, RZ ;  /* 0x000000ea23028210 */ /* 0x000fe80007f9e0ff */
[----:B------:R-:W-:Y:S02]  /*15850*/  @!P0 IADD3 R0, R25, R0, RZ ;  /* 0x0000000019008210 */ /* 0x000fe40007ffe0ff */
[----:B-1----:R-:W1:Y:S01]  /*15860*/  LDSM.16.M88.4 R12, [R202] ;  /* 0x00000000ca0c783b */ /* 0x002e620000000200 */
[----:B------:R-:W-:Y:S02]  /*15870*/  @!P0 LEA R172, P6, R2, c[0x0][0x1f8], 0x1 ;  /* 0x00007e0002ac8a11 */ /* 0x000fe400078c08ff */
[----:B------:R-:W-:Y:S02]  /*15880*/  @!P0 SHF.L.U64.HI R165, R24, 0x6, R0 ;  /* 0x0000000618a58819 */ /* 0x000fe40000010200 */
[----:B------:R-:W-:Y:S03]  /*15890*/  @!P0 MOV R0, c[0x0][0x208] ;  /* 0x0000820000008a02 */ /* 0x000fe60000000f00 */
[----:B------:R-:W2:Y:S01]  /*158a0*/  LDSM.16.M88.4 R20, [R202+0x800] ;  /* 0x00080000ca14783b */ /* 0x000ea20000000200 */
[C---:B------:R-:W-:Y:S04]  /*158b0*/  @!P0 LEA R33, P1, R0.reuse, R35, 0x5 ;  /* 0x0000002300218211 */ /* 0x040fe800078228ff */
[----:B------:R-:W-:Y:S02]  /*158c0*/  @!P0 LEA.HI.X R167, R0, R165, R167, 0x5, P1 ;  /* 0x000000a500a78211 */ /* 0x000fe400008f2ca7 */
[----:B------:R-:W-:Y:S01]  /*158d0*/  @!P0 IADD3.X R165, R165, R230, RZ, P4, !PT ;  /* 0x000000e6a5a58210 */ /* 0x000fe200027fe4ff */
[----:B------:R-:W3:Y:S01]  /*158e0*/  LDSM.16.M88.4 R28, [R202+0x1000] ;  /* 0x00100000ca1c783b */ /* 0x000ee20000000200 */
[----:B------:R-:W-:Y:S02]  /*158f0*/  @!P0 ISETP.GE.AND P1, PT, R214, c[0x0][0x1d4], PT ;  /* 0x00007500d6008a0c */ /* 0x000fe40003f26270 */
[----:B------:R-:W-:Y:S01]  /*15900*/  @!P0 LEA.HI.X R173, R2, c[0x0][0x1fc], R165, 0x1, P6 ;  /* 0x00007f0002ad8a11 */ /* 0x000fe200030f0ca5 */
[----:B------:R-:W-:Y:S01]  /*15910*/  @!P0 IMAD R2, R233, 0x6000, R10 ;  /* 0x00006000e9028824 */ /* 0x000fe200078e020a */
[----:B------:R-:W-:Y:S03]  /*15920*/  @!P0 IADD3 R0, P5, R33, R234, RZ ;  /* 0x000000ea21008210 */ /* 0x000fe60007fbe0ff */
[----:B------:R-:W4:Y:S01]  /*15930*/  LDSM.16.M88.4 R144, [R202+0x1800] ;  /* 0x00180000ca90783b */ /* 0x000f220000000200 */
[----:B------:R-:W-:Y:S02]  /*15940*/  @!P0 IADD3.X R167, R167, R230, RZ, P5, !PT ;  /* 0x000000e6a7a78210 */ /* 0x000fe40002ffe4ff */
[C---:B------:R-:W-:Y:S04]  /*15950*/  @!P0 LEA R174, P4, R0.reuse, c[0x0][0x1f8], 0x1 ;  /* 0x00007e0000ae8a11 */ /* 0x040fe800078808ff */
[----:B------:R-:W-:Y:S01]  /*15960*/  @!P0 LEA.HI.X R175, R0, c[0x0][0x1fc], R167, 0x1, P4 ;  /* 0x00007f0000af8a11 */ /* 0x000fe200020f0ca7 */
[----:B------:R-:W-:Y:S01]  /*15970*/  LDSM.16.M88.4 R148, [R195] ;  /* 0x00000000c394783b */ /* 0x000fe20000000200 */
[----:B------:R-:W-:Y:S01]  /*15980*/  IADD3 R0, R201, R202, RZ ;  /* 0x000000cac9007210 */ /* 0x000fe20007ffe0ff */
[C---:B-1----:R-:W-:Y:S06]  /*15990*/  HMMA.16816.F32.BF16 R4, R36.reuse, R12, RZ ;  /* 0x0000000c2404723c */ /* 0x042fec00000418ff */
[----:B------:R-:W1:Y:S02]  /*159a0*/  LDSM.16.M88.4 R152, [R8] ;  /* 0x000000000898783b */ /* 0x000e640000000200 */
[C---:B------:R-:W-:Y:S06]  /*159b0*/  HMMA.16816.F32.BF16 R12, R36.reuse, R14, RZ ;  /* 0x0000000e240c723c */ /* 0x040fec00000418ff */
[----:B------:R-:W5:Y:S02]  /*159c0*/  LDSM.16.M88.4 R156, [R8+0x800] ;  /* 0x00080000089c783b */ /* 0x000f640000000200 */
[C---:B--2---:R-:W-:Y:S06]  /*159d0*/  HMMA.16816.F32.BF16 R16, R36.reuse, R20, RZ ;  /* 0x000000142410723c */ /* 0x044fec00000418ff */
[----:B------:R-:W2:Y:S02]  /*159e0*/  LDSM.16.M88.4 R160, [R8+0x1000] ;  /* 0x0010000008a0783b */ /* 0x000ea40000000200 */
[C---:B------:R-:W-:Y:S08]  /*159f0*/  HMMA.16816.F32.BF16 R20, R36.reuse, R22, RZ ;  /* 0x000000162414723c */ /* 0x040ff000000418ff */
[C---:B---3--:R-:W-:Y:S08]  /*15a00*/  HMMA.16816.F32.BF16 R24, R36.reuse, R28, RZ ;  /* 0x0000001c2418723c */ /* 0x048ff000000418ff */
[C---:B------:R-:W-:Y:S08]  /*15a10*/  HMMA.16816.F32.BF16 R28, R36.reuse, R30, RZ ;  /* 0x0000001e241c723c */ /* 0x040ff000000418ff */
[C---:B----4-:R-:W-:Y:S08]  /*15a20*/  HMMA.16816.F32.BF16 R32, R36.reuse, R144, RZ ;  /* 0x000000902420723c */ /* 0x050ff000000418ff */
        /* <DEDUP_REMOVED lines=9> */
[C---:B-----5:R-:W-:Y:S01]  /*15ac0*/  HMMA.16816.F32.BF16 R16, R148.reuse, R156, R16 ;  /* 0x0000009c9410723c */ /* 0x060fe20000041810 */
[----:B------:R1:W-:Y:S07]  /*15ad0*/  @!P0 LDGSTS.E.BYPASS.LTC128B.128 [R2+0x4000], [R172.64+0x100], !P1 ;  /* 0x04000100ac028fae */ /* 0x0003ee000c901d48 */
[C---:B------:R-:W-:Y:S01]  /*15ae0*/  HMMA.16816.F32.BF16 R20, R148.reuse, R158, R20 ;  /* 0x0000009e9414723c */ /* 0x040fe20000041814 */
[----:B------:R1:W-:Y:S07]  /*15af0*/  @!P0 LDGSTS.E.BYPASS.LTC128B.128 [R2+0x1000], [R174.64], !P3 ;  /* 0x01000000ae028fae */ /* 0x0003ee000d901d48 */
[C---:B--2---:R-:W-:Y:S01]  /*15b00*/  HMMA.16816.F32.BF16 R24, R148.reuse, R160, R24 ;  /* 0x000000a09418723c */ /* 0x044fe20000041818 */
[----:B------:R1:W-:Y:S02]  /*15b10*/  @!P0 LDGSTS.E.BYPASS.LTC128B.128 [R2+0x3000], [R174.64+0x80], !P2 ;  /* 0x03000080ae028fae */ /* 0x0003e4000d101d48 */
[C---:B------:R-:W-:Y:S02]  /*15b20*/  ISETP.GE.AND P2, PT, R233.reuse, 0x1, PT ;  /* 0x00000001e900780c */ /* 0x040fe40003f46270 */
[----:B------:R-:W-:Y:S03]  /*15b30*/  IADD3 R233, R233, 0x1, RZ ;  /* 0x00000001e9e97810 */ /* 0x000fe60007ffe0ff */
        /* <DEDUP_REMOVED lines=157> */
[----:B------:R-:W-:Y:S01]  /*16510*/  HMMA.16816.F32.BF16 R28, R180, R6, R28 ;  /* 0x00000006b41c723c */ /* 0x000fe2000004181c */
[----:B------:R-:W2:Y:S01]  /*16520*/  MUFU.TANH R170, R170 ;  /* 0x000000aa00aa7308 */ /* 0x000ea20000002400 */
[----:B------:R-:W-:-:S14]  /*16530*/  BAR.SYNC.DEFER_BLOCKING 0x0 ;  /* 0x0000000000007b1d */ /* 0x000fdc0000010000 */
        /* <DEDUP_REMOVED lines=11> */
[----:B------:R-:W1:Y:S01]  /*165f0*/  MUFU.TANH R168, R168 ;  /* 0x000000a800a87308 */ /* 0x000e620000002400 */
[----:B------:R-:W-:Y:S01]  /*16600*/  IMAD R12, R199, 0x6000, RZ ;  /* 0x00006000c70c7824 */ /* 0x000fe200078e02ff */
        /* <DEDUP_REMOVED lines=15> */
[----:B------:R-:W-:Y:S01]  /*16700*/  FMUL.FTZ R38, R38, c[0x0][0x320] ;  /* 0x0000c80026267a20 */ /* 0x000fe20000410000 */
[----:B------:R-:W-:Y:S01]  /*16710*/  FMNMX.FTZ R5, R150, R5, !PT ;  /* 0x0000000596057209 */ /* 0x000fe20007810000 */
[----:B------:R-:W-:Y:S01]  /*16720*/  FMUL.FTZ R39, R39, c[0x0][0x320] ;  /* 0x0000c80027277a20 */ /* 0x000fe20000410000 */
[----:B------:R-:W-:Y:S02]  /*16730*/  FMNMX.FTZ R0, R173, R0, !PT ;  /* 0x00000000ad007209 */ /* 0x000fe40007810000 */
[----:B------:R-:W3:Y:S02]  /*16740*/  MUFU.TANH R149, R20 ;  /* 0x0000001400957308 */ /* 0x000ee40000002400 */
[----:B--2---:R-:W-:Y:S04]  /*16750*/  FMNMX.FTZ R0, R179, R0, !PT ;  /* 0x00000000b3007209 */ /* 0x004fe80007810000 */
[----:B------:R-:W-:Y:S04]  /*16760*/  FMNMX.FTZ R0, R151, R0, !PT ;  /* 0x0000000097007209 */ /* 0x000fe80007810000 */
        /* <DEDUP_REMOVED lines=50> */
[----:B------:R-:W-:Y:S02]  /*16a90*/  FMUL.FTZ R5, R4, c[0x0][0x2d0] ;  /* 0x0000b40004057a20 */ /* 0x000fe40000410000 */
[--C-:B------:R-:W-:Y:S02]  /*16aa0*/  FFMA.FTZ R178, R169, c[0x0][0x2d0], -R160.reuse ;  /* 0x0000b400a9b27a23 */ /* 0x100fe400000108a0 */
[--C-:B------:R-:W-:Y:S01]  /*16ab0*/  FFMA.FTZ R176, R171, c[0x0][0x2d0], -R160.reuse ;  /* 0x0000b400abb07a23 */ /* 0x100fe200000108a0 */
[----:B------:R-:W1:Y:S01]  /*16ac0*/  MUFU.EX2 R8, R5 ;  /* 0x0000000500087308 */ /* 0x000e620000000800 */
[--C-:B------:R-:W-:Y:S02]  /*16ad0*/  FFMA.FTZ R175, R173, c[0x0][0x2d0], -R160.reuse ;  /* 0x0000b400adaf7a23 */ /* 0x100fe400000108a0 */
[--C-:B------:R-:W-:Y:S01]  /*16ae0*/  FFMA.FTZ R180, R151, c[0x0][0x2d0], -R160.reuse ;  /* 0x0000b40097b47a23 */ /* 0x100fe200000108a0 */
[----:B--2---:R-:W-:Y:S01]  /*16af0*/  FMNMX.FTZ R0, R7, R0, !PT ;  /* 0x0000000007007209 */ /* 0x004fe20007810000 */
[--C-:B------:R-:W-:Y:S02]  /*16b00*/  FFMA.FTZ R181, R149, c[0x0][0x2d0], -R160.reuse ;  /* 0x0000b40095b57a23 */ /* 0x100fe400000108a0 */
[--C-:B------:R-:W-:Y:S02]  /*16b10*/  FFMA.FTZ R182, R147, c[0x0][0x2d0], -R160.reuse ;  /* 0x0000b40093b67a23 */ /* 0x100fe400000108a0 */
[C---:B------:R-:W-:Y:S01]  /*16b20*/  FMUL.FTZ R153, R0.reuse, c[0x0][0x2d0] ;  /* 0x0000b40000997a20 */ /* 0x040fe20000410000 */
[----:B------:R-:W-:Y:S01]  /*16b30*/  MUFU.EX2 R178, R178 ;  /* 0x000000b200b27308 */ /* 0x000fe20000000800 */
[----:B------:R-:W-:Y:S02]  /*16b40*/  FADD.FTZ R4, -R0, R3 ;  /* 0x0000000300047221 */ /* 0x000fe40000010100 */
[--C-:B------:R-:W-:Y:S01]  /*16b50*/  FFMA.FTZ R174, R170, c[0x0][0x2d0], -R153.reuse ;  /* 0x0000b400aaae7a23 */ /* 0x100fe20000010899 */
[-C--:B------:R-:W-:Y:S01]  /*16b60*/  IADD3 R170, R192, R12.reuse, RZ ;  /* 0x0000000cc0aa7210 */ /* 0x080fe20007ffe0ff */
[--C-:B------:R-:W-:Y:S01]  /*16b70*/  FFMA.FTZ R173, R168, c[0x0][0x2d0], -R153.reuse ;  /* 0x0000b400a8ad7a23 */ /* 0x100fe20000010899 */
[----:B------:R-:W-:Y:S01]  /*16b80*/  IADD3 R168, R139, R12, RZ ;  /* 0x0000000c8ba87210 */ /* 0x000fe20007ffe0ff */
[--C-:B------:R-:W-:Y:S01]  /*16b90*/  FFMA.FTZ R172, R172, c[0x0][0x2d0], -R153.reuse ;  /* 0x0000b400acac7a23 */ /* 0x100fe20000010899 */
[C---:B------:R-:W-:Y:S01]  /*16ba0*/  IADD3 R9, R197.reuse, R170, RZ ;  /* 0x000000aac5097210 */ /* 0x040fe20007ffe0ff */
[----:B------:R-:W2:Y:S01]  /*16bb0*/  LDSM.16.MT88.4 R16, [R170] ;  /* 0x00000000aa10783b */ /* 0x000ea20000004200 */
[--C-:B------:R-:W-:Y:S01]  /*16bc0*/  FFMA.FTZ R171, R184, c[0x0][0x2d0], -R153.reuse ;  /* 0x0000b400b8ab7a23 */ /* 0x100fe20000010899 */
[----:B------:R-:W3:Y:S01]  /*16bd0*/  MUFU.EX2 R177, R177 ;  /* 0x000000b100b17308 */ /* 0x000ee20000000800 */
[----:B------:R-:W-:Y:S01]  /*16be0*/  FMUL.FTZ R3, R4, c[0x0][0x2d0] ;  /* 0x0000b40004037a20 */ /* 0x000fe20000410000 */
[----:B------:R-:W-:Y:S01]  /*16bf0*/  IADD3 R169, R197, R168, RZ ;  /* 0x000000a8c5a97210 */ /* 0x000fe20007ffe0ff */
[C---:B-1----:R-:W-:Y:S02]  /*16c00*/  FMUL.FTZ R4, R8.reuse, R132 ;  /* 0x0000008408047220 */ /* 0x042fe40000410000 */
[C---:B------:R-:W-:Y:S01]  /*16c10*/  FMUL.FTZ R5, R8.reuse, R133 ;  /* 0x0000008508057220 */ /* 0x040fe20000410000 */
[----:B------:R-:W1:Y:S01]  /*16c20*/  LDSM.16.MT88.4 R24, [R9] ;  /* 0x000000000918783b */ /* 0x000e620000004200 */
[C---:B------:R-:W-:Y:S02]  /*16c30*/  FMUL.FTZ R12, R8.reuse, R128 ;  /* 0x00000080080c7220 */ /* 0x040fe40000410000 */
[C---:B------:R-:W-:Y:S01]  /*16c40*/  FMUL.FTZ R13, R8.reuse, R129 ;  /* 0x00000081080d7220 */ /* 0x040fe20000410000 */
[----:B------:R-:W4:Y:S01]  /*16c50*/  MUFU.EX2 R3, R3 ;  /* 0x0000000300037308 */ /* 0x000f220000000800 */
[C---:B------:R-:W-:Y:S02]  /*16c60*/  FMUL.FTZ R20, R8.reuse, R120 ;  /* 0x0000007808147220 */ /* 0x040fe40000410000 */
[C---:B------:R-:W-:Y:S01]  /*16c70*/  FMUL.FTZ R21, R8.reuse, R121 ;  /* 0x0000007908157220 */ /* 0x040fe20000410000 */
[----:B------:R-:W5:Y:S01]  /*16c80*/  LDSM.16.MT88.4 R32, [R168] ;  /* 0x00000000a820783b */ /* 0x000f620000004200 */
[C---:B------:R-:W-:Y:S02]  /*16c90*/  FMUL.FTZ R28, R8.reuse, R112 ;  /* 0x00000070081c7220 */ /* 0x040fe40000410000 */
        /* <DEDUP_REMOVED lines=8> */
[----:B------:R-:W-:Y:S01]  /*16d20*/  FMUL.FTZ R45, R8, R45 ;  /* 0x0000002d082d7220 */ /* 0x000fe20000410000 */
[----:B------:R-:W3:Y:S01]  /*16d30*/  MUFU.EX2 R175, R175 ;  /* 0x000000af00af7308 */ /* 0x000ee20000000800 */
[--C-:B------:R-:W-:Y:S02]  /*16d40*/  FFMA.FTZ R183, R150, c[0x0][0x2d0], -R153.reuse ;  /* 0x0000b40096b77a23 */ /* 0x100fe40000010899 */
[--C-:B------:R-:W-:Y:S02]  /*16d50*/  FFMA.FTZ R184, R146, c[0x0][0x2d0], -R153.reuse ;  /* 0x0000b40092b87a23 */ /* 0x100fe40000010899 */
[C---:B----4-:R-:W-:Y:S02]  /*16d60*/  FMUL.FTZ R6, R3.reuse, R134 ;  /* 0x0000008603067220 */ /* 0x050fe40000410000 */
        /* <DEDUP_REMOVED lines=9> */
[----:B------:R-:W4:Y:S01]  /*16e00*/  MUFU.EX2 R173, R173 ;  /* 0x000000ad00ad7308 */ /* 0x000f220000000800 */
[C---:B------:R-:W-:Y:S01]  /*16e10*/  FMUL.FTZ R38, R3.reuse, R106 ;  /* 0x0000006a03267220 */ /* 0x040fe20000410000 */
[----:B------:R-:W-:Y:S01]  /*16e20*/  LDSM.16.MT88.4 R112, [R169+0x2000] ;  /* 0x00200000a970783b */ /* 0x000fe20000004200 */
[----:B------:R-:W-:Y:S01]  /*16e30*/  FMUL.FTZ R39, R3, R107 ;  /* 0x0000006b03277220 */ /* 0x000fe20000410000 */
[----:B---3--:R-:W-:Y:S01]  /*16e40*/  F2FP.BF16.PACK_AB R134, R175, R176 ;  /* 0x000000b0af86723e */ /* 0x008fe200000010ff */
[C---:B------:R-:W-:Y:S02]  /*16e50*/  FMUL.FTZ R42, R3.reuse, R42 ;  /* 0x0000002a032a7220 */ /* 0x040fe40000410000 */
[C---:B------:R-:W-:Y:S02]  /*16e60*/  FMUL.FTZ R43, R3.reuse, R43 ;  /* 0x0000002b032b7220 */ /* 0x040fe40000410000 */
[C---:B------:R-:W-:Y:S01]  /*16e70*/  FMUL.FTZ R46, R3.reuse, R46 ;  /* 0x0000002e032e7220 */ /* 0x040fe20000410000 */
[----:B------:R-:W-:Y:S01]  /*16e80*/  MUFU.EX2 R172, R172 ;  /* 0x000000ac00ac7308 */ /* 0x000fe20000000800 */
[----:B------:R-:W-:Y:S01]  /*16e90*/  LDSM.16.MT88.4 R104, [R168+0x2000] ;  /* 0x00200000a868783b */ /* 0x000fe20000004200 */
[----:B------:R-:W-:Y:S02]  /*16ea0*/  FMUL.FTZ R47, R3, R47 ;  /* 0x0000002f032f7220 */ /* 0x000fe40000410000 */
[--C-:B------:R-:W-:Y:S02]  /*16eb0*/  FFMA.FTZ R185, R148, c[0x0][0x2d0], -R153.reuse ;  /* 0x0000b40094b97a23 */ /* 0x100fe40000010899 */
[--C-:B------:R-:W-:Y:S02]  /*16ec0*/  FFMA.FTZ R186, R144, c[0x0][0x2d0], -R153.reuse ;  /* 0x0000b40090ba7a23 */ /* 0x100fe40000010899 */
[--C-:B------:R-:W-:Y:S01]  /*16ed0*/  FFMA.FTZ R190, R165, c[0x0][0x2d0], -R160.reuse ;  /* 0x0000b400a5be7a23 */ /* 0x100fe200000108a0 */
[----:B------:R-:W-:Y:S01]  /*16ee0*/  LDSM.16.MT88.4 R120, [R168+0x800] ;  /* 0x00080000a878783b */ /* 0x000fe20000004200 */
[----:B------:R-:W3:Y:S01]  /*16ef0*/  MUFU.EX2 R171, R171 ;  /* 0x000000ab00ab7308 */ /* 0x000ee20000000800 */
[--C-:B------:R-:W-:Y:S02]  /*16f00*/  FFMA.FTZ R189, R167, c[0x0][0x2d0], -R160.reuse ;  /* 0x0000b400a7bd7a23 */ /* 0x100fe400000108a0 */
[--C-:B------:R-:W-:Y:S01]  /*16f10*/  FFMA.FTZ R202, R163, c[0x0][0x2d0], -R160.reuse ;  /* 0x0000b400a3ca7a23 */ /* 0x100fe200000108a0 */
[----:B----4-:R-:W-:Y:S01]  /*16f20*/  F2FP.BF16.PACK_AB R133, R173, R174 ;  /* 0x000000aead85723e */ /* 0x010fe200000010ff */
[--C-:B------:R-:W-:Y:S02]  /*16f30*/  FFMA.FTZ R191, R166, c[0x0][0x2d0], -R153.reuse ;  /* 0x0000b400a6bf7a23 */ /* 0x100fe40000010899 */
[----:B------:R-:W-:Y:S01]  /*16f40*/  LDSM.16.MT88.4 R144, [R9+0x2800] ;  /* 0x002800000990783b */ /* 0x000fe20000004200 */
[--C-:B------:R-:W-:Y:S02]  /*16f50*/  FFMA.FTZ R240, R164, c[0x0][0x2d0], -R153.reuse ;  /* 0x0000b400a4f07a23 */ /* 0x100fe40000010899 */
[--C-:B------:R-:W-:Y:S01]  /*16f60*/  FFMA.FTZ R203, R162, c[0x0][0x2d0], -R153.reuse ;  /* 0x0000b400a2cb7a23 */ /* 0x100fe20000010899 */
[----:B------:R-:W-:Y:S01]  /*16f70*/  MUFU.EX2 R180, R180 ;  /* 0x000000b400b47308 */ /* 0x000fe20000000800 */
[--C-:B------:R-:W-:Y:S02]  /*16f80*/  FFMA.FTZ R241, R161, c[0x0][0x2d0], -R160.reuse ;  /* 0x0000b400a1f17a23 */ /* 0x100fe400000108a0 */
[--C-:B------:R-:W-:Y:S01]  /*16f90*/  FFMA.FTZ R242, R159, c[0x0][0x2d0], -R160.reuse ;  /* 0x0000b4009ff27a23 */ /* 0x100fe200000108a0 */
[----:B------:R-:W-:Y:S01]  /*16fa0*/  LDSM.16.MT88.4 R148, [R168+0x2800] ;  /* 0x00280000a894783b */ /* 0x000fe20000004200 */
[--C-:B------:R-:W-:Y:S02]  /*16fb0*/  FFMA.FTZ R244, R157, c[0x0][0x2d0], -R160.reuse ;  /* 0x0000b4009df47a23 */ /* 0x100fe400000108a0 */
[--C-:B------:R-:W-:Y:S02]  /*16fc0*/  FFMA.FTZ R246, R158, c[0x0][0x2d0], -R153.reuse ;  /* 0x0000b4009ef67a23 */ /* 0x100fe40000010899 */
[--C-:B------:R-:W-:Y:S01]  /*16fd0*/  FFMA.FTZ R247, R156, c[0x0][0x2d0], -R153.reuse ;  /* 0x0000b4009cf77a23 */ /* 0x100fe20000010899 */
[----:B------:R-:W-:Y:S01]  /*16fe0*/  MUFU.EX2 R181, R181 ;  /* 0x000000b500b57308 */ /* 0x000fe20000000800 */
[--C-:B------:R-:W-:Y:S01]  /*16ff0*/  FFMA.FTZ R248, R154, c[0x0][0x2d0], -R153.reuse ;  /* 0x0000b4009af87a23 */ /* 0x100fe20000010899 */
[----:B------:R-:W-:Y:S01]  /*17000*/  LDSM.16.MT88.4 R156, [R9+0x3800] ;  /* 0x00380000099c783b */ /* 0x000fe20000004200 */
[----:B---3--:R-:W-:Y:S01]  /*17010*/  F2FP.BF16.PACK_AB R135, R171, R172 ;  /* 0x000000acab87723e */ /* 0x008fe200000010ff */
[C---:B------:R-:W-:Y:S02]  /*17020*/  FMUL.FTZ R48, R8.reuse, R48 ;  /* 0x0000003008307220 */ /* 0x040fe40000410000 */
[C---:B------:R-:W-:Y:S02]  /*17030*/  FMUL.FTZ R49, R8.reuse, R49 ;  /* 0x0000003108317220 */ /* 0x040fe40000410000 */
[C---:B------:R-:W-:Y:S02]  /*17040*/  FMUL.FTZ R50, R3.reuse, R50 ;  /* 0x0000003203327220 */ /* 0x040fe40000410000 */
[C---:B--2---:R-:W-:Y:S01]  /*17050*/  HMMA.16816.F32.BF16 R4, R132.reuse, R16, R4 ;  /* 0x000000108404723c */ /* 0x044fe20000041804 */
[----:B------:R-:W-:Y:S01]  /*17060*/  LDSM.16.MT88.4 R164, [R169+0x3800] ;  /* 0x00380000a9a4783b */ /* 0x000fe20000004200 */
[----:B------:R-:W-:Y:S03]  /*17070*/  MUFU.EX2 R182, R182 ;  /* 0x000000b600b67308 */ /* 0x000fe60000000800 */
[C---:B------:R-:W-:Y:S02]  /*17080*/  FMUL.FTZ R51, R3.reuse, R51 ;  /* 0x0000003303337220 */ /* 0x040fe40000410000 */
[C---:B------:R-:W-:Y:S01]  /*17090*/  FMUL.FTZ R16, R8.reuse, R124 ;  /* 0x0000007c08107220 */ /* 0x040fe20000410000 */
[C---:B------:R-:W-:Y:S04]  /*170a0*/  HMMA.16816.F32.BF16 R12, R132.reuse, R18, R12 ;  /* 0x00000012840c723c */ /* 0x040fe8000004180c */
[C---:B------:R-:W-:Y:S01]  /*170b0*/  FMUL.FTZ R17, R8.reuse, R125 ;  /* 0x0000007d08117220 */ /* 0x040fe20000410000 */
[----:B------:R-:W-:Y:S01]  /*170c0*/  MUFU.EX2 R183, R183 ;  /* 0x000000b700b77308 */ /* 0x000fe20000000800 */
[C---:B------:R-:W-:Y:S02]  /*170d0*/  FMUL.FTZ R52, R8.reuse, R52 ;  /* 0x0000003408347220 */ /* 0x040fe40000410000 */
[C---:B------:R-:W-:Y:S04]  /*170e0*/  FMUL.FTZ R18, R3.reuse, R126 ;  /* 0x0000007e03127220 */ /* 0x040fe80000410000 */
[C---:B------:R-:W-:Y:S02]  /*170f0*/  FMUL.FTZ R19, R3.reuse, R127 ;  /* 0x0000007f03137220 */ /* 0x040fe40000410000 */
[----:B------:R-:W2:Y:S01]  /*17100*/  LDSM.16.MT88.4 R124, [R169] ;  /* 0x00000000a97c783b */ /* 0x000ea20000004200 */
[C---:B------:R-:W-:Y:S01]  /*17110*/  FMUL.FTZ R53, R8.reuse, R53 ;  /* 0x0000003508357220 */ /* 0x040fe20000410000 */
[----:B------:R-:W-:Y:S01]  /*17120*/  MUFU.EX2 R184, R184 ;  /* 0x000000b800b87308 */ /* 0x000fe20000000800 */
[C---:B------:R-:W-:Y:S02]  /*17130*/  FMUL.FTZ R54, R3.reuse, R54 ;  /* 0x0000003603367220 */ /* 0x040fe40000410000 */
[C---:B-1----:R-:W-:Y:S03]  /*17140*/  HMMA.16816.F32.BF16 R16, R132.reuse, R24, R16 ;  /* 0x000000188410723c */ /* 0x042fe60000041810 */
        /* <DEDUP_REMOVED lines=13> */
[C---:B-----5:R-:W-:Y:S02]  /*17220*/  HMMA.16816.F32.BF16 R24, R132.reuse, R32, R24 ;  /* 0x000000208418723c */ /* 0x060fe40000041818 */
[----:B------:R-:W-:Y:S01]  /*17230*/  MUFU.EX2 R190, R190 ;  /* 0x000000be00be7308 */ /* 0x000fe20000000800 */
[C---:B------:R-:W-:Y:S02]  /*17240*/  FMUL.FTZ R60, R8.reuse, R60 ;  /* 0x0000003c083c7220 */ /* 0x040fe40000410000 */
        /* <DEDUP_REMOVED lines=8> */
[----:B------:R-:W3:Y:S01]  /*172d0*/  LDSM.16.MT88.4 R108, [R9+0x2000] ;  /* 0x00200000096c783b */ /* 0x000ee20000004200 */
[C---:B------:R-:W-:Y:S01]  /*172e0*/  FMUL.FTZ R63, R3.reuse, R63 ;  /* 0x0000003f033f7220 */ /* 0x040fe20000410000 */
[----:B------:R-:W-:Y:S01]  /*172f0*/  MUFU.EX2 R202, R202 ;  /* 0x000000ca00ca7308 */ /* 0x000fe20000000800 */
[C---:B------:R-:W-:Y:S02]  /*17300*/  FMUL.FTZ R64, R8.reuse, R64 ;  /* 0x0000004008407220 */ /* 0x040fe40000410000 */
[C---:B--2---:R-:W-:Y:S03]  /*17310*/  HMMA.16816.F32.BF16 R32, R132.reuse, R124, R32 ;  /* 0x0000007c8420723c */ /* 0x044fe60000041820 */
[C---:B------:R-:W-:Y:S02]  /*17320*/  FMUL.FTZ R65, R8.reuse, R65 ;  /* 0x0000004108417220 */ /* 0x040fe40000410000 */
[C---:B------:R-:W-:Y:S02]  /*17330*/  FMUL.FTZ R66, R3.reuse, R66 ;  /* 0x0000004203427220 */ /* 0x040fe40000410000 */
[C---:B------:R-:W-:Y:S01]  /*17340*/  FMUL.FTZ R67, R3.reuse, R67 ;  /* 0x0000004303437220 */ /* 0x040fe20000410000 */
[C---:B------:R-:W-:Y:S01]  /*17350*/  HMMA.16816.F32.BF16 R36, R132.reuse, R126, R36 ;  /* 0x0000007e8424723c */ /* 0x040fe20000041824 */
[----:B------:R-:W-:Y:S01]  /*17360*/  LDSM.16.MT88.4 R124, [R169+0x800] ;  /* 0x00080000a97c783b */ /* 0x000fe20000004200 */
[----:B------:R-:W-:Y:S02]  /*17370*/  MUFU.EX2 R191, R191 ;  /* 0x000000bf00bf7308 */ /* 0x000fe40000000800 */
[C---:B------:R-:W-:Y:S02]  /*17380*/  FMUL.FTZ R68, R8.reuse, R68 ;  /* 0x0000004408447220 */ /* 0x040fe40000410000 */
[C---:B------:R-:W-:Y:S02]  /*17390*/  FMUL.FTZ R69, R8.reuse, R69 ;  /* 0x0000004508457220 */ /* 0x040fe40000410000 */
[C---:B-1----:R-:W-:Y:S04]  /*173a0*/  HMMA.16816.F32.BF16 R40, R132.reuse, R116, R40 ;  /* 0x000000748428723c */ /* 0x042fe80000041828 */
[C---:B------:R-:W-:Y:S01]  /*173b0*/  FMUL.FTZ R70, R3.reuse, R70 ;  /* 0x0000004603467220 */ /* 0x040fe20000410000 */
[----:B------:R-:W-:Y:S01]  /*173c0*/  MUFU.EX2 R240, R240 ;  /* 0x000000f000f07308 */ /* 0x000fe20000000800 */
[C---:B------:R-:W-:Y:S02]  /*173d0*/  FMUL.FTZ R71, R3.reuse, R71 ;  /* 0x0000004703477220 */ /* 0x040fe40000410000 */
[C---:B------:R-:W-:Y:S01]  /*173e0*/  HMMA.16816.F32.BF16 R44, R132.reuse, R118, R44 ;  /* 0x00000076842c723c */ /* 0x040fe2000004182c */
[----:B------:R-:W-:Y:S03]  /*173f0*/  LDSM.16.MT88.4 R116, [R170+0x800] ;  /* 0x00080000aa74783b */ /* 0x000fe60000004200 */
[C---:B------:R-:W-:Y:S02]  /*17400*/  FMUL.FTZ R72, R8.reuse, R72 ;  /* 0x0000004808487220 */ /* 0x040fe40000410000 */
[C---:B------:R-:W-:Y:S01]  /*17410*/  FMUL.FTZ R73, R8.reuse, R73 ;  /* 0x0000004908497220 */ /* 0x040fe20000410000 */
[----:B------:R-:W-:Y:S01]  /*17420*/  MUFU.EX2 R203, R203 ;  /* 0x000000cb00cb7308 */ /* 0x000fe20000000800 */
[C---:B------:R-:W-:Y:S01]  /*17430*/  FMUL.FTZ R74, R3.reuse, R74 ;  /* 0x0000004a034a7220 */ /* 0x040fe20000410000 */
[C---:B---3--:R-:W-:Y:S03]  /*17440*/  HMMA.16816.F32.BF16 R48, R132.reuse, R108, R48 ;  /* 0x0000006c8430723c */ /* 0x048fe60000041830 */
[C---:B------:R-:W-:Y:S02]  /*17450*/  FMUL.FTZ R75, R3.reuse, R75 ;  /* 0x0000004b034b7220 */ /* 0x040fe40000410000 */
[C---:B------:R-:W-:Y:S03]  /*17460*/  FMUL.FTZ R76, R8.reuse, R76 ;  /* 0x0000004c084c7220 */ /* 0x040fe60000410000 */
[----:B------:R-:W-:Y:S01]  /*17470*/  MUFU.EX2 R241, R241 ;  /* 0x000000f100f17308 */ /* 0x000fe20000000800 */
[C---:B------:R-:W-:Y:S01]  /*17480*/  FMUL.FTZ R77, R8.reuse, R77 ;  /* 0x0000004d084d7220 */ /* 0x040fe20000410000 */
[C---:B------:R-:W-:Y:S01]  /*17490*/  HMMA.16816.F32.BF16 R52, R132.reuse, R110, R52 ;  /* 0x0000006e8434723c */ /* 0x040fe20000041834 */
[----:B------:R-:W1:Y:S02]  /*174a0*/  LDSM.16.MT88.4 R108, [R170+0x4000] ;  /* 0x00400000aa6c783b */ /* 0x000e640000004200 */
[C---:B------:R-:W-:Y:S02]  /*174b0*/  FMUL.FTZ R78, R3.reuse, R78 ;  /* 0x0000004e034e7220 */ /* 0x040fe40000410000 */
[C---:B------:R-:W-:Y:S03]  /*174c0*/  FMUL.FTZ R79, R3.reuse, R79 ;  /* 0x0000004f034f7220 */ /* 0x040fe60000410000 */
[C---:B------:R-:W-:Y:S01]  /*174d0*/  HMMA.16816.F32.BF16 R56, R132.reuse, R104, R56 ;  /* 0x000000688438723c */ /* 0x040fe20000041838 */
[----:B------:R-:W-:Y:S03]  /*174e0*/  MUFU.EX2 R242, R242 ;  /* 0x000000f200f27308 */ /* 0x000fe60000000800 */
[C---:B------:R-:W-:Y:S02]  /*174f0*/  FMUL.FTZ R88, R8.reuse, R88 ;  /* 0x0000005808587220 */ /* 0x040fe40000410000 */
[C---:B------:R-:W-:Y:S02]  /*17500*/  FMUL.FTZ R89, R8.reuse, R89 ;  /* 0x0000005908597220 */ /* 0x040fe40000410000 */
[C---:B------:R-:W-:Y:S01]  /*17510*/  HMMA.16816.F32.BF16 R60, R132.reuse, R106, R60 ;  /* 0x0000006a843c723c */ /* 0x040fe2000004183c */
[----:B------:R-:W2:Y:S02]  /*17520*/  LDSM.16.MT88.4 R104, [R9+0x4000] ;  /* 0x004000000968783b */ /* 0x000ea40000004200 */
[----:B------:R-:W-:Y:S01]  /*17530*/  MUFU.EX2 R244, R244 ;  /* 0x000000f400f47308 */ /* 0x000fe20000000800 */
[C---:B------:R-:W-:Y:S02]  /*17540*/  FMUL.FTZ R90, R3.reuse, R90 ;  /* 0x0000005a035a7220 */ /* 0x040fe40000410000 */
[----:B------:R-:W-:Y:S02]  /*17550*/  FMUL.FTZ R91, R3, R91 ;  /* 0x0000005b035b7220 */ /* 0x000fe40000410000 */
[C---:B------:R-:W-:Y:S04]  /*17560*/  HMMA.16816.F32.BF16 R64, R132.reuse, R112, R64 ;  /* 0x000000708440723c */ /* 0x040fe80000041840 */
[--C-:B------:R-:W-:Y:S01]  /*17570*/  FFMA.FTZ R179, R179, c[0x0][0x2d0], -R160.reuse ;  /* 0x0000b400b3b37a23 */ /* 0x100fe200000108a0 */
[----:B------:R-:W-:Y:S01]  /*17580*/  MUFU.EX2 R246, R246 ;  /* 0x000000f600f67308 */ /* 0x000fe20000000800 */
[C---:B------:R-:W-:Y:S02]  /*17590*/  FMUL.FTZ R92, R8.reuse, R92 ;  /* 0x0000005c085c7220 */ /* 0x040fe40000410000 */
[C---:B------:R-:W-:Y:S01]  /*175a0*/  HMMA.16816.F32.BF16 R68, R132.reuse, R114, R68 ;  /* 0x000000728444723c */ /* 0x040fe20000041844 */
[----:B------:R-:W3:Y:S03]  /*175b0*/  LDSM.16.MT88.4 R112, [R168+0x4000] ;  /* 0x00400000a870783b */ /* 0x000ee60000004200 */
[C---:B------:R-:W-:Y:S02]  /*175c0*/  FMUL.FTZ R93, R8.reuse, R93 ;  /* 0x0000005d085d7220 */ /* 0x040fe40000410000 */
[C---:B------:R-:W-:Y:S01]  /*175d0*/  FMUL.FTZ R94, R3.reuse, R94 ;  /* 0x0000005e035e7220 */ /* 0x040fe20000410000 */
[----:B------:R-:W4:Y:S01]  /*175e0*/  MUFU.EX2 R179, R179 ;  /* 0x000000b300b37308 */ /* 0x000f220000000800 */
[C---:B------:R-:W-:Y:S01]  /*175f0*/  FMUL.FTZ R95, R3.reuse, R95 ;  /* 0x0000005f035f7220 */ /* 0x040fe20000410000 */
[C---:B-1----:R-:W-:Y:S03]  /*17600*/  HMMA.16816.F32.BF16 R72, R132.reuse, R108, R72 ;  /* 0x0000006c8448723c */ /* 0x042fe60000041848 */
[C---:B------:R-:W-:Y:S02]  /*17610*/  FMUL.FTZ R96, R8.reuse, R96 ;  /* 0x0000006008607220 */ /* 0x040fe40000410000 */
[C---:B------:R-:W-:Y:S02]  /*17620*/  FMUL.FTZ R97, R8.reuse, R97 ;  /* 0x0000006108617220 */ /* 0x040fe40000410000 */
[C---:B------:R-:W-:Y:S01]  /*17630*/  FMUL.FTZ R98, R3.reuse, R98 ;  /* 0x0000006203627220 */ /* 0x040fe20000410000 */
[C---:B------:R-:W-:Y:S01]  /*17640*/  HMMA.16816.F32.BF16 R76, R132.reuse, R110, R76 ;  /* 0x0000006e844c723c */ /* 0x040fe2000004184c */
[----:B------:R-:W1:Y:S01]  /*17650*/  LDSM.16.MT88.4 R108, [R169+0x4000] ;  /* 0x00400000a96c783b */ /* 0x000e620000004200 */
[----:B------:R-:W5:Y:S02]  /*17660*/  MUFU.EX2 R247, R247 ;  /* 0x000000f700f77308 */ /* 0x000f640000000800 */
[C---:B------:R-:W-:Y:S02]  /*17670*/  FMUL.FTZ R80, R8.reuse, R80 ;  /* 0x0000005008507220 */ /* 0x040fe40000410000 */
[C---:B------:R-:W-:Y:S02]  /*17680*/  FMUL.FTZ R81, R8.reuse, R81 ;  /* 0x0000005108517220 */ /* 0x040fe40000410000 */
[C---:B------:R-:W-:Y:S04]  /*17690*/  FMUL.FTZ R82, R3.reuse, R82 ;  /* 0x0000005203527220 */ /* 0x040fe80000410000 */
[C---:B------:R-:W-:Y:S01]  /*176a0*/  FMUL.FTZ R83, R3.reuse, R83 ;  /* 0x0000005303537220 */ /* 0x040fe20000410000 */
[----:B------:R-:W-:Y:S01]  /*176b0*/  MUFU.EX2 R248, R248 ;  /* 0x000000f800f87308 */ /* 0x000fe20000000800 */
[C---:B------:R-:W-:Y:S02]  /*176c0*/  FMUL.FTZ R99, R3.reuse, R99 ;  /* 0x0000006303637220 */ /* 0x040fe40000410000 */
[C---:B------:R-:W-:Y:S02]  /*176d0*/  FMUL.FTZ R100, R8.reuse, R100 ;  /* 0x0000006408647220 */ /* 0x040fe40000410000 */
[C---:B------:R-:W-:Y:S01]  /*176e0*/  FMUL.FTZ R101, R8.reuse, R101 ;  /* 0x0000006508657220 */ /* 0x040fe20000410000 */
[C---:B--2---:R-:W-:Y:S03]  /*176f0*/  HMMA.16816.F32.BF16 R80, R132.reuse, R104, R80 ;  /* 0x000000688450723c */ /* 0x044fe60000041850 */
[C---:B------:R-:W-:Y:S02]  /*17700*/  FMUL.FTZ R84, R8.reuse, R84 ;  /* 0x0000005408547220 */ /* 0x040fe40000410000 */
[----:B------:R-:W-:Y:S02]  /*17710*/  FMUL.FTZ R85, R8, R85 ;  /* 0x0000005508557220 */ /* 0x000fe40000410000 */
[C---:B------:R-:W-:Y:S01]  /*17720*/  FMUL.FTZ R86, R3.reuse, R86 ;  /* 0x0000005603567220 */ /* 0x040fe20000410000 */
[----:B----4-:R-:W-:Y:S01]  /*17730*/  F2FP.BF16.PACK_AB R104, R180, R179 ;  /* 0x000000b3b468723e */ /* 0x010fe200000010ff */
[C---:B------:R-:W-:Y:S03]  /*17740*/  FMUL.FTZ R87, R3.reuse, R87 ;  /* 0x0000005703577220 */ /* 0x040fe60000410000 */
[C---:B------:R-:W-:Y:S01]  /*17750*/  FMUL.FTZ R102, R3.reuse, R102 ;  /* 0x0000006603667220 */ /* 0x040fe20000410000 */
[----:B------:R-:W-:Y:S01]  /*17760*/  F2FP.BF16.PACK_AB R105, R184, R183 ;  /* 0x000000b7b869723e */ /* 0x000fe200000010ff */
[----:B------:R-:W-:Y:S02]  /*17770*/  FMUL.FTZ R103, R3, R103 ;  /* 0x0000006703677220 */ /* 0x000fe40000410000 */
[C---:B------:R-:W-:Y:S03]  /*17780*/  HMMA.16816.F32.BF16 R84, R132.reuse, R106, R84 ;  /* 0x0000006a8454723c */ /* 0x040fe60000041854 */
[--C-:B------:R-:W-:Y:S02]  /*17790*/  FFMA.FTZ R187, R187, c[0x0][0x2d0], -R160.reuse ;  /* 0x0000b400bbbb7a23 */ /* 0x100fe400000108a0 */
[----:B------:R-:W-:Y:S02]  /*177a0*/  FFMA.FTZ R160, R155, c[0x0][0x2d0], -R160 ;  /* 0x0000b4009ba07a23 */ /* 0x000fe400000108a0 */
[----:B------:R-:W-:Y:S01]  /*177b0*/  F2FP.BF16.PACK_AB R106, R182, R181 ;  /* 0x000000b5b66a723e */ /* 0x000fe200000010ff */
[C---:B---3--:R-:W-:Y:S01]  /*177c0*/  HMMA.16816.F32.BF16 R88, R132.reuse, R112, R88 ;  /* 0x000000708458723c */ /* 0x048fe20000041858 */
[----:B------:R2:W3:Y:S03]  /*177d0*/  MUFU.EX2 R245, R160 ;  /* 0x000000a000f57308 */ /* 0x0004e60000000800 */
[----:B------:R-:W-:Y:S01]  /*177e0*/  F2FP.BF16.PACK_AB R107, R186, R185 ;  /* 0x000000b9ba6b723e */ /* 0x000fe200000010ff */
[--C-:B------:R-:W-:Y:S02]  /*177f0*/  FFMA.FTZ R188, R188, c[0x0][0x2d0], -R153.reuse ;  /* 0x0000b400bcbc7a23 */ /* 0x100fe40000010899 */
[----:B------:R-:W-:Y:S01]  /*17800*/  FFMA.FTZ R153, R152, c[0x0][0x2d0], -R153 ;  /* 0x0000b40098997a23 */ /* 0x000fe20000010899 */
[C---:B------:R-:W-:Y:S01]  /*17810*/  HMMA.16816.F32.BF16 R92, R132.reuse, R114, R92 ;  /* 0x00000072845c723c */ /* 0x040fe2000004185c */
[----:B------:R-:W4:Y:S02]  /*17820*/  LDSM.16.MT88.4 R112, [R9+0x800] ;  /* 0x000800000970783b */ /* 0x000f240000004200 */
[----:B------:R3:W3:Y:S01]  /*17830*/  MUFU.EX2 R249, R153 ;  /* 0x0000009900f97308 */ /* 0x0006e20000000800 */
[----:B------:R-:W-:Y:S02]  /*17840*/  FFMA.FTZ R178, R8, R239, R178 ;  /* 0x000000ef08b27223 */ /* 0x000fe400000100b2 */
[----:B------:R-:W-:Y:S02]  /*17850*/  FFMA.FTZ R174, R3, R238, R174 ;  /* 0x000000ee03ae7223 */ /* 0x000fe400000100ae */
[C---:B-1----:R-:W-:Y:S04]  /*17860*/  HMMA.16816.F32.BF16 R96, R132.reuse, R108, R96 ;  /* 0x0000006c8460723c */ /* 0x042fe80000041860 */
[----:B------:R-:W-:Y:S01]  /*17870*/  FADD.FTZ R177, R177, R178 ;  /* 0x000000b2b1b17221 */ /* 0x000fe20000010000 */
[----:B------:R-:W1:Y:S01]  /*17880*/  MUFU.EX2 R187, R187 ;  /* 0x000000bb00bb7308 */ /* 0x000e620000000800 */
[----:B------:R-:W-:Y:S02]  /*17890*/  FADD.FTZ R173, R173, R174 ;  /* 0x000000aeadad7221 */ /* 0x000fe40000010000 */
[----:B------:R-:W-:Y:S01]  /*178a0*/  HMMA.16816.F32.BF16 R100, R132, R110, R100 ;  /* 0x0000006e8464723c */ /* 0x000fe20000041864 */
[----:B------:R-:W1:Y:S03]  /*178b0*/  LDSM.16.MT88.4 R108, [R169+0x2800] ;  /* 0x00280000a96c783b */ /* 0x000e660000004200 */
[----:B------:R-:W-:Y:S02]  /*178c0*/  FADD.FTZ R176, R176, R177 ;  /* 0x000000b1b0b07221 */ /* 0x000fe40000010000 */
[----:B------:R-:W-:Y:S01]  /*178d0*/  FADD.FTZ R172, R172, R173 ;  /* 0x000000adacac7221 */ /* 0x000fe20000010000 */
[----:B------:R-:W1:Y:S01]  /*178e0*/  MUFU.EX2 R188, R188 ;  /* 0x000000bc00bc7308 */ /* 0x000e620000000800 */
[C---:B------:R-:W-:Y:S01]  /*178f0*/  HMMA.16816.F32.BF16 R4, R104.reuse, R116, R4 ;  /* 0x000000746804723c */ /* 0x040fe20000041804 */
[----:B--2---:R-:W-:Y:S04]  /*17900*/  LDSM.16.MT88.4 R160, [R168+0x3800] ;  /* 0x00380000a8a0783b */ /* 0x004fe80000004200 */
[----:B------:R-:W-:Y:S02]  /*17910*/  FADD.FTZ R176, R175, R176 ;  /* 0x000000b0afb07221 */ /* 0x000fe40000010000 */
[----:B------:R-:W-:Y:S01]  /*17920*/  FADD.FTZ R172, R171, R172 ;  /* 0x000000acabac7221 */ /* 0x000fe20000010000 */
[C---:B------:R-:W-:Y:S01]  /*17930*/  HMMA.16816.F32.BF16 R12, R104.reuse, R118, R12 ;  /* 0x00000076680c723c */ /* 0x040fe2000004180c */
[----:B------:R-:W-:Y:S03]  /*17940*/  LDSM.16.MT88.4 R116, [R9+0x4800] ;  /* 0x004800000974783b */ /* 0x000fe60000004200 */
[----:B------:R-:W-:Y:S02]  /*17950*/  FADD.FTZ R179, R179, R176 ;  /* 0x000000b0b3b37221 */ /* 0x000fe40000010000 */
[----:B------:R-:W-:Y:S02]  /*17960*/  FADD.FTZ R183, R183, R172 ;  /* 0x000000acb7b77221 */ /* 0x000fe40000010000 */
[----:B------:R-:W-:Y:S01]  /*17970*/  FADD.FTZ R180, R180, R179 ;  /* 0x000000b3b4b47221 */ /* 0x000fe20000010000 */
[C---:B----4-:R-:W-:Y:S01]  /*17980*/  HMMA.16816.F32.BF16 R16, R104.reuse, R112, R16 ;  /* 0x000000706810723c */ /* 0x050fe20000041810 */
[----:B---3--:R-:W-:Y:S02]  /*17990*/  LDSM.16.MT88.4 R152, [R170+0x3800] ;  /* 0x00380000aa98783b */ /* 0x008fe40000004200 */
[----:B------:R-:W-:Y:S02]  /*179a0*/  FADD.FTZ R184, R184, R183 ;  /* 0x000000b7b8b87221 */ /* 0x000fe40000010000 */
[----:B------:R-:W-:Y:S02]  /*179b0*/  FADD.FTZ R181, R181, R180 ;  /* 0x000000b4b5b57221 */ /* 0x000fe40000010000 */
[----:B------:R-:W-:Y:S01]  /*179c0*/  FADD.FTZ R185, R185, R184 ;  /* 0x000000b8b9b97221 */ /* 0x000fe20000010000 */
[C---:B------:R-:W-:Y:S01]  /*179d0*/  HMMA.16816.F32.BF16 R20, R104.reuse, R114, R20 ;  /* 0x000000726814723c */ /* 0x040fe20000041814 */
[----:B------:R-:W2:Y:S03]  /*179e0*/  LDSM.16.MT88.4 R112, [R170+0x4800] ;  /* 0x00480000aa70783b */ /* 0x000ea60000004200 */
[----:B------:R-:W-:Y:S02]  /*179f0*/  FADD.FTZ R182, R182, R181 ;  /* 0x000000b5b6b67221 */ /* 0x000fe40000010000 */
[----:B------:R-:W-:Y:S02]  /*17a00*/  FADD.FTZ R186, R186, R185 ;  /* 0x000000b9baba7221 */ /* 0x000fe40000010000 */
[C---:B------:R-:W-:Y:S08]  /*17a10*/  HMMA.16816.F32.BF16 R24, R104.reuse, R120, R24 ;  /* 0x000000786818723c */ /* 0x040ff00000041818 */
[C---:B------:R-:W-:Y:S01]  /*17a20*/  HMMA.16816.F32.BF16 R28, R104.reuse, R122, R28 ;  /* 0x0000007a681c723c */ /* 0x040fe2000004181c */
[----:B------:R-:W3:Y:S07]  /*17a30*/  LDSM.16.MT88.4 R120, [R168+0x4800] ;  /* 0x00480000a878783b */ /* 0x000eee0000004200 */
[C---:B------:R-:W-:Y:S08]  /*17a40*/  HMMA.16816.F32.BF16 R32, R104.reuse, R124, R32 ;  /* 0x0000007c6820723c */ /* 0x040ff00000041820 */
[C---:B------:R-:W-:Y:S01]  /*17a50*/  HMMA.16816.F32.BF16 R36, R104.reuse, R126, R36 ;  /* 0x0000007e6824723c */ /* 0x040fe20000041824 */
[----:B------:R-:W-:Y:S07]  /*17a60*/  LDSM.16.MT88.4 R124, [R169+0x1000] ;  /* 0x00100000a97c783b */ /* 0x000fee0000004200 */
[C---:B------:R-:W-:Y:S08]  /*17a70*/  HMMA.16816.F32.BF16 R40, R104.reuse, R128, R40 ;  /* 0x000000806828723c */ /* 0x040ff00000041828 */
[C---:B------:R-:W-:Y:S01]  /*17a80*/  HMMA.16816.F32.BF16 R44, R104.reuse, R130, R44 ;  /* 0x00000082682c723c */ /* 0x040fe2000004182c */
[----:B------:R-:W-:Y:S07]  /*17a90*/  LDSM.16.MT88.4 R128, [R9+0x3000] ;  /* 0x003000000980783b */ /* 0x000fee0000004200 */
[C---:B------:R-:W-:Y:S07]  /*17aa0*/  HMMA.16816.F32.BF16 R48, R104.reuse, R144, R48 ;  /* 0x000000906830723c */ /* 0x040fee0000041830 */
[----:B------:R-:W-:Y:S01]  /*17ab0*/  F2FP.BF16.PACK_AB R144, R242, R241 ;  /* 0x000000f1f290723e */ /* 0x000fe200000010ff */
[C---:B------:R-:W-:Y:S04]  /*17ac0*/  HMMA.16816.F32.BF16 R52, R104.reuse, R146, R52 ;  /* 0x000000926834723c */ /* 0x040fe80000041834 */
[----:B-----5:R-:W-:Y:S03]  /*17ad0*/  F2FP.BF16.PACK_AB R145, R247, R246 ;  /* 0x000000f6f791723e */ /* 0x020fe600000010ff */
[----:B------:R-:W-:Y:S01]  /*17ae0*/  F2FP.BF16.PACK_AB R146, R245, R244 ;  /* 0x000000f4f592723e */ /* 0x000fe200000010ff */
        /* <DEDUP_REMOVED lines=72> */
[C---:B------:R-:W-:Y:S01]  /*17f70*/  HMMA.16816.F32.BF16 R132, R144.reuse, R128, R4 ;  /* 0x000000809084723c */ /* 0x040fe20000041804 */
[----:B------:R-:W2:Y:S07]  /*17f80*/  LDSM.16.MT88.4 R4, [R170+0x5800] ;  /* 0x00580000aa04783b */ /* 0x000eae0000004200 */
[C---:B------:R-:W-:Y:S01]  /*17f90*/  HMMA.16816.F32.BF16 R128, R144.reuse, R130, R12 ;  /* 0x000000829080723c */ /* 0x040fe2000004180c */
[----:B------:R4:W5:Y:S07]  /*17fa0*/  LDSM.16.MT88.4 R12, [R9+0x5800] ;  /* 0x00580000090c783b */ /* 0x00096e0000004200 */
[C---:B---3--:R-:W-:Y:S01]  /*17fb0*/  HMMA.16816.F32.BF16 R124, R144.reuse, R120, R16 ;  /* 0x00000078907c723c */ /* 0x048fe20000041810 */
[----:B------:R-:W3:Y:S07]  /*17fc0*/  LDSM.16.MT88.4 R16, [R168+0x5800] ;  /* 0x00580000a810783b */ /* 0x000eee0000004200 */
[C---:B------:R-:W-:Y:S07]  /*17fd0*/  HMMA.16816.F32.BF16 R120, R144.reuse, R122, R20 ;  /* 0x0000007a9078723c */ /* 0x040fee0000041814 */
[----:B------:R-:W-:Y:S01]  /*17fe0*/  IADD3 R21, R243, -0x2, RZ ;  /* 0xfffffffef3157810 */ /* 0x000fe20007ffe0ff */
[C---:B-1----:R-:W-:Y:S03]  /*17ff0*/  HMMA.16816.F32.BF16 R116, R144.reuse, R108, R24 ;  /* 0x0000006c9074723c */ /* 0x042fe60000041818 */
[C---:B------:R-:W-:Y:S05]  /*18000*/  ISETP.GE.AND P0, PT, R21.reuse, R232, PT ;  /* 0x000000e81500720c */ /* 0x040fea0003f06270 */
[C---:B------:R-:W-:Y:S08]  /*18010*/  HMMA.16816.F32.BF16 R112, R144.reuse, R110, R28 ;  /* 0x0000006e9070723c */ /* 0x040ff0000004181c */
[C---:B------:R-:W-:Y:S03]  /*18020*/  HMMA.16816.F32.BF16 R108, R144.reuse, R148, R32 ;  /* 0x00000094906c723c */ /* 0x040fe60000041820 */
[----:B------:R-:W-:Y:S01]  /*18030*/  @P0 ISETP.GE.AND P3, PT, R228, c[0x0][0x1d4], PT ;  /* 0x00007500e4000a0c */ /* 0x000fe20003f66270 */
[C---:B----4-:R-:W-:Y:S04]  /*18040*/  @P0 IMAD.WIDE.U32 R8, R21.reuse, c[0x0][0x1e0], RZ ;  /* 0x0000780015080a25 */ /* 0x050fe800078e00ff */
[C---:B------:R-:W-:Y:S04]  /*18050*/  HMMA.16816.F32.BF16 R104, R144.reuse, R150, R36 ;  /* 0x000000969068723c */ /* 0x040fe80000041824 */
[----:B------:R-:W-:Y:S04]  /*18060*/  @P0 SHF.L.U32 R3, R8, 0x6, RZ ;  /* 0x0000000608030819 */ /* 0x000fe800000006ff */
        /* <DEDUP_REMOVED lines=12> */
[----:B------:R-:W-:Y:S01]  /*18130*/  @P0 IMAD R4, R21, c[0x0][0x1e4], R4 ;  /* 0x0000790015040a24 */ /* 0x000fe200078e0204 */
[C---:B-----5:R-:W-:Y:S04]  /*18140*/  HMMA.16816.F32.BF16 R80, R144.reuse, R12, R80 ;  /* 0x0000000c9050723c */ /* 0x060fe80000041850 */
[----:B------:R-:W-:Y:S02]  /*18150*/  @P0 IADD3 R9, R9, R4, RZ ;  /* 0x0000000409090210 */ /* 0x000fe40007ffe0ff */
[----:B------:R-:W1:Y:S01]  /*18160*/  LDSM.16.MT88.4 R4, [R169+0x5800] ;  /* 0x00580000a904783b */ /* 0x000e620000004200 */
[----:B------:R-:W-:Y:S01]  /*18170*/  @P0 MOV R12, c[0x0][0x1e4] ;  /* 0x00007900000c0a02 */ /* 0x000fe20000000f00 */
[C---:B------:R-:W-:Y:S04]  /*18180*/  HMMA.16816.F32.BF16 R84, R144.reuse, R14, R84 ;  /* 0x0000000e9054723c */ /* 0x040fe80000041854 */
[----:B------:R-:W-:Y:S02]  /*18190*/  @P0 SHF.L.U64.HI R8, R8, 0x6, R9 ;  /* 0x0000000608080819 */ /* 0x000fe40000010209 */
[----:B------:R-:W-:Y:S02]  /*181a0*/  @P0 MOV R9, c[0x0][0x1e0] ;  /* 0x0000780000090a02 */ /* 0x000fe40000000f00 */
[C---:B---3--:R-:W-:Y:S04]  /*181b0*/  HMMA.16816.F32.BF16 R88, R144.reuse, R16, R88 ;  /* 0x000000109058723c */ /* 0x048fe80000041858 */
[C---:B------:R-:W-:Y:S04]  /*181c0*/  @P0 LEA R13, P1, R9.reuse, R3, 0x5 ;  /* 0x00000003090d0211 */ /* 0x040fe800078228ff */
[----:B------:R-:W-:Y:S01]  /*181d0*/  @P0 LEA.HI.X R12, R9, R8, R12, 0x5, P1 ;  /* 0x00000008090c0211 */ /* 0x000fe200008f2c0c */
[C---:B------:R-:W-:Y:S03]  /*181e0*/  HMMA.16816.F32.BF16 R92, R144.reuse, R18, R92 ;  /* 0x00000012905c723c */ /* 0x040fe6000004185c */
[----:B------:R-:W-:Y:S02]  /*181f0*/  P2R R9, PR, RZ, 0x4 ;  /* 0x00000004ff097803 */ /* 0x000fe40000000000 */
[-C--:B------:R-:W-:Y:S02]  /*18200*/  @P0 IADD3 R13, P5, R13, R236.reuse, RZ ;  /* 0x000000ec0d0d0210 */ /* 0x080fe40007fbe0ff */
[----:B------:R-:W-:Y:S02]  /*18210*/  @P0 IADD3 R3, P1, R3, R236, RZ ;  /* 0x000000ec03030210 */ /* 0x000fe40007f3e0ff */
[-C--:B------:R-:W-:Y:S02]  /*18220*/  @P0 IADD3.X R12, R12, R231.reuse, RZ, P5, !PT ;  /* 0x000000e70c0c0210 */ /* 0x080fe40002ffe4ff */
[----:B------:R-:W-:Y:S02]  /*18230*/  ISETP.NE.AND P5, PT, R9, RZ, PT ;  /* 0x000000ff0900720c */ /* 0x000fe40003fa5270 */
[----:B------:R-:W-:Y:S02]  /*18240*/  @P0 LEA R16, P6, R3, c[0x0][0x1c8], 0x1 ;  /* 0x0000720003100a11 */ /* 0x000fe400078c08ff */
[----:B------:R-:W-:Y:S02]  /*18250*/  SEL R233, R233, RZ, !P5 ;  /* 0x000000ffe9e97207 */ /* 0x000fe40006800000 */
[----:B------:R-:W-:Y:S02]  /*18260*/  @P0 IADD3.X R14, R8, R231, RZ, P1, !PT ;  /* 0x000000e7080e0210 */ /* 0x000fe40000ffe4ff */
[----:B------:R-:W-:Y:S02]  /*18270*/  @P0 ISETP.GE.AND P2, PT, R215, c[0x0][0x1d4], PT ;  /* 0x00007500d7000a0c */ /* 0x000fe40003f46270 */
[----:B------:R-:W-:Y:S01]  /*18280*/  @P0 LEA.HI.X R17, R3, c[0x0][0x1cc], R14, 0x1, P6 ;  /* 0x0000730003110a11 */ /* 0x000fe200030f0c0e */
[----:B------:R-:W-:Y:S01]  /*18290*/  @P0 IMAD R3, R233, 0x6000, R11 ;  /* 0x00006000e9030824 */ /* 0x000fe200078e020b */
[----:B------:R-:W-:Y:S01]  /*182a0*/  @P0 ISETP.GE.AND P1, PT, R214, c[0x0][0x1d4], PT ;  /* 0x00007500d6000a0c */ /* 0x000fe20003f26270 */
[C---:B-1----:R-:W-:Y:S03]  /*182b0*/  HMMA.16816.F32.BF16 R96, R144.reuse, R4, R96 ;  /* 0x000000049060723c */ /* 0x042fe60000041860 */
[----:B------:R-:W-:Y:S01]  /*182c0*/  @!PT LDS RZ, [RZ] ;  /* 0x00000000fffff984 */ /* 0x000fe20000000800 */
[----:B------:R-:W-:Y:S01]  /*182d0*/  @!PT LDS RZ, [RZ] ;  /* 0x00000000fffff984 */ /* 0x000fe20000000800 */
[----:B------:R-:W-:Y:S01]  /*182e0*/  @!PT LDS RZ, [RZ] ;  /* 0x00000000fffff984 */ /* 0x000fe20000000800 */
[----:B------:R1:W-:Y:S01]  /*182f0*/  @P0 LDGSTS.E.BYPASS.LTC128B.128 [R3], [R16.64], !P3 ;  /* 0x0000000010030fae */ /* 0x0003e2000d901d48 */
[C---:B------:R-:W-:Y:S04]  /*18300*/  @P0 LEA R8, P4, R13.reuse, c[0x0][0x1c8], 0x1 ;  /* 0x000072000d080a11 */ /* 0x040fe800078808ff */
[----:B------:R-:W-:Y:S01]  /*18310*/  @P0 LEA.HI.X R9, R13, c[0x0][0x1cc], R12, 0x1, P4 ;  /* 0x000073000d090a11 */ /* 0x000fe200020f0c0c */
[----:B------:R-:W-:Y:S02]  /*18320*/  HMMA.16816.F32.BF16 R100, R144, R6, R100 ;  /* 0x000000069064723c */ /* 0x000fe40000041864 */
[----:B------:R1:W-:Y:S08]  /*18330*/  @P0 LDGSTS.E.BYPASS.LTC128B.128 [R3+0x2000], [R16.64+0x80], !P2 ;  /* 0x0200008010030fae */ /* 0x0003f0000d101d48 */
[----:B------:R1:W-:Y:S08]  /*18340*/  @P0 LDGSTS.E.BYPASS.LTC128B.128 [R3+0x4000], [R16.64+0x100], !P1 ;  /* 0x0400010010030fae */ /* 0x0003f0000c901d48 */
[----:B------:R1:W-:Y:S08]  /*18350*/  @P0 LDGSTS.E.BYPASS.LTC128B.128 [R3+0x1000], [R8.64], !P3 ;  /* 0x0100000008030fae */ /* 0x0003f0000d901d48 */
[----:B------:R1:W-:Y:S08]  /*18360*/  @P0 LDGSTS.E.BYPASS.LTC128B.128 [R3+0x3000], [R8.64+0x80], !P2 ;  /* 0x0300008008030fae */ /* 0x0003f0000d101d48 */
[----:B------:R1:W-:Y:S01]  /*18370*/  @P0 LDGSTS.E.BYPASS.LTC128B.128 [R3+0x5000], [R8.64+0x100], !P1 ;  /* 0x0500010008030fae */ /* 0x0003e2000c901d48 */
[----:B------:R-:W-:Y:S02]  /*18380*/  ISETP.GE.AND P0, PT, R232, R243, PT ;  /* 0x000000f3e800720c */ /* 0x000fe40003f06270 */
[C---:B------:R-:W-:Y:S02]  /*18390*/  ISETP.GE.AND P1, PT, R199.reuse, 0x1, PT ;  /* 0x00000001c700780c */ /* 0x040fe40003f26270 */
[----:B------:R-:W-:Y:S03]  /*183a0*/  MOV R243, R204 ;  /* 0x000000cc00f37202 */ /* 0x000fe60000000f00 */
[----:B------:R-:W0:Y:S01]  /*183b0*/  LDGDEPBAR ;  /* 0x00000000000079af */ /* 0x000e220000000000 */
[----:B-1----:R-:W-:Y:S02]  /*183c0*/  IADD3 R3, R199, 0x1, RZ ;  /* 0x00000001c7037810 */ /* 0x002fe40007ffe0ff */
[----:B------:R-:W-:Y:S02]  /*183d0*/  MOV R9, R2 ;  /* 0x0000000200097202 */ /* 0x000fe40000000f00 */
[----:B------:R-:W-:Y:S02]  /*183e0*/  SEL R199, R3, RZ, !P1 ;  /* 0x000000ff03c77207 */ /* 0x000fe40004800000 */
[----:B------:R-:W-:Y:S01]  /*183f0*/  MOV R3, R0 ;  /* 0x0000000000037202 */ /* 0x000fe20000000f00 */
[----:B------:R-:W-:-:S05]  /*18400*/  @!P0 BRA `(.L_x_2367) ;  /* 0xffffd31000008947 */ /* 0x000fca000383ffff */
.L_x_2366:
[----:B-1----:R-:W-:Y:S02]  /*18410*/  MOV R6, 0x1f ;  /* 0x0000001f00067802 */ /* 0x002fe40000000f00 */
[----:B------:R-:W-:Y:S01]  /*18420*/  MOV R3, 0xffffffff ;  /* 0xffffffff00037802 */ /* 0x000fe20000000f00 */
[----:B------:R-:W-:Y:S05]  /*18430*/  BRA.DIV ~URZ, `(.L_x_2368) ;  /* 0x000052727f007947 */ /* 0x000fea000b800000 */
[----:B------:R1:W2:Y:S02]  /*18440*/  SHFL.BFLY PT, R5, R239, 0x2, 0x1f ;  /* 0x0c401f00ef057f89 */ /* 0x0002a400000e0000 */
.L_x_2441:
[----:B--2---:R-:W-:Y:S01]  /*18450*/  FADD.FTZ R14, R5, R239 ;  /* 0x000000ef050e7221 */ /* 0x004fe20000010000 */
[----:B------:R-:W-:Y:S05]  /*18460*/  BRA.DIV ~URZ, `(.L_x_2369) ;  /* 0x000052927f007947 */ /* 0x000fea000b800000 */
[----:B------:R-:W2:Y:S04]  /*18470*/  SHFL.BFLY PT, R3, R238, 0x2, 0x1f ;  /* 0x0c401f00ee037f89 */ /* 0x000ea800000e0000 */
[----:B------:R-:W3:Y:S01]  /*18480*/  SHFL.BFLY PT, R5, R14, 0x1, 0x1f ;  /* 0x0c201f000e057f89 */ /* 0x000ee200000e0000 */
[----:B--2---:R-:W-:-:S02]  /*18490*/  FADD.FTZ R12, R3, R238 ;  /* 0x000000ee030c7221 */ /* 0x004fc40000010000 */
[----:B---3--:R-:W-:-:S03]  /*184a0*/  FADD.FTZ R4, R14, R5 ;  /* 0x000000050e047221 */ /* 0x008fc60000010000 */
[----:B------:R2:W3:Y:S04]  /*184b0*/  SHFL.BFLY PT, R3, R12, 0x1, 0x1f ;  /* 0x0c201f000c037f89 */ /* 0x0004e800000e0000 */
.L_x_2442:
[----:B------:R-:W-:Y:S01]  /*184c0*/  FSETP.NE.FTZ.AND P1, PT, R4, RZ, PT ;  /* 0x000000ff0400720b */ /* 0x000fe20003f35000 */
[----:B--23--:R-:W-:Y:S01]  /*184d0*/  FADD.FTZ R12, R3, R12 ;  /* 0x0000000c030c7221 */ /* 0x00cfe20000010000 */
[----:B------:R-:W-:Y:S02]  /*184e0*/  MOV R13, RZ ;  /* 0x000000ff000d7202 */ /* 0x000fe40000000f00 */
[----:B------:R-:W-:Y:S02]  /*184f0*/  MOV R3, RZ ;  /* 0x000000ff00037202 */ /* 0x000fe40000000f00 */
[----:B------:R-:W-:Y:S02]  /*18500*/  FSETP.NE.FTZ.AND P0, PT, R12, RZ, PT ;  /* 0x000000ff0c00720b */ /* 0x000fe40003f15000 */
[----:B------:R-:W-:Y:S02]  /*18510*/  MOV R16, 0xff800000 ;  /* 0xff80000000107802 */ /* 0x000fe40000000f00 */
[----:B------:R-:W-:-:S03]  /*18520*/  MOV R17, 0x1 ;  /* 0x0000000100117802 */ /* 0x000fc60000000f00 */
[----:B------:R-:W2:Y:S01]  /*18530*/  @P1 MUFU.LG2 R5, R4 ;  /* 0x0000000400051308 */ /* 0x000ea20000000c00 */
[----:B------:R-:W-:-:S05]  /*18540*/  @P1 MOV R6, 0x3f317218 ;  /* 0x3f31721800061802 */ /* 0x000fca0000000f00 */
[----:B------:R-:W-:Y:S02]  /*18550*/  @P1 FMUL.FTZ R6, R6, c[0x0][0x2d0] ;  /* 0x0000b40006061a20 */ /* 0x000fe40000410000 */
[----:B------:R-:W3:Y:S08]  /*18560*/  @P1 MUFU.RCP R13, R4 ;  /* 0x00000004000d1308 */ /* 0x000ef00000001000 */
[----:B------:R-:W-:Y:S01]  /*18570*/  @P0 MUFU.RCP R3, R12 ;  /* 0x0000000c00030308 */ /* 0x000fe20000001000 */
[----:B--2---:R-:W-:-:S04]  /*18580*/  @P1 FMUL.FTZ R5, R5, 0.69314718246459960938 ;  /* 0x3f31721805051820 */ /* 0x004fc80000410000 */
[----:B------:R-:W-:Y:S01]  /*18590*/  @P1 FFMA.FTZ R16, R6, R2, R5 ;  /* 0x0000000206101223 */ /* 0x000fe20000010005 */
[----:B------:R-:W-:Y:S02]  /*185a0*/  MOV R2, 0xff800000 ;  /* 0xff80000000027802 */ /* 0x000fe40000000f00 */
[----:B------:R-:W2:Y:S01]  /*185b0*/  @P0 MUFU.LG2 R12, R12 ;  /* 0x0000000c000c0308 */ /* 0x000ea20000000c00 */
[C---:B---3--:R-:W-:Y:S02]  /*185c0*/  FMUL.FTZ R132, R13.reuse, R132 ;  /* 0x000000840d847220 */ /* 0x048fe40000410000 */
        /* <DEDUP_REMOVED lines=47> */
[----:B------:R-:W-:Y:S01]  /*188c0*/  @P0 MOV R13, 0x3f317218 ;  /* 0x3f317218000d0802 */ /* 0x000fe20000000f00 */
[----:B--2---:R-:W-:Y:S02]  /*188d0*/  @P0 FMUL.FTZ R12, R12, 0.69314718246459960938 ;  /* 0x3f3172180c0c0820 */ /* 0x004fe40000410000 */
[----:B------:R-:W-:Y:S02]  /*188e0*/  FMUL.FTZ R134, R3, R134 ;  /* 0x0000008603867220 */ /* 0x000fe40000410000 */
        /* <DEDUP_REMOVED lines=48> */
[----:B------:R-:W-:Y:S02]  /*18bf0*/  @P0 FFMA.FTZ R2, R13, R0, R12 ;  /* 0x000000000d020223 */ /* 0x000fe4000001000c */
.L_x_2301:
[----:B------:R-:W-:Y:S01]  /*18c00*/  LOP3.LUT P0, RZ, R213, 0xff, RZ, 0xc0, !PT ;  /* 0x000000ffd5ff7812 */ /* 0x000fe2000780c0ff */
[----:B------:R-:W-:-:S12]  /*18c10*/  BSSY B0, `(.L_x_2370) ;  /* 0x000000f000007945 */ /* 0x000fd80003800000 */
[----:B------:R-:W-:Y:S05]  /*18c20*/  @P0 BRA `(.L_x_2371) ;  /* 0x000000d000000947 */ /* 0x000fea0003800000 */
[----:B------:R-:W2:Y:S01]  /*18c30*/  S2R R3, SR_LANEID ;  /* 0x0000000000037919 */ /* 0x000ea20000000000 */
[----:B------:R-:W-:Y:S01]  /*18c40*/  VOTEU.ANY UR4, UPT, PT ;  /* 0x0000000000047886 */ /* 0x000fe200038e0100 */
[----:B------:R-:W-:Y:S01]  /*18c50*/  IMAD.MOV.U32 R18, RZ, RZ, c[0x0][0x560] ;  /* 0x00015800ff127624 */ /* 0x000fe200078e00ff */
[----:B------:R-:W2:Y:S01]  /*18c60*/  FLO.U32 R12, UR4 ;  /* 0x00000004000c7d00 */ /* 0x000ea200080e0000 */
[----:B------:R-:W-:-:S07]  /*18c70*/  IMAD.MOV.U32 R19, RZ, RZ, c[0x0][0x564] ;  /* 0x00015900ff137624 */ /* 0x000fce00078e00ff */
[----:B------:R-:W3:Y:S01]  /*18c80*/  POPC R13, UR4 ;  /* 0x00000004000d7d09 */ /* 0x000ee20008000000 */
[----:B--2---:R-:W-:-:S13]  /*18c90*/  ISETP.EQ.U32.AND P0, PT, R12, R3, PT ;  /* 0x000000030c00720c */ /* 0x004fda0003f02070 */
[----:B---3--:R-:W2:Y:S04]  /*18ca0*/  @P0 ATOMG.E.ADD.STRONG.GPU PT, R3, [R18.64], R13 ;  /* 0x0000000d120309a8 */ /* 0x008ea800081ee1c8 */
[----:B------:R-:W3:Y:S02]  /*18cb0*/  S2R R0, SR_LTMASK ;  /* 0x0000000000007919 */ /* 0x000ee40000003900 */
[----:B---3--:R-:W-:-:S04]  /*18cc0*/  LOP3.LUT R0, R0, UR4, RZ, 0xc0, !PT ;  /* 0x0000000400007c12 */ /* 0x008fc8000f8ec0ff */
[----:B------:R-:W3:Y:S01]  /*18cd0*/  POPC R208, R0 ;  /* 0x0000000000d07309 */ /* 0x000ee20000000000 */
[----:B--2---:R-:W3:Y:S02]  /*18ce0*/  SHFL.IDX PT, R3, R3, R12, 0x1f ;  /* 0x00001f0c03037589 */ /* 0x004ee400000e0000 */
[----:B---3--:R-:W-:-:S05]  /*18cf0*/  IADD3 R208, R3, c[0x0][0xc], R208 ;  /* 0x0000030003d07a10 */ /* 0x008fca0007ffe0d0 */
.L_x_2371:
[----:B------:R-:W-:Y:S05]  /*18d00*/  BSYNC B0 ;  /* 0x0000000000007941 */ /* 0x000fea0003800000 */
.L_x_2370:
[----:B------:R-:W-:Y:S01]  /*18d10*/  PRMT R17, R17, 0x9910, RZ ;  /* 0x0000991011117816 */ /* 0x000fe200000000ff */
[----:B------:R-:W-:Y:S01]  /*18d20*/  BSSY B1, `(.L_x_2372) ;  /* 0x000033c000017945 */ /* 0x000fe20003800000 */
[----:B------:R-:W-:Y:S02]  /*18d30*/  IMAD.MOV.U32 R3, RZ, RZ, R208 ;  /* 0x000000ffff037224 */ /* 0x000fe400078e00d0 */
[----:B------:R-:W-:-:S13]  /*18d40*/  ISETP.NE.AND P0, PT, R17, RZ, PT ;  /* 0x000000ff1100720c */ /* 0x000fda0003f05270 */
[----:B------:R-:W-:Y:S05]  /*18d50*/  @!P0 BRA `(.L_x_2373) ;  /* 0x0000274000008947 */ /* 0x000fea0003800000 */
[----:B------:R-:W-:Y:S01]  /*18d60*/  SHF.R.S32.HI R0, RZ, 0x1f, R213 ;  /* 0x0000001fff007819 */ /* 0x000fe200000114d5 */
[----:B------:R-:W-:Y:S01]  /*18d70*/  WARPSYNC 0xffffffff ;  /* 0xffffffff00007948 */ /* 0x000fe20003800000 */
[----:B------:R-:W-:Y:S01]  /*18d80*/  BAR.SYNC.DEFER_BLOCKING 0x1, 0x100 ;  /* 0x0044000000007b1d */ /* 0x000fe20000010000 */
[----:B------:R-:W-:Y:S02]  /*18d90*/  F2FP.BF16.PACK_AB R23, R133, R132 ;  /* 0x000000848517723e */ /* 0x000fe400000010ff */
[CC--:B------:R-:W-:Y:S02]  /*18da0*/  LEA.HI R12, R0.reuse, R213.reuse, RZ, 0x2 ;  /* 0x000000d5000c7211 */ /* 0x0c0fe400078f10ff */
[----:B------:R-:W-:Y:S02]  /*18db0*/  LEA.HI R19, R0, R213, RZ, 0x5 ;  /* 0x000000d500137211 */ /* 0x000fe400078f28ff */
[----:B------:R-:W-:Y:S02]  /*18dc0*/  SHF.R.S32.HI R12, RZ, 0x1f, R12 ;  /* 0x0000001fff0c7819 */ /* 0x000fe4000001140c */
[----:B------:R-:W-:-:S02]  /*18dd0*/  SHF.R.S32.HI R19, RZ, 0x5, R19 ;  /* 0x00000005ff137819 */ /* 0x000fc40000011413 */
[----:B------:R-:W-:Y:S02]  /*18de0*/  LEA.HI R12, R12, R219, RZ, 0x3 ;  /* 0x000000db0c0c7211 */ /* 0x000fe400078f18ff */
[----:B------:R-:W-:Y:S01]  /*18df0*/  F2FP.BF16.PACK_AB R24, R129, R128 ;  /* 0x000000808118723e */ /* 0x000fe200000010ff */
[----:B------:R-:W-:Y:S01]  /*18e00*/  IMAD.SHL.U32 R19, R19, 0x400, RZ ;  /* 0x0000040013137824 */ /* 0x000fe200078e00ff */
[----:B------:R-:W-:Y:S02]  /*18e10*/  LOP3.LUT R12, R12, 0xfffffff8, RZ, 0xc0, !PT ;  /* 0xfffffff80c0c7812 */ /* 0x000fe400078ec0ff */
[----:B------:R-:W-:Y:S01]  /*18e20*/  F2FP.BF16.PACK_AB R20, R131, R130 ;  /* 0x000000828314723e */ /* 0x000fe200000010ff */
[----:B------:R-:W-:Y:S01]  /*18e30*/  IMAD R19, R218, 0x2, R19 ;  /* 0x00000002da137824 */ /* 0x000fe200078e0213 */
[----:B------:R-:W-:Y:S01]  /*18e40*/  F2FP.BF16.PACK_AB R32, R125, R124 ;  /* 0x0000007c7d20723e */ /* 0x000fe200000010ff */
[----:B------:R-:W-:Y:S01]  /*18e50*/  IMAD.IADD R12, R219, 0x1, -R12 ;  /* 0x00000001db0c7824 */ /* 0x000fe200078e0a0c */
[----:B------:R-:W-:-:S02]  /*18e60*/  F2FP.BF16.PACK_AB R30, R127, R126 ;  /* 0x0000007e7f1e723e */ /* 0x000fc400000010ff */
[----:B------:R-:W-:Y:S01]  /*18e70*/  F2FP.BF16.PACK_AB R28, R123, R122 ;  /* 0x0000007a7b1c723e */ /* 0x000fe200000010ff */
[C---:B------:R-:W-:Y:S01]  /*18e80*/  IMAD.SHL.U32 R18, R12.reuse, 0x40, RZ ;  /* 0x000000400c127824 */ /* 0x040fe200078e00ff */
[----:B------:R-:W-:Y:S02]  /*18e90*/  LOP3.LUT R17, R12, 0x1, RZ, 0xc0, !PT ;  /* 0x000000010c117812 */ /* 0x000fe400078ec0ff */
[----:B------:R-:W-:Y:S02]  /*18ea0*/  F2FP.BF16.PACK_AB R26, R117, R116 ;  /* 0x00000074751a723e */ /* 0x000fe400000010ff */
[----:B------:R-:W-:Y:S02]  /*18eb0*/  LOP3.LUT R18, R18, 0x1c0, RZ, 0xc0, !PT ;  /* 0x000001c012127812 */ /* 0x000fe400078ec0ff */
[----:B------:R-:W-:Y:S02]  /*18ec0*/  ISETP.NE.U32.AND P0, PT, R17, 0x1, PT ;  /* 0x000000011100780c */ /* 0x000fe40003f05070 */
[----:B------:R-:W-:-:S02]  /*18ed0*/  SHF.R.U32.HI R13, RZ, 0x3, R18 ;  /* 0x00000003ff0d7819 */ /* 0x000fc40000011612 */
[----:B------:R-:W-:Y:S01]  /*18ee0*/  R2P PR, R12, 0x6 ;  /* 0x000000060c007804 */ /* 0x000fe20000000000 */
[----:B------:R-:W-:Y:S01]  /*18ef0*/  IMAD.MOV.U32 R12, RZ, RZ, 0x40 ;  /* 0x00000040ff0c7424 */ /* 0x000fe200078e00ff */
[----:B------:R-:W-:Y:S02]  /*18f00*/  LOP3.LUT R18, R13, R18, RZ, 0xfc, !PT ;  /* 0x000000120d127212 */ /* 0x000fe400078efcff */
[----:B------:R-:W-:Y:S02]  /*18f10*/  F2FP.BF16.PACK_AB R33, R113, R112 ;  /* 0x000000707121723e */ /* 0x000fe400000010ff */
[----:B------:R-:W-:Y:S01]  /*18f20*/  SEL R12, R12, 0xffffffc0, !P2 ;  /* 0xffffffc00c0c7807 */ /* 0x000fe20005000000 */
[----:B------:R-:W-:Y:S01]  /*18f30*/  IMAD.IADD R18, R19, 0x1, R18 ;  /* 0x0000000113127824 */ /* 0x000fe200078e0212 */
[----:B------:R-:W-:Y:S01]  /*18f40*/  F2FP.BF16.PACK_AB R35, R115, R114 ;  /* 0x000000727323723e */ /* 0x000fe200000010ff */
[----:B------:R-:W-:Y:S01]  /*18f50*/  IMAD.MOV.U32 R19, RZ, RZ, 0x20 ;  /* 0x00000020ff137424 */ /* 0x000fe200078e00ff */
[----:B------:R-:W-:Y:S01]  /*18f60*/  F2FP.BF16.PACK_AB R27, R109, R108 ;  /* 0x0000006c6d1b723e */ /* 0x000fe200000010ff */
[----:B------:R-:W-:Y:S01]  /*18f70*/  IMAD.SHL.U32 R22, R18, 0x2, RZ ;  /* 0x0000000212167824 */ /* 0x000fe200078e00ff */
[----:B------:R-:W-:-:S02]  /*18f80*/  F2FP.BF16.PACK_AB R18, R121, R120 ;  /* 0x000000787912723e */ /* 0x000fc400000010ff */
[----:B------:R-:W-:Y:S02]  /*18f90*/  SEL R19, R19, 0xffffffe0, !P1 ;  /* 0xffffffe013137807 */ /* 0x000fe40004800000 */
[C---:B------:R-:W-:Y:S01]  /*18fa0*/  IADD3 R13, R22.reuse, 0x80, RZ ;  /* 0x00000080160d7810 */ /* 0x040fe20007ffe0ff */
[----:B------:R2:W-:Y:S01]  /*18fb0*/  STS [R22+0x80], R23 ;  /* 0x0000801716007388 */ /* 0x0005e20000000800 */
[C---:B------:R-:W-:Y:S01]  /*18fc0*/  IADD3 R21, R22.reuse, 0x70, RZ ;  /* 0x0000007016157810 */ /* 0x040fe20007ffe0ff */
[----:B------:R-:W-:Y:S01]  /*18fd0*/  IMAD.IADD R17, R22, 0x1, R19 ;  /* 0x0000000116117824 */ /* 0x000fe200078e0213 */
[----:B------:R-:W-:Y:S02]  /*18fe0*/  @P0 IADD3 R21, R13, 0x10, RZ ;  /* 0x000000100d150810 */ /* 0x000fe40007ffe0ff */
[----:B------:R-:W-:Y:S02]  /*18ff0*/  F2FP.BF16.PACK_AB R13, R135, R134 ;  /* 0x00000086870d723e */ /* 0x000fe400000010ff */
[----:B------:R-:W-:Y:S01]  /*19000*/  F2FP.BF16.PACK_AB R25, R111, R110 ;  /* 0x0000006e6f19723e */ /* 0x000fe200000010ff */
[----:B------:R-:W-:Y:S01]  /*19010*/  IMAD.IADD R19, R19, 0x1, R21 ;  /* 0x0000000113137824 */ /* 0x000fe200078e0215 */
[----:B------:R-:W-:Y:S01]  /*19020*/  F2FP.BF16.PACK_AB R29, R107, R106 ;  /* 0x0000006a6b1d723e */ /* 0x000fe200000010ff */
[----:B------:R3:W-:Y:S01]  /*19030*/  STS [R22+0x480], R13 ;  /* 0x0004800d16007388 */ /* 0x0007e20000000800 */
[----:B------:R-:W-:-:S02]  /*19040*/  F2FP.BF16.PACK_AB R31, R41, R40 ;  /* 0x00000028291f723e */ /* 0x000fc400000010ff */
[----:B------:R-:W-:Y:S01]  /*19050*/  F2FP.BF16.PACK_AB R34, R55, R54 ;  /* 0x000000363722723e */ /* 0x000fe200000010ff */
[----:B------:R4:W-:Y:S01]  /*19060*/  STS [R21], R24 ;  /* 0x0000001815007388 */ /* 0x0009e20000000800 */
[----:B------:R-:W-:Y:S02]  /*19070*/  F2FP.BF16.PACK_AB R36, R57, R56 ;  /* 0x000000383924723e */ /* 0x000fe400000010ff */
[----:B------:R-:W-:Y:S01]  /*19080*/  F2FP.BF16.PACK_AB R38, R59, R58 ;  /* 0x0000003a3b26723e */ /* 0x000fe200000010ff */
[----:B------:R1:W-:Y:S01]  /*19090*/  STS [R21+0x400], R20 ;  /* 0x0004001415007388 */ /* 0x0003e20000000800 */
[----:B------:R-:W-:Y:S02]  /*190a0*/  F2FP.BF16.PACK_AB R37, R75, R74 ;  /* 0x0000004a4b25723e */ /* 0x000fe400000010ff */
[----:B------:R-:W-:Y:S01]  /*190b0*/  ISETP.NE.U32.AND P0, PT, RZ, c[0x0][0x508], PT ;  /* 0x00014200ff007a0c */ /* 0x000fe20003f05070 */
[----:B------:R1:W-:Y:S01]  /*190c0*/  STS [R17+0x80], R32 ;  /* 0x0000802011007388 */ /* 0x0003e20000000800 */
[----:B------:R-:W-:-:S02]  /*190d0*/  ISETP.NE.U32.AND P2, PT, RZ, c[0x0][0x500], PT ;  /* 0x00014000ff007a0c */ /* 0x000fc40003f45070 */
[----:B--2---:R-:W-:Y:S01]  /*190e0*/  F2FP.BF16.PACK_AB R23, R105, R104 ;  /* 0x000000686917723e */ /* 0x004fe200000010ff */
[----:B------:R2:W-:Y:S01]  /*190f0*/  STS [R17+0x480], R30 ;  /* 0x0004801e11007388 */ /* 0x0005e20000000800 */
[----:B------:R-:W-:Y:S02]  /*19100*/  ISETP.NE.AND.EX P1, PT, RZ, c[0x0][0x50c], PT, P0 ;  /* 0x00014300ff007a0c */ /* 0x000fe40003f25300 */
[----:B------:R-:W-:Y:S01]  /*19110*/  ISETP.NE.AND.EX P2, PT, RZ, c[0x0][0x504], PT, P2 ;  /* 0x00014100ff007a0c */ /* 0x000fe20003f45320 */
[----:B------:R2:W-:Y:S04]  /*19120*/  STS [R19], R18 ;  /* 0x0000001213007388 */ /* 0x0005e80000000800 */
[----:B------:R2:W-:Y:S01]  /*19130*/  STS [R19+0x400], R28 ;  /* 0x0004001c13007388 */ /* 0x0005e20000000800 */
[----:B---3--:R-:W-:Y:S01]  /*19140*/  IMAD.IADD R13, R22, 0x1, R12 ;  /* 0x00000001160d7824 */ /* 0x008fe200078e020c */
[----:B----4-:R-:W-:-:S04]  /*19150*/  F2FP.BF16.PACK_AB R24, R119, R118 ;  /* 0x000000767718723e */ /* 0x010fc800000010ff */
[----:B------:R3:W-:Y:S01]  /*19160*/  STS [R13+0x80], R26 ;  /* 0x0000801a0d007388 */ /* 0x0007e20000000800 */
[----:B-1----:R-:W-:-:S03]  /*19170*/  IMAD.IADD R20, R12, 0x1, R21 ;  /* 0x000000010c147824 */ /* 0x002fc600078e0215 */
[----:B------:R1:W-:Y:S01]  /*19180*/  STS [R13+0x480], R24 ;  /* 0x000480180d007388 */ /* 0x0003e20000000800 */
[----:B------:R-:W-:-:S03]  /*19190*/  F2FP.BF16.PACK_AB R32, R53, R52 ;  /* 0x000000343520723e */ /* 0x000fc600000010ff */
[----:B------:R4:W-:Y:S01]  /*191a0*/  STS [R20], R33 ;  /* 0x0000002114007388 */ /* 0x0009e20000000800 */
[----:B--2---:R-:W-:-:S03]  /*191b0*/  F2FP.BF16.PACK_AB R30, R51, R50 ;  /* 0x00000032331e723e */ /* 0x004fc600000010ff */
[----:B------:R2:W-:Y:S01]  /*191c0*/  STS [R20+0x400], R35 ;  /* 0x0004002314007388 */ /* 0x0005e20000000800 */
[----:B------:R-:W-:Y:S02]  /*191d0*/  IMAD.IADD R18, R12, 0x1, R17 ;  /* 0x000000010c127824 */ /* 0x000fe400078e0211 */
[----:B------:R-:W-:Y:S01]  /*191e0*/  IMAD.IADD R12, R19, 0x1, R12 ;  /* 0x00000001130c7824 */ /* 0x000fe200078e020c */
[----:B------:R-:W-:Y:S02]  /*191f0*/  F2FP.BF16.PACK_AB R28, R49, R48 ;  /* 0x00000030311c723e */ /* 0x000fe400000010ff */
[----:B------:R2:W-:Y:S04]  /*19200*/  STS [R18+0x80], R27 ;  /* 0x0000801b12007388 */ /* 0x0005e80000000800 */
[----:B------:R2:W-:Y:S01]  /*19210*/  STS [R18+0x480], R25 ;  /* 0x0004801912007388 */ /* 0x0005e20000000800 */
[----:B---3--:R-:W-:-:S03]  /*19220*/  F2FP.BF16.PACK_AB R26, R47, R46 ;  /* 0x0000002e2f1a723e */ /* 0x008fc600000010ff */
[----:B------:R3:W-:Y:S01]  /*19230*/  STS [R12], R23 ;  /* 0x000000170c007388 */ /* 0x0007e20000000800 */
[----:B-1----:R-:W-:-:S03]  /*19240*/  F2FP.BF16.PACK_AB R24, R45, R44 ;  /* 0x0000002c2d18723e */ /* 0x002fc600000010ff */
[----:B------:R1:W-:Y:S01]  /*19250*/  STS [R12+0x400], R29 ;  /* 0x0004001d0c007388 */ /* 0x0003e20000000800 */
[----:B----4-:R-:W-:-:S03]  /*19260*/  F2FP.BF16.PACK_AB R33, R43, R42 ;  /* 0x0000002a2b21723e */ /* 0x010fc600000010ff */
[----:B------:R4:W-:Y:S01]  /*19270*/  STS [R22+0x4080], R31 ;  /* 0x0040801f16007388 */ /* 0x0009e20000000800 */
[----:B--2---:R-:W-:-:S03]  /*19280*/  F2FP.BF16.PACK_AB R35, R73, R72 ;  /* 0x000000484923723e */ /* 0x004fc600000010ff */
[----:B------:R2:W-:Y:S04]  /*19290*/  STS [R22+0x4480], R33 ;  /* 0x0044802116007388 */ /* 0x0005e80000000800 */
[----:B------:R2:W-:Y:S01]  /*192a0*/  STS [R21+0x4000], R24 ;  /* 0x0040001815007388 */ /* 0x0005e20000000800 */
[----:B------:R-:W-:-:S03]  /*192b0*/  F2FP.BF16.PACK_AB R27, R65, R64 ;  /* 0x00000040411b723e */ /* 0x000fc600000010ff */
[----:B------:R2:W-:Y:S01]  /*192c0*/  STS [R21+0x4400], R26 ;  /* 0x0044001a15007388 */ /* 0x0005e20000000800 */
[----:B------:R-:W-:-:S03]  /*192d0*/  F2FP.BF16.PACK_AB R25, R63, R62 ;  /* 0x0000003e3f19723e */ /* 0x000fc600000010ff */
[----:B------:R2:W-:Y:S01]  /*192e0*/  STS [R17+0x4080], R28 ;  /* 0x0040801c11007388 */ /* 0x0005e20000000800 */
[----:B---3--:R-:W-:-:S03]  /*192f0*/  F2FP.BF16.PACK_AB R23, R61, R60 ;  /* 0x0000003c3d17723e */ /* 0x008fc600000010ff */
[----:B------:R3:W-:Y:S01]  /*19300*/  STS [R17+0x4480], R30 ;  /* 0x0044801e11007388 */ /* 0x0007e20000000800 */
[----:B-1----:R-:W-:-:S03]  /*19310*/  F2FP.BF16.PACK_AB R29, R67, R66 ;  /* 0x00000042431d723e */ /* 0x002fc600000010ff */
[----:B------:R1:W-:Y:S01]  /*19320*/  STS [R19+0x4000], R32 ;  /* 0x0040002013007388 */ /* 0x0003e20000000800 */
[----:B----4-:R-:W-:-:S03]  /*19330*/  F2FP.BF16.PACK_AB R31, R69, R68 ;  /* 0x00000044451f723e */ /* 0x010fc600000010ff */
[----:B------:R4:W-:Y:S01]  /*19340*/  STS [R19+0x4400], R34 ;  /* 0x0044002213007388 */ /* 0x0009e20000000800 */
[----:B--2---:R-:W-:-:S03]  /*19350*/  F2FP.BF16.PACK_AB R33, R71, R70 ;  /* 0x000000464721723e */ /* 0x004fc600000010ff */
[----:B------:R2:W-:Y:S01]  /*19360*/  STS [R13+0x4080], R36 ;  /* 0x004080240d007388 */ /* 0x0005e20000000800 */
[----:B------:R-:W-:-:S03]  /*19370*/  F2FP.BF16.PACK_AB R24, R77, R76 ;  /* 0x0000004c4d18723e */ /* 0x000fc600000010ff */
[----:B------:R-:W-:Y:S01]  /*19380*/  STS [R13+0x4480], R38 ;  /* 0x004480260d007388 */ /* 0x000fe20000000800 */
        /* <DEDUP_REMOVED lines=11> */
[----:B------:R-:W-:Y:S04]  /*19440*/  STS [R12+0x4400], R33 ;  /* 0x004400210c007388 */ /* 0x000fe80000000800 */
[----:B------:R-:W-:Y:S01]  /*19450*/  STS [R22+0x8080], R35 ;  /* 0x0080802316007388 */ /* 0x000fe20000000800 */
[----:B------:R-:W-:-:S03]  /*19460*/  F2FP.BF16.PACK_AB R23, R95, R94 ;  /* 0x0000005e5f17723e */ /* 0x000fc600000010ff */
[----:B------:R2:W-:Y:S01]  /*19470*/  STS [R22+0x8480], R37 ;  /* 0x0084802516007388 */ /* 0x0005e20000000800 */
[----:B------:R-:W-:-:S03]  /*19480*/  F2FP.BF16.PACK_AB R25, R93, R92 ;  /* 0x0000005c5d19723e */ /* 0x000fc600000010ff */
[----:B------:R-:W-:Y:S01]  /*19490*/  STS [R21+0x8000], R24 ;  /* 0x0080001815007388 */ /* 0x000fe20000000800 */
[----:B---3--:R-:W-:-:S03]  /*194a0*/  F2FP.BF16.PACK_AB R27, R103, R102 ;  /* 0x00000066671b723e */ /* 0x008fc600000010ff */
[----:B------:R3:W-:Y:S01]  /*194b0*/  STS [R21+0x8400], R26 ;  /* 0x0084001a15007388 */ /* 0x0007e20000000800 */
[----:B-1----:R-:W-:-:S03]  /*194c0*/  F2FP.BF16.PACK_AB R29, R99, R98 ;  /* 0x00000062631d723e */ /* 0x002fc600000010ff */
[----:B------:R-:W-:Y:S01]  /*194d0*/  STS [R17+0x8080], R28 ;  /* 0x0080801c11007388 */ /* 0x000fe20000000800 */
[----:B----4-:R-:W-:-:S03]  /*194e0*/  F2FP.BF16.PACK_AB R31, R101, R100 ;  /* 0x00000064651f723e */ /* 0x010fc600000010ff */
[----:B------:R1:W-:Y:S04]  /*194f0*/  STS [R17+0x8480], R30 ;  /* 0x0084801e11007388 */ /* 0x0003e80000000800 */
[----:B------:R-:W-:Y:S04]  /*19500*/  STS [R19+0x8000], R34 ;  /* 0x0080002213007388 */ /* 0x000fe80000000800 */
[----:B------:R4:W-:Y:S01]  /*19510*/  STS [R19+0x8400], R32 ;  /* 0x0084002013007388 */ /* 0x0009e20000000800 */
[----:B--2---:R-:W-:-:S03]  /*19520*/  F2FP.BF16.PACK_AB R22, R91, R90 ;  /* 0x0000005a5b16723e */ /* 0x004fc600000010ff */
[----:B------:R-:W-:Y:S04]  /*19530*/  STS [R13+0x8080], R36 ;  /* 0x008080240d007388 */ /* 0x000fe80000000800 */
[----:B------:R2:W-:Y:S01]  /*19540*/  STS [R13+0x8480], R22 ;  /* 0x008480160d007388 */ /* 0x0005e20000000800 */
[----:B---3--:R-:W-:-:S03]  /*19550*/  F2FP.BF16.PACK_AB R21, R97, R96 ;  /* 0x000000606115723e */ /* 0x008fc600000010ff */
[----:B------:R3:W-:Y:S04]  /*19560*/  STS [R20+0x8000], R25 ;  /* 0x0080001914007388 */ /* 0x0007e80000000800 */
[----:B------:R-:W-:Y:S01]  /*19570*/  STS [R20+0x8400], R23 ;  /* 0x0084001714007388 */ /* 0x000fe20000000800 */
[----:B-1----:R-:W-:-:S03]  /*19580*/  IMAD.MOV.U32 R17, RZ, RZ, RZ ;  /* 0x000000ffff117224 */ /* 0x002fc600078e00ff */
[----:B------:R1:W-:Y:S04]  /*19590*/  STS [R18+0x8080], R21 ;  /* 0x0080801512007388 */ /* 0x0003e80000000800 */
[----:B------:R1:W-:Y:S01]  /*195a0*/  STS [R18+0x8480], R29 ;  /* 0x0084801d12007388 */ /* 0x0003e20000000800 */
[----:B----4-:R-:W-:Y:S02]  /*195b0*/  SHF.R.S32.HI R19, RZ, 0x1f, R224 ;  /* 0x0000001fff137819 */ /* 0x010fe400000114e0 */
[C---:B------:R-:W-:Y:S01]  /*195c0*/  @P1 LEA R32, P0, R224.reuse, c[0x0][0x508], 0x2 ;  /* 0x00014200e0201a11 */ /* 0x040fe200078010ff */
[----:B------:R4:W-:Y:S03]  /*195d0*/  STS [R12+0x8000], R31 ;  /* 0x0080001f0c007388 */ /* 0x0009e60000000800 */
[----:B------:R-:W-:Y:S01]  /*195e0*/  @P1 LEA.HI.X R33, R224, c[0x0][0x50c], R19, 0x2, P0 ;  /* 0x00014300e0211a11 */ /* 0x000fe200000f1413 */
[----:B------:R4:W-:Y:S01]  /*195f0*/  STS [R12+0x8400], R27 ;  /* 0x0084001b0c007388 */ /* 0x0009e20000000800 */
[----:B--2---:R-:W-:-:S03]  /*19600*/  IMAD.MOV.U32 R13, RZ, RZ, c[0x0][0x388] ;  /* 0x0000e200ff0d7624 */ /* 0x004fc600078e00ff */
[----:B------:R-:W-:Y:S01]  /*19610*/  BAR.SYNC.DEFER_BLOCKING 0x1, 0x100 ;  /* 0x0044000000007b1d */ /* 0x000fe20000010000 */
[----:B---3--:R-:W-:-:S04]  /*19620*/  IMAD.MOV.U32 R25, RZ, RZ, 0x4 ;  /* 0x00000004ff197424 */ /* 0x008fc800078e00ff */
[----:B-1----:R-:W-:Y:S01]  /*19630*/  IMAD.WIDE R20, R224, R25, c[0x0][0x500] ;  /* 0x00014000e0147625 */ /* 0x002fe200078e0219 */
[----:B------:R4:W5:Y:S04]  /*19640*/  @P1 LDG.E R13, [R32.64] ;  /* 0x00000008200d1981 */ /* 0x000968000c1e1900 */
[----:B------:R4:W5:Y:S01]  /*19650*/  @P2 LDG.E R17, [R20.64] ;  /* 0x0000000814112981 */ /* 0x000962000c1e1900 */
[----:B------:R-:W-:-:S04]  /*19660*/  ISETP.NE.AND P0, PT, R210, RZ, PT ;  /* 0x000000ffd200720c */ /* 0x000fc80003f05270 */
[----:B------:R-:W-:Y:S01]  /*19670*/  SEL R210, R210, c[0x0][0x3d4], P0 ;  /* 0x0000f500d2d27a07 */ /* 0x000fe20000000000 */
[----:B------:R-:W-:Y:S05]  /*19680*/  @P1 BRA `(.L_x_2374) ;  /* 0x0000004000001947 */ /* 0x000fea0003800000 */
[----:B------:R-:W-:Y:S05]  /*19690*/  @!P2 BRA `(.L_x_2374) ;  /* 0x000000300000a947 */ /* 0x000fea0003800000 */
[----:B-----5:R-:W2:Y:S04]  /*196a0*/  LDG.E R13, [R20.64] ;  /* 0x00000008140d7981 */ /* 0x020ea8000c1e1900 */
[----:B----4-:R-:W2:Y:S02]  /*196b0*/  LDG.E R12, [R20.64+0x4] ;  /* 0x00000408140c7981 */ /* 0x010ea4000c1e1900 */
[----:B--2---:R-:W-:Y:S02]  /*196c0*/  IADD3 R13, -R13, R12, RZ ;  /* 0x0000000c0d0d7210 */ /* 0x004fe40007ffe1ff */
.L_x_2374:
[----:B------:R-:W-:Y:S01]  /*196d0*/  IMAD.MOV.U32 R34, RZ, RZ, 0x368 ;  /* 0x00000368ff227424 */ /* 0x000fe200078e00ff */
[----:B------:R-:W-:Y:S01]  /*196e0*/  ISETP.GT.AND P2, PT, R210, 0x1, PT ;  /* 0x00000001d200780c */ /* 0x000fe20003f44270 */
[----:B----4-:R-:W-:Y:S01]  /*196f0*/  IMAD.MOV.U32 R12, RZ, RZ, c[0x0][0x4e8] ;  /* 0x00013a00ff0c7624 */ /* 0x010fe200078e00ff */
[----:B------:R-:W-:Y:S01]  /*19700*/  ISETP.NE.U32.AND P0, PT, RZ, c[0x0][0x500], PT ;  /* 0x00014000ff007a0c */ /* 0x000fe20003f05070 */
[----:B------:R-:W-:Y:S01]  /*19710*/  IMAD.IADD R18, R222, 0x1, R209 ;  /* 0x00000001de127824 */ /* 0x000fe200078e02d1 */
[----:B------:R-:W-:Y:S01]  /*19720*/  SEL R34, R34, 0x328, P2 ;  /* 0x0000032822227807 */ /* 0x000fe20001000000 */
[----:B-----5:R-:W-:Y:S01]  /*19730*/  IMAD R13, R13, c[0x0][0x4e8], RZ ;  /* 0x00013a000d0d7a24 */ /* 0x020fe200078e02ff */
[----:B------:R-:W-:Y:S01]  /*19740*/  ISETP.NE.AND.EX P0, PT, RZ, c[0x0][0x504], PT, P0 ;  /* 0x00014100ff007a0c */ /* 0x000fe20003f05300 */
[----:B------:R-:W-:Y:S01]  /*19750*/  IMAD.MOV.U32 R24, RZ, RZ, R18 ;  /* 0x000000ffff187224 */ /* 0x000fe200078e0012 */
[----:B------:R-:W1:Y:S01]  /*19760*/  LDC.64 R20, c[0x0][R34+0x170] ;  /* 0x00005c0022147b82 */ /* 0x000e620000000a00 */
[----:B------:R-:W-:-:S02]  /*19770*/  ISETP.NE.AND P3, PT, R12, 0x1, PT ;  /* 0x000000010c00780c */ /* 0x000fc40003f65270 */
[----:B------:R-:W-:Y:S02]  /*19780*/  SEL R224, R224, RZ, !P0 ;  /* 0x000000ffe0e07207 */ /* 0x000fe40004000000 */
[----:B------:R-:W-:Y:S02]  /*19790*/  SEL R19, R19, RZ, !P0 ;  /* 0x000000ff13137207 */ /* 0x000fe40004000000 */
[----:B------:R-:W-:Y:S01]  /*197a0*/  SEL R25, R227, RZ, P2 ;  /* 0x000000ffe3197207 */ /* 0x000fe20001000000 */
[----:B------:R-:W2:Y:S08]  /*197b0*/  LDC.64 R22, c[0x0][R34+0x168] ;  /* 0x00005a0022167b82 */ /* 0x000eb00000000a00 */
[----:B------:R-:W3:Y:S08]  /*197c0*/  LDC.64 R28, c[0x0][R34+0x178] ;  /* 0x00005e00221c7b82 */ /* 0x000ef00000000a00 */
[----:B------:R-:W4:Y:S01]  /*197d0*/  LDC.64 R26, c[0x0][R34+0x160] ;  /* 0x00005800221a7b82 */ /* 0x000f220000000a00 */
[----:B-1----:R-:W-:-:S02]  /*197e0*/  IMAD R12, R21, R224, RZ ;  /* 0x000000e0150c7224 */ /* 0x002fc400078e02ff */
[----:B------:R-:W-:-:S04]  /*197f0*/  IMAD.WIDE.U32 R32, R20, R224, RZ ;  /* 0x000000e014207225 */ /* 0x000fc800078e00ff */
[----:B------:R-:W-:Y:S02]  /*19800*/  IMAD R12, R20, R19, R12 ;  /* 0x00000013140c7224 */ /* 0x000fe400078e020c */
[----:B------:R-:W-:-:S04]  /*19810*/  @P3 IMAD.HI.U32 R19, R18, c[0x0][0x4ec], RZ ;  /* 0x00013b0012133a27 */ /* 0x000fc800078e00ff */
[-C--:B--2---:R-:W-:Y:S01]  /*19820*/  IMAD.WIDE.U32 R30, R22, R225.reuse, RZ ;  /* 0x000000e1161e7225 */ /* 0x084fe200078e00ff */
[----:B------:R-:W-:Y:S02]  /*19830*/  @P3 SHF.R.U32.HI R24, RZ, c[0x0][0x4f0], R19 ;  /* 0x00013c00ff183a19 */ /* 0x000fe40000011613 */
[--C-:B------:R-:W-:Y:S01]  /*19840*/  SHF.R.S32.HI R19, RZ, 0x1f, R17.reuse ;  /* 0x0000001fff137819 */ /* 0x100fe20000011411 */
[----:B------:R-:W-:Y:S01]  /*19850*/  IMAD R20, R23, R225, RZ ;  /* 0x000000e117147224 */ /* 0x000fe200078e02ff */
[----:B------:R-:W-:Y:S01]  /*19860*/  IADD3 R23, P1, P0, R32, R30, R17 ;  /* 0x0000001e20177210 */ /* 0x000fe2000783e011 */
[----:B------:R-:W-:Y:S02]  /*19870*/  IMAD.IADD R12, R33, 0x1, R12 ;  /* 0x00000001210c7824 */ /* 0x000fe400078e020c */
[----:B------:R-:W-:Y:S02]  /*19880*/  IMAD.IADD R20, R31, 0x1, R20 ;  /* 0x000000011f147824 */ /* 0x000fe400078e0214 */
[----:B---3--:R-:W-:-:S02]  /*19890*/  IMAD R22, R29, R25, RZ ;  /* 0x000000191d167224 */ /* 0x008fc400078e02ff */
[--C-:B------:R-:W-:Y:S01]  /*198a0*/  IMAD.MOV R21, RZ, RZ, -R24.reuse ;  /* 0x000000ffff157224 */ /* 0x100fe200078e0a18 */
[----:B------:R-:W-:Y:S01]  /*198b0*/  IADD3.X R12, R12, R20, R19, P1, P0 ;  /* 0x000000140c0c7210 */ /* 0x000fe20000fe0413 */
[----:B------:R-:W-:Y:S01]  /*198c0*/  IMAD.WIDE.U32 R28, R28, R25, RZ ;  /* 0x000000191c1c7225 */ /* 0x000fe200078e00ff */
[----:B------:R-:W-:-:S03]  /*198d0*/  SHF.R.S32.HI R20, RZ, 0x1f, R24 ;  /* 0x0000001fff147819 */ /* 0x000fc60000011418 */
[----:B------:R-:W-:Y:S01]  /*198e0*/  IMAD R21, R21, c[0x0][0x4e8], R18 ;  /* 0x00013a0015157a24 */ /* 0x000fe200078e0212 */
[----:B------:R-:W-:Y:S01]  /*198f0*/  IADD3 R28, P1, P0, R24, R23, R28 ;  /* 0x00000017181c7210 */ /* 0x000fe2000783e01c */
[----:B------:R-:W-:Y:S02]  /*19900*/  IMAD.IADD R25, R29, 0x1, R22 ;  /* 0x000000011d197824 */ /* 0x000fe400078e0216 */
[----:B----4-:R-:W-:Y:S01]  /*19910*/  IMAD R23, R27, R21, RZ ;  /* 0x000000151b177224 */ /* 0x010fe200078e02ff */
        /* <DEDUP_REMOVED lines=9> */
[----:B------:R-:W-:Y:S01]  /*199b0*/  SEL R20, R20, c[0x0][0x454], P2 ;  /* 0x0001150014147a07 */ /* 0x000fe20001000000 */
[----:B------:R-:W-:Y:S03]  /*199c0*/  SHFL.IDX PT, R24, R12, RZ, 0x1c1f ;  /* 0x001c1fff0c187589 */ /* 0x000fe600000e0000 */
[----:B------:R-:W-:Y:S01]  /*199d0*/  LEA.HI.X R21, R28, R20, R21, 0x2, P0 ;  /* 0x000000141c157211 */ /* 0x000fe200000f1415 */
[----:B------:R-:W-:Y:S01]  /*199e0*/  SHFL.IDX PT, R26, R12, 0x1, 0x1c1f ;  /* 0x003c1f000c1a7f89 */ /* 0x000fe200000e0000 */
[----:B------:R-:W-:Y:S01]  /*199f0*/  IMAD.IADD R20, R216, 0x1, R209 ;  /* 0x00000001d8147824 */ /* 0x000fe200078e02d1 */
[----:B------:R-:W-:Y:S02]  /*19a00*/  LOP3.LUT P0, RZ, R217, 0x3, RZ, 0xc0, !PT ;  /* 0x00000003d9ff7812 */ /* 0x000fe4000780c0ff */
[----:B------:R-:W1:Y:S02]  /*19a10*/  SHFL.IDX PT, R25, R21, RZ, 0x1c1f ;  /* 0x001c1fff15197589 */ /* 0x000e6400000e0000 */
[----:B------:R-:W-:-:S02]  /*19a20*/  IADD3 R22, R20, 0x8, RZ ;  /* 0x0000000814167810 */ /* 0x000fc40007ffe0ff */
[----:B------:R-:W2:Y:S01]  /*19a30*/  SHFL.IDX PT, R27, R21, 0x1, 0x1c1f ;  /* 0x003c1f00151b7f89 */ /* 0x000ea200000e0000 */
[-C--:B------:R-:W-:Y:S02]  /*19a40*/  ISETP.GE.OR P1, PT, R20, R13.reuse, P0 ;  /* 0x0000000d1400720c */ /* 0x080fe40000726670 */
[----:B------:R-:W-:-:S11]  /*19a50*/  ISETP.GE.OR P0, PT, R22, R13, P0 ;  /* 0x0000000d1600720c */ /* 0x000fd60000706670 */
[----:B-1----:R1:W-:Y:S01]  /*19a60*/  @!P1 ST.E [R24.64], R16 ;  /* 0x0000001018009985 */ /* 0x0023e2000c101908 */
[----:B------:R-:W-:-:S03]  /*19a70*/  ISETP.GE.AND P1, PT, R22, R13, PT ;  /* 0x0000000d1600720c */ /* 0x000fc60003f26270 */
[----:B--2---:R1:W-:Y:S01]  /*19a80*/  @!P0 ST.E [R26.64], R2 ;  /* 0x000000021a008985 */ /* 0x0043e2000c101908 */
[----:B------:R-:W-:Y:S02]  /*19a90*/  ISETP.GE.AND P0, PT, R20, R13, PT ;  /* 0x0000000d1400720c */ /* 0x000fe40003f06270 */
[----:B------:R-:W-:Y:S01]  /*19aa0*/  P2R R12, PR, RZ, 0x2 ;  /* 0x00000002ff0c7803 */ /* 0x000fe20000000000 */
[----:B------:R-:W-:Y:S05]  /*19ab0*/  @P2 BRA `(.L_x_2375) ;  /* 0x0000083000002947 */ /* 0x000fea0003800000 */
[-C--:B------:R-:W-:Y:S01]  /*19ac0*/  LEA.HI R14, R0, R213.reuse, RZ, 0x3 ;  /* 0x000000d5000e7211 */ /* 0x080fe200078f18ff */
[----:B-1----:R-:W-:Y:S01]  /*19ad0*/  IMAD R2, R19, c[0x0][0x3a0], RZ ;  /* 0x0000e80013027a24 */ /* 0x002fe200078e02ff */
[----:B------:R1:W2:Y:S01]  /*19ae0*/  LDS.128 R64, [R138+0x80] ;  /* 0x000080008a407984 */ /* 0x0002a20000000c00 */
[C---:B------:R-:W-:Y:S01]  /*19af0*/  IMAD.WIDE.U32 R6, R17.reuse, c[0x0][0x3a0], RZ ;  /* 0x0000e80011067a25 */ /* 0x040fe200078e00ff */
[----:B------:R-:W-:Y:S02]  /*19b00*/  LOP3.LUT R0, R14, 0xfffffff8, RZ, 0xc0, !PT ;  /* 0xfffffff80e007812 */ /* 0x000fe400078ec0ff */
[----:B------:R-:W-:Y:S01]  /*19b10*/  SHF.R.S32.HI R14, RZ, 0x3, R14 ;  /* 0x00000003ff0e7819 */ /* 0x000fe2000001140e */
[----:B------:R-:W-:Y:S01]  /*19b20*/  IMAD R17, R17, c[0x0][0x3a4], R2 ;  /* 0x0000e90011117a24 */ /* 0x000fe200078e0202 */
[----:B------:R-:W-:Y:S01]  /*19b30*/  IADD3 R5, -R0, R213, RZ ;  /* 0x000000d500057210 */ /* 0x000fe20007ffe1ff */
[----:B------:R1:W3:Y:S01]  /*19b40*/  LDS.128 R60, [R138+0x1080] ;  /* 0x001080008a3c7984 */ /* 0x0002e20000000c00 */
[----:B------:R-:W-:-:S02]  /*19b50*/  SHF.R.S32.HI R2, RZ, 0x1f, R224 ;  /* 0x0000001fff027819 */ /* 0x000fc400000114e0 */
[----:B------:R-:W-:Y:S01]  /*19b60*/  IADD3 R7, R7, R17, RZ ;  /* 0x0000001107077210 */ /* 0x000fe20007ffe0ff */
[----:B------:R1:W4:Y:S01]  /*19b70*/  LDS.128 R56, [R138+0x2080] ;  /* 0x002080008a387984 */ /* 0x0003220000000c00 */
[----:B------:R-:W-:Y:S01]  /*19b80*/  LEA R0, R5, R14, 0x5 ;  /* 0x0000000e05007211 */ /* 0x000fe200078e28ff */
[----:B------:R-:W-:Y:S01]  /*19b90*/  IMAD R5, R2, c[0x0][0x3f0], RZ ;  /* 0x0000fc0002057a24 */ /* 0x000fe200078e02ff */
[----:B------:R-:W-:Y:S01]  /*19ba0*/  IADD3 R14, R14, R209, RZ ;  /* 0x000000d10e0e7210 */ /* 0x000fe20007ffe0ff */
[----:B------:R-:W-:Y:S01]  /*19bb0*/  IMAD.WIDE.U32 R6, R225, c[0x0][0x3e8], R6 ;  /* 0x0000fa00e1067a25 */ /* 0x000fe200078e0006 */
[----:B------:R-:W-:Y:S01]  /*19bc0*/  IADD3 R0, R209, R0, RZ ;  /* 0x00000000d1007210 */ /* 0x000fe20007ffe0ff */
[----:B------:R1:W1:Y:S02]  /*19bd0*/  LDS.128 R52, [R138+0x3080] ;  /* 0x003080008a347984 */ /* 0x0002640000000c00 */
[----:B------:R-:W-:Y:S01]  /*19be0*/  IMAD R7, R225, c[0x0][0x3ec], R7 ;  /* 0x0000fb00e1077a24 */ /* 0x000fe200078e0207 */
[----:B------:R-:W-:Y:S01]  /*19bf0*/  MOV R8, R0 ;  /* 0x0000000000087202 */ /* 0x000fe20000000f00 */
[----:B------:R-:W-:Y:S01]  /*19c00*/  @P3 IMAD.HI.U32 R4, R0, c[0x0][0x4ec], RZ ;  /* 0x00013b0000043a27 */ /* 0x000fe200078e00ff */
[----:B------:R1:W1:Y:S03]  /*19c10*/  LDS.128 R48, [R138+0x4080] ;  /* 0x004080008a307984 */ /* 0x0002660000000c00 */
[C---:B------:R-:W-:Y:S01]  /*19c20*/  IMAD R2, R224.reuse, c[0x0][0x3f4], R5 ;  /* 0x0000fd00e0027a24 */ /* 0x040fe200078e0205 */
[----:B------:R-:W-:Y:S01]  /*19c30*/  @P3 SHF.R.U32.HI R8, RZ, c[0x0][0x4f0], R4 ;  /* 0x00013c00ff083a19 */ /* 0x000fe20000011604 */
[----:B------:R-:W-:Y:S01]  /*19c40*/  IMAD.WIDE.U32 R16, R224, c[0x0][0x3f0], R6 ;  /* 0x0000fc00e0107a25 */ /* 0x000fe200078e0006 */
[----:B------:R1:W1:Y:S02]  /*19c50*/  LDS.128 R44, [R138+0x5080] ;  /* 0x005080008a2c7984 */ /* 0x0002640000000c00 */
        /* <DEDUP_REMOVED lines=22> */
[----:B--234-:R2:W3:Y:S02]  /*19dc0*/  SHFL.IDX PT, R22, R18, RZ, 0x181f ;  /* 0x00181fff12167589 */ /* 0x01c4e400000e0000 */
.L_x_2443:
[----:B------:R-:W-:Y:S05]  /*19dd0*/  BRA.DIV ~URZ, `(.L_x_2377) ;  /* 0x00003a827f007947 */ /* 0x000fea000b800000 */
[----:B------:R4:W2:Y:S02]  /*19de0*/  SHFL.IDX PT, R2, R8, RZ, 0x181f ;  /* 0x00181fff08027589 */ /* 0x0008a400000e0000 */
.L_x_2444:
        /* <DEDUP_REMOVED lines=18> */
.L_x_2379:
[----:B------:R-:W-:Y:S05]  /*19f10*/  BSYNC B0 ;  /* 0x0000000000007941 */ /* 0x000fea0003800000 */
.L_x_2378:
[----:B------:R-:W-:Y:S05]  /*19f20*/  BRA.DIV ~URZ, `(.L_x_2380) ;  /* 0x000039927f007947 */ /* 0x000fea000b800000 */
[----:B---3--:R3:W4:Y:S04]  /*19f30*/  SHFL.IDX PT, R22, R18, 0x1, 0x181f ;  /* 0x00381f0012167f89 */ /* 0x00872800000e0000 */
[----:B--2---:R3:W2:Y:S02]  /*19f40*/  SHFL.IDX PT, R2, R8, 0x1, 0x181f ;  /* 0x00381f0008027f89 */ /* 0x0046a400000e0000 */
.L_x_2445:
        /* <DEDUP_REMOVED lines=9> */
[----:B-1----:R-:W-:Y:S02]  /*19fe0*/  @!P0 LEA R32, P3, R214, R2, 0x1 ;  /* 0x00000002d6208211 */ /* 0x002fe400078608ff */
[-C--:B----4-:R-:W-:Y:S02]  /*19ff0*/  @!P2 LEA.HI.X R21, R228, R22.reuse, R15, 0x1, P5 ;  /* 0x00000016e415a211 */ /* 0x090fe400028f0c0f */
[-C--:B------:R-:W-:Y:S02]  /*1a000*/  @!P1 LEA.HI.X R17, R215, R22.reuse, R12, 0x1, P4 ;  /* 0x00000016d7119211 */ /* 0x080fe400020f0c0c */
[----:B------:R-:W-:Y:S01]  /*1a010*/  @!P0 LEA.HI.X R33, R214, R22, R9, 0x1, P3 ;  /* 0x00000016d6218211 */ /* 0x000fe200018f0c09 */
[----:B------:R1:W-:Y:S04]  /*1a020*/  @!P2 ST.E.128 [R20.64], R60 ;  /* 0x0000003c1400a985 */ /* 0x0003e8000c101d08 */
[----:B------:R1:W-:Y:S04]  /*1a030*/  @!P1 ST.E.128 [R16.64], R44 ;  /* 0x0000002c10009985 */ /* 0x0003e8000c101d08 */
[----:B------:R1:W-:Y:S02]  /*1a040*/  @!P0 ST.E.128 [R32.64], R28 ;  /* 0x0000001c20008985 */ /* 0x0003e4000c101d08 */
.L_x_2382:
[----:B------:R-:W-:Y:S05]  /*1a050*/  BSYNC B0 ;  /* 0x0000000000007941 */ /* 0x000fea0003800000 */
.L_x_2381:
[----:B------:R-:W-:Y:S05]  /*1a060*/  BRA.DIV ~URZ, `(.L_x_2383) ;  /* 0x000039127f007947 */ /* 0x000fea000b800000 */
[----:B----4-:R4:W3:Y:S02]  /*1a070*/  SHFL.IDX PT, R22, R18, 0x2, 0x181f ;  /* 0x00581f0012167f89 */ /* 0x0108e400000e0000 */
.L_x_2446:
[----:B------:R-:W-:Y:S05]  /*1a080*/  BRA.DIV ~URZ, `(.L_x_2384) ;  /* 0x000039627f007947 */ /* 0x000fea000b800000 */
[----:B--2---:R2:W4:Y:S02]  /*1a090*/  SHFL.IDX PT, R2, R8, 0x2, 0x181f ;  /* 0x00581f0008027f89 */ /* 0x00452400000e0000 */
.L_x_2447:
[----:B------:R-:W-:Y:S01]  /*1a0a0*/  IADD3 R0, R14, 0x40, RZ ;  /* 0x000000400e007810 */ /* 0x000fe20007ffe0ff */
[----:B------:R-:W-:Y:S03]  /*1a0b0*/  BSSY B0, `(.L_x_2385) ;  /* 0x000000f000007945 */ /* 0x000fe60003800000 */
[----:B------:R-:W-:-:S13]  /*1a0c0*/  ISETP.GE.AND P0, PT, R0, R13, PT ;  /* 0x0000000d0000720c */ /* 0x000fda0003f06270 */
[----:B------:R-:W-:Y:S05]  /*1a0d0*/  @P0 BRA `(.L_x_2386) ;  /* 0x000000c000000947 */ /* 0x000fea0003800000 */
[----:B------:R-:W-:Y:S02]  /*1a0e0*/  ISETP.GE.AND P2, PT, R228, c[0x0][0x3c8], PT ;  /* 0x0000f200e4007a0c */ /* 0x000fe40003f46270 */
[----:B------:R-:W-:Y:S02]  /*1a0f0*/  ISETP.GE.AND P1, PT, R215, c[0x0][0x3c8], PT ;  /* 0x0000f200d7007a0c */ /* 0x000fe40003f26270 */
[----:B------:R-:W-:-:S09]  /*1a100*/  ISETP.GE.AND P0, PT, R214, c[0x0][0x3c8], PT ;  /* 0x0000f200d6007a0c */ /* 0x000fd20003f06270 */
[-C--:B-1--4-:R-:W-:Y:S02]  /*1a110*/  @!P2 LEA R20, P5, R228, R2.reuse, 0x1 ;  /* 0x00000002e414a211 */ /* 0x092fe400078a08ff */
[CC--:B------:R-:W-:Y:S02]  /*1a120*/  @!P1 LEA R16, P4, R215.reuse, R2.reuse, 0x1 ;  /* 0x00000002d7109211 */ /* 0x0c0fe400078808ff */
[----:B------:R-:W-:Y:S02]  /*1a130*/  @!P0 LEA R28, P3, R214, R2, 0x1 ;  /* 0x00000002d61c8211 */ /* 0x000fe400078608ff */
[-C--:B---3--:R-:W-:Y:S02]  /*1a140*/  @!P2 LEA.HI.X R21, R228, R22.reuse, R15, 0x1, P5 ;  /* 0x00000016e415a211 */ /* 0x088fe400028f0c0f */
[-C--:B------:R-:W-:Y:S02]  /*1a150*/  @!P1 LEA.HI.X R17, R215, R22.reuse, R12, 0x1, P4 ;  /* 0x00000016d7119211 */ /* 0x080fe400020f0c0c */
[----:B------:R-:W-:Y:S01]  /*1a160*/  @!P0 LEA.HI.X R29, R214, R22, R9, 0x1, P3 ;  /* 0x00000016d61d8211 */ /* 0x000fe200018f0c09 */
[----:B------:R1:W-:Y:S04]  /*1a170*/  @!P2 ST.E.128 [R20.64], R56 ;  /* 0x000000381400a985 */ /* 0x0003e8000c101d08 */
[----:B------:R1:W-:Y:S04]  /*1a180*/  @!P1 ST.E.128 [R16.64], R40 ;  /* 0x0000002810009985 */ /* 0x0003e8000c101d08 */
[----:B------:R1:W-:Y:S02]  /*1a190*/  @!P0 ST.E.128 [R28.64], R24 ;  /* 0x000000181c008985 */ /* 0x0003e4000c101d08 */
.L_x_2386:
[----:B------:R-:W-:Y:S05]  /*1a1a0*/  BSYNC B0 ;  /* 0x0000000000007941 */ /* 0x000fea0003800000 */
.L_x_2385:
[----:B------:R-:W-:Y:S05]  /*1a1b0*/  BRA.DIV ~URZ, `(.L_x_2387) ;  /* 0x000038927f007947 */ /* 0x000fea000b800000 */
[----:B---34-:R-:W3:Y:S04]  /*1a1c0*/  SHFL.IDX PT, R18, R18, 0x3, 0x181f ;  /* 0x00781f0012127f89 */ /* 0x018ee800000e0000 */
[----:B------:R4:W2:Y:S02]  /*1a1d0*/  SHFL.IDX PT, R2, R8, 0x3, 0x181f ;  /* 0x00781f0008027f89 */ /* 0x0008a400000e0000 */
.L_x_2448:
[----:B------:R-:W-:-:S04]  /*1a1e0*/  IADD3 R14, R14, 0x60, RZ ;  /* 0x000000600e0e7810 */ /* 0x000fc80007ffe0ff */
[----:B------:R-:W-:-:S13]  /*1a1f0*/  ISETP.GE.AND P0, PT, R14, R13, PT ;  /* 0x0000000d0e00720c */ /* 0x000fda0003f06270 */
[----:B------:R-:W-:Y:S05]  /*1a200*/  @P0 BRA `(.L_x_2388) ;  /* 0x00001ed000000947 */ /* 0x000fea0003800000 */
[----:B------:R-:W-:Y:S02]  /*1a210*/  ISETP.GE.AND P1, PT, R228, c[0x0][0x3c8], PT ;  /* 0x0000f200e4007a0c */ /* 0x000fe40003f26270 */
[----:B------:R-:W-:-:S11]  /*1a220*/  ISETP.GE.AND P0, PT, R215, c[0x0][0x3c8], PT ;  /* 0x0000f200d7007a0c */ /* 0x000fd60003f06270 */
[CC--:B-12---:R-:W-:Y:S02]  /*1a230*/  @!P1 LEA R16, P3, R228.reuse, R2.reuse, 0x1 ;  /* 0x00000002e4109211 */ /* 0x0c6fe400078608ff */
[C---:B------:R-:W-:Y:S02]  /*1a240*/  @!P0 LEA R14, P2, R215.reuse, R2, 0x1 ;  /* 0x00000002d70e8211 */ /* 0x040fe400078408ff */
[-C--:B---3--:R-:W-:Y:S02]  /*1a250*/  @!P1 LEA.HI.X R17, R228, R18.reuse, R15, 0x1, P3 ;  /* 0x00000012e4119211 */ /* 0x088fe400018f0c0f */
[----:B------:R-:W-:-:S03]  /*1a260*/  @!P0 LEA.HI.X R15, R215, R18, R12, 0x1, P2 ;  /* 0x00000012d70f8211 */ /* 0x000fc600010f0c0c */
[----:B------:R1:W-:Y:S04]  /*1a270*/  @!P1 ST.E.128 [R16.64], R52 ;  /* 0x0000003410009985 */ /* 0x0003e8000c101d08 */
[----:B------:R1:W-:Y:S01]  /*1a280*/  @!P0 ST.E.128 [R14.64], R36 ;  /* 0x000000240e008985 */ /* 0x0003e2000c101d08 */
[----:B------:R-:W-:-:S13]  /*1a290*/  ISETP.GE.AND P0, PT, R214, c[0x0][0x3c8], PT ;  /* 0x0000f200d6007a0c */ /* 0x000fda0003f06270 */
[----:B------:R-:W-:Y:S05]  /*1a2a0*/  @P0 BRA `(.L_x_2388) ;  /* 0x00001e3000000947 */ /* 0x000fea0003800000 */
[----:B----4-:R-:W-:-:S04]  /*1a2b0*/  LEA R8, P0, R214, R2, 0x1 ;  /* 0x00000002d6087211 */ /* 0x010fc800078008ff */
[----:B------:R-:W-:-:S05]  /*1a2c0*/  LEA.HI.X R9, R214, R18, R9, 0x1, P0 ;  /* 0x00000012d6097211 */ /* 0x000fca00000f0c09 */
[----:B------:R2:W-:Y:S01]  /*1a2d0*/  ST.E.128 [R8.64], R4 ;  /* 0x0000000408007985 */ /* 0x0005e2000c101d08 */
[----:B------:R-:W-:Y:S05]  /*1a2e0*/  BRA `(.L_x_2388) ;  /* 0x00001df000007947 */ /* 0x000fea0003800000 */
.L_x_2375:
[----:B------:R-:W-:Y:S01]  /*1a2f0*/  IMAD R0, R19, c[0x0][0x408], RZ ;  /* 0x0001020013007a24 */ /* 0x000fe200078e02ff */
[----:B-1----:R-:W-:Y:S01]  /*1a300*/  MOV R2, R18 ;  /* 0x0000001200027202 */ /* 0x002fe20000000f00 */
[----:B------:R-:W-:-:S04]  /*1a310*/  IMAD.WIDE.U32 R20, R17, c[0x0][0x408], RZ ;  /* 0x0001020011147a25 */ /* 0x000fc800078e00ff */
[----:B------:R-:W-:-:S05]  /*1a320*/  IMAD R0, R17, c[0x0][0x40c], R0 ;  /* 0x0001030011007a24 */ /* 0x000fca00078e0200 */
[----:B------:R-:W-:Y:S02]  /*1a330*/  IADD3 R21, R21, R0, RZ ;  /* 0x0000000015157210 */ /* 0x000fe40007ffe0ff */
[----:B------:R-:W-:-:S03]  /*1a340*/  SHF.R.S32.HI R0, RZ, 0x1f, R224 ;  /* 0x0000001fff007819 */ /* 0x000fc600000114e0 */
[----:B------:R-:W-:-:S04]  /*1a350*/  IMAD.WIDE.U32 R16, R225, c[0x0][0x438], R20 ;  /* 0x00010e00e1107a25 */ /* 0x000fc800078e0014 */
[----:B------:R-:W-:Y:S02]  /*1a360*/  IMAD R13, R0, c[0x0][0x440], RZ ;  /* 0x00011000000d7a24 */ /* 0x000fe400078e02ff */
[----:B------:R-:W-:Y:S02]  /*1a370*/  IMAD R17, R225, c[0x0][0x43c], R17 ;  /* 0x00010f00e1117a24 */ /* 0x000fe400078e0211 */
[----:B------:R-:W-:-:S04]  /*1a380*/  @P3 IMAD.HI.U32 R0, R18, c[0x0][0x4ec], RZ ;  /* 0x00013b0012003a27 */ /* 0x000fc800078e00ff */
[C---:B------:R-:W-:Y:S01]  /*1a390*/  IMAD R13, R224.reuse, c[0x0][0x444], R13 ;  /* 0x00011100e00d7a24 */ /* 0x040fe200078e020d */
[----:B------:R-:W-:Y:S01]  /*1a3a0*/  @P3 SHF.R.U32.HI R2, RZ, c[0x0][0x4f0], R0 ;  /* 0x00013c00ff023a19 */ /* 0x000fe20000011600 */
[----:B------:R-:W-:-:S05]  /*1a3b0*/  IMAD.WIDE.U32 R16, R224, c[0x0][0x440], R16 ;  /* 0x00011000e0107a25 */ /* 0x000fca00078e0010 */
[----:B------:R-:W-:Y:S02]  /*1a3c0*/  IADD3 R21, R17, R13, RZ ;  /* 0x0000000d11157210 */ /* 0x000fe40007ffe0ff */
[----:B------:R-:W-:Y:S02]  /*1a3d0*/  MOV R20, R16 ;  /* 0x0000001000147202 */ /* 0x000fe40000000f00 */
        /* <DEDUP_REMOVED lines=18> */
.L_x_2449:
[----:B------:R-:W-:Y:S05]  /*1a500*/  BRA.DIV ~URZ, `(.L_x_2390) ;  /* 0x000036727f007947 */ /* 0x000fea000b800000 */
[----:B------:R3:W4:Y:S02]  /*1a510*/  SHFL.IDX PT, R2, R163, RZ, 0x1c1f ;  /* 0x001c1fffa3027589 */ /* 0x00072400000e0000 */
.L_x_2450:
        /* <DEDUP_REMOVED lines=54> */
[-C--:B------:R-:W-:Y:S02]  /*1a880*/  @!P0 LEA R16, P2, R159, R2.reuse, 0x2 ;  /* 0x000000029f108211 */ /* 0x080fe400078410ff */
[----:B--2---:R-:W-:Y:S01]  /*1a890*/  @!P1 IMAD.WIDE R20, R221, 0x4, R164 ;  /* 0x00000004dd149825 */ /* 0x004fe200078e02a4 */
[----:B------:R-:W-:Y:S02]  /*1a8a0*/  @!P3 LEA R166, P5, R161, R2, 0x2 ;  /* 0x00000002a1a6b211 */ /* 0x000fe400078a10ff */
[----:B------:R-:W-:Y:S02]  /*1a8b0*/  @!P0 LEA.HI.X R17, R159, R165, R156, 0x2, P2 ;  /* 0x000000a59f118211 */ /* 0x000fe400010f149c */
[----:B------:R-:W-:Y:S01]  /*1a8c0*/  ISETP.GE.AND P2, PT, R146, c[0x0][0x3c8], PT ;  /* 0x0000f20092007a0c */ /* 0x000fe20003f46270 */
[----:B------:R2:W-:Y:S01]  /*1a8d0*/  @!P1 ST.E.64 [R20.64], R132 ;  /* 0x0000008414009985 */ /* 0x0005e2000c101b08 */
[----:B------:R-:W-:-:S02]  /*1a8e0*/  ISETP.GE.AND P1, PT, R144, c[0x0][0x3c8], PT ;  /* 0x0000f20090007a0c */ /* 0x000fc40003f26270 */
[----:B------:R-:W-:Y:S01]  /*1a8f0*/  @!P3 LEA.HI.X R167, R161, R165, R158, 0x2, P5 ;  /* 0x000000a5a1a7b211 */ /* 0x000fe200028f149e */
[----:B------:R4:W-:Y:S01]  /*1a900*/  @!P0 ST.E.64 [R16.64], R128 ;  /* 0x0000008010008985 */ /* 0x0009e2000c101b08 */
[----:B------:R-:W-:-:S03]  /*1a910*/  @!P4 LEA R168, P0, R155, R2, 0x2 ;  /* 0x000000029ba8c211 */ /* 0x000fc600078010ff */
[----:B------:R5:W-:Y:S01]  /*1a920*/  @!P3 ST.E.64 [R166.64], R124 ;  /* 0x0000007ca600b985 */ /* 0x000be2000c101b08 */
[-C--:B------:R-:W-:Y:S02]  /*1a930*/  @!P4 LEA.HI.X R169, R155, R165.reuse, R154, 0x2, P0 ;  /* 0x000000a59ba9c211 */ /* 0x080fe400000f149a */
[----:B------:R-:W-:Y:S02]  /*1a940*/  ISETP.GE.AND P3, PT, R88, c[0x0][0x3c8], PT ;  /* 0x0000f20058007a0c */ /* 0x000fe40003f66270 */
[----:B------:R-:W-:Y:S01]  /*1a950*/  @!P2 LEA R170, P5, R146, R2, 0x2 ;  /* 0x0000000292aaa211 */ /* 0x000fe200078a10ff */
[----:B------:R1:W-:Y:S01]  /*1a960*/  @!P4 ST.E.64 [R168.64], R120 ;  /* 0x00000078a800c985 */ /* 0x0003e2000c101b08 */
[----:B------:R-:W-:Y:S02]  /*1a970*/  ISETP.GE.AND P4, PT, R38, c[0x0][0x3c8], PT ;  /* 0x0000f20026007a0c */ /* 0x000fe40003f86270 */
[----:B------:R-:W-:-:S05]  /*1a980*/  @!P2 LEA.HI.X R171, R146, R165, R145, 0x2, P5 ;  /* 0x000000a592aba211 */ /* 0x000fca00028f1491 */
        /* <DEDUP_REMOVED lines=10> */
[CC--:B-1----:R-:W-:Y:S01]  /*1aa30*/  @!P2 LEA R120, P5, R36.reuse, R2.reuse, 0x2 ;  /* 0x000000022478a211 */ /* 0x0c2fe200078a10ff */
        /* <DEDUP_REMOVED lines=25> */
[----:B-----5:R-:W-:Y:S01]  /*1abd0*/  @!P3 LEA R44, P5, R18, R2, 0x2 ;  /* 0x00000002122cb211 */ /* 0x020fe200078a10ff */
[----:B------:R3:W-:Y:S01]  /*1abe0*/  @!P1 ST.E.64 [R40.64], R60 ;  /* 0x0000003c28009985 */ /* 0x0007e2000c101b08 */
[----:B------:R-:W-:Y:S02]  /*1abf0*/  ISETP.GE.AND P1, PT, R152, c[0x0][0x3c8], PT ;  /* 0x0000f20098007a0c */ /* 0x000fe40003f26270 */
[----:B------:R-:W-:Y:S02]  /*1ac00*/  @!P3 LEA.HI.X R45, R18, R165, R13, 0x2, P5 ;  /* 0x000000a5122db211 */ /* 0x000fe400028f140d */
[----:B------:R-:W-:-:S03]  /*1ac10*/  ISETP.GE.AND P5, PT, R84, c[0x0][0x3c8], PT ;  /* 0x0000f20054007a0c */ /* 0x000fc60003fa6270 */
[----:B------:R4:W-:Y:S01]  /*1ac20*/  @!P3 ST.E.64 [R44.64], R64 ;  /* 0x000000402c00b985 */ /* 0x0009e2000c101b08 */
[----:B-1----:R-:W-:-:S05]  /*1ac30*/  @!P4 LEA R20, P0, R150, R2, 0x2 ;  /* 0x000000029614c211 */ /* 0x002fca00078010ff */
[-C--:B------:R-:W-:Y:S02]  /*1ac40*/  @!P1 LEA R48, P3, R152, R2.reuse, 0x2 ;  /* 0x0000000298309211 */ /* 0x080fe400078610ff */
[-C--:B------:R-:W-:Y:S02]  /*1ac50*/  @!P4 LEA.HI.X R21, R150, R165.reuse, R149, 0x2, P0 ;  /* 0x000000a59615c211 */ /* 0x080fe400000f1495 */
[-C--:B------:R-:W-:Y:S02]  /*1ac60*/  @!P1 LEA.HI.X R49, R152, R165.reuse, R151, 0x2, P3 ;  /* 0x000000a598319211 */ /* 0x080fe400018f1497 */
[----:B--2---:R-:W-:Y:S01]  /*1ac70*/  @!P2 LEA R16, P0, R160, R2, 0x2 ;  /* 0x00000002a010a211 */ /* 0x004fe200078010ff */
        /* <DEDUP_REMOVED lines=26> */
.L_x_2392:
[----:B------:R-:W-:Y:S05]  /*1ae20*/  BSYNC B0 ;  /* 0x0000000000007941 */ /* 0x000fea0003800000 */
.L_x_2391:
[----:B------:R-:W-:Y:S05]  /*1ae30*/  BRA.DIV ~URZ, `(.L_x_2393) ;  /* 0x00002da27f007947 */ /* 0x000fea000b800000 */
[----:B------:R1:W3:Y:S04]  /*1ae40*/  SHFL.IDX PT, R5, R162, 0x1, 0x1c1f ;  /* 0x003c1f00a2057f89 */ /* 0x0002e800000e0000 */
[----:B----4-:R1:W4:Y:S02]  /*1ae50*/  SHFL.IDX PT, R2, R163, 0x1, 0x1c1f ;  /* 0x003c1f00a3027f89 */ /* 0x01032400000e0000 */
.L_x_2451:
[----:B------:R-:W-:-:S13]  /*1ae60*/  ISETP.NE.AND P0, PT, R12, RZ, PT ;  /* 0x000000ff0c00720c */ /* 0x000fda0003f05270 */
[----:B------:R-:W-:Y:S05]  /*1ae70*/  @P0 BRA `(.L_x_2388) ;  /* 0x0000126000000947 */ /* 0x000fea0003800000 */
[----:B------:R-:W-:Y:S02]  /*1ae80*/  ISETP.GE.AND P3, PT, R159, c[0x0][0x3c8], PT ;  /* 0x0000f2009f007a0c */ /* 0x000fe40003f66270 */
[----:B------:R-:W-:Y:S02]  /*1ae90*/  ISETP.GE.AND P2, PT, R161, c[0x0][0x3c8], PT ;  /* 0x0000f200a1007a0c */ /* 0x000fe40003f46270 */
[----:B------:R-:W-:Y:S02]  /*1aea0*/  ISETP.GE.AND P1, PT, R155, c[0x0][0x3c8], PT ;  /* 0x0000f2009b007a0c */ /* 0x000fe40003f26270 */
[----:B------:R-:W-:Y:S02]  /*1aeb0*/  ISETP.GE.AND P4, PT, R221, c[0x0][0x3c8], PT ;  /* 0x0000f200dd007a0c */ /* 0x000fe40003f86270 */
[----:B------:R-:W-:-:S05]  /*1aec0*/  ISETP.GE.AND P0, PT, R146, c[0x0][0x3c8], PT ;  /* 0x0000f20092007a0c */ /* 0x000fca0003f06270 */
[-C--:B-1--4-:R-:W-:Y:S02]  /*1aed0*/  @!P3 LEA R8, P6, R159, R2.reuse, 0x2 ;  /* 0x000000029f08b211 */ /* 0x092fe400078c10ff */
[-C--:B------:R-:W-:Y:S02]  /*1aee0*/  @!P2 LEA R6, P5, R161, R2.reuse, 0x2 ;  /* 0x00000002a106a211 */ /* 0x080fe400078a10ff */
[-C--:B---3--:R-:W-:Y:S02]  /*1aef0*/  @!P3 LEA.HI.X R9, R159, R5.reuse, R156, 0x2, P6 ;  /* 0x000000059f09b211 */ /* 0x088fe400030f149c */
[-C--:B------:R-:W-:Y:S01]  /*1af00*/  @!P1 LEA R20, P6, R155, R2.reuse, 0x2 ;  /* 0x000000029b149211 */ /* 0x080fe200078c10ff */
[----:B------:R-:W-:Y:S01]  /*1af10*/  @!P4 IMAD.MOV.U32 R4, RZ, RZ, R2 ;  /* 0x000000ffff04c224 */ /* 0x000fe200078e0002 */
[-C--:B------:R-:W-:Y:S02]  /*1af20*/  @!P2 LEA.HI.X R7, R161, R5.reuse, R158, 0x2, P5 ;  /* 0x00000005a107a211 */ /* 0x080fe400028f149e */
[----:B------:R-:W-:Y:S01]  /*1af30*/  @!P0 LEA R16, P5, R146, R2, 0x2 ;  /* 0x0000000292108211 */ /* 0x000fe200078a10ff */
[----:B------:R-:W-:Y:S01]  /*1af40*/  @!P4 IMAD.WIDE R40, R221, 0x4, R4 ;  /* 0x00000004dd28c825 */ /* 0x000fe200078e0204 */
[----:B------:R-:W-:-:S02]  /*1af50*/  @!P1 LEA.HI.X R21, R155, R5, R154, 0x2, P6 ;  /* 0x000000059b159211 */ /* 0x000fc400030f149a */
[----:B------:R-:W-:Y:S02]  /*1af60*/  ISETP.GE.AND P6, PT, R144, c[0x0][0x3c8], PT ;  /* 0x0000f20090007a0c */ /* 0x000fe40003fc6270 */
[----:B------:R-:W-:Y:S01]  /*1af70*/  @!P0 LEA.HI.X R17, R146, R5, R145, 0x2, P5 ;  /* 0x0000000592118211 */ /* 0x000fe200028f1491 */
[----:B------:R1:W-:Y:S01]  /*1af80*/  @!P4 ST.E.64 [R40.64], R134 ;  /* 0x000000862800c985 */ /* 0x0003e2000c101b08 */
[----:B------:R-:W-:Y:S02]  /*1af90*/  ISETP.GE.AND P5, PT, R88, c[0x0][0x3c8], PT ;  /* 0x0000f20058007a0c */ /* 0x000fe40003fa6270 */
[----:B------:R-:W-:Y:S01]  /*1afa0*/  ISETP.GE.AND P4, PT, R38, c[0x0][0x3c8], PT ;  /* 0x0000f20026007a0c */ /* 0x000fe20003f86270 */
[----:B------:R-:W-:Y:S01]  /*1afb0*/  @!P3 ST.E.64 [R8.64], R130 ;  /* 0x000000820800b985 */ /* 0x000fe2000c101b08 */
[----:B------:R-:W-:-:S03]  /*1afc0*/  ISETP.GE.AND P3, PT, R36, c[0x0][0x3c8], PT ;  /* 0x0000f20024007a0c */ /* 0x000fc60003f66270 */
[----:B------:R3:W-:Y:S01]  /*1afd0*/  @!P2 ST.E.64 [R6.64], R126 ;  /* 0x0000007e0600a985 */ /* 0x0007e2000c101b08 */
[----:B------:R-:W-:-:S03]  /*1afe0*/  ISETP.GE.AND P2, PT, R31, c[0x0][0x3c8], PT ;  /* 0x0000f2001f007a0c */ /* 0x000fc60003f46270 */
[----:B------:R-:W-:Y:S02]  /*1aff0*/  @!P1 ST.E.64 [R20.64], R122 ;  /* 0x0000007a14009985 */ /* 0x000fe4000c101b08 */
[-C--:B------:R-:W-:Y:S02]  /*1b000*/  @!P5 LEA R44, P1, R88, R2.reuse, 0x2 ;  /* 0x00000002582cd211 */ /* 0x080fe400078210ff */
[----:B------:R4:W-:Y:S01]  /*1b010*/  @!P0 ST.E.64 [R16.64], R118 ;  /* 0x0000007610008985 */ /* 0x0009e2000c101b08 */
[----:B------:R-:W-:Y:S02]  /*1b020*/  @!P6 LEA R48, P0, R144, R2, 0x2 ;  /* 0x000000029030e211 */ /* 0x000fe400078010ff */
[-C--:B------:R-:W-:Y:S02]  /*1b030*/  @!P5 LEA.HI.X R45, R88, R5.reuse, R85, 0x2, P1 ;  /* 0x00000005582dd211 */ /* 0x080fe400008f1455 */
[----:B------:R-:W-:Y:S02]  /*1b040*/  @!P6 LEA.HI.X R49, R144, R5, R89, 0x2, P0 ;  /* 0x000000059031e211 */ /* 0x000fe400000f1459 */
[----:B------:R-:W-:-:S03]  /*1b050*/  ISETP.GE.AND P1, PT, R29, c[0x0][0x3c8], PT ;  /* 0x0000f2001d007a0c */ /* 0x000fc60003f26270 */
[----:B------:R-:W-:Y:S01]  /*1b060*/  @!P6 ST.E.64 [R48.64], R114 ;  /* 0x000000723000e985 */ /* 0x000fe2000c101b08 */
[----:B------:R-:W-:Y:S02]  /*1b070*/  ISETP.GE.AND P6, PT, R27, c[0x0][0x3c8], PT ;  /* 0x0000f2001b007a0c */ /* 0x000fe40003fc6270 */
[CC--:B-1----:R-:W-:Y:S01]  /*1b080*/  @!P4 LEA R40, P0, R38.reuse, R2.reuse, 0x2 ;  /* 0x000000022628c211 */ /* 0x0c2fe200078010ff */
        /* <DEDUP_REMOVED lines=10> */
[CC--:B----4-:R-:W-:Y:S02]  /*1b130*/  @!P1 LEA R16, P0, R29.reuse, R2.reuse, 0x2 ;  /* 0x000000021d109211 */ /* 0x0d0fe400078010ff */
        /* <DEDUP_REMOVED lines=17> */
[-C--:B-1----:R-:W-:Y:S02]  /*1b250*/  @!P3 LEA R6, P0, R18, R2.reuse, 0x2 ;  /* 0x000000021206b211 */ /* 0x082fe400078010ff */
[----:B------:R-:W-:Y:S02]  /*1b260*/  ISETP.GE.AND P4, PT, R84, c[0x0][0x3c8], PT ;  /* 0x0000f20054007a0c */ /* 0x000fe40003f86270 */
[----:B------:R-:W-:Y:S02]  /*1b270*/  @!P3 LEA.HI.X R7, R18, R5, R13, 0x2, P0 ;  /* 0x000000051207b211 */ /* 0x000fe400000f140d */
[----:B---3--:R-:W-:-:S03]  /*1b280*/  @!P2 LEA R8, P0, R150, R2, 0x2 ;  /* 0x000000029608a211 */ /* 0x008fc600078010ff */
[----:B------:R1:W-:Y:S01]  /*1b290*/  @!P3 ST.E.64 [R6.64], R66 ;  /* 0x000000420600b985 */ /* 0x0003e2000c101b08 */
[-C--:B------:R-:W-:Y:S02]  /*1b2a0*/  @!P2 LEA.HI.X R9, R150, R5.reuse, R149, 0x2, P0 ;  /* 0x000000059609a211 */ /* 0x080fe400000f1495 */
[-C--:B------:R-:W-:Y:S02]  /*1b2b0*/  @!P1 LEA R12, P0, R160, R2.reuse, 0x2 ;  /* 0x00000002a00c9211 */ /* 0x080fe400078010ff */
[----:B------:R-:W-:Y:S01]  /*1b2c0*/  ISETP.GE.AND P3, PT, R82, c[0x0][0x3c8], PT ;  /* 0x0000f20052007a0c */ /* 0x000fe20003f66270 */
[----:B------:R3:W-:Y:S01]  /*1b2d0*/  @!P2 ST.E.64 [R8.64], R70 ;  /* 0x000000460800a985 */ /* 0x0007e2000c101b08 */
[----:B------:R-:W-:Y:S02]  /*1b2e0*/  @!P1 LEA.HI.X R13, R160, R5, R153, 0x2, P0 ;  /* 0x00000005a00d9211 */ /* 0x000fe400000f1499 */
[-C--:B------:R-:W-:Y:S02]  /*1b2f0*/  @!P6 LEA R18, P0, R152, R2.reuse, 0x2 ;  /* 0x000000029812e211 */ /* 0x080fe400078010ff */
[----:B------:R-:W-:Y:S01]  /*1b300*/  ISETP.GE.AND P2, PT, R80, c[0x0][0x3c8], PT ;  /* 0x0000f20050007a0c */ /* 0x000fe20003f46270 */
[----:B------:R2:W-:Y:S01]  /*1b310*/  @!P1 ST.E.64 [R12.64], R74 ;  /* 0x0000004a0c009985 */ /* 0x0005e2000c101b08 */
[----:B----4-:R-:W-:-:S02]  /*1b320*/  @!P5 LEA R16, P1, R148, R2, 0x2 ;  /* 0x000000029410d211 */ /* 0x010fc400078210ff */
[-C--:B------:R-:W-:Y:S02]  /*1b330*/  @!P6 LEA.HI.X R19, R152, R5.reuse, R151, 0x2, P0 ;  /* 0x000000059813e211 */ /* 0x080fe400000f1497 */
[-C--:B-----5:R-:W-:Y:S02]  /*1b340*/  @!P4 LEA R20, P0, R84, R2.reuse, 0x2 ;  /* 0x000000025414c211 */ /* 0x0a0fe400078010ff */
        /* <DEDUP_REMOVED lines=11> */
[----:B--2---:R-:W-:-:S03]  /*1b400*/  @!P1 LEA R12, P0, R33, R2, 0x2 ;  /* 0x00000002210c9211 */ /* 0x004fc600078010ff */
[----:B------:R4:W-:Y:S01]  /*1b410*/  @!P2 ST.E.64 [R8.64], R94 ;  /* 0x0000005e0800a985 */ /* 0x0009e2000c101b08 */
[----:B------:R-:W-:Y:S02]  /*1b420*/  @!P1 LEA.HI.X R13, R33, R5, R32, 0x2, P0 ;  /* 0x00000005210d9211 */ /* 0x000fe400000f1420 */
[----:B------:R-:W-:-:S03]  /*1b430*/  ISETP.GE.AND P0, PT, R157, c[0x0][0x3c8], PT ;  /* 0x0000f2009d007a0c */ /* 0x000fc60003f06270 */
[----:B------:R4:W-:Y:S10]  /*1b440*/  @!P1 ST.E.64 [R12.64], R98 ;  /* 0x000000620c009985 */ /* 0x0009f4000c101b08 */
[----:B------:R-:W-:Y:S05]  /*1b450*/  @P0 BRA `(.L_x_2388) ;  /* 0x00000c8000000947 */ /* 0x000fea0003800000 */
[----:B------:R-:W-:-:S04]  /*1b460*/  LEA R4, P0, R157, R2, 0x2 ;  /* 0x000000029d047211 */ /* 0x000fc800078010ff */
[----:B------:R-:W-:-:S05]  /*1b470*/  LEA.HI.X R5, R157, R5, R34, 0x2, P0 ;  /* 0x000000059d057211 */ /* 0x000fca00000f1422 */
[----:B------:R1:W-:Y:S01]  /*1b480*/  ST.E.64 [R4.64], R102 ;  /* 0x0000006604007985 */ /* 0x0003e2000c101b08 */
[----:B------:R-:W-:Y:S05]  /*1b490*/  BRA `(.L_x_2388) ;  /* 0x00000c4000007947 */ /* 0x000fea0003800000 */
.L_x_2373:
        /* <DEDUP_REMOVED lines=17> */
[----:B-----5:R-:W3:Y:S04]  /*1b5b0*/  LDG.E R4, [R8.64] ;  /* 0x0000000808047981 */ /* 0x020ee8000c1e1900 */
[----:B--2---:R-:W3:Y:S02]  /*1b5c0*/  LDG.E R7, [R8.64+0x4] ;  /* 0x0000040808077981 */ /* 0x004ee4000c1e1900 */
[----:B---3--:R-:W-:Y:S02]  /*1b5d0*/  IADD3 R4, -R4, R7, RZ ;  /* 0x0000000704047210 */ /* 0x008fe40007ffe1ff */
.L_x_2394:
[----:B------:R-:W-:Y:S01]  /*1b5e0*/  ISETP.GT.AND P0, PT, R213, 0x7f, PT ;  /* 0x0000007fd500780c */ /* 0x000fe20003f04270 */
[----:B------:R-:W-:Y:S01]  /*1b5f0*/  BSSY B0, `(.L_x_2395) ;  /* 0x0000034000007945 */ /* 0x000fe20003800000 */
[----:B------:R-:W-:Y:S02]  /*1b600*/  SEL R224, R224, RZ, !P2 ;  /* 0x000000ffe0e07207 */ /* 0x000fe40005000000 */
[----:B------:R-:W-:-:S02]  /*1b610*/  SEL R5, R5, RZ, !P2 ;  /* 0x000000ff05057207 */ /* 0x000fc40005000000 */
[----:B--2--5:R-:W-:-:S07]  /*1b620*/  SHF.R.S32.HI R6, RZ, 0x1f, R0 ;  /* 0x0000001fff067819 */ /* 0x024fce0000011400 */
[----:B------:R-:W-:Y:S05]  /*1b630*/  @P0 BRA `(.L_x_2396) ;  /* 0x000002f000000947 */ /* 0x000fea0003800000 */
[----:B------:R-:W-:Y:S01]  /*1b640*/  IMAD R7, R4, c[0x0][0x4e8], RZ ;  /* 0x00013a0004077a24 */ /* 0x000fe200078e02ff */
[----:B------:R-:W-:-:S04]  /*1b650*/  IADD3 R2, R209, R213, RZ ;  /* 0x000000d5d1027210 */ /* 0x000fc80007ffe0ff */
[----:B------:R-:W-:-:S13]  /*1b660*/  ISETP.GE.AND P0, PT, R2, R7, PT ;  /* 0x000000070200720c */ /* 0x000fda0003f06270 */
[----:B------:R-:W-:Y:S05]  /*1b670*/  @P0 BRA `(.L_x_2396) ;  /* 0x000002b000000947 */ /* 0x000fea0003800000 */
[----:B------:R-:W-:Y:S01]  /*1b680*/  IMAD.MOV.U32 R15, RZ, RZ, 0x368 ;  /* 0x00000368ff0f7424 */ /* 0x000fe200078e00ff */
[----:B------:R-:W-:Y:S01]  /*1b690*/  ISETP.GT.AND P2, PT, R210, 0x1, PT ;  /* 0x00000001d200780c */ /* 0x000fe20003f44270 */
[----:B------:R-:W-:-:S03]  /*1b6a0*/  IMAD.MOV.U32 R7, RZ, RZ, c[0x0][0x4e8] ;  /* 0x00013a00ff077624 */ /* 0x000fc600078e00ff */
[----:B------:R-:W-:Y:S02]  /*1b6b0*/  SEL R15, R15, 0x328, P2 ;  /* 0x000003280f0f7807 */ /* 0x000fe40001000000 */
[----:B------:R-:W-:Y:S02]  /*1b6c0*/  ISETP.NE.AND P0, PT, R7, 0x1, PT ;  /* 0x000000010700780c */ /* 0x000fe40003f05270 */
[----:B------:R-:W2:Y:S01]  /*1b6d0*/  LDC.64 R24, c[0x0][R15+0x170] ;  /* 0x00005c000f187b82 */ /* 0x000ea20000000a00 */
[----:B------:R-:W-:Y:S02]  /*1b6e0*/  MOV R7, R2 ;  /* 0x0000000200077202 */ /* 0x000fe40000000f00 */
[----:B------:R-:W-:-:S05]  /*1b6f0*/  SEL R227, R227, RZ, P2 ;  /* 0x000000ffe3e37207 */ /* 0x000fca0001000000 */
[----:B------:R-:W3:Y:S03]  /*1b700*/  LDC.64 R22, c[0x0][R15+0x168] ;  /* 0x00005a000f167b82 */ /* 0x000ee60000000a00 */
[----:B------:R-:W-:-:S05]  /*1b710*/  @P0 IMAD.HI.U32 R12, R2, c[0x0][0x4ec], RZ ;  /* 0x00013b00020c0a27 */ /* 0x000fca00078e00ff */
[----:B------:R-:W4:Y:S01]  /*1b720*/  LDC.64 R18, c[0x0][R15+0x178] ;  /* 0x00005e000f127b82 */ /* 0x000f220000000a00 */
[----:B------:R-:W-:-:S05]  /*1b730*/  @P0 SHF.R.U32.HI R7, RZ, c[0x0][0x4f0], R12 ;  /* 0x00013c00ff070a19 */ /* 0x000fca000001160c */
[--C-:B------:R-:W-:Y:S02]  /*1b740*/  IMAD.MOV R13, RZ, RZ, -R7.reuse ;  /* 0x000000ffff0d7224 */ /* 0x100fe400078e0a07 */
[----:B------:R-:W5:Y:S02]  /*1b750*/  LDC.64 R16, c[0x0][R15+0x160] ;  /* 0x000058000f107b82 */ /* 0x000f640000000a00 */
[----:B------:R-:W-:Y:S01]  /*1b760*/  IMAD R13, R13, c[0x0][0x4e8], R2 ;  /* 0x00013a000d0d7a24 */ /* 0x000fe200078e0202 */
[----:B------:R-:W-:Y:S01]  /*1b770*/  SHF.R.S32.HI R2, RZ, 0x1f, R7 ;  /* 0x0000001fff027819 */ /* 0x000fe20000011407 */
[-C--:B--2---:R-:W-:Y:S02]  /*1b780*/  IMAD R14, R25, R224.reuse, RZ ;  /* 0x000000e0190e7224 */ /* 0x084fe400078e02ff */
[----:B------:R-:W-:-:S04]  /*1b790*/  IMAD.WIDE.U32 R20, R24, R224, RZ ;  /* 0x000000e018147225 */ /* 0x000fc800078e00ff */
[----:B------:R-:W-:Y:S02]  /*1b7a0*/  IMAD R9, R24, R5, R14 ;  /* 0x0000000518097224 */ /* 0x000fe400078e020e */
[-C--:B---3--:R-:W-:Y:S02]  /*1b7b0*/  IMAD R8, R23, R225.reuse, RZ ;  /* 0x000000e117087224 */ /* 0x088fe400078e02ff */
[----:B------:R-:W-:Y:S01]  /*1b7c0*/  IMAD.WIDE.U32 R22, R22, R225, RZ ;  /* 0x000000e116167225 */ /* 0x000fe200078e00ff */
[----:B------:R-:W-:-:S03]  /*1b7d0*/  IADD3 R9, R21, R9, RZ ;  /* 0x0000000915097210 */ /* 0x000fc60007ffe0ff */
[----:B------:R-:W-:Y:S01]  /*1b7e0*/  IMAD.IADD R8, R23, 0x1, R8 ;  /* 0x0000000117087824 */ /* 0x000fe200078e0208 */
[----:B------:R-:W-:Y:S01]  /*1b7f0*/  IADD3 R14, P1, P0, R20, R22, R0 ;  /* 0x00000016140e7210 */ /* 0x000fe2000783e000 */
[-C--:B----4-:R-:W-:Y:S02]  /*1b800*/  IMAD R12, R19, R227.reuse, RZ ;  /* 0x000000e3130c7224 */ /* 0x090fe400078e02ff */
[----:B------:R-:W-:Y:S01]  /*1b810*/  IMAD.WIDE.U32 R18, R18, R227, RZ ;  /* 0x000000e312127225 */ /* 0x000fe200078e00ff */
[----:B------:R-:W-:-:S04]  /*1b820*/  IADD3.X R8, R9, R8, R6, P1, P0 ;  /* 0x0000000809087210 */ /* 0x000fc80000fe0406 */
[----:B------:R-:W-:Y:S02]  /*1b830*/  IADD3 R9, R19, R12, RZ ;  /* 0x0000000c13097210 */ /* 0x000fe40007ffe0ff */
[----:B------:R-:W-:Y:S01]  /*1b840*/  IADD3 R14, P1, P0, R7, R14, R18 ;  /* 0x0000000e070e7210 */ /* 0x000fe2000783e012 */
[-C--:B-----5:R-:W-:Y:S01]  /*1b850*/  IMAD R7, R17, R13.reuse, RZ ;  /* 0x0000000d11077224 */ /* 0x0a0fe200078e02ff */
        /* <DEDUP_REMOVED lines=13> */
.L_x_2396:
[----:B------:R-:W-:Y:S05]  /*1b930*/  BSYNC B0 ;  /* 0x0000000000007941 */ /* 0x000fea0003800000 */
.L_x_2395:
[----:B------:R-:W-:-:S13]  /*1b940*/  ISETP.GT.AND P0, PT, R210, 0x1, PT ;  /* 0x00000001d200780c */ /* 0x000fda0003f04270 */
[----:B------:R-:W-:Y:S05]  /*1b950*/  @P0 BRA `(.L_x_2388) ;  /* 0x0000078000000947 */ /* 0x000fea0003800000 */
[----:B--2---:R-:W-:Y:S01]  /*1b960*/  SHF.R.S32.HI R2, RZ, 0x1f, R213 ;  /* 0x0000001fff027819 */ /* 0x004fe200000114d5 */
[----:B------:R-:W-:Y:S01]  /*1b970*/  IMAD R7, R6, c[0x0][0x3a0], RZ ;  /* 0x0000e80006077a24 */ /* 0x000fe200078e02ff */
[----:B------:R-:W-:Y:S01]  /*1b980*/  MOV R6, c[0x0][0x4e8] ;  /* 0x00013a0000067a02 */ /* 0x000fe20000000f00 */
[----:B------:R-:W-:Y:S01]  /*1b990*/  IMAD.WIDE.U32 R8, R0, c[0x0][0x3a0], RZ ;  /* 0x0000e80000087a25 */ /* 0x000fe200078e00ff */
[----:B------:R-:W-:Y:S02]  /*1b9a0*/  LEA.HI R2, R2, R213, RZ, 0x3 ;  /* 0x000000d502027211 */ /* 0x000fe400078f18ff */
[----:B------:R-:W-:Y:S01]  /*1b9b0*/  ISETP.NE.AND P0, PT, R6, 0x1, PT ;  /* 0x000000010600780c */ /* 0x000fe20003f05270 */
[----:B------:R-:W-:Y:S01]  /*1b9c0*/  IMAD R7, R0, c[0x0][0x3a4], R7 ;  /* 0x0000e90000077a24 */ /* 0x000fe200078e0207 */
[----:B------:R-:W-:Y:S01]  /*1b9d0*/  LOP3.LUT R0, R2, 0xfffffff8, RZ, 0xc0, !PT ;  /* 0xfffffff802007812 */ /* 0x000fe200078ec0ff */
[----:B------:R-:W-:Y:S01]  /*1b9e0*/  IMAD R5, R5, c[0x0][0x3f0], RZ ;  /* 0x0000fc0005057a24 */ /* 0x000fe200078e02ff */
[----:B------:R-:W-:-:S02]  /*1b9f0*/  SHF.R.S32.HI R2, RZ, 0x3, R2 ;  /* 0x00000003ff027819 */ /* 0x000fc40000011402 */
[----:B------:R-:W-:Y:S01]  /*1ba00*/  IADD3 R9, R9, R7, RZ ;  /* 0x0000000709097210 */ /* 0x000fe20007ffe0ff */
[----:B------:R-:W-:Y:S01]  /*1ba10*/  IMAD R5, R224, c[0x0][0x3f4], R5 ;  /* 0x0000fd00e0057a24 */ /* 0x000fe200078e0205 */
[----:B------:R-:W-:-:S03]  /*1ba20*/  IADD3 R7, -R0, R213, RZ ;  /* 0x000000d500077210 */ /* 0x000fc60007ffe1ff */
[----:B------:R-:W-:Y:S01]  /*1ba30*/  IMAD.WIDE.U32 R8, R225, c[0x0][0x3e8], R8 ;  /* 0x0000fa00e1087a25 */ /* 0x000fe200078e0008 */
[----:B------:R-:W-:-:S03]  /*1ba40*/  LEA R0, R7, R2, 0x5 ;  /* 0x0000000207007211 */ /* 0x000fc600078e28ff */
[----:B------:R-:W-:Y:S02]  /*1ba50*/  IMAD R9, R225, c[0x0][0x3ec], R9 ;  /* 0x0000fb00e1097a24 */ /* 0x000fe400078e0209 */
[----:B------:R-:W-:Y:S01]  /*1ba60*/  IMAD.IADD R0, R209, 0x1, R0 ;  /* 0x00000001d1007824 */ /* 0x000fe200078e0200 */
[----:B------:R-:W-:Y:S01]  /*1ba70*/  IADD3 R209, R2, R209, RZ ;  /* 0x000000d102d17210 */ /* 0x000fe20007ffe0ff */
[----:B------:R-:W-:-:S03]  /*1ba80*/  IMAD.WIDE.U32 R8, R224, c[0x0][0x3f0], R8 ;  /* 0x0000fc00e0087a25 */ /* 0x000fc600078e0008 */
[----:B------:R-:W-:Y:S01]  /*1ba90*/  MOV R7, R0 ;  /* 0x0000000000077202 */ /* 0x000fe20000000f00 */
[----:B------:R-:W-:Y:S01]  /*1baa0*/  @P0 IMAD.HI.U32 R6, R0, c[0x0][0x4ec], RZ ;  /* 0x00013b0000060a27 */ /* 0x000fe200078e00ff */
[----:B------:R-:W-:-:S04]  /*1bab0*/  IADD3 R9, R9, R5, RZ ;  /* 0x0000000509097210 */ /* 0x000fc80007ffe0ff */
[----:B------:R-:W-:-:S04]  /*1bac0*/  @P0 SHF.R.U32.HI R7, RZ, c[0x0][0x4f0], R6 ;  /* 0x00013c00ff070a19 */ /* 0x000fc80000011606 */
[--C-:B------:R-:W-:Y:S01]  /*1bad0*/  SHF.R.S32.HI R6, RZ, 0x1f, R7.reuse ;  /* 0x0000001fff067819 */ /* 0x100fe20000011407 */
[----:B------:R-:W-:Y:S02]  /*1bae0*/  IMAD.MOV R5, RZ, RZ, -R7 ;  /* 0x000000ffff057224 */ /* 0x000fe400078e0a07 */
[----:B------:R-:W-:-:S04]  /*1baf0*/  IMAD.WIDE.U32 R8, R7, c[0x0][0x3e0], R8 ;  /* 0x0000f80007087a25 */ /* 0x000fc800078e0008 */
        /* <DEDUP_REMOVED lines=12> */
[----:B------:R2:W3:Y:S02]  /*1bbc0*/  SHFL.IDX PT, R7, R6, RZ, 0x181f ;  /* 0x00181fff06077589 */ /* 0x0004e400000e0000 */
.L_x_2452:
[----:B------:R-:W-:Y:S05]  /*1bbd0*/  BRA.DIV ~URZ, `(.L_x_2398) ;  /* 0x000021327f007947 */ /* 0x000fea000b800000 */
[----:B------:R4:W1:Y:S02]  /*1bbe0*/  SHFL.IDX PT, R2, R5, RZ, 0x181f ;  /* 0x00181fff05027589 */ /* 0x00086400000e0000 */
.L_x_2453:
        /* <DEDUP_REMOVED lines=19> */
.L_x_2400:
[----:B------:R-:W-:Y:S05]  /*1bd20*/  BSYNC B0 ;  /* 0x0000000000007941 */ /* 0x000fea0003800000 */
.L_x_2399:
[----:B------:R-:W-:Y:S05]  /*1bd30*/  BRA.DIV ~URZ, `(.L_x_2401) ;  /* 0x000020327f007947 */ /* 0x000fea000b800000 */
[----:B---3--:R3:W2:Y:S04]  /*1bd40*/  SHFL.IDX PT, R7, R6, 0x1, 0x181f ;  /* 0x00381f0006077f89 */ /* 0x0086a800000e0000 */
[----:B-1----:R3:W1:Y:S02]  /*1bd50*/  SHFL.IDX PT, R2, R5, 0x1, 0x181f ;  /* 0x00381f0005027f89 */ /* 0x00266400000e0000 */
.L_x_2454:
        /* <DEDUP_REMOVED lines=16> */
.L_x_2403:
[----:B------:R-:W-:Y:S05]  /*1be60*/  BSYNC B0 ;  /* 0x0000000000007941 */ /* 0x000fea0003800000 */
.L_x_2402:
[----:B------:R-:W-:Y:S05]  /*1be70*/  BRA.DIV ~URZ, `(.L_x_2404) ;  /* 0x00001fb27f007947 */ /* 0x000fea000b800000 */
[----:B--2---:R2:W3:Y:S02]  /*1be80*/  SHFL.IDX PT, R7, R6, 0x2, 0x181f ;  /* 0x00581f0006077f89 */ /* 0x0044e400000e0000 */
.L_x_2455:
[----:B------:R-:W-:Y:S05]  /*1be90*/  BRA.DIV ~URZ, `(.L_x_2405) ;  /* 0x000020027f007947 */ /* 0x000fea000b800000 */
[----:B-1----:R1:W2:Y:S02]  /*1bea0*/  SHFL.IDX PT, R2, R5, 0x2, 0x181f ;  /* 0x00581f0005027f89 */ /* 0x0022a400000e0000 */
.L_x_2456:
        /* <DEDUP_REMOVED lines=16> */
.L_x_2407:
[----:B------:R-:W-:Y:S05]  /*1bfb0*/  BSYNC B0 ;  /* 0x0000000000007941 */ /* 0x000fea0003800000 */
.L_x_2406:
[----:B------:R-:W-:Y:S05]  /*1bfc0*/  BRA.DIV ~URZ, `(.L_x_2408) ;  /* 0x00001f327f007947 */ /* 0x000fea000b800000 */
[----:B--23--:R-:W2:Y:S04]  /*1bfd0*/  SHFL.IDX PT, R6, R6, 0x3, 0x181f ;  /* 0x00781f0006067f89 */ /* 0x00cea800000e0000 */
[----:B------:R3:W1:Y:S02]  /*1bfe0*/  SHFL.IDX PT, R2, R5, 0x3, 0x181f ;  /* 0x00781f0005027f89 */ /* 0x00066400000e0000 */
.L_x_2457:
        /* <DEDUP_REMOVED lines=15> */
.L_x_2388:
[----:B------:R-:W-:Y:S05]  /*1c0e0*/  BSYNC B1 ;  /* 0x0000000000017941 */ /* 0x000fea0003800000 */
.L_x_2372:
[----:B------:R-:W-:-:S13]  /*1c0f0*/  ISETP.NE.AND P0, PT, R220, RZ, PT ;  /* 0x000000ffdc00720c */ /* 0x000fda0003f05270 */
[----:B------:R-:W-:Y:S01]  /*1c100*/  @P0 WARPSYNC 0xffffffff ;  /* 0xffffffff00000948 */ /* 0x000fe20003800000 */
[----:B------:R-:W-:Y:S06]  /*1c110*/  @P0 BAR.SYNC.DEFER_BLOCKING 0x5, 0x100 ;  /* 0x0144000000000b1d */ /* 0x000fec0000010000 */
[----:B------:R-:W4:Y:S04]  /*1c120*/  @P0 LDS.128 R208, [0x24100] ;  /* 0x02410000ffd00984 */ /* 0x000f280000000c00 */
[----:B------:R-:W-:Y:S06]  /*1c130*/  @P0 BAR.ARV 0x4, 0x100 ;  /* 0x0104000000000b1d */ /* 0x000fec0000002000 */
[----:B------:R-:W-:Y:S05]  /*1c140*/  @P0 BRA `(.L_x_2409) ;  /* 0x00000ea000000947 */ /* 0x000fea0003800000 */
[----:B-12---:R-:W-:Y:S01]  /*1c150*/  LOP3.LUT R4, R213, 0x1f, RZ, 0xc0, !PT ;  /* 0x0000001fd5047812 */ /* 0x006fe200078ec0ff */
[----:B----4-:R-:W-:-:S03]  /*1c160*/  IMAD.MOV.U32 R8, RZ, RZ, RZ ;  /* 0x000000ffff087224 */ /* 0x010fc600078e00ff */
[----:B------:R-:W-:Y:S01]  /*1c170*/  ISETP.NE.AND P6, PT, R4, 0x1f, PT ;  /* 0x0000001f0400780c */ /* 0x000fe20003fc5270 */
[----:B------:R-:W-:Y:S10]  /*1c180*/  BRA.DIV ~URZ, `(.L_x_2410) ;  /* 0x00001e327f007947 */ /* 0x000ff4000b800000 */
[----:B---3--:R1:W2:Y:S02]  /*1c190*/  SHFL.IDX PT, R5, R3, RZ, 0x1f ;  /* 0x00001fff03057589 */ /* 0x0082a400000e0000 */
.L_x_2458:
[----:B------:R-:W-:Y:S05]  /*1c1a0*/  BRA.DIV ~URZ, `(.L_x_2411) ;  /* 0x00001e827f007947 */ /* 0x000fea000b800000 */
[----:B-1----:R-:W1:Y:S02]  /*1c1b0*/  SHFL.IDX PT, R3, R3, 0x1, 0x1f ;  /* 0x00201f0003037f89 */ /* 0x002e6400000e0000 */
.L_x_2459:
[----:B------:R-:W-:Y:S02]  /*1c1c0*/  IMAD.IADD R7, R211, 0x1, R4 ;  /* 0x00000001d3077824 */ /* 0x000fe400078e0204 */
[----:B------:R-:W-:-:S03]  /*1c1d0*/  IMAD.MOV.U32 R209, RZ, RZ, RZ ;  /* 0x000000ffffd17224 */ /* 0x000fc600078e00ff */
[----:B------:R-:W-:-:S13]  /*1c1e0*/  ISETP.GE.OR P0, PT, R7, c[0x0][0x53c], !P6 ;  /* 0x00014f0007007a0c */ /* 0x000fda0007706670 */
[----:B------:R-:W-:Y:S01]  /*1c1f0*/  @!P0 MOV R0, 0x4 ;  /* 0x0000000400008802 */ /* 0x000fe20000000f00 */
[----:B------:R-:W-:-:S04]  /*1c200*/  @!P0 IMAD.MOV.U32 R2, RZ, RZ, 0x4 ;  /* 0x00000004ff028424 */ /* 0x000fc800078e00ff */
        /* <DEDUP_REMOVED lines=13> */
.L_x_2460:
        /* <DEDUP_REMOVED lines=16> */
.L_x_2461:
[----:B----4-:R-:W-:Y:S01]  /*1c3e0*/  IMAD R13, R2, c[0x0][0x538], RZ ;  /* 0x00014e00020d7a24 */ /* 0x010fe200078e02ff */
[----:B------:R-:W-:Y:S04]  /*1c3f0*/  BSSY B1, `(.L_x_2414) ;  /* 0x00000ba000017945 */ /* 0x000fe80003800000 */
[----:B-1----:R-:W-:-:S04]  /*1c400*/  IADD3 R208, R13, R3, RZ ;  /* 0x000000030dd07210 */ /* 0x002fc80007ffe0ff */
[----:B--2---:R-:W-:-:S13]  /*1c410*/  ISETP.GT.AND P0, PT, R208, R5, PT ;  /* 0x00000005d000720c */ /* 0x004fda0003f04270 */
[----:B------:R-:W-:Y:S05]  /*1c420*/  @P0 BRA `(.L_x_2415) ;  /* 0x0000024000000947 */ /* 0x000fea0003800000 */
.L_x_2419:
        /* <DEDUP_REMOVED lines=9> */
[----:B---3--:R-:W-:-:S04]  /*1c4c0*/  @!P0 IMAD.WIDE R6, R3, R2, c[0x0][0x580] ;  /* 0x0001600003068625 */ /* 0x008fc800078e0202 */
[----:B------:R-:W-:Y:S01]  /*1c4d0*/  @!P0 IMAD.WIDE R12, R3, R0, c[0x0][0x578] ;  /* 0x00015e00030c8625 */ /* 0x000fe200078e0200 */
[----:B------:R-:W2:Y:S04]  /*1c4e0*/  @!P0 LDG.E R209, [R6.64] ;  /* 0x0000000806d18981 */ /* 0x000ea8000c1e1900 */
[----:B------:R-:W2:Y:S02]  /*1c4f0*/  @!P0 LDG.E R8, [R12.64] ;  /* 0x000000080c088981 */ /* 0x000ea4000c1e1900 */
[----:B--2---:R-:W-:Y:S01]  /*1c500*/  IMAD R3, R8, R209, RZ ;  /* 0x000000d108037224 */ /* 0x004fe200078e02ff */
[----:B------:R-:W-:Y:S05]  /*1c510*/  BRA.DIV ~URZ, `(.L_x_2417) ;  /* 0x00001d627f007947 */ /* 0x000fea000b800000 */
[----:B------:R1:W2:Y:S02]  /*1c520*/  SHFL.UP PT, R2, R3, 0x1, RZ ;  /* 0x0420000003027989 */ /* 0x0002a400000e00ff */
.L_x_2462:
        /* <DEDUP_REMOVED lines=16> */
.L_x_2463:
[----:B--2---:R-:W-:-:S05]  /*1c630*/  IMAD R13, R2, c[0x0][0x538], RZ ;  /* 0x00014e00020d7a24 */ /* 0x004fca00078e02ff */
[----:B------:R-:W-:-:S04]  /*1c640*/  IADD3 R208, R13, R208, RZ ;  /* 0x000000d00dd07210 */ /* 0x000fc80007ffe0ff */
[----:B------:R-:W-:-:S13]  /*1c650*/  ISETP.GT.AND P0, PT, R208, R5, PT ;  /* 0x00000005d000720c */ /* 0x000fda0003f04270 */
[----:B-1----:R-:W-:Y:S05]  /*1c660*/  @!P0 BRA `(.L_x_2419) ;  /* 0xfffffdc000008947 */ /* 0x002fea000383ffff */
.L_x_2415:
[----:B------:R-:W-:-:S05]  /*1c670*/  IADD3 R208, -R13, R208, RZ ;  /* 0x000000d00dd07210 */ /* 0x000fca0007ffe1ff */
[----:B------:R-:W-:-:S05]  /*1c680*/  IMAD R0, R7, c[0x0][0x538], R208 ;  /* 0x00014e0007007a24 */ /* 0x000fca00078e02d0 */
[----:B------:R-:W-:Y:S01]  /*1c690*/  ISETP.GT.AND P0, PT, R0, R5, PT ;  /* 0x000000050000720c */ /* 0x000fe20003f04270 */
[----:B------:R-:W-:-:S12]  /*1c6a0*/  BRA.DIV ~URZ, `(.L_x_2420) ;  /* 0x00001dd27f007947 */ /* 0x000fd8000b800000 */
[----:B------:R-:W-:-:S04]  /*1c6b0*/  VOTE.ANY R6, PT, !P0 ;  /* 0x0000000000067806 */ /* 0x000fc800040e0100 */
.L_x_2464:
[----:B------:R-:W1:Y:S02]  /*1c6c0*/  POPC R12, R6 ;  /* 0x00000006000c7309 */ /* 0x000e640000000000 */
[----:B-1----:R-:W-:Y:S01]  /*1c6d0*/  IADD3 R211, R12, R211, RZ ;  /* 0x000000d30cd37210 */ /* 0x002fe20007ffe0ff */
[----:B------:R-:W-:Y:S05]  /*1c6e0*/  BRA.DIV ~URZ, `(.L_x_2421) ;  /* 0x00001dd27f007947 */ /* 0x000fea000b800000 */
[----:B------:R1:W2:Y:S04]  /*1c6f0*/  SHFL.IDX PT, R209, R209, R12, 0x1f ;  /* 0x00001f0cd1d17589 */ /* 0x0002a800000e0000 */
[----:B------:R1:W4:Y:S02]  /*1c700*/  SHFL.IDX PT, R3, R8, R12, 0x1f ;  /* 0x00001f0c08037589 */ /* 0x00032400000e0000 */
.L_x_2465:
[----:B------:R-:W-:Y:S01]  /*1c710*/  ISETP.NE.AND P0, PT, R6, RZ, PT ;  /* 0x000000ff0600720c */ /* 0x000fe20003f05270 */
[----:B------:R-:W-:-:S12]  /*1c720*/  BSSY B0, `(.L_x_2422) ;  /* 0x0000005000007945 */ /* 0x000fd80003800000 */
[----:B------:R-:W-:Y:S05]  /*1c730*/  @!P0 BRA `(.L_x_2423) ;  /* 0x0000003000008947 */ /* 0x000fea0003800000 */
[----:B------:R-:W-:Y:S01]  /*1c740*/  IADD3 R2, R12, -0x1, RZ ;  /* 0xffffffff0c027810 */ /* 0x000fe20007ffe0ff */
[----:B------:R-:W-:Y:S05]  /*1c750*/  BRA.DIV ~URZ, `(.L_x_2424) ;  /* 0x00001e327f007947 */ /* 0x000fea000b800000 */
[----:B------:R1:W3:Y:S02]  /*1c760*/  SHFL.IDX PT, R9, R7, R2, 0x1f ;  /* 0x00001f0207097589 */ /* 0x0002e400000e0000 */
.L_x_2423:
[----:B------:R-:W-:Y:S05]  /*1c770*/  BSYNC B0 ;  /* 0x0000000000007941 */ /* 0x000fea0003800000 */
.L_x_2422:
[----:B----4-:R-:W-:Y:S01]  /*1c780*/  ISETP.NE.AND P0, PT, R3, 0x1, PT ;  /* 0x000000010300780c */ /* 0x010fe20003f05270 */
[----:B---3--:R-:W-:Y:S01]  /*1c790*/  IMAD R208, R9, c[0x0][0x538], R208 ;  /* 0x00014e0009d07a24 */ /* 0x008fe200078e02d0 */
[----:B------:R-:W-:Y:S04]  /*1c7a0*/  BSSY B0, `(.L_x_2425) ;  /* 0x0000077000007945 */ /* 0x000fe80003800000 */
[----:B------:R-:W-:-:S07]  /*1c7b0*/  IADD3 R6, -R208, R5, RZ ;  /* 0x00000005d0067210 */ /* 0x000fce0007ffe1ff */
[----:B------:R-:W-:Y:S05]  /*1c7c0*/  @!P0 BRA `(.L_x_2426) ;  /* 0x0000037000008947 */ /* 0x000fea0003800000 */
[----:B-12---:R-:W-:Y:S02]  /*1c7d0*/  IABS R7, R209 ;  /* 0x000000d100077213 */ /* 0x006fe40000000000 */
[----:B------:R-:W-:Y:S02]  /*1c7e0*/  IABS R2, R3 ;  /* 0x0000000300027213 */ /* 0x000fe40000000000 */
[----:B------:R-:W1:Y:S01]  /*1c7f0*/  I2F.RP R9, R7 ;  /* 0x0000000700097306 */ /* 0x000e620000209400 */
[----:B------:R-:W-:Y:S02]  /*1c800*/  IABS R5, R6 ;  /* 0x0000000600057213 */ /* 0x000fe40000000000 */
[----:B------:R-:W-:-:S05]  /*1c810*/  IABS R0, R209 ;  /* 0x000000d100007213 */ /* 0x000fca0000000000 */
[----:B------:R-:W2:Y:S01]  /*1c820*/  I2F.RP R8, R2 ;  /* 0x0000000200087306 */ /* 0x000ea20000209400 */
[----:B------:R-:W-:-:S07]  /*1c830*/  IMAD.MOV R0, RZ, RZ, -R0 ;  /* 0x000000ffff007224 */ /* 0x000fce00078e0a00 */
[----:B-1----:R-:W1:Y:S08]  /*1c840*/  MUFU.RCP R14, R9 ;  /* 0x00000009000e7308 */ /* 0x002e700000001000 */
[----:B--2---:R-:W-:Y:S01]  /*1c850*/  MUFU.RCP R8, R8 ;  /* 0x0000000800087308 */ /* 0x004fe20000001000 */
[----:B-1----:R-:W-:-:S07]  /*1c860*/  IADD3 R14, R14, 0xffffffe, RZ ;  /* 0x0ffffffe0e0e7810 */ /* 0x002fce0007ffe0ff */
        /* <DEDUP_REMOVED lines=27> */
[----:B------:R-:W-:Y:S01]  /*1ca20*/  IMAD R5, R7, R0, R5 ;  /* 0x0000000007057224 */ /* 0x000fe200078e0205 */
[----:B------:R-:W-:-:S04]  /*1ca30*/  LOP3.LUT R0, R12, R3, RZ, 0x3c, !PT ;  /* 0x000000030c007212 */ /* 0x000fc800078e3cff */
[----:B------:R-:W-:Y:S02]  /*1ca40*/  ISETP.GT.U32.AND P0, PT, R2, R5, PT ;  /* 0x000000050200720c */ /* 0x000fe40003f04070 */
[----:B------:R-:W-:-:S11]  /*1ca50*/  ISETP.GE.AND P1, PT, R0, RZ, PT ;  /* 0x000000ff0000720c */ /* 0x000fd60003f26270 */
[----:B------:R-:W-:Y:S01]  /*1ca60*/  @!P0 IMAD.IADD R5, R5, 0x1, -R2 ;  /* 0x0000000105058824 */ /* 0x000fe200078e0a02 */
[----:B------:R-:W-:Y:S02]  /*1ca70*/  @!P0 IADD3 R7, R7, 0x1, RZ ;  /* 0x0000000107078810 */ /* 0x000fe40007ffe0ff */
[----:B------:R-:W-:Y:S02]  /*1ca80*/  ISETP.NE.AND P0, PT, R3, RZ, PT ;  /* 0x000000ff0300720c */ /* 0x000fe40003f05270 */
[----:B------:R-:W-:Y:S01]  /*1ca90*/  ISETP.GE.U32.AND P2, PT, R5, R2, PT ;  /* 0x000000020500720c */ /* 0x000fe20003f46070 */
[----:B------:R-:W-:-:S12]  /*1caa0*/  IMAD.MOV R2, RZ, RZ, -R12 ;  /* 0x000000ffff027224 */ /* 0x000fd800078e0a0c */
[----:B------:R-:W-:-:S05]  /*1cab0*/  @P2 IADD3 R7, R7, 0x1, RZ ;  /* 0x0000000107072810 */ /* 0x000fca0007ffe0ff */
        /* <DEDUP_REMOVED lines=8> */
.L_x_2426:
[----:B------:R-:W-:-:S04]  /*1cb40*/  IMAD.MOV.U32 R0, RZ, RZ, 0x4 ;  /* 0x00000004ff007424 */ /* 0x000fc800078e00ff */
[----:B------:R-:W-:-:S05]  /*1cb50*/  IMAD.WIDE R14, R211, R0, c[0x0][0x590] ;  /* 0x00016400d30e7625 */ /* 0x000fca00078e0200 */
[----:B------:R-:W3:Y:S01]  /*1cb60*/  LDG.E R3, [R14.64] ;  /* 0x000000080e037981 */ /* 0x000ee2000c1e1900 */
[----:B-1----:R-:W-:Y:S01]  /*1cb70*/  IABS R2, R6 ;  /* 0x0000000600027213 */ /* 0x002fe20000000000 */
        /* <DEDUP_REMOVED lines=52> */
[----:B------:R-:W-:-:S13]  /*1cec0*/  ISETP.GE.U32.AND P2, PT, R9, R8, PT ;  /* 0x000000080900720c */ /* 0x000fda0003f46070 */
[----:B------:R-:W-:-:S05]  /*1ced0*/  @P2 IADD3 R7, R7, 0x1, RZ ;  /* 0x0000000107072810 */ /* 0x000fca0007ffe0ff */
[----:B------:R-:W-:Y:S01]  /*1cee0*/  @!P1 IMAD.MOV R7, RZ, RZ, -R7 ;  /* 0x000000ffff079224 */ /* 0x000fe200078e0a07 */
[----:B------:R-:W-:-:S05]  /*1cef0*/  @!P0 LOP3.LUT R7, RZ, R3, RZ, 0x33, !PT ;  /* 0x00000003ff078212 */ /* 0x000fca00078e33ff */
[----:B------:R-:W-:Y:S02]  /*1cf00*/  IMAD R210, R7, R210, R5 ;  /* 0x000000d207d27224 */ /* 0x000fe400078e0205 */
.L_x_2427:
[----:B------:R-:W-:Y:S05]  /*1cf10*/  BSYNC B0 ;  /* 0x0000000000007941 */ /* 0x000fea0003800000 */
.L_x_2425:
[----:B------:R-:W-:-:S04]  /*1cf20*/  LOP3.LUT R0, RZ, R7, RZ, 0x33, !PT ;  /* 0x00000007ff007212 */ /* 0x000fc800078e33ff */
[----:B------:R-:W-:Y:S01]  /*1cf30*/  IADD3 R209, R0, R209, RZ ;  /* 0x000000d100d17210 */ /* 0x000fe20007ffe0ff */
[----:B------:R-:W-:Y:S05]  /*1cf40*/  BRA `(.L_x_2428) ;  /* 0x0000004000007947 */ /* 0x000fea0003800000 */
.L_x_2416:
[----:B------:R-:W-:Y:S01]  /*1cf50*/  IMAD.MOV.U32 R208, RZ, RZ, R5 ;  /* 0x000000ffffd07224 */ /* 0x000fe200078e0005 */
[----:B------:R-:W-:Y:S01]  /*1cf60*/  MOV R210, RZ ;  /* 0x000000ff00d27202 */ /* 0x000fe20000000f00 */
[----:B------:R-:W-:Y:S01]  /*1cf70*/  IMAD.MOV.U32 R209, RZ, RZ, RZ ;  /* 0x000000ffffd17224 */ /* 0x000fe200078e00ff */
[----:B------:R-:W-:Y:S02]  /*1cf80*/  MOV R211, c[0x0][0x53c] ;  /* 0x00014f0000d37a02 */ /* 0x000fe40000000f00 */
.L_x_2428:
[----:B------:R-:W-:Y:S05]  /*1cf90*/  BSYNC B1 ;  /* 0x0000000000017941 */ /* 0x000fea0003800000 */
.L_x_2414:
[----:B------:R-:W-:Y:S01]  /*1cfa0*/  WARPSYNC 0xffffffff ;  /* 0xffffffff00007948 */ /* 0x000fe20003800000 */
[----:B------:R-:W-:Y:S01]  /*1cfb0*/  BAR.SYNC.DEFER_BLOCKING 0x4, 0x100 ;  /* 0x0104000000007b1d */ /* 0x000fe20000010000 */
[----:B------:R-:W-:-:S13]  /*1cfc0*/  ISETP.NE.AND P0, PT, R4, RZ, PT ;  /* 0x000000ff0400720c */ /* 0x000fda0003f05270 */
[----:B------:R1:W-:Y:S04]  /*1cfd0*/  @!P0 STS.128 [0x24100], R208 ;  /* 0x024100d0ff008388 */ /* 0x0003e80000000c00 */
[----:B------:R-:W-:Y:S06]  /*1cfe0*/  BAR.ARV 0x5, 0x100 ;  /* 0x0144000000007b1d */ /* 0x000fec0000002000 */
.L_x_2409:
[----:B----4-:R-:W-:-:S13]  /*1cff0*/  ISETP.GE.AND P0, PT, R211, c[0x0][0x53c], PT ;  /* 0x00014f00d3007a0c */ /* 0x010fda0003f06270 */
[----:B-123--:R-:W-:Y:S01]  /*1d000*/  @P0 CALL.REL.NOINC `(.L_x_2429) ;  /* 0x0000001000000944 */ /* 0x00efe20003c00000 */
[----:B------:R-:W-:Y:S05]  /*1d010*/  BRA `(.L_x_2430) ;  /* 0xfffe44c000007947 */ /* 0x000fea000383ffff */
.L_x_2429:
[----:B------:R-:W-:Y:S05]  /*1d020*/  EXIT ;  /* 0x000000000000794d */ /* 0x000fea0003800000 */
.L_x_2256:
[----:B------:R-:W-:Y:S02]  /*1d030*/  MOV R2, 0x1 ;  /* 0x0000000100027802 */ /* 0x000fe40000000f00 */
[----:B------:R-:W-:Y:S02]  /*1d040*/  MOV R0, 0x1d060 ;  /* 0x0001d06000007802 */ /* 0x000fe40000000f00 */
[----:B------:R-:W-:Y:S05]  /*1d050*/  CALL.REL.NOINC `($__internal_50_$__cuda_sm70_shflsync_up_p) ;  /* 0x0000162000007944 */ /* 0x000fea0003c00000 */
[----:B-12---:R-:W-:Y:S05]  /*1d060*/  BRA `(.L_x_2431) ;  /* 0xfffe340000007947 */ /* 0x006fea000383ffff */
.L_x_2257:
[----:B------:R-:W-:Y:S02]  /*1d070*/  MOV R2, 0x2 ;  /* 0x0000000200027802 */ /* 0x000fe40000000f00 */
[----:B------:R-:W-:Y:S02]  /*1d080*/  MOV R0, 0x1d0a0 ;  /* 0x0001d0a000007802 */ /* 0x000fe40000000f00 */
[----:B------:R-:W-:Y:S05]  /*1d090*/  CALL.REL.NOINC `($__internal_50_$__cuda_sm70_shflsync_up_p) ;  /* 0x000015e000007944 */ /* 0x000fea0003c00000 */
[----:B--2---:R-:W-:Y:S02]  /*1d0a0*/  SEL R2, R2, RZ, P4 ;  /* 0x000000ff02027207 */ /* 0x004fe40002000000 */
[----:B------:R-:W-:-:S03]  /*1d0b0*/  MOV R0, 0x1d0f0 ;  /* 0x0001d0f000007802 */ /* 0x000fc60000000f00 */
[----:B-1----:R-:W-:Y:S02]  /*1d0c0*/  IMAD.IADD R7, R7, 0x1, R2 ;  /* 0x0000000107077824 */ /* 0x002fe400078e0202 */
[----:B------:R-:W-:Y:S02]  /*1d0d0*/  IMAD.MOV.U32 R2, RZ, RZ, 0x4 ;  /* 0x00000004ff027424 */ /* 0x000fe400078e00ff */
        /* <DEDUP_REMOVED lines=12> */
[----:B------:R-:W-:Y:S02]  /*1d1a0*/  MOV R17, 0x1f ;  /* 0x0000001f00117802 */ /* 0x000fe40000000f00 */
[----:B------:R-:W-:Y:S01]  /*1d1b0*/  MOV R0, 0x1d200 ;  /* 0x0001d20000007802 */ /* 0x000fe20000000f00 */
[----:B-1----:R-:W-:Y:S02]  /*1d1c0*/  IMAD.IADD R7, R7, 0x1, R2 ;  /* 0x0000000107077824 */ /* 0x002fe400078e0202 */
[----:B------:R-:W-:Y:S02]  /*1d1d0*/  IMAD.MOV.U32 R2, RZ, RZ, 0x1f ;  /* 0x0000001fff027424 */ /* 0x000fe400078e00ff */
[----:B------:R-:W-:-:S02]  /*1d1e0*/  IMAD.MOV.U32 R19, RZ, RZ, R7 ;  /* 0x000000ffff137224 */ /* 0x000fc400078e0007 */
[----:B------:R-:W-:Y:S05]  /*1d1f0*/  CALL.REL.NOINC `($__internal_49_$__cuda_sm70_shflsync_idx_p) ;  /* 0x0000143000007944 */ /* 0x000fea0003c00000 */
[----:B-12---:R-:W-:Y:S05]  /*1d200*/  BRA `(.L_x_2432) ;  /* 0xfffe336000007947 */ /* 0x006fea000383ffff */
.L_x_2259:
[----:B------:R-:W-:Y:S02]  /*1d210*/  SEL R2, RZ, 0x1, P0 ;  /* 0x00000001ff027807 */ /* 0x000fe40000000000 */
[----:B------:R-:W-:-:S02]  /*1d220*/  MOV R0, 0x1d240 ;  /* 0x0001d24000007802 */ /* 0x000fc40000000f00 */
[----:B------:R-:W-:Y:S05]  /*1d230*/  CALL.REL.NOINC `($__internal_51_$__cuda_sm70_votesync_ballot) ;  /* 0x0000149000007944 */ /* 0x000fea0003c00000 */
[----:B------:R-:W-:Y:S05]  /*1d240*/  BRA `(.L_x_2433) ;  /* 0xfffe33b000007947 */ /* 0x000fea000383ffff */
.L_x_2260:
[----:B------:R-:W-:Y:S01]  /*1d250*/  IMAD.MOV.U32 R19, RZ, RZ, R8 ;  /* 0x000000ffff137224 */ /* 0x000fe200078e0008 */
[----:B------:R-:W-:Y:S01]  /*1d260*/  MOV R2, R10 ;  /* 0x0000000a00027202 */ /* 0x000fe20000000f00 */
[----:B------:R-:W-:Y:S01]  /*1d270*/  IMAD.MOV.U32 R17, RZ, RZ, 0x1f ;  /* 0x0000001fff117424 */ /* 0x000fe200078e00ff */
[----:B------:R-:W-:-:S02]  /*1d280*/  MOV R0, 0x1d2a0 ;  /* 0x0001d2a000007802 */ /* 0x000fc40000000f00 */
[----:B------:R-:W-:Y:S05]  /*1d290*/  CALL.REL.NOINC `($__internal_49_$__cuda_sm70_shflsync_idx_p) ;  /* 0x0000139000007944 */ /* 0x000fea0003c00000 */
[----:B--2---:R-:W-:Y:S01]  /*1d2a0*/  IMAD.MOV.U32 R8, RZ, RZ, R2 ;  /* 0x000000ffff087224 */ /* 0x004fe200078e0002 */
[----:B-1----:R-:W-:Y:S01]  /*1d2b0*/  MOV R19, R5 ;  /* 0x0000000500137202 */ /* 0x002fe20000000f00 */
[----:B------:R-:W-:Y:S01]  /*1d2c0*/  IMAD.MOV.U32 R3, RZ, RZ, RZ ;  /* 0x000000ffff037224 */ /* 0x000fe200078e00ff */
[----:B------:R-:W-:Y:S01]  /*1d2d0*/  MOV R2, R10 ;  /* 0x0000000a00027202 */ /* 0x000fe20000000f00 */
[----:B------:R-:W-:Y:S01]  /*1d2e0*/  IMAD.MOV.U32 R17, RZ, RZ, 0x1f ;  /* 0x0000001fff117424 */ /* 0x000fe200078e00ff */
[----:B------:R-:W-:-:S02]  /*1d2f0*/  MOV R0, 0x1d310 ;  /* 0x0001d31000007802 */ /* 0x000fc40000000f00 */
[----:B------:R-:W-:Y:S05]  /*1d300*/  CALL.REL.NOINC `($__internal_49_$__cuda_sm70_shflsync_idx_p) ;  /* 0x0000132000007944 */ /* 0x000fea0003c00000 */
[----:B--2---:R-:W-:Y:S01]  /*1d310*/  MOV R5, R2 ;  /* 0x0000000200057202 */ /* 0x004fe20000000f00 */
[----:B-1----:R-:W-:Y:S05]  /*1d320*/  BRA `(.L_x_2434) ;  /* 0xfffe333000007947 */ /* 0x002fea000383ffff */
.L_x_2263:
[----:B------:R-:W-:Y:S01]  /*1d330*/  IMAD.MOV.U32 R19, RZ, RZ, R7 ;  /* 0x000000ffff137224 */ /* 0x000fe200078e0007 */
[----:B------:R-:W-:-:S02]  /*1d340*/  MOV R17, 0x1f ;  /* 0x0000001f00117802 */ /* 0x000fc40000000f00 */
[----:B------:R-:W-:Y:S02]  /*1d350*/  MOV R0, 0x1d370 ;  /* 0x0001d37000007802 */ /* 0x000fe40000000f00 */
[----:B-123--:R-:W-:Y:S05]  /*1d360*/  CALL.REL.NOINC `($__internal_49_$__cuda_sm70_shflsync_idx_p) ;  /* 0x000012c000007944 */ /* 0x00efea0003c00000 */
[----:B--2---:R-:W-:Y:S01]  /*1d370*/  MOV R3, R2 ;  /* 0x0000000200037202 */ /* 0x004fe20000000f00 */
[----:B-1----:R-:W-:Y:S05]  /*1d380*/  BRA `(.L_x_2262) ;  /* 0xfffe333000007947 */ /* 0x002fea000383ffff */
.L_x_2302:
[----:B------:R-:W-:Y:S01]  /*1d390*/  IMAD.MOV.U32 R19, RZ, RZ, R14 ;  /* 0x000000ffff137224 */ /* 0x000fe200078e000e */
[----:B------:R-:W-:Y:S01]  /*1d3a0*/  MOV R2, RZ ;  /* 0x000000ff00027202 */ /* 0x000fe20000000f00 */
[----:B------:R-:W-:Y:S01]  /*1d3b0*/  IMAD.MOV.U32 R17, RZ, RZ, 0x181f ;  /* 0x0000181fff117424 */ /* 0x000fe200078e00ff */
[----:B------:R-:W-:Y:S02]  /*1d3c0*/  MOV R0, 0x1d3e0 ;  /* 0x0001d3e000007802 */ /* 0x000fe40000000f00 */
[----:B-----5:R-:W-:Y:S05]  /*1d3d0*/  CALL.REL.NOINC `($__internal_49_$__cuda_sm70_shflsync_idx_p) ;  /* 0x0000125000007944 */ /* 0x020fea0003c00000 */
[----:B--2---:R-:W-:Y:S01]  /*1d3e0*/  MOV R23, R2 ;  /* 0x0000000200177202 */ /* 0x004fe20000000f00 */
[----:B-1----:R-:W-:Y:S05]  /*1d3f0*/  BRA `(.L_x_2435) ;  /* 0xfffea7b000007947 */ /* 0x002fea000383ffff */
.L_x_2303:
[----:B------:R-:W-:Y:S01]  /*1d400*/  IMAD.MOV.U32 R19, RZ, RZ, R18 ;  /* 0x000000ffff137224 */ /* 0x000fe200078e0012 */
[----:B------:R-:W-:Y:S01]  /*1d410*/  MOV R2, RZ ;  /* 0x000000ff00027202 */ /* 0x000fe20000000f00 */
[----:B------:R-:W-:Y:S01]  /*1d420*/  IMAD.MOV.U32 R17, RZ, RZ, 0x181f ;  /* 0x0000181fff117424 */ /* 0x000fe200078e00ff */
[----:B------:R-:W-:Y:S02]  /*1d430*/  MOV R0, 0x1d450 ;  /* 0x0001d45000007802 */ /* 0x000fe40000000f00 */
[----:B-12--5:R-:W-:Y:S05]  /*1d440*/  CALL.REL.NOINC `($__internal_49_$__cuda_sm70_shflsync_idx_p) ;  /* 0x000011e000007944 */ /* 0x026fea0003c00000 */
[----:B-12---:R-:W-:Y:S05]  /*1d450*/  BRA `(.L_x_2436) ;  /* 0xfffea77000007947 */ /* 0x006fea000383ffff */
.L_x_2306:
[----:B------:R-:W-:Y:S01]  /*1d460*/  IMAD.MOV.U32 R19, RZ, RZ, R14 ;  /* 0x000000ffff137224 */ /* 0x000fe200078e000e */
[----:B----4-:R-:W-:Y:S01]  /*1d470*/  MOV R2, 0x1 ;  /* 0x0000000100027802 */ /* 0x010fe20000000f00 */
[----:B--2---:R-:W-:Y:S01]  /*1d480*/  IMAD.MOV.U32 R17, RZ, RZ, 0x181f ;  /* 0x0000181fff117424 */ /* 0x004fe200078e00ff */
[----:B------:R-:W-:-:S02]  /*1d490*/  MOV R0, 0x1d4b0 ;  /* 0x0001d4b000007802 */ /* 0x000fc40000000f00 */
[----:B-1-3-5:R-:W-:Y:S05]  /*1d4a0*/  CALL.REL.NOINC `($__internal_49_$__cuda_sm70_shflsync_idx_p) ;  /* 0x0000118000007944 */ /* 0x02afea0003c00000 */
[----:B--2---:R-:W-:Y:S01]  /*1d4b0*/  IMAD.MOV.U32 R23, RZ, RZ, R2 ;  /* 0x000000ffff177224 */ /* 0x004fe200078e0002 */
[----:B------:R-:W-:Y:S01]  /*1d4c0*/  MOV R2, 0x1 ;  /* 0x0000000100027802 */ /* 0x000fe20000000f00 */
[----:B-1----:R-:W-:Y:S01]  /*1d4d0*/  IMAD.MOV.U32 R19, RZ, RZ, R18 ;  /* 0x000000ffff137224 */ /* 0x002fe200078e0012 */
[----:B------:R-:W-:-:S02]  /*1d4e0*/  MOV R17, 0x181f ;  /* 0x0000181f00117802 */ /* 0x000fc40000000f00 */
[----:B------:R-:W-:Y:S02]  /*1d4f0*/  MOV R0, 0x1d510 ;  /* 0x0001d51000007802 */ /* 0x000fe40000000f00 */
[----:B------:R-:W-:Y:S05]  /*1d500*/  CALL.REL.NOINC `($__internal_49_$__cuda_sm70_shflsync_idx_p) ;  /* 0x0000112000007944 */ /* 0x000fea0003c00000 */
[----:B-12---:R-:W-:Y:S05]  /*1d510*/  BRA `(.L_x_2437) ;  /* 0xfffea81000007947 */ /* 0x006fea000383ffff */
.L_x_2309:
[----:B------:R-:W-:Y:S01]  /*1d520*/  IMAD.MOV.U32 R19, RZ, RZ, R14 ;  /* 0x000000ffff137224 */ /* 0x000fe200078e000e */
[----:B----4-:R-:W-:Y:S01]  /*1d530*/  MOV R2, 0x2 ;  /* 0x0000000200027802 */ /* 0x010fe20000000f00 */
[----:B-1----:R-:W-:Y:S01]  /*1d540*/  IMAD.MOV.U32 R17, RZ, RZ, 0x181f ;  /* 0x0000181fff117424 */ /* 0x002fe200078e00ff */
[----:B------:R-:W-:Y:S02]  /*1d550*/  MOV R0, 0x1d570 ;  /* 0x0001d57000007802 */ /* 0x000fe40000000f00 */
[----:B--23-5:R-:W-:Y:S05]  /*1d560*/  CALL.REL.NOINC `($__internal_49_$__cuda_sm70_shflsync_idx_p) ;  /* 0x000010c000007944 */ /* 0x02cfea0003c00000 */
[----:B--2---:R-:W-:Y:S01]  /*1d570*/  MOV R23, R2 ;  /* 0x0000000200177202 */ /* 0x004fe20000000f00 */
[----:B-1----:R-:W-:Y:S05]  /*1d580*/  BRA `(.L_x_2438) ;  /* 0xfffea8d000007947 */ /* 0x002fea000383ffff */
.L_x_2310:
[----:B------:R-:W-:Y:S01]  /*1d590*/  IMAD.MOV.U32 R19, RZ, RZ, R18 ;  /* 0x000000ffff137224 */ /* 0x000fe200078e0012 */
[----:B----4-:R-:W-:Y:S01]  /*1d5a0*/  MOV R2, 0x2 ;  /* 0x0000000200027802 */ /* 0x010fe20000000f00 */
[----:B------:R-:W-:Y:S01]  /*1d5b0*/  IMAD.MOV.U32 R17, RZ, RZ, 0x181f ;  /* 0x0000181fff117424 */ /* 0x000fe200078e00ff */
[----:B------:R-:W-:Y:S02]  /*1d5c0*/  MOV R0, 0x1d5e0 ;  /* 0x0001d5e000007802 */ /* 0x000fe40000000f00 */
[----:B-123-5:R-:W-:Y:S05]  /*1d5d0*/  CALL.REL.NOINC `($__internal_49_$__cuda_sm70_shflsync_idx_p) ;  /* 0x0000105000007944 */ /* 0x02efea0003c00000 */
[----:B-12---:R-:W-:Y:S05]  /*1d5e0*/  BRA `(.L_x_2439) ;  /* 0xfffea89000007947 */ /* 0x006fea000383ffff */
.L_x_2313:
[----:B------:R-:W-:Y:S01]  /*1d5f0*/  IMAD.MOV.U32 R19, RZ, RZ, R14 ;  /* 0x000000ffff137224 */ /* 0x000fe200078e000e */
[----:B-1----:R-:W-:Y:S01]  /*1d600*/  MOV R2, 0x3 ;  /* 0x0000000300027802 */ /* 0x002fe20000000f00 */
[----:B------:R-:W-:Y:S01]  /*1d610*/  IMAD.MOV.U32 R17, RZ, RZ, 0x181f ;  /* 0x0000181fff117424 */ /* 0x000fe200078e00ff */
[----:B------:R-:W-:-:S02]  /*1d620*/  MOV R0, 0x1d640 ;  /* 0x0001d64000007802 */ /* 0x000fc40000000f00 */
[----:B--2345:R-:W-:Y:S05]  /*1d630*/  CALL.REL.NOINC `($__internal_49_$__cuda_sm70_shflsync_idx_p) ;  /* 0x00000ff000007944 */ /* 0x03cfea0003c00000 */
[----:B--2---:R-:W-:Y:S01]  /*1d640*/  IMAD.MOV.U32 R23, RZ, RZ, R2 ;  /* 0x000000ffff177224 */ /* 0x004fe200078e0002 */
[----:B------:R-:W-:Y:S01]  /*1d650*/  MOV R2, 0x3 ;  /* 0x0000000300027802 */ /* 0x000fe20000000f00 */
[----:B-1----:R-:W-:Y:S01]  /*1d660*/  IMAD.MOV.U32 R19, RZ, RZ, R18 ;  /* 0x000000ffff137224 */ /* 0x002fe200078e0012 */
[----:B------:R-:W-:-:S02]  /*1d670*/  MOV R17, 0x181f ;  /* 0x0000181f00117802 */ /* 0x000fc40000000f00 */
[----:B------:R-:W-:Y:S02]  /*1d680*/  MOV R0, 0x1d6a0 ;  /* 0x0001d6a000007802 */ /* 0x000fe40000000f00 */
[----:B------:R-:W-:Y:S05]  /*1d690*/  CALL.REL.NOINC `($__internal_49_$__cuda_sm70_shflsync_idx_p) ;  /* 0x00000f9000007944 */ /* 0x000fea0003c00000 */
[----:B-12---:R-:W-:Y:S05]  /*1d6a0*/  BRA `(.L_x_2440) ;  /* 0xfffea91000007947 */ /* 0x006fea000383ffff */
.L_x_2368:
[----:B------:R-:W-:Y:S01]  /*1d6b0*/  IMAD.MOV.U32 R12, RZ, RZ, R239 ;  /* 0x000000ffff0c7224 */ /* 0x000fe200078e00ef */
[----:B------:R-:W-:Y:S02]  /*1d6c0*/  MOV R5, 0x2 ;  /* 0x0000000200057802 */ /* 0x000fe40000000f00 */
[----:B------:R-:W-:Y:S02]  /*1d6d0*/  MOV R8, 0x1d6f0 ;  /* 0x0001d6f000087802 */ /* 0x000fe40000000f00 */
[----:B------:R-:W-:Y:S05]  /*1d6e0*/  CALL.REL.NOINC `($__internal_48_$__cuda_sm70_shflsync_bfly_p) ;  /* 0x00000f0000007944 */ /* 0x000fea0003c00000 */
[----:B-12---:R-:W-:Y:S05]  /*1d6f0*/  BRA `(.L_x_2441) ;  /* 0xffffad5000007947 */ /* 0x006fea000383ffff */
.L_x_2369:
[----:B------:R-:W-:Y:S01]  /*1d700*/  IMAD.MOV.U32 R12, RZ, RZ, R14 ;  /* 0x000000ffff0c7224 */ /* 0x000fe200078e000e */
[----:B------:R-:W-:Y:S02]  /*1d710*/  MOV R5, 0x1 ;  /* 0x0000000100057802 */ /* 0x000fe40000000f00 */
[----:B------:R-:W-:Y:S02]  /*1d720*/  MOV R8, 0x1d740 ;  /* 0x0001d74000087802 */ /* 0x000fe40000000f00 */
[----:B-1----:R-:W-:Y:S05]  /*1d730*/  CALL.REL.NOINC `($__internal_48_$__cuda_sm70_shflsync_bfly_p) ;  /* 0x00000eb000007944 */ /* 0x002fea0003c00000 */
[----:B--2---:R-:W-:Y:S01]  /*1d740*/  FADD.FTZ R4, R14, R5 ;  /* 0x000000050e047221 */ /* 0x004fe20000010000 */
[----:B-1----:R-:W-:Y:S02]  /*1d750*/  MOV R12, R238 ;  /* 0x000000ee000c7202 */ /* 0x002fe40000000f00 */
[----:B------:R-:W-:Y:S02]  /*1d760*/  MOV R5, 0x2 ;  /* 0x0000000200057802 */ /* 0x000fe40000000f00 */
[----:B------:R-:W-:-:S02]  /*1d770*/  MOV R8, 0x1d790 ;  /* 0x0001d79000087802 */ /* 0x000fc40000000f00 */
[----:B------:R-:W-:Y:S05]  /*1d780*/  CALL.REL.NOINC `($__internal_48_$__cuda_sm70_shflsync_bfly_p) ;  /* 0x00000e6000007944 */ /* 0x000fea0003c00000 */
[----:B-12---:R-:W-:Y:S01]  /*1d790*/  FADD.FTZ R12, R238, R5 ;  /* 0x00000005ee0c7221 */ /* 0x006fe20000010000 */
[----:B------:R-:W-:-:S02]  /*1d7a0*/  MOV R5, 0x1 ;  /* 0x0000000100057802 */ /* 0x000fc40000000f00 */
[----:B------:R-:W-:Y:S02]  /*1d7b0*/  MOV R8, 0x1d7d0 ;  /* 0x0001d7d000087802 */ /* 0x000fe40000000f00 */
[----:B------:R-:W-:Y:S05]  /*1d7c0*/  CALL.REL.NOINC `($__internal_48_$__cuda_sm70_shflsync_bfly_p) ;  /* 0x00000e2000007944 */ /* 0x000fea0003c00000 */
[----:B-12---:R-:W-:Y:S01]  /*1d7d0*/  MOV R3, R5 ;  /* 0x0000000500037202 */ /* 0x006fe20000000f00 */
[----:B------:R-:W-:Y:S05]  /*1d7e0*/  BRA `(.L_x_2442) ;  /* 0xffffacd000007947 */ /* 0x000fea000383ffff */
.L_x_2376:
[----:B--234-:R-:W-:Y:S01]  /*1d7f0*/  IMAD.MOV.U32 R19, RZ, RZ, R18 ;  /* 0x000000ffff137224 */ /* 0x01cfe200078e0012 */
[----:B------:R-:W-:Y:S01]  /*1d800*/  MOV R2, RZ ;  /* 0x000000ff00027202 */ /* 0x000fe20000000f00 */
[----:B------:R-:W-:Y:S01]  /*1d810*/  IMAD.MOV.U32 R17, RZ, RZ, 0x181f ;  /* 0x0000181fff117424 */ /* 0x000fe200078e00ff */
[----:B------:R-:W-:Y:S02]  /*1d820*/  MOV R0, 0x1d840 ;  /* 0x0001d84000007802 */ /* 0x000fe40000000f00 */
[----:B-1----:R-:W-:Y:S05]  /*1d830*/  CALL.REL.NOINC `($__internal_49_$__cuda_sm70_shflsync_idx_p) ;  /* 0x00000df000007944 */ /* 0x002fea0003c00000 */
[----:B--2---:R-:W-:Y:S01]  /*1d840*/  MOV R22, R2 ;  /* 0x0000000200167202 */ /* 0x004fe20000000f00 */
[----:B-1----:R-:W-:Y:S05]  /*1d850*/  BRA `(.L_x_2443) ;  /* 0xffffc57000007947 */ /* 0x002fea000383ffff */
.L_x_2377:
[----:B------:R-:W-:Y:S01]  /*1d860*/  IMAD.MOV.U32 R19, RZ, RZ, R8 ;  /* 0x000000ffff137224 */ /* 0x000fe200078e0008 */
[----:B------:R-:W-:Y:S01]  /*1d870*/  MOV R2, RZ ;  /* 0x000000ff00027202 */ /* 0x000fe20000000f00 */
[----:B------:R-:W-:Y:S01]  /*1d880*/  IMAD.MOV.U32 R17, RZ, RZ, 0x181f ;  /* 0x0000181fff117424 */ /* 0x000fe200078e00ff */
[----:B------:R-:W-:Y:S02]  /*1d890*/  MOV R0, 0x1d8b0 ;  /* 0x0001d8b000007802 */ /* 0x000fe40000000f00 */
[----:B-123--:R-:W-:Y:S05]  /*1d8a0*/  CALL.REL.NOINC `($__internal_49_$__cuda_sm70_shflsync_idx_p) ;  /* 0x00000d8000007944 */ /* 0x00efea0003c00000 */
[----:B-12---:R-:W-:Y:S05]  /*1d8b0*/  BRA `(.L_x_2444) ;  /* 0xffffc53000007947 */ /* 0x006fea000383ffff */
.L_x_2380:
[----:B------:R-:W-:Y:S01]  /*1d8c0*/  IMAD.MOV.U32 R19, RZ, RZ, R18 ;  /* 0x000000ffff137224 */ /* 0x000fe200078e0012 */
[----:B--2---:R-:W-:Y:S01]  /*1d8d0*/  MOV R2, 0x1 ;  /* 0x0000000100027802 */ /* 0x004fe20000000f00 */
[----:B------:R-:W-:Y:S01]  /*1d8e0*/  IMAD.MOV.U32 R17, RZ, RZ, 0x181f ;  /* 0x0000181fff117424 */ /* 0x000fe200078e00ff */
[----:B------:R-:W-:-:S02]  /*1d8f0*/  MOV R0, 0x1d910 ;  /* 0x0001d91000007802 */ /* 0x000fc40000000f00 */
[----:B-1-34-:R-:W-:Y:S05]  /*1d900*/  CALL.REL.NOINC `($__internal_49_$__cuda_sm70_shflsync_idx_p) ;  /* 0x00000d2000007944 */ /* 0x01afea0003c00000 */
[----:B--2---:R-:W-:Y:S01]  /*1d910*/  IMAD.MOV.U32 R22, RZ, RZ, R2 ;  /* 0x000000ffff167224 */ /* 0x004fe200078e0002 */
[----:B------:R-:W-:Y:S01]  /*1d920*/  MOV R2, 0x1 ;  /* 0x0000000100027802 */ /* 0x000fe20000000f00 */
[----:B-1----:R-:W-:Y:S01]  /*1d930*/  IMAD.MOV.U32 R19, RZ, RZ, R8 ;  /* 0x000000ffff137224 */ /* 0x002fe200078e0008 */
[----:B------:R-:W-:-:S02]  /*1d940*/  MOV R17, 0x181f ;  /* 0x0000181f00117802 */ /* 0x000fc40000000f00 */
[----:B------:R-:W-:Y:S02]  /*1d950*/  MOV R0, 0x1d970 ;  /* 0x0001d97000007802 */ /* 0x000fe40000000f00 */
[----:B------:R-:W-:Y:S05]  /*1d960*/  CALL.REL.NOINC `($__internal_49_$__cuda_sm70_shflsync_idx_p) ;  /* 0x00000cc000007944 */ /* 0x000fea0003c00000 */
[----:B-12---:R-:W-:Y:S05]  /*1d970*/  BRA `(.L_x_2445) ;  /* 0xffffc5d000007947 */ /* 0x006fea000383ffff */
.L_x_2383:
[----:B------:R-:W-:Y:S01]  /*1d980*/  IMAD.MOV.U32 R19, RZ, RZ, R18 ;  /* 0x000000ffff137224 */ /* 0x000fe200078e0012 */
[----:B--2---:R-:W-:Y:S01]  /*1d990*/  MOV R2, 0x2 ;  /* 0x0000000200027802 */ /* 0x004fe20000000f00 */
[----:B-1----:R-:W-:Y:S01]  /*1d9a0*/  IMAD.MOV.U32 R17, RZ, RZ, 0x181f ;  /* 0x0000181fff117424 */ /* 0x002fe200078e00ff */
[----:B------:R-:W-:Y:S02]  /*1d9b0*/  MOV R0, 0x1d9d0 ;  /* 0x0001d9d000007802 */ /* 0x000fe40000000f00 */
[----:B---34-:R-:W-:Y:S05]  /*1d9c0*/  CALL.REL.NOINC `($__internal_49_$__cuda_sm70_shflsync_idx_p) ;  /* 0x00000c6000007944 */ /* 0x018fea0003c00000 */
[----:B--2---:R-:W-:Y:S01]  /*1d9d0*/  MOV R22, R2 ;  /* 0x0000000200167202 */ /* 0x004fe20000000f00 */
[----:B-1----:R-:W-:Y:S05]  /*1d9e0*/  BRA `(.L_x_2446) ;  /* 0xffffc69000007947 */ /* 0x002fea000383ffff */
.L_x_2384:
[----:B------:R-:W-:Y:S01]  /*1d9f0*/  IMAD.MOV.U32 R19, RZ, RZ, R8 ;  /* 0x000000ffff137224 */ /* 0x000fe200078e0008 */
[----:B--2---:R-:W-:Y:S01]  /*1da00*/  MOV R2, 0x2 ;  /* 0x0000000200027802 */ /* 0x004fe20000000f00 */
[----:B-1----:R-:W-:Y:S01]  /*1da10*/  IMAD.MOV.U32 R17, RZ, RZ, 0x181f ;  /* 0x0000181fff117424 */ /* 0x002fe200078e00ff */
[----:B------:R-:W-:Y:S02]  /*1da20*/  MOV R0, 0x1da40 ;  /* 0x0001da4000007802 */ /* 0x000fe40000000f00 */
[----:B---34-:R-:W-:Y:S05]  /*1da30*/  CALL.REL.NOINC `($__internal_49_$__cuda_sm70_shflsync_idx_p) ;  /* 0x00000bf000007944 */ /* 0x018fea0003c00000 */
[----:B-12---:R-:W-:Y:S05]  /*1da40*/  BRA `(.L_x_2447) ;  /* 0xffffc65000007947 */ /* 0x006fea000383ffff */
.L_x_2387:
[----:B------:R-:W-:Y:S01]  /*1da50*/  IMAD.MOV.U32 R19, RZ, RZ, R18 ;  /* 0x000000ffff137224 */ /* 0x000fe200078e0012 */
[----:B----4-:R-:W-:Y:S01]  /*1da60*/  MOV R2, 0x3 ;  /* 0x0000000300027802 */ /* 0x010fe20000000f00 */
[----:B-1----:R-:W-:Y:S01]  /*1da70*/  IMAD.MOV.U32 R17, RZ, RZ, 0x181f ;  /* 0x0000181fff117424 */ /* 0x002fe200078e00ff */
[----:B------:R-:W-:-:S02]  /*1da80*/  MOV R0, 0x1daa0 ;  /* 0x0001daa000007802 */ /* 0x000fc40000000f00 */
[----:B--23--:R-:W-:Y:S05]  /*1da90*/  CALL.REL.NOINC `($__internal_49_$__cuda_sm70_shflsync_idx_p) ;  /* 0x00000b9000007944 */ /* 0x00cfea0003c00000 */
[----:B--2---:R-:W-:Y:S01]  /*1daa0*/  IMAD.MOV.U32 R18, RZ, RZ, R2 ;  /* 0x000000ffff127224 */ /* 0x004fe200078e0002 */
[----:B------:R-:W-:Y:S01]  /*1dab0*/  MOV R2, 0x3 ;  /* 0x0000000300027802 */ /* 0x000fe20000000f00 */
[----:B-1----:R-:W-:Y:S01]  /*1dac0*/  IMAD.MOV.U32 R19, RZ, RZ, R8 ;  /* 0x000000ffff137224 */ /* 0x002fe200078e0008 */
[----:B------:R-:W-:-:S02]  /*1dad0*/  MOV R17, 0x181f ;  /* 0x0000181f00117802 */ /* 0x000fc40000000f00 */
[----:B------:R-:W-:Y:S02]  /*1dae0*/  MOV R0, 0x1db00 ;  /* 0x0001db0000007802 */ /* 0x000fe40000000f00 */
[----:B------:R-:W-:Y:S05]  /*1daf0*/  CALL.REL.NOINC `($__internal_49_$__cuda_sm70_shflsync_idx_p) ;  /* 0x00000b3000007944 */ /* 0x000fea0003c00000 */
[----:B-12---:R-:W-:Y:S05]  /*1db00*/  BRA `(.L_x_2448) ;  /* 0xffffc6d000007947 */ /* 0x006fea000383ffff */
.L_x_2389:
[----:B------:R-:W-:Y:S01]  /*1db10*/  IMAD.MOV.U32 R19, RZ, RZ, R162 ;  /* 0x000000ffff137224 */ /* 0x000fe200078e00a2 */
[----:B------:R-:W-:Y:S01]  /*1db20*/  MOV R2, RZ ;  /* 0x000000ff00027202 */ /* 0x000fe20000000f00 */
[----:B------:R-:W-:Y:S01]  /*1db30*/  IMAD.MOV.U32 R17, RZ, RZ, 0x1c1f ;  /* 0x00001c1fff117424 */ /* 0x000fe200078e00ff */
[----:B------:R-:W-:Y:S02]  /*1db40*/  MOV R0, 0x1db60 ;  /* 0x0001db6000007802 */ /* 0x000fe40000000f00 */
[----:B------:R-:W-:Y:S05]  /*1db50*/  CALL.REL.NOINC `($__internal_49_$__cuda_sm70_shflsync_idx_p) ;  /* 0x00000ad000007944 */ /* 0x000fea0003c00000 */
[----:B--2---:R-:W-:Y:S01]  /*1db60*/  MOV R165, R2 ;  /* 0x0000000200a57202 */ /* 0x004fe20000000f00 */
[----:B-1----:R-:W-:Y:S05]  /*1db70*/  BRA `(.L_x_2449) ;  /* 0xffffc98000007947 */ /* 0x002fea000383ffff */
.L_x_2390:
[----:B------:R-:W-:Y:S01]  /*1db80*/  IMAD.MOV.U32 R19, RZ, RZ, R163 ;  /* 0x000000ffff137224 */ /* 0x000fe200078e00a3 */
[----:B------:R-:W-:Y:S01]  /*1db90*/  MOV R2, RZ ;  /* 0x000000ff00027202 */ /* 0x000fe20000000f00 */
[----:B------:R-:W-:Y:S01]  /*1dba0*/  IMAD.MOV.U32 R17, RZ, RZ, 0x1c1f ;  /* 0x00001c1fff117424 */ /* 0x000fe200078e00ff */
[----:B------:R-:W-:Y:S02]  /*1dbb0*/  MOV R0, 0x1dbd0 ;  /* 0x0001dbd000007802 */ /* 0x000fe40000000f00 */
[----:B-12---:R-:W-:Y:S05]  /*1dbc0*/  CALL.REL.NOINC `($__internal_49_$__cuda_sm70_shflsync_idx_p) ;  /* 0x00000a6000007944 */ /* 0x006fea0003c00000 */
[----:B-12---:R-:W-:Y:S05]  /*1dbd0*/  BRA `(.L_x_2450) ;  /* 0xffffc94000007947 */ /* 0x006fea000383ffff */
.L_x_2393:
        /* <DEDUP_REMOVED lines=12> */
.L_x_2397:
[----:B------:R-:W-:Y:S01]  /*1dca0*/  IMAD.MOV.U32 R19, RZ, RZ, R6 ;  /* 0x000000ffff137224 */ /* 0x000fe200078e0006 */
[----:B------:R-:W-:Y:S01]  /*1dcb0*/  MOV R2, RZ ;  /* 0x000000ff00027202 */ /* 0x000fe20000000f00 */
[----:B------:R-:W-:Y:S01]  /*1dcc0*/  IMAD.MOV.U32 R17, RZ, RZ, 0x181f ;  /* 0x0000181fff117424 */ /* 0x000fe200078e00ff */
[----:B------:R-:W-:Y:S02]  /*1dcd0*/  MOV R0, 0x1dcf0 ;  /* 0x0001dcf000007802 */ /* 0x000fe40000000f00 */
[----:B-1----:R-:W-:Y:S05]  /*1dce0*/  CALL.REL.NOINC `($__internal_49_$__cuda_sm70_shflsync_idx_p) ;  /* 0x0000094000007944 */ /* 0x002fea0003c00000 */
[----:B--2---:R-:W-:Y:S01]  /*1dcf0*/  MOV R7, R2 ;  /* 0x0000000200077202 */ /* 0x004fe20000000f00 */
[----:B-1----:R-:W-:Y:S05]  /*1dd00*/  BRA `(.L_x_2452) ;  /* 0xffffdec000007947 */ /* 0x002fea000383ffff */
.L_x_2398:
[----:B------:R-:W-:Y:S01]  /*1dd10*/  IMAD.MOV.U32 R19, RZ, RZ, R5 ;  /* 0x000000ffff137224 */ /* 0x000fe200078e0005 */
[----:B------:R-:W-:Y:S01]  /*1dd20*/  MOV R2, RZ ;  /* 0x000000ff00027202 */ /* 0x000fe20000000f00 */
[----:B------:R-:W-:Y:S01]  /*1dd30*/  IMAD.MOV.U32 R17, RZ, RZ, 0x181f ;  /* 0x0000181fff117424 */ /* 0x000fe200078e00ff */
[----:B------:R-:W-:Y:S02]  /*1dd40*/  MOV R0, 0x1dd60 ;  /* 0x0001dd6000007802 */ /* 0x000fe40000000f00 */
[----:B-123--:R-:W-:Y:S05]  /*1dd50*/  CALL.REL.NOINC `($__internal_49_$__cuda_sm70_shflsync_idx_p) ;  /* 0x000008d000007944 */ /* 0x00efea0003c00000 */
[----:B-12---:R-:W-:Y:S05]  /*1dd60*/  BRA `(.L_x_2453) ;  /* 0xffffde8000007947 */ /* 0x006fea000383ffff */
.L_x_2401:
[----:B-1----:R-:W-:Y:S01]  /*1dd70*/  IMAD.MOV.U32 R19, RZ, RZ, R6 ;  /* 0x000000ffff137224 */ /* 0x002fe200078e0006 */
[----:B------:R-:W-:Y:S01]  /*1dd80*/  MOV R2, 0x1 ;  /* 0x0000000100027802 */ /* 0x000fe20000000f00 */
[----:B------:R-:W-:Y:S01]  /*1dd90*/  IMAD.MOV.U32 R17, RZ, RZ, 0x181f ;  /* 0x0000181fff117424 */ /* 0x000fe200078e00ff */
[----:B------:R-:W-:-:S02]  /*1dda0*/  MOV R0, 0x1ddc0 ;  /* 0x0001ddc000007802 */ /* 0x000fc40000000f00 */
[----:B--234-:R-:W-:Y:S05]  /*1ddb0*/  CALL.REL.NOINC `($__internal_49_$__cuda_sm70_shflsync_idx_p) ;  /* 0x0000087000007944 */ /* 0x01cfea0003c00000 */
[----:B--2---:R-:W-:Y:S01]  /*1ddc0*/  IMAD.MOV.U32 R7, RZ, RZ, R2 ;  /* 0x000000ffff077224 */ /* 0x004fe200078e0002 */
[----:B------:R-:W-:Y:S01]  /*1ddd0*/  MOV R2, 0x1 ;  /* 0x0000000100027802 */ /* 0x000fe20000000f00 */
[----:B-1----:R-:W-:Y:S01]  /*1dde0*/  IMAD.MOV.U32 R19, RZ, RZ, R5 ;  /* 0x000000ffff137224 */ /* 0x002fe200078e0005 */
[----:B------:R-:W-:-:S02]  /*1ddf0*/  MOV R17, 0x181f ;  /* 0x0000181f00117802 */ /* 0x000fc40000000f00 */
[----:B------:R-:W-:Y:S02]  /*1de00*/  MOV R0, 0x1de20 ;  /* 0x0001de2000007802 */ /* 0x000fe40000000f00 */
[----:B------:R-:W-:Y:S05]  /*1de10*/  CALL.REL.NOINC `($__internal_49_$__cuda_sm70_shflsync_idx_p) ;  /* 0x0000081000007944 */ /* 0x000fea0003c00000 */
[----:B-12---:R-:W-:Y:S05]  /*1de20*/  BRA `(.L_x_2454) ;  /* 0xffffdf3000007947 */ /* 0x006fea000383ffff */
.L_x_2404:
[----:B-1----:R-:W-:Y:S01]  /*1de30*/  IMAD.MOV.U32 R19, RZ, RZ, R6 ;  /* 0x000000ffff137224 */ /* 0x002fe200078e0006 */
[----:B------:R-:W-:Y:S01]  /*1de40*/  MOV R2, 0x2 ;  /* 0x0000000200027802 */ /* 0x000fe20000000f00 */
[----:B------:R-:W-:Y:S01]  /*1de50*/  IMAD.MOV.U32 R17, RZ, RZ, 0x181f ;  /* 0x0000181fff117424 */ /* 0x000fe200078e00ff */
[----:B------:R-:W-:Y:S02]  /*1de60*/  MOV R0, 0x1de80 ;  /* 0x0001de8000007802 */ /* 0x000fe40000000f00 */
[----:B--234-:R-:W-:Y:S05]  /*1de70*/  CALL.REL.NOINC `($__internal_49_$__cuda_sm70_shflsync_idx_p) ;  /* 0x000007b000007944 */ /* 0x01cfea0003c00000 */
[----:B--2---:R-:W-:Y:S01]  /*1de80*/  MOV R7, R2 ;  /* 0x0000000200077202 */ /* 0x004fe20000000f00 */
[----:B-1----:R-:W-:Y:S05]  /*1de90*/  BRA `(.L_x_2455) ;  /* 0xffffdff000007947 */ /* 0x002fea000383ffff */
.L_x_2405:
[----:B-1----:R-:W-:Y:S01]  /*1dea0*/  IMAD.MOV.U32 R19, RZ, RZ, R5 ;  /* 0x000000ffff137224 */ /* 0x002fe200078e0005 */
[----:B------:R-:W-:Y:S01]  /*1deb0*/  MOV R2, 0x2 ;  /* 0x0000000200027802 */ /* 0x000fe20000000f00 */
[----:B------:R-:W-:Y:S01]  /*1dec0*/  IMAD.MOV.U32 R17, RZ, RZ, 0x181f ;  /* 0x0000181fff117424 */ /* 0x000fe200078e00ff */
[----:B------:R-:W-:Y:S02]  /*1ded0*/  MOV R0, 0x1def0 ;  /* 0x0001def000007802 */ /* 0x000fe40000000f00 */
[----:B--234-:R-:W-:Y:S05]  /*1dee0*/  CALL.REL.NOINC `($__internal_49_$__cuda_sm70_shflsync_idx_p) ;  /* 0x0000074000007944 */ /* 0x01cfea0003c00000 */
[----:B-12---:R-:W-:Y:S05]  /*1def0*/  BRA `(.L_x_2456) ;  /* 0xffffdfb000007947 */ /* 0x006fea000383ffff */
.L_x_2408:
[----:B--2---:R-:W-:Y:S01]  /*1df00*/  IMAD.MOV.U32 R19, RZ, RZ, R6 ;  /* 0x000000ffff137224 */ /* 0x004fe200078e0006 */
[----:B------:R-:W-:Y:S01]  /*1df10*/  MOV R2, 0x3 ;  /* 0x0000000300027802 */ /* 0x000fe20000000f00 */
        /* <DEDUP_REMOVED lines=10> */
.L_x_2410:
[----:B------:R-:W-:Y:S01]  /*1dfc0*/  IMAD.MOV.U32 R19, RZ, RZ, R3 ;  /* 0x000000ffff137224 */ /* 0x000fe200078e0003 */
[----:B------:R-:W-:Y:S01]  /*1dfd0*/  MOV R2, RZ ;  /* 0x000000ff00027202 */ /* 0x000fe20000000f00 */
[----:B------:R-:W-:Y:S01]  /*1dfe0*/  IMAD.MOV.U32 R17, RZ, RZ, 0x1f ;  /* 0x0000001fff117424 */ /* 0x000fe200078e00ff */
[----:B------:R-:W-:Y:S02]  /*1dff0*/  MOV R0, 0x1e010 ;  /* 0x0001e01000007802 */ /* 0x000fe40000000f00 */
[----:B---3--:R-:W-:Y:S05]  /*1e000*/  CALL.REL.NOINC `($__internal_49_$__cuda_sm70_shflsync_idx_p) ;  /* 0x0000062000007944 */ /* 0x008fea0003c00000 */
[----:B--2---:R-:W-:Y:S01]  /*1e010*/  MOV R5, R2 ;  /* 0x0000000200057202 */ /* 0x004fe20000000f00 */
[----:B-1----:R-:W-:Y:S05]  /*1e020*/  BRA `(.L_x_2458) ;  /* 0xffffe17000007947 */ /* 0x002fea000383ffff */
.L_x_2411:
[----:B------:R-:W-:Y:S01]  /*1e030*/  IMAD.MOV.U32 R19, RZ, RZ, R3 ;  /* 0x000000ffff137224 */ /* 0x000fe200078e0003 */
[----:B------:R-:W-:Y:S01]  /*1e040*/  MOV R2, 0x1 ;  /* 0x0000000100027802 */ /* 0x000fe20000000f00 */
[----:B------:R-:W-:Y:S01]  /*1e050*/  IMAD.MOV.U32 R17, RZ, RZ, 0x1f ;  /* 0x0000001fff117424 */ /* 0x000fe200078e00ff */
[----:B------:R-:W-:Y:S02]  /*1e060*/  MOV R0, 0x1e080 ;  /* 0x0001e08000007802 */ /* 0x000fe40000000f00 */
[----:B-12---:R-:W-:Y:S05]  /*1e070*/  CALL.REL.NOINC `($__internal_49_$__cuda_sm70_shflsync_idx_p) ;  /* 0x000005b000007944 */ /* 0x006fea0003c00000 */
[----:B--2---:R-:W-:Y:S01]  /*1e080*/  MOV R3, R2 ;  /* 0x0000000200037202 */ /* 0x004fe20000000f00 */
[----:B-1----:R-:W-:Y:S05]  /*1e090*/  BRA `(.L_x_2459) ;  /* 0xffffe12000007947 */ /* 0x002fea000383ffff */
.L_x_2412:
[----:B------:R-:W-:Y:S02]  /*1e0a0*/  MOV R2, 0x1 ;  /* 0x0000000100027802 */ /* 0x000fe40000000f00 */
[----:B------:R-:W-:-:S02]  /*1e0b0*/  MOV R0, 0x1e0d0 ;  /* 0x0001e0d000007802 */ /* 0x000fc40000000f00 */
[----:B-12---:R-:W-:Y:S05]  /*1e0c0*/  CALL.REL.NOINC `($__internal_50_$__cuda_sm70_shflsync_up_p) ;  /* 0x000005b000007944 */ /* 0x006fea0003c00000 */
[----:B-12---:R-:W-:Y:S05]  /*1e0d0*/  BRA `(.L_x_2460) ;  /* 0xffffe20000007947 */ /* 0x006fea000383ffff */
.L_x_2413:
[----:B------:R-:W-:Y:S02]  /*1e0e0*/  MOV R2, 0x2 ;  /* 0x0000000200027802 */ /* 0x000fe40000000f00 */
[----:B------:R-:W-:-:S02]  /*1e0f0*/  MOV R0, 0x1e110 ;  /* 0x0001e11000007802 */ /* 0x000fc40000000f00 */
[----:B-12---:R-:W-:Y:S05]  /*1e100*/  CALL.REL.NOINC `($__internal_50_$__cuda_sm70_shflsync_up_p) ;  /* 0x0000057000007944 */ /* 0x006fea0003c00000 */
        /* <DEDUP_REMOVED lines=23> */
.L_x_2417:
[----:B------:R-:W-:Y:S01]  /*1e280*/  IMAD.MOV.U32 R7, RZ, RZ, R3 ;  /* 0x000000ffff077224 */ /* 0x000fe200078e0003 */
[----:B------:R-:W-:-:S02]  /*1e290*/  MOV R2, 0x1 ;  /* 0x0000000100027802 */ /* 0x000fc40000000f00 */
[----:B------:R-:W-:Y:S02]  /*1e2a0*/  MOV R0, 0x1e2c0 ;  /* 0x0001e2c000007802 */ /* 0x000fe40000000f00 */
[----:B------:R-:W-:Y:S05]  /*1e2b0*/  CALL.REL.NOINC `($__internal_50_$__cuda_sm70_shflsync_up_p) ;  /* 0x000003c000007944 */ /* 0x000fea0003c00000 */
[----:B-12---:R-:W-:Y:S05]  /*1e2c0*/  BRA `(.L_x_2462) ;  /* 0xffffe26000007947 */ /* 0x006fea000383ffff */
.L_x_2418:
[----:B------:R-:W-:Y:S01]  /*1e2d0*/  IMAD.MOV.U32 R7, RZ, RZ, R3 ;  /* 0x000000ffff077224 */ /* 0x000fe200078e0003 */
        /* <DEDUP_REMOVED lines=26> */
.L_x_2420:
[----:B------:R-:W-:Y:S02]  /*1e480*/  SEL R2, RZ, 0x1, P0 ;  /* 0x00000001ff027807 */ /* 0x000fe40000000000 */
[----:B------:R-:W-:-:S02]  /*1e490*/  MOV R0, 0x1e4b0 ;  /* 0x0001e4b000007802 */ /* 0x000fc40000000f00 */
[----:B---3--:R-:W-:Y:S05]  /*1e4a0*/  CALL.REL.NOINC `($__internal_51_$__cuda_sm70_votesync_ballot) ;  /* 0x0000022000007944 */ /* 0x008fea0003c00000 */
[----:B------:R-:W-:Y:S05]  /*1e4b0*/  BRA `(.L_x_2464) ;  /* 0xffffe20000007947 */ /* 0x000fea000383ffff */
.L_x_2421:
[----:B------:R-:W-:Y:S01]  /*1e4c0*/  IMAD.MOV.U32 R19, RZ, RZ, R209 ;  /* 0x000000ffff137224 */ /* 0x000fe200078e00d1 */
[----:B------:R-:W-:Y:S01]  /*1e4d0*/  MOV R2, R12 ;  /* 0x0000000c00027202 */ /* 0x000fe20000000f00 */
[----:B------:R-:W-:Y:S01]  /*1e4e0*/  IMAD.MOV.U32 R17, RZ, RZ, 0x1f ;  /* 0x0000001fff117424 */ /* 0x000fe200078e00ff */
[----:B------:R-:W-:-:S02]  /*1e4f0*/  MOV R0, 0x1e510 ;  /* 0x0001e51000007802 */ /* 0x000fc40000000f00 */
[----:B---3--:R-:W-:Y:S05]  /*1e500*/  CALL.REL.NOINC `($__internal_49_$__cuda_sm70_shflsync_idx_p) ;  /* 0x0000012000007944 */ /* 0x008fea0003c00000 */
[----:B--2---:R-:W-:Y:S01]  /*1e510*/  IMAD.MOV.U32 R209, RZ, RZ, R2 ;  /* 0x000000ffffd17224 */ /* 0x004fe200078e0002 */
[----:B------:R-:W-:Y:S01]  /*1e520*/  MOV R2, R12 ;  /* 0x0000000c00027202 */ /* 0x000fe20000000f00 */
[----:B-1----:R-:W-:Y:S01]  /*1e530*/  IMAD.MOV.U32 R19, RZ, RZ, R8 ;  /* 0x000000ffff137224 */ /* 0x002fe200078e0008 */
[----:B------:R-:W-:-:S02]  /*1e540*/  MOV R17, 0x1f ;  /* 0x0000001f00117802 */ /* 0x000fc40000000f00 */
[----:B------:R-:W-:Y:S02]  /*1e550*/  MOV R0, 0x1e570 ;  /* 0x0001e57000007802 */ /* 0x000fe40000000f00 */
[----:B------:R-:W-:Y:S05]  /*1e560*/  CALL.REL.NOINC `($__internal_49_$__cuda_sm70_shflsync_idx_p) ;  /* 0x000000c000007944 */ /* 0x000fea0003c00000 */
[----:B--2---:R-:W-:Y:S01]  /*1e570*/  MOV R3, R2 ;  /* 0x0000000200037202 */ /* 0x004fe20000000f00 */
[----:B-1----:R-:W-:Y:S05]  /*1e580*/  BRA `(.L_x_2465) ;  /* 0xffffe18000007947 */ /* 0x002fea000383ffff */
.L_x_2424:
[----:B------:R-:W-:Y:S01]  /*1e590*/  IMAD.MOV.U32 R19, RZ, RZ, R7 ;  /* 0x000000ffff137224 */ /* 0x000fe200078e0007 */
[----:B------:R-:W-:Y:S02]  /*1e5a0*/  MOV R17, 0x1f ;  /* 0x0000001f00117802 */ /* 0x000fe40000000f00 */
[----:B------:R-:W-:Y:S02]  /*1e5b0*/  MOV R0, 0x1e5d0 ;  /* 0x0001e5d000007802 */ /* 0x000fe40000000f00 */
[----:B-1234-:R-:W-:Y:S05]  /*1e5c0*/  CALL.REL.NOINC `($__internal_49_$__cuda_sm70_shflsync_idx_p) ;  /* 0x0000006000007944 */ /* 0x01efea0003c00000 */
[----:B--2---:R-:W-:Y:S01]  /*1e5d0*/  MOV R9, R2 ;  /* 0x0000000200097202 */ /* 0x004fe20000000f00 */
[----:B-1----:R-:W-:Y:S05]  /*1e5e0*/  BRA `(.L_x_2423) ;  /* 0xffffe18000007947 */ /* 0x002fea000383ffff */
        .weak           $__internal_48_$__cuda_sm70_shflsync_bfly_p
        .type           $__internal_48_$__cuda_sm70_shflsync_bfly_p,@function
        .size           $__internal_48_$__cuda_sm70_shflsync_bfly_p,($__internal_49_$__cuda_sm70_shflsync_idx_p - $__internal_48_$__cuda_sm70_shflsync_bfly_p)
$__internal_48_$__cuda_sm70_shflsync_bfly_p:
[----:B------:R-:W-:Y:S01]  /*1e5f0*/  MOV R9, 0x0 ;  /* 0x0000000000097802 */ /* 0x000fe20000000f00 */
[----:B------:R-:W-:Y:S04]  /*1e600*/  WARPSYNC R3 ;  /* 0x0000000300007348 */ /* 0x000fe80003800000 */
[----:B------:R1:W2:Y:S01]  /*1e610*/  SHFL.BFLY PT, R5, R12, R5, R6 ;  /* 0x0c0000050c057389 */ /* 0x0002a200000e0006 */
[----:B------:R-:W-:Y:S05]  /*1e620*/  RET.REL.NODEC R8 `(_ZN7cutlass13device_kernelIN5flash19enable_sm80_to_sm89INS1_16FlashAttnFwdSm80INS1_25CollectiveMainloopFwdSm80ILi8ELi2ELb0EN4cute5tupleIJNS5_1CILi128EEENS7_ILi64EEENS7_ILi192EEEEEELi192ENS_10bfloat16_tEfNS_4arch4Sm80ELb1ELb0ELb1ELb1ELb0ELb1ELb1ELb1EEENS1_21CollectiveEpilogueFwdINS6_IJS8_SA_S9_EEENS6_IJNS7_ILi1EEESI_SI_EEESC_SE_Li256ELb1ELb1ELb1ELb0EEENS1_36VarlenDynamicPersistentTileSchedulerILi128ELi64ELi256ELi256ELb1ELb1ELb0ELb1ELb1ELb1EEEEEEEEEvNT_6ParamsE) ;  /* 0xfffe19d008007950 */ /* 0x000fea0003c3ffff */
        .weak           $__internal_49_$__cuda_sm70_shflsync_idx_p
        .type           $__internal_49_$__cuda_sm70_shflsync_idx_p,@function
        .size           $__internal_49_$__cuda_sm70_shflsync_idx_p,($__internal_50_$__cuda_sm70_shflsync_up_p - $__internal_49_$__cuda_sm70_shflsync_idx_p)
$__internal_49_$__cuda_sm70_shflsync_idx_p:
[----:B------:R-:W-:Y:S01]  /*1e630*/  MOV R20, R0 ;  /* 0x0000000000147202 */ /* 0x000fe20000000f00 */
[----:B------:R-:W-:Y:S04]  /*1e640*/  WARPSYNC R206 ;  /* 0x000000ce00007348 */ /* 0x000fe80003800000 */
[----:B------:R-:W-:Y:S01]  /*1e650*/  MOV R21, 0x0 ;  /* 0x0000000000157802 */ /* 0x000fe20000000f00 */
[----:B------:R1:W2:Y:S03]  /*1e660*/  SHFL.IDX PT, R2, R19, R2, R17 ;  /* 0x0000000213027389 */ /* 0x0002a600000e0011 */
[----:B------:R-:W-:Y:S05]  /*1e670*/  RET.REL.NODEC R20 `(_ZN7cutlass13device_kernelIN5flash19enable_sm80_to_sm89INS1_16FlashAttnFwdSm80INS1_25CollectiveMainloopFwdSm80ILi8ELi2ELb0EN4cute5tupleIJNS5_1CILi128EEENS7_ILi64EEENS7_ILi192EEEEEELi192ENS_10bfloat16_tEfNS_4arch4Sm80ELb1ELb0ELb1ELb1ELb0ELb1ELb1ELb1EEENS1_21CollectiveEpilogueFwdINS6_IJS8_SA_S9_EEENS6_IJNS7_ILi1EEESI_SI_EEESC_SE_Li256ELb1ELb1ELb1ELb0EEENS1_36VarlenDynamicPersistentTileSchedulerILi128ELi64ELi256ELi256ELb1ELb1ELb0ELb1ELb1ELb1EEEEEEEEEvNT_6ParamsE) ;  /* 0xfffe198014007950 */ /* 0x000fea0003c3ffff */
        .weak           $__internal_50_$__cuda_sm70_shflsync_up_p
        .type           $__internal_50_$__cuda_sm70_shflsync_up_p,@function
        .size           $__internal_50_$__cuda_sm70_shflsync_up_p,($__internal_51_$__cuda_sm70_votesync_ballot - $__internal_50_$__cuda_sm70_shflsync_up_p)
$__internal_50_$__cuda_sm70_shflsync_up_p:
[----:B------:R-:W-:Y:S01]  /*1e680*/  MOV R12, R0 ;  /* 0x00000000000c7202 */ /* 0x000fe20000000f00 */
[----:B------:R-:W-:Y:S04]  /*1e690*/  WARPSYNC R207 ;  /* 0x000000cf00007348 */ /* 0x000fe80003800000 */
[----:B------:R-:W-:Y:S01]  /*1e6a0*/  MOV R13, 0x0 ;  /* 0x00000000000d7802 */ /* 0x000fe20000000f00 */
[----:B------:R1:W2:Y:S03]  /*1e6b0*/  SHFL.UP PT, R2, R7, R2, R212 ;  /* 0x0400000207027389 */ /* 0x0002a600000e00d4 */
[----:B------:R-:W-:Y:S05]  /*1e6c0*/  RET.REL.NODEC R12 `(_ZN7cutlass13device_kernelIN5flash19enable_sm80_to_sm89INS1_16FlashAttnFwdSm80INS1_25CollectiveMainloopFwdSm80ILi8ELi2ELb0EN4cute5tupleIJNS5_1CILi128EEENS7_ILi64EEENS7_ILi192EEEEEELi192ENS_10bfloat16_tEfNS_4arch4Sm80ELb1ELb0ELb1ELb1ELb0ELb1ELb1ELb1EEENS1_21CollectiveEpilogueFwdINS6_IJS8_SA_S9_EEENS6_IJNS7_ILi1EEESI_SI_EEESC_SE_Li256ELb1ELb1ELb1ELb0EEENS1_36VarlenDynamicPersistentTileSchedulerILi128ELi64ELi256ELi256ELb1ELb1ELb0ELb1ELb1ELb1EEEEEEEEEvNT_6ParamsE) ;  /* 0xfffe19300c007950 */ /* 0x000fea0003c3ffff */
        .weak           $__internal_51_$__cuda_sm70_votesync_ballot
        .type           $__internal_51_$__cuda_sm70_votesync_ballot,@function
        .size           $__internal_51_$__cuda_sm70_votesync_ballot,(.L_x_4985 - $__internal_51_$__cuda_sm70_votesync_ballot)
$__internal_51_$__cuda_sm70_votesync_ballot:
[----:B------:R-:W-:Y:S01]  /*1e6d0*/  ISETP.NE.U32.AND P0, PT, R2, 0x1, PT ;  /* 0x000000010200780c */ /* 0x000fe20003f05070 */
[----:B------:R-:W-:Y:S01]  /*1e6e0*/  IMAD.MOV.U32 R2, RZ, RZ, R0 ;  /* 0x000000ffff027224 */ /* 0x000fe200078e0000 */
[----:B------:R-:W-:Y:S04]  /*1e6f0*/  WARPSYNC R205 ;  /* 0x000000cd00007348 */ /* 0x000fe80003800000 */
[----:B------:R-:W-:-:S07]  /*1e700*/  IMAD.MOV.U32 R3, RZ, RZ, 0x0 ;  /* 0x00000000ff037424 */ /* 0x000fce00078e00ff */
[----:B------:R-:W-:-:S04]  /*1e710*/  VOTE.ANY R6, PT, !P0 ;  /* 0x0000000000067806 */ /* 0x000fc800040e0100 */
[----:B------:R-:W-:Y:S01]  /*1e720*/  LOP3.LUT R6, R6, R205, RZ, 0xc0, !PT ;  /* 0x000000cd06067212 */ /* 0x000fe200078ec0ff */
[----:B------:R-:W-:Y:S06]  /*1e730*/  RET.REL.NODEC R2 `(_ZN7cutlass13device_kernelIN5flash19enable_sm80_to_sm89INS1_16FlashAttnFwdSm80INS1_25CollectiveMainloopFwdSm80ILi8ELi2ELb0EN4cute5tupleIJNS5_1CILi128EEENS7_ILi64EEENS7_ILi192EEEEEELi192ENS_10bfloat16_tEfNS_4arch4Sm80ELb1ELb0ELb1ELb1ELb0ELb1ELb1ELb1EEENS1_21CollectiveEpilogueFwdINS6_IJS8_SA_S9_EEENS6_IJNS7_ILi1EEESI_SI_EEESC_SE_Li256ELb1ELb1ELb1ELb0EEENS1_36VarlenDynamicPersistentTileSchedulerILi128ELi64ELi256ELi256ELb1ELb1ELb0ELb1ELb1ELb1EEEEEEEEEvNT_6ParamsE) ;  /* 0xfffe18c002007950 */ /* 0x000fec0003c3ffff */
.L_x_2466:
        /* <DEDUP_REMOVED lines=12> */
.L_x_4985:


//--------------------- .text._ZN7cutlass13device_kernelIN5flash19enable_sm80_to_sm89INS1_16FlashAttnFwdSm80INS1_25CollectiveMainloopFwdSm80ILi8ELi1ELb1EN4cute5tupleIJNS5_1CILi128EEENS7_ILi96EEENS7_ILi192EEEEEELi192ENS_10bfloat16_tEfNS_4arch4Sm80ELb0ELb0ELb0ELb0ELb0ELb0ELb1ELb1EEENS1_21CollectiveEpilogueFwdINS6_IJS8_SA_S9_EEENS6_IJNS7_ILi1EEESI_SI_EEESC_SE_Li256ELb0ELb1ELb1ELb0EEENS1_19SingleTileSchedulerILb0ELb1ELb1ELi128EEEEEEEEEvNT_6ParamsE --------------------------
	.section	.text._ZN7cutlass13device_kernelIN5flash19enable_sm80_to_sm89INS1_16FlashAttnFwdSm80INS1_25CollectiveMainloopFwdSm80ILi8ELi1ELb1EN4cute5tupleIJNS5_1CILi128EEENS7_ILi96EEENS7_ILi192EEEEEELi192ENS_10bfloat16_tEfNS_4arch4Sm80ELb0ELb0ELb0ELb0ELb0ELb0ELb1ELb1EEENS1_21CollectiveEpilogueFwdINS6_IJS8_SA_S9_EEENS6_IJNS7_ILi1EEESI_SI_EEESC_SE_Li256ELb0ELb1ELb1ELb0EEENS1_19SingleTileSchedulerILb0ELb1ELb1ELi128EEEEEEEEEvNT_6ParamsE,"ax",@progbits
	.sectioninfo	@"SHI_REGISTERS=255"
	.align	128
.text._ZN7cutlass13device_kernelIN5flash19enable_sm80_to_sm89INS1_16FlashAttnFwdSm80INS1_25CollectiveMainloopFwdSm80ILi8ELi1ELb1EN4cute5tupleIJNS5_1CILi128EEENS7_ILi96EEENS7_ILi192EEEEEELi192ENS_10bfloat16_tEfNS_4arch4Sm80ELb0ELb0ELb0ELb0ELb0ELb0ELb1ELb1EEENS1_21CollectiveEpilogueFwdINS6_IJS8_SA_S9_EEENS6_IJNS7_ILi1EEESI_SI_EEESC_SE_Li256ELb0ELb1ELb1ELb0EEENS1_19SingleTileSchedulerILb0ELb1ELb1ELi128EEEEEEEEEvNT_6ParamsE:
        .type           _ZN7cutlass13device_kernelIN5flash19enable_sm80_to_sm89INS1_16FlashAttnFwdSm80INS1_25CollectiveMainloopFwdSm80ILi8ELi1ELb1EN4cute5tupleIJNS5_1CILi128EEENS7_ILi96EEENS7_ILi192EEEEEELi192ENS_10bfloat16_tEfNS_4arch4Sm80ELb0ELb0ELb0ELb0ELb0ELb0ELb1ELb1EEENS1_21CollectiveEpilogueFwdINS6_IJS8_SA_S9_EEENS6_IJNS7_ILi1EEESI_SI_EEESC_SE_Li256ELb0ELb1ELb1ELb0EEENS1_19SingleTileSchedulerILb0ELb1ELb1ELi128EEEEEEEEEvNT_6ParamsE,@function
        .size           _ZN7cutlass13device_kernelIN5flash19enable_sm80_to_sm89INS1_16FlashAttnFwdSm80INS1_25CollectiveMainloopFwdSm80ILi8ELi1ELb1EN4cute5tupleIJNS5_1CILi128EEENS7_ILi96EEENS7_ILi192EEEEEELi192ENS_10bfloat16_tEfNS_4arch4Sm80ELb0ELb0ELb0ELb0ELb0ELb0ELb1ELb1EEENS1_21CollectiveEpilogueFwdINS6_IJS8_SA_S9_EEENS6_IJNS7_ILi1EEESI_SI_EEESC_SE_Li256ELb0ELb1ELb1ELb0EEENS1_19SingleTileSchedulerILb0ELb1ELb1ELi128EEEEEEEEEvNT_6ParamsE,(.L_x_4990 - _ZN7cutlass13device_kernelIN5flash19enable_sm80_to_sm89INS1_16FlashAttnFwdSm80INS1_25CollectiveMainloopFwdSm80ILi8ELi1ELb1EN4cute5tupleIJNS5_1CILi128EEENS7_ILi96EEENS7_ILi192EEEEEELi192ENS_10bfloat16_tEfNS_4arch4Sm80ELb0ELb0ELb0ELb0ELb0ELb0ELb1ELb1EEENS1_21CollectiveEpilogueFwdINS6_IJS8_SA_S9_EEENS6_IJNS7_ILi1EEESI_SI_EEESC_SE_Li256ELb0ELb1ELb1ELb0EEENS1_19SingleTileSchedulerILb0ELb1ELb1ELi128EEEEEEEEEvNT_6ParamsE)
        .other          _ZN7cutlass13device_kernelIN5flash19enable_sm80_to_sm89INS1_16FlashAttnFwdSm80INS1_25CollectiveMainloopFwdSm80ILi8ELi1ELb1EN4cute5tupleIJNS5_1CILi128EEENS7_ILi96EEENS7_ILi192EEEEEELi192ENS_10bfloat16_tEfNS_4arch4Sm80ELb0ELb0ELb0ELb0ELb0ELb0ELb1ELb1EEENS1_21CollectiveEpilogueFwdINS6_IJS8_SA_S9_EEENS6_IJNS7_ILi1EEESI_SI_EEESC_SE_Li256ELb0ELb1ELb1ELb0EEENS1_19SingleTileSchedulerILb0ELb1ELb1ELi128EEEEEEEEEvNT_6ParamsE,@"STO_CUDA_ENTRY STV_DEFAULT"
_ZN7cutlass13device_kernelIN5flash19enable_sm80_to_sm89INS1_16FlashAttnFwdSm80INS1_25CollectiveMainloopFwdSm80ILi8ELi1ELb1EN4cute5tupleIJNS5_1CILi128EEENS7_ILi96EEENS7_ILi192EEEEEELi192ENS_10bfloat16_tEfNS_4arch4Sm80ELb0ELb0ELb0ELb0ELb0ELb0ELb1ELb1EEENS1_21CollectiveEpilogueFwdINS6_IJS8_SA_S9_EEENS6_IJNS7_ILi1EEESI_SI_EEESC_SE_Li256ELb0ELb1ELb1ELb0EEENS1_19SingleTileSchedulerILb0ELb1ELb1ELi128EEEEEEEEEvNT_6ParamsE:
        /* <DEDUP_REMOVED lines=18> */
.L_x_2467:
[----:B---3--:R-:W-:Y:S02]  /*0120*/  ULDC.64 UR4, c[0x0][0x550] ;  /* 0x0001540000047ab9 */ /* 0x008fe40000000a00 */
[----:B------:R-:W-:Y:S02]  /*0130*/  UISETP.NE.AND UP0, UPT, UR4, 0x1, UPT ;  /* 0x000000010400788c */ /* 0x000fe4000bf05270 */
[----:B------:R-:W-:-:S02]  /*0140*/  UIMAD.WIDE.U32 UR10, UR6, UR5, URZ ;  /* 0x00000005060a72a5 */ /* 0x000fc4000f8e003f */
[----:B------:R-:W-:Y:S02]  /*0150*/  ULDC UR4, c[0x0][0x558] ;  /* 0x0001560000047ab9 */ /* 0x000fe40000000800 */
[----:B------:R-:W-:-:S05]  /*0160*/  UMOV UR9, UR6 ;  /* 0x0000000600097c82 */ /* 0x000fca0008000000 */
[----:B------:R-:W-:-:S03]  /*0170*/  @UP0 USHF.R.U32.HI UR9, URZ, UR4, UR11 ;  /* 0x000000043f090299 */ /* 0x000fc6000801160b */
.L_x_2468:
        /* <DEDUP_REMOVED lines=49> */
.L_x_2469:
        /* <DEDUP_REMOVED lines=131> */
[----:B------:R-:W-:Y:S02]  /*0cc0*/  IADD3 R6, R7, 0x20, RZ ;  /* 0x0000002007067810 */ /* 0x000fe40007ffe0ff */
        /* <DEDUP_REMOVED lines=74> */
[----:B------:R-:W-:Y:S02]  /*1170*/  STL.64 [R1+0x18], R32 ;  /* 0x0000182001007387 */ /* 0x000fe40000100a00 */
[----:B------:R-:W-:Y:S01]  /*1180*/  UIMAD UR4, UR17, UR14, UR4 ;  /* 0x0000000e110472a4 */ /* 0x000fe2000f8e0204 */
[----:B-----5:R-:W-:Y:S02]  /*1190*/  @!P2 LEA R8, P6, R16, R4, 0x1 ;  /* 0x000000041008a211 */ /* 0x020fe400078c08ff */
[----:B--2---:R-:W-:Y:S02]  /*11a0*/  @!P2 SHF.R.S32.HI R11, RZ, 0x1f, R23 ;  /* 0x0000001fff0ba819 */ /* 0x004fe40000011417 */
        /* <DEDUP_REMOVED lines=36> */
[----:B---3--:R-:W-:Y:S02]  /*13f0*/  IMAD.SHL.U32 R11, R24, 0x8, RZ ;  /* 0x00000008180b7824 */ /* 0x008fe400078e00ff */
[----:B-----5:R-:W-:-:S05]  /*1400*/  IMAD.IADD R4, R132, 0x1, -R2 ;  /* 0x0000000184047824 */ /* 0x020fca00078e0a02 */
[----:B------:R-:W-:-:S04]  /*1410*/  SHF.R.S32.HI R2, RZ, 0x1f, R4 ;  /* 0x0000001fff027819 */ /* 0x000fc80000011404 */
[----:B------:R-:W-:Y:S01]  /*1420*/  LEA.HI R12, R2, R4, RZ, 0x3 ;  /* 0x00000004020c7211 */ /* 0x000fe200078f18ff */
[----:B------:R-:W-:-:S03]  /*1430*/  IMAD.WIDE.U32 R2, R116, UR7, R120 ;  /* 0x0000000774027c25 */ /* 0x000fc6000f8e0078 */
[----:B------:R-:W-:Y:S02]  /*1440*/  LOP3.LUT R0, R12, 0xfffffff8, RZ, 0xc0, !PT ;  /* 0xfffffff80c007812 */ /* 0x000fe400078ec0ff */
[----:B------:R-:W-:Y:S01]  /*1450*/  IADD3 R3, R3, UR4, RZ ;  /* 0x0000000403037c10 */ /* 0x000fe2000fffe0ff */
[----:B------:R-:W-:Y:S01]  /*1460*/  ULDC.64 UR4, c[0x0][0x210] ;  /* 0x0000840000047ab9 */ /* 0x000fe20000000a00 */
[----:B----4-:R-:W-:Y:S01]  /*1470*/  @P3 LEA R6, P4, R2, c[0x0][0x1c8], 0x1 ;  /* 0x0000720002063a11 */ /* 0x010fe200078808ff */
        /* <DEDUP_REMOVED lines=25> */
[----:B------:R2:W-:Y:S04]  /*1610*/  @P2 LDGSTS.E.BYPASS.LTC128B.128 [R248+0x10100], [R4.64+0x80], !P5 ;  /* 0x1010008004f82fae */ /* 0x0005e8000e901d4a */
        /* <DEDUP_REMOVED lines=24> */
[----:B------:R-:W-:Y:S02]  /*17a0*/  LOP3.LUT R0, R3, R0, RZ, 0x3c, !PT ;  /* 0x0000000003007212 */ /* 0x000fe400078e3cff */
[----:B------:R-:W-:Y:S01]  /*17b0*/  IMAD R216, R2, 0x2, R216 ;  /* 0x0000000202d87824 */ /* 0x000fe200078e02d8 */
[----:B------:R-:W-:Y:S01]  /*17c0*/  LOP3.LUT P0, RZ, R28, 0x2, RZ, 0xc0, !PT ;  /* 0x000000021cff7812 */ /* 0x000fe2000780c0ff */
[----:B------:R-:W-:Y:S02]  /*17d0*/  IMAD R220, R2, 0x2, R212 ;  /* 0x0000000202dc7824 */ /* 0x000fe400078e02d4 */
[----:B------:R-:W-:-:S04]  /*17e0*/  IMAD R0, R24, 0x200, R0 ;  /* 0x0000020018007824 */ /* 0x000fc800078e0200 */
[----:B------:R-:W-:Y:S02]  /*17f0*/  IMAD.SHL.U32 R135, R0, 0x2, RZ ;  /* 0x0000000200877824 */ /* 0x000fe400078e00ff */
[----:B------:R-:W-:-:S03]  /*1800*/  IMAD R0, R29, c[0x0][0x208], RZ ;  /* 0x000082001d007a24 */ /* 0x000fc600078e02ff */
[C---:B------:R-:W-:Y:S01]  /*1810*/  IADD3 R3, R135.reuse, 0xc100, RZ ;  /* 0x0000c10087037810 */ /* 0x040fe20007ffe0ff */
[----:B------:R-:W-:Y:S01]  /*1820*/  IMAD R0, R22, c[0x0][0x20c], R0 ;  /* 0x0000830016007a24 */ /* 0x000fe200078e0200 */
[----:B------:R-:W-:Y:S02]  /*1830*/  IADD3 R230, R135, 0xc120, RZ ;  /* 0x0000c12087e67810 */ /* 0x000fe40007ffe0ff */
[----:B------:R-:W-:Y:S01]  /*1840*/  @P0 IADD3 R230, R3, -0x20, RZ ;  /* 0xffffffe003e60810 */ /* 0x000fe20007ffe0ff */
[----:B------:R-:W-:Y:S01]  /*1850*/  LDSM.16.M88.4 R152, [R208+0x100] ;  /* 0x00010000d098783b */ /* 0x000fe20000000200 */
[----:B------:R-:W-:Y:S01]  /*1860*/  IMAD.IADD R7, R7, 0x1, R0 ;  /* 0x0000000107077824 */ /* 0x000fe200078e0200 */
[----:B------:R-:W-:Y:S01]  /*1870*/  SEL R3, RZ, 0x2, P5 ;  /* 0x00000002ff037807 */ /* 0x000fe20002800000 */
[----:B------:R-:W-:Y:S01]  /*1880*/  IMAD.U32 R0, RZ, RZ, UR9 ;  /* 0x00000009ff007e24 */ /* 0x000fe2000f8e00ff */
[----:B------:R-:W-:Y:S01]  /*1890*/  LDSM.16.M88.4 R188, [R208+0x4100] ;  /* 0x00410000d0bc783b */ /* 0x000fe20000000200 */
[----:B------:R-:W-:-:S02]  /*18a0*/  IADD3 R247, R230, 0x800, RZ ;  /* 0x00000800e6f77810 */ /* 0x000fc40007ffe0ff */
[----:B------:R-:W-:Y:S01]  /*18b0*/  IMAD.WIDE.U32 R6, R0, c[0x0][0x210], R6 ;  /* 0x0000840000067a25 */ /* 0x000fe200078e0006 */
[----:B------:R-:W-:Y:S01]  /*18c0*/  LDSM.16.M88.4 R156, [R212] ;  /* 0x00000000d49c783b */ /* 0x000fe20000000200 */
[----:B------:R-:W-:Y:S02]  /*18d0*/  IADD3 R246, R230, 0x1000, RZ ;  /* 0x00001000e6f67810 */ /* 0x000fe40007ffe0ff */
[----:B------:R-:W-:Y:S01]  /*18e0*/  IMAD R0, R21, c[0x0][0x218], RZ ;  /* 0x0000860015007a24 */ /* 0x000fe200078e02ff */
[----:B------:R-:W-:Y:S01]  /*18f0*/  LDSM.16.M88.4 R192, [R212+0x4000] ;  /* 0x00400000d4c0783b */ /* 0x000fe20000000200 */
[----:B------:R-:W-:Y:S01]  /*1900*/  IADD3 R7, R7, UR4, RZ ;  /* 0x0000000407077c10 */ /* 0x000fe2000fffe0ff */
[----:B------:R-:W-:Y:S01]  /*1910*/  ULDC.64 UR4, c[0x0][0x208] ;  /* 0x0000820000047ab9 */ /* 0x000fe20000000a00 */
[C---:B------:R-:W-:Y:S01]  /*1920*/  IMAD R0, R20.reuse, c[0x0][0x21c], R0 ;  /* 0x0000870014007a24 */ /* 0x040fe200078e0200 */
[----:B------:R-:W-:Y:S01]  /*1930*/  LDSM.16.M88.4 R176, [R216] ;  /* 0x00000000d8b0783b */ /* 0x000fe20000000200 */
[----:B------:R-:W-:Y:S01]  /*1940*/  UIMAD UR13, UR17, UR4, URZ ;  /* 0x00000004110d72a4 */ /* 0x000fe2000f8e023f */
[----:B------:R-:W-:Y:S01]  /*1950*/  IMAD.WIDE.U32 R36, R20, c[0x0][0x218], R6 ;  /* 0x0000860014247a25 */ /* 0x000fe200078e0006 */
[----:B------:R-:W-:Y:S01]  /*1960*/  UIMAD.WIDE.U32 UR18, UR7, UR4, URZ ;  /* 0x00000004071272a5 */ /* 0x000fe2000f8e003f */
[----:B------:R-:W-:Y:S01]  /*1970*/  LDSM.16.M88.4 R200, [R216+0x4000] ;  /* 0x00400000d8c8783b */ /* 0x000fe20000000200 */
[----:B------:R-:W-:Y:S01]  /*1980*/  UIMAD UR13, UR7, UR5, UR13 ;  /* 0x00000005070d72a4 */ /* 0x000fe2000f8e020d */
[----:B------:R-:W-:Y:S01]  /*1990*/  IMAD.IADD R31, R37, 0x1, R0 ;  /* 0x00000001251f7824 */ /* 0x000fe200078e0200 */
[----:B------:R-:W-:Y:S01]  /*19a0*/  SEL R0, RZ, 0x4, P4 ;  /* 0x00000004ff007807 */ /* 0x000fe20002000000 */
[----:B------:R-:W-:Y:S01]  /*19b0*/  LDSM.16.M88.4 R184, [R220] ;  /* 0x00000000dcb8783b */ /* 0x000fe20000000200 */
[----:B------:R-:W-:Y:S01]  /*19c0*/  UIADD3 UR13, UR19, UR13, URZ ;  /* 0x0000000d130d7290 */ /* 0x000fe2000fffe03f */
[----:B------:R-:W-:Y:S01]  /*19d0*/  IMAD.U32 R6, RZ, RZ, UR18 ;  /* 0x00000012ff067e24 */ /* 0x000fe2000f8e00ff */
[----:B------:R-:W-:Y:S01]  /*19e0*/  IADD3 R245, R230, 0x1800, RZ ;  /* 0x00001800e6f57810 */ /* 0x000fe20007ffe0ff */
[----:B------:R-:W-:Y:S01]  /*19f0*/  LDSM.16.M88.4 R204, [R220+0x4000] ;  /* 0x00400000dccc783b */ /* 0x000fe20000000200 */
[----:B------:R-:W-:Y:S01]  /*1a00*/  IMAD.MOV.U32 R30, RZ, RZ, R36 ;  /* 0x000000ffff1e7224 */ /* 0x000fe200078e0024 */
[----:B------:R-:W-:Y:S01]  /*1a10*/  UIMAD UR17, UR13, 0x60, URZ ;  /* 0x000000600d1178a4 */ /* 0x000fe2000f8e023f */
[----:B------:R-:W-:Y:S01]  /*1a20*/  IMAD.U32 R7, RZ, RZ, UR19 ;  /* 0x00000013ff077e24 */ /* 0x000fe2000f8e00ff */
[----:B------:R-:W-:Y:S01]  /*1a30*/  LDSM.16.M88.4 R208, [R208+0x8100] ;  /* 0x00810000d0d0783b */ /* 0x000fe20000000200 */
[----:B------:R-:W-:Y:S01]  /*1a40*/  IMAD.WIDE.U32 R10, R6, 0x60, R30 ;  /* 0x00000060060a7825 */ /* 0x000fe200078e001e */
[----:B------:R-:W-:Y:S01]  /*1a50*/  USHF.L.U32 UR13, UR4, 0x6, URZ ;  /* 0x00000006040d7899 */ /* 0x000fe2000800063f */
[----:B------:R-:W-:Y:S01]  /*1a60*/  SEL R6, RZ, 0x1, P6 ;  /* 0x00000001ff067807 */ /* 0x000fe20003000000 */
[----:B------:R-:W-:Y:S01]  /*1a70*/  LDSM.16.M88.4 R212, [R212+0x8000] ;  /* 0x00800000d4d4783b */ /* 0x000fe20000000200 */
[----:B------:R-:W-:-:S02]  /*1a80*/  IADD3 R244, R230, 0x2000, RZ ;  /* 0x00002000e6f47810 */ /* 0x000fc40007ffe0ff */
[----:B------:R-:W-:Y:S01]  /*1a90*/  IADD3 R0, R0, R3, R6 ;  /* 0x0000000300007210 */ /* 0x000fe20007ffe006 */
[----:B------:R-:W-:Y:S01]  /*1aa0*/  LDSM.16.M88.4 R216, [R216+0x8000] ;  /* 0x00800000d8d8783b */ /* 0x000fe20000000200 */
[----:B------:R-:W-:Y:S01]  /*1ab0*/  IADD3 R3, R11, UR17, RZ ;  /* 0x000000110b037c10 */ /* 0x000fe2000fffe0ff */
[----:B------:R-:W-:Y:S01]  /*1ac0*/  IMAD.U32 R8, RZ, RZ, UR13 ;  /* 0x0000000dff087e24 */ /* 0x000fe2000f8e00ff */
[----:B------:R-:W-:Y:S01]  /*1ad0*/  LEA R6, P0, R10, c[0x0][0x1f8], 0x1 ;  /* 0x00007e000a067a11 */ /* 0x000fe200078008ff */
[----:B------:R-:W-:Y:S01]  /*1ae0*/  LDSM.16.M88.4 R220, [R220+0x8000] ;  /* 0x00800000dcdc783b */ /* 0x000fe20000000200 */
[----:B------:R-:W-:Y:S01]  /*1af0*/  UMOV UR17, 0x6 ;  /* 0x0000000600117882 */ /* 0x000fe20000000000 */
[----:B------:R-:W-:Y:S01]  /*1b00*/  LOP3.LUT P3, RZ, R0, 0x2, RZ, 0xc0, !PT ;  /* 0x0000000200ff7812 */ /* 0x000fe2000786c0ff */
[----:B------:R-:W-:Y:S01]  /*1b10*/  USHF.L.U64.HI UR17, UR4, UR17, UR5 ;  /* 0x0000001104117299 */ /* 0x000fe20008010205 */
[----:B------:R-:W-:Y:S01]  /*1b20*/  BAR.SYNC.DEFER_BLOCKING 0x0 ;  /* 0x0000000000007b1d */ /* 0x000fe20000010000 */
[----:B------:R-:W-:Y:S01]  /*1b30*/  LEA.HI.X R7, R10, c[0x0][0x1fc], R3, 0x1, P0 ;  /* 0x00007f000a077a11 */ /* 0x000fe200000f0c03 */
[----:B------:R-:W-:Y:S01]  /*1b40*/  IMAD.U32 R3, RZ, RZ, UR13 ;  /* 0x0000000dff037e24 */ /* 0x000fe2000f8e00ff */
[----:B------:R-:W-:-:S02]  /*1b50*/  IADD3 R16, P1, P0, R8, 0x80, R6 ;  /* 0x0000008008107810 */ /* 0x000fc4000783e006 */
[----:B------:R-:W-:Y:S01]  /*1b60*/  IADD3 R10, P2, R6, UR13, RZ ;  /* 0x0000000d060a7c10 */ /* 0x000fe2000ff5e0ff */
[----:B------:R-:W-:Y:S01]  /*1b70*/  STL.64 [R1+0x28], R36 ;  /* 0x0000282401007387 */ /* 0x000fe20000100a00 */
[----:B------:R-:W-:Y:S02]  /*1b80*/  IADD3.X R17, RZ, UR17, R7, P1, P0 ;  /* 0x00000011ff117c10 */ /* 0x000fe40008fe0407 */
[----:B------:R-:W-:Y:S01]  /*1b90*/  IADD3.X R11, R7, UR17, RZ, P2, !PT ;  /* 0x00000011070b7c10 */ /* 0x000fe200097fe4ff */
[----:B------:R-:W-:Y:S01]  /*1ba0*/  STL.64 [R1+0x20], R30 ;  /* 0x0000201e01007387 */ /* 0x000fe20000100a00 */
[----:B------:R-:W-:Y:S02]  /*1bb0*/  ISETP.LT.OR P2, PT, R9, 0x1, P6 ;  /* 0x000000010900780c */ /* 0x000fe40003741670 */
[C---:B------:R-:W-:Y:S02]  /*1bc0*/  IADD3 R243, R230.reuse, 0x2800, RZ ;  /* 0x00002800e6f37810 */ /* 0x040fe40007ffe0ff */
[----:B------:R-:W-:-:S02]  /*1bd0*/  IADD3 R242, R230, 0x3000, RZ ;  /* 0x00003000e6f27810 */ /* 0x000fc40007ffe0ff */
        /* <DEDUP_REMOVED lines=23> */
[C---:B-1----:R-:W-:Y:S08]  /*1d50*/  HMMA.16816.F32.BF16 R12, R152.reuse, R24, RZ ;  /* 0x00000018980c723c */ /* 0x042ff000000418ff */
[C---:B------:R-:W-:Y:S08]  /*1d60*/  HMMA.16816.F32.BF16 R40, R152.reuse, R26, RZ ;  /* 0x0000001a9828723c */ /* 0x040ff000000418ff */
[----:B--2---:R-:W-:Y:S08]  /*1d70*/  HMMA.16816.F32.BF16 R24, R152, R32, RZ ;  /* 0x000000209818723c */ /* 0x004ff000000418ff */
[C---:B------:R-:W-:Y:S07]  /*1d80*/  HMMA.16816.F32.BF16 R100, R156.reuse, R48, R12 ;  /* 0x000000309c64723c */ /* 0x040fee000004180c */
[----:B------:R-:W-:Y:S01]  /*1d90*/  IADD3 R14, P1, P0, R3, 0x100, R6 ;  /* 0x00000100030e7810 */ /* 0x000fe2000783e006 */
[----:B------:R-:W-:Y:S01]  /*1da0*/  HMMA.16816.F32.BF16 R88, R156, R50, R40 ;  /* 0x000000329c58723c */ /* 0x000fe20000041828 */
[----:B------:R-:W1:Y:S02]  /*1db0*/  LDSM.16.M88.4 R40, [R135+0xe100] ;  /* 0x00e100008728783b */ /* 0x000e640000000200 */
[----:B------:R-:W-:-:S02]  /*1dc0*/  IADD3.X R15, RZ, UR17, R7, P1, P0 ;  /* 0x00000011ff0f7c10 */ /* 0x000fc40008fe0407 */
[----:B------:R-:W-:Y:S02]  /*1dd0*/  ISETP.LT.OR P1, PT, R9, 0x1, !P3 ;  /* 0x000000010900780c */ /* 0x000fe40005f21670 */
[----:B------:R-:W-:Y:S01]  /*1de0*/  IADD3 R12, P0, R10, UR13, RZ ;  /* 0x0000000d0a0c7c10 */ /* 0x000fe2000ff1e0ff */
[----:B------:R-:W-:Y:S01]  /*1df0*/  HMMA.16816.F32.BF16 R20, R152, R34, RZ ;  /* 0x000000229814723c */ /* 0x000fe200000418ff */
[----:B------:R-:W2:Y:S02]  /*1e00*/  LDSM.16.M88.4 R32, [R135+0xd900] ;  /* 0x00d900008720783b */ /* 0x000ea40000000200 */
[----:B------:R-:W-:Y:S02]  /*1e10*/  IADD3.X R13, R11, UR17, RZ, P0, !PT ;  /* 0x000000110b0d7c10 */ /* 0x000fe400087fe4ff */
[----:B------:R-:W-:Y:S01]  /*1e20*/  LOP3.LUT P0, RZ, R0, 0x4, RZ, 0xc0, !PT ;  /* 0x0000000400ff7812 */ /* 0x000fe2000780c0ff */
[----:B------:R-:W-:Y:S01]  /*1e30*/  @!PT LDS RZ, [RZ] ;  /* 0x00000000fffff984 */ /* 0x000fe20000000800 */
[----:B------:R-:W-:Y:S01]  /*1e40*/  @!PT LDS RZ, [RZ] ;  /* 0x00000000fffff984 */ /* 0x000fe20000000800 */
[----:B------:R-:W-:Y:S01]  /*1e50*/  @!PT LDS RZ, [RZ] ;  /* 0x00000000fffff984 */ /* 0x000fe20000000800 */
[----:B------:R1:W-:Y:S01]  /*1e60*/  LDGSTS.E.BYPASS.LTC128B.128 [R248+0x100], [R6.64], !P2 ;  /* 0x0010000006f87fae */ /* 0x0003e2000d101d4a */
[----:B------:R-:W-:Y:S01]  /*1e70*/  IMAD.MOV.U32 R0, RZ, RZ, 0x40 ;  /* 0x00000040ff007424 */ /* 0x000fe200078e00ff */
[----:B---3--:R-:W-:Y:S01]  /*1e80*/  HMMA.16816.F32.BF16 R96, R156, R44, R24 ;  /* 0x0000002c9c60723c */ /* 0x008fe20000041818 */
[C---:B------:R-:W-:Y:S01]  /*1e90*/  ISETP.LT.OR P2, PT, R9.reuse, 0x1, !P0 ;  /* 0x000000010900780c */ /* 0x040fe20004741670 */
[----:B------:R3:W-:Y:S01]  /*1ea0*/  LDGSTS.E.BYPASS.LTC128B.128 [R248+0x3100], [R6.64+0x80], !P1 ;  /* 0x0310008006f87fae */ /* 0x0007e2000c901d4a */
[----:B------:R-:W-:-:S05]  /*1eb0*/  ISETP.LT.OR P1, PT, R9, 0x21, P6 ;  /* 0x000000210900780c */ /* 0x000fca0003721670 */
[----:B----4-:R-:W-:Y:S06]  /*1ec0*/  HMMA.16816.F32.BF16 R48, R152, R36, RZ ;  /* 0x000000249830723c */ /* 0x010fec00000418ff */
[----:B------:R3:W-:Y:S01]  /*1ed0*/  LDGSTS.E.BYPASS.LTC128B.128 [R248+0x6100], [R6.64+0x100], !P2 ;  /* 0x0610010006f87fae */ /* 0x0007e2000d101d4a */
[C---:B------:R-:W-:Y:S01]  /*1ee0*/  ISETP.LT.OR P2, PT, R9.reuse, 0x21, !P3 ;  /* 0x000000210900780c */ /* 0x040fe20005f41670 */
[----:B------:R-:W-:Y:S01]  /*1ef0*/  HMMA.16816.F32.BF16 R92, R156, R46, R20 ;  /* 0x0000002e9c5c723c */ /* 0x000fe20000041814 */
[C---:B------:R-:W-:Y:S01]  /*1f00*/  ISETP.LT.OR P3, PT, R9.reuse, 0x41, !P3 ;  /* 0x000000410900780c */ /* 0x040fe20005f61670 */
[----:B------:R4:W-:Y:S01]  /*1f10*/  LDGSTS.E.BYPASS.LTC128B.128 [R248+0x1100], [R10.64], !P1 ;  /* 0x011000000af87fae */ /* 0x0009e2000c901d4a */
[----:B------:R-:W-:-:S02]  /*1f20*/  ISETP.LT.OR P1, PT, R9, 0x21, !P0 ;  /* 0x000000210900780c */ /* 0x000fc40004721670 */
[----:B------:R-:W-:-:S03]  /*1f30*/  ISETP.LT.OR P0, PT, R9, 0x41, !P0 ;  /* 0x000000410900780c */ /* 0x000fc60004701670 */
[----:B------:R-:W-:Y:S04]  /*1f40*/  HMMA.16816.F32.BF16 R44, R152, R38, RZ ;  /* 0x00000026982c723c */ /* 0x000fe800000418ff */
[----:B------:R5:W-:Y:S01]  /*1f50*/  LDGSTS.E.BYPASS.LTC128B.128 [R248+0x4100], [R16.64], !P2 ;  /* 0x0410000010f87fae */ /* 0x000be2000d101d4a */
[----:B------:R-:W-:-:S03]  /*1f60*/  LOP3.LUT P2, RZ, R28, 0x4, RZ, 0xc0, !PT ;  /* 0x000000041cff7812 */ /* 0x000fc6000784c0ff */
[----:B------:R3:W-:Y:S01]  /*1f70*/  LDGSTS.E.BYPASS.LTC128B.128 [R248+0x7100], [R14.64], !P1 ;  /* 0x071000000ef87fae */ /* 0x0007e2000c901d4a */
[----:B-1----:R-:W-:Y:S01]  /*1f80*/  HMMA.16816.F32.BF16 R24, R152, R40, RZ ;  /* 0x000000289818723c */ /* 0x002fe200000418ff */
[----:B------:R-:W-:Y:S02]  /*1f90*/  ISETP.LT.OR P1, PT, R9, 0x41, P6 ;  /* 0x000000410900780c */ /* 0x000fe40003721670 */
[----:B------:R-:W-:-:S05]  /*1fa0*/  SEL R0, R0, 0xffffffc0, !P2 ;  /* 0xffffffc000007807 */ /* 0x000fca0005000000 */
[----:B--2---:R-:W-:Y:S01]  /*1fb0*/  HMMA.16816.F32.BF16 R36, R152, R32, RZ ;  /* 0x000000209824723c */ /* 0x004fe200000418ff */
[----:B------:R-:W-:Y:S02]  /*1fc0*/  IMAD.IADD R229, R135, 0x1, R0 ;  /* 0x0000000187e57824 */ /* 0x000fe400078e0200 */
[----:B------:R-:W-:-:S03]  /*1fd0*/  IMAD.IADD R226, R0, 0x1, R230 ;  /* 0x0000000100e27824 */ /* 0x000fc600078e02e6 */
[----:B------:R3:W-:Y:S02]  /*1fe0*/  LDGSTS.E.BYPASS.LTC128B.128 [R248+0x2100], [R12.64], !P1 ;  /* 0x021000000cf87fae */ /* 0x0007e4000c901d4a */
[C---:B------:R-:W-:Y:S02]  /*1ff0*/  HMMA.16816.F32.BF16 R32, R152.reuse, R34, RZ ;  /* 0x000000229820723c */ /* 0x040fe400000418ff */
[----:B------:R3:W-:Y:S04]  /*2000*/  LDGSTS.E.BYPASS.LTC128B.128 [R248+0x5100], [R12.64+0x80], !P3 ;  /* 0x051000800cf87fae */ /* 0x0007e8000d901d4a */
[----:B------:R3:W-:Y:S01]  /*2010*/  LDGSTS.E.BYPASS.LTC128B.128 [R248+0x8100], [R12.64+0x100], !P0 ;  /* 0x081001000cf87fae */ /* 0x0007e2000c101d4a */
[----:B------:R-:W-:Y:S01]  /*2020*/  PLOP3.LUT P0, PT, PT, PT, UP0, 0x80, 0x0 ;  /* 0x000000000000781c */ /* 0x000fe20003f0f008 */
[----:B-----5:R-:W-:Y:S02]  /*2030*/  HMMA.16816.F32.BF16 R16, R152, R52, RZ ;  /* 0x000000349810723c */ /* 0x020fe400000418ff */
[----:B----4-:R-:W1:Y:S04]  /*2040*/  LDSM.16.M88.4 R8, [R229+0xc100] ;  /* 0x00c10000e508783b */ /* 0x010e680000000200 */
[----:B------:R-:W2:Y:S02]  /*2050*/  LDSM.16.M88.4 R76, [R229+0xc900] ;  /* 0x00c90000e54c783b */ /* 0x000ea40000000200 */
[----:B------:R-:W-:Y:S02]  /*2060*/  HMMA.16816.F32.BF16 R80, R156, R56, R48 ;  /* 0x000000389c50723c */ /* 0x000fe40000041830 */
[----:B------:R-:W4:Y:S04]  /*2070*/  LDSM.16.M88.4 R48, [R229+0xd100] ;  /* 0x00d10000e530783b */ /* 0x000f280000000200 */
[----:B------:R-:W-:Y:S02]  /*2080*/  LDSM.16.M88.4 R28, [R229+0xe100] ;  /* 0x00e10000e51c783b */ /* 0x000fe40000000200 */
[----:B------:R-:W-:Y:S02]  /*2090*/  HMMA.16816.F32.BF16 R20, R152, R42, RZ ;  /* 0x0000002a9814723c */ /* 0x000fe400000418ff */
[----:B------:R-:W5:Y:S04]  /*20a0*/  LDSM.16.M88.4 R40, [R229+0xd900] ;  /* 0x00d90000e528783b */ /* 0x000f680000000200 */
[----:B------:R-:W0:Y:S02]  /*20b0*/  LDGDEPBAR ;  /* 0x00000000000079af */ /* 0x000e240000000000 */
[----:B------:R-:W-:Y:S08]  /*20c0*/  HMMA.16816.F32.BF16 R68, R156, R58, R44 ;  /* 0x0000003a9c44723c */ /* 0x000ff0000004182c */
[----:B---3--:R-:W-:Y:S08]  /*20d0*/  HMMA.16816.F32.BF16 R12, R152, R54, RZ ;  /* 0x00000036980c723c */ /* 0x008ff000000418ff */
[C---:B------:R-:W-:Y:S01]  /*20e0*/  HMMA.16816.F32.BF16 R56, R156.reuse, R72, R24 ;  /* 0x000000489c38723c */ /* 0x040fe20000041818 */
[----:B------:R-:W3:Y:S07]  /*20f0*/  LDSM.16.M88.4 R24, [R229+0xe900] ;  /* 0x00e90000e518783b */ /* 0x000eee0000000200 */
[C---:B------:R-:W-:Y:S08]  /*2100*/  HMMA.16816.F32.BF16 R64, R156.reuse, R60, R36 ;  /* 0x0000003c9c40723c */ /* 0x040ff00000041824 */
[C---:B------:R-:W-:Y:S08]  /*2110*/  HMMA.16816.F32.BF16 R60, R156.reuse, R62, R32 ;  /* 0x0000003e9c3c723c */ /* 0x040ff00000041820 */
[C---:B------:R-:W-:Y:S08]  /*2120*/  HMMA.16816.F32.BF16 R44, R156.reuse, R84, R16 ;  /* 0x000000549c2c723c */ /* 0x040ff00000041810 */
[C---:B------:R-:W-:Y:S01]  /*2130*/  HMMA.16816.F32.BF16 R36, R156.reuse, R86, R12 ;  /* 0x000000569c24723c */ /* 0x040fe2000004180c */
[----:B------:R-:W3:Y:S07]  /*2140*/  LDSM.16.M88.4 R12, [R226] ;  /* 0x00000000e20c783b */ /* 0x000eee0000000200 */
[----:B------:R-:W-:Y:S08]  /*2150*/  HMMA.16816.F32.BF16 R52, R156, R74, R20 ;  /* 0x0000004a9c34723c */ /* 0x000ff00000041814 */
[C---:B-1----:R-:W-:Y:S08]  /*2160*/  HMMA.16816.F32.BF16 R20, R176.reuse, R10, R88 ;  /* 0x0000000ab014723c */ /* 0x042ff00000041858 */
[C---:B--2---:R-:W-:Y:S08]  /*2170*/  HMMA.16816.F32.BF16 R16, R176.reuse, R76, R96 ;  /* 0x0000004cb010723c */ /* 0x044ff00000041860 */
[C---:B------:R-:W-:Y:S08]  /*2180*/  HMMA.16816.F32.BF16 R88, R176.reuse, R78, R92 ;  /* 0x0000004eb058723c */ /* 0x040ff0000004185c */
[C---:B----4-:R-:W-:Y:S08]  /*2190*/  HMMA.16816.F32.BF16 R76, R176.reuse, R50, R68 ;  /* 0x00000032b04c723c */ /* 0x050ff00000041844 */
[C---:B------:R-:W-:Y:S08]  /*21a0*/  HMMA.16816.F32.BF16 R72, R176.reuse, R48, R80 ;  /* 0x00000030b048723c */ /* 0x040ff00000041850 */
[C---:B-----5:R-:W-:Y:S08]  /*21b0*/  HMMA.16816.F32.BF16 R96, R176.reuse, R40, R64 ;  /* 0x00000028b060723c */ /* 0x060ff00000041840 */
[C---:B------:R-:W-:Y:S01]  /*21c0*/  HMMA.16816.F32.BF16 R68, R176.reuse, R42, R60 ;  /* 0x0000002ab044723c */ /* 0x040fe2000004183c */
[----:B------:R-:W1:Y:S07]  /*21d0*/  LDSM.16.M88.4 R60, [R226+0x1000] ;  /* 0x00100000e23c783b */ /* 0x000e6e0000000200 */
[C---:B------:R-:W-:Y:S01]  /*21e0*/  HMMA.16816.F32.BF16 R32, R176.reuse, R8, R100 ;  /* 0x00000008b020723c */ /* 0x040fe20000041864 */
[----:B------:R-:W2:Y:S07]  /*21f0*/  LDSM.16.M88.4 R8, [R226+0x800] ;  /* 0x00080000e208783b */ /* 0x000eae0000000200 */
[C---:B---3--:R-:W-:Y:S01]  /*2200*/  HMMA.16816.F32.BF16 R80, R176.reuse, R24, R44 ;  /* 0x00000018b050723c */ /* 0x048fe2000004182c */
[----:B------:R-:W-:Y:S07]  /*2210*/  LDSM.16.M88.4 R44, [R226+0x2800] ;  /* 0x00280000e22c783b */ /* 0x000fee0000000200 */
[C---:B------:R-:W-:Y:S01]  /*2220*/  HMMA.16816.F32.BF16 R64, R176.reuse, R26, R36 ;  /* 0x0000001ab040723c */ /* 0x040fe20000041824 */
[----:B------:R-:W3:Y:S04]  /*2230*/  LDSM.16.M88.4 R24, [R226+0x2000] ;  /* 0x00200000e218783b */ /* 0x000ee80000000200 */
[----:B------:R-:W-:Y:S03]  /*2240*/  LDSM.16.M88.4 R36, [R135+0xf100] ;  /* 0x00f100008724783b */ /* 0x000fe60000000200 */
[C---:B------:R-:W-:Y:S01]  /*2250*/  HMMA.16816.F32.BF16 R92, R176.reuse, R28, R56 ;  /* 0x0000001cb05c723c */ /* 0x040fe20000041838 */
[----:B------:R-:W4:Y:S07]  /*2260*/  LDSM.16.M88.4 R56, [R226+0x1800] ;  /* 0x00180000e238783b */ /* 0x000f2e0000000200 */
[----:B------:R-:W-:Y:S01]  /*2270*/  HMMA.16816.F32.BF16 R84, R176, R30, R52 ;  /* 0x0000001eb054723c */ /* 0x000fe20000041834 */
[----:B------:R-:W-:Y:S07]  /*2280*/  LDSM.16.M88.4 R28, [R135+0x10100] ;  /* 0x01010000871c783b */ /* 0x000fee0000000200 */
[C---:B------:R-:W-:Y:S01]  /*2290*/  HMMA.16816.F32.BF16 R52, R184.reuse, R12, R32 ;  /* 0x0000000cb834723c */ /* 0x040fe20000041820 */
[----:B------:R-:W5:Y:S07]  /*22a0*/  LDSM.16.M88.4 R32, [R135+0xf900] ;  /* 0x00f900008720783b */ /* 0x000f6e0000000200 */
[C---:B------:R-:W-:Y:S08]  /*22b0*/  HMMA.16816.F32.BF16 R48, R184.reuse, R14, R20 ;  /* 0x0000000eb830723c */ /* 0x040ff00000041814 */
[C---:B-1----:R-:W-:Y:S08]  /*22c0*/  HMMA.16816.F32.BF16 R12, R184.reuse, R62, R76 ;  /* 0x0000003eb80c723c */ /* 0x042ff0000004184c */
[C---:B--2---:R-:W-:Y:S08]  /*22d0*/  HMMA.16816.F32.BF16 R40, R184.reuse, R8, R16 ;  /* 0x00000008b828723c */ /* 0x044ff00000041810 */
[C---:B---3--:R-:W-:Y:S08]  /*22e0*/  HMMA.16816.F32.BF16 R76, R184.reuse, R24, R92 ;  /* 0x00000018b84c723c */ /* 0x048ff0000004185c */
[C---:B------:R-:W-:Y:S01]  /*22f0*/  HMMA.16816.F32.BF16 R84, R184.reuse, R26, R84 ;  /* 0x0000001ab854723c */ /* 0x040fe20000041854 */
[----:B------:R-:W1:Y:S07]  /*2300*/  LDSM.16.M88.4 R24, [R135+0x10900] ;  /* 0x010900008718783b */ /* 0x000e6e0000000200 */
[C---:B------:R-:W-:Y:S08]  /*2310*/  HMMA.16816.F32.BF16 R20, R184.reuse, R10, R88 ;  /* 0x0000000ab814723c */ /* 0x040ff00000041858 */
[C---:B------:R-:W-:Y:S01]  /*2320*/  HMMA.16816.F32.BF16 R16, R184.reuse, R60, R72 ;  /* 0x0000003cb810723c */ /* 0x040fe20000041848 */
[----:B------:R-:W-:Y:S07]  /*2330*/  LDSM.16.M88.4 R60, [R135+0x11900] ;  /* 0x01190000873c783b */ /* 0x000fee0000000200 */
[C---:B----4-:R-:W-:Y:S08]  /*2340*/  HMMA.16816.F32.BF16 R8, R184.reuse, R56, R96 ;  /* 0x00000038b808723c */ /* 0x050ff00000041860 */
[C---:B------:R-:W-:Y:S08]  /*2350*/  HMMA.16816.F32.BF16 R56, R184.reuse, R58, R68 ;  /* 0x0000003ab838723c */ /* 0x040ff00000041844 */
[----:B------:R-:W-:Y:S01]  /*2360*/  HMMA.16816.F32.BF16 R92, R184, R46, R64 ;  /* 0x0000002eb85c723c */ /* 0x000fe20000041840 */
[----:B------:R-:W2:Y:S07]  /*2370*/  LDSM.16.M88.4 R64, [R135+0x11100] ;  /* 0x011100008740783b */ /* 0x000eae0000000200 */
[C---:B------:R-:W-:Y:S01]  /*2380*/  HMMA.16816.F32.BF16 R100, R188.reuse, R36, R52 ;  /* 0x00000024bc64723c */ /* 0x040fe20000041834 */
[----:B------:R-:W3:Y:S07]  /*2390*/  LDSM.16.M88.4 R52, [R230+0x3000] ;  /* 0x00300000e634783b */ /* 0x000eee0000000200 */
[C---:B------:R-:W-:Y:S01]  /*23a0*/  HMMA.16816.F32.BF16 R88, R188.reuse, R38, R48 ;  /* 0x00000026bc58723c */ /* 0x040fe20000041830 */
[----:B------:R-:W-:Y:S04]  /*23b0*/  LDSM.16.M88.4 R36, [R230+0x4800] ;  /* 0x00480000e624783b */ /* 0x000fe80000000200 */
[----:B------:R-:W-:Y:S03]  /*23c0*/  LDSM.16.M88.4 R48, [R230+0x3800] ;  /* 0x00380000e630783b */ /* 0x000fe60000000200 */
[----:B-----5:R-:W-:Y:S01]  /*23d0*/  HMMA.16816.F32.BF16 R96, R188, R32, R40 ;  /* 0x00000020bc60723c */ /* 0x020fe20000041828 */
[----:B------:R-:W4:Y:S07]  /*23e0*/  LDSM.16.M88.4 R40, [R230+0x4000] ;  /* 0x00400000e628783b */ /* 0x000f2e0000000200 */
[----:B------:R-:W-:Y:S08]  /*23f0*/  HMMA.16816.F32.BF16 R104, R184, R44, R80 ;  /* 0x0000002cb868723c */ /* 0x000ff00000041850 */
[C---:B------:R-:W-:Y:S08]  /*2400*/  HMMA.16816.F32.BF16 R72, R188.reuse, R28, R16 ;  /* 0x0000001cbc48723c */ /* 0x040ff00000041810 */
[C---:B-1----:R-:W-:Y:S08]  /*2410*/  HMMA.16816.F32.BF16 R44, R188.reuse, R24, R8 ;  /* 0x00000018bc2c723c */ /* 0x042ff00000041808 */
[C---:B------:R-:W-:Y:S08]  /*2420*/  HMMA.16816.F32.BF16 R24, R188.reuse, R26, R56 ;  /* 0x0000001abc18723c */ /* 0x040ff00000041838 */
[C---:B------:R-:W-:Y:S01]  /*2430*/  HMMA.16816.F32.BF16 R80, R188.reuse, R34, R20 ;  /* 0x00000022bc50723c */ /* 0x040fe20000041814 */
[----:B------:R-:W1:Y:S07]  /*2440*/  LDSM.16.M88.4 R32, [R230+0x5000] ;  /* 0x00500000e620783b */ /* 0x000e6e0000000200 */
[C---:B------:R-:W-:Y:S01]  /*2450*/  HMMA.16816.F32.BF16 R68, R188.reuse, R30, R12 ;  /* 0x0000001ebc44723c */ /* 0x040fe2000004180c */
[----:B------:R-:W5:Y:S07]  /*2460*/  LDSM.16.M88.4 R28, [R230+0x5800] ;  /* 0x00580000e61c783b */ /* 0x000f6e0000000200 */
[C---:B--2---:R-:W-:Y:S08]  /*2470*/  HMMA.16816.F32.BF16 R20, R188.reuse, R64, R76 ;  /* 0x00000040bc14723c */ /* 0x044ff0000004184c */
[C---:B------:R-:W-:Y:S08]  /*2480*/  HMMA.16816.F32.BF16 R12, R188.reuse, R60, R104 ;  /* 0x0000003cbc0c723c */ /* 0x040ff00000041868 */
[----:B------:R-:W-:Y:S08]  /*2490*/  HMMA.16816.F32.BF16 R8, R188, R62, R92 ;  /* 0x0000003ebc08723c */ /* 0x000ff0000004185c */
[C---:B---3--:R-:W-:Y:S08]  /*24a0*/  HMMA.16816.F32.BF16 R76, R192.reuse, R54, R88 ;  /* 0x00000036c04c723c */ /* 0x048ff00000041858 */
[C---:B------:R-:W-:Y:S01]  /*24b0*/  HMMA.16816.F32.BF16 R60, R192.reuse, R52, R100 ;  /* 0x00000034c03c723c */ /* 0x040fe20000041864 */
[----:B------:R-:W2:Y:S07]  /*24c0*/  LDSM.16.M88.4 R52, [R229+0xf100] ;  /* 0x00f10000e534783b */ /* 0x000eae0000000200 */
[C---:B----4-:R-:W-:Y:S08]  /*24d0*/  HMMA.16816.F32.BF16 R92, R192.reuse, R40, R72 ;  /* 0x00000028c05c723c */ /* 0x050ff00000041848 */
[C---:B------:R-:W-:Y:S01]  /*24e0*/  HMMA.16816.F32.BF16 R88, R192.reuse, R36, R44 ;  /* 0x00000024c058723c */ /* 0x040fe2000004182c */
[----:B------:R-:W3:Y:S07]  /*24f0*/  LDSM.16.M88.4 R44, [R229+0xf900] ;  /* 0x00f90000e52c783b */ /* 0x000eee0000000200 */
[----:B------:R-:W-:Y:S01]  /*2500*/  HMMA.16816.F32.BF16 R72, R192, R38, R24 ;  /* 0x00000026c048723c */ /* 0x000fe20000041818 */
[----:B------:R-:W4:Y:S04]  /*2510*/  LDSM.16.M88.4 R24, [R229+0x10100] ;  /* 0x01010000e518783b */ /* 0x000f280000000200 */
[----:B------:R-:W-:Y:S03]  /*2520*/  LDSM.16.M88.4 R36, [R229+0x11900] ;  /* 0x01190000e524783b */ /* 0x000fe60000000200 */
[----:B------:R-:W-:Y:S08]  /*2530*/  HMMA.16816.F32.BF16 R16, R188, R66, R84 ;  /* 0x00000042bc10723c */ /* 0x000ff00000041854 */
[C---:B------:R-:W-:Y:S08]  /*2540*/  HMMA.16816.F32.BF16 R96, R192.reuse, R48, R96 ;  /* 0x00000030c060723c */ /* 0x040ff00000041860 */
[C---:B------:R-:W-:Y:S01]  /*2550*/  HMMA.16816.F32.BF16 R84, R192.reuse, R50, R80 ;  /* 0x00000032c054723c */ /* 0x040fe20000041850 */
[----:B------:R-:W2:Y:S07]  /*2560*/  LDSM.16.M88.4 R48, [R229+0x10900] ;  /* 0x01090000e530783b */ /* 0x000eae0000000200 */
[C---:B------:R-:W-:Y:S01]  /*2570*/  HMMA.16816.F32.BF16 R80, R192.reuse, R42, R68 ;  /* 0x0000002ac050723c */ /* 0x040fe20000041844 */
[----:B------:R-:W3:Y:S07]  /*2580*/  LDSM.16.M88.4 R40, [R229+0x11100] ;  /* 0x01110000e528783b */ /* 0x000eee0000000200 */
[C---:B-1----:R-:W-:Y:S08]  /*2590*/  HMMA.16816.F32.BF16 R68, R192.reuse, R32, R20 ;  /* 0x00000020c044723c */ /* 0x042ff00000041814 */
[C---:B------:R-:W-:Y:S08]  /*25a0*/  HMMA.16816.F32.BF16 R64, R192.reuse, R34, R16 ;  /* 0x00000022c040723c */ /* 0x040ff00000041810 */
[C---:B-----5:R-:W-:Y:S08]  /*25b0*/  HMMA.16816.F32.BF16 R56, R192.reuse, R28, R12 ;  /* 0x0000001cc038723c */ /* 0x060ff0000004180c */
[----:B------:R-:W-:Y:S01]  /*25c0*/  HMMA.16816.F32.BF16 R32, R192, R30, R8 ;  /* 0x0000001ec020723c */ /* 0x000fe20000041808 */
[----:B------:R-:W1:Y:S07]  /*25d0*/  LDSM.16.M88.4 R28, [R226+0x3000] ;  /* 0x00300000e21c783b */ /* 0x000e6e0000000200 */
[C---:B--2---:R-:W-:Y:S08]  /*25e0*/  HMMA.16816.F32.BF16 R16, R200.reuse, R54, R76 ;  /* 0x00000036c810723c */ /* 0x044ff0000004184c */
[C---:B---3--:R-:W-:Y:S08]  /*25f0*/  HMMA.16816.F32.BF16 R12, R200.reuse, R44, R96 ;  /* 0x0000002cc80c723c */ /* 0x048ff00000041860 */
[C---:B------:R-:W-:Y:S08]  /*2600*/  HMMA.16816.F32.BF16 R8, R200.reuse, R46, R84 ;  /* 0x0000002ec808723c */ /* 0x040ff00000041854 */
[C---:B----4-:R-:W-:Y:S08]  /*2610*/  HMMA.16816.F32.BF16 R44, R200.reuse, R24, R92 ;  /* 0x00000018c82c723c */ /* 0x050ff0000004185c */
[C---:B------:R-:W-:Y:S01]  /*2620*/  HMMA.16816.F32.BF16 R76, R200.reuse, R26, R80 ;  /* 0x0000001ac84c723c */ /* 0x040fe20000041850 */
[----:B------:R-:W2:Y:S07]  /*2630*/  LDSM.16.M88.4 R24, [R226+0x3800] ;  /* 0x00380000e218783b */ /* 0x000eae0000000200 */
[C---:B------:R-:W-:Y:S01]  /*2640*/  HMMA.16816.F32.BF16 R20, R200.reuse, R52, R60 ;  /* 0x00000034c814723c */ /* 0x040fe2000004183c */
[----:B------:R-:W-:Y:S07]  /*2650*/  LDSM.16.M88.4 R52, [R226+0x5800] ;  /* 0x00580000e234783b */ /* 0x000fee0000000200 */
[C---:B------:R-:W-:Y:S08]  /*2660*/  HMMA.16816.F32.BF16 R92, R200.reuse, R48, R88 ;  /* 0x00000030c85c723c */ /* 0x040ff00000041858 */
[C---:B------:R-:W-:Y:S01]  /*2670*/  HMMA.16816.F32.BF16 R80, R200.reuse, R50, R72 ;  /* 0x00000032c850723c */ /* 0x040fe20000041848 */
[----:B------:R-:W3:Y:S07]  /*2680*/  LDSM.16.M88.4 R48, [R226+0x4000] ;  /* 0x00400000e230783b */ /* 0x000eee0000000200 */
[C---:B------:R-:W-:Y:S08]  /*2690*/  HMMA.16816.F32.BF16 R84, R200.reuse, R40, R68 ;  /* 0x00000028c854723c */ /* 0x040ff00000041844 */
[C---:B------:R-:W-:Y:S08]  /*26a0*/  HMMA.16816.F32.BF16 R88, R200.reuse, R36, R56 ;  /* 0x00000024c858723c */ /* 0x040ff00000041838 */
[C---:B------:R-:W-:Y:S01]  /*26b0*/  HMMA.16816.F32.BF16 R68, R200.reuse, R38, R32 ;  /* 0x00000026c844723c */ /* 0x040fe20000041820 */
[----:B------:R-:W4:Y:S04]  /*26c0*/  LDSM.16.M88.4 R36, [R226+0x5000] ;  /* 0x00500000e224783b */ /* 0x000f280000000200 */
[----:B------:R-:W-:Y:S03]  /*26d0*/  LDSM.16.M88.4 R32, [R135+0x12100] ;  /* 0x012100008720783b */ /* 0x000fe60000000200 */
[----:B------:R-:W-:Y:S01]  /*26e0*/  HMMA.16816.F32.BF16 R72, R200, R42, R64 ;  /* 0x0000002ac848723c */ /* 0x000fe20000041840 */
[----:B------:R-:W-:Y:S07]  /*26f0*/  LDSM.16.M88.4 R40, [R226+0x4800] ;  /* 0x00480000e228783b */ /* 0x000fee0000000200 */
[C---:B-1----:R-:W-:Y:S08]  /*2700*/  HMMA.16816.F32.BF16 R64, R204.reuse, R28, R20 ;  /* 0x0000001ccc40723c */ /* 0x042ff00000041814 */
[C---:B--2---:R-:W-:Y:S08]  /*2710*/  HMMA.16816.F32.BF16 R56, R204.reuse, R24, R12 ;  /* 0x00000018cc38723c */ /* 0x044ff0000004180c */
[C---:B------:R-:W-:Y:S01]  /*2720*/  HMMA.16816.F32.BF16 R20, R204.reuse, R26, R8 ;  /* 0x0000001acc14723c */ /* 0x040fe20000041808 */
[----:B------:R-:W1:Y:S07]  /*2730*/  LDSM.16.M88.4 R24, [R135+0x13100] ;  /* 0x013100008718783b */ /* 0x000e6e0000000200 */
        /* <DEDUP_REMOVED lines=8> */
[----:B------:R-:W-:Y:S08]  /*27c0*/  HMMA.16816.F32.BF16 R96, R204, R54, R68 ;  /* 0x00000036cc60723c */ /* 0x000ff00000041844 */
[----:B-1----:R-:W-:Y:S01]  /*27d0*/  HMMA.16816.F32.BF16 R68, R208, R24, R16 ;  /* 0x00000018d044723c */ /* 0x002fe20000041810 */
[----:B------:R-:W1:Y:S07]  /*27e0*/  LDSM.16.M88.4 R16, [R230+0x7000] ;  /* 0x00700000e610783b */ /* 0x000e6e0000000200 */
[C---:B------:R-:W-:Y:S08]  /*27f0*/  HMMA.16816.F32.BF16 R8, R204.reuse, R40, R92 ;  /* 0x00000028cc08723c */ /* 0x040ff0000004185c */
[----:B------:R-:W-:Y:S08]  /*2800*/  HMMA.16816.F32.BF16 R40, R204, R42, R80 ;  /* 0x0000002acc28723c */ /* 0x000ff00000041850 */
[C---:B--2---:R-:W-:Y:S01]  /*2810*/  HMMA.16816.F32.BF16 R80, R208.reuse, R28, R56 ;  /* 0x0000001cd050723c */ /* 0x044fe20000041838 */
[----:B------:R-:W2:Y:S07]  /*2820*/  LDSM.16.M88.4 R56, [R135+0x14900] ;  /* 0x014900008738783b */ /* 0x000eae0000000200 */
[C---:B------:R-:W-:Y:S01]  /*2830*/  HMMA.16816.F32.BF16 R92, R208.reuse, R34, R60 ;  /* 0x00000022d05c723c */ /* 0x040fe2000004183c */
[----:B------:R-:W4:Y:S07]  /*2840*/  LDSM.16.M88.4 R60, [R230+0x6000] ;  /* 0x00600000e63c783b */ /* 0x000f2e0000000200 */
[C---:B------:R-:W-:Y:S08]  /*2850*/  HMMA.16816.F32.BF16 R84, R208.reuse, R32, R64 ;  /* 0x00000020d054723c */ /* 0x040ff00000041840 */
[C---:B------:R-:W-:Y:S01]  /*2860*/  HMMA.16816.F32.BF16 R72, R208.reuse, R30, R20 ;  /* 0x0000001ed048723c */ /* 0x040fe20000041814 */
[----:B------:R-:W5:Y:S04]  /*2870*/  LDSM.16.M88.4 R20, [R230+0x6800] ;  /* 0x00680000e614783b */ /* 0x000f680000000200 */
[----:B------:R-:W-:Y:S03]  /*2880*/  LDSM.16.M88.4 R28, [R230+0x8000] ;  /* 0x00800000e61c783b */ /* 0x000fe60000000200 */
[----:B------:R-:W-:Y:S01]  /*2890*/  HMMA.16816.F32.BF16 R64, R208, R26, R12 ;  /* 0x0000001ad040723c */ /* 0x000fe2000004180c */
[----:B------:R-:W1:Y:S07]  /*28a0*/  LDSM.16.M88.4 R12, [R230+0x7800] ;  /* 0x00780000e60c783b */ /* 0x000e6e0000000200 */
[----:B------:R-:W-:Y:S08]  /*28b0*/  HMMA.16816.F32.BF16 R88, R204, R52, R88 ;  /* 0x00000034cc58723c */ /* 0x000ff00000041858 */
[C---:B---3--:R-:W-:Y:S08]  /*28c0*/  HMMA.16816.F32.BF16 R52, R208.reuse, R36, R8 ;  /* 0x00000024d034723c */ /* 0x048ff00000041808 */
[C---:B------:R-:W-:Y:S01]  /*28d0*/  HMMA.16816.F32.BF16 R8, R208.reuse, R38, R40 ;  /* 0x00000026d008723c */ /* 0x040fe20000041828 */
[----:B------:R-:W3:Y:S07]  /*28e0*/  LDSM.16.M88.4 R40, [R230+0x8800] ;  /* 0x00880000e628783b */ /* 0x000eee0000000200 */
[C---:B------:R-:W-:Y:S08]  /*28f0*/  HMMA.16816.F32.BF16 R24, R208.reuse, R48, R44 ;  /* 0x00000030d018723c */ /* 0x040ff0000004182c */
[----:B------:R-:W-:Y:S01]  /*2900*/  HMMA.16816.F32.BF16 R36, R208, R50, R76 ;  /* 0x00000032d024723c */ /* 0x000fe2000004184c */
[----:B------:R-:W3:Y:S04]  /*2910*/  LDSM.16.M88.4 R48, [R229+0x12100] ;  /* 0x01210000e530783b */ /* 0x000ee80000000200 */
[----:B------:R-:W-:Y:S03]  /*2920*/  LDSM.16.M88.4 R76, [R229+0x14900] ;  /* 0x01490000e54c783b */ /* 0x000fe60000000200 */
[C---:B-1----:R-:W-:Y:S01]  /*2930*/  HMMA.16816.F32.BF16 R112, R212.reuse, R16, R68 ;  /* 0x00000010d470723c */ /* 0x042fe20000041844 */
[----:B------:R-:W-:Y:S07]  /*2940*/  LDSM.16.M88.4 R68, [R226+0x6800] ;  /* 0x00680000e244783b */ /* 0x000fee0000000200 */
[----:B------:R-:W-:Y:S01]  /*2950*/  HMMA.16816.F32.BF16 R108, R212, R18, R64 ;  /* 0x00000012d46c723c */ /* 0x000fe20000041840 */
[----:B------:R-:W1:Y:S07]  /*2960*/  LDSM.16.M88.4 R16, [R229+0x12900] ;  /* 0x01290000e510783b */ /* 0x000e6e0000000200 */
[C---:B--2---:R-:W-:Y:S08]  /*2970*/  HMMA.16816.F32.BF16 R32, R208.reuse, R56, R88 ;  /* 0x00000038d020723c */ /* 0x044ff00000041858 */
[----:B------:R-:W-:Y:S08]  /*2980*/  HMMA.16816.F32.BF16 R44, R208, R58, R96 ;  /* 0x0000003ad02c723c */ /* 0x000ff00000041860 */
[C---:B----4-:R-:W-:Y:S08]  /*2990*/  HMMA.16816.F32.BF16 R56, R212.reuse, R60, R84 ;  /* 0x0000003cd438723c */ /* 0x050ff00000041854 */
[C---:B------:R-:W-:Y:S08]  /*29a0*/  HMMA.16816.F32.BF16 R60, R212.reuse, R62, R92 ;  /* 0x0000003ed43c723c */ /* 0x040ff0000004185c */
[C---:B-----5:R-:W-:Y:S08]  /*29b0*/  HMMA.16816.F32.BF16 R104, R212.reuse, R20, R80 ;  /* 0x00000014d468723c */ /* 0x060ff00000041850 */
[C---:B------:R-:W-:Y:S01]  /*29c0*/  HMMA.16816.F32.BF16 R92, R212.reuse, R22, R72 ;  /* 0x00000016d45c723c */ /* 0x040fe20000041848 */
[----:B------:R-:W-:Y:S07]  /*29d0*/  LDSM.16.M88.4 R72, [R226+0x6000] ;  /* 0x00600000e248783b */ /* 0x000fee0000000200 */
[C---:B------:R-:W-:Y:S08]  /*29e0*/  HMMA.16816.F32.BF16 R100, R212.reuse, R12, R52 ;  /* 0x0000000cd464723c */ /* 0x040ff00000041834 */
[C---:B------:R-:W-:Y:S01]  /*29f0*/  HMMA.16816.F32.BF16 R96, R212.reuse, R14, R8 ;  /* 0x0000000ed460723c */ /* 0x040fe20000041808 */
[----:B------:R-:W2:Y:S04]  /*2a00*/  LDSM.16.M88.4 R12, [R229+0x13100] ;  /* 0x01310000e50c783b */ /* 0x000ea80000000200 */
[----:B------:R-:W4:Y:S03]  /*2a10*/  LDSM.16.M88.4 R8, [R229+0x13900] ;  /* 0x01390000e508783b */ /* 0x000f260000000200 */
[C---:B------:R-:W-:Y:S01]  /*2a20*/  HMMA.16816.F32.BF16 R20, R212.reuse, R28, R24 ;  /* 0x0000001cd414723c */ /* 0x040fe20000041818 */
[----:B------:R-:W5:Y:S07]  /*2a30*/  LDSM.16.M88.4 R24, [R229+0x14100] ;  /* 0x01410000e518783b */ /* 0x000f6e0000000200 */
[C---:B------:R-:W-:Y:S08]  /*2a40*/  HMMA.16816.F32.BF16 R88, R212.reuse, R30, R36 ;  /* 0x0000001ed458723c */ /* 0x040ff00000041824 */
[C---:B---3--:R-:W-:Y:S08]  /*2a50*/  HMMA.16816.F32.BF16 R84, R212.reuse, R40, R32 ;  /* 0x00000028d454723c */ /* 0x048ff00000041820 */
[----:B------:R-:W-:Y:S08]  /*2a60*/  HMMA.16816.F32.BF16 R80, R212, R42, R44 ;  /* 0x0000002ad450723c */ /* 0x000ff0000004182c */
[C---:B------:R-:W-:Y:S08]  /*2a70*/  HMMA.16816.F32.BF16 R64, R216.reuse, R48, R56 ;  /* 0x00000030d840723c */ /* 0x040ff00000041838 */
[C---:B------:R-:W-:Y:S01]  /*2a80*/  HMMA.16816.F32.BF16 R56, R216.reuse, R50, R60 ;  /* 0x00000032d838723c */ /* 0x040fe2000004183c */
[----:B------:R-:W3:Y:S04]  /*2a90*/  LDSM.16.M88.4 R60, [R226+0x7000] ;  /* 0x00700000e23c783b */ /* 0x000ee80000000200 */
[----:B------:R-:W3:Y:S03]  /*2aa0*/  LDSM.16.M88.4 R48, [R226+0x7800] ;  /* 0x00780000e230783b */ /* 0x000ee60000000200 */
[C---:B-1----:R-:W-:Y:S01]  /*2ab0*/  HMMA.16816.F32.BF16 R52, R216.reuse, R16, R104 ;  /* 0x00000010d834723c */ /* 0x042fe20000041868 */
[----:B------:R-:W-:Y:S07]  /*2ac0*/  LDSM.16.M88.4 R104, [R226+0x8800] ;  /* 0x00880000e268783b */ /* 0x000fee0000000200 */
[----:B------:R-:W-:Y:S01]  /*2ad0*/  HMMA.16816.F32.BF16 R44, R216, R18, R92 ;  /* 0x00000012d82c723c */ /* 0x000fe2000004185c */
[----:B------:R-:W1:Y:S01]  /*2ae0*/  LDSM.16.M88.4 R92, [R226+0x8000] ;  /* 0x00800000e25c783b */ /* 0x000e620000000200 */
[----:B------:R-:W-:-:S06]  /*2af0*/  DEPBAR.LE SB0, 0x0 ;  /* 0x000080000000791a */ /* 0x000fcc0000000000 */
[C---:B--2---:R-:W-:Y:S08]  /*2b00*/  HMMA.16816.F32.BF16 R40, R216.reuse, R12, R112 ;  /* 0x0000000cd828723c */ /* 0x044ff00000041870 */
[C---:B------:R-:W-:Y:S08]  /*2b10*/  HMMA.16816.F32.BF16 R36, R216.reuse, R14, R108 ;  /* 0x0000000ed824723c */ /* 0x040ff0000004186c */
[C---:B----4-:R-:W-:Y:S08]  /*2b20*/  HMMA.16816.F32.BF16 R32, R216.reuse, R8, R100 ;  /* 0x00000008d820723c */ /* 0x050ff00000041864 */
[C---:B------:R-:W-:Y:S08]  /*2b30*/  HMMA.16816.F32.BF16 R28, R216.reuse, R10, R96 ;  /* 0x0000000ad81c723c */ /* 0x040ff00000041860 */
[C---:B-----5:R-:W-:Y:S08]  /*2b40*/  HMMA.16816.F32.BF16 R20, R216.reuse, R24, R20 ;  /* 0x00000018d814723c */ /* 0x060ff00000041814 */
[C---:B------:R-:W-:Y:S08]  /*2b50*/  HMMA.16816.F32.BF16 R16, R216.reuse, R26, R88 ;  /* 0x0000001ad810723c */ /* 0x040ff00000041858 */
[C---:B------:R-:W-:Y:S08]  /*2b60*/  HMMA.16816.F32.BF16 R12, R216.reuse, R76, R84 ;  /* 0x0000004cd80c723c */ /* 0x040ff00000041854 */
[----:B------:R-:W-:Y:S08]  /*2b70*/  HMMA.16816.F32.BF16 R8, R216, R78, R80 ;  /* 0x0000004ed808723c */ /* 0x000ff00000041850 */
[C---:B------:R-:W-:Y:S08]  /*2b80*/  HMMA.16816.F32.BF16 R76, R220.reuse, R72, R64 ;  /* 0x00000048dc4c723c */ /* 0x040ff00000041840 */
[C---:B------:R-:W-:Y:S08]  /*2b90*/  HMMA.16816.F32.BF16 R72, R220.reuse, R74, R56 ;  /* 0x0000004adc48723c */ /* 0x040ff00000041838 */
[C---:B------:R-:W-:Y:S08]  /*2ba0*/  HMMA.16816.F32.BF16 R64, R220.reuse, R68, R52 ;  /* 0x00000044dc40723c */ /* 0x040ff00000041834 */
[C---:B---3--:R-:W-:Y:S08]  /*2bb0*/  HMMA.16816.F32.BF16 R56, R220.reuse, R60, R40 ;  /* 0x0000003cdc38723c */ /* 0x048ff00000041828 */
        /* <DEDUP_REMOVED lines=8> */
[----:B------:R-:W-:Y:S06]  /*2c40*/  BAR.SYNC.DEFER_BLOCKING 0x0 ;  /* 0x0000000000007b1d */ /* 0x000fec0000010000 */
[----:B------:R-:W-:Y:S05]  /*2c50*/  @!P0 BRA `(.L_x_2471) ;  /* 0x000001e000008947 */ /* 0x000fea0003800000 */
[----:B------:R-:W-:Y:S01]  /*2c60*/  UIADD3 UR5, UR12, -0x2, URZ ;  /* 0xfffffffe0c057890 */ /* 0x000fe2000fffe03f */
[C---:B------:R-:W-:Y:S01]  /*2c70*/  IMAD.SHL.U32 R10, R118.reuse, 0x40, RZ ;  /* 0x00000040760a7824 */ /* 0x040fe200078e00ff */
        /* <DEDUP_REMOVED lines=28> */
.L_x_2471:
[----:B------:R-:W-:Y:S01]  /*2e40*/  LOP3.LUT R0, R117, 0xffffffe0, RZ, 0xc0, !PT ;  /* 0xffffffe075007812 */ /* 0x000fe200078ec0ff */
        /* <DEDUP_REMOVED lines=21> */
[C---:B------:R-:W-:Y:S01]  /*2fa0*/  ISETP.GT.AND P1, PT, R0.reuse, RZ, PT ;  /* 0x000000ff0000720c */ /* 0x040fe20003f24270 */
[----:B------:R-:W-:Y:S01]  /*2fb0*/  LDSM.16.MT88.4 R80, [R227+0x3900] ;  /* 0x00390000e350783b */ /* 0x000fe20000004200 */
[----:B------:R-:W-:-:S02]  /*2fc0*/  ISETP.GT.AND P0, PT, R0, 0x1, PT ;  /* 0x000000010000780c */ /* 0x000fc40003f04270 */
[----:B------:R-:W-:Y:S02]  /*2fd0*/  FSEL R7, R76, -INF , P1 ;  /* 0xff8000004c077808 */ /* 0x000fe40000800000 */
[----:B------:R-:W-:Y:S02]  /*2fe0*/  FSEL R8, R77, -INF , P0 ;  /* 0xff8000004d087808 */ /* 0x000fe40000000000 */
[C---:B------:R-:W-:Y:S02]  /*2ff0*/  ISETP.GT.AND P3, PT, R0.reuse, 0x8, PT ;  /* 0x000000080000780c */ /* 0x040fe40003f64270 */
[----:B------:R-:W-:Y:S02]  /*3000*/  ISETP.GT.AND P2, PT, R0, 0x9, PT ;  /* 0x000000090000780c */ /* 0x000fe40003f44270 */
[----:B------:R-:W-:Y:S02]  /*3010*/  FSEL R9, R72, -INF , P3 ;  /* 0xff80000048097808 */ /* 0x000fe40001800000 */
[----:B------:R-:W-:-:S02]  /*3020*/  FMNMX.FTZ R3, R7, R8, !PT ;  /* 0x0000000807037209 */ /* 0x000fc40007810000 */
[----:B------:R-:W-:Y:S02]  /*3030*/  FSEL R14, R78, -INF , P1 ;  /* 0xff8000004e0e7808 */ /* 0x000fe40000800000 */
[C---:B------:R-:W-:Y:S02]  /*3040*/  ISETP.GT.AND P1, PT, R0.reuse, 0x10, PT ;  /* 0x000000100000780c */ /* 0x040fe40003f24270 */
        /* <DEDUP_REMOVED lines=8> */
[----:B------:R-:W-:Y:S02]  /*30d0*/  FSEL R13, R65, -INF , P0 ;  /* 0xff800000410d7808 */ /* 0x000fe40000000000 */
[----:B------:R-:W-:Y:S02]  /*30e0*/  ISETP.GT.AND P2, PT, R0, 0x18, PT ;  /* 0x000000180000780c */ /* 0x000fe40003f44270 */
        /* <DEDUP_REMOVED lines=14> */
[----:B------:R-:W-:-:S02]  /*31d0*/  FSEL R44, R70, -INF , P2 ;  /* 0xff800000462c7808 */ /* 0x000fc40001000000 */
[----:B------:R-:W-:Y:S02]  /*31e0*/  FSEL R106, R57, -INF , P1 ;  /* 0xff800000396a7808 */ /* 0x000fe40000800000 */
[----:B------:R-:W-:Y:S02]  /*31f0*/  ISETP.GT.AND P2, PT, R0, 0x28, PT ;  /* 0x000000280000780c */ /* 0x000fe40003f44270 */
[----:B------:R-:W-:Y:S02]  /*3200*/  FMNMX.FTZ R3, R107, R3, !PT ;  /* 0x000000036b037209 */ /* 0x000fe40007810000 */
[----:B------:R-:W-:Y:S02]  /*3210*/  FSEL R20, R74, -INF , P3 ;  /* 0xff8000004a147808 */ /* 0x000fe40001800000 */
[----:B------:R-:W-:Y:S01]  /*3220*/  FMNMX.FTZ R6, R14, R15, !PT ;  /* 0x0000000f0e067209 */ /* 0x000fe20007810000 */
[----:B------:R-:W-:Y:S01]  /*3230*/  LDSM.16.MT88.4 R72, [R225+0x6100] ;  /* 0x00610000e148783b */ /* 0x000fe20000004200 */
        /* <DEDUP_REMOVED lines=10> */
[----:B------:R-:W-:Y:S02]  /*32e0*/  FSEL R111, R39, -INF , P1 ;  /* 0xff800000276f7808 */ /* 0x000fe40000800000 */
[----:B------:R-:W-:Y:S02]  /*32f0*/  FMNMX.FTZ R6, R21, R6, !PT ;  /* 0x0000000615067209 */ /* 0x000fe40007810000 */
[----:B------:R-:W-:Y:S02]  /*3300*/  ISETP.GT.AND P1, PT, R0, 0x31, PT ;  /* 0x000000310000780c */ /* 0x000fe40003f24270 */
[----:B------:R-:W-:Y:S02]  /*3310*/  FSEL R161, R32, -INF , P0 ;  /* 0xff80000020a17808 */ /* 0x000fe40000000000 */
[----:B------:R-:W-:-:S02]  /*3320*/  FMNMX.FTZ R3, R104, R3, !PT ;  /* 0x0000000368037209 */ /* 0x000fc40007810000 */
[----:B------:R-:W-:Y:S02]  /*3330*/  FMNMX.FTZ R6, R28, R6, !PT ;  /* 0x000000061c067209 */ /* 0x000fe40007810000 */
[----:B------:R-:W-:Y:S02]  /*3340*/  FSEL R162, R35, -INF , P1 ;  /* 0xff80000023a27808 */ /* 0x000fe40000800000 */
[----:B------:R-:W-:Y:S02]  /*3350*/  FSEL R160, R33, -INF , P1 ;  /* 0xff80000021a07808 */ /* 0x000fe40000800000 */
[----:B------:R-:W-:Y:S02]  /*3360*/  ISETP.GT.AND P1, PT, R0, 0x38, PT ;  /* 0x000000380000780c */ /* 0x000fe40003f24270 */
[----:B------:R-:W-:Y:S02]  /*3370*/  FMNMX.FTZ R3, R161, R3, !PT ;  /* 0x00000003a1037209 */ /* 0x000fe40007810000 */
[----:B------:R-:W-:-:S02]  /*3380*/  FMNMX.FTZ R6, R29, R6, !PT ;  /* 0x000000061d067209 */ /* 0x000fc40007810000 */
[----:B------:R-:W-:Y:S02]  /*3390*/  FSEL R164, R34, -INF , P0 ;  /* 0xff80000022a47808 */ /* 0x000fe40000000000 */
[----:B------:R-:W-:Y:S01]  /*33a0*/  ISETP.GT.AND P0, PT, R0, 0x39, PT ;  /* 0x000000390000780c */ /* 0x000fe20003f04270 */
[----:B------:R-:W-:Y:S01]  /*33b0*/  LDSM.16.MT88.4 R32, [R225+0x900] ;  /* 0x00090000e120783b */ /* 0x000fe20000004200 */
[----:B------:R-:W-:Y:S02]  /*33c0*/  FSEL R134, R48, -INF , P1 ;  /* 0xff80000030867808 */ /* 0x000fe40000800000 */
[----:B------:R-:W-:Y:S02]  /*33d0*/  FMNMX.FTZ R3, R160, R3, !PT ;  /* 0x00000003a0037209 */ /* 0x000fe40007810000 */
[----:B------:R-:W-:Y:S02]  /*33e0*/  FMNMX.FTZ R6, R44, R6, !PT ;  /* 0x000000062c067209 */ /* 0x000fe40007810000 */
[----:B------:R-:W-:-:S02]  /*33f0*/  FSEL R163, R50, -INF , P1 ;  /* 0xff80000032a37808 */ /* 0x000fc40000800000 */
[----:B------:R-:W-:Y:S02]  /*3400*/  FSEL R133, R49, -INF , P0 ;  /* 0xff80000031857808 */ /* 0x000fe40000000000 */
[----:B------:R-:W-:Y:S02]  /*3410*/  ISETP.GT.AND P1, PT, R0, 0x40, PT ;  /* 0x000000400000780c */ /* 0x000fe40003f24270 */
        /* <DEDUP_REMOVED lines=9> */
[----:B------:R-:W-:Y:S02]  /*34b0*/  FSEL R174, R25, -INF , P0 ;  /* 0xff80000019ae7808 */ /* 0x000fe40000000000 */
[----:B------:R-:W-:Y:S02]  /*34c0*/  ISETP.GT.AND P1, PT, R0, 0x48, PT ;  /* 0x000000480000780c */ /* 0x000fe40003f24270 */
[----:B------:R-:W-:-:S02]  /*34d0*/  FMNMX.FTZ R3, R175, R3, !PT ;  /* 0x00000003af037209 */ /* 0x000fc40007810000 */
[----:B------:R-:W-:Y:S02]  /*34e0*/  FSEL R109, R38, -INF , P2 ;  /* 0xff800000266d7808 */ /* 0x000fe40001000000 */
[----:B------:R-:W-:Y:S01]  /*34f0*/  FMNMX.FTZ R6, R108, R6, !PT ;  /* 0x000000066c067209 */ /* 0x000fe20007810000 */
[----:B------:R-:W-:Y:S01]  /*3500*/  LDSM.16.MT88.4 R36, [R224+0x900] ;  /* 0x00090000e024783b */ /* 0x000fe20000004200 */
[----:B------:R-:W-:Y:S02]  /*3510*/  FSEL R196, R27, -INF , P0 ;  /* 0xff8000001bc47808 */ /* 0x000fe40000000000 */
[----:B------:R-:W-:Y:S01]  /*3520*/  ISETP.GT.AND P0, PT, R0, 0x49, PT ;  /* 0x000000490000780c */ /* 0x000fe20003f04270 */
[----:B------:R-:W-:Y:S01]  /*3530*/  LDSM.16.MT88.4 R24, [R225+0x100] ;  /* 0x00010000e118783b */ /* 0x000fe20000004200 */
[----:B------:R-:W-:Y:S02]  /*3540*/  FSEL R173, R16, -INF , P1 ;  /* 0xff80000010ad7808 */ /* 0x000fe40000800000 */
[----:B------:R-:W-:-:S02]  /*3550*/  FMNMX.FTZ R3, R174, R3, !PT ;  /* 0x00000003ae037209 */ /* 0x000fc40007810000 */
[----:B------:R-:W-:Y:S02]  /*3560*/  FMNMX.FTZ R6, R109, R6, !PT ;  /* 0x000000066d067209 */ /* 0x000fe40007810000 */
[----:B------:R-:W-:Y:S02]  /*3570*/  FSEL R172, R17, -INF , P0 ;  /* 0xff80000011ac7808 */ /* 0x000fe40000000000 */
[C---:B------:R-:W-:Y:S02]  /*3580*/  ISETP.GT.AND P3, PT, R0.reuse, 0x50, PT ;  /* 0x000000500000780c */ /* 0x040fe40003f64270 */
[----:B------:R-:W-:Y:S02]  /*3590*/  FMNMX.FTZ R3, R173, R3, !PT ;  /* 0x00000003ad037209 */ /* 0x000fe40007810000 */
[----:B------:R-:W-:Y:S02]  /*35a0*/  FMNMX.FTZ R6, R111, R6, !PT ;  /* 0x000000066f067209 */ /* 0x000fe40007810000 */
[----:B------:R-:W-:-:S02]  /*35b0*/  ISETP.GT.AND P2, PT, R0, 0x51, PT ;  /* 0x000000510000780c */ /* 0x000fc40003f44270 */
[----:B------:R-:W-:Y:S02]  /*35c0*/  FSEL R250, R52, -INF , P3 ;  /* 0xff80000034fa7808 */ /* 0x000fe40001800000 */
[----:B------:R-:W-:Y:S02]  /*35d0*/  FMNMX.FTZ R3, R172, R3, !PT ;  /* 0x00000003ac037209 */ /* 0x000fe40007810000 */
[----:B------:R-:W-:Y:S02]  /*35e0*/  FMNMX.FTZ R6, R164, R6, !PT ;  /* 0x00000006a4067209 */ /* 0x000fe40007810000 */
[----:B------:R-:W-:Y:S02]  /*35f0*/  FSEL R183, R18, -INF , P1 ;  /* 0xff80000012b77808 */ /* 0x000fe40000800000 */
[----:B------:R-:W-:Y:S02]  /*3600*/  FSEL R198, R19, -INF , P0 ;  /* 0xff80000013c67808 */ /* 0x000fe40000000000 */
[----:B------:R-:W-:Y:S01]  /*3610*/  ISETP.GT.AND P1, PT, R0, 0x58, PT ;  /* 0x000000580000780c */ /* 0x000fe20003f24270 */
[----:B------:R-:W-:Y:S01]  /*3620*/  LDSM.16.MT88.4 R16, [R224+0x100] ;  /* 0x00010000e010783b */ /* 0x000fe20000004200 */
[----:B------:R-:W-:-:S02]  /*3630*/  FSEL R169, R53, -INF , P2 ;  /* 0xff80000035a97808 */ /* 0x000fc40001000000 */
[----:B------:R-:W-:Y:S02]  /*3640*/  FMNMX.FTZ R3, R250, R3, !PT ;  /* 0x00000003fa037209 */ /* 0x000fe40007810000 */
[----:B------:R-:W-:Y:S02]  /*3650*/  ISETP.GT.AND P0, PT, R0, 0x59, PT ;  /* 0x000000590000780c */ /* 0x000fe40003f04270 */
[----:B------:R-:W-:Y:S02]  /*3660*/  FMNMX.FTZ R0, R162, R6, !PT ;  /* 0x00000006a2007209 */ /* 0x000fe40007810000 */
[----:B------:R-:W-:Y:S02]  /*3670*/  FSEL R251, R40, -INF , P1 ;  /* 0xff80000028fb7808 */ /* 0x000fe40000800000 */
[----:B------:R-:W-:Y:S02]  /*3680*/  FMNMX.FTZ R132, R169, R3, !PT ;  /* 0x00000003a9847209 */ /* 0x000fe40007810000 */
[----:B------:R-:W-:-:S02]  /*3690*/  FMNMX.FTZ R0, R163, R0, !PT ;  /* 0x00000000a3007209 */ /* 0x000fc40007810000 */
[----:B------:R-:W-:Y:S02]  /*36a0*/  FSEL R170, R41, -INF , P0 ;  /* 0xff80000029aa7808 */ /* 0x000fe40000000000 */
[----:B------:R-:W-:Y:S02]  /*36b0*/  FMNMX.FTZ R132, R251, R132, !PT ;  /* 0x00000084fb847209 */ /* 0x000fe40007810000 */
[----:B------:R-:W-:Y:S02]  /*36c0*/  FMNMX.FTZ R0, R165, R0, !PT ;  /* 0x00000000a5007209 */ /* 0x000fe40007810000 */
[----:B------:R-:W-:Y:S02]  /*36d0*/  FMNMX.FTZ R132, R170, R132, !PT ;  /* 0x00000084aa847209 */ /* 0x000fe40007810000 */
[----:B------:R-:W-:Y:S02]  /*36e0*/  FMNMX.FTZ R0, R197, R0, !PT ;  /* 0x00000000c5007209 */ /* 0x000fe40007810000 */
[----:B------:R-:W-:Y:S01]  /*36f0*/  FSEL R168, R54, -INF , P3 ;  /* 0xff80000036a87808 */ /* 0x000fe20001800000 */
[----:B------:R-:W1:Y:S01]  /*3700*/  SHFL.BFLY PT, R3, R132, 0x2, 0x1f ;  /* 0x0c401f0084037f89 */ /* 0x000e6200000e0000 */
[----:B------:R-:W-:-:S02]  /*3710*/  FMNMX.FTZ R0, R196, R0, !PT ;  /* 0x00000000c4007209 */ /* 0x000fc40007810000 */
[----:B------:R-:W-:Y:S02]  /*3720*/  FSEL R249, R55, -INF , P2 ;  /* 0xff80000037f97808 */ /* 0x000fe40001000000 */
[----:B------:R-:W-:Y:S01]  /*3730*/  FMNMX.FTZ R0, R183, R0, !PT ;  /* 0x00000000b7007209 */ /* 0x000fe20007810000 */
[----:B------:R-:W-:Y:S01]  /*3740*/  LDSM.16.MT88.4 R52, [R228+0x100] ;  /* 0x00010000e434783b */ /* 0x000fe20000004200 */
[----:B------:R-:W-:Y:S02]  /*3750*/  FSEL R46, R42, -INF , P1 ;  /* 0xff8000002a2e7808 */ /* 0x000fe40000800000 */
[----:B------:R-:W-:Y:S02]  /*3760*/  FMNMX.FTZ R0, R198, R0, !PT ;  /* 0x00000000c6007209 */ /* 0x000fe40007810000 */
[----:B------:R-:W-:Y:S02]  /*3770*/  FSEL R47, R43, -INF , P0 ;  /* 0xff8000002b2f7808 */ /* 0x000fe40000000000 */
[----:B------:R-:W-:-:S04]  /*3780*/  FMNMX.FTZ R0, R168, R0, !PT ;  /* 0x00000000a8007209 */ /* 0x000fc80007810000 */
        /* <DEDUP_REMOVED lines=24> */
[----:B------:R1:W2:Y:S02]  /*3910*/  MUFU.EX2 R30, R0 ;  /* 0x00000000001e7308 */ /* 0x0002a40000000800 */
[----:B-1----:R-:W-:Y:S01]  /*3920*/  FFMA.FTZ R0, R10, c[0x0][0x2d0], -R12 ;  /* 0x0000b4000a007a23 */ /* 0x002fe2000001080c */
[----:B--2---:R-:W-:-:S05]  /*3930*/  MOV R13, R30 ;  /* 0x0000001e000d7202 */ /* 0x004fca0000000f00 */
[----:B------:R1:W2:Y:S02]  /*3940*/  MUFU.EX2 R199, R0 ;  /* 0x0000000000c77308 */ /* 0x0002a40000000800 */
[----:B-1----:R-:W-:Y:S01]  /*3950*/  FMUL.FTZ R0, R3, c[0x0][0x2d0] ;  /* 0x0000b40003007a20 */ /* 0x002fe20000410000 */
[----:B--2---:R-:W-:-:S04]  /*3960*/  F2FP.BF16.PACK_AB R10, R199, R13 ;  /* 0x0000000dc70a723e */ /* 0x004fc800000010ff */
[----:B------:R-:W-:Y:S02]  /*3970*/  FSEL R0, R0, RZ, P0 ;  /* 0x000000ff00007208 */ /* 0x000fe40000000000 */
[----:B------:R-:W-:-:S03]  /*3980*/  PLOP3.LUT P0, PT, PT, PT, UP0, 0x80, 0x0 ;  /* 0x000000000000781c */ /* 0x000fc60003f0f008 */
[----:B------:R-:W-:Y:S02]  /*3990*/  FFMA.FTZ R4, R14, c[0x0][0x2d0], -R0 ;  /* 0x0000b4000e047a23 */ /* 0x000fe40000010800 */
[----:B------:R-:W-:Y:S02]  /*39a0*/  IMAD.MOV.U32 R14, RZ, RZ, R46 ;  /* 0x000000ffff0e7224 */ /* 0x000fe400078e002e */
[----:B------:R1:W-:Y:S02]  /*39b0*/  MUFU.EX2 R121, R4 ;  /* 0x0000000400797308 */ /* 0x0003e40000000800 */
[----:B-1----:R-:W-:Y:S01]  /*39c0*/  FFMA.FTZ R4, R15, c[0x0][0x2d0], -R0 ;  /* 0x0000b4000f047a23 */ /* 0x002fe20000010800 */
[----:B------:R-:W-:-:S05]  /*39d0*/  MOV R15, R47 ;  /* 0x0000002f000f7202 */ /* 0x000fca0000000f00 */
[----:B------:R1:W2:Y:S02]  /*39e0*/  MUFU.EX2 R101, R4 ;  /* 0x0000000400657308 */ /* 0x0002a40000000800 */
[----:B-1----:R-:W-:Y:S01]  /*39f0*/  FFMA.FTZ R4, R20, c[0x0][0x2d0], -R0 ;  /* 0x0000b40014047a23 */ /* 0x002fe20000010800 */
[----:B--2---:R-:W-:-:S05]  /*3a00*/  F2FP.BF16.PACK_AB R9, R101, R121 ;  /* 0x000000796509723e */ /* 0x004fca00000010ff */
[----:B------:R1:W-:Y:S02]  /*3a10*/  MUFU.EX2 R180, R4 ;  /* 0x0000000400b47308 */ /* 0x0003e40000000800 */
[----:B-1----:R-:W-:-:S06]  /*3a20*/  FFMA.FTZ R4, R21, c[0x0][0x2d0], -R0 ;  /* 0x0000b40015047a23 */ /* 0x002fcc0000010800 */
[----:B------:R1:W2:Y:S02]  /*3a30*/  MUFU.EX2 R102, R4 ;  /* 0x0000000400667308 */ /* 0x0002a40000000800 */
[----:B-1----:R-:W-:Y:S01]  /*3a40*/  FFMA.FTZ R4, R23, c[0x0][0x2d0], -R12 ;  /* 0x0000b40017047a23 */ /* 0x002fe2000001080c */
[----:B--2---:R-:W-:-:S05]  /*3a50*/  F2FP.BF16.PACK_AB R11, R102, R180 ;  /* 0x000000b4660b723e */ /* 0x004fca00000010ff */
[----:B------:R1:W-:Y:S02]  /*3a60*/  MUFU.EX2 R182, R4 ;  /* 0x0000000400b67308 */ /* 0x0003e40000000800 */
[C---:B------:R-:W-:Y:S08]  /*3a70*/  HMMA.16816.F32.BF16 R40, R8.reuse, R16, RZ ;  /* 0x000000100828723c */ /* 0x040ff000000418ff */
[----:B------:R-:W-:Y:S01]  /*3a80*/  HMMA.16816.F32.BF16 R68, R8, R64, RZ ;  /* 0x000000400844723c */ /* 0x000fe200000418ff */
[----:B-1----:R-:W-:-:S04]  /*3a90*/  FFMA.FTZ R4, R22, c[0x0][0x2d0], -R12 ;  /* 0x0000b40016047a23 */ /* 0x002fc8000001080c */
[----:B------:R1:W2:Y:S03]  /*3aa0*/  MUFU.EX2 R7, R4 ;  /* 0x0000000400077308 */ /* 0x0002a60000000800 */
[C---:B------:R-:W-:Y:S08]  /*3ab0*/  HMMA.16816.F32.BF16 R20, R8.reuse, R24, RZ ;  /* 0x000000180814723c */ /* 0x040ff000000418ff */
[----:B------:R-:W-:Y:S01]  /*3ac0*/  HMMA.16816.F32.BF16 R64, R8, R66, RZ ;  /* 0x000000420840723c */ /* 0x000fe200000418ff */
[----:B-1----:R-:W-:-:S02]  /*3ad0*/  FFMA.FTZ R4, R28, c[0x0][0x2d0], -R0 ;  /* 0x0000b4001c047a23 */ /* 0x002fc40000010800 */
[----:B--2---:R-:W-:Y:S02]  /*3ae0*/  IMAD.MOV.U32 R2, RZ, RZ, R7 ;  /* 0x000000ffff027224 */ /* 0x004fe400078e0007 */
[----:B------:R1:W-:Y:S03]  /*3af0*/  MUFU.EX2 R181, R4 ;  /* 0x0000000400b57308 */ /* 0x0003e60000000800 */
[----:B------:R-:W-:Y:S01]  /*3b00*/  F2FP.BF16.PACK_AB R6, R2, R182 ;  /* 0x000000b60206723e */ /* 0x000fe200000010ff */
[--C-:B-1----:R-:W-:Y:S02]  /*3b10*/  FFMA.FTZ R4, R29, c[0x0][0x2d0], -R0.reuse ;  /* 0x0000b4001d047a23 */ /* 0x102fe40000010800 */
[C---:B------:R-:W-:Y:S02]  /*3b20*/  HMMA.16816.F32.BF16 R28, R8.reuse, R18, RZ ;  /* 0x00000012081c723c */ /* 0x040fe400000418ff */
[----:B------:R1:W2:Y:S06]  /*3b30*/  MUFU.EX2 R120, R4 ;  /* 0x0000000400787308 */ /* 0x0002ac0000000800 */
[C---:B------:R-:W-:Y:S08]  /*3b40*/  HMMA.16816.F32.BF16 R16, R8.reuse, R26, RZ ;  /* 0x0000001a0810723c */ /* 0x040ff000000418ff */
[----:B------:R-:W-:Y:S01]  /*3b50*/  HMMA.16816.F32.BF16 R24, R8, R54, RZ ;  /* 0x000000360818723c */ /* 0x000fe200000418ff */
[----:B-1----:R-:W-:Y:S01]  /*3b60*/  FFMA.FTZ R4, R44, c[0x0][0x2d0], -R0 ;  /* 0x0000b4002c047a23 */ /* 0x002fe20000010800 */
[----:B--2---:R-:W-:-:S03]  /*3b70*/  F2FP.BF16.PACK_AB R5, R120, R181 ;  /* 0x000000b57805723e */ /* 0x004fc600000010ff */
[----:B------:R1:W-:Y:S02]  /*3b80*/  MUFU.EX2 R100, R4 ;  /* 0x0000000400647308 */ /* 0x0003e40000000800 */
[----:B-1----:R-:W-:Y:S02]  /*3b90*/  FFMA.FTZ R4, R45, c[0x0][0x2d0], -R0 ;  /* 0x0000b4002d047a23 */ /* 0x002fe40000010800 */
[----:B------:R-:W1:Y:S04]  /*3ba0*/  LDSM.16.MT88.4 R44, [R227+0x100] ;  /* 0x00010000e32c783b */ /* 0x000e680000004200 */
[----:B------:R2:W3:Y:S02]  /*3bb0*/  MUFU.EX2 R252, R4 ;  /* 0x0000000400fc7308 */ /* 0x0004e40000000800 */
[----:B--2---:R-:W-:-:S02]  /*3bc0*/  F2FP.BF16.PACK_AB R4, R166, R167 ;  /* 0x000000a7a604723e */ /* 0x004fc400000010ff */
[----:B---3--:R-:W-:-:S07]  /*3bd0*/  F2FP.BF16.PACK_AB R7, R252, R100 ;  /* 0x00000064fc07723e */ /* 0x008fce00000010ff */
[C---:B------:R-:W-:Y:S08]  /*3be0*/  HMMA.16816.F32.BF16 R136, R4.reuse, R36, R40 ;  /* 0x000000240488723c */ /* 0x040ff00000041828 */
[C---:B------:R-:W-:Y:S01]  /*3bf0*/  HMMA.16816.F32.BF16 R148, R4.reuse, R38, R28 ;  /* 0x000000260494723c */ /* 0x040fe2000004181c */
[----:B------:R-:W2:Y:S07]  /*3c00*/  LDSM.16.MT88.4 R36, [R224+0x3100] ;  /* 0x00310000e024783b */ /* 0x000eae0000004200 */
[C---:B------:R-:W-:Y:S08]  /*3c10*/  HMMA.16816.F32.BF16 R144, R4.reuse, R32, R20 ;  /* 0x000000200490723c */ /* 0x040ff00000041814 */
[----:B------:R-:W-:Y:S01]  /*3c20*/  HMMA.16816.F32.BF16 R140, R4, R34, R16 ;  /* 0x00000022048c723c */ /* 0x000fe20000041810 */
[----:B------:R-:W3:Y:S07]  /*3c30*/  LDSM.16.MT88.4 R32, [R227+0x900] ;  /* 0x00090000e320783b */ /* 0x000eee0000004200 */
[C---:B-1----:R-:W-:Y:S08]  /*3c40*/  HMMA.16816.F32.BF16 R20, R8.reuse, R44, RZ ;  /* 0x0000002c0814723c */ /* 0x042ff000000418ff */
[C---:B------:R-:W-:Y:S08]  /*3c50*/  HMMA.16816.F32.BF16 R16, R8.reuse, R46, RZ ;  /* 0x0000002e0810723c */ /* 0x040ff000000418ff */
[C---:B------:R-:W-:Y:S01]  /*3c60*/  HMMA.16816.F32.BF16 R28, R8.reuse, R52, RZ ;  /* 0x00000034081c723c */ /* 0x040fe200000418ff */
[----:B------:R-:W1:Y:S07]  /*3c70*/  LDSM.16.MT88.4 R52, [R227+0x3100] ;  /* 0x00310000e334783b */ /* 0x000e6e0000004200 */
[C---:B--2---:R-:W-:Y:S08]  /*3c80*/  HMMA.16816.F32.BF16 R44, R8.reuse, R36, RZ ;  /* 0x00000024082c723c */ /* 0x044ff000000418ff */
[----:B------:R-:W-:Y:S08]  /*3c90*/  HMMA.16816.F32.BF16 R40, R8, R38, RZ ;  /* 0x000000260828723c */ /* 0x000ff000000418ff */
[C---:B---3--:R-:W-:Y:S08]  /*3ca0*/  HMMA.16816.F32.BF16 R116, R4.reuse, R32, R20 ;  /* 0x000000200474723c */ /* 0x048ff00000041814 */
[----:B------:R-:W-:Y:S08]  /*3cb0*/  HMMA.16816.F32.BF16 R124, R4, R34, R16 ;  /* 0x00000022047c723c */ /* 0x000ff00000041810 */
[C---:B------:R-:W-:Y:S08]  /*3cc0*/  HMMA.16816.F32.BF16 R36, R8.reuse, R48, RZ ;  /* 0x000000300824723c */ /* 0x040ff000000418ff */
[----:B------:R-:W-:Y:S08]  /*3cd0*/  HMMA.16816.F32.BF16 R32, R8, R50, RZ ;  /* 0x000000320820723c */ /* 0x000ff000000418ff */
[----:B------:R-:W-:Y:S08]  /*3ce0*/  HMMA.16816.F32.BF16 R128, R4, R60, R28 ;  /* 0x0000003c0480723c */ /* 0x000ff0000004181c */
[----:B------:R-:W-:Y:S08]  /*3cf0*/  HMMA.16816.F32.BF16 R28, R8, R56, RZ ;  /* 0x00000038081c723c */ /* 0x000ff000000418ff */
[----:B------:R-:W-:Y:S08]  /*3d00*/  HMMA.16816.F32.BF16 R112, R4, R62, R24 ;  /* 0x0000003e0470723c */ /* 0x000ff00000041818 */
[C---:B------:R-:W-:Y:S08]  /*3d10*/  HMMA.16816.F32.BF16 R24, R8.reuse, R58, RZ ;  /* 0x0000003a0818723c */ /* 0x040ff000000418ff */
[C---:B-1----:R-:W-:Y:S08]  /*3d20*/  HMMA.16816.F32.BF16 R20, R8.reuse, R52, RZ ;  /* 0x000000340814723c */ /* 0x042ff000000418ff */
[C---:B------:R-:W-:Y:S08]  /*3d30*/  HMMA.16816.F32.BF16 R16, R8.reuse, R54, RZ ;  /* 0x000000360810723c */ /* 0x040ff000000418ff */
[C---:B------:R-:W-:Y:S08]  /*3d40*/  HMMA.16816.F32.BF16 R60, R8.reuse, R72, RZ ;  /* 0x00000048083c723c */ /* 0x040ff000000418ff */
[C---:B------:R-:W-:Y:S08]  /*3d50*/  HMMA.16816.F32.BF16 R56, R8.reuse, R74, RZ ;  /* 0x0000004a0838723c */ /* 0x040ff000000418ff */
[C---:B------:R-:W-:Y:S08]  /*3d60*/  HMMA.16816.F32.BF16 R52, R8.reuse, R76, RZ ;  /* 0x0000004c0834723c */ /* 0x040ff000000418ff */
[C---:B------:R-:W-:Y:S08]  /*3d70*/  HMMA.16816.F32.BF16 R48, R8.reuse, R78, RZ ;  /* 0x0000004e0830723c */ /* 0x040ff000000418ff */
[C---:B------:R-:W-:Y:S07]  /*3d80*/  HMMA.16816.F32.BF16 R72, R8.reuse, R84, RZ ;  /* 0x000000540848723c */ /* 0x040fee00000418ff */
[----:B------:R-:W-:Y:S01]  /*3d90*/  MOV R85, R120 ;  /* 0x0000007800557202 */ /* 0x000fe20000000f00 */
[----:B------:R-:W-:Y:S01]  /*3da0*/  HMMA.16816.F32.BF16 R76, R8, R86, RZ ;  /* 0x00000056084c723c */ /* 0x000fe200000418ff */
[----:B------:R-:W-:-:S06]  /*3db0*/  IMAD.MOV.U32 R84, RZ, RZ, R121 ;  /* 0x000000ffff547224 */ /* 0x000fcc00078e0079 */
[----:B------:R-:W-:Y:S01]  /*3dc0*/  IMAD.MOV.U32 R87, RZ, RZ, R102 ;  /* 0x000000ffff577224 */ /* 0x000fe200078e0066 */
[----:B------:R-:W-:Y:S01]  /*3dd0*/  MOV R10, R101 ;  /* 0x00000065000a7202 */ /* 0x000fe20000000f00 */
[----:B------:R-:W-:Y:S01]  /*3de0*/  IMAD.MOV.U32 R86, RZ, RZ, R103 ;  /* 0x000000ffff567224 */ /* 0x000fe200078e0067 */
[----:B------:R-:W-:Y:S01]  /*3df0*/  HMMA.16816.F32.BF16 R120, R4, R96, R44 ;  /* 0x000000600478723c */ /* 0x000fe2000004182c */
[----:B------:R-:W-:-:S07]  /*3e00*/  IMAD.MOV.U32 R11, RZ, RZ, R100 ;  /* 0x000000ffff0b7224 */ /* 0x000fce00078e0064 */
[C---:B------:R-:W-:Y:S08]  /*3e10*/  HMMA.16816.F32.BF16 R100, R4.reuse, R98, R40 ;  /* 0x000000620464723c */ /* 0x040ff00000041828 */
[C---:B------:R-:W-:Y:S08]  /*3e20*/  HMMA.16816.F32.BF16 R96, R4.reuse, R92, R36 ;  /* 0x0000005c0460723c */ /* 0x040ff00000041824 */
[C---:B------:R-:W-:Y:S07]  /*3e30*/  HMMA.16816.F32.BF16 R92, R4.reuse, R94, R32 ;  /* 0x0000005e045c723c */ /* 0x040fee0000041820 */
[----:B------:R-:W-:Y:S01]  /*3e40*/  IMAD.MOV.U32 R32, RZ, RZ, R86 ;  /* 0x000000ffff207224 */ /* 0x000fe200078e0056 */
[----:B------:R-:W-:Y:S01]  /*3e50*/  MOV R33, R87 ;  /* 0x0000005700217202 */ /* 0x000fe20000000f00 */
[----:B------:R-:W-:Y:S01]  /*3e60*/  IMAD.MOV.U32 R34, RZ, RZ, R84 ;  /* 0x000000ffff227224 */ /* 0x000fe200078e0054 */
[C---:B------:R-:W-:Y:S01]  /*3e70*/  HMMA.16816.F32.BF16 R40, R4.reuse, R80, R20 ;  /* 0x000000500428723c */ /* 0x040fe20000041814 */
[----:B------:R-:W-:Y:S01]  /*3e80*/  IMAD.MOV.U32 R35, RZ, RZ, R85 ;  /* 0x000000ffff237224 */ /* 0x000fe200078e0055 */
[----:B------:R-:W1:Y:S05]  /*3e90*/  LDSM.16.MT88.4 R20, [R224+0x6900] ;  /* 0x00690000e014783b */ /* 0x000e6a0000004200 */
[----:B------:R-:W-:Y:S01]  /*3ea0*/  IMAD.MOV.U32 R81, RZ, RZ, R33 ;  /* 0x000000ffff517224 */ /* 0x000fe200078e0021 */
[----:B------:R-:W-:Y:S01]  /*3eb0*/  HMMA.16816.F32.BF16 R84, R4, R88, R28 ;  /* 0x000000580454723c */ /* 0x000fe2000004181c */
[----:B------:R-:W-:-:S06]  /*3ec0*/  MOV R80, R34 ;  /* 0x0000002200507202 */ /* 0x000fcc0000000f00 */
[----:B------:R-:W-:Y:S01]  /*3ed0*/  MOV R30, R10 ;  /* 0x0000000a001e7202 */ /* 0x000fe20000000f00 */
[----:B------:R-:W-:Y:S01]  /*3ee0*/  IMAD.MOV.U32 R31, RZ, RZ, R11 ;  /* 0x000000ffff1f7224 */ /* 0x000fe200078e000b */
[C---:B------:R-:W-:Y:S01]  /*3ef0*/  HMMA.16816.F32.BF16 R88, R4.reuse, R90, R24 ;  /* 0x0000005a0458723c */ /* 0x040fe20000041818 */
[----:B------:R-:W2:Y:S04]  /*3f00*/  LDSM.16.MT88.4 R8, [R228+0x6900] ;  /* 0x00690000e408783b */ /* 0x000ea80000004200 */
[----:B------:R-:W3:Y:S03]  /*3f10*/  LDSM.16.MT88.4 R24, [R227+0x6900] ;  /* 0x00690000e318783b */ /* 0x000ee60000004200 */
[C---:B------:R-:W-:Y:S01]  /*3f20*/  HMMA.16816.F32.BF16 R36, R4.reuse, R82, R16 ;  /* 0x000000520424723c */ /* 0x040fe20000041810 */
[----:B------:R-:W4:Y:S06]  /*3f30*/  LDSM.16.MT88.4 R16, [R225+0x6900] ;  /* 0x00690000e110783b */ /* 0x000f2c0000004200 */
[----:B------:R-:W-:Y:S01]  /*3f40*/  IMAD.MOV.U32 R83, RZ, RZ, R35 ;  /* 0x000000ffff537224 */ /* 0x000fe200078e0023 */
[C---:B-1----:R-:W-:Y:S08]  /*3f50*/  HMMA.16816.F32.BF16 R68, R4.reuse, R20, R68 ;  /* 0x000000140444723c */ /* 0x042ff00000041844 */
[C---:B------:R-:W-:Y:S01]  /*3f60*/  HMMA.16816.F32.BF16 R64, R4.reuse, R22, R64 ;  /* 0x000000160440723c */ /* 0x040fe20000041840 */
[----:B------:R-:W-:Y:S07]  /*3f70*/  LDSM.16.MT88.4 R20, [R225+0x1100] ;  /* 0x00110000e114783b */ /* 0x000fee0000004200 */
[C---:B--2---:R-:W-:Y:S07]  /*3f80*/  HMMA.16816.F32.BF16 R44, R4.reuse, R8, R52 ;  /* 0x00000008042c723c */ /* 0x044fee0000041834 */
[----:B------:R-:W-:Y:S01]  /*3f90*/  IMAD.MOV.U32 R53, RZ, RZ, R32 ;  /* 0x000000ffff357224 */ /* 0x000fe200078e0020 */
[----:B------:R-:W-:Y:S01]  /*3fa0*/  MOV R54, R31 ;  /* 0x0000001f00367202 */ /* 0x000fe20000000f00 */
[----:B---3--:R-:W-:Y:S01]  /*3fb0*/  HMMA.16816.F32.BF16 R32, R4, R24, R72 ;  /* 0x000000180420723c */ /* 0x008fe20000041848 */
[----:B------:R-:W-:-:S06]  /*3fc0*/  IMAD.MOV.U32 R55, RZ, RZ, R30 ;  /* 0x000000ffff377224 */ /* 0x000fcc00078e001e */
[----:B------:R-:W-:Y:S01]  /*3fd0*/  IMAD.MOV.U32 R73, RZ, RZ, R2 ;  /* 0x000000ffff497224 */ /* 0x000fe200078e0002 */
[----:B------:R-:W-:Y:S01]  /*3fe0*/  MOV R74, R252 ;  /* 0x000000fc004a7202 */ /* 0x000fe20000000f00 */
[--C-:B------:R-:W-:Y:S01]  /*3ff0*/  FFMA.FTZ R2, R107, c[0x0][0x2d0], -R12.reuse ;  /* 0x0000b4006b027a23 */ /* 0x100fe2000001080c */
[C---:B------:R-:W-:Y:S01]  /*4000*/  HMMA.16816.F32.BF16 R28, R4.reuse, R26, R76 ;  /* 0x0000001a041c723c */ /* 0x040fe2000004184c */
[----:B------:R-:W1:Y:S02]  /*4010*/  LDSM.16.MT88.4 R24, [R224+0x1100] ;  /* 0x00110000e018783b */ /* 0x000e640000004200 */
[----:B------:R2:W-:Y:S05]  /*4020*/  MUFU.EX2 R252, R2 ;  /* 0x0000000200fc7308 */ /* 0x0005ea0000000800 */
[C---:B----4-:R-:W-:Y:S08]  /*4030*/  HMMA.16816.F32.BF16 R60, R4.reuse, R16, R60 ;  /* 0x00000010043c723c */ /* 0x050ff0000004183c */
[----:B------:R-:W-:Y:S01]  /*4040*/  HMMA.16816.F32.BF16 R56, R4, R18, R56 ;  /* 0x000000120438723c */ /* 0x000fe20000041838 */
[----:B------:R-:W3:Y:S01]  /*4050*/  LDSM.16.MT88.4 R16, [R228+0x1100] ;  /* 0x00110000e410783b */ /* 0x000ee20000004200 */
[----:B--2---:R-:W-:-:S04]  /*4060*/  FFMA.FTZ R2, R106, c[0x0][0x2d0], -R12 ;  /* 0x0000b4006a027a23 */ /* 0x004fc8000001080c */
[----:B------:R2:W-:Y:S02]  /*4070*/  MUFU.EX2 R75, R2 ;  /* 0x00000002004b7308 */ /* 0x0005e40000000800 */
[----:B------:R-:W-:Y:S01]  /*4080*/  HMMA.16816.F32.BF16 R48, R4, R10, R48 ;  /* 0x0000000a0430723c */ /* 0x000fe20000041830 */
[----:B------:R-:W4:Y:S06]  /*4090*/  LDSM.16.MT88.4 R8, [R227+0x1100] ;  /* 0x00110000e308783b */ /* 0x000f2c0000004200 */
[----:B------:R-:W-:Y:S01]  /*40a0*/  FFMA.FTZ R4, R109, c[0x0][0x2d0], -R0 ;  /* 0x0000b4006d047a23 */ /* 0x000fe20000010800 */
[----:B------:R-:W-:Y:S01]  /*40b0*/  MOV R109, R249 ;  /* 0x000000f9006d7202 */ /* 0x000fe20000000f00 */
[----:B--2---:R-:W-:-:S04]  /*40c0*/  FFMA.FTZ R2, R105, c[0x0][0x2d0], -R12 ;  /* 0x0000b40069027a23 */ /* 0x004fc8000001080c */
[----:B------:R2:W-:Y:S02]  /*40d0*/  MUFU.EX2 R82, R2 ;  /* 0x0000000200527308 */ /* 0x0005e40000000800 */
[----:B--2---:R-:W-:-:S06]  /*40e0*/  FFMA.FTZ R2, R104, c[0x0][0x2d0], -R12 ;  /* 0x0000b40068027a23 */ /* 0x004fcc000001080c */
[----:B------:R2:W5:Y:S02]  /*40f0*/  MUFU.EX2 R52, R2 ;  /* 0x0000000200347308 */ /* 0x0005640000000800 */
[----:B--2---:R-:W-:Y:S01]  /*4100*/  FFMA.FTZ R2, R110, c[0x0][0x2d0], -R0 ;  /* 0x0000b4006e027a23 */ /* 0x004fe20000010800 */
[----:B-----5:R-:W-:Y:S01]  /*4110*/  F2FP.BF16.PACK_AB R6, R52, R82 ;  /* 0x000000523406723e */ /* 0x020fe200000010ff */
[----:B------:R-:W-:-:S04]  /*4120*/  IMAD.MOV.U32 R110, RZ, RZ, R250 ;  /* 0x000000ffff6e7224 */ /* 0x000fc800078e00fa */
[----:B------:R2:W-:Y:S02]  /*4130*/  MUFU.EX2 R250, R2 ;  /* 0x0000000200fa7308 */ /* 0x0005e40000000800 */
[----:B--2---:R-:W-:Y:S02]  /*4140*/  FFMA.FTZ R2, R108, c[0x0][0x2d0], -R0 ;  /* 0x0000b4006c027a23 */ /* 0x004fe40000010800 */
[----:B------:R-:W-:-:S04]  /*4150*/  IMAD.MOV.U32 R108, RZ, RZ, R251 ;  /* 0x000000ffff6c7224 */ /* 0x000fc800078e00fb */
[----:B------:R2:W5:Y:S02]  /*4160*/  MUFU.EX2 R251, R2 ;  /* 0x0000000200fb7308 */ /* 0x0005640000000800 */
[----:B--2---:R-:W-:Y:S01]  /*4170*/  FFMA.FTZ R2, R111, c[0x0][0x2d0], -R0 ;  /* 0x0000b4006f027a23 */ /* 0x004fe20000010800 */
[----:B-----5:R-:W-:Y:S01]  /*4180*/  F2FP.BF16.PACK_AB R5, R251, R250 ;  /* 0x000000fafb05723e */ /* 0x020fe200000010ff */
[----:B------:R-:W-:-:S04]  /*4190*/  IMAD.MOV.U32 R111, RZ, RZ, R199 ;  /* 0x000000ffff6f7224 */ /* 0x000fc800078e00c7 */
[----:B------:R2:W-:Y:S08]  /*41a0*/  MUFU.EX2 R199, R4 ;  /* 0x0000000400c77308 */ /* 0x0005f00000000800 */
[----:B------:R-:W5:Y:S01]  /*41b0*/  MUFU.EX2 R249, R2 ;  /* 0x0000000200f97308 */ /* 0x000f620000000800 */
[----:B--2---:R-:W-:Y:S02]  /*41c0*/  F2FP.BF16.PACK_AB R4, R75, R252 ;  /* 0x000000fc4b04723e */ /* 0x004fe400000010ff */
[----:B-----5:R-:W-:Y:S01]  /*41d0*/  F2FP.BF16.PACK_AB R7, R249, R199 ;  /* 0x000000c7f907723e */ /* 0x020fe200000010ff */
[----:B------:R-:W-:-:S06]  /*41e0*/  IMAD.MOV.U32 R2, RZ, RZ, R73 ;  /* 0x000000ffff027224 */ /* 0x000fcc00078e0049 */
[C---:B-1----:R-:W-:Y:S07]  /*41f0*/  HMMA.16816.F32.BF16 R136, R4.reuse, R24, R136 ;  /* 0x000000180488723c */ /* 0x042fee0000041888 */
[----:B------:R-:W-:Y:S01]  /*4200*/  MOV R24, R74 ;  /* 0x0000004a00187202 */ /* 0x000fe20000000f00 */
[----:B------:R-:W-:Y:S01]  /*4210*/  IMAD.MOV.U32 R25, RZ, RZ, R75 ;  /* 0x000000ffff197224 */ /* 0x000fe200078e004b */
[C---:B------:R-:W-:Y:S07]  /*4220*/  HMMA.16816.F32.BF16 R76, R4.reuse, R20, R144 ;  /* 0x00000014044c723c */ /* 0x040fee0000041890 */
[----:B------:R-:W-:Y:S01]  /*4230*/  IMAD.MOV.U32 R145, RZ, RZ, R24 ;  /* 0x000000ffff917224 */ /* 0x000fe200078e0018 */
[----:B------:R-:W-:Y:S01]  /*4240*/  HMMA.16816.F32.BF16 R72, R4, R26, R148 ;  /* 0x0000001a0448723c */ /* 0x000fe20000041894 */
[----:B------:R-:W-:-:S02]  /*4250*/  IMAD.MOV.U32 R144, RZ, RZ, R25 ;  /* 0x000000ffff907224 */ /* 0x000fc400078e0019 */
[----:B------:R-:W1:Y:S04]  /*4260*/  LDSM.16.MT88.4 R24, [R224+0x4100] ;  /* 0x00410000e018783b */ /* 0x000e680000004200 */
[----:B------:R-:W-:Y:S01]  /*4270*/  IMAD.MOV.U32 R148, RZ, RZ, R82 ;  /* 0x000000ffff947224 */ /* 0x000fe200078e0052 */
[----:B------:R-:W-:Y:S01]  /*4280*/  MOV R149, R83 ;  /* 0x0000005300957202 */ /* 0x000fe20000000f00 */
[----:B------:R-:W-:Y:S01]  /*4290*/  IMAD.MOV.U32 R150, RZ, RZ, R80 ;  /* 0x000000ffff967224 */ /* 0x000fe200078e0050 */
[----:B---3--:R-:W-:Y:S01]  /*42a0*/  HMMA.16816.F32.BF16 R104, R4, R16, R128 ;  /* 0x000000100468723c */ /* 0x008fe20000041880 */
[----:B------:R-:W-:Y:S02]  /*42b0*/  IMAD.MOV.U32 R151, RZ, RZ, R81 ;  /* 0x000000ffff977224 */ /* 0x000fe400078e0051 */
[----:B------:R-:W-:-:S02]  /*42c0*/  IMAD.MOV.U32 R147, RZ, RZ, R150 ;  /* 0x000000ffff937224 */ /* 0x000fc400078e0096 */
[----:B------:R-:W-:Y:S01]  /*42d0*/  IMAD.MOV.U32 R150, RZ, RZ, R110 ;  /* 0x000000ffff967224 */ /* 0x000fe200078e006e */
[----:B------:R-:W-:Y:S01]  /*42e0*/  MOV R146, R151 ;  /* 0x0000009700927202 */ /* 0x000fe20000000f00 */
[----:B------:R-:W-:Y:S01]  /*42f0*/  IMAD.MOV.U32 R128, RZ, RZ, R111 ;  /* 0x000000ffff807224 */ /* 0x000fe200078e006f */
[C---:B------:R-:W-:Y:S01]  /*4300*/  HMMA.16816.F32.BF16 R80, R4.reuse, R22, R140 ;  /* 0x000000160450723c */ /* 0x040fe2000004188c */
[----:B------:R-:W2:Y:S01]  /*4310*/  LDSM.16.MT88.4 R20, [R225+0x4100] ;  /* 0x00410000e114783b */ /* 0x000ea20000004200 */
[----:B------:R-:W-:Y:S01]  /*4320*/  MOV R131, R148 ;  /* 0x0000009400837202 */ /* 0x000fe20000000f00 */
[----:B------:R-:W-:Y:S01]  /*4330*/  IMAD.MOV.U32 R148, RZ, RZ, R109 ;  /* 0x000000ffff947224 */ /* 0x000fe200078e006d */
[----:B------:R-:W-:Y:S01]  /*4340*/  MOV R129, R2 ;  /* 0x0000000200817202 */ /* 0x000fe20000000f00 */
[----:B------:R-:W-:Y:S02]  /*4350*/  FFMA.FTZ R2, R161, c[0x0][0x2d0], -R12 ;  /* 0x0000b400a1027a23 */ /* 0x000fe4000001080c */
[----:B------:R-:W-:Y:S01]  /*4360*/  MOV R141, R108 ;  /* 0x0000006c008d7202 */ /* 0x000fe20000000f00 */
[----:B------:R-:W-:Y:S01]  /*4370*/  HMMA.16816.F32.BF16 R112, R4, R18, R112 ;  /* 0x000000120470723c */ /* 0x000fe20000041870 */
[----:B------:R-:W3:Y:S01]  /*4380*/  LDSM.16.MT88.4 R16, [R228+0x4100] ;  /* 0x00410000e410783b */ /* 0x000ee20000004200 */
[----:B------:R-:W-:Y:S01]  /*4390*/  IMAD.MOV.U32 R130, RZ, RZ, R149 ;  /* 0x000000ffff827224 */ /* 0x000fe200078e0095 */
[----:B------:R-:W-:Y:S01]  /*43a0*/  MOV R140, R53 ;  /* 0x00000035008c7202 */ /* 0x000fe20000000f00 */
[----:B------:R-:W-:-:S02]  /*43b0*/  IMAD.MOV.U32 R149, RZ, RZ, R52 ;  /* 0x000000ffff957224 */ /* 0x000fc400078e0034 */
[----:B------:R-:W-:Y:S02]  /*43c0*/  IMAD.MOV.U32 R143, RZ, RZ, R54 ;  /* 0x000000ffff8f7224 */ /* 0x000fe400078e0036 */
[----:B----4-:R-:W-:Y:S01]  /*43d0*/  HMMA.16816.F32.BF16 R116, R4, R8, R116 ;  /* 0x000000080474723c */ /* 0x010fe20000041874 */
[----:B------:R-:W-:-:S07]  /*43e0*/  IMAD.MOV.U32 R142, RZ, RZ, R55 ;  /* 0x000000ffff8e7224 */ /* 0x000fce00078e0037 */
        /* <DEDUP_REMOVED lines=12> */
[C---:B------:R-:W-:Y:S01]  /*44b0*/  HMMA.16816.F32.BF16 R36, R4.reuse, R10, R36 ;  /* 0x0000000a0424723c */ /* 0x040fe20000041824 */
[----:B------:R-:W4:Y:S07]  /*44c0*/  LDSM.16.MT88.4 R8, [R228+0x7100] ;  /* 0x00710000e408783b */ /* 0x000f2e0000004200 */
[C---:B-1----:R-:W-:Y:S08]  /*44d0*/  HMMA.16816.F32.BF16 R32, R4.reuse, R24, R32 ;  /* 0x000000180420723c */ /* 0x042ff00000041820 */
[C---:B--2---:R-:W-:Y:S07]  /*44e0*/  HMMA.16816.F32.BF16 R84, R4.reuse, R20, R68 ;  /* 0x000000140454723c */ /* 0x044fee0000041844 */
[----:B------:R-:W-:Y:S01]  /*44f0*/  MOV R71, R167 ;  /* 0x000000a700477202 */ /* 0x000fe20000000f00 */
[----:B------:R-:W-:Y:S01]  /*4500*/  IMAD.MOV.U32 R69, RZ, RZ, R181 ;  /* 0x000000ffff457224 */ /* 0x000fe200078e00b5 */
[----:B------:R1:W-:Y:S01]  /*4510*/  MUFU.EX2 R167, R2 ;  /* 0x0000000200a77308 */ /* 0x0003e20000000800 */
[----:B------:R-:W-:Y:S01]  /*4520*/  IMAD.MOV.U32 R70, RZ, RZ, R180 ;  /* 0x000000ffff467224 */ /* 0x000fe200078e00b4 */
[----:B------:R-:W-:Y:S01]  /*4530*/  HMMA.16816.F32.BF16 R28, R4, R26, R28 ;  /* 0x0000001a041c723c */ /* 0x000fe2000004181c */
[----:B------:R-:W2:Y:S01]  /*4540*/  LDSM.16.MT88.4 R24, [R224+0x1900] ;  /* 0x00190000e018783b */ /* 0x000ea20000004200 */
[----:B------:R-:W-:Y:S01]  /*4550*/  MOV R68, R182 ;  /* 0x000000b600447202 */ /* 0x000fe20000000f00 */
[----:B------:R-:W-:-:S05]  /*4560*/  IMAD.MOV.U32 R161, RZ, RZ, R69 ;  /* 0x000000ffffa17224 */ /* 0x000fca00078e0045 */
[----:B------:R-:W-:Y:S01]  /*4570*/  HMMA.16816.F32.BF16 R64, R4, R22, R64 ;  /* 0x000000160440723c */ /* 0x000fe20000041840 */
[----:B------:R-:W5:Y:S01]  /*4580*/  LDSM.16.MT88.4 R20, [R225+0x1900] ;  /* 0x00190000e114783b */ /* 0x000f620000004200 */
[----:B-1----:R-:W-:-:S06]  /*4590*/  FFMA.FTZ R2, R160, c[0x0][0x2d0], -R12 ;  /* 0x0000b400a0027a23 */ /* 0x002fcc000001080c */
[C---:B---3--:R-:W-:Y:S01]  /*45a0*/  HMMA.16816.F32.BF16 R52, R4.reuse, R16, R60 ;  /* 0x000000100434723c */ /* 0x048fe2000004183c */
[----:B------:R-:W-:Y:S01]  /*45b0*/  IMAD.MOV.U32 R160, RZ, RZ, R71 ;  /* 0x000000ffffa07224 */ /* 0x000fe200078e0047 */
[----:B------:R1:W-:Y:S06]  /*45c0*/  MUFU.EX2 R181, R2 ;  /* 0x0000000200b57308 */ /* 0x0003ec0000000800 */
[C---:B------:R-:W-:Y:S01]  /*45d0*/  HMMA.16816.F32.BF16 R56, R4.reuse, R18, R56 ;  /* 0x000000120438723c */ /* 0x040fe20000041838 */
[----:B------:R-:W3:Y:S07]  /*45e0*/  LDSM.16.MT88.4 R16, [R228+0x1900] ;  /* 0x00190000e410783b */ /* 0x000eee0000004200 */
[----:B----4-:R-:W-:Y:S01]  /*45f0*/  HMMA.16816.F32.BF16 R44, R4, R8, R44 ;  /* 0x00000008042c723c */ /* 0x010fe2000004182c */
[----:B-1----:R-:W-:-:S02]  /*4600*/  FFMA.FTZ R2, R134, c[0x0][0x2d0], -R12 ;  /* 0x0000b40086027a23 */ /* 0x002fc4000001080c */
[----:B------:R-:W-:Y:S02]  /*4610*/  IMAD.MOV.U32 R134, RZ, RZ, R140 ;  /* 0x000000ffff867224 */ /* 0x000fe400078e008c */
[----:B------:R1:W-:Y:S03]  /*4620*/  MUFU.EX2 R180, R2 ;  /* 0x0000000200b47308 */ /* 0x0003e60000000800 */
[----:B------:R-:W-:Y:S01]  /*4630*/  HMMA.16816.F32.BF16 R48, R4, R10, R48 ;  /* 0x0000000a0430723c */ /* 0x000fe20000041830 */
[----:B------:R-:W4:Y:S06]  /*4640*/  LDSM.16.MT88.4 R8, [R227+0x1900] ;  /* 0x00190000e308783b */ /* 0x000f2c0000004200 */
[----:B------:R-:W-:-:S02]  /*4650*/  FFMA.FTZ R4, R163, c[0x0][0x2d0], -R0 ;  /* 0x0000b400a3047a23 */ /* 0x000fc40000010800 */
[----:B------:R-:W-:Y:S02]  /*4660*/  IMAD.MOV.U32 R163, RZ, RZ, R68 ;  /* 0x000000ffffa37224 */ /* 0x000fe400078e0044 */
[----:B-1----:R-:W-:Y:S01]  /*4670*/  FFMA.FTZ R2, R133, c[0x0][0x2d0], -R12 ;  /* 0x0000b40085027a23 */ /* 0x002fe2000001080c */
[----:B------:R-:W-:-:S03]  /*4680*/  MOV R133, R70 ;  /* 0x0000004600857202 */ /* 0x000fc60000000f00 */
[----:B------:R1:W1:Y:S02]  /*4690*/  MUFU.EX2 R182, R2 ;  /* 0x0000000200b67308 */ /* 0x0002640000000800 */
[----:B-1----:R-:W-:Y:S01]  /*46a0*/  FFMA.FTZ R2, R164, c[0x0][0x2d0], -R0 ;  /* 0x0000b400a4027a23 */ /* 0x002fe20000010800 */
[----:B------:R-:W-:Y:S01]  /*46b0*/  F2FP.BF16.PACK_AB R6, R182, R180 ;  /* 0x000000b4b606723e */ /* 0x000fe200000010ff */
[----:B------:R-:W-:-:S04]  /*46c0*/  IMAD.MOV.U32 R164, RZ, RZ, R150 ;  /* 0x000000ffffa47224 */ /* 0x000fc800078e0096 */
[----:B------:R1:W-:Y:S02]  /*46d0*/  MUFU.EX2 R151, R2 ;  /* 0x0000000200977308 */ /* 0x0003e40000000800 */
[----:B-1----:R-:W-:Y:S02]  /*46e0*/  FFMA.FTZ R2, R162, c[0x0][0x2d0], -R0 ;  /* 0x0000b400a2027a23 */ /* 0x002fe40000010800 */
[----:B------:R-:W-:Y:S02]  /*46f0*/  IMAD.MOV.U32 R162, RZ, RZ, R142 ;  /* 0x000000ffffa27224 */ /* 0x000fe400078e008e */
[----:B------:R-:W-:Y:S01]  /*4700*/  IMAD.MOV.U32 R142, RZ, RZ, R143 ;  /* 0x000000ffff8e7224 */ /* 0x000fe200078e008f */
[----:B------:R-:W-:Y:S02]  /*4710*/  MOV R143, R166 ;  /* 0x000000a6008f7202 */ /* 0x000fe40000000f00 */
[----:B------:R1:W1:Y:S02]  /*4720*/  MUFU.EX2 R166, R2 ;  /* 0x0000000200a67308 */ /* 0x0002640000000800 */
[----:B-1----:R-:W-:Y:S01]  /*4730*/  FFMA.FTZ R2, R165, c[0x0][0x2d0], -R0 ;  /* 0x0000b400a5027a23 */ /* 0x002fe20000010800 */
[----:B------:R-:W-:-:S05]  /*4740*/  MOV R165, R149 ;  /* 0x0000009500a57202 */ /* 0x000fca0000000f00 */
[----:B------:R1:W-:Y:S01]  /*4750*/  MUFU.EX2 R149, R4 ;  /* 0x0000000400957308 */ /* 0x0003e20000000800 */
[----:B------:R-:W-:-:S07]  /*4760*/  F2FP.BF16.PACK_AB R5, R166, R151 ;  /* 0x00000097a605723e */ /* 0x000fce00000010ff */
[----:B------:R-:W2:Y:S01]  /*4770*/  MUFU.EX2 R150, R2 ;  /* 0x0000000200967308 */ /* 0x000ea20000000800 */
[----:B-1----:R-:W-:Y:S02]  /*4780*/  F2FP.BF16.PACK_AB R4, R181, R167 ;  /* 0x000000a7b504723e */ /* 0x002fe400000010ff */
[----:B--2---:R-:W-:Y:S01]  /*4790*/  F2FP.BF16.PACK_AB R7, R150, R149 ;  /* 0x000000959607723e */ /* 0x004fe200000010ff */
[----:B------:R-:W-:-:S06]  /*47a0*/  IMAD.MOV.U32 R2, RZ, RZ, R141 ;  /* 0x000000ffff027224 */ /* 0x000fcc00078e008d */
[C---:B------:R-:W-:Y:S08]  /*47b0*/  HMMA.16816.F32.BF16 R136, R4.reuse, R24, R136 ;  /* 0x000000180488723c */ /* 0x040ff00000041888 */
[C---:B------:R-:W-:Y:S01]  /*47c0*/  HMMA.16816.F32.BF16 R60, R4.reuse, R26, R72 ;  /* 0x0000001a043c723c */ /* 0x040fe20000041848 */
[----:B------:R-:W1:Y:S07]  /*47d0*/  LDSM.16.MT88.4 R24, [R224+0x4900] ;  /* 0x00490000e018783b */ /* 0x000e6e0000004200 */
[C---:B-----5:R-:W-:Y:S08]  /*47e0*/  HMMA.16816.F32.BF16 R68, R4.reuse, R20, R76 ;  /* 0x000000140444723c */ /* 0x060ff0000004184c */
[C---:B------:R-:W-:Y:S01]  /*47f0*/  HMMA.16816.F32.BF16 R72, R4.reuse, R22, R80 ;  /* 0x000000160448723c */ /* 0x040fe20000041850 */
[----:B------:R-:W2:Y:S07]  /*4800*/  LDSM.16.MT88.4 R20, [R225+0x4900] ;  /* 0x00490000e114783b */ /* 0x000eae0000004200 */
[C---:B---3--:R-:W-:Y:S07]  /*4810*/  HMMA.16816.F32.BF16 R76, R4.reuse, R16, R104 ;  /* 0x00000010044c723c */ /* 0x048fee0000041868 */
[----:B------:R-:W-:Y:S01]  /*4820*/  MOV R104, R142 ;  /* 0x0000008e00687202 */ /* 0x000fe20000000f00 */
[----:B------:R-:W-:Y:S01]  /*4830*/  HMMA.16816.F32.BF16 R80, R4, R18, R112 ;  /* 0x000000120450723c */ /* 0x000fe20000041870 */
[----:B------:R-:W3:Y:S01]  /*4840*/  LDSM.16.MT88.4 R16, [R228+0x4900] ;  /* 0x00490000e410783b */ /* 0x000ee20000004200 */
[----:B------:R-:W-:Y:S01]  /*4850*/  IMAD.MOV.U32 R105, RZ, RZ, R143 ;  /* 0x000000ffff697224 */ /* 0x000fe200078e008f */
[----:B------:R-:W-:Y:S01]  /*4860*/  MOV R107, R170 ;  /* 0x000000aa006b7202 */ /* 0x000fe20000000f00 */
[----:B------:R-:W-:-:S03]  /*4870*/  IMAD.MOV.U32 R106, RZ, RZ, R171 ;  /* 0x000000ffff6a7224 */ /* 0x000fc600078e00ab */
[----:B------:R-:W-:Y:S01]  /*4880*/  IMAD.MOV.U32 R114, RZ, RZ, R169 ;  /* 0x000000ffff727224 */ /* 0x000fe200078e00a9 */
[----:B----4-:R-:W-:Y:S01]  /*4890*/  HMMA.16816.F32.BF16 R140, R4, R10, R108 ;  /* 0x0000000a048c723c */ /* 0x010fe2000004186c */
[----:B------:R-:W-:-:S07]  /*48a0*/  IMAD.MOV.U32 R115, RZ, RZ, R168 ;  /* 0x000000ffff737224 */ /* 0x000fce00078e00a8 */
[C---:B------:R-:W-:Y:S01]  /*48b0*/  HMMA.16816.F32.BF16 R168, R4.reuse, R8, R116 ;  /* 0x0000000804a8723c */ /* 0x040fe20000041874 */
[----:B------:R-:W4:Y:S07]  /*48c0*/  LDSM.16.MT88.4 R8, [R227+0x4900] ;  /* 0x00490000e308783b */ /* 0x000f2e0000004200 */
[C---:B-1----:R-:W-:Y:S07]  /*48d0*/  HMMA.16816.F32.BF16 R124, R4.reuse, R24, R124 ;  /* 0x00000018047c723c */ /* 0x042fee000004187c */
[----:B------:R-:W-:Y:S01]  /*48e0*/  MOV R24, R114 ;  /* 0x0000007200187202 */ /* 0x000fe20000000f00 */
[----:B------:R-:W-:Y:S01]  /*48f0*/  IMAD.MOV.U32 R25, RZ, RZ, R115 ;  /* 0x000000ffff197224 */ /* 0x000fe200078e0073 */
[C---:B--2---:R-:W-:Y:S08]  /*4900*/  HMMA.16816.F32.BF16 R116, R4.reuse, R22, R96 ;  /* 0x000000160474723c */ /* 0x044ff00000041860 */
[C---:B------:R-:W-:Y:S08]  /*4910*/  HMMA.16816.F32.BF16 R112, R4.reuse, R26, R120 ;  /* 0x0000001a0470723c */ /* 0x040ff00000041878 */
[C---:B---3--:R-:W-:Y:S07]  /*4920*/  HMMA.16816.F32.BF16 R120, R4.reuse, R16, R92 ;  /* 0x000000100478723c */ /* 0x048fee000004185c */
[----:B------:R-:W-:Y:S01]  /*4930*/  IMAD.MOV.U32 R95, RZ, RZ, R24 ;  /* 0x000000ffff5f7224 */ /* 0x000fe200078e0018 */
[----:B------:R-:W-:Y:S01]  /*4940*/  MOV R94, R25 ;  /* 0x00000019005e7202 */ /* 0x000fe20000000f00 */
[----:B------:R-:W-:Y:S01]  /*4950*/  HMMA.16816.F32.BF16 R108, R4, R20, R100 ;  /* 0x00000014046c723c */ /* 0x000fe20000041864 */
[----:B------:R-:W1:Y:S01]  /*4960*/  LDSM.16.MT88.4 R24, [R227+0x7900] ;  /* 0x00790000e318783b */ /* 0x000e620000004200 */
[----:B------:R-:W-:Y:S01]  /*4970*/  MOV R92, R163 ;  /* 0x000000a3005c7202 */ /* 0x000fe20000000f00 */
[----:B------:R-:W-:-:S02]  /*4980*/  IMAD.MOV.U32 R163, RZ, RZ, R128 ;  /* 0x000000ffffa37224 */ /* 0x000fc400078e0080 */
[----:B------:R-:W2:Y:S01]  /*4990*/  LDSM.16.MT88.4 R20, [R224+0x7900] ;  /* 0x00790000e014783b */ /* 0x000ea20000004200 */
[----:B------:R-:W-:Y:S01]  /*49a0*/  IMAD.MOV.U32 R93, RZ, RZ, R104 ;  /* 0x000000ffff5d7224 */ /* 0x000fe200078e0068 */
[----:B------:R-:W-:Y:S01]  /*49b0*/  MOV R101, R106 ;  /* 0x0000006a00657202 */ /* 0x000fe20000000f00 */
[----:B------:R-:W-:Y:S01]  /*49c0*/  HMMA.16816.F32.BF16 R96, R4, R18, R88 ;  /* 0x000000120460723c */ /* 0x000fe20000041858 */
[----:B------:R-:W-:Y:S01]  /*49d0*/  IMAD.MOV.U32 R103, RZ, RZ, R2 ;  /* 0x000000ffff677224 */ /* 0x000fe200078e0002 */
[----:B------:R-:W3:Y:S01]  /*49e0*/  LDSM.16.MT88.4 R16, [R225+0x7900] ;  /* 0x00790000e110783b */ /* 0x000ee20000004200 */
[----:B------:R-:W-:Y:S02]  /*49f0*/  IMAD.MOV.U32 R2, RZ, RZ, R129 ;  /* 0x000000ffff027224 */ /* 0x000fe400078e0081 */
[----:B------:R-:W-:Y:S02]  /*4a00*/  IMAD.MOV.U32 R100, RZ, RZ, R105 ;  /* 0x000000ffff647224 */ /* 0x000fe400078e0069 */
[----:B------:R-:W-:Y:S01]  /*4a10*/  MOV R88, R144 ;  /* 0x0000009000587202 */ /* 0x000fe20000000f00 */
[----:B------:R-:W-:Y:S01]  /*4a20*/  IMAD.MOV.U32 R89, RZ, RZ, R145 ;  /* 0x000000ffff597224 */ /* 0x000fe200078e0091 */
[----:B------:R-:W-:Y:S01]  /*4a30*/  MOV R91, R147 ;  /* 0x00000093005b7202 */ /* 0x000fe20000000f00 */
[----:B------:R-:W-:-:S02]  /*4a40*/  IMAD.MOV.U32 R90, RZ, RZ, R146 ;  /* 0x000000ffff5a7224 */ /* 0x000fc400078e0092 */
[----:B----4-:R-:W-:Y:S01]  /*4a50*/  HMMA.16816.F32.BF16 R144, R4, R8, R40 ;  /* 0x000000080490723c */ /* 0x010fe20000041828 */
[----:B------:R-:W-:-:S06]  /*4a60*/  IMAD.MOV.U32 R102, RZ, RZ, R107 ;  /* 0x000000ffff667224 */ /* 0x000fcc00078e006b */
[----:B------:R-:W-:Y:S02]  /*4a70*/  IMAD.MOV.U32 R42, RZ, RZ, R130 ;  /* 0x000000ffff2a7224 */ /* 0x000fe400078e0082 */
[----:B------:R-:W-:Y:S02]  /*4a80*/  IMAD.MOV.U32 R43, RZ, RZ, R131 ;  /* 0x000000ffff2b7224 */ /* 0x000fe400078e0083 */
[----:B------:R-:W-:Y:S01]  /*4a90*/  HMMA.16816.F32.BF16 R128, R4, R10, R36 ;  /* 0x0000000a0480723c */ /* 0x000fe20000041824 */
[----:B------:R-:W4:Y:S06]  /*4aa0*/  LDSM.16.MT88.4 R8, [R228+0x7900] ;  /* 0x00790000e408783b */ /* 0x000f2c0000004200 */
[----:B------:R-:W-:-:S02]  /*4ab0*/  IMAD.MOV.U32 R38, RZ, RZ, R90 ;  /* 0x000000ffff267224 */ /* 0x000fc400078e005a */
[----:B------:R-:W-:Y:S01]  /*4ac0*/  IMAD.MOV.U32 R39, RZ, RZ, R91 ;  /* 0x000000ffff277224 */ /* 0x000fe200078e005b */
[C---:B-1----:R-:W-:Y:S07]  /*4ad0*/  HMMA.16816.F32.BF16 R32, R4.reuse, R24, R32 ;  /* 0x000000180420723c */ /* 0x042fee0000041820 */
[----:B------:R-:W-:Y:S01]  /*4ae0*/  MOV R25, R2 ;  /* 0x0000000200197202 */ /* 0x000fe20000000f00 */
[----:B------:R-:W-:Y:S01]  /*4af0*/  FFMA.FTZ R2, R175, c[0x0][0x2d0], -R12 ;  /* 0x0000b400af027a23 */ /* 0x000fe2000001080c */
[----:B--2---:R-:W-:Y:S01]  /*4b00*/  HMMA.16816.F32.BF16 R104, R4, R20, R84 ;  /* 0x000000140468723c */ /* 0x004fe20000041854 */
[----:B------:R-:W-:-:S02]  /*4b10*/  IMAD.MOV.U32 R175, RZ, RZ, R148 ;  /* 0x000000ffffaf7224 */ /* 0x000fc400078e0094 */
[----:B------:R1:W-:Y:S01]  /*4b20*/  MUFU.EX2 R148, R2 ;  /* 0x0000000200947308 */ /* 0x0003e20000000800 */
[----:B------:R-:W-:-:S03]  /*4b30*/  IMAD.MOV.U32 R24, RZ, RZ, R163 ;  /* 0x000000ffff187224 */ /* 0x000fc600078e00a3 */
[----:B------:R-:W-:Y:S01]  /*4b40*/  IMAD.MOV.U32 R85, RZ, RZ, R88 ;  /* 0x000000ffff557224 */ /* 0x000fe200078e0058 */
[----:B------:R-:W-:Y:S01]  /*4b50*/  MOV R84, R89 ;  /* 0x0000005900547202 */ /* 0x000fe20000000f00 */
[----:B------:R-:W-:Y:S01]  /*4b60*/  IMAD.MOV.U32 R86, RZ, RZ, R43 ;  /* 0x000000ffff567224 */ /* 0x000fe200078e002b */
[C---:B------:R-:W-:Y:S01]  /*4b70*/  HMMA.16816.F32.BF16 R88, R4.reuse, R22, R64 ;  /* 0x000000160458723c */ /* 0x040fe20000041840 */
[----:B------:R-:W-:Y:S01]  /*4b80*/  MOV R87, R42 ;  /* 0x0000002a00577202 */ /* 0x000fe20000000f00 */
[----:B------:R-:W-:Y:S06]  /*4b90*/  LDSM.16.MT88.4 R20, [R224+0x2100] ;  /* 0x00210000e014783b */ /* 0x000fec0000004200 */
[----:B---3--:R-:W-:Y:S01]  /*4ba0*/  HMMA.16816.F32.BF16 R64, R4, R16, R52 ;  /* 0x000000100440723c */ /* 0x008fe20000041834 */
[----:B-1----:R-:W-:Y:S01]  /*4bb0*/  FFMA.FTZ R2, R174, c[0x0][0x2d0], -R12 ;  /* 0x0000b400ae027a23 */ /* 0x002fe2000001080c */
[----:B------:R-:W-:-:S03]  /*4bc0*/  MOV R174, R162 ;  /* 0x000000a200ae7202 */ /* 0x000fc60000000f00 */
[----:B------:R1:W2:Y:S03]  /*4bd0*/  MUFU.EX2 R162, R2 ;  /* 0x0000000200a27308 */ /* 0x0002a60000000800 */
[C---:B------:R-:W-:Y:S01]  /*4be0*/  HMMA.16816.F32.BF16 R56, R4.reuse, R18, R56 ;  /* 0x000000120438723c */ /* 0x040fe20000041838 */
[----:B------:R-:W3:Y:S07]  /*4bf0*/  LDSM.16.MT88.4 R16, [R225+0x2100] ;  /* 0x00210000e110783b */ /* 0x000eee0000004200 */
[----:B----4-:R-:W-:Y:S01]  /*4c00*/  HMMA.16816.F32.BF16 R40, R4, R8, R44 ;  /* 0x000000080428723c */ /* 0x010fe2000004182c */
[----:B-1----:R-:W-:-:S02]  /*4c10*/  FFMA.FTZ R2, R173, c[0x0][0x2d0], -R12 ;  /* 0x0000b400ad027a23 */ /* 0x002fc4000001080c */
[----:B------:R-:W-:-:S05]  /*4c20*/  IMAD.MOV.U32 R173, RZ, RZ, R164 ;  /* 0x000000ffffad7224 */ /* 0x000fca00078e00a4 */
[C---:B------:R-:W-:Y:S01]  /*4c30*/  HMMA.16816.F32.BF16 R48, R4.reuse, R10, R48 ;  /* 0x0000000a0430723c */ /* 0x040fe20000041830 */
[----:B------:R1:W-:Y:S01]  /*4c40*/  MUFU.EX2 R163, R2 ;  /* 0x0000000200a37308 */ /* 0x0003e20000000800 */
[----:B------:R-:W4:Y:S06]  /*4c50*/  LDSM.16.MT88.4 R8, [R228+0x2100] ;  /* 0x00210000e408783b */ /* 0x000f2c0000004200 */
[----:B------:R-:W-:Y:S07]  /*4c60*/  HMMA.16816.F32.BF16 R28, R4, R26, R28 ;  /* 0x0000001a041c723c */ /* 0x000fee000004181c */
[----:B------:R-:W-:Y:S01]  /*4c70*/  MOV R26, R133 ;  /* 0x00000085001a7202 */ /* 0x000fe20000000f00 */
[----:B------:R-:W-:Y:S01]  /*4c80*/  IMAD.MOV.U32 R27, RZ, RZ, R160 ;  /* 0x000000ffff1b7224 */ /* 0x000fe200078e00a0 */
[----:B--2---:R-:W-:Y:S01]  /*4c90*/  F2FP.BF16.PACK_AB R4, R162, R148 ;  /* 0x00000094a204723e */ /* 0x004fe200000010ff */
[----:B-1----:R-:W-:Y:S01]  /*4ca0*/  FFMA.FTZ R2, R172, c[0x0][0x2d0], -R12 ;  /* 0x0000b400ac027a23 */ /* 0x002fe2000001080c */
[----:B------:R-:W-:-:S03]  /*4cb0*/  MOV R172, R134 ;  /* 0x0000008600ac7202 */ /* 0x000fc60000000f00 */
[----:B------:R1:W2:Y:S02]  /*4cc0*/  MUFU.EX2 R164, R2 ;  /* 0x0000000200a47308 */ /* 0x0002a40000000800 */
[----:B-1----:R-:W-:Y:S01]  /*4cd0*/  FFMA.FTZ R2, R197, c[0x0][0x2d0], -R0 ;  /* 0x0000b400c5027a23 */ /* 0x002fe20000010800 */
[----:B--2---:R-:W-:Y:S01]  /*4ce0*/  F2FP.BF16.PACK_AB R6, R164, R163 ;  /* 0x000000a3a406723e */ /* 0x004fe200000010ff */
[----:B------:R-:W-:-:S04]  /*4cf0*/  IMAD.MOV.U32 R197, RZ, RZ, R38 ;  /* 0x000000ffffc57224 */ /* 0x000fc800078e0026 */
[----:B------:R1:W-:Y:S02]  /*4d00*/  MUFU.EX2 R134, R2 ;  /* 0x0000000200867308 */ /* 0x0003e40000000800 */
[----:B-1----:R-:W-:Y:S02]  /*4d10*/  FFMA.FTZ R2, R196, c[0x0][0x2d0], -R0 ;  /* 0x0000b400c4027a23 */ /* 0x002fe40000010800 */
[----:B------:R-:W-:-:S04]  /*4d20*/  IMAD.MOV.U32 R196, RZ, RZ, R161 ;  /* 0x000000ffffc47224 */ /* 0x000fc800078e00a1 */
[----:B------:R1:W2:Y:S02]  /*4d30*/  MUFU.EX2 R161, R2 ;  /* 0x0000000200a17308 */ /* 0x0002a40000000800 */
[----:B-1----:R-:W-:Y:S01]  /*4d40*/  FFMA.FTZ R2, R183, c[0x0][0x2d0], -R0 ;  /* 0x0000b400b7027a23 */ /* 0x002fe20000010800 */
[----:B--2---:R-:W-:Y:S01]  /*4d50*/  F2FP.BF16.PACK_AB R5, R161, R134 ;  /* 0x00000086a105723e */ /* 0x004fe200000010ff */
[----:B------:R-:W-:-:S04]  /*4d60*/  IMAD.MOV.U32 R183, RZ, RZ, R39 ;  /* 0x000000ffffb77224 */ /* 0x000fc800078e0027 */
[----:B------:R1:W-:Y:S02]  /*4d70*/  MUFU.EX2 R133, R2 ;  /* 0x0000000200857308 */ /* 0x0003e40000000800 */
[----:B-1----:R-:W-:Y:S02]  /*4d80*/  FFMA.FTZ R2, R198, c[0x0][0x2d0], -R0 ;  /* 0x0000b400c6027a23 */ /* 0x002fe40000010800 */
[----:B------:R-:W-:-:S04]  /*4d90*/  IMAD.MOV.U32 R198, RZ, RZ, R25 ;  /* 0x000000ffffc67224 */ /* 0x000fc800078e0019 */
[----:B------:R-:W1:Y:S02]  /*4da0*/  MUFU.EX2 R160, R2 ;  /* 0x0000000200a07308 */ /* 0x000e640000000800 */
[----:B-1----:R-:W-:Y:S01]  /*4db0*/  F2FP.BF16.PACK_AB R7, R160, R133 ;  /* 0x00000085a007723e */ /* 0x002fe200000010ff */
[----:B------:R-:W-:Y:S02]  /*4dc0*/  IMAD.MOV.U32 R2, RZ, RZ, R173 ;  /* 0x000000ffff027224 */ /* 0x000fe400078e00ad */
[----:B------:R-:W-:Y:S02]  /*4dd0*/  IMAD.MOV.U32 R173, RZ, RZ, R103 ;  /* 0x000000ffffad7224 */ /* 0x000fe400078e0067 */
[----:B------:R-:W-:Y:S02]  /*4de0*/  FFMA.FTZ R2, R2, c[0x0][0x2d0], -R12 ;  /* 0x0000b40002027a23 */ /* 0x000fe4000001080c */
[C---:B---3--:R-:W-:Y:S08]  /*4df0*/  HMMA.16816.F32.BF16 R52, R4.reuse, R16, R68 ;  /* 0x000000100434723c */ /* 0x048ff00000041844 */
[C---:B------:R-:W-:Y:S01]  /*4e00*/  HMMA.16816.F32.BF16 R44, R4.reuse, R18, R72 ;  /* 0x00000012042c723c */ /* 0x040fe20000041848 */
[----:B------:R-:W1:Y:S06]  /*4e10*/  LDSM.16.MT88.4 R16, [R225+0x5100] ;  /* 0x00510000e110783b */ /* 0x000e6c0000004200 */
[----:B------:R-:W-:Y:S01]  /*4e20*/  IMAD.MOV.U32 R75, RZ, RZ, R24 ;  /* 0x000000ffff4b7224 */ /* 0x000fe200078e0018 */
[C---:B----4-:R-:W-:Y:S01]  /*4e30*/  HMMA.16816.F32.BF16 R68, R4.reuse, R10, R80 ;  /* 0x0000000a0444723c */ /* 0x050fe20000041850 */
        /* <DEDUP_REMOVED lines=8> */
[----:B------:R-:W-:Y:S01]  /*4ec0*/  HMMA.16816.F32.BF16 R136, R4, R20, R136 ;  /* 0x000000140488723c */ /* 0x000fe20000041888 */
[----:B------:R-:W2:Y:S01]  /*4ed0*/  LDSM.16.MT88.4 R24, [R227+0x2100] ;  /* 0x00210000e318783b */ /* 0x000ea20000004200 */
[----:B------:R-:W-:Y:S01]  /*4ee0*/  IMAD.MOV.U32 R81, RZ, RZ, R183 ;  /* 0x000000ffff517224 */ /* 0x000fe200078e00b7 */
[----:B------:R-:W-:Y:S01]  /*4ef0*/  MOV R183, R84 ;  /* 0x0000005400b77202 */ /* 0x000fe20000000f00 */
[----:B------:R-:W-:-:S02]  /*4f00*/  IMAD.MOV.U32 R80, RZ, RZ, R196 ;  /* 0x000000ffff507224 */ /* 0x000fc400078e00c4 */
[----:B------:R-:W-:Y:S02]  /*4f10*/  IMAD.MOV.U32 R196, RZ, RZ, R85 ;  /* 0x000000ffffc47224 */ /* 0x000fe400078e0055 */
[C---:B------:R-:W-:Y:S01]  /*4f20*/  HMMA.16816.F32.BF16 R36, R4.reuse, R22, R60 ;  /* 0x000000160424723c */ /* 0x040fe2000004183c */
[----:B------:R-:W3:Y:S07]  /*4f30*/  LDSM.16.MT88.4 R20, [R224+0x5100] ;  /* 0x00510000e014783b */ /* 0x000eee0000004200 */
[C---:B------:R-:W-:Y:S01]  /*4f40*/  HMMA.16816.F32.BF16 R60, R4.reuse, R8, R76 ;  /* 0x00000008043c723c */ /* 0x040fe2000004184c */
[----:B------:R-:W4:Y:S07]  /*4f50*/  LDSM.16.MT88.4 R8, [R228+0x5100] ;  /* 0x00510000e408783b */ /* 0x000f2e0000004200 */
[C---:B-1----:R-:W-:Y:S08]  /*4f60*/  HMMA.16816.F32.BF16 R108, R4.reuse, R16, R108 ;  /* 0x00000010046c723c */ /* 0x042ff0000004186c */
[C---:B------:R-:W-:Y:S01]  /*4f70*/  HMMA.16816.F32.BF16 R116, R4.reuse, R18, R116 ;  /* 0x000000120474723c */ /* 0x040fe20000041874 */
[----:B------:R-:W-:Y:S07]  /*4f80*/  LDSM.16.MT88.4 R16, [R224+0x8100] ;  /* 0x00810000e010783b */ /* 0x000fee0000004200 */
[C---:B--2---:R-:W-:Y:S07]  /*4f90*/  HMMA.16816.F32.BF16 R76, R4.reuse, R24, R168 ;  /* 0x00000018044c723c */ /* 0x044fee00000418a8 */
[----:B------:R-:W-:Y:S01]  /*4fa0*/  MOV R25, R87 ;  /* 0x0000005700197202 */ /* 0x000fe20000000f00 */
[----:B------:R-:W-:Y:S01]  /*4fb0*/  IMAD.MOV.U32 R168, RZ, RZ, R92 ;  /* 0x000000ffffa87224 */ /* 0x000fe200078e005c */
[----:B------:R-:W-:Y:S01]  /*4fc0*/  HMMA.16816.F32.BF16 R84, R4, R26, R140 ;  /* 0x0000001a0454723c */ /* 0x000fe2000004188c */
[----:B------:R-:W-:Y:S01]  /*4fd0*/  IMAD.MOV.U32 R169, RZ, RZ, R93 ;  /* 0x000000ffffa97224 */ /* 0x000fe200078e005d */
[----:B------:R-:W-:Y:S01]  /*4fe0*/  MOV R170, R94 ;  /* 0x0000005e00aa7202 */ /* 0x000fe20000000f00 */
[----:B------:R-:W-:-:S04]  /*4ff0*/  IMAD.MOV.U32 R171, RZ, RZ, R95 ;  /* 0x000000ffffab7224 */ /* 0x000fc800078e005f */
[----:B------:R-:W-:Y:S01]  /*5000*/  IMAD.MOV.U32 R140, RZ, RZ, R100 ;  /* 0x000000ffff8c7224 */ /* 0x000fe200078e0064 */
[----:B---3--:R-:W-:Y:S01]  /*5010*/  HMMA.16816.F32.BF16 R92, R4, R20, R124 ;  /* 0x00000014045c723c */ /* 0x008fe2000004187c */
[----:B------:R-:W-:Y:S01]  /*5020*/  MOV R142, R170 ;  /* 0x000000aa008e7202 */ /* 0x000fe20000000f00 */
[----:B------:R-:W-:-:S03]  /*5030*/  IMAD.MOV.U32 R143, RZ, RZ, R171 ;  /* 0x000000ffff8f7224 */ /* 0x000fc600078e00ab */
[----:B------:R-:W-:Y:S01]  /*5040*/  MOV R141, R142 ;  /* 0x0000008e008d7202 */ /* 0x000fe20000000f00 */
[----:B------:R-:W-:Y:S02]  /*5050*/  IMAD.MOV.U32 R142, RZ, RZ, R74 ;  /* 0x000000ffff8e7224 */ /* 0x000fe400078e004a */
[C---:B------:R-:W-:Y:S01]  /*5060*/  HMMA.16816.F32.BF16 R100, R4.reuse, R22, R112 ;  /* 0x000000160464723c */ /* 0x040fe20000041870 */
[----:B------:R-:W1:Y:S01]  /*5070*/  LDSM.16.MT88.4 R20, [R227+0x5100] ;  /* 0x00510000e314783b */ /* 0x000e620000004200 */
[----:B------:R-:W-:Y:S02]  /*5080*/  IMAD.MOV.U32 R74, RZ, RZ, R13 ;  /* 0x000000ffff4a7224 */ /* 0x000fe400078e000d */
[----:B------:R2:W-:Y:S04]  /*5090*/  MUFU.EX2 R13, R2 ;  /* 0x00000002000d7308 */ /* 0x0005e80000000800 */
[C---:B----4-:R-:W-:Y:S08]  /*50a0*/  HMMA.16816.F32.BF16 R120, R4.reuse, R8, R120 ;  /* 0x000000080478723c */ /* 0x050ff00000041878 */
[----:B------:R-:W-:Y:S01]  /*50b0*/  HMMA.16816.F32.BF16 R112, R4, R10, R96 ;  /* 0x0000000a0470723c */ /* 0x000fe20000041860 */
[----:B------:R-:W3:Y:S01]  /*50c0*/  LDSM.16.MT88.4 R8, [R225+0x8100] ;  /* 0x00810000e108783b */ /* 0x000ee20000004200 */
[----:B--2---:R-:W-:Y:S01]  /*50d0*/  FFMA.FTZ R2, R143, c[0x0][0x2d0], -R12 ;  /* 0x0000b4008f027a23 */ /* 0x004fe2000001080c */
[----:B------:R-:W-:-:S04]  /*50e0*/  MOV R143, R14 ;  /* 0x0000000e008f7202 */ /* 0x000fc80000000f00 */
[----:B------:R-:W-:Y:S01]  /*50f0*/  IMAD.MOV.U32 R98, RZ, RZ, R168 ;  /* 0x000000ffff627224 */ /* 0x000fe200078e00a8 */
[----:B------:R-:W2:Y:S01]  /*5100*/  MUFU.EX2 R14, R2 ;  /* 0x00000002000e7308 */ /* 0x000ea20000000800 */
[----:B------:R-:W-:Y:S01]  /*5110*/  IMAD.MOV.U32 R97, RZ, RZ, R169 ;  /* 0x000000ffff617224 */ /* 0x000fe200078e00a9 */
[----:B------:R-:W-:Y:S01]  /*5120*/  MOV R99, R25 ;  /* 0x0000001900637202 */ /* 0x000fe20000000f00 */
[----:B------:R-:W-:Y:S01]  /*5130*/  IMAD.MOV.U32 R96, RZ, RZ, R172 ;  /* 0x000000ffff607224 */ /* 0x000fe200078e00ac */
[----:B------:R-:W4:Y:S01]  /*5140*/  LDSM.16.MT88.4 R24, [R228+0x8100] ;  /* 0x00810000e418783b */ /* 0x000f220000004200 */
[C---:B-1----:R-:W-:Y:S08]  /*5150*/  HMMA.16816.F32.BF16 R124, R4.reuse, R20, R144 ;  /* 0x00000014047c723c */ /* 0x042ff00000041890 */
[C---:B------:R-:W-:Y:S07]  /*5160*/  HMMA.16816.F32.BF16 R20, R4.reuse, R22, R128 ;  /* 0x000000160414723c */ /* 0x040fee0000041880 */
[----:B------:R-:W-:Y:S01]  /*5170*/  MOV R129, R173 ;  /* 0x000000ad00817202 */ /* 0x000fe20000000f00 */
[----:B------:R-:W-:Y:S01]  /*5180*/  IMAD.MOV.U32 R130, RZ, RZ, R174 ;  /* 0x000000ffff827224 */ /* 0x000fe200078e00ae */
[----:B---3--:R-:W-:Y:S01]  /*5190*/  HMMA.16816.F32.BF16 R168, R4, R8, R64 ;  /* 0x0000000804a8723c */ /* 0x008fe20000041840 */
[----:B------:R-:W-:Y:S01]  /*51a0*/  IMAD.MOV.U32 R131, RZ, RZ, R175 ;  /* 0x000000ffff837224 */ /* 0x000fe200078e00af */
[----:B--2---:R-:W-:Y:S01]  /*51b0*/  F2FP.BF16.PACK_AB R128, R14, R13 ;  /* 0x0000000d0e80723e */ /* 0x004fe200000010ff */
[----:B------:R-:W-:Y:S01]  /*51c0*/  FFMA.FTZ R2, R129, c[0x0][0x2d0], -R12 ;  /* 0x0000b40081027a23 */ /* 0x000fe2000001080c */
[----:B------:R-:W-:Y:S01]  /*51d0*/  LDSM.16.MT88.4 R64, [R228+0x2900] ;  /* 0x00290000e440783b */ /* 0x000fe20000004200 */
[----:B------:R-:W-:-:S02]  /*51e0*/  IMAD.MOV.U32 R129, RZ, RZ, R15 ;  /* 0x000000ffff817224 */ /* 0x000fc400078e000f */
[----:B------:R1:W-:Y:S01]  /*51f0*/  MUFU.EX2 R15, R2 ;  /* 0x00000002000f7308 */ /* 0x0003e20000000800 */
[C---:B------:R-:W-:Y:S01]  /*5200*/  HMMA.16816.F32.BF16 R172, R4.reuse, R10, R56 ;  /* 0x0000000a04ac723c */ /* 0x040fe20000041838 */
[----:B------:R-:W2:Y:S04]  /*5210*/  LDSM.16.MT88.4 R8, [R227+0x8100] ;  /* 0x00810000e308783b */ /* 0x000ea80000004200 */
[----:B------:R-:W-:Y:S03]  /*5220*/  LDSM.16.MT88.4 R56, [R225+0x2900] ;  /* 0x00290000e138783b */ /* 0x000fe60000004200 */
[----:B------:R-:W-:Y:S01]  /*5230*/  HMMA.16816.F32.BF16 R144, R4, R16, R104 ;  /* 0x000000100490723c */ /* 0x000fe20000041868 */
[----:B------:R-:W-:Y:S01]  /*5240*/  LDSM.16.MT88.4 R104, [R227+0x5900] ;  /* 0x00590000e368783b */ /* 0x000fe20000004200 */
[----:B-1----:R-:W-:-:S06]  /*5250*/  FFMA.FTZ R2, R130, c[0x0][0x2d0], -R12 ;  /* 0x0000b40082027a23 */ /* 0x002fcc000001080c */
[C---:B------:R-:W-:Y:S01]  /*5260*/  HMMA.16816.F32.BF16 R16, R4.reuse, R18, R88 ;  /* 0x000000120410723c */ /* 0x040fe20000041858 */
[----:B------:R-:W-:Y:S01]  /*5270*/  IMAD.MOV.U32 R130, RZ, RZ, R96 ;  /* 0x000000ffff827224 */ /* 0x000fe200078e0060 */
[----:B------:R-:W-:Y:S01]  /*5280*/  MOV R96, R97 ;  /* 0x0000006100607202 */ /* 0x000fe20000000f00 */
[----:B------:R1:W3:Y:S01]  /*5290*/  MUFU.EX2 R12, R2 ;  /* 0x00000002000c7308 */ /* 0x0002e20000000800 */
[----:B------:R-:W-:Y:S01]  /*52a0*/  IMAD.MOV.U32 R97, RZ, RZ, R98 ;  /* 0x000000ffff617224 */ /* 0x000fe200078e0062 */
[----:B------:R-:W-:Y:S01]  /*52b0*/  LDSM.16.MT88.4 R88, [R225+0x5900] ;  /* 0x00590000e158783b */ /* 0x000fe20000004200 */
[----:B------:R-:W-:Y:S01]  /*52c0*/  IMAD.MOV.U32 R98, RZ, RZ, R99 ;  /* 0x000000ffff627224 */ /* 0x000fe200078e0063 */
[----:B------:R-:W-:Y:S01]  /*52d0*/  MOV R99, R140 ;  /* 0x0000008c00637202 */ /* 0x000fe20000000f00 */
[C---:B----4-:R-:W-:Y:S07]  /*52e0*/  HMMA.16816.F32.BF16 R40, R4.reuse, R24, R40 ;  /* 0x000000180428723c */ /* 0x050fee0000041828 */
[----:B------:R-:W-:Y:S01]  /*52f0*/  IMAD.MOV.U32 R25, RZ, RZ, R96 ;  /* 0x000000ffff197224 */ /* 0x000fe200078e0060 */
[----:B------:R-:W-:Y:S01]  /*5300*/  HMMA.16816.F32.BF16 R48, R4, R26, R48 ;  /* 0x0000001a0430723c */ /* 0x000fe20000041830 */
[----:B------:R-:W-:-:S02]  /*5310*/  IMAD.MOV.U32 R24, RZ, RZ, R97 ;  /* 0x000000ffff187224 */ /* 0x000fc400078e0061 */
[----:B-1----:R-:W-:-:S04]  /*5320*/  FFMA.FTZ R2, R141, c[0x0][0x2d0], -R0 ;  /* 0x0000b4008d027a23 */ /* 0x002fc80000010800 */
[----:B------:R-:W-:Y:S01]  /*5330*/  MOV R27, R98 ;  /* 0x00000062001b7202 */ /* 0x000fe20000000f00 */
[----:B------:R-:W-:Y:S01]  /*5340*/  IMAD.MOV.U32 R26, RZ, RZ, R99 ;  /* 0x000000ffff1a7224 */ /* 0x000fe200078e0063 */
[C---:B--2---:R-:W-:Y:S01]  /*5350*/  HMMA.16816.F32.BF16 R32, R4.reuse, R8, R32 ;  /* 0x000000080420723c */ /* 0x044fe20000041820 */
[----:B------:R1:W-:Y:S01]  /*5360*/  MUFU.EX2 R8, R2 ;  /* 0x0000000200087308 */ /* 0x0003e20000000800 */
[----:B------:R-:W-:Y:S06]  /*5370*/  LDSM.16.MT88.4 R96, [R228+0x5900] ;  /* 0x00590000e460783b */ /* 0x000fec0000004200 */
[----:B------:R-:W-:Y:S07]  /*5380*/  HMMA.16816.F32.BF16 R28, R4, R10, R28 ;  /* 0x0000000a041c723c */ /* 0x000fee000004181c */
[----:B------:R-:W-:Y:S01]  /*5390*/  FADD.FTZ R6, R131, R130 ;  /* 0x0000008283067221 */ /* 0x000fe20000010000 */
[----:B---3--:R-:W-:Y:S01]  /*53a0*/  F2FP.BF16.PACK_AB R130, R12, R15 ;  /* 0x0000000f0c82723e */ /* 0x008fe200000010ff */
[----:B-1----:R-:W-:Y:S01]  /*53b0*/  FFMA.FTZ R2, R142, c[0x0][0x2d0], -R0 ;  /* 0x0000b4008e027a23 */ /* 0x002fe20000010800 */
[----:B------:R-:W-:Y:S01]  /*53c0*/  MOV R7, R72 ;  /* 0x0000004800077202 */ /* 0x000fe20000000f00 */
[----:B------:R-:W-:Y:S01]  /*53d0*/  IMAD.MOV.U32 R11, RZ, RZ, R80 ;  /* 0x000000ffff0b7224 */ /* 0x000fe200078e0050 */
[----:B------:R-:W-:Y:S01]  /*53e0*/  MOV R4, R81 ;  /* 0x0000005100047202 */ /* 0x000fe20000000f00 */
[----:B------:R1:W2:Y:S01]  /*53f0*/  MUFU.EX2 R9, R2 ;  /* 0x0000000200097308 */ /* 0x0002a20000000800 */
[----:B------:R-:W-:-:S02]  /*5400*/  IMAD.MOV.U32 R10, RZ, RZ, R82 ;  /* 0x000000ffff0a7224 */ /* 0x000fc400078e0052 */
[----:B------:R-:W-:Y:S02]  /*5410*/  IMAD.MOV.U32 R5, RZ, RZ, R83 ;  /* 0x000000ffff057224 */ /* 0x000fe400078e0053 */
[----:B------:R-:W-:Y:S01]  /*5420*/  LDSM.16.MT88.4 R80, [R224+0x5900] ;  /* 0x00590000e050783b */ /* 0x000fe20000004200 */
[----:B-1----:R-:W-:-:S03]  /*5430*/  FFMA.FTZ R2, R143, c[0x0][0x2d0], -R0 ;  /* 0x0000b4008f027a23 */ /* 0x002fc60000010800 */
[----:B------:R-:W1:Y:S01]  /*5440*/  LDSM.16.MT88.4 R140, [R224+0x2900] ;  /* 0x00290000e08c783b */ /* 0x000e620000004200 */
[----:B------:R-:W-:Y:S01]  /*5450*/  FFMA.FTZ R0, R129, c[0x0][0x2d0], -R0 ;  /* 0x0000b40081007a23 */ /* 0x000fe20000010800 */
[----:B--2---:R-:W-:Y:S01]  /*5460*/  F2FP.BF16.PACK_AB R129, R9, R8 ;  /* 0x000000080981723e */ /* 0x004fe200000010ff */
[----:B------:R-:W-:Y:S08]  /*5470*/  MUFU.EX2 R2, R2 ;  /* 0x0000000200027308 */ /* 0x000ff00000000800 */
[----:B------:R-:W2:Y:S02]  /*5480*/  MUFU.EX2 R0, R0 ;  /* 0x0000000000007308 */ /* 0x000ea40000000800 */
[----:B--2---:R-:W-:-:S07]  /*5490*/  F2FP.BF16.PACK_AB R131, R0, R2 ;  /* 0x000000020083723e */ /* 0x004fce00000010ff */
[C---:B------:R-:W-:Y:S08]  /*54a0*/  HMMA.16816.F32.BF16 R60, R128.reuse, R64, R60 ;  /* 0x00000040803c723c */ /* 0x040ff0000004183c */
[C---:B-1----:R-:W-:Y:S08]  /*54b0*/  HMMA.16816.F32.BF16 R136, R128.reuse, R140, R136 ;  /* 0x0000008c8088723c */ /* 0x042ff00000041888 */
[C---:B------:R-:W-:Y:S07]  /*54c0*/  HMMA.16816.F32.BF16 R140, R128.reuse, R142, R36 ;  /* 0x0000008e808c723c */ /* 0x040fee0000041824 */
[----:B------:R-:W-:Y:S01]  /*54d0*/  IMAD.MOV.U32 R37, RZ, RZ, R73 ;  /* 0x000000ffff257224 */ /* 0x000fe200078e0049 */
[----:B------:R-:W-:Y:S01]  /*54e0*/  MOV R39, R75 ;  /* 0x0000004b00277202 */ /* 0x000fe20000000f00 */
[----:B------:R-:W-:Y:S01]  /*54f0*/  IMAD.MOV.U32 R38, RZ, RZ, R74 ;  /* 0x000000ffff267224 */ /* 0x000fe200078e004a */
[----:B------:R-:W-:Y:S01]  /*5500*/  HMMA.16816.F32.BF16 R64, R128, R66, R68 ;  /* 0x000000428040723c */ /* 0x000fe20000041844 */
[----:B------:R-:W1:Y:S01]  /*5510*/  LDSM.16.MT88.4 R72, [R227+0x2900] ;  /* 0x00290000e348783b */ /* 0x000e620000004200 */
        /* <DEDUP_REMOVED lines=9> */
[----:B------:R-:W-:Y:S01]  /*55b0*/  HMMA.16816.F32.BF16 R56, R128, R58, R44 ;  /* 0x0000003a8038723c */ /* 0x000fe2000004182c */
        /* <DEDUP_REMOVED lines=23> */
[----:B------:R-:W-:Y:S01]  /*5730*/  FADD.FTZ R4, R150, R4 ;  /* 0x0000000496047221 */ /* 0x000fe20000010000 */
[----:B------:R-:W-:Y:S01]  /*5740*/  LDSM.16.MT88.4 R120, [R225+0x8900] ;  /* 0x00890000e178783b */ /* 0x000fe20000004200 */
        /* <DEDUP_REMOVED lines=20> */
[----:B------:R-:W-:-:S05]  /*5890*/  FADD.FTZ R0, R0, R2 ;  /* 0x0000000200007221 */ /* 0x000fca0000010000 */
[C---:B------:R-:W-:Y:S01]  /*58a0*/  HMMA.16816.F32.BF16 R100, R128.reuse, R104, R124 ;  /* 0x000000688064723c */ /* 0x040fe2000004187c */
[----:B------:R-:W2:Y:S04]  /*58b0*/  LDSM.16.MT88.4 R124, [R228+0x8900] ;  /* 0x00890000e47c783b */ /* 0x000ea80000004200 */
[----:B------:R-:W-:Y:S03]  /*58c0*/  STL [R1+0x4], R0 ;  /* 0x0000040001007387 */ /* 0x000fe60000100800 */
[C---:B------:R-:W-:Y:S01]  /*58d0*/  HMMA.16816.F32.BF16 R88, R128.reuse, R90, R116 ;  /* 0x0000005a8058723c */ /* 0x040fe20000041874 */
[----:B------:R-:W-:Y:S07]  /*58e0*/  STL [R1], R4 ;  /* 0x0000000401007387 */ /* 0x000fee0000100800 */
[C---:B-1----:R-:W-:Y:S08]  /*58f0*/  HMMA.16816.F32.BF16 R108, R128.reuse, R112, R144 ;  /* 0x00000070806c723c */ /* 0x042ff00000041890 */
[C---:B------:R-:W-:Y:S01]  /*5900*/  HMMA.16816.F32.BF16 R112, R128.reuse, R114, R16 ;  /* 0x000000728070723c */ /* 0x040fe20000041810 */
[----:B------:R-:W1:Y:S07]  /*5910*/  LDSM.16.MT88.4 R16, [R227+0x8900] ;  /* 0x00890000e310783b */ /* 0x000e6e0000004200 */
[C---:B------:R-:W-:Y:S08]  /*5920*/  HMMA.16816.F32.BF16 R116, R128.reuse, R120, R168 ;  /* 0x000000788074723c */ /* 0x040ff000000418a8 */
[C---:B------:R-:W-:Y:S08]  /*5930*/  HMMA.16816.F32.BF16 R104, R128.reuse, R106, R20 ;  /* 0x0000006a8068723c */ /* 0x040ff00000041814 */
[C---:B--2---:R-:W-:Y:S08]  /*5940*/  HMMA.16816.F32.BF16 R144, R128.reuse, R124, R40 ;  /* 0x0000007c8090723c */ /* 0x044ff00000041828 */
[C---:B------:R-:W-:Y:S08]  /*5950*/  HMMA.16816.F32.BF16 R120, R128.reuse, R122, R172 ;  /* 0x0000007a8078723c */ /* 0x040ff000000418ac */
[C---:B------:R-:W-:Y:S08]  /*5960*/  HMMA.16816.F32.BF16 R124, R128.reuse, R126, R48 ;  /* 0x0000007e807c723c */ /* 0x040ff00000041830 */
[C---:B-1----:R-:W-:Y:S08]  /*5970*/  HMMA.16816.F32.BF16 R148, R128.reuse, R16, R32 ;  /* 0x000000108094723c */ /* 0x042ff00000041820 */
[----:B------:R-:W-:Y:S01]  /*5980*/  HMMA.16816.F32.BF16 R128, R128, R18, R28 ;  /* 0x000000128080723c */ /* 0x000fe2000004181c */
[----:B------:R-:W-:Y:S08]  /*5990*/  @!P0 BRA `(.L_x_2472) ;  /* 0x000036e000008947 */ /* 0x000ff00003800000 */
[----:B------:R-:W2:Y:S01]  /*59a0*/  LDL.LU.64 R24, [R1+0x20] ;  /* 0x0000200001187983 */ /* 0x000ea20000300a00 */
        /* <DEDUP_REMOVED lines=8> */
.L_x_2473:
[----:B-1----:R-:W2:Y:S01]  /*5a30*/  LDL.64 R2, [R1+0x8] ;  /* 0x0000080001027983 */ /* 0x002ea20000100a00 */
[----:B------:R-:W-:Y:S04]  /*5a40*/  DEPBAR.LE SB0, 0x0 ;  /* 0x000080000000791a */ /* 0x000fe80000000000 */
[----:B------:R-:W-:Y:S01]  /*5a50*/  USHF.R.S32.HI UR12, URZ, 0x1f, UR14 ;  /* 0x0000001f3f0c7899 */ /* 0x000fe2000801140e */
[----:B------:R-:W-:Y:S01]  /*5a60*/  BAR.SYNC.DEFER_BLOCKING 0x0 ;  /* 0x0000000000007b1d */ /* 0x000fe20000010000 */
[----:B------:R-:W-:Y:S02]  /*5a70*/  UIMAD.WIDE.U32 UR18, UR14, UR6, URZ ;  /* 0x000000060e1272a5 */ /* 0x000fe4000f8e003f */
[----:B------:R-:W-:Y:S02]  /*5a80*/  UIMAD UR12, UR12, UR6, URZ ;  /* 0x000000060c0c72a4 */ /* 0x000fe4000f8e023f */
[----:B------:R-:W-:Y:S02]  /*5a90*/  UISETP.GT.AND UP0, UPT, UR14, UR8, UPT ;  /* 0x000000080e00728c */ /* 0x000fe4000bf04270 */
[----:B------:R-:W-:Y:S02]  /*5aa0*/  UIMAD UR12, UR14, UR7, UR12 ;  /* 0x000000070e0c72a4 */ /* 0x000fe4000f8e020c */
[----:B------:R-:W-:Y:S02]  /*5ab0*/  UIADD3 UR14, UR14, -0x1, URZ ;  /* 0xffffffff0e0e7890 */ /* 0x000fe4000fffe03f */
[----:B------:R-:W-:Y:S04]  /*5ac0*/  UIADD3 UR12, UR19, UR12, URZ ;  /* 0x0000000c130c7290 */ /* 0x000fe8000fffe03f */
[----:B------:R-:W-:Y:S02]  /*5ad0*/  UIMAD UR12, UR12, 0x60, URZ ;  /* 0x000000600c0c78a4 */ /* 0x000fe4000f8e023f */
[----:B------:R-:W-:Y:S01]  /*5ae0*/  @UP0 USHF.L.U64.HI UR15, UR4, 0x6, UR5 ;  /* 0x00000006040f0899 */ /* 0x000fe20008010205 */
[----:B------:R-:W1:Y:S08]  /*5af0*/  LDSM.16.M88.4 R8, [R135+0xc100] ;  /* 0x00c100008708783b */ /* 0x000e700000000200 */
[----:B------:R-:W3:Y:S08]  /*5b00*/  LDSM.16.M88.4 R16, [R135+0xc900] ;  /* 0x00c900008710783b */ /* 0x000ef00000000200 */
[----:B------:R-:W4:Y:S08]  /*5b10*/  LDSM.16.M88.4 R24, [R135+0xd100] ;  /* 0x00d100008718783b */ /* 0x000f300000000200 */
[----:B------:R-:W5:Y:S08]  /*5b20*/  LDSM.16.M88.4 R32, [R135+0xd900] ;  /* 0x00d900008720783b */ /* 0x000f700000000200 */
        /* <DEDUP_REMOVED lines=12> */
[----:B------:R-:W4:Y:S01]  /*5bf0*/  LDL.64 R250, [R1+0x18] ;  /* 0x0000180001fa7983 */ /* 0x000f220000100a00 */
[C---:B-----5:R-:W-:Y:S08]  /*5c00*/  HMMA.16816.F32.BF16 R28, R152.reuse, R32, RZ ;  /* 0x00000020981c723c */ /* 0x060ff000000418ff */
        /* <DEDUP_REMOVED lines=58> */
[----:B-----5:R-:W2:Y:S08]  /*5fb0*/  LDSM.16.M88.4 R180, [R229+0xc100] ;  /* 0x00c10000e5b4783b */ /* 0x020eb00000000200 */
[----:B------:R-:W0:Y:S08]  /*5fc0*/  LDGDEPBAR ;  /* 0x00000000000079af */ /* 0x000e300000000000 */
[----:B------:R-:W3:Y:S08]  /*5fd0*/  LDSM.16.M88.4 R172, [R229+0xe100] ;  /* 0x00e10000e5ac783b */ /* 0x000ef00000000200 */
[----:B------:R-:W-:Y:S01]  /*5fe0*/  LDSM.16.M88.4 R196, [R240] ;  /* 0x00000000f0c4783b */ /* 0x000fe20000000200 */
[C---:B--2---:R-:W-:Y:S08]  /*5ff0*/  HMMA.16816.F32.BF16 R4, R176.reuse, R180, R4 ;  /* 0x000000b4b004723c */ /* 0x044ff00000041804 */
[C---:B------:R-:W-:Y:S01]  /*6000*/  HMMA.16816.F32.BF16 R8, R176.reuse, R182, R8 ;  /* 0x000000b6b008723c */ /* 0x040fe20000041808 */
[----:B------:R-:W2:Y:S07]  /*6010*/  LDSM.16.M88.4 R180, [R229+0xe900] ;  /* 0x00e90000e5b4783b */ /* 0x000eae0000000200 */
[C---:B------:R-:W-:Y:S08]  /*6020*/  HMMA.16816.F32.BF16 R12, R176.reuse, R160, R12 ;  /* 0x000000a0b00c723c */ /* 0x040ff0000004180c */
[C---:B------:R-:W-:Y:S01]  /*6030*/  HMMA.16816.F32.BF16 R16, R176.reuse, R162, R16 ;  /* 0x000000a2b010723c */ /* 0x040fe20000041810 */
[----:B------:R-:W5:Y:S07]  /*6040*/  LDSM.16.M88.4 R160, [R226] ;  /* 0x00000000e2a0783b */ /* 0x000f6e0000000200 */
[C---:B------:R-:W-:Y:S08]  /*6050*/  HMMA.16816.F32.BF16 R20, R176.reuse, R164, R20 ;  /* 0x000000a4b014723c */ /* 0x040ff00000041814 */
[C---:B------:R-:W-:Y:S01]  /*6060*/  HMMA.16816.F32.BF16 R24, R176.reuse, R166, R24 ;  /* 0x000000a6b018723c */ /* 0x040fe20000041818 */
[----:B------:R-:W1:Y:S07]  /*6070*/  LDSM.16.M88.4 R164, [R226+0x800] ;  /* 0x00080000e2a4783b */ /* 0x000e6e0000000200 */
[C---:B------:R-:W-:Y:S08]  /*6080*/  HMMA.16816.F32.BF16 R28, R176.reuse, R168, R28 ;  /* 0x000000a8b01c723c */ /* 0x040ff0000004181c */
[C---:B------:R-:W-:Y:S01]  /*6090*/  HMMA.16816.F32.BF16 R32, R176.reuse, R170, R32 ;  /* 0x000000aab020723c */ /* 0x040fe20000041820 */
[----:B------:R-:W1:Y:S07]  /*60a0*/  LDSM.16.M88.4 R168, [R226+0x1000] ;  /* 0x00100000e2a8783b */ /* 0x000e6e0000000200 */
[C---:B---3--:R-:W-:Y:S08]  /*60b0*/  HMMA.16816.F32.BF16 R36, R176.reuse, R172, R36 ;  /* 0x000000acb024723c */ /* 0x048ff00000041824 */
[C---:B------:R-:W-:Y:S01]  /*60c0*/  HMMA.16816.F32.BF16 R40, R176.reuse, R174, R40 ;  /* 0x000000aeb028723c */ /* 0x040fe20000041828 */
[----:B------:R-:W3:Y:S07]  /*60d0*/  LDSM.16.M88.4 R172, [R226+0x1800] ;  /* 0x00180000e2ac783b */ /* 0x000eee0000000200 */
[C---:B--2---:R-:W-:Y:S08]  /*60e0*/  HMMA.16816.F32.BF16 R44, R176.reuse, R180, R44 ;  /* 0x000000b4b02c723c */ /* 0x044ff0000004182c */
[----:B------:R-:W-:Y:S01]  /*60f0*/  HMMA.16816.F32.BF16 R48, R176, R182, R48 ;  /* 0x000000b6b030723c */ /* 0x000fe20000041830 */
[----:B------:R-:W2:Y:S07]  /*6100*/  LDSM.16.M88.4 R180, [R226+0x2000] ;  /* 0x00200000e2b4783b */ /* 0x000eae0000000200 */
[C---:B-----5:R-:W-:Y:S08]  /*6110*/  HMMA.16816.F32.BF16 R4, R184.reuse, R160, R4 ;  /* 0x000000a0b804723c */ /* 0x060ff00000041804 */
[C---:B------:R-:W-:Y:S01]  /*6120*/  HMMA.16816.F32.BF16 R8, R184.reuse, R162, R8 ;  /* 0x000000a2b808723c */ /* 0x040fe20000041808 */
[----:B------:R-:W5:Y:S07]  /*6130*/  LDSM.16.M88.4 R160, [R226+0x2800] ;  /* 0x00280000e2a0783b */ /* 0x000f6e0000000200 */
[C---:B-1----:R-:W-:Y:S08]  /*6140*/  HMMA.16816.F32.BF16 R12, R184.reuse, R164, R12 ;  /* 0x000000a4b80c723c */ /* 0x042ff0000004180c */
        /* <DEDUP_REMOVED lines=9> */
[C---:B------:R-:W-:Y:S01]  /*61e0*/  HMMA.16816.F32.BF16 R40, R184.reuse, R182, R40 ;  /* 0x000000b6b828723c */ /* 0x040fe20000041828 */
[----:B------:R-:W2:Y:S07]  /*61f0*/  LDSM.16.M88.4 R180, [R135+0x10900] ;  /* 0x0109000087b4783b */ /* 0x000eae0000000200 */
[C---:B-----5:R-:W-:Y:S08]  /*6200*/  HMMA.16816.F32.BF16 R44, R184.reuse, R160, R44 ;  /* 0x000000a0b82c723c */ /* 0x060ff0000004182c */
[----:B------:R-:W-:Y:S01]  /*6210*/  HMMA.16816.F32.BF16 R48, R184, R162, R48 ;  /* 0x000000a2b830723c */ /* 0x000fe20000041830 */
[----:B------:R-:W5:Y:S07]  /*6220*/  LDSM.16.M88.4 R160, [R135+0x11100] ;  /* 0x0111000087a0783b */ /* 0x000f6e0000000200 */
[C---:B-1----:R-:W-:Y:S08]  /*6230*/  HMMA.16816.F32.BF16 R4, R188.reuse, R164, R4 ;  /* 0x000000a4bc04723c */ /* 0x042ff00000041804 */
        /* <DEDUP_REMOVED lines=8> */
[C---:B--2---:R-:W-:Y:S08]  /*62c0*/  HMMA.16816.F32.BF16 R28, R188.reuse, R180, R28 ;  /* 0x000000b4bc1c723c */ /* 0x044ff0000004181c */
[C---:B------:R-:W-:Y:S01]  /*62d0*/  HMMA.16816.F32.BF16 R32, R188.reuse, R182, R32 ;  /* 0x000000b6bc20723c */ /* 0x040fe20000041820 */
[----:B------:R-:W2:Y:S07]  /*62e0*/  LDSM.16.M88.4 R180, [R239] ;  /* 0x00000000efb4783b */ /* 0x000eae0000000200 */
[C---:B-----5:R-:W-:Y:S08]  /*62f0*/  HMMA.16816.F32.BF16 R36, R188.reuse, R160, R36 ;  /* 0x000000a0bc24723c */ /* 0x060ff00000041824 */
[C---:B------:R-:W-:Y:S01]  /*6300*/  HMMA.16816.F32.BF16 R40, R188.reuse, R162, R40 ;  /* 0x000000a2bc28723c */ /* 0x040fe20000041828 */
[----:B------:R-:W5:Y:S07]  /*6310*/  LDSM.16.M88.4 R160, [R238] ;  /* 0x00000000eea0783b */ /* 0x000f6e0000000200 */
[C---:B-1----:R-:W-:Y:S08]  /*6320*/  HMMA.16816.F32.BF16 R44, R188.reuse, R164, R44 ;  /* 0x000000a4bc2c723c */ /* 0x042ff0000004182c */
[----:B------:R-:W-:Y:S01]  /*6330*/  HMMA.16816.F32.BF16 R48, R188, R166, R48 ;  /* 0x000000a6bc30723c */ /* 0x000fe20000041830 */
[----:B------:R-:W1:Y:S07]  /*6340*/  LDSM.16.M88.4 R164, [R237] ;  /* 0x00000000eda4783b */ /* 0x000e6e0000000200 */
[C---:B------:R-:W-:Y:S08]  /*6350*/  HMMA.16816.F32.BF16 R4, R192.reuse, R168, R4 ;  /* 0x000000a8c004723c */ /* 0x040ff00000041804 */
[C---:B------:R-:W-:Y:S01]  /*6360*/  HMMA.16816.F32.BF16 R8, R192.reuse, R170, R8 ;  /* 0x000000aac008723c */ /* 0x040fe20000041808 */
[----:B------:R-:W1:Y:S07]  /*6370*/  LDSM.16.M88.4 R168, [R229+0xf100] ;  /* 0x00f10000e5a8783b */ /* 0x000e6e0000000200 */
[C---:B---3--:R-:W-:Y:S08]  /*6380*/  HMMA.16816.F32.BF16 R12, R192.reuse, R172, R12 ;  /* 0x000000acc00c723c */ /* 0x048ff0000004180c */
[C---:B------:R-:W-:Y:S01]  /*6390*/  HMMA.16816.F32.BF16 R16, R192.reuse, R174, R16 ;  /* 0x000000aec010723c */ /* 0x040fe20000041810 */
[----:B------:R-:W3:Y:S07]  /*63a0*/  LDSM.16.M88.4 R172, [R229+0xf900] ;  /* 0x00f90000e5ac783b */ /* 0x000eee0000000200 */
[C---:B------:R-:W-:Y:S08]  /*63b0*/  HMMA.16816.F32.BF16 R20, R192.reuse, R196, R20 ;  /* 0x000000c4c014723c */ /* 0x040ff00000041814 */
[C---:B------:R-:W-:Y:S01]  /*63c0*/  HMMA.16816.F32.BF16 R24, R192.reuse, R198, R24 ;  /* 0x000000c6c018723c */ /* 0x040fe20000041818 */
[----:B------:R-:W-:Y:S07]  /*63d0*/  LDSM.16.M88.4 R196, [R229+0x11900] ;  /* 0x01190000e5c4783b */ /* 0x000fee0000000200 */
[C---:B--2---:R-:W-:Y:S08]  /*63e0*/  HMMA.16816.F32.BF16 R28, R192.reuse, R180, R28 ;  /* 0x000000b4c01c723c */ /* 0x044ff0000004181c */
[C---:B------:R-:W-:Y:S01]  /*63f0*/  HMMA.16816.F32.BF16 R32, R192.reuse, R182, R32 ;  /* 0x000000b6c020723c */ /* 0x040fe20000041820 */
[----:B------:R-:W2:Y:S07]  /*6400*/  LDSM.16.M88.4 R180, [R229+0x10100] ;  /* 0x01010000e5b4783b */ /* 0x000eae0000000200 */
[C---:B-----5:R-:W-:Y:S08]  /*6410*/  HMMA.16816.F32.BF16 R36, R192.reuse, R160, R36 ;  /* 0x000000a0c024723c */ /* 0x060ff00000041824 */
[C---:B------:R-:W-:Y:S01]  /*6420*/  HMMA.16816.F32.BF16 R40, R192.reuse, R162, R40 ;  /* 0x000000a2c028723c */ /* 0x040fe20000041828 */
[----:B------:R-:W5:Y:S07]  /*6430*/  LDSM.16.M88.4 R160, [R229+0x10900] ;  /* 0x01090000e5a0783b */ /* 0x000f6e0000000200 */
[C---:B-1----:R-:W-:Y:S08]  /*6440*/  HMMA.16816.F32.BF16 R44, R192.reuse, R164, R44 ;  /* 0x000000a4c02c723c */ /* 0x042ff0000004182c */
[----:B------:R-:W-:Y:S01]  /*6450*/  HMMA.16816.F32.BF16 R48, R192, R166, R48 ;  /* 0x000000a6c030723c */ /* 0x000fe20000041830 */
        /* <DEDUP_REMOVED lines=18> */
[----:B------:R-:W-:Y:S07]  /*6580*/  LDSM.16.M88.4 R196, [R135+0x12100] ;  /* 0x0121000087c4783b */ /* 0x000fee0000000200 */
        /* <DEDUP_REMOVED lines=8> */
[----:B------:R-:W-:Y:S07]  /*6610*/  LDSM.16.M88.4 R180, [R135+0x13900] ;  /* 0x0139000087b4783b */ /* 0x000fee0000000200 */
[C---:B-----5:R-:W-:Y:S08]  /*6620*/  HMMA.16816.F32.BF16 R28, R204.reuse, R160, R28 ;  /* 0x000000a0cc1c723c */ /* 0x060ff0000004181c */
[C---:B------:R-:W-:Y:S01]  /*6630*/  HMMA.16816.F32.BF16 R32, R204.reuse, R162, R32 ;  /* 0x000000a2cc20723c */ /* 0x040fe20000041820 */
[----:B------:R-:W2:Y:S07]  /*6640*/  LDSM.16.M88.4 R160, [R135+0x13100] ;  /* 0x0131000087a0783b */ /* 0x000eae0000000200 */
[C---:B-1----:R-:W-:Y:S08]  /*6650*/  HMMA.16816.F32.BF16 R36, R204.reuse, R164, R36 ;  /* 0x000000a4cc24723c */ /* 0x042ff00000041824 */
[C---:B------:R-:W-:Y:S01]  /*6660*/  HMMA.16816.F32.BF16 R40, R204.reuse, R166, R40 ;  /* 0x000000a6cc28723c */ /* 0x040fe20000041828 */
[----:B------:R-:W1:Y:S07]  /*6670*/  LDSM.16.M88.4 R164, [R135+0x14100] ;  /* 0x0141000087a4783b */ /* 0x000e6e0000000200 */
[C---:B------:R-:W-:Y:S08]  /*6680*/  HMMA.16816.F32.BF16 R44, R204.reuse, R168, R44 ;  /* 0x000000a8cc2c723c */ /* 0x040ff0000004182c */
[----:B------:R-:W-:Y:S01]  /*6690*/  HMMA.16816.F32.BF16 R48, R204, R170, R48 ;  /* 0x000000aacc30723c */ /* 0x000fe20000041830 */
[----:B------:R-:W5:Y:S07]  /*66a0*/  LDSM.16.M88.4 R168, [R135+0x14900] ;  /* 0x0149000087a8783b */ /* 0x000f6e0000000200 */
[C---:B------:R-:W-:Y:S08]  /*66b0*/  HMMA.16816.F32.BF16 R4, R208.reuse, R196, R4 ;  /* 0x000000c4d004723c */ /* 0x040ff00000041804 */
[C---:B------:R-:W-:Y:S01]  /*66c0*/  HMMA.16816.F32.BF16 R8, R208.reuse, R198, R8 ;  /* 0x000000c6d008723c */ /* 0x040fe20000041808 */
[----:B------:R-:W-:Y:S07]  /*66d0*/  LDSM.16.M88.4 R196, [R234] ;  /* 0x00000000eac4783b */ /* 0x000fee0000000200 */
[C---:B---3--:R-:W-:Y:S08]  /*66e0*/  HMMA.16816.F32.BF16 R12, R208.reuse, R172, R12 ;  /* 0x000000acd00c723c */ /* 0x048ff0000004180c */
[C---:B------:R-:W-:Y:S01]  /*66f0*/  HMMA.16816.F32.BF16 R16, R208.reuse, R174, R16 ;  /* 0x000000aed010723c */ /* 0x040fe20000041810 */
[----:B------:R-:W3:Y:S07]  /*6700*/  LDSM.16.M88.4 R172, [R236] ;  /* 0x00000000ecac783b */ /* 0x000eee0000000200 */
[C---:B--2---:R-:W-:Y:S08]  /*6710*/  HMMA.16816.F32.BF16 R20, R208.reuse, R160, R20 ;  /* 0x000000a0d014723c */ /* 0x044ff00000041814 */
[C---:B------:R-:W-:Y:S01]  /*6720*/  HMMA.16816.F32.BF16 R24, R208.reuse, R162, R24 ;  /* 0x000000a2d018723c */ /* 0x040fe20000041818 */
[----:B------:R-:W2:Y:S07]  /*6730*/  LDSM.16.M88.4 R160, [R235] ;  /* 0x00000000eba0783b */ /* 0x000eae0000000200 */
[C---:B------:R-:W-:Y:S08]  /*6740*/  HMMA.16816.F32.BF16 R28, R208.reuse, R180, R28 ;  /* 0x000000b4d01c723c */ /* 0x040ff0000004181c */
[C---:B------:R-:W-:Y:S01]  /*6750*/  HMMA.16816.F32.BF16 R32, R208.reuse, R182, R32 ;  /* 0x000000b6d020723c */ /* 0x040fe20000041820 */
[----:B------:R-:W-:Y:S07]  /*6760*/  LDSM.16.M88.4 R180, [R231] ;  /* 0x00000000e7b4783b */ /* 0x000fee0000000200 */
[C---:B-1----:R-:W-:Y:S08]  /*6770*/  HMMA.16816.F32.BF16 R36, R208.reuse, R164, R36 ;  /* 0x000000a4d024723c */ /* 0x042ff00000041824 */
[C---:B------:R-:W-:Y:S01]  /*6780*/  HMMA.16816.F32.BF16 R40, R208.reuse, R166, R40 ;  /* 0x000000a6d028723c */ /* 0x040fe20000041828 */
[----:B------:R-:W1:Y:S07]  /*6790*/  LDSM.16.M88.4 R164, [R233] ;  /* 0x00000000e9a4783b */ /* 0x000e6e0000000200 */
[C---:B-----5:R-:W-:Y:S08]  /*67a0*/  HMMA.16816.F32.BF16 R44, R208.reuse, R168, R44 ;  /* 0x000000a8d02c723c */ /* 0x060ff0000004182c */
[----:B------:R-:W-:Y:S01]  /*67b0*/  HMMA.16816.F32.BF16 R48, R208, R170, R48 ;  /* 0x000000aad030723c */ /* 0x000fe20000041830 */
[----:B------:R-:W5:Y:S07]  /*67c0*/  LDSM.16.M88.4 R168, [R232] ;  /* 0x00000000e8a8783b */ /* 0x000f6e0000000200 */
[C---:B---3--:R-:W-:Y:S08]  /*67d0*/  HMMA.16816.F32.BF16 R4, R212.reuse, R172, R4 ;  /* 0x000000acd404723c */ /* 0x048ff00000041804 */
        /* <DEDUP_REMOVED lines=11> */
[C---:B-----5:R-:W-:Y:S08]  /*6890*/  HMMA.16816.F32.BF16 R36, R212.reuse, R168, R36 ;  /* 0x000000a8d424723c */ /* 0x060ff00000041824 */
[C---:B------:R-:W-:Y:S01]  /*68a0*/  HMMA.16816.F32.BF16 R40, R212.reuse, R170, R40 ;  /* 0x000000aad428723c */ /* 0x040fe20000041828 */
[----:B------:R-:W3:Y:S07]  /*68b0*/  LDSM.16.M88.4 R168, [R229+0x13900] ;  /* 0x01390000e5a8783b */ /* 0x000eee0000000200 */
[C---:B------:R-:W-:Y:S08]  /*68c0*/  HMMA.16816.F32.BF16 R44, R212.reuse, R180, R44 ;  /* 0x000000b4d42c723c */ /* 0x040ff0000004182c */
[----:B------:R-:W-:Y:S01]  /*68d0*/  HMMA.16816.F32.BF16 R48, R212, R182, R48 ;  /* 0x000000b6d430723c */ /* 0x000fe20000041830 */
[----:B------:R-:W5:Y:S07]  /*68e0*/  LDSM.16.M88.4 R180, [R229+0x14100] ;  /* 0x01410000e5b4783b */ /* 0x000f6e0000000200 */
[C---:B--2---:R-:W-:Y:S08]  /*68f0*/  HMMA.16816.F32.BF16 R4, R216.reuse, R160, R4 ;  /* 0x000000a0d804723c */ /* 0x044ff00000041804 */
[C---:B------:R-:W-:Y:S01]  /*6900*/  HMMA.16816.F32.BF16 R8, R216.reuse, R162, R8 ;  /* 0x000000a2d808723c */ /* 0x040fe20000041808 */
[----:B------:R-:W2:Y:S07]  /*6910*/  LDSM.16.M88.4 R160, [R229+0x14900] ;  /* 0x01490000e5a0783b */ /* 0x000eae0000000200 */
[C---:B------:R-:W-:Y:S08]  /*6920*/  HMMA.16816.F32.BF16 R12, R216.reuse, R172, R12 ;  /* 0x000000acd80c723c */ /* 0x040ff0000004180c */
[C---:B------:R-:W-:Y:S01]  /*6930*/  HMMA.16816.F32.BF16 R16, R216.reuse, R174, R16 ;  /* 0x000000aed810723c */ /* 0x040fe20000041810 */
[----:B------:R-:W2:Y:S07]  /*6940*/  LDSM.16.M88.4 R172, [R226+0x6800] ;  /* 0x00680000e2ac783b */ /* 0x000eae0000000200 */
[C---:B-1----:R-:W-:Y:S08]  /*6950*/  HMMA.16816.F32.BF16 R20, R216.reuse, R164, R20 ;  /* 0x000000a4d814723c */ /* 0x042ff00000041814 */
[C---:B------:R-:W-:Y:S01]  /*6960*/  HMMA.16816.F32.BF16 R24, R216.reuse, R166, R24 ;  /* 0x000000a6d818723c */ /* 0x040fe20000041818 */
[----:B------:R-:W1:Y:S07]  /*6970*/  LDSM.16.M88.4 R164, [R226+0x7000] ;  /* 0x00700000e2a4783b */ /* 0x000e6e0000000200 */
[C---:B---3--:R-:W-:Y:S08]  /*6980*/  HMMA.16816.F32.BF16 R28, R216.reuse, R168, R28 ;  /* 0x000000a8d81c723c */ /* 0x048ff0000004181c */
[C---:B------:R-:W-:Y:S01]  /*6990*/  HMMA.16816.F32.BF16 R32, R216.reuse, R170, R32 ;  /* 0x000000aad820723c */ /* 0x040fe20000041820 */
[----:B------:R-:W-:Y:S07]  /*69a0*/  LDSM.16.M88.4 R168, [R226+0x8000] ;  /* 0x00800000e2a8783b */ /* 0x000fee0000000200 */
[C---:B-----5:R-:W-:Y:S01]  /*69b0*/  HMMA.16816.F32.BF16 R36, R216.reuse, R180, R36 ;  /* 0x000000b4d824723c */ /* 0x060fe20000041824 */
[----:B------:R-:W3:Y:S07]  /*69c0*/  LDL.64 R180, [R1+0x10] ;  /* 0x0000100001b47983 */ /* 0x000eee0000100a00 */
[C---:B------:R-:W-:Y:S08]  /*69d0*/  HMMA.16816.F32.BF16 R40, R216.reuse, R182, R40 ;  /* 0x000000b6d828723c */ /* 0x040ff00000041828 */
[C---:B--2---:R-:W-:Y:S08]  /*69e0*/  HMMA.16816.F32.BF16 R44, R216.reuse, R160, R44 ;  /* 0x000000a0d82c723c */ /* 0x044ff0000004182c */
[----:B------:R-:W-:Y:S01]  /*69f0*/  HMMA.16816.F32.BF16 R48, R216, R162, R48 ;  /* 0x000000a2d830723c */ /* 0x000fe20000041830 */
[----:B------:R-:W2:Y:S07]  /*6a00*/  LDSM.16.M88.4 R160, [R226+0x7800] ;  /* 0x00780000e2a0783b */ /* 0x000eae0000000200 */
[C---:B------:R-:W-:Y:S08]  /*6a10*/  HMMA.16816.F32.BF16 R4, R220.reuse, R196, R4 ;  /* 0x000000c4dc04723c */ /* 0x040ff00000041804 */
[C---:B------:R-:W-:Y:S08]  /*6a20*/  HMMA.16816.F32.BF16 R8, R220.reuse, R198, R8 ;  /* 0x000000c6dc08723c */ /* 0x040ff00000041808 */
[C---:B------:R-:W-:Y:S08]  /*6a30*/  HMMA.16816.F32.BF16 R12, R220.reuse, R172, R12 ;  /* 0x000000acdc0c723c */ /* 0x040ff0000004180c */
[C---:B------:R-:W-:Y:S04]  /*6a40*/  HMMA.16816.F32.BF16 R16, R220.reuse, R174, R16 ;  /* 0x000000aedc10723c */ /* 0x040fe80000041810 */
[----:B------:R-:W-:Y:S02]  /*6a50*/  FMNMX.FTZ R0, R4, R133, !PT ;  /* 0x0000008504007209 */ /* 0x000fe40007810000 */
[----:B------:R-:W-:Y:S02]  /*6a60*/  FMNMX.FTZ R2, R6, R134, !PT ;  /* 0x0000008606027209 */ /* 0x000fe40007810000 */
[C---:B-1----:R-:W-:Y:S04]  /*6a70*/  HMMA.16816.F32.BF16 R20, R220.reuse, R164, R20 ;  /* 0x000000a4dc14723c */ /* 0x042fe80000041814 */
[----:B------:R-:W-:Y:S02]  /*6a80*/  FMNMX.FTZ R0, R5, R0, !PT ;  /* 0x0000000005007209 */ /* 0x000fe40007810000 */
[----:B------:R-:W-:Y:S02]  /*6a90*/  FMNMX.FTZ R2, R7, R2, !PT ;  /* 0x0000000207027209 */ /* 0x000fe40007810000 */
[C---:B------:R-:W-:Y:S01]  /*6aa0*/  HMMA.16816.F32.BF16 R24, R220.reuse, R166, R24 ;  /* 0x000000a6dc18723c */ /* 0x040fe20000041818 */
[----:B------:R-:W1:Y:S01]  /*6ab0*/  LDSM.16.M88.4 R164, [R226+0x8800] ;  /* 0x00880000e2a4783b */ /* 0x000e620000000200 */
[----:B------:R-:W-:Y:S04]  /*6ac0*/  DEPBAR.LE SB0, 0x0 ;  /* 0x000080000000791a */ /* 0x000fe80000000000 */
[----:B------:R-:W-:Y:S02]  /*6ad0*/  FMNMX.FTZ R0, R8, R0, !PT ;  /* 0x0000000008007209 */ /* 0x000fe40007810000 */
[C---:B--2---:R-:W-:Y:S01]  /*6ae0*/  HMMA.16816.F32.BF16 R28, R220.reuse, R160, R28 ;  /* 0x000000a0dc1c723c */ /* 0x044fe2000004181c */
[----:B------:R-:W-:Y:S04]  /*6af0*/  BAR.SYNC.DEFER_BLOCKING 0x0 ;  /* 0x0000000000007b1d */ /* 0x000fe80000010000 */
[----:B------:R-:W-:Y:S02]  /*6b00*/  FMNMX.FTZ R0, R9, R0, !PT ;  /* 0x0000000009007209 */ /* 0x000fe40007810000 */
[----:B------:R-:W-:Y:S01]  /*6b10*/  FMNMX.FTZ R2, R10, R2, !PT ;  /* 0x000000020a027209 */ /* 0x000fe20007810000 */
[C---:B------:R-:W-:Y:S04]  /*6b20*/  HMMA.16816.F32.BF16 R32, R220.reuse, R162, R32 ;  /* 0x000000a2dc20723c */ /* 0x040fe80000041820 */
[----:B------:R-:W-:Y:S02]  /*6b30*/  FMNMX.FTZ R0, R12, R0, !PT ;  /* 0x000000000c007209 */ /* 0x000fe40007810000 */
[----:B------:R-:W-:Y:S02]  /*6b40*/  FMNMX.FTZ R2, R11, R2, !PT ;  /* 0x000000020b027209 */ /* 0x000fe40007810000 */
[C---:B------:R-:W-:Y:S04]  /*6b50*/  HMMA.16816.F32.BF16 R36, R220.reuse, R168, R36 ;  /* 0x000000a8dc24723c */ /* 0x040fe80000041824 */
[----:B------:R-:W-:Y:S02]  /*6b60*/  FMNMX.FTZ R0, R13, R0, !PT ;  /* 0x000000000d007209 */ /* 0x000fe40007810000 */
[----:B------:R-:W-:Y:S02]  /*6b70*/  FMNMX.FTZ R2, R14, R2, !PT ;  /* 0x000000020e027209 */ /* 0x000fe40007810000 */
[C---:B------:R-:W-:Y:S04]  /*6b80*/  HMMA.16816.F32.BF16 R40, R220.reuse, R170, R40 ;  /* 0x000000aadc28723c */ /* 0x040fe80000041828 */
[----:B------:R-:W-:Y:S02]  /*6b90*/  FMNMX.FTZ R0, R16, R0, !PT ;  /* 0x0000000010007209 */ /* 0x000fe40007810000 */
[----:B------:R-:W-:Y:S02]  /*6ba0*/  FMNMX.FTZ R2, R15, R2, !PT ;  /* 0x000000020f027209 */ /* 0x000fe40007810000 */
[----:B------:R-:W-:Y:S01]  /*6bb0*/  FMNMX.FTZ R0, R17, R0, !PT ;  /* 0x0000000011007209 */ /* 0x000fe20007810000 */
[C---:B-1----:R-:W-:Y:S03]  /*6bc0*/  HMMA.16816.F32.BF16 R44, R220.reuse, R164, R44 ;  /* 0x000000a4dc2c723c */ /* 0x042fe6000004182c */
[----:B------:R-:W-:Y:S02]  /*6bd0*/  FMNMX.FTZ R0, R20, R0, !PT ;  /* 0x0000000014007209 */ /* 0x000fe40007810000 */
[----:B------:R-:W-:Y:S02]  /*6be0*/  FMNMX.FTZ R2, R18, R2, !PT ;  /* 0x0000000212027209 */ /* 0x000fe40007810000 */
[----:B------:R-:W-:Y:S01]  /*6bf0*/  FMNMX.FTZ R0, R21, R0, !PT ;  /* 0x0000000015007209 */ /* 0x000fe20007810000 */
[----:B------:R-:W-:Y:S04]  /*6c00*/  HMMA.16816.F32.BF16 R48, R220, R166, R48 ;  /* 0x000000a6dc30723c */ /* 0x000fe80000041830 */
[----:B------:R-:W-:Y:S02]  /*6c10*/  FMNMX.FTZ R0, R24, R0, !PT ;  /* 0x0000000018007209 */ /* 0x000fe40007810000 */
[----:B------:R-:W-:Y:S02]  /*6c20*/  FMNMX.FTZ R2, R19, R2, !PT ;  /* 0x0000000213027209 */ /* 0x000fe40007810000 */
[----:B------:R-:W-:Y:S04]  /*6c30*/  FMNMX.FTZ R0, R25, R0, !PT ;  /* 0x0000000019007209 */ /* 0x000fe80007810000 */
[----:B------:R-:W-:Y:S02]  /*6c40*/  FMNMX.FTZ R0, R28, R0, !PT ;  /* 0x000000001c007209 */ /* 0x000fe40007810000 */
        /* <DEDUP_REMOVED lines=33> */
[----:B-1----:R-:W-:Y:S02]  /*6e60*/  FMNMX.FTZ R132, R132, R160, !PT ;  /* 0x000000a084847209 */ /* 0x002fe40007810000 */
[----:B----4-:R-:W-:Y:S03]  /*6e70*/  @P0 MOV R160, R250 ;  /* 0x000000fa00a00202 */ /* 0x010fe60000000f00 */
[C---:B------:R-:W-:Y:S02]  /*6e80*/  FMUL.FTZ R172, R132.reuse, c[0x0][0x2d0] ;  /* 0x0000b40084ac7a20 */ /* 0x040fe40000410000 */
[----:B------:R-:W-:Y:S02]  /*6e90*/  FADD.FTZ R2, -R132, R133 ;  /* 0x0000008584027221 */ /* 0x000fe40000010100 */
[--C-:B------:R-:W-:Y:S01]  /*6ea0*/  FFMA.FTZ R133, R4, c[0x0][0x2d0], -R172.reuse ;  /* 0x0000b40004857a23 */ /* 0x100fe200000108ac */
[----:B------:R-:W-:Y:S01]  /*6eb0*/  MOV R4, UR18 ;  /* 0x0000001200047c02 */ /* 0x000fe20008000f00 */
[--C-:B------:R-:W-:Y:S02]  /*6ec0*/  FFMA.FTZ R5, R5, c[0x0][0x2d0], -R172.reuse ;  /* 0x0000b40005057a23 */ /* 0x100fe400000108ac */
[----:B------:R1:W-:Y:S01]  /*6ed0*/  MUFU.EX2 R173, R133 ;  /* 0x0000008500ad7308 */ /* 0x0003e20000000800 */
[--C-:B------:R-:W-:Y:S02]  /*6ee0*/  FFMA.FTZ R8, R8, c[0x0][0x2d0], -R172.reuse ;  /* 0x0000b40008087a23 */ /* 0x100fe400000108ac */
[--C-:B------:R-:W-:Y:S01]  /*6ef0*/  FFMA.FTZ R9, R9, c[0x0][0x2d0], -R172.reuse ;  /* 0x0000b40009097a23 */ /* 0x100fe200000108ac */
[----:B--2---:R-:W-:Y:S01]  /*6f00*/  FMNMX.FTZ R3, R0, R3, !PT ;  /* 0x0000000300037209 */ /* 0x004fe20007810000 */
[----:B------:R-:W-:Y:S02]  /*6f10*/  FMUL.FTZ R0, R2, c[0x0][0x2d0] ;  /* 0x0000b40002007a20 */ /* 0x000fe40000410000 */
[--C-:B------:R-:W-:Y:S03]  /*6f20*/  FFMA.FTZ R12, R12, c[0x0][0x2d0], -R172.reuse ;  /* 0x0000b4000c0c7a23 */ /* 0x100fe600000108ac */
[----:B------:R-:W-:Y:S01]  /*6f30*/  MUFU.EX2 R196, R5 ;  /* 0x0000000500c47308 */ /* 0x000fe20000000800 */
        /* <DEDUP_REMOVED lines=17> */
[----:B------:R2:W4:Y:S01]  /*7050*/  MUFU.EX2 R2, R0 ;  /* 0x0000000000027308 */ /* 0x0005220000000800 */
[----:B------:R-:W-:Y:S09]  /*7060*/  FFMA.FTZ R48, R48, c[0x0][0x2d0], -R172 ;  /* 0x0000b40030307a23 */ /* 0x000ff200000108ac */
[----:B------:R-:W-:Y:S01]  /*7070*/  MUFU.EX2 R174, R12 ;  /* 0x0000000c00ae7308 */ /* 0x000fe20000000800 */
[----:B---3--:R-:W-:Y:S05]  /*7080*/  @P0 MOV R161, R181 ;  /* 0x000000b500a10202 */ /* 0x008fea0000000f00 */
[----:B------:R-:W-:Y:S04]  /*7090*/  @P0 IMAD.WIDE.U32 R160, R4, 0x60, R160 ;  /* 0x0000006004a00825 */ /* 0x000fe800078e00a0 */
[----:B------:R-:W-:Y:S01]  /*70a0*/  MUFU.EX2 R175, R13 ;  /* 0x0000000d00af7308 */ /* 0x000fe20000000800 */
[----:B------:R-:W-:Y:S01]  /*70b0*/  @P0 IADD3 R4, R161, UR12, RZ ;  /* 0x0000000ca1040c10 */ /* 0x000fe2000fffe0ff */
[----:B------:R-:W-:Y:S01]  /*70c0*/  @UP0 USHF.L.U32 UR12, UR4, 0x6, URZ ;  /* 0x00000006040c0899 */ /* 0x000fe2000800063f */
[C---:B-1----:R-:W-:Y:S01]  /*70d0*/  @P0 SHF.L.U32 R133, R160.reuse, 0x1, RZ ;  /* 0x00000001a0850819 */ /* 0x042fe200000006ff */
[----:B--2---:R-:W-:Y:S01]  /*70e0*/  FADD.FTZ R0, -R3, R134 ;  /* 0x0000008603007221 */ /* 0x004fe20000010100 */
[----:B------:R-:W-:Y:S01]  /*70f0*/  @P0 SHF.L.U64.HI R160, R160, 0x1, R4 ;  /* 0x00000001a0a00819 */ /* 0x000fe20000010204 */
[----:B----4-:R-:W-:Y:S01]  /*7100*/  FMUL.FTZ R52, R2, R52 ;  /* 0x0000003402347220 */ /* 0x010fe20000410000 */
[C---:B------:R-:W-:Y:S01]  /*7110*/  @P0 IADD3 R4, P1, R133.reuse, c[0x0][0x1c8], RZ ;  /* 0x0000720085040a10 */ /* 0x040fe20007f3e0ff */
[----:B------:R-:W-:Y:S01]  /*7120*/  FMUL.FTZ R0, R0, c[0x0][0x2d0] ;  /* 0x0000b40000007a20 */ /* 0x000fe20000410000 */
[C---:B------:R-:W-:Y:S01]  /*7130*/  @P0 IADD3 R162, P2, R133.reuse, 0x80, RZ ;  /* 0x0000008085a20810 */ /* 0x040fe20007f5e0ff */
[----:B------:R-:W-:Y:S01]  /*7140*/  FMUL.FTZ R53, R2, R53 ;  /* 0x0000003502357220 */ /* 0x000fe20000410000 */
[----:B------:R-:W-:Y:S01]  /*7150*/  @P0 IADD3.X R5, R160, c[0x0][0x1cc], RZ, P1, !PT ;  /* 0x00007300a0050a10 */ /* 0x000fe20000ffe4ff */
[----:B------:R-:W-:Y:S01]  /*7160*/  FMUL.FTZ R56, R2, R56 ;  /* 0x0000003802387220 */ /* 0x000fe20000410000 */
[----:B------:R-:W-:Y:S01]  /*7170*/  @P0 IADD3 R162, P1, R162, c[0x0][0x1c8], RZ ;  /* 0x00007200a2a20a10 */ /* 0x000fe20007f3e0ff */
[----:B------:R-:W1:Y:S01]  /*7180*/  MUFU.EX2 R0, R0 ;  /* 0x0000000000007308 */ /* 0x000e620000000800 */
[----:B------:R-:W-:Y:S01]  /*7190*/  @P0 IADD3 R8, P3, R133, 0x100, RZ ;  /* 0x0000010085080810 */ /* 0x000fe20007f7e0ff */
[----:B------:R2:W-:Y:S01]  /*71a0*/  @P0 LDGSTS.E.BYPASS.LTC128B.128 [R248+0xc100], [R4.64], !P6 ;  /* 0x0c10000004f80fae */ /* 0x0005e2000f101d4a */
[--C-:B------:R-:W-:Y:S01]  /*71b0*/  @P0 IADD3.X R163, RZ, c[0x0][0x1cc], R160.reuse, P1, P2 ;  /* 0x00007300ffa30a10 */ /* 0x100fe20000fe44a0 */
[----:B------:R-:W-:Y:S01]  /*71c0*/  FMUL.FTZ R133, R3, c[0x0][0x2d0] ;  /* 0x0000b40003857a20 */ /* 0x000fe20000410000 */
[----:B------:R-:W-:Y:S01]  /*71d0*/  @P0 IADD3 R8, P2, R8, c[0x0][0x1c8], RZ ;  /* 0x0000720008080a10 */ /* 0x000fe20007f5e0ff */
[----:B------:R-:W-:Y:S02]  /*71e0*/  FMUL.FTZ R57, R2, R57 ;  /* 0x0000003902397220 */ /* 0x000fe40000410000 */
[--C-:B------:R-:W-:Y:S01]  /*71f0*/  FFMA.FTZ R6, R6, c[0x0][0x2d0], -R133.reuse ;  /* 0x0000b40006067a23 */ /* 0x100fe20000010885 */
[----:B------:R-:W-:Y:S01]  /*7200*/  @P0 IADD3.X R9, RZ, c[0x0][0x1cc], R160, P2, P3 ;  /* 0x00007300ff090a10 */ /* 0x000fe200017e64a0 */
[----:B------:R3:W-:Y:S01]  /*7210*/  @P0 LDGSTS.E.BYPASS.LTC128B.128 [R248+0xf100], [R162.64], !P5 ;  /* 0x0f100000a2f80fae */ /* 0x0007e2000e901d4a */
[--C-:B------:R-:W-:Y:S01]  /*7220*/  FFMA.FTZ R134, R7, c[0x0][0x2d0], -R133.reuse ;  /* 0x0000b40007867a23 */ /* 0x100fe20000010885 */
[----:B------:R4:W-:Y:S01]  /*7230*/  MUFU.EX2 R183, R6 ;  /* 0x0000000600b77308 */ /* 0x0009e20000000800 */
[--C-:B------:R-:W-:Y:S02]  /*7240*/  FFMA.FTZ R10, R10, c[0x0][0x2d0], -R133.reuse ;  /* 0x0000b4000a0a7a23 */ /* 0x100fe40000010885 */
[--C-:B------:R-:W-:Y:S02]  /*7250*/  FFMA.FTZ R11, R11, c[0x0][0x2d0], -R133.reuse ;  /* 0x0000b4000b0b7a23 */ /* 0x100fe40000010885 */
[C---:B------:R-:W-:Y:S01]  /*7260*/  FMUL.FTZ R60, R2.reuse, R60 ;  /* 0x0000003c023c7220 */ /* 0x040fe20000410000 */
[----:B------:R5:W-:Y:S01]  /*7270*/  @P0 LDGSTS.E.BYPASS.LTC128B.128 [R248+0x12100], [R8.64], !P4 ;  /* 0x1210000008f80fae */ /* 0x000be2000e101d4a */
[C---:B------:R-:W-:Y:S02]  /*7280*/  FMUL.FTZ R61, R2.reuse, R61 ;  /* 0x0000003d023d7220 */ /* 0x040fe40000410000 */
[C---:B------:R-:W-:Y:S01]  /*7290*/  FMUL.FTZ R64, R2.reuse, R64 ;  /* 0x0000004002407220 */ /* 0x040fe20000410000 */
[----:B------:R3:W-:Y:S01]  /*72a0*/  MUFU.EX2 R181, R10 ;  /* 0x0000000a00b57308 */ /* 0x0007e20000000800 */
[----:B------:R-:W-:Y:S02]  /*72b0*/  FMUL.FTZ R65, R2, R65 ;  /* 0x0000004102417220 */ /* 0x000fe40000410000 */
[C---:B-1----:R-:W-:Y:S02]  /*72c0*/  FMUL.FTZ R54, R0.reuse, R54 ;  /* 0x0000003600367220 */ /* 0x042fe40000410000 */
[----:B------:R-:W-:Y:S01]  /*72d0*/  FMUL.FTZ R55, R0, R55 ;  /* 0x0000003700377220 */ /* 0x000fe20000410000 */
[----:B--2---:R-:W-:Y:S01]  /*72e0*/  @P0 IADD3 R4, P1, R4, UR12, RZ ;  /* 0x0000000c04040c10 */ /* 0x004fe2000ff3e0ff */
[C---:B------:R-:W-:Y:S03]  /*72f0*/  FMUL.FTZ R58, R0.reuse, R58 ;  /* 0x0000003a003a7220 */ /* 0x040fe60000410000 */
[----:B------:R1:W-:Y:S01]  /*7300*/  MUFU.EX2 R180, R11 ;  /* 0x0000000b00b47308 */ /* 0x0003e20000000800 */
[----:B------:R-:W-:Y:S01]  /*7310*/  @P0 IADD3.X R5, R5, UR15, RZ, P1, !PT ;  /* 0x0000000f05050c10 */ /* 0x000fe20008ffe4ff */
[----:B------:R-:W-:Y:S01]  /*7320*/  FMUL.FTZ R59, R0, R59 ;  /* 0x0000003b003b7220 */ /* 0x000fe20000410000 */
[----:B----4-:R-:W-:Y:S01]  /*7330*/  @P0 IADD3 R6, P2, R4, UR12, RZ ;  /* 0x0000000c04060c10 */ /* 0x010fe2000ff5e0ff */
[C---:B------:R-:W-:Y:S02]  /*7340*/  FMUL.FTZ R62, R0.reuse, R62 ;  /* 0x0000003e003e7220 */ /* 0x040fe40000410000 */
[----:B------:R2:W-:Y:S01]  /*7350*/  @P0 LDGSTS.E.BYPASS.LTC128B.128 [R248+0xd100], [R4.64], !P6 ;  /* 0x0d10000004f80fae */ /* 0x0005e2000f101d4a */
[C---:B------:R-:W-:Y:S01]  /*7360*/  FMUL.FTZ R63, R0.reuse, R63 ;  /* 0x0000003f003f7220 */ /* 0x040fe20000410000 */
[----:B------:R-:W-:Y:S01]  /*7370*/  @P0 IADD3.X R7, R5, UR15, RZ, P2, !PT ;  /* 0x0000000f05070c10 */ /* 0x000fe200097fe4ff */
[C---:B------:R-:W-:Y:S01]  /*7380*/  FMUL.FTZ R66, R0.reuse, R66 ;  /* 0x0000004200427220 */ /* 0x040fe20000410000 */
[----:B------:R-:W4:Y:S01]  /*7390*/  MUFU.EX2 R182, R134 ;  /* 0x0000008600b67308 */ /* 0x000f220000000800 */
[----:B------:R-:W-:Y:S02]  /*73a0*/  FMUL.FTZ R67, R0, R67 ;  /* 0x0000004300437220 */ /* 0x000fe40000410000 */
[C---:B-----5:R-:W-:Y:S01]  /*73b0*/  FMUL.FTZ R8, R2.reuse, R140 ;  /* 0x0000008c02087220 */ /* 0x060fe20000410000 */
[----:B------:R2:W-:Y:S01]  /*73c0*/  @P0 LDGSTS.E.BYPASS.LTC128B.128 [R248+0x10100], [R4.64+0x80], !P5 ;  /* 0x1010008004f80fae */ /* 0x0005e2000e901d4a */
[----:B------:R-:W-:Y:S02]  /*73d0*/  FMUL.FTZ R9, R2, R141 ;  /* 0x0000008d02097220 */ /* 0x000fe40000410000 */
[----:B---3--:R-:W-:Y:S02]  /*73e0*/  FMUL.FTZ R10, R0, R142 ;  /* 0x0000008e000a7220 */ /* 0x008fe40000410000 */
[C---:B------:R-:W-:Y:S01]  /*73f0*/  FMUL.FTZ R68, R2.reuse, R68 ;  /* 0x0000004402447220 */ /* 0x040fe20000410000 */
[----:B------:R-:W-:Y:S01]  /*7400*/  MUFU.EX2 R250, R24 ;  /* 0x0000001800fa7308 */ /* 0x000fe20000000800 */
[----:B------:R-:W-:Y:S01]  /*7410*/  FMUL.FTZ R69, R2, R69 ;  /* 0x0000004502457220 */ /* 0x000fe20000410000 */
[----:B------:R2:W-:Y:S01]  /*7420*/  @P0 LDGSTS.E.BYPASS.LTC128B.128 [R248+0x13100], [R4.64+0x100], !P4 ;  /* 0x1310010004f80fae */ /* 0x0005e2000e101d4a */
[C---:B------:R-:W-:Y:S02]  /*7430*/  FMUL.FTZ R70, R0.reuse, R70 ;  /* 0x0000004600467220 */ /* 0x040fe40000410000 */
[C---:B-1----:R-:W-:Y:S02]  /*7440*/  FMUL.FTZ R11, R0.reuse, R143 ;  /* 0x0000008f000b7220 */ /* 0x042fe40000410000 */
[----:B------:R-:W-:Y:S02]  /*7450*/  FMUL.FTZ R71, R0, R71 ;  /* 0x0000004700477220 */ /* 0x000fe40000410000 */
[C---:B------:R-:W-:Y:S01]  /*7460*/  FMUL.FTZ R72, R2.reuse, R72 ;  /* 0x0000004802487220 */ /* 0x040fe20000410000 */
[----:B------:R1:W-:Y:S01]  /*7470*/  @P0 LDGSTS.E.BYPASS.LTC128B.128 [R248+0xe100], [R6.64], !P6 ;  /* 0x0e10000006f80fae */ /* 0x0003e2000f101d4a */
[----:B------:R-:W-:Y:S01]  /*7480*/  FMUL.FTZ R73, R2, R73 ;  /* 0x0000004902497220 */ /* 0x000fe20000410000 */
[----:B------:R-:W-:Y:S01]  /*7490*/  MUFU.EX2 R249, R25 ;  /* 0x0000001900f97308 */ /* 0x000fe20000000800 */
[C---:B------:R-:W-:Y:S02]  /*74a0*/  FMUL.FTZ R74, R0.reuse, R74 ;  /* 0x0000004a004a7220 */ /* 0x040fe40000410000 */
[----:B------:R-:W-:Y:S02]  /*74b0*/  FMUL.FTZ R75, R0, R75 ;  /* 0x0000004b004b7220 */ /* 0x000fe40000410000 */
[C---:B------:R-:W-:Y:S01]  /*74c0*/  FMUL.FTZ R76, R2.reuse, R76 ;  /* 0x0000004c024c7220 */ /* 0x040fe20000410000 */
[----:B------:R1:W-:Y:S01]  /*74d0*/  @P0 LDGSTS.E.BYPASS.LTC128B.128 [R248+0x11100], [R6.64+0x80], !P5 ;  /* 0x1110008006f80fae */ /* 0x0003e2000e901d4a */
[----:B------:R-:W-:Y:S02]  /*74e0*/  FMUL.FTZ R77, R2, R77 ;  /* 0x0000004d024d7220 */ /* 0x000fe40000410000 */
[C---:B------:R-:W-:Y:S01]  /*74f0*/  FMUL.FTZ R78, R0.reuse, R78 ;  /* 0x0000004e004e7220 */ /* 0x040fe20000410000 */
[----:B------:R3:W-:Y:S01]  /*7500*/  MUFU.EX2 R134, R16 ;  /* 0x0000001000867308 */ /* 0x0007e20000000800 */
[----:B------:R-:W-:Y:S02]  /*7510*/  FMUL.FTZ R79, R0, R79 ;  /* 0x0000004f004f7220 */ /* 0x000fe40000410000 */
[C---:B------:R-:W-:Y:S01]  /*7520*/  FMUL.FTZ R80, R2.reuse, R80 ;  /* 0x0000005002507220 */ /* 0x040fe20000410000 */
[----:B------:R1:W-:Y:S01]  /*7530*/  @P0 LDGSTS.E.BYPASS.LTC128B.128 [R248+0x14100], [R6.64+0x100], !P4 ;  /* 0x1410010006f80fae */ /* 0x0003e2000e101d4a */
[C---:B------:R-:W-:Y:S02]  /*7540*/  FMUL.FTZ R81, R2.reuse, R81 ;  /* 0x0000005102517220 */ /* 0x040fe40000410000 */
[----:B--2---:R-:W-:Y:S01]  /*7550*/  FMUL.FTZ R4, R2, R136 ;  /* 0x0000008802047220 */ /* 0x004fe20000410000 */
[----:B------:R-:W-:Y:S01]  /*7560*/  F2FP.BF16.PACK_AB R136, R196, R173 ;  /* 0x000000adc488723e */ /* 0x000fe200000010ff */
[----:B------:R-:W-:Y:S01]  /*7570*/  FMUL.FTZ R5, R2, R137 ;  /* 0x0000008902057220 */ /* 0x000fe20000410000 */
[----:B----4-:R-:W-:Y:S01]  /*7580*/  F2FP.BF16.PACK_AB R137, R182, R183 ;  /* 0x000000b7b689723e */ /* 0x010fe200000010ff */
[C---:B------:R-:W-:Y:S01]  /*7590*/  FMUL.FTZ R82, R0.reuse, R82 ;  /* 0x0000005200527220 */ /* 0x040fe20000410000 */
[----:B------:R-:W2:Y:S01]  /*75a0*/  LDSM.16.MT88.4 R160, [R224+0x100] ;  /* 0x00010000e0a0783b */ /* 0x000ea20000004200 */
[----:B------:R-:W-:Y:S01]  /*75b0*/  FMUL.FTZ R83, R0, R83 ;  /* 0x0000005300537220 */ /* 0x000fe20000410000 */
[----:B------:R4:W-:Y:S01]  /*75c0*/  MUFU.EX2 R199, R17 ;  /* 0x0000001100c77308 */ /* 0x0009e20000000800 */
[C---:B------:R-:W-:Y:S02]  /*75d0*/  FMUL.FTZ R84, R2.reuse, R84 ;  /* 0x0000005402547220 */ /* 0x040fe40000410000 */
[----:B------:R-:W-:Y:S02]  /*75e0*/  FMUL.FTZ R85, R2, R85 ;  /* 0x0000005502557220 */ /* 0x000fe40000410000 */
[C---:B------:R-:W-:Y:S01]  /*75f0*/  FMUL.FTZ R86, R0.reuse, R86 ;  /* 0x0000005600567220 */ /* 0x040fe20000410000 */
[----:B------:R-:W5:Y:S01]  /*7600*/  LDSM.16.MT88.4 R164, [R225+0x100] ;  /* 0x00010000e1a4783b */ /* 0x000f620000004200 */
[----:B------:R-:W-:Y:S02]  /*7610*/  FMUL.FTZ R87, R0, R87 ;  /* 0x0000005700577220 */ /* 0x000fe40000410000 */
[C---:B------:R-:W-:Y:S01]  /*7620*/  FMUL.FTZ R88, R2.reuse, R88 ;  /* 0x0000005802587220 */ /* 0x040fe20000410000 */
[----:B------:R-:W-:Y:S01]  /*7630*/  MUFU.EX2 R252, R20 ;  /* 0x0000001400fc7308 */ /* 0x000fe20000000800 */
[----:B------:R-:W-:Y:S02]  /*7640*/  FMUL.FTZ R89, R2, R89 ;  /* 0x0000005902597220 */ /* 0x000fe40000410000 */
[C---:B------:R-:W-:Y:S01]  /*7650*/  FMUL.FTZ R90, R0.reuse, R90 ;  /* 0x0000005a005a7220 */ /* 0x040fe20000410000 */
[----:B------:R-:W5:Y:S01]  /*7660*/  LDSM.16.MT88.4 R168, [R228+0x100] ;  /* 0x00010000e4a8783b */ /* 0x000f620000004200 */
[C---:B------:R-:W-:Y:S02]  /*7670*/  FMUL.FTZ R91, R0.reuse, R91 ;  /* 0x0000005b005b7220 */ /* 0x040fe40000410000 */
[----:B-1----:R-:W-:Y:S01]  /*7680*/  FMUL.FTZ R6, R0, R138 ;  /* 0x0000008a00067220 */ /* 0x002fe20000410000 */
[----:B------:R-:W-:Y:S01]  /*7690*/  F2FP.BF16.PACK_AB R138, R198, R197 ;  /* 0x000000c5c68a723e */ /* 0x000fe200000010ff */
[----:B------:R-:W-:Y:S01]  /*76a0*/  FMUL.FTZ R7, R0, R139 ;  /* 0x0000008b00077220 */ /* 0x000fe20000410000 */
[----:B------:R-:W-:Y:S01]  /*76b0*/  F2FP.BF16.PACK_AB R139, R180, R181 ;  /* 0x000000b5b48b723e */ /* 0x000fe200000010ff */
[C---:B------:R-:W-:Y:S01]  /*76c0*/  FMUL.FTZ R12, R2.reuse, R144 ;  /* 0x00000090020c7220 */ /* 0x040fe20000410000 */
[----:B------:R-:W1:Y:S01]  /*76d0*/  LDSM.16.MT88.4 R140, [R227+0x100] ;  /* 0x00010000e38c783b */ /* 0x000e620000004200 */
[C---:B------:R-:W-:Y:S01]  /*76e0*/  FMUL.FTZ R13, R2.reuse, R145 ;  /* 0x00000091020d7220 */ /* 0x040fe20000410000 */
[----:B------:R-:W5:Y:S01]  /*76f0*/  MUFU.EX2 R251, R21 ;  /* 0x0000001500fb7308 */ /* 0x000f620000000800 */
[C---:B---3--:R-:W-:Y:S02]  /*7700*/  FMUL.FTZ R16, R2.reuse, R148 ;  /* 0x0000009402107220 */ /* 0x048fe40000410000 */
[----:B----4-:R-:W-:Y:S02]  /*7710*/  FMUL.FTZ R17, R2, R149 ;  /* 0x0000009502117220 */ /* 0x010fe40000410000 */
[--C-:B------:R-:W-:Y:S01]  /*7720*/  FFMA.FTZ R26, R26, c[0x0][0x2d0], -R133.reuse ;  /* 0x0000b4001a1a7a23 */ /* 0x100fe20000010885 */
[----:B------:R-:W0:Y:S01]  /*7730*/  LDGDEPBAR ;  /* 0x00000000000079af */ /* 0x000e220000000000 */
[--C-:B------:R-:W-:Y:S02]  /*7740*/  FFMA.FTZ R27, R27, c[0x0][0x2d0], -R133.reuse ;  /* 0x0000b4001b1b7a23 */ /* 0x100fe40000010885 */
[--C-:B------:R-:W-:Y:S01]  /*7750*/  FFMA.FTZ R30, R30, c[0x0][0x2d0], -R133.reuse ;  /* 0x0000b4001e1e7a23 */ /* 0x100fe20000010885 */
[----:B------:R-:W-:Y:S01]  /*7760*/  MUFU.EX2 R48, R48 ;  /* 0x0000003000307308 */ /* 0x000fe20000000800 */
[--C-:B------:R-:W-:Y:S02]  /*7770*/  FFMA.FTZ R31, R31, c[0x0][0x2d0], -R133.reuse ;  /* 0x0000b4001f1f7a23 */ /* 0x100fe40000010885 */
[--C-:B------:R-:W-:Y:S01]  /*7780*/  FFMA.FTZ R34, R34, c[0x0][0x2d0], -R133.reuse ;  /* 0x0000b40022227a23 */ /* 0x100fe20000010885 */
[C---:B--2---:R-:W-:Y:S05]  /*7790*/  HMMA.16816.F32.BF16 R4, R136.reuse, R160, R4 ;  /* 0x000000a08804723c */ /* 0x044fea0000041804 */
[--C-:B------:R-:W-:Y:S02]  /*77a0*/  FFMA.FTZ R35, R35, c[0x0][0x2d0], -R133.reuse ;  /* 0x0000b40023237a23 */ /* 0x100fe40000010885 */
[--C-:B------:R-:W-:Y:S01]  /*77b0*/  FFMA.FTZ R38, R38, c[0x0][0x2d0], -R133.reuse ;  /* 0x0000b40026267a23 */ /* 0x100fe20000010885 */
[C---:B------:R-:W-:Y:S01]  /*77c0*/  HMMA.16816.F32.BF16 R8, R136.reuse, R162, R8 ;  /* 0x000000a28808723c */ /* 0x040fe20000041808 */
[----:B------:R-:W2:Y:S03]  /*77d0*/  LDSM.16.MT88.4 R160, [R224+0x3100] ;  /* 0x00310000e0a0783b */ /* 0x000ea60000004200 */
[--C-:B------:R-:W-:Y:S01]  /*77e0*/  FFMA.FTZ R39, R39, c[0x0][0x2d0], -R133.reuse ;  /* 0x0000b40027277a23 */ /* 0x100fe20000010885 */
[----:B-----5:R-:W-:Y:S01]  /*77f0*/  F2FP.BF16.PACK_AB R20, R251, R252 ;  /* 0x000000fcfb14723e */ /* 0x020fe200000010ff */
[--C-:B------:R-:W-:Y:S02]  /*7800*/  FFMA.FTZ R42, R42, c[0x0][0x2d0], -R133.reuse ;  /* 0x0000b4002a2a7a23 */ /* 0x100fe40000010885 */
[C---:B------:R-:W-:Y:S04]  /*7810*/  HMMA.16816.F32.BF16 R52, R136.reuse, R164, R52 ;  /* 0x000000a48834723c */ /* 0x040fe80000041834 */
[--C-:B------:R-:W-:Y:S02]  /*7820*/  FFMA.FTZ R43, R43, c[0x0][0x2d0], -R133.reuse ;  /* 0x0000b4002b2b7a23 */ /* 0x100fe40000010885 */
[C---:B------:R-:W-:Y:S02]  /*7830*/  FMUL.FTZ R92, R2.reuse, R92 ;  /* 0x0000005c025c7220 */ /* 0x040fe40000410000 */
[C---:B------:R-:W-:Y:S01]  /*7840*/  HMMA.16816.F32.BF16 R56, R136.reuse, R166, R56 ;  /* 0x000000a68838723c */ /* 0x040fe20000041838 */
[----:B------:R-:W3:Y:S03]  /*7850*/  LDSM.16.MT88.4 R164, [R225+0x3100] ;  /* 0x00310000e1a4783b */ /* 0x000ee60000004200 */
[----:B------:R-:W-:Y:S02]  /*7860*/  FMUL.FTZ R93, R2, R93 ;  /* 0x0000005d025d7220 */ /* 0x000fe40000410000 */
[C---:B------:R-:W-:Y:S02]  /*7870*/  FMUL.FTZ R94, R0.reuse, R94 ;  /* 0x0000005e005e7220 */ /* 0x040fe40000410000 */
[C---:B------:R-:W-:Y:S04]  /*7880*/  HMMA.16816.F32.BF16 R60, R136.reuse, R168, R60 ;  /* 0x000000a8883c723c */ /* 0x040fe8000004183c */
[----:B------:R-:W-:Y:S02]  /*7890*/  FMUL.FTZ R95, R0, R95 ;  /* 0x0000005f005f7220 */ /* 0x000fe40000410000 */
[C---:B------:R-:W-:Y:S02]  /*78a0*/  FMUL.FTZ R96, R2.reuse, R96 ;  /* 0x0000006002607220 */ /* 0x040fe40000410000 */
[C---:B------:R-:W-:Y:S04]  /*78b0*/  HMMA.16816.F32.BF16 R64, R136.reuse, R170, R64 ;  /* 0x000000aa8840723c */ /* 0x040fe80000041840 */
[----:B------:R-:W-:Y:S02]  /*78c0*/  FMUL.FTZ R97, R2, R97 ;  /* 0x0000006102617220 */ /* 0x000fe40000410000 */
[C---:B------:R-:W-:Y:S02]  /*78d0*/  FMUL.FTZ R98, R0.reuse, R98 ;  /* 0x0000006200627220 */ /* 0x040fe40000410000 */
[C---:B-1----:R-:W-:Y:S04]  /*78e0*/  HMMA.16816.F32.BF16 R68, R136.reuse, R140, R68 ;  /* 0x0000008c8844723c */ /* 0x042fe80000041844 */
[----:B------:R-:W-:Y:S02]  /*78f0*/  FMUL.FTZ R99, R0, R99 ;  /* 0x0000006300637220 */ /* 0x000fe40000410000 */
[C---:B------:R-:W-:Y:S02]  /*7900*/  FMUL.FTZ R100, R2.reuse, R100 ;  /* 0x0000006402647220 */ /* 0x040fe40000410000 */
[C---:B------:R-:W-:Y:S01]  /*7910*/  HMMA.16816.F32.BF16 R72, R136.reuse, R142, R72 ;  /* 0x0000008e8848723c */ /* 0x040fe20000041848 */
[----:B------:R-:W1:Y:S03]  /*7920*/  LDSM.16.MT88.4 R140, [R228+0x3100] ;  /* 0x00310000e48c783b */ /* 0x000e660000004200 */
[----:B------:R-:W-:Y:S02]  /*7930*/  FMUL.FTZ R101, R2, R101 ;  /* 0x0000006502657220 */ /* 0x000fe40000410000 */
[C---:B------:R-:W-:Y:S02]  /*7940*/  FMUL.FTZ R102, R0.reuse, R102 ;  /* 0x0000006600667220 */ /* 0x040fe40000410000 */
[C---:B--2---:R-:W-:Y:S04]  /*7950*/  HMMA.16816.F32.BF16 R76, R136.reuse, R160, R76 ;  /* 0x000000a0884c723c */ /* 0x044fe8000004184c */
[----:B------:R-:W-:Y:S02]  /*7960*/  FMUL.FTZ R103, R0, R103 ;  /* 0x0000006700677220 */ /* 0x000fe40000410000 */
[C---:B------:R-:W-:Y:S02]  /*7970*/  FMUL.FTZ R104, R2.reuse, R104 ;  /* 0x0000006802687220 */ /* 0x040fe40000410000 */
[C---:B------:R-:W-:Y:S01]  /*7980*/  HMMA.16816.F32.BF16 R80, R136.reuse, R162, R80 ;  /* 0x000000a28850723c */ /* 0x040fe20000041850 */
[----:B------:R-:W2:Y:S03]  /*7990*/  LDSM.16.MT88.4 R160, [R227+0x3100] ;  /* 0x00310000e3a0783b */ /* 0x000ea60000004200 */
[----:B------:R-:W-:Y:S02]  /*79a0*/  FMUL.FTZ R105, R2, R105 ;  /* 0x0000006902697220 */ /* 0x000fe40000410000 */
[C---:B------:R-:W-:Y:S02]  /*79b0*/  FMUL.FTZ R106, R0.reuse, R106 ;  /* 0x0000006a006a7220 */ /* 0x040fe40000410000 */
[C---:B---3--:R-:W-:Y:S04]  /*79c0*/  HMMA.16816.F32.BF16 R84, R136.reuse, R164, R84 ;  /* 0x000000a48854723c */ /* 0x048fe80000041854 */
[----:B------:R-:W-:Y:S02]  /*79d0*/  FMUL.FTZ R107, R0, R107 ;  /* 0x0000006b006b7220 */ /* 0x000fe40000410000 */
[C---:B------:R-:W-:Y:S02]  /*79e0*/  FMUL.FTZ R108, R2.reuse, R108 ;  /* 0x0000006c026c7220 */ /* 0x040fe40000410000 */
[C---:B------:R-:W-:Y:S01]  /*79f0*/  HMMA.16816.F32.BF16 R88, R136.reuse, R166, R88 ;  /* 0x000000a68858723c */ /* 0x040fe20000041858 */
[----:B------:R-:W3:Y:S03]  /*7a00*/  LDSM.16.MT88.4 R164, [R224+0x6100] ;  /* 0x00610000e0a4783b */ /* 0x000ee60000004200 */
[----:B------:R-:W-:Y:S02]  /*7a10*/  FMUL.FTZ R109, R2, R109 ;  /* 0x0000006d026d7220 */ /* 0x000fe40000410000 */
[C---:B------:R-:W-:Y:S02]  /*7a20*/  FMUL.FTZ R110, R0.reuse, R110 ;  /* 0x0000006e006e7220 */ /* 0x040fe40000410000 */
[----:B------:R-:W-:Y:S01]  /*7a30*/  FMUL.FTZ R111, R0, R111 ;  /* 0x0000006f006f7220 */ /* 0x000fe20000410000 */
[C---:B-1----:R-:W-:Y:S03]  /*7a40*/  HMMA.16816.F32.BF16 R92, R136.reuse, R140, R92 ;  /* 0x0000008c885c723c */ /* 0x042fe6000004185c */
[--C-:B------:R-:W-:Y:S02]  /*7a50*/  FFMA.FTZ R14, R14, c[0x0][0x2d0], -R133.reuse ;  /* 0x0000b4000e0e7a23 */ /* 0x100fe40000010885 */
[--C-:B------:R-:W-:Y:S02]  /*7a60*/  FFMA.FTZ R15, R15, c[0x0][0x2d0], -R133.reuse ;  /* 0x0000b4000f0f7a23 */ /* 0x100fe40000010885 */
[C---:B------:R-:W-:Y:S01]  /*7a70*/  FMUL.FTZ R112, R2.reuse, R112 ;  /* 0x0000007002707220 */ /* 0x040fe20000410000 */
[C---:B------:R-:W-:Y:S01]  /*7a80*/  HMMA.16816.F32.BF16 R96, R136.reuse, R142, R96 ;  /* 0x0000008e8860723c */ /* 0x040fe20000041860 */
[----:B------:R-:W1:Y:S01]  /*7a90*/  LDSM.16.MT88.4 R140, [R225+0x6100] ;  /* 0x00610000e18c783b */ /* 0x000e620000004200 */
[----:B------:R4:W-:Y:S02]  /*7aa0*/  MUFU.EX2 R171, R14 ;  /* 0x0000000e00ab7308 */ /* 0x0009e40000000800 */
[----:B------:R-:W-:Y:S02]  /*7ab0*/  FMUL.FTZ R113, R2, R113 ;  /* 0x0000007102717220 */ /* 0x000fe40000410000 */
[C---:B------:R-:W-:Y:S02]  /*7ac0*/  FMUL.FTZ R114, R0.reuse, R114 ;  /* 0x0000007200727220 */ /* 0x040fe40000410000 */
[C---:B--2---:R-:W-:Y:S04]  /*7ad0*/  HMMA.16816.F32.BF16 R100, R136.reuse, R160, R100 ;  /* 0x000000a08864723c */ /* 0x044fe80000041864 */
[----:B------:R-:W-:Y:S01]  /*7ae0*/  FMUL.FTZ R115, R0, R115 ;  /* 0x0000007300737220 */ /* 0x000fe20000410000 */
[----:B------:R2:W5:Y:S01]  /*7af0*/  MUFU.EX2 R170, R15 ;  /* 0x0000000f00aa7308 */ /* 0x0005620000000800 */
[C---:B------:R-:W-:Y:S02]  /*7b00*/  FMUL.FTZ R116, R2.reuse, R116 ;  /* 0x0000007402747220 */ /* 0x040fe40000410000 */
[C---:B------:R-:W-:Y:S01]  /*7b10*/  HMMA.16816.F32.BF16 R104, R136.reuse, R162, R104 ;  /* 0x000000a28868723c */ /* 0x040fe20000041868 */
[----:B------:R-:W5:Y:S03]  /*7b20*/  LDSM.16.MT88.4 R160, [R228+0x6100] ;  /* 0x00610000e4a0783b */ /* 0x000f660000004200 */
[----:B------:R-:W-:Y:S02]  /*7b30*/  FMUL.FTZ R117, R2, R117 ;  /* 0x0000007502757220 */ /* 0x000fe40000410000 */
[C---:B------:R-:W-:Y:S02]  /*7b40*/  FMUL.FTZ R118, R0.reuse, R118 ;  /* 0x0000007600767220 */ /* 0x040fe40000410000 */
[C---:B---3--:R-:W-:Y:S04]  /*7b50*/  HMMA.16816.F32.BF16 R108, R136.reuse, R164, R108 ;  /* 0x000000a4886c723c */ /* 0x048fe8000004186c */
[C---:B----4-:R-:W-:Y:S02]  /*7b60*/  FMUL.FTZ R14, R0.reuse, R146 ;  /* 0x00000092000e7220 */ /* 0x050fe40000410000 */
[----:B------:R-:W-:Y:S02]  /*7b70*/  FMUL.FTZ R119, R0, R119 ;  /* 0x0000007700777220 */ /* 0x000fe40000410000 */
[C---:B------:R-:W-:Y:S01]  /*7b80*/  HMMA.16816.F32.BF16 R112, R136.reuse, R166, R112 ;  /* 0x000000a68870723c */ /* 0x040fe20000041870 */
[----:B------:R-:W3:Y:S03]  /*7b90*/  LDSM.16.MT88.4 R164, [R227+0x6100] ;  /* 0x00610000e3a4783b */ /* 0x000ee60000004200 */
[--C-:B------:R-:W-:Y:S02]  /*7ba0*/  FFMA.FTZ R18, R18, c[0x0][0x2d0], -R133.reuse ;  /* 0x0000b40012127a23 */ /* 0x100fe40000010885 */
[--C-:B------:R-:W-:Y:S02]  /*7bb0*/  FFMA.FTZ R19, R19, c[0x0][0x2d0], -R133.reuse ;  /* 0x0000b40013137a23 */ /* 0x100fe40000010885 */
[----:B--2---:R-:W-:Y:S01]  /*7bc0*/  FMUL.FTZ R15, R0, R147 ;  /* 0x00000093000f7220 */ /* 0x004fe20000410000 */
[C---:B-1----:R-:W-:Y:S01]  /*7bd0*/  HMMA.16816.F32.BF16 R116, R136.reuse, R140, R116 ;  /* 0x0000008c8874723c */ /* 0x042fe20000041874 */
[----:B------:R1:W-:Y:S01]  /*7be0*/  MUFU.EX2 R169, R18 ;  /* 0x0000001200a97308 */ /* 0x0003e20000000800 */
[----:B------:R-:W-:Y:S01]  /*7bf0*/  LDSM.16.MT88.4 R144, [R225+0x900] ;  /* 0x00090000e190783b */ /* 0x000fe20000004200 */
[C---:B------:R-:W-:Y:S02]  /*7c00*/  FMUL.FTZ R120, R2.reuse, R120 ;  /* 0x0000007802787220 */ /* 0x040fe40000410000 */
[----:B------:R-:W-:Y:S02]  /*7c10*/  FMUL.FTZ R121, R2, R121 ;  /* 0x0000007902797220 */ /* 0x000fe40000410000 */
[C---:B------:R-:W-:Y:S02]  /*7c20*/  FMUL.FTZ R122, R0.reuse, R122 ;  /* 0x0000007a007a7220 */ /* 0x040fe40000410000 */
[----:B------:R-:W-:Y:S02]  /*7c30*/  FMUL.FTZ R123, R0, R123 ;  /* 0x0000007b007b7220 */ /* 0x000fe40000410000 */
[----:B------:R2:W4:Y:S01]  /*7c40*/  MUFU.EX2 R168, R19 ;  /* 0x0000001300a87308 */ /* 0x0005220000000800 */
[C---:B------:R-:W-:Y:S02]  /*7c50*/  FMUL.FTZ R124, R2.reuse, R124 ;  /* 0x0000007c027c7220 */ /* 0x040fe40000410000 */
[----:B------:R-:W-:Y:S02]  /*7c60*/  FMUL.FTZ R125, R2, R125 ;  /* 0x0000007d027d7220 */ /* 0x000fe40000410000 */
[C---:B------:R-:W-:Y:S01]  /*7c70*/  HMMA.16816.F32.BF16 R120, R136.reuse, R142, R120 ;  /* 0x0000008e8878723c */ /* 0x040fe20000041878 */
[----:B------:R-:W4:Y:S02]  /*7c80*/  LDSM.16.MT88.4 R140, [R224+0x900] ;  /* 0x00090000e08c783b */ /* 0x000f240000004200 */
[C---:B------:R-:W-:Y:S02]  /*7c90*/  FMUL.FTZ R126, R0.reuse, R126 ;  /* 0x0000007e007e7220 */ /* 0x040fe40000410000 */
[----:B------:R-:W-:Y:S02]  /*7ca0*/  FMUL.FTZ R127, R0, R127 ;  /* 0x0000007f007f7220 */ /* 0x000fe40000410000 */
[----:B------:R-:W-:Y:S01]  /*7cb0*/  FMUL.FTZ R128, R2, R128 ;  /* 0x0000008002807220 */ /* 0x000fe20000410000 */
[C---:B-----5:R-:W-:Y:S04]  /*7cc0*/  HMMA.16816.F32.BF16 R12, R136.reuse, R160, R12 ;  /* 0x000000a0880c723c */ /* 0x060fe8000004180c */
[----:B-1----:R-:W-:Y:S02]  /*7cd0*/  FMUL.FTZ R18, R0, R150 ;  /* 0x0000009600127220 */ /* 0x002fe40000410000 */
[----:B------:R-:W-:Y:S02]  /*7ce0*/  FMUL.FTZ R129, R2, R129 ;  /* 0x0000008102817220 */ /* 0x000fe40000410000 */
[C---:B------:R-:W-:Y:S01]  /*7cf0*/  HMMA.16816.F32.BF16 R124, R136.reuse, R162, R124 ;  /* 0x000000a2887c723c */ /* 0x040fe2000004187c */
[----:B------:R-:W-:Y:S03]  /*7d00*/  LDSM.16.MT88.4 R160, [R227+0x900] ;  /* 0x00090000e3a0783b */ /* 0x000fe60000004200 */
[C---:B--2---:R-:W-:Y:S02]  /*7d10*/  FMUL.FTZ R19, R0.reuse, R151 ;  /* 0x0000009700137220 */ /* 0x044fe40000410000 */
[C---:B------:R-:W-:Y:S02]  /*7d20*/  FMUL.FTZ R130, R0.reuse, R130 ;  /* 0x0000008200827220 */ /* 0x040fe40000410000 */
[----:B------:R-:W-:Y:S01]  /*7d30*/  FMUL.FTZ R131, R0, R131 ;  /* 0x0000008300837220 */ /* 0x000fe20000410000 */
[----:B------:R-:W1:Y:S02]  /*7d40*/  LDSM.16.MT88.4 R148, [R228+0x900] ;  /* 0x00090000e494783b */ /* 0x000e640000004200 */
[C---:B---3--:R-:W-:Y:S01]  /*7d50*/  HMMA.16816.F32.BF16 R16, R136.reuse, R164, R16 ;  /* 0x000000a48810723c */ /* 0x048fe20000041810 */
[----:B------:R-:W-:Y:S02]  /*7d60*/  MUFU.EX2 R165, R26 ;  /* 0x0000001a00a57308 */ /* 0x000fe40000000800 */
[--C-:B------:R-:W-:Y:S02]  /*7d70*/  FFMA.FTZ R22, R22, c[0x0][0x2d0], -R133.reuse ;  /* 0x0000b40016167a23 */ /* 0x100fe40000010885 */
[--C-:B------:R-:W-:Y:S03]  /*7d80*/  FFMA.FTZ R23, R23, c[0x0][0x2d0], -R133.reuse ;  /* 0x0000b40017177a23 */ /* 0x100fe60000010885 */
[----:B------:R-:W-:Y:S03]  /*7d90*/  HMMA.16816.F32.BF16 R128, R136, R166, R128 ;  /* 0x000000a68880723c */ /* 0x000fe60000041880 */
[----:B------:R2:W-:Y:S04]  /*7da0*/  MUFU.EX2 R164, R27 ;  /* 0x0000001b00a47308 */ /* 0x0005e80000000800 */
[----:B------:R-:W-:Y:S02]  /*7db0*/  F2FP.BF16.PACK_AB R136, R175, R174 ;  /* 0x000000aeaf88723e */ /* 0x000fe400000010ff */
[----:B------:R-:W-:Y:S03]  /*7dc0*/  F2FP.BF16.PACK_AB R138, R199, R134 ;  /* 0x00000086c78a723e */ /* 0x000fe600000010ff */
[----:B------:R-:W-:Y:S01]  /*7dd0*/  F2FP.BF16.PACK_AB R137, R170, R171 ;  /* 0x000000abaa89723e */ /* 0x000fe200000010ff */
[----:B------:R3:W-:Y:S01]  /*7de0*/  MUFU.EX2 R167, R22 ;  /* 0x0000001600a77308 */ /* 0x0007e20000000800 */
[----:B----4-:R-:W-:Y:S07]  /*7df0*/  F2FP.BF16.PACK_AB R139, R168, R169 ;  /* 0x000000a9a88b723e */ /* 0x010fee00000010ff */
[C---:B------:R-:W-:Y:S02]  /*7e00*/  HMMA.16816.F32.BF16 R4, R136.reuse, R140, R4 ;  /* 0x0000008c8804723c */ /* 0x040fe40000041804 */
[----:B------:R-:W4:Y:S01]  /*7e10*/  MUFU.EX2 R166, R23 ;  /* 0x0000001700a67308 */ /* 0x000f220000000800 */
[----:B--2---:R-:W-:Y:S05]  /*7e20*/  LDSM.16.MT88.4 R24, [R228+0x1100] ;  /* 0x00110000e418783b */ /* 0x004fea0000004200 */
[C---:B------:R-:W-:Y:S03]  /*7e30*/  HMMA.16816.F32.BF16 R8, R136.reuse, R142, R8 ;  /* 0x0000008e8808723c */ /* 0x040fe60000041808 */
[----:B------:R-:W2:Y:S05]  /*7e40*/  LDSM.16.MT88.4 R140, [R224+0x3900] ;  /* 0x00390000e08c783b */ /* 0x000eaa0000004200 */
[C---:B------:R-:W-:Y:S04]  /*7e50*/  HMMA.16816.F32.BF16 R52, R136.reuse, R144, R52 ;  /* 0x000000908834723c */ /* 0x040fe80000041834 */
[----:B---3--:R-:W-:Y:S04]  /*7e60*/  F2FP.BF16.PACK_AB R22, R249, R250 ;  /* 0x000000faf916723e */ /* 0x008fe800000010ff */
[C---:B------:R-:W-:Y:S01]  /*7e70*/  HMMA.16816.F32.BF16 R56, R136.reuse, R146, R56 ;  /* 0x000000928838723c */ /* 0x040fe20000041838 */
[----:B------:R-:W3:Y:S03]  /*7e80*/  LDSM.16.MT88.4 R144, [R225+0x3900] ;  /* 0x00390000e190783b */ /* 0x000ee60000004200 */
[----:B----4-:R-:W-:Y:S02]  /*7e90*/  F2FP.BF16.PACK_AB R21, R166, R167 ;  /* 0x000000a7a615723e */ /* 0x010fe400000010ff */
[----:B------:R-:W-:Y:S02]  /*7ea0*/  F2FP.BF16.PACK_AB R23, R164, R165 ;  /* 0x000000a5a417723e */ /* 0x000fe400000010ff */
        /* <DEDUP_REMOVED lines=24> */
[C---:B-1----:R-:W-:Y:S07]  /*8030*/  HMMA.16816.F32.BF16 R12, R136.reuse, R148, R12 ;  /* 0x00000094880c723c */ /* 0x042fee000004180c */
[----:B------:R-:W-:Y:S01]  /*8040*/  MOV R149, R199 ;  /* 0x000000c700957202 */ /* 0x000fe20000000f00 */
[C---:B------:R-:W-:Y:S01]  /*8050*/  HMMA.16816.F32.BF16 R124, R136.reuse, R150, R124 ;  /* 0x00000096887c723c */ /* 0x040fe2000004187c */
[----:B------:R-:W-:Y:S03]  /*8060*/  MUFU.EX2 R199, R28 ;  /* 0x0000001c00c77308 */ /* 0x000fe60000000800 */
[----:B------:R-:W-:Y:S03]  /*8070*/  MOV R148, R198 ;  /* 0x000000c600947202 */ /* 0x000fe60000000f00 */
[----:B------:R-:W-:Y:S01]  /*8080*/  MOV R151, R197 ;  /* 0x000000c500977202 */ /* 0x000fe20000000f00 */
[C---:B----4-:R-:W-:Y:S03]  /*8090*/  HMMA.16816.F32.BF16 R16, R136.reuse, R160, R16 ;  /* 0x000000a08810723c */ /* 0x050fe60000041810 */
[----:B------:R-:W1:Y:S01]  /*80a0*/  MUFU.EX2 R198, R29 ;  /* 0x0000001d00c67308 */ /* 0x000e620000000800 */
[----:B------:R-:W-:Y:S04]  /*80b0*/  MOV R150, R196 ;  /* 0x000000c400967202 */ /* 0x000fe80000000f00 */
[----:B------:R-:W-:Y:S01]  /*80c0*/  HMMA.16816.F32.BF16 R128, R136, R162, R128 ;  /* 0x000000a28880723c */ /* 0x000fe20000041880 */
[----:B------:R-:W4:Y:S04]  /*80d0*/  LDSM.16.MT88.4 R136, [R227+0x1100] ;  /* 0x00110000e388783b */ /* 0x000f280000004200 */
[----:B------:R-:W-:Y:S03]  /*80e0*/  MUFU.EX2 R162, R30 ;  /* 0x0000001e00a27308 */ /* 0x000fe60000000800 */
[C---:B--2---:R-:W-:Y:S07]  /*80f0*/  HMMA.16816.F32.BF16 R4, R20.reuse, R140, R4 ;  /* 0x0000008c1404723c */ /* 0x044fee0000041804 */
[----:B------:R2:W-:Y:S01]  /*8100*/  MUFU.EX2 R161, R31 ;  /* 0x0000001f00a17308 */ /* 0x0005e20000000800 */
[C---:B------:R-:W-:Y:S01]  /*8110*/  HMMA.16816.F32.BF16 R8, R20.reuse, R142, R8 ;  /* 0x0000008e1408723c */ /* 0x040fe20000041808 */
[----:B------:R-:W5:Y:S07]  /*8120*/  LDSM.16.MT88.4 R140, [R224+0x4100] ;  /* 0x00410000e08c783b */ /* 0x000f6e0000004200 */
[C---:B---3--:R-:W-:Y:S01]  /*8130*/  HMMA.16816.F32.BF16 R52, R20.reuse, R144, R52 ;  /* 0x000000901434723c */ /* 0x048fe20000041834 */
[----:B------:R-:W-:Y:S07]  /*8140*/  MUFU.EX2 R197, R32 ;  /* 0x0000002000c57308 */ /* 0x000fee0000000800 */
[C---:B------:R-:W-:Y:S01]  /*8150*/  HMMA.16816.F32.BF16 R56, R20.reuse, R146, R56 ;  /* 0x000000921438723c */ /* 0x040fe20000041838 */
[----:B------:R-:W3:Y:S02]  /*8160*/  LDSM.16.MT88.4 R144, [R225+0x4100] ;  /* 0x00410000e190783b */ /* 0x000ee40000004200 */
[----:B------:R-:W1:Y:S05]  /*8170*/  MUFU.EX2 R196, R33 ;  /* 0x0000002100c47308 */ /* 0x000e6a0000000800 */
[C---:B------:R-:W-:Y:S01]  /*8180*/  HMMA.16816.F32.BF16 R60, R20.reuse, R24, R60 ;  /* 0x00000018143c723c */ /* 0x040fe2000004183c */
[----:B--2---:R-:W-:Y:S04]  /*8190*/  LDSM.16.MT88.4 R28, [R224+0x1900] ;  /* 0x00190000e01c783b */ /* 0x004fe80000004200 */
[----:B------:R-:W-:Y:S03]  /*81a0*/  MUFU.EX2 R163, R41 ;  /* 0x0000002900a37308 */ /* 0x000fe60000000800 */
[C---:B------:R-:W-:Y:S01]  /*81b0*/  HMMA.16816.F32.BF16 R64, R20.reuse, R26, R64 ;  /* 0x0000001a1440723c */ /* 0x040fe20000041840 */
[----:B------:R-:W2:Y:S06]  /*81c0*/  LDSM.16.MT88.4 R24, [R228+0x4100] ;  /* 0x00410000e418783b */ /* 0x000eac0000004200 */
[----:B------:R-:W-:Y:S01]  /*81d0*/  MUFU.EX2 R160, R42 ;  /* 0x0000002a00a07308 */ /* 0x000fe20000000800 */
        /* <DEDUP_REMOVED lines=9> */
[C---:B--2---:R-:W-:Y:S08]  /*8270*/  HMMA.16816.F32.BF16 R92, R20.reuse, R24, R92 ;  /* 0x00000018145c723c */ /* 0x044ff0000004185c */
[C---:B------:R-:W-:Y:S01]  /*8280*/  HMMA.16816.F32.BF16 R96, R20.reuse, R26, R96 ;  /* 0x0000001a1460723c */ /* 0x040fe20000041860 */
[----:B------:R-:W2:Y:S07]  /*8290*/  LDSM.16.MT88.4 R24, [R228+0x7100] ;  /* 0x00710000e418783b */ /* 0x000eae0000004200 */
[C---:B----4-:R-:W-:Y:S08]  /*82a0*/  HMMA.16816.F32.BF16 R100, R20.reuse, R136, R100 ;  /* 0x000000881464723c */ /* 0x050ff00000041864 */
[C---:B------:R-:W-:Y:S01]  /*82b0*/  HMMA.16816.F32.BF16 R104, R20.reuse, R138, R104 ;  /* 0x0000008a1468723c */ /* 0x040fe20000041868 */
[----:B------:R-:W4:Y:S07]  /*82c0*/  LDSM.16.MT88.4 R136, [R227+0x7100] ;  /* 0x00710000e388783b */ /* 0x000f2e0000004200 */
[C---:B-----5:R-:W-:Y:S07]  /*82d0*/  HMMA.16816.F32.BF16 R108, R20.reuse, R140, R108 ;  /* 0x0000008c146c723c */ /* 0x060fee000004186c */
[----:B------:R-:W-:Y:S01]  /*82e0*/  MOV R141, R150 ;  /* 0x00000096008d7202 */ /* 0x000fe20000000f00 */
[C---:B------:R-:W-:Y:S01]  /*82f0*/  HMMA.16816.F32.BF16 R112, R20.reuse, R142, R112 ;  /* 0x0000008e1470723c */ /* 0x040fe20000041870 */
[----:B------:R-:W-:Y:S03]  /*8300*/  MUFU.EX2 R150, R35 ;  /* 0x0000002300967308 */ /* 0x000fe60000000800 */
[----:B------:R-:W-:Y:S03]  /*8310*/  MOV R140, R151 ;  /* 0x00000097008c7202 */ /* 0x000fe60000000f00 */
[----:B------:R-:W-:Y:S01]  /*8320*/  MOV R143, R148 ;  /* 0x00000094008f7202 */ /* 0x000fe20000000f00 */
[C---:B---3--:R-:W-:Y:S03]  /*8330*/  HMMA.16816.F32.BF16 R116, R20.reuse, R144, R116 ;  /* 0x000000901474723c */ /* 0x048fe60000041874 */
[----:B------:R3:W3:Y:S01]  /*8340*/  MUFU.EX2 R151, R34 ;  /* 0x0000002200977308 */ /* 0x0006e20000000800 */
[----:B------:R-:W-:Y:S03]  /*8350*/  MOV R142, R149 ;  /* 0x00000095008e7202 */ /* 0x000fe60000000f00 */
[----:B------:R-:W-:Y:S01]  /*8360*/  MOV R145, R134 ;  /* 0x0000008600917202 */ /* 0x000fe20000000f00 */
[C---:B------:R-:W-:Y:S01]  /*8370*/  HMMA.16816.F32.BF16 R120, R20.reuse, R146, R120 ;  /* 0x000000921478723c */ /* 0x040fe20000041878 */
[----:B------:R-:W4:Y:S03]  /*8380*/  LDL.LU R146, [R1] ;  /* 0x0000000001927983 */ /* 0x000f260000300800 */
[----:B------:R-:W-:Y:S01]  /*8390*/  MOV R144, R175 ;  /* 0x000000af00907202 */ /* 0x000fe20000000f00 */
[----:B------:R-:W-:Y:S02]  /*83a0*/  MUFU.EX2 R149, R38 ;  /* 0x0000002600957308 */ /* 0x000fe40000000800 */
[----:B------:R-:W-:Y:S01]  /*83b0*/  MOV R147, R174 ;  /* 0x000000ae00937202 */ /* 0x000fe20000000f00 */
[C---:B--2---:R-:W-:Y:S07]  /*83c0*/  HMMA.16816.F32.BF16 R12, R20.reuse, R24, R12 ;  /* 0x00000018140c723c */ /* 0x044fee000004180c */
[----:B------:R-:W-:Y:S01]  /*83d0*/  MUFU.EX2 R174, R37 ;  /* 0x0000002500ae7308 */ /* 0x000fe20000000800 */
[C---:B------:R-:W-:Y:S01]  /*83e0*/  HMMA.16816.F32.BF16 R124, R20.reuse, R26, R124 ;  /* 0x0000001a147c723c */ /* 0x040fe2000004187c */
[----:B------:R-:W-:Y:S07]  /*83f0*/  LDSM.16.MT88.4 R24, [R228+0x1900] ;  /* 0x00190000e418783b */ /* 0x000fee0000004200 */
[C---:B----4-:R-:W-:Y:S01]  /*8400*/  HMMA.16816.F32.BF16 R16, R20.reuse, R136, R16 ;  /* 0x000000881410723c */ /* 0x050fe20000041810 */
[----:B---3--:R-:W2:Y:S01]  /*8410*/  LDSM.16.MT88.4 R32, [R225+0x1900] ;  /* 0x00190000e120783b */ /* 0x008ea20000004200 */
[----:B------:R-:W-:Y:S06]  /*8420*/  MUFU.EX2 R148, R39 ;  /* 0x0000002700947308 */ /* 0x000fec0000000800 */
[----:B------:R-:W-:Y:S01]  /*8430*/  HMMA.16816.F32.BF16 R128, R20, R138, R128 ;  /* 0x0000008a1480723c */ /* 0x000fe20000041880 */
[----:B------:R-:W3:Y:S03]  /*8440*/  LDSM.16.MT88.4 R136, [R227+0x1900] ;  /* 0x00190000e388783b */ /* 0x000ee60000004200 */
[----:B------:R-:W-:Y:S03]  /*8450*/  MUFU.EX2 R134, R43 ;  /* 0x0000002b00867308 */ /* 0x000fe60000000800 */
[----:B-1----:R-:W-:Y:S02]  /*8460*/  F2FP.BF16.PACK_AB R20, R198, R199 ;  /* 0x000000c7c614723e */ /* 0x002fe400000010ff */
[----:B------:R-:W-:Y:S03]  /*8470*/  F2FP.BF16.PACK_AB R22, R196, R197 ;  /* 0x000000c5c416723e */ /* 0x000fe600000010ff */
[----:B------:R-:W-:Y:S02]  /*8480*/  F2FP.BF16.PACK_AB R21, R161, R162 ;  /* 0x000000a2a115723e */ /* 0x000fe400000010ff */
[----:B------:R-:W-:Y:S01]  /*8490*/  F2FP.BF16.PACK_AB R23, R150, R151 ;  /* 0x000000979617723e */ /* 0x000fe200000010ff */
[----:B------:R1:W4:Y:S06]  /*84a0*/  MUFU.EX2 R175, R36 ;  /* 0x0000002400af7308 */ /* 0x00032c0000000800 */
[C---:B------:R-:W-:Y:S08]  /*84b0*/  HMMA.16816.F32.BF16 R4, R20.reuse, R28, R4 ;  /* 0x0000001c1404723c */ /* 0x040ff00000041804 */
[C---:B------:R-:W-:Y:S01]  /*84c0*/  HMMA.16816.F32.BF16 R8, R20.reuse, R30, R8 ;  /* 0x0000001e1408723c */ /* 0x040fe20000041808 */
[----:B------:R-:W4:Y:S07]  /*84d0*/  LDSM.16.MT88.4 R28, [R224+0x4900] ;  /* 0x00490000e01c783b */ /* 0x000f2e0000004200 */
[C---:B--2---:R-:W-:Y:S04]  /*84e0*/  HMMA.16816.F32.BF16 R52, R20.reuse, R32, R52 ;  /* 0x000000201434723c */ /* 0x044fe80000041834 */
[----:B-1----:R-:W-:Y:S02]  /*84f0*/  MOV R36, R173 ;  /* 0x000000ad00247202 */ /* 0x002fe40000000f00 */
[----:B------:R1:W2:Y:S02]  /*8500*/  MUFU.EX2 R173, R40 ;  /* 0x0000002800ad7308 */ /* 0x0002a40000000800 */
[C---:B------:R-:W-:Y:S01]  /*8510*/  HMMA.16816.F32.BF16 R56, R20.reuse, R34, R56 ;  /* 0x000000221438723c */ /* 0x040fe20000041838 */
[----:B------:R-:W2:Y:S07]  /*8520*/  LDSM.16.MT88.4 R32, [R225+0x4900] ;  /* 0x00490000e120783b */ /* 0x000eae0000004200 */
[C---:B------:R-:W-:Y:S08]  /*8530*/  HMMA.16816.F32.BF16 R60, R20.reuse, R24, R60 ;  /* 0x00000018143c723c */ /* 0x040ff0000004183c */
[C---:B------:R-:W-:Y:S01]  /*8540*/  HMMA.16816.F32.BF16 R64, R20.reuse, R26, R64 ;  /* 0x0000001a1440723c */ /* 0x040fe20000041840 */
[----:B------:R-:W2:Y:S07]  /*8550*/  LDSM.16.MT88.4 R24, [R228+0x4900] ;  /* 0x00490000e418783b */ /* 0x000eae0000004200 */
[C---:B---3--:R-:W-:Y:S01]  /*8560*/  HMMA.16816.F32.BF16 R68, R20.reuse, R136, R68 ;  /* 0x000000881444723c */ /* 0x048fe20000041844 */
[----:B-1----:R-:W-:Y:S07]  /*8570*/  LDSM.16.MT88.4 R40, [R225+0x5100] ;  /* 0x00510000e128783b */ /* 0x002fee0000004200 */
[C---:B------:R-:W-:Y:S01]  /*8580*/  HMMA.16816.F32.BF16 R72, R20.reuse, R138, R72 ;  /* 0x0000008a1448723c */ /* 0x040fe20000041848 */
[----:B------:R-:W1:Y:S07]  /*8590*/  LDSM.16.MT88.4 R136, [R227+0x4900] ;  /* 0x00490000e388783b */ /* 0x000e6e0000004200 */
[C---:B----4-:R-:W-:Y:S08]  /*85a0*/  HMMA.16816.F32.BF16 R76, R20.reuse, R28, R76 ;  /* 0x0000001c144c723c */ /* 0x050ff0000004184c */
[C---:B------:R-:W-:Y:S01]  /*85b0*/  HMMA.16816.F32.BF16 R80, R20.reuse, R30, R80 ;  /* 0x0000001e1450723c */ /* 0x040fe20000041850 */
[----:B------:R-:W3:Y:S07]  /*85c0*/  LDSM.16.MT88.4 R28, [R224+0x7900] ;  /* 0x00790000e01c783b */ /* 0x000eee0000004200 */
[C---:B--2---:R-:W-:Y:S08]  /*85d0*/  HMMA.16816.F32.BF16 R84, R20.reuse, R32, R84 ;  /* 0x000000201454723c */ /* 0x044ff00000041854 */
[C---:B------:R-:W-:Y:S01]  /*85e0*/  HMMA.16816.F32.BF16 R88, R20.reuse, R34, R88 ;  /* 0x000000221458723c */ /* 0x040fe20000041858 */
[----:B------:R-:W2:Y:S07]  /*85f0*/  LDSM.16.MT88.4 R32, [R225+0x7900] ;  /* 0x00790000e120783b */ /* 0x000eae0000004200 */
[C---:B------:R-:W-:Y:S08]  /*8600*/  HMMA.16816.F32.BF16 R92, R20.reuse, R24, R92 ;  /* 0x00000018145c723c */ /* 0x040ff0000004185c */
[C---:B------:R-:W-:Y:S01]  /*8610*/  HMMA.16816.F32.BF16 R96, R20.reuse, R26, R96 ;  /* 0x0000001a1460723c */ /* 0x040fe20000041860 */
[----:B------:R-:W4:Y:S07]  /*8620*/  LDSM.16.MT88.4 R24, [R228+0x7900] ;  /* 0x00790000e418783b */ /* 0x000f2e0000004200 */
        /* <DEDUP_REMOVED lines=12> */
[C---:B-1----:R-:W-:Y:S07]  /*86f0*/  HMMA.16816.F32.BF16 R16, R20.reuse, R136, R16 ;  /* 0x000000881410723c */ /* 0x042fee0000041810 */
[--C-:B------:R-:W-:Y:S01]  /*8700*/  FFMA.FTZ R136, R44, c[0x0][0x2d0], -R172.reuse ;  /* 0x0000b4002c887a23 */ /* 0x100fe200000108ac */
[----:B------:R-:W-:Y:S01]  /*8710*/  HMMA.16816.F32.BF16 R128, R20, R138, R128 ;  /* 0x0000008a1480723c */ /* 0x000fe20000041880 */
[----:B------:R-:W5:Y:S03]  /*8720*/  LDL.LU R138, [R1+0x4] ;  /* 0x00000400018a7983 */ /* 0x000f660000300800 */
[--C-:B------:R-:W-:Y:S02]  /*8730*/  FFMA.FTZ R137, R45, c[0x0][0x2d0], -R172.reuse ;  /* 0x0000b4002d897a23 */ /* 0x100fe400000108ac */
[--C-:B------:R-:W-:Y:S01]  /*8740*/  FFMA.FTZ R44, R50, c[0x0][0x2d0], -R133.reuse ;  /* 0x0000b400322c7a23 */ /* 0x100fe20000010885 */
[----:B------:R-:W-:Y:S01]  /*8750*/  F2FP.BF16.PACK_AB R20, R174, R175 ;  /* 0x000000afae14723e */ /* 0x000fe200000010ff */
[--C-:B------:R-:W-:Y:S01]  /*8760*/  FFMA.FTZ R45, R46, c[0x0][0x2d0], -R133.reuse ;  /* 0x0000b4002e2d7a23 */ /* 0x100fe20000010885 */
[----:B------:R-:W-:Y:S03]  /*8770*/  F2FP.BF16.PACK_AB R22, R163, R173 ;  /* 0x000000ada316723e */ /* 0x000fe600000010ff */
[----:B------:R-:W-:Y:S01]  /*8780*/  F2FP.BF16.PACK_AB R21, R148, R149 ;  /* 0x000000959415723e */ /* 0x000fe200000010ff */
[--C-:B------:R-:W-:Y:S01]  /*8790*/  FFMA.FTZ R46, R47, c[0x0][0x2d0], -R133.reuse ;  /* 0x0000b4002f2e7a23 */ /* 0x100fe20000010885 */
[----:B------:R-:W-:Y:S01]  /*87a0*/  F2FP.BF16.PACK_AB R23, R134, R160 ;  /* 0x000000a08617723e */ /* 0x000fe200000010ff */
[----:B------:R-:W-:Y:S01]  /*87b0*/  FFMA.FTZ R133, R51, c[0x0][0x2d0], -R133 ;  /* 0x0000b40033857a23 */ /* 0x000fe20000010885 */
[----:B------:R-:W-:Y:S01]  /*87c0*/  MOV R50, R143 ;  /* 0x0000008f00327202 */ /* 0x000fe20000000f00 */
[----:B------:R-:W-:Y:S01]  /*87d0*/  MUFU.EX2 R47, R137 ;  /* 0x00000089002f7308 */ /* 0x000fe20000000800 */
[----:B------:R-:W-:Y:S01]  /*87e0*/  MOV R51, R140 ;  /* 0x0000008c00337202 */ /* 0x000fe20000000f00 */
[----:B------:R-:W-:Y:S01]  /*87f0*/  FFMA.FTZ R172, R49, c[0x0][0x2d0], -R172 ;  /* 0x0000b40031ac7a23 */ /* 0x000fe200000108ac */
[----:B------:R-:W-:Y:S01]  /*8800*/  MOV R139, R141 ;  /* 0x0000008d008b7202 */ /* 0x000fe20000000f00 */
[C---:B---3--:R-:W-:Y:S06]  /*8810*/  HMMA.16816.F32.BF16 R4, R20.reuse, R28, R4 ;  /* 0x0000001c1404723c */ /* 0x048fec0000041804 */
[----:B------:R-:W1:Y:S02]  /*8820*/  MUFU.EX2 R49, R136 ;  /* 0x0000008800317308 */ /* 0x000e640000000800 */
[C---:B------:R-:W-:Y:S01]  /*8830*/  HMMA.16816.F32.BF16 R8, R20.reuse, R30, R8 ;  /* 0x0000001e1408723c */ /* 0x040fe20000041808 */
[----:B------:R-:W-:Y:S07]  /*8840*/  LDSM.16.MT88.4 R28, [R224+0x5100] ;  /* 0x00510000e01c783b */ /* 0x000fee0000004200 */
[C---:B--2---:R-:W-:Y:S01]  /*8850*/  HMMA.16816.F32.BF16 R52, R20.reuse, R32, R52 ;  /* 0x000000201434723c */ /* 0x044fe20000041834 */
[----:B------:R-:W-:Y:S07]  /*8860*/  MUFU.EX2 R172, R172 ;  /* 0x000000ac00ac7308 */ /* 0x000fee0000000800 */
[C---:B------:R-:W-:Y:S01]  /*8870*/  HMMA.16816.F32.BF16 R56, R20.reuse, R34, R56 ;  /* 0x000000221438723c */ /* 0x040fe20000041838 */
[----:B------:R-:W-:Y:S02]  /*8880*/  LDSM.16.MT88.4 R32, [R228+0x5100] ;  /* 0x00510000e420783b */ /* 0x000fe40000004200 */
[----:B------:R-:W-:Y:S05]  /*8890*/  MUFU.EX2 R133, R133 ;  /* 0x0000008500857308 */ /* 0x000fea0000000800 */
[C---:B----4-:R-:W-:Y:S05]  /*88a0*/  HMMA.16816.F32.BF16 R60, R20.reuse, R24, R60 ;  /* 0x00000018143c723c */ /* 0x050fea000004183c */
[----:B------:R-:W-:Y:S03]  /*88b0*/  MUFU.EX2 R45, R45 ;  /* 0x0000002d002d7308 */ /* 0x000fe60000000800 */
[C---:B------:R-:W-:Y:S01]  /*88c0*/  HMMA.16816.F32.BF16 R64, R20.reuse, R26, R64 ;  /* 0x0000001a1440723c */ /* 0x040fe20000041840 */
[----:B------:R-:W-:Y:S03]  /*88d0*/  LDSM.16.MT88.4 R24, [R227+0x5100] ;  /* 0x00510000e318783b */ /* 0x000fe60000004200 */
[----:B------:R-:W-:Y:S01]  /*88e0*/  FFMA.FTZ R2, R2, R146, R36 ;  /* 0x0000009202027223 */ /* 0x000fe20000010024 */
[----:B------:R-:W-:Y:S02]  /*88f0*/  MOV R146, R147 ;  /* 0x0000009300927202 */ /* 0x000fe40000000f00 */
[----:B------:R-:W-:Y:S01]  /*8900*/  MOV R147, R144 ;  /* 0x0000009000937202 */ /* 0x000fe20000000f00 */
[----:B------:R-:W-:Y:S01]  /*8910*/  FADD.FTZ R2, R139, R2 ;  /* 0x000000028b027221 */ /* 0x000fe20000010000 */
[----:B------:R-:W2:Y:S01]  /*8920*/  LDSM.16.MT88.4 R36, [R227+0x2100] ;  /* 0x00210000e324783b */ /* 0x000ea20000004200 */
[----:B------:R-:W3:Y:S02]  /*8930*/  MUFU.EX2 R46, R46 ;  /* 0x0000002e002e7308 */ /* 0x000ee40000000800 */
[----:B------:R-:W-:Y:S01]  /*8940*/  MOV R144, R145 ;  /* 0x0000009100907202 */ /* 0x000fe20000000f00 */
[----:B------:R-:W-:Y:S01]  /*8950*/  FADD.FTZ R2, R51, R2 ;  /* 0x0000000233027221 */ /* 0x000fe20000010000 */
[----:B------:R-:W-:Y:S03]  /*8960*/  MOV R145, R142 ;  /* 0x0000008e00917202 */ /* 0x000fe60000000f00 */
[----:B------:R-:W-:Y:S01]  /*8970*/  LDSM.16.MT88.4 R140, [R224+0x2900] ;  /* 0x00290000e08c783b */ /* 0x000fe20000004200 */
[----:B------:R-:W-:Y:S02]  /*8980*/  FADD.FTZ R2, R50, R2 ;  /* 0x0000000232027221 */ /* 0x000fe40000010000 */
[----:B------:R-:W4:Y:S02]  /*8990*/  MUFU.EX2 R44, R44 ;  /* 0x0000002c002c7308 */ /* 0x000f240000000800 */
[----:B------:R-:W-:Y:S04]  /*89a0*/  FADD.FTZ R2, R146, R2 ;  /* 0x0000000292027221 */ /* 0x000fe80000010000 */
[----:B------:R-:W-:Y:S04]  /*89b0*/  FADD.FTZ R2, R147, R2 ;  /* 0x0000000293027221 */ /* 0x000fe80000010000 */
[----:B------:R-:W-:Y:S04]  /*89c0*/  FADD.FTZ R2, R144, R2 ;  /* 0x0000000290027221 */ /* 0x000fe80000010000 */
[----:B------:R-:W-:Y:S04]  /*89d0*/  FADD.FTZ R2, R145, R2 ;  /* 0x0000000291027221 */ /* 0x000fe80000010000 */
[----:B------:R-:W-:Y:S04]  /*89e0*/  FADD.FTZ R2, R252, R2 ;  /* 0x00000002fc027221 */ /* 0x000fe80000010000 */
[----:B------:R-:W-:Y:S04]  /*89f0*/  FADD.FTZ R2, R251, R2 ;  /* 0x00000002fb027221 */ /* 0x000fe80000010000 */
[----:B------:R-:W-:Y:S01]  /*8a00*/  FADD.FTZ R2, R250, R2 ;  /* 0x00000002fa027221 */ /* 0x000fe20000010000 */
[C---:B--2---:R-:W-:Y:S03]  /*8a10*/  HMMA.16816.F32.BF16 R68, R20.reuse, R36, R68 ;  /* 0x000000241444723c */ /* 0x044fe60000041844 */
[----:B------:R-:W-:Y:S04]  /*8a20*/  FADD.FTZ R2, R249, R2 ;  /* 0x00000002f9027221 */ /* 0x000fe80000010000 */
[----:B------:R-:W-:Y:S01]  /*8a30*/  FADD.FTZ R2, R199, R2 ;  /* 0x00000002c7027221 */ /* 0x000fe20000010000 */
[C---:B------:R-:W-:Y:S01]  /*8a40*/  HMMA.16816.F32.BF16 R72, R20.reuse, R38, R72 ;  /* 0x000000261448723c */ /* 0x040fe20000041848 */
[----:B------:R-:W-:Y:S03]  /*8a50*/  LDSM.16.MT88.4 R36, [R225+0x8100] ;  /* 0x00810000e124783b */ /* 0x000fe60000004200 */
[----:B------:R-:W-:Y:S04]  /*8a60*/  FADD.FTZ R2, R198, R2 ;  /* 0x00000002c6027221 */ /* 0x000fe80000010000 */
[C---:B------:R-:W-:Y:S04]  /*8a70*/  HMMA.16816.F32.BF16 R76, R20.reuse, R28, R76 ;  /* 0x0000001c144c723c */ /* 0x040fe8000004184c */
[----:B------:R-:W-:Y:S04]  /*8a80*/  FADD.FTZ R2, R197, R2 ;  /* 0x00000002c5027221 */ /* 0x000fe80000010000 */
[C---:B------:R-:W-:Y:S01]  /*8a90*/  HMMA.16816.F32.BF16 R80, R20.reuse, R30, R80 ;  /* 0x0000001e1450723c */ /* 0x040fe20000041850 */
[----:B------:R-:W2:Y:S03]  /*8aa0*/  LDSM.16.MT88.4 R28, [R224+0x8100] ;  /* 0x00810000e01c783b */ /* 0x000ea60000004200 */
[----:B------:R-:W-:Y:S04]  /*8ab0*/  FADD.FTZ R2, R196, R2 ;  /* 0x00000002c4027221 */ /* 0x000fe80000010000 */
[C---:B------:R-:W-:Y:S04]  /*8ac0*/  HMMA.16816.F32.BF16 R84, R20.reuse, R40, R84 ;  /* 0x000000281454723c */ /* 0x040fe80000041854 */
[----:B------:R-:W-:Y:S04]  /*8ad0*/  FADD.FTZ R2, R175, R2 ;  /* 0x00000002af027221 */ /* 0x000fe80000010000 */
[C---:B------:R-:W-:Y:S01]  /*8ae0*/  HMMA.16816.F32.BF16 R88, R20.reuse, R42, R88 ;  /* 0x0000002a1458723c */ /* 0x040fe20000041858 */
[----:B------:R-:W1:Y:S03]  /*8af0*/  LDSM.16.MT88.4 R40, [R228+0x8100] ;  /* 0x00810000e428783b */ /* 0x000e660000004200 */
[----:B------:R-:W-:Y:S04]  /*8b00*/  FADD.FTZ R2, R174, R2 ;  /* 0x00000002ae027221 */ /* 0x000fe80000010000 */
[C---:B------:R-:W-:Y:S04]  /*8b10*/  HMMA.16816.F32.BF16 R92, R20.reuse, R32, R92 ;  /* 0x00000020145c723c */ /* 0x040fe8000004185c */
[----:B------:R-:W-:Y:S04]  /*8b20*/  FADD.FTZ R2, R173, R2 ;  /* 0x00000002ad027221 */ /* 0x000fe80000010000 */
[C---:B------:R-:W-:Y:S01]  /*8b30*/  HMMA.16816.F32.BF16 R96, R20.reuse, R34, R96 ;  /* 0x000000221460723c */ /* 0x040fe20000041860 */
[----:B------:R-:W1:Y:S03]  /*8b40*/  LDSM.16.MT88.4 R32, [R227+0x8100] ;  /* 0x00810000e320783b */ /* 0x000e660000004200 */
[----:B------:R-:W-:Y:S04]  /*8b50*/  FADD.FTZ R2, R163, R2 ;  /* 0x00000002a3027221 */ /* 0x000fe80000010000 */
[C---:B------:R-:W-:Y:S08]  /*8b60*/  HMMA.16816.F32.BF16 R100, R20.reuse, R24, R100 ;  /* 0x000000181464723c */ /* 0x040ff00000041864 */
[C---:B------:R-:W-:Y:S01]  /*8b70*/  HMMA.16816.F32.BF16 R104, R20.reuse, R26, R104 ;  /* 0x0000001a1468723c */ /* 0x040fe20000041868 */
[----:B------:R-:W3:Y:S07]  /*8b80*/  LDSM.16.MT88.4 R24, [R225+0x2900] ;  /* 0x00290000e118783b */ /* 0x000eee0000004200 */
[C---:B--2---:R-:W-:Y:S08]  /*8b90*/  HMMA.16816.F32.BF16 R108, R20.reuse, R28, R108 ;  /* 0x0000001c146c723c */ /* 0x044ff0000004186c */
[C---:B------:R-:W-:Y:S01]  /*8ba0*/  HMMA.16816.F32.BF16 R112, R20.reuse, R30, R112 ;  /* 0x0000001e1470723c */ /* 0x040fe20000041870 */
[----:B------:R-:W2:Y:S07]  /*8bb0*/  LDSM.16.MT88.4 R28, [R228+0x2900] ;  /* 0x00290000e41c783b */ /* 0x000eae0000004200 */
[C---:B------:R-:W-:Y:S08]  /*8bc0*/  HMMA.16816.F32.BF16 R116, R20.reuse, R36, R116 ;  /* 0x000000241474723c */ /* 0x040ff00000041874 */
[C---:B------:R-:W-:Y:S01]  /*8bd0*/  HMMA.16816.F32.BF16 R120, R20.reuse, R38, R120 ;  /* 0x000000261478723c */ /* 0x040fe20000041878 */
[----:B------:R-:W-:Y:S07]  /*8be0*/  LDSM.16.MT88.4 R36, [R228+0x5900] ;  /* 0x00590000e424783b */ /* 0x000fee0000004200 */
[C---:B-1----:R-:W-:Y:S08]  /*8bf0*/  HMMA.16816.F32.BF16 R12, R20.reuse, R40, R12 ;  /* 0x00000028140c723c */ /* 0x042ff0000004180c */
[C---:B------:R-:W-:Y:S01]  /*8c00*/  HMMA.16816.F32.BF16 R124, R20.reuse, R42, R124 ;  /* 0x0000002a147c723c */ /* 0x040fe2000004187c */
[----:B------:R-:W-:Y:S07]  /*8c10*/  LDSM.16.MT88.4 R40, [R227+0x5900] ;  /* 0x00590000e328783b */ /* 0x000fee0000004200 */
[C---:B------:R-:W-:Y:S08]  /*8c20*/  HMMA.16816.F32.BF16 R16, R20.reuse, R32, R16 ;  /* 0x000000201410723c */ /* 0x040ff00000041810 */
[----:B------:R-:W-:Y:S01]  /*8c30*/  HMMA.16816.F32.BF16 R128, R20, R34, R128 ;  /* 0x000000221480723c */ /* 0x000fe20000041880 */
[----:B------:R-:W1:Y:S06]  /*8c40*/  LDSM.16.MT88.4 R32, [R227+0x2900] ;  /* 0x00290000e320783b */ /* 0x000e6c0000004200 */
[----:B------:R-:W-:Y:S02]  /*8c50*/  F2FP.BF16.PACK_AB R20, R47, R49 ;  /* 0x000000312f14723e */ /* 0x000fe400000010ff */
[----:B---3--:R-:W-:Y:S03]  /*8c60*/  F2FP.BF16.PACK_AB R21, R46, R45 ;  /* 0x0000002d2e15723e */ /* 0x008fe600000010ff */
[----:B------:R-:W-:Y:S02]  /*8c70*/  F2FP.BF16.PACK_AB R22, R172, R48 ;  /* 0x00000030ac16723e */ /* 0x000fe400000010ff */
[----:B----4-:R-:W-:Y:S01]  /*8c80*/  F2FP.BF16.PACK_AB R23, R133, R44 ;  /* 0x0000002c8517723e */ /* 0x010fe200000010ff */
[----:B-----5:R-:W-:Y:S06]  /*8c90*/  FFMA.FTZ R0, R0, R138, R183 ;  /* 0x0000008a00007223 */ /* 0x020fec00000100b7 */
[C---:B------:R-:W-:Y:S01]  /*8ca0*/  HMMA.16816.F32.BF16 R136, R20.reuse, R140, R4 ;  /* 0x0000008c1488723c */ /* 0x040fe20000041804 */
[----:B------:R-:W3:Y:S02]  /*8cb0*/  LDSM.16.MT88.4 R4, [R224+0x5900] ;  /* 0x00590000e004783b */ /* 0x000ee40000004200 */
[----:B------:R-:W-:Y:S04]  /*8cc0*/  FADD.FTZ R0, R182, R0 ;  /* 0x00000000b6007221 */ /* 0x000fe80000010000 */
[----:B------:R-:W-:Y:S01]  /*8cd0*/  FADD.FTZ R0, R181, R0 ;  /* 0x00000000b5007221 */ /* 0x000fe20000010000 */
[C---:B------:R-:W-:Y:S01]  /*8ce0*/  HMMA.16816.F32.BF16 R140, R20.reuse, R142, R8 ;  /* 0x0000008e148c723c */ /* 0x040fe20000041808 */
[----:B------:R-:W4:Y:S03]  /*8cf0*/  LDSM.16.MT88.4 R8, [R225+0x5900] ;  /* 0x00590000e108783b */ /* 0x000f260000004200 */
[----:B------:R-:W-:Y:S04]  /*8d00*/  FADD.FTZ R0, R180, R0 ;  /* 0x00000000b4007221 */ /* 0x000fe80000010000 */
[C---:B------:R-:W-:Y:S04]  /*8d10*/  HMMA.16816.F32.BF16 R52, R20.reuse, R24, R52 ;  /* 0x000000181434723c */ /* 0x040fe80000041834 */
[----:B------:R-:W-:Y:S04]  /*8d20*/  FADD.FTZ R0, R171, R0 ;  /* 0x00000000ab007221 */ /* 0x000fe80000010000 */
[C---:B------:R-:W-:Y:S01]  /*8d30*/  HMMA.16816.F32.BF16 R56, R20.reuse, R26, R56 ;  /* 0x0000001a1438723c */ /* 0x040fe20000041838 */
[----:B------:R-:W5:Y:S03]  /*8d40*/  LDSM.16.MT88.4 R24, [R224+0x8900] ;  /* 0x00890000e018783b */ /* 0x000f660000004200 */
[----:B------:R-:W-:Y:S04]  /*8d50*/  FADD.FTZ R0, R170, R0 ;  /* 0x00000000aa007221 */ /* 0x000fe80000010000 */
[C---:B--2---:R-:W-:Y:S04]  /*8d60*/  HMMA.16816.F32.BF16 R60, R20.reuse, R28, R60 ;  /* 0x0000001c143c723c */ /* 0x044fe8000004183c */
[----:B------:R-:W-:Y:S04]  /*8d70*/  FADD.FTZ R0, R169, R0 ;  /* 0x00000000a9007221 */ /* 0x000fe80000010000 */
[C---:B------:R-:W-:Y:S01]  /*8d80*/  HMMA.16816.F32.BF16 R64, R20.reuse, R30, R64 ;  /* 0x0000001e1440723c */ /* 0x040fe20000041840 */
[----:B------:R-:W2:Y:S03]  /*8d90*/  LDSM.16.MT88.4 R28, [R225+0x8900] ;  /* 0x00890000e11c783b */ /* 0x000ea60000004200 */
[----:B------:R-:W-:Y:S04]  /*8da0*/  FADD.FTZ R0, R168, R0 ;  /* 0x00000000a8007221 */ /* 0x000fe80000010000 */
[C---:B-1----:R-:W-:Y:S04]  /*8db0*/  HMMA.16816.F32.BF16 R68, R20.reuse, R32, R68 ;  /* 0x000000201444723c */ /* 0x042fe80000041844 */
[----:B------:R-:W-:Y:S04]  /*8dc0*/  FADD.FTZ R0, R167, R0 ;  /* 0x00000000a7007221 */ /* 0x000fe80000010000 */
[C---:B------:R-:W-:Y:S04]  /*8dd0*/  HMMA.16816.F32.BF16 R72, R20.reuse, R34, R72 ;  /* 0x000000221448723c */ /* 0x040fe80000041848 */
[----:B------:R-:W-:Y:S04]  /*8de0*/  FADD.FTZ R0, R166, R0 ;  /* 0x00000000a6007221 */ /* 0x000fe80000010000 */
[C---:B---3--:R-:W-:Y:S04]  /*8df0*/  HMMA.16816.F32.BF16 R76, R20.reuse, R4, R76 ;  /* 0x00000004144c723c */ /* 0x048fe8000004184c */
[----:B------:R-:W-:Y:S04]  /*8e00*/  FADD.FTZ R0, R165, R0 ;  /* 0x00000000a5007221 */ /* 0x000fe80000010000 */
[C---:B------:R-:W-:Y:S01]  /*8e10*/  HMMA.16816.F32.BF16 R80, R20.reuse, R6, R80 ;  /* 0x000000061450723c */ /* 0x040fe20000041850 */
[----:B------:R-:W1:Y:S03]  /*8e20*/  LDSM.16.MT88.4 R4, [R228+0x8900] ;  /* 0x00890000e404783b */ /* 0x000e660000004200 */
[----:B------:R-:W-:Y:S04]  /*8e30*/  FADD.FTZ R0, R164, R0 ;  /* 0x00000000a4007221 */ /* 0x000fe80000010000 */
[C---:B----4-:R-:W-:Y:S04]  /*8e40*/  HMMA.16816.F32.BF16 R84, R20.reuse, R8, R84 ;  /* 0x000000081454723c */ /* 0x050fe80000041854 */
[----:B------:R-:W-:Y:S04]  /*8e50*/  FADD.FTZ R0, R162, R0 ;  /* 0x00000000a2007221 */ /* 0x000fe80000010000 */
[C---:B------:R-:W-:Y:S01]  /*8e60*/  HMMA.16816.F32.BF16 R88, R20.reuse, R10, R88 ;  /* 0x0000000a1458723c */ /* 0x040fe20000041858 */
[----:B------:R-:W3:Y:S03]  /*8e70*/  LDSM.16.MT88.4 R8, [R227+0x8900] ;  /* 0x00890000e308783b */ /* 0x000ee60000004200 */
        /* <DEDUP_REMOVED lines=9> */
[C---:B-----5:R-:W-:Y:S04]  /*8f10*/  HMMA.16816.F32.BF16 R108, R20.reuse, R24, R108 ;  /* 0x00000018146c723c */ /* 0x060fe8000004186c */
[----:B------:R-:W-:Y:S04]  /*8f20*/  FADD.FTZ R0, R160, R0 ;  /* 0x00000000a0007221 */ /* 0x000fe80000010000 */
[C---:B------:R-:W-:Y:S08]  /*8f30*/  HMMA.16816.F32.BF16 R112, R20.reuse, R26, R112 ;  /* 0x0000001a1470723c */ /* 0x040ff00000041870 */
[C---:B--2---:R-:W-:Y:S08]  /*8f40*/  HMMA.16816.F32.BF16 R116, R20.reuse, R28, R116 ;  /* 0x0000001c1474723c */ /* 0x044ff00000041874 */
[C---:B------:R-:W-:Y:S08]  /*8f50*/  HMMA.16816.F32.BF16 R120, R20.reuse, R30, R120 ;  /* 0x0000001e1478723c */ /* 0x040ff00000041878 */
[C---:B-1----:R-:W-:Y:S07]  /*8f60*/  HMMA.16816.F32.BF16 R144, R20.reuse, R4, R12 ;  /* 0x000000041490723c */ /* 0x042fee000004180c */
[----:B------:R-:W-:Y:S01]  /*8f70*/  FADD.FTZ R4, R134, R0 ;  /* 0x0000000086047221 */ /* 0x000fe20000010000 */
[C---:B------:R-:W-:Y:S04]  /*8f80*/  HMMA.16816.F32.BF16 R124, R20.reuse, R6, R124 ;  /* 0x00000006147c723c */ /* 0x040fe8000004187c */
[----:B------:R-:W-:Y:S01]  /*8f90*/  FADD.FTZ R0, R49, R2 ;  /* 0x0000000231007221 */ /* 0x000fe20000010000 */
[----:B------:R-:W-:Y:S01]  /*8fa0*/  MOV R134, R3 ;  /* 0x0000000300867202 */ /* 0x000fe20000000f00 */
[----:B------:R-:W-:Y:S02]  /*8fb0*/  FADD.FTZ R4, R45, R4 ;  /* 0x000000042d047221 */ /* 0x000fe40000010000 */
[C---:B---3--:R-:W-:Y:S04]  /*8fc0*/  HMMA.16816.F32.BF16 R148, R20.reuse, R8, R16 ;  /* 0x000000081494723c */ /* 0x048fe80000041810 */
[----:B------:R-:W-:Y:S02]  /*8fd0*/  FADD.FTZ R0, R47, R0 ;  /* 0x000000002f007221 */ /* 0x000fe40000010000 */
[----:B------:R-:W-:Y:S02]  /*8fe0*/  FADD.FTZ R4, R46, R4 ;  /* 0x000000042e047221 */ /* 0x000fe40000010000 */
[----:B------:R-:W-:Y:S04]  /*8ff0*/  HMMA.16816.F32.BF16 R128, R20, R10, R128 ;  /* 0x0000000a1480723c */ /* 0x000fe80000041880 */
[----:B------:R-:W-:Y:S02]  /*9000*/  FADD.FTZ R2, R48, R0 ;  /* 0x0000000030027221 */ /* 0x000fe40000010000 */
[----:B------:R-:W-:Y:S02]  /*9010*/  FADD.FTZ R0, R44, R4 ;  /* 0x000000042c007221 */ /* 0x000fe40000010000 */
[----:B------:R-:W-:Y:S04]  /*9020*/  FADD.FTZ R2, R172, R2 ;  /* 0x00000002ac027221 */ /* 0x000fe80000010000 */
[----:B------:R-:W-:Y:S01]  /*9030*/  FADD.FTZ R0, R133, R0 ;  /* 0x0000000085007221 */ /* 0x000fe20000010000 */
[----:B------:R1:W-:Y:S01]  /*9040*/  STL [R1], R2 ;  /* 0x0000000201007387 */ /* 0x0003e20000100800 */
[----:B------:R-:W-:Y:S03]  /*9050*/  MOV R133, R132 ;  /* 0x0000008400857202 */ /* 0x000fe60000000f00 */
[----:B------:R1:W-:Y:S01]  /*9060*/  STL [R1+0x4], R0 ;  /* 0x0000040001007387 */ /* 0x0003e20000100800 */
[----:B------:R-:W-:-:S05]  /*9070*/  @P0 BRA `(.L_x_2473) ;  /* 0xffffc9b000000947 */ /* 0x000fca000383ffff */
.L_x_2472:
[----:B-1----:R-:W2:Y:S04]  /*9080*/  LDL.LU R0, [R1] ;  /* 0x0000000001007983 */ /* 0x002ea80000300800 */
        /* <DEDUP_REMOVED lines=124> */
.L_x_2470:
        /* <DEDUP_REMOVED lines=262> */
.L_x_2476:
[----:B------:R-:W-:Y:S05]  /*a8b0*/  BSYNC B0 ;  /* 0x0000000000007941 */ /* 0x000fea0003800000 */
.L_x_2475:
        /* <DEDUP_REMOVED lines=146> */
.L_x_2474:
        /* <DEDUP_REMOVED lines=50> */
.L_x_2477:
        /* <DEDUP_REMOVED lines=16> */
.L_x_4990:


//--------------------- .text._ZN7cutlass13device_kernelIN5flash19enable_sm80_to_sm89INS1_16FlashAttnFwdSm80INS1_25CollectiveMainloopFwdSm80ILi8ELi1ELb0EN4cute5tupleIJNS5_1CILi128EEENS7_ILi64EEENS7_ILi192EEEEEELi192ENS_10bfloat16_tEfNS_4arch4Sm80ELb0ELb0ELb0ELb1ELb0ELb0ELb1ELb1EEENS1_21CollectiveEpilogueFwdINS6_IJS8_SA_S9_EEENS6_IJNS7_ILi1EEESI_SI_EEESC_SE_Li256ELb1ELb1ELb1ELb0EEENS1_36VarlenDynamicPersistentTileSchedulerILi128ELi64ELi256ELi256ELb1ELb1ELb0ELb0ELb1ELb1EEEEEEEEEvNT_6ParamsE --------------------------
	.section	.text._ZN7cutlass13device_kernelIN5flash19enable_sm80_to_sm89INS1_16FlashAttnFwdSm80INS1_25CollectiveMainloopFwdSm80ILi8ELi1ELb0EN4cute5tupleIJNS5_1CILi128EEENS7_ILi64EEENS7_ILi192EEEEEELi192ENS_10bfloat16_tEfNS_4arch4Sm80ELb0ELb0ELb0ELb1ELb0ELb0ELb1ELb1EEENS1_21CollectiveEpilogueFwdINS6_IJS8_SA_S9_EEENS6_IJNS7_ILi1EEESI_SI_EEESC_SE_Li256ELb1ELb1ELb1ELb0EEENS1_36VarlenDynamicPersistentTileSchedulerILi128ELi64ELi256ELi256ELb1ELb1ELb0ELb0ELb1ELb1EEEEEEEEEvNT_6ParamsE,"ax",@progbits
	.sectioninfo	@"SHI_REGISTERS=255"
	.align	128
.text._ZN7cutlass13device_kernelIN5flash19enable_sm80_to_sm89INS1_16FlashAttnFwdSm80INS1_25CollectiveMainloopFwdSm80ILi8ELi1ELb0EN4cute5tupleIJNS5_1CILi128EEENS7_ILi64EEENS7_ILi192EEEEEELi192ENS_10bfloat16_tEfNS_4arch4Sm80ELb0ELb0ELb0ELb1ELb0ELb0ELb1ELb1EEENS1_21CollectiveEpilogueFwdINS6_IJS8_SA_S9_EEENS6_IJNS7_ILi1EEESI_SI_EEESC_SE_Li256ELb1ELb1ELb1ELb0EEENS1_36VarlenDynamicPersistentTileSchedulerILi128ELi64ELi256ELi256ELb1ELb1ELb0ELb0ELb1ELb1EEEEEEEEEvNT_6ParamsE:
        .type           _ZN7cutlass13device_kernelIN5flash19enable_sm80_to_sm89INS1_16FlashAttnFwdSm80INS1_25CollectiveMainloopFwdSm80ILi8ELi1ELb0EN4cute5tupleIJNS5_1CILi128EEENS7_ILi64EEENS7_ILi192EEEEEELi192ENS_10bfloat16_tEfNS_4arch4Sm80ELb0ELb0ELb0ELb1ELb0ELb0ELb1ELb1EEENS1_21CollectiveEpilogueFwdINS6_IJS8_SA_S9_EEENS6_IJNS7_ILi1EEESI_SI_EEESC_SE_Li256ELb1ELb1ELb1ELb0EEENS1_36VarlenDynamicPersistentTileSchedulerILi128ELi64ELi256ELi256ELb1ELb1ELb0ELb0ELb1ELb1EEEEEEEEEvNT_6ParamsE,@function
        .size           _ZN7cutlass13device_kernelIN5flash19enable_sm80_to_sm89INS1_16FlashAttnFwdSm80INS1_25CollectiveMainloopFwdSm80ILi8ELi1ELb0EN4cute5tupleIJNS5_1CILi128EEENS7_ILi64EEENS7_ILi192EEEEEELi192ENS_10bfloat16_tEfNS_4arch4Sm80ELb0ELb0ELb0ELb1ELb0ELb0ELb1ELb1EEENS1_21CollectiveEpilogueFwdINS6_IJS8_SA_S9_EEENS6_IJNS7_ILi1EEESI_SI_EEESC_SE_Li256ELb1ELb1ELb1ELb0EEENS1_36VarlenDynamicPersistentTileSchedulerILi128ELi64ELi256ELi256ELb1ELb1ELb0ELb0ELb1ELb1EEEEEEEEEvNT_6ParamsE,(.L_x_4991 - _ZN7cutlass13device_kernelIN5flash19enable_sm80_to_sm89INS1_16FlashAttnFwdSm80INS1_25CollectiveMainloopFwdSm80ILi8ELi1ELb0EN4cute5tupleIJNS5_1CILi128EEENS7_ILi64EEENS7_ILi192EEEEEELi192ENS_10bfloat16_tEfNS_4arch4Sm80ELb0ELb0ELb0ELb1ELb0ELb0ELb1ELb1EEENS1_21CollectiveEpilogueFwdINS6_IJS8_SA_S9_EEENS6_IJNS7_ILi1EEESI_SI_EEESC_SE_Li256ELb1ELb1ELb1ELb0EEENS1_36VarlenDynamicPersistentTileSchedulerILi128ELi64ELi256ELi256ELb1ELb1ELb0ELb0ELb1ELb1EEEEEEEEEvNT_6ParamsE)
        .other          _ZN7cutlass13device_kernelIN5flash19enable_sm80_to_sm89INS1_16FlashAttnFwdSm80INS1_25CollectiveMainloopFwdSm80ILi8ELi1ELb0EN4cute5tupleIJNS5_1CILi128EEENS7_ILi64EEENS7_ILi192EEEEEELi192ENS_10bfloat16_tEfNS_4arch4Sm80ELb0ELb0ELb0ELb1ELb0ELb0ELb1ELb1EEENS1_21CollectiveEpilogueFwdINS6_IJS8_SA_S9_EEENS6_IJNS7_ILi1EEESI_SI_EEESC_SE_Li256ELb1ELb1ELb1ELb0EEENS1_36VarlenDynamicPersistentTileSchedulerILi128ELi64ELi256ELi256ELb1ELb1ELb0ELb0ELb1ELb1EEEEEEEEEvNT_6ParamsE,@"STO_CUDA_ENTRY STV_DEFAULT"
_ZN7cutlass13device_kernelIN5flash19enable_sm80_to_sm89INS1_16FlashAttnFwdSm80INS1_25CollectiveMainloopFwdSm80ILi8ELi1ELb0EN4cute5tupleIJNS5_1CILi128EEENS7_ILi64EEENS7_ILi192EEEEEELi192ENS_10bfloat16_tEfNS_4arch4Sm80ELb0ELb0ELb0ELb1ELb0ELb0ELb1ELb1EEENS1_21CollectiveEpilogueFwdINS6_IJS8_SA_S9_EEENS6_IJNS7_ILi1EEESI_SI_EEESC_SE_Li256ELb1ELb1ELb1ELb0EEENS1_36VarlenDynamicPersistentTileSchedulerILi128ELi64ELi256ELi256ELb1ELb1ELb0ELb0ELb1ELb1EEEEEEEEEvNT_6ParamsE:
        /* <DEDUP_REMOVED lines=55> */
.L_x_2483:
        /* <DEDUP_REMOVED lines=16> */
.L_x_2571:
        /* <DEDUP_REMOVED lines=16> */
.L_x_2572:
[----:B--2---:R-:W-:-:S05]  /*0570*/  IMAD R5, R5, c[0x0][0x538], RZ ;  /* 0x00014e0005057a24 */ /* 0x004fca00078e02ff */
[----:B------:R-:W-:-:S04]  /*0580*/  IADD3 R0, R5, R0, RZ ;  /* 0x0000000005007210 */ /* 0x000fc80007ffe0ff */
[----:B------:R-:W-:-:S13]  /*0590*/  ISETP.GT.AND P0, PT, R0, UR4, PT ;  /* 0x0000000400007c0c */ /* 0x000fda000bf04270 */
[----:B-1----:R-:W-:Y:S05]  /*05a0*/  @!P0 BRA `(.L_x_2483) ;  /* 0xfffffdc000008947 */ /* 0x002fea000383ffff */
.L_x_2479:
[----:B------:R-:W-:-:S05]  /*05b0*/  IADD3 R192, -R5, R0, RZ ;  /* 0x0000000005c07210 */ /* 0x000fca0007ffe1ff */
[----:B------:R-:W-:-:S05]  /*05c0*/  IMAD R0, R9, c[0x0][0x538], R192 ;  /* 0x00014e0009007a24 */ /* 0x000fca00078e02c0 */
[----:B------:R-:W-:Y:S01]  /*05d0*/  ISETP.GT.AND P0, PT, R0, UR4, PT ;  /* 0x0000000400007c0c */ /* 0x000fe2000bf04270 */
[----:B------:R-:W-:-:S12]  /*05e0*/  BRA.DIV ~URZ, `(.L_x_2484) ;  /* 0x0000b7927f007947 */ /* 0x000fd8000b800000 */
[----:B------:R-:W-:-:S04]  /*05f0*/  VOTE.ANY R10, PT, !P0 ;  /* 0x00000000000a7806 */ /* 0x000fc800040e0100 */
.L_x_2573:
[----:B------:R1:W2:Y:S01]  /*0600*/  POPC R0, R10 ;  /* 0x0000000a00007309 */ /* 0x0002a20000000000 */
[----:B------:R-:W-:Y:S05]  /*0610*/  BRA.DIV ~URZ, `(.L_x_2485) ;  /* 0x0000b7a27f007947 */ /* 0x000fea000b800000 */
[----:B--2---:R2:W3:Y:S01]  /*0620*/  SHFL.IDX PT, R8, R8, R0, 0x1f ;  /* 0x00001f0008087589 */ /* 0x0044e200000e0000 */
[----:B------:R-:W-:-:S03]  /*0630*/  MOV R11, RZ ;  /* 0x000000ff000b7202 */ /* 0x000fc60000000f00 */
[----:B------:R2:W4:Y:S04]  /*0640*/  SHFL.IDX PT, R4, R4, R0, 0x1f ;  /* 0x00001f0004047589 */ /* 0x00052800000e0000 */
.L_x_2574:
[----:B------:R-:W-:Y:S01]  /*0650*/  ISETP.NE.AND P0, PT, R10, RZ, PT ;  /* 0x000000ff0a00720c */ /* 0x000fe20003f05270 */
[----:B------:R-:W-:-:S12]  /*0660*/  BSSY B0, `(.L_x_2486) ;  /* 0x0000005000007945 */ /* 0x000fd80003800000 */
[----:B------:R-:W-:Y:S05]  /*0670*/  @!P0 BRA `(.L_x_2487) ;  /* 0x0000003000008947 */ /* 0x000fea0003800000 */
[----:B------:R-:W-:Y:S01]  /*0680*/  IADD3 R6, R0, -0x1, RZ ;  /* 0xffffffff00067810 */ /* 0x000fe20007ffe0ff */
[----:B------:R-:W-:Y:S05]  /*0690*/  BRA.DIV ~URZ, `(.L_x_2488) ;  /* 0x0000b8027f007947 */ /* 0x000fea000b800000 */
[----:B------:R1:W2:Y:S02]  /*06a0*/  SHFL.IDX PT, R11, R9, R6, 0x1f ;  /* 0x00001f06090b7589 */ /* 0x0002a400000e0000 */
.L_x_2487:
[----:B------:R-:W-:Y:S05]  /*06b0*/  BSYNC B0 ;  /* 0x0000000000007941 */ /* 0x000fea0003800000 */
.L_x_2486:
[----:B---3--:R-:W-:Y:S01]  /*06c0*/  IABS R2, R8 ;  /* 0x0000000800027213 */ /* 0x008fe20000000000 */
[----:B--2---:R-:W-:Y:S01]  /*06d0*/  IMAD R192, R11, c[0x0][0x538], R192 ;  /* 0x00014e000bc07a24 */ /* 0x004fe200078e02c0 */
[----:B-1--4-:R-:W-:Y:S02]  /*06e0*/  IABS R10, R4 ;  /* 0x00000004000a7213 */ /* 0x012fe40000000000 */
[----:B------:R-:W1:Y:S01]  /*06f0*/  I2F.RP R6, R2 ;  /* 0x0000000200067306 */ /* 0x000e620000209400 */
[----:B------:R-:W-:Y:S02]  /*0700*/  IADD3 R195, R0, R195, RZ ;  /* 0x000000c300c37210 */ /* 0x000fe40007ffe0ff */
[----:B------:R-:W-:-:S04]  /*0710*/  IADD3 R193, -R192, UR4, RZ ;  /* 0x00000004c0c17c10 */ /* 0x000fc8000fffe1ff */
[----:B------:R-:W-:Y:S01]  /*0720*/  IABS R9, R193 ;  /* 0x000000c100097213 */ /* 0x000fe20000000000 */
[----:B------:R-:W2:Y:S08]  /*0730*/  I2F.RP R12, R10 ;  /* 0x0000000a000c7306 */ /* 0x000eb00000209400 */
[----:B-1----:R-:W1:Y:S08]  /*0740*/  MUFU.RCP R6, R6 ;  /* 0x0000000600067308 */ /* 0x002e700000001000 */
[----:B--2---:R-:W2:Y:S01]  /*0750*/  MUFU.RCP R12, R12 ;  /* 0x0000000c000c7308 */ /* 0x004ea20000001000 */
[----:B-1----:R-:W-:-:S07]  /*0760*/  IADD3 R6, R6, 0xffffffe, RZ ;  /* 0x0ffffffe06067810 */ /* 0x002fce0007ffe0ff */
[----:B------:R-:W1:Y:S01]  /*0770*/  F2I.FTZ.U32.TRUNC.NTZ R7, R6 ;  /* 0x0000000600077305 */ /* 0x000e62000021f000 */
[----:B--2---:R-:W-:-:S07]  /*0780*/  IADD3 R12, R12, 0xffffffe, RZ ;  /* 0x0ffffffe0c0c7810 */ /* 0x004fce0007ffe0ff */
[----:B------:R2:W3:Y:S01]  /*0790*/  F2I.FTZ.U32.TRUNC.NTZ R13, R12 ;  /* 0x0000000c000d7305 */ /* 0x0004e2000021f000 */
[----:B-1----:R-:W-:Y:S02]  /*07a0*/  IMAD.MOV R5, RZ, RZ, -R7 ;  /* 0x000000ffff057224 */ /* 0x002fe400078e0a07 */
[----:B------:R-:W-:Y:S02]  /*07b0*/  IMAD.MOV.U32 R6, RZ, RZ, RZ ;  /* 0x000000ffff067224 */ /* 0x000fe400078e00ff */
[----:B------:R-:W-:Y:S01]  /*07c0*/  IMAD.MOV.U32 R11, RZ, RZ, R5 ;  /* 0x000000ffff0b7224 */ /* 0x000fe200078e0005 */
[----:B------:R-:W-:-:S03]  /*07d0*/  IABS R5, R8 ;  /* 0x0000000800057213 */ /* 0x000fc60000000000 */
[----:B------:R-:W-:Y:S01]  /*07e0*/  IMAD R11, R11, R2, RZ ;  /* 0x000000020b0b7224 */ /* 0x000fe200078e02ff */
[----:B--2---:R-:W-:Y:S01]  /*07f0*/  MOV R12, RZ ;  /* 0x000000ff000c7202 */ /* 0x004fe20000000f00 */
[----:B------:R-:W-:Y:S02]  /*0800*/  IMAD.MOV R5, RZ, RZ, -R5 ;  /* 0x000000ffff057224 */ /* 0x000fe400078e0a05 */
[----:B------:R-:W-:-:S04]  /*0810*/  IMAD.HI.U32 R11, R7, R11, R6 ;  /* 0x0000000b070b7227 */ /* 0x000fc800078e0006 */
[----:B---3--:R-:W-:Y:S02]  /*0820*/  IMAD.MOV R7, RZ, RZ, -R13 ;  /* 0x000000ffff077224 */ /* 0x008fe400078e0a0d */
[----:B------:R-:W-:-:S04]  /*0830*/  IMAD.HI.U32 R6, R11, R9, RZ ;  /* 0x000000090b067227 */ /* 0x000fc800078e00ff */
[----:B------:R-:W-:Y:S02]  /*0840*/  IMAD R5, R6, R5, R9 ;  /* 0x0000000506057224 */ /* 0x000fe400078e0209 */
[----:B------:R-:W-:-:S03]  /*0850*/  IMAD R7, R7, R10, RZ ;  /* 0x0000000a07077224 */ /* 0x000fc600078e02ff */
[----:B------:R-:W-:Y:S01]  /*0860*/  ISETP.GT.U32.AND P1, PT, R2, R5, PT ;  /* 0x000000050200720c */ /* 0x000fe20003f24070 */
[----:B------:R-:W-:-:S12]  /*0870*/  IMAD.HI.U32 R7, R13, R7, R12 ;  /* 0x000000070d077227 */ /* 0x000fd800078e000c */
[----:B------:R-:W-:Y:S01]  /*0880*/  @!P1 IMAD.IADD R5, R5, 0x1, -R2 ;  /* 0x0000000105059824 */ /* 0x000fe200078e0a02 */
[----:B------:R-:W-:Y:S02]  /*0890*/  @!P1 IADD3 R6, R6, 0x1, RZ ;  /* 0x0000000106069810 */ /* 0x000fe40007ffe0ff */
[----:B------:R-:W-:Y:S02]  /*08a0*/  ISETP.NE.AND P1, PT, R8, RZ, PT ;  /* 0x000000ff0800720c */ /* 0x000fe40003f25270 */
[----:B------:R-:W-:Y:S02]  /*08b0*/  ISETP.GE.U32.AND P2, PT, R5, R2, PT ;  /* 0x000000020500720c */ /* 0x000fe40003f46070 */
[----:B------:R-:W-:-:S04]  /*08c0*/  LOP3.LUT R2, R193, R8, RZ, 0x3c, !PT ;  /* 0x00000008c1027212 */ /* 0x000fc800078e3cff */
        /* <DEDUP_REMOVED lines=26> */
.L_x_2480:
[----:B------:R-:W-:Y:S01]  /*0a70*/  IMAD.MOV.U32 R193, RZ, RZ, RZ ;  /* 0x000000ffffc17224 */ /* 0x000fe200078e00ff */
[----:B------:R-:W-:Y:S01]  /*0a80*/  MOV R194, RZ ;  /* 0x000000ff00c27202 */ /* 0x000fe20000000f00 */
[----:B------:R-:W-:Y:S01]  /*0a90*/  IMAD.U32 R192, RZ, RZ, UR4 ;  /* 0x00000004ffc07e24 */ /* 0x000fe2000f8e00ff */
[----:B------:R-:W-:Y:S02]  /*0aa0*/  MOV R195, c[0x0][0x53c] ;  /* 0x00014f0000c37a02 */ /* 0x000fe40000000f00 */
.L_x_2489:
[----:B------:R-:W-:Y:S01]  /*0ab0*/  ISETP.NE.AND P0, PT, R3, RZ, PT ;  /* 0x000000ff0300720c */ /* 0x000fe20003f05270 */
[----:B------:R-:W-:-:S12]  /*0ac0*/  WARPSYNC 0xffffffff ;  /* 0xffffffff00007948 */ /* 0x000fd80003800000 */
[----:B------:R1:W-:Y:S04]  /*0ad0*/  @!P0 STS.128 [0x18100], R192 ;  /* 0x018100c0ff008388 */ /* 0x0003e80000000c00 */
[----:B------:R-:W-:Y:S06]  /*0ae0*/  BAR.ARV 0x5, 0x100 ;  /* 0x0144000000007b1d */ /* 0x000fec0000002000 */
.L_x_2478:
[----:B-1----:R-:W-:-:S13]  /*0af0*/  ISETP.GE.AND P0, PT, R195, c[0x0][0x53c], PT ;  /* 0x00014f00c3007a0c */ /* 0x002fda0003f06270 */
[----:B------:R-:W-:Y:S05]  /*0b00*/  @P0 EXIT ;  /* 0x000000000000094d */ /* 0x000fea0003800000 */
[----:B------:R-:W-:-:S04]  /*0b10*/  SHF.R.S32.HI R3, RZ, 0x1f, R201 ;  /* 0x0000001fff037819 */ /* 0x000fc800000114c9 */
[CC--:B------:R-:W-:Y:S02]  /*0b20*/  LEA.HI R10, R3.reuse, R201.reuse, RZ, 0x4 ;  /* 0x000000c9030a7211 */ /* 0x0c0fe400078f20ff */
[CC--:B------:R-:W-:Y:S02]  /*0b30*/  LEA.HI R8, R3.reuse, R201.reuse, RZ, 0x3 ;  /* 0x000000c903087211 */ /* 0x0c0fe400078f18ff */
[----:B------:R-:W-:Y:S02]  /*0b40*/  SHF.R.S32.HI R2, RZ, 0x4, R10 ;  /* 0x00000004ff027819 */ /* 0x000fe4000001140a */
[----:B------:R-:W-:Y:S02]  /*0b50*/  LEA.HI R0, R3, R201, RZ, 0x2 ;  /* 0x000000c903007211 */ /* 0x000fe400078f10ff */
[----:B------:R-:W-:Y:S02]  /*0b60*/  LEA.HI R4, R10, R2, RZ, 0x1 ;  /* 0x000000020a047211 */ /* 0x000fe400078f08ff */
[----:B------:R-:W-:-:S02]  /*0b70*/  LOP3.LUT R209, R8, 0xfffffff8, RZ, 0xc0, !PT ;  /* 0xfffffff808d17812 */ /* 0x000fc400078ec0ff */
[--C-:B------:R-:W-:Y:S02]  /*0b80*/  SHF.R.S32.HI R6, RZ, 0x2, R0.reuse ;  /* 0x00000002ff067819 */ /* 0x100fe40000011400 */
[----:B------:R-:W-:Y:S01]  /*0b90*/  SHF.R.S32.HI R7, RZ, 0x1f, R0 ;  /* 0x0000001fff077819 */ /* 0x000fe20000011400 */
[----:B------:R-:W-:Y:S01]  /*0ba0*/  IMAD.IADD R209, R201, 0x1, -R209 ;  /* 0x00000001c9d17824 */ /* 0x000fe200078e0ad1 */
[----:B------:R-:W-:Y:S02]  /*0bb0*/  LOP3.LUT R4, R4, 0xfffffffe, RZ, 0xc0, !PT ;  /* 0xfffffffe04047812 */ /* 0x000fe400078ec0ff */
[----:B------:R-:W-:Y:S01]  /*0bc0*/  LEA.HI R7, R7, R6, RZ, 0x3 ;  /* 0x0000000607077211 */ /* 0x000fe200078f18ff */
[----:B------:R-:W-:Y:S01]  /*0bd0*/  IMAD.SHL.U32 R212, R209, 0x8, RZ ;  /* 0x00000008d1d47824 */ /* 0x000fe200078e00ff */
[----:B------:R-:W-:Y:S01]  /*0be0*/  SHF.R.S32.HI R210, RZ, 0x3, R8 ;  /* 0x00000003ffd27819 */ /* 0x000fe20000011408 */
        /* <DEDUP_REMOVED lines=10> */
[----:B------:R-:W-:Y:S01]  /*0c90*/  IMAD.IADD R0, R201, 0x1, -R0 ;  /* 0x00000001c9007824 */ /* 0x000fe200078e0a00 */
[----:B------:R-:W-:-:S02]  /*0ca0*/  LOP3.LUT R8, R2, 0x8, R8, 0xf8, !PT ;  /* 0x0000000802087812 */ /* 0x000fc400078ef808 */
[----:B------:R-:W-:Y:S02]  /*0cb0*/  SHF.R.U32.HI R2, RZ, 0x3, R2 ;  /* 0x00000003ff027819 */ /* 0x000fe40000011602 */
[----:B------:R-:W-:Y:S02]  /*0cc0*/  LOP3.LUT R208, R6, 0xffffffe0, RZ, 0xc0, !PT ;  /* 0xffffffe006d07812 */ /* 0x000fe400078ec0ff */
[----:B------:R-:W-:Y:S02]  /*0cd0*/  LOP3.LUT R204, R204, 0x1c0, RZ, 0xc0, !PT ;  /* 0x000001c0cccc7812 */ /* 0x000fe400078ec0ff */
[----:B------:R-:W-:Y:S01]  /*0ce0*/  SHF.R.S32.HI R9, RZ, 0x1f, R10 ;  /* 0x0000001fff097819 */ /* 0x000fe2000001140a */
[----:B------:R-:W-:Y:S01]  /*0cf0*/  IMAD.IADD R208, R201, 0x1, -R208 ;  /* 0x00000001c9d07824 */ /* 0x000fe200078e0ad0 */
[----:B------:R-:W-:Y:S02]  /*0d00*/  LOP3.LUT R2, R8, R2, RZ, 0x3c, !PT ;  /* 0x0000000208027212 */ /* 0x000fe400078e3cff */
[----:B------:R-:W-:-:S02]  /*0d10*/  LOP3.LUT R5, R204, 0x38, R212, 0xf8, !PT ;  /* 0x00000038cc057812 */ /* 0x000fc400078ef8d4 */
[----:B------:R-:W-:Y:S02]  /*0d20*/  SHF.R.S32.HI R8, RZ, 0x5, R6 ;  /* 0x00000005ff087819 */ /* 0x000fe40000011406 */
[----:B------:R-:W-:Y:S02]  /*0d30*/  SHF.R.U32.HI R204, RZ, 0x3, R204 ;  /* 0x00000003ffcc7819 */ /* 0x000fe400000116cc */
[----:B------:R-:W-:Y:S02]  /*0d40*/  SHF.R.S32.HI R6, RZ, 0x1f, R6 ;  /* 0x0000001fff067819 */ /* 0x000fe40000011406 */
[----:B------:R-:W-:Y:S02]  /*0d50*/  LEA.HI R9, R9, R10, RZ, 0x3 ;  /* 0x0000000a09097211 */ /* 0x000fe400078f18ff */
[----:B------:R-:W-:Y:S02]  /*0d60*/  LEA.HI R3, R3, R201, RZ, 0x6 ;  /* 0x000000c903037211 */ /* 0x000fe400078f30ff */
[----:B------:R-:W-:-:S02]  /*0d70*/  LOP3.LUT R204, R5, R204, RZ, 0x3c, !PT ;  /* 0x000000cc05cc7212 */ /* 0x000fc400078e3cff */
[----:B------:R-:W-:Y:S01]  /*0d80*/  LEA.HI R6, R6, R8, RZ, 0x3 ;  /* 0x0000000806067211 */ /* 0x000fe200078f18ff */
[----:B------:R-:W-:Y:S01]  /*0d90*/  IMAD.SHL.U32 R3, R3, 0x8, RZ ;  /* 0x0000000803037824 */ /* 0x000fe200078e00ff */
[----:B------:R-:W-:Y:S02]  /*0da0*/  SHF.R.S32.HI R205, RZ, 0x1f, R208 ;  /* 0x0000001fffcd7819 */ /* 0x000fe400000114d0 */
[----:B------:R-:W-:Y:S02]  /*0db0*/  LOP3.LUT R11, R7, 0x1, RZ, 0xc0, !PT ;  /* 0x00000001070b7812 */ /* 0x000fe400078ec0ff */
[C---:B------:R-:W-:Y:S01]  /*0dc0*/  LOP3.LUT R5, R9.reuse, 0xfffffff8, RZ, 0xc0, !PT ;  /* 0xfffffff809057812 */ /* 0x040fe200078ec0ff */
[----:B------:R-:W-:Y:S01]  /*0dd0*/  IMAD.SHL.U32 R9, R9, 0x40, RZ ;  /* 0x0000004009097824 */ /* 0x000fe200078e00ff */
[----:B------:R-:W-:Y:S02]  /*0de0*/  LOP3.LUT R6, R6, 0xffffff8, RZ, 0xc0, !PT ;  /* 0x0ffffff806067812 */ /* 0x000fe400078ec0ff */
[----:B------:R-:W-:Y:S01]  /*0df0*/  LEA.HI R205, R205, R208, RZ, 0x2 ;  /* 0x000000d0cdcd7211 */ /* 0x000fe200078f10ff */
[----:B------:R-:W-:Y:S01]  /*0e00*/  IMAD.IADD R5, R10, 0x1, -R5 ;  /* 0x000000010a057824 */ /* 0x000fe200078e0a05 */
[----:B------:R-:W-:Y:S01]  /*0e10*/  ISETP.NE.U32.AND P0, PT, R11, 0x1, PT ;  /* 0x000000010b00780c */ /* 0x000fe20003f05070 */
[----:B------:R-:W-:Y:S01]  /*0e20*/  IMAD.IADD R6, R8, 0x1, -R6 ;  /* 0x0000000108067824 */ /* 0x000fe200078e0a06 */
[----:B------:R-:W-:Y:S01]  /*0e30*/  SHF.R.S32.HI R207, RZ, 0x2, R205 ;  /* 0x00000002ffcf7819 */ /* 0x000fe200000114cd */
[----:B------:R-:W-:Y:S01]  /*0e40*/  IMAD.SHL.U32 R10, R4, 0x8, RZ ;  /* 0x00000008040a7824 */ /* 0x000fe200078e00ff */
[C---:B------:R-:W-:Y:S01]  /*0e50*/  R2P PR, R7.reuse, 0x6 ;  /* 0x0000000607007804 */ /* 0x040fe20000000000 */
[----:B------:R-:W-:Y:S01]  /*0e60*/  IMAD.SHL.U32 R7, R7, 0x40, RZ ;  /* 0x0000004007077824 */ /* 0x000fe200078e00ff */
[----:B------:R-:W-:Y:S01]  /*0e70*/  LOP3.LUT R204, R204, 0x7ffffe00, R3, 0xf8, !PT ;  /* 0x7ffffe00cccc7812 */ /* 0x000fe200078ef803 */
[----:B------:R-:W-:Y:S01]  /*0e80*/  IMAD.SHL.U32 R3, R5, 0x40, RZ ;  /* 0x0000004005037824 */ /* 0x000fe200078e00ff */
[----:B------:R-:W-:Y:S01]  /*0e90*/  LOP3.LUT P4, RZ, R209, 0x2, RZ, 0xc0, !PT ;  /* 0x00000002d1ff7812 */ /* 0x000fe2000788c0ff */
[----:B------:R-:W-:Y:S01]  /*0ea0*/  IMAD R207, R6, 0x10, R207 ;  /* 0x0000001006cf7824 */ /* 0x000fe200078e02cf */
[----:B------:R-:W-:Y:S01]  /*0eb0*/  LEA.HI R6, R0, R0, RZ, 0x1 ;  /* 0x0000000000067211 */ /* 0x000fe200078f08ff */
[----:B------:R-:W-:Y:S01]  /*0ec0*/  IMAD.SHL.U32 R8, R8, 0x400, RZ ;  /* 0x0000040008087824 */ /* 0x000fe200078e00ff */
[----:B------:R-:W-:Y:S01]  /*0ed0*/  LOP3.LUT R7, R7, 0x1c0, RZ, 0xc0, !PT ;  /* 0x000001c007077812 */ /* 0x000fe200078ec0ff */
[----:B------:R-:W-:Y:S01]  /*0ee0*/  IMAD.SHL.U32 R204, R204, 0x2, RZ ;  /* 0x00000002cccc7824 */ /* 0x000fe200078e00ff */
[----:B------:R-:W-:Y:S01]  /*0ef0*/  LOP3.LUT R3, R3, 0x1c0, RZ, 0xc0, !PT ;  /* 0x000001c003037812 */ /* 0x000fe200078ec0ff */
[----:B------:R-:W-:Y:S01]  /*0f00*/  IMAD R232, R0, 0x2, R8 ;  /* 0x0000000200e87824 */ /* 0x000fe200078e0208 */
[----:B------:R-:W-:-:S02]  /*0f10*/  LOP3.LUT R6, R6, 0x1ffffffe, RZ, 0xc0, !PT ;  /* 0x1ffffffe06067812 */ /* 0x000fc400078ec0ff */
[----:B------:R-:W-:Y:S02]  /*0f20*/  LEA.HI R7, R7, R7, RZ, 0x1d ;  /* 0x0000000707077211 */ /* 0x000fe400078fe8ff */
[----:B------:R-:W-:Y:S01]  /*0f30*/  LOP3.LUT R10, R3, 0x8, R10, 0xf8, !PT ;  /* 0x00000008030a7812 */ /* 0x000fe200078ef80a */
[----:B------:R-:W-:Y:S01]  /*0f40*/  IMAD.IADD R206, R0, 0x1, -R6 ;  /* 0x0000000100ce7824 */ /* 0x000fe200078e0a06 */
[----:B------:R-:W-:Y:S01]  /*0f50*/  SHF.R.U32.HI R3, RZ, 0x3, R3 ;  /* 0x00000003ff037819 */ /* 0x000fe20000011603 */
[----:B------:R-:W-:Y:S01]  /*0f60*/  IMAD.IADD R232, R232, 0x1, R7 ;  /* 0x00000001e8e87824 */ /* 0x000fe200078e0207 */
[----:B------:R-:W-:Y:S01]  /*0f70*/  LOP3.LUT R6, R9, 0xfffffe00, RZ, 0xc0, !PT ;  /* 0xfffffe0009067812 */ /* 0x000fe200078ec0ff */
[----:B------:R-:W-:Y:S01]  /*0f80*/  IMAD R0, R4, 0x200, R2 ;  /* 0x0000020004007824 */ /* 0x000fe200078e0202 */
[----:B------:R-:W-:Y:S01]  /*0f90*/  LOP3.LUT R3, R10, R3, RZ, 0x3c, !PT ;  /* 0x000000030a037212 */ /* 0x000fe200078e3cff */
[----:B------:R-:W-:Y:S01]  /*0fa0*/  IMAD.MOV.U32 R2, RZ, RZ, 0x20 ;  /* 0x00000020ff027424 */ /* 0x000fe200078e00ff */
[----:B------:R-:W-:Y:S01]  /*0fb0*/  LOP3.LUT R205, R205, 0x7ffffffc, RZ, 0xc0, !PT ;  /* 0x7ffffffccdcd7812 */ /* 0x000fe200078ec0ff */
[----:B------:R-:W-:Y:S01]  /*0fc0*/  IMAD R206, R206, 0x8, R207 ;  /* 0x00000008cece7824 */ /* 0x000fe200078e02cf */
[----:B------:R-:W-:-:S02]  /*0fd0*/  IADD3 R4, R3, R6, R8 ;  /* 0x0000000603047210 */ /* 0x000fc40007ffe008 */
[----:B------:R-:W-:Y:S01]  /*0fe0*/  LEA R232, R232, 0x80, 0x1 ;  /* 0x00000080e8e87811 */ /* 0x000fe200078e08ff */
[----:B------:R-:W-:Y:S01]  /*0ff0*/  IMAD.IADD R205, R208, 0x1, -R205 ;  /* 0x00000001d0cd7824 */ /* 0x000fe200078e0acd */
[----:B------:R-:W-:Y:S02]  /*1000*/  LOP3.LUT P6, RZ, R5, 0x2, RZ, 0xc0, !PT ;  /* 0x0000000205ff7812 */ /* 0x000fe400078cc0ff */
[----:B------:R-:W-:Y:S01]  /*1010*/  LOP3.LUT R3, R3, R6, RZ, 0xfc, !PT ;  /* 0x0000000603037212 */ /* 0x000fe200078efcff */
[----:B------:R-:W-:Y:S01]  /*1020*/  IMAD.MOV.U32 R6, RZ, RZ, 0x40 ;  /* 0x00000040ff067424 */ /* 0x000fe200078e00ff */
[----:B------:R-:W-:Y:S01]  /*1030*/  SEL R235, R2, 0xffffffe0, !P1 ;  /* 0xffffffe002eb7807 */ /* 0x000fe20004800000 */
[----:B------:R-:W-:Y:S01]  /*1040*/  IMAD.SHL.U32 R205, R205, 0x2, RZ ;  /* 0x00000002cdcd7824 */ /* 0x000fe200078e00ff */
[----:B------:R-:W-:Y:S02]  /*1050*/  LEA R189, R0, 0x6100, 0x1 ;  /* 0x0000610000bd7811 */ /* 0x000fe400078e08ff */
[C---:B------:R-:W-:Y:S01]  /*1060*/  IADD3 R231, R232.reuse, -0x10, RZ ;  /* 0xfffffff0e8e77810 */ /* 0x040fe20007ffe0ff */
[----:B------:R-:W-:Y:S01]  /*1070*/  IMAD.IADD R230, R232, 0x1, R235 ;  /* 0x00000001e8e67824 */ /* 0x000fe200078e02eb */
[----:B------:R-:W-:-:S02]  /*1080*/  LOP3.LUT P5, RZ, R5, 0x4, RZ, 0xc0, !PT ;  /* 0x0000000405ff7812 */ /* 0x000fc400078ac0ff */
[C---:B------:R-:W-:Y:S01]  /*1090*/  LOP3.LUT P3, RZ, R209.reuse, 0x4, RZ, 0xc0, !PT ;  /* 0x00000004d1ff7812 */ /* 0x040fe2000786c0ff */
[----:B------:R-:W-:Y:S01]  /*10a0*/  IMAD R209, R209, 0x20, R210 ;  /* 0x00000020d1d17824 */ /* 0x000fe200078e02d2 */
[----:B------:R-:W-:Y:S02]  /*10b0*/  SEL R2, R2, 0xffffffe0, !P6 ;  /* 0xffffffe002027807 */ /* 0x000fe40007000000 */
[----:B------:R-:W-:Y:S02]  /*10c0*/  @P0 IADD3 R231, R232, 0x10, RZ ;  /* 0x00000010e8e70810 */ /* 0x000fe40007ffe0ff */
[----:B------:R-:W-:Y:S02]  /*10d0*/  LEA R190, R4, 0xc100, 0x1 ;  /* 0x0000c10004be7811 */ /* 0x000fe400078e08ff */
[----:B------:R-:W-:Y:S01]  /*10e0*/  LEA R183, R3, 0x100, 0x1 ;  /* 0x0000010003b77811 */ /* 0x000fe200078e08ff */
[----:B------:R-:W-:Y:S01]  /*10f0*/  IMAD.IADD R235, R235, 0x1, R231 ;  /* 0x00000001ebeb7824 */ /* 0x000fe200078e02e7 */
[----:B------:R-:W-:Y:S01]  /*1100*/  SEL R236, R6, 0xffffffc0, !P2 ;  /* 0xffffffc006ec7807 */ /* 0x000fe20005000000 */
[----:B------:R-:W-:Y:S01]  /*1110*/  IMAD.IADD R188, R190, 0x1, R2 ;  /* 0x00000001bebc7824 */ /* 0x000fe200078e0202 */
[C---:B------:R-:W-:Y:S01]  /*1120*/  IADD3 R187, R189.reuse, 0x20, RZ ;  /* 0x00000020bdbb7810 */ /* 0x040fe20007ffe0ff */
[----:B------:R-:W-:Y:S01]  /*1130*/  IMAD.IADD R182, R2, 0x1, R183 ;  /* 0x0000000102b67824 */ /* 0x000fe200078e02b7 */
[----:B------:R-:W-:Y:S01]  /*1140*/  SEL R5, R6, 0xffffffc0, !P3 ;  /* 0xffffffc006057807 */ /* 0x000fe20005800000 */
[--C-:B------:R-:W-:Y:S01]  /*1150*/  IMAD.IADD R229, R232, 0x1, R236.reuse ;  /* 0x00000001e8e57824 */ /* 0x100fe200078e02ec */
[----:B------:R-:W-:Y:S01]  /*1160*/  SEL R0, R6, 0xffffffc0, !P5 ;  /* 0xffffffc006007807 */ /* 0x000fe20006800000 */
[--C-:B------:R-:W-:Y:S01]  /*1170*/  IMAD.IADD R233, R230, 0x1, R236.reuse ;  /* 0x00000001e6e97824 */ /* 0x100fe200078e02ec */
[C---:B------:R-:W-:Y:S01]  /*1180*/  @P4 IADD3 R187, R189.reuse, -0x20, RZ ;  /* 0xffffffe0bdbb4810 */ /* 0x040fe20007ffe0ff */
[----:B------:R-:W-:Y:S01]  /*1190*/  IMAD.IADD R234, R236, 0x1, R231 ;  /* 0x00000001ecea7824 */ /* 0x000fe200078e02e7 */
[C---:B------:R-:W-:Y:S01]  /*11a0*/  IADD3 R203, R212.reuse, 0x40, RZ ;  /* 0x00000040d4cb7810 */ /* 0x040fe20007ffe0ff */
[----:B------:R-:W-:Y:S01]  /*11b0*/  IMAD.IADD R185, R189, 0x1, R5 ;  /* 0x00000001bdb97824 */ /* 0x000fe200078e0205 */
[----:B------:R-:W-:Y:S01]  /*11c0*/  IADD3 R202, R212, 0x80, RZ ;  /* 0x00000080d4ca7810 */ /* 0x000fe20007ffe0ff */
[----:B------:R-:W-:Y:S01]  /*11d0*/  IMAD.IADD R176, R5, 0x1, R187 ;  /* 0x0000000105b07824 */ /* 0x000fe200078e02bb */
[----:B------:R-:W-:Y:S01]  /*11e0*/  IADD3 R227, R205, 0x88, RZ ;  /* 0x00000088cde37810 */ /* 0x000fe20007ffe0ff */
[----:B------:R-:W-:Y:S01]  /*11f0*/  IMAD.IADD R236, R235, 0x1, R236 ;  /* 0x00000001ebec7824 */ /* 0x000fe200078e02ec */
[C---:B------:R-:W-:Y:S01]  /*1200*/  IADD3 R226, R205.reuse, 0x90, RZ ;  /* 0x00000090cde27810 */ /* 0x040fe20007ffe0ff */
[--C-:B------:R-:W-:Y:S01]  /*1210*/  IMAD.IADD R186, R190, 0x1, R0.reuse ;  /* 0x00000001beba7824 */ /* 0x100fe200078e0200 */
        /* <DEDUP_REMOVED lines=8> */
[----:B------:R-:W-:Y:S02]  /*12a0*/  SHF.R.S32.HI R213, RZ, 0x1f, R212 ;  /* 0x0000001fffd57819 */ /* 0x000fe400000114d4 */
[----:B------:R-:W-:Y:S02]  /*12b0*/  SHF.R.S32.HI R198, RZ, 0x1f, R203 ;  /* 0x0000001fffc67819 */ /* 0x000fe400000114cb */
[----:B------:R-:W-:Y:S02]  /*12c0*/  SHF.R.S32.HI R197, RZ, 0x1f, R202 ;  /* 0x0000001fffc57819 */ /* 0x000fe400000114ca */
        /* <DEDUP_REMOVED lines=19> */
.L_x_2570:
        /* <DEDUP_REMOVED lines=34> */
.L_x_2490:
[----:B------:R-:W-:-:S04]  /*1620*/  ISETP.NE.U32.AND P1, PT, RZ, c[0x0][0x368], PT ;  /* 0x0000da00ff007a0c */ /* 0x000fc80003f25070 */
[----:B------:R-:W-:-:S13]  /*1630*/  ISETP.NE.AND.EX P1, PT, RZ, c[0x0][0x36c], PT, P1 ;  /* 0x0000db00ff007a0c */ /* 0x000fda0003f25310 */
[----:B------:R-:W-:Y:S05]  /*1640*/  @!P1 BRA `(.L_x_2491) ;  /* 0x0000004000009947 */ /* 0x000fea0003800000 */
[----:B--2---:R-:W-:-:S04]  /*1650*/  LEA R10, P1, R238, c[0x0][0x368], 0x2 ;  /* 0x0000da00ee0a7a11 */ /* 0x004fc800078210ff */
[----:B------:R-:W-:-:S05]  /*1660*/  LEA.HI.X R11, R238, c[0x0][0x36c], R237, 0x2, P1 ;  /* 0x0000db00ee0b7a11 */ /* 0x000fca00008f14ed */
[----:B------:R1:W5:Y:S01]  /*1670*/  LDG.E R4, [R10.64] ;  /* 0x000000060a047981 */ /* 0x000362000c1e1900 */
[----:B------:R-:W-:Y:S05]  /*1680*/  BRA `(.L_x_2492) ;  /* 0x0000005000007947 */ /* 0x000fea0003800000 */
.L_x_2491:
[----:B------:R-:W-:Y:S01]  /*1690*/  MOV R4, c[0x0][0x1d0] ;  /* 0x0000740000047a02 */ /* 0x000fe20000000f00 */
[----:B------:R-:W-:Y:S05]  /*16a0*/  @!P0 BRA `(.L_x_2492) ;  /* 0x0000003000008947 */ /* 0x000fea0003800000 */
[----:B------:R-:W3:Y:S04]  /*16b0*/  LDG.E R0, [R10.64] ;  /* 0x000000060a007981 */ /* 0x000ee8000c1e1900 */
[----:B------:R-:W3:Y:S02]  /*16c0*/  LDG.E R4, [R10.64+0x4] ;  /* 0x000004060a047981 */ /* 0x000ee4000c1e1900 */
[----:B---3--:R-:W-:-:S05]  /*16d0*/  IADD3 R4, -R0, R4, RZ ;  /* 0x0000000400047210 */ /* 0x008fca0007ffe1ff */
.L_x_2492:
[--C-:B-----5:R-:W-:Y:S01]  /*16e0*/  IMAD.IADD R4, R4, 0x1, -R5.reuse ;  /* 0x0000000104047824 */ /* 0x120fe200078e0a05 */
[C---:B--2---:R-:W-:Y:S01]  /*16f0*/  LOP3.LUT R9, R194.reuse, 0xff000000, RZ, 0xc0, !PT ;  /* 0xff000000c2097812 */ /* 0x044fe200078ec0ff */
[----:B------:R-:W-:Y:S01]  /*1700*/  BSSY B0, `(.L_x_2493) ;  /* 0x000002a000007945 */ /* 0x000fe20003800000 */
[----:B------:R-:W-:Y:S01]  /*1710*/  LOP3.LUT R242, R194, 0xff0000, RZ, 0xc0, !PT ;  /* 0x00ff0000c2f27812 */ /* 0x000fe200078ec0ff */
[----:B------:R-:W-:Y:S01]  /*1720*/  IMAD.IADD R7, R7, 0x1, R5 ;  /* 0x0000000107077824 */ /* 0x000fe200078e0205 */
[----:B------:R-:W-:-:S02]  /*1730*/  ISETP.GE.AND P1, PT, R4, 0x1, PT ;  /* 0x000000010400780c */ /* 0x000fc40003f26270 */
[----:B------:R-:W-:Y:S02]  /*1740*/  IADD3 R0, R4, 0x3f, RZ ;  /* 0x0000003f04007810 */ /* 0x000fe40007ffe0ff */
[----:B------:R-:W-:Y:S02]  /*1750*/  SHF.R.U32.HI R9, RZ, 0x8, R9 ;  /* 0x00000008ff097819 */ /* 0x000fe40000011609 */
[----:B------:R-:W-:Y:S02]  /*1760*/  SHF.R.S32.HI R2, RZ, 0x1f, R0 ;  /* 0x0000001fff027819 */ /* 0x000fe40000011400 */
[----:B------:R-:W-:Y:S02]  /*1770*/  LEA.HI R242, R242, R9, RZ, 0x10 ;  /* 0x00000009f2f27211 */ /* 0x000fe400078f80ff */
[----:B------:R-:W-:Y:S01]  /*1780*/  LEA.HI R0, R2, R0, RZ, 0x6 ;  /* 0x0000000002007211 */ /* 0x000fe200078f30ff */
[----:B------:R-:W-:Y:S01]  /*1790*/  IMAD.MOV.U32 R2, RZ, RZ, RZ ;  /* 0x000000ffff027224 */ /* 0x000fe200078e00ff */
[----:B------:R-:W-:-:S02]  /*17a0*/  LOP3.LUT R243, R242, 0xff, RZ, 0xc0, !PT ;  /* 0x000000fff2f37812 */ /* 0x000fc400078ec0ff */
[----:B------:R-:W-:Y:S02]  /*17b0*/  SHF.R.U32.HI R242, RZ, 0x10, R242 ;  /* 0x00000010fff27819 */ /* 0x000fe400000116f2 */
[----:B------:R-:W-:Y:S01]  /*17c0*/  SHF.R.S32.HI R0, RZ, 0x6, R0 ;  /* 0x00000006ff007819 */ /* 0x000fe20000011400 */
[----:B------:R-:W-:Y:S05]  /*17d0*/  @!P1 BRA `(.L_x_2494) ;  /* 0x000001c000009947 */ /* 0x000fea0003800000 */
[----:B------:R-:W-:-:S04]  /*17e0*/  ISETP.NE.AND P1, PT, R242, RZ, PT ;  /* 0x000000fff200720c */ /* 0x000fc80003f25270 */
[----:B------:R-:W-:-:S04]  /*17f0*/  SEL R9, R242, c[0x0][0x338], P1 ;  /* 0x0000ce00f2097a07 */ /* 0x000fc80000800000 */
        /* <DEDUP_REMOVED lines=24> */
[----:B------:R-:W-:-:S05]  /*1980*/  @!P2 LOP3.LUT R10, RZ, R9, RZ, 0x33, !PT ;  /* 0x00000009ff0aa212 */ /* 0x000fca00078e33ff */
[----:B------:R-:W-:Y:S02]  /*1990*/  IMAD.MOV.U32 R2, RZ, RZ, R10 ;  /* 0x000000ffff027224 */ /* 0x000fe400078e000a */
.L_x_2494:
[----:B------:R-:W-:Y:S05]  /*19a0*/  BSYNC B0 ;  /* 0x0000000000007941 */ /* 0x000fea0003800000 */
.L_x_2493:
        /* <DEDUP_REMOVED lines=58> */
[----:B------:R-:W-:-:S06]  /*1d50*/  @P2 IMAD.WIDE R2, R238, R3, c[0x0][0x340] ;  /* 0x0000d000ee022625 */ /* 0x000fcc00078e0203 */
[----:B------:R2:W3:Y:S01]  /*1d60*/  @P2 LDG.E R3, [R2.64] ;  /* 0x0000000602032981 */ /* 0x0004e2000c1e1900 */
[----:B------:R-:W-:Y:S01]  /*1d70*/  SHF.R.S32.HI R20, RZ, 0x1f, R6 ;  /* 0x0000001fff147819 */ /* 0x000fe20000011406 */
[----:B------:R-:W-:Y:S01]  /*1d80*/  IMAD.WIDE.U32 R12, R6, c[0x0][0x178], RZ ;  /* 0x00005e00060c7a25 */ /* 0x000fe200078e00ff */
[----:B------:R-:W-:Y:S02]  /*1d90*/  ISETP.GE.AND P5, PT, R203, c[0x0][0x1d4], PT ;  /* 0x00007500cb007a0c */ /* 0x000fe40003fa6270 */
[----:B------:R-:W-:Y:S01]  /*1da0*/  ISETP.GE.AND P4, PT, R212, c[0x0][0x1d4], PT ;  /* 0x00007500d4007a0c */ /* 0x000fe20003f86270 */
[----:B------:R-:W-:Y:S01]  /*1db0*/  IMAD R20, R20, c[0x0][0x178], RZ ;  /* 0x00005e0014147a24 */ /* 0x000fe200078e02ff */
[----:B------:R-:W-:Y:S02]  /*1dc0*/  SEL R28, RZ, 0xffffffff, P5 ;  /* 0xffffffffff1c7807 */ /* 0x000fe40002800000 */
[----:B-1----:R-:W-:Y:S01]  /*1dd0*/  SEL R11, RZ, 0x1, P4 ;  /* 0x00000001ff0b7807 */ /* 0x002fe20002000000 */
[----:B------:R-:W-:Y:S01]  /*1de0*/  IMAD R20, R6, c[0x0][0x17c], R20 ;  /* 0x00005f0006147a24 */ /* 0x000fe200078e0214 */
[----:B------:R-:W-:Y:S01]  /*1df0*/  ISETP.GE.AND P6, PT, R202, c[0x0][0x1d4], PT ;  /* 0x00007500ca007a0c */ /* 0x000fe20003fc6270 */
[----:B------:R-:W-:Y:S01]  /*1e00*/  IMAD.SHL.U32 R28, R28, 0x2, RZ ;  /* 0x000000021c1c7824 */ /* 0x000fe200078e00ff */
[----:B------:R-:W-:-:S02]  /*1e10*/  P2R R9, PR, RZ, 0x20 ;  /* 0x00000020ff097803 */ /* 0x000fc40000000000 */
[----:B------:R-:W-:Y:S01]  /*1e20*/  IADD3 R21, R13, R20, RZ ;  /* 0x000000140d157210 */ /* 0x000fe20007ffe0ff */
[----:B------:R-:W-:Y:S01]  /*1e30*/  IMAD.MOV.U32 R20, RZ, RZ, R12 ;  /* 0x000000ffff147224 */ /* 0x000fe200078e000c */
[----:B------:R-:W-:Y:S02]  /*1e40*/  LOP3.LUT R28, R28, 0x2, R11, 0xe2, !PT ;  /* 0x000000021c1c7812 */ /* 0x000fe400078ee20b */
[----:B------:R-:W-:Y:S01]  /*1e50*/  SHF.R.S32.HI R11, RZ, 0x1f, R7 ;  /* 0x0000001fff0b7819 */ /* 0x000fe20000011407 */
[C---:B------:R-:W-:Y:S01]  /*1e60*/  IMAD.WIDE.U32 R20, R239.reuse, c[0x0][0x1b8], R20 ;  /* 0x00006e00ef147a25 */ /* 0x040fe200078e0014 */
[----:B------:R-:W-:Y:S02]  /*1e70*/  SEL R13, RZ, 0x4, P6 ;  /* 0x00000004ff0d7807 */ /* 0x000fe40003000000 */
[----:B------:R-:W-:Y:S01]  /*1e80*/  P2R R10, PR, RZ, 0x10 ;  /* 0x00000010ff0a7803 */ /* 0x000fe20000000000 */
[----:B------:R-:W-:Y:S01]  /*1e90*/  IMAD R15, R239, c[0x0][0x1bc], R21 ;  /* 0x00006f00ef0f7a24 */ /* 0x000fe200078e0215 */
[----:B--2---:R-:W-:-:S02]  /*1ea0*/  MOV R2, c[0x0][0x2c4] ;  /* 0x0000b10000027a02 */ /* 0x004fc40000000f00 */
[----:B------:R-:W-:Y:S02]  /*1eb0*/  LOP3.LUT R28, R28, R13, RZ, 0xfc, !PT ;  /* 0x0000000d1c1c7212 */ /* 0x000fe400078efcff */
[----:B------:R-:W-:Y:S01]  /*1ec0*/  ISETP.NE.AND P1, PT, R2, 0x1, PT ;  /* 0x000000010200780c */ /* 0x000fe20003f25270 */
[----:B------:R-:W-:Y:S01]  /*1ed0*/  IMAD R2, R193, 0x80, R209 ;  /* 0x00000080c1027824 */ /* 0x000fe200078e02d1 */
[----:B------:R-:W-:Y:S02]  /*1ee0*/  ISETP.GE.AND P5, PT, R203, c[0x0][0x198], PT ;  /* 0x00006600cb007a0c */ /* 0x000fe40003fa6270 */
[----:B------:R-:W-:Y:S02]  /*1ef0*/  ISETP.GE.AND P4, PT, R202, c[0x0][0x198], PT ;  /* 0x00006600ca007a0c */ /* 0x000fe40003f86270 */
[----:B------:R-:W-:-:S07]  /*1f00*/  MOV R5, R2 ;  /* 0x0000000200057202 */ /* 0x000fce0000000f00 */
[----:B------:R-:W-:-:S05]  /*1f10*/  @P1 IMAD.HI.U32 R6, R2, c[0x0][0x2c8], RZ ;  /* 0x0000b20002061a27 */ /* 0x000fca00078e00ff */
[----:B------:R-:W-:Y:S02]  /*1f20*/  @P1 SHF.R.U32.HI R5, RZ, c[0x0][0x2cc], R6 ;  /* 0x0000b300ff051a19 */ /* 0x000fe40000011606 */
[C---:B------:R-:W-:Y:S02]  /*1f30*/  IADD3 R14, P1, R210.reuse, R7, RZ ;  /* 0x00000007d20e7210 */ /* 0x040fe40007f3e0ff */
[----:B------:R-:W-:Y:S02]  /*1f40*/  SEL R7, R237, RZ, !P3 ;  /* 0x000000ffed077207 */ /* 0x000fe40005800000 */
[----:B------:R-:W-:Y:S01]  /*1f50*/  LEA.HI.X.SX32 R11, R210, R11, 0x1, P1 ;  /* 0x0000000bd20b7211 */ /* 0x000fe200008f0eff */
[----:B------:R-:W-:Y:S01]  /*1f60*/  IMAD.WIDE.U32 R18, R14, c[0x0][0x1e0], R212 ;  /* 0x000078000e127a25 */ /* 0x000fe200078e00d4 */
[----:B------:R-:W-:Y:S02]  /*1f70*/  SEL R6, R238, RZ, !P3 ;  /* 0x000000ffee067207 */ /* 0x000fe40005800000 */
[----:B------:R-:W-:Y:S01]  /*1f80*/  ISETP.GE.AND P1, PT, R212, c[0x0][0x198], PT ;  /* 0x00006600d4007a0c */ /* 0x000fe20003f26270 */
[----:B------:R-:W-:-:S02]  /*1f90*/  IMAD R12, R11, c[0x0][0x1e0], RZ ;  /* 0x000078000b0c7a24 */ /* 0x000fc400078e02ff */
[----:B------:R-:W-:Y:S02]  /*1fa0*/  IMAD R11, R11, c[0x0][0x208], RZ ;  /* 0x000082000b0b7a24 */ /* 0x000fe400078e02ff */
[----:B------:R-:W-:-:S04]  /*1fb0*/  IMAD.WIDE.U32 R16, R14, c[0x0][0x208], R212 ;  /* 0x000082000e107a25 */ /* 0x000fc800078e00d4 */
[C---:B------:R-:W-:Y:S02]  /*1fc0*/  IMAD R12, R14.reuse, c[0x0][0x1e4], R12 ;  /* 0x000079000e0c7a24 */ /* 0x040fe400078e020c */
[----:B------:R-:W-:Y:S01]  /*1fd0*/  IMAD R11, R14, c[0x0][0x20c], R11 ;  /* 0x000083000e0b7a24 */ /* 0x000fe200078e020b */
[----:B------:R-:W-:Y:S01]  /*1fe0*/  MOV R14, R20 ;  /* 0x00000014000e7202 */ /* 0x000fe20000000f00 */
[----:B------:R-:W-:Y:S01]  /*1ff0*/  IMAD R7, R7, c[0x0][0x1c0], RZ ;  /* 0x0000700007077a24 */ /* 0x000fe200078e02ff */
[----:B------:R-:W-:Y:S01]  /*2000*/  IADD3 R13, R19, R12, RZ ;  /* 0x0000000c130d7210 */ /* 0x000fe20007ffe0ff */
[----:B------:R-:W-:Y:S01]  /*2010*/  IMAD.IADD R17, R17, 0x1, R11 ;  /* 0x0000000111117824 */ /* 0x000fe200078e020b */
[----:B------:R-:W-:Y:S01]  /*2020*/  SHF.R.S32.HI R11, RZ, 0x1f, R5 ;  /* 0x0000001fff0b7819 */ /* 0x000fe20000011405 */
[C---:B------:R-:W-:Y:S02]  /*2030*/  IMAD R7, R6.reuse, c[0x0][0x1c4], R7 ;  /* 0x0000710006077a24 */ /* 0x040fe400078e0207 */
[----:B------:R-:W-:-:S04]  /*2040*/  IMAD.WIDE.U32 R14, R6, c[0x0][0x1c0], R14 ;  /* 0x00007000060e7a25 */ /* 0x000fc800078e000e */
[----:B------:R-:W-:Y:S01]  /*2050*/  IMAD.MOV R6, RZ, RZ, -R5 ;  /* 0x000000ffff067224 */ /* 0x000fe200078e0a05 */
[----:B------:R-:W-:Y:S01]  /*2060*/  IADD3 R15, R15, R7, RZ ;  /* 0x000000070f0f7210 */ /* 0x000fe20007ffe0ff */
[----:B------:R-:W-:Y:S02]  /*2070*/  IMAD R11, R11, c[0x0][0x1b0], RZ ;  /* 0x00006c000b0b7a24 */ /* 0x000fe400078e02ff */
[----:B------:R-:W-:Y:S02]  /*2080*/  IMAD R6, R6, c[0x0][0x2c4], R2 ;  /* 0x0000b10006067a24 */ /* 0x000fe400078e0202 */
[----:B------:R-:W-:Y:S02]  /*2090*/  IMAD.MOV.U32 R12, RZ, RZ, R18 ;  /* 0x000000ffff0c7224 */ /* 0x000fe400078e0012 */
[C---:B------:R-:W-:Y:S01]  /*20a0*/  IMAD R11, R5.reuse, c[0x0][0x1b4], R11 ;  /* 0x00006d00050b7a24 */ /* 0x040fe200078e020b */
[----:B------:R-:W-:Y:S01]  /*20b0*/  SHF.R.S32.HI R2, RZ, 0x1f, R6 ;  /* 0x0000001fff027819 */ /* 0x000fe20000011406 */
[----:B------:R-:W-:-:S04]  /*20c0*/  IMAD.WIDE.U32 R14, R5, c[0x0][0x1b0], R14 ;  /* 0x00006c00050e7a25 */ /* 0x000fc800078e000e */
[----:B------:R-:W-:Y:S01]  /*20d0*/  IMAD.WIDE.U32 R12, R239, c[0x0][0x1e8], R12 ;  /* 0x00007a00ef0c7a25 */ /* 0x000fe200078e000c */
[----:B------:R-:W-:-:S03]  /*20e0*/  IADD3 R15, R15, R11, RZ ;  /* 0x0000000b0f0f7210 */ /* 0x000fc60007ffe0ff */
[----:B------:R-:W-:-:S04]  /*20f0*/  IMAD.WIDE.U32 R16, R239, c[0x0][0x210], R16 ;  /* 0x00008400ef107a25 */ /* 0x000fc800078e0010 */
[----:B------:R-:W-:Y:S01]  /*2100*/  IMAD R2, R2, c[0x0][0x1a8], RZ ;  /* 0x00006a0002027a24 */ /* 0x000fe200078e02ff */
[----:B------:R-:W-:Y:S01]  /*2110*/  MOV R248, R16 ;  /* 0x0000001000f87202 */ /* 0x000fe20000000f00 */
[----:B------:R-:W-:Y:S02]  /*2120*/  IMAD.MOV.U32 R250, RZ, RZ, R12 ;  /* 0x000000fffffa7224 */ /* 0x000fe400078e000c */
[C---:B------:R-:W-:Y:S02]  /*2130*/  IMAD R12, R6.reuse, c[0x0][0x1ac], R2 ;  /* 0x00006b00060c7a24 */ /* 0x040fe400078e0202 */
[C---:B------:R-:W-:Y:S02]  /*2140*/  IMAD R251, R239.reuse, c[0x0][0x1ec], R13 ;  /* 0x00007b00effb7a24 */ /* 0x040fe400078e020d */
[----:B------:R-:W-:Y:S02]  /*2150*/  IMAD R249, R239, c[0x0][0x214], R17 ;  /* 0x00008500eff97a24 */ /* 0x000fe400078e0211 */
[----:B------:R-:W-:-:S04]  /*2160*/  IMAD.WIDE.U32 R6, R6, c[0x0][0x1a8], R14 ;  /* 0x00006a0006067a25 */ /* 0x000fc800078e000e */
[----:B------:R-:W-:Y:S01]  /*2170*/  IMAD R11, R193, 0x80, R210 ;  /* 0x00000080c10b7824 */ /* 0x000fe200078e02d2 */
[----:B------:R-:W-:Y:S02]  /*2180*/  IADD3 R12, R7, R12, RZ ;  /* 0x0000000c070c7210 */ /* 0x000fe40007ffe0ff */
[----:B---3--:R-:W-:Y:S01]  /*2190*/  @P2 SHF.R.S32.HI R194, RZ, 0x1f, R3 ;  /* 0x0000001fffc22819 */ /* 0x008fe20000011403 */
[----:B------:R-:W-:Y:S01]  /*21a0*/  @!P2 IMAD.MOV.U32 R194, RZ, RZ, R237 ;  /* 0x000000ffffc2a224 */ /* 0x000fe200078e00ed */
[----:B------:R-:W-:-:S04]  /*21b0*/  @!P2 MOV R3, R238 ;  /* 0x000000ee0003a202 */ /* 0x000fc80000000f00 */
[----:B------:R-:W-:Y:S02]  /*21c0*/  SEL R194, R194, RZ, !P0 ;  /* 0x000000ffc2c27207 */ /* 0x000fe40004000000 */
[----:B------:R-:W-:Y:S02]  /*21d0*/  SEL R3, R3, RZ, !P0 ;  /* 0x000000ff03037207 */ /* 0x000fe40004000000 */
[----:B------:R-:W-:Y:S01]  /*21e0*/  LEA R13, P0, R6, c[0x0][0x160], 0x1 ;  /* 0x00005800060d7a11 */ /* 0x000fe200078008ff */
[C---:B------:R-:W-:Y:S02]  /*21f0*/  IMAD R240, R194.reuse, c[0x0][0x1f0], RZ ;  /* 0x00007c00c2f07a24 */ /* 0x040fe400078e02ff */
[----:B------:R-:W-:Y:S01]  /*2200*/  IMAD R194, R194, c[0x0][0x218], RZ ;  /* 0x00008600c2c27a24 */ /* 0x000fe200078e02ff */
[----:B------:R-:W-:Y:S01]  /*2210*/  LEA.HI.X R12, R6, c[0x0][0x164], R12, 0x1, P0 ;  /* 0x00005900060c7a11 */ /* 0x000fe200000f0c0c */
[C---:B------:R-:W-:Y:S02]  /*2220*/  IMAD R240, R3.reuse, c[0x0][0x1f4], R240 ;  /* 0x00007d0003f07a24 */ /* 0x040fe400078e02f0 */
[----:B------:R-:W-:-:S02]  /*2230*/  IMAD R194, R3, c[0x0][0x21c], R194 ;  /* 0x0000870003c27a24 */ /* 0x000fc400078e02c2 */
[----:B------:R-:W-:-:S04]  /*2240*/  IMAD.WIDE.U32 R250, R3, c[0x0][0x1f0], R250 ;  /* 0x00007c0003fa7a25 */ /* 0x000fc800078e00fa */
[----:B------:R-:W-:Y:S01]  /*2250*/  IMAD.WIDE.U32 R248, R3, c[0x0][0x218], R248 ;  /* 0x0000860003f87a25 */ /* 0x000fe200078e00f8 */
[----:B------:R-:W-:Y:S02]  /*2260*/  IADD3 R3, R0, -0x1, RZ ;  /* 0xffffffff00037810 */ /* 0x000fe40007ffe0ff */
[----:B------:R-:W-:Y:S02]  /*2270*/  IADD3 R240, R251, R240, RZ ;  /* 0x000000f0fbf07210 */ /* 0x000fe40007ffe0ff */
[----:B------:R-:W-:Y:S01]  /*2280*/  IADD3 R194, R249, R194, RZ ;  /* 0x000000c2f9c27210 */ /* 0x000fe20007ffe0ff */
[----:B------:R-:W-:Y:S05]  /*2290*/  BRA.DIV ~URZ, `(.L_x_2496) ;  /* 0x00009c627f007947 */ /* 0x000fea000b800000 */
[----:B------:R1:W2:Y:S02]  /*22a0*/  SHFL.IDX PT, R14, R12, RZ, 0x181f ;  /* 0x00181fff0c0e7589 */ /* 0x0002a400000e0000 */
.L_x_2575:
[----:B------:R-:W-:Y:S05]  /*22b0*/  BRA.DIV ~URZ, `(.L_x_2497) ;  /* 0x00009cb27f007947 */ /* 0x000fea000b800000 */
[----:B------:R3:W4:Y:S02]  /*22c0*/  SHFL.IDX PT, R2, R13, RZ, 0x181f ;  /* 0x00181fff0d027589 */ /* 0x00072400000e0000 */
.L_x_2576:
[----:B------:R-:W-:Y:S01]  /*22d0*/  IMAD R8, R8, c[0x0][0x2c4], RZ ;  /* 0x0000b10008087a24 */ /* 0x000fe200078e02ff */
[----:B------:R-:W-:Y:S04]  /*22e0*/  BSSY B0, `(.L_x_2498) ;  /* 0x000000f000007945 */ /* 0x000fe80003800000 */
        /* <DEDUP_REMOVED lines=14> */
.L_x_2499:
[----:B------:R-:W-:Y:S05]  /*23d0*/  BSYNC B0 ;  /* 0x0000000000007941 */ /* 0x000fea0003800000 */
.L_x_2498:
[----:B------:R-:W-:Y:S05]  /*23e0*/  BRA.DIV ~URZ, `(.L_x_2500) ;  /* 0x00009bf27f007947 */ /* 0x000fea000b800000 */
[----:B--2---:R2:W1:Y:S04]  /*23f0*/  SHFL.IDX PT, R14, R12, 0x1, 0x181f ;  /* 0x00381f000c0e7f89 */ /* 0x00446800000e0000 */
[----:B------:R2:W3:Y:S02]  /*2400*/  SHFL.IDX PT, R5, R13, 0x1, 0x181f ;  /* 0x00381f000d057f89 */ /* 0x0004e400000e0000 */
.L_x_2577:
[----:B----4-:R-:W-:Y:S01]  /*2410*/  IADD3 R2, R11, 0x20, RZ ;  /* 0x000000200b027810 */ /* 0x010fe20007ffe0ff */
[----:B------:R-:W-:Y:S03]  /*2420*/  BSSY B0, `(.L_x_2501) ;  /* 0x000000f000007945 */ /* 0x000fe60003800000 */
[----:B------:R-:W-:-:S13]  /*2430*/  ISETP.GE.AND P0, PT, R2, R8, PT ;  /* 0x000000080200720c */ /* 0x000fda0003f06270 */
[----:B------:R-:W-:Y:S05]  /*2440*/  @P0 BRA `(.L_x_2502) ;  /* 0x000000c000000947 */ /* 0x000fea0003800000 */
[----:B---3--:R-:W-:-:S04]  /*2450*/  LEA R16, P0, R212, R5, 0x1 ;  /* 0x00000005d4107211 */ /* 0x008fc800078008ff */
        /* <DEDUP_REMOVED lines=11> */
.L_x_2502:
[----:B------:R-:W-:Y:S05]  /*2510*/  BSYNC B0 ;  /* 0x0000000000007941 */ /* 0x000fea0003800000 */
.L_x_2501:
[----:B------:R-:W-:Y:S05]  /*2520*/  BRA.DIV ~URZ, `(.L_x_2503) ;  /* 0x00009b727f007947 */ /* 0x000fea000b800000 */
[----:B-1----:R1:W4:Y:S02]  /*2530*/  SHFL.IDX PT, R14, R12, 0x2, 0x181f ;  /* 0x00581f000c0e7f89 */ /* 0x00232400000e0000 */
.L_x_2578:
[----:B------:R-:W-:Y:S05]  /*2540*/  BRA.DIV ~URZ, `(.L_x_2504) ;  /* 0x00009bc27f007947 */ /* 0x000fea000b800000 */
[----:B---3--:R3:W1:Y:S02]  /*2550*/  SHFL.IDX PT, R5, R13, 0x2, 0x181f ;  /* 0x00581f000d057f89 */ /* 0x00866400000e0000 */
.L_x_2579:
[----:B------:R-:W-:Y:S01]  /*2560*/  IADD3 R2, R11, 0x40, RZ ;  /* 0x000000400b027810 */ /* 0x000fe20007ffe0ff */
[----:B------:R-:W-:Y:S03]  /*2570*/  BSSY B0, `(.L_x_2505) ;  /* 0x000000f000007945 */ /* 0x000fe60003800000 */
[----:B------:R-:W-:-:S13]  /*2580*/  ISETP.GE.AND P0, PT, R2, R8, PT ;  /* 0x000000080200720c */ /* 0x000fda0003f06270 */
[----:B------:R-:W-:Y:S05]  /*2590*/  @P0 BRA `(.L_x_2506) ;  /* 0x000000c000000947 */ /* 0x000fea0003800000 */
[----:B-1----:R-:W-:-:S04]  /*25a0*/  LEA R16, P0, R212, R5, 0x1 ;  /* 0x00000005d4107211 */ /* 0x002fc800078008ff */
[----:B----4-:R-:W-:Y:S02]  /*25b0*/  LEA.HI.X R17, R212, R14, R213, 0x1, P0 ;  /* 0x0000000ed4117211 */ /* 0x010fe400000f0cd5 */
        /* <DEDUP_REMOVED lines=10> */
.L_x_2506:
[----:B------:R-:W-:Y:S05]  /*2660*/  BSYNC B0 ;  /* 0x0000000000007941 */ /* 0x000fea0003800000 */
.L_x_2505:
[----:B------:R-:W-:Y:S05]  /*2670*/  BRA.DIV ~URZ, `(.L_x_2507) ;  /* 0x00009af27f007947 */ /* 0x000fea000b800000 */
[----:B-12---:R-:W1:Y:S04]  /*2680*/  SHFL.IDX PT, R12, R12, 0x3, 0x181f ;  /* 0x00781f000c0c7f89 */ /* 0x006e6800000e0000 */
[----:B---3--:R-:W2:Y:S02]  /*2690*/  SHFL.IDX PT, R13, R13, 0x3, 0x181f ;  /* 0x00781f000d0d7f89 */ /* 0x008ea400000e0000 */
.L_x_2580:
[----:B------:R-:W-:Y:S01]  /*26a0*/  IADD3 R11, R11, 0x60, RZ ;  /* 0x000000600b0b7810 */ /* 0x000fe20007ffe0ff */
[----:B------:R-:W-:Y:S01]  /*26b0*/  IMAD.IADD R7, R4, 0x1, -R210 ;  /* 0x0000000104077824 */ /* 0x000fe200078e0ad2 */
[----:B------:R-:W-:Y:S01]  /*26c0*/  SHF.R.S32.HI R6, RZ, 0x1f, R3 ;  /* 0x0000001fff067819 */ /* 0x000fe20000011403 */
[----:B----4-:R-:W-:Y:S01]  /*26d0*/  IMAD.WIDE.U32 R14, R3, c[0x0][0x1e0], RZ ;  /* 0x00007800030e7a25 */ /* 0x010fe200078e00ff */
[----:B------:R-:W-:-:S03]  /*26e0*/  ISETP.GE.AND P3, PT, R11, R8, PT ;  /* 0x000000080b00720c */ /* 0x000fc60003f66270 */
[----:B------:R-:W-:Y:S02]  /*26f0*/  IMAD R2, R6, c[0x0][0x1e0], RZ ;  /* 0x0000780006027a24 */ /* 0x000fe400078e02ff */
[C---:B------:R-:W-:Y:S02]  /*2700*/  IMAD R7, R3.reuse, -0x40, R7 ;  /* 0xffffffc003077824 */ /* 0x040fe400078e0207 */
[----:B------:R-:W-:Y:S02]  /*2710*/  IMAD R2, R3, c[0x0][0x1e4], R2 ;  /* 0x0000790003027a24 */ /* 0x000fe400078e0202 */
[----:B------:R-:W-:Y:S01]  /*2720*/  IMAD.MOV.U32 R8, RZ, RZ, 0x20 ;  /* 0x00000020ff087424 */ /* 0x000fe200078e00ff */
[----:B------:R-:W-:Y:S01]  /*2730*/  ISETP.GE.AND P2, PT, R7, 0x1, PT ;  /* 0x000000010700780c */ /* 0x000fe20003f46270 */
[----:B------:R-:W-:Y:S02]  /*2740*/  IMAD.IADD R2, R15, 0x1, R2 ;  /* 0x000000010f027824 */ /* 0x000fe400078e0202 */
[----:B--2---:R-:W-:Y:S01]  /*2750*/  @!P3 LEA R16, P0, R212, R13, 0x1 ;  /* 0x0000000dd410b211 */ /* 0x004fe200078008ff */
[----:B------:R-:W-:-:S03]  /*2760*/  IMAD R6, R6, c[0x0][0x208], RZ ;  /* 0x0000820006067a24 */ /* 0x000fc600078e02ff */
[----:B-1----:R-:W-:Y:S01]  /*2770*/  @!P3 LEA.HI.X R17, R212, R12, R213, 0x1, P0 ;  /* 0x0000000cd411b211 */ /* 0x002fe200000f0cd5 */
[----:B------:R-:W-:Y:S01]  /*2780*/  IMAD R6, R3, c[0x0][0x20c], R6 ;  /* 0x0000830003067a24 */ /* 0x000fe200078e0206 */
[----:B------:R-:W-:-:S03]  /*2790*/  LEA R5, P0, R14, R250, 0x6 ;  /* 0x000000fa0e057211 */ /* 0x000fc600078030ff */
[----:B------:R-:W-:Y:S01]  /*27a0*/  @!PT LDS RZ, [RZ] ;  /* 0x00000000fffff984 */ /* 0x000fe20000000800 */
[----:B------:R-:W-:Y:S01]  /*27b0*/  @!PT LDS RZ, [RZ] ;  /* 0x00000000fffff984 */ /* 0x000fe20000000800 */
[----:B------:R-:W-:Y:S01]  /*27c0*/  @!PT LDS RZ, [RZ] ;  /* 0x00000000fffff984 */ /* 0x000fe20000000800 */
[----:B------:R1:W-:Y:S01]  /*27d0*/  @!P3 LDGSTS.E.BYPASS.LTC128B.128 [R204+0xf100], [R16.64], !P1 ;  /* 0x0f10000010ccbfae */ /* 0x0003e2000c901d46 */
[----:B------:R-:W-:Y:S02]  /*27e0*/  ISETP.GE.AND P1, PT, R7, 0x21, PT ;  /* 0x000000210700780c */ /* 0x000fe40003f26270 */
[----:B------:R-:W-:Y:S01]  /*27f0*/  LEA.HI.X R2, R14, R240, R2, 0x6, P0 ;  /* 0x000000f00e027211 */ /* 0x000fe200000f3402 */
[----:B------:R-:W-:-:S04]  /*2800*/  IMAD.WIDE.U32 R14, R8, c[0x0][0x1e0], RZ ;  /* 0x00007800080e7a25 */ /* 0x000fc800078e00ff */
[----:B------:R-:W-:-:S06]  /*2810*/  IMAD R8, R8, c[0x0][0x1e4], RZ ;  /* 0x0000790008087a24 */ /* 0x000fcc00078e02ff */
[----:B------:R-:W-:-:S04]  /*2820*/  @P1 IADD3 R11, P0, R5, R14, RZ ;  /* 0x0000000e050b1210 */ /* 0x000fc80007f1e0ff */
[----:B------:R-:W-:Y:S02]  /*2830*/  @P1 IADD3.X R8, R2, R15, R8, P0, !PT ;  /* 0x0000000f02081210 */ /* 0x000fe400007fe408 */
[----:B------:R-:W-:-:S04]  /*2840*/  @P2 LEA R14, P0, R5, c[0x0][0x1c8], 0x1 ;  /* 0x00007200050e2a11 */ /* 0x000fc800078008ff */
[----:B------:R-:W-:Y:S01]  /*2850*/  @P2 LEA.HI.X R15, R5, c[0x0][0x1cc], R2, 0x1, P0 ;  /* 0x00007300050f2a11 */ /* 0x000fe200000f0c02 */
[----:B------:R-:W-:Y:S01]  /*2860*/  IMAD R2, R3, -0x40, R4 ;  /* 0xffffffc003027824 */ /* 0x000fe200078e0204 */
[----:B------:R-:W-:Y:S02]  /*2870*/  LOP3.LUT R4, R28, 0x1, RZ, 0xc0, !PT ;  /* 0x000000011c047812 */ /* 0x000fe400078ec0ff */
[----:B-1----:R-:W-:Y:S01]  /*2880*/  @!P3 LEA R16, P0, R203, R13, 0x1 ;  /* 0x0000000dcb10b211 */ /* 0x002fe200078008ff */
[----:B------:R-:W-:-:S03]  /*2890*/  IMAD.IADD R29, R2, 0x1, -R210 ;  /* 0x00000001021d7824 */ /* 0x000fc600078e0ad2 */
[----:B------:R-:W-:Y:S02]  /*28a0*/  @!P3 LEA.HI.X R17, R203, R12, R198, 0x1, P0 ;  /* 0x0000000ccb11b211 */ /* 0x000fe400000f0cc6 */
[----:B------:R-:W-:-:S03]  /*28b0*/  @!P3 LEA R18, P0, R202, R13, 0x1 ;  /* 0x0000000dca12b211 */ /* 0x000fc600078008ff */
[----:B------:R1:W-:Y:S01]  /*28c0*/  @!P3 LDGSTS.E.BYPASS.LTC128B.128 [R204+0x13100], [R16.64], !P5 ;  /* 0x1310000010ccbfae */ /* 0x0003e2000e901d46 */
[----:B------:R-:W-:Y:S02]  /*28d0*/  @!P3 LEA.HI.X R19, R202, R12, R197, 0x1, P0 ;  /* 0x0000000cca13b211 */ /* 0x000fe400000f0cc5 */
[----:B------:R-:W-:Y:S02]  /*28e0*/  ISETP.NE.AND P5, PT, R9, RZ, PT ;  /* 0x000000ff0900720c */ /* 0x000fe40003fa5270 */
[C---:B------:R-:W-:Y:S01]  /*28f0*/  @P1 LEA R12, P0, R11.reuse, c[0x0][0x1c8], 0x1 ;  /* 0x000072000b0c1a11 */ /* 0x040fe200078008ff */
[----:B------:R1:W-:Y:S01]  /*2900*/  @!P3 LDGSTS.E.BYPASS.LTC128B.128 [R204+0x17100], [R18.64], !P4 ;  /* 0x1710000012ccbfae */ /* 0x0003e2000e101d46 */
[----:B------:R-:W-:Y:S02]  /*2910*/  ISETP.NE.AND P4, PT, R10, RZ, PT ;  /* 0x000000ff0a00720c */ /* 0x000fe40003f85270 */
[----:B------:R-:W-:Y:S01]  /*2920*/  @P1 LEA.HI.X R13, R11, c[0x0][0x1cc], R8, 0x1, P0 ;  /* 0x000073000b0d1a11 */ /* 0x000fe200000f0c08 */
[----:B------:R-:W0:Y:S01]  /*2930*/  LDGDEPBAR ;  /* 0x00000000000079af */ /* 0x000e220000000000 */
[----:B------:R-:W-:Y:S01]  /*2940*/  WARPSYNC 0xffffffff ;  /* 0xffffffff00007948 */ /* 0x000fe20003800000 */
[----:B------:R-:W-:Y:S01]  /*2950*/  IMAD.WIDE.U32 R8, R3, c[0x0][0x208], RZ ;  /* 0x0000820003087a25 */ /* 0x000fe200078e00ff */
[----:B------:R-:W-:Y:S01]  /*2960*/  BSSY B0, `(.L_x_2508) ;  /* 0x00000e3000007945 */ /* 0x000fe20003800000 */
[----:B------:R-:W-:Y:S02]  /*2970*/  BAR.SYNC.DEFER_BLOCKING 0x0 ;  /* 0x0000000000007b1d */ /* 0x000fe40000010000 */
[----:B------:R-:W-:Y:S01]  /*2980*/  IMAD.IADD R6, R9, 0x1, R6 ;  /* 0x0000000109067824 */ /* 0x000fe200078e0206 */
[----:B------:R-:W-:-:S04]  /*2990*/  LEA R5, P0, R8, R248, 0x6 ;  /* 0x000000f808057211 */ /* 0x000fc800078030ff */
[----:B------:R-:W-:Y:S02]  /*29a0*/  LEA.HI.X R6, R8, R194, R6, 0x6, P0 ;  /* 0x000000c208067211 */ /* 0x000fe400000f3406 */
[----:B------:R-:W-:-:S04]  /*29b0*/  LEA R60, P0, R5, c[0x0][0x1f8], 0x1 ;  /* 0x00007e00053c7a11 */ /* 0x000fc800078008ff */
[----:B------:R-:W-:Y:S01]  /*29c0*/  LEA.HI.X R61, R5, c[0x0][0x1fc], R6, 0x1, P0 ;  /* 0x00007f00053d7a11 */ /* 0x000fe200000f0c06 */
[----:B------:R-:W-:-:S05]  /*29d0*/  IMAD.MOV.U32 R5, RZ, RZ, c[0x0][0x208] ;  /* 0x00008200ff057624 */ /* 0x000fca00078e00ff */
[----:B------:R-:W-:Y:S01]  /*29e0*/  LEA R62, P0, R5, R60, 0x6 ;  /* 0x0000003c053e7211 */ /* 0x000fe200078030ff */
[----:B------:R-:W-:Y:S01]  /*29f0*/  @!PT LDS RZ, [RZ] ;  /* 0x00000000fffff984 */ /* 0x000fe20000000800 */
[----:B------:R-:W-:Y:S01]  /*2a00*/  @!PT LDS RZ, [RZ] ;  /* 0x00000000fffff984 */ /* 0x000fe20000000800 */
[----:B------:R-:W-:Y:S01]  /*2a10*/  @!PT LDS RZ, [RZ] ;  /* 0x00000000fffff984 */ /* 0x000fe20000000800 */
[----:B------:R2:W-:Y:S04]  /*2a20*/  @P2 LDGSTS.E.BYPASS.LTC128B.128 [R204+0x6100], [R14.64], !P4 ;  /* 0x061000000ecc2fae */ /* 0x0005e8000e101d46 */
[----:B------:R2:W-:Y:S04]  /*2a30*/  @P2 LDGSTS.E.BYPASS.LTC128B.128 [R204+0x8100], [R14.64+0x80], !P5 ;  /* 0x081000800ecc2fae */ /* 0x0005e8000e901d46 */
[----:B------:R2:W-:Y:S01]  /*2a40*/  @P2 LDGSTS.E.BYPASS.LTC128B.128 [R204+0xa100], [R14.64+0x100], !P6 ;  /* 0x0a1001000ecc2fae */ /* 0x0005e2000f101d46 */
[----:B------:R-:W-:Y:S01]  /*2a50*/  ISETP.NE.U32.AND P2, PT, R4, 0x1, PT ;  /* 0x000000010400780c */ /* 0x000fe20003f45070 */
[----:B------:R-:W-:-:S02]  /*2a60*/  IMAD.MOV.U32 R4, RZ, RZ, c[0x0][0x20c] ;  /* 0x00008300ff047624 */ /* 0x000fc400078e00ff */
[----:B------:R2:W-:Y:S01]  /*2a70*/  @P1 LDGSTS.E.BYPASS.LTC128B.128 [R204+0x7100], [R12.64], !P4 ;  /* 0x071000000ccc1fae */ /* 0x0005e2000e101d46 */
[----:B------:R-:W-:Y:S02]  /*2a80*/  ISETP.LT.OR P3, PT, R29, 0x1, P2 ;  /* 0x000000011d00780c */ /* 0x000fe40001761670 */
[----:B------:R-:W-:Y:S01]  /*2a90*/  LEA.HI.X R63, R5, R61, R4, 0x6, P0 ;  /* 0x0000003d053f7211 */ /* 0x000fe200000f3404 */
[----:B------:R2:W-:Y:S01]  /*2aa0*/  @P1 LDGSTS.E.BYPASS.LTC128B.128 [R204+0x9100], [R12.64+0x80], !P5 ;  /* 0x091000800ccc1fae */ /* 0x0005e2000e901d46 */
[----:B------:R-:W-:-:S03]  /*2ab0*/  ISETP.LT.OR P2, PT, R29, 0x21, P2 ;  /* 0x000000211d00780c */ /* 0x000fc60001741670 */
[----:B------:R2:W-:Y:S01]  /*2ac0*/  @P1 LDGSTS.E.BYPASS.LTC128B.128 [R204+0xb100], [R12.64+0x100], !P6 ;  /* 0x0b1001000ccc1fae */ /* 0x0005e2000f101d46 */
[----:B------:R-:W-:-:S03]  /*2ad0*/  LOP3.LUT P1, RZ, R28, 0x2, RZ, 0xc0, !PT ;  /* 0x000000021cff7812 */ /* 0x000fc6000782c0ff */
[----:B------:R-:W0:Y:S01]  /*2ae0*/  LDGDEPBAR ;  /* 0x00000000000079af */ /* 0x000e220000000000 */
[C---:B------:R-:W-:Y:S02]  /*2af0*/  ISETP.LT.OR P0, PT, R29.reuse, 0x1, !P1 ;  /* 0x000000011d00780c */ /* 0x040fe40004f01670 */
[----:B------:R-:W-:Y:S01]  /*2b00*/  ISETP.LT.OR P1, PT, R29, 0x21, !P1 ;  /* 0x000000211d00780c */ /* 0x000fe20004f21670 */
[----:B------:R-:W-:-:S04]  /*2b10*/  DEPBAR.LE SB0, 0x1 ;  /* 0x000080400000791a */ /* 0x000fc80000000000 */
[----:B------:R-:W-:-:S04]  /*2b20*/  DEPBAR.LE SB0, 0x0 ;  /* 0x000080000000791a */ /* 0x000fc80000000000 */
[----:B------:R-:W-:Y:S06]  /*2b30*/  BAR.SYNC.DEFER_BLOCKING 0x0 ;  /* 0x0000000000007b1d */ /* 0x000fec0000010000 */
[----:B------:R-:W-:Y:S04]  /*2b40*/  LDSM.16.M88.4 R24, [R190] ;  /* 0x00000000be18783b */ /* 0x000fe80000000200 */
[----:B------:R-:W3:Y:S04]  /*2b50*/  LDSM.16.M88.4 R48, [R189] ;  /* 0x00000000bd30783b */ /* 0x000ee80000000200 */
[----:B------:R-:W4:Y:S04]  /*2b60*/  LDSM.16.M88.4 R40, [R189+0x800] ;  /* 0x00080000bd28783b */ /* 0x000f280000000200 */
[----:B------:R-:W5:Y:S04]  /*2b70*/  LDSM.16.M88.4 R32, [R189+0x1000] ;  /* 0x00100000bd20783b */ /* 0x000f680000000200 */
[----:B------:R-:W5:Y:S04]  /*2b80*/  LDSM.16.M88.4 R56, [R189+0x1800] ;  /* 0x00180000bd38783b */ /* 0x000f680000000200 */
[----:B------:R-:W-:Y:S04]  /*2b90*/  LDSM.16.M88.4 R4, [R188] ;  /* 0x00000000bc04783b */ /* 0x000fe80000000200 */
[----:B------:R-:W5:Y:S04]  /*2ba0*/  LDSM.16.M88.4 R20, [R187] ;  /* 0x00000000bb14783b */ /* 0x000f680000000200 */
[----:B-1----:R-:W1:Y:S04]  /*2bb0*/  LDSM.16.M88.4 R16, [R179] ;  /* 0x00000000b310783b */ /* 0x002e680000000200 */
[----:B--2---:R-:W2:Y:S04]  /*2bc0*/  LDSM.16.M88.4 R12, [R178] ;  /* 0x00000000b20c783b */ /* 0x004ea80000000200 */
[----:B------:R-:W1:Y:S04]  /*2bd0*/  LDSM.16.M88.4 R8, [R177] ;  /* 0x00000000b108783b */ /* 0x000e680000000200 */
[----:B------:R-:W-:Y:S01]  /*2be0*/  @!PT LDS RZ, [RZ] ;  /* 0x00000000fffff984 */ /* 0x000fe20000000800 */
[----:B------:R-:W-:Y:S01]  /*2bf0*/  @!PT LDS RZ, [RZ] ;  /* 0x00000000fffff984 */ /* 0x000fe20000000800 */
[----:B------:R-:W-:Y:S01]  /*2c00*/  @!PT LDS RZ, [RZ] ;  /* 0x00000000fffff984 */ /* 0x000fe20000000800 */
[----:B------:R1:W-:Y:S01]  /*2c10*/  LDGSTS.E.BYPASS.LTC128B.128 [R204+0x100], [R60.64], !P3 ;  /* 0x001000003ccc7fae */ /* 0x0003e2000d901d46 */
[----:B------:R-:W-:-:S03]  /*2c20*/  LOP3.LUT P3, RZ, R28, 0x4, RZ, 0xc0, !PT ;  /* 0x000000041cff7812 */ /* 0x000fc6000786c0ff */
[----:B------:R1:W-:Y:S01]  /*2c30*/  LDGSTS.E.BYPASS.LTC128B.128 [R204+0x2100], [R60.64+0x80], !P0 ;  /* 0x021000803ccc7fae */ /* 0x0003e2000c101d46 */
[C---:B------:R-:W-:Y:S01]  /*2c40*/  ISETP.LT.OR P0, PT, R29.reuse, 0x1, !P3 ;  /* 0x000000011d00780c */ /* 0x040fe20005f01670 */
[----:B---3--:R-:W-:Y:S01]  /*2c50*/  HMMA.16816.F32.BF16 R52, R24, R48, RZ ;  /* 0x000000301834723c */ /* 0x008fe200000418ff */
[----:B------:R-:W-:-:S07]  /*2c60*/  ISETP.LT.OR P3, PT, R29, 0x21, !P3 ;  /* 0x000000211d00780c */ /* 0x000fce0005f61670 */
[----:B----4-:R-:W-:Y:S04]  /*2c70*/  HMMA.16816.F32.BF16 R44, R24, R40, RZ ;  /* 0x00000028182c723c */ /* 0x010fe800000418ff */
[----:B------:R1:W-:Y:S01]  /*2c80*/  LDGSTS.E.BYPASS.LTC128B.128 [R204+0x4100], [R60.64+0x100], !P0 ;  /* 0x041001003ccc7fae */ /* 0x0003e2000c101d46 */
[----:B------:R-:W-:-:S03]  /*2c90*/  ISETP.GT.AND P0, PT, R3, R241, PT ;  /* 0x000000f10300720c */ /* 0x000fc60003f04270 */
[C---:B-----5:R-:W-:Y:S01]  /*2ca0*/  HMMA.16816.F32.BF16 R36, R24.reuse, R32, RZ ;  /* 0x000000201824723c */ /* 0x060fe200000418ff */
[----:B------:R1:W-:Y:S04]  /*2cb0*/  LDGSTS.E.BYPASS.LTC128B.128 [R204+0x1100], [R62.64], !P2 ;  /* 0x011000003ecc7fae */ /* 0x0003e8000d101d46 */
[----:B------:R1:W-:Y:S03]  /*2cc0*/  LDGSTS.E.BYPASS.LTC128B.128 [R204+0x3100], [R62.64+0x80], !P1 ;  /* 0x031000803ecc7fae */ /* 0x0003e6000c901d46 */
[C---:B------:R-:W-:Y:S01]  /*2cd0*/  HMMA.16816.F32.BF16 R48, R24.reuse, R50, RZ ;  /* 0x000000321830723c */ /* 0x040fe200000418ff */
[----:B------:R1:W-:Y:S04]  /*2ce0*/  LDGSTS.E.BYPASS.LTC128B.128 [R204+0x5100], [R62.64+0x100], !P3 ;  /* 0x051001003ecc7fae */ /* 0x0003e8000d901d46 */
[----:B------:R-:W-:Y:S03]  /*2cf0*/  LDSM.16.M88.4 R72, [R185] ;  /* 0x00000000b948783b */ /* 0x000fe60000000200 */
[C---:B------:R-:W-:Y:S01]  /*2d00*/  HMMA.16816.F32.BF16 R40, R24.reuse, R42, RZ ;  /* 0x0000002a1828723c */ /* 0x040fe200000418ff */
[----:B------:R-:W-:Y:S04]  /*2d10*/  LDSM.16.M88.4 R68, [R185+0x800] ;  /* 0x00080000b944783b */ /* 0x000fe80000000200 */
[----:B------:R-:W-:Y:S03]  /*2d20*/  LDSM.16.M88.4 R64, [R185+0x1000] ;  /* 0x00100000b940783b */ /* 0x000fe60000000200 */
[C---:B------:R-:W-:Y:S01]  /*2d30*/  HMMA.16816.F32.BF16 R32, R24.reuse, R34, RZ ;  /* 0x000000221820723c */ /* 0x040fe200000418ff */
[----:B------:R-:W0:Y:S07]  /*2d40*/  LDGDEPBAR ;  /* 0x00000000000079af */ /* 0x000e2e0000000000 */
[C---:B------:R-:W-:Y:S01]  /*2d50*/  HMMA.16816.F32.BF16 R28, R24.reuse, R56, RZ ;  /* 0x00000038181c723c */ /* 0x040fe200000418ff */
[----:B-1----:R-:W-:Y:S07]  /*2d60*/  LDSM.16.M88.4 R60, [R185+0x1800] ;  /* 0x00180000b93c783b */ /* 0x002fee0000000200 */
[----:B------:R-:W-:Y:S01]  /*2d70*/  HMMA.16816.F32.BF16 R24, R24, R58, RZ ;  /* 0x0000003a1818723c */ /* 0x000fe200000418ff */
[----:B------:R-:W1:Y:S07]  /*2d80*/  LDSM.16.M88.4 R56, [R186] ;  /* 0x00000000ba38783b */ /* 0x000e6e0000000200 */
[C---:B------:R-:W-:Y:S08]  /*2d90*/  HMMA.16816.F32.BF16 R52, R4.reuse, R20, R52 ;  /* 0x000000140434723c */ /* 0x040ff00000041834 */
[C---:B------:R-:W-:Y:S01]  /*2da0*/  HMMA.16816.F32.BF16 R48, R4.reuse, R22, R48 ;  /* 0x000000160430723c */ /* 0x040fe20000041830 */
[----:B------:R-:W-:Y:S07]  /*2db0*/  LDSM.16.M88.4 R20, [R176] ;  /* 0x00000000b014783b */ /* 0x000fee0000000200 */
[C---:B------:R-:W-:Y:S08]  /*2dc0*/  HMMA.16816.F32.BF16 R44, R4.reuse, R16, R44 ;  /* 0x00000010042c723c */ /* 0x040ff0000004182c */
[C---:B------:R-:W-:Y:S01]  /*2dd0*/  HMMA.16816.F32.BF16 R40, R4.reuse, R18, R40 ;  /* 0x000000120428723c */ /* 0x040fe20000041828 */
[----:B------:R-:W-:Y:S07]  /*2de0*/  LDSM.16.M88.4 R16, [R176+0x800] ;  /* 0x00080000b010783b */ /* 0x000fee0000000200 */
[C---:B--2---:R-:W-:Y:S08]  /*2df0*/  HMMA.16816.F32.BF16 R36, R4.reuse, R12, R36 ;  /* 0x0000000c0424723c */ /* 0x044ff00000041824 */
[C---:B------:R-:W-:Y:S01]  /*2e00*/  HMMA.16816.F32.BF16 R32, R4.reuse, R14, R32 ;  /* 0x0000000e0420723c */ /* 0x040fe20000041820 */
[----:B------:R-:W-:Y:S07]  /*2e10*/  LDSM.16.M88.4 R12, [R176+0x1000] ;  /* 0x00100000b00c783b */ /* 0x000fee0000000200 */
[C---:B------:R-:W-:Y:S08]  /*2e20*/  HMMA.16816.F32.BF16 R28, R4.reuse, R8, R28 ;  /* 0x00000008041c723c */ /* 0x040ff0000004181c */
[----:B------:R-:W-:Y:S01]  /*2e30*/  HMMA.16816.F32.BF16 R24, R4, R10, R24 ;  /* 0x0000000a0418723c */ /* 0x000fe20000041818 */
[----:B------:R-:W2:Y:S04]  /*2e40*/  LDSM.16.M88.4 R4, [R184] ;  /* 0x00000000b804783b */ /* 0x000ea80000000200 */
[----:B------:R-:W3:Y:S03]  /*2e50*/  LDSM.16.M88.4 R8, [R176+0x1800] ;  /* 0x00180000b008783b */ /* 0x000ee60000000200 */
[C---:B-1----:R-:W-:Y:S08]  /*2e60*/  HMMA.16816.F32.BF16 R52, R56.reuse, R72, R52 ;  /* 0x000000483834723c */ /* 0x042ff00000041834 */
        /* <DEDUP_REMOVED lines=10> */
[----:B------:R-:W1:Y:S04]  /*2f10*/  LDSM.16.M88.4 R56, [R190+0x4000] ;  /* 0x00400000be38783b */ /* 0x000e680000000200 */
[----:B------:R-:W4:Y:S03]  /*2f20*/  LDSM.16.M88.4 R60, [R189+0x3800] ;  /* 0x00380000bd3c783b */ /* 0x000f260000000200 */
[C---:B--2---:R-:W-:Y:S08]  /*2f30*/  HMMA.16816.F32.BF16 R52, R4.reuse, R20, R52 ;  /* 0x000000140434723c */ /* 0x044ff00000041834 */
[C---:B------:R-:W-:Y:S01]  /*2f40*/  HMMA.16816.F32.BF16 R48, R4.reuse, R22, R48 ;  /* 0x000000160430723c */ /* 0x040fe20000041830 */
[----:B------:R-:W-:Y:S07]  /*2f50*/  LDSM.16.M88.4 R20, [R175] ;  /* 0x00000000af14783b */ /* 0x000fee0000000200 */
[C---:B------:R-:W-:Y:S08]  /*2f60*/  HMMA.16816.F32.BF16 R44, R4.reuse, R16, R44 ;  /* 0x00000010042c723c */ /* 0x040ff0000004182c */
[C---:B------:R-:W-:Y:S01]  /*2f70*/  HMMA.16816.F32.BF16 R40, R4.reuse, R18, R40 ;  /* 0x000000120428723c */ /* 0x040fe20000041828 */
[----:B------:R-:W-:Y:S07]  /*2f80*/  LDSM.16.M88.4 R16, [R174] ;  /* 0x00000000ae10783b */ /* 0x000fee0000000200 */
[C---:B------:R-:W-:Y:S08]  /*2f90*/  HMMA.16816.F32.BF16 R36, R4.reuse, R12, R36 ;  /* 0x0000000c0424723c */ /* 0x040ff00000041824 */
[C---:B------:R-:W-:Y:S01]  /*2fa0*/  HMMA.16816.F32.BF16 R32, R4.reuse, R14, R32 ;  /* 0x0000000e0420723c */ /* 0x040fe20000041820 */
[----:B------:R-:W-:Y:S07]  /*2fb0*/  LDSM.16.M88.4 R12, [R173] ;  /* 0x00000000ad0c783b */ /* 0x000fee0000000200 */
[C---:B---3--:R-:W-:Y:S08]  /*2fc0*/  HMMA.16816.F32.BF16 R28, R4.reuse, R8, R28 ;  /* 0x00000008041c723c */ /* 0x048ff0000004181c */
[----:B------:R-:W-:Y:S01]  /*2fd0*/  HMMA.16816.F32.BF16 R24, R4, R10, R24 ;  /* 0x0000000a0418723c */ /* 0x000fe20000041818 */
[----:B------:R-:W2:Y:S04]  /*2fe0*/  LDSM.16.M88.4 R4, [R188+0x4000] ;  /* 0x00400000bc04783b */ /* 0x000ea80000000200 */
[----:B------:R-:W3:Y:S03]  /*2ff0*/  LDSM.16.M88.4 R8, [R172] ;  /* 0x00000000ac08783b */ /* 0x000ee60000000200 */
        /* <DEDUP_REMOVED lines=11> */
[----:B------:R-:W1:Y:S04]  /*30b0*/  LDSM.16.M88.4 R56, [R186+0x4000] ;  /* 0x00400000ba38783b */ /* 0x000e680000000200 */
[----:B------:R-:W4:Y:S03]  /*30c0*/  LDSM.16.M88.4 R60, [R185+0x3800] ;  /* 0x00380000b93c783b */ /* 0x000f260000000200 */
[C---:B--2---:R-:W-:Y:S08]  /*30d0*/  HMMA.16816.F32.BF16 R52, R4.reuse, R20, R52 ;  /* 0x000000140434723c */ /* 0x044ff00000041834 */
        /* <DEDUP_REMOVED lines=10> */
[----:B------:R-:W2:Y:S04]  /*3180*/  LDSM.16.M88.4 R4, [R184+0x4000] ;  /* 0x00400000b804783b */ /* 0x000ea80000000200 */
        /* <DEDUP_REMOVED lines=32> */
[----:B------:R-:W1:Y:S07]  /*3390*/  LDSM.16.M88.4 R68, [R185+0x4000] ;  /* 0x00400000b944783b */ /* 0x000e6e0000000200 */
[C---:B------:R-:W-:Y:S08]  /*33a0*/  HMMA.16816.F32.BF16 R36, R56.reuse, R64, R36 ;  /* 0x000000403824723c */ /* 0x040ff00000041824 */
[C---:B------:R-:W-:Y:S01]  /*33b0*/  HMMA.16816.F32.BF16 R32, R56.reuse, R66, R32 ;  /* 0x000000423820723c */ /* 0x040fe20000041820 */
[----:B------:R-:W5:Y:S07]  /*33c0*/  LDSM.16.M88.4 R64, [R185+0x4800] ;  /* 0x00480000b940783b */ /* 0x000f6e0000000200 */
[C---:B----4-:R-:W-:Y:S08]  /*33d0*/  HMMA.16816.F32.BF16 R28, R56.reuse, R60, R28 ;  /* 0x0000003c381c723c */ /* 0x050ff0000004181c */
[----:B------:R-:W-:Y:S01]  /*33e0*/  HMMA.16816.F32.BF16 R24, R56, R62, R24 ;  /* 0x0000003e3818723c */ /* 0x000fe20000041818 */
[----:B------:R-:W4:Y:S04]  /*33f0*/  LDSM.16.M88.4 R60, [R185+0x5000] ;  /* 0x00500000b93c783b */ /* 0x000f280000000200 */
[----:B------:R-:W1:Y:S03]  /*3400*/  LDSM.16.M88.4 R56, [R185+0x5800] ;  /* 0x00580000b938783b */ /* 0x000e660000000200 */
[C---:B--2---:R-:W-:Y:S08]  /*3410*/  HMMA.16816.F32.BF16 R52, R4.reuse, R20, R52 ;  /* 0x000000140434723c */ /* 0x044ff00000041834 */
[C---:B------:R-:W-:Y:S01]  /*3420*/  HMMA.16816.F32.BF16 R48, R4.reuse, R22, R48 ;  /* 0x000000160430723c */ /* 0x040fe20000041830 */
[----:B------:R-:W-:Y:S07]  /*3430*/  LDSM.16.M88.4 R20, [R184+0x8000] ;  /* 0x00800000b814783b */ /* 0x000fee0000000200 */
[C---:B------:R-:W-:Y:S08]  /*3440*/  HMMA.16816.F32.BF16 R44, R4.reuse, R16, R44 ;  /* 0x00000010042c723c */ /* 0x040ff0000004182c */
[C---:B------:R-:W-:Y:S01]  /*3450*/  HMMA.16816.F32.BF16 R40, R4.reuse, R18, R40 ;  /* 0x000000120428723c */ /* 0x040fe20000041828 */
[----:B------:R-:W2:Y:S07]  /*3460*/  LDSM.16.M88.4 R16, [R176+0x4000] ;  /* 0x00400000b010783b */ /* 0x000eae0000000200 */
[C---:B------:R-:W-:Y:S08]  /*3470*/  HMMA.16816.F32.BF16 R36, R4.reuse, R12, R36 ;  /* 0x0000000c0424723c */ /* 0x040ff00000041824 */
[C---:B------:R-:W-:Y:S01]  /*3480*/  HMMA.16816.F32.BF16 R32, R4.reuse, R14, R32 ;  /* 0x0000000e0420723c */ /* 0x040fe20000041820 */
[----:B------:R-:W2:Y:S07]  /*3490*/  LDSM.16.M88.4 R12, [R176+0x4800] ;  /* 0x00480000b00c783b */ /* 0x000eae0000000200 */
[C---:B---3--:R-:W-:Y:S08]  /*34a0*/  HMMA.16816.F32.BF16 R28, R4.reuse, R8, R28 ;  /* 0x00000008041c723c */ /* 0x048ff0000004181c */
[----:B------:R-:W-:Y:S01]  /*34b0*/  HMMA.16816.F32.BF16 R24, R4, R10, R24 ;  /* 0x0000000a0418723c */ /* 0x000fe20000041818 */
[----:B------:R-:W3:Y:S04]  /*34c0*/  LDSM.16.M88.4 R8, [R176+0x5000] ;  /* 0x00500000b008783b */ /* 0x000ee80000000200 */
[----:B------:R-:W2:Y:S01]  /*34d0*/  LDSM.16.M88.4 R4, [R176+0x5800] ;  /* 0x00580000b004783b */ /* 0x000ea20000000200 */
[----:B------:R-:W-:-:S04]  /*34e0*/  DEPBAR.LE SB0, 0x0 ;  /* 0x000080000000791a */ /* 0x000fc80000000000 */
[C---:B-1----:R-:W-:Y:S08]  /*34f0*/  HMMA.16816.F32.BF16 R52, R72.reuse, R68, R52 ;  /* 0x000000444834723c */ /* 0x042ff00000041834 */
[C---:B------:R-:W-:Y:S08]  /*3500*/  HMMA.16816.F32.BF16 R48, R72.reuse, R70, R48 ;  /* 0x000000464830723c */ /* 0x040ff00000041830 */
[C---:B-----5:R-:W-:Y:S08]  /*3510*/  HMMA.16816.F32.BF16 R44, R72.reuse, R64, R44 ;  /* 0x00000040482c723c */ /* 0x060ff0000004182c */
[C---:B------:R-:W-:Y:S08]  /*3520*/  HMMA.16816.F32.BF16 R40, R72.reuse, R66, R40 ;  /* 0x000000424828723c */ /* 0x040ff00000041828 */
[C---:B----4-:R-:W-:Y:S08]  /*3530*/  HMMA.16816.F32.BF16 R36, R72.reuse, R60, R36 ;  /* 0x0000003c4824723c */ /* 0x050ff00000041824 */
[C---:B------:R-:W-:Y:S08]  /*3540*/  HMMA.16816.F32.BF16 R32, R72.reuse, R62, R32 ;  /* 0x0000003e4820723c */ /* 0x040ff00000041820 */
[C---:B------:R-:W-:Y:S08]  /*3550*/  HMMA.16816.F32.BF16 R28, R72.reuse, R56, R28 ;  /* 0x00000038481c723c */ /* 0x040ff0000004181c */
[----:B------:R-:W-:Y:S08]  /*3560*/  HMMA.16816.F32.BF16 R24, R72, R58, R24 ;  /* 0x0000003a4818723c */ /* 0x000ff00000041818 */
[C---:B--2---:R-:W-:Y:S08]  /*3570*/  HMMA.16816.F32.BF16 R52, R20.reuse, R16, R52 ;  /* 0x000000101434723c */ /* 0x044ff00000041834 */
[C---:B------:R-:W-:Y:S08]  /*3580*/  HMMA.16816.F32.BF16 R48, R20.reuse, R18, R48 ;  /* 0x000000121430723c */ /* 0x040ff00000041830 */
[C---:B------:R-:W-:Y:S08]  /*3590*/  HMMA.16816.F32.BF16 R44, R20.reuse, R12, R44 ;  /* 0x0000000c142c723c */ /* 0x040ff0000004182c */
[C---:B------:R-:W-:Y:S08]  /*35a0*/  HMMA.16816.F32.BF16 R40, R20.reuse, R14, R40 ;  /* 0x0000000e1428723c */ /* 0x040ff00000041828 */
[C---:B---3--:R-:W-:Y:S08]  /*35b0*/  HMMA.16816.F32.BF16 R36, R20.reuse, R8, R36 ;  /* 0x000000081424723c */ /* 0x048ff00000041824 */
[C---:B------:R-:W-:Y:S08]  /*35c0*/  HMMA.16816.F32.BF16 R32, R20.reuse, R10, R32 ;  /* 0x0000000a1420723c */ /* 0x040ff00000041820 */
[C---:B------:R-:W-:Y:S08]  /*35d0*/  HMMA.16816.F32.BF16 R28, R20.reuse, R4, R28 ;  /* 0x00000004141c723c */ /* 0x040ff0000004181c */
[----:B------:R-:W-:Y:S01]  /*35e0*/  HMMA.16816.F32.BF16 R24, R20, R6, R24 ;  /* 0x000000061418723c */ /* 0x000fe20000041818 */
[----:B------:R-:W-:Y:S06]  /*35f0*/  BAR.SYNC.DEFER_BLOCKING 0x0 ;  /* 0x0000000000007b1d */ /* 0x000fec0000010000 */
[----:B------:R-:W-:Y:S01]  /*3600*/  @!UPT UIADD3 URZ, URZ, URZ, URZ ;  /* 0x0000003f3f3ff290 */ /* 0x000fe2000fffe03f */
[----:B------:R-:W-:Y:S11]  /*3610*/  @!P0 BRA `(.L_x_2509) ;  /* 0x0000017000008947 */ /* 0x000ff60003800000 */
[----:B------:R-:W-:Y:S01]  /*3620*/  IADD3 R3, R0, -0x2, RZ ;  /* 0xfffffffe00037810 */ /* 0x000fe20007ffe0ff */
[----:B------:R-:W-:-:S03]  /*3630*/  IMAD.MOV.U32 R4, RZ, RZ, c[0x0][0x1e0] ;  /* 0x00007800ff047624 */ /* 0x000fc600078e00ff */
[----:B------:R-:W-:Y:S01]  /*3640*/  SHF.R.S32.HI R5, RZ, 0x1f, R3 ;  /* 0x0000001fff057819 */ /* 0x000fe20000011403 */
[----:B------:R-:W-:-:S04]  /*3650*/  IMAD.WIDE.U32 R10, R3, c[0x0][0x1e0], RZ ;  /* 0x00007800030a7a25 */ /* 0x000fc800078e00ff */
[----:B------:R-:W-:Y:S01]  /*3660*/  IMAD R5, R5, c[0x0][0x1e0], RZ ;  /* 0x0000780005057a24 */ /* 0x000fe200078e02ff */
[----:B------:R-:W-:-:S03]  /*3670*/  LEA R6, P0, R10, R250, 0x6 ;  /* 0x000000fa0a067211 */ /* 0x000fc600078030ff */
[----:B------:R-:W-:Y:S01]  /*3680*/  IMAD R5, R3, c[0x0][0x1e4], R5 ;  /* 0x0000790003057a24 */ /* 0x000fe200078e0205 */
[----:B------:R-:W-:Y:S01]  /*3690*/  LEA R8, P1, R6, c[0x0][0x1c8], 0x1 ;  /* 0x0000720006087a11 */ /* 0x000fe200078208ff */
[----:B------:R-:W-:Y:S02]  /*36a0*/  IMAD.MOV.U32 R3, RZ, RZ, c[0x0][0x1e4] ;  /* 0x00007900ff037624 */ /* 0x000fe400078e00ff */
[----:B------:R-:W-:-:S05]  /*36b0*/  IMAD.IADD R5, R11, 0x1, R5 ;  /* 0x000000010b057824 */ /* 0x000fca00078e0205 */
        /* <DEDUP_REMOVED lines=13> */
.L_x_2509:
[----:B------:R-:W-:Y:S05]  /*3790*/  BSYNC B0 ;  /* 0x0000000000007941 */ /* 0x000fea0003800000 */
.L_x_2508:
[----:B------:R-:W-:Y:S01]  /*37a0*/  IMAD.IADD R3, R2, 0x1, -R205 ;  /* 0x0000000102037824 */ /* 0x000fe200078e0acd */
[----:B------:R-:W-:Y:S01]  /*37b0*/  LDSM.16.MT88.4 R124, [R183] ;  /* 0x00000000b77c783b */ /* 0x000fe20000004200 */
[----:B------:R-:W-:-:S03]  /*37c0*/  IADD3 R0, R0, -0x2, RZ ;  /* 0xfffffffe00007810 */ /* 0x000fc60007ffe0ff */
[C---:B------:R-:W-:Y:S01]  /*37d0*/  ISETP.GT.AND P3, PT, R3.reuse, RZ, PT ;  /* 0x000000ff0300720c */ /* 0x040fe20003f64270 */
[----:B------:R-:W-:Y:S01]  /*37e0*/  LDSM.16.MT88.4 R56, [R180] ;  /* 0x00000000b438783b */ /* 0x000fe20000004200 */
[C---:B------:R-:W-:Y:S02]  /*37f0*/  ISETP.GT.AND P2, PT, R3.reuse, 0x1, PT ;  /* 0x000000010300780c */ /* 0x040fe40003f44270 */
[----:B------:R-:W-:Y:S01]  /*3800*/  ISETP.GT.AND P1, PT, R3, 0x8, PT ;  /* 0x000000080300780c */ /* 0x000fe20003f24270 */
[----:B------:R-:W-:Y:S01]  /*3810*/  LDSM.16.MT88.4 R64, [R183+0x2000] ;  /* 0x00200000b740783b */ /* 0x000fe20000004200 */
[----:B------:R-:W-:Y:S02]  /*3820*/  FSEL R52, R52, -INF , P3 ;  /* 0xff80000034347808 */ /* 0x000fe40001800000 */
[----:B------:R-:W-:Y:S01]  /*3830*/  FSEL R53, R53, -INF , P2 ;  /* 0xff80000035357808 */ /* 0x000fe20001000000 */
[----:B------:R-:W-:Y:S01]  /*3840*/  LDSM.16.MT88.4 R72, [R182+0x2000] ;  /* 0x00200000b648783b */ /* 0x000fe20000004200 */
[----:B------:R-:W-:-:S02]  /*3850*/  ISETP.GT.AND P0, PT, R3, 0x9, PT ;  /* 0x000000090300780c */ /* 0x000fc40003f04270 */
[----:B------:R-:W-:Y:S01]  /*3860*/  FSEL R48, R48, -INF , P1 ;  /* 0xff80000030307808 */ /* 0x000fe20000800000 */
[----:B------:R-:W-:Y:S01]  /*3870*/  LDSM.16.MT88.4 R80, [R181+0x2000] ;  /* 0x00200000b550783b */ /* 0x000fe20000004200 */
[----:B------:R-:W-:Y:S02]  /*3880*/  FMNMX.FTZ R2, R52, R53, !PT ;  /* 0x0000003534027209 */ /* 0x000fe40007810000 */
[----:B------:R-:W-:Y:S01]  /*3890*/  FSEL R54, R54, -INF , P3 ;  /* 0xff80000036367808 */ /* 0x000fe20001800000 */
[----:B------:R-:W-:Y:S01]  /*38a0*/  LDSM.16.MT88.4 R88, [R180+0x2000] ;  /* 0x00200000b458783b */ /* 0x000fe20000004200 */
[----:B------:R-:W-:Y:S02]  /*38b0*/  FSEL R55, R55, -INF , P2 ;  /* 0xff80000037377808 */ /* 0x000fe40001000000 */
[----:B------:R-:W-:Y:S01]  /*38c0*/  FSEL R49, R49, -INF , P0 ;  /* 0xff80000031317808 */ /* 0x000fe20000000000 */
[----:B------:R-:W-:Y:S01]  /*38d0*/  LDSM.16.MT88.4 R96, [R183+0x4000] ;  /* 0x00400000b760783b */ /* 0x000fe20000004200 */
[----:B------:R-:W-:-:S02]  /*38e0*/  ISETP.GT.AND P2, PT, R3, 0x10, PT ;  /* 0x000000100300780c */ /* 0x000fc40003f44270 */
[----:B------:R-:W-:Y:S01]  /*38f0*/  FMNMX.FTZ R2, R48, R2, !PT ;  /* 0x0000000230027209 */ /* 0x000fe20007810000 */
[----:B------:R-:W-:Y:S01]  /*3900*/  LDSM.16.MT88.4 R120, [R182+0x4000] ;  /* 0x00400000b678783b */ /* 0x000fe20000004200 */
[----:B------:R-:W-:Y:S02]  /*3910*/  FSEL R50, R50, -INF , P1 ;  /* 0xff80000032327808 */ /* 0x000fe40000800000 */
[----:B------:R-:W-:Y:S01]  /*3920*/  FMNMX.FTZ R13, R54, R55, !PT ;  /* 0x00000037360d7209 */ /* 0x000fe20007810000 */
[----:B------:R-:W-:Y:S01]  /*3930*/  LDSM.16.MT88.4 R108, [R181+0x4000] ;  /* 0x00400000b56c783b */ /* 0x000fe20000004200 */
[----:B------:R-:W-:Y:S02]  /*3940*/  ISETP.GT.AND P1, PT, R3, 0x11, PT ;  /* 0x000000110300780c */ /* 0x000fe40003f24270 */
[----:B------:R-:W-:Y:S01]  /*3950*/  FSEL R5, R44, -INF , P2 ;  /* 0xff8000002c057808 */ /* 0x000fe20001000000 */
[----:B------:R-:W-:Y:S01]  /*3960*/  LDSM.16.MT88.4 R16, [R182+0x800] ;  /* 0x00080000b610783b */ /* 0x000fe20000004200 */
[----:B------:R-:W-:-:S02]  /*3970*/  FMNMX.FTZ R2, R49, R2, !PT ;  /* 0x0000000231027209 */ /* 0x000fc40007810000 */
[----:B------:R-:W-:Y:S01]  /*3980*/  FSEL R6, R51, -INF , P0 ;  /* 0xff80000033067808 */ /* 0x000fe20000000000 */
[----:B------:R-:W-:Y:S01]  /*3990*/  LDSM.16.MT88.4 R20, [R180+0x800] ;  /* 0x00080000b414783b */ /* 0x000fe20000004200 */
[----:B------:R-:W-:Y:S02]  /*39a0*/  FMNMX.FTZ R13, R50, R13, !PT ;  /* 0x0000000d320d7209 */ /* 0x000fe40007810000 */
[----:B------:R-:W-:Y:S01]  /*39b0*/  ISETP.GT.AND P0, PT, R3, 0x18, PT ;  /* 0x000000180300780c */ /* 0x000fe20003f04270 */
[----:B------:R-:W0:Y:S01]  /*39c0*/  LDGDEPBAR ;  /* 0x00000000000079af */ /* 0x000e220000000000 */
[----:B------:R-:W-:Y:S02]  /*39d0*/  FSEL R4, R45, -INF , P1 ;  /* 0xff8000002d047808 */ /* 0x000fe40000800000 */
[----:B------:R-:W-:Y:S02]  /*39e0*/  FMNMX.FTZ R7, R5, R2, !PT ;  /* 0x0000000205077209 */ /* 0x000fe40007810000 */
[----:B-1----:R-:W-:-:S02]  /*39f0*/  FSEL R11, R46, -INF , P2 ;  /* 0xff8000002e0b7808 */ /* 0x002fc40001000000 */
[----:B------:R-:W-:Y:S02]  /*3a00*/  FMNMX.FTZ R13, R6, R13, !PT ;  /* 0x0000000d060d7209 */ /* 0x000fe40007810000 */
[----:B------:R-:W-:Y:S02]  /*3a10*/  FSEL R10, R47, -INF , P1 ;  /* 0xff8000002f0a7808 */ /* 0x000fe40000800000 */
[----:B------:R-:W-:Y:S02]  /*3a20*/  ISETP.GT.AND P1, PT, R3, 0x19, PT ;  /* 0x000000190300780c */ /* 0x000fe40003f24270 */
[----:B------:R-:W-:Y:S02]  /*3a30*/  FSEL R12, R40, -INF , P0 ;  /* 0xff800000280c7808 */ /* 0x000fe40000000000 */
[----:B------:R-:W-:Y:S02]  /*3a40*/  FMNMX.FTZ R7, R4, R7, !PT ;  /* 0x0000000704077209 */ /* 0x000fe40007810000 */
[----:B------:R-:W-:-:S02]  /*3a50*/  FMNMX.FTZ R13, R11, R13, !PT ;  /* 0x0000000d0b0d7209 */ /* 0x000fc40007810000 */
[----:B------:R-:W-:Y:S02]  /*3a60*/  FSEL R9, R42, -INF , P0 ;  /* 0xff8000002a097808 */ /* 0x000fe40000000000 */
[----:B------:R-:W-:Y:S02]  /*3a70*/  FSEL R2, R41, -INF , P1 ;  /* 0xff80000029027808 */ /* 0x000fe40000800000 */
[C---:B------:R-:W-:Y:S02]  /*3a80*/  ISETP.GT.AND P0, PT, R3.reuse, 0x20, PT ;  /* 0x000000200300780c */ /* 0x040fe40003f04270 */
[----:B------:R-:W-:Y:S02]  /*3a90*/  FMNMX.FTZ R7, R12, R7, !PT ;  /* 0x000000070c077209 */ /* 0x000fe40007810000 */
[----:B------:R-:W-:Y:S02]  /*3aa0*/  FMNMX.FTZ R13, R10, R13, !PT ;  /* 0x0000000d0a0d7209 */ /* 0x000fe40007810000 */
[----:B------:R-:W-:-:S02]  /*3ab0*/  ISETP.GT.AND P6, PT, R3, 0x21, PT ;  /* 0x000000210300780c */ /* 0x000fc40003fc4270 */
[----:B------:R-:W-:Y:S02]  /*3ac0*/  FSEL R144, R36, -INF , P0 ;  /* 0xff80000024907808 */ /* 0x000fe40000000000 */
[----:B------:R-:W-:Y:S02]  /*3ad0*/  FMNMX.FTZ R7, R2, R7, !PT ;  /* 0x0000000702077209 */ /* 0x000fe40007810000 */
[----:B------:R-:W-:Y:S02]  /*3ae0*/  FSEL R8, R43, -INF , P1 ;  /* 0xff8000002b087808 */ /* 0x000fe40000800000 */
[----:B------:R-:W-:Y:S01]  /*3af0*/  FMNMX.FTZ R13, R9, R13, !PT ;  /* 0x0000000d090d7209 */ /* 0x000fe20007810000 */
[----:B------:R-:W-:Y:S01]  /*3b00*/  LDSM.16.MT88.4 R40, [R182] ;  /* 0x00000000b628783b */ /* 0x000fe20000004200 */
[----:B------:R-:W-:Y:S02]  /*3b10*/  ISETP.GT.AND P5, PT, R3, 0x28, PT ;  /* 0x000000280300780c */ /* 0x000fe40003fa4270 */
[----:B------:R-:W-:-:S02]  /*3b20*/  FSEL R145, R37, -INF , P6 ;  /* 0xff80000025917808 */ /* 0x000fc40003000000 */
[----:B------:R-:W-:Y:S02]  /*3b30*/  FMNMX.FTZ R7, R144, R7, !PT ;  /* 0x0000000790077209 */ /* 0x000fe40007810000 */
[----:B------:R-:W-:Y:S02]  /*3b40*/  FSEL R156, R38, -INF , P0 ;  /* 0xff800000269c7808 */ /* 0x000fe40000000000 */
[----:B------:R-:W-:Y:S02]  /*3b50*/  FMNMX.FTZ R13, R8, R13, !PT ;  /* 0x0000000d080d7209 */ /* 0x000fe40007810000 */
[----:B------:R-:W-:Y:S02]  /*3b60*/  ISETP.GT.AND P4, PT, R3, 0x29, PT ;  /* 0x000000290300780c */ /* 0x000fe40003f84270 */
[----:B------:R-:W-:Y:S02]  /*3b70*/  FSEL R149, R32, -INF , P5 ;  /* 0xff80000020957808 */ /* 0x000fe40002800000 */
[----:B------:R-:W-:-:S02]  /*3b80*/  FMNMX.FTZ R7, R145, R7, !PT ;  /* 0x0000000791077209 */ /* 0x000fc40007810000 */
[----:B------:R-:W-:Y:S02]  /*3b90*/  FSEL R157, R39, -INF , P6 ;  /* 0xff800000279d7808 */ /* 0x000fe40003000000 */
[----:B------:R-:W-:Y:S02]  /*3ba0*/  FMNMX.FTZ R13, R156, R13, !PT ;  /* 0x0000000d9c0d7209 */ /* 0x000fe40007810000 */
[C---:B------:R-:W-:Y:S02]  /*3bb0*/  ISETP.GT.AND P3, PT, R3.reuse, 0x30, PT ;  /* 0x000000300300780c */ /* 0x040fe40003f64270 */
[----:B------:R-:W-:Y:S02]  /*3bc0*/  ISETP.GT.AND P2, PT, R3, 0x31, PT ;  /* 0x000000310300780c */ /* 0x000fe40003f44270 */
[----:B------:R-:W-:Y:S02]  /*3bd0*/  FSEL R150, R33, -INF , P4 ;  /* 0xff80000021967808 */ /* 0x000fe40002000000 */
[----:B------:R-:W-:-:S02]  /*3be0*/  FMNMX.FTZ R7, R149, R7, !PT ;  /* 0x0000000795077209 */ /* 0x000fc40007810000 */
[----:B------:R-:W-:Y:S02]  /*3bf0*/  FSEL R159, R34, -INF , P5 ;  /* 0xff800000229f7808 */ /* 0x000fe40002800000 */
[----:B------:R-:W-:Y:S02]  /*3c00*/  FMNMX.FTZ R13, R157, R13, !PT ;  /* 0x0000000d9d0d7209 */ /* 0x000fe40007810000 */
[----:B------:R-:W-:Y:S02]  /*3c10*/  FSEL R28, R28, -INF , P3 ;  /* 0xff8000001c1c7808 */ /* 0x000fe40001800000 */
[----:B------:R-:W-:Y:S02]  /*3c20*/  FMNMX.FTZ R7, R150, R7, !PT ;  /* 0x0000000796077209 */ /* 0x000fe40007810000 */
[----:B------:R-:W-:Y:S02]  /*3c30*/  FSEL R158, R29, -INF , P2 ;  /* 0xff8000001d9e7808 */ /* 0x000fe40001000000 */
[----:B------:R-:W-:-:S02]  /*3c40*/  FSEL R29, R35, -INF , P4 ;  /* 0xff800000231d7808 */ /* 0x000fc40002000000 */
[----:B------:R-:W-:Y:S02]  /*3c50*/  FMNMX.FTZ R13, R159, R13, !PT ;  /* 0x0000000d9f0d7209 */ /* 0x000fe40007810000 */
[----:B------:R-:W-:Y:S02]  /*3c60*/  ISETP.GT.AND P1, PT, R3, 0x38, PT ;  /* 0x000000380300780c */ /* 0x000fe40003f24270 */
[----:B------:R-:W-:Y:S02]  /*3c70*/  FMNMX.FTZ R7, R28, R7, !PT ;  /* 0x000000071c077209 */ /* 0x000fe40007810000 */
[----:B------:R-:W-:Y:S02]  /*3c80*/  FSEL R152, R30, -INF , P3 ;  /* 0xff8000001e987808 */ /* 0x000fe40001800000 */
[----:B------:R-:W-:Y:S02]  /*3c90*/  FMNMX.FTZ R13, R29, R13, !PT ;  /* 0x0000000d1d0d7209 */ /* 0x000fe40007810000 */
[----:B------:R-:W-:-:S02]  /*3ca0*/  ISETP.GT.AND P0, PT, R3, 0x39, PT ;  /* 0x000000390300780c */ /* 0x000fc40003f04270 */
[----:B------:R-:W-:Y:S02]  /*3cb0*/  FSEL R155, R24, -INF , P1 ;  /* 0xff800000189b7808 */ /* 0x000fe40000800000 */
[----:B------:R-:W-:Y:S02]  /*3cc0*/  FMNMX.FTZ R7, R158, R7, !PT ;  /* 0x000000079e077209 */ /* 0x000fe40007810000 */
[----:B------:R-:W-:Y:S02]  /*3cd0*/  FSEL R151, R31, -INF , P2 ;  /* 0xff8000001f977808 */ /* 0x000fe40001000000 */
[----:B------:R-:W-:Y:S02]  /*3ce0*/  FMNMX.FTZ R13, R152, R13, !PT ;  /* 0x0000000d980d7209 */ /* 0x000fe40007810000 */
[----:B------:R-:W-:Y:S02]  /*3cf0*/  FSEL R154, R25, -INF , P0 ;  /* 0xff800000199a7808 */ /* 0x000fe40000000000 */
[----:B------:R-:W-:-:S02]  /*3d00*/  FMNMX.FTZ R3, R155, R7, !PT ;  /* 0x000000079b037209 */ /* 0x000fc40007810000 */
[----:B------:R-:W-:Y:S02]  /*3d10*/  FSEL R148, R26, -INF , P1 ;  /* 0xff8000001a947808 */ /* 0x000fe40000800000 */
[----:B------:R-:W-:Y:S02]  /*3d20*/  FMNMX.FTZ R13, R151, R13, !PT ;  /* 0x0000000d970d7209 */ /* 0x000fe40007810000 */
[----:B------:R-:W-:Y:S02]  /*3d30*/  FMNMX.FTZ R3, R154, R3, !PT ;  /* 0x000000039a037209 */ /* 0x000fe40007810000 */
[----:B------:R-:W-:Y:S02]  /*3d40*/  FSEL R147, R27, -INF , P0 ;  /* 0xff8000001b937808 */ /* 0x000fe40000000000 */
[----:B------:R-:W-:Y:S01]  /*3d50*/  FMNMX.FTZ R13, R148, R13, !PT ;  /* 0x0000000d940d7209 */ /* 0x000fe20007810000 */
[----:B------:R-:W1:Y:S03]  /*3d60*/  SHFL.BFLY PT, R7, R3, 0x2, 0x1f ;  /* 0x0c401f0003077f89 */ /* 0x000e6600000e0000 */
[----:B------:R-:W-:Y:S01]  /*3d70*/  FMNMX.FTZ R15, R147, R13, !PT ;  /* 0x0000000d930f7209 */ /* 0x000fe20007810000 */
[----:B------:R-:W-:Y:S04]  /*3d80*/  LDSM.16.MT88.4 R24, [R182+0x2800] ;  /* 0x00280000b618783b */ /* 0x000fe80000004200 */
[----:B------:R-:W2:Y:S01]  /*3d90*/  SHFL.BFLY PT, R13, R15, 0x2, 0x1f ;  /* 0x0c401f000f0d7f89 */ /* 0x000ea200000e0000 */
[----:B-1----:R-:W-:-:S05]  /*3da0*/  FMNMX.FTZ R14, R3, R7, !PT ;  /* 0x00000007030e7209 */ /* 0x002fca0007810000 */
[----:B------:R-:W1:Y:S01]  /*3db0*/  SHFL.BFLY PT, R132, R14, 0x1, 0x1f ;  /* 0x0c201f000e847f89 */ /* 0x000e6200000e0000 */
[----:B--2---:R-:W-:-:S05]  /*3dc0*/  FMNMX.FTZ R7, R15, R13, !PT ;  /* 0x0000000d0f077209 */ /* 0x004fca0007810000 */
[----:B------:R-:W2:Y:S01]  /*3dd0*/  SHFL.BFLY PT, R3, R7, 0x1, 0x1f ;  /* 0x0c201f0007037f89 */ /* 0x000ea200000e0000 */
[----:B-1----:R-:W-:-:S04]  /*3de0*/  FMNMX.FTZ R132, R14, R132, !PT ;  /* 0x000000840e847209 */ /* 0x002fc80007810000 */
[C---:B------:R-:W-:Y:S01]  /*3df0*/  FSETP.NEU.FTZ.AND P0, PT, R132.reuse, -INF , PT ;  /* 0xff8000008400780b */ /* 0x040fe20003f1d000 */
[----:B------:R-:W-:Y:S01]  /*3e00*/  FMUL.FTZ R153, R132, c[0x0][0x2d0] ;  /* 0x0000b40084997a20 */ /* 0x000fe20000410000 */
[----:B--2---:R-:W-:-:S04]  /*3e10*/  FMNMX.FTZ R3, R7, R3, !PT ;  /* 0x0000000307037209 */ /* 0x004fc80007810000 */
[----:B------:R-:W-:Y:S02]  /*3e20*/  FSEL R153, R153, RZ, P0 ;  /* 0x000000ff99997208 */ /* 0x000fe40000000000 */
[C---:B------:R-:W-:Y:S01]  /*3e30*/  FSETP.NEU.FTZ.AND P0, PT, R3.reuse, -INF , PT ;  /* 0xff8000000300780b */ /* 0x040fe20003f1d000 */
[----:B------:R-:W-:Y:S02]  /*3e40*/  FMUL.FTZ R146, R3, c[0x0][0x2d0] ;  /* 0x0000b40003927a20 */ /* 0x000fe40000410000 */
[--C-:B------:R-:W-:Y:S02]  /*3e50*/  FFMA.FTZ R137, R48, c[0x0][0x2d0], -R153.reuse ;  /* 0x0000b40030897a23 */ /* 0x100fe40000010899 */
[--C-:B------:R-:W-:Y:S01]  /*3e60*/  FFMA.FTZ R133, R49, c[0x0][0x2d0], -R153.reuse ;  /* 0x0000b40031857a23 */ /* 0x100fe20000010899 */
[----:B------:R-:W-:Y:S01]  /*3e70*/  FSEL R146, R146, RZ, P0 ;  /* 0x000000ff92927208 */ /* 0x000fe20000000000 */
[--C-:B------:R-:W-:Y:S01]  /*3e80*/  FFMA.FTZ R139, R52, c[0x0][0x2d0], -R153.reuse ;  /* 0x0000b400348b7a23 */ /* 0x100fe20000010899 */
[----:B------:R-:W-:Y:S01]  /*3e90*/  ISETP.GE.AND P0, PT, R0, R241, PT ;  /* 0x000000f10000720c */ /* 0x000fe20003f06270 */
[----:B------:R-:W-:Y:S01]  /*3ea0*/  FFMA.FTZ R138, R53, c[0x0][0x2d0], -R153 ;  /* 0x0000b400358a7a23 */ /* 0x000fe20000010899 */
[----:B------:R-:W-:Y:S01]  /*3eb0*/  MUFU.EX2 R137, R137 ;  /* 0x0000008900897308 */ /* 0x000fe20000000800 */
[----:B------:R-:W-:-:S02]  /*3ec0*/  FFMA.FTZ R134, R50, c[0x0][0x2d0], -R146 ;  /* 0x0000b40032867a23 */ /* 0x000fc40000010892 */
[----:B------:R-:W1:Y:S01]  /*3ed0*/  LDSM.16.MT88.4 R48, [R181] ;  /* 0x00000000b530783b */ /* 0x000e620000004200 */
[--C-:B------:R-:W-:Y:S02]  /*3ee0*/  FFMA.FTZ R136, R54, c[0x0][0x2d0], -R146.reuse ;  /* 0x0000b40036887a23 */ /* 0x100fe40000010892 */
[--C-:B------:R-:W-:Y:S02]  /*3ef0*/  FFMA.FTZ R135, R55, c[0x0][0x2d0], -R146.reuse ;  /* 0x0000b40037877a23 */ /* 0x100fe40000010892 */
[----:B------:R-:W-:Y:S01]  /*3f00*/  FFMA.FTZ R33, R6, c[0x0][0x2d0], -R146 ;  /* 0x0000b40006217a23 */ /* 0x000fe20000010892 */
[----:B------:R-:W-:Y:S01]  /*3f10*/  MUFU.EX2 R139, R139 ;  /* 0x0000008b008b7308 */ /* 0x000fe20000000800 */
[--C-:B------:R-:W-:Y:S02]  /*3f20*/  FFMA.FTZ R35, R5, c[0x0][0x2d0], -R153.reuse ;  /* 0x0000b40005237a23 */ /* 0x100fe40000010899 */
[--C-:B------:R-:W-:Y:S02]  /*3f30*/  FFMA.FTZ R32, R4, c[0x0][0x2d0], -R153.reuse ;  /* 0x0000b40004207a23 */ /* 0x100fe40000010899 */
[----:B------:R-:W2:Y:S01]  /*3f40*/  LDSM.16.MT88.4 R4, [R180+0x4000] ;  /* 0x00400000b404783b */ /* 0x000ea20000004200 */
[----:B------:R-:W-:-:S02]  /*3f50*/  FFMA.FTZ R34, R12, c[0x0][0x2d0], -R153 ;  /* 0x0000b4000c227a23 */ /* 0x000fc40000010899 */
[----:B------:R-:W3:Y:S01]  /*3f60*/  MUFU.EX2 R138, R138 ;  /* 0x0000008a008a7308 */ /* 0x000ee20000000800 */
[--C-:B------:R-:W-:Y:S01]  /*3f70*/  FFMA.FTZ R143, R11, c[0x0][0x2d0], -R146.reuse ;  /* 0x0000b4000b8f7a23 */ /* 0x100fe20000010892 */
[----:B------:R-:W4:Y:S01]  /*3f80*/  LDSM.16.MT88.4 R12, [R183+0x800] ;  /* 0x00080000b70c783b */ /* 0x000f220000004200 */
[--C-:B------:R-:W-:Y:S02]  /*3f90*/  FFMA.FTZ R141, R10, c[0x0][0x2d0], -R146.reuse ;  /* 0x0000b4000a8d7a23 */ /* 0x100fe40000010892 */
[--C-:B------:R-:W-:Y:S02]  /*3fa0*/  FFMA.FTZ R142, R9, c[0x0][0x2d0], -R146.reuse ;  /* 0x0000b400098e7a23 */ /* 0x100fe40000010892 */
[----:B------:R-:W-:Y:S01]  /*3fb0*/  FFMA.FTZ R140, R8, c[0x0][0x2d0], -R146 ;  /* 0x0000b400088c7a23 */ /* 0x000fe20000010892 */
[----:B------:R-:W5:Y:S01]  /*3fc0*/  MUFU.EX2 R133, R133 ;  /* 0x0000008500857308 */ /* 0x000f620000000800 */
[----:B------:R-:W1:Y:S01]  /*3fd0*/  LDSM.16.MT88.4 R8, [R181+0x800] ;  /* 0x00080000b508783b */ /* 0x000e620000004200 */
[----:B------:R-:W-:-:S02]  /*3fe0*/  FFMA.FTZ R2, R2, c[0x0][0x2d0], -R153 ;  /* 0x0000b40002027a23 */ /* 0x000fc40000010899 */
[--C-:B------:R-:W-:Y:S02]  /*3ff0*/  FFMA.FTZ R144, R144, c[0x0][0x2d0], -R153.reuse ;  /* 0x0000b40090907a23 */ /* 0x100fe40000010899 */
[--C-:B------:R-:W-:Y:S02]  /*4000*/  FFMA.FTZ R145, R145, c[0x0][0x2d0], -R153.reuse ;  /* 0x0000b40091917a23 */ /* 0x100fe40000010899 */
[----:B------:R-:W-:Y:S01]  /*4010*/  MUFU.EX2 R136, R136 ;  /* 0x0000008800887308 */ /* 0x000fe20000000800 */
[----:B---3--:R-:W-:Y:S01]  /*4020*/  F2FP.BF16.PACK_AB R112, R138, R139 ;  /* 0x0000008b8a70723e */ /* 0x008fe200000010ff */
[--C-:B------:R-:W-:Y:S02]  /*4030*/  FFMA.FTZ R149, R149, c[0x0][0x2d0], -R153.reuse ;  /* 0x0000b40095957a23 */ /* 0x100fe40000010899 */
[----:B------:R-:W-:Y:S02]  /*4040*/  FFMA.FTZ R150, R150, c[0x0][0x2d0], -R153 ;  /* 0x0000b40096967a23 */ /* 0x000fe40000010899 */
[----:B------:R-:W-:-:S02]  /*4050*/  FFMA.FTZ R156, R156, c[0x0][0x2d0], -R146 ;  /* 0x0000b4009c9c7a23 */ /* 0x000fc40000010892 */
[----:B------:R-:W3:Y:S01]  /*4060*/  MUFU.EX2 R135, R135 ;  /* 0x0000008700877308 */ /* 0x000ee20000000800 */
[----:B-----5:R-:W-:Y:S01]  /*4070*/  F2FP.BF16.PACK_AB R114, R133, R137 ;  /* 0x000000898572723e */ /* 0x020fe200000010ff */
[--C-:B------:R-:W-:Y:S02]  /*4080*/  FFMA.FTZ R157, R157, c[0x0][0x2d0], -R146.reuse ;  /* 0x0000b4009d9d7a23 */ /* 0x100fe40000010892 */
[--C-:B------:R-:W-:Y:S02]  /*4090*/  FFMA.FTZ R159, R159, c[0x0][0x2d0], -R146.reuse ;  /* 0x0000b4009f9f7a23 */ /* 0x100fe40000010892 */
[----:B------:R-:W-:Y:S02]  /*40a0*/  FFMA.FTZ R160, R29, c[0x0][0x2d0], -R146 ;  /* 0x0000b4001da07a23 */ /* 0x000fe40000010892 */
[----:B------:R-:W-:Y:S01]  /*40b0*/  MUFU.EX2 R134, R134 ;  /* 0x0000008600867308 */ /* 0x000fe20000000800 */
[--C-:B------:R-:W-:Y:S02]  /*40c0*/  FFMA.FTZ R161, R28, c[0x0][0x2d0], -R153.reuse ;  /* 0x0000b4001ca17a23 */ /* 0x100fe40000010899 */
[----:B------:R-:W-:Y:S01]  /*40d0*/  LDSM.16.MT88.4 R28, [R180+0x5000] ;  /* 0x00500000b41c783b */ /* 0x000fe20000004200 */
[----:B------:R-:W-:-:S02]  /*40e0*/  FFMA.FTZ R158, R158, c[0x0][0x2d0], -R153 ;  /* 0x0000b4009e9e7a23 */ /* 0x000fc40000010899 */
[--C-:B------:R-:W-:Y:S02]  /*40f0*/  FFMA.FTZ R155, R155, c[0x0][0x2d0], -R153.reuse ;  /* 0x0000b4009b9b7a23 */ /* 0x100fe40000010899 */
[----:B------:R-:W5:Y:S01]  /*4100*/  MUFU.EX2 R33, R33 ;  /* 0x0000002100217308 */ /* 0x000f620000000800 */
[----:B---3--:R-:W-:Y:S01]  /*4110*/  F2FP.BF16.PACK_AB R113, R135, R136 ;  /* 0x000000888771723e */ /* 0x008fe200000010ff */
[----:B------:R-:W-:Y:S02]  /*4120*/  FFMA.FTZ R246, R154, c[0x0][0x2d0], -R153 ;  /* 0x0000b4009af67a23 */ /* 0x000fe40000010899 */
[--C-:B------:R-:W-:Y:S02]  /*4130*/  FFMA.FTZ R152, R152, c[0x0][0x2d0], -R146.reuse ;  /* 0x0000b40098987a23 */ /* 0x100fe40000010892 */
[--C-:B------:R-:W-:Y:S02]  /*4140*/  FFMA.FTZ R151, R151, c[0x0][0x2d0], -R146.reuse ;  /* 0x0000b40097977a23 */ /* 0x100fe40000010892 */
[----:B------:R-:W-:Y:S01]  /*4150*/  MUFU.EX2 R35, R35 ;  /* 0x0000002300237308 */ /* 0x000fe20000000800 */
[----:B------:R-:W-:-:S02]  /*4160*/  FFMA.FTZ R148, R148, c[0x0][0x2d0], -R146 ;  /* 0x0000b40094947a23 */ /* 0x000fc40000010892 */
[----:B------:R-:W-:Y:S02]  /*4170*/  FFMA.FTZ R245, R147, c[0x0][0x2d0], -R146 ;  /* 0x0000b40093f57a23 */ /* 0x000fe40000010892 */
[----:B------:R-:W-:Y:S02]  /*4180*/  FADD.FTZ R138, R139, R138 ;  /* 0x0000008a8b8a7221 */ /* 0x000fe40000010000 */
[----:B------:R-:W-:Y:S01]  /*4190*/  FADD.FTZ R135, R136, R135 ;  /* 0x0000008788877221 */ /* 0x000fe20000010000 */
[----:B-----5:R-:W-:Y:S01]  /*41a0*/  F2FP.BF16.PACK_AB R115, R33, R134 ;  /* 0x000000862173723e */ /* 0x020fe200000010ff */
[----:B------:R-:W3:Y:S01]  /*41b0*/  MUFU.EX2 R32, R32 ;  /* 0x0000002000207308 */ /* 0x000ee20000000800 */
[----:B------:R-:W-:Y:S02]  /*41c0*/  FADD.FTZ R137, R137, R138 ;  /* 0x0000008a89897221 */ /* 0x000fe40000010000 */
[----:B------:R-:W-:Y:S02]  /*41d0*/  FADD.FTZ R134, R134, R135 ;  /* 0x0000008786867221 */ /* 0x000fe40000010000 */
[----:B------:R-:W-:Y:S01]  /*41e0*/  FADD.FTZ R137, R133, R137 ;  /* 0x0000008985897221 */ /* 0x000fe20000010000 */
[C---:B------:R-:W-:Y:S01]  /*41f0*/  HMMA.16816.F32.BF16 R128, R112.reuse, R124, RZ ;  /* 0x0000007c7080723c */ /* 0x040fe200000418ff */
[----:B------:R-:W-:Y:S01]  /*4200*/  FADD.FTZ R134, R33, R134 ;  /* 0x0000008621867221 */ /* 0x000fe20000010000 */
[----:B------:R-:W-:Y:S06]  /*4210*/  MUFU.EX2 R34, R34 ;  /* 0x0000002200227308 */ /* 0x000fec0000000800 */
[C---:B-1----:R-:W-:Y:S02]  /*4220*/  HMMA.16816.F32.BF16 R44, R112.reuse, R48, RZ ;  /* 0x00000030702c723c */ /* 0x042fe400000418ff */
        /* <DEDUP_REMOVED lines=40> */
[----:B------:R-:W4:Y:S06]  /*44b0*/  MUFU.EX2 R245, R245 ;  /* 0x000000f500f57308 */ /* 0x000f2c0000000800 */
[C---:B--2---:R-:W-:Y:S07]  /*44c0*/  HMMA.16816.F32.BF16 R116, R112.reuse, R4, RZ ;  /* 0x000000047074723c */ /* 0x044fee00000418ff */
[----:B---3--:R-:W-:Y:S01]  /*44d0*/  F2FP.BF16.PACK_AB R4, R32, R35 ;  /* 0x000000232004723e */ /* 0x008fe200000010ff */
[----:B------:R-:W-:Y:S01]  /*44e0*/  HMMA.16816.F32.BF16 R112, R112, R6, RZ ;  /* 0x000000067070723c */ /* 0x000fe200000418ff */
[----:B-1----:R-:W-:Y:S01]  /*44f0*/  F2FP.BF16.PACK_AB R5, R141, R143 ;  /* 0x0000008f8d05723e */ /* 0x002fe200000010ff */
        /* <DEDUP_REMOVED lines=40> */
[C---:B----4-:R-:W-:Y:S08]  /*4780*/  HMMA.16816.F32.BF16 R92, R4.reuse, R20, R92 ;  /* 0x00000014045c723c */ /* 0x050ff0000004185c */
[C---:B------:R-:W-:Y:S01]  /*4790*/  HMMA.16816.F32.BF16 R96, R4.reuse, R22, R96 ;  /* 0x000000160460723c */ /* 0x040fe20000041860 */
[----:B------:R-:W4:Y:S07]  /*47a0*/  LDSM.16.MT88.4 R20, [R183+0x1000] ;  /* 0x00100000b714783b */ /* 0x000f2e0000004200 */
[C---:B---3--:R-:W-:Y:S08]  /*47b0*/  HMMA.16816.F32.BF16 R116, R4.reuse, R16, R116 ;  /* 0x000000100474723c */ /* 0x048ff00000041874 */
        /* <DEDUP_REMOVED lines=21> */
[----:B--2---:R-:W-:Y:S01]  /*4910*/  HMMA.16816.F32.BF16 R44, R4, R8, R44 ;  /* 0x00000008042c723c */ /* 0x004fe2000004182c */
[----:B------:R-:W-:Y:S02]  /*4920*/  FADD.FTZ R149, R155, R149 ;  /* 0x000000959b957221 */ /* 0x000fe40000010000 */
[----:B------:R-:W-:-:S05]  /*4930*/  FADD.FTZ R159, R148, R159 ;  /* 0x0000009f949f7221 */ /* 0x000fca0000010000 */
[C---:B------:R-:W-:Y:S01]  /*4940*/  HMMA.16816.F32.BF16 R48, R4.reuse, R10, R48 ;  /* 0x0000000a0430723c */ /* 0x040fe20000041830 */
[----:B------:R-:W2:Y:S07]  /*4950*/  LDSM.16.MT88.4 R8, [R181+0x3000] ;  /* 0x00300000b508783b */ /* 0x000eae0000004200 */
[C---:B----4-:R-:W-:Y:S08]  /*4960*/  HMMA.16816.F32.BF16 R128, R4.reuse, R20, R128 ;  /* 0x000000140480723c */ /* 0x050ff00000041880 */
[C---:B------:R-:W-:Y:S01]  /*4970*/  HMMA.16816.F32.BF16 R124, R4.reuse, R22, R124 ;  /* 0x00000016047c723c */ /* 0x040fe2000004187c */
[----:B------:R-:W-:Y:S07]  /*4980*/  LDSM.16.MT88.4 R20, [R180+0x3000] ;  /* 0x00300000b414783b */ /* 0x000fee0000004200 */
[C---:B---3--:R-:W-:Y:S08]  /*4990*/  HMMA.16816.F32.BF16 R52, R4.reuse, R16, R52 ;  /* 0x000000100434723c */ /* 0x048ff00000041834 */
[C---:B-1----:R-:W-:Y:S08]  /*49a0*/  HMMA.16816.F32.BF16 R68, R4.reuse, R12, R68 ;  /* 0x0000000c0444723c */ /* 0x042ff00000041844 */
[C---:B------:R-:W-:Y:S01]  /*49b0*/  HMMA.16816.F32.BF16 R72, R4.reuse, R14, R72 ;  /* 0x0000000e0448723c */ /* 0x040fe20000041848 */
[----:B------:R-:W1:Y:S07]  /*49c0*/  LDSM.16.MT88.4 R12, [R182+0x5000] ;  /* 0x00500000b60c783b */ /* 0x000e6e0000004200 */
[C---:B--2---:R-:W-:Y:S08]  /*49d0*/  HMMA.16816.F32.BF16 R76, R4.reuse, R8, R76 ;  /* 0x00000008044c723c */ /* 0x044ff0000004184c */
[C---:B------:R-:W-:Y:S01]  /*49e0*/  HMMA.16816.F32.BF16 R80, R4.reuse, R10, R80 ;  /* 0x0000000a0450723c */ /* 0x040fe20000041850 */
[----:B------:R-:W2:Y:S07]  /*49f0*/  LDSM.16.MT88.4 R8, [R181+0x5000] ;  /* 0x00500000b508783b */ /* 0x000eae0000004200 */
        /* <DEDUP_REMOVED lines=17> */
[C---:B------:R-:W-:Y:S08]  /*4b10*/  HMMA.16816.F32.BF16 R116, R4.reuse, R28, R116 ;  /* 0x0000001c0474723c */ /* 0x040ff00000041874 */
[----:B------:R-:W-:Y:S07]  /*4b20*/  HMMA.16816.F32.BF16 R112, R4, R30, R112 ;  /* 0x0000001e0470723c */ /* 0x000fee0000041870 */
[----:B------:R-:W-:-:S02]  /*4b30*/  F2FP.BF16.PACK_AB R4, R158, R161 ;  /* 0x000000a19e04723e */ /* 0x000fc400000010ff */
[C---:B------:R-:W-:Y:S01]  /*4b40*/  F2FP.BF16.PACK_AB R6, R246.reuse, R155 ;  /* 0x0000009bf606723e */ /* 0x040fe200000010ff */
[----:B------:R-:W-:Y:S01]  /*4b50*/  FADD.FTZ R246, R246, R149 ;  /* 0x00000095f6f67221 */ /* 0x000fe20000010000 */
[----:B------:R-:W-:Y:S02]  /*4b60*/  F2FP.BF16.PACK_AB R5, R151, R152 ;  /* 0x000000989705723e */ /* 0x000fe400000010ff */
[C---:B------:R-:W-:Y:S01]  /*4b70*/  F2FP.BF16.PACK_AB R7, R245.reuse, R148 ;  /* 0x00000094f507723e */ /* 0x040fe200000010ff */
[----:B------:R-:W-:-:S06]  /*4b80*/  FADD.FTZ R245, R245, R159 ;  /* 0x0000009ff5f57221 */ /* 0x000fcc0000010000 */
        /* <DEDUP_REMOVED lines=22> */
[C---:B------:R-:W-:Y:S08]  /*4cf0*/  HMMA.16816.F32.BF16 R80, R4.reuse, R26, R80 ;  /* 0x0000001a0450723c */ /* 0x040ff00000041850 */
[C---:B----4-:R-:W-:Y:S08]  /*4d00*/  HMMA.16816.F32.BF16 R84, R4.reuse, R20, R84 ;  /* 0x000000140454723c */ /* 0x050ff00000041854 */
[C---:B------:R-:W-:Y:S08]  /*4d10*/  HMMA.16816.F32.BF16 R88, R4.reuse, R22, R88 ;  /* 0x000000160458723c */ /* 0x040ff00000041858 */
[C---:B---3--:R-:W-:Y:S08]  /*4d20*/  HMMA.16816.F32.BF16 R100, R4.reuse, R16, R100 ;  /* 0x000000100464723c */ /* 0x048ff00000041864 */
[C---:B------:R-:W-:Y:S08]  /*4d30*/  HMMA.16816.F32.BF16 R120, R4.reuse, R18, R120 ;  /* 0x000000120478723c */ /* 0x040ff00000041878 */
[C---:B-1----:R-:W-:Y:S08]  /*4d40*/  HMMA.16816.F32.BF16 R104, R4.reuse, R12, R104 ;  /* 0x0000000c0468723c */ /* 0x042ff00000041868 */
[C---:B------:R-:W-:Y:S08]  /*4d50*/  HMMA.16816.F32.BF16 R108, R4.reuse, R14, R108 ;  /* 0x0000000e046c723c */ /* 0x040ff0000004186c */
[C---:B--2---:R-:W-:Y:S08]  /*4d60*/  HMMA.16816.F32.BF16 R116, R4.reuse, R8, R116 ;  /* 0x000000080474723c */ /* 0x044ff00000041874 */
[----:B------:R-:W-:Y:S01]  /*4d70*/  HMMA.16816.F32.BF16 R112, R4, R10, R112 ;  /* 0x0000000a0470723c */ /* 0x000fe20000041870 */
[----:B------:R-:W-:Y:S07]  /*4d80*/  @!UPT UIADD3 URZ, URZ, URZ, URZ ;  /* 0x0000003f3f3ff290 */ /* 0x000fee000fffe03f */
[----:B------:R-:W-:Y:S11]  /*4d90*/  @!P0 BRA `(.L_x_2510) ;  /* 0x000029e000008947 */ /* 0x000ff60003800000 */
[----:B------:R-:W-:Y:S02]  /*4da0*/  MOV R244, R0 ;  /* 0x0000000000f47202 */ /* 0x000fe40000000f00 */
[----:B------:R-:W-:-:S02]  /*4db0*/  MOV R0, R3 ;  /* 0x0000000300007202 */ /* 0x000fc40000000f00 */
[----:B------:R-:W-:Y:S02]  /*4dc0*/  MOV R2, R132 ;  /* 0x0000008400027202 */ /* 0x000fe40000000f00 */
.L_x_2511:
        /* <DEDUP_REMOVED lines=16> */
[----:B------:R-:W-:Y:S02]  /*4ed0*/  LEA R162, P5, R12, c[0x0][0x1f8], 0x1 ;  /* 0x00007e000ca27a11 */ /* 0x000fe400078a08ff */
[----:B------:R-:W-:Y:S01]  /*4ee0*/  IADD3.X R136, R29, R21, RZ, P4, !PT ;  /* 0x000000151d887210 */ /* 0x000fe200027fe4ff */
[----:B------:R-:W-:Y:S01]  /*4ef0*/  LDSM.16.M88.4 R32, [R190] ;  /* 0x00000000be20783b */ /* 0x000fe20000000200 */
[----:B------:R-:W-:Y:S02]  /*4f00*/  LEA R30, P3, R13, c[0x0][0x1f8], 0x1 ;  /* 0x00007e000d1e7a11 */ /* 0x000fe400078608ff */
[----:B------:R-:W-:Y:S02]  /*4f10*/  IADD3.X R20, RZ, R194, RZ, P1, !PT ;  /* 0x000000c2ff147210 */ /* 0x000fe40000ffe4ff */
[----:B------:R-:W-:Y:S02]  /*4f20*/  IADD3 R14, P2, R22, R148, RZ ;  /* 0x00000094160e7210 */ /* 0x000fe40007f5e0ff */
[----:B------:R-:W-:Y:S01]  /*4f30*/  LEA R22, P0, R15, R22, 0x5 ;  /* 0x000000160f167211 */ /* 0x000fe200078028ff */
[----:B------:R-:W1:Y:S01]  /*4f40*/  LDSM.16.M88.4 R8, [R189] ;  /* 0x00000000bd08783b */ /* 0x000e620000000200 */
[C---:B------:R-:W-:Y:S02]  /*4f50*/  IADD3.X R31, R29.reuse, R194, RZ, P6, !PT ;  /* 0x000000c21d1f7210 */ /* 0x040fe400037fe4ff */
[----:B------:R-:W-:Y:S02]  /*4f60*/  MOV R23, c[0x0][0x20c] ;  /* 0x0000830000177a02 */ /* 0x000fe40000000f00 */
[----:B------:R-:W-:Y:S02]  /*4f70*/  IADD3.X R137, R29, R20, RZ, P2, !PT ;  /* 0x000000141d897210 */ /* 0x000fe400017fe4ff */
[----:B------:R-:W-:Y:S01]  /*4f80*/  LEA.HI.X R163, R12, c[0x0][0x1fc], R31, 0x1, P5 ;  /* 0x00007f000ca37a11 */ /* 0x000fe200028f0c1f */
[----:B------:R-:W2:Y:S01]  /*4f90*/  LDSM.16.M88.4 R16, [R189+0x800] ;  /* 0x00080000bd10783b */ /* 0x000ea20000000200 */
[C---:B------:R-:W-:Y:S02]  /*4fa0*/  IADD3 R148, P2, R22.reuse, R148, RZ ;  /* 0x0000009416947210 */ /* 0x040fe40007f5e0ff */
[----:B------:R-:W-:Y:S02]  /*4fb0*/  LEA.HI.X R31, R13, c[0x0][0x1fc], R136, 0x1, P3 ;  /* 0x00007f000d1f7a11 */ /* 0x000fe400018f0c88 */
[----:B------:R-:W-:Y:S02]  /*4fc0*/  LEA.HI.X R23, R15, R29, R23, 0x5, P0 ;  /* 0x0000001d0f177211 */ /* 0x000fe400000f2c17 */
[C---:B------:R-:W-:Y:S01]  /*4fd0*/  IADD3 R3, P3, R22.reuse, R3, RZ ;  /* 0x0000000316037210 */ /* 0x040fe20007f7e0ff */
[----:B------:R-:W3:Y:S01]  /*4fe0*/  LDSM.16.M88.4 R24, [R189+0x1000] ;  /* 0x00100000bd18783b */ /* 0x000ee20000000200 */
[----:B------:R-:W-:Y:S02]  /*4ff0*/  IADD3 R22, P4, R22, R248, RZ ;  /* 0x000000f816167210 */ /* 0x000fe40007f9e0ff */
[C---:B------:R-:W-:Y:S02]  /*5000*/  IADD3.X R149, R23.reuse, R21, RZ, P3, !PT ;  /* 0x0000001517957210 */ /* 0x040fe40001ffe4ff */
[----:B------:R-:W-:Y:S02]  /*5010*/  LEA R28, P1, R14, c[0x0][0x1f8], 0x1 ;  /* 0x00007e000e1c7a11 */ /* 0x000fe400078208ff */
[C---:B------:R-:W-:Y:S01]  /*5020*/  IADD3.X R150, R23.reuse, R20, RZ, P2, !PT ;  /* 0x0000001417967210 */ /* 0x040fe200017fe4ff */
[----:B------:R-:W4:Y:S01]  /*5030*/  LDSM.16.M88.4 R132, [R189+0x1800] ;  /* 0x00180000bd84783b */ /* 0x000f220000000200 */
[----:B------:R-:W-:Y:S02]  /*5040*/  LEA R156, P3, R148, c[0x0][0x1f8], 0x1 ;  /* 0x00007e00949c7a11 */ /* 0x000fe400078608ff */
[----:B------:R-:W-:Y:S02]  /*5050*/  IADD3.X R23, R23, R194, RZ, P4, !PT ;  /* 0x000000c217177210 */ /* 0x000fe400027fe4ff */
[C---:B------:R-:W-:Y:S02]  /*5060*/  LEA R158, P4, R3.reuse, c[0x0][0x1f8], 0x1 ;  /* 0x00007e00039e7a11 */ /* 0x040fe400078808ff */
[----:B------:R-:W-:Y:S01]  /*5070*/  ISETP.GE.AND P0, PT, R212, c[0x0][0x1d4], PT ;  /* 0x00007500d4007a0c */ /* 0x000fe20003f06270 */
[----:B------:R-:W-:Y:S01]  /*5080*/  LDSM.16.M88.4 R140, [R187] ;  /* 0x00000000bb8c783b */ /* 0x000fe20000000200 */
[----:B------:R-:W-:Y:S02]  /*5090*/  LEA.HI.X R29, R14, c[0x0][0x1fc], R137, 0x1, P1 ;  /* 0x00007f000e1d7a11 */ /* 0x000fe400008f0c89 */
[----:B------:R-:W-:Y:S02]  /*50a0*/  LEA.HI.X R159, R3, c[0x0][0x1fc], R149, 0x1, P4 ;  /* 0x00007f00039f7a11 */ /* 0x000fe400020f0c95 */
[----:B------:R-:W-:Y:S02]  /*50b0*/  LEA.HI.X R157, R148, c[0x0][0x1fc], R150, 0x1, P3 ;  /* 0x00007f00949d7a11 */ /* 0x000fe400018f0c96 */
[C---:B------:R-:W-:Y:S01]  /*50c0*/  LEA R160, P5, R22.reuse, c[0x0][0x1f8], 0x1 ;  /* 0x00007e0016a07a11 */ /* 0x040fe200078a08ff */
[C---:B-1----:R-:W-:Y:S01]  /*50d0*/  HMMA.16816.F32.BF16 R4, R32.reuse, R8, RZ ;  /* 0x000000082004723c */ /* 0x042fe200000418ff */
[----:B------:R-:W1:Y:S02]  /*50e0*/  LDSM.16.M88.4 R136, [R188] ;  /* 0x00000000bc88783b */ /* 0x000e640000000200 */
[----:B------:R-:W-:Y:S02]  /*50f0*/  ISETP.GE.AND P1, PT, R203, c[0x0][0x1d4], PT ;  /* 0x00007500cb007a0c */ /* 0x000fe40003f26270 */
[----:B------:R-:W-:Y:S02]  /*5100*/  LEA.HI.X R161, R22, c[0x0][0x1fc], R23, 0x1, P5 ;  /* 0x00007f0016a17a11 */ /* 0x000fe400028f0c17 */
[----:B------:R-:W-:Y:S01]  /*5110*/  ISETP.GT.AND P3, PT, R244, R241, PT ;  /* 0x000000f1f400720c */ /* 0x000fe20003f64270 */
[C---:B------:R-:W-:Y:S01]  /*5120*/  HMMA.16816.F32.BF16 R8, R32.reuse, R10, RZ ;  /* 0x0000000a2008723c */ /* 0x040fe200000418ff */
[----:B------:R-:W5:Y:S01]  /*5130*/  LDSM.16.M88.4 R144, [R179] ;  /* 0x00000000b390783b */ /* 0x000f620000000200 */
[----:B------:R-:W-:Y:S02]  /*5140*/  ISETP.GE.AND P2, PT, R202, c[0x0][0x1d4], PT ;  /* 0x00007500ca007a0c */ /* 0x000fe40003f46270 */
[----:B------:R-:W-:Y:S04]  /*5150*/  IADD3 R244, R244, -0x1, RZ ;  /* 0xfffffffff4f47810 */ /* 0x000fe80007ffe0ff */
        /* <DEDUP_REMOVED lines=14> */
[----:B------:R2:W-:Y:S01]  /*5240*/  LDGSTS.E.BYPASS.LTC128B.128 [R204+0x5100], [R156.64], !P2 ;  /* 0x051000009ccc7fae */ /* 0x0005e2000d101d46 */
[C---:B----4-:R-:W-:Y:S07]  /*5250*/  HMMA.16816.F32.BF16 R28, R32.reuse, R132, RZ ;  /* 0x00000084201c723c */ /* 0x050fee00000418ff */
[----:B------:R-:W-:Y:S01]  /*5260*/  LDSM.16.M88.4 R164, [R185+0x800] ;  /* 0x00080000b9a4783b */ /* 0x000fe20000000200 */
[----:B------:R-:W-:Y:S07]  /*5270*/  HMMA.16816.F32.BF16 R32, R32, R134, RZ ;  /* 0x000000862020723c */ /* 0x000fee00000418ff */
[----:B------:R-:W0:Y:S01]  /*5280*/  LDGDEPBAR ;  /* 0x00000000000079af */ /* 0x000e220000000000 */
[C---:B-1----:R-:W-:Y:S07]  /*5290*/  HMMA.16816.F32.BF16 R4, R136.reuse, R140, R4 ;  /* 0x0000008c8804723c */ /* 0x042fee0000041804 */
[----:B---3--:R-:W-:Y:S01]  /*52a0*/  LDSM.16.M88.4 R160, [R185] ;  /* 0x00000000b9a0783b */ /* 0x008fe20000000200 */
[C---:B------:R-:W-:Y:S07]  /*52b0*/  HMMA.16816.F32.BF16 R8, R136.reuse, R142, R8 ;  /* 0x0000008e8808723c */ /* 0x040fee0000041808 */
[----:B--2---:R-:W1:Y:S01]  /*52c0*/  LDSM.16.M88.4 R156, [R186] ;  /* 0x00000000ba9c783b */ /* 0x004e620000000200 */
[C---:B-----5:R-:W-:Y:S07]  /*52d0*/  HMMA.16816.F32.BF16 R12, R136.reuse, R144, R12 ;  /* 0x00000090880c723c */ /* 0x060fee000004180c */
[----:B------:R-:W2:Y:S01]  /*52e0*/  LDSM.16.M88.4 R132, [R185+0x1000] ;  /* 0x00100000b984783b */ /* 0x000ea20000000200 */
[C---:B------:R-:W-:Y:S07]  /*52f0*/  HMMA.16816.F32.BF16 R16, R136.reuse, R146, R16 ;  /* 0x000000928810723c */ /* 0x040fee0000041810 */
[----:B------:R-:W3:Y:S01]  /*5300*/  LDSM.16.M88.4 R140, [R185+0x1800] ;  /* 0x00180000b98c783b */ /* 0x000ee20000000200 */
[C---:B------:R-:W-:Y:S07]  /*5310*/  HMMA.16816.F32.BF16 R20, R136.reuse, R148, R20 ;  /* 0x000000948814723c */ /* 0x040fee0000041814 */
[----:B------:R-:W-:Y:S01]  /*5320*/  LDSM.16.M88.4 R144, [R184] ;  /* 0x00000000b890783b */ /* 0x000fe20000000200 */
[C---:B------:R-:W-:Y:S07]  /*5330*/  HMMA.16816.F32.BF16 R24, R136.reuse, R150, R24 ;  /* 0x000000968818723c */ /* 0x040fee0000041818 */
[----:B------:R-:W4:Y:S01]  /*5340*/  LDSM.16.M88.4 R148, [R176] ;  /* 0x00000000b094783b */ /* 0x000f220000000200 */
[C---:B------:R-:W-:Y:S08]  /*5350*/  HMMA.16816.F32.BF16 R28, R136.reuse, R152, R28 ;  /* 0x00000098881c723c */ /* 0x040ff0000004181c */
[----:B------:R-:W-:Y:S01]  /*5360*/  HMMA.16816.F32.BF16 R32, R136, R154, R32 ;  /* 0x0000009a8820723c */ /* 0x000fe20000041820 */
[----:B------:R-:W5:Y:S07]  /*5370*/  LDSM.16.M88.4 R136, [R176+0x800] ;  /* 0x00080000b088783b */ /* 0x000f6e0000000200 */
        /* <DEDUP_REMOVED lines=14> */
[----:B------:R-:W-:Y:S07]  /*5460*/  LDSM.16.M88.4 R156, [R175] ;  /* 0x00000000af9c783b */ /* 0x000fee0000000200 */
[C---:B------:R-:W-:Y:S01]  /*5470*/  HMMA.16816.F32.BF16 R8, R144.reuse, R150, R8 ;  /* 0x000000969008723c */ /* 0x040fe20000041808 */
[----:B------:R-:W4:Y:S07]  /*5480*/  LDSM.16.M88.4 R148, [R189+0x3000] ;  /* 0x00300000bd94783b */ /* 0x000f2e0000000200 */
        /* <DEDUP_REMOVED lines=8> */
[----:B------:R-:W1:Y:S07]  /*5510*/  LDSM.16.M88.4 R144, [R174] ;  /* 0x00000000ae90783b */ /* 0x000e6e0000000200 */
[C---:B--2---:R-:W-:Y:S01]  /*5520*/  HMMA.16816.F32.BF16 R4, R132.reuse, R164, R4 ;  /* 0x000000a48404723c */ /* 0x044fe20000041804 */
[----:B------:R-:W2:Y:S07]  /*5530*/  LDSM.16.M88.4 R160, [R173] ;  /* 0x00000000ada0783b */ /* 0x000eae0000000200 */
[C---:B------:R-:W-:Y:S01]  /*5540*/  HMMA.16816.F32.BF16 R8, R132.reuse, R166, R8 ;  /* 0x000000a68408723c */ /* 0x040fe20000041808 */
[----:B------:R-:W-:Y:S07]  /*5550*/  LDSM.16.M88.4 R164, [R185+0x2000] ;  /* 0x00200000b9a4783b */ /* 0x000fee0000000200 */
[C---:B---3--:R-:W-:Y:S08]  /*5560*/  HMMA.16816.F32.BF16 R12, R132.reuse, R140, R12 ;  /* 0x0000008c840c723c */ /* 0x048ff0000004180c */
[C---:B------:R-:W-:Y:S01]  /*5570*/  HMMA.16816.F32.BF16 R16, R132.reuse, R142, R16 ;  /* 0x0000008e8410723c */ /* 0x040fe20000041810 */
[----:B------:R-:W3:Y:S07]  /*5580*/  LDSM.16.M88.4 R140, [R172] ;  /* 0x00000000ac8c783b */ /* 0x000eee0000000200 */
[C---:B----4-:R-:W-:Y:S08]  /*5590*/  HMMA.16816.F32.BF16 R20, R132.reuse, R148, R20 ;  /* 0x000000948414723c */ /* 0x050ff00000041814 */
[C---:B------:R-:W-:Y:S01]  /*55a0*/  HMMA.16816.F32.BF16 R24, R132.reuse, R150, R24 ;  /* 0x000000968418723c */ /* 0x040fe20000041818 */
[----:B------:R-:W4:Y:S07]  /*55b0*/  LDSM.16.M88.4 R148, [R186+0x4000] ;  /* 0x00400000ba94783b */ /* 0x000f2e0000000200 */
[C---:B-----5:R-:W-:Y:S08]  /*55c0*/  HMMA.16816.F32.BF16 R28, R132.reuse, R136, R28 ;  /* 0x00000088841c723c */ /* 0x060ff0000004181c */
        /* <DEDUP_REMOVED lines=28> */
[C---:B--2---:R-:W-:Y:S01]  /*5790*/  HMMA.16816.F32.BF16 R4, R144.reuse, R160, R4 ;  /* 0x000000a09004723c */ /* 0x044fe20000041804 */
[----:B------:R-:W2:Y:S07]  /*57a0*/  LDSM.16.M88.4 R156, [R189+0x5000] ;  /* 0x00500000bd9c783b */ /* 0x000eae0000000200 */
[C---:B------:R-:W-:Y:S01]  /*57b0*/  HMMA.16816.F32.BF16 R8, R144.reuse, R162, R8 ;  /* 0x000000a29008723c */ /* 0x040fe20000041808 */
[----:B------:R-:W-:Y:S07]  /*57c0*/  LDSM.16.M88.4 R160, [R171] ;  /* 0x00000000aba0783b */ /* 0x000fee0000000200 */
        /* <DEDUP_REMOVED lines=8> */
[----:B------:R-:W5:Y:S07]  /*5850*/  LDSM.16.M88.4 R132, [R170] ;  /* 0x00000000aa84783b */ /* 0x000f6e0000000200 */
[C---:B-1----:R-:W-:Y:S01]  /*5860*/  HMMA.16816.F32.BF16 R4, R136.reuse, R164, R4 ;  /* 0x000000a48804723c */ /* 0x042fe20000041804 */
[----:B------:R-:W1:Y:S07]  /*5870*/  LDSM.16.M88.4 R144, [R169] ;  /* 0x00000000a990783b */ /* 0x000e6e0000000200 */
[C---:B------:R-:W-:Y:S01]  /*5880*/  HMMA.16816.F32.BF16 R8, R136.reuse, R166, R8 ;  /* 0x000000a68808723c */ /* 0x040fe20000041808 */
[----:B------:R-:W-:Y:S07]  /*5890*/  LDSM.16.M88.4 R164, [R176+0x4000] ;  /* 0x00400000b0a4783b */ /* 0x000fee0000000200 */
[C---:B------:R-:W-:Y:S08]  /*58a0*/  HMMA.16816.F32.BF16 R12, R136.reuse, R148, R12 ;  /* 0x00000094880c723c */ /* 0x040ff0000004180c */
[C---:B------:R-:W-:Y:S01]  /*58b0*/  HMMA.16816.F32.BF16 R16, R136.reuse, R150, R16 ;  /* 0x000000968810723c */ /* 0x040fe20000041810 */
[----:B------:R-:W-:Y:S07]  /*58c0*/  LDSM.16.M88.4 R148, [R185+0x4000] ;  /* 0x00400000b994783b */ /* 0x000fee0000000200 */
[C---:B--2---:R-:W-:Y:S08]  /*58d0*/  HMMA.16816.F32.BF16 R20, R136.reuse, R156, R20 ;  /* 0x0000009c8814723c */ /* 0x044ff00000041814 */
[C---:B------:R-:W-:Y:S01]  /*58e0*/  HMMA.16816.F32.BF16 R24, R136.reuse, R158, R24 ;  /* 0x0000009e8818723c */ /* 0x040fe20000041818 */
[----:B------:R-:W-:Y:S07]  /*58f0*/  LDSM.16.M88.4 R156, [R185+0x4800] ;  /* 0x00480000b99c783b */ /* 0x000fee0000000200 */
[C---:B---3--:R-:W-:Y:S08]  /*5900*/  HMMA.16816.F32.BF16 R28, R136.reuse, R140, R28 ;  /* 0x0000008c881c723c */ /* 0x048ff0000004181c */
[----:B------:R-:W-:Y:S01]  /*5910*/  HMMA.16816.F32.BF16 R32, R136, R142, R32 ;  /* 0x0000008e8820723c */ /* 0x000fe20000041820 */
[----:B------:R-:W2:Y:S07]  /*5920*/  LDSM.16.M88.4 R136, [R168] ;  /* 0x00000000a888783b */ /* 0x000eae0000000200 */
[C---:B----4-:R-:W-:Y:S01]  /*5930*/  HMMA.16816.F32.BF16 R4, R152.reuse, R160, R4 ;  /* 0x000000a09804723c */ /* 0x050fe20000041804 */
[----:B------:R-:W3:Y:S07]  /*5940*/  LDSM.16.M88.4 R140, [R186+0x8000] ;  /* 0x00800000ba8c783b */ /* 0x000eee0000000200 */
[C---:B------:R-:W-:Y:S01]  /*5950*/  HMMA.16816.F32.BF16 R8, R152.reuse, R162, R8 ;  /* 0x000000a29808723c */ /* 0x040fe20000041808 */
[----:B------:R-:W-:Y:S07]  /*5960*/  LDSM.16.M88.4 R160, [R184+0x8000] ;  /* 0x00800000b8a0783b */ /* 0x000fee0000000200 */
[C---:B-----5:R-:W-:Y:S08]  /*5970*/  HMMA.16816.F32.BF16 R12, R152.reuse, R132, R12 ;  /* 0x00000084980c723c */ /* 0x060ff0000004180c */
[C---:B------:R-:W-:Y:S01]  /*5980*/  HMMA.16816.F32.BF16 R16, R152.reuse, R134, R16 ;  /* 0x000000869810723c */ /* 0x040fe20000041810 */
[----:B------:R-:W4:Y:S07]  /*5990*/  LDSM.16.M88.4 R132, [R185+0x5000] ;  /* 0x00500000b984783b */ /* 0x000f2e0000000200 */
[C---:B-1----:R-:W-:Y:S08]  /*59a0*/  HMMA.16816.F32.BF16 R20, R152.reuse, R144, R20 ;  /* 0x000000909814723c */ /* 0x042ff00000041814 */
[C---:B------:R-:W-:Y:S01]  /*59b0*/  HMMA.16816.F32.BF16 R24, R152.reuse, R146, R24 ;  /* 0x000000929818723c */ /* 0x040fe20000041818 */
[----:B------:R-:W1:Y:S07]  /*59c0*/  LDSM.16.M88.4 R144, [R185+0x5800] ;  /* 0x00580000b990783b */ /* 0x000e6e0000000200 */
[C---:B--2---:R-:W-:Y:S08]  /*59d0*/  HMMA.16816.F32.BF16 R28, R152.reuse, R136, R28 ;  /* 0x00000088981c723c */ /* 0x044ff0000004181c */
[----:B------:R-:W-:Y:S01]  /*59e0*/  HMMA.16816.F32.BF16 R32, R152, R138, R32 ;  /* 0x0000008a9820723c */ /* 0x000fe20000041820 */
[----:B------:R-:W2:Y:S07]  /*59f0*/  LDSM.16.M88.4 R136, [R176+0x4800] ;  /* 0x00480000b088783b */ /* 0x000eae0000000200 */
[C---:B---3--:R-:W-:Y:S08]  /*5a00*/  HMMA.16816.F32.BF16 R4, R140.reuse, R148, R4 ;  /* 0x000000948c04723c */ /* 0x048ff00000041804 */
[C---:B------:R-:W-:Y:S08]  /*5a10*/  HMMA.16816.F32.BF16 R8, R140.reuse, R150, R8 ;  /* 0x000000968c08723c */ /* 0x040ff00000041808 */
[C---:B------:R-:W-:Y:S08]  /*5a20*/  HMMA.16816.F32.BF16 R12, R140.reuse, R156, R12 ;  /* 0x0000009c8c0c723c */ /* 0x040ff0000004180c */
[C---:B------:R-:W-:Y:S08]  /*5a30*/  HMMA.16816.F32.BF16 R16, R140.reuse, R158, R16 ;  /* 0x0000009e8c10723c */ /* 0x040ff00000041810 */
[C---:B----4-:R-:W-:Y:S08]  /*5a40*/  HMMA.16816.F32.BF16 R20, R140.reuse, R132, R20 ;  /* 0x000000848c14723c */ /* 0x050ff00000041814 */
[C---:B------:R-:W-:Y:S01]  /*5a50*/  HMMA.16816.F32.BF16 R24, R140.reuse, R134, R24 ;  /* 0x000000868c18723c */ /* 0x040fe20000041818 */
[----:B------:R-:W3:Y:S07]  /*5a60*/  LDSM.16.M88.4 R132, [R176+0x5000] ;  /* 0x00500000b084783b */ /* 0x000eee0000000200 */
[C---:B-1----:R-:W-:Y:S08]  /*5a70*/  HMMA.16816.F32.BF16 R28, R140.reuse, R144, R28 ;  /* 0x000000908c1c723c */ /* 0x042ff0000004181c */
[----:B------:R-:W-:Y:S01]  /*5a80*/  HMMA.16816.F32.BF16 R32, R140, R146, R32 ;  /* 0x000000928c20723c */ /* 0x000fe20000041820 */
[----:B------:R-:W1:Y:S01]  /*5a90*/  LDSM.16.M88.4 R140, [R176+0x5800] ;  /* 0x00580000b08c783b */ /* 0x000e620000000200 */
[----:B------:R-:W-:Y:S06]  /*5aa0*/  DEPBAR.LE SB0, 0x0 ;  /* 0x000080000000791a */ /* 0x000fec0000000000 */
[C---:B------:R-:W-:Y:S01]  /*5ab0*/  HMMA.16816.F32.BF16 R4, R160.reuse, R164, R4 ;  /* 0x000000a4a004723c */ /* 0x040fe20000041804 */
[----:B------:R-:W-:Y:S07]  /*5ac0*/  BAR.SYNC.DEFER_BLOCKING 0x0 ;  /* 0x0000000000007b1d */ /* 0x000fee0000010000 */
[C---:B------:R-:W-:Y:S08]  /*5ad0*/  HMMA.16816.F32.BF16 R8, R160.reuse, R166, R8 ;  /* 0x000000a6a008723c */ /* 0x040ff00000041808 */
[C---:B--2---:R-:W-:Y:S08]  /*5ae0*/  HMMA.16816.F32.BF16 R12, R160.reuse, R136, R12 ;  /* 0x00000088a00c723c */ /* 0x044ff0000004180c */
[C---:B------:R-:W-:Y:S04]  /*5af0*/  HMMA.16816.F32.BF16 R16, R160.reuse, R138, R16 ;  /* 0x0000008aa010723c */ /* 0x040fe80000041810 */
[----:B------:R-:W-:Y:S04]  /*5b00*/  FMNMX.FTZ R3, R4, R2, !PT ;  /* 0x0000000204037209 */ /* 0x000fe80007810000 */
[C---:B---3--:R-:W-:Y:S04]  /*5b10*/  HMMA.16816.F32.BF16 R20, R160.reuse, R132, R20 ;  /* 0x00000084a014723c */ /* 0x048fe80000041814 */
[----:B------:R-:W-:Y:S03]  /*5b20*/  FMNMX.FTZ R3, R5, R3, !PT ;  /* 0x0000000305037209 */ /* 0x000fe60007810000 */
[----:B------:R-:W-:Y:S01]  /*5b30*/  FMNMX.FTZ R132, R6, R0, !PT ;  /* 0x0000000006847209 */ /* 0x000fe20007810000 */
[C---:B------:R-:W-:Y:S04]  /*5b40*/  HMMA.16816.F32.BF16 R24, R160.reuse, R134, R24 ;  /* 0x00000086a018723c */ /* 0x040fe80000041818 */
[----:B------:R-:W-:Y:S02]  /*5b50*/  FMNMX.FTZ R3, R8, R3, !PT ;  /* 0x0000000308037209 */ /* 0x000fe40007810000 */
[----:B------:R-:W-:Y:S02]  /*5b60*/  FMNMX.FTZ R132, R7, R132, !PT ;  /* 0x0000008407847209 */ /* 0x000fe40007810000 */
[C---:B-1----:R-:W-:Y:S04]  /*5b70*/  HMMA.16816.F32.BF16 R28, R160.reuse, R140, R28 ;  /* 0x0000008ca01c723c */ /* 0x042fe8000004181c */
[----:B------:R-:W-:Y:S02]  /*5b80*/  FMNMX.FTZ R3, R9, R3, !PT ;  /* 0x0000000309037209 */ /* 0x000fe40007810000 */
[----:B------:R-:W-:Y:S02]  /*5b90*/  FMNMX.FTZ R132, R10, R132, !PT ;  /* 0x000000840a847209 */ /* 0x000fe40007810000 */
        /* <DEDUP_REMOVED lines=26> */
[----:B------:R-:W-:Y:S07]  /*5d40*/  FMNMX.FTZ R133, R35, R3, !PT ;  /* 0x0000000323857209 */ /* 0x000fee0007810000 */
[----:B------:R-:W2:Y:S01]  /*5d50*/  SHFL.BFLY PT, R3, R133, 0x2, 0x1f ;  /* 0x0c401f0085037f89 */ /* 0x000ea200000e0000 */
[----:B-1----:R-:W-:Y:S07]  /*5d60*/  FMNMX.FTZ R134, R134, R132, !PT ;  /* 0x0000008486867209 */ /* 0x002fee0007810000 */
[----:B------:R-:W1:Y:S01]  /*5d70*/  SHFL.BFLY PT, R132, R134, 0x1, 0x1f ;  /* 0x0c201f0086847f89 */ /* 0x000e6200000e0000 */
[----:B--2---:R-:W-:Y:S07]  /*5d80*/  FMNMX.FTZ R133, R133, R3, !PT ;  /* 0x0000000385857209 */ /* 0x004fee0007810000 */
[----:B------:R-:W2:Y:S01]  /*5d90*/  SHFL.BFLY PT, R3, R133, 0x1, 0x1f ;  /* 0x0c201f0085037f89 */ /* 0x000ea200000e0000 */
[----:B-1----:R-:W-:Y:S02]  /*5da0*/  FMNMX.FTZ R132, R134, R132, !PT ;  /* 0x0000008486847209 */ /* 0x002fe40007810000 */
[----:B------:R-:W-:Y:S03]  /*5db0*/  @P3 SHF.R.S32.HI R134, RZ, 0x1f, R244 ;  /* 0x0000001fff863819 */ /* 0x000fe600000114f4 */
[C---:B------:R-:W-:Y:S02]  /*5dc0*/  FMUL.FTZ R162, R132.reuse, c[0x0][0x2d0] ;  /* 0x0000b40084a27a20 */ /* 0x040fe40000410000 */
[----:B------:R-:W-:Y:S01]  /*5dd0*/  FADD.FTZ R2, -R132, R2 ;  /* 0x0000000284027221 */ /* 0x000fe20000010100 */
[----:B--2---:R-:W-:Y:S01]  /*5de0*/  FMNMX.FTZ R3, R133, R3, !PT ;  /* 0x0000000385037209 */ /* 0x004fe20007810000 */
[----:B------:R-:W-:Y:S02]  /*5df0*/  @P3 IMAD R133, R134, c[0x0][0x1e0], RZ ;  /* 0x0000780086853a24 */ /* 0x000fe400078e02ff */
[C---:B------:R-:W-:Y:S04]  /*5e00*/  @P3 IMAD.WIDE.U32 R134, R244.reuse, c[0x0][0x1e0], RZ ;  /* 0x00007800f4863a25 */ /* 0x040fe800078e00ff */
[----:B------:R-:W-:Y:S01]  /*5e10*/  @P3 IMAD R133, R244, c[0x0][0x1e4], R133 ;  /* 0x00007900f4853a24 */ /* 0x000fe200078e0285 */
[----:B------:R-:W-:Y:S01]  /*5e20*/  @P3 SHF.L.U32 R142, R134, 0x6, RZ ;  /* 0x00000006868e3819 */ /* 0x000fe200000006ff */
[--C-:B------:R-:W-:Y:S02]  /*5e30*/  FFMA.FTZ R145, R8, c[0x0][0x2d0], -R162.reuse ;  /* 0x0000b40008917a23 */ /* 0x100fe400000108a2 */
[----:B------:R-:W-:Y:S01]  /*5e40*/  FMUL.FTZ R161, R3, c[0x0][0x2d0] ;  /* 0x0000b40003a17a20 */ /* 0x000fe20000410000 */
[----:B------:R-:W-:Y:S01]  /*5e50*/  @P3 IADD3 R135, R135, R133, RZ ;  /* 0x0000008587873210 */ /* 0x000fe20007ffe0ff */
[----:B------:R-:W-:Y:S01]  /*5e60*/  FFMA.FTZ R133, R4, c[0x0][0x2d0], -R162 ;  /* 0x0000b40004857a23 */ /* 0x000fe200000108a2 */
[----:B------:R-:W-:Y:S01]  /*5e70*/  @P3 IADD3 R140, P6, R142, R250, RZ ;  /* 0x000000fa8e8c3210 */ /* 0x000fe20007fde0ff */
[----:B------:R-:W-:Y:S01]  /*5e80*/  FADD.FTZ R0, -R3, R0 ;  /* 0x0000000003007221 */ /* 0x000fe20000010100 */
[----:B------:R-:W-:Y:S01]  /*5e90*/  @P3 SHF.L.U64.HI R135, R134, 0x6, R135 ;  /* 0x0000000686873819 */ /* 0x000fe20000010287 */
[--C-:B------:R-:W-:Y:S01]  /*5ea0*/  FFMA.FTZ R156, R9, c[0x0][0x2d0], -R162.reuse ;  /* 0x0000b400099c7a23 */ /* 0x100fe200000108a2 */
[----:B------:R-:W-:Y:S01]  /*5eb0*/  @P3 MOV R134, c[0x0][0x1e0] ;  /* 0x0000780000863a02 */ /* 0x000fe20000000f00 */
[--C-:B------:R-:W-:Y:S01]  /*5ec0*/  FFMA.FTZ R158, R6, c[0x0][0x2d0], -R161.reuse ;  /* 0x0000b400069e7a23 */ /* 0x100fe200000108a1 */
[----:B------:R-:W-:Y:S01]  /*5ed0*/  @P3 LEA R138, P5, R140, c[0x0][0x1c8], 0x1 ;  /* 0x000072008c8a3a11 */ /* 0x000fe200078a08ff */
[--C-:B------:R-:W-:Y:S01]  /*5ee0*/  FFMA.FTZ R157, R7, c[0x0][0x2d0], -R161.reuse ;  /* 0x0000b400079d7a23 */ /* 0x100fe200000108a1 */
[----:B------:R-:W-:Y:S01]  /*5ef0*/  @P3 IADD3.X R139, R135, R240, RZ, P6, !PT ;  /* 0x000000f0878b3210 */ /* 0x000fe200037fe4ff */
[--C-:B------:R-:W-:Y:S01]  /*5f00*/  FFMA.FTZ R159, R10, c[0x0][0x2d0], -R161.reuse ;  /* 0x0000b4000a9f7a23 */ /* 0x100fe200000108a1 */
[----:B------:R-:W-:Y:S01]  /*5f10*/  @P3 LEA R137, P4, R134, R142, 0x5 ;  /* 0x0000008e86893211 */ /* 0x000fe200078828ff */
[----:B------:R-:W-:Y:S01]  /*5f20*/  FFMA.FTZ R160, R11, c[0x0][0x2d0], -R161 ;  /* 0x0000b4000ba07a23 */ /* 0x000fe200000108a1 */
[----:B------:R-:W-:Y:S01]  /*5f30*/  @P3 IADD3 R136, P6, R250, 0x40, RZ ;  /* 0x00000040fa883810 */ /* 0x000fe20007fde0ff */
[----:B------:R-:W-:Y:S01]  /*5f40*/  FMUL.FTZ R2, R2, c[0x0][0x2d0] ;  /* 0x0000b40002027a20 */ /* 0x000fe20000410000 */
[----:B------:R-:W-:Y:S01]  /*5f50*/  @P3 MOV R4, c[0x0][0x1e4] ;  /* 0x0000790000043a02 */ /* 0x000fe20000000f00 */
[----:B------:R-:W-:Y:S01]  /*5f60*/  FMUL.FTZ R0, R0, c[0x0][0x2d0] ;  /* 0x0000b40000007a20 */ /* 0x000fe20000410000 */
[----:B------:R-:W-:Y:S01]  /*5f70*/  @P3 LEA.HI.X R139, R140, c[0x0][0x1cc], R139, 0x1, P5 ;  /* 0x000073008c8b3a11 */ /* 0x000fe200028f0c8b */
[----:B------:R-:W-:Y:S01]  /*5f80*/  MUFU.EX2 R133, R133 ;  /* 0x0000008500857308 */ /* 0x000fe20000000800 */
[----:B------:R-:W-:Y:S01]  /*5f90*/  @P3 IADD3 R140, P5, R250, 0x80, RZ ;  /* 0x00000080fa8c3810 */ /* 0x000fe20007fbe0ff */
[----:B------:R-:W-:Y:S01]  /*5fa0*/  FFMA.FTZ R163, R12, c[0x0][0x2d0], -R162 ;  /* 0x0000b4000ca37a23 */ /* 0x000fe200000108a2 */
[----:B------:R-:W-:Y:S01]  /*5fb0*/  @P3 IADD3.X R141, RZ, R240, RZ, P6, !PT ;  /* 0x000000f0ff8d3210 */ /* 0x000fe200037fe4ff */
[----:B------:R1:W-:Y:S01]  /*5fc0*/  @P3 LDGSTS.E.BYPASS.LTC128B.128 [R204+0x6100], [R138.64], !P0 ;  /* 0x061000008acc3fae */ /* 0x0003e2000c101d46 */
[----:B------:R-:W-:Y:S01]  /*5fd0*/  @P3 LEA.HI.X R4, R134, R135, R4, 0x5, P4 ;  /* 0x0000008786043211 */ /* 0x000fe200020f2c04 */
[--C-:B------:R-:W-:Y:S01]  /*5fe0*/  FFMA.FTZ R134, R5, c[0x0][0x2d0], -R162.reuse ;  /* 0x0000b40005867a23 */ /* 0x100fe200000108a2 */
[C---:B------:R-:W-:Y:S01]  /*5ff0*/  @P3 IADD3 R144, P4, R142.reuse, R136, RZ ;  /* 0x000000888e903210 */ /* 0x040fe20007f9e0ff */
[--C-:B------:R-:W-:Y:S01]  /*6000*/  FFMA.FTZ R164, R13, c[0x0][0x2d0], -R162.reuse ;  /* 0x0000b4000da47a23 */ /* 0x100fe200000108a2 */
[----:B------:R-:W-:Y:S01]  /*6010*/  @P3 IADD3.X R5, RZ, R240, RZ, P5, !PT ;  /* 0x000000f0ff053210 */ /* 0x000fe20002ffe4ff */
[----:B------:R-:W2:Y:S01]  /*6020*/  MUFU.EX2 R2, R2 ;  /* 0x0000000200027308 */ /* 0x000ea20000000800 */
[----:B------:R-:W-:Y:S01]  /*6030*/  @P3 IADD3 R142, P5, R142, R140, RZ ;  /* 0x0000008c8e8e3210 */ /* 0x000fe20007fbe0ff */
[--C-:B------:R-:W-:Y:S01]  /*6040*/  FFMA.FTZ R165, R14, c[0x0][0x2d0], -R161.reuse ;  /* 0x0000b4000ea57a23 */ /* 0x100fe200000108a1 */
[----:B------:R-:W-:Y:S01]  /*6050*/  @P3 LEA R148, P6, R144, c[0x0][0x1c8], 0x1 ;  /* 0x0000720090943a11 */ /* 0x000fe200078c08ff */
[----:B------:R-:W-:Y:S01]  /*6060*/  FFMA.FTZ R166, R15, c[0x0][0x2d0], -R161 ;  /* 0x0000b4000fa67a23 */ /* 0x000fe200000108a1 */
[C---:B------:R-:W-:Y:S01]  /*6070*/  @P3 IADD3.X R143, R135.reuse, R141, RZ, P4, !PT ;  /* 0x0000008d878f3210 */ /* 0x040fe200027fe4ff */
[--C-:B------:R-:W-:Y:S01]  /*6080*/  FFMA.FTZ R167, R16, c[0x0][0x2d0], -R162.reuse ;  /* 0x0000b40010a77a23 */ /* 0x100fe200000108a2 */
[----:B------:R-:W-:Y:S01]  /*6090*/  @P3 IADD3.X R8, R135, R5, RZ, P5, !PT ;  /* 0x0000000587083210 */ /* 0x000fe20002ffe4ff */
[----:B------:R-:W-:Y:S01]  /*60a0*/  FFMA.FTZ R247, R17, c[0x0][0x2d0], -R162 ;  /* 0x0000b40011f77a23 */ /* 0x000fe200000108a2 */
[----:B------:R-:W-:Y:S01]  /*60b0*/  @P3 LEA.HI.X R149, R144, c[0x0][0x1cc], R143, 0x1, P6 ;  /* 0x0000730090953a11 */ /* 0x000fe200030f0c8f */
[----:B------:R3:W-:Y:S01]  /*60c0*/  MUFU.EX2 R135, R145 ;  /* 0x0000009100877308 */ /* 0x0007e20000000800 */
[----:B------:R-:W-:Y:S01]  /*60d0*/  @P3 LEA R146, P4, R142, c[0x0][0x1c8], 0x1 ;  /* 0x000072008e923a11 */ /* 0x000fe200078808ff */
[----:B------:R-:W-:Y:S01]  /*60e0*/  FFMA.FTZ R252, R18, c[0x0][0x2d0], -R161 ;  /* 0x0000b40012fc7a23 */ /* 0x000fe200000108a1 */
[C---:B------:R-:W-:Y:S01]  /*60f0*/  @P3 IADD3 R136, P6, R137.reuse, R136, RZ ;  /* 0x0000008889883210 */ /* 0x040fe20007fde0ff */
[----:B------:R4:W-:Y:S01]  /*6100*/  @P3 LDGSTS.E.BYPASS.LTC128B.128 [R204+0x8100], [R148.64], !P1 ;  /* 0x0810000094cc3fae */ /* 0x0009e2000c901d46 */
[----:B------:R-:W-:Y:S02]  /*6110*/  @P3 LEA.HI.X R147, R142, c[0x0][0x1cc], R8, 0x1, P4 ;  /* 0x000073008e933a11 */ /* 0x000fe400020f0c08 */
[C---:B------:R-:W-:Y:S02]  /*6120*/  @P3 IADD3 R8, P5, R137.reuse, R250, RZ ;  /* 0x000000fa89083210 */ /* 0x040fe40007fbe0ff */
[----:B------:R-:W-:Y:S01]  /*6130*/  @P3 IADD3 R137, P4, R137, R140, RZ ;  /* 0x0000008c89893210 */ /* 0x000fe20007f9e0ff */
[----:B------:R-:W5:Y:S01]  /*6140*/  MUFU.EX2 R0, R0 ;  /* 0x0000000000007308 */ /* 0x000f620000000800 */
[----:B------:R-:W-:Y:S01]  /*6150*/  @P3 IADD3.X R141, R4, R141, RZ, P6, !PT ;  /* 0x0000008d048d3210 */ /* 0x000fe200037fe4ff */
[----:B------:R1:W-:Y:S01]  /*6160*/  @P3 LDGSTS.E.BYPASS.LTC128B.128 [R204+0xa100], [R146.64], !P2 ;  /* 0x0a10000092cc3fae */ /* 0x0003e2000d101d46 */
[----:B------:R-:W-:Y:S01]  /*6170*/  @P3 LEA R142, P6, R8, c[0x0][0x1c8], 0x1 ;  /* 0x00007200088e3a11 */ /* 0x000fe200078c08ff */
[----:B--2---:R-:W-:Y:S01]  /*6180*/  FMUL.FTZ R9, R2, R125 ;  /* 0x0000007d02097220 */ /* 0x004fe20000410000 */
[----:B------:R-:W-:Y:S01]  /*6190*/  @P3 IADD3.X R5, R4, R5, RZ, P4, !PT ;  /* 0x0000000504053210 */ /* 0x000fe200027fe4ff */
[----:B------:R-:W-:Y:S01]  /*61a0*/  FMUL.FTZ R36, R2, R36 ;  /* 0x0000002402247220 */ /* 0x000fe20000410000 */
[----:B------:R-:W-:Y:S01]  /*61b0*/  @P3 IADD3.X R4, R4, R240, RZ, P5, !PT ;  /* 0x000000f004043210 */ /* 0x000fe20002ffe4ff */
[----:B------:R-:W-:Y:S01]  /*61c0*/  FMUL.FTZ R37, R2, R37 ;  /* 0x0000002502257220 */ /* 0x000fe20000410000 */
[----:B------:R-:W-:Y:S01]  /*61d0*/  @P3 LEA R144, P5, R136, c[0x0][0x1c8], 0x1 ;  /* 0x0000720088903a11 */ /* 0x000fe200078a08ff */
[----:B------:R-:W2:Y:S01]  /*61e0*/  MUFU.EX2 R134, R134 ;  /* 0x0000008600867308 */ /* 0x000ea20000000800 */
[----:B------:R-:W-:Y:S01]  /*61f0*/  @P3 LEA.HI.X R143, R8, c[0x0][0x1cc], R4, 0x1, P6 ;  /* 0x00007300088f3a11 */ /* 0x000fe200030f0c04 */
[C---:B------:R-:W-:Y:S01]  /*6200*/  FMUL.FTZ R4, R2.reuse, R128 ;  /* 0x0000008002047220 */ /* 0x040fe20000410000 */
[C---:B------:R-:W-:Y:S01]  /*6210*/  @P3 LEA R140, P4, R137.reuse, c[0x0][0x1c8], 0x1 ;  /* 0x00007200898c3a11 */ /* 0x040fe200078808ff */
[----:B------:R-:W-:Y:S01]  /*6220*/  FMUL.FTZ R8, R2, R124 ;  /* 0x0000007c02087220 */ /* 0x000fe20000410000 */
[----:B---3--:R-:W-:Y:S01]  /*6230*/  @P3 LEA.HI.X R145, R136, c[0x0][0x1cc], R141, 0x1, P5 ;  /* 0x0000730088913a11 */ /* 0x008fe200028f0c8d */
[----:B------:R3:W-:Y:S01]  /*6240*/  @P3 LDGSTS.E.BYPASS.LTC128B.128 [R204+0x7100], [R142.64], !P0 ;  /* 0x071000008ecc3fae */ /* 0x0007e2000c101d46 */
[----:B------:R-:W-:Y:S01]  /*6250*/  @P3 LEA.HI.X R141, R137, c[0x0][0x1cc], R5, 0x1, P4 ;  /* 0x00007300898d3a11 */ /* 0x000fe200020f0c05 */
[C---:B------:R-:W-:Y:S02]  /*6260*/  FMUL.FTZ R5, R2.reuse, R129 ;  /* 0x0000008102057220 */ /* 0x040fe40000410000 */
[----:B------:R-:W3:Y:S01]  /*6270*/  MUFU.EX2 R156, R156 ;  /* 0x0000009c009c7308 */ /* 0x000ee20000000800 */
[C---:B------:R-:W-:Y:S02]  /*6280*/  FMUL.FTZ R40, R2.reuse, R40 ;  /* 0x0000002802287220 */ /* 0x040fe40000410000 */
[----:B------:R-:W-:Y:S01]  /*6290*/  FMUL.FTZ R41, R2, R41 ;  /* 0x0000002902297220 */ /* 0x000fe20000410000 */
[----:B------:R4:W-:Y:S01]  /*62a0*/  @P3 LDGSTS.E.BYPASS.LTC128B.128 [R204+0x9100], [R144.64], !P1 ;  /* 0x0910000090cc3fae */ /* 0x0009e2000c901d46 */
[C---:B-----5:R-:W-:Y:S02]  /*62b0*/  FMUL.FTZ R6, R0.reuse, R130 ;  /* 0x0000008200067220 */ /* 0x060fe40000410000 */
[C---:B------:R-:W-:Y:S02]  /*62c0*/  FMUL.FTZ R7, R0.reuse, R131 ;  /* 0x0000008300077220 */ /* 0x040fe40000410000 */
[C---:B------:R-:W-:Y:S01]  /*62d0*/  FMUL.FTZ R10, R0.reuse, R126 ;  /* 0x0000007e000a7220 */ /* 0x040fe20000410000 */
[----:B------:R-:W-:Y:S01]  /*62e0*/  MUFU.EX2 R158, R158 ;  /* 0x0000009e009e7308 */ /* 0x000fe20000000800 */
[C---:B------:R-:W-:Y:S01]  /*62f0*/  FMUL.FTZ R11, R0.reuse, R127 ;  /* 0x0000007f000b7220 */ /* 0x040fe20000410000 */
[----:B------:R5:W-:Y:S01]  /*6300*/  @P3 LDGSTS.E.BYPASS.LTC128B.128 [R204+0xb100], [R140.64], !P2 ;  /* 0x0b1000008ccc3fae */ /* 0x000be2000d101d46 */
[----:B------:R-:W-:Y:S01]  /*6310*/  FMUL.FTZ R38, R0, R38 ;  /* 0x0000002600267220 */ /* 0x000fe20000410000 */
[----:B--2---:R-:W-:Y:S01]  /*6320*/  F2FP.BF16.PACK_AB R128, R134, R133 ;  /* 0x000000858680723e */ /* 0x004fe200000010ff */
[C---:B------:R-:W-:Y:S02]  /*6330*/  FMUL.FTZ R39, R0.reuse, R39 ;  /* 0x0000002700277220 */ /* 0x040fe40000410000 */
[C---:B------:R-:W-:Y:S02]  /*6340*/  FMUL.FTZ R42, R0.reuse, R42 ;  /* 0x0000002a002a7220 */ /* 0x040fe40000410000 */
[----:B------:R-:W-:Y:S01]  /*6350*/  FMUL.FTZ R43, R0, R43 ;  /* 0x0000002b002b7220 */ /* 0x000fe20000410000 */
[----:B-1----:R-:W1:Y:S01]  /*6360*/  LDSM.16.MT88.4 R136, [R183] ;  /* 0x00000000b788783b */ /* 0x002e620000004200 */
[----:B------:R-:W2:Y:S01]  /*6370*/  MUFU.EX2 R157, R157 ;  /* 0x0000009d009d7308 */ /* 0x000ea20000000800 */
[----:B------:R-:W-:Y:S01]  /*6380*/  FMUL.FTZ R44, R2, R44 ;  /* 0x0000002c022c7220 */ /* 0x000fe20000410000 */
[----:B---3--:R-:W-:Y:S01]  /*6390*/  F2FP.BF16.PACK_AB R130, R156, R135 ;  /* 0x000000879c82723e */ /* 0x008fe200000010ff */
[----:B------:R-:W-:Y:S02]  /*63a0*/  FMUL.FTZ R45, R2, R45 ;  /* 0x0000002d022d7220 */ /* 0x000fe40000410000 */
[C---:B------:R-:W-:Y:S02]  /*63b0*/  FMUL.FTZ R46, R0.reuse, R46 ;  /* 0x0000002e002e7220 */ /* 0x040fe40000410000 */
[----:B------:R-:W-:Y:S01]  /*63c0*/  LDSM.16.MT88.4 R124, [R180] ;  /* 0x00000000b47c783b */ /* 0x000fe20000004200 */
[----:B------:R-:W-:Y:S02]  /*63d0*/  FMUL.FTZ R47, R0, R47 ;  /* 0x0000002f002f7220 */ /* 0x000fe40000410000 */
[----:B------:R-:W-:Y:S01]  /*63e0*/  MUFU.EX2 R159, R159 ;  /* 0x0000009f009f7308 */ /* 0x000fe20000000800 */
[C---:B------:R-:W-:Y:S02]  /*63f0*/  FMUL.FTZ R48, R2.reuse, R48 ;  /* 0x0000003002307220 */ /* 0x040fe40000410000 */
[----:B------:R-:W-:Y:S02]  /*6400*/  FMUL.FTZ R49, R2, R49 ;  /* 0x0000003102317220 */ /* 0x000fe40000410000 */
[----:B----4-:R-:W-:Y:S01]  /*6410*/  LDSM.16.MT88.4 R144, [R181] ;  /* 0x00000000b590783b */ /* 0x010fe20000004200 */
[C---:B------:R-:W-:Y:S02]  /*6420*/  FMUL.FTZ R50, R0.reuse, R50 ;  /* 0x0000003200327220 */ /* 0x040fe40000410000 */
[----:B------:R-:W-:Y:S02]  /*6430*/  FMUL.FTZ R51, R0, R51 ;  /* 0x0000003300337220 */ /* 0x000fe40000410000 */
[----:B------:R-:W3:Y:S01]  /*6440*/  MUFU.EX2 R160, R160 ;  /* 0x000000a000a07308 */ /* 0x000ee20000000800 */
[C---:B------:R-:W-:Y:S02]  /*6450*/  FMUL.FTZ R12, R2.reuse, R120 ;  /* 0x00000078020c7220 */ /* 0x040fe40000410000 */
[----:B-----5:R-:W4:Y:S01]  /*6460*/  LDSM.16.MT88.4 R140, [R182] ;  /* 0x00000000b68c783b */ /* 0x020f220000004200 */
[----:B--2---:R-:W-:Y:S01]  /*6470*/  F2FP.BF16.PACK_AB R129, R157, R158 ;  /* 0x0000009e9d81723e */ /* 0x004fe200000010ff */
        /* <DEDUP_REMOVED lines=10> */
[C---:B------:R-:W-:Y:S01]  /*6520*/  FMUL.FTZ R56, R2.reuse, R56 ;  /* 0x0000003802387220 */ /* 0x040fe20000410000 */
[----:B------:R-:W-:Y:S01]  /*6530*/  MUFU.EX2 R164, R164 ;  /* 0x000000a400a47308 */ /* 0x000fe20000000800 */
[----:B------:R-:W-:Y:S01]  /*6540*/  FMUL.FTZ R57, R2, R57 ;  /* 0x0000003902397220 */ /* 0x000fe20000410000 */
[----:B---3--:R-:W-:Y:S01]  /*6550*/  F2FP.BF16.PACK_AB R131, R160, R159 ;  /* 0x0000009fa083723e */ /* 0x008fe200000010ff */
[C---:B------:R-:W-:Y:S03]  /*6560*/  FMUL.FTZ R58, R0.reuse, R58 ;  /* 0x0000003a003a7220 */ /* 0x040fe60000410000 */
[----:B------:R-:W-:Y:S01]  /*6570*/  LDSM.16.MT88.4 R152, [R182+0x2800] ;  /* 0x00280000b698783b */ /* 0x000fe20000004200 */
[----:B------:R-:W-:Y:S02]  /*6580*/  FMUL.FTZ R59, R0, R59 ;  /* 0x0000003b003b7220 */ /* 0x000fe40000410000 */
[C---:B------:R-:W-:Y:S01]  /*6590*/  FMUL.FTZ R60, R2.reuse, R60 ;  /* 0x0000003c023c7220 */ /* 0x040fe20000410000 */
[C---:B-1----:R-:W-:Y:S01]  /*65a0*/  HMMA.16816.F32.BF16 R4, R128.reuse, R136, R4 ;  /* 0x000000888004723c */ /* 0x042fe20000041804 */
[----:B------:R-:W-:Y:S03]  /*65b0*/  MUFU.EX2 R165, R165 ;  /* 0x000000a500a57308 */ /* 0x000fe60000000800 */
[----:B------:R-:W0:Y:S01]  /*65c0*/  LDGDEPBAR ;  /* 0x00000000000079af */ /* 0x000e220000000000 */
[----:B------:R-:W-:Y:S02]  /*65d0*/  FMUL.FTZ R61, R2, R61 ;  /* 0x0000003d023d7220 */ /* 0x000fe40000410000 */
[C---:B------:R-:W-:Y:S01]  /*65e0*/  FMUL.FTZ R62, R0.reuse, R62 ;  /* 0x0000003e003e7220 */ /* 0x040fe20000410000 */
[C---:B------:R-:W-:Y:S03]  /*65f0*/  HMMA.16816.F32.BF16 R8, R128.reuse, R138, R8 ;  /* 0x0000008a8008723c */ /* 0x040fe60000041808 */
[----:B------:R-:W1:Y:S01]  /*6600*/  MUFU.EX2 R166, R166 ;  /* 0x000000a600a67308 */ /* 0x000e620000000800 */
[----:B------:R-:W2:Y:S01]  /*6610*/  LDSM.16.MT88.4 R136, [R183+0x2000] ;  /* 0x00200000b788783b */ /* 0x000ea20000004200 */
[----:B------:R-:W-:Y:S02]  /*6620*/  FMUL.FTZ R63, R0, R63 ;  /* 0x0000003f003f7220 */ /* 0x000fe40000410000 */
[C---:B------:R-:W-:Y:S01]  /*6630*/  FMUL.FTZ R64, R2.reuse, R64 ;  /* 0x0000004002407220 */ /* 0x040fe20000410000 */
[C---:B----4-:R-:W-:Y:S04]  /*6640*/  HMMA.16816.F32.BF16 R36, R128.reuse, R140, R36 ;  /* 0x0000008c8024723c */ /* 0x050fe80000041824 */
[----:B------:R-:W-:Y:S01]  /*6650*/  FMUL.FTZ R65, R2, R65 ;  /* 0x0000004102417220 */ /* 0x000fe20000410000 */
[----:B------:R-:W-:Y:S01]  /*6660*/  MUFU.EX2 R167, R167 ;  /* 0x000000a700a77308 */ /* 0x000fe20000000800 */
[C---:B------:R-:W-:Y:S02]  /*6670*/  FMUL.FTZ R66, R0.reuse, R66 ;  /* 0x0000004200427220 */ /* 0x040fe40000410000 */
[C---:B------:R-:W-:Y:S01]  /*6680*/  HMMA.16816.F32.BF16 R40, R128.reuse, R142, R40 ;  /* 0x0000008e8028723c */ /* 0x040fe20000041828 */
[----:B------:R-:W3:Y:S03]  /*6690*/  LDSM.16.MT88.4 R140, [R182+0x2000] ;  /* 0x00200000b68c783b */ /* 0x000ee60000004200 */
[----:B------:R-:W-:Y:S02]  /*66a0*/  FMUL.FTZ R67, R0, R67 ;  /* 0x0000004300437220 */ /* 0x000fe40000410000 */
[C---:B------:R-:W-:Y:S01]  /*66b0*/  FMUL.FTZ R68, R2.reuse, R68 ;  /* 0x0000004402447220 */ /* 0x040fe20000410000 */
[----:B------:R-:W4:Y:S01]  /*66c0*/  MUFU.EX2 R247, R247 ;  /* 0x000000f700f77308 */ /* 0x000f220000000800 */
[C---:B------:R-:W-:Y:S04]  /*66d0*/  HMMA.16816.F32.BF16 R44, R128.reuse, R144, R44 ;  /* 0x00000090802c723c */ /* 0x040fe8000004182c */
[----:B------:R-:W-:Y:S02]  /*66e0*/  FMUL.FTZ R69, R2, R69 ;  /* 0x0000004502457220 */ /* 0x000fe40000410000 */
[C---:B------:R-:W-:Y:S02]  /*66f0*/  FMUL.FTZ R70, R0.reuse, R70 ;  /* 0x0000004600467220 */ /* 0x040fe40000410000 */
[C---:B------:R-:W-:Y:S01]  /*6700*/  HMMA.16816.F32.BF16 R48, R128.reuse, R146, R48 ;  /* 0x000000928030723c */ /* 0x040fe20000041830 */
[----:B------:R-:W-:Y:S01]  /*6710*/  LDSM.16.MT88.4 R144, [R180+0x800] ;  /* 0x00080000b490783b */ /* 0x000fe20000004200 */
[----:B------:R-:W-:Y:S02]  /*6720*/  MUFU.EX2 R252, R252 ;  /* 0x000000fc00fc7308 */ /* 0x000fe40000000800 */
[----:B------:R-:W-:Y:S02]  /*6730*/  FMUL.FTZ R71, R0, R71 ;  /* 0x0000004700477220 */ /* 0x000fe40000410000 */
[C---:B------:R-:W-:Y:S02]  /*6740*/  FMUL.FTZ R72, R2.reuse, R72 ;  /* 0x0000004802487220 */ /* 0x040fe40000410000 */
[C---:B------:R-:W-:Y:S04]  /*6750*/  HMMA.16816.F32.BF16 R52, R128.reuse, R124, R52 ;  /* 0x0000007c8034723c */ /* 0x040fe80000041834 */
[----:B------:R-:W-:Y:S02]  /*6760*/  FMUL.FTZ R73, R2, R73 ;  /* 0x0000004902497220 */ /* 0x000fe40000410000 */
[C---:B------:R-:W-:Y:S02]  /*6770*/  FMUL.FTZ R74, R0.reuse, R74 ;  /* 0x0000004a004a7220 */ /* 0x040fe40000410000 */
[C---:B------:R-:W-:Y:S01]  /*6780*/  HMMA.16816.F32.BF16 R56, R128.reuse, R126, R56 ;  /* 0x0000007e8038723c */ /* 0x040fe20000041838 */
[----:B------:R-:W5:Y:S03]  /*6790*/  LDSM.16.MT88.4 R124, [R181+0x2000] ;  /* 0x00200000b57c783b */ /* 0x000f660000004200 */
        /* <DEDUP_REMOVED lines=17> */
[C---:B-----5:R-:W-:Y:S03]  /*68b0*/  HMMA.16816.F32.BF16 R76, R128.reuse, R124, R76 ;  /* 0x0000007c804c723c */ /* 0x060fe6000004184c */
[C---:B------:R-:W-:Y:S02]  /*68c0*/  FMUL.FTZ R86, R0.reuse, R86 ;  /* 0x0000005600567220 */ /* 0x040fe40000410000 */
[----:B------:R-:W-:Y:S02]  /*68d0*/  FMUL.FTZ R87, R0, R87 ;  /* 0x0000005700577220 */ /* 0x000fe40000410000 */
[C---:B------:R-:W-:Y:S01]  /*68e0*/  FMUL.FTZ R88, R2.reuse, R88 ;  /* 0x0000005802587220 */ /* 0x040fe20000410000 */
[C---:B------:R-:W-:Y:S01]  /*68f0*/  HMMA.16816.F32.BF16 R80, R128.reuse, R126, R80 ;  /* 0x0000007e8050723c */ /* 0x040fe20000041850 */
[----:B------:R-:W5:Y:S03]  /*6900*/  LDSM.16.MT88.4 R124, [R182+0x4000] ;  /* 0x00400000b67c783b */ /* 0x000f660000004200 */
[----:B------:R-:W-:Y:S02]  /*6910*/  FMUL.FTZ R89, R2, R89 ;  /* 0x0000005902597220 */ /* 0x000fe40000410000 */
[C---:B------:R-:W-:Y:S02]  /*6920*/  FMUL.FTZ R90, R0.reuse, R90 ;  /* 0x0000005a005a7220 */ /* 0x040fe40000410000 */
[C---:B--2---:R-:W-:Y:S04]  /*6930*/  HMMA.16816.F32.BF16 R84, R128.reuse, R136, R84 ;  /* 0x000000888054723c */ /* 0x044fe80000041854 */
[----:B------:R-:W-:Y:S02]  /*6940*/  FMUL.FTZ R91, R0, R91 ;  /* 0x0000005b005b7220 */ /* 0x000fe40000410000 */
[C---:B------:R-:W-:Y:S02]  /*6950*/  FMUL.FTZ R92, R2.reuse, R92 ;  /* 0x0000005c025c7220 */ /* 0x040fe40000410000 */
[----:B------:R-:W-:Y:S03]  /*6960*/  FMUL.FTZ R93, R2, R93 ;  /* 0x0000005d025d7220 */ /* 0x000fe60000410000 */
[C---:B------:R-:W-:Y:S01]  /*6970*/  HMMA.16816.F32.BF16 R88, R128.reuse, R138, R88 ;  /* 0x0000008a8058723c */ /* 0x040fe20000041858 */
[----:B------:R-:W2:Y:S02]  /*6980*/  LDSM.16.MT88.4 R136, [R181+0x4000] ;  /* 0x00400000b588783b */ /* 0x000ea40000004200 */
[C---:B------:R-:W-:Y:S02]  /*6990*/  FMUL.FTZ R94, R0.reuse, R94 ;  /* 0x0000005e005e7220 */ /* 0x040fe40000410000 */
[----:B------:R-:W-:Y:S02]  /*69a0*/  FMUL.FTZ R95, R0, R95 ;  /* 0x0000005f005f7220 */ /* 0x000fe40000410000 */
[C---:B------:R-:W-:Y:S02]  /*69b0*/  FMUL.FTZ R96, R2.reuse, R96 ;  /* 0x0000006002607220 */ /* 0x040fe40000410000 */
[----:B------:R-:W-:Y:S03]  /*69c0*/  FMUL.FTZ R97, R2, R97 ;  /* 0x0000006102617220 */ /* 0x000fe60000410000 */
[C---:B---3--:R-:W-:Y:S03]  /*69d0*/  HMMA.16816.F32.BF16 R92, R128.reuse, R140, R92 ;  /* 0x0000008c805c723c */ /* 0x048fe6000004185c */
[C---:B------:R-:W-:Y:S02]  /*69e0*/  FMUL.FTZ R98, R0.reuse, R98 ;  /* 0x0000006200627220 */ /* 0x040fe40000410000 */
[----:B------:R-:W-:Y:S02]  /*69f0*/  FMUL.FTZ R99, R0, R99 ;  /* 0x0000006300637220 */ /* 0x000fe40000410000 */
[----:B------:R-:W-:Y:S02]  /*6a00*/  FFMA.FTZ R140, R19, c[0x0][0x2d0], -R161 ;  /* 0x0000b400138c7a23 */ /* 0x000fe400000108a1 */
[C---:B------:R-:W-:Y:S03]  /*6a10*/  FMUL.FTZ R100, R2.reuse, R100 ;  /* 0x0000006402647220 */ /* 0x040fe60000410000 */
[C---:B------:R-:W-:Y:S03]  /*6a20*/  HMMA.16816.F32.BF16 R96, R128.reuse, R142, R96 ;  /* 0x0000008e8060723c */ /* 0x040fe60000041860 */
[----:B------:R-:W-:Y:S02]  /*6a30*/  FMUL.FTZ R101, R2, R101 ;  /* 0x0000006502657220 */ /* 0x000fe40000410000 */
[C---:B------:R-:W-:Y:S02]  /*6a40*/  FMUL.FTZ R102, R0.reuse, R102 ;  /* 0x0000006600667220 */ /* 0x040fe40000410000 */
[----:B------:R-:W-:Y:S02]  /*6a50*/  FMUL.FTZ R103, R0, R103 ;  /* 0x0000006700677220 */ /* 0x000fe40000410000 */
[C---:B------:R-:W-:Y:S03]  /*6a60*/  FMUL.FTZ R104, R2.reuse, R104 ;  /* 0x0000006802687220 */ /* 0x040fe60000410000 */
[----:B------:R-:W-:Y:S02]  /*6a70*/  FMUL.FTZ R105, R2, R105 ;  /* 0x0000006902697220 */ /* 0x000fe40000410000 */
[C---:B-----5:R-:W-:Y:S03]  /*6a80*/  HMMA.16816.F32.BF16 R100, R128.reuse, R124, R100 ;  /* 0x0000007c8064723c */ /* 0x060fe60000041864 */
[C---:B------:R-:W-:Y:S02]  /*6a90*/  FMUL.FTZ R106, R0.reuse, R106 ;  /* 0x0000006a006a7220 */ /* 0x040fe40000410000 */
[----:B------:R-:W-:Y:S02]  /*6aa0*/  FMUL.FTZ R107, R0, R107 ;  /* 0x0000006b006b7220 */ /* 0x000fe40000410000 */
[C---:B------:R-:W-:Y:S01]  /*6ab0*/  FMUL.FTZ R108, R2.reuse, R108 ;  /* 0x0000006c026c7220 */ /* 0x040fe20000410000 */
[C---:B------:R-:W-:Y:S01]  /*6ac0*/  HMMA.16816.F32.BF16 R12, R128.reuse, R126, R12 ;  /* 0x0000007e800c723c */ /* 0x040fe2000004180c */
[----:B------:R-:W3:Y:S03]  /*6ad0*/  LDSM.16.MT88.4 R124, [R183+0x800] ;  /* 0x00080000b77c783b */ /* 0x000ee60000004200 */
[----:B------:R-:W-:Y:S02]  /*6ae0*/  FMUL.FTZ R109, R2, R109 ;  /* 0x0000006d026d7220 */ /* 0x000fe40000410000 */
[C---:B------:R-:W-:Y:S02]  /*6af0*/  FMUL.FTZ R110, R0.reuse, R110 ;  /* 0x0000006e006e7220 */ /* 0x040fe40000410000 */
[C---:B--2---:R-:W-:Y:S04]  /*6b00*/  HMMA.16816.F32.BF16 R104, R128.reuse, R136, R104 ;  /* 0x000000888068723c */ /* 0x044fe80000041868 */
[----:B------:R-:W-:Y:S02]  /*6b10*/  FMUL.FTZ R111, R0, R111 ;  /* 0x0000006f006f7220 */ /* 0x000fe40000410000 */
[C---:B------:R-:W-:Y:S02]  /*6b20*/  FMUL.FTZ R16, R2.reuse, R116 ;  /* 0x0000007402107220 */ /* 0x040fe40000410000 */
[----:B------:R2:W5:Y:S01]  /*6b30*/  MUFU.EX2 R116, R140 ;  /* 0x0000008c00747308 */ /* 0x0005620000000800 */
[----:B------:R-:W-:Y:S02]  /*6b40*/  FMUL.FTZ R17, R2, R117 ;  /* 0x0000007502117220 */ /* 0x000fe40000410000 */
[C---:B------:R-:W-:Y:S01]  /*6b50*/  HMMA.16816.F32.BF16 R108, R128.reuse, R138, R108 ;  /* 0x0000008a806c723c */ /* 0x040fe2000004186c */
[----:B------:R-:W3:Y:S02]  /*6b60*/  LDSM.16.MT88.4 R136, [R182+0x800] ;  /* 0x00080000b688783b */ /* 0x000ee40000004200 */
[----:B------:R-:W-:Y:S01]  /*6b70*/  FMUL.FTZ R18, R0, R118 ;  /* 0x0000007600127220 */ /* 0x000fe20000410000 */
[----:B-1----:R-:W-:Y:S01]  /*6b80*/  F2FP.BF16.PACK_AB R117, R166, R165 ;  /* 0x000000a5a675723e */ /* 0x002fe200000010ff */
[----:B------:R-:W-:Y:S01]  /*6b90*/  FMUL.FTZ R19, R0, R119 ;  /* 0x0000007700137220 */ /* 0x000fe20000410000 */
[----:B----4-:R-:W-:Y:S01]  /*6ba0*/  F2FP.BF16.PACK_AB R118, R247, R167 ;  /* 0x000000a7f776723e */ /* 0x010fe200000010ff */
[C---:B------:R-:W-:Y:S02]  /*6bb0*/  FMUL.FTZ R112, R2.reuse, R112 ;  /* 0x0000007002707220 */ /* 0x040fe40000410000 */
[----:B------:R-:W-:Y:S03]  /*6bc0*/  FMUL.FTZ R113, R2, R113 ;  /* 0x0000007102717220 */ /* 0x000fe60000410000 */
[C---:B------:R-:W-:Y:S03]  /*6bd0*/  HMMA.16816.F32.BF16 R16, R128.reuse, R120, R16 ;  /* 0x000000788010723c */ /* 0x040fe60000041810 */
[C---:B------:R-:W-:Y:S02]  /*6be0*/  FMUL.FTZ R114, R0.reuse, R114 ;  /* 0x0000007200727220 */ /* 0x040fe40000410000 */
[----:B------:R-:W-:Y:S02]  /*6bf0*/  FMUL.FTZ R115, R0, R115 ;  /* 0x0000007300737220 */ /* 0x000fe40000410000 */
[----:B------:R-:W-:Y:S01]  /*6c00*/  FFMA.FTZ R133, R2, R246, R133 ;  /* 0x000000f602857223 */ /* 0x000fe20000010085 */
[----:B------:R-:W-:Y:S01]  /*6c10*/  MOV R2, R132 ;  /* 0x0000008400027202 */ /* 0x000fe20000000f00 */
[----:B--2---:R-:W1:Y:S03]  /*6c20*/  LDSM.16.MT88.4 R140, [R181+0x800] ;  /* 0x00080000b58c783b */ /* 0x004e660000004200 */
[----:B------:R-:W-:Y:S03]  /*6c30*/  HMMA.16816.F32.BF16 R112, R128, R122, R112 ;  /* 0x0000007a8070723c */ /* 0x000fe60000041870 */
[----:B------:R-:W-:Y:S02]  /*6c40*/  FFMA.FTZ R158, R0, R245, R158 ;  /* 0x000000f5009e7223 */ /* 0x000fe4000001009e */
[----:B------:R-:W2:Y:S01]  /*6c50*/  LDSM.16.MT88.4 R120, [R181+0x2800] ;  /* 0x00280000b578783b */ /* 0x000ea20000004200 */
[----:B------:R-:W-:Y:S01]  /*6c60*/  FADD.FTZ R133, R134, R133 ;  /* 0x0000008586857221 */ /* 0x000fe20000010000 */
[----:B-----5:R-:W-:Y:S01]  /*6c70*/  MOV R131, R116 ;  /* 0x0000007400837202 */ /* 0x020fe20000000f00 */
[----:B------:R-:W-:Y:S01]  /*6c80*/  FADD.FTZ R158, R157, R158 ;  /* 0x0000009e9d9e7221 */ /* 0x000fe20000010000 */
[----:B------:R-:W-:Y:S03]  /*6c90*/  F2FP.BF16.PACK_AB R116, R164, R163 ;  /* 0x000000a3a474723e */ /* 0x000fe600000010ff */
[----:B------:R-:W-:Y:S01]  /*6ca0*/  F2FP.BF16.PACK_AB R119, R131, R252 ;  /* 0x000000fc8377723e */ /* 0x000fe200000010ff */
[----:B------:R-:W-:Y:S02]  /*6cb0*/  FADD.FTZ R133, R135, R133 ;  /* 0x0000008587857221 */ /* 0x000fe40000010000 */
[----:B------:R-:W-:Y:S02]  /*6cc0*/  FADD.FTZ R158, R159, R158 ;  /* 0x0000009e9f9e7221 */ /* 0x000fe40000010000 */
[----:B------:R-:W-:Y:S02]  /*6cd0*/  FADD.FTZ R156, R156, R133 ;  /* 0x000000859c9c7221 */ /* 0x000fe40000010000 */
[C---:B---3--:R-:W-:Y:S05]  /*6ce0*/  HMMA.16816.F32.BF16 R4, R116.reuse, R124, R4 ;  /* 0x0000007c7404723c */ /* 0x048fea0000041804 */
[----:B------:R-:W-:Y:S02]  /*6cf0*/  FADD.FTZ R160, R160, R158 ;  /* 0x0000009ea0a07221 */ /* 0x000fe40000010000 */
[----:B------:R-:W-:Y:S01]  /*6d00*/  FADD.FTZ R156, R163, R156 ;  /* 0x0000009ca39c7221 */ /* 0x000fe20000010000 */
[C---:B------:R-:W-:Y:S01]  /*6d10*/  HMMA.16816.F32.BF16 R8, R116.reuse, R126, R8 ;  /* 0x0000007e7408723c */ /* 0x040fe20000041808 */
[----:B------:R-:W3:Y:S03]  /*6d20*/  LDSM.16.MT88.4 R124, [R180+0x2800] ;  /* 0x00280000b47c783b */ /* 0x000ee60000004200 */
[----:B------:R-:W-:Y:S02]  /*6d30*/  FADD.FTZ R160, R165, R160 ;  /* 0x000000a0a5a07221 */ /* 0x000fe40000010000 */
[----:B------:R-:W-:Y:S02]  /*6d40*/  FADD.FTZ R164, R164, R156 ;  /* 0x0000009ca4a47221 */ /* 0x000fe40000010000 */
[C---:B------:R-:W-:Y:S04]  /*6d50*/  HMMA.16816.F32.BF16 R36, R116.reuse, R136, R36 ;  /* 0x000000887424723c */ /* 0x040fe80000041824 */
[----:B------:R-:W-:Y:S02]  /*6d60*/  FADD.FTZ R166, R166, R160 ;  /* 0x000000a0a6a67221 */ /* 0x000fe40000010000 */
[----:B------:R-:W-:Y:S01]  /*6d70*/  FADD.FTZ R164, R167, R164 ;  /* 0x000000a4a7a47221 */ /* 0x000fe20000010000 */
[----:B------:R-:W-:Y:S01]  /*6d80*/  MOV R137, R131 ;  /* 0x0000008300897202 */ /* 0x000fe20000000f00 */
[C---:B------:R-:W-:Y:S01]  /*6d90*/  HMMA.16816.F32.BF16 R40, R116.reuse, R138, R40 ;  /* 0x0000008a7428723c */ /* 0x040fe20000041828 */
[----:B------:R-:W4:Y:S03]  /*6da0*/  LDSM.16.MT88.4 R128, [R183+0x4800] ;  /* 0x00480000b780783b */ /* 0x000f260000004200 */
[----:B------:R-:W-:Y:S02]  /*6db0*/  FADD.FTZ R0, R252, R166 ;  /* 0x000000a6fc007221 */ /* 0x000fe40000010000 */
[----:B------:R-:W-:Y:S02]  /*6dc0*/  FADD.FTZ R247, R247, R164 ;  /* 0x000000a4f7f77221 */ /* 0x000fe40000010000 */
[C---:B-1----:R-:W-:Y:S08]  /*6dd0*/  HMMA.16816.F32.BF16 R44, R116.reuse, R140, R44 ;  /* 0x0000008c742c723c */ /* 0x042ff0000004182c */
[C---:B------:R-:W-:Y:S01]  /*6de0*/  HMMA.16816.F32.BF16 R48, R116.reuse, R142, R48 ;  /* 0x0000008e7430723c */ /* 0x040fe20000041830 */
[----:B------:R-:W-:Y:S07]  /*6df0*/  LDSM.16.MT88.4 R140, [R181+0x1000] ;  /* 0x00100000b58c783b */ /* 0x000fee0000004200 */
[C---:B------:R-:W-:Y:S07]  /*6e00*/  HMMA.16816.F32.BF16 R52, R116.reuse, R144, R52 ;  /* 0x000000907434723c */ /* 0x040fee0000041834 */
[--C-:B------:R-:W-:Y:S01]  /*6e10*/  FFMA.FTZ R144, R20, c[0x0][0x2d0], -R162.reuse ;  /* 0x0000b40014907a23 */ /* 0x100fe200000108a2 */
[C---:B------:R-:W-:Y:S04]  /*6e20*/  HMMA.16816.F32.BF16 R56, R116.reuse, R146, R56 ;  /* 0x000000927438723c */ /* 0x040fe80000041838 */
[--C-:B------:R-:W-:Y:S01]  /*6e30*/  FFMA.FTZ R145, R21, c[0x0][0x2d0], -R162.reuse ;  /* 0x0000b40015917a23 */ /* 0x100fe200000108a2 */
[----:B------:R-:W1:Y:S02]  /*6e40*/  MUFU.EX2 R144, R144 ;  /* 0x0000009000907308 */ /* 0x000e640000000800 */
[--C-:B------:R-:W-:Y:S01]  /*6e50*/  FFMA.FTZ R146, R22, c[0x0][0x2d0], -R161.reuse ;  /* 0x0000b40016927a23 */ /* 0x100fe200000108a1 */
[C---:B------:R-:W-:Y:S04]  /*6e60*/  HMMA.16816.F32.BF16 R60, R116.reuse, R148, R60 ;  /* 0x00000094743c723c */ /* 0x040fe8000004183c */
[--C-:B------:R-:W-:Y:S02]  /*6e70*/  FFMA.FTZ R147, R23, c[0x0][0x2d0], -R161.reuse ;  /* 0x0000b40017937a23 */ /* 0x100fe400000108a1 */
[----:B------:R-:W-:Y:S01]  /*6e80*/  LDSM.16.MT88.4 R20, [R180+0x4800] ;  /* 0x00480000b414783b */ /* 0x000fe20000004200 */
[--C-:B------:R-:W-:Y:S01]  /*6e90*/  FFMA.FTZ R148, R24, c[0x0][0x2d0], -R162.reuse ;  /* 0x0000b40018947a23 */ /* 0x100fe200000108a2 */
[C---:B------:R-:W-:Y:S01]  /*6ea0*/  HMMA.16816.F32.BF16 R64, R116.reuse, R150, R64 ;  /* 0x000000967440723c */ /* 0x040fe20000041840 */
[----:B------:R-:W-:Y:S03]  /*6eb0*/  MUFU.EX2 R145, R145 ;  /* 0x0000009100917308 */ /* 0x000fe60000000800 */
[--C-:B------:R-:W-:Y:S03]  /*6ec0*/  FFMA.FTZ R149, R25, c[0x0][0x2d0], -R162.reuse ;  /* 0x0000b40019957a23 */ /* 0x100fe600000108a2 */
[--C-:B------:R-:W-:Y:S01]  /*6ed0*/  FFMA.FTZ R150, R26, c[0x0][0x2d0], -R161.reuse ;  /* 0x0000b4001a967a23 */ /* 0x100fe200000108a1 */
[C---:B------:R-:W-:Y:S03]  /*6ee0*/  HMMA.16816.F32.BF16 R68, R116.reuse, R152, R68 ;  /* 0x000000987444723c */ /* 0x040fe60000041844 */
[----:B------:R-:W5:Y:S01]  /*6ef0*/  MUFU.EX2 R146, R146 ;  /* 0x0000009200927308 */ /* 0x000f620000000800 */
[--C-:B------:R-:W-:Y:S02]  /*6f00*/  FFMA.FTZ R151, R27, c[0x0][0x2d0], -R161.reuse ;  /* 0x0000b4001b977a23 */ /* 0x100fe400000108a1 */
[----:B------:R-:W-:Y:S01]  /*6f10*/  LDSM.16.MT88.4 R24, [R180+0x1000] ;  /* 0x00100000b418783b */ /* 0x000fe20000004200 */
[----:B------:R-:W-:Y:S01]  /*6f20*/  FFMA.FTZ R152, R32, c[0x0][0x2d0], -R162 ;  /* 0x0000b40020987a23 */ /* 0x000fe200000108a2 */
[C---:B------:R-:W-:Y:S04]  /*6f30*/  HMMA.16816.F32.BF16 R72, R116.reuse, R154, R72 ;  /* 0x0000009a7448723c */ /* 0x040fe80000041848 */
[----:B------:R-:W-:Y:S01]  /*6f40*/  FFMA.FTZ R153, R34, c[0x0][0x2d0], -R161 ;  /* 0x0000b40022997a23 */ /* 0x000fe200000108a1 */
[----:B------:R-:W4:Y:S01]  /*6f50*/  MUFU.EX2 R147, R147 ;  /* 0x0000009300937308 */ /* 0x000f220000000800 */
[----:B-1----:R-:W-:Y:S01]  /*6f60*/  FADD.FTZ R247, R144, R247 ;  /* 0x000000f790f77221 */ /* 0x002fe20000010000 */
[----:B------:R-:W-:Y:S01]  /*6f70*/  MOV R155, R137 ;  /* 0x00000089009b7202 */ /* 0x000fe20000000f00 */
[C---:B--2---:R-:W-:Y:S01]  /*6f80*/  HMMA.16816.F32.BF16 R76, R116.reuse, R120, R76 ;  /* 0x00000078744c723c */ /* 0x044fe2000004184c */
[----:B------:R-:W1:Y:S03]  /*6f90*/  LDSM.16.MT88.4 R136, [R182+0x4800] ;  /* 0x00480000b688783b */ /* 0x000e660000004200 */
[----:B------:R-:W-:Y:S03]  /*6fa0*/  FADD.FTZ R0, R155, R0 ;  /* 0x000000009b007221 */ /* 0x000fe60000010000 */
[----:B------:R-:W-:Y:S01]  /*6fb0*/  MUFU.EX2 R148, R148 ;  /* 0x0000009400947308 */ /* 0x000fe20000000800 */
[C---:B------:R-:W-:Y:S01]  /*6fc0*/  HMMA.16816.F32.BF16 R80, R116.reuse, R122, R80 ;  /* 0x0000007a7450723c */ /* 0x040fe20000041850 */
[----:B------:R-:W2:Y:S03]  /*6fd0*/  LDSM.16.MT88.4 R120, [R181+0x4800] ;  /* 0x00480000b578783b */ /* 0x000ea60000004200 */
[----:B-----5:R-:W-:Y:S04]  /*6fe0*/  FADD.FTZ R0, R146, R0 ;  /* 0x0000000092007221 */ /* 0x020fe80000010000 */
[C---:B---3--:R-:W-:Y:S01]  /*6ff0*/  HMMA.16816.F32.BF16 R84, R116.reuse, R124, R84 ;  /* 0x0000007c7454723c */ /* 0x048fe20000041854 */
[----:B------:R-:W3:Y:S07]  /*7000*/  MUFU.EX2 R149, R149 ;  /* 0x0000009500957308 */ /* 0x000eee0000000800 */
[C---:B------:R-:W-:Y:S01]  /*7010*/  HMMA.16816.F32.BF16 R88, R116.reuse, R126, R88 ;  /* 0x0000007e7458723c */ /* 0x040fe20000041858 */
[----:B------:R-:W5:Y:S02]  /*7020*/  LDSM.16.MT88.4 R124, [R183+0x1000] ;  /* 0x00100000b77c783b */ /* 0x000f640000004200 */
[----:B------:R-:W-:Y:S05]  /*7030*/  MUFU.EX2 R150, R150 ;  /* 0x0000009600967308 */ /* 0x000fea0000000800 */
[C---:B----4-:R-:W-:Y:S05]  /*7040*/  HMMA.16816.F32.BF16 R92, R116.reuse, R128, R92 ;  /* 0x00000080745c723c */ /* 0x050fea000004185c */
[----:B------:R-:W4:Y:S03]  /*7050*/  MUFU.EX2 R151, R151 ;  /* 0x0000009700977308 */ /* 0x000f260000000800 */
[C---:B------:R-:W-:Y:S01]  /*7060*/  HMMA.16816.F32.BF16 R96, R116.reuse, R130, R96 ;  /* 0x000000827460723c */ /* 0x040fe20000041860 */
[----:B------:R-:W3:Y:S06]  /*7070*/  LDSM.16.MT88.4 R128, [R182+0x1000] ;  /* 0x00100000b680783b */ /* 0x000eec0000004200 */
[----:B------:R-:W-:Y:S01]  /*7080*/  MUFU.EX2 R152, R152 ;  /* 0x0000009800987308 */ /* 0x000fe20000000800 */
[C---:B-1----:R-:W-:Y:S08]  /*7090*/  HMMA.16816.F32.BF16 R100, R116.reuse, R136, R100 ;  /* 0x000000887464723c */ /* 0x042ff00000041864 */
[C---:B------:R-:W-:Y:S01]  /*70a0*/  HMMA.16816.F32.BF16 R12, R116.reuse, R138, R12 ;  /* 0x0000008a740c723c */ /* 0x040fe2000004180c */
[----:B------:R-:W-:Y:S01]  /*70b0*/  LDSM.16.MT88.4 R136, [R183+0x5800] ;  /* 0x00580000b788783b */ /* 0x000fe20000004200 */
[----:B------:R-:W-:Y:S06]  /*70c0*/  MUFU.EX2 R153, R153 ;  /* 0x0000009900997308 */ /* 0x000fec0000000800 */
[C---:B--2---:R-:W-:Y:S08]  /*70d0*/  HMMA.16816.F32.BF16 R104, R116.reuse, R120, R104 ;  /* 0x000000787468723c */ /* 0x044ff00000041868 */
[C---:B------:R-:W-:Y:S01]  /*70e0*/  HMMA.16816.F32.BF16 R108, R116.reuse, R122, R108 ;  /* 0x0000007a746c723c */ /* 0x040fe2000004186c */
[----:B------:R-:W1:Y:S07]  /*70f0*/  LDSM.16.MT88.4 R120, [R183+0x3000] ;  /* 0x00300000b778783b */ /* 0x000e6e0000004200 */
[C---:B------:R-:W-:Y:S07]  /*7100*/  HMMA.16816.F32.BF16 R16, R116.reuse, R20, R16 ;  /* 0x000000147410723c */ /* 0x040fee0000041810 */
[----:B------:R-:W-:Y:S01]  /*7110*/  F2FP.BF16.PACK_AB R20, R145, R144 ;  /* 0x000000909114723e */ /* 0x000fe200000010ff */
[----:B------:R-:W-:Y:S01]  /*7120*/  HMMA.16816.F32.BF16 R112, R116, R22, R112 ;  /* 0x000000167470723c */ /* 0x000fe20000041870 */
[----:B------:R-:W2:Y:S03]  /*7130*/  LDSM.16.MT88.4 R116, [R182+0x3000] ;  /* 0x00300000b674783b */ /* 0x000ea60000004200 */
[----:B------:R-:W-:Y:S01]  /*7140*/  F2FP.BF16.PACK_AB R21, R147, R146 ;  /* 0x000000929315723e */ /* 0x000fe200000010ff */
[----:B------:R-:W-:Y:S02]  /*7150*/  FADD.FTZ R145, R145, R247 ;  /* 0x000000f791917221 */ /* 0x000fe40000010000 */
[----:B---3--:R-:W-:Y:S01]  /*7160*/  F2FP.BF16.PACK_AB R22, R149, R148 ;  /* 0x000000949516723e */ /* 0x008fe200000010ff */
[----:B------:R-:W-:Y:S01]  /*7170*/  FADD.FTZ R147, R147, R0 ;  /* 0x0000000093937221 */ /* 0x000fe20000010000 */
[----:B----4-:R-:W-:Y:S03]  /*7180*/  F2FP.BF16.PACK_AB R23, R151, R150 ;  /* 0x000000969717723e */ /* 0x010fe600000010ff */
[----:B------:R-:W-:Y:S01]  /*7190*/  MOV R0, R3 ;  /* 0x0000000300007202 */ /* 0x000fe20000000f00 */
[----:B------:R-:W-:Y:S02]  /*71a0*/  FADD.FTZ R145, R148, R145 ;  /* 0x0000009194917221 */ /* 0x000fe40000010000 */
[----:B------:R-:W-:Y:S01]  /*71b0*/  FADD.FTZ R147, R150, R147 ;  /* 0x0000009396937221 */ /* 0x000fe20000010000 */
[C---:B-----5:R-:W-:Y:S05]  /*71c0*/  HMMA.16816.F32.BF16 R4, R20.reuse, R124, R4 ;  /* 0x0000007c1404723c */ /* 0x060fea0000041804 */
[----:B------:R-:W-:Y:S02]  /*71d0*/  FADD.FTZ R149, R149, R145 ;  /* 0x0000009195957221 */ /* 0x000fe40000010000 */
[----:B------:R-:W-:Y:S01]  /*71e0*/  FADD.FTZ R151, R151, R147 ;  /* 0x0000009397977221 */ /* 0x000fe20000010000 */
[C---:B------:R-:W-:Y:S01]  /*71f0*/  HMMA.16816.F32.BF16 R8, R20.reuse, R126, R8 ;  /* 0x0000007e1408723c */ /* 0x040fe20000041808 */
[----:B------:R-:W3:Y:S07]  /*7200*/  LDSM.16.MT88.4 R124, [R181+0x3000] ;  /* 0x00300000b57c783b */ /* 0x000eee0000004200 */
[C---:B------:R-:W-:Y:S08]  /*7210*/  HMMA.16816.F32.BF16 R36, R20.reuse, R128, R36 ;  /* 0x000000801424723c */ /* 0x040ff00000041824 */
[C---:B------:R-:W-:Y:S01]  /*7220*/  HMMA.16816.F32.BF16 R40, R20.reuse, R130, R40 ;  /* 0x000000821428723c */ /* 0x040fe20000041828 */
[----:B------:R-:W4:Y:S07]  /*7230*/  LDSM.16.MT88.4 R128, [R180+0x3000] ;  /* 0x00300000b480783b */ /* 0x000f2e0000004200 */
[C---:B------:R-:W-:Y:S07]  /*7240*/  HMMA.16816.F32.BF16 R44, R20.reuse, R140, R44 ;  /* 0x0000008c142c723c */ /* 0x040fee000004182c */
[--C-:B------:R-:W-:Y:S01]  /*7250*/  FFMA.FTZ R140, R28, c[0x0][0x2d0], -R162.reuse ;  /* 0x0000b4001c8c7a23 */ /* 0x100fe200000108a2 */
[C---:B------:R-:W-:Y:S04]  /*7260*/  HMMA.16816.F32.BF16 R48, R20.reuse, R142, R48 ;  /* 0x0000008e1430723c */ /* 0x040fe80000041830 */
[--C-:B------:R-:W-:Y:S01]  /*7270*/  FFMA.FTZ R141, R29, c[0x0][0x2d0], -R162.reuse ;  /* 0x0000b4001d8d7a23 */ /* 0x100fe200000108a2 */
[----:B------:R-:W5:Y:S01]  /*7280*/  MUFU.EX2 R140, R140 ;  /* 0x0000008c008c7308 */ /* 0x000f620000000800 */
[----:B------:R-:W-:Y:S02]  /*7290*/  FFMA.FTZ R162, R33, c[0x0][0x2d0], -R162 ;  /* 0x0000b40021a27a23 */ /* 0x000fe400000108a2 */
[C---:B------:R-:W-:Y:S04]  /*72a0*/  HMMA.16816.F32.BF16 R52, R20.reuse, R24, R52 ;  /* 0x000000181434723c */ /* 0x040fe80000041834 */
[--C-:B------:R-:W-:Y:S02]  /*72b0*/  FFMA.FTZ R142, R30, c[0x0][0x2d0], -R161.reuse ;  /* 0x0000b4001e8e7a23 */ /* 0x100fe400000108a1 */
[--C-:B------:R-:W-:Y:S01]  /*72c0*/  FFMA.FTZ R143, R31, c[0x0][0x2d0], -R161.reuse ;  /* 0x0000b4001f8f7a23 */ /* 0x100fe200000108a1 */
[----:B------:R-:W2:Y:S01]  /*72d0*/  MUFU.EX2 R141, R141 ;  /* 0x0000008d008d7308 */ /* 0x000ea20000000800 */
[C---:B------:R-:W-:Y:S01]  /*72e0*/  HMMA.16816.F32.BF16 R56, R20.reuse, R26, R56 ;  /* 0x0000001a1438723c */ /* 0x040fe20000041838 */
[----:B------:R-:W4:Y:S03]  /*72f0*/  LDSM.16.MT88.4 R24, [R183+0x5000] ;  /* 0x00500000b718783b */ /* 0x000f260000004200 */
[----:B------:R-:W-:Y:S04]  /*7300*/  FFMA.FTZ R161, R35, c[0x0][0x2d0], -R161 ;  /* 0x0000b40023a17a23 */ /* 0x000fe800000108a1 */
[C---:B-1----:R-:W-:Y:S01]  /*7310*/  HMMA.16816.F32.BF16 R60, R20.reuse, R120, R60 ;  /* 0x00000078143c723c */ /* 0x042fe2000004183c */
[----:B------:R-:W-:Y:S01]  /*7320*/  LDSM.16.MT88.4 R28, [R181+0x5000] ;  /* 0x00500000b51c783b */ /* 0x000fe20000004200 */
[----:B------:R-:W1:Y:S02]  /*7330*/  MUFU.EX2 R142, R142 ;  /* 0x0000008e008e7308 */ /* 0x000e640000000800 */
[----:B-----5:R-:W-:Y:S04]  /*7340*/  FADD.FTZ R149, R140, R149 ;  /* 0x000000958c957221 */ /* 0x020fe80000010000 */
[C---:B------:R-:W-:Y:S01]  /*7350*/  HMMA.16816.F32.BF16 R64, R20.reuse, R122, R64 ;  /* 0x0000007a1440723c */ /* 0x040fe20000041840 */
[----:B------:R-:W-:Y:S03]  /*7360*/  LDSM.16.MT88.4 R120, [R180+0x5000] ;  /* 0x00500000b478783b */ /* 0x000fe60000004200 */
[----:B------:R-:W5:Y:S01]  /*7370*/  MUFU.EX2 R143, R143 ;  /* 0x0000008f008f7308 */ /* 0x000f620000000800 */
[----:B--2---:R-:W-:Y:S03]  /*7380*/  FADD.FTZ R149, R141, R149 ;  /* 0x000000958d957221 */ /* 0x004fe60000010000 */
[C---:B------:R-:W-:Y:S01]  /*7390*/  HMMA.16816.F32.BF16 R68, R20.reuse, R116, R68 ;  /* 0x000000741444723c */ /* 0x040fe20000041844 */
[----:B------:R-:W-:Y:S03]  /*73a0*/  LDSM.16.MT88.4 R32, [R181+0x1800] ;  /* 0x00180000b520783b */ /* 0x000fe60000004200 */
[----:B------:R-:W-:Y:S02]  /*73b0*/  FADD.FTZ R149, R152, R149 ;  /* 0x0000009598957221 */ /* 0x000fe40000010000 */
[----:B------:R-:W2:Y:S02]  /*73c0*/  MUFU.EX2 R162, R162 ;  /* 0x000000a200a27308 */ /* 0x000ea40000000800 */
[C---:B------:R-:W-:Y:S01]  /*73d0*/  HMMA.16816.F32.BF16 R72, R20.reuse, R118, R72 ;  /* 0x000000761448723c */ /* 0x040fe20000041848 */
[----:B------:R-:W4:Y:S03]  /*73e0*/  LDSM.16.MT88.4 R116, [R182+0x5000] ;  /* 0x00500000b674783b */ /* 0x000f260000004200 */
[----:B-1----:R-:W-:Y:S04]  /*73f0*/  FADD.FTZ R151, R142, R151 ;  /* 0x000000978e977221 */ /* 0x002fe80000010000 */
[C---:B---3--:R-:W-:Y:S01]  /*7400*/  HMMA.16816.F32.BF16 R76, R20.reuse, R124, R76 ;  /* 0x0000007c144c723c */ /* 0x048fe2000004184c */
[----:B------:R-:W1:Y:S03]  /*7410*/  MUFU.EX2 R161, R161 ;  /* 0x000000a100a17308 */ /* 0x000e660000000800 */
[----:B-----5:R-:W-:Y:S04]  /*7420*/  FADD.FTZ R151, R143, R151 ;  /* 0x000000978f977221 */ /* 0x020fe80000010000 */
[C---:B------:R-:W-:Y:S01]  /*7430*/  HMMA.16816.F32.BF16 R80, R20.reuse, R126, R80 ;  /* 0x0000007e1450723c */ /* 0x040fe20000041850 */
[----:B------:R-:W3:Y:S03]  /*7440*/  LDSM.16.MT88.4 R124, [R183+0x1800] ;  /* 0x00180000b77c783b */ /* 0x000ee60000004200 */
[----:B------:R-:W-:Y:S02]  /*7450*/  FADD.FTZ R151, R153, R151 ;  /* 0x0000009799977221 */ /* 0x000fe40000010000 */
[C---:B--2---:R-:W-:Y:S02]  /*7460*/  FADD.FTZ R246, R162.reuse, R149 ;  /* 0x00000095a2f67221 */ /* 0x044fe40000010000 */
[C---:B----4-:R-:W-:Y:S08]  /*7470*/  HMMA.16816.F32.BF16 R84, R20.reuse, R128, R84 ;  /* 0x000000801454723c */ /* 0x050ff00000041854 */
[C---:B------:R-:W-:Y:S04]  /*7480*/  HMMA.16816.F32.BF16 R88, R20.reuse, R130, R88 ;  /* 0x000000821458723c */ /* 0x040fe80000041858 */
[----:B-1----:R-:W-:Y:S04]  /*7490*/  FADD.FTZ R245, R161, R151 ;  /* 0x00000097a1f57221 */ /* 0x002fe80000010000 */
[C---:B------:R-:W-:Y:S08]  /*74a0*/  HMMA.16816.F32.BF16 R92, R20.reuse, R24, R92 ;  /* 0x00000018145c723c */ /* 0x040ff0000004185c */
[C---:B------:R-:W-:Y:S01]  /*74b0*/  HMMA.16816.F32.BF16 R96, R20.reuse, R26, R96 ;  /* 0x0000001a1460723c */ /* 0x040fe20000041860 */
[----:B------:R-:W1:Y:S07]  /*74c0*/  LDSM.16.MT88.4 R24, [R182+0x1800] ;  /* 0x00180000b618783b */ /* 0x000e6e0000004200 */
[C---:B------:R-:W-:Y:S08]  /*74d0*/  HMMA.16816.F32.BF16 R100, R20.reuse, R116, R100 ;  /* 0x000000741464723c */ /* 0x040ff00000041864 */
[C---:B------:R-:W-:Y:S01]  /*74e0*/  HMMA.16816.F32.BF16 R12, R20.reuse, R118, R12 ;  /* 0x00000076140c723c */ /* 0x040fe2000004180c */
[----:B------:R-:W-:Y:S07]  /*74f0*/  LDSM.16.MT88.4 R116, [R183+0x3800] ;  /* 0x00380000b774783b */ /* 0x000fee0000004200 */
[C---:B------:R-:W-:Y:S08]  /*7500*/  HMMA.16816.F32.BF16 R104, R20.reuse, R28, R104 ;  /* 0x0000001c1468723c */ /* 0x040ff00000041868 */
[C---:B------:R-:W-:Y:S01]  /*7510*/  HMMA.16816.F32.BF16 R108, R20.reuse, R30, R108 ;  /* 0x0000001e146c723c */ /* 0x040fe2000004186c */
[----:B------:R-:W2:Y:S07]  /*7520*/  LDSM.16.MT88.4 R28, [R180+0x1800] ;  /* 0x00180000b41c783b */ /* 0x000eae0000004200 */
[C---:B------:R-:W-:Y:S08]  /*7530*/  HMMA.16816.F32.BF16 R16, R20.reuse, R120, R16 ;  /* 0x000000781410723c */ /* 0x040ff00000041810 */
[----:B------:R-:W-:Y:S01]  /*7540*/  HMMA.16816.F32.BF16 R112, R20, R122, R112 ;  /* 0x0000007a1470723c */ /* 0x000fe20000041870 */
[----:B------:R-:W-:Y:S06]  /*7550*/  LDSM.16.MT88.4 R120, [R180+0x3800] ;  /* 0x00380000b478783b */ /* 0x000fec0000004200 */
[----:B------:R-:W-:Y:S02]  /*7560*/  F2FP.BF16.PACK_AB R20, R141, R140 ;  /* 0x0000008c8d14723e */ /* 0x000fe400000010ff */
[----:B------:R-:W-:Y:S03]  /*7570*/  F2FP.BF16.PACK_AB R21, R143, R142 ;  /* 0x0000008e8f15723e */ /* 0x000fe600000010ff */
[----:B------:R-:W-:Y:S02]  /*7580*/  F2FP.BF16.PACK_AB R22, R162, R152 ;  /* 0x00000098a216723e */ /* 0x000fe400000010ff */
[----:B------:R-:W-:Y:S07]  /*7590*/  F2FP.BF16.PACK_AB R23, R161, R153 ;  /* 0x00000099a117723e */ /* 0x000fee00000010ff */
[C---:B---3--:R-:W-:Y:S01]  /*75a0*/  HMMA.16816.F32.BF16 R128, R20.reuse, R124, R4 ;  /* 0x0000007c1480723c */ /* 0x048fe20000041804 */
[----:B------:R-:W3:Y:S07]  /*75b0*/  LDSM.16.MT88.4 R4, [R182+0x3800] ;  /* 0x00380000b604783b */ /* 0x000eee0000004200 */
[C---:B------:R-:W-:Y:S01]  /*75c0*/  HMMA.16816.F32.BF16 R124, R20.reuse, R126, R8 ;  /* 0x0000007e147c723c */ /* 0x040fe20000041808 */
[----:B------:R-:W4:Y:S07]  /*75d0*/  LDSM.16.MT88.4 R8, [R181+0x3800] ;  /* 0x00380000b508783b */ /* 0x000f2e0000004200 */
[C---:B-1----:R-:W-:Y:S08]  /*75e0*/  HMMA.16816.F32.BF16 R36, R20.reuse, R24, R36 ;  /* 0x000000181424723c */ /* 0x042ff00000041824 */
[C---:B------:R-:W-:Y:S01]  /*75f0*/  HMMA.16816.F32.BF16 R40, R20.reuse, R26, R40 ;  /* 0x0000001a1428723c */ /* 0x040fe20000041828 */
[----:B------:R-:W1:Y:S07]  /*7600*/  LDSM.16.MT88.4 R24, [R182+0x5800] ;  /* 0x00580000b618783b */ /* 0x000e6e0000004200 */
[C---:B------:R-:W-:Y:S08]  /*7610*/  HMMA.16816.F32.BF16 R44, R20.reuse, R32, R44 ;  /* 0x00000020142c723c */ /* 0x040ff0000004182c */
[C---:B------:R-:W-:Y:S08]  /*7620*/  HMMA.16816.F32.BF16 R48, R20.reuse, R34, R48 ;  /* 0x000000221430723c */ /* 0x040ff00000041830 */
        /* <DEDUP_REMOVED lines=8> */
[C---:B----4-:R-:W-:Y:S08]  /*76b0*/  HMMA.16816.F32.BF16 R76, R20.reuse, R8, R76 ;  /* 0x00000008144c723c */ /* 0x050ff0000004184c */
        /* <DEDUP_REMOVED lines=12> */
.L_x_2510:
[----:B------:R-:W-:Y:S11]  /*7780*/  @!UPT UIADD3 URZ, URZ, URZ, URZ ;  /* 0x0000003f3f3ff290 */ /* 0x000ff6000fffe03f */
        /* <DEDUP_REMOVED lines=8> */
.L_x_2581:
[----:B------:R-:W-:Y:S01]  /*7810*/  FSETP.NE.FTZ.AND P1, PT, R0, RZ, PT ;  /* 0x000000ff0000720b */ /* 0x000fe20003f35000 */
[----:B---3--:R-:W-:Y:S01]  /*7820*/  FADD.FTZ R4, R4, R245 ;  /* 0x000000f504047221 */ /* 0x008fe20000010000 */
[----:B------:R-:W-:Y:S02]  /*7830*/  MOV R5, RZ ;  /* 0x000000ff00057202 */ /* 0x000fe40000000f00 */
[----:B------:R-:W-:Y:S02]  /*7840*/  MOV R2, 0xff800000 ;  /* 0xff80000000027802 */ /* 0x000fe40000000f00 */
[----:B------:R-:W-:-:S02]  /*7850*/  FSETP.NE.FTZ.AND P0, PT, R4, RZ, PT ;  /* 0x000000ff0400720b */ /* 0x000fc40003f15000 */
[----:B------:R-:W-:-:S05]  /*7860*/  MOV R9, 0x1 ;  /* 0x0000000100097802 */ /* 0x000fca0000000f00 */
[----:B------:R-:W1:Y:S01]  /*7870*/  @P1 MUFU.LG2 R6, R0 ;  /* 0x0000000000061308 */ /* 0x000e620000000c00 */
[----:B------:R-:W-:-:S05]  /*7880*/  @P1 MOV R7, 0x3f317218 ;  /* 0x3f31721800071802 */ /* 0x000fca0000000f00 */
[----:B------:R-:W-:Y:S02]  /*7890*/  @P1 FMUL.FTZ R7, R7, c[0x0][0x2d0] ;  /* 0x0000b40007071a20 */ /* 0x000fe40000410000 */
[----:B------:R3:W4:Y:S01]  /*78a0*/  @P1 MUFU.RCP R5, R0 ;  /* 0x0000000000051308 */ /* 0x0007220000001000 */
[----:B-1----:R-:W-:-:S04]  /*78b0*/  @P1 FMUL.FTZ R6, R6, 0.69314718246459960938 ;  /* 0x3f31721806061820 */ /* 0x002fc80000410000 */
[----:B------:R-:W-:Y:S01]  /*78c0*/  @P1 FFMA.FTZ R2, R7, R132, R6 ;  /* 0x0000008407021223 */ /* 0x000fe20000010006 */
[----:B------:R-:W-:Y:S02]  /*78d0*/  @P0 MOV R7, 0x3f317218 ;  /* 0x3f31721800070802 */ /* 0x000fe40000000f00 */
[----:B---3--:R-:W-:Y:S01]  /*78e0*/  MOV R0, RZ ;  /* 0x000000ff00007202 */ /* 0x008fe20000000f00 */
[C---:B----4-:R-:W-:Y:S02]  /*78f0*/  FMUL.FTZ R128, R5.reuse, R128 ;  /* 0x0000008005807220 */ /* 0x050fe40000410000 */
        /* <DEDUP_REMOVED lines=16> */
[----:B-1----:R-:W-:-:S02]  /*7a00*/  @P0 FMUL.FTZ R6, R4, 0.69314718246459960938 ;  /* 0x3f31721804060820 */ /* 0x002fc40000410000 */
        /* <DEDUP_REMOVED lines=34> */
[----:B------:R-:W-:Y:S01]  /*7c30*/  MOV R5, 0xff800000 ;  /* 0xff80000000057802 */ /* 0x000fe20000000f00 */
        /* <DEDUP_REMOVED lines=49> */
.L_x_2495:
[----:B------:R-:W-:Y:S01]  /*7f50*/  LOP3.LUT P0, RZ, R201, 0xff, RZ, 0xc0, !PT ;  /* 0x000000ffc9ff7812 */ /* 0x000fe2000780c0ff */
[----:B------:R-:W-:-:S12]  /*7f60*/  BSSY B0, `(.L_x_2513) ;  /* 0x000000f000007945 */ /* 0x000fd80003800000 */
[----:B------:R-:W-:Y:S05]  /*7f70*/  @P0 BRA `(.L_x_2514) ;  /* 0x000000d000000947 */ /* 0x000fea0003800000 */
[----:B------:R-:W3:Y:S01]  /*7f80*/  S2R R0, SR_LANEID ;  /* 0x0000000000007919 */ /* 0x000ee20000000000 */
[----:B------:R-:W-:Y:S01]  /*7f90*/  VOTEU.ANY UR4, UPT, PT ;  /* 0x0000000000047886 */ /* 0x000fe200038e0100 */
[----:B------:R-:W-:Y:S01]  /*7fa0*/  IMAD.MOV.U32 R6, RZ, RZ, c[0x0][0x560] ;  /* 0x00015800ff067624 */ /* 0x000fe200078e00ff */
[----:B------:R-:W3:Y:S01]  /*7fb0*/  FLO.U32 R4, UR4 ;  /* 0x0000000400047d00 */ /* 0x000ee200080e0000 */
[----:B------:R-:W-:-:S07]  /*7fc0*/  IMAD.MOV.U32 R7, RZ, RZ, c[0x0][0x564] ;  /* 0x00015900ff077624 */ /* 0x000fce00078e00ff */
[----:B------:R-:W4:Y:S01]  /*7fd0*/  POPC R3, UR4 ;  /* 0x0000000400037d09 */ /* 0x000f220008000000 */
[----:B---3--:R-:W-:-:S13]  /*7fe0*/  ISETP.EQ.U32.AND P0, PT, R4, R0, PT ;  /* 0x000000000400720c */ /* 0x008fda0003f02070 */
[----:B----4-:R-:W3:Y:S04]  /*7ff0*/  @P0 ATOMG.E.ADD.STRONG.GPU PT, R3, [R6.64], R3 ;  /* 0x00000003060309a8 */ /* 0x010ee800081ee1c6 */
[----:B------:R-:W4:Y:S02]  /*8000*/  S2R R0, SR_LTMASK ;  /* 0x0000000000007919 */ /* 0x000f240000003900 */
[----:B----4-:R-:W-:-:S04]  /*8010*/  LOP3.LUT R0, R0, UR4, RZ, 0xc0, !PT ;  /* 0x0000000400007c12 */ /* 0x010fc8000f8ec0ff */
[----:B------:R-:W4:Y:S01]  /*8020*/  POPC R192, R0 ;  /* 0x0000000000c07309 */ /* 0x000f220000000000 */
[----:B---3--:R-:W4:Y:S02]  /*8030*/  SHFL.IDX PT, R3, R3, R4, 0x1f ;  /* 0x00001f0403037589 */ /* 0x008f2400000e0000 */
[----:B----4-:R-:W-:-:S05]  /*8040*/  IADD3 R192, R3, c[0x0][0xc], R192 ;  /* 0x0000030003c07a10 */ /* 0x010fca0007ffe0c0 */
.L_x_2514:
[----:B------:R-:W-:Y:S05]  /*8050*/  BSYNC B0 ;  /* 0x0000000000007941 */ /* 0x000fea0003800000 */
.L_x_2513:
[----:B------:R-:W-:Y:S01]  /*8060*/  PRMT R9, R9, 0x9910, RZ ;  /* 0x0000991009097816 */ /* 0x000fe200000000ff */
[----:B------:R-:W-:Y:S01]  /*8070*/  BSSY B1, `(.L_x_2515) ;  /* 0x00002fd000017945 */ /* 0x000fe20003800000 */
[----:B------:R-:W-:Y:S02]  /*8080*/  IMAD.MOV.U32 R0, RZ, RZ, R192 ;  /* 0x000000ffff007224 */ /* 0x000fe400078e00c0 */
        /* <DEDUP_REMOVED lines=17> */
[----:B---3--:R-:W-:-:S02]  /*81a0*/  F2FP.BF16.PACK_AB R4, R127, R126 ;  /* 0x0000007e7f04723e */ /* 0x008fc400000010ff */
[----:B----4-:R-:W-:-:S03]  /*81b0*/  F2FP.BF16.PACK_AB R6, R37, R36 ;  /* 0x000000242506723e */ /* 0x010fc600000010ff */
[----:B------:R3:W-:Y:S01]  /*81c0*/  STS [R231+0x400], R4 ;  /* 0x00040004e7007388 */ /* 0x0007e20000000800 */
[----:B-1----:R-:W-:-:S03]  /*81d0*/  F2FP.BF16.PACK_AB R3, R39, R38 ;  /* 0x000000262703723e */ /* 0x002fc600000010ff */
[----:B------:R1:W-:Y:S04]  /*81e0*/  STS [R230], R6 ;  /* 0x00000006e6007388 */ /* 0x0003e80000000800 */
[----:B------:R4:W-:Y:S01]  /*81f0*/  STS [R230+0x400], R3 ;  /* 0x00040003e6007388 */ /* 0x0009e20000000800 */
[----:B---3--:R-:W-:Y:S02]  /*8200*/  F2FP.BF16.PACK_AB R4, R41, R40 ;  /* 0x000000282904723e */ /* 0x008fe400000010ff */
[----:B-1----:R-:W-:-:S03]  /*8210*/  F2FP.BF16.PACK_AB R6, R43, R42 ;  /* 0x0000002a2b06723e */ /* 0x002fc600000010ff */
[----:B------:R1:W-:Y:S01]  /*8220*/  STS [R235], R4 ;  /* 0x00000004eb007388 */ /* 0x0003e20000000800 */
[----:B----4-:R-:W-:-:S03]  /*8230*/  F2FP.BF16.PACK_AB R3, R45, R44 ;  /* 0x0000002c2d03723e */ /* 0x010fc600000010ff */
[----:B------:R3:W-:Y:S04]  /*8240*/  STS [R235+0x400], R6 ;  /* 0x00040006eb007388 */ /* 0x0007e80000000800 */
[----:B------:R4:W-:Y:S01]  /*8250*/  STS [R229], R3 ;  /* 0x00000003e5007388 */ /* 0x0009e20000000800 */
[----:B-1----:R-:W-:Y:S02]  /*8260*/  F2FP.BF16.PACK_AB R4, R47, R46 ;  /* 0x0000002e2f04723e */ /* 0x002fe400000010ff */
[----:B---3--:R-:W-:-:S03]  /*8270*/  F2FP.BF16.PACK_AB R6, R49, R48 ;  /* 0x000000303106723e */ /* 0x008fc600000010ff */
[----:B------:R1:W-:Y:S01]  /*8280*/  STS [R229+0x400], R4 ;  /* 0x00040004e5007388 */ /* 0x0003e20000000800 */
[----:B----4-:R-:W-:-:S03]  /*8290*/  F2FP.BF16.PACK_AB R3, R51, R50 ;  /* 0x000000323303723e */ /* 0x010fc600000010ff */
[----:B------:R3:W-:Y:S04]  /*82a0*/  STS [R234], R6 ;  /* 0x00000006ea007388 */ /* 0x0007e80000000800 */
[----:B------:R4:W-:Y:S01]  /*82b0*/  STS [R234+0x400], R3 ;  /* 0x00040003ea007388 */ /* 0x0009e20000000800 */
[----:B-1----:R-:W-:Y:S02]  /*82c0*/  F2FP.BF16.PACK_AB R4, R53, R52 ;  /* 0x000000343504723e */ /* 0x002fe400000010ff */
[----:B---3--:R-:W-:-:S03]  /*82d0*/  F2FP.BF16.PACK_AB R6, R55, R54 ;  /* 0x000000363706723e */ /* 0x008fc600000010ff */
        /* <DEDUP_REMOVED lines=8> */
[----:B------:R3:W-:Y:S04]  /*8360*/  STS [R232+0x4000], R6 ;  /* 0x00400006e8007388 */ /* 0x0007e80000000800 */
[----:B------:R4:W-:Y:S01]  /*8370*/  STS [R232+0x4400], R3 ;  /* 0x00440003e8007388 */ /* 0x0009e20000000800 */
        /* <DEDUP_REMOVED lines=51> */
[----:B----4-:R-:W-:-:S05]  /*86b0*/  F2FP.BF16.PACK_AB R3, R111, R110 ;  /* 0x0000006e6f03723e */ /* 0x010fca00000010ff */
[----:B------:R3:W-:Y:S04]  /*86c0*/  STS [R234+0x8400], R3 ;  /* 0x00840003ea007388 */ /* 0x0007e80000000800 */
[----:B------:R4:W-:Y:S01]  /*86d0*/  STS [R233+0x8000], R6 ;  /* 0x00800006e9007388 */ /* 0x0009e20000000800 */
[----:B-1----:R-:W-:-:S05]  /*86e0*/  F2FP.BF16.PACK_AB R4, R119, R118 ;  /* 0x000000767704723e */ /* 0x002fca00000010ff */
[----:B------:R1:W-:Y:S01]  /*86f0*/  STS [R233+0x8400], R4 ;  /* 0x00840004e9007388 */ /* 0x0003e20000000800 */
[----:B---3--:R-:W-:-:S03]  /*8700*/  F2FP.BF16.PACK_AB R3, R113, R112 ;  /* 0x000000707103723e */ /* 0x008fc600000010ff */
[----:B------:R-:W-:Y:S01]  /*8710*/  STS [R236+0x8400], R7 ;  /* 0x00840007ec007388 */ /* 0x000fe20000000800 */
[----:B----4-:R-:W-:-:S03]  /*8720*/  IMAD.MOV.U32 R6, RZ, RZ, 0x4 ;  /* 0x00000004ff067424 */ /* 0x010fc600078e00ff */
[----:B------:R3:W-:Y:S01]  /*8730*/  STS [R236+0x8000], R3 ;  /* 0x00800003ec007388 */ /* 0x0007e20000000800 */
[----:B------:R-:W-:-:S04]  /*8740*/  IMAD.WIDE R10, R238, R6, c[0x0][0x500] ;  /* 0x00014000ee0a7625 */ /* 0x000fc800078e0206 */
[----:B-1----:R-:W-:Y:S01]  /*8750*/  IMAD.MOV.U32 R4, RZ, RZ, RZ ;  /* 0x000000ffff047224 */ /* 0x002fe200078e00ff */
[----:B------:R-:W-:Y:S01]  /*8760*/  BAR.SYNC.DEFER_BLOCKING 0x1, 0x100 ;  /* 0x0044000000007b1d */ /* 0x000fe20000010000 */
[----:B---3--:R-:W-:-:S06]  /*8770*/  IMAD.MOV.U32 R3, RZ, RZ, c[0x0][0x388] ;  /* 0x0000e200ff037624 */ /* 0x008fcc00078e00ff */
[----:B------:R1:W5:Y:S04]  /*8780*/  @P2 LDG.E R3, [R8.64] ;  /* 0x0000000608032981 */ /* 0x000368000c1e1900 */
[----:B------:R1:W5:Y:S01]  /*8790*/  @P1 LDG.E R4, [R10.64] ;  /* 0x000000060a041981 */ /* 0x000362000c1e1900 */
[----:B------:R-:W-:-:S04]  /*87a0*/  ISETP.NE.AND P0, PT, R242, RZ, PT ;  /* 0x000000fff200720c */ /* 0x000fc80003f05270 */
[----:B------:R-:W-:Y:S01]  /*87b0*/  SEL R242, R242, c[0x0][0x3d4], P0 ;  /* 0x0000f500f2f27a07 */ /* 0x000fe20000000000 */
[----:B------:R-:W-:Y:S05]  /*87c0*/  @P2 BRA `(.L_x_2517) ;  /* 0x0000004000002947 */ /* 0x000fea0003800000 */
[----:B------:R-:W-:Y:S05]  /*87d0*/  @!P1 BRA `(.L_x_2517) ;  /* 0x0000003000009947 */ /* 0x000fea0003800000 */
[----:B-----5:R3:W4:Y:S04]  /*87e0*/  LDG.E R3, [R10.64] ;  /* 0x000000060a037981 */ /* 0x020728000c1e1900 */
[----:B-1-3--:R-:W4:Y:S02]  /*87f0*/  LDG.E R10, [R10.64+0x4] ;  /* 0x000004060a0a7981 */ /* 0x00af24000c1e1900 */
[----:B----4-:R-:W-:Y:S02]  /*8800*/  IADD3 R3, -R3, R10, RZ ;  /* 0x0000000a03037210 */ /* 0x010fe40007ffe1ff */
.L_x_2517:
[----:B------:R-:W-:Y:S01]  /*8810*/  IMAD.MOV.U32 R22, RZ, RZ, 0x368 ;  /* 0x00000368ff167424 */ /* 0x000fe200078e00ff */
[----:B------:R-:W-:Y:S01]  /*8820*/  ISETP.GT.AND P3, PT, R242, 0x1, PT ;  /* 0x00000001f200780c */ /* 0x000fe20003f64270 */
[----:B------:R-:W-:Y:S01]  /*8830*/  IMAD.MOV.U32 R6, RZ, RZ, c[0x0][0x4e8] ;  /* 0x00013a00ff067624 */ /* 0x000fe200078e00ff */
[----:B------:R-:W-:Y:S01]  /*8840*/  ISETP.NE.U32.AND P0, PT, RZ, c[0x0][0x500], PT ;  /* 0x00014000ff007a0c */ /* 0x000fe20003f05070 */
[----:B-----5:R-:W-:Y:S01]  /*8850*/  IMAD R3, R3, c[0x0][0x4e8], RZ ;  /* 0x00013a0003037a24 */ /* 0x020fe200078e02ff */
[----:B------:R-:W-:-:S02]  /*8860*/  SEL R22, R22, 0x328, P3 ;  /* 0x0000032816167807 */ /* 0x000fc40001800000 */
[----:B------:R-:W-:Y:S01]  /*8870*/  ISETP.NE.AND P2, PT, R6, 0x1, PT ;  /* 0x000000010600780c */ /* 0x000fe20003f45270 */
[----:B------:R-:W-:Y:S01]  /*8880*/  IMAD R6, R193, 0x80, R206 ;  /* 0x00000080c1067824 */ /* 0x000fe200078e02ce */
[----:B------:R-:W3:Y:S01]  /*8890*/  LDC.64 R20, c[0x0][R22+0x170] ;  /* 0x00005c0016147b82 */ /* 0x000ee20000000a00 */
[----:B------:R-:W-:Y:S02]  /*88a0*/  ISETP.NE.AND.EX P0, PT, RZ, c[0x0][0x504], PT, P0 ;  /* 0x00014100ff007a0c */ /* 0x000fe40003f05300 */
[----:B------:R-:W-:Y:S02]  /*88b0*/  IMAD.MOV.U32 R15, RZ, RZ, R6 ;  /* 0x000000ffff0f7224 */ /* 0x000fe400078e0006 */
[----:B------:R-:W-:Y:S02]  /*88c0*/  SEL R238, R238, RZ, !P0 ;  /* 0x000000ffeeee7207 */ /* 0x000fe40004000000 */
[----:B------:R-:W-:Y:S01]  /*88d0*/  SEL R237, R237, RZ, !P0 ;  /* 0x000000ffeded7207 */ /* 0x000fe20004000000 */
[----:B------:R-:W4:Y:S03]  /*88e0*/  LDC.64 R16, c[0x0][R22+0x168] ;  /* 0x00005a0016107b82 */ /* 0x000f260000000a00 */
[----:B------:R-:W-:-:S05]  /*88f0*/  @P2 IMAD.HI.U32 R7, R6, c[0x0][0x4ec], RZ ;  /* 0x00013b0006072a27 */ /* 0x000fca00078e00ff */
[----:B------:R-:W1:Y:S01]  /*8900*/  LDC.64 R18, c[0x0][R22+0x178] ;  /* 0x00005e0016127b82 */ /* 0x000e620000000a00 */
[----:B------:R-:W-:Y:S02]  /*8910*/  @P2 SHF.R.U32.HI R15, RZ, c[0x0][0x4f0], R7 ;  /* 0x00013c00ff0f2a19 */ /* 0x000fe40000011607 */
[----:B------:R-:W-:-:S05]  /*8920*/  SHF.R.S32.HI R7, RZ, 0x1f, R4 ;  /* 0x0000001fff077819 */ /* 0x000fca0000011404 */
[----:B-1----:R-:W1:Y:S01]  /*8930*/  LDC.64 R10, c[0x0][R22+0x160] ;  /* 0x00005800160a7b82 */ /* 0x002e620000000a00 */
[----:B---3--:R-:W-:-:S04]  /*8940*/  IMAD R8, R21, R238, RZ ;  /* 0x000000ee15087224 */ /* 0x008fc800078e02ff */
[C---:B------:R-:W-:Y:S02]  /*8950*/  IMAD R8, R20.reuse, R237, R8 ;  /* 0x000000ed14087224 */ /* 0x040fe400078e0208 */
[----:B------:R-:W-:-:S04]  /*8960*/  IMAD.WIDE.U32 R20, R20, R238, RZ ;  /* 0x000000ee14147225 */ /* 0x000fc800078e00ff */
[----:B----4-:R-:W-:Y:S01]  /*8970*/  IMAD.WIDE.U32 R12, R16, R239, RZ ;  /* 0x000000ef100c7225 */ /* 0x010fe200078e00ff */
[----:B------:R-:W-:-:S03]  /*8980*/  SEL R16, R243, RZ, P3 ;  /* 0x000000fff3107207 */ /* 0x000fc60001800000 */
[----:B------:R-:W-:Y:S01]  /*8990*/  IMAD R9, R17, R239, RZ ;  /* 0x000000ef11097224 */ /* 0x000fe200078e02ff */
[----:B------:R-:W-:Y:S01]  /*89a0*/  IADD3 R14, P1, P0, R20, R12, R4 ;  /* 0x0000000c140e7210 */ /* 0x000fe2000783e004 */
[----:B------:R-:W-:Y:S02]  /*89b0*/  IMAD.IADD R8, R21, 0x1, R8 ;  /* 0x0000000115087824 */ /* 0x000fe400078e0208 */
[----:B------:R-:W-:Y:S02]  /*89c0*/  IMAD.IADD R9, R13, 0x1, R9 ;  /* 0x000000010d097824 */ /* 0x000fe400078e0209 */
[-C--:B------:R-:W-:Y:S02]  /*89d0*/  IMAD R13, R19, R16.reuse, RZ ;  /* 0x00000010130d7224 */ /* 0x080fe400078e02ff */
        /* <DEDUP_REMOVED lines=8> */
[-C--:B-1----:R-:W-:Y:S01]  /*8a60*/  IMAD R9, R11, R12.reuse, RZ ;  /* 0x0000000c0b097224 */ /* 0x082fe200078e02ff */
        /* <DEDUP_REMOVED lines=13> */
[----:B------:R-:W3:Y:S04]  /*8b40*/  SHFL.IDX PT, R11, R9, RZ, 0x1c1f ;  /* 0x001c1fff090b7589 */ /* 0x000ee800000e0000 */
[----:B------:R4:W2:Y:S01]  /*8b50*/  SHFL.IDX PT, R13, R9, 0x1, 0x1c1f ;  /* 0x003c1f00090d7f89 */ /* 0x0008a200000e0000 */
[----:B-1----:R-:W-:-:S05]  /*8b60*/  IMAD R8, R193, 0x80, R207 ;  /* 0x00000080c1087824 */ /* 0x002fca00078e02cf */
[C---:B------:R-:W-:Y:S02]  /*8b70*/  ISETP.GE.OR P1, PT, R8.reuse, R3, P0 ;  /* 0x000000030800720c */ /* 0x040fe40000726670 */
[----:B----4-:R-:W-:-:S04]  /*8b80*/  IADD3 R9, R8, 0x8, RZ ;  /* 0x0000000808097810 */ /* 0x010fc80007ffe0ff */
[----:B------:R-:W-:-:S07]  /*8b90*/  ISETP.GE.OR P0, PT, R9, R3, P0 ;  /* 0x000000030900720c */ /* 0x000fce0000706670 */
[----:B---3--:R1:W-:Y:S01]  /*8ba0*/  @!P1 ST.E [R10.64], R2 ;  /* 0x000000020a009985 */ /* 0x0083e2000c101906 */
[----:B------:R-:W-:-:S05]  /*8bb0*/  ISETP.GE.AND P1, PT, R8, R3, PT ;  /* 0x000000030800720c */ /* 0x000fca0003f26270 */
[----:B--2---:R1:W-:Y:S01]  /*8bc0*/  @!P0 ST.E [R12.64], R5 ;  /* 0x000000050c008985 */ /* 0x0043e2000c101906 */
[----:B------:R-:W-:Y:S01]  /*8bd0*/  ISETP.GE.AND P0, PT, R9, R3, PT ;  /* 0x000000030900720c */ /* 0x000fe20003f06270 */
[----:B------:R-:W-:Y:S05]  /*8be0*/  @P3 BRA `(.L_x_2518) ;  /* 0x000007b000003947 */ /* 0x000fea0003800000 */
[----:B-1----:R-:W-:Y:S01]  /*8bf0*/  IMAD R2, R7, c[0x0][0x3a0], RZ ;  /* 0x0000e80007027a24 */ /* 0x002fe200078e02ff */
[----:B------:R-:W-:Y:S01]  /*8c00*/  SHF.R.S32.HI R5, RZ, 0x1f, R238 ;  /* 0x0000001fff057819 */ /* 0x000fe200000114ee */
[C---:B------:R-:W-:Y:S01]  /*8c10*/  IMAD.WIDE.U32 R6, R4.reuse, c[0x0][0x3a0], RZ ;  /* 0x0000e80004067a25 */ /* 0x040fe200078e00ff */
[----:B------:R1:W2:Y:S03]  /*8c20*/  LDS.128 R52, [R204+0x80] ;  /* 0x00008000cc347984 */ /* 0x0002a60000000c00 */
[----:B------:R-:W-:Y:S01]  /*8c30*/  IMAD R2, R4, c[0x0][0x3a4], R2 ;  /* 0x0000e90004027a24 */ /* 0x000fe200078e0202 */
[----:B------:R1:W3:Y:S01]  /*8c40*/  LDS.128 R48, [R204+0x1080] ;  /* 0x00108000cc307984 */ /* 0x0002e20000000c00 */
[----:B------:R-:W-:-:S03]  /*8c50*/  IMAD R5, R5, c[0x0][0x3f0], RZ ;  /* 0x0000fc0005057a24 */ /* 0x000fc600078e02ff */
[----:B------:R-:W-:Y:S01]  /*8c60*/  IADD3 R7, R7, R2, RZ ;  /* 0x0000000207077210 */ /* 0x000fe20007ffe0ff */
[----:B------:R1:W4:Y:S01]  /*8c70*/  LDS.128 R44, [R204+0x2080] ;  /* 0x00208000cc2c7984 */ /* 0x0003220000000c00 */
[C---:B------:R-:W-:Y:S01]  /*8c80*/  LEA R2, R193.reuse, R209, 0x7 ;  /* 0x000000d1c1027211 */ /* 0x040fe200078e38ff */
[----:B------:R-:W-:Y:S01]  /*8c90*/  IMAD R5, R238, c[0x0][0x3f4], R5 ;  /* 0x0000fd00ee057a24 */ /* 0x000fe200078e0205 */
[----:B------:R-:W-:Y:S01]  /*8ca0*/  LEA R193, R193, R210, 0x7 ;  /* 0x000000d2c1c17211 */ /* 0x000fe200078e38ff */
        /* <DEDUP_REMOVED lines=32> */
.L_x_2582:
[----:B------:R-:W-:Y:S05]  /*8eb0*/  BRA.DIV ~URZ, `(.L_x_2520) ;  /* 0x000035627f007947 */ /* 0x000fea000b800000 */
[----:B------:R4:W2:Y:S02]  /*8ec0*/  SHFL.IDX PT, R2, R56, RZ, 0x181f ;  /* 0x00181fff38027589 */ /* 0x0008a400000e0000 */
.L_x_2583:
        /* <DEDUP_REMOVED lines=15> */
.L_x_2522:
[----:B------:R-:W-:Y:S05]  /*8fc0*/  BSYNC B0 ;  /* 0x0000000000007941 */ /* 0x000fea0003800000 */
.L_x_2521:
[----:B------:R-:W-:Y:S05]  /*8fd0*/  BRA.DIV ~URZ, `(.L_x_2523) ;  /* 0x000034b27f007947 */ /* 0x000fea000b800000 */
[----:B-12---:R1:W2:Y:S04]  /*8fe0*/  SHFL.IDX PT, R20, R4, 0x1, 0x181f ;  /* 0x00381f0004147f89 */ /* 0x0062a800000e0000 */
[----:B------:R1:W4:Y:S02]  /*8ff0*/  SHFL.IDX PT, R5, R56, 0x1, 0x181f ;  /* 0x00381f0038057f89 */ /* 0x00032400000e0000 */
.L_x_2584:
        /* <DEDUP_REMOVED lines=16> */
.L_x_2525:
[----:B------:R-:W-:Y:S05]  /*9100*/  BSYNC B0 ;  /* 0x0000000000007941 */ /* 0x000fea0003800000 */
.L_x_2524:
[----:B------:R-:W-:Y:S05]  /*9110*/  BRA.DIV ~URZ, `(.L_x_2526) ;  /* 0x000034327f007947 */ /* 0x000fea000b800000 */
[----:B--2---:R2:W1:Y:S02]  /*9120*/  SHFL.IDX PT, R16, R4, 0x2, 0x181f ;  /* 0x00581f0004107f89 */ /* 0x00446400000e0000 */
.L_x_2585:
[----:B------:R-:W-:Y:S05]  /*9130*/  BRA.DIV ~URZ, `(.L_x_2527) ;  /* 0x000034827f007947 */ /* 0x000fea000b800000 */
[----:B----4-:R4:W2:Y:S02]  /*9140*/  SHFL.IDX PT, R5, R56, 0x2, 0x181f ;  /* 0x00581f0038057f89 */ /* 0x0108a400000e0000 */
.L_x_2586:
        /* <DEDUP_REMOVED lines=16> */
.L_x_2529:
[----:B------:R-:W-:Y:S05]  /*9250*/  BSYNC B0 ;  /* 0x0000000000007941 */ /* 0x000fea0003800000 */
.L_x_2528:
[----:B------:R-:W-:Y:S05]  /*9260*/  BRA.DIV ~URZ, `(.L_x_2530) ;  /* 0x000033b27f007947 */ /* 0x000fea000b800000 */
[----:B-12---:R-:W1:Y:S04]  /*9270*/  SHFL.IDX PT, R4, R4, 0x3, 0x181f ;  /* 0x00781f0004047f89 */ /* 0x006e6800000e0000 */
[----:B----4-:R-:W2:Y:S02]  /*9280*/  SHFL.IDX PT, R56, R56, 0x3, 0x181f ;  /* 0x00781f0038387f89 */ /* 0x010ea400000e0000 */
.L_x_2587:
[----:B------:R-:W-:-:S04]  /*9290*/  IADD3 R193, R193, 0x60, RZ ;  /* 0x00000060c1c17810 */ /* 0x000fc80007ffe0ff */
[----:B------:R-:W-:-:S13]  /*92a0*/  ISETP.GE.AND P0, PT, R193, R3, PT ;  /* 0x00000003c100720c */ /* 0x000fda0003f06270 */
[----:B------:R-:W-:Y:S05]  /*92b0*/  @P0 BRA `(.L_x_2531) ;  /* 0x00001d8000000947 */ /* 0x000fea0003800000 */
[----:B------:R-:W-:Y:S02]  /*92c0*/  ISETP.GE.AND P1, PT, R212, c[0x0][0x3c8], PT ;  /* 0x0000f200d4007a0c */ /* 0x000fe40003f26270 */
[----:B------:R-:W-:-:S11]  /*92d0*/  ISETP.GE.AND P0, PT, R203, c[0x0][0x3c8], PT ;  /* 0x0000f200cb007a0c */ /* 0x000fd60003f06270 */
[CC--:B--2---:R-:W-:Y:S02]  /*92e0*/  @!P1 LEA R6, P3, R212.reuse, R56.reuse, 0x1 ;  /* 0x00000038d4069211 */ /* 0x0c4fe400078608ff */
[C---:B------:R-:W-:Y:S02]  /*92f0*/  @!P0 LEA R2, P2, R203.reuse, R56, 0x1 ;  /* 0x00000038cb028211 */ /* 0x040fe400078408ff */
        /* <DEDUP_REMOVED lines=10> */
.L_x_2518:
[----:B------:R-:W-:Y:S01]  /*93a0*/  IMAD R7, R7, c[0x0][0x408], RZ ;  /* 0x0001020007077a24 */ /* 0x000fe200078e02ff */
[----:B-1----:R-:W-:Y:S01]  /*93b0*/  SHF.R.S32.HI R2, RZ, 0x1f, R238 ;  /* 0x0000001fff027819 */ /* 0x002fe200000114ee */
[----:B------:R-:W-:-:S04]  /*93c0*/  IMAD.WIDE.U32 R8, R4, c[0x0][0x408], RZ ;  /* 0x0001020004087a25 */ /* 0x000fc800078e00ff */
[----:B------:R-:W-:Y:S01]  /*93d0*/  IMAD R7, R4, c[0x0][0x40c], R7 ;  /* 0x0001030004077a24 */ /* 0x000fe200078e0207 */
[----:B------:R-:W-:Y:S01]  /*93e0*/  MOV R4, R8 ;  /* 0x0000000800047202 */ /* 0x000fe20000000f00 */
[----:B------:R-:W-:Y:S02]  /*93f0*/  IMAD R2, R2, c[0x0][0x440], RZ ;  /* 0x0001100002027a24 */ /* 0x000fe400078e02ff */
[----:B------:R-:W-:Y:S01]  /*9400*/  @P2 IMAD.HI.U32 R3, R6, c[0x0][0x4ec], RZ ;  /* 0x00013b0006032a27 */ /* 0x000fe200078e00ff */
[----:B------:R-:W-:-:S03]  /*9410*/  IADD3 R5, R9, R7, RZ ;  /* 0x0000000709057210 */ /* 0x000fc60007ffe0ff */
[----:B------:R-:W-:Y:S02]  /*9420*/  IMAD R2, R238, c[0x0][0x444], R2 ;  /* 0x00011100ee027a24 */ /* 0x000fe400078e0202 */
[----:B------:R-:W-:-:S04]  /*9430*/  IMAD.WIDE.U32 R4, R239, c[0x0][0x438], R4 ;  /* 0x00010e00ef047a25 */ /* 0x000fc800078e0004 */
[----:B------:R-:W-:-:S04]  /*9440*/  IMAD R5, R239, c[0x0][0x43c], R5 ;  /* 0x00010f00ef057a24 */ /* 0x000fc800078e0205 */
[----:B------:R-:W-:Y:S01]  /*9450*/  IMAD.WIDE.U32 R238, R238, c[0x0][0x440], R4 ;  /* 0x00011000eeee7a25 */ /* 0x000fe200078e0004 */
[----:B------:R-:W-:Y:S02]  /*9460*/  MOV R4, R6 ;  /* 0x0000000600047202 */ /* 0x000fe40000000f00 */
[----:B------:R-:W-:Y:S02]  /*9470*/  @P2 SHF.R.U32.HI R4, RZ, c[0x0][0x4f0], R3 ;  /* 0x00013c00ff042a19 */ /* 0x000fe40000011603 */
        /* <DEDUP_REMOVED lines=21> */
.L_x_2588:
[----:B------:R-:W-:Y:S05]  /*95d0*/  BRA.DIV ~URZ, `(.L_x_2533) ;  /* 0x000031827f007947 */ /* 0x000fea000b800000 */
[----:B------:R3:W4:Y:S02]  /*95e0*/  SHFL.IDX PT, R2, R134, RZ, 0x1c1f ;  /* 0x001c1fff86027589 */ /* 0x00072400000e0000 */
.L_x_2589:
        /* <DEDUP_REMOVED lines=95> */
[-C--:B----4-:R-:W-:Y:S02]  /*9be0*/  @!P1 LEA R6, P2, R8, R2.reuse, 0x2 ;  /* 0x0000000208069211 */ /* 0x090fe400078410ff */
        /* <DEDUP_REMOVED lines=23> */
[CC--:B------:R-:W-:Y:S02]  /*9d60*/  @!P5 LEA R40, P1, R223.reuse, R2.reuse, 0x2 ;  /* 0x00000002df28d211 */ /* 0x0c0fe400078210ff */
[-C--:B------:R-:W-:Y:S02]  /*9d70*/  @!P6 LEA.HI.X R7, R224, R135.reuse, R217, 0x2, P2 ;  /* 0x00000087e007e211 */ /* 0x080fe400010f14d9 */
[-C--:B------:R-:W-:Y:S02]  /*9d80*/  @!P5 LEA.HI.X R41, R223, R135.reuse, R216, 0x2, P1 ;  /* 0x00000087df29d211 */ /* 0x080fe400008f14d8 */
[CC--:B------:R-:W-:Y:S01]  /*9d90*/  @!P3 LEA R44, P1, R221.reuse, R2.reuse, 0x2 ;  /* 0x00000002dd2cb211 */ /* 0x0c0fe200078210ff */
[----:B------:R4:W-:Y:S03]  /*9da0*/  @!P6 ST.E.64 [R6.64], R104 ;  /* 0x000000680600e985 */ /* 0x0009e6000c101b06 */
[----:B------:R-:W-:Y:S01]  /*9db0*/  @!P3 LEA.HI.X R45, R221, R135, R214, 0x2, P1 ;  /* 0x00000087dd2db211 */ /* 0x000fe200008f14d6 */
[----:B------:R4:W-:Y:S01]  /*9dc0*/  @!P5 ST.E.64 [R40.64], R108 ;  /* 0x0000006c2800d985 */ /* 0x0009e2000c101b06 */
[----:B--2---:R-:W-:-:S04]  /*9dd0*/  @!P4 LEA R36, P2, R222, R2, 0x2 ;  /* 0x00000002de24c211 */ /* 0x004fc800078410ff */
[----:B------:R-:W-:-:S05]  /*9de0*/  @!P4 LEA.HI.X R37, R222, R135, R215, 0x2, P2 ;  /* 0x00000087de25c211 */ /* 0x000fca00010f14d7 */
[----:B------:R4:W-:Y:S04]  /*9df0*/  @!P4 ST.E.64 [R36.64], R116 ;  /* 0x000000742400c985 */ /* 0x0009e8000c101b06 */
[----:B------:R4:W-:Y:S02]  /*9e00*/  @!P3 ST.E.64 [R44.64], R112 ;  /* 0x000000702c00b985 */ /* 0x0009e4000c101b06 */
.L_x_2535:
[----:B------:R-:W-:Y:S05]  /*9e10*/  BSYNC B0 ;  /* 0x0000000000007941 */ /* 0x000fea0003800000 */
.L_x_2534:
[----:B------:R-:W-:Y:S05]  /*9e20*/  BRA.DIV ~URZ, `(.L_x_2536) ;  /* 0x000029a27f007947 */ /* 0x000fea000b800000 */
[----:B-1----:R-:W1:Y:S04]  /*9e30*/  SHFL.IDX PT, R133, R133, 0x1, 0x1c1f ;  /* 0x003c1f0085857f89 */ /* 0x002e6800000e0000 */
[----:B---3--:R-:W3:Y:S02]  /*9e40*/  SHFL.IDX PT, R134, R134, 0x1, 0x1c1f ;  /* 0x003c1f0086867f89 */ /* 0x008ee400000e0000 */
.L_x_2590:
[----:B------:R-:W-:Y:S05]  /*9e50*/  @P0 BRA `(.L_x_2531) ;  /* 0x000011e000000947 */ /* 0x000fea0003800000 */
[----:B------:R-:W-:Y:S02]  /*9e60*/  ISETP.GE.AND P1, PT, R34, c[0x0][0x3c8], PT ;  /* 0x0000f20022007a0c */ /* 0x000fe40003f26270 */
[----:B------:R-:W-:-:S02]  /*9e70*/  ISETP.GE.AND P3, PT, R205, c[0x0][0x3c8], PT ;  /* 0x0000f200cd007a0c */ /* 0x000fc40003f66270 */
[----:B------:R-:W-:Y:S02]  /*9e80*/  ISETP.GE.AND P2, PT, R132, c[0x0][0x3c8], PT ;  /* 0x0000f20084007a0c */ /* 0x000fe40003f46270 */
[----:B------:R-:W-:Y:S02]  /*9e90*/  ISETP.GE.AND P6, PT, R30, c[0x0][0x3c8], PT ;  /* 0x0000f2001e007a0c */ /* 0x000fe40003fc6270 */
[----:B------:R-:W-:-:S05]  /*9ea0*/  ISETP.GE.AND P0, PT, R32, c[0x0][0x3c8], PT ;  /* 0x0000f20020007a0c */ /* 0x000fca0003f06270 */
[-C--:B---34-:R-:W-:Y:S02]  /*9eb0*/  @!P1 LEA R6, P4, R34, R134.reuse, 0x2 ;  /* 0x0000008622069211 */ /* 0x098fe400078810ff */
[----:B------:R-:W-:Y:S02]  /*9ec0*/  @!P3 IMAD.MOV.U32 R44, RZ, RZ, R134 ;  /* 0x000000ffff2cb224 */ /* 0x000fe400078e0086 */
[----:B-1----:R-:W-:Y:S01]  /*9ed0*/  @!P3 IMAD.MOV.U32 R45, RZ, RZ, R133 ;  /* 0x000000ffff2db224 */ /* 0x002fe200078e0085 */
[-C--:B------:R-:W-:Y:S02]  /*9ee0*/  @!P2 LEA R36, P5, R132, R134.reuse, 0x2 ;  /* 0x000000868424a211 */ /* 0x080fe400078a10ff */
[-C--:B------:R-:W-:Y:S01]  /*9ef0*/  @!P1 LEA.HI.X R7, R34, R133.reuse, R33, 0x2, P4 ;  /* 0x0000008522079211 */ /* 0x080fe200020f1421 */
[----:B------:R-:W-:Y:S01]  /*9f00*/  @!P3 IMAD.WIDE R44, R205, 0x4, R44 ;  /* 0x00000004cd2cb825 */ /* 0x000fe200078e022c */
[----:B------:R-:W-:Y:S02]  /*9f10*/  @!P6 LEA R34, P4, R30, R134, 0x2 ;  /* 0x000000861e22e211 */ /* 0x000fe400078810ff */
[----:B------:R-:W-:-:S02]  /*9f20*/  @!P2 LEA.HI.X R37, R132, R133, R35, 0x2, P5 ;  /* 0x000000858425a211 */ /* 0x000fc400028f1423 */
[-C--:B------:R-:W-:Y:S01]  /*9f30*/  @!P6 LEA.HI.X R35, R30, R133.reuse, R29, 0x2, P4 ;  /* 0x000000851e23e211 */ /* 0x080fe200020f141d */
[----:B------:R-:W-:Y:S01]  /*9f40*/  @!P3 ST.E.64 [R44.64], R130 ;  /* 0x000000822c00b985 */ /* 0x000fe2000c101b06 */
[----:B------:R-:W-:Y:S02]  /*9f50*/  @!P0 LEA R40, P5, R32, R134, 0x2 ;  /* 0x0000008620288211 */ /* 0x000fe400078a10ff */
[----:B------:R-:W-:Y:S01]  /*9f60*/  ISETP.GE.AND P4, PT, R28, c[0x0][0x3c8], PT ;  /* 0x0000f2001c007a0c */ /* 0x000fe20003f86270 */
[----:B------:R-:W-:Y:S01]  /*9f70*/  @!P2 ST.E.64 [R36.64], R126 ;  /* 0x0000007e2400a985 */ /* 0x000fe2000c101b06 */
[----:B------:R-:W-:Y:S02]  /*9f80*/  ISETP.GE.AND P3, PT, R26, c[0x0][0x3c8], PT ;  /* 0x0000f2001a007a0c */ /* 0x000fe40003f66270 */
[----:B------:R-:W-:Y:S01]  /*9f90*/  @!P0 LEA.HI.X R41, R32, R133, R31, 0x2, P5 ;  /* 0x0000008520298211 */ /* 0x000fe200028f141f */
[----:B------:R1:W-:Y:S01]  /*9fa0*/  @!P1 ST.E.64 [R6.64], R38 ;  /* 0x0000002606009985 */ /* 0x0003e2000c101b06 */
[----:B------:R-:W-:-:S02]  /*9fb0*/  ISETP.GE.AND P2, PT, R24, c[0x0][0x3c8], PT ;  /* 0x0000f20018007a0c */ /* 0x000fc40003f46270 */
[----:B------:R-:W-:Y:S01]  /*9fc0*/  ISETP.GE.AND P1, PT, R22, c[0x0][0x3c8], PT ;  /* 0x0000f20016007a0c */ /* 0x000fe20003f26270 */
[----:B------:R-:W-:Y:S01]  /*9fd0*/  @!P0 ST.E.64 [R40.64], R42 ;  /* 0x0000002a28008985 */ /* 0x000fe2000c101b06 */
[----:B------:R-:W-:-:S03]  /*9fe0*/  ISETP.GE.AND P0, PT, R20, c[0x0][0x3c8], PT ;  /* 0x0000f20014007a0c */ /* 0x000fc60003f06270 */
[----:B------:R-:W-:Y:S02]  /*9ff0*/  @!P6 ST.E.64 [R34.64], R46 ;  /* 0x0000002e2200e985 */ /* 0x000fe4000c101b06 */
[----:B------:R-:W-:-:S04]  /*a000*/  @!P3 LEA R30, P6, R26, R134, 0x2 ;  /* 0x000000861a1eb211 */ /* 0x000fc800078c10ff */
[----:B------:R-:W-:Y:S02]  /*a010*/  @!P3 LEA.HI.X R31, R26, R133, R25, 0x2, P6 ;  /* 0x000000851a1fb211 */ /* 0x000fe400030f1419 */
[-C--:B------:R-:W-:Y:S02]  /*a020*/  @!P1 LEA R26, P6, R22, R134.reuse, 0x2 ;  /* 0x00000086161a9211 */ /* 0x080fe400078c10ff */
[----:B-1----:R-:W-:-:S04]  /*a030*/  @!P4 LEA R6, P5, R28, R134, 0x2 ;  /* 0x000000861c06c211 */ /* 0x002fc800078a10ff */
[-C--:B------:R-:W-:Y:S02]  /*a040*/  @!P4 LEA.HI.X R7, R28, R133.reuse, R27, 0x2, P5 ;  /* 0x000000851c07c211 */ /* 0x080fe400028f141b */
[-C--:B------:R-:W-:Y:S02]  /*a050*/  @!P2 LEA R28, P5, R24, R134.reuse, 0x2 ;  /* 0x00000086181ca211 */ /* 0x080fe400078a10ff */
[-C--:B------:R-:W-:Y:S01]  /*a060*/  @!P1 LEA.HI.X R27, R22, R133.reuse, R21, 0x2, P6 ;  /* 0x00000085161b9211 */ /* 0x080fe200030f1415 */
[----:B------:R1:W-:Y:S01]  /*a070*/  @!P4 ST.E.64 [R6.64], R50 ;  /* 0x000000320600c985 */ /* 0x0003e2000c101b06 */
[----:B------:R-:W-:Y:S02]  /*a080*/  @!P2 LEA.HI.X R29, R24, R133, R23, 0x2, P5 ;  /* 0x00000085181da211 */ /* 0x000fe400028f1417 */
[----:B------:R-:W-:Y:S01]  /*a090*/  @!P0 LEA R24, P5, R20, R134, 0x2 ;  /* 0x0000008614188211 */ /* 0x000fe200078a10ff */
[----:B------:R-:W-:Y:S01]  /*a0a0*/  @!P3 ST.E.64 [R30.64], R54 ;  /* 0x000000361e00b985 */ /* 0x000fe2000c101b06 */
[----:B------:R-:W-:-:S02]  /*a0b0*/  ISETP.GE.AND P6, PT, R18, c[0x0][0x3c8], PT ;  /* 0x0000f20012007a0c */ /* 0x000fc40003fc6270 */
[----:B------:R-:W-:Y:S01]  /*a0c0*/  @!P0 LEA.HI.X R25, R20, R133, R19, 0x2, P5 ;  /* 0x0000008514198211 */ /* 0x000fe200028f1413 */
[----:B------:R-:W-:Y:S01]  /*a0d0*/  @!P2 ST.E.64 [R28.64], R58 ;  /* 0x0000003a1c00a985 */ /* 0x000fe2000c101b06 */
[----:B------:R-:W-:Y:S02]  /*a0e0*/  ISETP.GE.AND P5, PT, R16, c[0x0][0x3c8], PT ;  /* 0x0000f20010007a0c */ /* 0x000fe40003fa6270 */
[----:B------:R-:W-:Y:S01]  /*a0f0*/  ISETP.GE.AND P3, PT, R12, c[0x0][0x3c8], PT ;  /* 0x0000f2000c007a0c */ /* 0x000fe20003f66270 */
[----:B------:R-:W-:Y:S01]  /*a100*/  @!P1 ST.E.64 [R26.64], R62 ;  /* 0x0000003e1a009985 */ /* 0x000fe2000c101b06 */
[----:B------:R-:W-:Y:S02]  /*a110*/  ISETP.GE.AND P4, PT, R14, c[0x0][0x3c8], PT ;  /* 0x0000f2000e007a0c */ /* 0x000fe40003f86270 */
[----:B------:R-:W-:Y:S01]  /*a120*/  ISETP.GE.AND P2, PT, R10, c[0x0][0x3c8], PT ;  /* 0x0000f2000a007a0c */ /* 0x000fe20003f46270 */
[----:B------:R-:W-:Y:S02]  /*a130*/  @!P0 ST.E.64 [R24.64], R66 ;  /* 0x0000004218008985 */ /* 0x000fe4000c101b06 */
[----:B-1----:R-:W-:-:S04]  /*a140*/  @!P6 LEA R6, P1, R18, R134, 0x2 ;  /* 0x000000861206e211 */ /* 0x002fc800078210ff */
[-C--:B------:R-:W-:Y:S02]  /*a150*/  @!P6 LEA.HI.X R7, R18, R133.reuse, R17, 0x2, P1 ;  /* 0x000000851207e211 */ /* 0x080fe400008f1411 */
[-C--:B------:R-:W-:Y:S02]  /*a160*/  @!P5 LEA R18, P0, R16, R134.reuse, 0x2 ;  /* 0x000000861012d211 */ /* 0x080fe400078010ff */
[----:B------:R-:W-:Y:S01]  /*a170*/  ISETP.GE.AND P1, PT, R8, c[0x0][0x3c8], PT ;  /* 0x0000f20008007a0c */ /* 0x000fe20003f26270 */
[----:B------:R1:W-:Y:S01]  /*a180*/  @!P6 ST.E.64 [R6.64], R70 ;  /* 0x000000460600e985 */ /* 0x0003e2000c101b06 */
[----:B------:R-:W-:Y:S02]  /*a190*/  @!P5 LEA.HI.X R19, R16, R133, R15, 0x2, P0 ;  /* 0x000000851013d211 */ /* 0x000fe400000f140f */
[----:B------:R-:W-:-:S03]  /*a1a0*/  @!P3 LEA R16, P0, R12, R134, 0x2 ;  /* 0x000000860c10b211 */ /* 0x000fc600078010ff */
[----:B------:R-:W-:Y:S01]  /*a1b0*/  @!P5 ST.E.64 [R18.64], R74 ;  /* 0x0000004a1200d985 */ /* 0x000fe2000c101b06 */
[----:B------:R-:W-:Y:S02]  /*a1c0*/  @!P3 LEA.HI.X R17, R12, R133, R11, 0x2, P0 ;  /* 0x000000850c11b211 */ /* 0x000fe400000f140b */
[----:B------:R-:W-:-:S13]  /*a1d0*/  ISETP.GE.AND P0, PT, R228, c[0x0][0x3c8], PT ;  /* 0x0000f200e4007a0c */ /* 0x000fda0003f06270 */
[----:B------:R-:W-:-:S04]  /*a1e0*/  @!P0 LEA R2, P5, R228, R134, 0x2 ;  /* 0x00000086e4028211 */ /* 0x000fc800078a10ff */
[----:B------:R-:W-:Y:S02]  /*a1f0*/  @!P0 LEA.HI.X R3, R228, R133, R3, 0x2, P5 ;  /* 0x00000085e4038211 */ /* 0x000fe400028f1403 */
[----:B------:R-:W-:Y:S02]  /*a200*/  ISETP.GE.AND P5, PT, R225, c[0x0][0x3c8], PT ;  /* 0x0000f200e1007a0c */ /* 0x000fe40003fa6270 */
[----:B-1----:R-:W-:-:S04]  /*a210*/  @!P4 LEA R6, P6, R14, R134, 0x2 ;  /* 0x000000860e06c211 */ /* 0x002fc800078c10ff */
[----:B------:R-:W-:Y:S02]  /*a220*/  @!P4 LEA.HI.X R7, R14, R133, R13, 0x2, P6 ;  /* 0x000000850e07c211 */ /* 0x000fe400030f140d */
[----:B------:R-:W-:-:S03]  /*a230*/  @!P2 LEA R14, P6, R10, R134, 0x2 ;  /* 0x000000860a0ea211 */ /* 0x000fc600078c10ff */
[----:B------:R-:W-:Y:S01]  /*a240*/  @!P4 ST.E.64 [R6.64], R78 ;  /* 0x0000004e0600c985 */ /* 0x000fe2000c101b06 */
[----:B------:R-:W-:Y:S02]  /*a250*/  ISETP.GE.AND P4, PT, R227, c[0x0][0x3c8], PT ;  /* 0x0000f200e3007a0c */ /* 0x000fe40003f86270 */
[-C--:B------:R-:W-:Y:S01]  /*a260*/  @!P2 LEA.HI.X R15, R10, R133.reuse, R9, 0x2, P6 ;  /* 0x000000850a0fa211 */ /* 0x080fe200030f1409 */
[----:B------:R-:W-:Y:S01]  /*a270*/  @!P3 ST.E.64 [R16.64], R82 ;  /* 0x000000521000b985 */ /* 0x000fe2000c101b06 */
[----:B------:R-:W-:Y:S02]  /*a280*/  @!P1 LEA R10, P6, R8, R134, 0x2 ;  /* 0x00000086080a9211 */ /* 0x000fe400078c10ff */
[----:B------:R-:W-:Y:S01]  /*a290*/  ISETP.GE.AND P3, PT, R226, c[0x0][0x3c8], PT ;  /* 0x0000f200e2007a0c */ /* 0x000fe20003f66270 */
[----:B------:R-:W-:Y:S01]  /*a2a0*/  @!P2 ST.E.64 [R14.64], R86 ;  /* 0x000000560e00a985 */ /* 0x000fe2000c101b06 */
[----:B------:R-:W-:Y:S02]  /*a2b0*/  @!P1 LEA.HI.X R11, R8, R133, R4, 0x2, P6 ;  /* 0x00000085080b9211 */ /* 0x000fe400030f1404 */
[----:B------:R-:W-:-:S03]  /*a2c0*/  ISETP.GE.AND P2, PT, R224, c[0x0][0x3c8], PT ;  /* 0x0000f200e0007a0c */ /* 0x000fc60003f46270 */
[----:B------:R-:W-:Y:S01]  /*a2d0*/  @!P1 ST.E.64 [R10.64], R90 ;  /* 0x0000005a0a009985 */ /* 0x000fe2000c101b06 */
[----:B------:R-:W-:-:S03]  /*a2e0*/  ISETP.GE.AND P1, PT, R223, c[0x0][0x3c8], PT ;  /* 0x0000f200df007a0c */ /* 0x000fc60003f26270 */
[----:B------:R1:W-:Y:S01]  /*a2f0*/  @!P0 ST.E.64 [R2.64], R94 ;  /* 0x0000005e02008985 */ /* 0x0003e2000c101b06 */
[----:B------:R-:W-:-:S04]  /*a300*/  @!P4 LEA R4, P0, R227, R134, 0x2 ;  /* 0x00000086e304c211 */ /* 0x000fc800078010ff */
[----:B------:R-:W-:Y:S02]  /*a310*/  @!P4 LEA.HI.X R5, R227, R133, R220, 0x2, P0 ;  /* 0x00000085e305c211 */ /* 0x000fe400000f14dc */
[----:B------:R-:W-:-:S03]  /*a320*/  ISETP.GE.AND P0, PT, R222, c[0x0][0x3c8], PT ;  /* 0x0000f200de007a0c */ /* 0x000fc60003f06270 */
[----:B------:R3:W-:Y:S01]  /*a330*/  @!P4 ST.E.64 [R4.64], R98 ;  /* 0x000000620400c985 */ /* 0x0007e2000c101b06 */
[----:B-1----:R-:W-:-:S04]  /*a340*/  @!P3 LEA R2, P6, R226, R134, 0x2 ;  /* 0x00000086e202b211 */ /* 0x002fc800078c10ff */
[----:B------:R-:W-:Y:S02]  /*a350*/  @!P3 LEA.HI.X R3, R226, R133, R219, 0x2, P6 ;  /* 0x00000085e203b211 */ /* 0x000fe400030f14db */
[----:B------:R-:W-:-:S03]  /*a360*/  @!P2 LEA R8, P6, R224, R134, 0x2 ;  /* 0x00000086e008a211 */ /* 0x000fc600078c10ff */
[----:B------:R1:W-:Y:S01]  /*a370*/  @!P3 ST.E.64 [R2.64], R102 ;  /* 0x000000660200b985 */ /* 0x0003e2000c101b06 */
[-C--:B---3--:R-:W-:Y:S02]  /*a380*/  @!P5 LEA R4, P4, R225, R134.reuse, 0x2 ;  /* 0x00000086e104d211 */ /* 0x088fe400078810ff */
[-C--:B------:R-:W-:Y:S02]  /*a390*/  @!P1 LEA R6, P3, R223, R134.reuse, 0x2 ;  /* 0x00000086df069211 */ /* 0x080fe400078610ff */
[-C--:B------:R-:W-:Y:S02]  /*a3a0*/  @!P5 LEA.HI.X R5, R225, R133.reuse, R218, 0x2, P4 ;  /* 0x00000085e105d211 */ /* 0x080fe400020f14da */
[-C--:B------:R-:W-:Y:S02]  /*a3b0*/  @!P2 LEA.HI.X R9, R224, R133.reuse, R217, 0x2, P6 ;  /* 0x00000085e009a211 */ /* 0x080fe400030f14d9 */
[----:B------:R-:W-:Y:S01]  /*a3c0*/  @!P1 LEA.HI.X R7, R223, R133, R216, 0x2, P3 ;  /* 0x00000085df079211 */ /* 0x000fe200018f14d8 */
[----:B------:R3:W-:Y:S04]  /*a3d0*/  @!P5 ST.E.64 [R4.64], R122 ;  /* 0x0000007a0400d985 */ /* 0x0007e8000c101b06 */
[----:B------:R3:W-:Y:S04]  /*a3e0*/  @!P2 ST.E.64 [R8.64], R106 ;  /* 0x0000006a0800a985 */ /* 0x0007e8000c101b06 */
[----:B------:R3:W-:Y:S01]  /*a3f0*/  @!P1 ST.E.64 [R6.64], R110 ;  /* 0x0000006e06009985 */ /* 0x0007e2000c101b06 */
[----:B-1----:R-:W-:-:S04]  /*a400*/  @!P0 LEA R2, P4, R222, R134, 0x2 ;  /* 0x00000086de028211 */ /* 0x002fc800078810ff */
[----:B------:R-:W-:-:S05]  /*a410*/  @!P0 LEA.HI.X R3, R222, R133, R215, 0x2, P4 ;  /* 0x00000085de038211 */ /* 0x000fca00020f14d7 */
[----:B------:R3:W-:Y:S01]  /*a420*/  @!P0 ST.E.64 [R2.64], R118 ;  /* 0x0000007602008985 */ /* 0x0007e2000c101b06 */
[----:B------:R-:W-:-:S13]  /*a430*/  ISETP.GE.AND P0, PT, R221, c[0x0][0x3c8], PT ;  /* 0x0000f200dd007a0c */ /* 0x000fda0003f06270 */
[----:B------:R-:W-:Y:S05]  /*a440*/  @P0 BRA `(.L_x_2531) ;  /* 0x00000bf000000947 */ /* 0x000fea0003800000 */
[----:B------:R-:W-:-:S04]  /*a450*/  LEA R134, P0, R221, R134, 0x2 ;  /* 0x00000086dd867211 */ /* 0x000fc800078010ff */
[----:B--2---:R-:W-:-:S05]  /*a460*/  LEA.HI.X R135, R221, R133, R214, 0x2, P0 ;  /* 0x00000085dd877211 */ /* 0x004fca00000f14d6 */
[----:B------:R1:W-:Y:S01]  /*a470*/  ST.E.64 [R134.64], R114 ;  /* 0x0000007286007985 */ /* 0x0003e2000c101b06 */
[----:B------:R-:W-:Y:S05]  /*a480*/  BRA `(.L_x_2531) ;  /* 0x00000bb000007947 */ /* 0x000fea0003800000 */
.L_x_2516:
        /* <DEDUP_REMOVED lines=17> */
[----:B---34-:R-:W2:Y:S02]  /*a5a0*/  LDG.E R4, [R4.64+0x4] ;  /* 0x0000040604047981 */ /* 0x018ea4000c1e1900 */
[----:B--2---:R-:W-:Y:S02]  /*a5b0*/  IADD3 R3, -R3, R4, RZ ;  /* 0x0000000403037210 */ /* 0x004fe40007ffe1ff */
.L_x_2537:
[----:B------:R-:W-:Y:S01]  /*a5c0*/  ISETP.GT.AND P0, PT, R201, 0x7f, PT ;  /* 0x0000007fc900780c */ /* 0x000fe20003f04270 */
[----:B------:R-:W-:Y:S01]  /*a5d0*/  BSSY B0, `(.L_x_2538) ;  /* 0x0000034000007945 */ /* 0x000fe20003800000 */
[----:B------:R-:W-:Y:S02]  /*a5e0*/  SEL R238, R238, RZ, !P2 ;  /* 0x000000ffeeee7207 */ /* 0x000fe40005000000 */
[----:B------:R-:W-:-:S02]  /*a5f0*/  SEL R237, R237, RZ, !P2 ;  /* 0x000000ffeded7207 */ /* 0x000fc40005000000 */
[----:B---3-5:R-:W-:-:S07]  /*a600*/  SHF.R.S32.HI R5, RZ, 0x1f, R2 ;  /* 0x0000001fff057819 */ /* 0x028fce0000011402 */
[----:B------:R-:W-:Y:S05]  /*a610*/  @P0 BRA `(.L_x_2539) ;  /* 0x000002f000000947 */ /* 0x000fea0003800000 */
[----:B------:R-:W-:Y:S01]  /*a620*/  IMAD R6, R3, c[0x0][0x4e8], RZ ;  /* 0x00013a0003067a24 */ /* 0x000fe200078e02ff */
[----:B------:R-:W-:-:S04]  /*a630*/  LEA R4, R193, R201, 0x7 ;  /* 0x000000c9c1047211 */ /* 0x000fc800078e38ff */
        /* <DEDUP_REMOVED lines=8> */
[----:B------:R-:W3:Y:S01]  /*a6c0*/  LDC.64 R18, c[0x0][R20+0x170] ;  /* 0x00005c0014127b82 */ /* 0x000ee20000000a00 */
[----:B------:R-:W-:-:S07]  /*a6d0*/  SEL R243, R243, RZ, P2 ;  /* 0x000000fff3f37207 */ /* 0x000fce0001000000 */
[----:B------:R-:W4:Y:S03]  /*a6e0*/  LDC.64 R12, c[0x0][R20+0x168] ;  /* 0x00005a00140c7b82 */ /* 0x000f260000000a00 */
[----:B------:R-:W-:-:S05]  /*a6f0*/  @P0 IMAD.HI.U32 R8, R4, c[0x0][0x4ec], RZ ;  /* 0x00013b0004080a27 */ /* 0x000fca00078e00ff */
[----:B------:R-:W5:Y:S01]  /*a700*/  LDC.64 R16, c[0x0][R20+0x178] ;  /* 0x00005e0014107b82 */ /* 0x000f620000000a00 */
[----:B------:R-:W-:-:S05]  /*a710*/  @P0 SHF.R.U32.HI R9, RZ, c[0x0][0x4f0], R8 ;  /* 0x00013c00ff090a19 */ /* 0x000fca0000011608 */
[----:B------:R-:W-:Y:S02]  /*a720*/  IMAD.MOV R8, RZ, RZ, -R9 ;  /* 0x000000ffff087224 */ /* 0x000fe400078e0a09 */
[----:B------:R-:W1:Y:S02]  /*a730*/  LDC.64 R14, c[0x0][R20+0x160] ;  /* 0x00005800140e7b82 */ /* 0x000e640000000a00 */
[----:B------:R-:W-:Y:S02]  /*a740*/  IMAD R8, R8, c[0x0][0x4e8], R4 ;  /* 0x00013a0008087a24 */ /* 0x000fe400078e0204 */
[-C--:B---3--:R-:W-:Y:S02]  /*a750*/  IMAD R6, R19, R238.reuse, RZ ;  /* 0x000000ee13067224 */ /* 0x088fe400078e02ff */
[----:B-1----:R-:W-:-:S04]  /*a760*/  IMAD.WIDE.U32 R10, R18, R238, RZ ;  /* 0x000000ee120a7225 */ /* 0x002fc800078e00ff */
[----:B------:R-:W-:Y:S02]  /*a770*/  IMAD R6, R18, R237, R6 ;  /* 0x000000ed12067224 */ /* 0x000fe400078e0206 */
[-C--:B----4-:R-:W-:Y:S02]  /*a780*/  IMAD R7, R13, R239.reuse, RZ ;  /* 0x000000ef0d077224 */ /* 0x090fe400078e02ff */
[----:B------:R-:W-:Y:S01]  /*a790*/  IMAD.WIDE.U32 R12, R12, R239, RZ ;  /* 0x000000ef0c0c7225 */ /* 0x000fe200078e00ff */
[----:B------:R-:W-:-:S03]  /*a7a0*/  IADD3 R6, R11, R6, RZ ;  /* 0x000000060b067210 */ /* 0x000fc60007ffe0ff */
[----:B------:R-:W-:Y:S01]  /*a7b0*/  IMAD.IADD R7, R13, 0x1, R7 ;  /* 0x000000010d077824 */ /* 0x000fe200078e0207 */
[----:B------:R-:W-:Y:S01]  /*a7c0*/  IADD3 R12, P1, P0, R10, R12, R2 ;  /* 0x0000000c0a0c7210 */ /* 0x000fe2000783e002 */
[-C--:B-----5:R-:W-:Y:S02]  /*a7d0*/  IMAD R10, R17, R243.reuse, RZ ;  /* 0x000000f3110a7224 */ /* 0x0a0fe400078e02ff */
[----:B------:R-:W-:Y:S01]  /*a7e0*/  IMAD.WIDE.U32 R16, R16, R243, RZ ;  /* 0x000000f310107225 */ /* 0x000fe200078e00ff */
[----:B------:R-:W-:Y:S02]  /*a7f0*/  IADD3.X R6, R6, R7, R5, P1, P0 ;  /* 0x0000000706067210 */ /* 0x000fe40000fe0405 */
[----:B------:R-:W-:Y:S02]  /*a800*/  SHF.R.S32.HI R7, RZ, 0x1f, R8 ;  /* 0x0000001fff077819 */ /* 0x000fe40000011408 */
[----:B------:R-:W-:Y:S01]  /*a810*/  IADD3 R12, P1, P0, R9, R12, R16 ;  /* 0x0000000c090c7210 */ /* 0x000fe2000783e010 */
[----:B------:R-:W-:Y:S01]  /*a820*/  IMAD R4, R15, R8, RZ ;  /* 0x000000080f047224 */ /* 0x000fe200078e02ff */
        /* <DEDUP_REMOVED lines=14> */
.L_x_2539:
[----:B------:R-:W-:Y:S05]  /*a910*/  BSYNC B0 ;  /* 0x0000000000007941 */ /* 0x000fea0003800000 */
.L_x_2538:
        /* <DEDUP_REMOVED lines=8> */
[----:B------:R-:W-:Y:S01]  /*a9a0*/  IMAD R237, R237, c[0x0][0x3f0], RZ ;  /* 0x0000fc00eded7a24 */ /* 0x000fe200078e02ff */
[----:B------:R-:W-:Y:S02]  /*a9b0*/  LEA R193, R193, R210, 0x7 ;  /* 0x000000d2c1c17211 */ /* 0x000fe400078e38ff */
[----:B------:R-:W-:Y:S01]  /*a9c0*/  IADD3 R7, R7, R5, RZ ;  /* 0x0000000507077210 */ /* 0x000fe20007ffe0ff */
[----:B------:R-:W-:Y:S01]  /*a9d0*/  IMAD R237, R238, c[0x0][0x3f4], R237 ;  /* 0x0000fd00eeed7a24 */ /* 0x000fe200078e02ed */
[----:B------:R-:W-:-:S03]  /*a9e0*/  MOV R5, R2 ;  /* 0x0000000200057202 */ /* 0x000fc60000000f00 */
[----:B------:R-:W-:-:S04]  /*a9f0*/  @P0 IMAD.HI.U32 R4, R2, c[0x0][0x4ec], RZ ;  /* 0x00013b0002040a27 */ /* 0x000fc800078e00ff */
[----:B------:R-:W-:Y:S01]  /*aa00*/  IMAD.WIDE.U32 R6, R239, c[0x0][0x3e8], R6 ;  /* 0x0000fa00ef067a25 */ /* 0x000fe200078e0006 */
[----:B------:R-:W-:-:S03]  /*aa10*/  @P0 SHF.R.U32.HI R5, RZ, c[0x0][0x4f0], R4 ;  /* 0x00013c00ff050a19 */ /* 0x000fc60000011604 */
[----:B------:R-:W-:Y:S01]  /*aa20*/  IMAD R7, R239, c[0x0][0x3ec], R7 ;  /* 0x0000fb00ef077a24 */ /* 0x000fe200078e0207 */
[----:B------:R-:W-:-:S03]  /*aa30*/  SHF.R.S32.HI R4, RZ, 0x1f, R5 ;  /* 0x0000001fff047819 */ /* 0x000fc60000011405 */
[----:B------:R-:W-:Y:S01]  /*aa40*/  IMAD.WIDE.U32 R238, R238, c[0x0][0x3f0], R6 ;  /* 0x0000fc00eeee7a25 */ /* 0x000fe200078e0006 */
[----:B------:R-:W-:-:S03]  /*aa50*/  IADD3 R6, -R5, RZ, RZ ;  /* 0x000000ff05067210 */ /* 0x000fc60007ffe1ff */
        /* <DEDUP_REMOVED lines=15> */
[----:B------:R1:W3:Y:S02]  /*ab50*/  SHFL.IDX PT, R9, R8, RZ, 0x181f ;  /* 0x00181fff08097589 */ /* 0x0002e400000e0000 */
.L_x_2591:
[----:B------:R-:W-:Y:S05]  /*ab60*/  BRA.DIV ~URZ, `(.L_x_2541) ;  /* 0x00001da27f007947 */ /* 0x000fea000b800000 */
[----:B------:R4:W1:Y:S02]  /*ab70*/  SHFL.IDX PT, R2, R4, RZ, 0x181f ;  /* 0x00181fff04027589 */ /* 0x00086400000e0000 */
.L_x_2592:
        /* <DEDUP_REMOVED lines=16> */
.L_x_2543:
[----:B------:R-:W-:Y:S05]  /*ac80*/  BSYNC B0 ;  /* 0x0000000000007941 */ /* 0x000fea0003800000 */
.L_x_2542:
[----:B------:R-:W-:Y:S05]  /*ac90*/  BRA.DIV ~URZ, `(.L_x_2544) ;  /* 0x00001ce27f007947 */ /* 0x000fea000b800000 */
[----:B---3--:R3:W2:Y:S04]  /*aca0*/  SHFL.IDX PT, R9, R8, 0x1, 0x181f ;  /* 0x00381f0008097f89 */ /* 0x0086a800000e0000 */
[----:B-1----:R3:W1:Y:S02]  /*acb0*/  SHFL.IDX PT, R2, R4, 0x1, 0x181f ;  /* 0x00381f0004027f89 */ /* 0x00266400000e0000 */
.L_x_2593:
        /* <DEDUP_REMOVED lines=16> */
.L_x_2546:
[----:B------:R-:W-:Y:S05]  /*adc0*/  BSYNC B0 ;  /* 0x0000000000007941 */ /* 0x000fea0003800000 */
.L_x_2545:
[----:B------:R-:W-:Y:S05]  /*add0*/  BRA.DIV ~URZ, `(.L_x_2547) ;  /* 0x00001c727f007947 */ /* 0x000fea000b800000 */
[----:B--2---:R2:W3:Y:S02]  /*ade0*/  SHFL.IDX PT, R9, R8, 0x2, 0x181f ;  /* 0x00581f0008097f89 */ /* 0x0044e400000e0000 */
.L_x_2594:
[----:B------:R-:W-:Y:S05]  /*adf0*/  BRA.DIV ~URZ, `(.L_x_2548) ;  /* 0x00001cc27f007947 */ /* 0x000fea000b800000 */
[----:B-1----:R1:W2:Y:S02]  /*ae00*/  SHFL.IDX PT, R2, R4, 0x2, 0x181f ;  /* 0x00581f0004027f89 */ /* 0x0022a400000e0000 */
.L_x_2595:
        /* <DEDUP_REMOVED lines=16> */
.L_x_2550:
[----:B------:R-:W-:Y:S05]  /*af10*/  BSYNC B0 ;  /* 0x0000000000007941 */ /* 0x000fea0003800000 */
.L_x_2549:
[----:B------:R-:W-:Y:S05]  /*af20*/  BRA.DIV ~URZ, `(.L_x_2551) ;  /* 0x00001c027f007947 */ /* 0x000fea000b800000 */
[----:B--23--:R-:W2:Y:S04]  /*af30*/  SHFL.IDX PT, R8, R8, 0x3, 0x181f ;  /* 0x00781f0008087f89 */ /* 0x00cea800000e0000 */
[----:B-1--4-:R-:W1:Y:S02]  /*af40*/  SHFL.IDX PT, R4, R4, 0x3, 0x181f ;  /* 0x00781f0004047f89 */ /* 0x012e6400000e0000 */
.L_x_2596:
        /* <DEDUP_REMOVED lines=15> */
.L_x_2531:
[----:B------:R-:W-:Y:S05]  /*b040*/  BSYNC B1 ;  /* 0x0000000000017941 */ /* 0x000fea0003800000 */
.L_x_2515:
[----:B------:R-:W-:-:S13]  /*b050*/  ISETP.NE.AND P0, PT, R211, RZ, PT ;  /* 0x000000ffd300720c */ /* 0x000fda0003f05270 */
[----:B------:R-:W-:Y:S01]  /*b060*/  @P0 WARPSYNC 0xffffffff ;  /* 0xffffffff00000948 */ /* 0x000fe20003800000 */
[----:B------:R-:W-:Y:S06]  /*b070*/  @P0 BAR.SYNC.DEFER_BLOCKING 0x5, 0x100 ;  /* 0x0144000000000b1d */ /* 0x000fec0000010000 */
[----:B------:R-:W4:Y:S04]  /*b080*/  @P0 LDS.128 R192, [0x18100] ;  /* 0x01810000ffc00984 */ /* 0x000f280000000c00 */
[----:B------:R-:W-:Y:S06]  /*b090*/  @P0 BAR.ARV 0x4, 0x100 ;  /* 0x0104000000000b1d */ /* 0x000fec0000002000 */
[----:B------:R-:W-:Y:S05]  /*b0a0*/  @P0 BRA `(.L_x_2552) ;  /* 0x00000a5000000947 */ /* 0x000fea0003800000 */
[----:B-1-3--:R-:W-:Y:S01]  /*b0b0*/  LOP3.LUT R3, R201, 0x1f, RZ, 0xc0, !PT ;  /* 0x0000001fc9037812 */ /* 0x00afe200078ec0ff */
[----:B--2---:R-:W-:-:S03]  /*b0c0*/  IMAD.MOV.U32 R8, RZ, RZ, RZ ;  /* 0x000000ffff087224 */ /* 0x004fc600078e00ff */
[----:B------:R-:W-:Y:S01]  /*b0d0*/  ISETP.NE.AND P5, PT, R3, 0x1f, PT ;  /* 0x0000001f0300780c */ /* 0x000fe20003fa5270 */
[----:B------:R-:W-:Y:S10]  /*b0e0*/  BRA.DIV ~URZ, `(.L_x_2553) ;  /* 0x00001b127f007947 */ /* 0x000ff4000b800000 */
[----:B------:R1:W2:Y:S02]  /*b0f0*/  SHFL.IDX PT, R4, R0, RZ, 0x1f ;  /* 0x00001fff00047589 */ /* 0x0002a400000e0000 */
.L_x_2597:
[----:B------:R-:W-:Y:S05]  /*b100*/  BRA.DIV ~URZ, `(.L_x_2554) ;  /* 0x00001b627f007947 */ /* 0x000fea000b800000 */
[----:B-1----:R-:W1:Y:S02]  /*b110*/  SHFL.IDX PT, R0, R0, 0x1, 0x1f ;  /* 0x00201f0000007f89 */ /* 0x002e6400000e0000 */
.L_x_2598:
[----:B----4-:R-:W-:Y:S02]  /*b120*/  IMAD.IADD R6, R195, 0x1, R3 ;  /* 0x00000001c3067824 */ /* 0x010fe400078e0203 */
        /* <DEDUP_REMOVED lines=17> */
.L_x_2599:
        /* <DEDUP_REMOVED lines=16> */
.L_x_2600:
[----:B----4-:R-:W-:Y:S01]  /*b340*/  IMAD R2, R2, c[0x0][0x538], RZ ;  /* 0x00014e0002027a24 */ /* 0x010fe200078e02ff */
[----:B------:R-:W-:Y:S04]  /*b350*/  BSSY B1, `(.L_x_2557) ;  /* 0x0000075000017945 */ /* 0x000fe80003800000 */
[----:B-1----:R-:W-:-:S04]  /*b360*/  IADD3 R192, R2, R0, RZ ;  /* 0x0000000002c07210 */ /* 0x002fc80007ffe0ff */
[----:B--2---:R-:W-:-:S13]  /*b370*/  ISETP.GT.AND P6, PT, R192, R4, PT ;  /* 0x00000004c000720c */ /* 0x004fda0003fc4270 */
[----:B------:R-:W-:Y:S05]  /*b380*/  @P6 BRA `(.L_x_2558) ;  /* 0x0000023000006947 */ /* 0x000fea0003800000 */
.L_x_2562:
[----:B------:R-:W-:-:S04]  /*b390*/  IADD3 R195, R195, 0x1f, RZ ;  /* 0x0000001fc3c37810 */ /* 0x000fc80007ffe0ff */
[----:B------:R-:W-:-:S13]  /*b3a0*/  ISETP.GE.AND P6, PT, R195, c[0x0][0x53c], PT ;  /* 0x00014f00c3007a0c */ /* 0x000fda0003fc6270 */
[----:B------:R-:W-:Y:S05]  /*b3b0*/  @P6 BRA `(.L_x_2559) ;  /* 0x000006a000006947 */ /* 0x000fea0003800000 */
[----:B------:R-:W-:Y:S01]  /*b3c0*/  IADD3 R5, R195, R3, RZ ;  /* 0x00000003c3057210 */ /* 0x000fe20007ffe0ff */
[----:B------:R-:W-:-:S03]  /*b3d0*/  CS2R R8, SRZ ;  /* 0x0000000000087805 */ /* 0x000fc6000001ff00 */
[----:B------:R-:W-:-:S13]  /*b3e0*/  ISETP.GE.OR P6, PT, R5, c[0x0][0x53c], !P5 ;  /* 0x00014f0005007a0c */ /* 0x000fda0006fc6670 */
[----:B------:R-:W-:Y:S02]  /*b3f0*/  @!P6 MOV R2, 0x4 ;  /* 0x000000040002e802 */ /* 0x000fe40000000f00 */
[----:B------:R-:W-:-:S03]  /*b400*/  @!P6 MOV R0, 0x4 ;  /* 0x000000040000e802 */ /* 0x000fc60000000f00 */
[----:B------:R-:W-:-:S04]  /*b410*/  @!P6 IMAD.WIDE R6, R5, R2, c[0x0][0x580] ;  /* 0x000160000506e625 */ /* 0x000fc800078e0202 */
[----:B---3--:R-:W-:Y:S01]  /*b420*/  @!P6 IMAD.WIDE R10, R5, R0, c[0x0][0x578] ;  /* 0x00015e00050ae625 */ /* 0x008fe200078e0200 */
[----:B------:R-:W2:Y:S04]  /*b430*/  @!P6 LDG.E R9, [R6.64] ;  /* 0x000000060609e981 */ /* 0x000ea8000c1e1900 */
[----:B------:R-:W2:Y:S02]  /*b440*/  @!P6 LDG.E R8, [R10.64] ;  /* 0x000000060a08e981 */ /* 0x000ea4000c1e1900 */
[----:B--2---:R-:W-:Y:S01]  /*b450*/  IMAD R0, R8, R9, RZ ;  /* 0x0000000908007224 */ /* 0x004fe200078e02ff */
[----:B------:R-:W-:Y:S05]  /*b460*/  BRA.DIV ~URZ, `(.L_x_2560) ;  /* 0x00001a727f007947 */ /* 0x000fea000b800000 */
[----:B------:R1:W2:Y:S02]  /*b470*/  SHFL.UP PT, R2, R0, 0x1, RZ ;  /* 0x0420000000027989 */ /* 0x0002a400000e00ff */
.L_x_2601:
        /* <DEDUP_REMOVED lines=16> */
.L_x_2602:
[----:B--2---:R-:W-:-:S05]  /*b580*/  IMAD R2, R2, c[0x0][0x538], RZ ;  /* 0x00014e0002027a24 */ /* 0x004fca00078e02ff */
[----:B------:R-:W-:-:S04]  /*b590*/  IADD3 R192, R2, R192, RZ ;  /* 0x000000c002c07210 */ /* 0x000fc80007ffe0ff */
[----:B------:R-:W-:-:S13]  /*b5a0*/  ISETP.GT.AND P6, PT, R192, R4, PT ;  /* 0x00000004c000720c */ /* 0x000fda0003fc4270 */
[----:B-1----:R-:W-:Y:S05]  /*b5b0*/  @!P6 BRA `(.L_x_2562) ;  /* 0xfffffdd00000e947 */ /* 0x002fea000383ffff */
.L_x_2558:
[----:B------:R-:W-:-:S05]  /*b5c0*/  IADD3 R192, -R2, R192, RZ ;  /* 0x000000c002c07210 */ /* 0x000fca0007ffe1ff */
[----:B------:R-:W-:-:S05]  /*b5d0*/  IMAD R0, R11, c[0x0][0x538], R192 ;  /* 0x00014e000b007a24 */ /* 0x000fca00078e02c0 */
[----:B------:R-:W-:Y:S01]  /*b5e0*/  ISETP.GT.AND P0, PT, R0, R4, PT ;  /* 0x000000040000720c */ /* 0x000fe20003f04270 */
[----:B------:R-:W-:-:S12]  /*b5f0*/  BRA.DIV ~URZ, `(.L_x_2563) ;  /* 0x00001b027f007947 */ /* 0x000fd8000b800000 */
[----:B------:R-:W-:-:S04]  /*b600*/  VOTE.ANY R10, PT, !P0 ;  /* 0x00000000000a7806 */ /* 0x000fc800040e0100 */
.L_x_2603:
[----:B------:R1:W2:Y:S01]  /*b610*/  POPC R0, R10 ;  /* 0x0000000a00007309 */ /* 0x0002a20000000000 */
[----:B------:R-:W-:Y:S05]  /*b620*/  BRA.DIV ~URZ, `(.L_x_2564) ;  /* 0x00001b127f007947 */ /* 0x000fea000b800000 */
[----:B--2---:R2:W4:Y:S04]  /*b630*/  SHFL.IDX PT, R9, R9, R0, 0x1f ;  /* 0x00001f0009097589 */ /* 0x00452800000e0000 */
[----:B------:R2:W1:Y:S02]  /*b640*/  SHFL.IDX PT, R8, R8, R0, 0x1f ;  /* 0x00001f0008087589 */ /* 0x00046400000e0000 */
.L_x_2604:
[----:B------:R-:W-:Y:S01]  /*b650*/  ISETP.NE.AND P0, PT, R10, RZ, PT ;  /* 0x000000ff0a00720c */ /* 0x000fe20003f05270 */
[----:B------:R-:W-:-:S12]  /*b660*/  BSSY B0, `(.L_x_2565) ;  /* 0x0000005000007945 */ /* 0x000fd80003800000 */
[----:B------:R-:W-:Y:S05]  /*b670*/  @!P0 BRA `(.L_x_2566) ;  /* 0x0000003000008947 */ /* 0x000fea0003800000 */
[----:B------:R-:W-:Y:S01]  /*b680*/  IADD3 R6, R0, -0x1, RZ ;  /* 0xffffffff00067810 */ /* 0x000fe20007ffe0ff */
[----:B------:R-:W-:Y:S05]  /*b690*/  BRA.DIV ~URZ, `(.L_x_2567) ;  /* 0x00001b727f007947 */ /* 0x000fea000b800000 */
[----:B------:R2:W3:Y:S02]  /*b6a0*/  SHFL.IDX PT, R12, R11, R6, 0x1f ;  /* 0x00001f060b0c7589 */ /* 0x0004e400000e0000 */
.L_x_2566:
[----:B------:R-:W-:Y:S05]  /*b6b0*/  BSYNC B0 ;  /* 0x0000000000007941 */ /* 0x000fea0003800000 */
.L_x_2565:
[-C--:B----4-:R-:W-:Y:S01]  /*b6c0*/  IABS R2, R9.reuse ;  /* 0x0000000900027213 */ /* 0x090fe20000000000 */
[----:B---3--:R-:W-:Y:S01]  /*b6d0*/  IMAD R192, R12, c[0x0][0x538], R192 ;  /* 0x00014e000cc07a24 */ /* 0x008fe200078e02c0 */
[----:B-1----:R-:W-:Y:S02]  /*b6e0*/  IABS R10, R8 ;  /* 0x00000008000a7213 */ /* 0x002fe40000000000 */
[----:B------:R-:W1:Y:S01]  /*b6f0*/  I2F.RP R5, R2 ;  /* 0x0000000200057306 */ /* 0x000e620000209400 */
[----:B------:R-:W-:Y:S01]  /*b700*/  IMAD.IADD R193, R4, 0x1, -R192 ;  /* 0x0000000104c17824 */ /* 0x000fe200078e0ac0 */
[----:B--2---:R-:W-:Y:S01]  /*b710*/  IABS R6, R9 ;  /* 0x0000000900067213 */ /* 0x004fe20000000000 */
[----:B------:R-:W-:Y:S01]  /*b720*/  IMAD.MOV.U32 R4, RZ, RZ, RZ ;  /* 0x000000ffff047224 */ /* 0x000fe200078e00ff */
[----:B------:R-:W-:Y:S02]  /*b730*/  IADD3 R195, R0, R195, RZ ;  /* 0x000000c300c37210 */ /* 0x000fe40007ffe0ff */
[----:B------:R-:W-:Y:S01]  /*b740*/  IABS R7, R193 ;  /* 0x000000c100077213 */ /* 0x000fe20000000000 */
[----:B------:R-:W-:Y:S01]  /*b750*/  IMAD.MOV R6, RZ, RZ, -R6 ;  /* 0x000000ffff067224 */ /* 0x000fe200078e0a06 */
[----:B------:R-:W2:Y:S08]  /*b760*/  I2F.RP R12, R10 ;  /* 0x0000000a000c7306 */ /* 0x000eb00000209400 */
[----:B-1----:R-:W1:Y:S08]  /*b770*/  MUFU.RCP R5, R5 ;  /* 0x0000000500057308 */ /* 0x002e700000001000 */
[----:B--2---:R-:W2:Y:S01]  /*b780*/  MUFU.RCP R12, R12 ;  /* 0x0000000c000c7308 */ /* 0x004ea20000001000 */
[----:B-1----:R-:W-:-:S07]  /*b790*/  IADD3 R5, R5, 0xffffffe, RZ ;  /* 0x0ffffffe05057810 */ /* 0x002fce0007ffe0ff */
[----:B------:R-:W1:Y:S01]  /*b7a0*/  F2I.FTZ.U32.TRUNC.NTZ R5, R5 ;  /* 0x0000000500057305 */ /* 0x000e62000021f000 */
[----:B--2---:R-:W-:-:S07]  /*b7b0*/  IADD3 R12, R12, 0xffffffe, RZ ;  /* 0x0ffffffe0c0c7810 */ /* 0x004fce0007ffe0ff */
[----:B------:R2:W3:Y:S01]  /*b7c0*/  F2I.FTZ.U32.TRUNC.NTZ R13, R12 ;  /* 0x0000000c000d7305 */ /* 0x0004e2000021f000 */
[----:B-1----:R-:W-:-:S04]  /*b7d0*/  IMAD.MOV R11, RZ, RZ, -R5 ;  /* 0x000000ffff0b7224 */ /* 0x002fc800078e0a05 */
[----:B------:R-:W-:-:S04]  /*b7e0*/  IMAD R11, R11, R2, RZ ;  /* 0x000000020b0b7224 */ /* 0x000fc800078e02ff */
[----:B------:R-:W-:-:S04]  /*b7f0*/  IMAD.HI.U32 R11, R5, R11, R4 ;  /* 0x0000000b050b7227 */ /* 0x000fc800078e0004 */
[----:B--2---:R-:W-:Y:S02]  /*b800*/  IMAD.MOV.U32 R12, RZ, RZ, RZ ;  /* 0x000000ffff0c7224 */ /* 0x004fe400078e00ff */
[----:B------:R-:W-:-:S04]  /*b810*/  IMAD.HI.U32 R5, R11, R7, RZ ;  /* 0x000000070b057227 */ /* 0x000fc800078e00ff */
[----:B------:R-:W-:-:S05]  /*b820*/  IMAD R6, R5, R6, R7 ;  /* 0x0000000605067224 */ /* 0x000fca00078e0207 */
[----:B------:R-:W-:-:S13]  /*b830*/  ISETP.GT.U32.AND P1, PT, R2, R6, PT ;  /* 0x000000060200720c */ /* 0x000fda0003f24070 */
[----:B------:R-:W-:Y:S01]  /*b840*/  @!P1 IMAD.IADD R6, R6, 0x1, -R2 ;  /* 0x0000000106069824 */ /* 0x000fe200078e0a02 */
[----:B------:R-:W-:Y:S02]  /*b850*/  @!P1 IADD3 R5, R5, 0x1, RZ ;  /* 0x0000000105059810 */ /* 0x000fe40007ffe0ff */
[----:B------:R-:W-:Y:S02]  /*b860*/  ISETP.NE.AND P1, PT, R9, RZ, PT ;  /* 0x000000ff0900720c */ /* 0x000fe40003f25270 */
[----:B------:R-:W-:Y:S02]  /*b870*/  ISETP.GE.U32.AND P2, PT, R6, R2, PT ;  /* 0x000000020600720c */ /* 0x000fe40003f46070 */
[----:B------:R-:W-:Y:S02]  /*b880*/  LOP3.LUT R2, R193, R9, RZ, 0x3c, !PT ;  /* 0x00000009c1027212 */ /* 0x000fe400078e3cff */
[----:B---3--:R-:W-:Y:S02]  /*b890*/  IADD3 R6, RZ, -R13, RZ ;  /* 0x8000000dff067210 */ /* 0x008fe40007ffe0ff */
[----:B------:R-:W-:-:S02]  /*b8a0*/  ISETP.GE.AND P0, PT, R2, RZ, PT ;  /* 0x000000ff0200720c */ /* 0x000fc40003f06270 */
        /* <DEDUP_REMOVED lines=27> */
.L_x_2559:
[----:B------:R-:W-:Y:S01]  /*ba60*/  IMAD.MOV.U32 R192, RZ, RZ, R4 ;  /* 0x000000ffffc07224 */ /* 0x000fe200078e0004 */
[----:B------:R-:W-:Y:S01]  /*ba70*/  MOV R194, RZ ;  /* 0x000000ff00c27202 */ /* 0x000fe20000000f00 */
[----:B------:R-:W-:Y:S01]  /*ba80*/  IMAD.MOV.U32 R193, RZ, RZ, RZ ;  /* 0x000000ffffc17224 */ /* 0x000fe200078e00ff */
[----:B------:R-:W-:Y:S02]  /*ba90*/  MOV R195, c[0x0][0x53c] ;  /* 0x00014f0000c37a02 */ /* 0x000fe40000000f00 */
.L_x_2568:
[----:B------:R-:W-:Y:S05]  /*baa0*/  BSYNC B1 ;  /* 0x0000000000017941 */ /* 0x000fea0003800000 */
.L_x_2557:
[----:B------:R-:W-:Y:S01]  /*bab0*/  WARPSYNC 0xffffffff ;  /* 0xffffffff00007948 */ /* 0x000fe20003800000 */
[----:B------:R-:W-:Y:S01]  /*bac0*/  BAR.SYNC.DEFER_BLOCKING 0x4, 0x100 ;  /* 0x0104000000007b1d */ /* 0x000fe20000010000 */
[----:B------:R-:W-:-:S13]  /*bad0*/  ISETP.NE.AND P0, PT, R3, RZ, PT ;  /* 0x000000ff0300720c */ /* 0x000fda0003f05270 */
[----:B------:R1:W-:Y:S04]  /*bae0*/  @!P0 STS.128 [0x18100], R192 ;  /* 0x018100c0ff008388 */ /* 0x0003e80000000c00 */
[----:B------:R-:W-:Y:S06]  /*baf0*/  BAR.ARV 0x5, 0x100 ;  /* 0x0144000000007b1d */ /* 0x000fec0000002000 */
.L_x_2552:
[----:B----4-:R-:W-:-:S13]  /*bb00*/  ISETP.GE.AND P0, PT, R195, c[0x0][0x53c], PT ;  /* 0x00014f00c3007a0c */ /* 0x010fda0003f06270 */
[----:B-123--:R-:W-:Y:S01]  /*bb10*/  @P0 CALL.REL.NOINC `(.L_x_2569) ;  /* 0x0000001000000944 */ /* 0x00efe20003c00000 */
[----:B------:R-:W-:Y:S05]  /*bb20*/  BRA `(.L_x_2570) ;  /* 0xffff58d000007947 */ /* 0x000fea000383ffff */
.L_x_2569:
[----:B------:R-:W-:Y:S05]  /*bb30*/  EXIT ;  /* 0x000000000000794d */ /* 0x000fea0003800000 */
.L_x_2481:
[----:B------:R-:W-:Y:S01]  /*bb40*/  IMAD.MOV.U32 R11, RZ, RZ, R9 ;  /* 0x000000ffff0b7224 */ /* 0x000fe200078e0009 */
[----:B------:R-:W-:Y:S02]  /*bb50*/  MOV R5, 0x1 ;  /* 0x0000000100057802 */ /* 0x000fe40000000f00 */
[----:B------:R-:W-:Y:S02]  /*bb60*/  MOV R2, 0xbb80 ;  /* 0x0000bb8000027802 */ /* 0x000fe40000000f00 */
[----:B------:R-:W-:Y:S05]  /*bb70*/  CALL.REL.NOINC `($__internal_54_$__cuda_sm70_shflsync_up_p) ;  /* 0x0000179000007944 */ /* 0x000fea0003c00000 */
[----:B--2---:R-:W-:Y:S01]  /*bb80*/  MOV R2, R5 ;  /* 0x0000000500027202 */ /* 0x004fe20000000f00 */
[----:B-1----:R-:W-:Y:S05]  /*bb90*/  BRA `(.L_x_2571) ;  /* 0xffff48d000007947 */ /* 0x002fea000383ffff */
.L_x_2482:
[----:B------:R-:W-:Y:S01]  /*bba0*/  IMAD.MOV.U32 R11, RZ, RZ, R9 ;  /* 0x000000ffff0b7224 */ /* 0x000fe200078e0009 */
[----:B------:R-:W-:Y:S02]  /*bbb0*/  MOV R5, 0x2 ;  /* 0x0000000200057802 */ /* 0x000fe40000000f00 */
[----:B------:R-:W-:Y:S02]  /*bbc0*/  MOV R2, 0xbbe0 ;  /* 0x0000bbe000027802 */ /* 0x000fe40000000f00 */
[----:B------:R-:W-:Y:S05]  /*bbd0*/  CALL.REL.NOINC `($__internal_54_$__cuda_sm70_shflsync_up_p) ;  /* 0x0000173000007944 */ /* 0x000fea0003c00000 */
[----:B--2---:R-:W-:Y:S02]  /*bbe0*/  SEL R5, R5, RZ, P4 ;  /* 0x000000ff05057207 */ /* 0x004fe40002000000 */
[----:B------:R-:W-:-:S03]  /*bbf0*/  MOV R2, 0xbc40 ;  /* 0x0000bc4000027802 */ /* 0x000fc60000000f00 */
[----:B------:R-:W-:Y:S01]  /*bc00*/  IMAD.IADD R9, R9, 0x1, R5 ;  /* 0x0000000109097824 */ /* 0x000fe200078e0205 */
[----:B------:R-:W-:-:S03]  /*bc10*/  MOV R5, 0x4 ;  /* 0x0000000400057802 */ /* 0x000fc60000000f00 */
[----:B-1----:R-:W-:Y:S02]  /*bc20*/  IMAD.MOV.U32 R11, RZ, RZ, R9 ;  /* 0x000000ffff0b7224 */ /* 0x002fe400078e0009 */
        /* <DEDUP_REMOVED lines=13> */
[----:B--2---:R-:W-:Y:S01]  /*bd00*/  SEL R5, R5, RZ, P1 ;  /* 0x000000ff05057207 */ /* 0x004fe20000800000 */
[----:B------:R-:W-:Y:S01]  /*bd10*/  IMAD.MOV.U32 R6, RZ, RZ, 0x1f ;  /* 0x0000001fff067424 */ /* 0x000fe200078e00ff */
[----:B------:R-:W-:-:S03]  /*bd20*/  MOV R2, 0xbd70 ;  /* 0x0000bd7000027802 */ /* 0x000fc60000000f00 */
[----:B------:R-:W-:Y:S01]  /*bd30*/  IMAD.IADD R9, R9, 0x1, R5 ;  /* 0x0000000109097824 */ /* 0x000fe200078e0205 */
[----:B------:R-:W-:-:S03]  /*bd40*/  MOV R5, 0x1f ;  /* 0x0000001f00057802 */ /* 0x000fc60000000f00 */
[----:B------:R-:W-:Y:S02]  /*bd50*/  IMAD.MOV.U32 R7, RZ, RZ, R9 ;  /* 0x000000ffff077224 */ /* 0x000fe400078e0009 */
[----:B-1----:R-:W-:Y:S05]  /*bd60*/  CALL.REL.NOINC `($__internal_53_$__cuda_sm70_shflsync_idx_p) ;  /* 0x0000155000007944 */ /* 0x002fea0003c00000 */
[----:B------:R-:W-:Y:S05]  /*bd70*/  BRA `(.L_x_2572) ;  /* 0xffff47f000007947 */ /* 0x000fea000383ffff */
.L_x_2484:
[----:B------:R-:W-:Y:S02]  /*bd80*/  SEL R2, RZ, 0x1, P0 ;  /* 0x00000001ff027807 */ /* 0x000fe40000000000 */
[----:B------:R-:W-:Y:S02]  /*bd90*/  MOV R0, 0xbdb0 ;  /* 0x0000bdb000007802 */ /* 0x000fe40000000f00 */
[----:B------:R-:W-:Y:S05]  /*bda0*/  CALL.REL.NOINC `($__internal_55_$__cuda_sm70_votesync_ballot) ;  /* 0x000015b000007944 */ /* 0x000fea0003c00000 */
[----:B------:R-:W-:Y:S05]  /*bdb0*/  BRA `(.L_x_2573) ;  /* 0xffff484000007947 */ /* 0x000fea000383ffff */
.L_x_2485:
[----:B------:R-:W-:Y:S01]  /*bdc0*/  IMAD.MOV.U32 R7, RZ, RZ, R8 ;  /* 0x000000ffff077224 */ /* 0x000fe200078e0008 */
[----:B--2---:R-:W-:Y:S01]  /*bdd0*/  MOV R6, R0 ;  /* 0x0000000000067202 */ /* 0x004fe20000000f00 */
[----:B------:R-:W-:Y:S01]  /*bde0*/  IMAD.MOV.U32 R5, RZ, RZ, 0x1f ;  /* 0x0000001fff057424 */ /* 0x000fe200078e00ff */
[----:B------:R-:W-:Y:S02]  /*bdf0*/  MOV R2, 0xbe10 ;  /* 0x0000be1000027802 */ /* 0x000fe40000000f00 */
[----:B-1----:R-:W-:Y:S05]  /*be00*/  CALL.REL.NOINC `($__internal_53_$__cuda_sm70_shflsync_idx_p) ;  /* 0x000014b000007944 */ /* 0x002fea0003c00000 */
[----:B------:R-:W-:Y:S01]  /*be10*/  IMAD.MOV.U32 R8, RZ, RZ, R5 ;  /* 0x000000ffff087224 */ /* 0x000fe200078e0005 */
[----:B------:R-:W-:Y:S01]  /*be20*/  MOV R7, R4 ;  /* 0x0000000400077202 */ /* 0x000fe20000000f00 */
[----:B------:R-:W-:Y:S01]  /*be30*/  IMAD.MOV.U32 R11, RZ, RZ, RZ ;  /* 0x000000ffff0b7224 */ /* 0x000fe200078e00ff */
[----:B------:R-:W-:Y:S01]  /*be40*/  MOV R6, R0 ;  /* 0x0000000000067202 */ /* 0x000fe20000000f00 */
[----:B------:R-:W-:Y:S01]  /*be50*/  IMAD.MOV.U32 R5, RZ, RZ, 0x1f ;  /* 0x0000001fff057424 */ /* 0x000fe200078e00ff */
[----:B------:R-:W-:-:S02]  /*be60*/  MOV R2, 0xbe80 ;  /* 0x0000be8000027802 */ /* 0x000fc40000000f00 */
[----:B------:R-:W-:Y:S05]  /*be70*/  CALL.REL.NOINC `($__internal_53_$__cuda_sm70_shflsync_idx_p) ;  /* 0x0000144000007944 */ /* 0x000fea0003c00000 */
[----:B------:R-:W-:Y:S01]  /*be80*/  MOV R4, R5 ;  /* 0x0000000500047202 */ /* 0x000fe20000000f00 */
[----:B------:R-:W-:Y:S05]  /*be90*/  BRA `(.L_x_2574) ;  /* 0xffff47b000007947 */ /* 0x000fea000383ffff */
.L_x_2488:
[----:B------:R-:W-:Y:S01]  /*bea0*/  IMAD.MOV.U32 R7, RZ, RZ, R9 ;  /* 0x000000ffff077224 */ /* 0x000fe200078e0009 */
[----:B------:R-:W-:-:S02]  /*beb0*/  MOV R5, 0x1f ;  /* 0x0000001f00057802 */ /* 0x000fc40000000f00 */
[----:B------:R-:W-:Y:S02]  /*bec0*/  MOV R2, 0xbee0 ;  /* 0x0000bee000027802 */ /* 0x000fe40000000f00 */
[----:B-1234-:R-:W-:Y:S05]  /*bed0*/  CALL.REL.NOINC `($__internal_53_$__cuda_sm70_shflsync_idx_p) ;  /* 0x000013e000007944 */ /* 0x01efea0003c00000 */
[----:B------:R-:W-:Y:S01]  /*bee0*/  MOV R11, R5 ;  /* 0x00000005000b7202 */ /* 0x000fe20000000f00 */
[----:B------:R-:W-:Y:S05]  /*bef0*/  BRA `(.L_x_2487) ;  /* 0xffff47b000007947 */ /* 0x000fea000383ffff */
.L_x_2496:
[----:B------:R-:W-:Y:S01]  /*bf00*/  IMAD.MOV.U32 R7, RZ, RZ, R12 ;  /* 0x000000ffff077224 */ /* 0x000fe200078e000c */
[----:B------:R-:W-:Y:S01]  /*bf10*/  MOV R6, RZ ;  /* 0x000000ff00067202 */ /* 0x000fe20000000f00 */
[----:B------:R-:W-:Y:S01]  /*bf20*/  IMAD.MOV.U32 R5, RZ, RZ, 0x181f ;  /* 0x0000181fff057424 */ /* 0x000fe200078e00ff */
[----:B------:R-:W-:Y:S02]  /*bf30*/  MOV R2, 0xbf50 ;  /* 0x0000bf5000027802 */ /* 0x000fe40000000f00 */
[----:B------:R-:W-:Y:S05]  /*bf40*/  CALL.REL.NOINC `($__internal_53_$__cuda_sm70_shflsync_idx_p) ;  /* 0x0000137000007944 */ /* 0x000fea0003c00000 */
[----:B------:R-:W-:Y:S01]  /*bf50*/  MOV R14, R5 ;  /* 0x00000005000e7202 */ /* 0x000fe20000000f00 */
[----:B------:R-:W-:Y:S05]  /*bf60*/  BRA `(.L_x_2575) ;  /* 0xffff634000007947 */ /* 0x000fea000383ffff */
.L_x_2497:
[----:B------:R-:W-:Y:S01]  /*bf70*/  IMAD.MOV.U32 R7, RZ, RZ, R13 ;  /* 0x000000ffff077224 */ /* 0x000fe200078e000d */
[----:B------:R-:W-:Y:S01]  /*bf80*/  MOV R6, RZ ;  /* 0x000000ff00067202 */ /* 0x000fe20000000f00 */
[----:B------:R-:W-:Y:S01]  /*bf90*/  IMAD.MOV.U32 R5, RZ, RZ, 0x181f ;  /* 0x0000181fff057424 */ /* 0x000fe200078e00ff */
[----:B------:R-:W-:Y:S02]  /*bfa0*/  MOV R2, 0xbfc0 ;  /* 0x0000bfc000027802 */ /* 0x000fe40000000f00 */
[----:B-12---:R-:W-:Y:S05]  /*bfb0*/  CALL.REL.NOINC `($__internal_53_$__cuda_sm70_shflsync_idx_p) ;  /* 0x0000130000007944 */ /* 0x006fea0003c00000 */
[----:B------:R-:W-:Y:S01]  /*bfc0*/  MOV R2, R5 ;  /* 0x0000000500027202 */ /* 0x000fe20000000f00 */
[----:B------:R-:W-:Y:S05]  /*bfd0*/  BRA `(.L_x_2576) ;  /* 0xffff62f000007947 */ /* 0x000fea000383ffff */
.L_x_2500:
[----:B--2---:R-:W-:Y:S01]  /*bfe0*/  IMAD.MOV.U32 R7, RZ, RZ, R12 ;  /* 0x000000ffff077224 */ /* 0x004fe200078e000c */
[----:B------:R-:W-:Y:S01]  /*bff0*/  MOV R6, 0x1 ;  /* 0x0000000100067802 */ /* 0x000fe20000000f00 */
[----:B------:R-:W-:Y:S01]  /*c000*/  IMAD.MOV.U32 R5, RZ, RZ, 0x181f ;  /* 0x0000181fff057424 */ /* 0x000fe200078e00ff */
[----:B----4-:R-:W-:-:S02]  /*c010*/  MOV R2, 0xc030 ;  /* 0x0000c03000027802 */ /* 0x010fc40000000f00 */
[----:B-1-3--:R-:W-:Y:S05]  /*c020*/  CALL.REL.NOINC `($__internal_53_$__cuda_sm70_shflsync_idx_p) ;  /* 0x0000129000007944 */ /* 0x00afea0003c00000 */
[----:B------:R-:W-:Y:S01]  /*c030*/  IMAD.MOV.U32 R14, RZ, RZ, R5 ;  /* 0x000000ffff0e7224 */ /* 0x000fe200078e0005 */
[----:B------:R-:W-:Y:S01]  /*c040*/  MOV R6, 0x1 ;  /* 0x0000000100067802 */ /* 0x000fe20000000f00 */
[----:B------:R-:W-:Y:S01]  /*c050*/  IMAD.MOV.U32 R7, RZ, RZ, R13 ;  /* 0x000000ffff077224 */ /* 0x000fe200078e000d */
[----:B------:R-:W-:-:S02]  /*c060*/  MOV R5, 0x181f ;  /* 0x0000181f00057802 */ /* 0x000fc40000000f00 */
[----:B------:R-:W-:Y:S02]  /*c070*/  MOV R2, 0xc090 ;  /* 0x0000c09000027802 */ /* 0x000fe40000000f00 */
[----:B------:R-:W-:Y:S05]  /*c080*/  CALL.REL.NOINC `($__internal_53_$__cuda_sm70_shflsync_idx_p) ;  /* 0x0000123000007944 */ /* 0x000fea0003c00000 */
[----:B------:R-:W-:Y:S05]  /*c090*/  BRA `(.L_x_2577) ;  /* 0xffff637000007947 */ /* 0x000fea000383ffff */
.L_x_2503:
[----:B-1----:R-:W-:Y:S01]  /*c0a0*/  IMAD.MOV.U32 R7, RZ, RZ, R12 ;  /* 0x000000ffff077224 */ /* 0x002fe200078e000c */
[----:B------:R-:W-:Y:S01]  /*c0b0*/  MOV R6, 0x2 ;  /* 0x0000000200067802 */ /* 0x000fe20000000f00 */
[----:B---3--:R-:W-:Y:S01]  /*c0c0*/  IMAD.MOV.U32 R5, RZ, RZ, 0x181f ;  /* 0x0000181fff057424 */ /* 0x008fe200078e00ff */
[----:B------:R-:W-:Y:S02]  /*c0d0*/  MOV R2, 0xc0f0 ;  /* 0x0000c0f000027802 */ /* 0x000fe40000000f00 */
[----:B--2---:R-:W-:Y:S05]  /*c0e0*/  CALL.REL.NOINC `($__internal_53_$__cuda_sm70_shflsync_idx_p) ;  /* 0x000011d000007944 */ /* 0x004fea0003c00000 */
[----:B------:R-:W-:Y:S01]  /*c0f0*/  MOV R14, R5 ;  /* 0x00000005000e7202 */ /* 0x000fe20000000f00 */
[----:B------:R-:W-:Y:S05]  /*c100*/  BRA `(.L_x_2578) ;  /* 0xffff643000007947 */ /* 0x000fea000383ffff */
.L_x_2504:
[----:B------:R-:W-:Y:S01]  /*c110*/  IMAD.MOV.U32 R7, RZ, RZ, R13 ;  /* 0x000000ffff077224 */ /* 0x000fe200078e000d */
[----:B------:R-:W-:Y:S01]  /*c120*/  MOV R6, 0x2 ;  /* 0x0000000200067802 */ /* 0x000fe20000000f00 */
[----:B---3--:R-:W-:Y:S01]  /*c130*/  IMAD.MOV.U32 R5, RZ, RZ, 0x181f ;  /* 0x0000181fff057424 */ /* 0x008fe200078e00ff */
[----:B------:R-:W-:Y:S02]  /*c140*/  MOV R2, 0xc160 ;  /* 0x0000c16000027802 */ /* 0x000fe40000000f00 */
[----:B-12-4-:R-:W-:Y:S05]  /*c150*/  CALL.REL.NOINC `($__internal_53_$__cuda_sm70_shflsync_idx_p) ;  /* 0x0000116000007944 */ /* 0x016fea0003c00000 */
[----:B------:R-:W-:Y:S05]  /*c160*/  BRA `(.L_x_2579) ;  /* 0xffff63f000007947 */ /* 0x000fea000383ffff */
.L_x_2507:
[----:B-1----:R-:W-:Y:S01]  /*c170*/  IMAD.MOV.U32 R7, RZ, RZ, R12 ;  /* 0x000000ffff077224 */ /* 0x002fe200078e000c */
[----:B------:R-:W-:Y:S01]  /*c180*/  MOV R6, 0x3 ;  /* 0x0000000300067802 */ /* 0x000fe20000000f00 */
[----:B------:R-:W-:Y:S01]  /*c190*/  IMAD.MOV.U32 R5, RZ, RZ, 0x181f ;  /* 0x0000181fff057424 */ /* 0x000fe200078e00ff */
[----:B------:R-:W-:-:S02]  /*c1a0*/  MOV R2, 0xc1c0 ;  /* 0x0000c1c000027802 */ /* 0x000fc40000000f00 */
[----:B--234-:R-:W-:Y:S05]  /*c1b0*/  CALL.REL.NOINC `($__internal_53_$__cuda_sm70_shflsync_idx_p) ;  /* 0x0000110000007944 */ /* 0x01cfea0003c00000 */
[----:B------:R-:W-:Y:S01]  /*c1c0*/  IMAD.MOV.U32 R12, RZ, RZ, R5 ;  /* 0x000000ffff0c7224 */ /* 0x000fe200078e0005 */
[----:B------:R-:W-:Y:S01]  /*c1d0*/  MOV R6, 0x3 ;  /* 0x0000000300067802 */ /* 0x000fe20000000f00 */
[----:B------:R-:W-:Y:S01]  /*c1e0*/  IMAD.MOV.U32 R7, RZ, RZ, R13 ;  /* 0x000000ffff077224 */ /* 0x000fe200078e000d */
[----:B------:R-:W-:-:S02]  /*c1f0*/  MOV R5, 0x181f ;  /* 0x0000181f00057802 */ /* 0x000fc40000000f00 */
[----:B------:R-:W-:Y:S02]  /*c200*/  MOV R2, 0xc220 ;  /* 0x0000c22000027802 */ /* 0x000fe40000000f00 */
[----:B------:R-:W-:Y:S05]  /*c210*/  CALL.REL.NOINC `($__internal_53_$__cuda_sm70_shflsync_idx_p) ;  /* 0x000010a000007944 */ /* 0x000fea0003c00000 */
[----:B------:R-:W-:Y:S01]  /*c220*/  MOV R13, R5 ;  /* 0x00000005000d7202 */ /* 0x000fe20000000f00 */
[----:B------:R-:W-:Y:S05]  /*c230*/  BRA `(.L_x_2580) ;  /* 0xffff646000007947 */ /* 0x000fea000383ffff */
.L_x_2512:
[----:B------:R-:W-:Y:S01]  /*c240*/  IMAD.MOV.U32 R7, RZ, RZ, R246 ;  /* 0x000000ffff077224 */ /* 0x000fe200078e00f6 */
[----:B------:R-:W-:Y:S01]  /*c250*/  MOV R4, 0x1f ;  /* 0x0000001f00047802 */ /* 0x000fe20000000f00 */
[----:B------:R-:W-:Y:S01]  /*c260*/  IMAD.MOV.U32 R6, RZ, RZ, 0x2 ;  /* 0x00000002ff067424 */ /* 0x000fe200078e00ff */
[----:B------:R-:W-:Y:S02]  /*c270*/  MOV R2, 0xffffffff ;  /* 0xffffffff00027802 */ /* 0x000fe40000000f00 */
[----:B------:R-:W-:Y:S02]  /*c280*/  MOV R5, 0xc2a0 ;  /* 0x0000c2a000057802 */ /* 0x000fe40000000f00 */
[----:B------:R-:W-:Y:S05]  /*c290*/  CALL.REL.NOINC `($__internal_52_$__cuda_sm70_shflsync_bfly_p) ;  /* 0x00000fd000007944 */ /* 0x000fea0003c00000 */
[----:B--2---:R-:W-:Y:S01]  /*c2a0*/  FADD.FTZ R0, R246, R6 ;  /* 0x00000006f6007221 */ /* 0x004fe20000010000 */
[----:B------:R-:W-:Y:S02]  /*c2b0*/  MOV R6, 0x1 ;  /* 0x0000000100067802 */ /* 0x000fe40000000f00 */
[----:B------:R-:W-:Y:S02]  /*c2c0*/  MOV R5, 0xc2f0 ;  /* 0x0000c2f000057802 */ /* 0x000fe40000000f00 */
[----:B-1----:R-:W-:-:S02]  /*c2d0*/  MOV R7, R0 ;  /* 0x0000000000077202 */ /* 0x002fc40000000f00 */
[----:B------:R-:W-:Y:S05]  /*c2e0*/  CALL.REL.NOINC `($__internal_52_$__cuda_sm70_shflsync_bfly_p) ;  /* 0x00000f8000007944 */ /* 0x000fea0003c00000 */
[----:B--2---:R-:W-:Y:S01]  /*c2f0*/  FADD.FTZ R0, R0, R6 ;  /* 0x0000000600007221 */ /* 0x004fe20000010000 */
[----:B-1----:R-:W-:-:S02]  /*c300*/  MOV R7, R245 ;  /* 0x000000f500077202 */ /* 0x002fc40000000f00 */
[----:B------:R-:W-:Y:S02]  /*c310*/  MOV R6, 0x2 ;  /* 0x0000000200067802 */ /* 0x000fe40000000f00 */
[----:B------:R-:W-:Y:S02]  /*c320*/  MOV R5, 0xc340 ;  /* 0x0000c34000057802 */ /* 0x000fe40000000f00 */
[----:B------:R-:W-:Y:S05]  /*c330*/  CALL.REL.NOINC `($__internal_52_$__cuda_sm70_shflsync_bfly_p) ;  /* 0x00000f3000007944 */ /* 0x000fea0003c00000 */
[----:B--2---:R-:W-:Y:S01]  /*c340*/  FADD.FTZ R245, R245, R6 ;  /* 0x00000006f5f57221 */ /* 0x004fe20000010000 */
[----:B------:R-:W-:Y:S02]  /*c350*/  MOV R6, 0x1 ;  /* 0x0000000100067802 */ /* 0x000fe40000000f00 */
[----:B------:R-:W-:Y:S02]  /*c360*/  MOV R5, 0xc390 ;  /* 0x0000c39000057802 */ /* 0x000fe40000000f00 */
[----:B-1----:R-:W-:Y:S02]  /*c370*/  MOV R7, R245 ;  /* 0x000000f500077202 */ /* 0x002fe40000000f00 */
[----:B------:R-:W-:Y:S05]  /*c380*/  CALL.REL.NOINC `($__internal_52_$__cuda_sm70_shflsync_bfly_p) ;  /* 0x00000ee000007944 */ /* 0x000fea0003c00000 */
[----:B-12---:R-:W-:Y:S01]  /*c390*/  MOV R4, R6 ;  /* 0x0000000600047202 */ /* 0x006fe20000000f00 */
[----:B------:R-:W-:Y:S05]  /*c3a0*/  BRA `(.L_x_2581) ;  /* 0xffffb46000007947 */ /* 0x000fea000383ffff */
.L_x_2519:
[----:B--234-:R-:W-:Y:S01]  /*c3b0*/  IMAD.MOV.U32 R7, RZ, RZ, R4 ;  /* 0x000000ffff077224 */ /* 0x01cfe200078e0004 */
[----:B------:R-:W-:Y:S01]  /*c3c0*/  MOV R6, RZ ;  /* 0x000000ff00067202 */ /* 0x000fe20000000f00 */
[----:B------:R-:W-:Y:S01]  /*c3d0*/  IMAD.MOV.U32 R5, RZ, RZ, 0x181f ;  /* 0x0000181fff057424 */ /* 0x000fe200078e00ff */
[----:B------:R-:W-:-:S02]  /*c3e0*/  MOV R2, 0xc400 ;  /* 0x0000c40000027802 */ /* 0x000fc40000000f00 */
[----:B-1----:R-:W-:Y:S05]  /*c3f0*/  CALL.REL.NOINC `($__internal_53_$__cuda_sm70_shflsync_idx_p) ;  /* 0x00000ec000007944 */ /* 0x002fea0003c00000 */
[----:B------:R-:W-:Y:S01]  /*c400*/  MOV R57, R5 ;  /* 0x0000000500397202 */ /* 0x000fe20000000f00 */
[----:B------:R-:W-:Y:S05]  /*c410*/  BRA `(.L_x_2582) ;  /* 0xffffca9000007947 */ /* 0x000fea000383ffff */
.L_x_2520:
[----:B------:R-:W-:Y:S01]  /*c420*/  IMAD.MOV.U32 R7, RZ, RZ, R56 ;  /* 0x000000ffff077224 */ /* 0x000fe200078e0038 */
[----:B------:R-:W-:Y:S01]  /*c430*/  MOV R6, RZ ;  /* 0x000000ff00067202 */ /* 0x000fe20000000f00 */
[----:B------:R-:W-:Y:S01]  /*c440*/  IMAD.MOV.U32 R5, RZ, RZ, 0x181f ;  /* 0x0000181fff057424 */ /* 0x000fe200078e00ff */
[----:B------:R-:W-:-:S02]  /*c450*/  MOV R2, 0xc470 ;  /* 0x0000c47000027802 */ /* 0x000fc40000000f00 */
[----:B-123--:R-:W-:Y:S05]  /*c460*/  CALL.REL.NOINC `($__internal_53_$__cuda_sm70_shflsync_idx_p) ;  /* 0x00000e5000007944 */ /* 0x00efea0003c00000 */
[----:B------:R-:W-:Y:S01]  /*c470*/  MOV R2, R5 ;  /* 0x0000000500027202 */ /* 0x000fe20000000f00 */
[----:B------:R-:W-:Y:S05]  /*c480*/  BRA `(.L_x_2583) ;  /* 0xffffca4000007947 */ /* 0x000fea000383ffff */
.L_x_2523:
[----:B--2---:R-:W-:Y:S01]  /*c490*/  IMAD.MOV.U32 R7, RZ, RZ, R4 ;  /* 0x000000ffff077224 */ /* 0x004fe200078e0004 */
[----:B------:R-:W-:Y:S01]  /*c4a0*/  MOV R6, 0x1 ;  /* 0x0000000100067802 */ /* 0x000fe20000000f00 */
[----:B------:R-:W-:Y:S01]  /*c4b0*/  IMAD.MOV.U32 R5, RZ, RZ, 0x181f ;  /* 0x0000181fff057424 */ /* 0x000fe200078e00ff */
[----:B------:R-:W-:-:S02]  /*c4c0*/  MOV R2, 0xc4e0 ;  /* 0x0000c4e000027802 */ /* 0x000fc40000000f00 */
[----:B-1-34-:R-:W-:Y:S05]  /*c4d0*/  CALL.REL.NOINC `($__internal_53_$__cuda_sm70_shflsync_idx_p) ;  /* 0x00000de000007944 */ /* 0x01afea0003c00000 */
[----:B------:R-:W-:Y:S01]  /*c4e0*/  IMAD.MOV.U32 R20, RZ, RZ, R5 ;  /* 0x000000ffff147224 */ /* 0x000fe200078e0005 */
[----:B------:R-:W-:Y:S01]  /*c4f0*/  MOV R6, 0x1 ;  /* 0x0000000100067802 */ /* 0x000fe20000000f00 */
[----:B------:R-:W-:Y:S01]  /*c500*/  IMAD.MOV.U32 R7, RZ, RZ, R56 ;  /* 0x000000ffff077224 */ /* 0x000fe200078e0038 */
[----:B------:R-:W-:-:S02]  /*c510*/  MOV R5, 0x181f ;  /* 0x0000181f00057802 */ /* 0x000fc40000000f00 */
[----:B------:R-:W-:Y:S02]  /*c520*/  MOV R2, 0xc540 ;  /* 0x0000c54000027802 */ /* 0x000fe40000000f00 */
[----:B------:R-:W-:Y:S05]  /*c530*/  CALL.REL.NOINC `($__internal_53_$__cuda_sm70_shflsync_idx_p) ;  /* 0x00000d8000007944 */ /* 0x000fea0003c00000 */
[----:B------:R-:W-:Y:S05]  /*c540*/  BRA `(.L_x_2584) ;  /* 0xffffcab000007947 */ /* 0x000fea000383ffff */
.L_x_2526:
[----:B--2---:R-:W-:Y:S01]  /*c550*/  IMAD.MOV.U32 R7, RZ, RZ, R4 ;  /* 0x000000ffff077224 */ /* 0x004fe200078e0004 */
[----:B------:R-:W-:Y:S01]  /*c560*/  MOV R6, 0x2 ;  /* 0x0000000200067802 */ /* 0x000fe20000000f00 */
[----:B----4-:R-:W-:Y:S01]  /*c570*/  IMAD.MOV.U32 R5, RZ, RZ, 0x181f ;  /* 0x0000181fff057424 */ /* 0x010fe200078e00ff */
[----:B------:R-:W-:Y:S02]  /*c580*/  MOV R2, 0xc5a0 ;  /* 0x0000c5a000027802 */ /* 0x000fe40000000f00 */
[----:B-1-3--:R-:W-:Y:S05]  /*c590*/  CALL.REL.NOINC `($__internal_53_$__cuda_sm70_shflsync_idx_p) ;  /* 0x00000d2000007944 */ /* 0x00afea0003c00000 */
[----:B------:R-:W-:Y:S01]  /*c5a0*/  MOV R16, R5 ;  /* 0x0000000500107202 */ /* 0x000fe20000000f00 */
[----:B------:R-:W-:Y:S05]  /*c5b0*/  BRA `(.L_x_2585) ;  /* 0xffffcb7000007947 */ /* 0x000fea000383ffff */
.L_x_2527:
[----:B------:R-:W-:Y:S01]  /*c5c0*/  IMAD.MOV.U32 R7, RZ, RZ, R56 ;  /* 0x000000ffff077224 */ /* 0x000fe200078e0038 */
[----:B------:R-:W-:Y:S01]  /*c5d0*/  MOV R6, 0x2 ;  /* 0x0000000200067802 */ /* 0x000fe20000000f00 */
[----:B----4-:R-:W-:Y:S01]  /*c5e0*/  IMAD.MOV.U32 R5, RZ, RZ, 0x181f ;  /* 0x0000181fff057424 */ /* 0x010fe200078e00ff */
[----:B------:R-:W-:Y:S02]  /*c5f0*/  MOV R2, 0xc610 ;  /* 0x0000c61000027802 */ /* 0x000fe40000000f00 */
[----:B-123--:R-:W-:Y:S05]  /*c600*/  CALL.REL.NOINC `($__internal_53_$__cuda_sm70_shflsync_idx_p) ;  /* 0x00000cb000007944 */ /* 0x00efea0003c00000 */
[----:B------:R-:W-:Y:S05]  /*c610*/  BRA `(.L_x_2586) ;  /* 0xffffcb3000007947 */ /* 0x000fea000383ffff */
.L_x_2530:
[----:B-1----:R-:W-:Y:S01]  /*c620*/  IMAD.MOV.U32 R7, RZ, RZ, R4 ;  /* 0x000000ffff077224 */ /* 0x002fe200078e0004 */
[----:B------:R-:W-:Y:S01]  /*c630*/  MOV R6, 0x3 ;  /* 0x0000000300067802 */ /* 0x000fe20000000f00 */
[----:B--2---:R-:W-:Y:S01]  /*c640*/  IMAD.MOV.U32 R5, RZ, RZ, 0x181f ;  /* 0x0000181fff057424 */ /* 0x004fe200078e00ff */
[----:B------:R-:W-:-:S02]  /*c650*/  MOV R2, 0xc670 ;  /* 0x0000c67000027802 */ /* 0x000fc40000000f00 */
[----:B---34-:R-:W-:Y:S05]  /*c660*/  CALL.REL.NOINC `($__internal_53_$__cuda_sm70_shflsync_idx_p) ;  /* 0x00000c5000007944 */ /* 0x018fea0003c00000 */
        /* <DEDUP_REMOVED lines=8> */
.L_x_2532:
[----:B------:R-:W-:Y:S01]  /*c6f0*/  IMAD.MOV.U32 R7, RZ, RZ, R133 ;  /* 0x000000ffff077224 */ /* 0x000fe200078e0085 */
[----:B------:R-:W-:Y:S01]  /*c700*/  MOV R6, RZ ;  /* 0x000000ff00067202 */ /* 0x000fe20000000f00 */
[----:B------:R-:W-:Y:S01]  /*c710*/  IMAD.MOV.U32 R5, RZ, RZ, 0x1c1f ;  /* 0x00001c1fff057424 */ /* 0x000fe200078e00ff */
[----:B------:R-:W-:Y:S02]  /*c720*/  MOV R2, 0xc740 ;  /* 0x0000c74000027802 */ /* 0x000fe40000000f00 */
[----:B------:R-:W-:Y:S05]  /*c730*/  CALL.REL.NOINC `($__internal_53_$__cuda_sm70_shflsync_idx_p) ;  /* 0x00000b8000007944 */ /* 0x000fea0003c00000 */
[----:B------:R-:W-:Y:S01]  /*c740*/  MOV R135, R5 ;  /* 0x0000000500877202 */ /* 0x000fe20000000f00 */
[----:B------:R-:W-:Y:S05]  /*c750*/  BRA `(.L_x_2588) ;  /* 0xffffce7000007947 */ /* 0x000fea000383ffff */
.L_x_2533:
[----:B------:R-:W-:Y:S01]  /*c760*/  IMAD.MOV.U32 R7, RZ, RZ, R134 ;  /* 0x000000ffff077224 */ /* 0x000fe200078e0086 */
[----:B------:R-:W-:Y:S01]  /*c770*/  MOV R6, RZ ;  /* 0x000000ff00067202 */ /* 0x000fe20000000f00 */
[----:B------:R-:W-:Y:S01]  /*c780*/  IMAD.MOV.U32 R5, RZ, RZ, 0x1c1f ;  /* 0x00001c1fff057424 */ /* 0x000fe200078e00ff */
[----:B------:R-:W-:Y:S02]  /*c790*/  MOV R2, 0xc7b0 ;  /* 0x0000c7b000027802 */ /* 0x000fe40000000f00 */
[----:B-12---:R-:W-:Y:S05]  /*c7a0*/  CALL.REL.NOINC `($__internal_53_$__cuda_sm70_shflsync_idx_p) ;  /* 0x00000b1000007944 */ /* 0x006fea0003c00000 */
[----:B------:R-:W-:Y:S01]  /*c7b0*/  MOV R2, R5 ;  /* 0x0000000500027202 */ /* 0x000fe20000000f00 */
[----:B------:R-:W-:Y:S05]  /*c7c0*/  BRA `(.L_x_2589) ;  /* 0xffffce2000007947 */ /* 0x000fea000383ffff */
.L_x_2536:
[----:B----4-:R-:W-:Y:S01]  /*c7d0*/  IMAD.MOV.U32 R7, RZ, RZ, R133 ;  /* 0x000000ffff077224 */ /* 0x010fe200078e0085 */
[----:B------:R-:W-:Y:S01]  /*c7e0*/  MOV R6, 0x1 ;  /* 0x0000000100067802 */ /* 0x000fe20000000f00 */
[----:B------:R-:W-:Y:S01]  /*c7f0*/  IMAD.MOV.U32 R5, RZ, RZ, 0x1c1f ;  /* 0x00001c1fff057424 */ /* 0x000fe200078e00ff */
[----:B------:R-:W-:-:S02]  /*c800*/  MOV R2, 0xc820 ;  /* 0x0000c82000027802 */ /* 0x000fc40000000f00 */
[----:B-123--:R-:W-:Y:S05]  /*c810*/  CALL.REL.NOINC `($__internal_53_$__cuda_sm70_shflsync_idx_p) ;  /* 0x00000aa000007944 */ /* 0x00efea0003c00000 */
        /* <DEDUP_REMOVED lines=8> */
.L_x_2540:
[----:B------:R-:W-:Y:S01]  /*c8a0*/  IMAD.MOV.U32 R7, RZ, RZ, R8 ;  /* 0x000000ffff077224 */ /* 0x000fe200078e0008 */
[----:B------:R-:W-:Y:S01]  /*c8b0*/  MOV R6, RZ ;  /* 0x000000ff00067202 */ /* 0x000fe20000000f00 */
[----:B------:R-:W-:Y:S01]  /*c8c0*/  IMAD.MOV.U32 R5, RZ, RZ, 0x181f ;  /* 0x0000181fff057424 */ /* 0x000fe200078e00ff */
[----:B------:R-:W-:Y:S02]  /*c8d0*/  MOV R2, 0xc8f0 ;  /* 0x0000c8f000027802 */ /* 0x000fe40000000f00 */
[----:B--2---:R-:W-:Y:S05]  /*c8e0*/  CALL.REL.NOINC `($__internal_53_$__cuda_sm70_shflsync_idx_p) ;  /* 0x000009d000007944 */ /* 0x004fea0003c00000 */
[----:B------:R-:W-:Y:S01]  /*c8f0*/  MOV R9, R5 ;  /* 0x0000000500097202 */ /* 0x000fe20000000f00 */
[----:B------:R-:W-:Y:S05]  /*c900*/  BRA `(.L_x_2591) ;  /* 0xffffe25000007947 */ /* 0x000fea000383ffff */
.L_x_2541:
[----:B------:R-:W-:Y:S01]  /*c910*/  IMAD.MOV.U32 R7, RZ, RZ, R4 ;  /* 0x000000ffff077224 */ /* 0x000fe200078e0004 */
[----:B------:R-:W-:Y:S01]  /*c920*/  MOV R6, RZ ;  /* 0x000000ff00067202 */ /* 0x000fe20000000f00 */
[----:B------:R-:W-:Y:S01]  /*c930*/  IMAD.MOV.U32 R5, RZ, RZ, 0x181f ;  /* 0x0000181fff057424 */ /* 0x000fe200078e00ff */
[----:B------:R-:W-:Y:S02]  /*c940*/  MOV R2, 0xc960 ;  /* 0x0000c96000027802 */ /* 0x000fe40000000f00 */
[----:B-123--:R-:W-:Y:S05]  /*c950*/  CALL.REL.NOINC `($__internal_53_$__cuda_sm70_shflsync_idx_p) ;  /* 0x0000096000007944 */ /* 0x00efea0003c00000 */
[----:B------:R-:W-:Y:S01]  /*c960*/  MOV R2, R5 ;  /* 0x0000000500027202 */ /* 0x000fe20000000f00 */
[----:B------:R-:W-:Y:S05]  /*c970*/  BRA `(.L_x_2592) ;  /* 0xffffe20000007947 */ /* 0x000fea000383ffff */
.L_x_2544:
        /* <DEDUP_REMOVED lines=13> */
.L_x_2547:
[----:B-1----:R-:W-:Y:S01]  /*ca50*/  IMAD.MOV.U32 R7, RZ, RZ, R8 ;  /* 0x000000ffff077224 */ /* 0x002fe200078e0008 */
[----:B------:R-:W-:Y:S01]  /*ca60*/  MOV R6, 0x2 ;  /* 0x0000000200067802 */ /* 0x000fe20000000f00 */
[----:B------:R-:W-:Y:S01]  /*ca70*/  IMAD.MOV.U32 R5, RZ, RZ, 0x181f ;  /* 0x0000181fff057424 */ /* 0x000fe200078e00ff */
[----:B------:R-:W-:Y:S02]  /*ca80*/  MOV R2, 0xcaa0 ;  /* 0x0000caa000027802 */ /* 0x000fe40000000f00 */
[----:B--234-:R-:W-:Y:S05]  /*ca90*/  CALL.REL.NOINC `($__internal_53_$__cuda_sm70_shflsync_idx_p) ;  /* 0x0000082000007944 */ /* 0x01cfea0003c00000 */
[----:B------:R-:W-:Y:S01]  /*caa0*/  MOV R9, R5 ;  /* 0x0000000500097202 */ /* 0x000fe20000000f00 */
[----:B------:R-:W-:Y:S05]  /*cab0*/  BRA `(.L_x_2594) ;  /* 0xffffe33000007947 */ /* 0x000fea000383ffff */
.L_x_2548:
[----:B-1----:R-:W-:Y:S01]  /*cac0*/  IMAD.MOV.U32 R7, RZ, RZ, R4 ;  /* 0x000000ffff077224 */ /* 0x002fe200078e0004 */
[----:B------:R-:W-:Y:S01]  /*cad0*/  MOV R6, 0x2 ;  /* 0x0000000200067802 */ /* 0x000fe20000000f00 */
[----:B------:R-:W-:Y:S01]  /*cae0*/  IMAD.MOV.U32 R5, RZ, RZ, 0x181f ;  /* 0x0000181fff057424 */ /* 0x000fe200078e00ff */
[----:B------:R-:W-:Y:S02]  /*caf0*/  MOV R2, 0xcb10 ;  /* 0x0000cb1000027802 */ /* 0x000fe40000000f00 */
[----:B--234-:R-:W-:Y:S05]  /*cb00*/  CALL.REL.NOINC `($__internal_53_$__cuda_sm70_shflsync_idx_p) ;  /* 0x000007b000007944 */ /* 0x01cfea0003c00000 */
[----:B------:R-:W-:Y:S01]  /*cb10*/  MOV R2, R5 ;  /* 0x0000000500027202 */ /* 0x000fe20000000f00 */
[----:B------:R-:W-:Y:S05]  /*cb20*/  BRA `(.L_x_2595) ;  /* 0xffffe2e000007947 */ /* 0x000fea000383ffff */
.L_x_2551:
        /* <DEDUP_REMOVED lines=13> */
.L_x_2553:
[----:B----4-:R-:W-:Y:S01]  /*cc00*/  IMAD.MOV.U32 R7, RZ, RZ, R0 ;  /* 0x000000ffff077224 */ /* 0x010fe200078e0000 */
[----:B------:R-:W-:Y:S01]  /*cc10*/  MOV R6, RZ ;  /* 0x000000ff00067202 */ /* 0x000fe20000000f00 */
[----:B------:R-:W-:Y:S01]  /*cc20*/  IMAD.MOV.U32 R5, RZ, RZ, 0x1f ;  /* 0x0000001fff057424 */ /* 0x000fe200078e00ff */
[----:B------:R-:W-:Y:S02]  /*cc30*/  MOV R2, 0xcc50 ;  /* 0x0000cc5000027802 */ /* 0x000fe40000000f00 */
[----:B------:R-:W-:Y:S05]  /*cc40*/  CALL.REL.NOINC `($__internal_53_$__cuda_sm70_shflsync_idx_p) ;  /* 0x0000067000007944 */ /* 0x000fea0003c00000 */
[----:B------:R-:W-:Y:S01]  /*cc50*/  MOV R4, R5 ;  /* 0x0000000500047202 */ /* 0x000fe20000000f00 */
[----:B------:R-:W-:Y:S05]  /*cc60*/  BRA `(.L_x_2597) ;  /* 0xffffe49000007947 */ /* 0x000fea000383ffff */
.L_x_2554:
[----:B----4-:R-:W-:Y:S01]  /*cc70*/  IMAD.MOV.U32 R7, RZ, RZ, R0 ;  /* 0x000000ffff077224 */ /* 0x010fe200078e0000 */
[----:B------:R-:W-:Y:S01]  /*cc80*/  MOV R6, 0x1 ;  /* 0x0000000100067802 */ /* 0x000fe20000000f00 */
[----:B------:R-:W-:Y:S01]  /*cc90*/  IMAD.MOV.U32 R5, RZ, RZ, 0x1f ;  /* 0x0000001fff057424 */ /* 0x000fe200078e00ff */
[----:B------:R-:W-:Y:S02]  /*cca0*/  MOV R2, 0xccc0 ;  /* 0x0000ccc000027802 */ /* 0x000fe40000000f00 */
[----:B-12---:R-:W-:Y:S05]  /*ccb0*/  CALL.REL.NOINC `($__internal_53_$__cuda_sm70_shflsync_idx_p) ;  /* 0x0000060000007944 */ /* 0x006fea0003c00000 */
[----:B------:R-:W-:Y:S01]  /*ccc0*/  MOV R0, R5 ;  /* 0x0000000500007202 */ /* 0x000fe20000000f00 */
[----:B------:R-:W-:Y:S05]  /*ccd0*/  BRA `(.L_x_2598) ;  /* 0xffffe44000007947 */ /* 0x000fea000383ffff */
.L_x_2555:
[----:B------:R-:W-:Y:S02]  /*cce0*/  MOV R5, 0x1 ;  /* 0x0000000100057802 */ /* 0x000fe40000000f00 */
[----:B------:R-:W-:-:S02]  /*ccf0*/  MOV R2, 0xcd10 ;  /* 0x0000cd1000027802 */ /* 0x000fc40000000f00 */
[----:B-12---:R-:W-:Y:S05]  /*cd00*/  CALL.REL.NOINC `($__internal_54_$__cuda_sm70_shflsync_up_p) ;  /* 0x0000060000007944 */ /* 0x006fea0003c00000 */
[----:B--2---:R-:W-:Y:S01]  /*cd10*/  MOV R2, R5 ;  /* 0x0000000500027202 */ /* 0x004fe20000000f00 */
[----:B-1----:R-:W-:Y:S05]  /*cd20*/  BRA `(.L_x_2599) ;  /* 0xffffe51000007947 */ /* 0x002fea000383ffff */
.L_x_2556:
[----:B------:R-:W-:Y:S02]  /*cd30*/  MOV R5, 0x2 ;  /* 0x0000000200057802 */ /* 0x000fe40000000f00 */
[----:B------:R-:W-:-:S02]  /*cd40*/  MOV R2, 0xcd60 ;  /* 0x0000cd6000027802 */ /* 0x000fc40000000f00 */
[----:B-12---:R-:W-:Y:S05]  /*cd50*/  CALL.REL.NOINC `($__internal_54_$__cuda_sm70_shflsync_up_p) ;  /* 0x000005b000007944 */ /* 0x006fea0003c00000 */
[----:B--2---:R-:W-:Y:S02]  /*cd60*/  SEL R5, R5, RZ, P1 ;  /* 0x000000ff05057207 */ /* 0x004fe40000800000 */
[----:B------:R-:W-:-:S03]  /*cd70*/  MOV R2, 0xcdb0 ;  /* 0x0000cdb000027802 */ /* 0x000fc60000000f00 */
[----:B-1----:R-:W-:Y:S02]  /*cd80*/  IMAD.IADD R11, R11, 0x1, R5 ;  /* 0x000000010b0b7824 */ /* 0x002fe400078e0205 */
[----:B------:R-:W-:Y:S02]  /*cd90*/  IMAD.MOV.U32 R5, RZ, RZ, 0x4 ;  /* 0x00000004ff057424 */ /* 0x000fe400078e00ff */
[----:B------:R-:W-:Y:S05]  /*cda0*/  CALL.REL.NOINC `($__internal_54_$__cuda_sm70_shflsync_up_p) ;  /* 0x0000056000007944 */ /* 0x000fea0003c00000 */
        /* <DEDUP_REMOVED lines=10> */
[----:B--2---:R-:W-:Y:S01]  /*ce50*/  SEL R5, R5, RZ, P4 ;  /* 0x000000ff05057207 */ /* 0x004fe20002000000 */
[----:B------:R-:W-:Y:S01]  /*ce60*/  IMAD.MOV.U32 R6, RZ, RZ, 0x1f ;  /* 0x0000001fff067424 */ /* 0x000fe200078e00ff */
[----:B------:R-:W-:-:S03]  /*ce70*/  MOV R2, 0xcec0 ;  /* 0x0000cec000027802 */ /* 0x000fc60000000f00 */
[----:B-1----:R-:W-:Y:S01]  /*ce80*/  IMAD.IADD R11, R5, 0x1, R11 ;  /* 0x00000001050b7824 */ /* 0x002fe200078e020b */
[----:B------:R-:W-:-:S03]  /*ce90*/  MOV R5, 0x1f ;  /* 0x0000001f00057802 */ /* 0x000fc60000000f00 */
[----:B------:R-:W-:Y:S02]  /*cea0*/  IMAD.MOV.U32 R7, RZ, RZ, R11 ;  /* 0x000000ffff077224 */ /* 0x000fe400078e000b */
[----:B------:R-:W-:Y:S05]  /*ceb0*/  CALL.REL.NOINC `($__internal_53_$__cuda_sm70_shflsync_idx_p) ;  /* 0x0000040000007944 */ /* 0x000fea0003c00000 */
[----:B------:R-:W-:Y:S01]  /*cec0*/  MOV R2, R5 ;  /* 0x0000000500027202 */ /* 0x000fe20000000f00 */
[----:B------:R-:W-:Y:S05]  /*ced0*/  BRA `(.L_x_2600) ;  /* 0xffffe46000007947 */ /* 0x000fea000383ffff */
.L_x_2560:
[----:B------:R-:W-:Y:S01]  /*cee0*/  IMAD.MOV.U32 R11, RZ, RZ, R0 ;  /* 0x000000ffff0b7224 */ /* 0x000fe200078e0000 */
[----:B------:R-:W-:Y:S02]  /*cef0*/  MOV R5, 0x1 ;  /* 0x0000000100057802 */ /* 0x000fe40000000f00 */
[----:B------:R-:W-:Y:S02]  /*cf00*/  MOV R2, 0xcf20 ;  /* 0x0000cf2000027802 */ /* 0x000fe40000000f00 */
[----:B------:R-:W-:Y:S05]  /*cf10*/  CALL.REL.NOINC `($__internal_54_$__cuda_sm70_shflsync_up_p) ;  /* 0x000003f000007944 */ /* 0x000fea0003c00000 */
[----:B--2---:R-:W-:Y:S01]  /*cf20*/  MOV R2, R5 ;  /* 0x0000000500027202 */ /* 0x004fe20000000f00 */
[----:B-1----:R-:W-:Y:S05]  /*cf30*/  BRA `(.L_x_2601) ;  /* 0xffffe54000007947 */ /* 0x002fea000383ffff */
.L_x_2561:
[----:B------:R-:W-:Y:S01]  /*cf40*/  IMAD.MOV.U32 R11, RZ, RZ, R0 ;  /* 0x000000ffff0b7224 */ /* 0x000fe200078e0000 */
[----:B------:R-:W-:Y:S02]  /*cf50*/  MOV R5, 0x2 ;  /* 0x0000000200057802 */ /* 0x000fe40000000f00 */
[----:B------:R-:W-:Y:S02]  /*cf60*/  MOV R2, 0xcf80 ;  /* 0x0000cf8000027802 */ /* 0x000fe40000000f00 */
[----:B------:R-:W-:Y:S05]  /*cf70*/  CALL.REL.NOINC `($__internal_54_$__cuda_sm70_shflsync_up_p) ;  /* 0x0000039000007944 */ /* 0x000fea0003c00000 */
[----:B-12---:R-:W-:Y:S01]  /*cf80*/  SEL R11, R5, RZ, P1 ;  /* 0x000000ff050b7207 */ /* 0x006fe20000800000 */
[----:B------:R-:W-:Y:S01]  /*cf90*/  IMAD.MOV.U32 R5, RZ, RZ, 0x4 ;  /* 0x00000004ff057424 */ /* 0x000fe200078e00ff */
[----:B------:R-:W-:-:S03]  /*cfa0*/  MOV R2, 0xcfd0 ;  /* 0x0000cfd000027802 */ /* 0x000fc60000000f00 */
[----:B------:R-:W-:Y:S02]  /*cfb0*/  IMAD.IADD R11, R0, 0x1, R11 ;  /* 0x00000001000b7824 */ /* 0x000fe400078e020b */
        /* <DEDUP_REMOVED lines=20> */
.L_x_2563:
[----:B------:R-:W-:Y:S02]  /*d100*/  SEL R2, RZ, 0x1, P0 ;  /* 0x00000001ff027807 */ /* 0x000fe40000000000 */
[----:B------:R-:W-:Y:S02]  /*d110*/  MOV R0, 0xd130 ;  /* 0x0000d13000007802 */ /* 0x000fe40000000f00 */
[----:B---3--:R-:W-:Y:S05]  /*d120*/  CALL.REL.NOINC `($__internal_55_$__cuda_sm70_votesync_ballot) ;  /* 0x0000023000007944 */ /* 0x008fea0003c00000 */
[----:B------:R-:W-:Y:S05]  /*d130*/  BRA `(.L_x_2603) ;  /* 0xffffe4d000007947 */ /* 0x000fea000383ffff */
.L_x_2564:
[----:B------:R-:W-:Y:S01]  /*d140*/  IMAD.MOV.U32 R7, RZ, RZ, R9 ;  /* 0x000000ffff077224 */ /* 0x000fe200078e0009 */
[----:B--2---:R-:W-:Y:S01]  /*d150*/  MOV R6, R0 ;  /* 0x0000000000067202 */ /* 0x004fe20000000f00 */
[----:B------:R-:W-:Y:S01]  /*d160*/  IMAD.MOV.U32 R5, RZ, RZ, 0x1f ;  /* 0x0000001fff057424 */ /* 0x000fe200078e00ff */
[----:B------:R-:W-:Y:S02]  /*d170*/  MOV R2, 0xd190 ;  /* 0x0000d19000027802 */ /* 0x000fe40000000f00 */
[----:B-1-3--:R-:W-:Y:S05]  /*d180*/  CALL.REL.NOINC `($__internal_53_$__cuda_sm70_shflsync_idx_p) ;  /* 0x0000013000007944 */ /* 0x00afea0003c00000 */
[----:B------:R-:W-:Y:S01]  /*d190*/  IMAD.MOV.U32 R9, RZ, RZ, R5 ;  /* 0x000000ffff097224 */ /* 0x000fe200078e0005 */
[----:B------:R-:W-:Y:S01]  /*d1a0*/  MOV R6, R0 ;  /* 0x0000000000067202 */ /* 0x000fe20000000f00 */
[----:B------:R-:W-:Y:S01]  /*d1b0*/  IMAD.MOV.U32 R7, RZ, RZ, R8 ;  /* 0x000000ffff077224 */ /* 0x000fe200078e0008 */
[----:B------:R-:W-:Y:S02]  /*d1c0*/  MOV R5, 0x1f ;  /* 0x0000001f00057802 */ /* 0x000fe40000000f00 */
[----:B------:R-:W-:-:S02]  /*d1d0*/  MOV R2, 0xd1f0 ;  /* 0x0000d1f000027802 */ /* 0x000fc40000000f00 */
[----:B------:R-:W-:Y:S05]  /*d1e0*/  CALL.REL.NOINC `($__internal_53_$__cuda_sm70_shflsync_idx_p) ;  /* 0x000000d000007944 */ /* 0x000fea0003c00000 */
[----:B------:R-:W-:Y:S01]  /*d1f0*/  MOV R8, R5 ;  /* 0x0000000500087202 */ /* 0x000fe20000000f00 */
[----:B------:R-:W-:Y:S05]  /*d200*/  BRA `(.L_x_2604) ;  /* 0xffffe44000007947 */ /* 0x000fea000383ffff */
.L_x_2567:
[----:B------:R-:W-:Y:S01]  /*d210*/  IMAD.MOV.U32 R7, RZ, RZ, R11 ;  /* 0x000000ffff077224 */ /* 0x000fe200078e000b */
[----:B------:R-:W-:-:S02]  /*d220*/  MOV R5, 0x1f ;  /* 0x0000001f00057802 */ /* 0x000fc40000000f00 */
[----:B------:R-:W-:Y:S02]  /*d230*/  MOV R2, 0xd250 ;  /* 0x0000d25000027802 */ /* 0x000fe40000000f00 */
[----:B-1234-:R-:W-:Y:S05]  /*d240*/  CALL.REL.NOINC `($__internal_53_$__cuda_sm70_shflsync_idx_p) ;  /* 0x0000007000007944 */ /* 0x01efea0003c00000 */
[----:B------:R-:W-:Y:S01]  /*d250*/  MOV R12, R5 ;  /* 0x00000005000c7202 */ /* 0x000fe20000000f00 */
[----:B------:R-:W-:Y:S05]  /*d260*/  BRA `(.L_x_2566) ;  /* 0xffffe44000007947 */ /* 0x000fea000383ffff */
        .weak           $__internal_52_$__cuda_sm70_shflsync_bfly_p
        .type           $__internal_52_$__cuda_sm70_shflsync_bfly_p,@function
        .size           $__internal_52_$__cuda_sm70_shflsync_bfly_p,($__internal_53_$__cuda_sm70_shflsync_idx_p - $__internal_52_$__cuda_sm70_shflsync_bfly_p)
$__internal_52_$__cuda_sm70_shflsync_bfly_p:
[----:B------:R-:W-:Y:S01]  /*d270*/  MOV R8, R5 ;  /* 0x0000000500087202 */ /* 0x000fe20000000f00 */
[----:B------:R-:W-:Y:S04]  /*d280*/  WARPSYNC R2 ;  /* 0x0000000200007348 */ /* 0x000fe80003800000 */
[----:B------:R-:W-:Y:S01]  /*d290*/  MOV R9, 0x0 ;  /* 0x0000000000097802 */ /* 0x000fe20000000f00 */
[----:B------:R1:W2:Y:S03]  /*d2a0*/  SHFL.BFLY PT, R6, R7, R6, R4 ;  /* 0x0c00000607067389 */ /* 0x0002a600000e0004 */
[----:B------:R-:W-:Y:S05]  /*d2b0*/  RET.REL.NODEC R8 `(_ZN7cutlass13device_kernelIN5flash19enable_sm80_to_sm89INS1_16FlashAttnFwdSm80INS1_25CollectiveMainloopFwdSm80ILi8ELi1ELb0EN4cute5tupleIJNS5_1CILi128EEENS7_ILi64EEENS7_ILi192EEEEEELi192ENS_10bfloat16_tEfNS_4arch4Sm80ELb0ELb0ELb0ELb1ELb0ELb0ELb1ELb1EEENS1_21CollectiveEpilogueFwdINS6_IJS8_SA_S9_EEENS6_IJNS7_ILi1EEESI_SI_EEESC_SE_Li256ELb1ELb1ELb1ELb0EEENS1_36VarlenDynamicPersistentTileSchedulerILi128ELi64ELi256ELi256ELb1ELb1ELb0ELb0ELb1ELb1EEEEEEEEEvNT_6ParamsE) ;  /* 0xffff2d4008007950 */ /* 0x000fea0003c3ffff */
        .weak           $__internal_53_$__cuda_sm70_shflsync_idx_p
        .type           $__internal_53_$__cuda_sm70_shflsync_idx_p,@function
        .size           $__internal_53_$__cuda_sm70_shflsync_idx_p,($__internal_54_$__cuda_sm70_shflsync_up_p - $__internal_53_$__cuda_sm70_shflsync_idx_p)
$__internal_53_$__cuda_sm70_shflsync_idx_p:
[----:B------:R-:W-:Y:S04]  /*d2c0*/  WARPSYNC R196 ;  /* 0x000000c400007348 */ /* 0x000fe80003800000 */
[----:B------:R1:W2:Y:S02]  /*d2d0*/  SHFL.IDX PT, R5, R7, R6, R5 ;  /* 0x0000000607057389 */ /* 0x0002a400000e0005 */
[----:B-1----:R-:W-:-:S02]  /*d2e0*/  MOV R6, R2 ;  /* 0x0000000200067202 */ /* 0x002fc40000000f00 */
[----:B------:R-:W-:-:S04]  /*d2f0*/  MOV R7, 0x0 ;  /* 0x0000000000077802 */ /* 0x000fc80000000f00 */
[----:B--2---:R-:W-:Y:S05]  /*d300*/  RET.REL.NODEC R6 `(_ZN7cutlass13device_kernelIN5flash19enable_sm80_to_sm89INS1_16FlashAttnFwdSm80INS1_25CollectiveMainloopFwdSm80ILi8ELi1ELb0EN4cute5tupleIJNS5_1CILi128EEENS7_ILi64EEENS7_ILi192EEEEEELi192ENS_10bfloat16_tEfNS_4arch4Sm80ELb0ELb0ELb0ELb1ELb0ELb0ELb1ELb1EEENS1_21CollectiveEpilogueFwdINS6_IJS8_SA_S9_EEENS6_IJNS7_ILi1EEESI_SI_EEESC_SE_Li256ELb1ELb1ELb1ELb0EEENS1_36VarlenDynamicPersistentTileSchedulerILi128ELi64ELi256ELi256ELb1ELb1ELb0ELb0ELb1ELb1EEEEEEEEEvNT_6ParamsE) ;  /* 0xffff2cf006007950 */ /* 0x004fea0003c3ffff */
        .weak           $__internal_54_$__cuda_sm70_shflsync_up_p
        .type           $__internal_54_$__cuda_sm70_shflsync_up_p,@function
        .size           $__internal_54_$__cuda_sm70_shflsync_up_p,($__internal_55_$__cuda_sm70_votesync_ballot - $__internal_54_$__cuda_sm70_shflsync_up_p)
$__internal_54_$__cuda_sm70_shflsync_up_p:
[----:B------:R-:W-:Y:S01]  /*d310*/  MOV R6, R2 ;  /* 0x0000000200067202 */ /* 0x000fe20000000f00 */
[----:B------:R-:W-:Y:S04]  /*d320*/  WARPSYNC R199 ;  /* 0x000000c700007348 */ /* 0x000fe80003800000 */
[----:B------:R-:W-:Y:S01]  /*d330*/  MOV R7, 0x0 ;  /* 0x0000000000077802 */ /* 0x000fe20000000f00 */
[----:B------:R1:W2:Y:S03]  /*d340*/  SHFL.UP PT, R5, R11, R5, R200 ;  /* 0x040000050b057389 */ /* 0x0002a600000e00c8 */
[----:B------:R-:W-:Y:S05]  /*d350*/  RET.REL.NODEC R6 `(_ZN7cutlass13device_kernelIN5flash19enable_sm80_to_sm89INS1_16FlashAttnFwdSm80INS1_25CollectiveMainloopFwdSm80ILi8ELi1ELb0EN4cute5tupleIJNS5_1CILi128EEENS7_ILi64EEENS7_ILi192EEEEEELi192ENS_10bfloat16_tEfNS_4arch4Sm80ELb0ELb0ELb0ELb1ELb0ELb0ELb1ELb1EEENS1_21CollectiveEpilogueFwdINS6_IJS8_SA_S9_EEENS6_IJNS7_ILi1EEESI_SI_EEESC_SE_Li256ELb1ELb1ELb1ELb0EEENS1_36VarlenDynamicPersistentTileSchedulerILi128ELi64ELi256ELi256ELb1ELb1ELb0ELb0ELb1ELb1EEEEEEEEEvNT_6ParamsE) ;  /* 0xffff2ca006007950 */ /* 0x000fea0003c3ffff */
        .weak           $__internal_55_$__cuda_sm70_votesync_ballot
        .type           $__internal_55_$__cuda_sm70_votesync_ballot,@function
        .size           $__internal_55_$__cuda_sm70_votesync_ballot,(.L_x_4991 - $__internal_55_$__cuda_sm70_votesync_ballot)
$__internal_55_$__cuda_sm70_votesync_ballot:
[----:B------:R-:W-:Y:S01]  /*d360*/  ISETP.NE.U32.AND P0, PT, R2, 0x1, PT ;  /* 0x000000010200780c */ /* 0x000fe20003f05070 */
[----:B------:R-:W-:Y:S01]  /*d370*/  IMAD.MOV.U32 R6, RZ, RZ, R0 ;  /* 0x000000ffff067224 */ /* 0x000fe200078e0000 */
[----:B------:R-:W-:Y:S04]  /*d380*/  WARPSYNC R191 ;  /* 0x000000bf00007348 */ /* 0x000fe80003800000 */
[----:B------:R-:W-:-:S07]  /*d390*/  IMAD.MOV.U32 R7, RZ, RZ, 0x0 ;  /* 0x00000000ff077424 */ /* 0x000fce00078e00ff */
[----:B------:R-:W-:-:S04]  /*d3a0*/  VOTE.ANY R10, PT, !P0 ;  /* 0x00000000000a7806 */ /* 0x000fc800040e0100 */
[----:B------:R-:W-:Y:S01]  /*d3b0*/  LOP3.LUT R10, R10, R191, RZ, 0xc0, !PT ;  /* 0x000000bf0a0a7212 */ /* 0x000fe200078ec0ff */
[----:B------:R-:W-:Y:S06]  /*d3c0*/  RET.REL.NODEC R6 `(_ZN7cutlass13device_kernelIN5flash19enable_sm80_to_sm89INS1_16FlashAttnFwdSm80INS1_25CollectiveMainloopFwdSm80ILi8ELi1ELb0EN4cute5tupleIJNS5_1CILi128EEENS7_ILi64EEENS7_ILi192EEEEEELi192ENS_10bfloat16_tEfNS_4arch4Sm80ELb0ELb0ELb0ELb1ELb0ELb0ELb1ELb1EEENS1_21CollectiveEpilogueFwdINS6_IJS8_SA_S9_EEENS6_IJNS7_ILi1EEESI_SI_EEESC_SE_Li256ELb1ELb1ELb1ELb0EEENS1_36VarlenDynamicPersistentTileSchedulerILi128ELi64ELi256ELi256ELb1ELb1ELb0ELb0ELb1ELb1EEEEEEEEEvNT_6ParamsE) ;  /* 0xffff2c3006007950 */ /* 0x000fec0003c3ffff */
.L_x_2605:
        /* <DEDUP_REMOVED lines=11> */
.L_x_4991:


//--------------------- .text._ZN7cutlass13device_kernelIN5flash19enable_sm80_to_sm89INS1_16FlashAttnFwdSm80INS1_25CollectiveMainloopFwdSm80ILi8ELi1ELb0EN4cute5tupleIJNS5_1CILi128EEENS7_ILi64EEENS7_ILi192EEEEEELi192ENS_10bfloat16_tEfNS_4arch4Sm80ELb0ELb0ELb0ELb1ELb0ELb1ELb1ELb1EEENS1_21CollectiveEpilogueFwdINS6_IJS8_SA_S9_EEENS6_IJNS7_ILi1EEESI_SI_EEESC_SE_Li256ELb1ELb1ELb1ELb0EEENS1_36VarlenDynamicPersistentTileSchedulerILi128ELi64ELi256ELi256ELb1ELb1ELb0ELb0ELb1ELb1EEEEEEEEEvNT_6ParamsE --------------------------
	.section	.text._ZN7cutlass13device_kernelIN5flash19enable_sm80_to_sm89INS1_16FlashAttnFwdSm80INS1_25CollectiveMainloopFwdSm80ILi8ELi1ELb0EN4cute5tupleIJNS5_1CILi128EEENS7_ILi64EEENS7_ILi192EEEEEELi192ENS_10bfloat16_tEfNS_4arch4Sm80ELb0ELb0ELb0ELb1ELb0ELb1ELb1ELb1EEENS1_21CollectiveEpilogueFwdINS6_IJS8_SA_S9_EEENS6_IJNS7_ILi1EEESI_SI_EEESC_SE_Li256ELb1ELb1ELb1ELb0EEENS1_36VarlenDynamicPersistentTileSchedulerILi128ELi64ELi256ELi256ELb1ELb1ELb0ELb0ELb1ELb1EEEEEEEEEvNT_6ParamsE,"ax",@progbits
	.sectioninfo	@"SHI_REGISTERS=255"
	.align	128
.text._ZN7cutlass13device_kernelIN5flash19enable_sm80_to_sm89INS1_16FlashAttnFwdSm80INS1_25CollectiveMainloopFwdSm80ILi8ELi1ELb0EN4cute5tupleIJNS5_1CILi128EEENS7_ILi64EEENS7_ILi192EEEEEELi192ENS_10bfloat16_tEfNS_4arch4Sm80ELb0ELb0ELb0ELb1ELb0ELb1ELb1ELb1EEENS1_21CollectiveEpilogueFwdINS6_IJS8_SA_S9_EEENS6_IJNS7_ILi1EEESI_SI_EEESC_SE_Li256ELb1ELb1ELb1ELb0EEENS1_36VarlenDynamicPersistentTileSchedulerILi128ELi64ELi256ELi256ELb1ELb1ELb0ELb0ELb1ELb1EEEEEEEEEvNT_6ParamsE:
        .type           _ZN7cutlass13device_kernelIN5flash19enable_sm80_to_sm89INS1_16FlashAttnFwdSm80INS1_25CollectiveMainloopFwdSm80ILi8ELi1ELb0EN4cute5tupleIJNS5_1CILi128EEENS7_ILi64EEENS7_ILi192EEEEEELi192ENS_10bfloat16_tEfNS_4arch4Sm80ELb0ELb0ELb0ELb1ELb0ELb1ELb1ELb1EEENS1_21CollectiveEpilogueFwdINS6_IJS8_SA_S9_EEENS6_IJNS7_ILi1EEESI_SI_EEESC_SE_Li256ELb1ELb1ELb1ELb0EEENS1_36VarlenDynamicPersistentTileSchedulerILi128ELi64ELi256ELi256ELb1ELb1ELb0ELb0ELb1ELb1EEEEEEEEEvNT_6ParamsE,@function
        .size           _ZN7cutlass13device_kernelIN5flash19enable_sm80_to_sm89INS1_16FlashAttnFwdSm80INS1_25CollectiveMainloopFwdSm80ILi8ELi1ELb0EN4cute5tupleIJNS5_1CILi128EEENS7_ILi64EEENS7_ILi192EEEEEELi192ENS_10bfloat16_tEfNS_4arch4Sm80ELb0ELb0ELb0ELb1ELb0ELb1ELb1ELb1EEENS1_21CollectiveEpilogueFwdINS6_IJS8_SA_S9_EEENS6_IJNS7_ILi1EEESI_SI_EEESC_SE_Li256ELb1ELb1ELb1ELb0EEENS1_36VarlenDynamicPersistentTileSchedulerILi128ELi64ELi256ELi256ELb1ELb1ELb0ELb0ELb1ELb1EEEEEEEEEvNT_6ParamsE,(.L_x_4996 - _ZN7cutlass13device_kernelIN5flash19enable_sm80_to_sm89INS1_16FlashAttnFwdSm80INS1_25CollectiveMainloopFwdSm80ILi8ELi1ELb0EN4cute5tupleIJNS5_1CILi128EEENS7_ILi64EEENS7_ILi192EEEEEELi192ENS_10bfloat16_tEfNS_4arch4Sm80ELb0ELb0ELb0ELb1ELb0ELb1ELb1ELb1EEENS1_21CollectiveEpilogueFwdINS6_IJS8_SA_S9_EEENS6_IJNS7_ILi1EEESI_SI_EEESC_SE_Li256ELb1ELb1ELb1ELb0EEENS1_36VarlenDynamicPersistentTileSchedulerILi128ELi64ELi256ELi256ELb1ELb1ELb0ELb0ELb1ELb1EEEEEEEEEvNT_6ParamsE)
        .other          _ZN7cutlass13device_kernelIN5flash19enable_sm80_to_sm89INS1_16FlashAttnFwdSm80INS1_25CollectiveMainloopFwdSm80ILi8ELi1ELb0EN4cute5tupleIJNS5_1CILi128EEENS7_ILi64EEENS7_ILi192EEEEEELi192ENS_10bfloat16_tEfNS_4arch4Sm80ELb0ELb0ELb0ELb1ELb0ELb1ELb1ELb1EEENS1_21CollectiveEpilogueFwdINS6_IJS8_SA_S9_EEENS6_IJNS7_ILi1EEESI_SI_EEESC_SE_Li256ELb1ELb1ELb1ELb0EEENS1_36VarlenDynamicPersistentTileSchedulerILi128ELi64ELi256ELi256ELb1ELb1ELb0ELb0ELb1ELb1EEEEEEEEEvNT_6ParamsE,@"STO_CUDA_ENTRY STV_DEFAULT"
_ZN7cutlass13device_kernelIN5flash19enable_sm80_to_sm89INS1_16FlashAttnFwdSm80INS1_25CollectiveMainloopFwdSm80ILi8ELi1ELb0EN4cute5tupleIJNS5_1CILi128EEENS7_ILi64EEENS7_ILi192EEEEEELi192ENS_10bfloat16_tEfNS_4arch4Sm80ELb0ELb0ELb0ELb1ELb0ELb1ELb1ELb1EEENS1_21CollectiveEpilogueFwdINS6_IJS8_SA_S9_EEENS6_IJNS7_ILi1EEESI_SI_EEESC_SE_Li256ELb1ELb1ELb1ELb0EEENS1_36VarlenDynamicPersistentTileSchedulerILi128ELi64ELi256ELi256ELb1ELb1ELb0ELb0ELb1ELb1EEEEEEEEEvNT_6ParamsE:
[----:B------:R-:W-:Y:S02]  /*0000*/  MOV R1, c[0x0][0x28] ;  /* 0x00000a0000017a02 */ /* 0x000fe40000000f00 */
[----:B------:R-:W1:Y:S01]  /*0010*/  S2R R210, SR_TID.X ;  /* 0x0000000000d27919 */ /* 0x000e620000002100 */
[----:B------:R-:W-:Y:S01]  /*0020*/  ULDC.64 UR6, c[0x0][0x118] ;  /* 0x0000460000067ab9 */ /* 0x000fe20000000a00 */
[----:B------:R-:W-:Y:S01]  /*0030*/  IADD3 R1, R1, -0x10, RZ ;  /* 0xfffffff001017810 */ /* 0x000fe20007ffe0ff */
        /* <DEDUP_REMOVED lines=12> */
[----:B------:R-:W-:-:S03]  /*0100*/  CS2R R4, SRZ ;  /* 0x0000000000047805 */ /* 0x000fc6000001ff00 */
        /* <DEDUP_REMOVED lines=10> */
[C---:B------:R-:W-:Y:S01]  /*01b0*/  ISETP.GE.U32.AND P4, PT, R2.reuse, 0x2, PT ;  /* 0x000000020200780c */ /* 0x040fe20003f86070 */
[----:B-1----:R-:W-:Y:S01]  /*01c0*/  IMAD.MOV.U32 R207, RZ, RZ, RZ ;  /* 0x000000ffffcf7224 */ /* 0x002fe200078e00ff */
[----:B------:R-:W-:-:S02]  /*01d0*/  ISETP.GE.U32.AND P3, PT, R2, 0x4, PT ;  /* 0x000000040200780c */ /* 0x000fc40003f66070 */
[C---:B------:R-:W-:Y:S02]  /*01e0*/  ISETP.GE.U32.AND P2, PT, R2.reuse, 0x8, PT ;  /* 0x000000080200780c */ /* 0x040fe40003f46070 */
[----:B------:R-:W-:Y:S01]  /*01f0*/  ISETP.GE.U32.AND P1, PT, R2, 0x10, PT ;  /* 0x000000100200780c */ /* 0x000fe20003f26070 */
[----:B--2---:R-:W-:-:S05]  /*0200*/  IMAD R0, R5, R4, RZ ;  /* 0x0000000405007224 */ /* 0x004fca00078e02ff */
        /* <DEDUP_REMOVED lines=22> */
.L_x_2611:
        /* <DEDUP_REMOVED lines=15> */
.L_x_2767:
        /* <DEDUP_REMOVED lines=16> */
.L_x_2768:
[----:B--2---:R-:W-:-:S05]  /*0560*/  IMAD R10, R10, c[0x0][0x538], RZ ;  /* 0x00014e000a0a7a24 */ /* 0x004fca00078e02ff */
[----:B------:R-:W-:-:S04]  /*0570*/  IADD3 R0, R10, R0, RZ ;  /* 0x000000000a007210 */ /* 0x000fc80007ffe0ff */
[----:B------:R-:W-:-:S13]  /*0580*/  ISETP.GT.AND P0, PT, R0, UR4, PT ;  /* 0x0000000400007c0c */ /* 0x000fda000bf04270 */
[----:B-1----:R-:W-:Y:S05]  /*0590*/  @!P0 BRA `(.L_x_2611) ;  /* 0xfffffdd000008947 */ /* 0x002fea000383ffff */
.L_x_2607:
[----:B------:R-:W-:-:S05]  /*05a0*/  IADD3 R204, -R10, R0, RZ ;  /* 0x000000000acc7210 */ /* 0x000fca0007ffe1ff */
[----:B------:R-:W-:-:S05]  /*05b0*/  IMAD R0, R6, c[0x0][0x538], R204 ;  /* 0x00014e0006007a24 */ /* 0x000fca00078e02cc */
[----:B------:R-:W-:Y:S01]  /*05c0*/  ISETP.GT.AND P0, PT, R0, UR4, PT ;  /* 0x0000000400007c0c */ /* 0x000fe2000bf04270 */
[----:B------:R-:W-:-:S12]  /*05d0*/  BRA.DIV ~URZ, `(.L_x_2612) ;  /* 0x000166427f007947 */ /* 0x000fd8000b800000 */
[----:B------:R-:W-:-:S04]  /*05e0*/  VOTE.ANY R7, PT, !P0 ;  /* 0x0000000000077806 */ /* 0x000fc800040e0100 */
.L_x_2769:
[----:B------:R1:W2:Y:S01]  /*05f0*/  POPC R0, R7 ;  /* 0x0000000700007309 */ /* 0x0002a20000000000 */
[----:B------:R-:W-:Y:S05]  /*0600*/  BRA.DIV ~URZ, `(.L_x_2613) ;  /* 0x000166527f007947 */ /* 0x000fea000b800000 */
[----:B--2---:R2:W3:Y:S01]  /*0610*/  SHFL.IDX PT, R5, R5, R0, 0x1f ;  /* 0x00001f0005057589 */ /* 0x0044e200000e0000 */
[----:B------:R-:W-:-:S03]  /*0620*/  MOV R8, RZ ;  /* 0x000000ff00087202 */ /* 0x000fc60000000f00 */
[----:B------:R2:W4:Y:S04]  /*0630*/  SHFL.IDX PT, R4, R4, R0, 0x1f ;  /* 0x00001f0004047589 */ /* 0x00052800000e0000 */
.L_x_2770:
[----:B------:R-:W-:Y:S01]  /*0640*/  ISETP.NE.AND P0, PT, R7, RZ, PT ;  /* 0x000000ff0700720c */ /* 0x000fe20003f05270 */
[----:B------:R-:W-:-:S12]  /*0650*/  BSSY B0, `(.L_x_2614) ;  /* 0x0000005000007945 */ /* 0x000fd80003800000 */
[----:B------:R-:W-:Y:S05]  /*0660*/  @!P0 BRA `(.L_x_2615) ;  /* 0x0000003000008947 */ /* 0x000fea0003800000 */
[----:B------:R-:W-:Y:S01]  /*0670*/  IADD3 R8, R0, -0x1, RZ ;  /* 0xffffffff00087810 */ /* 0x000fe20007ffe0ff */
[----:B------:R-:W-:Y:S05]  /*0680*/  BRA.DIV ~URZ, `(.L_x_2616) ;  /* 0x000166b27f007947 */ /* 0x000fea000b800000 */
[----:B------:R1:W2:Y:S02]  /*0690*/  SHFL.IDX PT, R8, R6, R8, 0x1f ;  /* 0x00001f0806087589 */ /* 0x0002a400000e0000 */
.L_x_2615:
[----:B------:R-:W-:Y:S05]  /*06a0*/  BSYNC B0 ;  /* 0x0000000000007941 */ /* 0x000fea0003800000 */
.L_x_2614:
[-C--:B---3--:R-:W-:Y:S01]  /*06b0*/  IABS R3, R5.reuse ;  /* 0x0000000500037213 */ /* 0x088fe20000000000 */
[----:B--2---:R-:W-:Y:S01]  /*06c0*/  IMAD R204, R8, c[0x0][0x538], R204 ;  /* 0x00014e0008cc7a24 */ /* 0x004fe200078e02cc */
[----:B----4-:R-:W-:Y:S02]  /*06d0*/  IABS R10, R4 ;  /* 0x00000004000a7213 */ /* 0x010fe40000000000 */
[----:B-1----:R-:W1:Y:S01]  /*06e0*/  I2F.RP R6, R3 ;  /* 0x0000000300067306 */ /* 0x002e620000209400 */
[----:B------:R-:W-:Y:S02]  /*06f0*/  IABS R8, R5 ;  /* 0x0000000500087213 */ /* 0x000fe40000000000 */
[----:B------:R-:W-:Y:S02]  /*0700*/  IADD3 R205, -R204, UR4, RZ ;  /* 0x00000004cccd7c10 */ /* 0x000fe4000fffe1ff */
[----:B------:R-:W-:Y:S01]  /*0710*/  IADD3 R207, R0, R207, RZ ;  /* 0x000000cf00cf7210 */ /* 0x000fe20007ffe0ff */
[----:B------:R-:W-:Y:S01]  /*0720*/  IMAD.MOV R8, RZ, RZ, -R8 ;  /* 0x000000ffff087224 */ /* 0x000fe200078e0a08 */
        /* <DEDUP_REMOVED lines=10> */
[----:B------:R-:W-:-:S04]  /*07d0*/  IMAD R11, R11, R3, RZ ;  /* 0x000000030b0b7224 */ /* 0x000fc800078e02ff */
[----:B------:R-:W-:Y:S01]  /*07e0*/  IMAD.HI.U32 R11, R7, R11, R6 ;  /* 0x0000000b070b7227 */ /* 0x000fe200078e0006 */
[----:B--2---:R-:W-:-:S05]  /*07f0*/  MOV R12, RZ ;  /* 0x000000ff000c7202 */ /* 0x004fca0000000f00 */
[----:B------:R-:W-:-:S04]  /*0800*/  IMAD.HI.U32 R7, R11, R9, RZ ;  /* 0x000000090b077227 */ /* 0x000fc800078e00ff */
[----:B------:R-:W-:-:S05]  /*0810*/  IMAD R8, R7, R8, R9 ;  /* 0x0000000807087224 */ /* 0x000fca00078e0209 */
[----:B------:R-:W-:-:S13]  /*0820*/  ISETP.GT.U32.AND P0, PT, R3, R8, PT ;  /* 0x000000080300720c */ /* 0x000fda0003f04070 */
[----:B------:R-:W-:Y:S01]  /*0830*/  @!P0 IMAD.IADD R8, R8, 0x1, -R3 ;  /* 0x0000000108088824 */ /* 0x000fe200078e0a03 */
[----:B------:R-:W-:Y:S02]  /*0840*/  @!P0 IADD3 R7, R7, 0x1, RZ ;  /* 0x0000000107078810 */ /* 0x000fe40007ffe0ff */
[----:B------:R-:W-:Y:S02]  /*0850*/  ISETP.NE.AND P0, PT, R5, RZ, PT ;  /* 0x000000ff0500720c */ /* 0x000fe40003f05270 */
[----:B------:R-:W-:Y:S01]  /*0860*/  ISETP.GE.U32.AND P2, PT, R8, R3, PT ;  /* 0x000000030800720c */ /* 0x000fe20003f46070 */
[----:B---3--:R-:W-:Y:S01]  /*0870*/  IMAD.MOV R8, RZ, RZ, -R13 ;  /* 0x000000ffff087224 */ /* 0x008fe200078e0a0d */
        /* <DEDUP_REMOVED lines=29> */
.L_x_2608:
[----:B------:R-:W-:Y:S01]  /*0a50*/  IMAD.MOV.U32 R205, RZ, RZ, RZ ;  /* 0x000000ffffcd7224 */ /* 0x000fe200078e00ff */
[----:B------:R-:W-:Y:S01]  /*0a60*/  MOV R206, RZ ;  /* 0x000000ff00ce7202 */ /* 0x000fe20000000f00 */
[----:B------:R-:W-:Y:S01]  /*0a70*/  IMAD.U32 R204, RZ, RZ, UR4 ;  /* 0x00000004ffcc7e24 */ /* 0x000fe2000f8e00ff */
[----:B------:R-:W-:Y:S02]  /*0a80*/  MOV R207, c[0x0][0x53c] ;  /* 0x00014f0000cf7a02 */ /* 0x000fe40000000f00 */
.L_x_2617:
[----:B------:R-:W-:Y:S01]  /*0a90*/  ISETP.NE.AND P0, PT, R2, RZ, PT ;  /* 0x000000ff0200720c */ /* 0x000fe20003f05270 */
[----:B------:R-:W-:-:S12]  /*0aa0*/  WARPSYNC 0xffffffff ;  /* 0xffffffff00007948 */ /* 0x000fd80003800000 */
[----:B------:R1:W-:Y:S04]  /*0ab0*/  @!P0 STS.128 [0x18100], R204 ;  /* 0x018100ccff008388 */ /* 0x0003e80000000c00 */
[----:B------:R-:W-:Y:S06]  /*0ac0*/  BAR.ARV 0x5, 0x100 ;  /* 0x0144000000007b1d */ /* 0x000fec0000002000 */
.L_x_2606:
[----:B-1----:R-:W-:-:S13]  /*0ad0*/  ISETP.GE.AND P0, PT, R207, c[0x0][0x53c], PT ;  /* 0x00014f00cf007a0c */ /* 0x002fda0003f06270 */
[----:B------:R-:W-:Y:S05]  /*0ae0*/  @P0 EXIT ;  /* 0x000000000000094d */ /* 0x000fea0003800000 */
[----:B------:R-:W-:-:S04]  /*0af0*/  SHF.R.S32.HI R219, RZ, 0x1f, R210 ;  /* 0x0000001fffdb7819 */ /* 0x000fc800000114d2 */
[CC--:B------:R-:W-:Y:S02]  /*0b00*/  LEA.HI R5, R219.reuse, R210.reuse, RZ, 0x3 ;  /* 0x000000d2db057211 */ /* 0x0c0fe400078f18ff */
[----:B------:R-:W-:Y:S02]  /*0b10*/  LEA.HI R7, R219, R210, RZ, 0x4 ;  /* 0x000000d2db077211 */ /* 0x000fe400078f20ff */
[----:B------:R-:W-:Y:S02]  /*0b20*/  LOP3.LUT R221, R5, 0xfffffff8, RZ, 0xc0, !PT ;  /* 0xfffffff805dd7812 */ /* 0x000fe400078ec0ff */
[----:B------:R-:W-:Y:S02]  /*0b30*/  SHF.R.S32.HI R4, RZ, 0x4, R7 ;  /* 0x00000004ff047819 */ /* 0x000fe40000011407 */
[C---:B------:R-:W-:Y:S01]  /*0b40*/  LOP3.LUT R6, R7.reuse, 0xfffffff0, RZ, 0xc0, !PT ;  /* 0xfffffff007067812 */ /* 0x040fe200078ec0ff */
[----:B------:R-:W-:Y:S01]  /*0b50*/  IMAD.IADD R221, R210, 0x1, -R221 ;  /* 0x00000001d2dd7824 */ /* 0x000fe200078e0add */
[----:B------:R-:W-:-:S02]  /*0b60*/  LEA.HI R7, R7, R4, RZ, 0x1 ;  /* 0x0000000407077211 */ /* 0x000fc400078f08ff */
[----:B------:R-:W-:Y:S01]  /*0b70*/  LEA.HI R223, R219, R210, RZ, 0x2 ;  /* 0x000000d2dbdf7211 */ /* 0x000fe200078f10ff */
[----:B------:R-:W-:Y:S01]  /*0b80*/  IMAD.SHL.U32 R0, R221, 0x40, RZ ;  /* 0x00000040dd007824 */ /* 0x000fe200078e00ff */
[----:B------:R-:W-:Y:S01]  /*0b90*/  LOP3.LUT R7, R7, 0xfffffffe, RZ, 0xc0, !PT ;  /* 0xfffffffe07077812 */ /* 0x000fe200078ec0ff */
[----:B------:R-:W-:Y:S01]  /*0ba0*/  IMAD.IADD R6, R210, 0x1, -R6 ;  /* 0x00000001d2067824 */ /* 0x000fe200078e0a06 */
[----:B------:R-:W-:Y:S01]  /*0bb0*/  SHF.R.S32.HI R226, RZ, 0x3, R5 ;  /* 0x00000003ffe27819 */ /* 0x000fe20000011405 */
[----:B------:R-:W-:Y:S01]  /*0bc0*/  IMAD.SHL.U32 R246, R221, 0x8, RZ ;  /* 0x00000008ddf67824 */ /* 0x000fe200078e00ff */
[----:B------:R-:W-:Y:S01]  /*0bd0*/  LOP3.LUT R0, R0, 0x1c0, RZ, 0xc0, !PT ;  /* 0x000001c000007812 */ /* 0x000fe200078ec0ff */
[----:B------:R-:W-:Y:S01]  /*0be0*/  IMAD.IADD R7, R4, 0x1, -R7 ;  /* 0x0000000104077824 */ /* 0x000fe200078e0a07 */
[----:B------:R-:W-:Y:S01]  /*0bf0*/  SHF.R.S32.HI R225, RZ, 0x2, R223 ;  /* 0x00000002ffe17819 */ /* 0x000fe200000114df */
[----:B------:R-:W-:Y:S01]  /*0c00*/  IMAD.SHL.U32 R217, R226, 0x40, RZ ;  /* 0x00000040e2d97824 */ /* 0x000fe200078e00ff */
[----:B------:R-:W-:-:S02]  /*0c10*/  LOP3.LUT R5, R0, 0x8, R5, 0xf8, !PT ;  /* 0x0000000800057812 */ /* 0x000fc400078ef805 */
[----:B------:R-:W-:Y:S02]  /*0c20*/  SHF.R.S32.HI R224, RZ, 0x1f, R223 ;  /* 0x0000001fffe07819 */ /* 0x000fe400000114df */
[CC--:B------:R-:W-:Y:S02]  /*0c30*/  LEA.HI R4, R219.reuse, R210.reuse, RZ, 0x6 ;  /* 0x000000d2db047211 */ /* 0x0c0fe400078f30ff */
[----:B------:R-:W-:Y:S02]  /*0c40*/  SHF.R.U32.HI R0, RZ, 0x3, R0 ;  /* 0x00000003ff007819 */ /* 0x000fe40000011600 */
[----:B------:R-:W-:Y:S01]  /*0c50*/  LEA.HI R219, R219, R210, RZ, 0x5 ;  /* 0x000000d2dbdb7211 */ /* 0x000fe200078f28ff */
[----:B------:R-:W-:Y:S01]  /*0c60*/  IMAD.SHL.U32 R4, R4, 0x8, RZ ;  /* 0x0000000804047824 */ /* 0x000fe200078e00ff */
[----:B------:R-:W-:Y:S02]  /*0c70*/  LEA.HI R224, R224, R225, RZ, 0x3 ;  /* 0x000000e1e0e07211 */ /* 0x000fe400078f18ff */
[----:B------:R-:W-:-:S02]  /*0c80*/  LOP3.LUT R0, R5, R0, RZ, 0x3c, !PT ;  /* 0x0000000005007212 */ /* 0x000fc400078e3cff */
[--C-:B------:R-:W-:Y:S02]  /*0c90*/  SHF.R.S32.HI R220, RZ, 0x5, R219.reuse ;  /* 0x00000005ffdc7819 */ /* 0x100fe400000114db */
[----:B------:R-:W-:Y:S01]  /*0ca0*/  SHF.R.S32.HI R5, RZ, 0x1f, R219 ;  /* 0x0000001fff057819 */ /* 0x000fe200000114db */
[----:B------:R-:W-:Y:S01]  /*0cb0*/  IMAD R0, R7, 0x200, R0 ;  /* 0x0000020007007824 */ /* 0x000fe200078e0200 */
[----:B------:R-:W-:Y:S01]  /*0cc0*/  LOP3.LUT R223, R223, 0xfffffffc, RZ, 0xc0, !PT ;  /* 0xfffffffcdfdf7812 */ /* 0x000fe200078ec0ff */
[----:B------:R-:W-:Y:S01]  /*0cd0*/  IMAD.SHL.U32 R7, R7, 0x8, RZ ;  /* 0x0000000807077824 */ /* 0x000fe200078e00ff */
[----:B------:R-:W-:Y:S02]  /*0ce0*/  LOP3.LUT R219, R219, 0xffffffe0, RZ, 0xc0, !PT ;  /* 0xffffffe0dbdb7812 */ /* 0x000fe400078ec0ff */
[----:B------:R-:W-:Y:S01]  /*0cf0*/  LOP3.LUT R217, R217, 0x1c0, RZ, 0xc0, !PT ;  /* 0x000001c0d9d97812 */ /* 0x000fe200078ec0ff */
[----:B------:R-:W-:Y:S01]  /*0d00*/  IMAD.IADD R223, R210, 0x1, -R223 ;  /* 0x00000001d2df7824 */ /* 0x000fe200078e0adf */
[----:B------:R-:W-:Y:S01]  /*0d10*/  LOP3.LUT R224, R224, 0xfffffff8, RZ, 0xc0, !PT ;  /* 0xfffffff8e0e07812 */ /* 0x000fe200078ec0ff */
[----:B------:R-:W-:Y:S01]  /*0d20*/  IMAD.IADD R219, R210, 0x1, -R219 ;  /* 0x00000001d2db7824 */ /* 0x000fe200078e0adb */
[----:B------:R-:W-:Y:S01]  /*0d30*/  SHF.R.S32.HI R2, RZ, 0x1f, R6 ;  /* 0x0000001fff027819 */ /* 0x000fe20000011406 */
[----:B------:R-:W-:Y:S01]  /*0d40*/  IMAD.SHL.U32 R138, R223, 0x4, RZ ;  /* 0x00000004df8a7824 */ /* 0x000fe200078e00ff */
[----:B------:R-:W-:Y:S01]  /*0d50*/  LOP3.LUT R3, R217, 0x38, R246, 0xf8, !PT ;  /* 0x00000038d9037812 */ /* 0x000fe200078ef8f6 */
[----:B------:R-:W-:Y:S01]  /*0d60*/  IMAD.IADD R224, R225, 0x1, -R224 ;  /* 0x00000001e1e07824 */ /* 0x000fe200078e0ae0 */
[----:B------:R-:W-:Y:S01]  /*0d70*/  SHF.R.U32.HI R217, RZ, 0x3, R217 ;  /* 0x00000003ffd97819 */ /* 0x000fe200000116d9 */
[----:B------:R-:W-:Y:S01]  /*0d80*/  IMAD.SHL.U32 R140, R223, 0x8, RZ ;  /* 0x00000008df8c7824 */ /* 0x000fe200078e00ff */
[----:B------:R-:W-:-:S02]  /*0d90*/  LEA.HI R2, R2, R6, RZ, 0x3 ;  /* 0x0000000602027211 */ /* 0x000fc400078f18ff */
[----:B------:R-:W-:Y:S02]  /*0da0*/  LOP3.LUT R217, R3, R217, RZ, 0x3c, !PT ;  /* 0x000000d903d97212 */ /* 0x000fe400078e3cff */
[----:B------:R-:W-:Y:S02]  /*0db0*/  LEA.HI R5, R5, R220, RZ, 0x3 ;  /* 0x000000dc05057211 */ /* 0x000fe400078f18ff */
[----:B------:R-:W-:Y:S02]  /*0dc0*/  SHF.R.S32.HI R218, RZ, 0x1f, R219 ;  /* 0x0000001fffda7819 */ /* 0x000fe400000114db */
[C---:B------:R-:W-:Y:S01]  /*0dd0*/  LOP3.LUT R3, R2.reuse, 0xfffffff8, RZ, 0xc0, !PT ;  /* 0xfffffff802037812 */ /* 0x040fe200078ec0ff */
[----:B------:R-:W-:Y:S01]  /*0de0*/  IMAD.SHL.U32 R2, R2, 0x40, RZ ;  /* 0x0000004002027824 */ /* 0x000fe200078e00ff */
[----:B------:R-:W-:Y:S02]  /*0df0*/  LOP3.LUT R9, R224, 0x1, RZ, 0xc0, !PT ;  /* 0x00000001e0097812 */ /* 0x000fe400078ec0ff */
[----:B------:R-:W-:Y:S01]  /*0e00*/  LOP3.LUT R5, R5, 0xffffff8, RZ, 0xc0, !PT ;  /* 0x0ffffff805057812 */ /* 0x000fe200078ec0ff */
[----:B------:R-:W-:Y:S01]  /*0e10*/  IMAD.IADD R3, R6, 0x1, -R3 ;  /* 0x0000000106037824 */ /* 0x000fe200078e0a03 */
[----:B------:R-:W-:-:S02]  /*0e20*/  LEA.HI R218, R218, R219, RZ, 0x2 ;  /* 0x000000dbdada7211 */ /* 0x000fc400078f10ff */
[----:B------:R-:W-:Y:S01]  /*0e30*/  IADD3 R135, R138, 0x40, RZ ;  /* 0x000000408a877810 */ /* 0x000fe20007ffe0ff */
[----:B------:R-:W-:Y:S01]  /*0e40*/  IMAD.IADD R5, R220, 0x1, -R5 ;  /* 0x00000001dc057824 */ /* 0x000fe200078e0a05 */
[----:B------:R-:W-:Y:S02]  /*0e50*/  ISETP.NE.U32.AND P0, PT, R9, 0x1, PT ;  /* 0x000000010900780c */ /* 0x000fe40003f05070 */
[C---:B------:R-:W-:Y:S02]  /*0e60*/  IADD3 R136, R138.reuse, 0x20, RZ ;  /* 0x000000208a887810 */ /* 0x040fe40007ffe0ff */
[----:B------:R-:W-:Y:S01]  /*0e70*/  LOP3.LUT R217, R217, 0x7ffffe00, R4, 0xf8, !PT ;  /* 0x7ffffe00d9d97812 */ /* 0x000fe200078ef804 */
[C---:B------:R-:W-:Y:S01]  /*0e80*/  IMAD.IADD R4, R138.reuse, 0x1, R135 ;  /* 0x000000018a047824 */ /* 0x040fe200078e0287 */
[----:B------:R-:W-:Y:S01]  /*0e90*/  SHF.R.S32.HI R218, RZ, 0x2, R218 ;  /* 0x00000002ffda7819 */ /* 0x000fe200000114da */
[----:B------:R-:W-:Y:S01]  /*0ea0*/  IMAD.IADD R8, R138, 0x1, R136 ;  /* 0x000000018a087824 */ /* 0x000fe200078e0288 */
[C---:B------:R-:W-:Y:S01]  /*0eb0*/  R2P PR, R224.reuse, 0x6 ;  /* 0x00000006e0007804 */ /* 0x040fe20000000000 */
[----:B------:R-:W-:Y:S01]  /*0ec0*/  IMAD.SHL.U32 R224, R224, 0x40, RZ ;  /* 0x00000040e0e07824 */ /* 0x000fe200078e00ff */
[----:B------:R-:W-:Y:S01]  /*0ed0*/  LOP3.LUT P6, RZ, R3, 0x2, RZ, 0xc0, !PT ;  /* 0x0000000203ff7812 */ /* 0x000fe200078cc0ff */
[----:B------:R-:W-:Y:S01]  /*0ee0*/  IMAD R218, R5, 0x10, R218 ;  /* 0x0000001005da7824 */ /* 0x000fe200078e02da */
[C---:B------:R-:W-:Y:S01]  /*0ef0*/  LOP3.LUT P5, RZ, R3.reuse, 0x4, RZ, 0xc0, !PT ;  /* 0x0000000403ff7812 */ /* 0x040fe200078ac0ff */
[----:B------:R-:W-:Y:S01]  /*0f00*/  IMAD.SHL.U32 R3, R3, 0x40, RZ ;  /* 0x0000004003037824 */ /* 0x000fe200078e00ff */
[----:B------:R-:W-:Y:S01]  /*0f10*/  IADD3 R216, R225, 0x40, RZ ;  /* 0x00000040e1d87810 */ /* 0x000fe20007ffe0ff */
[----:B------:R-:W-:Y:S01]  /*0f20*/  IMAD.SHL.U32 R217, R217, 0x2, RZ ;  /* 0x00000002d9d97824 */ /* 0x000fe200078e00ff */
[----:B------:R-:W-:-:S02]  /*0f30*/  SHF.R.S32.HI R5, RZ, 0x1f, R4 ;  /* 0x0000001fff057819 */ /* 0x000fc40000011404 */
[----:B------:R-:W-:Y:S01]  /*0f40*/  LOP3.LUT R224, R224, 0x1c0, RZ, 0xc0, !PT ;  /* 0x000001c0e0e07812 */ /* 0x000fe200078ec0ff */
[----:B------:R-:W-:Y:S01]  /*0f50*/  IMAD.SHL.U32 R215, R216, 0x40, RZ ;  /* 0x00000040d8d77824 */ /* 0x000fe200078e00ff */
[----:B------:R-:W-:Y:S02]  /*0f60*/  SHF.R.S32.HI R6, RZ, 0x1f, R8 ;  /* 0x0000001fff067819 */ /* 0x000fe40000011408 */
[----:B------:R-:W-:Y:S02]  /*0f70*/  LOP3.LUT R3, R3, 0x1c0, RZ, 0xc0, !PT ;  /* 0x000001c003037812 */ /* 0x000fe400078ec0ff */
[----:B------:R-:W-:Y:S02]  /*0f80*/  SHF.R.S32.HI R214, RZ, 0x1f, R216 ;  /* 0x0000001fffd67819 */ /* 0x000fe400000114d8 */
[CC--:B------:R-:W-:Y:S02]  /*0f90*/  LEA.HI R231, R5.reuse, R4.reuse, RZ, 0x3 ;  /* 0x0000000405e77211 */ /* 0x0c0fe400078f18ff */
[----:B------:R-:W-:Y:S01]  /*0fa0*/  LEA.HI R5, R5, R4, RZ, 0x6 ;  /* 0x0000000405057211 */ /* 0x000fe200078f30ff */
[C---:B------:R-:W-:Y:S01]  /*0fb0*/  IMAD.SHL.U32 R4, R220.reuse, 0x400, RZ ;  /* 0x00000400dc047824 */ /* 0x040fe200078e00ff */
[----:B------:R-:W-:Y:S01]  /*0fc0*/  SHF.R.U32.HI R222, RZ, 0x3, R224 ;  /* 0x00000003ffde7819 */ /* 0x000fe200000116e0 */
[----:B------:R-:W-:Y:S01]  /*0fd0*/  IMAD.SHL.U32 R220, R220, 0x200, RZ ;  /* 0x00000200dcdc7824 */ /* 0x000fe200078e00ff */
[CC--:B------:R-:W-:Y:S01]  /*0fe0*/  LEA.HI R232, R6.reuse, R8.reuse, RZ, 0x3 ;  /* 0x0000000806e87211 */ /* 0x0c0fe200078f18ff */
[----:B------:R-:W-:Y:S01]  /*0ff0*/  IMAD.SHL.U32 R5, R5, 0x80, RZ ;  /* 0x0000008005057824 */ /* 0x000fe200078e00ff */
[----:B------:R-:W-:Y:S01]  /*1000*/  LEA.HI R6, R6, R8, RZ, 0x6 ;  /* 0x0000000806067211 */ /* 0x000fe200078f30ff */
[----:B------:R-:W-:Y:S01]  /*1010*/  IMAD R8, R223, 0x2, R4 ;  /* 0x00000002df087824 */ /* 0x000fe200078e0204 */
[----:B------:R-:W-:-:S02]  /*1020*/  LOP3.LUT R7, R3, 0x8, R7, 0xf8, !PT ;  /* 0x0000000803077812 */ /* 0x000fc400078ef807 */
[----:B------:R-:W-:Y:S01]  /*1030*/  LEA.HI R214, R214, R216, RZ, 0x3 ;  /* 0x000000d8d6d67211 */ /* 0x000fe200078f18ff */
[----:B------:R-:W-:Y:S01]  /*1040*/  IMAD.SHL.U32 R6, R6, 0x80, RZ ;  /* 0x0000008006067824 */ /* 0x000fe200078e00ff */
[----:B------:R-:W-:Y:S02]  /*1050*/  SHF.R.U32.HI R3, RZ, 0x3, R3 ;  /* 0x00000003ff037819 */ /* 0x000fe40000011603 */
[----:B------:R-:W-:Y:S01]  /*1060*/  LOP3.LUT R235, R222, R224, RZ, 0xfc, !PT ;  /* 0x000000e0deeb7212 */ /* 0x000fe200078efcff */
[----:B------:R-:W-:Y:S01]  /*1070*/  IMAD.SHL.U32 R214, R214, 0x40, RZ ;  /* 0x00000040d6d67824 */ /* 0x000fe200078e00ff */
[----:B------:R-:W-:Y:S02]  /*1080*/  LOP3.LUT R215, R215, 0x1c0, RZ, 0xc0, !PT ;  /* 0x000001c0d7d77812 */ /* 0x000fe400078ec0ff */
[----:B------:R-:W-:Y:S01]  /*1090*/  LOP3.LUT R3, R7, R3, RZ, 0x3c, !PT ;  /* 0x0000000307037212 */ /* 0x000fe200078e3cff */
[----:B------:R-:W-:Y:S01]  /*10a0*/  IMAD.IADD R235, R8, 0x1, R235 ;  /* 0x0000000108eb7824 */ /* 0x000fe200078e02eb */
[----:B------:R-:W-:-:S02]  /*10b0*/  LOP3.LUT R2, R2, 0xfffffe00, RZ, 0xc0, !PT ;  /* 0xfffffe0002027812 */ /* 0x000fc400078ec0ff */
[--C-:B------:R-:W-:Y:S02]  /*10c0*/  LOP3.LUT R234, R224, 0x38, R232.reuse, 0xf8, !PT ;  /* 0x00000038e0ea7812 */ /* 0x100fe400078ef8e8 */
[----:B------:R-:W-:Y:S02]  /*10d0*/  SHF.R.U32.HI R213, RZ, 0x3, R215 ;  /* 0x00000003ffd57819 */ /* 0x000fe400000116d7 */
[----:B------:R-:W-:Y:S02]  /*10e0*/  LOP3.LUT R232, R215, 0x38, R232, 0xf8, !PT ;  /* 0x00000038d7e87812 */ /* 0x000fe400078ef8e8 */
[----:B------:R-:W-:Y:S02]  /*10f0*/  LOP3.LUT P4, RZ, R221, 0x2, RZ, 0xc0, !PT ;  /* 0x00000002ddff7812 */ /* 0x000fe4000788c0ff */
[----:B------:R-:W-:Y:S02]  /*1100*/  IADD3 R4, R3, R2, R4 ;  /* 0x0000000203047210 */ /* 0x000fe40007ffe004 */
[----:B------:R-:W-:-:S02]  /*1110*/  LOP3.LUT R214, R214, 0xfffffe00, RZ, 0xc0, !PT ;  /* 0xfffffe00d6d67812 */ /* 0x000fc400078ec0ff */
[----:B------:R-:W-:Y:S02]  /*1120*/  LOP3.LUT R6, R6, 0xffffe000, RZ, 0xc0, !PT ;  /* 0xffffe00006067812 */ /* 0x000fe400078ec0ff */
[----:B------:R-:W-:Y:S02]  /*1130*/  LOP3.LUT R234, R234, R222, RZ, 0x3c, !PT ;  /* 0x000000deeaea7212 */ /* 0x000fe400078e3cff */
[----:B------:R-:W-:Y:S02]  /*1140*/  LOP3.LUT R232, R232, R213, RZ, 0x3c, !PT ;  /* 0x000000d5e8e87212 */ /* 0x000fe400078e3cff */
[----:B------:R-:W-:Y:S01]  /*1150*/  LOP3.LUT R3, R3, R2, RZ, 0xfc, !PT ;  /* 0x0000000203037212 */ /* 0x000fe200078efcff */
[----:B------:R-:W-:Y:S01]  /*1160*/  IMAD.MOV.U32 R2, RZ, RZ, 0x20 ;  /* 0x00000020ff027424 */ /* 0x000fe200078e00ff */
[--C-:B------:R-:W-:Y:S02]  /*1170*/  LOP3.LUT R233, R224, 0x38, R231.reuse, 0xf8, !PT ;  /* 0x00000038e0e97812 */ /* 0x100fe400078ef8e7 */
[----:B------:R-:W-:-:S02]  /*1180*/  LOP3.LUT R231, R215, 0x38, R231, 0xf8, !PT ;  /* 0x00000038d7e77812 */ /* 0x000fc400078ef8e7 */
[----:B------:R-:W-:Y:S02]  /*1190*/  LOP3.LUT R230, R224, 0x18, R140, 0xf8, !PT ;  /* 0x00000018e0e67812 */ /* 0x000fe400078ef88c */
[----:B------:R-:W-:Y:S02]  /*11a0*/  LEA R235, R235, 0x80, 0x1 ;  /* 0x00000080ebeb7811 */ /* 0x000fe400078e08ff */
[-C--:B------:R-:W-:Y:S02]  /*11b0*/  IADD3 R234, R234, R6.reuse, R220 ;  /* 0x00000006eaea7210 */ /* 0x080fe40007ffe0dc */
[----:B------:R-:W-:Y:S01]  /*11c0*/  IADD3 R232, R232, R6, R214 ;  /* 0x00000006e8e87210 */ /* 0x000fe20007ffe0d6 */
[----:B------:R-:W-:Y:S01]  /*11d0*/  IMAD.MOV.U32 R6, RZ, RZ, 0x40 ;  /* 0x00000040ff067424 */ /* 0x000fe200078e00ff */
[----:B------:R-:W-:Y:S02]  /*11e0*/  LOP3.LUT R5, R5, 0xffffe000, RZ, 0xc0, !PT ;  /* 0xffffe00005057812 */ /* 0x000fe400078ec0ff */
[----:B------:R-:W-:-:S02]  /*11f0*/  LOP3.LUT R233, R233, R222, RZ, 0x3c, !PT ;  /* 0x000000dee9e97212 */ /* 0x000fc400078e3cff */
[----:B------:R-:W-:Y:S02]  /*1200*/  LOP3.LUT R231, R231, R213, RZ, 0x3c, !PT ;  /* 0x000000d5e7e77212 */ /* 0x000fe400078e3cff */
[----:B------:R-:W-:Y:S02]  /*1210*/  SEL R239, R2, 0xffffffe0, !P1 ;  /* 0xffffffe002ef7807 */ /* 0x000fe40004800000 */
[----:B------:R-:W-:Y:S02]  /*1220*/  LEA R200, R0, 0x6100, 0x1 ;  /* 0x0000610000c87811 */ /* 0x000fe400078e08ff */
[----:B------:R-:W-:Y:S01]  /*1230*/  LOP3.LUT R230, R220, R230, R222, 0xf6, !PT ;  /* 0x000000e6dce67212 */ /* 0x000fe200078ef6de */
[C---:B------:R-:W-:Y:S01]  /*1240*/  IMAD.IADD R236, R235.reuse, 0x1, R239 ;  /* 0x00000001ebec7824 */ /* 0x040fe200078e02ef */
[----:B------:R-:W-:Y:S02]  /*1250*/  IADD3 R228, R235, -0x10, RZ ;  /* 0xfffffff0ebe47810 */ /* 0x000fe40007ffe0ff */
[C---:B------:R-:W-:Y:S01]  /*1260*/  LOP3.LUT P3, RZ, R221.reuse, 0x4, RZ, 0xc0, !PT ;  /* 0x00000004ddff7812 */ /* 0x040fe2000786c0ff */
[----:B------:R-:W-:Y:S01]  /*1270*/  IMAD R221, R221, 0x20, R226 ;  /* 0x00000020dddd7824 */ /* 0x000fe200078e02e2 */
[----:B------:R-:W-:-:S02]  /*1280*/  SEL R2, R2, 0xffffffe0, !P6 ;  /* 0xffffffe002027807 */ /* 0x000fc40007000000 */
[----:B------:R-:W-:Y:S02]  /*1290*/  @P0 IADD3 R228, R235, 0x10, RZ ;  /* 0x00000010ebe40810 */ /* 0x000fe40007ffe0ff */
[----:B------:R-:W-:Y:S02]  /*12a0*/  LEA R201, R4, 0xc100, 0x1 ;  /* 0x0000c10004c97811 */ /* 0x000fe400078e08ff */
[----:B------:R-:W-:Y:S01]  /*12b0*/  LEA R194, R3, 0x100, 0x1 ;  /* 0x0000010003c27811 */ /* 0x000fe200078e08ff */
[----:B------:R-:W-:Y:S01]  /*12c0*/  IMAD.IADD R239, R239, 0x1, R228 ;  /* 0x00000001efef7824 */ /* 0x000fe200078e02e4 */
[-C--:B------:R-:W-:Y:S01]  /*12d0*/  IADD3 R233, R233, R5.reuse, R220 ;  /* 0x00000005e9e97210 */ /* 0x080fe20007ffe0dc */
[----:B------:R-:W-:Y:S01]  /*12e0*/  IMAD.IADD R199, R201, 0x1, R2 ;  /* 0x00000001c9c77824 */ /* 0x000fe200078e0202 */
[----:B------:R-:W-:Y:S01]  /*12f0*/  IADD3 R231, R231, R5, R214 ;  /* 0x00000005e7e77210 */ /* 0x000fe20007ffe0d6 */
[----:B------:R-:W-:Y:S01]  /*1300*/  IMAD.IADD R193, R2, 0x1, R194 ;  /* 0x0000000102c17824 */ /* 0x000fe200078e02c2 */
[----:B------:R-:W-:-:S02]  /*1310*/  SEL R242, R6, 0xffffffc0, !P2 ;  /* 0xffffffc006f27807 */ /* 0x000fc40005000000 */
[----:B------:R-:W-:Y:S02]  /*1320*/  IADD3 R198, R200, 0x20, RZ ;  /* 0x00000020c8c67810 */ /* 0x000fe40007ffe0ff */
[----:B------:R-:W-:Y:S01]  /*1330*/  LEA R230, R230, 0x100, 0x1 ;  /* 0x00000100e6e67811 */ /* 0x000fe200078e08ff */
[----:B------:R-:W-:Y:S01]  /*1340*/  IMAD.IADD R235, R235, 0x1, R242 ;  /* 0x00000001ebeb7824 */ /* 0x000fe200078e02f2 */
[----:B------:R-:W-:Y:S01]  /*1350*/  SEL R5, R6, 0xffffffc0, !P3 ;  /* 0xffffffc006057807 */ /* 0x000fe20005800000 */
[----:B------:R-:W-:Y:S01]  /*1360*/  IMAD.IADD R237, R242, 0x1, R236 ;  /* 0x00000001f2ed7824 */ /* 0x000fe200078e02ec */
[----:B------:R-:W-:Y:S01]  /*1370*/  SEL R0, R6, 0xffffffc0, !P5 ;  /* 0xffffffc006007807 */ /* 0x000fe20006800000 */
[----:B------:R-:W-:Y:S01]  /*1380*/  IMAD.IADD R229, R230, 0x1, R242 ;  /* 0x00000001e6e57824 */ /* 0x000fe200078e02f2 */
[----:B------:R-:W-:Y:S01]  /*1390*/  @P4 IADD3 R198, R200, -0x20, RZ ;  /* 0xffffffe0c8c64810 */ /* 0x000fe20007ffe0ff */
[----:B------:R-:W-:Y:S01]  /*13a0*/  IMAD.IADD R238, R242, 0x1, R228 ;  /* 0x00000001f2ee7824 */ /* 0x000fe200078e02e4 */
[----:B------:R-:W-:Y:S01]  /*13b0*/  SHF.R.S32.HI R141, RZ, 0x1f, R140 ;  /* 0x0000001fff8d7819 */ /* 0x000fe2000001148c */
[----:B------:R-:W-:Y:S01]  /*13c0*/  IMAD.IADD R196, R200, 0x1, R5 ;  /* 0x00000001c8c47824 */ /* 0x000fe200078e0205 */
[C---:B------:R-:W-:Y:S01]  /*13d0*/  IADD3 R134, R138.reuse, 0x10, RZ ;  /* 0x000000108a867810 */ /* 0x040fe20007ffe0ff */
[----:B------:R-:W-:Y:S01]  /*13e0*/  IMAD.IADD R187, R5, 0x1, R198 ;  /* 0x0000000105bb7824 */ /* 0x000fe200078e02c6 */
[C---:B------:R-:W-:Y:S01]  /*13f0*/  IADD3 R133, R138.reuse, 0x30, RZ ;  /* 0x000000308a857810 */ /* 0x040fe20007ffe0ff */
[----:B------:R-:W-:Y:S01]  /*1400*/  IMAD.IADD R197, R201, 0x1, R0 ;  /* 0x00000001c9c57824 */ /* 0x000fe200078e0200 */
[----:B------:R-:W-:Y:S01]  /*1410*/  IADD3 R132, R138, 0x50, RZ ;  /* 0x000000508a847810 */ /* 0x000fe20007ffe0ff */
[----:B------:R-:W-:Y:S01]  /*1420*/  IMAD.IADD R192, R0, 0x1, R194 ;  /* 0x0000000100c07824 */ /* 0x000fe200078e02c2 */
[C---:B------:R-:W-:Y:S01]  /*1430*/  IADD3 R212, R246.reuse, 0x40, RZ ;  /* 0x00000040f6d47810 */ /* 0x040fe20007ffe0ff */
[----:B------:R-:W-:Y:S01]  /*1440*/  IMAD.IADD R195, R199, 0x1, R0 ;  /* 0x00000001c7c37824 */ /* 0x000fe200078e0200 */
[----:B------:R-:W-:Y:S01]  /*1450*/  IADD3 R211, R246, 0x80, RZ ;  /* 0x00000080f6d37810 */ /* 0x000fe20007ffe0ff */
[----:B------:R-:W-:Y:S01]  /*1460*/  IMAD.IADD R191, R0, 0x1, R193 ;  /* 0x0000000100bf7824 */ /* 0x000fe200078e02c1 */
[----:B------:R-:W-:Y:S01]  /*1470*/  LEA R234, R234, 0xc100, 0x1 ;  /* 0x0000c100eaea7811 */ /* 0x000fe200078e08ff */
[----:B------:R-:W-:Y:S01]  /*1480*/  IMAD.IADD R242, R242, 0x1, R239 ;  /* 0x00000001f2f27824 */ /* 0x000fe200078e02ef */
[----:B------:R-:W-:-:S02]  /*1490*/  LEA R232, R232, 0xc100, 0x1 ;  /* 0x0000c100e8e87811 */ /* 0x000fc400078e08ff */
[----:B------:R-:W-:Y:S02]  /*14a0*/  LEA R233, R233, 0xc100, 0x1 ;  /* 0x0000c100e9e97811 */ /* 0x000fe400078e08ff */
[----:B------:R-:W-:Y:S02]  /*14b0*/  LEA R231, R231, 0xc100, 0x1 ;  /* 0x0000c100e7e77811 */ /* 0x000fe400078e08ff */
        /* <DEDUP_REMOVED lines=10> */
[----:B------:R-:W-:Y:S02]  /*1560*/  IADD3 R143, R198, 0x5800, RZ ;  /* 0x00005800c68f7810 */ /* 0x000fe40007ffe0ff */
.L_x_2766:
        /* <DEDUP_REMOVED lines=33> */
[----:B------:R-:W-:Y:S01]  /*1780*/  YIELD ;  /* 0x0000000000007946 */ /* 0x000fe20003800000 */
[----:B------:R-:W-:Y:S01]  /*1790*/  LOP3.LUT R241, R206, 0xffff, RZ, 0xc0, !PT ;  /* 0x0000ffffcef17812 */ /* 0x000fe200078ec0ff */
[----:B------:R-:W-:Y:S05]  /*17a0*/  @P4 BRA `(.L_x_2618) ;  /* 0x0000005000004947 */ /* 0x000fea0003800000 */
[----:B-----5:R-:W-:Y:S01]  /*17b0*/  MOV R61, c[0x0][0x168] ;  /* 0x00005a00003d7a02 */ /* 0x020fe20000000f00 */
[----:B------:R-:W-:Y:S05]  /*17c0*/  @!P3 BRA `(.L_x_2618) ;  /* 0x000000300000b947 */ /* 0x000fea0003800000 */
[----:B------:R-:W2:Y:S04]  /*17d0*/  LDG.E R61, [R8.64] ;  /* 0x00000006083d7981 */ /* 0x000ea8000c1e1900 */
[----:B------:R-:W2:Y:S02]  /*17e0*/  LDG.E R0, [R8.64+0x4] ;  /* 0x0000040608007981 */ /* 0x000ea4000c1e1900 */
[----:B--2---:R-:W-:-:S02]  /*17f0*/  IADD3 R61, -R61, R0, RZ ;  /* 0x000000003d3d7210 */ /* 0x004fc40007ffe1ff */
.L_x_2618:
[----:B------:R-:W-:-:S04]  /*1800*/  ISETP.NE.U32.AND P0, PT, RZ, c[0x0][0x368], PT ;  /* 0x0000da00ff007a0c */ /* 0x000fc80003f05070 */
[----:B------:R-:W-:-:S13]  /*1810*/  ISETP.NE.AND.EX P0, PT, RZ, c[0x0][0x36c], PT, P0 ;  /* 0x0000db00ff007a0c */ /* 0x000fda0003f05300 */
[----:B------:R-:W-:Y:S05]  /*1820*/  @!P0 BRA `(.L_x_2619) ;  /* 0x0000004000008947 */ /* 0x000fea0003800000 */
[----:B---3--:R-:W-:-:S04]  /*1830*/  LEA R6, P0, R240, c[0x0][0x368], 0x2 ;  /* 0x0000da00f0067a11 */ /* 0x008fc800078010ff */
[----:B------:R-:W-:-:S05]  /*1840*/  LEA.HI.X R7, R240, c[0x0][0x36c], R63, 0x2, P0 ;  /* 0x0000db00f0077a11 */ /* 0x000fca00000f143f */
[----:B------:R1:W5:Y:S01]  /*1850*/  LDG.E R2, [R6.64] ;  /* 0x0000000606027981 */ /* 0x000362000c1e1900 */
[----:B------:R-:W-:Y:S05]  /*1860*/  BRA `(.L_x_2620) ;  /* 0x0000005000007947 */ /* 0x000fea0003800000 */
.L_x_2619:
[----:B------:R-:W-:Y:S01]  /*1870*/  MOV R2, c[0x0][0x1d0] ;  /* 0x0000740000027a02 */ /* 0x000fe20000000f00 */
[----:B------:R-:W-:Y:S05]  /*1880*/  @!P6 BRA `(.L_x_2620) ;  /* 0x000000300000e947 */ /* 0x000fea0003800000 */
[----:B------:R-:W2:Y:S04]  /*1890*/  LDG.E R2, [R6.64] ;  /* 0x0000000606027981 */ /* 0x000ea8000c1e1900 */
[----:B------:R-:W2:Y:S02]  /*18a0*/  LDG.E R0, [R6.64+0x4] ;  /* 0x0000040606007981 */ /* 0x000ea4000c1e1900 */
[----:B--2---:R-:W-:Y:S02]  /*18b0*/  IADD3 R2, -R2, R0, RZ ;  /* 0x0000000002027210 */ /* 0x004fe40007ffe1ff */
.L_x_2620:
[----:B------:R2:W4:Y:S04]  /*18c0*/  @P5 LDG.E R0, [R4.64] ;  /* 0x0000000604005981 */ /* 0x000528000c1e1900 */
[----:B--23--:R-:W4:Y:S01]  /*18d0*/  @P5 LDG.E R4, [R4.64+0x4] ;  /* 0x0000040604045981 */ /* 0x00cf22000c1e1900 */
[----:B------:R-:W-:Y:S01]  /*18e0*/  ISETP.NE.U32.AND P0, PT, RZ, c[0x0][0x378], PT ;  /* 0x0000de00ff007a0c */ /* 0x000fe20003f05070 */
[----:B-----5:R-:W-:-:S03]  /*18f0*/  IMAD.MOV.U32 R60, RZ, RZ, R2 ;  /* 0x000000ffff3c7224 */ /* 0x020fc600078e0002 */
[----:B------:R-:W-:Y:S01]  /*1900*/  ISETP.NE.AND.EX P1, PT, RZ, c[0x0][0x37c], PT, P0 ;  /* 0x0000df00ff007a0c */ /* 0x000fe20003f25300 */
[----:B------:R-:W-:Y:S01]  /*1910*/  IMAD.MOV.U32 R66, RZ, RZ, c[0x0][0x228] ;  /* 0x00008a00ff427624 */ /* 0x000fe200078e00ff */
[C---:B------:R-:W-:Y:S02]  /*1920*/  LOP3.LUT R244, R206.reuse, 0xff000000, RZ, 0xc0, !PT ;  /* 0xff000000cef47812 */ /* 0x040fe400078ec0ff */
[----:B------:R-:W-:Y:S02]  /*1930*/  LOP3.LUT R206, R206, 0xff0000, RZ, 0xc0, !PT ;  /* 0x00ff0000cece7812 */ /* 0x000fe400078ec0ff */
[----:B------:R-:W-:-:S07]  /*1940*/  SHF.R.U32.HI R244, RZ, 0x8, R244 ;  /* 0x00000008fff47819 */ /* 0x000fce00000116f4 */
[----:B-1----:R-:W-:-:S04]  /*1950*/  @P1 LEA R6, P0, R240, c[0x0][0x378], 0x2 ;  /* 0x0000de00f0061a11 */ /* 0x002fc800078010ff */
[----:B------:R-:W-:Y:S02]  /*1960*/  @P1 LEA.HI.X R7, R240, c[0x0][0x37c], R63, 0x2, P0 ;  /* 0x0000df00f0071a11 */ /* 0x000fe400000f143f */
[----:B------:R-:W-:Y:S01]  /*1970*/  LEA.HI R244, R206, R244, RZ, 0x10 ;  /* 0x000000f4cef47211 */ /* 0x000fe200078f80ff */
[----:B------:R-:W-:Y:S02]  /*1980*/  BSSY B0, `(.L_x_2621) ;  /* 0x000002a000007945 */ /* 0x000fe40003800000 */
[----:B------:R1:W5:Y:S01]  /*1990*/  @P1 LDG.E R60, [R6.64] ;  /* 0x00000006063c1981 */ /* 0x000362000c1e1900 */
[----:B------:R-:W-:Y:S02]  /*19a0*/  SHF.R.U32.HI R206, RZ, 0x10, R244 ;  /* 0x00000010ffce7819 */ /* 0x000fe400000116f4 */
        /* <DEDUP_REMOVED lines=39> */
.L_x_2622:
[----:B-1----:R-:W-:Y:S05]  /*1c20*/  BSYNC B0 ;  /* 0x0000000000007941 */ /* 0x002fea0003800000 */
.L_x_2621:
[----:B------:R-:W-:-:S04]  /*1c30*/  IMAD R84, R244, R4, RZ ;  /* 0x00000004f4547224 */ /* 0x000fc800078e02ff */
[C---:B------:R-:W-:Y:S02]  /*1c40*/  IMAD.IADD R4, R84.reuse, 0x1, R4 ;  /* 0x0000000154047824 */ /* 0x040fe400078e0204 */
[----:B------:R-:W-:-:S03]  /*1c50*/  IMAD R84, R84, 0x40, -R0 ;  /* 0x0000004054547824 */ /* 0x000fc600078e0a00 */
[----:B------:R-:W-:Y:S02]  /*1c60*/  IMNMX R4, R65, R4, PT ;  /* 0x0000000441047217 */ /* 0x000fe40003800200 */
[----:B------:R-:W-:-:S03]  /*1c70*/  IMNMX R84, RZ, R84, !PT ;  /* 0x00000054ff547217 */ /* 0x000fc60007800200 */
[----:B------:R-:W-:-:S05]  /*1c80*/  IMAD R0, R4, 0x40, -R0 ;  /* 0x0000004004007824 */ /* 0x000fca00078e0a00 */
[----:B------:R-:W-:-:S04]  /*1c90*/  IMNMX R0, R0, R66, PT ;  /* 0x0000004200007217 */ /* 0x000fc80003800200 */
[----:B------:R-:W-:Y:S02]  /*1ca0*/  ISETP.GT.AND P0, PT, R0, R84, PT ;  /* 0x000000540000720c */ /* 0x000fe40003f04270 */
[----:B------:R-:W-:-:S11]  /*1cb0*/  SHF.R.U32.HI R84, RZ, 0x6, R84 ;  /* 0x00000006ff547819 */ /* 0x000fd60000011654 */
        /* <DEDUP_REMOVED lines=12> */
[----:B------:R-:W-:Y:S01]  /*1d80*/  IMAD.MOV.U32 R91, RZ, RZ, c[0x0][0x238] ;  /* 0x00008e00ff5b7624 */ /* 0x000fe200078e00ff */
[----:B------:R-:W-:Y:S01]  /*1d90*/  IADD3 R82, P0, R226, R81, RZ ;  /* 0x00000051e2527210 */ /* 0x000fe20007f1e0ff */
[----:B------:R-:W-:Y:S01]  /*1da0*/  IMAD.MOV.U32 R96, RZ, RZ, 0x6 ;  /* 0x00000006ff607424 */ /* 0x000fe200078e00ff */
[--C-:B------:R-:W-:Y:S01]  /*1db0*/  SHF.R.S32.HI R247, RZ, 0x1f, R246.reuse ;  /* 0x0000001ffff77819 */ /* 0x100fe200000114f6 */
[----:B------:R-:W-:Y:S01]  /*1dc0*/  IMAD.SHL.U32 R88, R91, 0x40, RZ ;  /* 0x000000405b587824 */ /* 0x000fe200078e00ff */
[----:B------:R-:W-:Y:S01]  /*1dd0*/  LEA.HI.X.SX32 R81, R81, R3, 0x1, P0 ;  /* 0x0000000351517211 */ /* 0x000fe200000f0eff */
[----:B------:R-:W-:Y:S01]  /*1de0*/  IMAD.MOV.U32 R86, RZ, RZ, c[0x0][0x27c] ;  /* 0x00009f00ff567624 */ /* 0x000fe200078e00ff */
[----:B------:R-:W-:Y:S01]  /*1df0*/  IADD3 R116, R0, -0x1, RZ ;  /* 0xffffffff00747810 */ /* 0x000fe20007ffe0ff */
[----:B------:R-:W-:Y:S01]  /*1e00*/  IMAD.WIDE.U32 R4, R82, c[0x0][0x238], R246 ;  /* 0x00008e0052047a25 */ /* 0x000fe200078e00f6 */
[----:B------:R-:W-:-:S02]  /*1e10*/  SEL R79, R63, RZ, !P5 ;  /* 0x000000ff3f4f7207 */ /* 0x000fc40006800000 */
[----:B------:R-:W-:Y:S01]  /*1e20*/  IADD3 R80, -R226, R66, RZ ;  /* 0x00000042e2507210 */ /* 0x000fe20007ffe1ff */
[----:B------:R-:W-:Y:S01]  /*1e30*/  IMAD R3, R81, c[0x0][0x238], RZ ;  /* 0x00008e0051037a24 */ /* 0x000fe200078e02ff */
[----:B------:R-:W-:Y:S01]  /*1e40*/  SEL R128, R240, RZ, !P5 ;  /* 0x000000fff0807207 */ /* 0x000fe20006800000 */
[----:B------:R-:W-:Y:S01]  /*1e50*/  IMAD R146, R79, c[0x0][0x248], RZ ;  /* 0x000092004f927a24 */ /* 0x000fe200078e02ff */
[----:B------:R-:W-:Y:S01]  /*1e60*/  SHF.L.U64.HI R87, R91, R96, c[0x0][0x23c] ;  /* 0x00008f005b577619 */ /* 0x000fe20000010260 */
[----:B------:R-:W-:Y:S01]  /*1e70*/  IMAD R3, R82, c[0x0][0x23c], R3 ;  /* 0x00008f0052037a24 */ /* 0x000fe200078e0203 */
[----:B------:R-:W-:Y:S01]  /*1e80*/  IADD3 R78, R2, R67, RZ ;  /* 0x00000043024e7210 */ /* 0x000fe20007ffe0ff */
[----:B------:R-:W-:Y:S01]  /*1e90*/  IMAD R146, R128, c[0x0][0x24c], R146 ;  /* 0x0000930080927a24 */ /* 0x000fe200078e0292 */
[----:B------:R-:W-:Y:S01]  /*1ea0*/  ISETP.GE.AND P5, PT, R246, c[0x0][0x1d4], PT ;  /* 0x00007500f6007a0c */ /* 0x000fe20003fa6270 */
[----:B------:R-:W-:Y:S01]  /*1eb0*/  IMAD.IADD R5, R5, 0x1, R3 ;  /* 0x0000000105057824 */ /* 0x000fe200078e0203 */
[----:B------:R-:W-:Y:S01]  /*1ec0*/  ISETP.GE.AND P4, PT, R212, c[0x0][0x1d4], PT ;  /* 0x00007500d4007a0c */ /* 0x000fe20003f86270 */
[----:B------:R-:W-:Y:S01]  /*1ed0*/  IMAD R3, R116, -0x40, R80 ;  /* 0xffffffc074037824 */ /* 0x000fe200078e0250 */
[----:B------:R-:W-:Y:S01]  /*1ee0*/  SHF.R.S32.HI R77, RZ, 0x1f, R78 ;  /* 0x0000001fff4d7819 */ /* 0x000fe2000001144e */
[----:B------:R-:W-:Y:S01]  /*1ef0*/  IMAD.WIDE.U32 R130, R241, c[0x0][0x240], R4 ;  /* 0x00009000f1827a25 */ /* 0x000fe200078e0004 */
[----:B------:R-:W-:-:S02]  /*1f00*/  SHF.R.S32.HI R4, RZ, 0x1f, R116 ;  /* 0x0000001fff047819 */ /* 0x000fc40000011474 */
[----:B------:R-:W-:Y:S01]  /*1f10*/  ISETP.GE.AND P1, PT, R3, 0x1, PT ;  /* 0x000000010300780c */ /* 0x000fe20003f26270 */
[----:B------:R-:W-:Y:S01]  /*1f20*/  IMAD R131, R241, c[0x0][0x244], R131 ;  /* 0x00009100f1837a24 */ /* 0x000fe200078e0283 */
[----:B------:R-:W-:Y:S01]  /*1f30*/  ISETP.GE.AND P3, PT, R211, c[0x0][0x1d4], PT ;  /* 0x00007500d3007a0c */ /* 0x000fe20003f66270 */
[----:B------:R-:W-:Y:S01]  /*1f40*/  IMAD R0, R87, R116, RZ ;  /* 0x0000007457007224 */ /* 0x000fe200078e02ff */
[----:B------:R-:W-:Y:S01]  /*1f50*/  MOV R90, 0x5 ;  /* 0x00000005005a7802 */ /* 0x000fe20000000f00 */
[----:B------:R-:W-:Y:S01]  /*1f60*/  IMAD.WIDE.U32 R130, R128, c[0x0][0x248], R130 ;  /* 0x0000920080827a25 */ /* 0x000fe200078e0082 */
[----:B------:R-:W-:Y:S02]  /*1f70*/  SHF.R.S32.HI R118, RZ, 0x1f, R225 ;  /* 0x0000001fff767819 */ /* 0x000fe400000114e1 */
[----:B------:R-:W-:Y:S01]  /*1f80*/  SHF.L.U64.HI R90, R91, R90, c[0x0][0x23c] ;  /* 0x00008f005b5a7619 */ /* 0x000fe2000001025a */
[----:B------:R-:W-:Y:S01]  /*1f90*/  IMAD.IADD R147, R131, 0x1, R146 ;  /* 0x0000000183937824 */ /* 0x000fe200078e0292 */
[----:B------:R-:W-:Y:S01]  /*1fa0*/  IADD3 R10, R140, 0x40, RZ ;  /* 0x000000408c0a7810 */ /* 0x000fe20007ffe0ff */
[----:B------:R-:W-:Y:S01]  /*1fb0*/  IMAD.MOV.U32 R146, RZ, RZ, R130 ;  /* 0x000000ffff927224 */ /* 0x000fe200078e0082 */
[----:B------:R-:W-:Y:S01]  /*1fc0*/  SHF.R.S32.HI R139, RZ, 0x1f, R138 ;  /* 0x0000001fff8b7819 */ /* 0x000fe2000001148a */
[-C--:B------:R-:W-:Y:S01]  /*1fd0*/  IMAD R0, R4, R88.reuse, R0 ;  /* 0x0000005804007224 */ /* 0x080fe200078e0200 */
[----:B-----5:R-:W-:Y:S01]  /*1fe0*/  SHF.R.S32.HI R72, RZ, 0x1f, R60 ;  /* 0x0000001fff487819 */ /* 0x020fe2000001143c */
[----:B------:R-:W-:-:S04]  /*1ff0*/  IMAD.WIDE.U32 R4, R116, R88, R146 ;  /* 0x0000005874047225 */ /* 0x000fc800078e0092 */
[----:B------:R-:W-:Y:S01]  /*2000*/  IMAD.IADD R0, R5, 0x1, R0 ;  /* 0x0000000105007824 */ /* 0x000fe200078e0200 */
[----:B------:R-:W-:Y:S01]  /*2010*/  @P1 LEA R8, P0, R4, c[0x0][0x220], 0x1 ;  /* 0x0000880004081a11 */ /* 0x000fe200078008ff */
[----:B------:R-:W-:Y:S02]  /*2020*/  IMAD R2, R77, c[0x0][0x1e0], RZ ;  /* 0x000078004d027a24 */ /* 0x000fe400078e02ff */
[----:B------:R-:W-:Y:S01]  /*2030*/  IMAD.WIDE.U32 R6, R78, c[0x0][0x1e0], RZ ;  /* 0x000078004e067a25 */ /* 0x000fe200078e00ff */
[----:B------:R-:W-:Y:S02]  /*2040*/  @P1 LEA.HI.X R9, R4, c[0x0][0x224], R0, 0x1, P0 ;  /* 0x0000890004091a11 */ /* 0x000fe400000f0c00 */
[----:B------:R-:W-:Y:S01]  /*2050*/  ISETP.GT.AND P0, PT, R3, 0x20, PT ;  /* 0x000000200300780c */ /* 0x000fe20003f04270 */
[----:B------:R-:W-:Y:S02]  /*2060*/  IMAD R2, R78, c[0x0][0x1e4], R2 ;  /* 0x000079004e027a24 */ /* 0x000fe400078e0202 */
[----:B------:R-:W-:Y:S01]  /*2070*/  IMAD.SHL.U32 R91, R91, 0x20, RZ ;  /* 0x000000205b5b7824 */ /* 0x000fe200078e00ff */
[----:B------:R-:W-:Y:S01]  /*2080*/  @!PT LDS RZ, [RZ] ;  /* 0x00000000fffff984 */ /* 0x000fe20000000800 */
[----:B------:R-:W-:Y:S01]  /*2090*/  @!PT LDS RZ, [RZ] ;  /* 0x00000000fffff984 */ /* 0x000fe20000000800 */
[----:B------:R-:W-:Y:S01]  /*20a0*/  @!PT LDS RZ, [RZ] ;  /* 0x00000000fffff984 */ /* 0x000fe20000000800 */
[----:B------:R1:W-:Y:S01]  /*20b0*/  @P1 LDGSTS.E.BYPASS.LTC128B.128 [R217+0x6100], [R8.64], !P5 ;  /* 0x0610000008d91fae */ /* 0x0003e2000e901d46 */
[----:B------:R-:W-:-:S02]  /*20c0*/  IMAD.IADD R7, R7, 0x1, R2 ;  /* 0x0000000107077824 */ /* 0x000fc400078e0202 */
[----:B------:R-:W-:Y:S01]  /*20d0*/  IMAD R89, R118, c[0x0][0x1e0], RZ ;  /* 0x0000780076597a24 */ /* 0x000fe200078e02ff */
[----:B------:R1:W-:Y:S01]  /*20e0*/  @P1 LDGSTS.E.BYPASS.LTC128B.128 [R217+0x8100], [R8.64+0x80], !P4 ;  /* 0x0810008008d91fae */ /* 0x0003e2000e101d46 */
[----:B------:R-:W-:-:S03]  /*20f0*/  IMAD.WIDE.U32 R144, R241, c[0x0][0x1e8], R6 ;  /* 0x00007a00f1907a25 */ /* 0x000fc600078e0006 */
[----:B------:R1:W-:Y:S01]  /*2100*/  @P1 LDGSTS.E.BYPASS.LTC128B.128 [R217+0xa100], [R8.64+0x100], !P3 ;  /* 0x0a10010008d91fae */ /* 0x0003e2000d901d46 */
[----:B------:R-:W-:Y:S01]  /*2110*/  @P0 IADD3 R2, P1, R91, R4, RZ ;  /* 0x000000045b020210 */ /* 0x000fe20007f3e0ff */
[----:B------:R-:W-:Y:S02]  /*2120*/  IMAD R145, R241, c[0x0][0x1ec], R145 ;  /* 0x00007b00f1917a24 */ /* 0x000fe400078e0291 */
[C---:B------:R-:W-:Y:S01]  /*2130*/  IMAD.WIDE.U32 R148, R225.reuse, c[0x0][0x1e0], RZ ;  /* 0x00007800e1947a25 */ /* 0x040fe200078e00ff */
[----:B------:R-:W-:Y:S02]  /*2140*/  @P0 IADD3.X R0, R0, R90, RZ, P1, !PT ;  /* 0x0000005a00000210 */ /* 0x000fe40000ffe4ff */
[----:B------:R-:W-:Y:S01]  /*2150*/  @P0 LEA R4, P1, R2, c[0x0][0x220], 0x1 ;  /* 0x0000880002040a11 */ /* 0x000fe200078208ff */
[----:B------:R-:W-:-:S03]  /*2160*/  IMAD R89, R225, c[0x0][0x1e4], R89 ;  /* 0x00007900e1597a24 */ /* 0x000fc600078e0259 */
[----:B------:R-:W-:Y:S01]  /*2170*/  @P0 LEA.HI.X R5, R2, c[0x0][0x224], R0, 0x1, P1 ;  /* 0x0000890002050a11 */ /* 0x000fe200008f0c00 */
[----:B------:R-:W-:Y:S02]  /*2180*/  IMAD.SHL.U32 R0, R86, 0x2, RZ ;  /* 0x0000000256007824 */ /* 0x000fe400078e00ff */
[----:B------:R-:W-:Y:S02]  /*2190*/  IMAD.IADD R89, R149, 0x1, R89 ;  /* 0x0000000195597824 */ /* 0x000fe400078e0259 */
[----:B------:R3:W-:Y:S04]  /*21a0*/  @P0 LDGSTS.E.BYPASS.LTC128B.128 [R217+0x7100], [R4.64], !P5 ;  /* 0x0710000004d90fae */ /* 0x0007e8000e901d46 */
[----:B------:R3:W-:Y:S04]  /*21b0*/  @P0 LDGSTS.E.BYPASS.LTC128B.128 [R217+0x9100], [R4.64+0x80], !P4 ;  /* 0x0910008004d90fae */ /* 0x0007e8000e101d46 */
[----:B------:R3:W-:Y:S01]  /*21c0*/  @P0 LDGSTS.E.BYPASS.LTC128B.128 [R217+0xb100], [R4.64+0x100], !P3 ;  /* 0x0b10010004d90fae */ /* 0x0007e2000d901d46 */
[----:B------:R-:W-:-:S02]  /*21d0*/  ISETP.GE.AND P0, PT, R140, c[0x0][0x27c], PT ;  /* 0x00009f008c007a0c */ /* 0x000fc40003f06270 */
[----:B-1----:R-:W-:Y:S01]  /*21e0*/  IADD3 R9, R140, 0x20, RZ ;  /* 0x000000208c097810 */ /* 0x002fe20007ffe0ff */
[----:B------:R-:W0:Y:S01]  /*21f0*/  LDGDEPBAR ;  /* 0x00000000000079af */ /* 0x000e220000000000 */
[----:B------:R-:W-:Y:S02]  /*2200*/  WARPSYNC 0xffffffff ;  /* 0xffffffff00007948 */ /* 0x000fe40003800000 */
[----:B------:R-:W-:Y:S02]  /*2210*/  ISETP.GE.AND P1, PT, R9, c[0x0][0x27c], PT ;  /* 0x00009f0009007a0c */ /* 0x000fe40003f26270 */
[----:B--2---:R-:W-:Y:S01]  /*2220*/  @P2 SHF.R.S32.HI R76, RZ, 0x1f, R126 ;  /* 0x0000001fff4c2819 */ /* 0x004fe2000001147e */
[----:B------:R-:W-:Y:S01]  /*2230*/  @!P2 IMAD.MOV.U32 R76, RZ, RZ, R63 ;  /* 0x000000ffff4ca224 */ /* 0x000fe200078e003f */
[----:B------:R-:W-:Y:S02]  /*2240*/  @!P2 MOV R126, R240 ;  /* 0x000000f0007ea202 */ /* 0x000fe40000000f00 */
[----:B------:R-:W-:-:S02]  /*2250*/  ISETP.GE.AND P2, PT, R10, c[0x0][0x27c], PT ;  /* 0x00009f000a007a0c */ /* 0x000fc40003f46270 */
[----:B------:R-:W-:Y:S02]  /*2260*/  SEL R76, R76, RZ, !P6 ;  /* 0x000000ff4c4c7207 */ /* 0x000fe40007000000 */
[----:B------:R-:W-:-:S03]  /*2270*/  SEL R126, R126, RZ, !P6 ;  /* 0x000000ff7e7e7207 */ /* 0x000fc60007000000 */
[----:B------:R-:W-:Y:S02]  /*2280*/  IMAD R83, R76, c[0x0][0x1f0], RZ ;  /* 0x00007c004c537a24 */ /* 0x000fe400078e02ff */
[----:B------:R-:W-:-:S04]  /*2290*/  IMAD.WIDE.U32 R144, R126, c[0x0][0x1f0], R144 ;  /* 0x00007c007e907a25 */ /* 0x000fc800078e0090 */
[----:B------:R-:W-:-:S05]  /*22a0*/  IMAD R83, R126, c[0x0][0x1f4], R83 ;  /* 0x00007d007e537a24 */ /* 0x000fca00078e0253 */
[----:B------:R-:W-:Y:S02]  /*22b0*/  IADD3 R83, R145, R83, RZ ;  /* 0x0000005391537210 */ /* 0x000fe40007ffe0ff */
[C---:B---3--:R-:W-:Y:S01]  /*22c0*/  IADD3 R7, -R0.reuse, c[0x0][0x1d4], RZ ;  /* 0x0000750000077a10 */ /* 0x048fe20007ffe1ff */
[----:B------:R-:W-:Y:S01]  /*22d0*/  IMAD.WIDE.U32 R12, R241, c[0x0][0x260], R246 ;  /* 0x00009800f10c7a25 */ /* 0x000fe200078e00f6 */
[----:B------:R-:W-:Y:S01]  /*22e0*/  SEL R4, RZ, c[0x0][0x27c], !P0 ;  /* 0x00009f00ff047a07 */ /* 0x000fe20004000000 */
[----:B------:R-:W-:Y:S01]  /*22f0*/  BAR.SYNC.DEFER_BLOCKING 0x0 ;  /* 0x0000000000007b1d */ /* 0x000fe20000010000 */
[CC--:B------:R-:W-:Y:S01]  /*2300*/  SEL R2, R0.reuse, R7.reuse, !P0 ;  /* 0x0000000700027207 */ /* 0x0c0fe20004000000 */
[----:B------:R-:W-:Y:S01]  /*2310*/  IMAD R79, R79, c[0x0][0x268], RZ ;  /* 0x00009a004f4f7a24 */ /* 0x000fe200078e02ff */
[-C--:B------:R-:W-:Y:S01]  /*2320*/  SEL R11, R0, R7.reuse, !P1 ;  /* 0x00000007000b7207 */ /* 0x080fe20004800000 */
[----:B------:R-:W-:Y:S01]  /*2330*/  IMAD.IADD R4, R140, 0x1, R4 ;  /* 0x000000018c047824 */ /* 0x000fe200078e0204 */
[----:B------:R-:W-:Y:S01]  /*2340*/  SEL R7, R0, R7, !P2 ;  /* 0x0000000700077207 */ /* 0x000fe20005000000 */
[----:B------:R-:W-:Y:S01]  /*2350*/  IMAD R120, R118, c[0x0][0x280], RZ ;  /* 0x0000a00076787a24 */ /* 0x000fe200078e02ff */
[----:B------:R-:W-:Y:S01]  /*2360*/  SEL R0, RZ, c[0x0][0x27c], !P1 ;  /* 0x00009f00ff007a07 */ /* 0x000fe20004800000 */
[----:B------:R-:W-:Y:S01]  /*2370*/  IMAD R13, R241, c[0x0][0x264], R13 ;  /* 0x00009900f10d7a24 */ /* 0x000fe200078e020d */
[----:B------:R-:W-:Y:S01]  /*2380*/  SEL R8, RZ, c[0x0][0x27c], !P2 ;  /* 0x00009f00ff087a07 */ /* 0x000fe20005000000 */
[----:B------:R-:W-:Y:S01]  /*2390*/  IMAD R79, R128, c[0x0][0x26c], R79 ;  /* 0x00009b00804f7a24 */ /* 0x000fe200078e024f */
[----:B------:R-:W-:Y:S01]  /*23a0*/  SHF.R.S32.HI R3, RZ, 0x1f, R2 ;  /* 0x0000001fff037819 */ /* 0x000fe20000011402 */
[----:B------:R-:W-:Y:S01]  /*23b0*/  IMAD.IADD R0, R9, 0x1, R0 ;  /* 0x0000000109007824 */ /* 0x000fe200078e0200 */
[----:B------:R-:W-:Y:S01]  /*23c0*/  SHF.R.S32.HI R6, RZ, 0x1f, R4 ;  /* 0x0000001fff067819 */ /* 0x000fe20000011404 */
[----:B------:R-:W-:Y:S01]  /*23d0*/  IMAD.IADD R8, R10, 0x1, R8 ;  /* 0x000000010a087824 */ /* 0x000fe200078e0208 */
[----:B------:R-:W-:Y:S01]  /*23e0*/  LEA.HI R3, R3, R2, RZ, 0x4 ;  /* 0x0000000203037211 */ /* 0x000fe200078f20ff */
[----:B------:R-:W-:Y:S01]  /*23f0*/  IMAD.WIDE.U32 R128, R128, c[0x0][0x268], R12 ;  /* 0x00009a0080807a25 */ /* 0x000fe200078e000c */
[----:B------:R-:W-:Y:S01]  /*2400*/  SHF.R.S32.HI R5, RZ, 0x1f, R0 ;  /* 0x0000001fff057819 */ /* 0x000fe20000011400 */
[----:B------:R-:W-:Y:S01]  /*2410*/  ULDC.U8 UR4, c[0x0][0x298] ;  /* 0x0000a60000047ab9 */ /* 0x000fe20000000000 */
[----:B------:R-:W-:Y:S01]  /*2420*/  SHF.R.S32.HI R2, RZ, 0x1f, R11 ;  /* 0x0000001fff027819 */ /* 0x000fe2000001140b */
[----:B------:R-:W-:Y:S01]  /*2430*/  IMAD R120, R225, c[0x0][0x284], R120 ;  /* 0x0000a100e1787a24 */ /* 0x000fe200078e0278 */
[-C--:B------:R-:W-:Y:S01]  /*2440*/  LEA.HI R114, R5, R0.reuse, RZ, 0x3 ;  /* 0x0000000005727211 */ /* 0x080fe200078f18ff */
[----:B------:R-:W-:Y:S01]  /*2450*/  IMAD.WIDE.U32 R124, R225, c[0x0][0x280], R138 ;  /* 0x0000a000e17c7a25 */ /* 0x000fe200078e008a */
[----:B------:R-:W-:-:S02]  /*2460*/  LEA.HI R5, R5, R0, RZ, 0x6 ;  /* 0x0000000005057211 */ /* 0x000fc400078f30ff */
[----:B------:R-:W-:Y:S01]  /*2470*/  SHF.R.S32.HI R0, RZ, 0x1f, R7 ;  /* 0x0000001fff007819 */ /* 0x000fe20000011407 */
[----:B------:R-:W-:Y:S01]  /*2480*/  IMAD.WIDE.U32 R122, R225, c[0x0][0x290], R138 ;  /* 0x0000a400e17a7a25 */ /* 0x000fe200078e008a */
[CC--:B------:R-:W-:Y:S02]  /*2490*/  LEA.HI R115, R6.reuse, R4.reuse, RZ, 0x3 ;  /* 0x0000000406737211 */ /* 0x0c0fe400078f18ff */
[----:B------:R-:W-:Y:S01]  /*24a0*/  LEA.HI R6, R6, R4, RZ, 0x6 ;  /* 0x0000000406067211 */ /* 0x000fe200078f30ff */
[----:B------:R-:W-:Y:S01]  /*24b0*/  IMAD.SHL.U32 R5, R5, 0x40, RZ ;  /* 0x0000004005057824 */ /* 0x000fe200078e00ff */
[----:B------:R-:W-:Y:S01]  /*24c0*/  SHF.R.S32.HI R4, RZ, 0x1f, R8 ;  /* 0x0000001fff047819 */ /* 0x000fe20000011408 */
[C-C-:B------:R-:W-:Y:S01]  /*24d0*/  IMAD.WIDE.U32 R16, R225.reuse, c[0x0][0x280], R140.reuse ;  /* 0x0000a000e1107a25 */ /* 0x140fe200078e008c */
[----:B------:R-:W-:Y:S02]  /*24e0*/  LEA.HI R2, R2, R11, RZ, 0x4 ;  /* 0x0000000b02027211 */ /* 0x000fe400078f20ff */
[----:B------:R-:W-:Y:S01]  /*24f0*/  LEA.HI R0, R0, R7, RZ, 0x4 ;  /* 0x0000000700007211 */ /* 0x000fe200078f20ff */
[----:B------:R-:W-:Y:S01]  /*2500*/  IMAD.SHL.U32 R6, R6, 0x40, RZ ;  /* 0x0000004006067824 */ /* 0x000fe200078e00ff */
[----:B------:R-:W-:Y:S01]  /*2510*/  LEA.HI R113, R4, R8, RZ, 0x3 ;  /* 0x0000000804717211 */ /* 0x000fe200078f18ff */
[----:B------:R-:W-:Y:S01]  /*2520*/  IMAD.WIDE.U32 R14, R225, c[0x0][0x290], R140 ;  /* 0x0000a400e10e7a25 */ /* 0x000fe200078e008c */
[----:B------:R-:W-:-:S02]  /*2530*/  SHF.R.S32.HI R3, RZ, 0x4, R3 ;  /* 0x00000004ff037819 */ /* 0x000fc40000011403 */
[----:B------:R-:W-:Y:S01]  /*2540*/  SHF.R.S32.HI R2, RZ, 0x4, R2 ;  /* 0x00000004ff027819 */ /* 0x000fe20000011402 */
[----:B------:R-:W-:Y:S01]  /*2550*/  IMAD.WIDE.U32 R12, R241, c[0x0][0x210], R140 ;  /* 0x00008400f10c7a25 */ /* 0x000fe200078e008c */
[----:B------:R-:W-:Y:S02]  /*2560*/  SHF.R.S32.HI R0, RZ, 0x4, R0 ;  /* 0x00000004ff007819 */ /* 0x000fe40000011400 */
[----:B------:R-:W-:Y:S01]  /*2570*/  LEA.HI.SX32 R112, R115, R3, 0x1d ;  /* 0x0000000373707211 */ /* 0x000fe200078feaff */
[----:B------:R-:W-:Y:S01]  /*2580*/  IMAD R73, R72, c[0x0][0x280], RZ ;  /* 0x0000a00048497a24 */ /* 0x000fe200078e02ff */
[----:B------:R-:W-:Y:S01]  /*2590*/  LEA.HI.SX32 R111, R114, R2, 0x1d ;  /* 0x00000002726f7211 */ /* 0x000fe200078feaff */
[----:B------:R-:W-:Y:S01]  /*25a0*/  IMAD.IADD R125, R125, 0x1, R120 ;  /* 0x000000017d7d7824 */ /* 0x000fe200078e0278 */
[----:B------:R-:W-:Y:S01]  /*25b0*/  LEA.HI.SX32 R110, R113, R0, 0x1d ;  /* 0x00000000716e7211 */ /* 0x000fe200078feaff */
[----:B------:R-:W-:Y:S01]  /*25c0*/  IMAD.IADD R121, R120, 0x1, R17 ;  /* 0x0000000178797824 */ /* 0x000fe200078e0211 */
[----:B------:R-:W-:Y:S01]  /*25d0*/  IADD3 R78, P6, R225, R78, RZ ;  /* 0x0000004ee14e7210 */ /* 0x000fe20007fde0ff */
[----:B------:R-:W-:Y:S01]  /*25e0*/  IMAD R76, R76, c[0x0][0x218], RZ ;  /* 0x000086004c4c7a24 */ /* 0x000fe200078e02ff */
[----:B------:R-:W-:Y:S01]  /*25f0*/  SHF.R.S32.HI R3, RZ, 0x1f, R112 ;  /* 0x0000001fff037819 */ /* 0x000fe20000011470 */
[----:B------:R-:W-:Y:S01]  /*2600*/  IMAD R72, R72, c[0x0][0x290], RZ ;  /* 0x0000a40048487a24 */ /* 0x000fe200078e02ff */
[----:B------:R-:W-:Y:S01]  /*2610*/  SHF.R.S32.HI R2, RZ, 0x1f, R111 ;  /* 0x0000001fff027819 */ /* 0x000fe2000001146f */
[----:B------:R-:W-:Y:S01]  /*2620*/  IMAD.X R77, R77, 0x1, R118, P6 ;  /* 0x000000014d4d7824 */ /* 0x000fe200030e0676 */
[----:B------:R-:W-:Y:S01]  /*2630*/  SHF.R.S32.HI R0, RZ, 0x1f, R110 ;  /* 0x0000001fff007819 */ /* 0x000fe2000001146e */
[----:B------:R-:W-:Y:S01]  /*2640*/  IMAD R118, R118, c[0x0][0x290], RZ ;  /* 0x0000a40076767a24 */ /* 0x000fe200078e02ff */
[----:B------:R-:W-:Y:S01]  /*2650*/  LEA.HI R4, R4, R8, RZ, 0x6 ;  /* 0x0000000804047211 */ /* 0x000fe200078f30ff */
[----:B------:R-:W-:Y:S01]  /*2660*/  IMAD R13, R241, c[0x0][0x214], R13 ;  /* 0x00008500f10d7a24 */ /* 0x000fe200078e020d */
[----:B------:R-:W-:Y:S01]  /*2670*/  LEA.HI R3, R3, R112, RZ, 0x3 ;  /* 0x0000007003037211 */ /* 0x000fe200078f18ff */
[----:B------:R-:W-:Y:S01]  /*2680*/  IMAD.SHL.U32 R112, R112, 0x8, RZ ;  /* 0x0000000870707824 */ /* 0x000fe200078e00ff */
[----:B------:R-:W-:Y:S01]  /*2690*/  LEA.HI R2, R2, R111, RZ, 0x3 ;  /* 0x0000006f02027211 */ /* 0x000fe200078f18ff */
[----:B------:R-:W-:Y:S01]  /*26a0*/  IMAD.SHL.U32 R111, R111, 0x8, RZ ;  /* 0x000000086f6f7824 */ /* 0x000fe200078e00ff */
[----:B------:R-:W-:Y:S01]  /*26b0*/  LEA.HI R0, R0, R110, RZ, 0x3 ;  /* 0x0000006e00007211 */ /* 0x000fe200078f18ff */
[----:B------:R-:W-:Y:S01]  /*26c0*/  IMAD.SHL.U32 R110, R110, 0x8, RZ ;  /* 0x000000086e6e7824 */ /* 0x000fe200078e00ff */
[----:B------:R-:W-:Y:S01]  /*26d0*/  LOP3.LUT R109, R224, 0x38, R115, 0xf8, !PT ;  /* 0x00000038e06d7812 */ /* 0x000fe200078ef873 */
[----:B------:R-:W-:Y:S01]  /*26e0*/  IMAD.SHL.U32 R4, R4, 0x40, RZ ;  /* 0x0000004004047824 */ /* 0x000fe200078e00ff */
[C---:B------:R-:W-:Y:S01]  /*26f0*/  LOP3.LUT R107, R224.reuse, 0x38, R114, 0xf8, !PT ;  /* 0x00000038e06b7812 */ /* 0x040fe200078ef872 */
[----:B------:R-:W-:Y:S01]  /*2700*/  IMAD.SHL.U32 R3, R3, 0x200, RZ ;  /* 0x0000020003037824 */ /* 0x000fe200078e00ff */
[----:B------:R-:W-:Y:S01]  /*2710*/  LOP3.LUT R105, R224, 0x38, R113, 0xf8, !PT ;  /* 0x00000038e0697812 */ /* 0x000fe200078ef871 */
[----:B------:R-:W-:Y:S01]  /*2720*/  IMAD.SHL.U32 R2, R2, 0x200, RZ ;  /* 0x0000020002027824 */ /* 0x000fe200078e00ff */
[----:B------:R-:W-:Y:S01]  /*2730*/  LOP3.LUT R108, R224, 0x38, R112, 0xf8, !PT ;  /* 0x00000038e06c7812 */ /* 0x000fe200078ef870 */
[----:B------:R-:W-:Y:S01]  /*2740*/  IMAD.SHL.U32 R0, R0, 0x200, RZ ;  /* 0x0000020000007824 */ /* 0x000fe200078e00ff */
[C---:B------:R-:W-:Y:S01]  /*2750*/  LOP3.LUT R106, R224.reuse, 0x38, R111, 0xf8, !PT ;  /* 0x00000038e06a7812 */ /* 0x040fe200078ef86f */
[----:B------:R-:W-:Y:S01]  /*2760*/  IMAD R118, R225, c[0x0][0x294], R118 ;  /* 0x0000a500e1767a24 */ /* 0x000fe200078e0276 */
[----:B------:R-:W-:Y:S01]  /*2770*/  LOP3.LUT R104, R224, 0x38, R110, 0xf8, !PT ;  /* 0x00000038e0687812 */ /* 0x000fe200078ef86e */
[----:B------:R-:W-:Y:S01]  /*2780*/  IMAD.MOV.U32 R120, RZ, RZ, R16 ;  /* 0x000000ffff787224 */ /* 0x000fe200078e0010 */
[----:B------:R-:W-:Y:S01]  /*2790*/  LOP3.LUT R6, R6, 0x7ffff000, RZ, 0xc0, !PT ;  /* 0x7ffff00006067812 */ /* 0x000fe200078ec0ff */
[----:B------:R-:W-:Y:S01]  /*27a0*/  IMAD.IADD R123, R123, 0x1, R118 ;  /* 0x000000017b7b7824 */ /* 0x000fe200078e0276 */
[-C--:B------:R-:W-:Y:S01]  /*27b0*/  LOP3.LUT R109, R109, R222.reuse, RZ, 0x3c, !PT ;  /* 0x000000de6d6d7212 */ /* 0x080fe200078e3cff */
[----:B------:R-:W-:Y:S01]  /*27c0*/  IMAD.IADD R119, R118, 0x1, R15 ;  /* 0x0000000176777824 */ /* 0x000fe200078e020f */
[----:B------:R-:W-:Y:S01]  /*27d0*/  LOP3.LUT R5, R5, 0x7ffff000, RZ, 0xc0, !PT ;  /* 0x7ffff00005057812 */ /* 0x000fe200078ec0ff */
[----:B------:R-:W-:Y:S01]  /*27e0*/  IMAD.MOV.U32 R118, RZ, RZ, R14 ;  /* 0x000000ffff767224 */ /* 0x000fe200078e000e */
[-C--:B------:R-:W-:Y:S01]  /*27f0*/  LOP3.LUT R107, R107, R222.reuse, RZ, 0x3c, !PT ;  /* 0x000000de6b6b7212 */ /* 0x080fe200078e3cff */
[----:B------:R-:W-:Y:S01]  /*2800*/  IMAD.MOV.U32 R93, RZ, RZ, c[0x0][0x1e0] ;  /* 0x00007800ff5d7624 */ /* 0x000fe200078e00ff */
[----:B------:R-:W-:Y:S01]  /*2810*/  LOP3.LUT R4, R4, 0x7ffff000, RZ, 0xc0, !PT ;  /* 0x7ffff00004047812 */ /* 0x000fe200078ec0ff */
[----:B------:R-:W-:Y:S01]  /*2820*/  IMAD.MOV.U32 R95, RZ, RZ, c[0x0][0x280] ;  /* 0x0000a000ff5f7624 */ /* 0x000fe200078e00ff */
[-C--:B------:R-:W-:Y:S01]  /*2830*/  LOP3.LUT R105, R105, R222.reuse, RZ, 0x3c, !PT ;  /* 0x000000de69697212 */ /* 0x080fe200078e3cff */
[----:B------:R-:W-:Y:S01]  /*2840*/  IMAD.MOV.U32 R97, RZ, RZ, c[0x0][0x290] ;  /* 0x0000a400ff617624 */ /* 0x000fe200078e00ff */
[-C--:B------:R-:W-:Y:S01]  /*2850*/  LOP3.LUT R108, R108, R222.reuse, RZ, 0x3c, !PT ;  /* 0x000000de6c6c7212 */ /* 0x080fe200078e3cff */
[----:B------:R-:W-:Y:S01]  /*2860*/  IMAD R76, R126, c[0x0][0x21c], R76 ;  /* 0x000087007e4c7a24 */ /* 0x000fe200078e024c */
[-C--:B------:R-:W-:Y:S01]  /*2870*/  LOP3.LUT R106, R106, R222.reuse, RZ, 0x3c, !PT ;  /* 0x000000de6a6a7212 */ /* 0x080fe200078e3cff */
[----:B------:R-:W-:Y:S01]  /*2880*/  IMAD R73, R60, c[0x0][0x284], R73 ;  /* 0x0000a1003c497a24 */ /* 0x000fe200078e0249 */
[----:B------:R-:W-:Y:S01]  /*2890*/  LOP3.LUT R104, R104, R222, RZ, 0x3c, !PT ;  /* 0x000000de68687212 */ /* 0x000fe200078e3cff */
[C---:B------:R-:W-:Y:S01]  /*28a0*/  IMAD R72, R60.reuse, c[0x0][0x294], R72 ;  /* 0x0000a5003c487a24 */ /* 0x040fe200078e0248 */
[----:B------:R-:W-:Y:S01]  /*28b0*/  LOP3.LUT R3, R3, 0x7ffff000, RZ, 0xc0, !PT ;  /* 0x7ffff00003037812 */ /* 0x000fe200078ec0ff */
[----:B------:R-:W-:Y:S01]  /*28c0*/  IMAD.WIDE.U32 R124, R60, c[0x0][0x280], R124 ;  /* 0x0000a0003c7c7a25 */ /* 0x000fe200078e007c */
[----:B------:R-:W-:-:S02]  /*28d0*/  LOP3.LUT R2, R2, 0x7ffff000, RZ, 0xc0, !PT ;  /* 0x7ffff00002027812 */ /* 0x000fc400078ec0ff */
[----:B------:R-:W-:Y:S01]  /*28e0*/  LOP3.LUT R0, R0, 0x7ffff000, RZ, 0xc0, !PT ;  /* 0x7ffff00000007812 */ /* 0x000fe200078ec0ff */
[----:B------:R-:W-:Y:S01]  /*28f0*/  IMAD.WIDE.U32 R122, R60, c[0x0][0x290], R122 ;  /* 0x0000a4003c7a7a25 */ /* 0x000fe200078e007a */
[--C-:B------:R-:W-:Y:S02]  /*2900*/  IADD3 R109, R109, R6, R220.reuse ;  /* 0x000000066d6d7210 */ /* 0x100fe40007ffe0dc */
[----:B------:R-:W-:Y:S01]  /*2910*/  IADD3 R107, R107, R5, R220 ;  /* 0x000000056b6b7210 */ /* 0x000fe20007ffe0dc */
[----:B------:R-:W-:Y:S01]  /*2920*/  IMAD.WIDE.U32 R126, R126, c[0x0][0x218], R12 ;  /* 0x000086007e7e7a25 */ /* 0x000fe200078e000c */
[--C-:B------:R-:W-:Y:S02]  /*2930*/  IADD3 R105, R105, R4, R220.reuse ;  /* 0x0000000469697210 */ /* 0x100fe40007ffe0dc */
[----:B------:R-:W-:Y:S01]  /*2940*/  IADD3 R108, R108, R3, R220 ;  /* 0x000000036c6c7210 */ /* 0x000fe20007ffe0dc */
[----:B------:R-:W-:Y:S01]  /*2950*/  IMAD.WIDE.U32 R120, R60, c[0x0][0x280], R120 ;  /* 0x0000a0003c787a25 */ /* 0x000fe200078e0078 */
[----:B------:R-:W-:-:S02]  /*2960*/  IADD3 R106, R106, R2, R220 ;  /* 0x000000026a6a7210 */ /* 0x000fc40007ffe0dc */
[----:B------:R-:W-:Y:S01]  /*2970*/  IADD3 R104, R104, R0, R220 ;  /* 0x0000000068687210 */ /* 0x000fe20007ffe0dc */
[----:B------:R-:W-:Y:S01]  /*2980*/  IMAD.WIDE.U32 R118, R60, c[0x0][0x290], R118 ;  /* 0x0000a4003c767a25 */ /* 0x000fe200078e0076 */
[----:B------:R-:W-:Y:S02]  /*2990*/  IADD3 R71, P1, P0, R144, R148, R140 ;  /* 0x0000009490477210 */ /* 0x000fe4000783e08c */
        /* <DEDUP_REMOVED lines=10> */
[----:B------:R-:W-:Y:S01]  /*2a40*/  ISETP.GE.AND P6, PT, R86, 0x1, PT ;  /* 0x000000015600780c */ /* 0x000fe20003fc6270 */
[----:B------:R-:W-:Y:S01]  /*2a50*/  IMAD.IADD R76, R127, 0x1, R76 ;  /* 0x000000017f4c7824 */ /* 0x000fe200078e024c */
[C---:B------:R-:W-:Y:S01]  /*2a60*/  SHF.L.U64.HI R96, R97.reuse, R96, c[0x0][0x294] ;  /* 0x0000a50061607619 */ /* 0x040fe20000010260 */
[----:B------:R-:W-:Y:S01]  /*2a70*/  IMAD.SHL.U32 R97, R97, 0x40, RZ ;  /* 0x0000004061617824 */ /* 0x000fe200078e00ff */
[----:B------:R-:W-:Y:S01]  /*2a80*/  ISETP.NE.AND P6, PT, RZ, UR4, PT ;  /* 0x00000004ff007c0c */ /* 0x000fe2000bfc5270 */
[----:B------:R-:W-:Y:S01]  /*2a90*/  IMAD.IADD R73, R73, 0x1, R121 ;  /* 0x0000000149497824 */ /* 0x000fe200078e0279 */
        /* <DEDUP_REMOVED lines=13> */
[----:B------:R-:W-:-:S02]  /*2b70*/  IMAD.SHL.U32 R104, R104, 0x2, RZ ;  /* 0x0000000268687824 */ /* 0x000fc400078e00ff */
.L_x_2648:
[-C--:B------:R-:W-:Y:S01]  /*2b80*/  IMAD R117, R92, R116.reuse, RZ ;  /* 0x000000745c757224 */ /* 0x080fe200078e02ff */
[----:B------:R-:W-:Y:S01]  /*2b90*/  SHF.R.S32.HI R69, RZ, 0x1f, R116 ;  /* 0x0000001fff457819 */ /* 0x000fe20000011474 */
[----:B------:R-:W-:Y:S01]  /*2ba0*/  IMAD.WIDE.U32 R16, R93, R116, RZ ;  /* 0x000000745d107225 */ /* 0x000fe200078e00ff */
[----:B------:R-:W-:Y:S04]  /*2bb0*/  DEPBAR.LE SB0, 0x0 ;  /* 0x000080000000791a */ /* 0x000fe80000000000 */
[----:B------:R-:W-:Y:S01]  /*2bc0*/  WARPSYNC 0xffffffff ;  /* 0xffffffff00007948 */ /* 0x000fe20003800000 */
[----:B------:R-:W-:Y:S01]  /*2bd0*/  BAR.SYNC.DEFER_BLOCKING 0x0 ;  /* 0x0000000000007b1d */ /* 0x000fe20000010000 */
[----:B------:R-:W-:Y:S01]  /*2be0*/  ISETP.GE.AND P2, PT, R86, 0x1, PT ;  /* 0x000000015600780c */ /* 0x000fe20003f46270 */
[----:B------:R-:W-:Y:S01]  /*2bf0*/  IMAD R117, R69, R93, R117 ;  /* 0x0000005d45757224 */ /* 0x000fe200078e0275 */
[----:B-1----:R-:W-:Y:S03]  /*2c00*/  IADD3 R2, P1, R71, R16, RZ ;  /* 0x0000001047027210 */ /* 0x002fe60007f3e0ff */
[----:B------:R-:W-:Y:S01]  /*2c10*/  IMAD.IADD R117, R17, 0x1, R117 ;  /* 0x0000000111757824 */ /* 0x000fe200078e0275 */
[C---:B------:R-:W-:Y:S03]  /*2c20*/  LEA R50, P0, R2.reuse, c[0x0][0x1c8], 0x1 ;  /* 0x0000720002327a11 */ /* 0x040fe600078008ff */
[----:B------:R-:W-:Y:S05]  /*2c30*/  IMAD.X R0, R117, 0x1, R70, P1 ;  /* 0x0000000175007824 */ /* 0x000fea00008e0646 */
        /* <DEDUP_REMOVED lines=49> */
[----:B------:R-:W-:Y:S11]  /*2f50*/  ISETP.GE.AND P0, PT, R138, c[0x0][0x27c], PT ;  /* 0x00009f008a007a0c */ /* 0x000ff60003f06270 */
[----:B------:R-:W-:Y:S02]  /*2f60*/  @!UPT UIADD3 URZ, URZ, URZ, URZ ;  /* 0x0000003f3f3ff290 */ /* 0x000fe4000fffe03f */
        /* <DEDUP_REMOVED lines=22> */
.L_x_2628:
[----:B------:R-:W-:Y:S05]  /*30d0*/  BSYNC B0 ;  /* 0x0000000000007941 */ /* 0x000fea0003800000 */
.L_x_2627:
        /* <DEDUP_REMOVED lines=39> */
[----:B------:R-:W-:Y:S06]  /*3350*/  IMAD.MOV.U32 R3, RZ, RZ, R25 ;  /* 0x000000ffff037224 */ /* 0x000fec00078e0019 */
[----:B------:R-:W-:Y:S02]  /*3360*/  @!P0 SHF.R.U64 R31, R32, 0x10, R33 ;  /* 0x00000010201f8819 */ /* 0x000fe40000001221 */
[--C-:B------:R-:W-:Y:S02]  /*3370*/  @!P0 SHF.R.U64 R4, R24, 0x10, R25.reuse ;  /* 0x0000001018048819 */ /* 0x100fe40000001219 */
[----:B------:R-:W-:Y:S02]  /*3380*/  @!P0 SHF.R.U32.HI R0, RZ, 0x10, R25 ;  /* 0x00000010ff008819 */ /* 0x000fe40000011619 */
[----:B------:R-:W-:Y:S02]  /*3390*/  @!P0 PRMT R27, R27, 0x5410, R31 ;  /* 0x000054101b1b8816 */ /* 0x000fe4000000001f */
[----:B------:R-:W-:Y:S02]  /*33a0*/  @!P0 PRMT R4, R2, 0x5410, R4 ;  /* 0x0000541002048816 */ /* 0x000fe40000000004 */
[----:B------:R-:W-:Y:S01]  /*33b0*/  @!P0 PRMT R3, R3, 0x5410, R0 ;  /* 0x0000541003038816 */ /* 0x000fe20000000000 */
[C---:B------:R-:W-:Y:S01]  /*33c0*/  @!P0 IMAD.U32 R25, R27.reuse, 0x10000, RZ ;  /* 0x000100001b198824 */ /* 0x040fe200078e00ff */
[----:B------:R-:W-:Y:S02]  /*33d0*/  @!P0 SHF.L.U32 R2, R4, 0x10, RZ ;  /* 0x0000001004028819 */ /* 0x000fe400000006ff */
[----:B------:R-:W-:Y:S02]  /*33e0*/  @!P0 SHF.R.U32.HI R30, RZ, 0x10, R33 ;  /* 0x00000010ff1e8819 */ /* 0x000fe40000011621 */
[----:B------:R-:W-:Y:S02]  /*33f0*/  @!P0 LOP3.LUT R27, R27, 0xffff0000, RZ, 0xc0, !PT ;  /* 0xffff00001b1b8812 */ /* 0x000fe400078ec0ff */
[----:B------:R-:W-:Y:S02]  /*3400*/  @!P0 PRMT R33, R26, 0x5410, R30 ;  /* 0x000054101a218816 */ /* 0x000fe4000000001e */
[----:B------:R-:W-:Y:S03]  /*3410*/  @!P0 LOP3.LUT R4, R4, 0xffff0000, RZ, 0xc0, !PT ;  /* 0xffff000004048812 */ /* 0x000fe600078ec0ff */
[C---:B------:R-:W-:Y:S01]  /*3420*/  @!P0 IMAD.U32 R31, R33.reuse, 0x10000, RZ ;  /* 0x00010000211f8824 */ /* 0x040fe200078e00ff */
[----:B------:R-:W-:Y:S01]  /*3430*/  @!P0 LOP3.LUT R33, R33, 0xffff0000, RZ, 0xc0, !PT ;  /* 0xffff000021218812 */ /* 0x000fe200078ec0ff */
[C---:B-1----:R-:W-:Y:S01]  /*3440*/  @!P0 IMAD.U32 R26, R12.reuse, 0x10000, RZ ;  /* 0x000100000c1a8824 */ /* 0x042fe200078e00ff */
[----:B------:R-:W-:Y:S02]  /*3450*/  @!P0 LOP3.LUT R0, R12, 0xffff0000, RZ, 0xc0, !PT ;  /* 0xffff00000c008812 */ /* 0x000fe400078ec0ff */
[C---:B------:R-:W-:Y:S02]  /*3460*/  @!P0 LOP3.LUT R24, R13.reuse, 0xffff0000, RZ, 0xc0, !PT ;  /* 0xffff00000d188812 */ /* 0x040fe400078ec0ff */
[----:B------:R-:W-:Y:S01]  /*3470*/  @!P0 SHF.L.U32 R30, R13, 0x10, RZ ;  /* 0x000000100d1e8819 */ /* 0x000fe200000006ff */
[----:B------:R-:W-:Y:S01]  /*3480*/  @!P0 FMUL.FTZ R52, R0, R25 ;  /* 0x0000001900348220 */ /* 0x000fe20000410000 */
[----:B------:R-:W-:Y:S01]  /*3490*/  @!P0 SHF.L.U32 R32, R14, 0x10, RZ ;  /* 0x000000100e208819 */ /* 0x000fe200000006ff */
[-C--:B------:R-:W-:Y:S01]  /*34a0*/  @!P0 FMUL.FTZ R0, R0, R2.reuse ;  /* 0x0000000200008220 */ /* 0x080fe20000410000 */
[----:B------:R-:W-:Y:S01]  /*34b0*/  @!P0 SHF.L.U32 R34, R15, 0x10, RZ ;  /* 0x000000100f228819 */ /* 0x000fe200000006ff */
[----:B------:R-:W-:Y:S02]  /*34c0*/  @!P0 FMUL.FTZ R53, R24, R27 ;  /* 0x0000001b18358220 */ /* 0x000fe40000410000 */
[----:B------:R-:W-:Y:S02]  /*34d0*/  @!P0 FFMA.FTZ R52, R26, R2, -R52 ;  /* 0x000000021a348223 */ /* 0x000fe40000010834 */
[----:B------:R-:W-:Y:S01]  /*34e0*/  @!P0 FFMA.FTZ R0, R25, R26, R0 ;  /* 0x0000001a19008223 */ /* 0x000fe20000010000 */
[----:B------:R-:W-:Y:S01]  /*34f0*/  @!P0 LOP3.LUT R26, R14, 0xffff0000, RZ, 0xc0, !PT ;  /* 0xffff00000e1a8812 */ /* 0x000fe200078ec0ff */
[-C--:B------:R-:W-:Y:S01]  /*3500*/  @!P0 FMUL.FTZ R2, R24, R4.reuse ;  /* 0x0000000418028220 */ /* 0x080fe20000410000 */
[----:B------:R-:W-:Y:S01]  /*3510*/  @!P0 LOP3.LUT R25, R15, 0xffff0000, RZ, 0xc0, !PT ;  /* 0xffff00000f198812 */ /* 0x000fe200078ec0ff */
[----:B------:R-:W-:Y:S01]  /*3520*/  @!P0 FFMA.FTZ R53, R30, R4, -R53 ;  /* 0x000000041e358223 */ /* 0x000fe20000010835 */
[----:B------:R-:W-:Y:S01]  /*3530*/  @!P0 F2FP.BF16.PACK_AB R0, R0, R52 ;  /* 0x000000340000823e */ /* 0x000fe200000010ff */
[C---:B------:R-:W-:Y:S01]  /*3540*/  @!P0 IMAD.U32 R4, R3.reuse, 0x10000, RZ ;  /* 0x0001000003048824 */ /* 0x040fe200078e00ff */
[----:B------:R-:W-:Y:S01]  /*3550*/  @!P0 LOP3.LUT R24, R3, 0xffff0000, RZ, 0xc0, !PT ;  /* 0xffff000003188812 */ /* 0x000fe200078ec0ff */
[C---:B------:R-:W-:Y:S02]  /*3560*/  @!P0 FMUL.FTZ R55, R26.reuse, R31 ;  /* 0x0000001f1a378220 */ /* 0x040fe40000410000 */
[-C--:B------:R-:W-:Y:S02]  /*3570*/  @!P0 FMUL.FTZ R3, R26, R4.reuse ;  /* 0x000000041a038220 */ /* 0x080fe40000410000 */
        /* <DEDUP_REMOVED lines=15> */
.L_x_2631:
[----:B------:R-:W-:Y:S05]  /*3670*/  BSYNC B0 ;  /* 0x0000000000007941 */ /* 0x000fea0003800000 */
.L_x_2630:
        /* <DEDUP_REMOVED lines=8> */
[--C-:B------:R-:W-:Y:S02]  /*3700*/  @!P0 SHF.R.U64 R2, R48, 0x10, R49.reuse ;  /* 0x0000001030028819 */ /* 0x100fe40000001231 */
[----:B------:R-:W-:Y:S02]  /*3710*/  @!P0 SHF.R.U32.HI R24, RZ, 0x10, R49 ;  /* 0x00000010ff188819 */ /* 0x000fe40000011631 */
[----:B------:R-:W-:Y:S02]  /*3720*/  @!P0 PRMT R0, R11, 0x5432, R0 ;  /* 0x000054320b008816 */ /* 0x000fe40000000000 */
[C---:B------:R-:W-:Y:S02]  /*3730*/  @!P0 PRMT R4, R45.reuse, 0x5432, R2 ;  /* 0x000054322d048816 */ /* 0x040fe40000000002 */
[----:B------:R-:W-:Y:S01]  /*3740*/  @!P0 SHF.R.U32.HI R3, RZ, 0x10, R29 ;  /* 0x00000010ff038819 */ /* 0x000fe2000001161d */
[----:B------:R-:W-:Y:S01]  /*3750*/  @!P0 IMAD.U32 R2, R0, 0x10000, RZ ;  /* 0x0001000000028824 */ /* 0x000fe200078e00ff */
[----:B------:R-:W-:Y:S01]  /*3760*/  @!P0 PRMT R30, R45, 0x5410, R24 ;  /* 0x000054102d1e8816 */ /* 0x000fe20000000018 */
[C---:B------:R-:W-:Y:S01]  /*3770*/  @!P0 IMAD.U32 R25, R4.reuse, 0x10000, RZ ;  /* 0x0001000004198824 */ /* 0x040fe200078e00ff */
[----:B------:R-:W-:Y:S02]  /*3780*/  @!P0 PRMT R3, R11, 0x5410, R3 ;  /* 0x000054100b038816 */ /* 0x000fe40000000003 */
[----:B------:R-:W-:Y:S02]  /*3790*/  @!P0 LOP3.LUT R27, R4, 0xffff0000, RZ, 0xc0, !PT ;  /* 0xffff0000041b8812 */ /* 0x000fe400078ec0ff */
[----:B------:R-:W-:Y:S01]  /*37a0*/  @!P0 LOP3.LUT R4, R0, 0xffff0000, RZ, 0xc0, !PT ;  /* 0xffff000000048812 */ /* 0x000fe200078ec0ff */
[C---:B-1----:R-:W-:Y:S01]  /*37b0*/  @!P0 IMAD.U32 R28, R13.reuse, 0x10000, RZ ;  /* 0x000100000d1c8824 */ /* 0x042fe200078e00ff */
[C---:B------:R-:W-:Y:S02]  /*37c0*/  @!P0 LOP3.LUT R24, R12.reuse, 0xffff0000, RZ, 0xc0, !PT ;  /* 0xffff00000c188812 */ /* 0x040fe400078ec0ff */
[----:B------:R-:W-:Y:S02]  /*37d0*/  @!P0 LOP3.LUT R11, R13, 0xffff0000, RZ, 0xc0, !PT ;  /* 0xffff00000d0b8812 */ /* 0x000fe400078ec0ff */
[----:B------:R-:W-:Y:S01]  /*37e0*/  @!P0 SHF.L.U32 R26, R12, 0x10, RZ ;  /* 0x000000100c1a8819 */ /* 0x000fe200000006ff */
[----:B------:R-:W-:Y:S01]  /*37f0*/  @!P0 FMUL.FTZ R0, R24, R2 ;  /* 0x0000000218008220 */ /* 0x000fe20000410000 */
[----:B------:R-:W-:Y:S01]  /*3800*/  @!P0 SHF.L.U32 R29, R14, 0x10, RZ ;  /* 0x000000100e1d8819 */ /* 0x000fe200000006ff */
[----:B------:R-:W-:Y:S01]  /*3810*/  @!P0 FMUL.FTZ R32, R24, R25 ;  /* 0x0000001918208220 */ /* 0x000fe20000410000 */
[----:B------:R-:W-:Y:S01]  /*3820*/  @!P0 LOP3.LUT R24, R15, 0xffff0000, RZ, 0xc0, !PT ;  /* 0xffff00000f188812 */ /* 0x000fe200078ec0ff */
[----:B------:R-:W-:Y:S01]  /*3830*/  @!P0 FMUL.FTZ R33, R11, R27 ;  /* 0x0000001b0b218220 */ /* 0x000fe20000410000 */
[----:B------:R-:W-:Y:S01]  /*3840*/  @!P0 SHF.L.U32 R31, R15, 0x10, RZ ;  /* 0x000000100f1f8819 */ /* 0x000fe200000006ff */
[----:B------:R-:W-:Y:S01]  /*3850*/  @!P0 FFMA.FTZ R0, R25, R26, R0 ;  /* 0x0000001a19008223 */ /* 0x000fe20000010000 */
[----:B------:R-:W-:Y:S01]  /*3860*/  @!P0 LOP3.LUT R25, R14, 0xffff0000, RZ, 0xc0, !PT ;  /* 0xffff00000e198812 */ /* 0x000fe200078ec0ff */
[----:B------:R-:W-:Y:S02]  /*3870*/  @!P0 FFMA.FTZ R32, R26, R2, -R32 ;  /* 0x000000021a208223 */ /* 0x000fe40000010820 */
[C---:B------:R-:W-:Y:S01]  /*3880*/  @!P0 IMAD.U32 R26, R30.reuse, 0x10000, RZ ;  /* 0x000100001e1a8824 */ /* 0x040fe200078e00ff */
[----:B------:R-:W-:Y:S01]  /*3890*/  @!P0 LOP3.LUT R30, R30, 0xffff0000, RZ, 0xc0, !PT ;  /* 0xffff00001e1e8812 */ /* 0x000fe200078ec0ff */
[----:B------:R-:W-:Y:S01]  /*38a0*/  @!P0 FMUL.FTZ R2, R11, R4 ;  /* 0x000000040b028220 */ /* 0x000fe20000410000 */
[----:B------:R-:W-:Y:S01]  /*38b0*/  @!P0 F2FP.BF16.PACK_AB R0, R0, R32 ;  /* 0x000000200000823e */ /* 0x000fe200000010ff */
[----:B------:R-:W-:Y:S01]  /*38c0*/  @!P0 FFMA.FTZ R33, R28, R4, -R33 ;  /* 0x000000041c218223 */ /* 0x000fe20000010821 */
[C---:B------:R-:W-:Y:S01]  /*38d0*/  @!P0 LOP3.LUT R11, R3.reuse, 0xffff0000, RZ, 0xc0, !PT ;  /* 0xffff0000030b8812 */ /* 0x040fe200078ec0ff */
[----:B------:R-:W-:Y:S02]  /*38e0*/  @!P0 IMAD.U32 R4, R3, 0x10000, RZ ;  /* 0x0001000003048824 */ /* 0x000fe400078e00ff */
[C---:B------:R-:W-:Y:S02]  /*38f0*/  @!P0 FMUL.FTZ R45, R25.reuse, R26 ;  /* 0x0000001a192d8220 */ /* 0x040fe40000410000 */
[----:B------:R-:W-:Y:S02]  /*3900*/  @!P0 FMUL.FTZ R3, R25, R4 ;  /* 0x0000000419038220 */ /* 0x000fe40000410000 */
        /* <DEDUP_REMOVED lines=15> */
.L_x_2633:
[----:B------:R-:W-:Y:S05]  /*3a00*/  BSYNC B0 ;  /* 0x0000000000007941 */ /* 0x000fea0003800000 */
.L_x_2632:
        /* <DEDUP_REMOVED lines=25> */
[----:B------:R-:W-:Y:S01]  /*3ba0*/  @!P0 FMUL.FTZ R29, R11, R22 ;  /* 0x000000160b1d8220 */ /* 0x000fe20000410000 */
[C---:B------:R-:W-:Y:S01]  /*3bb0*/  @!P0 LOP3.LUT R11, R15.reuse, 0xffff0000, RZ, 0xc0, !PT ;  /* 0xffff00000f0b8812 */ /* 0x040fe200078ec0ff */
[----:B------:R-:W-:Y:S01]  /*3bc0*/  @!P0 FMUL.FTZ R30, R8, R24 ;  /* 0x00000018081e8220 */ /* 0x000fe20000410000 */
[----:B------:R-:W-:Y:S01]  /*3bd0*/  @!P0 SHF.L.U32 R28, R15, 0x10, RZ ;  /* 0x000000100f1c8819 */ /* 0x000fe200000006ff */
[----:B------:R-:W-:Y:S01]  /*3be0*/  @!P0 FFMA.FTZ R0, R22, R23, R0 ;  /* 0x0000001716008223 */ /* 0x000fe20000010000 */
[----:B------:R-:W-:Y:S01]  /*3bf0*/  @!P0 LOP3.LUT R22, R14, 0xffff0000, RZ, 0xc0, !PT ;  /* 0xffff00000e168812 */ /* 0x000fe200078ec0ff */
[----:B------:R-:W-:Y:S02]  /*3c00*/  @!P0 FFMA.FTZ R29, R23, R2, -R29 ;  /* 0x00000002171d8223 */ /* 0x000fe4000001081d */
[C---:B------:R-:W-:Y:S01]  /*3c10*/  @!P0 IMAD.U32 R23, R27.reuse, 0x10000, RZ ;  /* 0x000100001b178824 */ /* 0x040fe200078e00ff */
[----:B------:R-:W-:Y:S01]  /*3c20*/  @!P0 LOP3.LUT R27, R27, 0xffff0000, RZ, 0xc0, !PT ;  /* 0xffff00001b1b8812 */ /* 0x000fe200078ec0ff */
[-C--:B------:R-:W-:Y:S01]  /*3c30*/  @!P0 FMUL.FTZ R2, R8, R4.reuse ;  /* 0x0000000408028220 */ /* 0x080fe20000410000 */
[----:B------:R-:W-:Y:S01]  /*3c40*/  @!P0 F2FP.BF16.PACK_AB R0, R0, R29 ;  /* 0x0000001d0000823e */ /* 0x000fe200000010ff */
[----:B------:R-:W-:Y:S01]  /*3c50*/  @!P0 FFMA.FTZ R30, R25, R4, -R30 ;  /* 0x00000004191e8223 */ /* 0x000fe2000001081e */
[C---:B------:R-:W-:Y:S01]  /*3c60*/  @!P0 LOP3.LUT R8, R3.reuse, 0xffff0000, RZ, 0xc0, !PT ;  /* 0xffff000003088812 */ /* 0x040fe200078ec0ff */
[----:B------:R-:W-:Y:S02]  /*3c70*/  @!P0 IMAD.U32 R4, R3, 0x10000, RZ ;  /* 0x0001000003048824 */ /* 0x000fe400078e00ff */
        /* <DEDUP_REMOVED lines=17> */
.L_x_2635:
[----:B------:R-:W-:Y:S05]  /*3d90*/  BSYNC B0 ;  /* 0x0000000000007941 */ /* 0x000fea0003800000 */
.L_x_2634:
        /* <DEDUP_REMOVED lines=57> */
.L_x_2637:
[----:B------:R-:W-:Y:S05]  /*4130*/  BSYNC B0 ;  /* 0x0000000000007941 */ /* 0x000fea0003800000 */
.L_x_2636:
        /* <DEDUP_REMOVED lines=57> */
.L_x_2639:
[----:B------:R-:W-:Y:S05]  /*44d0*/  BSYNC B0 ;  /* 0x0000000000007941 */ /* 0x000fea0003800000 */
.L_x_2638:
        /* <DEDUP_REMOVED lines=57> */
.L_x_2626:
        /* <DEDUP_REMOVED lines=47> */
.L_x_2641:
[----:B------:R-:W-:Y:S05]  /*4b60*/  BSYNC B0 ;  /* 0x0000000000007941 */ /* 0x000fea0003800000 */
.L_x_2640:
[----:B------:R-:W-:Y:S04]  /*4b70*/  IADD3 R137, P0, R148, R16, RZ ;  /* 0x0000001094897210 */ /* 0x000fe80007f1e0ff */
[----:B------:R-:W-:Y:S01]  /*4b80*/  IADD3.X R117, R117, R89, RZ, P0, !PT ;  /* 0x0000005975757210 */ /* 0x000fe200007fe4ff */
[----:B------:R-:W-:-:S05]  /*4b90*/  @P1 BRA `(.L_x_2629) ;  /* 0x0000194000001947 */ /* 0x000fca0003800000 */
[----:B-----5:R-:W-:Y:S01]  /*4ba0*/  MOV R0, R13 ;  /* 0x0000000d00007202 */ /* 0x020fe20000000f00 */
[----:B------:R-:W-:Y:S01]  /*4bb0*/  IMAD.MOV.U32 R8, RZ, RZ, R14 ;  /* 0x000000ffff087224 */ /* 0x000fe200078e000e */
[----:B------:R-:W-:Y:S01]  /*4bc0*/  ISETP.GE.AND P0, PT, R140, c[0x0][0x1d4], PT ;  /* 0x000075008c007a0c */ /* 0x000fe20003f06270 */
[----:B-1----:R-:W-:Y:S01]  /*4bd0*/  IMAD.MOV.U32 R3, RZ, RZ, R15 ;  /* 0x000000ffff037224 */ /* 0x002fe200078e000f */
        /* <DEDUP_REMOVED lines=25> */
[C---:B------:R-:W-:Y:S01]  /*4d70*/  IADD3 R8, P1, P0, R144.reuse, R137, R115 ;  /* 0x0000008990087210 */ /* 0x040fe2000783e073 */
[----:B------:R-:W-:Y:S02]  /*4d80*/  IMAD.MOV.U32 R32, RZ, RZ, R28 ;  /* 0x000000ffff207224 */ /* 0x000fe400078e001c */
[----:B------:R-:W-:Y:S01]  /*4d90*/  IMAD.MOV.U32 R27, RZ, RZ, R29 ;  /* 0x000000ffff1b7224 */ /* 0x000fe200078e001d */
[C---:B------:R-:W-:Y:S03]  /*4da0*/  IADD3.X R3, R83.reuse, R117, R103, P1, P0 ;  /* 0x0000007553037210 */ /* 0x040fe60000fe0467 */
[----:B------:R-:W1:Y:S04]  /*4db0*/  LDS.128 R52, [R109+0x6100] ;  /* 0x006100006d347984 */ /* 0x000e680000000c00 */
[----:B------:R-:W-:Y:S04]  /*4dc0*/  @!P2 IADD3 R2, P1, P0, R144, R137, R112 ;  /* 0x000000899002a210 */ /* 0x000fe8000783e070 */
[----:B------:R-:W-:Y:S02]  /*4dd0*/  @!P2 IADD3.X R0, R83, R117, R100, P1, P0 ;  /* 0x000000755300a210 */ /* 0x000fe40000fe0464 */
[C---:B------:R-:W-:Y:S04]  /*4de0*/  LEA R152, P0, R8.reuse, c[0x0][0x1c8], 0x1 ;  /* 0x0000720008987a11 */ /* 0x040fe800078008ff */
[----:B------:R-:W-:Y:S02]  /*4df0*/  LEA.HI.X R153, R8, c[0x0][0x1cc], R3, 0x1, P0 ;  /* 0x0000730008997a11 */ /* 0x000fe400000f0c03 */
[C---:B------:R-:W-:Y:S04]  /*4e00*/  @!P2 LEA R150, P0, R2.reuse, c[0x0][0x1c8], 0x1 ;  /* 0x000072000296aa11 */ /* 0x040fe800078008ff */
[----:B------:R-:W-:Y:S01]  /*4e10*/  @!P2 LEA.HI.X R151, R2, c[0x0][0x1cc], R0, 0x1, P0 ;  /* 0x000073000297aa11 */ /* 0x000fe200000f0c00 */
[----:B------:R-:W-:Y:S01]  /*4e20*/  IMAD.MOV.U32 R2, RZ, RZ, R4 ;  /* 0x000000ffff027224 */ /* 0x000fe200078e0004 */
[----:B------:R-:W-:Y:S01]  /*4e30*/  ISETP.GE.AND P0, PT, R140, c[0x0][0x27c], PT ;  /* 0x00009f008c007a0c */ /* 0x000fe20003f06270 */
[----:B------:R-:W-:Y:S11]  /*4e40*/  IMAD.MOV.U32 R0, RZ, RZ, R5 ;  /* 0x000000ffff007224 */ /* 0x000ff600078e0005 */
[----:B------:R-:W-:Y:S01]  /*4e50*/  @!UPT UIADD3 URZ, URZ, URZ, URZ ;  /* 0x0000003f3f3ff290 */ /* 0x000fe2000fffe03f */
[----:B------:R-:W-:Y:S01]  /*4e60*/  @!P0 SHF.R.U64 R33, R28, 0x10, R29 ;  /* 0x000000101c218819 */ /* 0x000fe2000000121d */
[--C-:B------:R-:W-:Y:S01]  /*4e70*/  IMAD.MOV.U32 R28, RZ, RZ, R31.reuse ;  /* 0x000000ffff1c7224 */ /* 0x100fe200078e001f */
[----:B------:R-:W-:Y:S02]  /*4e80*/  @!P0 SHF.R.U64 R35, R30, 0x10, R31 ;  /* 0x000000101e238819 */ /* 0x000fe4000000121f */
[----:B------:R-:W-:Y:S02]  /*4e90*/  @!P0 SHF.R.U32.HI R34, RZ, 0x10, R29 ;  /* 0x00000010ff228819 */ /* 0x000fe4000001161d */
[C---:B-1----:R-:W-:Y:S02]  /*4ea0*/  @!P0 SHF.L.U32 R37, R54.reuse, 0x10, RZ ;  /* 0x0000001036258819 */ /* 0x042fe400000006ff */
[----:B------:R-:W-:Y:S02]  /*4eb0*/  @!P0 LOP3.LUT R39, R54, 0xffff0000, RZ, 0xc0, !PT ;  /* 0xffff000036278812 */ /* 0x000fe400078ec0ff */
[C---:B------:R-:W-:Y:S02]  /*4ec0*/  @!P0 SHF.L.U32 R41, R55.reuse, 0x10, RZ ;  /* 0x0000001037298819 */ /* 0x040fe400000006ff */
[----:B------:R-:W-:Y:S02]  /*4ed0*/  @!P0 LOP3.LUT R43, R55, 0xffff0000, RZ, 0xc0, !PT ;  /* 0xffff0000372b8812 */ /* 0x000fe400078ec0ff */
[----:B------:R-:W-:Y:S02]  /*4ee0*/  @!P0 SHF.R.U32.HI R8, RZ, 0x10, R5 ;  /* 0x00000010ff088819 */ /* 0x000fe40000011605 */
[----:B------:R-:W-:Y:S02]  /*4ef0*/  MOV R29, R30 ;  /* 0x0000001e001d7202 */ /* 0x000fe40000000f00 */
[----:B------:R-:W-:Y:S01]  /*4f00*/  @!P0 PRMT R30, R32, 0x5410, R33 ;  /* 0x00005410201e8816 */ /* 0x000fe20000000021 */
[----:B------:R-:W-:Y:S01]  /*4f10*/  @!P0 IMAD.U32 R33, R53, 0x10000, RZ ;  /* 0x0001000035218824 */ /* 0x000fe200078e00ff */
[----:B------:R-:W-:Y:S01]  /*4f20*/  @!P0 PRMT R8, R0, 0x5410, R8 ;  /* 0x0000541000088816 */ /* 0x000fe20000000008 */
[----:B------:R-:W-:Y:S01]  /*4f30*/  @!P0 IMAD.U32 R0, R16, 0x10000, RZ ;  /* 0x0001000010008824 */ /* 0x000fe200078e00ff */
[----:B------:R-:W-:Y:S02]  /*4f40*/  @!P0 PRMT R29, R29, 0x5410, R35 ;  /* 0x000054101d1d8816 */ /* 0x000fe40000000023 */
[----:B------:R-:W-:Y:S02]  /*4f50*/  @!P0 LOP3.LUT R35, R53, 0xffff0000, RZ, 0xc0, !PT ;  /* 0xffff000035238812 */ /* 0x000fe400078ec0ff */
[----:B------:R-:W-:Y:S02]  /*4f60*/  @!P0 LOP3.LUT R38, R29, 0xffff0000, RZ, 0xc0, !PT ;  /* 0xffff00001d268812 */ /* 0x000fe400078ec0ff */
[----:B------:R-:W-:Y:S02]  /*4f70*/  @!P0 SHF.R.U32.HI R36, RZ, 0x10, R31 ;  /* 0x00000010ff248819 */ /* 0x000fe4000001161f */
[----:B------:R-:W-:Y:S01]  /*4f80*/  @!P0 PRMT R31, R27, 0x5410, R34 ;  /* 0x000054101b1f8816 */ /* 0x000fe20000000022 */
[----:B------:R-:W-:Y:S01]  /*4f90*/  @!P0 IMAD.U32 R27, R30, 0x10000, RZ ;  /* 0x000100001e1b8824 */ /* 0x000fe200078e00ff */
[----:B------:R-:W-:Y:S01]  /*4fa0*/  @!P0 PRMT R42, R28, 0x5410, R36 ;  /* 0x000054101c2a8816 */ /* 0x000fe20000000024 */
[----:B------:R-:W-:Y:S01]  /*4fb0*/  @!P0 IMAD.U32 R36, R29, 0x10000, RZ ;  /* 0x000100001d248824 */ /* 0x000fe200078e00ff */
[----:B------:R-:W-:Y:S01]  /*4fc0*/  @!P0 SHF.L.U32 R28, R52, 0x10, RZ ;  /* 0x00000010341c8819 */ /* 0x000fe200000006ff */
[C---:B------:R-:W-:Y:S01]  /*4fd0*/  @!P0 IMAD.U32 R32, R31.reuse, 0x10000, RZ ;  /* 0x000100001f208824 */ /* 0x040fe200078e00ff */
[----:B------:R-:W-:Y:S01]  /*4fe0*/  @!P0 LOP3.LUT R34, R31, 0xffff0000, RZ, 0xc0, !PT ;  /* 0xffff00001f228812 */ /* 0x000fe200078ec0ff */
[----:B------:R-:W-:Y:S01]  /*4ff0*/  @!P0 FMUL.FTZ R142, R0, R27 ;  /* 0x0000001b008e8220 */ /* 0x000fe20000410000 */
[----:B------:R-:W-:Y:S01]  /*5000*/  @!P0 LOP3.LUT R31, R52, 0xffff0000, RZ, 0xc0, !PT ;  /* 0xffff0000341f8812 */ /* 0x000fe200078ec0ff */
[----:B------:R-:W-:Y:S01]  /*5010*/  @!P0 IMAD.U32 R40, R42, 0x10000, RZ ;  /* 0x000100002a288824 */ /* 0x000fe200078e00ff */
[----:B------:R-:W-:Y:S01]  /*5020*/  @!P0 LOP3.LUT R30, R30, 0xffff0000, RZ, 0xc0, !PT ;  /* 0xffff00001e1e8812 */ /* 0x000fe200078ec0ff */
[----:B------:R-:W-:Y:S01]  /*5030*/  @!P0 IMAD.U32 R29, R19, 0x10000, RZ ;  /* 0x00010000131d8824 */ /* 0x000fe200078e00ff */
[----:B------:R-:W-:Y:S02]  /*5040*/  @!P0 LOP3.LUT R42, R42, 0xffff0000, RZ, 0xc0, !PT ;  /* 0xffff00002a2a8812 */ /* 0x000fe400078ec0ff */
[----:B------:R-:W-:Y:S01]  /*5050*/  @!P0 SHF.R.U64 R3, R4, 0x10, R5 ;  /* 0x0000001004038819 */ /* 0x000fe20000001205 */
[----:B------:R-:W-:Y:S01]  /*5060*/  IMAD.MOV.U32 R5, RZ, RZ, R6 ;  /* 0x000000ffff057224 */ /* 0x000fe200078e0006 */
[--C-:B------:R-:W-:Y:S01]  /*5070*/  @!P0 SHF.R.U64 R6, R6, 0x10, R7.reuse ;  /* 0x0000001006068819 */ /* 0x100fe20000001207 */
[----:B------:R-:W-:Y:S01]  /*5080*/  IMAD.MOV.U32 R4, RZ, RZ, R7 ;  /* 0x000000ffff047224 */ /* 0x000fe200078e0007 */
[----:B------:R-:W-:Y:S01]  /*5090*/  @!P0 PRMT R2, R2, 0x5410, R3 ;  /* 0x0000541002028816 */ /* 0x000fe20000000003 */
[----:B------:R-:W-:Y:S01]  /*50a0*/  @!P0 FMUL.FTZ R160, R29, R40 ;  /* 0x000000281da08220 */ /* 0x000fe20000410000 */
[----:B------:R-:W-:Y:S02]  /*50b0*/  @!P0 PRMT R5, R5, 0x5410, R6 ;  /* 0x0000541005058816 */ /* 0x000fe40000000006 */
[----:B------:R-:W-:Y:S01]  /*50c0*/  @!P0 SHF.L.U32 R6, R17, 0x10, RZ ;  /* 0x0000001011068819 */ /* 0x000fe200000006ff */
[----:B------:R-:W-:Y:S01]  /*50d0*/  @!P0 IMAD.U32 R3, R2, 0x10000, RZ ;  /* 0x0001000002038824 */ /* 0x000fe200078e00ff */
[----:B------:R-:W-:Y:S03]  /*50e0*/  @!P0 SHF.R.U32.HI R7, RZ, 0x10, R7 ;  /* 0x00000010ff078819 */ /* 0x000fe60000011607 */
[----:B------:R-:W-:Y:S01]  /*50f0*/  @!P0 FMUL.FTZ R154, R6, R32 ;  /* 0x00000020069a8220 */ /* 0x000fe20000410000 */
[----:B------:R-:W-:Y:S01]  /*5100*/  @!P0 PRMT R7, R4, 0x5410, R7 ;  /* 0x0000541004078816 */ /* 0x000fe20000000007 */
[C---:B------:R-:W-:Y:S01]  /*5110*/  @!P0 IMAD.U32 R4, R8.reuse, 0x10000, RZ ;  /* 0x0001000008048824 */ /* 0x040fe200078e00ff */
[----:B------:R-:W-:Y:S01]  /*5120*/  @!P0 LOP3.LUT R8, R8, 0xffff0000, RZ, 0xc0, !PT ;  /* 0xffff000008088812 */ /* 0x000fe200078ec0ff */
[-C--:B------:R-:W-:Y:S02]  /*5130*/  @!P0 FMUL.FTZ R0, R0, R3.reuse ;  /* 0x0000000300008220 */ /* 0x080fe40000410000 */
[----:B------:R-:W-:Y:S02]  /*5140*/  @!P0 FFMA.FTZ R142, R28, R3, -R142 ;  /* 0x000000031c8e8223 */ /* 0x000fe4000001088e */
[-C--:B------:R-:W-:Y:S01]  /*5150*/  @!P0 FMUL.FTZ R3, R6, R4.reuse ;  /* 0x0000000406038220 */ /* 0x080fe20000410000 */
[----:B------:R-:W-:Y:S01]  /*5160*/  @!P0 LOP3.LUT R6, R16, 0xffff0000, RZ, 0xc0, !PT ;  /* 0xffff000010068812 */ /* 0x000fe200078ec0ff */
[----:B------:R-:W-:Y:S01]  /*5170*/  @!P0 FFMA.FTZ R154, R33, R4, -R154 ;  /* 0x00000004219a8223 */ /* 0x000fe2000001089a */
[----:B------:R-:W-:Y:S01]  /*5180*/  @!P0 LOP3.LUT R4, R17, 0xffff0000, RZ, 0xc0, !PT ;  /* 0xffff000011048812 */ /* 0x000fe200078ec0ff */
[----:B------:R-:W-:Y:S01]  /*5190*/  @!P0 FFMA.FTZ R0, R27, R28, R0 ;  /* 0x0000001c1b008223 */ /* 0x000fe20000010000 */
[----:B------:R-:W-:Y:S01]  /*51a0*/  @!P0 LOP3.LUT R27, R2, 0xffff0000, RZ, 0xc0, !PT ;  /* 0xffff0000021b8812 */ /* 0x000fe200078ec0ff */
[----:B------:R-:W-:Y:S02]  /*51b0*/  @!P0 FMUL.FTZ R156, R6, R30 ;  /* 0x0000001e069c8220 */ /* 0x000fe40000410000 */
[----:B------:R-:W-:Y:S02]  /*51c0*/  @!P0 FMUL.FTZ R155, R4, R34 ;  /* 0x00000022049b8220 */ /* 0x000fe40000410000 */
[-C--:B------:R-:W-:Y:S02]  /*51d0*/  @!P0 FMUL.FTZ R2, R6, R27.reuse ;  /* 0x0000001b06028220 */ /* 0x080fe40000410000 */
[----:B------:R-:W-:Y:S01]  /*51e0*/  @!P0 FFMA.FTZ R156, R31, R27, -R156 ;  /* 0x0000001b1f9c8223 */ /* 0x000fe2000001089c */
[C---:B------:R-:W-:Y:S01]  /*51f0*/  @!P0 LOP3.LUT R27, R18.reuse, 0xffff0000, RZ, 0xc0, !PT ;  /* 0xffff0000121b8812 */ /* 0x040fe200078ec0ff */
[----:B------:R-:W-:Y:S02]  /*5200*/  @!P0 IMAD.U32 R28, R18, 0x10000, RZ ;  /* 0x00010000121c8824 */ /* 0x000fe400078e00ff */
[----:B------:R-:W-:Y:S01]  /*5210*/  @!P0 IMAD.U32 R6, R5, 0x10000, RZ ;  /* 0x0001000005068824 */ /* 0x000fe200078e00ff */
[----:B------:R-:W-:Y:S01]  /*5220*/  @!P0 F2FP.BF16.PACK_AB R142, R156, R142 ;  /* 0x0000008e9c8e823e */ /* 0x000fe200000010ff */
[-C--:B------:R-:W-:Y:S02]  /*5230*/  @!P0 FMUL.FTZ R4, R4, R8.reuse ;  /* 0x0000000804048220 */ /* 0x080fe40000410000 */
[----:B------:R-:W-:Y:S01]  /*5240*/  @!P0 FFMA.FTZ R155, R35, R8, -R155 ;  /* 0x00000008239b8223 */ /* 0x000fe2000001089b */
[----:B------:R-:W-:Y:S01]  /*5250*/  @!P0 LOP3.LUT R8, R5, 0xffff0000, RZ, 0xc0, !PT ;  /* 0xffff000005088812 */ /* 0x000fe200078ec0ff */
[C---:B------:R-:W-:Y:S01]  /*5260*/  @!P0 FMUL.FTZ R157, R28.reuse, R36 ;  /* 0x000000241c9d8220 */ /* 0x040fe20000410000 */
[----:B------:R-:W-:Y:S01]  /*5270*/  @!P0 MOV R52, R142 ;  /* 0x0000008e00348202 */ /* 0x000fe20000000f00 */
[----:B------:R-:W-:Y:S01]  /*5280*/  @!P0 FMUL.FTZ R5, R28, R6 ;  /* 0x000000061c058220 */ /* 0x000fe20000410000 */
[----:B------:R-:W-:Y:S01]  /*5290*/  @!P0 LOP3.LUT R28, R19, 0xffff0000, RZ, 0xc0, !PT ;  /* 0xffff0000131c8812 */ /* 0x000fe200078ec0ff */
[----:B------:R-:W-:Y:S01]  /*52a0*/  @!P0 FMUL.FTZ R158, R27, R38 ;  /* 0x000000261b9e8220 */ /* 0x000fe20000410000 */
[----:B------:R-:W-:Y:S01]  /*52b0*/  @!P0 F2FP.BF16.PACK_AB R154, R155, R154 ;  /* 0x0000009a9b9a823e */ /* 0x000fe200000010ff */
[----:B------:R-:W-:Y:S02]  /*52c0*/  @!P0 FFMA.FTZ R157, R37, R6, -R157 ;  /* 0x00000006259d8223 */ /* 0x000fe4000001089d */
[-C--:B------:R-:W-:Y:S01]  /*52d0*/  @!P0 FMUL.FTZ R6, R27, R8.reuse ;  /* 0x000000081b068220 */ /* 0x080fe20000410000 */
[----:B------:R-:W-:Y:S01]  /*52e0*/  @!P0 LOP3.LUT R27, R7, 0xffff0000, RZ, 0xc0, !PT ;  /* 0xffff0000071b8812 */ /* 0x000fe200078ec0ff */
[----:B------:R-:W-:Y:S02]  /*52f0*/  @!P0 FFMA.FTZ R2, R30, R31, R2 ;  /* 0x0000001f1e028223 */ /* 0x000fe40000010002 */
[----:B------:R-:W-:Y:S02]  /*5300*/  @!P0 FFMA.FTZ R158, R39, R8, -R158 ;  /* 0x00000008279e8223 */ /* 0x000fe4000001089e */
[----:B------:R-:W-:Y:S01]  /*5310*/  @!P0 IMAD.U32 R8, R7, 0x10000, RZ ;  /* 0x0001000007088824 */ /* 0x000fe200078e00ff */
[----:B------:R-:W-:Y:S01]  /*5320*/  @!P0 F2FP.BF16.PACK_AB R0, R2, R0 ;  /* 0x000000000200823e */ /* 0x000fe200000010ff */
[----:B------:R-:W-:Y:S01]  /*5330*/  @!P0 FMUL.FTZ R159, R28, R42 ;  /* 0x0000002a1c9f8220 */ /* 0x000fe20000410000 */
[----:B------:R-:W-:Y:S01]  /*5340*/  @!P0 F2FP.BF16.PACK_AB R157, R158, R157 ;  /* 0x0000009d9e9d823e */ /* 0x000fe200000010ff */
[----:B------:R-:W-:Y:S02]  /*5350*/  @!P0 FFMA.FTZ R3, R32, R33, R3 ;  /* 0x0000002120038223 */ /* 0x000fe40000010003 */
[----:B------:R-:W-:Y:S02]  /*5360*/  @!P0 FFMA.FTZ R4, R34, R35, R4 ;  /* 0x0000002322048223 */ /* 0x000fe40000010004 */
[-C--:B------:R-:W-:Y:S02]  /*5370*/  @!P0 FMUL.FTZ R7, R29, R8.reuse ;  /* 0x000000081d078220 */ /* 0x080fe40000410000 */
[----:B------:R-:W-:Y:S01]  /*5380*/  @!P0 FFMA.FTZ R29, R41, R8, -R160 ;  /* 0x00000008291d8223 */ /* 0x000fe200000108a0 */
[----:B------:R-:W-:Y:S01]  /*5390*/  @!P0 F2FP.BF16.PACK_AB R3, R4, R3 ;  /* 0x000000030403823e */ /* 0x000fe200000010ff */
[----:B------:R-:W-:Y:S02]  /*53a0*/  @!P0 FFMA.FTZ R159, R43, R27, -R159 ;  /* 0x0000001b2b9f8223 */ /* 0x000fe4000001089f */
[----:B------:R-:W-:Y:S02]  /*53b0*/  @!P0 FFMA.FTZ R5, R36, R37, R5 ;  /* 0x0000002524058223 */ /* 0x000fe40000010005 */
[----:B------:R-:W-:Y:S01]  /*53c0*/  @!P0 FMUL.FTZ R8, R28, R27 ;  /* 0x0000001b1c088220 */ /* 0x000fe20000410000 */
[----:B------:R-:W-:Y:S01]  /*53d0*/  @!P0 F2FP.BF16.PACK_AB R29, R159, R29 ;  /* 0x0000001d9f1d823e */ /* 0x000fe200000010ff */
[----:B------:R-:W-:Y:S02]  /*53e0*/  @!P0 FFMA.FTZ R6, R38, R39, R6 ;  /* 0x0000002726068223 */ /* 0x000fe40000010006 */
        /* <DEDUP_REMOVED lines=13> */
.L_x_2643:
[----:B------:R-:W-:Y:S05]  /*54c0*/  BSYNC B0 ;  /* 0x0000000000007941 */ /* 0x000fea0003800000 */
.L_x_2642:
[----:B------:R-:W-:Y:S01]  /*54d0*/  ISETP.GE.AND P0, PT, R9, c[0x0][0x1d4], PT ;  /* 0x0000750009007a0c */ /* 0x000fe20003f06270 */
[----:B------:R-:W-:Y:S01]  /*54e0*/  @!UPT UIADD3 URZ, URZ, URZ, URZ ;  /* 0x0000003f3f3ff290 */ /* 0x000fe2000fffe03f */
[----:B------:R-:W-:Y:S11]  /*54f0*/  BSSY B0, `(.L_x_2644) ;  /* 0x0000071000007945 */ /* 0x000ff60003800000 */
[----:B------:R-:W-:-:S05]  /*5500*/  @P0 BRA `(.L_x_2645) ;  /* 0x000006f000000947 */ /* 0x000fca0003800000 */
[----:B------:R-:W-:Y:S01]  /*5510*/  ISETP.GE.AND P2, PT, R111, c[0x0][0x1d4], PT ;  /* 0x000075006f007a0c */ /* 0x000fe20003f46270 */
[----:B-1----:R-:W-:Y:S01]  /*5520*/  LDS.128 R16, [R106+0x6100] ;  /* 0x006100006a107984 */ /* 0x002fe20000000c00 */
[C---:B------:R-:W-:Y:S04]  /*5530*/  IADD3 R4, P1, P0, R144.reuse, R137, R114 ;  /* 0x0000008990047210 */ /* 0x040fe8000783e072 */
[C---:B------:R-:W-:Y:S03]  /*5540*/  IADD3.X R3, R83.reuse, R117, R102, P1, P0 ;  /* 0x0000007553037210 */ /* 0x040fe60000fe0466 */
        /* <DEDUP_REMOVED lines=9> */
[----:B------:R-:W-:Y:S02]  /*55e0*/  @!P0 SHF.R.U64 R0, R20, 0x10, R21 ;  /* 0x0000001014008819 */ /* 0x000fe40000001215 */
[----:B------:R-:W-:Y:S02]  /*55f0*/  @!P0 SHF.R.U64 R4, R22, 0x10, R23 ;  /* 0x0000001016048819 */ /* 0x000fe40000001217 */
[----:B------:R-:W-:Y:S01]  /*5600*/  @!P0 SHF.R.U64 R8, R50, 0x10, R51 ;  /* 0x0000001032088819 */ /* 0x000fe20000001233 */
[C---:B-1----:R-:W-:Y:S01]  /*5610*/  @!P0 IMAD.U32 R27, R41.reuse, 0x10000, RZ ;  /* 0x00010000291b8824 */ /* 0x042fe200078e00ff */
[----:B------:R-:W-:Y:S01]  /*5620*/  @!P0 LOP3.LUT R29, R41, 0xffff0000, RZ, 0xc0, !PT ;  /* 0xffff0000291d8812 */ /* 0x000fe200078ec0ff */
[C---:B------:R-:W-:Y:S01]  /*5630*/  @!P0 IMAD.U32 R35, R43.reuse, 0x10000, RZ ;  /* 0x000100002b238824 */ /* 0x040fe200078e00ff */
[----:B------:R-:W-:Y:S01]  /*5640*/  @!P0 LOP3.LUT R37, R43, 0xffff0000, RZ, 0xc0, !PT ;  /* 0xffff00002b258812 */ /* 0x000fe200078ec0ff */
[C---:B------:R-:W-:Y:S01]  /*5650*/  @!P0 IMAD.U32 R31, R42.reuse, 0x10000, RZ ;  /* 0x000100002a1f8824 */ /* 0x040fe200078e00ff */
[----:B------:R-:W-:Y:S02]  /*5660*/  @!P0 LOP3.LUT R33, R42, 0xffff0000, RZ, 0xc0, !PT ;  /* 0xffff00002a218812 */ /* 0x000fe400078ec0ff */
[C---:B------:R-:W-:Y:S02]  /*5670*/  @!P0 PRMT R0, R25.reuse, 0x5432, R0 ;  /* 0x0000543219008816 */ /* 0x040fe40000000000 */
[----:B------:R-:W-:Y:S01]  /*5680*/  @!P0 SHF.R.U32.HI R2, RZ, 0x10, R21 ;  /* 0x00000010ff028819 */ /* 0x000fe20000011615 */
[----:B------:R-:W-:Y:S01]  /*5690*/  @!P0 IMAD.U32 R21, R40, 0x10000, RZ ;  /* 0x0001000028158824 */ /* 0x000fe200078e00ff */
[----:B------:R-:W-:Y:S01]  /*56a0*/  @!P0 PRMT R32, R58, 0x5410, R8 ;  /* 0x000054103a208816 */ /* 0x000fe20000000008 */
[----:B------:R-:W-:Y:S01]  /*56b0*/  @!P0 IMAD.U32 R8, R16, 0x10000, RZ ;  /* 0x0001000010088824 */ /* 0x000fe200078e00ff */
[----:B------:R-:W-:Y:S01]  /*56c0*/  @!P0 PRMT R7, R25, 0x5410, R2 ;  /* 0x0000541019078816 */ /* 0x000fe20000000002 */
[----:B------:R-:W-:Y:S01]  /*56d0*/  @!P0 IMAD.U32 R2, R0, 0x10000, RZ ;  /* 0x0001000000028824 */ /* 0x000fe200078e00ff */
[----:B------:R-:W-:Y:S01]  /*56e0*/  @!P0 LOP3.LUT R25, R40, 0xffff0000, RZ, 0xc0, !PT ;  /* 0xffff000028198812 */ /* 0x000fe200078ec0ff */
[----:B------:R-:W-:Y:S01]  /*56f0*/  @!P0 IMAD.U32 R30, R32, 0x10000, RZ ;  /* 0x00010000201e8824 */ /* 0x000fe200078e00ff */
[----:B------:R-:W-:Y:S02]  /*5700*/  @!P0 SHF.R.U64 R5, R48, 0x10, R49 ;  /* 0x0000001030058819 */ /* 0x000fe40000001231 */
[----:B------:R-:W-:Y:S02]  /*5710*/  @!P0 SHF.R.U32.HI R3, RZ, 0x10, R23 ;  /* 0x00000010ff038819 */ /* 0x000fe40000011617 */
[C---:B------:R-:W-:Y:S02]  /*5720*/  @!P0 PRMT R23, R59.reuse, 0x5432, R5 ;  /* 0x000054323b178816 */ /* 0x040fe40000000005 */
[----:B------:R-:W-:Y:S02]  /*5730*/  @!P0 SHF.R.U32.HI R6, RZ, 0x10, R49 ;  /* 0x00000010ff068819 */ /* 0x000fe40000011631 */
[----:B------:R-:W-:Y:S02]  /*5740*/  @!P0 SHF.R.U32.HI R20, RZ, 0x10, R51 ;  /* 0x00000010ff148819 */ /* 0x000fe40000011633 */
[----:B------:R-:W-:Y:S02]  /*5750*/  @!P0 PRMT R28, R59, 0x5410, R6 ;  /* 0x000054103b1c8816 */ /* 0x000fe40000000006 */
[----:B------:R-:W-:Y:S01]  /*5760*/  @!P0 PRMT R22, R58, 0x5432, R20 ;  /* 0x000054323a168816 */ /* 0x000fe20000000014 */
[----:B------:R-:W-:Y:S01]  /*5770*/  @!P0 IMAD.U32 R20, R23, 0x10000, RZ ;  /* 0x0001000017148824 */ /* 0x000fe200078e00ff */
[----:B------:R-:W-:Y:S02]  /*5780*/  @!P0 PRMT R6, R26, 0x5432, R4 ;  /* 0x000054321a068816 */ /* 0x000fe40000000004 */
[----:B------:R-:W-:Y:S01]  /*5790*/  @!P0 LOP3.LUT R4, R16, 0xffff0000, RZ, 0xc0, !PT ;  /* 0xffff000010048812 */ /* 0x000fe200078ec0ff */
[----:B------:R-:W-:Y:S01]  /*57a0*/  @!P0 FMUL.FTZ R48, R8, R20 ;  /* 0x0000001408308220 */ /* 0x000fe20000410000 */
[C---:B------:R-:W-:Y:S01]  /*57b0*/  @!P0 LOP3.LUT R36, R22.reuse, 0xffff0000, RZ, 0xc0, !PT ;  /* 0xffff000016248812 */ /* 0x040fe200078ec0ff */
[----:B------:R-:W-:Y:S01]  /*57c0*/  @!P0 IMAD.U32 R34, R22, 0x10000, RZ ;  /* 0x0001000016228824 */ /* 0x000fe200078e00ff */
[----:B------:R-:W-:Y:S01]  /*57d0*/  @!P0 LOP3.LUT R22, R18, 0xffff0000, RZ, 0xc0, !PT ;  /* 0xffff000012168812 */ /* 0x000fe200078ec0ff */
[-C--:B------:R-:W-:Y:S01]  /*57e0*/  @!P0 FFMA.FTZ R48, R21, R2.reuse, -R48 ;  /* 0x0000000215308223 */ /* 0x080fe20000010830 */
[----:B------:R-:W-:Y:S02]  /*57f0*/  @!P0 LOP3.LUT R23, R23, 0xffff0000, RZ, 0xc0, !PT ;  /* 0xffff000017178812 */ /* 0x000fe400078ec0ff */
[----:B------:R-:W-:Y:S02]  /*5800*/  @!P0 PRMT R5, R26, 0x5410, R3 ;  /* 0x000054101a058816 */ /* 0x000fe40000000003 */
[----:B------:R-:W-:Y:S01]  /*5810*/  @!P0 LOP3.LUT R3, R0, 0xffff0000, RZ, 0xc0, !PT ;  /* 0xffff000000038812 */ /* 0x000fe200078ec0ff */
[----:B------:R-:W-:Y:S01]  /*5820*/  @!P0 FMUL.FTZ R49, R4, R23 ;  /* 0x0000001704318220 */ /* 0x000fe20000410000 */
[----:B------:R-:W-:Y:S01]  /*5830*/  @!P0 SHF.L.U32 R26, R28, 0x10, RZ ;  /* 0x000000101c1a8819 */ /* 0x000fe200000006ff */
[----:B------:R-:W-:Y:S01]  /*5840*/  @!P0 FMUL.FTZ R0, R8, R2 ;  /* 0x0000000208008220 */ /* 0x000fe20000410000 */
[----:B------:R-:W-:Y:S01]  /*5850*/  @!P0 LOP3.LUT R8, R17, 0xffff0000, RZ, 0xc0, !PT ;  /* 0xffff000011088812 */ /* 0x000fe200078ec0ff */
[-C--:B------:R-:W-:Y:S01]  /*5860*/  @!P0 FMUL.FTZ R2, R4, R3.reuse ;  /* 0x0000000304028220 */ /* 0x080fe20000410000 */
[----:B------:R-:W-:Y:S01]  /*5870*/  @!P0 LOP3.LUT R28, R28, 0xffff0000, RZ, 0xc0, !PT ;  /* 0xffff00001c1c8812 */ /* 0x000fe200078ec0ff */
[----:B------:R-:W-:Y:S01]  /*5880*/  @!P0 FFMA.FTZ R49, R25, R3, -R49 ;  /* 0x0000000319318223 */ /* 0x000fe20000010831 */
[----:B------:R-:W-:Y:S01]  /*5890*/  @!P0 LOP3.LUT R32, R32, 0xffff0000, RZ, 0xc0, !PT ;  /* 0xffff000020208812 */ /* 0x000fe200078ec0ff */
[----:B------:R-:W-:Y:S02]  /*58a0*/  @!P0 IMAD.U32 R3, R17, 0x10000, RZ ;  /* 0x0001000011038824 */ /* 0x000fe400078e00ff */
[----:B------:R-:W-:Y:S01]  /*58b0*/  @!P0 IMAD.U32 R4, R7, 0x10000, RZ ;  /* 0x0001000007048824 */ /* 0x000fe200078e00ff */
[----:B------:R-:W-:Y:S01]  /*58c0*/  @!P0 F2FP.BF16.PACK_AB R48, R49, R48 ;  /* 0x000000303130823e */ /* 0x000fe200000010ff */
[----:B------:R-:W-:Y:S01]  /*58d0*/  @!P0 FMUL.FTZ R50, R3, R26 ;  /* 0x0000001a03328220 */ /* 0x000fe20000410000 */
[----:B------:R-:W-:Y:S01]  /*58e0*/  @!P0 LOP3.LUT R7, R7, 0xffff0000, RZ, 0xc0, !PT ;  /* 0xffff000007078812 */ /* 0x000fe200078ec0ff */
[----:B------:R-:W-:Y:S01]  /*58f0*/  @!P0 FMUL.FTZ R51, R8, R28 ;  /* 0x0000001c08338220 */ /* 0x000fe20000410000 */
[----:B------:R-:W-:Y:S01]  /*5900*/  @!P0 MOV R40, R48 ;  /* 0x0000003000288202 */ /* 0x000fe20000000f00 */
[----:B------:R-:W-:Y:S01]  /*5910*/  @!P0 FFMA.FTZ R0, R20, R21, R0 ;  /* 0x0000001514008223 */ /* 0x000fe20000010000 */
[----:B------:R-:W-:Y:S01]  /*5920*/  @!P0 LOP3.LUT R20, R19, 0xffff0000, RZ, 0xc0, !PT ;  /* 0xffff000013148812 */ /* 0x000fe200078ec0ff */
[-C--:B------:R-:W-:Y:S02]  /*5930*/  @!P0 FMUL.FTZ R3, R3, R4.reuse ;  /* 0x0000000403038220 */ /* 0x080fe40000410000 */
[----:B------:R-:W-:Y:S02]  /*5940*/  @!P0 FFMA.FTZ R50, R27, R4, -R50 ;  /* 0x000000041b328223 */ /* 0x000fe40000010832 */
[-C--:B------:R-:W-:Y:S01]  /*5950*/  @!P0 FMUL.FTZ R4, R8, R7.reuse ;  /* 0x0000000708048220 */ /* 0x080fe20000410000 */
[----:B------:R-:W-:Y:S01]  /*5960*/  @!P0 SHF.L.U32 R8, R5, 0x10, RZ ;  /* 0x0000001005088819 */ /* 0x000fe200000006ff */
[----:B------:R-:W-:Y:S01]  /*5970*/  @!P0 FFMA.FTZ R51, R29, R7, -R51 ;  /* 0x000000071d338223 */ /* 0x000fe20000010833 */
[----:B------:R-:W-:Y:S01]  /*5980*/  @!P0 LOP3.LUT R5, R5, 0xffff0000, RZ, 0xc0, !PT ;  /* 0xffff000005058812 */ /* 0x000fe200078ec0ff */
[----:B------:R-:W-:Y:S02]  /*5990*/  @!P0 IMAD.U32 R7, R19, 0x10000, RZ ;  /* 0x0001000013078824 */ /* 0x000fe400078e00ff */
[C---:B------:R-:W-:Y:S01]  /*59a0*/  @!P0 FMUL.FTZ R55, R20.reuse, R36 ;  /* 0x0000002414378220 */ /* 0x040fe20000410000 */
[----:B------:R-:W-:Y:S01]  /*59b0*/  @!P0 F2FP.BF16.PACK_AB R50, R51, R50 ;  /* 0x000000323332823e */ /* 0x000fe200000010ff */
[C---:B------:R-:W-:Y:S02]  /*59c0*/  @!P0 FMUL.FTZ R54, R7.reuse, R34 ;  /* 0x0000002207368220 */ /* 0x040fe40000410000 */
[-C--:B------:R-:W-:Y:S02]  /*59d0*/  @!P0 FMUL.FTZ R7, R7, R8.reuse ;  /* 0x0000000807078220 */ /* 0x080fe40000410000 */
[----:B------:R-:W-:Y:S02]  /*59e0*/  @!P0 FFMA.FTZ R54, R35, R8, -R54 ;  /* 0x0000000823368223 */ /* 0x000fe40000010836 */
[-C--:B------:R-:W-:Y:S01]  /*59f0*/  @!P0 FMUL.FTZ R8, R20, R5.reuse ;  /* 0x0000000514088220 */ /* 0x080fe20000410000 */
[----:B------:R-:W-:Y:S01]  /*5a00*/  @!P0 LOP3.LUT R20, R6, 0xffff0000, RZ, 0xc0, !PT ;  /* 0xffff000006148812 */ /* 0x000fe200078ec0ff */
[----:B------:R-:W-:Y:S02]  /*5a10*/  @!P0 FFMA.FTZ R55, R37, R5, -R55 ;  /* 0x0000000525378223 */ /* 0x000fe40000010837 */
[----:B------:R-:W-:Y:S02]  /*5a20*/  @!P0 IMAD.U32 R5, R18, 0x10000, RZ ;  /* 0x0001000012058824 */ /* 0x000fe400078e00ff */
[----:B------:R-:W-:Y:S01]  /*5a30*/  @!P0 IMAD.U32 R21, R6, 0x10000, RZ ;  /* 0x0001000006158824 */ /* 0x000fe200078e00ff */
[----:B------:R-:W-:Y:S01]  /*5a40*/  @!P0 F2FP.BF16.PACK_AB R54, R55, R54 ;  /* 0x000000363736823e */ /* 0x000fe200000010ff */
[----:B------:R-:W-:Y:S02]  /*5a50*/  @!P0 FMUL.FTZ R6, R5, R30 ;  /* 0x0000001e05068220 */ /* 0x000fe40000410000 */
[----:B------:R-:W-:Y:S02]  /*5a60*/  @!P0 FMUL.FTZ R58, R22, R32 ;  /* 0x00000020163a8220 */ /* 0x000fe40000410000 */
[----:B------:R-:W-:Y:S02]  /*5a70*/  @!P0 FFMA.FTZ R2, R23, R25, R2 ;  /* 0x0000001917028223 */ /* 0x000fe40000010002 */
[----:B------:R-:W-:Y:S02]  /*5a80*/  @!P0 FMUL.FTZ R5, R5, R21 ;  /* 0x0000001505058220 */ /* 0x000fe40000410000 */
        /* <DEDUP_REMOVED lines=23> */
.L_x_2645:
[----:B------:R-:W-:Y:S05]  /*5c00*/  BSYNC B0 ;  /* 0x0000000000007941 */ /* 0x000fea0003800000 */
.L_x_2644:
        /* <DEDUP_REMOVED lines=11> */
[----:B------:R-:W-:Y:S02]  /*5cc0*/  @!P0 SHF.R.U32.HI R4, RZ, 0x10, R45 ;  /* 0x00000010ff048819 */ /* 0x000fe4000001162d */
[----:B------:R-:W-:Y:S02]  /*5cd0*/  @!P0 SHF.R.U32.HI R0, RZ, 0x10, R13 ;  /* 0x00000010ff008819 */ /* 0x000fe4000001160d */
[----:B------:R-:W-:Y:S02]  /*5ce0*/  @!P0 SHF.R.U64 R7, R44, 0x10, R45 ;  /* 0x000000102c078819 */ /* 0x000fe4000000122d */
[----:B------:R-:W-:Y:S02]  /*5cf0*/  @!P0 SHF.R.U32.HI R5, RZ, 0x10, R47 ;  /* 0x00000010ff058819 */ /* 0x000fe4000001162f */
[C---:B------:R-:W-:Y:S02]  /*5d00*/  @!P0 PRMT R8, R57.reuse, 0x5410, R7 ;  /* 0x0000541039088816 */ /* 0x040fe40000000007 */
[----:B------:R-:W-:Y:S02]  /*5d10*/  @!P0 PRMT R28, R57, 0x5432, R4 ;  /* 0x00005432391c8816 */ /* 0x000fe40000000004 */
[----:B------:R-:W-:Y:S01]  /*5d20*/  @!P0 PRMT R4, R11, 0x5410, R0 ;  /* 0x000054100b048816 */ /* 0x000fe20000000000 */
[C---:B------:R-:W-:Y:S01]  /*5d30*/  @!P0 IMAD.U32 R20, R8.reuse, 0x10000, RZ ;  /* 0x0001000008148824 */ /* 0x040fe200078e00ff */
[----:B------:R-:W-:Y:S01]  /*5d40*/  @!P0 LOP3.LUT R22, R8, 0xffff0000, RZ, 0xc0, !PT ;  /* 0xffff000008168812 */ /* 0x000fe200078ec0ff */
[----:B------:R-:W-:Y:S01]  /*5d50*/  @!P0 IMAD.U32 R25, R28, 0x10000, RZ ;  /* 0x000100001c198824 */ /* 0x000fe200078e00ff */
[----:B------:R-:W-:Y:S01]  /*5d60*/  @!P0 SHF.R.U64 R2, R12, 0x10, R13 ;  /* 0x000000100c028819 */ /* 0x000fe2000000120d */
[C---:B------:R-:W-:Y:S01]  /*5d70*/  @!P0 IMAD.U32 R0, R4.reuse, 0x10000, RZ ;  /* 0x0001000004008824 */ /* 0x040fe200078e00ff */
[----:B------:R-:W-:Y:S02]  /*5d80*/  @!P0 LOP3.LUT R4, R4, 0xffff0000, RZ, 0xc0, !PT ;  /* 0xffff000004048812 */ /* 0x000fe400078ec0ff */
[----:B------:R-:W-:Y:S01]  /*5d90*/  @!P0 SHF.R.U64 R12, R46, 0x10, R47 ;  /* 0x000000102e0c8819 */ /* 0x000fe2000000122f */
[----:B-1----:R-:W-:Y:S01]  /*5da0*/  @!P0 IMAD.U32 R7, R17, 0x10000, RZ ;  /* 0x0001000011078824 */ /* 0x002fe200078e00ff */
[----:B------:R-:W-:Y:S02]  /*5db0*/  @!P0 PRMT R2, R11, 0x5432, R2 ;  /* 0x000054320b028816 */ /* 0x000fe40000000002 */
[----:B------:R-:W-:Y:S01]  /*5dc0*/  @!P0 LOP3.LUT R11, R16, 0xffff0000, RZ, 0xc0, !PT ;  /* 0xffff0000100b8812 */ /* 0x000fe200078ec0ff */
[----:B------:R-:W-:Y:S01]  /*5dd0*/  @!P0 FMUL.FTZ R42, R7, R25 ;  /* 0x00000019072a8220 */ /* 0x000fe20000410000 */
[----:B------:R-:W-:Y:S01]  /*5de0*/  @!P0 LOP3.LUT R13, R18, 0xffff0000, RZ, 0xc0, !PT ;  /* 0xffff0000120d8812 */ /* 0x000fe200078ec0ff */
[----:B------:R-:W-:Y:S01]  /*5df0*/  @!P0 IMAD.U32 R8, R2, 0x10000, RZ ;  /* 0x0001000002088824 */ /* 0x000fe200078e00ff */
[--C-:B------:R-:W-:Y:S01]  /*5e00*/  @!P0 SHF.R.U32.HI R3, RZ, 0x10, R15.reuse ;  /* 0x00000010ff038819 */ /* 0x100fe2000001160f */
[----:B--2---:R-:W-:Y:S01]  /*5e10*/  @!P0 IMAD.U32 R26, R37, 0x10000, RZ ;  /* 0x00010000251a8824 */ /* 0x004fe200078e00ff */
[C---:B------:R-:W-:Y:S01]  /*5e20*/  @!P0 SHF.L.U32 R21, R36.reuse, 0x10, RZ ;  /* 0x0000001024158819 */ /* 0x040fe200000006ff */
[----:B------:R-:W-:Y:S01]  /*5e30*/  @!P0 FMUL.FTZ R44, R11, R22 ;  /* 0x000000160b2c8220 */ /* 0x000fe20000410000 */
[----:B------:R-:W-:Y:S01]  /*5e40*/  @!P0 LOP3.LUT R23, R36, 0xffff0000, RZ, 0xc0, !PT ;  /* 0xffff000024178812 */ /* 0x000fe200078ec0ff */
[-C--:B------:R-:W-:Y:S01]  /*5e50*/  @!P0 FFMA.FTZ R42, R26, R0.reuse, -R42 ;  /* 0x000000001a2a8223 */ /* 0x080fe2000001082a */
[----:B------:R-:W-:Y:S01]  /*5e60*/  @!P0 LOP3.LUT R27, R37, 0xffff0000, RZ, 0xc0, !PT ;  /* 0xffff0000251b8812 */ /* 0x000fe200078ec0ff */
[C---:B------:R-:W-:Y:S01]  /*5e70*/  @!P0 IMAD.U32 R29, R38.reuse, 0x10000, RZ ;  /* 0x00010000261d8824 */ /* 0x040fe200078e00ff */
[----:B------:R-:W-:Y:S02]  /*5e80*/  @!P0 LOP3.LUT R31, R38, 0xffff0000, RZ, 0xc0, !PT ;  /* 0xffff0000261f8812 */ /* 0x000fe400078ec0ff */
[C---:B------:R-:W-:Y:S02]  /*5e90*/  @!P0 SHF.L.U32 R33, R39.reuse, 0x10, RZ ;  /* 0x0000001027218819 */ /* 0x040fe400000006ff */
[----:B------:R-:W-:Y:S02]  /*5ea0*/  @!P0 LOP3.LUT R35, R39, 0xffff0000, RZ, 0xc0, !PT ;  /* 0xffff000027238812 */ /* 0x000fe400078ec0ff */
[----:B------:R-:W-:Y:S01]  /*5eb0*/  @!P0 SHF.R.U64 R6, R14, 0x10, R15 ;  /* 0x000000100e068819 */ /* 0x000fe2000000120f */
[----:B------:R-:W-:Y:S01]  /*5ec0*/  @!P0 IMAD.U32 R14, R18, 0x10000, RZ ;  /* 0x00010000120e8824 */ /* 0x000fe200078e00ff */
[----:B------:R-:W-:Y:S02]  /*5ed0*/  @!P0 LOP3.LUT R15, R17, 0xffff0000, RZ, 0xc0, !PT ;  /* 0xffff0000110f8812 */ /* 0x000fe400078ec0ff */
[----:B------:R-:W-:Y:S02]  /*5ee0*/  @!P0 PRMT R6, R24, 0x5432, R6 ;  /* 0x0000543218068816 */ /* 0x000fe40000000006 */
[C---:B------:R-:W-:Y:S01]  /*5ef0*/  @!P0 PRMT R30, R56.reuse, 0x5432, R12 ;  /* 0x00005432381e8816 */ /* 0x040fe2000000000c */
[----:B------:R-:W-:Y:S01]  /*5f00*/  @!P0 IMAD.U32 R12, R19, 0x10000, RZ ;  /* 0x00010000130c8824 */ /* 0x000fe200078e00ff */
[----:B------:R-:W-:Y:S02]  /*5f10*/  @!P0 PRMT R34, R56, 0x5410, R5 ;  /* 0x0000541038228816 */ /* 0x000fe40000000005 */
[----:B------:R-:W-:Y:S01]  /*5f20*/  @!P0 PRMT R5, R24, 0x5410, R3 ;  /* 0x0000541018058816 */ /* 0x000fe20000000003 */
[----:B------:R-:W-:Y:S01]  /*5f30*/  @!P0 FMUL.FTZ R3, R7, R0 ;  /* 0x0000000007038220 */ /* 0x000fe20000410000 */
[----:B------:R-:W-:Y:S01]  /*5f40*/  @!P0 LOP3.LUT R7, R2, 0xffff0000, RZ, 0xc0, !PT ;  /* 0xffff000002078812 */ /* 0x000fe200078ec0ff */
[----:B------:R-:W-:Y:S01]  /*5f50*/  @!P0 IMAD.U32 R0, R16, 0x10000, RZ ;  /* 0x0001000010008824 */ /* 0x000fe200078e00ff */
[----:B------:R-:W-:Y:S01]  /*5f60*/  @!P0 LOP3.LUT R24, R28, 0xffff0000, RZ, 0xc0, !PT ;  /* 0xffff00001c188812 */ /* 0x000fe200078ec0ff */
[C---:B------:R-:W-:Y:S01]  /*5f70*/  @!P0 IMAD.U32 R28, R30.reuse, 0x10000, RZ ;  /* 0x000100001e1c8824 */ /* 0x040fe200078e00ff */
[----:B------:R-:W-:Y:S01]  /*5f80*/  @!P0 LOP3.LUT R30, R30, 0xffff0000, RZ, 0xc0, !PT ;  /* 0xffff00001e1e8812 */ /* 0x000fe200078ec0ff */
[----:B------:R-:W-:Y:S01]  /*5f90*/  @!P0 FMUL.FTZ R43, R0, R20 ;  /* 0x00000014002b8220 */ /* 0x000fe20000410000 */
[----:B------:R-:W-:Y:S01]  /*5fa0*/  @!P0 SHF.L.U32 R32, R34, 0x10, RZ ;  /* 0x0000001022208819 */ /* 0x000fe200000006ff */
[-C--:B------:R-:W-:Y:S01]  /*5fb0*/  @!P0 FMUL.FTZ R2, R11, R7.reuse ;  /* 0x000000070b028220 */ /* 0x080fe20000410000 */
[----:B------:R-:W-:Y:S01]  /*5fc0*/  @!P0 LOP3.LUT R11, R19, 0xffff0000, RZ, 0xc0, !PT ;  /* 0xffff0000130b8812 */ /* 0x000fe200078ec0ff */
[-C--:B------:R-:W-:Y:S01]  /*5fd0*/  @!P0 FMUL.FTZ R0, R0, R8.reuse ;  /* 0x0000000800008220 */ /* 0x080fe20000410000 */
[----:B------:R-:W-:Y:S01]  /*5fe0*/  @!P0 LOP3.LUT R34, R34, 0xffff0000, RZ, 0xc0, !PT ;  /* 0xffff000022228812 */ /* 0x000fe200078ec0ff */
[----:B------:R-:W-:Y:S01]  /*5ff0*/  @!P0 FFMA.FTZ R43, R21, R8, -R43 ;  /* 0x00000008152b8223 */ /* 0x000fe2000001082b */
[----:B------:R-:W-:Y:S01]  /*6000*/  @!P0 LOP3.LUT R8, R5, 0xffff0000, RZ, 0xc0, !PT ;  /* 0xffff000005088812 */ /* 0x000fe200078ec0ff */
[----:B------:R-:W-:Y:S02]  /*6010*/  @!P0 FFMA.FTZ R44, R23, R7, -R44 ;  /* 0x00000007172c8223 */ /* 0x000fe4000001082c */
[----:B------:R-:W-:Y:S02]  /*6020*/  @!P0 IMAD.U32 R7, R5, 0x10000, RZ ;  /* 0x0001000005078824 */ /* 0x000fe400078e00ff */
[----:B------:R-:W-:Y:S01]  /*6030*/  @!P0 IMAD.U32 R5, R6, 0x10000, RZ ;  /* 0x0001000006058824 */ /* 0x000fe200078e00ff */
[----:B------:R-:W-:Y:S01]  /*6040*/  @!P0 F2FP.BF16.PACK_AB R43, R44, R43 ;  /* 0x0000002b2c2b823e */ /* 0x000fe200000010ff */
[----:B------:R-:W-:Y:S01]  /*6050*/  @!P0 FMUL.FTZ R49, R15, R24 ;  /* 0x000000180f318220 */ /* 0x000fe20000410000 */
[----:B------:R-:W-:Y:S01]  /*6060*/  @!P0 LOP3.LUT R6, R6, 0xffff0000, RZ, 0xc0, !PT ;  /* 0xffff000006068812 */ /* 0x000fe200078ec0ff */
[----:B------:R-:W-:Y:S01]  /*6070*/  @!P0 FMUL.FTZ R48, R14, R28 ;  /* 0x0000001c0e308220 */ /* 0x000fe20000410000 */
[----:B------:R-:W-:Y:S01]  /*6080*/  @!P0 MOV R36, R43 ;  /* 0x0000002b00248202 */ /* 0x000fe20000000f00 */
[----:B------:R-:W-:Y:S02]  /*6090*/  @!P0 FMUL.FTZ R47, R13, R30 ;  /* 0x0000001e0d2f8220 */ /* 0x000fe40000410000 */
[----:B------:R-:W-:Y:S02]  /*60a0*/  @!P0 FMUL.FTZ R46, R12, R32 ;  /* 0x000000200c2e8220 */ /* 0x000fe40000410000 */
[----:B------:R-:W-:Y:S02]  /*60b0*/  @!P0 FMUL.FTZ R45, R11, R34 ;  /* 0x000000220b2d8220 */ /* 0x000fe40000410000 */
[----:B------:R-:W-:Y:S02]  /*60c0*/  @!P0 FFMA.FTZ R49, R27, R4, -R49 ;  /* 0x000000041b318223 */ /* 0x000fe40000010831 */
[----:B------:R-:W-:Y:S02]  /*60d0*/  @!P0 FFMA.FTZ R48, R29, R5, -R48 ;  /* 0x000000051d308223 */ /* 0x000fe40000010830 */
[----:B------:R-:W-:Y:S01]  /*60e0*/  @!P0 FFMA.FTZ R47, R31, R6, -R47 ;  /* 0x000000061f2f8223 */ /* 0x000fe2000001082f */
[----:B------:R-:W-:Y:S01]  /*60f0*/  @!P0 F2FP.BF16.PACK_AB R42, R49, R42 ;  /* 0x0000002a312a823e */ /* 0x000fe200000010ff */
[----:B------:R-:W-:Y:S02]  /*6100*/  @!P0 FFMA.FTZ R46, R33, R7, -R46 ;  /* 0x00000007212e8223 */ /* 0x000fe4000001082e */
[----:B------:R-:W-:Y:S01]  /*6110*/  @!P0 FFMA.FTZ R45, R35, R8, -R45 ;  /* 0x00000008232d8223 */ /* 0x000fe2000001082d */
[----:B------:R-:W-:Y:S01]  /*6120*/  @!P0 F2FP.BF16.PACK_AB R47, R47, R48 ;  /* 0x000000302f2f823e */ /* 0x000fe200000010ff */
[----:B------:R-:W-:Y:S02]  /*6130*/  @!P0 IMAD.MOV.U32 R37, RZ, RZ, R42 ;  /* 0x000000ffff258224 */ /* 0x000fe400078e002a */
[----:B------:R-:W-:Y:S01]  /*6140*/  @!P0 FFMA.FTZ R0, R20, R21, R0 ;  /* 0x0000001514008223 */ /* 0x000fe20000010000 */
[----:B------:R-:W-:Y:S01]  /*6150*/  @!P0 F2FP.BF16.PACK_AB R45, R45, R46 ;  /* 0x0000002e2d2d823e */ /* 0x000fe200000010ff */
[----:B------:R-:W-:Y:S02]  /*6160*/  @!P0 IMAD.MOV.U32 R38, RZ, RZ, R47 ;  /* 0x000000ffff268224 */ /* 0x000fe400078e002f */
[----:B------:R-:W-:Y:S01]  /*6170*/  @!P0 FMUL.FTZ R4, R15, R4 ;  /* 0x000000040f048220 */ /* 0x000fe20000410000 */
[----:B------:R-:W-:Y:S01]  /*6180*/  @!P0 MOV R39, R45 ;  /* 0x0000002d00278202 */ /* 0x000fe20000000f00 */
[----:B------:R-:W-:Y:S02]  /*6190*/  @!P0 FFMA.FTZ R2, R22, R23, R2 ;  /* 0x0000001716028223 */ /* 0x000fe40000010002 */
[----:B------:R-:W-:Y:S02]  /*61a0*/  @!P0 FMUL.FTZ R5, R14, R5 ;  /* 0x000000050e058220 */ /* 0x000fe40000410000 */
[----:B------:R-:W-:Y:S01]  /*61b0*/  @!P0 FFMA.FTZ R3, R25, R26, R3 ;  /* 0x0000001a19038223 */ /* 0x000fe20000010003 */
[----:B------:R1:W-:Y:S01]  /*61c0*/  STG.E.128 [R40.64], R36 ;  /* 0x0000002428007986 */ /* 0x0003e2000c101d06 */
[----:B------:R-:W-:Y:S01]  /*61d0*/  @!P0 FMUL.FTZ R6, R13, R6 ;  /* 0x000000060d068220 */ /* 0x000fe20000410000 */
[----:B------:R-:W-:Y:S01]  /*61e0*/  @!P0 F2FP.BF16.PACK_AB R0, R2, R0 ;  /* 0x000000000200823e */ /* 0x000fe200000010ff */
[----:B------:R-:W-:Y:S02]  /*61f0*/  @!P0 FFMA.FTZ R4, R24, R27, R4 ;  /* 0x0000001b18048223 */ /* 0x000fe40000010004 */
[----:B------:R-:W-:Y:S02]  /*6200*/  @!P0 FMUL.FTZ R7, R12, R7 ;  /* 0x000000070c078220 */ /* 0x000fe40000410000 */
[----:B------:R-:W-:Y:S01]  /*6210*/  @!P0 FFMA.FTZ R5, R28, R29, R5 ;  /* 0x0000001d1c058223 */ /* 0x000fe20000010005 */
[----:B------:R-:W-:Y:S01]  /*6220*/  @!P0 F2FP.BF16.PACK_AB R3, R4, R3 ;  /* 0x000000030403823e */ /* 0x000fe200000010ff */
[----:B------:R-:W-:Y:S02]  /*6230*/  @!P0 FMUL.FTZ R8, R11, R8 ;  /* 0x000000080b088220 */ /* 0x000fe40000410000 */
        /* <DEDUP_REMOVED lines=16> */
.L_x_2625:
        /* <DEDUP_REMOVED lines=26> */
.L_x_2629:
[----:B------:R-:W-:Y:S05]  /*64e0*/  BSYNC B1 ;  /* 0x0000000000017941 */ /* 0x000fea0003800000 */
.L_x_2624:
[C---:B-12---:R-:W-:Y:S01]  /*64f0*/  IMAD.SHL.U32 R2, R116.reuse, 0x40, RZ ;  /* 0x0000004074027824 */ /* 0x046fe200078e00ff */
[----:B------:R-:W-:Y:S01]  /*6500*/  SHF.L.U64.HI R69, R116, 0x6, R69 ;  /* 0x0000000674457819 */ /* 0x000fe20000010245 */
[----:B------:R-:W-:Y:S02]  /*6510*/  BSSY B0, `(.L_x_2646) ;  /* 0x000004a000007945 */ /* 0x000fe40003800000 */
[----:B------:R-:W-:Y:S01]  /*6520*/  IMAD.IADD R0, R80, 0x1, -R2 ;  /* 0x0000000150007824 */ /* 0x000fe200078e0a02 */
[----:B-----5:R-:W-:Y:S04]  /*6530*/  IADD3 R4, P1, R2, R82, RZ ;  /* 0x0000005202047210 */ /* 0x020fe80007f3e0ff */
[----:B------:R-:W-:Y:S02]  /*6540*/  ISETP.GE.AND P0, PT, R0, 0x21, PT ;  /* 0x000000210000780c */ /* 0x000fe40003f06270 */
[----:B------:R-:W-:Y:S11]  /*6550*/  IADD3.X R3, R69, R81, RZ, P1, !PT ;  /* 0x0000005145037210 */ /* 0x000ff60000ffe4ff */
[----:B------:R-:W-:Y:S05]  /*6560*/  @P0 IADD3 R6, P1, R4, 0x20, RZ ;  /* 0x0000002004060810 */ /* 0x000fea0007f3e0ff */
[----:B------:R-:W-:Y:S01]  /*6570*/  @P0 IMAD.X R5, RZ, RZ, R3, P1 ;  /* 0x000000ffff050224 */ /* 0x000fe200008e0603 */
[----:B------:R-:W-:Y:S02]  /*6580*/  ISETP.GE.AND P1, PT, R0, 0x1, PT ;  /* 0x000000010000780c */ /* 0x000fe40003f26270 */
[----:B------:R-:W-:Y:S01]  /*6590*/  IADD3 R0, -R2, R66, RZ ;  /* 0x0000004202007210 */ /* 0x000fe20007ffe1ff */
[----:B------:R-:W-:Y:S03]  /*65a0*/  @P0 IMAD R5, R5, c[0x0][0x258], RZ ;  /* 0x0000960005050a24 */ /* 0x000fe600078e02ff */
[----:B------:R-:W-:Y:S01]  /*65b0*/  IMNMX R0, R0, 0x40, PT ;  /* 0x0000004000007817 */ /* 0x000fe20003800200 */
[----:B------:R-:W-:Y:S06]  /*65c0*/  @P0 IMAD R5, R6, c[0x0][0x25c], R5 ;  /* 0x0000970006050a24 */ /* 0x000fec00078e0205 */
[-C--:B------:R-:W-:Y:S01]  /*65d0*/  @P1 MOV R13, R79.reuse ;  /* 0x0000004f000d1202 */ /* 0x080fe20000000f00 */
[----:B------:R-:W-:Y:S02]  /*65e0*/  @P1 IMAD R3, R3, c[0x0][0x258], RZ ;  /* 0x0000960003031a24 */ /* 0x000fe400078e02ff */
[----:B------:R-:W-:Y:S02]  /*65f0*/  @P1 IMAD.MOV.U32 R12, RZ, RZ, R128 ;  /* 0x000000ffff0c1224 */ /* 0x000fe400078e0080 */
[C---:B------:R-:W-:Y:S02]  /*6600*/  @P1 IMAD R3, R4.reuse, c[0x0][0x25c], R3 ;  /* 0x0000970004031a24 */ /* 0x040fe400078e0203 */
[----:B------:R-:W-:Y:S04]  /*6610*/  @P1 IMAD.WIDE.U32 R12, R4, c[0x0][0x258], R12 ;  /* 0x00009600040c1a25 */ /* 0x000fe800078e000c */
[----:B------:R-:W-:Y:S01]  /*6620*/  @P1 IMAD.IADD R3, R13, 0x1, R3 ;  /* 0x000000010d031824 */ /* 0x000fe200078e0203 */
[C---:B------:R-:W-:Y:S02]  /*6630*/  @P1 LEA R14, P2, R12.reuse, c[0x0][0x250], 0x1 ;  /* 0x000094000c0e1a11 */ /* 0x040fe400078408ff */
[----:B------:R-:W-:Y:S02]  /*6640*/  @P0 MOV R13, R79 ;  /* 0x0000004f000d0202 */ /* 0x000fe40000000f00 */
[----:B------:R-:W-:Y:S01]  /*6650*/  @P1 LEA.HI.X R15, R12, c[0x0][0x254], R3, 0x1, P2 ;  /* 0x000095000c0f1a11 */ /* 0x000fe200010f0c03 */
[----:B------:R-:W-:Y:S04]  /*6660*/  @P0 IMAD.MOV.U32 R12, RZ, RZ, R128 ;  /* 0x000000ffff0c0224 */ /* 0x000fe800078e0080 */
[----:B------:R-:W-:Y:S01]  /*6670*/  @!PT LDS RZ, [RZ] ;  /* 0x00000000fffff984 */ /* 0x000fe20000000800 */
[----:B------:R-:W-:Y:S01]  /*6680*/  @!PT LDS RZ, [RZ] ;  /* 0x00000000fffff984 */ /* 0x000fe20000000800 */
[----:B------:R-:W-:Y:S01]  /*6690*/  @!PT LDS RZ, [RZ] ;  /* 0x00000000fffff984 */ /* 0x000fe20000000800 */
[----:B------:R1:W-:Y:S01]  /*66a0*/  @P1 LDGSTS.E.BYPASS.LTC128B.128 [R217+0x100], [R14.64], !P5 ;  /* 0x001000000ed91fae */ /* 0x0003e2000e901d46 */
[----:B------:R-:W-:Y:S03]  /*66b0*/  @P0 IMAD.WIDE.U32 R12, R6, c[0x0][0x258], R12 ;  /* 0x00009600060c0a25 */ /* 0x000fe600078e000c */
[----:B------:R1:W-:Y:S01]  /*66c0*/  @P1 LDGSTS.E.BYPASS.LTC128B.128 [R217+0x2100], [R14.64+0x80], !P4 ;  /* 0x021000800ed91fae */ /* 0x0003e2000e101d46 */
[----:B------:R-:W-:Y:S01]  /*66d0*/  @P0 IMAD.IADD R5, R13, 0x1, R5 ;  /* 0x000000010d050824 */ /* 0x000fe200078e0205 */
[C---:B------:R-:W-:Y:S02]  /*66e0*/  @P0 LEA R4, P2, R12.reuse, c[0x0][0x250], 0x1 ;  /* 0x000094000c040a11 */ /* 0x040fe400078408ff */
[----:B------:R1:W-:Y:S02]  /*66f0*/  @P1 LDGSTS.E.BYPASS.LTC128B.128 [R217+0x4100], [R14.64+0x100], !P3 ;  /* 0x041001000ed91fae */ /* 0x0003e4000d901d46 */
[----:B------:R-:W-:Y:S05]  /*6700*/  @P0 LEA.HI.X R5, R12, c[0x0][0x254], R5, 0x1, P2 ;  /* 0x000095000c050a11 */ /* 0x000fea00010f0c05 */
        /* <DEDUP_REMOVED lines=10> */
[----:B------:R-:W-:Y:S01]  /*67b0*/  ISETP.GE.AND P1, PT, R140, c[0x0][0x1d4], PT ;  /* 0x000075008c007a0c */ /* 0x000fe20003f26270 */
[----:B------:R-:W-:Y:S02]  /*67c0*/  IMAD.MOV.U32 R5, RZ, RZ, R76 ;  /* 0x000000ffff057224 */ /* 0x000fe400078e004c */
[----:B------:R-:W-:Y:S02]  /*67d0*/  IMAD.X R0, R69, 0x1, R77, P0 ;  /* 0x0000000145007824 */ /* 0x000fe400000e064d */
[----:B------:R-:W-:Y:S04]  /*67e0*/  IMAD.WIDE.U32 R4, R2, c[0x0][0x208], R4 ;  /* 0x0000820002047a25 */ /* 0x000fe800078e0004 */
[----:B------:R-:W-:Y:S01]  /*67f0*/  IMAD R0, R0, c[0x0][0x208], RZ ;  /* 0x0000820000007a24 */ /* 0x000fe200078e02ff */
[----:B------:R-:W-:Y:S03]  /*6800*/  LEA R16, P0, R4, c[0x0][0x1f8], 0x1 ;  /* 0x00007e0004107a11 */ /* 0x000fe600078008ff */
[----:B------:R-:W1:Y:S01]  /*6810*/  @!P1 LDS.128 R12, [R230] ;  /* 0x00000000e60c9984 */ /* 0x000e620000000c00 */
[----:B------:R-:W-:Y:S01]  /*6820*/  IMAD R0, R2, c[0x0][0x20c], R0 ;  /* 0x0000830002007a24 */ /* 0x000fe200078e0200 */
[----:B------:R-:W-:Y:S03]  /*6830*/  IADD3 R2, R140, 0x80, RZ ;  /* 0x000000808c027810 */ /* 0x000fe60007ffe0ff */
        /* <DEDUP_REMOVED lines=23> */
.L_x_2647:
[----:B-1----:R-:W-:Y:S05]  /*69b0*/  BSYNC B0 ;  /* 0x0000000000007941 */ /* 0x002fea0003800000 */
.L_x_2646:
        /* <DEDUP_REMOVED lines=26> */
.L_x_2623:
        /* <DEDUP_REMOVED lines=31> */
.L_x_2650:
[----:B------:R-:W-:Y:S05]  /*6d50*/  BSYNC B0 ;  /* 0x0000000000007941 */ /* 0x000fea0003800000 */
.L_x_2649:
        /* <DEDUP_REMOVED lines=61> */
[----:B------:R-:W-:Y:S01]  /*7130*/  IMAD.WIDE.U32 R8, R64, c[0x0][0x178], RZ ;  /* 0x00005e0040087a25 */ /* 0x000fe200078e00ff */
[----:B------:R-:W-:Y:S02]  /*7140*/  IADD3 R7, P0, R226, R3, RZ ;  /* 0x00000003e2077210 */ /* 0x000fe40007f1e0ff */
[--C-:B------:R-:W-:Y:S01]  /*7150*/  SHF.R.S32.HI R15, RZ, 0x1f, R246.reuse ;  /* 0x0000001fff0f7819 */ /* 0x100fe200000114f6 */
[----:B------:R-:W-:Y:S01]  /*7160*/  IMAD.MOV.U32 R14, RZ, RZ, R246 ;  /* 0x000000ffff0e7224 */ /* 0x000fe200078e00f6 */
[----:B------:R-:W-:Y:S02]  /*7170*/  ISETP.GE.AND P4, PT, R212, c[0x0][0x1d4], PT ;  /* 0x00007500d4007a0c */ /* 0x000fe40003f86270 */
[----:B------:R-:W-:Y:S01]  /*7180*/  ISETP.GE.AND P3, PT, R246, c[0x0][0x1d4], PT ;  /* 0x00007500f6007a0c */ /* 0x000fe20003f66270 */
[----:B------:R-:W-:Y:S01]  /*7190*/  IMAD.WIDE.U32 R18, R7, c[0x0][0x1e0], R14 ;  /* 0x0000780007127a25 */ /* 0x000fe200078e000e */
[----:B------:R-:W-:-:S02]  /*71a0*/  ISETP.GE.AND P6, PT, R211, c[0x0][0x1d4], PT ;  /* 0x00007500d3007a0c */ /* 0x000fc40003fc6270 */
[----:B------:R-:W-:Y:S01]  /*71b0*/  SEL R11, RZ, 0x1, P3 ;  /* 0x00000001ff0b7807 */ /* 0x000fe20001800000 */
[----:B------:R-:W-:Y:S01]  /*71c0*/  IMAD.WIDE.U32 R16, R7, c[0x0][0x208], R14 ;  /* 0x0000820007107a25 */ /* 0x000fe200078e000e */
[----:B------:R-:W-:Y:S02]  /*71d0*/  LOP3.LUT R243, R243, 0xfffffffe, RZ, 0xc0, !PT ;  /* 0xfffffffef3f37812 */ /* 0x000fe400078ec0ff */
[----:B------:R-:W-:-:S03]  /*71e0*/  ISETP.GE.AND P5, PT, R212, c[0x0][0x198], PT ;  /* 0x00006600d4007a0c */ /* 0x000fc60003fa6270 */
[----:B------:R-:W-:-:S04]  /*71f0*/  @P4 LOP3.LUT R243, R243, 0x1, RZ, 0xfc, !PT ;  /* 0x00000001f3f34812 */ /* 0x000fc800078efcff */
[----:B------:R-:W-:Y:S02]  /*7200*/  LOP3.LUT R243, R243, 0xfffffffd, RZ, 0xc0, !PT ;  /* 0xfffffffdf3f37812 */ /* 0x000fe400078ec0ff */
[----:B-1----:R-:W-:Y:S01]  /*7210*/  SHF.R.S32.HI R4, RZ, 0x1f, R64 ;  /* 0x0000001fff047819 */ /* 0x002fe20000011440 */
[----:B------:R-:W-:Y:S01]  /*7220*/  IMAD.MOV.U32 R5, RZ, RZ, c[0x0][0x2c4] ;  /* 0x0000b100ff057624 */ /* 0x000fe200078e00ff */
[----:B------:R-:W-:-:S03]  /*7230*/  @P3 LOP3.LUT R243, R243, 0x2, RZ, 0xfc, !PT ;  /* 0x00000002f3f33812 */ /* 0x000fc600078efcff */
[----:B------:R-:W-:Y:S01]  /*7240*/  IMAD R4, R4, c[0x0][0x178], RZ ;  /* 0x00005e0004047a24 */ /* 0x000fe200078e02ff */
[----:B------:R-:W-:-:S03]  /*7250*/  ISETP.NE.AND P2, PT, R5, 0x1, PT ;  /* 0x000000010500780c */ /* 0x000fc60003f45270 */
[----:B------:R-:W-:Y:S01]  /*7260*/  IMAD R64, R64, c[0x0][0x17c], R4 ;  /* 0x00005f0040407a24 */ /* 0x000fe200078e0204 */
[----:B------:R-:W-:-:S04]  /*7270*/  SHF.R.S32.HI R4, RZ, 0x1f, R226 ;  /* 0x0000001fff047819 */ /* 0x000fc800000114e2 */
[----:B------:R-:W-:Y:S02]  /*7280*/  IADD3 R9, R9, R64, RZ ;  /* 0x0000004009097210 */ /* 0x000fe40007ffe0ff */
[----:B------:R-:W-:Y:S01]  /*7290*/  LEA.HI.X.SX32 R3, R3, R4, 0x1, P0 ;  /* 0x0000000403037211 */ /* 0x000fe200000f0eff */
[----:B------:R-:W-:Y:S01]  /*72a0*/  IMAD R4, R205, 0x80, R221 ;  /* 0x00000080cd047824 */ /* 0x000fe200078e02dd */
[----:B------:R-:W-:Y:S01]  /*72b0*/  ISETP.NE.U32.AND P0, PT, RZ, c[0x0][0x348], PT ;  /* 0x0000d200ff007a0c */ /* 0x000fe20003f05070 */
[----:B------:R-:W-:-:S03]  /*72c0*/  IMAD.WIDE.U32 R12, R241, c[0x0][0x1b8], R8 ;  /* 0x00006e00f10c7a25 */ /* 0x000fc600078e0008 */
[----:B------:R-:W-:Y:S01]  /*72d0*/  ISETP.NE.AND.EX P0, PT, RZ, c[0x0][0x34c], PT, P0 ;  /* 0x0000d300ff007a0c */ /* 0x000fe20003f05300 */
[C---:B------:R-:W-:Y:S01]  /*72e0*/  IMAD R8, R3.reuse, c[0x0][0x1e0], RZ ;  /* 0x0000780003087a24 */ /* 0x040fe200078e02ff */
[----:B------:R-:W-:Y:S01]  /*72f0*/  MOV R10, R4 ;  /* 0x00000004000a7202 */ /* 0x000fe20000000f00 */
[----:B------:R-:W-:Y:S01]  /*7300*/  IMAD R3, R3, c[0x0][0x208], RZ ;  /* 0x0000820003037a24 */ /* 0x000fe200078e02ff */
[----:B------:R-:W-:Y:S01]  /*7310*/  SEL R6, R63, RZ, !P0 ;  /* 0x000000ff3f067207 */ /* 0x000fe20004000000 */
[C---:B------:R-:W-:Y:S01]  /*7320*/  IMAD R8, R7.reuse, c[0x0][0x1e4], R8 ;  /* 0x0000790007087a24 */ /* 0x040fe200078e0208 */
[----:B------:R-:W-:Y:S01]  /*7330*/  SEL R5, R240, RZ, !P0 ;  /* 0x000000fff0057207 */ /* 0x000fe20004000000 */
[----:B------:R-:W-:Y:S01]  /*7340*/  IMAD R7, R7, c[0x0][0x20c], R3 ;  /* 0x0000830007077a24 */ /* 0x000fe200078e0203 */
[----:B------:R-:W-:Y:S01]  /*7350*/  SEL R3, RZ, 0xffffffff, P4 ;  /* 0xffffffffff037807 */ /* 0x000fe20002000000 */
[----:B------:R-:W-:Y:S01]  /*7360*/  @P2 IMAD.HI.U32 R9, R4, c[0x0][0x2c8], RZ ;  /* 0x0000b20004092a27 */ /* 0x000fe200078e00ff */
[----:B------:R-:W-:-:S02]  /*7370*/  ISETP.NE.U32.AND P0, PT, RZ, c[0x0][0x350], PT ;  /* 0x0000d400ff007a0c */ /* 0x000fc40003f05070 */
[----:B------:R-:W-:Y:S01]  /*7380*/  ISETP.GE.AND P4, PT, R211, c[0x0][0x198], PT ;  /* 0x00006600d3007a0c */ /* 0x000fe20003f86270 */
[----:B------:R-:W-:Y:S01]  /*7390*/  IMAD.SHL.U32 R3, R3, 0x2, RZ ;  /* 0x0000000203037824 */ /* 0x000fe200078e00ff */
[----:B------:R-:W-:Y:S01]  /*73a0*/  @P2 SHF.R.U32.HI R10, RZ, c[0x0][0x2cc], R9 ;  /* 0x0000b300ff0a2a19 */ /* 0x000fe20000011609 */
[----:B------:R-:W-:Y:S01]  /*73b0*/  IMAD R13, R241, c[0x0][0x1bc], R13 ;  /* 0x00006f00f10d7a24 */ /* 0x000fe200078e020d */
[----:B------:R-:W-:Y:S01]  /*73c0*/  ISETP.NE.AND.EX P0, PT, RZ, c[0x0][0x354], PT, P0 ;  /* 0x0000d500ff007a0c */ /* 0x000fe20003f05300 */
[----:B------:R-:W-:Y:S01]  /*73d0*/  IMAD R6, R6, c[0x0][0x1c0], RZ ;  /* 0x0000700006067a24 */ /* 0x000fe200078e02ff */
[----:B------:R-:W-:Y:S01]  /*73e0*/  LOP3.LUT R3, R3, 0x2, R11, 0xe2, !PT ;  /* 0x0000000203037812 */ /* 0x000fe200078ee20b */
[----:B------:R-:W-:Y:S01]  /*73f0*/  IMAD.IADD R9, R19, 0x1, R8 ;  /* 0x0000000113097824 */ /* 0x000fe200078e0208 */
[----:B------:R-:W-:Y:S01]  /*7400*/  MOV R8, R18 ;  /* 0x0000001200087202 */ /* 0x000fe20000000f00 */
[----:B------:R-:W-:Y:S01]  /*7410*/  IMAD.MOV.U32 R18, RZ, RZ, R16 ;  /* 0x000000ffff127224 */ /* 0x000fe200078e0010 */
[----:B------:R-:W-:Y:S01]  /*7420*/  SEL R16, RZ, 0x4, P6 ;  /* 0x00000004ff107807 */ /* 0x000fe20003000000 */
[----:B------:R-:W-:Y:S01]  /*7430*/  IMAD R6, R5, c[0x0][0x1c4], R6 ;  /* 0x0000710005067a24 */ /* 0x000fe200078e0206 */
[----:B------:R-:W-:Y:S01]  /*7440*/  IADD3 R19, R17, R7, RZ ;  /* 0x0000000711137210 */ /* 0x000fe20007ffe0ff */
[----:B------:R-:W-:Y:S01]  /*7450*/  IMAD.WIDE.U32 R12, R5, c[0x0][0x1c0], R12 ;  /* 0x00007000050c7a25 */ /* 0x000fe200078e000c */
[----:B------:R-:W-:-:S02]  /*7460*/  SHF.R.S32.HI R5, RZ, 0x1f, R10 ;  /* 0x0000001fff057819 */ /* 0x000fc4000001140a */
[----:B------:R-:W-:Y:S01]  /*7470*/  LOP3.LUT R16, R3, R16, RZ, 0xfc, !PT ;  /* 0x0000001003107212 */ /* 0x000fe200078efcff */
[----:B------:R-:W-:Y:S01]  /*7480*/  IMAD.IADD R13, R13, 0x1, R6 ;  /* 0x000000010d0d7824 */ /* 0x000fe200078e0206 */
[----:B------:R-:W-:Y:S01]  /*7490*/  IADD3 R6, -R10, RZ, RZ ;  /* 0x000000ff0a067210 */ /* 0x000fe20007ffe1ff */
[----:B------:R-:W-:Y:S02]  /*74a0*/  IMAD R5, R5, c[0x0][0x1b0], RZ ;  /* 0x00006c0005057a24 */ /* 0x000fe400078e02ff */
[----:B------:R-:W-:-:S04]  /*74b0*/  IMAD.WIDE.U32 R18, R241, c[0x0][0x210], R18 ;  /* 0x00008400f1127a25 */ /* 0x000fc800078e0012 */
[----:B------:R-:W-:-:S04]  /*74c0*/  IMAD.WIDE.U32 R8, R241, c[0x0][0x1e8], R8 ;  /* 0x00007a00f1087a25 */ /* 0x000fc800078e0008 */
[C---:B------:R-:W-:Y:S02]  /*74d0*/  IMAD R5, R10.reuse, c[0x0][0x1b4], R5 ;  /* 0x00006d000a057a24 */ /* 0x040fe400078e0205 */
[----:B------:R-:W-:Y:S01]  /*74e0*/  IMAD.WIDE.U32 R12, R10, c[0x0][0x1b0], R12 ;  /* 0x00006c000a0c7a25 */ /* 0x000fe200078e000c */
[----:B------:R-:W-:-:S03]  /*74f0*/  MOV R10, R18 ;  /* 0x00000012000a7202 */ /* 0x000fc60000000f00 */
[C---:B------:R-:W-:Y:S02]  /*7500*/  IMAD R9, R241.reuse, c[0x0][0x1ec], R9 ;  /* 0x00007b00f1097a24 */ /* 0x040fe400078e0209 */
[----:B------:R-:W-:Y:S02]  /*7510*/  IMAD R11, R241, c[0x0][0x214], R19 ;  /* 0x00008500f10b7a24 */ /* 0x000fe400078e0213 */
[----:B------:R-:W-:Y:S01]  /*7520*/  IMAD R4, R6, c[0x0][0x2c4], R4 ;  /* 0x0000b10006047a24 */ /* 0x000fe200078e0204 */
[----:B------:R-:W-:Y:S01]  /*7530*/  LEA R6, R205, R226, 0x7 ;  /* 0x000000e2cd067211 */ /* 0x000fe200078e38ff */
[----:B------:R-:W-:-:S03]  /*7540*/  IMAD.IADD R13, R13, 0x1, R5 ;  /* 0x000000010d0d7824 */ /* 0x000fc600078e0205 */
[----:B------:R-:W-:-:S05]  /*7550*/  SHF.R.S32.HI R5, RZ, 0x1f, R4 ;  /* 0x0000001fff057819 */ /* 0x000fca0000011404 */
[----:B------:R-:W-:-:S04]  /*7560*/  IMAD R5, R5, c[0x0][0x1a8], RZ ;  /* 0x00006a0005057a24 */ /* 0x000fc800078e02ff */
[C---:B------:R-:W-:Y:S02]  /*7570*/  IMAD R7, R4.reuse, c[0x0][0x1ac], R5 ;  /* 0x00006b0004077a24 */ /* 0x040fe400078e0205 */
[----:B------:R-:W-:-:S04]  /*7580*/  IMAD.WIDE.U32 R4, R4, c[0x0][0x1a8], R12 ;  /* 0x00006a0004047a25 */ /* 0x000fc800078e000c */
[----:B------:R-:W-:Y:S01]  /*7590*/  IMAD.IADD R7, R5, 0x1, R7 ;  /* 0x0000000105077824 */ /* 0x000fe200078e0207 */
[----:B--2---:R-:W-:Y:S01]  /*75a0*/  @P1 SHF.R.S32.HI R3, RZ, 0x1f, R2 ;  /* 0x0000001fff031819 */ /* 0x004fe20000011402 */
[----:B------:R-:W-:Y:S01]  /*75b0*/  @!P1 IMAD.MOV.U32 R3, RZ, RZ, R63 ;  /* 0x000000ffff039224 */ /* 0x000fe200078e003f */
[----:B------:R-:W-:Y:S02]  /*75c0*/  @!P1 MOV R2, R240 ;  /* 0x000000f000029202 */ /* 0x000fe40000000f00 */
[----:B------:R-:W-:Y:S02]  /*75d0*/  ISETP.GE.AND P1, PT, R246, c[0x0][0x198], PT ;  /* 0x00006600f6007a0c */ /* 0x000fe40003f26270 */
[----:B------:R-:W-:Y:S02]  /*75e0*/  SEL R2, R2, RZ, !P0 ;  /* 0x000000ff02027207 */ /* 0x000fe40004000000 */
[----:B------:R-:W-:-:S03]  /*75f0*/  SEL R3, R3, RZ, !P0 ;  /* 0x000000ff03037207 */ /* 0x000fc60004000000 */
[----:B------:R-:W-:Y:S01]  /*7600*/  IMAD.WIDE.U32 R22, R2, c[0x0][0x1f0], R8 ;  /* 0x00007c0002167a25 */ /* 0x000fe200078e0008 */
[----:B------:R-:W-:-:S03]  /*7610*/  LEA R8, P0, R4, c[0x0][0x160], 0x1 ;  /* 0x0000580004087a11 */ /* 0x000fc600078008ff */
[----:B------:R-:W-:Y:S01]  /*7620*/  IMAD.WIDE.U32 R20, R2, c[0x0][0x218], R10 ;  /* 0x0000860002147a25 */ /* 0x000fe200078e000a */
[----:B------:R1:W-:Y:S01]  /*7630*/  STL.64 [R1+0x8], R22 ;  /* 0x0000081601007387 */ /* 0x0003e20000100a00 */
[----:B------:R-:W-:Y:S02]  /*7640*/  LEA.HI.X R7, R4, c[0x0][0x164], R7, 0x1, P0 ;  /* 0x0000590004077a11 */ /* 0x000fe400000f0c07 */
[C---:B------:R-:W-:Y:S01]  /*7650*/  IMAD R245, R3.reuse, c[0x0][0x218], RZ ;  /* 0x0000860003f57a24 */ /* 0x040fe200078e02ff */
[----:B------:R1:W-:Y:S01]  /*7660*/  STL.64 [R1], R20 ;  /* 0x0000001401007387 */ /* 0x0003e20000100a00 */
[----:B------:R-:W-:Y:S02]  /*7670*/  IMAD R248, R3, c[0x0][0x1f0], RZ ;  /* 0x00007c0003f87a24 */ /* 0x000fe400078e02ff */
[C---:B------:R-:W-:Y:S02]  /*7680*/  IMAD R245, R2.reuse, c[0x0][0x21c], R245 ;  /* 0x0000870002f57a24 */ /* 0x040fe400078e02f5 */
[----:B------:R-:W-:Y:S01]  /*7690*/  IMAD R248, R2, c[0x0][0x1f4], R248 ;  /* 0x00007d0002f87a24 */ /* 0x000fe200078e02f8 */
[----:B------:R-:W-:-:S02]  /*76a0*/  IADD3 R2, R0, -0x1, RZ ;  /* 0xffffffff00027810 */ /* 0x000fc40007ffe0ff */
[----:B------:R-:W-:Y:S01]  /*76b0*/  IADD3 R245, R21, R245, RZ ;  /* 0x000000f515f57210 */ /* 0x000fe20007ffe0ff */
[----:B------:R-:W-:Y:S01]  /*76c0*/  IMAD.IADD R248, R23, 0x1, R248 ;  /* 0x0000000117f87824 */ /* 0x000fe200078e02f8 */
[----:B------:R-:W-:Y:S05]  /*76d0*/  BRA.DIV ~URZ, `(.L_x_2652) ;  /* 0x0000f6d27f007947 */ /* 0x000fea000b800000 */
[----:B------:R2:W3:Y:S02]  /*76e0*/  SHFL.IDX PT, R9, R7, RZ, 0x181f ;  /* 0x00181fff07097589 */ /* 0x0004e400000e0000 */
.L_x_2771:
[----:B------:R-:W-:Y:S05]  /*76f0*/  BRA.DIV ~URZ, `(.L_x_2653) ;  /* 0x0000f7227f007947 */ /* 0x000fea000b800000 */
[----:B------:R4:W1:Y:S02]  /*7700*/  SHFL.IDX PT, R3, R8, RZ, 0x181f ;  /* 0x00181fff08037589 */ /* 0x00086400000e0000 */
.L_x_2772:
[----:B------:R-:W-:Y:S01]  /*7710*/  IMAD R61, R61, c[0x0][0x2c4], RZ ;  /* 0x0000b1003d3d7a24 */ /* 0x000fe200078e02ff */
[----:B------:R-:W-:Y:S01]  /*7720*/  BSSY B0, `(.L_x_2654) ;  /* 0x0000011000007945 */ /* 0x000fe20003800000 */
[----:B------:R-:W-:Y:S02]  /*7730*/  SHF.R.S32.HI R5, RZ, 0x1f, R211 ;  /* 0x0000001fff057819 */ /* 0x000fe400000114d3 */
[----:B------:R-:W-:Y:S02]  /*7740*/  SHF.R.S32.HI R4, RZ, 0x1f, R212 ;  /* 0x0000001fff047819 */ /* 0x000fe400000114d4 */
[----:B------:R-:W-:-:S13]  /*7750*/  ISETP.GE.AND P0, PT, R6, R61, PT ;  /* 0x0000003d0600720c */ /* 0x000fda0003f06270 */
[----:B------:R-:W-:Y:S05]  /*7760*/  @P0 BRA `(.L_x_2655) ;  /* 0x000000c000000947 */ /* 0x000fea0003800000 */
[----:B-1----:R-:W-:-:S04]  /*7770*/  LEA R12, P0, R246, R3, 0x1 ;  /* 0x00000003f60c7211 */ /* 0x002fc800078008ff */
        /* <DEDUP_REMOVED lines=11> */
.L_x_2655:
[----:B------:R-:W-:Y:S05]  /*7830*/  BSYNC B0 ;  /* 0x0000000000007941 */ /* 0x000fea0003800000 */
.L_x_2654:
[----:B------:R-:W-:Y:S05]  /*7840*/  BRA.DIV ~URZ, `(.L_x_2656) ;  /* 0x0000f6427f007947 */ /* 0x000fea000b800000 */
[----:B---3--:R3:W2:Y:S04]  /*7850*/  SHFL.IDX PT, R9, R7, 0x1, 0x181f ;  /* 0x00381f0007097f89 */ /* 0x0086a800000e0000 */
[----:B-1----:R3:W1:Y:S02]  /*7860*/  SHFL.IDX PT, R10, R8, 0x1, 0x181f ;  /* 0x00381f00080a7f89 */ /* 0x00266400000e0000 */
.L_x_2773:
        /* <DEDUP_REMOVED lines=16> */
.L_x_2658:
[----:B------:R-:W-:Y:S05]  /*7970*/  BSYNC B0 ;  /* 0x0000000000007941 */ /* 0x000fea0003800000 */
.L_x_2657:
[----:B------:R-:W-:Y:S05]  /*7980*/  BRA.DIV ~URZ, `(.L_x_2659) ;  /* 0x0000f5c27f007947 */ /* 0x000fea000b800000 */
[----:B--2---:R2:W3:Y:S02]  /*7990*/  SHFL.IDX PT, R9, R7, 0x2, 0x181f ;  /* 0x00581f0007097f89 */ /* 0x0044e400000e0000 */
.L_x_2774:
[----:B------:R-:W-:Y:S05]  /*79a0*/  BRA.DIV ~URZ, `(.L_x_2660) ;  /* 0x0000f6127f007947 */ /* 0x000fea000b800000 */
[----:B-1----:R1:W2:Y:S02]  /*79b0*/  SHFL.IDX PT, R10, R8, 0x2, 0x181f ;  /* 0x00581f00080a7f89 */ /* 0x0022a400000e0000 */
.L_x_2775:
[----:B------:R-:W-:Y:S01]  /*79c0*/  IADD3 R3, R6, 0x40, RZ ;  /* 0x0000004006037810 */ /* 0x000fe20007ffe0ff */
[----:B------:R-:W-:Y:S03]  /*79d0*/  BSSY B0, `(.L_x_2661) ;  /* 0x000000f000007945 */ /* 0x000fe60003800000 */
[----:B------:R-:W-:-:S13]  /*79e0*/  ISETP.GE.AND P0, PT, R3, R61, PT ;  /* 0x0000003d0300720c */ /* 0x000fda0003f06270 */
[----:B------:R-:W-:Y:S05]  /*79f0*/  @P0 BRA `(.L_x_2662) ;  /* 0x000000c000000947 */ /* 0x000fea0003800000 */
[----:B--2---:R-:W-:-:S04]  /*7a00*/  LEA R18, P0, R246, R10, 0x1 ;  /* 0x0000000af6127211 */ /* 0x004fc800078008ff */
        /* <DEDUP_REMOVED lines=11> */
.L_x_2662:
[----:B------:R-:W-:Y:S05]  /*7ac0*/  BSYNC B0 ;  /* 0x0000000000007941 */ /* 0x000fea0003800000 */
.L_x_2661:
[----:B------:R-:W-:Y:S05]  /*7ad0*/  BRA.DIV ~URZ, `(.L_x_2663) ;  /* 0x0000f5427f007947 */ /* 0x000fea000b800000 */
[----:B--23--:R-:W2:Y:S04]  /*7ae0*/  SHFL.IDX PT, R7, R7, 0x3, 0x181f ;  /* 0x00781f0007077f89 */ /* 0x00cea800000e0000 */
[----:B-1--4-:R-:W1:Y:S02]  /*7af0*/  SHFL.IDX PT, R8, R8, 0x3, 0x181f ;  /* 0x00781f0008087f89 */ /* 0x012e6400000e0000 */
.L_x_2776:
[----:B------:R-:W3:Y:S01]  /*7b00*/  LDL.64 R76, [R1+0x8] ;  /* 0x00000800014c7983 */ /* 0x000ee20000100a00 */
[----:B------:R-:W-:Y:S01]  /*7b10*/  IADD3 R6, R6, 0x60, RZ ;  /* 0x0000006006067810 */ /* 0x000fe20007ffe0ff */
[----:B------:R-:W-:Y:S01]  /*7b20*/  IMAD.IADD R9, R62, 0x1, -R226 ;  /* 0x000000013e097824 */ /* 0x000fe200078e0ae2 */
[----:B------:R-:W-:Y:S02]  /*7b30*/  SHF.R.S32.HI R3, RZ, 0x1f, R2 ;  /* 0x0000001fff037819 */ /* 0x000fe40000011402 */
[----:B------:R-:W-:Y:S01]  /*7b40*/  ISETP.GE.AND P2, PT, R6, R61, PT ;  /* 0x0000003d0600720c */ /* 0x000fe20003f46270 */
[----:B------:R-:W-:-:S02]  /*7b50*/  IMAD R9, R2, -0x40, R9 ;  /* 0xffffffc002097824 */ /* 0x000fc400078e0209 */
[----:B------:R-:W-:-:S04]  /*7b60*/  IMAD R6, R3, c[0x0][0x1e0], RZ ;  /* 0x0000780003067a24 */ /* 0x000fc800078e02ff */
[----:B------:R-:W-:-:S06]  /*7b70*/  IMAD R6, R2, c[0x0][0x1e4], R6 ;  /* 0x0000790002067a24 */ /* 0x000fcc00078e0206 */
[----:B-1----:R-:W-:-:S04]  /*7b80*/  @!P2 LEA R10, P0, R246, R8, 0x1 ;  /* 0x00000008f60aa211 */ /* 0x002fc800078008ff */
[----:B--2---:R-:W-:Y:S01]  /*7b90*/  @!P2 LEA.HI.X R11, R246, R7, R15, 0x1, P0 ;  /* 0x00000007f60ba211 */ /* 0x004fe200000f0c0f */
[----:B------:R-:W-:-:S04]  /*7ba0*/  IMAD.WIDE.U32 R14, R2, c[0x0][0x1e0], RZ ;  /* 0x00007800020e7a25 */ /* 0x000fc800078e00ff */
[----:B------:R-:W-:Y:S01]  /*7bb0*/  @!PT LDS RZ, [RZ] ;  /* 0x00000000fffff984 */ /* 0x000fe20000000800 */
[----:B------:R-:W-:Y:S01]  /*7bc0*/  @!PT LDS RZ, [RZ] ;  /* 0x00000000fffff984 */ /* 0x000fe20000000800 */
[----:B------:R-:W-:Y:S01]  /*7bd0*/  @!PT LDS RZ, [RZ] ;  /* 0x00000000fffff984 */ /* 0x000fe20000000800 */
[----:B------:R1:W-:Y:S02]  /*7be0*/  @!P2 LDGSTS.E.BYPASS.LTC128B.128 [R217+0xf100], [R10.64], !P1 ;  /* 0x0f1000000ad9afae */ /* 0x0003e4000c901d46 */
[----:B-1----:R-:W-:-:S04]  /*7bf0*/  @!P2 LEA R10, P0, R212, R8, 0x1 ;  /* 0x00000008d40aa211 */ /* 0x002fc800078008ff */
[----:B------:R-:W-:Y:S02]  /*7c00*/  @!P2 LEA.HI.X R11, R212, R7, R4, 0x1, P0 ;  /* 0x00000007d40ba211 */ /* 0x000fe400000f0c04 */
[----:B------:R-:W-:-:S03]  /*7c10*/  @!P2 LEA R12, P0, R211, R8, 0x1 ;  /* 0x00000008d30ca211 */ /* 0x000fc600078008ff */
[----:B------:R1:W-:Y:S01]  /*7c20*/  @!P2 LDGSTS.E.BYPASS.LTC128B.128 [R217+0x13100], [R10.64], !P5 ;  /* 0x131000000ad9afae */ /* 0x0003e2000e901d46 */
[----:B------:R-:W-:Y:S01]  /*7c30*/  @!P2 LEA.HI.X R13, R211, R7, R5, 0x1, P0 ;  /* 0x00000007d30da211 */ /* 0x000fe200000f0c05 */
[----:B------:R-:W-:Y:S01]  /*7c40*/  IMAD.IADD R5, R15, 0x1, R6 ;  /* 0x000000010f057824 */ /* 0x000fe200078e0206 */
[----:B------:R-:W-:Y:S01]  /*7c50*/  LOP3.LUT P5, RZ, R243, 0x1, RZ, 0xc0, !PT ;  /* 0x00000001f3ff7812 */ /* 0x000fe200078ac0ff */
[----:B------:R-:W-:Y:S02]  /*7c60*/  IMAD.MOV.U32 R6, RZ, RZ, 0x20 ;  /* 0x00000020ff067424 */ /* 0x000fe400078e00ff */
[----:B------:R1:W-:Y:S04]  /*7c70*/  @!P2 LDGSTS.E.BYPASS.LTC128B.128 [R217+0x17100], [R12.64], !P4 ;  /* 0x171000000cd9afae */ /* 0x0003e8000e101d46 */
[----:B------:R-:W0:Y:S01]  /*7c80*/  LDGDEPBAR ;  /* 0x00000000000079af */ /* 0x000e220000000000 */
[----:B------:R-:W-:Y:S03]  /*7c90*/  WARPSYNC 0xffffffff ;  /* 0xffffffff00007948 */ /* 0x000fe60003800000 */
[----:B------:R-:W-:Y:S01]  /*7ca0*/  BAR.SYNC.DEFER_BLOCKING 0x0 ;  /* 0x0000000000007b1d */ /* 0x000fe20000010000 */
[----:B---3--:R-:W-:-:S04]  /*7cb0*/  LEA R4, P0, R14, R76, 0x6 ;  /* 0x0000004c0e047211 */ /* 0x008fc800078030ff */
[----:B------:R-:W-:Y:S01]  /*7cc0*/  LEA.HI.X R5, R14, R248, R5, 0x6, P0 ;  /* 0x000000f80e057211 */ /* 0x000fe200000f3405 */
[----:B------:R-:W-:Y:S01]  /*7cd0*/  IMAD.WIDE.U32 R14, R6, c[0x0][0x1e0], RZ ;  /* 0x00007800060e7a25 */ /* 0x000fe200078e00ff */
[----:B------:R-:W-:-:S03]  /*7ce0*/  ISETP.GE.AND P0, PT, R9, 0x21, PT ;  /* 0x000000210900780c */ /* 0x000fc60003f06270 */
[----:B------:R-:W-:-:S10]  /*7cf0*/  IMAD R6, R6, c[0x0][0x1e4], RZ ;  /* 0x0000790006067a24 */ /* 0x000fd400078e02ff */
[----:B------:R-:W-:-:S04]  /*7d00*/  @P0 IADD3 R7, P1, R4, R14, RZ ;  /* 0x0000000e04070210 */ /* 0x000fc80007f3e0ff */
[----:B------:R-:W-:Y:S02]  /*7d10*/  @P0 IADD3.X R6, R5, R15, R6, P1, !PT ;  /* 0x0000000f05060210 */ /* 0x000fe40000ffe406 */
[----:B------:R-:W-:-:S13]  /*7d20*/  ISETP.GE.AND P1, PT, R9, 0x1, PT ;  /* 0x000000010900780c */ /* 0x000fda0003f26270 */
[----:B------:R-:W-:-:S04]  /*7d30*/  @P1 LEA R8, P3, R4, c[0x0][0x1c8], 0x1 ;  /* 0x0000720004081a11 */ /* 0x000fc800078608ff */
[----:B------:R-:W-:Y:S02]  /*7d40*/  @P1 LEA.HI.X R9, R4, c[0x0][0x1cc], R5, 0x1, P3 ;  /* 0x0000730004091a11 */ /* 0x000fe400018f0c05 */
[----:B------:R-:W-:-:S04]  /*7d50*/  @P0 LEA R4, P3, R7, c[0x0][0x1c8], 0x1 ;  /* 0x0000720007040a11 */ /* 0x000fc800078608ff */
[----:B------:R-:W-:Y:S02]  /*7d60*/  @P0 LEA.HI.X R5, R7, c[0x0][0x1cc], R6, 0x1, P3 ;  /* 0x0000730007050a11 */ /* 0x000fe400018f0c06 */
[----:B------:R-:W-:-:S13]  /*7d70*/  LOP3.LUT P3, RZ, R243, 0x2, RZ, 0xc0, !PT ;  /* 0x00000002f3ff7812 */ /* 0x000fda000786c0ff */
        /* <DEDUP_REMOVED lines=14> */
.L_x_2664:
[----:B-1---5:R-:W-:Y:S01]  /*7e60*/  SHF.R.S32.HI R5, RZ, 0x1f, R60 ;  /* 0x0000001fff057819 */ /* 0x022fe2000001143c */
[----:B------:R-:W-:Y:S01]  /*7e70*/  ULDC.U8 UR4, c[0x0][0x298] ;  /* 0x0000a60000047ab9 */ /* 0x000fe20000000000 */
[----:B------:R-:W-:Y:S01]  /*7e80*/  IMAD.WIDE.U32 R22, R60, c[0x0][0x280], RZ ;  /* 0x0000a0003c167a25 */ /* 0x000fe200078e00ff */
[----:B------:R-:W-:Y:S01]  /*7e90*/  ISETP.NE.AND P2, PT, RZ, UR4, PT ;  /* 0x00000004ff007c0c */ /* 0x000fe2000bf45270 */
[----:B------:R-:W-:Y:S02]  /*7ea0*/  BSSY B2, `(.L_x_2665) ;  /* 0x0000565000027945 */ /* 0x000fe40003800000 */
[C---:B------:R-:W-:Y:S01]  /*7eb0*/  IMAD R4, R5.reuse, c[0x0][0x280], RZ ;  /* 0x0000a00005047a24 */ /* 0x040fe200078e02ff */
[----:B------:R-:W-:Y:S01]  /*7ec0*/  LEA R8, P1, R22, c[0x0][0x270], 0x1 ;  /* 0x00009c0016087a11 */ /* 0x000fe200078208ff */
[----:B------:R-:W-:Y:S02]  /*7ed0*/  IMAD R5, R5, c[0x0][0x290], RZ ;  /* 0x0000a40005057a24 */ /* 0x000fe400078e02ff */
[----:B------:R-:W-:-:S04]  /*7ee0*/  IMAD.WIDE.U32 R6, R60, c[0x0][0x290], RZ ;  /* 0x0000a4003c067a25 */ /* 0x000fc800078e00ff */
[C---:B------:R-:W-:Y:S02]  /*7ef0*/  IMAD R4, R60.reuse, c[0x0][0x284], R4 ;  /* 0x0000a1003c047a24 */ /* 0x040fe400078e0204 */
[----:B------:R-:W-:Y:S01]  /*7f00*/  IMAD R60, R60, c[0x0][0x294], R5 ;  /* 0x0000a5003c3c7a24 */ /* 0x000fe200078e0205 */
[----:B------:R-:W-:Y:S02]  /*7f10*/  LEA R5, P0, R6, c[0x0][0x288], 0x1 ;  /* 0x0000a20006057a11 */ /* 0x000fe400078008ff */
[----:B------:R-:W-:Y:S02]  /*7f20*/  IADD3 R4, R4, R23, RZ ;  /* 0x0000001704047210 */ /* 0x000fe40007ffe0ff */
[----:B------:R-:W-:Y:S02]  /*7f30*/  IADD3 R20, R60, R7, RZ ;  /* 0x000000073c147210 */ /* 0x000fe40007ffe0ff */
[----:B------:R-:W-:Y:S02]  /*7f40*/  LEA.HI.X R22, R22, c[0x0][0x274], R4, 0x1, P1 ;  /* 0x00009d0016167a11 */ /* 0x000fe400008f0c04 */
[----:B------:R-:W-:-:S02]  /*7f50*/  LEA.HI.X R20, R6, c[0x0][0x28c], R20, 0x1, P0 ;  /* 0x0000a30006147a11 */ /* 0x000fc400000f0c14 */
[----:B------:R-:W-:Y:S01]  /*7f60*/  LEA R4, R205, R225, 0x7 ;  /* 0x000000e1cd047211 */ /* 0x000fe200078e38ff */
[----:B------:R-:W-:Y:S05]  /*7f70*/  @!P2 BRA `(.L_x_2666) ;  /* 0x000029e00000a947 */ /* 0x000fea0003800000 */
[----:B------:R-:W-:Y:S01]  /*7f80*/  ISETP.GE.AND P0, PT, R4, R61, PT ;  /* 0x0000003d0400720c */ /* 0x000fe20003f06270 */
[----:B------:R-:W1:Y:S01]  /*7f90*/  SHFL.IDX PT, R23, R22, RZ, 0x1c1f ;  /* 0x001c1fff16177589 */ /* 0x000e6200000e0000 */
[----:B------:R-:W-:Y:S01]  /*7fa0*/  BSSY B0, `(.L_x_2667) ;  /* 0x0000054000007945 */ /* 0x000fe20003800000 */
[----:B------:R-:W-:Y:S01]  /*7fb0*/  CS2R R36, SRZ ;  /* 0x0000000000247805 */ /* 0x000fe2000001ff00 */
[----:B------:R-:W-:Y:S01]  /*7fc0*/  CS2R R10, SRZ ;  /* 0x00000000000a7805 */ /* 0x000fe2000001ff00 */
[----:B------:R-:W2:Y:S01]  /*7fd0*/  SHFL.IDX PT, R21, R20, RZ, 0x1c1f ;  /* 0x001c1fff14157589 */ /* 0x000ea200000e0000 */
[----:B------:R-:W-:Y:S01]  /*7fe0*/  CS2R R14, SRZ ;  /* 0x00000000000e7805 */ /* 0x000fe2000001ff00 */
[----:B------:R-:W-:Y:S01]  /*7ff0*/  CS2R R18, SRZ ;  /* 0x0000000000127805 */ /* 0x000fe2000001ff00 */
[----:B------:R-:W-:Y:S01]  /*8000*/  CS2R R24, SRZ ;  /* 0x0000000000187805 */ /* 0x000fe2000001ff00 */
[----:B------:R3:W4:Y:S01]  /*8010*/  SHFL.IDX PT, R22, R8, RZ, 0x1c1f ;  /* 0x001c1fff08167589 */ /* 0x00072200000e0000 */
[----:B------:R-:W-:Y:S01]  /*8020*/  CS2R R26, SRZ ;  /* 0x00000000001a7805 */ /* 0x000fe2000001ff00 */
[----:B------:R-:W-:Y:S01]  /*8030*/  CS2R R54, SRZ ;  /* 0x0000000000367805 */ /* 0x000fe2000001ff00 */
[----:B------:R-:W-:Y:S01]  /*8040*/  CS2R R6, SRZ ;  /* 0x0000000000067805 */ /* 0x000fe2000001ff00 */
[----:B------:R5:W1:Y:S01]  /*8050*/  SHFL.IDX PT, R20, R5, RZ, 0x1c1f ;  /* 0x001c1fff05147589 */ /* 0x000a6200000e0000 */
[----:B------:R-:W-:Y:S01]  /*8060*/  CS2R R12, SRZ ;  /* 0x00000000000c7805 */ /* 0x000fe2000001ff00 */
[----:B------:R-:W-:Y:S01]  /*8070*/  CS2R R34, SRZ ;  /* 0x0000000000227805 */ /* 0x000fe2000001ff00 */
[----:B---3--:R-:W-:Y:S01]  /*8080*/  CS2R R8, SRZ ;  /* 0x0000000000087805 */ /* 0x008fe2000001ff00 */
[----:B-----5:R-:W-:Y:S01]  /*8090*/  CS2R R4, SRZ ;  /* 0x0000000000047805 */ /* 0x020fe2000001ff00 */
[----:B------:R-:W-:Y:S05]  /*80a0*/  @P0 BRA `(.L_x_2668) ;  /* 0x0000043000000947 */ /* 0x000fea0003800000 */
[C---:B-12-4-:R-:W-:Y:S01]  /*80b0*/  ISETP.GE.AND P1, PT, R136.reuse, c[0x0][0x27c], PT ;  /* 0x00009f0088007a0c */ /* 0x056fe20003f26270 */
[----:B------:R-:W-:Y:S01]  /*80c0*/  IMAD.SHL.U32 R7, R136, 0x2, RZ ;  /* 0x0000000288077824 */ /* 0x000fe200078e00ff */
[C---:B------:R-:W-:Y:S01]  /*80d0*/  ISETP.GE.AND P0, PT, R133.reuse, c[0x0][0x27c], PT ;  /* 0x00009f0085007a0c */ /* 0x040fe20003f06270 */
[----:B------:R-:W-:Y:S01]  /*80e0*/  IMAD.SHL.U32 R5, R133, 0x2, RZ ;  /* 0x0000000285057824 */ /* 0x000fe200078e00ff */
[----:B------:R-:W-:Y:S01]  /*80f0*/  SHF.R.S32.HI R6, RZ, 0x1f, R136 ;  /* 0x0000001fff067819 */ /* 0x000fe20000011488 */
[----:B------:R-:W-:Y:S01]  /*8100*/  CS2R R18, SRZ ;  /* 0x0000000000127805 */ /* 0x000fe2000001ff00 */
[----:B------:R-:W-:Y:S01]  /*8110*/  CS2R R8, SRZ ;  /* 0x0000000000087805 */ /* 0x000fe2000001ff00 */
[----:B------:R-:W-:-:S02]  /*8120*/  SHF.R.S32.HI R4, RZ, 0x1f, R133 ;  /* 0x0000001fff047819 */ /* 0x000fc40000011485 */
[----:B------:R-:W-:Y:S02]  /*8130*/  SHF.L.U64.HI R6, R136, 0x1, R6 ;  /* 0x0000000188067819 */ /* 0x000fe40000010206 */
[----:B------:R-:W-:Y:S02]  /*8140*/  SHF.L.U64.HI R4, R133, 0x1, R4 ;  /* 0x0000000185047819 */ /* 0x000fe40000010204 */
[-C--:B------:R-:W-:Y:S02]  /*8150*/  @!P1 IADD3 R10, P2, R22, R7.reuse, RZ ;  /* 0x00000007160a9210 */ /* 0x080fe40007f5e0ff */
[----:B------:R-:W-:-:S03]  /*8160*/  @!P1 IADD3 R14, P3, R20, R7, RZ ;  /* 0x00000007140e9210 */ /* 0x000fc60007f7e0ff */
[--C-:B------:R-:W-:Y:S01]  /*8170*/  @!P1 IMAD.X R11, R23, 0x1, R6.reuse, P2 ;  /* 0x00000001170b9824 */ /* 0x100fe200010e0606 */
[----:B------:R-:W-:Y:S01]  /*8180*/  @!P0 IADD3 R12, P2, R22, R5, RZ ;  /* 0x00000005160c8210 */ /* 0x000fe20007f5e0ff */
[----:B------:R-:W-:Y:S01]  /*8190*/  @!P1 IMAD.X R15, R21, 0x1, R6, P3 ;  /* 0x00000001150f9824 */ /* 0x000fe200018e0606 */
[----:B------:R-:W-:Y:S02]  /*81a0*/  ISETP.GE.AND P3, PT, R135, c[0x0][0x27c], PT ;  /* 0x00009f0087007a0c */ /* 0x000fe40003f66270 */
[----:B------:R1:W5:Y:S01]  /*81b0*/  @!P1 LD.E.64 R18, [R10.64] ;  /* 0x000000060a129980 */ /* 0x000362000c101b00 */
[----:B------:R-:W-:-:S03]  /*81c0*/  @!P0 IMAD.X R13, R23, 0x1, R4, P2 ;  /* 0x00000001170d8824 */ /* 0x000fc600010e0604 */
[----:B------:R2:W5:Y:S01]  /*81d0*/  @!P1 LD.E.64 R8, [R14.64] ;  /* 0x000000060e089980 */ /* 0x000562000c101b00 */
[----:B------:R-:W-:Y:S01]  /*81e0*/  CS2R R6, SRZ ;  /* 0x0000000000067805 */ /* 0x000fe2000001ff00 */
[----:B------:R-:W-:Y:S02]  /*81f0*/  ISETP.GE.AND P2, PT, R134, c[0x0][0x27c], PT ;  /* 0x00009f0086007a0c */ /* 0x000fe40003f46270 */
[----:B-1----:R-:W-:Y:S01]  /*8200*/  @!P0 IADD3 R10, P1, R20, R5, RZ ;  /* 0x00000005140a8210 */ /* 0x002fe20007f3e0ff */
[----:B--2---:R-:W-:-:S04]  /*8210*/  CS2R R14, SRZ ;  /* 0x00000000000e7805 */ /* 0x004fc8000001ff00 */
[----:B------:R-:W-:Y:S01]  /*8220*/  @!P0 IMAD.X R11, R21, 0x1, R4, P1 ;  /* 0x00000001150b8824 */ /* 0x000fe200008e0604 */
[----:B------:R-:W-:Y:S01]  /*8230*/  SHF.R.S32.HI R5, RZ, 0x1f, R135 ;  /* 0x0000001fff057819 */ /* 0x000fe20000011487 */
[C---:B------:R-:W-:Y:S01]  /*8240*/  IMAD.SHL.U32 R4, R135.reuse, 0x2, RZ ;  /* 0x0000000287047824 */ /* 0x040fe200078e00ff */
[----:B------:R1:W5:Y:S02]  /*8250*/  @!P0 LD.E.64 R14, [R12.64] ;  /* 0x000000060c0e8980 */ /* 0x000364000c101b00 */
[----:B------:R-:W-:Y:S02]  /*8260*/  SHF.L.U64.HI R5, R135, 0x1, R5 ;  /* 0x0000000187057819 */ /* 0x000fe40000010205 */
[----:B------:R2:W5:Y:S01]  /*8270*/  @!P0 LD.E.64 R6, [R10.64] ;  /* 0x000000060a068980 */ /* 0x000562000c101b00 */
[----:B------:R-:W-:Y:S01]  /*8280*/  @!P3 IADD3 R24, P1, R22, R4, RZ ;  /* 0x000000041618b210 */ /* 0x000fe20007f3e0ff */
[----:B------:R-:W-:Y:S01]  /*8290*/  CS2R R26, SRZ ;  /* 0x00000000001a7805 */ /* 0x000fe2000001ff00 */
[----:B------:R-:W-:-:S03]  /*82a0*/  CS2R R34, SRZ ;  /* 0x0000000000227805 */ /* 0x000fc6000001ff00 */
[----:B------:R-:W-:Y:S01]  /*82b0*/  @!P3 IMAD.X R25, R23, 0x1, R5, P1 ;  /* 0x000000011719b824 */ /* 0x000fe200008e0605 */
[----:B------:R-:W-:-:S13]  /*82c0*/  ISETP.GE.AND P1, PT, R138, c[0x0][0x27c], PT ;  /* 0x00009f008a007a0c */ /* 0x000fda0003f26270 */
[----:B------:R-:W-:Y:S01]  /*82d0*/  @!P1 IMAD.WIDE R32, R138, 0x2, R22 ;  /* 0x000000028a209825 */ /* 0x000fe200078e0216 */
[----:B-1----:R-:W-:Y:S02]  /*82e0*/  @!P3 IADD3 R12, P0, R20, R4, RZ ;  /* 0x00000004140cb210 */ /* 0x002fe40007f1e0ff */
[----:B------:R-:W-:Y:S01]  /*82f0*/  SHF.R.S32.HI R4, RZ, 0x1f, R132 ;  /* 0x0000001fff047819 */ /* 0x000fe20000011484 */
[----:B--2---:R-:W-:Y:S01]  /*8300*/  IMAD.SHL.U32 R11, R134, 0x2, RZ ;  /* 0x00000002860b7824 */ /* 0x004fe200078e00ff */
[----:B------:R-:W-:Y:S01]  /*8310*/  SHF.R.S32.HI R10, RZ, 0x1f, R134 ;  /* 0x0000001fff0a7819 */ /* 0x000fe20000011486 */
[----:B------:R-:W-:Y:S01]  /*8320*/  @!P3 IMAD.X R13, R21, 0x1, R5, P0 ;  /* 0x00000001150db824 */ /* 0x000fe200000e0605 */
[----:B------:R1:W5:Y:S01]  /*8330*/  @!P1 LD.E.64 R26, [R32.64] ;  /* 0x00000006201a9980 */ /* 0x000362000c101b00 */
[----:B------:R-:W-:Y:S01]  /*8340*/  IMAD.SHL.U32 R5, R132, 0x2, RZ ;  /* 0x0000000284057824 */ /* 0x000fe200078e00ff */
[----:B------:R-:W-:Y:S02]  /*8350*/  SHF.L.U64.HI R10, R134, 0x1, R10 ;  /* 0x00000001860a7819 */ /* 0x000fe4000001020a */
[----:B------:R-:W-:-:S05]  /*8360*/  @!P2 IADD3 R30, P0, R22, R11, RZ ;  /* 0x0000000b161ea210 */ /* 0x000fca0007f1e0ff */
[----:B------:R-:W-:Y:S01]  /*8370*/  @!P2 IMAD.X R31, R23, 0x1, R10, P0 ;  /* 0x00000001171fa824 */ /* 0x000fe200000e060a */
[----:B------:R-:W-:-:S05]  /*8380*/  @!P2 IADD3 R28, P0, R20, R11, RZ ;  /* 0x0000000b141ca210 */ /* 0x000fca0007f1e0ff */
[----:B------:R-:W-:Y:S01]  /*8390*/  @!P2 IMAD.X R29, R21, 0x1, R10, P0 ;  /* 0x00000001151da824 */ /* 0x000fe200000e060a */
[----:B------:R-:W-:Y:S01]  /*83a0*/  ISETP.GE.AND P0, PT, R132, c[0x0][0x27c], PT ;  /* 0x00009f0084007a0c */ /* 0x000fe20003f06270 */
[----:B------:R-:W-:Y:S01]  /*83b0*/  @!P1 IMAD.WIDE R10, R138, 0x2, R20 ;  /* 0x000000028a0a9825 */ /* 0x000fe200078e0214 */
[----:B------:R-:W-:-:S04]  /*83c0*/  SHF.L.U64.HI R4, R132, 0x1, R4 ;  /* 0x0000000184047819 */ /* 0x000fc80000010204 */
[----:B------:R2:W5:Y:S07]  /*83d0*/  @!P1 LD.E.64 R34, [R10.64] ;  /* 0x000000060a229980 */ /* 0x00056e000c101b00 */
[----:B------:R-:W-:-:S05]  /*83e0*/  @!P0 IADD3 R22, P1, R22, R5, RZ ;  /* 0x0000000516168210 */ /* 0x000fca0007f3e0ff */
[----:B------:R-:W-:Y:S01]  /*83f0*/  @!P0 IMAD.X R23, R23, 0x1, R4, P1 ;  /* 0x0000000117178824 */ /* 0x000fe200008e0604 */
[----:B------:R-:W-:-:S05]  /*8400*/  @!P0 IADD3 R20, P1, R20, R5, RZ ;  /* 0x0000000514148210 */ /* 0x000fca0007f3e0ff */
[----:B------:R-:W-:Y:S02]  /*8410*/  @!P0 IMAD.X R21, R21, 0x1, R4, P1 ;  /* 0x0000000115158824 */ /* 0x000fe400008e0604 */
[----:B------:R-:W-:Y:S01]  /*8420*/  CS2R R4, SRZ ;  /* 0x0000000000047805 */ /* 0x000fe2000001ff00 */
[----:B--2---:R-:W-:-:S05]  /*8430*/  CS2R R10, SRZ ;  /* 0x00000000000a7805 */ /* 0x004fca000001ff00 */
[----:B------:R2:W5:Y:S01]  /*8440*/  @!P3 LD.E.64 R4, [R12.64] ;  /* 0x000000060c04b980 */ /* 0x000562000c101b00 */
[----:B------:R-:W-:Y:S01]  /*8450*/  CS2R R36, SRZ ;  /* 0x0000000000247805 */ /* 0x000fe2000001ff00 */
[----:B------:R-:W-:Y:S02]  /*8460*/  CS2R R54, SRZ ;  /* 0x0000000000367805 */ /* 0x000fe4000001ff00 */
[----:B------:R3:W5:Y:S04]  /*8470*/  @!P3 LD.E.64 R10, [R24.64] ;  /* 0x00000006180ab980 */ /* 0x000768000c101b00 */
[----:B------:R1:W5:Y:S04]  /*8480*/  @!P0 LD.E.64 R36, [R22.64] ;  /* 0x0000000616248980 */ /* 0x000368000c101b00 */
[----:B------:R1:W5:Y:S01]  /*8490*/  @!P0 LD.E.64 R54, [R20.64] ;  /* 0x0000000614368980 */ /* 0x000362000c101b00 */
[----:B--2---:R-:W-:Y:S01]  /*84a0*/  CS2R R12, SRZ ;  /* 0x00000000000c7805 */ /* 0x004fe2000001ff00 */
[----:B---3--:R-:W-:-:S05]  /*84b0*/  CS2R R24, SRZ ;  /* 0x0000000000187805 */ /* 0x008fca000001ff00 */
[----:B------:R1:W5:Y:S04]  /*84c0*/  @!P2 LD.E.64 R12, [R28.64] ;  /* 0x000000061c0ca980 */ /* 0x000368000c101b00 */
[----:B------:R1:W5:Y:S02]  /*84d0*/  @!P2 LD.E.64 R24, [R30.64] ;  /* 0x000000061e18a980 */ /* 0x000364000c101b00 */
.L_x_2668:
[----:B-12-4-:R-:W-:Y:S05]  /*84e0*/  BSYNC B0 ;  /* 0x0000000000007941 */ /* 0x016fea0003800000 */
.L_x_2667:
[----:B-----5:R-:W-:Y:S01]  /*84f0*/  IMAD.MOV.U32 R33, RZ, RZ, R34 ;  /* 0x000000ffff217224 */ /* 0x020fe200078e0022 */
[----:B------:R-:W-:Y:S01]  /*8500*/  SHF.R.U64 R30, R34, 0x10, R35 ;  /* 0x00000010221e7819 */ /* 0x000fe20000001223 */
[----:B------:R-:W-:Y:S01]  /*8510*/  IMAD R61, R205, -0x80, R61 ;  /* 0xffffff80cd3d7824 */ /* 0x000fe200078e023d */
[----:B------:R-:W-:Y:S01]  /*8520*/  SHF.R.U64 R28, R24, 0x10, R25 ;  /* 0x00000010181c7819 */ /* 0x000fe20000001219 */
        /* <DEDUP_REMOVED lines=87> */
[----:B------:R-:W-:Y:S01]  /*8aa0*/  FMUL.FTZ R5, R34, R37 ;  /* 0x0000002522057220 */ /* 0x000fe20000410000 */
[----:B------:R-:W-:Y:S01]  /*8ab0*/  SHF.L.U32 R41, R6, 0x10, RZ ;  /* 0x0000001006297819 */ /* 0x000fe200000006ff */
[-C--:B------:R-:W-:Y:S01]  /*8ac0*/  FMUL.FTZ R34, R34, R39.reuse ;  /* 0x0000002722227220 */ /* 0x080fe20000410000 */
[----:B------:R-:W-:Y:S01]  /*8ad0*/  LOP3.LUT R40, R6, 0xffff0000, RZ, 0xc0, !PT ;  /* 0xffff000006287812 */ /* 0x000fe200078ec0ff */
[C---:B------:R-:W-:Y:S01]  /*8ae0*/  IMAD.U32 R6, R7.reuse, 0x10000, RZ ;  /* 0x0001000007067824 */ /* 0x040fe200078e00ff */
[----:B------:R-:W-:Y:S01]  /*8af0*/  LOP3.LUT R43, R7, 0xffff0000, RZ, 0xc0, !PT ;  /* 0xffff0000072b7812 */ /* 0x000fe200078ec0ff */
[C---:B------:R-:W-:Y:S02]  /*8b00*/  FMUL.FTZ R7, R42.reuse, R36 ;  /* 0x000000242a077220 */ /* 0x040fe40000410000 */
[----:B------:R-:W-:Y:S01]  /*8b10*/  FFMA.FTZ R5, R35, R39, -R5 ;  /* 0x0000002723057223 */ /* 0x000fe20000010805 */
        /* <DEDUP_REMOVED lines=8> */
[C---:B------:R-:W-:Y:S02]  /*8ba0*/  FMUL.FTZ R4, R40.reuse, R37 ;  /* 0x0000002528047220 */ /* 0x040fe40000410000 */
        /* <DEDUP_REMOVED lines=12> */
.L_x_2672:
[----:B------:R-:W-:Y:S05]  /*8c70*/  BSYNC B0 ;  /* 0x0000000000007941 */ /* 0x000fea0003800000 */
.L_x_2671:
        /* <DEDUP_REMOVED lines=41> */
.L_x_2674:
[----:B------:R-:W-:Y:S05]  /*8f10*/  BSYNC B0 ;  /* 0x0000000000007941 */ /* 0x000fea0003800000 */
.L_x_2673:
        /* <DEDUP_REMOVED lines=41> */
.L_x_2676:
[----:B------:R-:W-:Y:S05]  /*91b0*/  BSYNC B0 ;  /* 0x0000000000007941 */ /* 0x000fea0003800000 */
.L_x_2675:
        /* <DEDUP_REMOVED lines=41> */
.L_x_2678:
[----:B------:R-:W-:Y:S05]  /*9450*/  BSYNC B0 ;  /* 0x0000000000007941 */ /* 0x000fea0003800000 */
.L_x_2677:
        /* <DEDUP_REMOVED lines=41> */
.L_x_2680:
[----:B------:R-:W-:Y:S05]  /*96f0*/  BSYNC B0 ;  /* 0x0000000000007941 */ /* 0x000fea0003800000 */
.L_x_2679:
        /* <DEDUP_REMOVED lines=40> */
.L_x_2670:
[----:B------:R-:W-:Y:S05]  /*9980*/  BSYNC B1 ;  /* 0x0000000000017941 */ /* 0x000fea0003800000 */
.L_x_2669:
        /* <DEDUP_REMOVED lines=17> */
[----:B------:R-:W-:Y:S01]  /*9aa0*/  FMUL.FTZ R6, R32, R33 ;  /* 0x0000002120067220 */ /* 0x000fe20000410000 */
[----:B------:R-:W-:Y:S01]  /*9ab0*/  LOP3.LUT R40, R7, 0xffff0000, RZ, 0xc0, !PT ;  /* 0xffff000007287812 */ /* 0x000fe200078ec0ff */
[----:B------:R-:W-:Y:S02]  /*9ac0*/  FMUL.FTZ R7, R30, R35 ;  /* 0x000000231e077220 */ /* 0x000fe40000410000 */
        /* <DEDUP_REMOVED lines=15> */
[----:B------:R-:W-:-:S02]  /*9bc0*/  FFMA.FTZ R38, R7, R39, R38 ;  /* 0x0000002707267223 */ /* 0x000fc40000010026 */
[----:B------:R-:W-:Y:S01]  /*9bd0*/  FFMA.FTZ R32, R32, R39, -R4 ;  /* 0x0000002720207223 */ /* 0x000fe20000010804 */
[----:B------:R-:W-:Y:S01]  /*9be0*/  F2FP.BF16.PACK_AB R4, R33, R6 ;  /* 0x000000062104723e */ /* 0x000fe200000010ff */
[-C--:B------:R-:W-:Y:S02]  /*9bf0*/  FFMA.FTZ R7, R31, R37.reuse, -R30 ;  /* 0x000000251f077223 */ /* 0x080fe4000001081e */
[----:B------:R-:W-:Y:S01]  /*9c00*/  FFMA.FTZ R40, R29, R37, R40 ;  /* 0x000000251d287223 */ /* 0x000fe20000010028 */
[----:B------:R-:W-:-:S04]  /*9c10*/  F2FP.BF16.PACK_AB R6, R38, R32 ;  /* 0x000000202606723e */ /* 0x000fc800000010ff */
[----:B------:R-:W-:-:S05]  /*9c20*/  F2FP.BF16.PACK_AB R7, R40, R7 ;  /* 0x000000072807723e */ /* 0x000fca00000010ff */
[----:B------:R1:W-:Y:S02]  /*9c30*/  STS.128 [R230+0xe000], R4 ;  /* 0x00e00004e6007388 */ /* 0x0003e40000000c00 */
.L_x_2683:
[----:B------:R-:W-:Y:S05]  /*9c40*/  BSYNC B0 ;  /* 0x0000000000007941 */ /* 0x000fea0003800000 */
.L_x_2682:
        /* <DEDUP_REMOVED lines=41> */
.L_x_2685:
[----:B------:R-:W-:Y:S05]  /*9ee0*/  BSYNC B0 ;  /* 0x0000000000007941 */ /* 0x000fea0003800000 */
.L_x_2684:
        /* <DEDUP_REMOVED lines=41> */
.L_x_2687:
[----:B------:R-:W-:Y:S05]  /*a180*/  BSYNC B0 ;  /* 0x0000000000007941 */ /* 0x000fea0003800000 */
.L_x_2686:
        /* <DEDUP_REMOVED lines=41> */
.L_x_2689:
[----:B------:R-:W-:Y:S05]  /*a420*/  BSYNC B0 ;  /* 0x0000000000007941 */ /* 0x000fea0003800000 */
.L_x_2688:
        /* <DEDUP_REMOVED lines=41> */
.L_x_2691:
[----:B------:R-:W-:Y:S05]  /*a6c0*/  BSYNC B0 ;  /* 0x0000000000007941 */ /* 0x000fea0003800000 */
.L_x_2690:
[----:B------:R-:W-:-:S13]  /*a6d0*/  ISETP.GE.AND P0, PT, R132, c[0x0][0x27c], PT ;  /* 0x00009f0084007a0c */ /* 0x000fda0003f06270 */
        /* <DEDUP_REMOVED lines=38> */
[----:B------:R1:W-:Y:S01]  /*a940*/  STS.128 [R229+0x16000], R4 ;  /* 0x01600004e5007388 */ /* 0x0003e20000000c00 */
[----:B------:R-:W-:Y:S05]  /*a950*/  BRA `(.L_x_2681) ;  /* 0x00002b9000007947 */ /* 0x000fea0003800000 */
.L_x_2666:
[----:B------:R-:W-:Y:S01]  /*a960*/  ISETP.GE.AND P0, PT, R4, R61, PT ;  /* 0x0000003d0400720c */ /* 0x000fe20003f06270 */
[C---:B------:R-:W-:Y:S01]  /*a970*/  IMAD.IADD R7, R138.reuse, 0x1, R136 ;  /* 0x000000018a077824 */ /* 0x040fe200078e0288 */
[----:B------:R1:W2:Y:S01]  /*a980*/  SHFL.IDX PT, R35, R22, RZ, 0x1c1f ;  /* 0x001c1fff16237589 */ /* 0x0002a200000e0000 */
[----:B------:R-:W-:Y:S01]  /*a990*/  IMAD.IADD R6, R138, 0x1, R135 ;  /* 0x000000018a067824 */ /* 0x000fe200078e0287 */
[----:B------:R-:W-:Y:S01]  /*a9a0*/  BSSY B0, `(.L_x_2692) ;  /* 0x000003a000007945 */ /* 0x000fe20003800000 */
[----:B------:R-:W-:Y:S01]  /*a9b0*/  CS2R R30, SRZ ;  /* 0x00000000001e7805 */ /* 0x000fe2000001ff00 */
[----:B------:R-:W-:Y:S01]  /*a9c0*/  SHF.R.S32.HI R18, RZ, 0x1f, R7 ;  /* 0x0000001fff127819 */ /* 0x000fe20000011407 */
[----:B------:R3:W4:Y:S01]  /*a9d0*/  SHFL.IDX PT, R34, R8, RZ, 0x1c1f ;  /* 0x001c1fff08227589 */ /* 0x00072200000e0000 */
[----:B------:R-:W-:Y:S01]  /*a9e0*/  SHF.R.S32.HI R17, RZ, 0x1f, R6 ;  /* 0x0000001fff117819 */ /* 0x000fe20000011406 */
[----:B------:R-:W-:Y:S01]  /*a9f0*/  CS2R R28, SRZ ;  /* 0x00000000001c7805 */ /* 0x000fe2000001ff00 */
[----:B------:R-:W-:Y:S01]  /*aa00*/  LEA.HI R18, R18, R7, RZ, 0x3 ;  /* 0x0000000712127211 */ /* 0x000fe200078f18ff */
[----:B------:R5:W2:Y:S01]  /*aa10*/  SHFL.IDX PT, R33, R20, RZ, 0x1c1f ;  /* 0x001c1fff14217589 */ /* 0x000aa200000e0000 */
[----:B------:R-:W-:Y:S01]  /*aa20*/  LEA.HI R17, R17, R6, RZ, 0x3 ;  /* 0x0000000611117211 */ /* 0x000fe200078f18ff */
[----:B------:R-:W-:Y:S01]  /*aa30*/  CS2R R26, SRZ ;  /* 0x00000000001a7805 */ /* 0x000fe2000001ff00 */
[----:B------:R-:W-:Y:S01]  /*aa40*/  CS2R R24, SRZ ;  /* 0x0000000000187805 */ /* 0x000fe2000001ff00 */
[----:B------:R2:W4:Y:S01]  /*aa50*/  SHFL.IDX PT, R32, R5, RZ, 0x1c1f ;  /* 0x001c1fff05207589 */ /* 0x00052200000e0000 */
[----:B------:R-:W-:Y:S01]  /*aa60*/  CS2R R14, SRZ ;  /* 0x00000000000e7805 */ /* 0x000fe2000001ff00 */
[----:B------:R-:W-:Y:S01]  /*aa70*/  CS2R R12, SRZ ;  /* 0x00000000000c7805 */ /* 0x000fe2000001ff00 */
[----:B------:R-:W-:Y:S01]  /*aa80*/  CS2R R10, SRZ ;  /* 0x00000000000a7805 */ /* 0x000fe2000001ff00 */
[----:B------:R-:W-:Y:S01]  /*aa90*/  CS2R R6, SRZ ;  /* 0x0000000000067805 */ /* 0x000fe2000001ff00 */
[----:B------:R-:W-:-:S02]  /*aaa0*/  SHF.R.S32.HI R18, RZ, 0x3, R18 ;  /* 0x00000003ff127819 */ /* 0x000fc40000011412 */
[----:B------:R-:W-:Y:S01]  /*aab0*/  SHF.R.S32.HI R17, RZ, 0x3, R17 ;  /* 0x00000003ff117819 */ /* 0x000fe20000011411 */
[----:B-1----:R-:W-:Y:S01]  /*aac0*/  CS2R R22, SRZ ;  /* 0x0000000000167805 */ /* 0x002fe2000001ff00 */
[----:B---3--:R-:W-:Y:S01]  /*aad0*/  CS2R R8, SRZ ;  /* 0x0000000000087805 */ /* 0x008fe2000001ff00 */
[----:B-----5:R-:W-:Y:S01]  /*aae0*/  CS2R R20, SRZ ;  /* 0x0000000000147805 */ /* 0x020fe2000001ff00 */
[----:B--2---:R-:W-:Y:S01]  /*aaf0*/  CS2R R4, SRZ ;  /* 0x0000000000047805 */ /* 0x004fe2000001ff00 */
[----:B------:R-:W-:Y:S05]  /*ab00*/  @P0 BRA `(.L_x_2693) ;  /* 0x0000023000000947 */ /* 0x000fea0003800000 */
[C---:B----4-:R-:W-:Y:S01]  /*ab10*/  ISETP.GE.AND P0, PT, R140.reuse, c[0x0][0x27c], PT ;  /* 0x00009f008c007a0c */ /* 0x050fe20003f06270 */
        /* <DEDUP_REMOVED lines=21> */
[----:B------:R1:W5:Y:S01]  /*ac70*/  @!P2 LD.E.128 R24, [R12.64] ;  /* 0x000000060c18a980 */ /* 0x000362000c101d00 */
[----:B------:R-:W-:Y:S01]  /*ac80*/  CS2R R22, SRZ ;  /* 0x0000000000167805 */ /* 0x000fe2000001ff00 */
[----:B------:R-:W-:Y:S01]  /*ac90*/  CS2R R20, SRZ ;  /* 0x0000000000147805 */ /* 0x000fe2000001ff00 */
[C---:B------:R-:W-:Y:S01]  /*aca0*/  @!P1 IMAD.WIDE R34, R5.reuse, 0x2, R34 ;  /* 0x0000000205229825 */ /* 0x040fe200078e0222 */
[----:B------:R2:W5:Y:S03]  /*acb0*/  @!P2 LD.E.128 R8, [R6.64] ;  /* 0x000000060608a980 */ /* 0x000566000c101d00 */
[----:B------:R-:W-:Y:S01]  /*acc0*/  @!P1 IMAD.WIDE R32, R5, 0x2, R32 ;  /* 0x0000000205209825 */ /* 0x000fe200078e0220 */
[----:B------:R3:W5:Y:S01]  /*acd0*/  @!P1 LD.E.128 R28, [R34.64] ;  /* 0x00000006221c9980 */ /* 0x000762000c101d00 */
[----:B------:R-:W-:-:S03]  /*ace0*/  CS2R R4, SRZ ;  /* 0x0000000000047805 */ /* 0x000fc6000001ff00 */
[----:B------:R3:W5:Y:S01]  /*acf0*/  @!P0 LD.E.128 R20, [R38.64] ;  /* 0x0000000626148980 */ /* 0x000762000c101d00 */
[----:B-1----:R-:W-:Y:S01]  /*ad00*/  CS2R R12, SRZ ;  /* 0x00000000000c7805 */ /* 0x002fe2000001ff00 */
[----:B--2---:R-:W-:-:S05]  /*ad10*/  CS2R R6, SRZ ;  /* 0x0000000000067805 */ /* 0x004fca000001ff00 */
[----:B------:R3:W5:Y:S04]  /*ad20*/  @!P1 LD.E.128 R12, [R32.64] ;  /* 0x00000006200c9980 */ /* 0x000768000c101d00 */
[----:B------:R3:W5:Y:S02]  /*ad30*/  @!P0 LD.E.128 R4, [R36.64] ;  /* 0x0000000624048980 */ /* 0x000764000c101d00 */
.L_x_2693:
[----:B----4-:R-:W-:Y:S05]  /*ad40*/  BSYNC B0 ;  /* 0x0000000000007941 */ /* 0x010fea0003800000 */
.L_x_2692:
[----:B-----5:R-:W-:Y:S01]  /*ad50*/  IMAD.MOV.U32 R52, RZ, RZ, R26 ;  /* 0x000000ffff347224 */ /* 0x020fe200078e001a */
[----:B---3--:R-:W-:Y:S01]  /*ad60*/  SHF.R.U64 R39, R26, 0x10, R27 ;  /* 0x000000101a277819 */ /* 0x008fe2000000121b */
[----:B------:R-:W-:Y:S01]  /*ad70*/  IMAD.MOV.U32 R53, RZ, RZ, R28 ;  /* 0x000000ffff357224 */ /* 0x000fe200078e001c */
[----:B------:R-:W-:Y:S01]  /*ad80*/  SHF.R.U64 R41, R28, 0x10, R29 ;  /* 0x000000101c297819 */ /* 0x000fe2000000121d */
[----:B------:R-:W-:Y:S01]  /*ad90*/  IMAD.MOV.U32 R50, RZ, RZ, R22 ;  /* 0x000000ffff327224 */ /* 0x000fe200078e0016 */
[----:B------:R-:W-:Y:S01]  /*ada0*/  PRMT R28, R52, 0x5410, R39 ;  /* 0x00005410341c7816 */ /* 0x000fe20000000027 */
[----:B------:R-:W-:Y:S01]  /*adb0*/  IMAD R39, R205, -0x80, R61 ;  /* 0xffffff80cd277824 */ /* 0x000fe200078e023d */
[----:B------:R-:W-:Y:S01]  /*adc0*/  SHF.R.U64 R36, R22, 0x10, R23 ;  /* 0x0000001016247819 */ /* 0x000fe20000001217 */
[--C-:B------:R-:W-:Y:S01]  /*add0*/  IMAD.MOV.U32 R34, RZ, RZ, R31.reuse ;  /* 0x000000ffff227224 */ /* 0x100fe200078e001f */
        /* <DEDUP_REMOVED lines=85> */
[----:B------:R-:W-:Y:S02]  /*b330*/  SHF.L.U32 R4, R4, 0xa, RZ ;  /* 0x0000000a04047819 */ /* 0x000fe400000006ff */
[----:B------:R-:W-:Y:S02]  /*b340*/  LOP3.LUT R5, R5, R222, RZ, 0x3c, !PT ;  /* 0x000000de05057212 */ /* 0x000fe400078e3cff */
[----:B------:R-:W-:Y:S02]  /*b350*/  LOP3.LUT R4, R4, 0x7fffe000, RZ, 0xc0, !PT ;  /* 0x7fffe00004047812 */ /* 0x000fe400078ec0ff */
[----:B------:R-:W-:-:S02]  /*b360*/  LOP3.LUT R49, R34, 0xffff0000, RZ, 0xc0, !PT ;  /* 0xffff000022317812 */ /* 0x000fc400078ec0ff */
[----:B------:R-:W-:Y:S02]  /*b370*/  IADD3 R41, R5, R4, R220 ;  /* 0x0000000405297210 */ /* 0x000fe40007ffe0dc */
[----:B------:R-:W-:Y:S02]  /*b380*/  LOP3.LUT R53, R38, 0xffff0000, RZ, 0xc0, !PT ;  /* 0xffff000026357812 */ /* 0x000fe400078ec0ff */
[----:B------:R-:W-:Y:S01]  /*b390*/  SHF.L.U32 R56, R32, 0x10, RZ ;  /* 0x0000001020387819 */ /* 0x000fe200000006ff */
        /* <DEDUP_REMOVED lines=10> */
[C---:B--2---:R-:W-:Y:S02]  /*b440*/  SHF.L.U32 R55, R4.reuse, 0x10, RZ ;  /* 0x0000001004377819 */ /* 0x044fe400000006ff */
[----:B------:R-:W-:Y:S01]  /*b450*/  LOP3.LUT R11, R4, 0xffff0000, RZ, 0xc0, !PT ;  /* 0xffff0000040b7812 */ /* 0x000fe200078ec0ff */
[C---:B------:R-:W-:Y:S01]  /*b460*/  IMAD.U32 R4, R5.reuse, 0x10000, RZ ;  /* 0x0001000005047824 */ /* 0x040fe200078e00ff */
[----:B------:R-:W-:Y:S01]  /*b470*/  LOP3.LUT R54, R5, 0xffff0000, RZ, 0xc0, !PT ;  /* 0xffff000005367812 */ /* 0x000fe200078ec0ff */
[----:B------:R-:W-:Y:S01]  /*b480*/  FMUL.FTZ R48, R55, R50 ;  /* 0x0000003237307220 */ /* 0x000fe20000410000 */
[----:B------:R-:W-:Y:S01]  /*b490*/  LOP3.LUT R52, R7, 0xffff0000, RZ, 0xc0, !PT ;  /* 0xffff000007347812 */ /* 0x000fe200078ec0ff */
[-C--:B------:R-:W-:Y:S01]  /*b4a0*/  FMUL.FTZ R55, R55, R47.reuse ;  /* 0x0000002f37377220 */ /* 0x080fe20000410000 */
[C---:B------:R-:W-:Y:S01]  /*b4b0*/  SHF.L.U32 R51, R6.reuse, 0x10, RZ ;  /* 0x0000001006337819 */ /* 0x040fe200000006ff */
[----:B------:R-:W-:Y:S01]  /*b4c0*/  IMAD.U32 R5, R7, 0x10000, RZ ;  /* 0x0001000007057824 */ /* 0x000fe200078e00ff */
[----:B------:R-:W-:Y:S01]  /*b4d0*/  SHF.L.U32 R7, R33, 0x10, RZ ;  /* 0x0000001021077819 */ /* 0x000fe200000006ff */
[----:B------:R-:W-:Y:S01]  /*b4e0*/  FFMA.FTZ R48, R45, R47, -R48 ;  /* 0x0000002f2d307223 */ /* 0x000fe20000010830 */
[----:B------:R-:W-:Y:S01]  /*b4f0*/  LOP3.LUT R6, R6, 0xffff0000, RZ, 0xc0, !PT ;  /* 0xffff000006067812 */ /* 0x000fe200078ec0ff */
[----:B------:R-:W-:-:S02]  /*b500*/  FMUL.FTZ R47, R11, R49 ;  /* 0x000000310b2f7220 */ /* 0x000fc40000410000 */
[----:B------:R-:W-:Y:S02]  /*b510*/  FFMA.FTZ R45, R45, R50, R55 ;  /* 0x000000322d2d7223 */ /* 0x000fe40000010037 */
[----:B------:R-:W-:Y:S02]  /*b520*/  IMAD.U32 R50, R37, 0x10000, RZ ;  /* 0x0001000025327824 */ /* 0x000fe400078e00ff */
[-C--:B------:R-:W-:Y:S02]  /*b530*/  FMUL.FTZ R55, R11, R53.reuse ;  /* 0x000000350b377220 */ /* 0x080fe40000410000 */
[----:B------:R-:W-:Y:S02]  /*b540*/  FFMA.FTZ R47, R44, R53, -R47 ;  /* 0x000000352c2f7223 */ /* 0x000fe4000001082f */
[C---:B------:R-:W-:Y:S02]  /*b550*/  FMUL.FTZ R53, R4.reuse, R7 ;  /* 0x0000000704357220 */ /* 0x040fe40000410000 */
[----:B------:R-:W-:-:S02]  /*b560*/  FMUL.FTZ R11, R4, R50 ;  /* 0x00000032040b7220 */ /* 0x000fc40000410000 */
[----:B------:R-:W-:Y:S01]  /*b570*/  FFMA.FTZ R4, R44, R49, R55 ;  /* 0x000000312c047223 */ /* 0x000fe20000010037 */
[C---:B------:R-:W-:Y:S01]  /*b580*/  LOP3.LUT R55, R36.reuse, 0xffff0000, RZ, 0xc0, !PT ;  /* 0xffff000024377812 */ /* 0x040fe200078ec0ff */
[----:B------:R-:W-:Y:S01]  /*b590*/  FFMA.FTZ R44, R43, R50, -R53 ;  /* 0x000000322b2c7223 */ /* 0x000fe20000010835 */
[----:B------:R-:W-:Y:S01]  /*b5a0*/  SHF.L.U32 R53, R31, 0x10, RZ ;  /* 0x000000101f357819 */ /* 0x000fe200000006ff */
[----:B------:R-:W-:Y:S01]  /*b5b0*/  IMAD.U32 R50, R36, 0x10000, RZ ;  /* 0x0001000024327824 */ /* 0x000fe200078e00ff */
[----:B------:R-:W-:Y:S01]  /*b5c0*/  F2FP.BF16.PACK_AB R4, R4, R45 ;  /* 0x0000002d0404723e */ /* 0x000fe200000010ff */
[----:B------:R-:W-:Y:S01]  /*b5d0*/  FFMA.FTZ R43, R43, R7, R11 ;  /* 0x000000072b2b7223 */ /* 0x000fe2000001000b */
[----:B------:R-:W-:Y:S01]  /*b5e0*/  LOP3.LUT R7, R32, 0xffff0000, RZ, 0xc0, !PT ;  /* 0xffff000020077812 */ /* 0x000fe200078ec0ff */
[C---:B------:R-:W-:Y:S02]  /*b5f0*/  FMUL.FTZ R11, R51.reuse, R56 ;  /* 0x00000038330b7220 */ /* 0x040fe40000410000 */
[----:B------:R-:W-:-:S02]  /*b600*/  FMUL.FTZ R51, R51, R50 ;  /* 0x0000003233337220 */ /* 0x000fc40000410000 */
[----:B------:R-:W-:Y:S02]  /*b610*/  FFMA.FTZ R50, R46, R50, -R11 ;  /* 0x000000322e327223 */ /* 0x000fe4000001080b */
[C---:B------:R-:W-:Y:S02]  /*b620*/  FMUL.FTZ R49, R6.reuse, R7 ;  /* 0x0000000706317220 */ /* 0x040fe40000410000 */
[----:B------:R-:W-:Y:S02]  /*b630*/  FMUL.FTZ R6, R6, R55 ;  /* 0x0000003706067220 */ /* 0x000fe40000410000 */
[----:B------:R-:W-:Y:S02]  /*b640*/  FFMA.FTZ R46, R46, R56, R51 ;  /* 0x000000382e2e7223 */ /* 0x000fe40000010033 */
[----:B------:R-:W-:Y:S02]  /*b650*/  IMAD.U32 R11, R35, 0x10000, RZ ;  /* 0x00010000230b7824 */ /* 0x000fe400078e00ff */
[----:B------:R-:W-:-:S02]  /*b660*/  FMUL.FTZ R51, R5, R53 ;  /* 0x0000003505337220 */ /* 0x000fc40000410000 */
[C---:B------:R-:W-:Y:S01]  /*b670*/  FFMA.FTZ R49, R42.reuse, R55, -R49 ;  /* 0x000000372a317223 */ /* 0x040fe20000010831 */
[----:B------:R-:W-:Y:S01]  /*b680*/  LOP3.LUT R55, R37, 0xffff0000, RZ, 0xc0, !PT ;  /* 0xffff000025377812 */ /* 0x000fe200078ec0ff */
[----:B------:R-:W-:Y:S02]  /*b690*/  FFMA.FTZ R6, R42, R7, R6 ;  /* 0x000000072a067223 */ /* 0x000fe40000010006 */
[-C--:B------:R-:W-:Y:S01]  /*b6a0*/  FMUL.FTZ R7, R5, R11.reuse ;  /* 0x0000000b05077220 */ /* 0x080fe20000410000 */
        /* <DEDUP_REMOVED lines=8> */
[----:B------:R-:W-:Y:S02]  /*b730*/  FMUL.FTZ R54, R54, R55 ;  /* 0x0000003736367220 */ /* 0x000fe40000410000 */
        /* <DEDUP_REMOVED lines=13> */
.L_x_2697:
[----:B------:R-:W-:Y:S05]  /*b810*/  BSYNC B0 ;  /* 0x0000000000007941 */ /* 0x000fea0003800000 */
.L_x_2696:
[----:B-1----:R-:W-:Y:S01]  /*b820*/  IADD3 R4, R140, 0x20, RZ ;  /* 0x000000208c047810 */ /* 0x002fe20007ffe0ff */
[----:B------:R-:W-:Y:S03]  /*b830*/  BSSY B0, `(.L_x_2698) ;  /* 0x000005a000007945 */ /* 0x000fe60003800000 */
[----:B------:R-:W-:-:S13]  /*b840*/  ISETP.GE.AND P0, PT, R4, c[0x0][0x27c], PT ;  /* 0x00009f0004007a0c */ /* 0x000fda0003f06270 */
[----:B------:R-:W-:Y:S05]  /*b850*/  @P0 BRA `(.L_x_2699) ;  /* 0x0000057000000947 */ /* 0x000fea0003800000 */
[----:B------:R-:W-:Y:S01]  /*b860*/  MOV R6, c[0x0][0x27c] ;  /* 0x00009f0000067a02 */ /* 0x000fe20000000f00 */
[----:B------:R-:W1:Y:S01]  /*b870*/  LDS.128 R8, [R234] ;  /* 0x00000000ea087984 */ /* 0x000e620000000c00 */
[----:B------:R-:W-:Y:S01]  /*b880*/  SHF.L.U32 R49, R26, 0x10, RZ ;  /* 0x000000101a317819 */ /* 0x000fe200000006ff */
[----:B------:R-:W-:Y:S01]  /*b890*/  IMAD.U32 R46, R30, 0x10000, RZ ;  /* 0x000100001e2e7824 */ /* 0x000fe200078e00ff */
[----:B------:R-:W-:Y:S02]  /*b8a0*/  LEA.HI R6, R6, R18, RZ, 0x1d ;  /* 0x0000001206067211 */ /* 0x000fe400078fe8ff */
[----:B------:R-:W-:Y:S02]  /*b8b0*/  LOP3.LUT R48, R26, 0xffff0000, RZ, 0xc0, !PT ;  /* 0xffff00001a307812 */ /* 0x000fe400078ec0ff */
[----:B------:R-:W-:Y:S01]  /*b8c0*/  SHF.R.S32.HI R4, RZ, 0x1f, R6 ;  /* 0x0000001fff047819 */ /* 0x000fe20000011406 */
[----:B------:R-:W-:Y:S01]  /*b8d0*/  IMAD.SHL.U32 R5, R6, 0x8, RZ ;  /* 0x0000000806057824 */ /* 0x000fe200078e00ff */
[----:B------:R-:W-:-:S02]  /*b8e0*/  LOP3.LUT R52, R30, 0xffff0000, RZ, 0xc0, !PT ;  /* 0xffff00001e347812 */ /* 0x000fc400078ec0ff */
[----:B------:R-:W-:Y:S02]  /*b8f0*/  LEA.HI R4, R4, R6, RZ, 0x3 ;  /* 0x0000000604047211 */ /* 0x000fe400078f18ff */
[----:B------:R-:W-:Y:S02]  /*b900*/  LOP3.LUT R5, R224, 0x38, R5, 0xf8, !PT ;  /* 0x00000038e0057812 */ /* 0x000fe400078ef805 */
[----:B------:R-:W-:Y:S02]  /*b910*/  SHF.L.U32 R4, R4, 0xa, RZ ;  /* 0x0000000a04047819 */ /* 0x000fe400000006ff */
[----:B------:R-:W-:Y:S02]  /*b920*/  LOP3.LUT R5, R5, R222, RZ, 0x3c, !PT ;  /* 0x000000de05057212 */ /* 0x000fe400078e3cff */
[----:B------:R-:W-:Y:S02]  /*b930*/  LOP3.LUT R4, R4, 0x7fffe000, RZ, 0xc0, !PT ;  /* 0x7fffe00004047812 */ /* 0x000fe400078ec0ff */
[----:B------:R-:W-:-:S02]  /*b940*/  SHF.L.U32 R55, R24, 0x10, RZ ;  /* 0x0000001018377819 */ /* 0x000fc400000006ff */
        /* <DEDUP_REMOVED lines=15> */
[C---:B------:R-:W-:Y:S01]  /*ba40*/  FMUL.FTZ R47, R54.reuse, R49 ;  /* 0x00000031362f7220 */ /* 0x040fe20000410000 */
[C---:B------:R-:W-:Y:S01]  /*ba50*/  LOP3.LUT R51, R7.reuse, 0xffff0000, RZ, 0xc0, !PT ;  /* 0xffff000007337812 */ /* 0x040fe200078ec0ff */
[-C--:B------:R-:W-:Y:S01]  /*ba60*/  FMUL.FTZ R54, R54, R46.reuse ;  /* 0x0000002e36367220 */ /* 0x080fe20000410000 */
[----:B------:R-:W-:Y:S01]  /*ba70*/  SHF.L.U32 R50, R6, 0x10, RZ ;  /* 0x0000001006327819 */ /* 0x000fe200000006ff */
        /* <DEDUP_REMOVED lines=12> */
[----:B------:R-:W-:Y:S01]  /*bb40*/  LOP3.LUT R54, R28, 0xffff0000, RZ, 0xc0, !PT ;  /* 0xffff00001c367812 */ /* 0x000fe200078ec0ff */
        /* <DEDUP_REMOVED lines=8> */
[----:B------:R-:W-:Y:S01]  /*bbd0*/  FFMA.FTZ R49, R45, R49, -R11 ;  /* 0x000000312d317223 */ /* 0x000fe2000001080b */
[----:B------:R-:W-:Y:S01]  /*bbe0*/  SHF.L.U32 R11, R27, 0x10, RZ ;  /* 0x000000101b0b7819 */ /* 0x000fe200000006ff */
[C---:B------:R-:W-:Y:S02]  /*bbf0*/  FMUL.FTZ R48, R6.reuse, R7 ;  /* 0x0000000706307220 */ /* 0x040fe40000410000 */
[----:B------:R-:W-:Y:S02]  /*bc00*/  FMUL.FTZ R6, R6, R54 ;  /* 0x0000003606067220 */ /* 0x000fe40000410000 */
[----:B------:R-:W-:Y:S02]  /*bc10*/  FFMA.FTZ R45, R45, R55, R50 ;  /* 0x000000372d2d7223 */ /* 0x000fe40000010032 */
[----:B------:R-:W-:Y:S02]  /*bc20*/  FMUL.FTZ R50, R5, R52 ;  /* 0x0000003405327220 */ /* 0x000fe40000410000 */
[----:B------:R-:W-:Y:S01]  /*bc30*/  FFMA.FTZ R48, R41, R54, -R48 ;  /* 0x0000003629307223 */ /* 0x000fe20000010830 */
[----:B------:R-:W-:Y:S01]  /*bc40*/  LOP3.LUT R54, R29, 0xffff0000, RZ, 0xc0, !PT ;  /* 0xffff00001d367812 */ /* 0x000fe200078ec0ff */
[----:B------:R-:W-:-:S02]  /*bc50*/  FFMA.FTZ R6, R41, R7, R6 ;  /* 0x0000000729067223 */ /* 0x000fc40000010006 */
        /* <DEDUP_REMOVED lines=8> */
[----:B------:R-:W-:Y:S02]  /*bce0*/  FMUL.FTZ R52, R51, R50 ;  /* 0x0000003233347220 */ /* 0x000fe40000410000 */
[----:B------:R-:W-:-:S02]  /*bcf0*/  FMUL.FTZ R53, R53, R54 ;  /* 0x0000003635357220 */ /* 0x000fc40000410000 */
[-C--:B------:R-:W-:Y:S02]  /*bd00*/  FMUL.FTZ R51, R51, R11.reuse ;  /* 0x0000000b33337220 */ /* 0x080fe40000410000 */
[----:B------:R-:W-:Y:S02]  /*bd10*/  FFMA.FTZ R9, R8, R54, -R9 ;  /* 0x0000003608097223 */ /* 0x000fe40000010809 */
[----:B------:R-:W-:Y:S02]  /*bd20*/  FFMA.FTZ R11, R10, R11, -R52 ;  /* 0x0000000b0a0b7223 */ /* 0x000fe40000010834 */
[----:B------:R-:W-:Y:S01]  /*bd30*/  FFMA.FTZ R5, R8, R5, R53 ;  /* 0x0000000508057223 */ /* 0x000fe20000010035 */
[----:B------:R-:W-:Y:S01]  /*bd40*/  F2FP.BF16.PACK_AB R8, R46, R47 ;  /* 0x0000002f2e08723e */ /* 0x000fe200000010ff */
[----:B------:R-:W-:Y:S01]  /*bd50*/  FFMA.FTZ R51, R10, R50, R51 ;  /* 0x000000320a337223 */ /* 0x000fe20000010033 */
[----:B------:R-:W-:Y:S02]  /*bd60*/  F2FP.BF16.PACK_AB R10, R48, R49 ;  /* 0x00000031300a723e */ /* 0x000fe400000010ff */
[----:B------:R-:W-:-:S02]  /*bd70*/  F2FP.BF16.PACK_AB R9, R9, R43 ;  /* 0x0000002b0909723e */ /* 0x000fc400000010ff */
[----:B------:R-:W-:Y:S02]  /*bd80*/  F2FP.BF16.PACK_AB R11, R11, R41 ;  /* 0x000000290b0b723e */ /* 0x000fe400000010ff */
[----:B------:R-:W-:Y:S02]  /*bd90*/  F2FP.BF16.PACK_AB R5, R5, R42 ;  /* 0x0000002a0505723e */ /* 0x000fe400000010ff */
[----:B------:R-:W-:Y:S01]  /*bda0*/  F2FP.BF16.PACK_AB R7, R51, R7 ;  /* 0x000000073307723e */ /* 0x000fe200000010ff */
[----:B------:R1:W-:Y:S04]  /*bdb0*/  STS.128 [R234], R8 ;  /* 0x00000008ea007388 */ /* 0x0003e80000000c00 */
[----:B------:R1:W-:Y:S02]  /*bdc0*/  STS.128 [R40+0xc100], R4 ;  /* 0x00c1000428007388 */ /* 0x0003e40000000c00 */
.L_x_2699:
[----:B------:R-:W-:Y:S05]  /*bdd0*/  BSYNC B0 ;  /* 0x0000000000007941 */ /* 0x000fea0003800000 */
.L_x_2698:
[----:B-1----:R-:W-:-:S04]  /*bde0*/  IADD3 R4, R140, 0x40, RZ ;  /* 0x000000408c047810 */ /* 0x002fc80007ffe0ff */
[----:B------:R-:W-:-:S13]  /*bdf0*/  ISETP.GE.AND P0, PT, R4, c[0x0][0x27c], PT ;  /* 0x00009f0004007a0c */ /* 0x000fda0003f06270 */
[----:B------:R-:W-:Y:S05]  /*be00*/  @P0 BRA `(.L_x_2695) ;  /* 0x0000057000000947 */ /* 0x000fea0003800000 */
[----:B------:R-:W-:Y:S01]  /*be10*/  MOV R6, c[0x0][0x27c] ;  /* 0x00009f0000067a02 */ /* 0x000fe20000000f00 */
[----:B------:R-:W1:Y:S01]  /*be20*/  LDS.128 R8, [R233] ;  /* 0x00000000e9087984 */ /* 0x000e620000000c00 */
[C---:B------:R-:W-:Y:S01]  /*be30*/  SHF.L.U32 R49, R15.reuse, 0x10, RZ ;  /* 0x000000100f317819 */ /* 0x040fe200000006ff */
        /* <DEDUP_REMOVED lines=63> */
[C---:B------:R-:W-:Y:S01]  /*c230*/  FFMA.FTZ R41, R9.reuse, R11, -R50 ;  /* 0x0000000b09297223 */ /* 0x040fe20000010832 */
        /* <DEDUP_REMOVED lines=20> */
.L_x_2695:
[----:B------:R-:W-:Y:S05]  /*c380*/  BSYNC B1 ;  /* 0x0000000000017941 */ /* 0x000fea0003800000 */
.L_x_2694:
[----:B------:R-:W-:-:S13]  /*c390*/  ISETP.GE.AND P0, PT, R216, R39, PT ;  /* 0x00000027d800720c */ /* 0x000fda0003f06270 */
[----:B------:R-:W-:Y:S05]  /*c3a0*/  @P0 BRA `(.L_x_2681) ;  /* 0x0000114000000947 */ /* 0x000fea0003800000 */
[----:B------:R-:W-:Y:S01]  /*c3b0*/  ISETP.GE.AND P0, PT, R140, c[0x0][0x27c], PT ;  /* 0x00009f008c007a0c */ /* 0x000fe20003f06270 */
[----:B------:R-:W-:-:S12]  /*c3c0*/  BSSY B0, `(.L_x_2700) ;  /* 0x000005c000007945 */ /* 0x000fd80003800000 */
[----:B------:R-:W-:Y:S05]  /*c3d0*/  @P0 BRA `(.L_x_2701) ;  /* 0x000005a000000947 */ /* 0x000fea0003800000 */
[----:B-1----:R-:W-:Y:S01]  /*c3e0*/  IMAD.MOV.U32 R6, RZ, RZ, c[0x0][0x27c] ;  /* 0x00009f00ff067624 */ /* 0x002fe200078e00ff */
        /* <DEDUP_REMOVED lines=34> */
[----:B------:R-:W-:Y:S01]  /*c610*/  FMUL.FTZ R45, R47, R45 ;  /* 0x0000002d2f2d7220 */ /* 0x000fe20000410000 */
[----:B------:R-:W-:Y:S01]  /*c620*/  LOP3.LUT R7, R7, 0xffff0000, RZ, 0xc0, !PT ;  /* 0xffff000007077812 */ /* 0x000fe200078ec0ff */
[-C--:B------:R-:W-:Y:S01]  /*c630*/  FFMA.FTZ R6, R47, R42.reuse, -R6 ;  /* 0x0000002a2f067223 */ /* 0x080fe20000010806 */
[----:B------:R-:W-:Y:S01]  /*c640*/  LOP3.LUT R47, R38, 0xffff0000, RZ, 0xc0, !PT ;  /* 0xffff0000262f7812 */ /* 0x000fe200078ec0ff */
[-C--:B------:R-:W-:Y:S01]  /*c650*/  FMUL.FTZ R52, R34, R11.reuse ;  /* 0x0000000b22347220 */ /* 0x080fe20000410000 */
        /* <DEDUP_REMOVED lines=11> */
[-C--:B------:R-:W-:Y:S02]  /*c710*/  FFMA.FTZ R47, R5, R8.reuse, -R47 ;  /* 0x00000008052f7223 */ /* 0x080fe4000001082f */
[----:B------:R-:W-:Y:S02]  /*c720*/  FFMA.FTZ R11, R34, R41, R11 ;  /* 0x00000029220b7223 */ /* 0x000fe4000001000b */
[----:B------:R-:W-:Y:S02]  /*c730*/  FFMA.FTZ R5, R38, R8, R4 ;  /* 0x0000000826057223 */ /* 0x000fe40000010004 */
[C---:B------:R-:W-:Y:S01]  /*c740*/  IMAD.U32 R34, R36.reuse, 0x10000, RZ ;  /* 0x0001000024227824 */ /* 0x040fe200078e00ff */
[----:B------:R-:W-:Y:S01]  /*c750*/  LOP3.LUT R36, R36, 0xffff0000, RZ, 0xc0, !PT ;  /* 0xffff000024247812 */ /* 0x000fe200078ec0ff */
[----:B------:R-:W-:-:S02]  /*c760*/  FMUL.FTZ R4, R42, R50 ;  /* 0x000000322a047220 */ /* 0x000fc40000410000 */
[C---:B------:R-:W-:Y:S01]  /*c770*/  IMAD.U32 R8, R35.reuse, 0x10000, RZ ;  /* 0x0001000023087824 */ /* 0x040fe200078e00ff */
[----:B------:R-:W-:Y:S01]  /*c780*/  LOP3.LUT R35, R35, 0xffff0000, RZ, 0xc0, !PT ;  /* 0xffff000023237812 */ /* 0x000fe200078ec0ff */
[C---:B------:R-:W-:Y:S01]  /*c790*/  FFMA.FTZ R38, R34.reuse, R43, -R4 ;  /* 0x0000002b22267223 */ /* 0x040fe20000010804 */
[C---:B------:R-:W-:Y:S01]  /*c7a0*/  SHF.L.U32 R4, R31.reuse, 0x10, RZ ;  /* 0x000000101f047819 */ /* 0x040fe200000006ff */
[----:B------:R-:W-:Y:S01]  /*c7b0*/  FMUL.FTZ R50, R34, R50 ;  /* 0x0000003222327220 */ /* 0x000fe20000410000 */
[----:B------:R-:W-:Y:S01]  /*c7c0*/  LOP3.LUT R31, R31, 0xffff0000, RZ, 0xc0, !PT ;  /* 0xffff00001f1f7812 */ /* 0x000fe200078ec0ff */
[----:B------:R-:W-:Y:S02]  /*c7d0*/  FMUL.FTZ R34, R32, R49 ;  /* 0x0000003120227220 */ /* 0x000fe40000410000 */
[-C--:B------:R-:W-:Y:S02]  /*c7e0*/  FMUL.FTZ R41, R4, R48.reuse ;  /* 0x0000003004297220 */ /* 0x080fe40000410000 */
[----:B------:R-:W-:-:S02]  /*c7f0*/  FMUL.FTZ R48, R8, R48 ;  /* 0x0000003008307220 */ /* 0x000fc40000410000 */
[-C--:B------:R-:W-:Y:S01]  /*c800*/  FFMA.FTZ R41, R8, R9.reuse, -R41 ;  /* 0x0000000908297223 */ /* 0x080fe20000010829 */
[----:B------:R-:W-:Y:S01]  /*c810*/  F2FP.BF16.PACK_AB R8, R52, R6 ;  /* 0x000000063408723e */ /* 0x000fe200000010ff */
[----:B------:R-:W-:Y:S02]  /*c820*/  FFMA.FTZ R48, R4, R9, R48 ;  /* 0x0000000904307223 */ /* 0x000fe40000010030 */
[----:B------:R-:W-:Y:S02]  /*c830*/  FMUL.FTZ R9, R33, R51 ;  /* 0x0000003321097220 */ /* 0x000fe40000410000 */
[----:B------:R-:W-:Y:S02]  /*c840*/  FMUL.FTZ R4, R31, R7 ;  /* 0x000000071f047220 */ /* 0x000fe40000410000 */
[----:B------:R-:W-:Y:S02]  /*c850*/  FMUL.FTZ R49, R36, R49 ;  /* 0x0000003124317220 */ /* 0x000fe40000410000 */
[----:B------:R-:W-:-:S02]  /*c860*/  FMUL.FTZ R51, R37, R51 ;  /* 0x0000003325337220 */ /* 0x000fc40000410000 */
        /* <DEDUP_REMOVED lines=14> */
[----:B------:R1:W-:Y:S01]  /*c950*/  STS.128 [R39], R8 ;  /* 0x0000000827007388 */ /* 0x0003e20000000c00 */
[----:B------:R-:W-:-:S05]  /*c960*/  F2FP.BF16.PACK_AB R7, R7, R48 ;  /* 0x000000300707723e */ /* 0x000fca00000010ff */
[----:B------:R1:W-:Y:S02]  /*c970*/  STS.128 [R40+0xc100], R4 ;  /* 0x00c1000428007388 */ /* 0x0003e40000000c00 */
.L_x_2701:
[----:B------:R-:W-:Y:S05]  /*c980*/  BSYNC B0 ;  /* 0x0000000000007941 */ /* 0x000fea0003800000 */
.L_x_2700:
[----:B-1----:R-:W-:Y:S01]  /*c990*/  IADD3 R4, R140, 0x20, RZ ;  /* 0x000000208c047810 */ /* 0x002fe20007ffe0ff */
[----:B------:R-:W-:Y:S03]  /*c9a0*/  BSSY B0, `(.L_x_2702) ;  /* 0x000005a000007945 */ /* 0x000fe60003800000 */
[----:B------:R-:W-:-:S13]  /*c9b0*/  ISETP.GE.AND P0, PT, R4, c[0x0][0x27c], PT ;  /* 0x00009f0004007a0c */ /* 0x000fda0003f06270 */
[----:B------:R-:W-:Y:S05]  /*c9c0*/  @P0 BRA `(.L_x_2703) ;  /* 0x0000057000000947 */ /* 0x000fea0003800000 */
[----:B------:R-:W-:Y:S01]  /*c9d0*/  MOV R4, c[0x0][0x27c] ;  /* 0x00009f0000047a02 */ /* 0x000fe20000000f00 */
[----:B------:R-:W1:Y:S01]  /*c9e0*/  LDS.128 R8, [R232] ;  /* 0x00000000e8087984 */ /* 0x000e620000000c00 */
[----:B------:R-:W-:Y:S02]  /*c9f0*/  IMAD.U32 R37, R30, 0x10000, RZ ;  /* 0x000100001e257824 */ /* 0x000fe400078e00ff */
        /* <DEDUP_REMOVED lines=47> */
[----:B------:R-:W-:Y:S01]  /*ccf0*/  FFMA.FTZ R5, R30, R8, R4 ;  /* 0x000000081e057223 */ /* 0x000fe20000010004 */
[C---:B------:R-:W-:Y:S01]  /*cd00*/  SHF.L.U32 R8, R27.reuse, 0x10, RZ ;  /* 0x000000101b087819 */ /* 0x040fe200000006ff */
[C---:B------:R-:W-:Y:S01]  /*cd10*/  IMAD.U32 R26, R28.reuse, 0x10000, RZ ;  /* 0x000100001c1a7824 */ /* 0x040fe200078e00ff */
[----:B------:R-:W-:Y:S01]  /*cd20*/  LOP3.LUT R28, R28, 0xffff0000, RZ, 0xc0, !PT ;  /* 0xffff00001c1c7812 */ /* 0x000fe200078ec0ff */
[-C--:B------:R-:W-:Y:S01]  /*cd30*/  FMUL.FTZ R4, R32, R40.reuse ;  /* 0x0000002820047220 */ /* 0x080fe20000410000 */
[----:B------:R-:W-:Y:S01]  /*cd40*/  LOP3.LUT R27, R27, 0xffff0000, RZ, 0xc0, !PT ;  /* 0xffff00001b1b7812 */ /* 0x000fe200078ec0ff */
[----:B------:R-:W-:-:S02]  /*cd50*/  FMUL.FTZ R40, R26, R40 ;  /* 0x000000281a287220 */ /* 0x000fc40000410000 */
[----:B------:R-:W-:Y:S01]  /*cd60*/  FFMA.FTZ R30, R26, R33, -R4 ;  /* 0x000000211a1e7223 */ /* 0x000fe20000010804 */
[C---:B------:R-:W-:Y:S01]  /*cd70*/  SHF.L.U32 R4, R23.reuse, 0x10, RZ ;  /* 0x0000001017047819 */ /* 0x040fe200000006ff */
[-C--:B------:R-:W-:Y:S01]  /*cd80*/  FMUL.FTZ R26, R24, R39.reuse ;  /* 0x00000027181a7220 */ /* 0x080fe20000410000 */
[----:B------:R-:W-:Y:S01]  /*cd90*/  LOP3.LUT R23, R23, 0xffff0000, RZ, 0xc0, !PT ;  /* 0xffff000017177812 */ /* 0x000fe200078ec0ff */
[----:B------:R-:W-:Y:S02]  /*cda0*/  FMUL.FTZ R39, R28, R39 ;  /* 0x000000271c277220 */ /* 0x000fe40000410000 */
[-C--:B------:R-:W-:Y:S02]  /*cdb0*/  FMUL.FTZ R31, R4, R38.reuse ;  /* 0x00000026041f7220 */ /* 0x080fe40000410000 */
[C---:B------:R-:W-:Y:S02]  /*cdc0*/  FMUL.FTZ R38, R8.reuse, R38 ;  /* 0x0000002608267220 */ /* 0x040fe40000410000 */
[-C--:B------:R-:W-:Y:S01]  /*cdd0*/  FFMA.FTZ R31, R8, R9.reuse, -R31 ;  /* 0x00000009081f7223 */ /* 0x080fe2000001081f */
[----:B------:R-:W-:Y:S01]  /*cde0*/  F2FP.BF16.PACK_AB R8, R42, R6 ;  /* 0x000000062a08723e */ /* 0x000fe200000010ff */
[----:B------:R-:W-:-:S02]  /*cdf0*/  FFMA.FTZ R38, R4, R9, R38 ;  /* 0x0000000904267223 */ /* 0x000fc40000010026 */
[----:B------:R-:W-:Y:S02]  /*ce00*/  FMUL.FTZ R9, R25, R41 ;  /* 0x0000002919097220 */ /* 0x000fe40000410000 */
[----:B------:R-:W-:Y:S02]  /*ce10*/  FMUL.FTZ R4, R23, R7 ;  /* 0x0000000717047220 */ /* 0x000fe40000410000 */
[----:B------:R-:W-:Y:S02]  /*ce20*/  FMUL.FTZ R41, R29, R41 ;  /* 0x000000291d297220 */ /* 0x000fe40000410000 */
[----:B------:R-:W-:Y:S02]  /*ce30*/  FMUL.FTZ R7, R27, R7 ;  /* 0x000000071b077220 */ /* 0x000fe40000410000 */
[----:B------:R-:W-:Y:S02]  /*ce40*/  FFMA.FTZ R26, R28, R10, -R26 ;  /* 0x0000000a1c1a7223 */ /* 0x000fe4000001081a */
        /* <DEDUP_REMOVED lines=10> */
[----:B------:R-:W-:Y:S02]  /*cef0*/  F2FP.BF16.PACK_AB R6, R39, R40 ;  /* 0x000000282706723e */ /* 0x000fe400000010ff */
[----:B------:R-:W-:Y:S01]  /*cf00*/  F2FP.BF16.PACK_AB R5, R25, R5 ;  /* 0x000000051905723e */ /* 0x000fe200000010ff */
[----:B------:R1:W-:Y:S01]  /*cf10*/  STS.128 [R232], R8 ;  /* 0x00000008e8007388 */ /* 0x0003e20000000c00 */
[----:B------:R-:W-:-:S05]  /*cf20*/  F2FP.BF16.PACK_AB R7, R7, R38 ;  /* 0x000000260707723e */ /* 0x000fca00000010ff */
[----:B------:R1:W-:Y:S02]  /*cf30*/  STS.128 [R18+0xc100], R4 ;  /* 0x00c1000412007388 */ /* 0x0003e40000000c00 */
.L_x_2703:
[----:B------:R-:W-:Y:S05]  /*cf40*/  BSYNC B0 ;  /* 0x0000000000007941 */ /* 0x000fea0003800000 */
.L_x_2702:
[----:B-1----:R-:W-:-:S04]  /*cf50*/  IADD3 R4, R140, 0x40, RZ ;  /* 0x000000408c047810 */ /* 0x002fc80007ffe0ff */
        /* <DEDUP_REMOVED lines=41> */
[----:B------:R-:W-:Y:S01]  /*d1f0*/  SHF.L.U32 R23, R13, 0x10, RZ ;  /* 0x000000100d177819 */ /* 0x000fe200000006ff */
        /* <DEDUP_REMOVED lines=10> */
[----:B------:R-:W-:Y:S01]  /*d2a0*/  FFMA.FTZ R5, R22, R8, R4 ;  /* 0x0000000816057223 */ /* 0x000fe20000010004 */
[----:B------:R-:W-:Y:S01]  /*d2b0*/  SHF.L.U32 R8, R19, 0x10, RZ ;  /* 0x0000001013087819 */ /* 0x000fe200000006ff */
        /* <DEDUP_REMOVED lines=15> */
[-C--:B------:R-:W-:Y:S02]  /*d3b0*/  FMUL.FTZ R9, R14, R32.reuse ;  /* 0x000000200e097220 */ /* 0x080fe40000410000 */
[-C--:B------:R-:W-:Y:S02]  /*d3c0*/  FMUL.FTZ R4, R12, R7.reuse ;  /* 0x000000070c047220 */ /* 0x080fe40000410000 */
        /* <DEDUP_REMOVED lines=18> */
.L_x_2681:
[----:B------:R-:W-:Y:S05]  /*d4f0*/  BSYNC B2 ;  /* 0x0000000000027941 */ /* 0x000fea0003800000 */
.L_x_2665:
[----:B------:R-:W2:Y:S01]  /*d500*/  LDL.64 R14, [R1] ;  /* 0x00000000010e7983 */ /* 0x000ea20000100a00 */
[----:B------:R-:W-:-:S04]  /*d510*/  DEPBAR.LE SB0, 0x0 ;  /* 0x000080000000791a */ /* 0x000fc80000000000 */
[----:B------:R-:W-:Y:S01]  /*d520*/  BAR.SYNC.DEFER_BLOCKING 0x0 ;  /* 0x0000000000007b1d */ /* 0x000fe20000010000 */
[----:B------:R-:W-:Y:S01]  /*d530*/  IMAD R3, R3, c[0x0][0x208], RZ ;  /* 0x0000820003037a24 */ /* 0x000fe200078e02ff */
[----:B------:R-:W-:Y:S01]  /*d540*/  LOP3.LUT R20, R16, 0x1, RZ, 0xc0, !PT ;  /* 0x0000000110147812 */ /* 0x000fe200078ec0ff */
[----:B-1----:R-:W-:Y:S01]  /*d550*/  IMAD.WIDE.U32 R12, R2, c[0x0][0x208], RZ ;  /* 0x00008200020c7a25 */ /* 0x002fe200078e00ff */
[----:B------:R-:W-:Y:S02]  /*d560*/  LOP3.LUT P1, RZ, R16, 0x2, RZ, 0xc0, !PT ;  /* 0x0000000210ff7812 */ /* 0x000fe4000782c0ff */
[----:B------:R-:W-:Y:S01]  /*d570*/  ISETP.NE.U32.AND P3, PT, R20, 0x1, PT ;  /* 0x000000011400780c */ /* 0x000fe20003f65070 */
[----:B------:R-:W-:Y:S01]  /*d580*/  IMAD R3, R2, c[0x0][0x20c], R3 ;  /* 0x0000830002037a24 */ /* 0x000fe200078e0203 */
[----:B------:R-:W-:Y:S01]  /*d590*/  BSSY B0, `(.L_x_2704) ;  /* 0x00000d6000007945 */ /* 0x000fe20003800000 */
[----:B------:R-:W-:Y:S02]  /*d5a0*/  IMAD.MOV.U32 R21, RZ, RZ, c[0x0][0x208] ;  /* 0x00008200ff157624 */ /* 0x000fe400078e00ff */
[----:B------:R-:W-:-:S02]  /*d5b0*/  IMAD.IADD R3, R13, 0x1, R3 ;  /* 0x000000010d037824 */ /* 0x000fc400078e0203 */
[----:B------:R-:W-:Y:S01]  /*d5c0*/  IMAD.MOV.U32 R22, RZ, RZ, c[0x0][0x20c] ;  /* 0x00008300ff167624 */ /* 0x000fe200078e00ff */
[----:B------:R-:W-:Y:S04]  /*d5d0*/  LDSM.16.M88.4 R32, [R201] ;  /* 0x00000000c920783b */ /* 0x000fe80000000200 */
[----:B------:R-:W1:Y:S04]  /*d5e0*/  LDSM.16.M88.4 R4, [R200] ;  /* 0x00000000c804783b */ /* 0x000e680000000200 */
[----:B------:R-:W3:Y:S04]  /*d5f0*/  LDSM.16.M88.4 R48, [R200+0x800] ;  /* 0x00080000c830783b */ /* 0x000ee80000000200 */
[----:B------:R-:W4:Y:S04]  /*d600*/  LDSM.16.M88.4 R40, [R200+0x1000] ;  /* 0x00100000c828783b */ /* 0x000f280000000200 */
[----:B------:R-:W-:Y:S04]  /*d610*/  LDSM.16.M88.4 R72, [R199] ;  /* 0x00000000c748783b */ /* 0x000fe80000000200 */
[----:B------:R-:W4:Y:S04]  /*d620*/  LDSM.16.M88.4 R68, [R198] ;  /* 0x00000000c644783b */ /* 0x000f280000000200 */
[----:B------:R-:W4:Y:S04]  /*d630*/  LDSM.16.M88.4 R64, [R190] ;  /* 0x00000000be40783b */ /* 0x000f280000000200 */
[----:B------:R-:W-:Y:S01]  /*d640*/  LDSM.16.M88.4 R56, [R188] ;  /* 0x00000000bc38783b */ /* 0x000fe20000000200 */
[C---:B-1----:R-:W-:Y:S08]  /*d650*/  HMMA.16816.F32.BF16 R8, R32.reuse, R4, RZ ;  /* 0x000000042008723c */ /* 0x042ff000000418ff */
[C---:B---3--:R-:W-:Y:S08]  /*d660*/  HMMA.16816.F32.BF16 R52, R32.reuse, R48, RZ ;  /* 0x000000302034723c */ /* 0x048ff000000418ff */
[C---:B----4-:R-:W-:Y:S08]  /*d670*/  HMMA.16816.F32.BF16 R44, R32.reuse, R40, RZ ;  /* 0x00000028202c723c */ /* 0x050ff000000418ff */
[C---:B------:R-:W-:Y:S08]  /*d680*/  HMMA.16816.F32.BF16 R4, R32.reuse, R6, RZ ;  /* 0x000000062004723c */ /* 0x040ff000000418ff */
[C---:B------:R-:W-:Y:S08]  /*d690*/  HMMA.16816.F32.BF16 R48, R32.reuse, R50, RZ ;  /* 0x000000322030723c */ /* 0x040ff000000418ff */
[----:B------:R-:W-:Y:S08]  /*d6a0*/  HMMA.16816.F32.BF16 R40, R32, R42, RZ ;  /* 0x0000002a2028723c */ /* 0x000ff000000418ff */
[C---:B------:R-:W-:Y:S08]  /*d6b0*/  HMMA.16816.F32.BF16 R8, R72.reuse, R68, R8 ;  /* 0x000000444808723c */ /* 0x040ff00000041808 */
[C---:B------:R-:W-:Y:S08]  /*d6c0*/  HMMA.16816.F32.BF16 R4, R72.reuse, R70, R4 ;  /* 0x000000464804723c */ /* 0x040ff00000041804 */
[C---:B------:R-:W-:Y:S08]  /*d6d0*/  HMMA.16816.F32.BF16 R52, R72.reuse, R64, R52 ;  /* 0x000000404834723c */ /* 0x040ff00000041834 */
[----:B------:R-:W-:Y:S01]  /*d6e0*/  HMMA.16816.F32.BF16 R48, R72, R66, R48 ;  /* 0x000000424830723c */ /* 0x000fe20000041830 */
[----:B--2---:R-:W-:-:S04]  /*d6f0*/  LEA R19, P0, R12, R14, 0x6 ;  /* 0x0000000e0c137211 */ /* 0x004fc800078030ff */
[----:B------:R-:W-:Y:S01]  /*d700*/  LEA.HI.X R17, R12, R245, R3, 0x6, P0 ;  /* 0x000000f50c117211 */ /* 0x000fe200000f3403 */
[----:B------:R-:W-:Y:S01]  /*d710*/  IMAD R3, R2, -0x40, R62 ;  /* 0xffffffc002037824 */ /* 0x000fe200078e023e */
[----:B------:R-:W1:Y:S01]  /*d720*/  LDSM.16.M88.4 R12, [R200+0x1800] ;  /* 0x00180000c80c783b */ /* 0x000e620000000200 */
[----:B------:R-:W-:-:S03]  /*d730*/  LEA R18, P0, R19, c[0x0][0x1f8], 0x1 ;  /* 0x00007e0013127a11 */ /* 0x000fc600078008ff */
[----:B-----5:R-:W2:Y:S01]  /*d740*/  LDSM.16.M88.4 R60, [R189] ;  /* 0x00000000bd3c783b */ /* 0x020ea20000000200 */
[----:B------:R-:W-:Y:S01]  /*d750*/  LEA.HI.X R19, R19, c[0x0][0x1fc], R17, 0x1, P0 ;  /* 0x00007f0013137a11 */ /* 0x000fe200000f0c11 */
[----:B------:R-:W-:Y:S01]  /*d760*/  IMAD.IADD R17, R3, 0x1, -R226 ;  /* 0x0000000103117824 */ /* 0x000fe200078e0ae2 */
[----:B------:R-:W-:-:S04]  /*d770*/  LEA R20, P0, R21, R18, 0x6 ;  /* 0x0000001215147211 */ /* 0x000fc800078030ff */
[C---:B------:R-:W-:Y:S02]  /*d780*/  ISETP.LT.OR P4, PT, R17.reuse, 0x1, P3 ;  /* 0x000000011100780c */ /* 0x040fe40001f81670 */
[----:B------:R-:W-:Y:S02]  /*d790*/  ISETP.LT.OR P2, PT, R17, 0x1, !P1 ;  /* 0x000000011100780c */ /* 0x000fe40004f41670 */
[----:B------:R-:W-:Y:S02]  /*d7a0*/  LEA.HI.X R21, R21, R19, R22, 0x6, P0 ;  /* 0x0000001315157211 */ /* 0x000fe400000f3416 */
[----:B------:R-:W-:Y:S02]  /*d7b0*/  LOP3.LUT P0, RZ, R16, 0x4, RZ, 0xc0, !PT ;  /* 0x0000000410ff7812 */ /* 0x000fe4000780c0ff */
[C---:B------:R-:W-:Y:S02]  /*d7c0*/  ISETP.LT.OR P3, PT, R17.reuse, 0x21, P3 ;  /* 0x000000211100780c */ /* 0x040fe40001f61670 */
[----:B------:R-:W-:-:S03]  /*d7d0*/  ISETP.LT.OR P1, PT, R17, 0x21, !P1 ;  /* 0x000000211100780c */ /* 0x000fc60004f21670 */
[----:B------:R-:W-:Y:S01]  /*d7e0*/  @!PT LDS RZ, [RZ] ;  /* 0x00000000fffff984 */ /* 0x000fe20000000800 */
[----:B------:R-:W-:Y:S01]  /*d7f0*/  @!PT LDS RZ, [RZ] ;  /* 0x00000000fffff984 */ /* 0x000fe20000000800 */
[----:B------:R-:W-:Y:S01]  /*d800*/  @!PT LDS RZ, [RZ] ;  /* 0x00000000fffff984 */ /* 0x000fe20000000800 */
[----:B------:R3:W-:Y:S04]  /*d810*/  LDGSTS.E.BYPASS.LTC128B.128 [R217+0x100], [R18.64], !P4 ;  /* 0x0010000012d97fae */ /* 0x0007e8000e101d46 */
[----:B------:R3:W-:Y:S01]  /*d820*/  LDGSTS.E.BYPASS.LTC128B.128 [R217+0x2100], [R18.64+0x80], !P2 ;  /* 0x0210008012d97fae */ /* 0x0007e2000d101d46 */
[C---:B------:R-:W-:Y:S02]  /*d830*/  ISETP.LT.OR P2, PT, R17.reuse, 0x1, !P0 ;  /* 0x000000011100780c */ /* 0x040fe40004741670 */
[----:B------:R-:W-:Y:S01]  /*d840*/  ISETP.LT.OR P0, PT, R17, 0x21, !P0 ;  /* 0x000000211100780c */ /* 0x000fe20004701670 */
[C---:B-1----:R-:W-:Y:S10]  /*d850*/  HMMA.16816.F32.BF16 R36, R32.reuse, R12, RZ ;  /* 0x0000000c2024723c */ /* 0x042ff400000418ff */
[----:B------:R3:W-:Y:S04]  /*d860*/  LDGSTS.E.BYPASS.LTC128B.128 [R217+0x4100], [R18.64+0x100], !P2 ;  /* 0x0410010012d97fae */ /* 0x0007e8000d101d46 */
[----:B------:R1:W-:Y:S01]  /*d870*/  LDGSTS.E.BYPASS.LTC128B.128 [R217+0x1100], [R20.64], !P3 ;  /* 0x0110000014d97fae */ /* 0x0003e2000d901d46 */
[----:B------:R-:W-:Y:S03]  /*d880*/  HMMA.16816.F32.BF16 R32, R32, R14, RZ ;  /* 0x0000000e2020723c */ /* 0x000fe600000418ff */
[----:B------:R1:W-:Y:S04]  /*d890*/  LDGSTS.E.BYPASS.LTC128B.128 [R217+0x3100], [R20.64+0x80], !P1 ;  /* 0x0310008014d97fae */ /* 0x0003e8000c901d46 */
[----:B------:R1:W-:Y:S01]  /*d8a0*/  LDGSTS.E.BYPASS.LTC128B.128 [R217+0x5100], [R20.64+0x100], !P0 ;  /* 0x0510010014d97fae */ /* 0x0003e2000c101d46 */
[----:B------:R-:W-:Y:S01]  /*d8b0*/  ISETP.GT.AND P0, PT, R2, R249, PT ;  /* 0x000000f90200720c */ /* 0x000fe20003f04270 */
[C---:B--2---:R-:W-:Y:S02]  /*d8c0*/  HMMA.16816.F32.BF16 R44, R72.reuse, R60, R44 ;  /* 0x0000003c482c723c */ /* 0x044fe4000004182c */
[----:B------:R-:W-:Y:S04]  /*d8d0*/  LDSM.16.M88.4 R28, [R197] ;  /* 0x00000000c51c783b */ /* 0x000fe80000000200 */
[----:B------:R-:W2:Y:S02]  /*d8e0*/  LDSM.16.M88.4 R24, [R196] ;  /* 0x00000000c418783b */ /* 0x000ea40000000200 */
[C---:B------:R-:W-:Y:S02]  /*d8f0*/  HMMA.16816.F32.BF16 R40, R72.reuse, R62, R40 ;  /* 0x0000003e4828723c */ /* 0x040fe40000041828 */
[----:B------:R-:W-:Y:S04]  /*d900*/  LDSM.16.M88.4 R12, [R196+0x1800] ;  /* 0x00180000c40c783b */ /* 0x000fe80000000200 */
[----:B---3--:R-:W3:Y:S02]  /*d910*/  LDSM.16.M88.4 R16, [R196+0x1000] ;  /* 0x00100000c410783b */ /* 0x008ee40000000200 */
[C---:B------:R-:W-:Y:S02]  /*d920*/  HMMA.16816.F32.BF16 R36, R72.reuse, R56, R36 ;  /* 0x000000384824723c */ /* 0x040fe40000041824 */
[----:B------:R-:W-:Y:S04]  /*d930*/  LDSM.16.M88.4 R68, [R195] ;  /* 0x00000000c344783b */ /* 0x000fe80000000200 */
[----:B------:R-:W-:Y:S02]  /*d940*/  LDSM.16.M88.4 R64, [R187] ;  /* 0x00000000bb40783b */ /* 0x000fe40000000200 */
[----:B------:R-:W-:Y:S02]  /*d950*/  HMMA.16816.F32.BF16 R72, R72, R58, R32 ;  /* 0x0000003a4848723c */ /* 0x000fe40000041820 */
[----:B-1----:R-:W1:Y:S04]  /*d960*/  LDSM.16.M88.4 R20, [R196+0x800] ;  /* 0x00080000c414783b */ /* 0x002e680000000200 */
[----:B------:R-:W4:Y:S04]  /*d970*/  LDSM.16.M88.4 R60, [R187+0x800] ;  /* 0x00080000bb3c783b */ /* 0x000f280000000200 */
[----:B------:R-:W4:Y:S04]  /*d980*/  LDSM.16.M88.4 R56, [R187+0x1000] ;  /* 0x00100000bb38783b */ /* 0x000f280000000200 */
[----:B------:R-:W4:Y:S04]  /*d990*/  LDSM.16.M88.4 R32, [R187+0x1800] ;  /* 0x00180000bb20783b */ /* 0x000f280000000200 */
[----:B------:R-:W0:Y:S01]  /*d9a0*/  LDGDEPBAR ;  /* 0x00000000000079af */ /* 0x000e220000000000 */
[C---:B--2---:R-:W-:Y:S08]  /*d9b0*/  HMMA.16816.F32.BF16 R8, R28.reuse, R24, R8 ;  /* 0x000000181c08723c */ /* 0x044ff00000041808 */
[C---:B------:R-:W-:Y:S01]  /*d9c0*/  HMMA.16816.F32.BF16 R4, R28.reuse, R26, R4 ;  /* 0x0000001a1c04723c */ /* 0x040fe20000041804 */
[----:B------:R-:W-:Y:S07]  /*d9d0*/  LDSM.16.M88.4 R24, [R200+0x2000] ;  /* 0x00200000c818783b */ /* 0x000fee0000000200 */
[C---:B---3--:R-:W-:Y:S08]  /*d9e0*/  HMMA.16816.F32.BF16 R44, R28.reuse, R16, R44 ;  /* 0x000000101c2c723c */ /* 0x048ff0000004182c */
[C---:B-1----:R-:W-:Y:S08]  /*d9f0*/  HMMA.16816.F32.BF16 R52, R28.reuse, R20, R52 ;  /* 0x000000141c34723c */ /* 0x042ff00000041834 */
[C---:B------:R-:W-:Y:S01]  /*da00*/  HMMA.16816.F32.BF16 R48, R28.reuse, R22, R48 ;  /* 0x000000161c30723c */ /* 0x040fe20000041830 */
[----:B------:R-:W-:Y:S07]  /*da10*/  LDSM.16.M88.4 R20, [R200+0x2800] ;  /* 0x00280000c814783b */ /* 0x000fee0000000200 */
[C---:B------:R-:W-:Y:S01]  /*da20*/  HMMA.16816.F32.BF16 R40, R28.reuse, R18, R40 ;  /* 0x000000121c28723c */ /* 0x040fe20000041828 */
[----:B------:R-:W-:Y:S07]  /*da30*/  LDSM.16.M88.4 R16, [R200+0x3000] ;  /* 0x00300000c810783b */ /* 0x000fee0000000200 */
[C---:B------:R-:W-:Y:S08]  /*da40*/  HMMA.16816.F32.BF16 R36, R28.reuse, R12, R36 ;  /* 0x0000000c1c24723c */ /* 0x040ff00000041824 */
[----:B------:R-:W-:Y:S01]  /*da50*/  HMMA.16816.F32.BF16 R72, R28, R14, R72 ;  /* 0x0000000e1c48723c */ /* 0x000fe20000041848 */
[----:B------:R-:W1:Y:S04]  /*da60*/  LDSM.16.M88.4 R28, [R201+0x4000] ;  /* 0x00400000c91c783b */ /* 0x000e680000000200 */
[----:B------:R-:W2:Y:S03]  /*da70*/  LDSM.16.M88.4 R12, [R200+0x3800] ;  /* 0x00380000c80c783b */ /* 0x000ea60000000200 */
[C---:B------:R-:W-:Y:S08]  /*da80*/  HMMA.16816.F32.BF16 R8, R68.reuse, R64, R8 ;  /* 0x000000404408723c */ /* 0x040ff00000041808 */
[C---:B------:R-:W-:Y:S01]  /*da90*/  HMMA.16816.F32.BF16 R4, R68.reuse, R66, R4 ;  /* 0x000000424404723c */ /* 0x040fe20000041804 */
[----:B------:R-:W-:Y:S07]  /*daa0*/  LDSM.16.M88.4 R64, [R186] ;  /* 0x00000000ba40783b */ /* 0x000fee0000000200 */
[C---:B----4-:R-:W-:Y:S08]  /*dab0*/  HMMA.16816.F32.BF16 R52, R68.reuse, R60, R52 ;  /* 0x0000003c4434723c */ /* 0x050ff00000041834 */
[C---:B------:R-:W-:Y:S01]  /*dac0*/  HMMA.16816.F32.BF16 R48, R68.reuse, R62, R48 ;  /* 0x0000003e4430723c */ /* 0x040fe20000041830 */
[----:B------:R-:W-:Y:S07]  /*dad0*/  LDSM.16.M88.4 R60, [R185] ;  /* 0x00000000b93c783b */ /* 0x000fee0000000200 */
[C---:B------:R-:W-:Y:S08]  /*dae0*/  HMMA.16816.F32.BF16 R44, R68.reuse, R56, R44 ;  /* 0x00000038442c723c */ /* 0x040ff0000004182c */
[C---:B------:R-:W-:Y:S01]  /*daf0*/  HMMA.16816.F32.BF16 R40, R68.reuse, R58, R40 ;  /* 0x0000003a4428723c */ /* 0x040fe20000041828 */
[----:B------:R-:W-:Y:S07]  /*db00*/  LDSM.16.M88.4 R56, [R184] ;  /* 0x00000000b838783b */ /* 0x000fee0000000200 */
[C---:B------:R-:W-:Y:S08]  /*db10*/  HMMA.16816.F32.BF16 R36, R68.reuse, R32, R36 ;  /* 0x000000204424723c */ /* 0x040ff00000041824 */
[----:B------:R-:W-:Y:S01]  /*db20*/  HMMA.16816.F32.BF16 R72, R68, R34, R72 ;  /* 0x000000224448723c */ /* 0x000fe20000041848 */
[----:B------:R-:W3:Y:S04]  /*db30*/  LDSM.16.M88.4 R68, [R199+0x4000] ;  /* 0x00400000c744783b */ /* 0x000ee80000000200 */
[----:B------:R-:W4:Y:S03]  /*db40*/  LDSM.16.M88.4 R32, [R183] ;  /* 0x00000000b720783b */ /* 0x000f260000000200 */
        /* <DEDUP_REMOVED lines=11> */
[----:B------:R-:W1:Y:S04]  /*dc00*/  LDSM.16.M88.4 R28, [R197+0x4000] ;  /* 0x00400000c51c783b */ /* 0x000e680000000200 */
[----:B------:R-:W2:Y:S03]  /*dc10*/  LDSM.16.M88.4 R12, [R196+0x3800] ;  /* 0x00380000c40c783b */ /* 0x000ea60000000200 */
[C---:B---3--:R-:W-:Y:S08]  /*dc20*/  HMMA.16816.F32.BF16 R8, R68.reuse, R64, R8 ;  /* 0x000000404408723c */ /* 0x048ff00000041808 */
        /* <DEDUP_REMOVED lines=10> */
[----:B------:R-:W3:Y:S04]  /*dcd0*/  LDSM.16.M88.4 R68, [R195+0x4000] ;  /* 0x00400000c344783b */ /* 0x000ee80000000200 */
[----:B------:R-:W4:Y:S03]  /*dce0*/  LDSM.16.M88.4 R32, [R187+0x3800] ;  /* 0x00380000bb20783b */ /* 0x000f260000000200 */
        /* <DEDUP_REMOVED lines=22> */
[C---:B----4-:R-:W-:Y:S08]  /*de50*/  HMMA.16816.F32.BF16 R36, R68.reuse, R32, R36 ;  /* 0x000000204424723c */ /* 0x050ff00000041824 */
        /* <DEDUP_REMOVED lines=28> */
[----:B------:R-:W4:Y:S01]  /*e020*/  LDSM.16.M88.4 R32, [R187+0x5800] ;  /* 0x00580000bb20783b */ /* 0x000f220000000200 */
[----:B------:R-:W-:-:S04]  /*e030*/  DEPBAR.LE SB0, 0x0 ;  /* 0x000080000000791a */ /* 0x000fc80000000000 */
[C---:B-1----:R-:W-:Y:S08]  /*e040*/  HMMA.16816.F32.BF16 R8, R28.reuse, R24, R8 ;  /* 0x000000181c08723c */ /* 0x042ff00000041808 */
[C---:B------:R-:W-:Y:S08]  /*e050*/  HMMA.16816.F32.BF16 R4, R28.reuse, R26, R4 ;  /* 0x0000001a1c04723c */ /* 0x040ff00000041804 */
[C---:B------:R-:W-:Y:S08]  /*e060*/  HMMA.16816.F32.BF16 R52, R28.reuse, R20, R52 ;  /* 0x000000141c34723c */ /* 0x040ff00000041834 */
[C---:B------:R-:W-:Y:S08]  /*e070*/  HMMA.16816.F32.BF16 R48, R28.reuse, R22, R48 ;  /* 0x000000161c30723c */ /* 0x040ff00000041830 */
[C---:B------:R-:W-:Y:S08]  /*e080*/  HMMA.16816.F32.BF16 R44, R28.reuse, R16, R44 ;  /* 0x000000101c2c723c */ /* 0x040ff0000004182c */
[C---:B------:R-:W-:Y:S08]  /*e090*/  HMMA.16816.F32.BF16 R40, R28.reuse, R18, R40 ;  /* 0x000000121c28723c */ /* 0x040ff00000041828 */
[C---:B--2---:R-:W-:Y:S08]  /*e0a0*/  HMMA.16816.F32.BF16 R36, R28.reuse, R12, R36 ;  /* 0x0000000c1c24723c */ /* 0x044ff00000041824 */
[----:B------:R-:W-:Y:S08]  /*e0b0*/  HMMA.16816.F32.BF16 R72, R28, R14, R72 ;  /* 0x0000000e1c48723c */ /* 0x000ff00000041848 */
[C---:B---3--:R-:W-:Y:S08]  /*e0c0*/  HMMA.16816.F32.BF16 R8, R68.reuse, R64, R8 ;  /* 0x000000404408723c */ /* 0x048ff00000041808 */
[C---:B------:R-:W-:Y:S08]  /*e0d0*/  HMMA.16816.F32.BF16 R4, R68.reuse, R66, R4 ;  /* 0x000000424404723c */ /* 0x040ff00000041804 */
[C---:B------:R-:W-:Y:S08]  /*e0e0*/  HMMA.16816.F32.BF16 R52, R68.reuse, R60, R52 ;  /* 0x0000003c4434723c */ /* 0x040ff00000041834 */
[C---:B------:R-:W-:Y:S08]  /*e0f0*/  HMMA.16816.F32.BF16 R48, R68.reuse, R62, R48 ;  /* 0x0000003e4430723c */ /* 0x040ff00000041830 */
[C---:B------:R-:W-:Y:S08]  /*e100*/  HMMA.16816.F32.BF16 R44, R68.reuse, R56, R44 ;  /* 0x00000038442c723c */ /* 0x040ff0000004182c */
[C---:B------:R-:W-:Y:S08]  /*e110*/  HMMA.16816.F32.BF16 R40, R68.reuse, R58, R40 ;  /* 0x0000003a4428723c */ /* 0x040ff00000041828 */
[C---:B----4-:R-:W-:Y:S08]  /*e120*/  HMMA.16816.F32.BF16 R36, R68.reuse, R32, R36 ;  /* 0x000000204424723c */ /* 0x050ff00000041824 */
[----:B------:R-:W-:Y:S01]  /*e130*/  HMMA.16816.F32.BF16 R72, R68, R34, R72 ;  /* 0x000000224448723c */ /* 0x000fe20000041848 */
[----:B------:R-:W-:Y:S06]  /*e140*/  BAR.SYNC.DEFER_BLOCKING 0x0 ;  /* 0x0000000000007b1d */ /* 0x000fec0000010000 */
[----:B------:R-:W-:Y:S01]  /*e150*/  @!UPT UIADD3 URZ, URZ, URZ, URZ ;  /* 0x0000003f3f3ff290 */ /* 0x000fe2000fffe03f */
[----:B------:R-:W-:Y:S11]  /*e160*/  @!P0 BRA `(.L_x_2705) ;  /* 0x0000018000008947 */ /* 0x000ff60003800000 */
[----:B------:R-:W-:Y:S01]  /*e170*/  IADD3 R2, R0, -0x2, RZ ;  /* 0xfffffffe00027810 */ /* 0x000fe20007ffe0ff */
[----:B------:R-:W-:Y:S01]  /*e180*/  IMAD.MOV.U32 R12, RZ, RZ, c[0x0][0x1e4] ;  /* 0x00007900ff0c7624 */ /* 0x000fe200078e00ff */
[----:B------:R-:W-:-:S02]  /*e190*/  LOP3.LUT P4, RZ, R243, 0x2, RZ, 0xc0, !PT ;  /* 0x00000002f3ff7812 */ /* 0x000fc4000788c0ff */
        /* <DEDUP_REMOVED lines=21> */
.L_x_2705:
[----:B------:R-:W-:Y:S05]  /*e2f0*/  BSYNC B0 ;  /* 0x0000000000007941 */ /* 0x000fea0003800000 */
.L_x_2704:
[----:B-1----:R-:W-:Y:S01]  /*e300*/  SHF.R.S32.HI R18, RZ, 0x1f, R219 ;  /* 0x0000001fff127819 */ /* 0x002fe200000114db */
[----:B------:R-:W-:Y:S01]  /*e310*/  LDSM.16.MT88.4 R124, [R194] ;  /* 0x00000000c27c783b */ /* 0x000fe20000004200 */
[----:B------:R-:W-:-:S02]  /*e320*/  IADD3 R0, R0, -0x2, RZ ;  /* 0xfffffffe00007810 */ /* 0x000fc40007ffe0ff */
[----:B------:R-:W-:Y:S01]  /*e330*/  LEA.HI R18, R18, R219, RZ, 0x2 ;  /* 0x000000db12127211 */ /* 0x000fe200078f10ff */
[----:B------:R-:W-:Y:S03]  /*e340*/  LDSM.16.MT88.4 R56, [R191] ;  /* 0x00000000bf38783b */ /* 0x000fe60000004200 */
[----:B------:R-:W-:Y:S01]  /*e350*/  LOP3.LUT R18, R18, 0x7ffffffc, RZ, 0xc0, !PT ;  /* 0x7ffffffc12127812 */ /* 0x000fe200078ec0ff */
[----:B------:R-:W-:Y:S04]  /*e360*/  LDSM.16.MT88.4 R64, [R194+0x2000] ;  /* 0x00200000c240783b */ /* 0x000fe80000004200 */
[----:B------:R-:W-:Y:S01]  /*e370*/  IMAD.IADD R18, R219, 0x1, -R18 ;  /* 0x00000001db127824 */ /* 0x000fe200078e0a12 */
[----:B------:R-:W-:Y:S03]  /*e380*/  LDSM.16.MT88.4 R80, [R192+0x2000] ;  /* 0x00200000c050783b */ /* 0x000fe60000004200 */
[----:B------:R-:W-:Y:S01]  /*e390*/  IMAD.SHL.U32 R18, R18, 0x2, RZ ;  /* 0x0000000212127824 */ /* 0x000fe200078e00ff */
[----:B------:R-:W-:Y:S03]  /*e3a0*/  LDSM.16.MT88.4 R88, [R191+0x2000] ;  /* 0x00200000bf58783b */ /* 0x000fe60000004200 */
[----:B------:R-:W-:Y:S01]  /*e3b0*/  IMAD.IADD R18, R3, 0x1, -R18 ;  /* 0x0000000103127824 */ /* 0x000fe200078e0a12 */
[----:B------:R-:W-:Y:S04]  /*e3c0*/  LDSM.16.MT88.4 R96, [R194+0x4000] ;  /* 0x00400000c260783b */ /* 0x000fe80000004200 */
[C---:B------:R-:W-:Y:S01]  /*e3d0*/  ISETP.GT.AND P3, PT, R18.reuse, RZ, PT ;  /* 0x000000ff1200720c */ /* 0x040fe20003f64270 */
[----:B------:R-:W-:Y:S01]  /*e3e0*/  LDSM.16.MT88.4 R100, [R193+0x4000] ;  /* 0x00400000c164783b */ /* 0x000fe20000004200 */
[----:B------:R-:W-:-:S02]  /*e3f0*/  ISETP.GT.AND P2, PT, R18, 0x1, PT ;  /* 0x000000011200780c */ /* 0x000fc40003f44270 */
[----:B------:R-:W-:Y:S01]  /*e400*/  ISETP.GT.AND P1, PT, R18, 0x8, PT ;  /* 0x000000081200780c */ /* 0x000fe20003f24270 */
[----:B------:R-:W-:Y:S01]  /*e410*/  LDSM.16.MT88.4 R108, [R192+0x4000] ;  /* 0x00400000c06c783b */ /* 0x000fe20000004200 */
[----:B------:R-:W-:Y:S02]  /*e420*/  FSEL R3, R8, -INF , P3 ;  /* 0xff80000008037808 */ /* 0x000fe40001800000 */
[----:B------:R-:W-:Y:S01]  /*e430*/  FSEL R15, R9, -INF , P2 ;  /* 0xff800000090f7808 */ /* 0x000fe20001000000 */
[----:B------:R-:W0:Y:S01]  /*e440*/  LDGDEPBAR ;  /* 0x00000000000079af */ /* 0x000e220000000000 */
[----:B------:R-:W-:Y:S02]  /*e450*/  ISETP.GT.AND P0, PT, R18, 0x9, PT ;  /* 0x000000091200780c */ /* 0x000fe40003f04270 */
[----:B------:R-:W-:Y:S02]  /*e460*/  FSEL R17, R4, -INF , P1 ;  /* 0xff80000004117808 */ /* 0x000fe40000800000 */
[----:B------:R-:W-:-:S02]  /*e470*/  FMNMX.FTZ R8, R3, R15, !PT ;  /* 0x0000000f03087209 */ /* 0x000fc40007810000 */
[----:B------:R-:W-:Y:S02]  /*e480*/  FSEL R6, R6, -INF , P1 ;  /* 0xff80000006067808 */ /* 0x000fe40000800000 */
[----:B------:R-:W-:Y:S02]  /*e490*/  FSEL R16, R5, -INF , P0 ;  /* 0xff80000005107808 */ /* 0x000fe40000000000 */
[C---:B------:R-:W-:Y:S02]  /*e4a0*/  ISETP.GT.AND P1, PT, R18.reuse, 0x10, PT ;  /* 0x000000101200780c */ /* 0x040fe40003f24270 */
[----:B------:R-:W-:Y:S02]  /*e4b0*/  FMNMX.FTZ R8, R17, R8, !PT ;  /* 0x0000000811087209 */ /* 0x000fe40007810000 */
[----:B------:R-:W-:Y:S02]  /*e4c0*/  FSEL R7, R7, -INF , P0 ;  /* 0xff80000007077808 */ /* 0x000fe40000000000 */
[----:B------:R-:W-:-:S02]  /*e4d0*/  ISETP.GT.AND P0, PT, R18, 0x11, PT ;  /* 0x000000111200780c */ /* 0x000fc40003f04270 */
[----:B------:R-:W-:Y:S02]  /*e4e0*/  FSEL R5, R52, -INF , P1 ;  /* 0xff80000034057808 */ /* 0x000fe40000800000 */
[----:B------:R-:W-:Y:S02]  /*e4f0*/  FMNMX.FTZ R8, R16, R8, !PT ;  /* 0x0000000810087209 */ /* 0x000fe40007810000 */
[----:B------:R-:W-:Y:S02]  /*e500*/  FSEL R2, R11, -INF , P2 ;  /* 0xff8000000b027808 */ /* 0x000fe40001000000 */
[----:B------:R-:W-:Y:S02]  /*e510*/  FSEL R14, R10, -INF , P3 ;  /* 0xff8000000a0e7808 */ /* 0x000fe40001800000 */
[----:B------:R-:W-:Y:S02]  /*e520*/  ISETP.GT.AND P2, PT, R18, 0x18, PT ;  /* 0x000000181200780c */ /* 0x000fe40003f44270 */
        /* <DEDUP_REMOVED lines=9> */
[----:B------:R-:W-:Y:S02]  /*e5c0*/  ISETP.GT.AND P0, PT, R18, 0x20, PT ;  /* 0x000000201200780c */ /* 0x000fe40003f04270 */
        /* <DEDUP_REMOVED lines=11> */
[----:B------:R-:W-:Y:S02]  /*e680*/  FSEL R9, R50, -INF , P2 ;  /* 0xff80000032097808 */ /* 0x000fe40001000000 */
[----:B------:R-:W-:Y:S01]  /*e690*/  ISETP.GT.AND P4, PT, R18, 0x29, PT ;  /* 0x000000291200780c */ /* 0x000fe20003f84270 */
[----:B------:R-:W-:Y:S01]  /*e6a0*/  LDSM.16.MT88.4 R48, [R192] ;  /* 0x00000000c030783b */ /* 0x000fe20000004200 */
[----:B------:R-:W-:Y:S02]  /*e6b0*/  FSEL R156, R40, -INF , P5 ;  /* 0xff800000289c7808 */ /* 0x000fe40002800000 */
[----:B------:R-:W-:-:S02]  /*e6c0*/  FMNMX.FTZ R19, R154, R19, !PT ;  /* 0x000000139a137209 */ /* 0x000fc40007810000 */
[----:B------:R-:W-:Y:S02]  /*e6d0*/  FMNMX.FTZ R20, R10, R20, !PT ;  /* 0x000000140a147209 */ /* 0x000fe40007810000 */
[----:B------:R-:W-:Y:S02]  /*e6e0*/  ISETP.GT.AND P3, PT, R18, 0x30, PT ;  /* 0x000000301200780c */ /* 0x000fe40003f64270 */
[----:B------:R-:W-:Y:S02]  /*e6f0*/  FSEL R158, R41, -INF , P4 ;  /* 0xff800000299e7808 */ /* 0x000fe40002000000 */
[----:B------:R-:W-:Y:S02]  /*e700*/  FMNMX.FTZ R19, R156, R19, !PT ;  /* 0x000000139c137209 */ /* 0x000fe40007810000 */
[----:B------:R-:W-:Y:S02]  /*e710*/  FMNMX.FTZ R20, R9, R20, !PT ;  /* 0x0000001409147209 */ /* 0x000fe40007810000 */
[----:B------:R-:W-:-:S02]  /*e720*/  ISETP.GT.AND P2, PT, R18, 0x31, PT ;  /* 0x000000311200780c */ /* 0x000fc40003f44270 */
[----:B------:R-:W-:Y:S02]  /*e730*/  FSEL R27, R46, -INF , P0 ;  /* 0xff8000002e1b7808 */ /* 0x000fe40000000000 */
[----:B------:R-:W-:Y:S02]  /*e740*/  FSEL R165, R36, -INF , P3 ;  /* 0xff80000024a57808 */ /* 0x000fe40001800000 */
[----:B------:R-:W-:Y:S02]  /*e750*/  FMNMX.FTZ R19, R158, R19, !PT ;  /* 0x000000139e137209 */ /* 0x000fe40007810000 */
[----:B------:R-:W-:Y:S02]  /*e760*/  FMNMX.FTZ R20, R8, R20, !PT ;  /* 0x0000001408147209 */ /* 0x000fe40007810000 */
        /* <DEDUP_REMOVED lines=13> */
[----:B------:R-:W-:Y:S01]  /*e840*/  FMNMX.FTZ R20, R26, R20, !PT ;  /* 0x000000141a147209 */ /* 0x000fe20007810000 */
[----:B------:R-:W-:Y:S01]  /*e850*/  LDSM.16.MT88.4 R40, [R193] ;  /* 0x00000000c128783b */ /* 0x000fe20000004200 */
[----:B------:R-:W-:-:S02]  /*e860*/  FMNMX.FTZ R18, R160, R18, !PT ;  /* 0x00000012a0127209 */ /* 0x000fc40007810000 */
[----:B------:R-:W-:Y:S02]  /*e870*/  FSEL R157, R38, -INF , P3 ;  /* 0xff800000269d7808 */ /* 0x000fe40001800000 */
[----:B------:R-:W-:Y:S01]  /*e880*/  FMNMX.FTZ R20, R24, R20, !PT ;  /* 0x0000001418147209 */ /* 0x000fe20007810000 */
[----:B------:R-:W1:Y:S01]  /*e890*/  SHFL.BFLY PT, R19, R18, 0x2, 0x1f ;  /* 0x0c401f0012137f89 */ /* 0x000e6200000e0000 */
[----:B------:R-:W-:Y:S02]  /*e8a0*/  FSEL R155, R39, -INF , P2 ;  /* 0xff800000279b7808 */ /* 0x000fe40001000000 */
[----:B------:R-:W-:Y:S02]  /*e8b0*/  FMNMX.FTZ R20, R157, R20, !PT ;  /* 0x000000149d147209 */ /* 0x000fe40007810000 */
[----:B------:R-:W-:Y:S02]  /*e8c0*/  FSEL R152, R74, -INF , P1 ;  /* 0xff8000004a987808 */ /* 0x000fe40000800000 */
[----:B------:R-:W-:-:S02]  /*e8d0*/  FMNMX.FTZ R20, R155, R20, !PT ;  /* 0x000000149b147209 */ /* 0x000fc40007810000 */
        /* <DEDUP_REMOVED lines=9> */
[----:B-1----:R-:W-:-:S03]  /*e970*/  FMNMX.FTZ R137, R21, R137, !PT ;  /* 0x0000008915897209 */ /* 0x002fc60007810000 */
[----:B------:R-:W-:Y:S01]  /*e980*/  LDSM.16.MT88.4 R20, [R191+0x800] ;  /* 0x00080000bf14783b */ /* 0x000fe20000004200 */
[C---:B------:R-:W-:Y:S01]  /*e990*/  FSETP.NEU.FTZ.AND P0, PT, R137.reuse, -INF , PT ;  /* 0xff8000008900780b */ /* 0x040fe20003f1d000 */
[----:B------:R-:W-:-:S05]  /*e9a0*/  FMUL.FTZ R159, R137, c[0x0][0x2d0] ;  /* 0x0000b400899f7a20 */ /* 0x000fca0000410000 */
[----:B------:R-:W-:-:S05]  /*e9b0*/  FSEL R159, R159, RZ, P0 ;  /* 0x000000ff9f9f7208 */ /* 0x000fca0000000000 */
[--C-:B------:R-:W-:Y:S02]  /*e9c0*/  FFMA.FTZ R142, R3, c[0x0][0x2d0], -R159.reuse ;  /* 0x0000b400038e7a23 */ /* 0x100fe4000001089f */
[--C-:B------:R-:W-:Y:S02]  /*e9d0*/  FFMA.FTZ R35, R15, c[0x0][0x2d0], -R159.reuse ;  /* 0x0000b4000f237a23 */ /* 0x100fe4000001089f */
[--C-:B------:R-:W-:Y:S01]  /*e9e0*/  FFMA.FTZ R34, R17, c[0x0][0x2d0], -R159.reuse ;  /* 0x0000b40011227a23 */ /* 0x100fe2000001089f */
[----:B--2---:R-:W-:Y:S01]  /*e9f0*/  FMNMX.FTZ R3, R19, R18, !PT ;  /* 0x0000001213037209 */ /* 0x004fe20007810000 */
[--C-:B------:R-:W-:Y:S01]  /*ea00*/  FFMA.FTZ R28, R16, c[0x0][0x2d0], -R159.reuse ;  /* 0x0000b400101c7a23 */ /* 0x100fe2000001089f */
[----:B------:R-:W-:Y:S01]  /*ea10*/  MUFU.EX2 R142, R142 ;  /* 0x0000008e008e7308 */ /* 0x000fe20000000800 */
[--C-:B------:R-:W-:Y:S01]  /*ea20*/  FFMA.FTZ R145, R5, c[0x0][0x2d0], -R159.reuse ;  /* 0x0000b40005917a23 */ /* 0x100fe2000001089f */
[C---:B------:R-:W-:Y:S01]  /*ea30*/  FSETP.NEU.FTZ.AND P0, PT, R3.reuse, -INF , PT ;  /* 0xff8000000300780b */ /* 0x040fe20003f1d000 */
[----:B------:R-:W-:Y:S01]  /*ea40*/  FMUL.FTZ R150, R3, c[0x0][0x2d0] ;  /* 0x0000b40003967a20 */ /* 0x000fe20000410000 */
[----:B------:R-:W-:Y:S01]  /*ea50*/  LDSM.16.MT88.4 R16, [R194+0x800] ;  /* 0x00080000c210783b */ /* 0x000fe20000004200 */
[----:B------:R-:W-:-:S02]  /*ea60*/  FFMA.FTZ R33, R4, c[0x0][0x2d0], -R159 ;  /* 0x0000b40004217a23 */ /* 0x000fc4000001089f */
[--C-:B------:R-:W-:Y:S01]  /*ea70*/  FFMA.FTZ R144, R13, c[0x0][0x2d0], -R159.reuse ;  /* 0x0000b4000d907a23 */ /* 0x100fe2000001089f */
[----:B------:R-:W-:Y:S01]  /*ea80*/  FSEL R150, R150, RZ, P0 ;  /* 0x000000ff96967208 */ /* 0x000fe20000000000 */
[----:B------:R-:W1:Y:S01]  /*ea90*/  MUFU.EX2 R35, R35 ;  /* 0x0000002300237308 */ /* 0x000e620000000800 */
[--C-:B------:R-:W-:Y:S01]  /*eaa0*/  FFMA.FTZ R32, R12, c[0x0][0x2d0], -R159.reuse ;  /* 0x0000b4000c207a23 */ /* 0x100fe2000001089f */
[----:B------:R-:W-:Y:S01]  /*eab0*/  ISETP.GE.AND P0, PT, R0, R249, PT ;  /* 0x000000f90000720c */ /* 0x000fe20003f06270 */
        /* <DEDUP_REMOVED lines=8> */
[----:B------:R-:W2:Y:S01]  /*eb40*/  LDSM.16.MT88.4 R4, [R191+0x4000] ;  /* 0x00400000bf04783b */ /* 0x000ea20000004200 */
[--C-:B------:R-:W-:Y:S01]  /*eb50*/  FFMA.FTZ R147, R10, c[0x0][0x2d0], -R150.reuse ;  /* 0x0000b4000a937a23 */ /* 0x100fe20000010896 */
[----:B------:R-:W3:Y:S01]  /*eb60*/  MUFU.EX2 R28, R28 ;  /* 0x0000001c001c7308 */ /* 0x000ee20000000800 */
[--C-:B------:R-:W-:Y:S01]  /*eb70*/  FFMA.FTZ R148, R9, c[0x0][0x2d0], -R150.reuse ;  /* 0x0000b40009947a23 */ /* 0x100fe20000010896 */
[----:B-1----:R-:W-:Y:S01]  /*eb80*/  F2FP.BF16.PACK_AB R112, R35, R142 ;  /* 0x0000008e2370723e */ /* 0x002fe200000010ff */
[----:B------:R-:W-:Y:S02]  /*eb90*/  FFMA.FTZ R146, R8, c[0x0][0x2d0], -R150 ;  /* 0x0000b40008927a23 */ /* 0x000fe40000010896 */
[----:B------:R-:W1:Y:S01]  /*eba0*/  LDSM.16.MT88.4 R8, [R192+0x800] ;  /* 0x00080000c008783b */ /* 0x000e620000004200 */
[--C-:B------:R-:W-:Y:S02]  /*ebb0*/  FFMA.FTZ R154, R154, c[0x0][0x2d0], -R159.reuse ;  /* 0x0000b4009a9a7a23 */ /* 0x100fe4000001089f */
[----:B------:R-:W-:Y:S01]  /*ebc0*/  MUFU.EX2 R31, R31 ;  /* 0x0000001f001f7308 */ /* 0x000fe20000000800 */
[----:B------:R-:W-:-:S02]  /*ebd0*/  FFMA.FTZ R156, R156, c[0x0][0x2d0], -R159 ;  /* 0x0000b4009c9c7a23 */ /* 0x000fc4000001089f */
[--C-:B------:R-:W-:Y:S02]  /*ebe0*/  FFMA.FTZ R158, R158, c[0x0][0x2d0], -R159.reuse ;  /* 0x0000b4009e9e7a23 */ /* 0x100fe4000001089f */
[--C-:B------:R-:W-:Y:S02]  /*ebf0*/  FFMA.FTZ R163, R27, c[0x0][0x2d0], -R150.reuse ;  /* 0x0000b4001ba37a23 */ /* 0x100fe40000010896 */
[--C-:B------:R-:W-:Y:S01]  /*ec00*/  FFMA.FTZ R164, R25, c[0x0][0x2d0], -R150.reuse ;  /* 0x0000b40019a47a23 */ /* 0x100fe20000010896 */
[----:B------:R-:W4:Y:S01]  /*ec10*/  MUFU.EX2 R30, R30 ;  /* 0x0000001e001e7308 */ /* 0x000f220000000800 */
[----:B---3--:R-:W-:Y:S01]  /*ec20*/  F2FP.BF16.PACK_AB R114, R28, R34 ;  /* 0x000000221c72723e */ /* 0x008fe200000010ff */
[--C-:B------:R-:W-:Y:S02]  /*ec30*/  FFMA.FTZ R166, R26, c[0x0][0x2d0], -R150.reuse ;  /* 0x0000b4001aa67a23 */ /* 0x100fe40000010896 */
[----:B------:R-:W-:Y:S02]  /*ec40*/  FFMA.FTZ R167, R24, c[0x0][0x2d0], -R150 ;  /* 0x0000b40018a77a23 */ /* 0x000fe40000010896 */
[----:B------:R-:W-:Y:S01]  /*ec50*/  LDSM.16.MT88.4 R24, [R191+0x1000] ;  /* 0x00100000bf18783b */ /* 0x000fe20000004200 */
[--C-:B------:R-:W-:Y:S01]  /*ec60*/  FFMA.FTZ R165, R165, c[0x0][0x2d0], -R159.reuse ;  /* 0x0000b400a5a57a23 */ /* 0x100fe2000001089f */
[----:B------:R-:W-:Y:S01]  /*ec70*/  MUFU.EX2 R29, R29 ;  /* 0x0000001d001d7308 */ /* 0x000fe20000000800 */
[----:B------:R-:W-:-:S02]  /*ec80*/  FFMA.FTZ R162, R162, c[0x0][0x2d0], -R159 ;  /* 0x0000b400a2a27a23 */ /* 0x000fc4000001089f */
[--C-:B------:R-:W-:Y:S02]  /*ec90*/  FFMA.FTZ R161, R161, c[0x0][0x2d0], -R159.reuse ;  /* 0x0000b400a1a17a23 */ /* 0x100fe4000001089f */
[----:B------:R-:W-:Y:S02]  /*eca0*/  FFMA.FTZ R252, R160, c[0x0][0x2d0], -R159 ;  /* 0x0000b400a0fc7a23 */ /* 0x000fe4000001089f */
[--C-:B------:R-:W-:Y:S01]  /*ecb0*/  FFMA.FTZ R157, R157, c[0x0][0x2d0], -R150.reuse ;  /* 0x0000b4009d9d7a23 */ /* 0x100fe20000010896 */
[----:B------:R-:W3:Y:S01]  /*ecc0*/  MUFU.EX2 R2, R2 ;  /* 0x0000000200027308 */ /* 0x000ee20000000800 */
[----:B----4-:R-:W-:Y:S01]  /*ecd0*/  F2FP.BF16.PACK_AB R113, R30, R31 ;  /* 0x0000001f1e71723e */ /* 0x010fe200000010ff */
[--C-:B------:R-:W-:Y:S02]  /*ece0*/  FFMA.FTZ R155, R155, c[0x0][0x2d0], -R150.reuse ;  /* 0x0000b4009b9b7a23 */ /* 0x100fe40000010896 */
[--C-:B------:R-:W-:Y:S02]  /*ecf0*/  FFMA.FTZ R152, R152, c[0x0][0x2d0], -R150.reuse ;  /* 0x0000b40098987a23 */ /* 0x100fe40000010896 */
[----:B------:R-:W-:-:S02]  /*ed00*/  FFMA.FTZ R251, R151, c[0x0][0x2d0], -R150 ;  /* 0x0000b40097fb7a23 */ /* 0x000fc40000010896 */
[----:B------:R-:W-:Y:S01]  /*ed10*/  MUFU.EX2 R145, R145 ;  /* 0x0000009100917308 */ /* 0x000fe20000000800 */
[----:B------:R-:W-:Y:S02]  /*ed20*/  FADD.FTZ R35, R142, R35 ;  /* 0x000000238e237221 */ /* 0x000fe40000010000 */
[----:B------:R-:W-:Y:S02]  /*ed30*/  FADD.FTZ R30, R31, R30 ;  /* 0x0000001e1f1e7221 */ /* 0x000fe40000010000 */
[----:B------:R-:W-:Y:S01]  /*ed40*/  FADD.FTZ R34, R34, R35 ;  /* 0x0000002322227221 */ /* 0x000fe20000010000 */
[----:B---3--:R-:W-:Y:S02]  /*ed50*/  F2FP.BF16.PACK_AB R115, R2, R29 ;  /* 0x0000001d0273723e */ /* 0x008fe400000010ff */
[----:B------:R-:W3:Y:S01]  /*ed60*/  MUFU.EX2 R33, R33 ;  /* 0x0000002100217308 */ /* 0x000ee20000000800 */
[----:B------:R-:W-:Y:S02]  /*ed70*/  FADD.FTZ R29, R29, R30 ;  /* 0x0000001e1d1d7221 */ /* 0x000fe40000010000 */
[----:B------:R-:W-:-:S02]  /*ed80*/  FADD.FTZ R34, R28, R34 ;  /* 0x000000221c227221 */ /* 0x000fc40000010000 */
        /* <DEDUP_REMOVED lines=8> */
[----:B------:R-:W4:Y:S06]  /*ee10*/  MUFU.EX2 R147, R147 ;  /* 0x0000009300937308 */ /* 0x000f2c0000000800 */
        /* <DEDUP_REMOVED lines=36> */
[C---:B--2---:R-:W-:Y:S07]  /*f060*/  HMMA.16816.F32.BF16 R116, R112.reuse, R4, RZ ;  /* 0x000000047074723c */ /* 0x044fee00000418ff */
[----:B---3--:R-:W-:Y:S01]  /*f070*/  F2FP.BF16.PACK_AB R4, R33, R145 ;  /* 0x000000912104723e */ /* 0x008fe200000010ff */
[----:B------:R-:W-:Y:S01]  /*f080*/  HMMA.16816.F32.BF16 R112, R112, R6, RZ ;  /* 0x000000067070723c */ /* 0x000fe200000418ff */
[----:B----4-:R-:W-:Y:S01]  /*f090*/  F2FP.BF16.PACK_AB R5, R147, R149 ;  /* 0x000000959305723e */ /* 0x010fe200000010ff */
        /* <DEDUP_REMOVED lines=9> */
[----:B------:R-:W-:Y:S01]  /*f130*/  HMMA.16816.F32.BF16 R36, R4, R12, R36 ;  /* 0x0000000c0424723c */ /* 0x000fe20000041824 */
[----:B------:R-:W-:-:S07]  /*f140*/  FADD.FTZ R148, R146, R148 ;  /* 0x0000009492947221 */ /* 0x000fce0000010000 */
        /* <DEDUP_REMOVED lines=33> */
[----:B------:R-:W-:Y:S01]  /*f360*/  HMMA.16816.F32.BF16 R112, R4, R22, R112 ;  /* 0x000000160470723c */ /* 0x000fe20000041870 */
[----:B------:R-:W4:Y:S06]  /*f370*/  LDSM.16.MT88.4 R20, [R194+0x3000] ;  /* 0x00300000c214783b */ /* 0x000f2c0000004200 */
        /* <DEDUP_REMOVED lines=19> */
[----:B-1----:R-:W-:Y:S01]  /*f4b0*/  HMMA.16816.F32.BF16 R44, R4, R8, R44 ;  /* 0x00000008042c723c */ /* 0x002fe2000004182c */
[----:B------:R-:W-:Y:S02]  /*f4c0*/  FADD.FTZ R156, R161, R156 ;  /* 0x0000009ca19c7221 */ /* 0x000fe40000010000 */
[----:B------:R-:W-:-:S05]  /*f4d0*/  FADD.FTZ R166, R152, R166 ;  /* 0x000000a698a67221 */ /* 0x000fca0000010000 */
[C---:B------:R-:W-:Y:S01]  /*f4e0*/  HMMA.16816.F32.BF16 R48, R4.reuse, R10, R48 ;  /* 0x0000000a0430723c */ /* 0x040fe20000041830 */
[----:B------:R-:W1:Y:S07]  /*f4f0*/  LDSM.16.MT88.4 R8, [R192+0x3000] ;  /* 0x00300000c008783b */ /* 0x000e6e0000004200 */
[C---:B---3--:R-:W-:Y:S08]  /*f500*/  HMMA.16816.F32.BF16 R128, R4.reuse, R16, R128 ;  /* 0x000000100480723c */ /* 0x048ff00000041880 */
[C---:B------:R-:W-:Y:S01]  /*f510*/  HMMA.16816.F32.BF16 R124, R4.reuse, R18, R124 ;  /* 0x00000012047c723c */ /* 0x040fe2000004187c */
[----:B------:R-:W3:Y:S07]  /*f520*/  LDSM.16.MT88.4 R16, [R191+0x3000] ;  /* 0x00300000bf10783b */ /* 0x000eee0000004200 */
[C---:B----4-:R-:W-:Y:S08]  /*f530*/  HMMA.16816.F32.BF16 R60, R4.reuse, R20, R60 ;  /* 0x00000014043c723c */ /* 0x050ff0000004183c */
[C---:B--2---:R-:W-:Y:S08]  /*f540*/  HMMA.16816.F32.BF16 R68, R4.reuse, R12, R68 ;  /* 0x0000000c0444723c */ /* 0x044ff00000041844 */
[C---:B------:R-:W-:Y:S01]  /*f550*/  HMMA.16816.F32.BF16 R72, R4.reuse, R14, R72 ;  /* 0x0000000e0448723c */ /* 0x040fe20000041848 */
[----:B------:R-:W2:Y:S07]  /*f560*/  LDSM.16.MT88.4 R12, [R193+0x5000] ;  /* 0x00500000c10c783b */ /* 0x000eae0000004200 */
[C---:B-1----:R-:W-:Y:S08]  /*f570*/  HMMA.16816.F32.BF16 R76, R4.reuse, R8, R76 ;  /* 0x00000008044c723c */ /* 0x042ff0000004184c */
[C---:B------:R-:W-:Y:S01]  /*f580*/  HMMA.16816.F32.BF16 R80, R4.reuse, R10, R80 ;  /* 0x0000000a0450723c */ /* 0x040fe20000041850 */
[----:B------:R-:W1:Y:S07]  /*f590*/  LDSM.16.MT88.4 R8, [R192+0x5000] ;  /* 0x00500000c008783b */ /* 0x000e6e0000004200 */
        /* <DEDUP_REMOVED lines=13> */
[----:B------:R-:W5:Y:S07]  /*f670*/  LDSM.16.MT88.4 R24, [R194+0x1800] ;  /* 0x00180000c218783b */ /* 0x000f6e0000004200 */
[C---:B----4-:R-:W-:Y:S08]  /*f680*/  HMMA.16816.F32.BF16 R92, R4.reuse, R20, R92 ;  /* 0x00000014045c723c */ /* 0x050ff0000004185c */
[C---:B------:R-:W-:Y:S01]  /*f690*/  HMMA.16816.F32.BF16 R96, R4.reuse, R22, R96 ;  /* 0x000000160460723c */ /* 0x040fe20000041860 */
[----:B------:R-:W4:Y:S07]  /*f6a0*/  LDSM.16.MT88.4 R20, [R192+0x1800] ;  /* 0x00180000c014783b */ /* 0x000f2e0000004200 */
[C---:B---3--:R-:W-:Y:S08]  /*f6b0*/  HMMA.16816.F32.BF16 R116, R4.reuse, R16, R116 ;  /* 0x000000100474723c */ /* 0x048ff00000041874 */
[----:B------:R-:W-:Y:S01]  /*f6c0*/  HMMA.16816.F32.BF16 R112, R4, R18, R112 ;  /* 0x000000120470723c */ /* 0x000fe20000041870 */
[----:B------:R-:W3:Y:S06]  /*f6d0*/  LDSM.16.MT88.4 R16, [R194+0x3800] ;  /* 0x00380000c210783b */ /* 0x000eec0000004200 */
[----:B------:R-:W-:-:S02]  /*f6e0*/  F2FP.BF16.PACK_AB R4, R162, R165 ;  /* 0x000000a5a204723e */ /* 0x000fc400000010ff */
[C---:B------:R-:W-:Y:S01]  /*f6f0*/  F2FP.BF16.PACK_AB R6, R252.reuse, R161 ;  /* 0x000000a1fc06723e */ /* 0x040fe200000010ff */
[----:B------:R-:W-:Y:S01]  /*f700*/  FADD.FTZ R252, R252, R156 ;  /* 0x0000009cfcfc7221 */ /* 0x000fe20000010000 */
[----:B------:R-:W-:Y:S02]  /*f710*/  F2FP.BF16.PACK_AB R5, R155, R157 ;  /* 0x0000009d9b05723e */ /* 0x000fe400000010ff */
[C---:B------:R-:W-:Y:S01]  /*f720*/  F2FP.BF16.PACK_AB R7, R251.reuse, R152 ;  /* 0x00000098fb07723e */ /* 0x040fe200000010ff */
[----:B------:R-:W-:-:S06]  /*f730*/  FADD.FTZ R251, R251, R166 ;  /* 0x000000a6fbfb7221 */ /* 0x000fcc0000010000 */
[C---:B--2---:R-:W-:Y:S08]  /*f740*/  HMMA.16816.F32.BF16 R36, R4.reuse, R12, R36 ;  /* 0x0000000c0424723c */ /* 0x044ff00000041824 */
[C---:B------:R-:W-:Y:S01]  /*f750*/  HMMA.16816.F32.BF16 R40, R4.reuse, R14, R40 ;  /* 0x0000000e0428723c */ /* 0x040fe20000041828 */
[----:B------:R-:W2:Y:S07]  /*f760*/  LDSM.16.MT88.4 R12, [R193+0x3800] ;  /* 0x00380000c10c783b */ /* 0x000eae0000004200 */
[C---:B-1----:R-:W-:Y:S08]  /*f770*/  HMMA.16816.F32.BF16 R52, R4.reuse, R8, R52 ;  /* 0x000000080434723c */ /* 0x042ff00000041834 */
[C---:B------:R-:W-:Y:S01]  /*f780*/  HMMA.16816.F32.BF16 R56, R4.reuse, R10, R56 ;  /* 0x0000000a0438723c */ /* 0x040fe20000041838 */
[----:B------:R-:W1:Y:S07]  /*f790*/  LDSM.16.MT88.4 R8, [R194+0x5800] ;  /* 0x00580000c208783b */ /* 0x000e6e0000004200 */
[C---:B-----5:R-:W-:Y:S08]  /*f7a0*/  HMMA.16816.F32.BF16 R128, R4.reuse, R24, R128 ;  /* 0x000000180480723c */ /* 0x060ff00000041880 */
        /* <DEDUP_REMOVED lines=14> */
[C---:B-----5:R-:W-:Y:S08]  /*f890*/  HMMA.16816.F32.BF16 R76, R4.reuse, R24, R76 ;  /* 0x00000018044c723c */ /* 0x060ff0000004184c */
[C---:B------:R-:W-:Y:S08]  /*f8a0*/  HMMA.16816.F32.BF16 R80, R4.reuse, R26, R80 ;  /* 0x0000001a0450723c */ /* 0x040ff00000041850 */
[C---:B----4-:R-:W-:Y:S08]  /*f8b0*/  HMMA.16816.F32.BF16 R84, R4.reuse, R20, R84 ;  /* 0x000000140454723c */ /* 0x050ff00000041854 */
[C---:B------:R-:W-:Y:S08]  /*f8c0*/  HMMA.16816.F32.BF16 R88, R4.reuse, R22, R88 ;  /* 0x000000160458723c */ /* 0x040ff00000041858 */
[C---:B---3--:R-:W-:Y:S08]  /*f8d0*/  HMMA.16816.F32.BF16 R120, R4.reuse, R16, R120 ;  /* 0x000000100478723c */ /* 0x048ff00000041878 */
[C---:B------:R-:W-:Y:S08]  /*f8e0*/  HMMA.16816.F32.BF16 R100, R4.reuse, R18, R100 ;  /* 0x000000120464723c */ /* 0x040ff00000041864 */
[C---:B--2---:R-:W-:Y:S08]  /*f8f0*/  HMMA.16816.F32.BF16 R104, R4.reuse, R12, R104 ;  /* 0x0000000c0468723c */ /* 0x044ff00000041868 */
[C---:B------:R-:W-:Y:S08]  /*f900*/  HMMA.16816.F32.BF16 R108, R4.reuse, R14, R108 ;  /* 0x0000000e046c723c */ /* 0x040ff0000004186c */
[C---:B-1----:R-:W-:Y:S08]  /*f910*/  HMMA.16816.F32.BF16 R116, R4.reuse, R8, R116 ;  /* 0x000000080474723c */ /* 0x042ff00000041874 */
[----:B------:R-:W-:Y:S01]  /*f920*/  HMMA.16816.F32.BF16 R112, R4, R10, R112 ;  /* 0x0000000a0470723c */ /* 0x000fe20000041870 */
[----:B------:R-:W-:Y:S07]  /*f930*/  @!UPT UIADD3 URZ, URZ, URZ, URZ ;  /* 0x0000003f3f3ff290 */ /* 0x000fee000fffe03f */
[----:B------:R-:W-:Y:S11]  /*f940*/  @!P0 BRA `(.L_x_2706) ;  /* 0x00002a1000008947 */ /* 0x000ff60003800000 */
[----:B------:R-:W-:Y:S02]  /*f950*/  MOV R250, R0 ;  /* 0x0000000000fa7202 */ /* 0x000fe40000000f00 */
[----:B------:R-:W-:-:S02]  /*f960*/  MOV R0, R3 ;  /* 0x0000000300007202 */ /* 0x000fc40000000f00 */
[----:B------:R-:W-:Y:S02]  /*f970*/  MOV R2, R137 ;  /* 0x0000008900027202 */ /* 0x000fe40000000f00 */
.L_x_2707:
[----:B------:R-:W2:Y:S01]  /*f980*/  LDL.64 R156, [R1] ;  /* 0x00000000019c7983 */ /* 0x000ea20000100a00 */
[----:B------:R-:W-:Y:S04]  /*f990*/  DEPBAR.LE SB0, 0x0 ;  /* 0x000080000000791a */ /* 0x000fe80000000000 */
[----:B------:R-:W-:Y:S01]  /*f9a0*/  WARPSYNC 0xffffffff ;  /* 0xffffffff00007948 */ /* 0x000fe20003800000 */
[----:B------:R-:W-:Y:S01]  /*f9b0*/  BAR.SYNC.DEFER_BLOCKING 0x0 ;  /* 0x0000000000007b1d */ /* 0x000fe20000010000 */
[----:B------:R-:W-:Y:S01]  /*f9c0*/  SHF.R.S32.HI R3, RZ, 0x1f, R250 ;  /* 0x0000001fff037819 */ /* 0x000fe200000114fa */
[----:B------:R-:W-:Y:S01]  /*f9d0*/  IMAD.WIDE.U32 R28, R250, c[0x0][0x208], RZ ;  /* 0x00008200fa1c7a25 */ /* 0x000fe200078e00ff */
[----:B------:R-:W-:Y:S02]  /*f9e0*/  MOV R142, c[0x0][0x208] ;  /* 0x00008200008e7a02 */ /* 0x000fe40000000f00 */
[----:B------:R-:W-:Y:S01]  /*f9f0*/  MOV R21, c[0x0][0x20c] ;  /* 0x0000830000157a02 */ /* 0x000fe20000000f00 */
[----:B------:R-:W-:Y:S01]  /*fa00*/  IMAD R3, R3, c[0x0][0x208], RZ ;  /* 0x0000820003037a24 */ /* 0x000fe200078e02ff */
[----:B------:R-:W-:Y:S02]  /*fa10*/  SHF.L.U32 R167, R28, 0x6, RZ ;  /* 0x000000061ca77819 */ /* 0x000fe400000006ff */
[----:B------:R-:W-:Y:S01]  /*fa20*/  ISETP.GE.AND P6, PT, R212, c[0x0][0x1d4], PT ;  /* 0x00007500d4007a0c */ /* 0x000fe20003fc6270 */
[----:B------:R-:W-:Y:S05]  /*fa30*/  IMAD R3, R250, c[0x0][0x20c], R3 ;  /* 0x00008300fa037a24 */ /* 0x000fea00078e0203 */
[----:B------:R-:W-:Y:S04]  /*fa40*/  IADD3 R3, R29, R3, RZ ;  /* 0x000000031d037210 */ /* 0x000fe80007ffe0ff */
[----:B------:R-:W-:Y:S01]  /*fa50*/  SHF.L.U64.HI R28, R28, 0x6, R3 ;  /* 0x000000061c1c7819 */ /* 0x000fe20000010203 */
[----:B------:R-:W-:Y:S08]  /*fa60*/  LDSM.16.M88.4 R32, [R201] ;  /* 0x00000000c920783b */ /* 0x000ff00000000200 */
[----:B------:R-:W1:Y:S08]  /*fa70*/  LDSM.16.M88.4 R8, [R200] ;  /* 0x00000000c808783b */ /* 0x000e700000000200 */
[----:B------:R-:W3:Y:S08]  /*fa80*/  LDSM.16.M88.4 R16, [R200+0x800] ;  /* 0x00080000c810783b */ /* 0x000ef00000000200 */
[----:B------:R-:W4:Y:S08]  /*fa90*/  LDSM.16.M88.4 R24, [R200+0x1000] ;  /* 0x00100000c818783b */ /* 0x000f300000000200 */
[----:B------:R-:W5:Y:S08]  /*faa0*/  LDSM.16.M88.4 R144, [R200+0x1800] ;  /* 0x00180000c890783b */ /* 0x000f700000000200 */
[----:B------:R-:W-:Y:S01]  /*fab0*/  LDSM.16.M88.4 R148, [R199] ;  /* 0x00000000c794783b */ /* 0x000fe20000000200 */
[C---:B-1----:R-:W-:Y:S07]  /*fac0*/  HMMA.16816.F32.BF16 R4, R32.reuse, R8, RZ ;  /* 0x000000082004723c */ /* 0x042fee00000418ff */
[----:B------:R-:W1:Y:S01]  /*fad0*/  LDSM.16.M88.4 R152, [R198] ;  /* 0x00000000c698783b */ /* 0x000e620000000200 */
[C---:B------:R-:W-:Y:S07]  /*fae0*/  HMMA.16816.F32.BF16 R8, R32.reuse, R10, RZ ;  /* 0x0000000a2008723c */ /* 0x040fee00000418ff */
[----:B------:R-:W-:Y:S01]  /*faf0*/  LDSM.16.M88.4 R160, [R189] ;  /* 0x00000000bda0783b */ /* 0x000fe20000000200 */
[C---:B---3--:R-:W-:Y:S08]  /*fb00*/  HMMA.16816.F32.BF16 R12, R32.reuse, R16, RZ ;  /* 0x00000010200c723c */ /* 0x048ff000000418ff */
[C---:B------:R-:W-:Y:S01]  /*fb10*/  HMMA.16816.F32.BF16 R16, R32.reuse, R18, RZ ;  /* 0x000000122010723c */ /* 0x040fe200000418ff */
[----:B--2---:R-:W-:Y:S03]  /*fb20*/  IADD3 R173, P0, R156, 0x40, RZ ;  /* 0x000000409cad7810 */ /* 0x004fe60007f1e0ff */
[----:B------:R-:W-:Y:S02]  /*fb30*/  IADD3 R3, P3, R167, R156, RZ ;  /* 0x0000009ca7037210 */ /* 0x000fe40007f7e0ff */
[----:B------:R-:W-:Y:S02]  /*fb40*/  IADD3.X R29, RZ, R245, RZ, P0, !PT ;  /* 0x000000f5ff1d7210 */ /* 0x000fe400007fe4ff */
[C---:B------:R-:W-:Y:S04]  /*fb50*/  LEA R164, P2, R3.reuse, c[0x0][0x1f8], 0x1 ;  /* 0x00007e0003a47a11 */ /* 0x040fe800078408ff */
[----:B------:R-:W-:Y:S02]  /*fb60*/  LEA R172, P0, R142, R167, 0x5 ;  /* 0x000000a78eac7211 */ /* 0x000fe400078028ff */
[----:B------:R-:W-:Y:S02]  /*fb70*/  IADD3.X R20, R28, R245, RZ, P3, !PT ;  /* 0x000000f51c147210 */ /* 0x000fe40001ffe4ff */
[----:B------:R-:W-:Y:S02]  /*fb80*/  LEA.HI.X R142, R142, R28, R21, 0x5, P0 ;  /* 0x0000001c8e8e7211 */ /* 0x000fe400000f2c15 */
[----:B------:R-:W-:Y:S02]  /*fb90*/  LEA.HI.X R165, R3, c[0x0][0x1fc], R20, 0x1, P2 ;  /* 0x00007f0003a57a11 */ /* 0x000fe400010f0c14 */
[C---:B----4-:R-:W-:Y:S01]  /*fba0*/  HMMA.16816.F32.BF16 R20, R32.reuse, R24, RZ ;  /* 0x000000182014723c */ /* 0x050fe200000418ff */
[C---:B------:R-:W-:Y:S04]  /*fbb0*/  IADD3 R30, P1, R167.reuse, R173, RZ ;  /* 0x000000ada71e7210 */ /* 0x040fe80007f3e0ff */
[----:B------:R-:W-:Y:S02]  /*fbc0*/  IADD3.X R31, R28, R29, RZ, P1, !PT ;  /* 0x0000001d1c1f7210 */ /* 0x000fe40000ffe4ff */
[----:B------:R-:W-:Y:S01]  /*fbd0*/  IADD3 R3, P1, R156, 0x80, RZ ;  /* 0x000000809c037810 */ /* 0x000fe20007f3e0ff */
[C---:B------:R-:W-:Y:S01]  /*fbe0*/  HMMA.16816.F32.BF16 R24, R32.reuse, R26, RZ ;  /* 0x0000001a2018723c */ /* 0x040fe200000418ff */
[----:B------:R-:W-:Y:S03]  /*fbf0*/  LEA R170, P0, R30, c[0x0][0x1f8], 0x1 ;  /* 0x00007e001eaa7a11 */ /* 0x000fe600078008ff */
[----:B------:R-:W-:Y:S02]  /*fc00*/  IADD3 R167, P3, R167, R3, RZ ;  /* 0x00000003a7a77210 */ /* 0x000fe40007f7e0ff */
[----:B------:R-:W-:Y:S02]  /*fc10*/  IADD3.X R137, RZ, R245, RZ, P1, !PT ;  /* 0x000000f5ff897210 */ /* 0x000fe40000ffe4ff */
[----:B------:R-:W-:Y:S04]  /*fc20*/  IADD3 R173, P1, R172, R173, RZ ;  /* 0x000000adacad7210 */ /* 0x000fe80007f3e0ff */
[----:B------:R-:W-:Y:S02]  /*fc30*/  IADD3.X R174, R142, R29, RZ, P1, !PT ;  /* 0x0000001d8eae7210 */ /* 0x000fe40000ffe4ff */
[----:B------:R-:W-:Y:S02]  /*fc40*/  LEA.HI.X R171, R30, c[0x0][0x1fc], R31, 0x1, P0 ;  /* 0x00007f001eab7a11 */ /* 0x000fe400000f0c1f */
[----:B------:R-:W-:Y:S02]  /*fc50*/  IADD3.X R169, R28, R137, RZ, P3, !PT ;  /* 0x000000891ca97210 */ /* 0x000fe40001ffe4ff */
[C---:B-----5:R-:W-:Y:S01]  /*fc60*/  HMMA.16816.F32.BF16 R28, R32.reuse, R144, RZ ;  /* 0x00000090201c723c */ /* 0x060fe200000418ff */
[----:B------:R-:W-:Y:S02]  /*fc70*/  ISETP.GE.AND P3, PT, R246, c[0x0][0x1d4], PT ;  /* 0x00007500f6007a0c */ /* 0x000fe40003f66270 */
[C---:B------:R-:W-:Y:S02]  /*fc80*/  IADD3 R3, P0, R172.reuse, R3, RZ ;  /* 0x00000003ac037210 */ /* 0x040fe40007f1e0ff */
[----:B------:R-:W-:Y:S02]  /*fc90*/  IADD3 R172, P2, R172, R156, RZ ;  /* 0x0000009cacac7210 */ /* 0x000fe40007f5e0ff */
[----:B------:R-:W2:Y:S01]  /*fca0*/  LDSM.16.M88.4 R156, [R190] ;  /* 0x00000000be9c783b */ /* 0x000ea20000000200 */
[----:B------:R-:W-:Y:S01]  /*fcb0*/  HMMA.16816.F32.BF16 R32, R32, R146, RZ ;  /* 0x000000922020723c */ /* 0x000fe200000418ff */
[C---:B------:R-:W-:Y:S03]  /*fcc0*/  LEA R168, P5, R167.reuse, c[0x0][0x1f8], 0x1 ;  /* 0x00007e00a7a87a11 */ /* 0x040fe600078a08ff */
[----:B------:R-:W-:Y:S02]  /*fcd0*/  LEA R166, P4, R172, c[0x0][0x1f8], 0x1 ;  /* 0x00007e00aca67a11 */ /* 0x000fe400078808ff */
[----:B------:R-:W-:Y:S01]  /*fce0*/  LEA.HI.X R169, R167, c[0x0][0x1fc], R169, 0x1, P5 ;  /* 0x00007f00a7a97a11 */ /* 0x000fe200028f0ca9 */
[----:B------:R-:W3:Y:S01]  /*fcf0*/  LDSM.16.M88.4 R144, [R188] ;  /* 0x00000000bc90783b */ /* 0x000ee20000000200 */
[C---:B-1----:R-:W-:Y:S05]  /*fd00*/  HMMA.16816.F32.BF16 R4, R148.reuse, R152, R4 ;  /* 0x000000989404723c */ /* 0x042fea0000041804 */
[----:B------:R-:W-:Y:S02]  /*fd10*/  ISETP.GE.AND P5, PT, R211, c[0x0][0x1d4], PT ;  /* 0x00007500d3007a0c */ /* 0x000fe40003fa6270 */
[----:B------:R-:W-:Y:S01]  /*fd20*/  @!PT LDS RZ, [RZ] ;  /* 0x00000000fffff984 */ /* 0x000fe20000000800 */
[----:B------:R-:W-:Y:S01]  /*fd30*/  @!PT LDS RZ, [RZ] ;  /* 0x00000000fffff984 */ /* 0x000fe20000000800 */
[----:B------:R-:W-:Y:S01]  /*fd40*/  @!PT LDS RZ, [RZ] ;  /* 0x00000000fffff984 */ /* 0x000fe20000000800 */
[----:B------:R1:W-:Y:S01]  /*fd50*/  LDGSTS.E.BYPASS.LTC128B.128 [R217+0x100], [R164.64], !P3 ;  /* 0x00100000a4d97fae */ /* 0x0003e2000d901d46 */
[C---:B------:R-:W-:Y:S04]  /*fd60*/  HMMA.16816.F32.BF16 R8, R148.reuse, R154, R8 ;  /* 0x0000009a9408723c */ /* 0x040fe80000041808 */
[C---:B------:R-:W-:Y:S02]  /*fd70*/  IADD3.X R137, R142.reuse, R137, RZ, P0, !PT ;  /* 0x000000898e897210 */ /* 0x040fe400007fe4ff */
[----:B------:R-:W-:Y:S01]  /*fd80*/  IADD3.X R142, R142, R245, RZ, P2, !PT ;  /* 0x000000f58e8e7210 */ /* 0x000fe200017fe4ff */
[----:B------:R4:W-:Y:S01]  /*fd90*/  LDGSTS.E.BYPASS.LTC128B.128 [R217+0x2100], [R170.64], !P6 ;  /* 0x02100000aad97fae */ /* 0x0009e2000f101d46 */
[C---:B------:R-:W-:Y:S04]  /*fda0*/  LEA R176, P0, R173.reuse, c[0x0][0x1f8], 0x1 ;  /* 0x00007e00adb07a11 */ /* 0x040fe800078008ff */
[----:B------:R-:W-:Y:S02]  /*fdb0*/  LEA.HI.X R167, R172, c[0x0][0x1fc], R142, 0x1, P4 ;  /* 0x00007f00aca77a11 */ /* 0x000fe400020f0c8e */
[----:B------:R-:W-:Y:S01]  /*fdc0*/  LEA.HI.X R177, R173, c[0x0][0x1fc], R174, 0x1, P0 ;  /* 0x00007f00adb17a11 */ /* 0x000fe200000f0cae */
[----:B------:R4:W-:Y:S01]  /*fdd0*/  LDGSTS.E.BYPASS.LTC128B.128 [R217+0x4100], [R168.64], !P5 ;  /* 0x04100000a8d97fae */ /* 0x0009e2000e901d46 */
[C---:B------:R-:W-:Y:S04]  /*fde0*/  LEA R172, P0, R3.reuse, c[0x0][0x1f8], 0x1 ;  /* 0x00007e0003ac7a11 */ /* 0x040fe800078008ff */
[----:B------:R-:W-:Y:S02]  /*fdf0*/  LEA.HI.X R173, R3, c[0x0][0x1fc], R137, 0x1, P0 ;  /* 0x00007f0003ad7a11 */ /* 0x000fe400000f0c89 */
[C---:B------:R-:W-:Y:S01]  /*fe00*/  ISETP.GT.AND P0, PT, R250.reuse, R249, PT ;  /* 0x000000f9fa00720c */ /* 0x040fe20003f04270 */
[C---:B--2---:R-:W-:Y:S01]  /*fe10*/  HMMA.16816.F32.BF16 R12, R148.reuse, R156, R12 ;  /* 0x0000009c940c723c */ /* 0x044fe2000004180c */
[----:B------:R1:W-:Y:S02]  /*fe20*/  LDGSTS.E.BYPASS.LTC128B.128 [R217+0x1100], [R166.64], !P3 ;  /* 0x01100000a6d97fae */ /* 0x0003e4000d901d46 */
[----:B------:R-:W-:Y:S05]  /*fe30*/  IADD3 R250, R250, -0x1, RZ ;  /* 0xfffffffffafa7810 */ /* 0x000fea0007ffe0ff */
[C---:B------:R-:W-:Y:S01]  /*fe40*/  HMMA.16816.F32.BF16 R16, R148.reuse, R158, R16 ;  /* 0x0000009e9410723c */ /* 0x040fe20000041810 */
[----:B------:R2:W-:Y:S07]  /*fe50*/  LDGSTS.E.BYPASS.LTC128B.128 [R217+0x3100], [R176.64], !P6 ;  /* 0x03100000b0d97fae */ /* 0x0005ee000f101d46 */
[C---:B------:R-:W-:Y:S01]  /*fe60*/  HMMA.16816.F32.BF16 R20, R148.reuse, R160, R20 ;  /* 0x000000a09414723c */ /* 0x040fe20000041814 */
[----:B------:R5:W-:Y:S07]  /*fe70*/  LDGSTS.E.BYPASS.LTC128B.128 [R217+0x5100], [R172.64], !P5 ;  /* 0x05100000acd97fae */ /* 0x000bee000e901d46 */
[C---:B------:R-:W-:Y:S01]  /*fe80*/  HMMA.16816.F32.BF16 R24, R148.reuse, R162, R24 ;  /* 0x000000a29418723c */ /* 0x040fe20000041818 */
[----:B------:R-:W-:Y:S07]  /*fe90*/  LDSM.16.M88.4 R152, [R197] ;  /* 0x00000000c598783b */ /* 0x000fee0000000200 */
[C---:B---3--:R-:W-:Y:S01]  /*fea0*/  HMMA.16816.F32.BF16 R28, R148.reuse, R144, R28 ;  /* 0x00000090941c723c */ /* 0x048fe2000004181c */
[----:B-1----:R-:W1:Y:S07]  /*feb0*/  LDSM.16.M88.4 R164, [R196] ;  /* 0x00000000c4a4783b */ /* 0x002e6e0000000200 */
[----:B------:R-:W-:Y:S01]  /*fec0*/  HMMA.16816.F32.BF16 R32, R148, R146, R32 ;  /* 0x000000929420723c */ /* 0x000fe20000041820 */
[----:B------:R-:W3:Y:S08]  /*fed0*/  LDSM.16.M88.4 R156, [R196+0x800] ;  /* 0x00080000c49c783b */ /* 0x000ef00000000200 */
[----:B----4-:R-:W4:Y:S08]  /*fee0*/  LDSM.16.M88.4 R168, [R196+0x1000] ;  /* 0x00100000c4a8783b */ /* 0x010f300000000200 */
[----:B------:R-:W0:Y:S08]  /*fef0*/  LDGDEPBAR ;  /* 0x00000000000079af */ /* 0x000e300000000000 */
[----:B------:R-:W4:Y:S01]  /*ff00*/  LDSM.16.M88.4 R160, [R196+0x1800] ;  /* 0x00180000c4a0783b */ /* 0x000f220000000200 */
[C---:B-1----:R-:W-:Y:S07]  /*ff10*/  HMMA.16816.F32.BF16 R4, R152.reuse, R164, R4 ;  /* 0x000000a49804723c */ /* 0x042fee0000041804 */
[----:B-----5:R-:W-:Y:S01]  /*ff20*/  LDSM.16.M88.4 R172, [R195] ;  /* 0x00000000c3ac783b */ /* 0x020fe20000000200 */
[C---:B------:R-:W-:Y:S07]  /*ff30*/  HMMA.16816.F32.BF16 R8, R152.reuse, R166, R8 ;  /* 0x000000a69808723c */ /* 0x040fee0000041808 */
[----:B--2---:R-:W1:Y:S01]  /*ff40*/  LDSM.16.M88.4 R176, [R187] ;  /* 0x00000000bbb0783b */ /* 0x004e620000000200 */
[C---:B---3--:R-:W-:Y:S07]  /*ff50*/  HMMA.16816.F32.BF16 R12, R152.reuse, R156, R12 ;  /* 0x0000009c980c723c */ /* 0x048fee000004180c */
[----:B------:R-:W2:Y:S01]  /*ff60*/  LDSM.16.M88.4 R144, [R187+0x800] ;  /* 0x00080000bb90783b */ /* 0x000ea20000000200 */
[C---:B------:R-:W-:Y:S07]  /*ff70*/  HMMA.16816.F32.BF16 R16, R152.reuse, R158, R16 ;  /* 0x0000009e9810723c */ /* 0x040fee0000041810 */
[----:B------:R-:W3:Y:S01]  /*ff80*/  LDSM.16.M88.4 R148, [R187+0x1000] ;  /* 0x00100000bb94783b */ /* 0x000ee20000000200 */
[C---:B----4-:R-:W-:Y:S07]  /*ff90*/  HMMA.16816.F32.BF16 R20, R152.reuse, R168, R20 ;  /* 0x000000a89814723c */ /* 0x050fee0000041814 */
[----:B------:R-:W4:Y:S01]  /*ffa0*/  LDSM.16.M88.4 R156, [R187+0x1800] ;  /* 0x00180000bb9c783b */ /* 0x000f220000000200 */
[C---:B------:R-:W-:Y:S07]  /*ffb0*/  HMMA.16816.F32.BF16 R24, R152.reuse, R170, R24 ;  /* 0x000000aa9818723c */ /* 0x040fee0000041818 */
[----:B------:R-:W-:Y:S01]  /*ffc0*/  LDSM.16.M88.4 R164, [R200+0x3800] ;  /* 0x00380000c8a4783b */ /* 0x000fe20000000200 */
[C---:B------:R-:W-:Y:S07]  /*ffd0*/  HMMA.16816.F32.BF16 R28, R152.reuse, R160, R28 ;  /* 0x000000a0981c723c */ /* 0x040fee000004181c */
[----:B------:R-:W-:Y:S01]  /*ffe0*/  LDSM.16.M88.4 R168, [R199+0x4000] ;  /* 0x00400000c7a8783b */ /* 0x000fe20000000200 */
[----:B------:R-:W-:Y:S07]  /*fff0*/  HMMA.16816.F32.BF16 R32, R152, R162, R32 ;  /* 0x000000a29820723c */ /* 0x000fee0000041820 */
[----:B------:R-:W-:Y:S01]  /*10000*/  LDSM.16.M88.4 R152, [R201+0x4000] ;  /* 0x00400000c998783b */ /* 0x000fe20000000200 */
[C---:B-1----:R-:W-:Y:S07]  /*10010*/  HMMA.16816.F32.BF16 R4, R172.reuse, R176, R4 ;  /* 0x000000b0ac04723c */ /* 0x042fee0000041804 */
[----:B------:R-:W1:Y:S01]  /*10020*/  LDSM.16.M88.4 R160, [R200+0x2000] ;  /* 0x00200000c8a0783b */ /* 0x000e620000000200 */
[C---:B------:R-:W-:Y:S07]  /*10030*/  HMMA.16816.F32.BF16 R8, R172.reuse, R178, R8 ;  /* 0x000000b2ac08723c */ /* 0x040fee0000041808 */
[----:B------:R-:W-:Y:S01]  /*10040*/  LDSM.16.M88.4 R176, [R186] ;  /* 0x00000000bab0783b */ /* 0x000fe20000000200 */
[C---:B--2---:R-:W-:Y:S08]  /*10050*/  HMMA.16816.F32.BF16 R12, R172.reuse, R144, R12 ;  /* 0x00000090ac0c723c */ /* 0x044ff0000004180c */
[C---:B------:R-:W-:Y:S01]  /*10060*/  HMMA.16816.F32.BF16 R16, R172.reuse, R146, R16 ;  /* 0x00000092ac10723c */ /* 0x040fe20000041810 */
[----:B------:R-:W2:Y:S07]  /*10070*/  LDSM.16.M88.4 R144, [R200+0x2800] ;  /* 0x00280000c890783b */ /* 0x000eae0000000200 */
[C---:B---3--:R-:W-:Y:S08]  /*10080*/  HMMA.16816.F32.BF16 R20, R172.reuse, R148, R20 ;  /* 0x00000094ac14723c */ /* 0x048ff00000041814 */
[C---:B------:R-:W-:Y:S01]  /*10090*/  HMMA.16816.F32.BF16 R24, R172.reuse, R150, R24 ;  /* 0x00000096ac18723c */ /* 0x040fe20000041818 */
[----:B------:R-:W3:Y:S07]  /*100a0*/  LDSM.16.M88.4 R148, [R200+0x3000] ;  /* 0x00300000c894783b */ /* 0x000eee0000000200 */
[C---:B----4-:R-:W-:Y:S08]  /*100b0*/  HMMA.16816.F32.BF16 R28, R172.reuse, R156, R28 ;  /* 0x0000009cac1c723c */ /* 0x050ff0000004181c */
[----:B------:R-:W-:Y:S01]  /*100c0*/  HMMA.16816.F32.BF16 R32, R172, R158, R32 ;  /* 0x0000009eac20723c */ /* 0x000fe20000041820 */
[----:B------:R-:W4:Y:S07]  /*100d0*/  LDSM.16.M88.4 R156, [R185] ;  /* 0x00000000b99c783b */ /* 0x000f2e0000000200 */
[C---:B-1----:R-:W-:Y:S01]  /*100e0*/  HMMA.16816.F32.BF16 R4, R152.reuse, R160, R4 ;  /* 0x000000a09804723c */ /* 0x042fe20000041804 */
[----:B------:R-:W-:Y:S07]  /*100f0*/  LDSM.16.M88.4 R172, [R195+0x4000] ;  /* 0x00400000c3ac783b */ /* 0x000fee0000000200 */
[C---:B------:R-:W-:Y:S01]  /*10100*/  HMMA.16816.F32.BF16 R8, R152.reuse, R162, R8 ;  /* 0x000000a29808723c */ /* 0x040fe20000041808 */
[----:B------:R-:W1:Y:S07]  /*10110*/  LDSM.16.M88.4 R160, [R184] ;  /* 0x00000000b8a0783b */ /* 0x000e6e0000000200 */
[C---:B--2---:R-:W-:Y:S08]  /*10120*/  HMMA.16816.F32.BF16 R12, R152.reuse, R144, R12 ;  /* 0x00000090980c723c */ /* 0x044ff0000004180c */
[C---:B------:R-:W-:Y:S01]  /*10130*/  HMMA.16816.F32.BF16 R16, R152.reuse, R146, R16 ;  /* 0x000000929810723c */ /* 0x040fe20000041810 */
[----:B------:R-:W2:Y:S07]  /*10140*/  LDSM.16.M88.4 R144, [R183] ;  /* 0x00000000b790783b */ /* 0x000eae0000000200 */
[C---:B---3--:R-:W-:Y:S08]  /*10150*/  HMMA.16816.F32.BF16 R20, R152.reuse, R148, R20 ;  /* 0x000000949814723c */ /* 0x048ff00000041814 */
[C---:B------:R-:W-:Y:S01]  /*10160*/  HMMA.16816.F32.BF16 R24, R152.reuse, R150, R24 ;  /* 0x000000969818723c */ /* 0x040fe20000041818 */
[----:B------:R-:W-:Y:S07]  /*10170*/  LDSM.16.M88.4 R148, [R197+0x4000] ;  /* 0x00400000c594783b */ /* 0x000fee0000000200 */
[C---:B------:R-:W-:Y:S08]  /*10180*/  HMMA.16816.F32.BF16 R28, R152.reuse, R164, R28 ;  /* 0x000000a4981c723c */ /* 0x040ff0000004181c */
[----:B------:R-:W-:Y:S01]  /*10190*/  HMMA.16816.F32.BF16 R32, R152, R166, R32 ;  /* 0x000000a69820723c */ /* 0x000fe20000041820 */
[----:B------:R-:W3:Y:S07]  /*101a0*/  LDSM.16.M88.4 R152, [R196+0x2000] ;  /* 0x00200000c498783b */ /* 0x000eee0000000200 */
[C---:B------:R-:W-:Y:S01]  /*101b0*/  HMMA.16816.F32.BF16 R4, R168.reuse, R176, R4 ;  /* 0x000000b0a804723c */ /* 0x040fe20000041804 */
[----:B------:R-:W-:Y:S07]  /*101c0*/  LDSM.16.M88.4 R164, [R196+0x3000] ;  /* 0x00300000c4a4783b */ /* 0x000fee0000000200 */
        /* <DEDUP_REMOVED lines=11> */
[C---:B---3--:R-:W-:Y:S01]  /*10280*/  HMMA.16816.F32.BF16 R4, R148.reuse, R152, R4 ;  /* 0x000000989404723c */ /* 0x048fe20000041804 */
[----:B------:R-:W3:Y:S07]  /*10290*/  LDSM.16.M88.4 R168, [R187+0x3000] ;  /* 0x00300000bba8783b */ /* 0x000eee0000000200 */
[C---:B------:R-:W-:Y:S01]  /*102a0*/  HMMA.16816.F32.BF16 R8, R148.reuse, R154, R8 ;  /* 0x0000009a9408723c */ /* 0x040fe20000041808 */
[----:B------:R-:W5:Y:S07]  /*102b0*/  LDSM.16.M88.4 R152, [R187+0x3800] ;  /* 0x00380000bb98783b */ /* 0x000f6e0000000200 */
[C---:B----4-:R-:W-:Y:S08]  /*102c0*/  HMMA.16816.F32.BF16 R12, R148.reuse, R156, R12 ;  /* 0x0000009c940c723c */ /* 0x050ff0000004180c */
[C---:B------:R-:W-:Y:S01]  /*102d0*/  HMMA.16816.F32.BF16 R16, R148.reuse, R158, R16 ;  /* 0x0000009e9410723c */ /* 0x040fe20000041810 */
[----:B------:R-:W-:Y:S07]  /*102e0*/  LDSM.16.M88.4 R156, [R200+0x4000] ;  /* 0x00400000c89c783b */ /* 0x000fee0000000200 */
[C---:B------:R-:W-:Y:S08]  /*102f0*/  HMMA.16816.F32.BF16 R20, R148.reuse, R164, R20 ;  /* 0x000000a49414723c */ /* 0x040ff00000041814 */
[C---:B------:R-:W-:Y:S01]  /*10300*/  HMMA.16816.F32.BF16 R24, R148.reuse, R166, R24 ;  /* 0x000000a69418723c */ /* 0x040fe20000041818 */
[----:B------:R-:W-:Y:S07]  /*10310*/  LDSM.16.M88.4 R164, [R200+0x5800] ;  /* 0x00580000c8a4783b */ /* 0x000fee0000000200 */
[C---:B-1----:R-:W-:Y:S08]  /*10320*/  HMMA.16816.F32.BF16 R28, R148.reuse, R160, R28 ;  /* 0x000000a0941c723c */ /* 0x042ff0000004181c */
[----:B------:R-:W-:Y:S01]  /*10330*/  HMMA.16816.F32.BF16 R32, R148, R162, R32 ;  /* 0x000000a29420723c */ /* 0x000fe20000041820 */
[----:B------:R-:W1:Y:S07]  /*10340*/  LDSM.16.M88.4 R148, [R201+0x8000] ;  /* 0x00800000c994783b */ /* 0x000e6e0000000200 */
[C---:B------:R-:W-:Y:S01]  /*10350*/  HMMA.16816.F32.BF16 R4, R172.reuse, R176, R4 ;  /* 0x000000b0ac04723c */ /* 0x040fe20000041804 */
[----:B------:R-:W-:Y:S07]  /*10360*/  LDSM.16.M88.4 R160, [R200+0x5000] ;  /* 0x00500000c8a0783b */ /* 0x000fee0000000200 */
[C---:B------:R-:W-:Y:S01]  /*10370*/  HMMA.16816.F32.BF16 R8, R172.reuse, R178, R8 ;  /* 0x000000b2ac08723c */ /* 0x040fe20000041808 */
[----:B------:R-:W-:Y:S07]  /*10380*/  LDSM.16.M88.4 R176, [R182] ;  /* 0x00000000b6b0783b */ /* 0x000fee0000000200 */
        /* <DEDUP_REMOVED lines=16> */
[C---:B------:R-:W-:Y:S08]  /*10490*/  HMMA.16816.F32.BF16 R20, R148.reuse, R160, R20 ;  /* 0x000000a09414723c */ /* 0x040ff00000041814 */
[C---:B------:R-:W-:Y:S01]  /*104a0*/  HMMA.16816.F32.BF16 R24, R148.reuse, R162, R24 ;  /* 0x000000a29418723c */ /* 0x040fe20000041818 */
[----:B------:R-:W-:Y:S07]  /*104b0*/  LDSM.16.M88.4 R160, [R196+0x4000] ;  /* 0x00400000c4a0783b */ /* 0x000fee0000000200 */
[C---:B------:R-:W-:Y:S08]  /*104c0*/  HMMA.16816.F32.BF16 R28, R148.reuse, R164, R28 ;  /* 0x000000a4941c723c */ /* 0x040ff0000004181c */
[----:B------:R-:W-:Y:S01]  /*104d0*/  HMMA.16816.F32.BF16 R32, R148, R166, R32 ;  /* 0x000000a69420723c */ /* 0x000fe20000041820 */
[----:B------:R-:W5:Y:S07]  /*104e0*/  LDSM.16.M88.4 R148, [R197+0x8000] ;  /* 0x00800000c594783b */ /* 0x000f6e0000000200 */
[C---:B---3--:R-:W-:Y:S01]  /*104f0*/  HMMA.16816.F32.BF16 R4, R168.reuse, R176, R4 ;  /* 0x000000b0a804723c */ /* 0x048fe20000041804 */
[----:B------:R-:W-:Y:S07]  /*10500*/  LDSM.16.M88.4 R164, [R196+0x5000] ;  /* 0x00500000c4a4783b */ /* 0x000fee0000000200 */
[C---:B------:R-:W-:Y:S01]  /*10510*/  HMMA.16816.F32.BF16 R8, R168.reuse, R178, R8 ;  /* 0x000000b2a808723c */ /* 0x040fe20000041808 */
[----:B------:R-:W-:Y:S07]  /*10520*/  LDSM.16.M88.4 R176, [R187+0x4000] ;  /* 0x00400000bbb0783b */ /* 0x000fee0000000200 */
[C---:B----4-:R-:W-:Y:S08]  /*10530*/  HMMA.16816.F32.BF16 R12, R168.reuse, R152, R12 ;  /* 0x00000098a80c723c */ /* 0x050ff0000004180c */
[C---:B------:R-:W-:Y:S01]  /*10540*/  HMMA.16816.F32.BF16 R16, R168.reuse, R154, R16 ;  /* 0x0000009aa810723c */ /* 0x040fe20000041810 */
[----:B------:R-:W3:Y:S07]  /*10550*/  LDSM.16.M88.4 R152, [R196+0x4800] ;  /* 0x00480000c498783b */ /* 0x000eee0000000200 */
[C---:B-1----:R-:W-:Y:S08]  /*10560*/  HMMA.16816.F32.BF16 R20, R168.reuse, R156, R20 ;  /* 0x0000009ca814723c */ /* 0x042ff00000041814 */
[C---:B------:R-:W-:Y:S01]  /*10570*/  HMMA.16816.F32.BF16 R24, R168.reuse, R158, R24 ;  /* 0x0000009ea818723c */ /* 0x040fe20000041818 */
[----:B------:R-:W1:Y:S07]  /*10580*/  LDSM.16.M88.4 R156, [R196+0x5800] ;  /* 0x00580000c49c783b */ /* 0x000e6e0000000200 */
[C---:B--2---:R-:W-:Y:S08]  /*10590*/  HMMA.16816.F32.BF16 R28, R168.reuse, R144, R28 ;  /* 0x00000090a81c723c */ /* 0x044ff0000004181c */
[----:B------:R-:W-:Y:S01]  /*105a0*/  HMMA.16816.F32.BF16 R32, R168, R146, R32 ;  /* 0x00000092a820723c */ /* 0x000fe20000041820 */
[----:B------:R-:W2:Y:S06]  /*105b0*/  LDL.64 R170, [R1+0x8] ;  /* 0x0000080001aa7983 */ /* 0x000eac0000100a00 */
[----:B------:R-:W4:Y:S01]  /*105c0*/  LDSM.16.M88.4 R144, [R187+0x4800] ;  /* 0x00480000bb90783b */ /* 0x000f220000000200 */
[C---:B-----5:R-:W-:Y:S08]  /*105d0*/  HMMA.16816.F32.BF16 R4, R148.reuse, R160, R4 ;  /* 0x000000a09404723c */ /* 0x060ff00000041804 */
[C---:B------:R-:W-:Y:S08]  /*105e0*/  HMMA.16816.F32.BF16 R8, R148.reuse, R162, R8 ;  /* 0x000000a29408723c */ /* 0x040ff00000041808 */
[C---:B---3--:R-:W-:Y:S08]  /*105f0*/  HMMA.16816.F32.BF16 R12, R148.reuse, R152, R12 ;  /* 0x00000098940c723c */ /* 0x048ff0000004180c */
[C---:B------:R-:W-:Y:S01]  /*10600*/  HMMA.16816.F32.BF16 R16, R148.reuse, R154, R16 ;  /* 0x0000009a9410723c */ /* 0x040fe20000041810 */
[----:B------:R-:W3:Y:S07]  /*10610*/  LDSM.16.M88.4 R152, [R187+0x5000] ;  /* 0x00500000bb98783b */ /* 0x000eee0000000200 */
[C---:B------:R-:W-:Y:S08]  /*10620*/  HMMA.16816.F32.BF16 R20, R148.reuse, R164, R20 ;  /* 0x000000a49414723c */ /* 0x040ff00000041814 */
[C---:B------:R-:W-:Y:S08]  /*10630*/  HMMA.16816.F32.BF16 R24, R148.reuse, R166, R24 ;  /* 0x000000a69418723c */ /* 0x040ff00000041818 */
[C---:B-1----:R-:W-:Y:S08]  /*10640*/  HMMA.16816.F32.BF16 R28, R148.reuse, R156, R28 ;  /* 0x0000009c941c723c */ /* 0x042ff0000004181c */
[----:B------:R-:W-:Y:S01]  /*10650*/  HMMA.16816.F32.BF16 R32, R148, R158, R32 ;  /* 0x0000009e9420723c */ /* 0x000fe20000041820 */
[----:B------:R-:W1:Y:S01]  /*10660*/  LDSM.16.M88.4 R148, [R187+0x5800] ;  /* 0x00580000bb94783b */ /* 0x000e620000000200 */
[----:B------:R-:W-:Y:S06]  /*10670*/  DEPBAR.LE SB0, 0x0 ;  /* 0x000080000000791a */ /* 0x000fec0000000000 */
[C---:B------:R-:W-:Y:S01]  /*10680*/  HMMA.16816.F32.BF16 R4, R172.reuse, R176, R4 ;  /* 0x000000b0ac04723c */ /* 0x040fe20000041804 */
[----:B------:R-:W-:Y:S07]  /*10690*/  BAR.SYNC.DEFER_BLOCKING 0x0 ;  /* 0x0000000000007b1d */ /* 0x000fee0000010000 */
[C---:B------:R-:W-:Y:S08]  /*106a0*/  HMMA.16816.F32.BF16 R8, R172.reuse, R178, R8 ;  /* 0x000000b2ac08723c */ /* 0x040ff00000041808 */
[C---:B----4-:R-:W-:Y:S08]  /*106b0*/  HMMA.16816.F32.BF16 R12, R172.reuse, R144, R12 ;  /* 0x00000090ac0c723c */ /* 0x050ff0000004180c */
[C---:B------:R-:W-:Y:S04]  /*106c0*/  HMMA.16816.F32.BF16 R16, R172.reuse, R146, R16 ;  /* 0x00000092ac10723c */ /* 0x040fe80000041810 */
[----:B------:R-:W-:Y:S02]  /*106d0*/  FMNMX.FTZ R3, R4, R2, !PT ;  /* 0x0000000204037209 */ /* 0x000fe40007810000 */
[----:B------:R-:W-:Y:S01]  /*106e0*/  FMNMX.FTZ R137, R6, R0, !PT ;  /* 0x0000000006897209 */ /* 0x000fe20007810000 */
[----:B------:R-:W-:Y:S01]  /*106f0*/  @P0 IMAD.WIDE.U32 R146, R250, c[0x0][0x1e0], RZ ;  /* 0x00007800fa920a25 */ /* 0x000fe200078e00ff */
[C---:B---3--:R-:W-:Y:S04]  /*10700*/  HMMA.16816.F32.BF16 R20, R172.reuse, R152, R20 ;  /* 0x00000098ac14723c */ /* 0x048fe80000041814 */
[----:B------:R-:W-:Y:S02]  /*10710*/  FMNMX.FTZ R3, R5, R3, !PT ;  /* 0x0000000305037209 */ /* 0x000fe40007810000 */
[----:B------:R-:W-:Y:S02]  /*10720*/  FMNMX.FTZ R137, R7, R137, !PT ;  /* 0x0000008907897209 */ /* 0x000fe40007810000 */
        /* <DEDUP_REMOVED lines=30> */
[----:B------:R-:W-:Y:S01]  /*10910*/  @P0 SHF.L.U32 R149, R146, 0x6, RZ ;  /* 0x0000000692950819 */ /* 0x000fe200000006ff */
[----:B------:R-:W1:Y:S01]  /*10920*/  SHFL.BFLY PT, R142, R145, 0x2, 0x1f ;  /* 0x0c401f00918e7f89 */ /* 0x000e6200000e0000 */
[----:B------:R-:W-:Y:S07]  /*10930*/  FMNMX.FTZ R137, R35, R3, !PT ;  /* 0x0000000323897209 */ /* 0x000fee0007810000 */
[----:B------:R-:W3:Y:S01]  /*10940*/  SHFL.BFLY PT, R3, R137, 0x2, 0x1f ;  /* 0x0c401f0089037f89 */ /* 0x000ee200000e0000 */
[----:B-1----:R-:W-:Y:S07]  /*10950*/  FMNMX.FTZ R145, R145, R142, !PT ;  /* 0x0000008e91917209 */ /* 0x002fee0007810000 */
[----:B------:R-:W1:Y:S01]  /*10960*/  SHFL.BFLY PT, R144, R145, 0x1, 0x1f ;  /* 0x0c201f0091907f89 */ /* 0x000e6200000e0000 */
[----:B---3--:R-:W-:Y:S07]  /*10970*/  FMNMX.FTZ R142, R137, R3, !PT ;  /* 0x00000003898e7209 */ /* 0x008fee0007810000 */
[----:B------:R-:W3:Y:S01]  /*10980*/  SHFL.BFLY PT, R3, R142, 0x1, 0x1f ;  /* 0x0c201f008e037f89 */ /* 0x000ee200000e0000 */
[----:B-1----:R-:W-:Y:S02]  /*10990*/  FMNMX.FTZ R137, R145, R144, !PT ;  /* 0x0000009091897209 */ /* 0x002fe40007810000 */
[----:B------:R-:W-:Y:S03]  /*109a0*/  @P0 SHF.R.S32.HI R144, RZ, 0x1f, R250 ;  /* 0x0000001fff900819 */ /* 0x000fe600000114fa */
[----:B------:R-:W-:Y:S02]  /*109b0*/  FMUL.FTZ R173, R137, c[0x0][0x2d0] ;  /* 0x0000b40089ad7a20 */ /* 0x000fe40000410000 */
[----:B------:R-:W-:Y:S01]  /*109c0*/  @P0 IMAD R144, R144, c[0x0][0x1e0], RZ ;  /* 0x0000780090900a24 */ /* 0x000fe200078e02ff */
[----:B---3--:R-:W-:Y:S01]  /*109d0*/  FMNMX.FTZ R3, R142, R3, !PT ;  /* 0x000000038e037209 */ /* 0x008fe20007810000 */
[--C-:B------:R-:W-:Y:S01]  /*109e0*/  FFMA.FTZ R142, R4, c[0x0][0x2d0], -R173.reuse ;  /* 0x0000b400048e7a23 */ /* 0x100fe200000108ad */
[----:B------:R-:W-:Y:S01]  /*109f0*/  @P0 MOV R4, c[0x0][0x1e4] ;  /* 0x0000790000040a02 */ /* 0x000fe20000000f00 */
[----:B------:R-:W-:Y:S02]  /*10a00*/  @P0 IMAD R144, R250, c[0x0][0x1e4], R144 ;  /* 0x00007900fa900a24 */ /* 0x000fe400078e0290 */
[--C-:B------:R-:W-:Y:S02]  /*10a10*/  FFMA.FTZ R164, R5, c[0x0][0x2d0], -R173.reuse ;  /* 0x0000b40005a47a23 */ /* 0x100fe400000108ad */
[----:B------:R-:W-:Y:S01]  /*10a20*/  FFMA.FTZ R165, R8, c[0x0][0x2d0], -R173 ;  /* 0x0000b40008a57a23 */ /* 0x000fe200000108ad */
[----:B------:R-:W-:Y:S01]  /*10a30*/  @P0 IADD3 R145, R147, R144, RZ ;  /* 0x0000009093910210 */ /* 0x000fe20007ffe0ff */
[----:B------:R-:W-:Y:S01]  /*10a40*/  FADD.FTZ R2, -R137, R2 ;  /* 0x0000000289027221 */ /* 0x000fe20000010100 */
[----:B------:R-:W-:Y:S01]  /*10a50*/  @P0 MOV R144, c[0x0][0x1e0] ;  /* 0x0000780000900a02 */ /* 0x000fe20000000f00 */
[----:B------:R-:W-:Y:S01]  /*10a60*/  FADD.FTZ R0, -R3, R0 ;  /* 0x0000000003007221 */ /* 0x000fe20000010100 */
[----:B------:R-:W-:Y:S01]  /*10a70*/  @P0 SHF.L.U64.HI R145, R146, 0x6, R145 ;  /* 0x0000000692910819 */ /* 0x000fe20000010291 */
[--C-:B------:R-:W-:Y:S01]  /*10a80*/  FFMA.FTZ R166, R9, c[0x0][0x2d0], -R173.reuse ;  /* 0x0000b40009a67a23 */ /* 0x100fe200000108ad */
[----:B------:R-:W-:Y:S01]  /*10a90*/  @P0 LEA R146, P1, R144, R149, 0x5 ;  /* 0x0000009590920211 */ /* 0x000fe200078228ff */
[----:B------:R-:W-:Y:S01]  /*10aa0*/  FMUL.FTZ R2, R2, c[0x0][0x2d0] ;  /* 0x0000b40002027a20 */ /* 0x000fe20000410000 */
[----:B------:R-:W-:Y:S01]  /*10ab0*/  MUFU.EX2 R142, R142 ;  /* 0x0000008e008e7308 */ /* 0x000fe20000000800 */
[----:B------:R-:W-:Y:S01]  /*10ac0*/  FMUL.FTZ R0, R0, c[0x0][0x2d0] ;  /* 0x0000b40000007a20 */ /* 0x000fe20000410000 */
[----:B------:R-:W-:Y:S01]  /*10ad0*/  @P0 LEA.HI.X R4, R144, R145, R4, 0x5, P1 ;  /* 0x0000009190040211 */ /* 0x000fe200008f2c04 */
[--C-:B------:R-:W-:Y:S02]  /*10ae0*/  FFMA.FTZ R172, R12, c[0x0][0x2d0], -R173.reuse ;  /* 0x0000b4000cac7a23 */ /* 0x100fe400000108ad */
[--C-:B------:R-:W-:Y:S02]  /*10af0*/  FFMA.FTZ R174, R13, c[0x0][0x2d0], -R173.reuse ;  /* 0x0000b4000dae7a23 */ /* 0x100fe400000108ad */
[--C-:B------:R-:W-:Y:S02]  /*10b00*/  FFMA.FTZ R177, R16, c[0x0][0x2d0], -R173.reuse ;  /* 0x0000b40010b17a23 */ /* 0x100fe400000108ad */
[----:B------:R-:W-:Y:S01]  /*10b10*/  FFMA.FTZ R178, R17, c[0x0][0x2d0], -R173 ;  /* 0x0000b40011b27a23 */ /* 0x000fe200000108ad */
[----:B------:R-:W1:Y:S10]  /*10b20*/  MUFU.EX2 R2, R2 ;  /* 0x0000000200027308 */ /* 0x000e740000000800 */
[----:B------:R-:W3:Y:S10]  /*10b30*/  MUFU.EX2 R0, R0 ;  /* 0x0000000000007308 */ /* 0x000ef40000000800 */
[----:B------:R-:W4:Y:S01]  /*10b40*/  MUFU.EX2 R164, R164 ;  /* 0x000000a400a47308 */ /* 0x000f220000000800 */
[C---:B-1----:R-:W-:Y:S02]  /*10b50*/  FMUL.FTZ R9, R2.reuse, R125 ;  /* 0x0000007d02097220 */ /* 0x042fe40000410000 */
[C---:B------:R-:W-:Y:S02]  /*10b60*/  FMUL.FTZ R36, R2.reuse, R36 ;  /* 0x0000002402247220 */ /* 0x040fe40000410000 */
[C---:B------:R-:W-:Y:S05]  /*10b70*/  FMUL.FTZ R37, R2.reuse, R37 ;  /* 0x0000002502257220 */ /* 0x040fea0000410000 */
[----:B------:R-:W-:Y:S01]  /*10b80*/  MUFU.EX2 R165, R165 ;  /* 0x000000a500a57308 */ /* 0x000fe20000000800 */
[----:B------:R-:W-:Y:S01]  /*10b90*/  FMUL.FTZ R40, R2, R40 ;  /* 0x0000002802287220 */ /* 0x000fe20000410000 */
[----:B--2---:R-:W-:Y:S01]  /*10ba0*/  @P0 IADD3 R148, P2, R149, R170, RZ ;  /* 0x000000aa95940210 */ /* 0x004fe20007f5e0ff */
[----:B------:R-:W-:Y:S01]  /*10bb0*/  FMUL.FTZ R171, R3, c[0x0][0x2d0] ;  /* 0x0000b40003ab7a20 */ /* 0x000fe20000410000 */
[----:B------:R-:W-:Y:S01]  /*10bc0*/  @P0 IADD3 R144, P1, R170, 0x40, RZ ;  /* 0x00000040aa900810 */ /* 0x000fe20007f3e0ff */
[----:B---3--:R-:W-:Y:S01]  /*10bd0*/  FMUL.FTZ R38, R0, R38 ;  /* 0x0000002600267220 */ /* 0x008fe20000410000 */
[----:B------:R-:W-:Y:S01]  /*10be0*/  @P0 LEA R152, P3, R148, c[0x0][0x1c8], 0x1 ;  /* 0x0000720094980a11 */ /* 0x000fe200078608ff */
[--C-:B------:R-:W-:Y:S01]  /*10bf0*/  FFMA.FTZ R168, R6, c[0x0][0x2d0], -R171.reuse ;  /* 0x0000b40006a87a23 */ /* 0x100fe200000108ab */
[----:B------:R-:W-:Y:S01]  /*10c00*/  @P0 IADD3.X R147, R145, R248, RZ, P2, !PT ;  /* 0x000000f891930210 */ /* 0x000fe200017fe4ff */
[--C-:B------:R-:W-:Y:S01]  /*10c10*/  FFMA.FTZ R167, R7, c[0x0][0x2d0], -R171.reuse ;  /* 0x0000b40007a77a23 */ /* 0x100fe200000108ab */
[C---:B------:R-:W-:Y:S01]  /*10c20*/  @P0 IADD3 R151, P4, R149.reuse, R144, RZ ;  /* 0x0000009095970210 */ /* 0x040fe20007f9e0ff */
[----:B------:R-:W-:Y:S01]  /*10c30*/  FFMA.FTZ R169, R10, c[0x0][0x2d0], -R171 ;  /* 0x0000b4000aa97a23 */ /* 0x000fe200000108ab */
[----:B------:R-:W-:Y:S01]  /*10c40*/  @P0 LEA.HI.X R153, R148, c[0x0][0x1cc], R147, 0x1, P3 ;  /* 0x0000730094990a11 */ /* 0x000fe200018f0c93 */
[----:B------:R-:W1:Y:S01]  /*10c50*/  MUFU.EX2 R166, R166 ;  /* 0x000000a600a67308 */ /* 0x000e620000000800 */
[----:B------:R-:W-:Y:S01]  /*10c60*/  @P0 IADD3 R147, P2, R170, 0x80, RZ ;  /* 0x00000080aa930810 */ /* 0x000fe20007f5e0ff */
[C---:B------:R-:W-:Y:S01]  /*10c70*/  FMUL.FTZ R6, R0.reuse, R130 ;  /* 0x0000008200067220 */ /* 0x040fe20000410000 */
[-C--:B------:R-:W-:Y:S01]  /*10c80*/  @P0 IADD3.X R148, RZ, R248.reuse, RZ, P1, !PT ;  /* 0x000000f8ff940210 */ /* 0x080fe20000ffe4ff */
[C---:B------:R-:W-:Y:S01]  /*10c90*/  FMUL.FTZ R7, R0.reuse, R131 ;  /* 0x0000008300077220 */ /* 0x040fe20000410000 */
[----:B------:R-:W-:Y:S01]  /*10ca0*/  @P0 IADD3.X R5, RZ, R248, RZ, P2, !PT ;  /* 0x000000f8ff050210 */ /* 0x000fe200017fe4ff */
[C---:B------:R-:W-:Y:S01]  /*10cb0*/  FMUL.FTZ R10, R0.reuse, R126 ;  /* 0x0000007e000a7220 */ /* 0x040fe20000410000 */
[----:B------:R-:W-:Y:S01]  /*10cc0*/  @P0 IADD3 R149, P2, R149, R147, RZ ;  /* 0x0000009395950210 */ /* 0x000fe20007f5e0ff */
[----:B------:R-:W-:Y:S01]  /*10cd0*/  FMUL.FTZ R39, R0, R39 ;  /* 0x0000002700277220 */ /* 0x000fe20000410000 */
[----:B------:R-:W-:Y:S01]  /*10ce0*/  @P0 LEA R156, P3, R151, c[0x0][0x1c8], 0x1 ;  /* 0x00007200979c0a11 */ /* 0x000fe200078608ff */
[----:B------:R-:W-:Y:S01]  /*10cf0*/  MUFU.EX2 R168, R168 ;  /* 0x000000a800a87308 */ /* 0x000fe20000000800 */
[----:B------:R-:W-:Y:S01]  /*10d00*/  @P0 LEA R154, P1, R149, c[0x0][0x1c8], 0x1 ;  /* 0x00007200959a0a11 */ /* 0x000fe200078208ff */
[----:B------:R-:W-:Y:S01]  /*10d10*/  FMUL.FTZ R41, R2, R41 ;  /* 0x0000002902297220 */ /* 0x000fe20000410000 */
[C---:B------:R-:W-:Y:S01]  /*10d20*/  @P0 IADD3.X R150, R145.reuse, R148, RZ, P4, !PT ;  /* 0x0000009491960210 */ /* 0x040fe200027fe4ff */
[C---:B------:R-:W-:Y:S01]  /*10d30*/  FMUL.FTZ R42, R0.reuse, R42 ;  /* 0x0000002a002a7220 */ /* 0x040fe20000410000 */
[----:B------:R-:W-:Y:S01]  /*10d40*/  @P0 IADD3.X R145, R145, R5, RZ, P2, !PT ;  /* 0x0000000591910210 */ /* 0x000fe200017fe4ff */
[----:B------:R-:W-:Y:S01]  /*10d50*/  FMUL.FTZ R43, R0, R43 ;  /* 0x0000002b002b7220 */ /* 0x000fe20000410000 */
[----:B------:R-:W-:Y:S01]  /*10d60*/  @P0 LEA.HI.X R157, R151, c[0x0][0x1cc], R150, 0x1, P3 ;  /* 0x00007300979d0a11 */ /* 0x000fe200018f0c96 */
[----:B------:R-:W-:Y:S01]  /*10d70*/  FMUL.FTZ R44, R2, R44 ;  /* 0x0000002c022c7220 */ /* 0x000fe20000410000 */
[----:B------:R-:W-:Y:S01]  /*10d80*/  @P0 IADD3 R144, P2, R146, R144, RZ ;  /* 0x0000009092900210 */ /* 0x000fe20007f5e0ff */
[----:B------:R-:W2:Y:S01]  /*10d90*/  MUFU.EX2 R167, R167 ;  /* 0x000000a700a77308 */ /* 0x000ea20000000800 */
[----:B------:R-:W-:Y:S01]  /*10da0*/  @P0 LEA.HI.X R155, R149, c[0x0][0x1cc], R145, 0x1, P1 ;  /* 0x00007300959b0a11 */ /* 0x000fe200008f0c91 */
[----:B------:R-:W-:Y:S01]  /*10db0*/  FMUL.FTZ R45, R2, R45 ;  /* 0x0000002d022d7220 */ /* 0x000fe20000410000 */
[C---:B------:R-:W-:Y:S01]  /*10dc0*/  @P0 IADD3 R8, P3, R146.reuse, R170, RZ ;  /* 0x000000aa92080210 */ /* 0x040fe20007f7e0ff */
[----:B------:R-:W-:Y:S01]  /*10dd0*/  FFMA.FTZ R170, R11, c[0x0][0x2d0], -R171 ;  /* 0x0000b4000baa7a23 */ /* 0x000fe200000108ab */
[----:B------:R-:W-:Y:S01]  /*10de0*/  @P0 IADD3 R146, P1, R146, R147, RZ ;  /* 0x0000009392920210 */ /* 0x000fe20007f3e0ff */
[----:B------:R-:W-:Y:S01]  /*10df0*/  FMUL.FTZ R11, R0, R127 ;  /* 0x0000007f000b7220 */ /* 0x000fe20000410000 */
[----:B------:R-:W-:Y:S01]  /*10e00*/  @P0 IADD3.X R148, R4, R148, RZ, P2, !PT ;  /* 0x0000009404940210 */ /* 0x000fe200017fe4ff */
[----:B------:R-:W-:Y:S01]  /*10e10*/  FMUL.FTZ R46, R0, R46 ;  /* 0x0000002e002e7220 */ /* 0x000fe20000410000 */
[C---:B------:R-:W-:Y:S01]  /*10e20*/  @P0 IADD3.X R5, R4.reuse, R5, RZ, P1, !PT ;  /* 0x0000000504050210 */ /* 0x040fe20000ffe4ff */
[----:B------:R-:W-:Y:S01]  /*10e30*/  MUFU.EX2 R169, R169 ;  /* 0x000000a900a97308 */ /* 0x000fe20000000800 */
[----:B------:R-:W-:Y:S01]  /*10e40*/  @P0 IADD3.X R4, R4, R248, RZ, P3, !PT ;  /* 0x000000f804040210 */ /* 0x000fe20001ffe4ff */
[----:B------:R-:W-:Y:S01]  /*10e50*/  FMUL.FTZ R47, R0, R47 ;  /* 0x0000002f002f7220 */ /* 0x000fe20000410000 */
[----:B------:R-:W-:Y:S01]  /*10e60*/  ISETP.GE.AND P3, PT, R246, c[0x0][0x1d4], PT ;  /* 0x00007500f6007a0c */ /* 0x000fe20003f66270 */
[----:B------:R-:W-:Y:S01]  /*10e70*/  FMUL.FTZ R12, R2, R120 ;  /* 0x00000078020c7220 */ /* 0x000fe20000410000 */
[----:B------:R-:W-:Y:S01]  /*10e80*/  @P0 LEA R150, P4, R8, c[0x0][0x1c8], 0x1 ;  /* 0x0000720008960a11 */ /* 0x000fe200078808ff */
[----:B------:R-:W-:Y:S01]  /*10e90*/  FMUL.FTZ R13, R2, R121 ;  /* 0x00000079020d7220 */ /* 0x000fe20000410000 */
[----:B------:R-:W-:Y:S01]  /*10ea0*/  @P0 LEA R160, P2, R144, c[0x0][0x1c8], 0x1 ;  /* 0x0000720090a00a11 */ /* 0x000fe200078408ff */
[----:B------:R-:W-:Y:S01]  /*10eb0*/  FMUL.FTZ R48, R2, R48 ;  /* 0x0000003002307220 */ /* 0x000fe20000410000 */
[----:B------:R-:W-:Y:S01]  /*10ec0*/  @P0 LEA.HI.X R151, R8, c[0x0][0x1cc], R4, 0x1, P4 ;  /* 0x0000730008970a11 */ /* 0x000fe200020f0c04 */
[----:B------:R-:W3:Y:S01]  /*10ed0*/  MUFU.EX2 R170, R170 ;  /* 0x000000aa00aa7308 */ /* 0x000ee20000000800 */
[----:B------:R-:W-:Y:S01]  /*10ee0*/  @P0 LEA.HI.X R161, R144, c[0x0][0x1cc], R148, 0x1, P2 ;  /* 0x0000730090a10a11 */ /* 0x000fe200010f0c94 */
[----:B------:R-:W-:Y:S01]  /*10ef0*/  FMUL.FTZ R4, R2, R128 ;  /* 0x0000008002047220 */ /* 0x000fe20000410000 */
[----:B------:R-:W-:Y:S01]  /*10f00*/  @P0 LEA R158, P1, R146, c[0x0][0x1c8], 0x1 ;  /* 0x00007200929e0a11 */ /* 0x000fe200078208ff */
[----:B------:R-:W-:Y:S01]  /*10f10*/  FMUL.FTZ R8, R2, R124 ;  /* 0x0000007c02087220 */ /* 0x000fe20000410000 */
[----:B----4-:R-:W-:Y:S01]  /*10f20*/  F2FP.BF16.PACK_AB R128, R164, R142 ;  /* 0x0000008ea480723e */ /* 0x010fe200000010ff */
[----:B------:R4:W-:Y:S01]  /*10f30*/  @P0 LDGSTS.E.BYPASS.LTC128B.128 [R217+0x6100], [R152.64], !P3 ;  /* 0x0610000098d90fae */ /* 0x0009e2000d901d46 */
[----:B------:R-:W-:Y:S01]  /*10f40*/  @P0 LEA.HI.X R159, R146, c[0x0][0x1cc], R5, 0x1, P1 ;  /* 0x00007300929f0a11 */ /* 0x000fe200008f0c05 */
[----:B------:R-:W-:Y:S01]  /*10f50*/  FMUL.FTZ R5, R2, R129 ;  /* 0x0000008102057220 */ /* 0x000fe20000410000 */
[----:B-1----:R-:W-:Y:S01]  /*10f60*/  F2FP.BF16.PACK_AB R130, R166, R165 ;  /* 0x000000a5a682723e */ /* 0x002fe200000010ff */
[----:B------:R-:W-:Y:S01]  /*10f70*/  FMUL.FTZ R49, R2, R49 ;  /* 0x0000003102317220 */ /* 0x000fe20000410000 */
[----:B--2---:R-:W-:Y:S01]  /*10f80*/  F2FP.BF16.PACK_AB R129, R167, R168 ;  /* 0x000000a8a781723e */ /* 0x004fe200000010ff */
[C---:B------:R-:W-:Y:S01]  /*10f90*/  FMUL.FTZ R50, R0.reuse, R50 ;  /* 0x0000003200327220 */ /* 0x040fe20000410000 */
[----:B------:R-:W-:Y:S01]  /*10fa0*/  MUFU.EX2 R172, R172 ;  /* 0x000000ac00ac7308 */ /* 0x000fe20000000800 */
[----:B------:R1:W-:Y:S01]  /*10fb0*/  @P0 LDGSTS.E.BYPASS.LTC128B.128 [R217+0x8100], [R156.64], !P6 ;  /* 0x081000009cd90fae */ /* 0x0003e2000f101d46 */
[----:B------:R-:W-:Y:S02]  /*10fc0*/  FMUL.FTZ R51, R0, R51 ;  /* 0x0000003300337220 */ /* 0x000fe40000410000 */
[C---:B------:R-:W-:Y:S02]  /*10fd0*/  FMUL.FTZ R52, R2.reuse, R52 ;  /* 0x0000003402347220 */ /* 0x040fe40000410000 */
[----:B------:R-:W-:Y:S02]  /*10fe0*/  FMUL.FTZ R53, R2, R53 ;  /* 0x0000003502357220 */ /* 0x000fe40000410000 */
[C---:B------:R-:W-:Y:S01]  /*10ff0*/  FMUL.FTZ R54, R0.reuse, R54 ;  /* 0x0000003600367220 */ /* 0x040fe20000410000 */
[----:B------:R4:W-:Y:S01]  /*11000*/  @P0 LDGSTS.E.BYPASS.LTC128B.128 [R217+0xa100], [R154.64], !P5 ;  /* 0x0a1000009ad90fae */ /* 0x0009e2000e901d46 */
[----:B------:R-:W-:Y:S01]  /*11010*/  FMUL.FTZ R55, R0, R55 ;  /* 0x0000003700377220 */ /* 0x000fe20000410000 */
[----:B---3--:R-:W-:Y:S01]  /*11020*/  F2FP.BF16.PACK_AB R131, R170, R169 ;  /* 0x000000a9aa83723e */ /* 0x008fe200000010ff */
[C---:B------:R-:W-:Y:S01]  /*11030*/  FMUL.FTZ R56, R2.reuse, R56 ;  /* 0x0000003802387220 */ /* 0x040fe20000410000 */
[----:B------:R-:W-:Y:S01]  /*11040*/  MUFU.EX2 R174, R174 ;  /* 0x000000ae00ae7308 */ /* 0x000fe20000000800 */
[----:B------:R-:W-:Y:S02]  /*11050*/  FMUL.FTZ R57, R2, R57 ;  /* 0x0000003902397220 */ /* 0x000fe40000410000 */
[C---:B------:R-:W-:Y:S01]  /*11060*/  FMUL.FTZ R58, R0.reuse, R58 ;  /* 0x0000003a003a7220 */ /* 0x040fe20000410000 */
[----:B------:R2:W-:Y:S01]  /*11070*/  @P0 LDGSTS.E.BYPASS.LTC128B.128 [R217+0x7100], [R150.64], !P3 ;  /* 0x0710000096d90fae */ /* 0x0005e2000d901d46 */
[----:B------:R-:W-:Y:S02]  /*11080*/  FMUL.FTZ R59, R0, R59 ;  /* 0x0000003b003b7220 */ /* 0x000fe40000410000 */
[C---:B------:R-:W-:Y:S02]  /*11090*/  FMUL.FTZ R60, R2.reuse, R60 ;  /* 0x0000003c023c7220 */ /* 0x040fe40000410000 */
[----:B------:R-:W-:Y:S01]  /*110a0*/  FMUL.FTZ R61, R2, R61 ;  /* 0x0000003d023d7220 */ /* 0x000fe20000410000 */
[----:B------:R-:W-:Y:S01]  /*110b0*/  MUFU.EX2 R177, R177 ;  /* 0x000000b100b17308 */ /* 0x000fe20000000800 */
[C---:B------:R-:W-:Y:S01]  /*110c0*/  FMUL.FTZ R62, R0.reuse, R62 ;  /* 0x0000003e003e7220 */ /* 0x040fe20000410000 */
[----:B------:R3:W-:Y:S01]  /*110d0*/  @P0 LDGSTS.E.BYPASS.LTC128B.128 [R217+0x9100], [R160.64], !P6 ;  /* 0x09100000a0d90fae */ /* 0x0007e2000f101d46 */
[----:B------:R-:W-:Y:S02]  /*110e0*/  FMUL.FTZ R63, R0, R63 ;  /* 0x0000003f003f7220 */ /* 0x000fe40000410000 */
[C---:B------:R-:W-:Y:S02]  /*110f0*/  FMUL.FTZ R64, R2.reuse, R64 ;  /* 0x0000004002407220 */ /* 0x040fe40000410000 */
        /* <DEDUP_REMOVED lines=8> */
[----:B------:R-:W5:Y:S01]  /*11180*/  LDSM.16.MT88.4 R144, [R194] ;  /* 0x00000000c290783b */ /* 0x000f620000004200 */
[----:B------:R-:W-:Y:S02]  /*11190*/  FMUL.FTZ R71, R0, R71 ;  /* 0x0000004700477220 */ /* 0x000fe40000410000 */
[C---:B------:R-:W-:Y:S02]  /*111a0*/  FMUL.FTZ R72, R2.reuse, R72 ;  /* 0x0000004802487220 */ /* 0x040fe40000410000 */
[----:B------:R-:W-:Y:S02]  /*111b0*/  FMUL.FTZ R73, R2, R73 ;  /* 0x0000004902497220 */ /* 0x000fe40000410000 */
[C---:B------:R-:W-:Y:S01]  /*111c0*/  FMUL.FTZ R74, R0.reuse, R74 ;  /* 0x0000004a004a7220 */ /* 0x040fe20000410000 */
[----:B--2---:R-:W2:Y:S01]  /*111d0*/  LDSM.16.MT88.4 R148, [R193] ;  /* 0x00000000c194783b */ /* 0x004ea20000004200 */
[----:B------:R-:W-:Y:S02]  /*111e0*/  FMUL.FTZ R75, R0, R75 ;  /* 0x0000004b004b7220 */ /* 0x000fe40000410000 */
[C---:B------:R-:W-:Y:S02]  /*111f0*/  FMUL.FTZ R76, R2.reuse, R76 ;  /* 0x0000004c024c7220 */ /* 0x040fe40000410000 */
[----:B------:R-:W-:Y:S02]  /*11200*/  FMUL.FTZ R77, R2, R77 ;  /* 0x0000004d024d7220 */ /* 0x000fe40000410000 */
[C---:B------:R-:W-:Y:S01]  /*11210*/  FMUL.FTZ R78, R0.reuse, R78 ;  /* 0x0000004e004e7220 */ /* 0x040fe20000410000 */
[----:B----4-:R-:W4:Y:S01]  /*11220*/  LDSM.16.MT88.4 R152, [R192] ;  /* 0x00000000c098783b */ /* 0x010f220000004200 */
[----:B------:R-:W-:Y:S02]  /*11230*/  FMUL.FTZ R79, R0, R79 ;  /* 0x0000004f004f7220 */ /* 0x000fe40000410000 */
[C---:B------:R-:W-:Y:S02]  /*11240*/  FMUL.FTZ R80, R2.reuse, R80 ;  /* 0x0000005002507220 */ /* 0x040fe40000410000 */
[----:B------:R-:W-:Y:S02]  /*11250*/  FMUL.FTZ R81, R2, R81 ;  /* 0x0000005102517220 */ /* 0x000fe40000410000 */
[C---:B------:R-:W-:Y:S01]  /*11260*/  FMUL.FTZ R82, R0.reuse, R82 ;  /* 0x0000005200527220 */ /* 0x040fe20000410000 */
[----:B------:R-:W3:Y:S01]  /*11270*/  LDSM.16.MT88.4 R124, [R191] ;  /* 0x00000000bf7c783b */ /* 0x000ee20000004200 */
[----:B------:R-:W-:Y:S02]  /*11280*/  FMUL.FTZ R83, R0, R83 ;  /* 0x0000005300537220 */ /* 0x000fe40000410000 */
[C---:B------:R-:W-:Y:S02]  /*11290*/  FMUL.FTZ R84, R2.reuse, R84 ;  /* 0x0000005402547220 */ /* 0x040fe40000410000 */
[----:B------:R-:W-:Y:S02]  /*112a0*/  FMUL.FTZ R85, R2, R85 ;  /* 0x0000005502557220 */ /* 0x000fe40000410000 */
[C---:B------:R-:W-:Y:S01]  /*112b0*/  FMUL.FTZ R86, R0.reuse, R86 ;  /* 0x0000005600567220 */ /* 0x040fe20000410000 */
[----:B-1----:R-:W-:Y:S01]  /*112c0*/  LDSM.16.MT88.4 R156, [R194+0x2800] ;  /* 0x00280000c29c783b */ /* 0x002fe20000004200 */
[----:B------:R-:W-:Y:S02]  /*112d0*/  FMUL.FTZ R87, R0, R87 ;  /* 0x0000005700577220 */ /* 0x000fe40000410000 */
[C---:B------:R-:W-:Y:S02]  /*112e0*/  FMUL.FTZ R88, R2.reuse, R88 ;  /* 0x0000005802587220 */ /* 0x040fe40000410000 */
[----:B------:R-:W-:Y:S02]  /*112f0*/  FMUL.FTZ R89, R2, R89 ;  /* 0x0000005902597220 */ /* 0x000fe40000410000 */
[C---:B------:R-:W-:Y:S01]  /*11300*/  FMUL.FTZ R90, R0.reuse, R90 ;  /* 0x0000005a005a7220 */ /* 0x040fe20000410000 */
[C---:B-----5:R-:W-:Y:S01]  /*11310*/  HMMA.16816.F32.BF16 R4, R128.reuse, R144, R4 ;  /* 0x000000908004723c */ /* 0x060fe20000041804 */
[----:B------:R-:W0:Y:S04]  /*11320*/  LDGDEPBAR ;  /* 0x00000000000079af */ /* 0x000e280000000000 */
[----:B------:R-:W-:Y:S02]  /*11330*/  FMUL.FTZ R91, R0, R91 ;  /* 0x0000005b005b7220 */ /* 0x000fe40000410000 */
[C---:B------:R-:W-:Y:S01]  /*11340*/  FMUL.FTZ R92, R2.reuse, R92 ;  /* 0x0000005c025c7220 */ /* 0x040fe20000410000 */
        /* <DEDUP_REMOVED lines=11> */
[C---:B----4-:R-:W-:Y:S04]  /*11400*/  HMMA.16816.F32.BF16 R44, R128.reuse, R152, R44 ;  /* 0x00000098802c723c */ /* 0x050fe8000004182c */
[----:B------:R-:W-:Y:S02]  /*11410*/  FMUL.FTZ R99, R0, R99 ;  /* 0x0000006300637220 */ /* 0x000fe40000410000 */
[--C-:B------:R-:W-:Y:S02]  /*11420*/  FFMA.FTZ R175, R14, c[0x0][0x2d0], -R171.reuse ;  /* 0x0000b4000eaf7a23 */ /* 0x100fe400000108ab */
[C---:B------:R-:W-:Y:S01]  /*11430*/  HMMA.16816.F32.BF16 R48, R128.reuse, R154, R48 ;  /* 0x0000009a8030723c */ /* 0x040fe20000041830 */
[----:B------:R-:W-:Y:S03]  /*11440*/  LDSM.16.MT88.4 R152, [R191+0x800] ;  /* 0x00080000bf98783b */ /* 0x000fe60000004200 */
[C---:B------:R-:W-:Y:S01]  /*11450*/  FMUL.FTZ R14, R0.reuse, R122 ;  /* 0x0000007a000e7220 */ /* 0x040fe20000410000 */
[----:B------:R-:W-:Y:S01]  /*11460*/  MUFU.EX2 R175, R175 ;  /* 0x000000af00af7308 */ /* 0x000fe20000000800 */
[--C-:B------:R-:W-:Y:S02]  /*11470*/  FFMA.FTZ R176, R15, c[0x0][0x2d0], -R171.reuse ;  /* 0x0000b4000fb07a23 */ /* 0x100fe400000108ab */
[C---:B---3--:R-:W-:Y:S04]  /*11480*/  HMMA.16816.F32.BF16 R52, R128.reuse, R124, R52 ;  /* 0x0000007c8034723c */ /* 0x048fe80000041834 */
[----:B------:R-:W-:Y:S02]  /*11490*/  FMUL.FTZ R15, R0, R123 ;  /* 0x0000007b000f7220 */ /* 0x000fe40000410000 */
[----:B------:R-:W-:Y:S01]  /*114a0*/  LDSM.16.MT88.4 R120, [R191+0x4000] ;  /* 0x00400000bf78783b */ /* 0x000fe20000004200 */
[--C-:B------:R-:W-:Y:S01]  /*114b0*/  FFMA.FTZ R19, R19, c[0x0][0x2d0], -R171.reuse ;  /* 0x0000b40013137a23 */ /* 0x100fe200000108ab */
[C---:B------:R-:W-:Y:S01]  /*114c0*/  HMMA.16816.F32.BF16 R56, R128.reuse, R126, R56 ;  /* 0x0000007e8038723c */ /* 0x040fe20000041838 */
[----:B------:R-:W-:Y:S03]  /*114d0*/  MUFU.EX2 R176, R176 ;  /* 0x000000b000b07308 */ /* 0x000fe60000000800 */
[C---:B------:R-:W-:Y:S02]  /*114e0*/  FMUL.FTZ R100, R2.reuse, R100 ;  /* 0x0000006402647220 */ /* 0x040fe40000410000 */
[----:B------:R-:W3:Y:S01]  /*114f0*/  LDSM.16.MT88.4 R124, [R192+0x2000] ;  /* 0x00200000c07c783b */ /* 0x000ee20000004200 */
[----:B------:R-:W-:Y:S01]  /*11500*/  FMUL.FTZ R101, R2, R101 ;  /* 0x0000006502657220 */ /* 0x000fe20000410000 */
[C---:B-1----:R-:W-:Y:S03]  /*11510*/  HMMA.16816.F32.BF16 R60, R128.reuse, R144, R60 ;  /* 0x00000090803c723c */ /* 0x042fe6000004183c */
[----:B------:R-:W1:Y:S01]  /*11520*/  MUFU.EX2 R162, R19 ;  /* 0x0000001300a27308 */ /* 0x000e620000000800 */
[C---:B------:R-:W-:Y:S02]  /*11530*/  FMUL.FTZ R102, R0.reuse, R102 ;  /* 0x0000006600667220 */ /* 0x040fe40000410000 */
[----:B------:R-:W-:Y:S02]  /*11540*/  FMUL.FTZ R103, R0, R103 ;  /* 0x0000006700677220 */ /* 0x000fe40000410000 */
[C---:B------:R-:W-:Y:S01]  /*11550*/  HMMA.16816.F32.BF16 R64, R128.reuse, R146, R64 ;  /* 0x000000928040723c */ /* 0x040fe20000041840 */
[----:B------:R-:W4:Y:S03]  /*11560*/  LDSM.16.MT88.4 R144, [R191+0x2000] ;  /* 0x00200000bf90783b */ /* 0x000f260000004200 */
[C---:B------:R-:W-:Y:S02]  /*11570*/  FMUL.FTZ R104, R2.reuse, R104 ;  /* 0x0000006802687220 */ /* 0x040fe40000410000 */
[----:B------:R-:W-:Y:S02]  /*11580*/  FMUL.FTZ R105, R2, R105 ;  /* 0x0000006902697220 */ /* 0x000fe40000410000 */
[C---:B--2---:R-:W-:Y:S04]  /*11590*/  HMMA.16816.F32.BF16 R68, R128.reuse, R148, R68 ;  /* 0x000000948044723c */ /* 0x044fe80000041844 */
[C---:B------:R-:W-:Y:S02]  /*115a0*/  FMUL.FTZ R106, R0.reuse, R106 ;  /* 0x0000006a006a7220 */ /* 0x040fe40000410000 */
[----:B------:R-:W-:Y:S02]  /*115b0*/  FMUL.FTZ R107, R0, R107 ;  /* 0x0000006b006b7220 */ /* 0x000fe40000410000 */
[C---:B------:R-:W-:Y:S01]  /*115c0*/  HMMA.16816.F32.BF16 R72, R128.reuse, R150, R72 ;  /* 0x000000968048723c */ /* 0x040fe20000041848 */
[----:B------:R-:W2:Y:S03]  /*115d0*/  LDSM.16.MT88.4 R148, [R194+0x4000] ;  /* 0x00400000c294783b */ /* 0x000ea60000004200 */
[C---:B------:R-:W-:Y:S02]  /*115e0*/  FMUL.FTZ R108, R2.reuse, R108 ;  /* 0x0000006c026c7220 */ /* 0x040fe40000410000 */
[----:B------:R-:W-:Y:S02]  /*115f0*/  FMUL.FTZ R109, R2, R109 ;  /* 0x0000006d026d7220 */ /* 0x000fe40000410000 */
[C---:B------:R-:W-:Y:S04]  /*11600*/  FMUL.FTZ R110, R0.reuse, R110 ;  /* 0x0000006e006e7220 */ /* 0x040fe80000410000 */
[----:B------:R-:W-:Y:S01]  /*11610*/  FMUL.FTZ R111, R0, R111 ;  /* 0x0000006f006f7220 */ /* 0x000fe20000410000 */
[C---:B---3--:R-:W-:Y:S03]  /*11620*/  HMMA.16816.F32.BF16 R76, R128.reuse, R124, R76 ;  /* 0x0000007c804c723c */ /* 0x048fe6000004184c */
[----:B------:R-:W-:Y:S02]  /*11630*/  FFMA.FTZ R179, R18, c[0x0][0x2d0], -R171 ;  /* 0x0000b40012b37a23 */ /* 0x000fe400000108ab */
[C---:B------:R-:W-:Y:S01]  /*11640*/  FMUL.FTZ R16, R2.reuse, R116 ;  /* 0x0000007402107220 */ /* 0x040fe20000410000 */
[----:B-1----:R-:W-:Y:S01]  /*11650*/  MOV R116, R162 ;  /* 0x000000a200747202 */ /* 0x002fe20000000f00 */
[----:B------:R-:W-:Y:S01]  /*11660*/  FMUL.FTZ R17, R2, R117 ;  /* 0x0000007502117220 */ /* 0x000fe20000410000 */
[C---:B------:R-:W-:Y:S01]  /*11670*/  HMMA.16816.F32.BF16 R80, R128.reuse, R126, R80 ;  /* 0x0000007e8050723c */ /* 0x040fe20000041850 */
[----:B------:R-:W1:Y:S01]  /*11680*/  LDSM.16.MT88.4 R124, [R193+0x4000] ;  /* 0x00400000c17c783b */ /* 0x000e620000004200 */
[----:B------:R-:W3:Y:S02]  /*11690*/  MUFU.EX2 R179, R179 ;  /* 0x000000b300b37308 */ /* 0x000ee40000000800 */
[----:B------:R-:W-:Y:S01]  /*116a0*/  F2FP.BF16.PACK_AB R117, R176, R175 ;  /* 0x000000afb075723e */ /* 0x000fe200000010ff */
[----:B------:R-:W-:Y:S01]  /*116b0*/  FMUL.FTZ R18, R0, R118 ;  /* 0x0000007600127220 */ /* 0x000fe20000410000 */
[----:B------:R-:W-:Y:S01]  /*116c0*/  F2FP.BF16.PACK_AB R118, R178, R177 ;  /* 0x000000b1b276723e */ /* 0x000fe200000010ff */
[----:B------:R-:W-:Y:S01]  /*116d0*/  FMUL.FTZ R19, R0, R119 ;  /* 0x0000007700137220 */ /* 0x000fe20000410000 */
[C---:B----4-:R-:W-:Y:S01]  /*116e0*/  HMMA.16816.F32.BF16 R84, R128.reuse, R144, R84 ;  /* 0x000000908054723c */ /* 0x050fe20000041854 */
[----:B------:R-:W-:Y:S03]  /*116f0*/  LDSM.16.MT88.4 R160, [R193+0x2800] ;  /* 0x00280000c1a0783b */ /* 0x000fe60000004200 */
[C---:B------:R-:W-:Y:S02]  /*11700*/  FMUL.FTZ R112, R2.reuse, R112 ;  /* 0x0000007002707220 */ /* 0x040fe40000410000 */
[----:B------:R-:W-:Y:S02]  /*11710*/  FMUL.FTZ R113, R2, R113 ;  /* 0x0000007102717220 */ /* 0x000fe40000410000 */
[C---:B------:R-:W-:Y:S01]  /*11720*/  HMMA.16816.F32.BF16 R88, R128.reuse, R146, R88 ;  /* 0x000000928058723c */ /* 0x040fe20000041858 */
[----:B------:R-:W4:Y:S03]  /*11730*/  LDSM.16.MT88.4 R144, [R192+0x4000] ;  /* 0x00400000c090783b */ /* 0x000f260000004200 */
[C---:B------:R-:W-:Y:S02]  /*11740*/  FMUL.FTZ R114, R0.reuse, R114 ;  /* 0x0000007200727220 */ /* 0x040fe40000410000 */
[----:B------:R-:W-:Y:S02]  /*11750*/  FMUL.FTZ R115, R0, R115 ;  /* 0x0000007300737220 */ /* 0x000fe40000410000 */
[C---:B--2---:R-:W-:Y:S04]  /*11760*/  HMMA.16816.F32.BF16 R92, R128.reuse, R148, R92 ;  /* 0x00000094805c723c */ /* 0x044fe8000004185c */
[----:B------:R-:W-:Y:S01]  /*11770*/  FFMA.FTZ R142, R2, R252, R142 ;  /* 0x000000fc028e7223 */ /* 0x000fe2000001008e */
[----:B------:R-:W-:Y:S01]  /*11780*/  MOV R2, R137 ;  /* 0x0000008900027202 */ /* 0x000fe20000000f00 */
[----:B------:R-:W-:Y:S02]  /*11790*/  FFMA.FTZ R168, R0, R251, R168 ;  /* 0x000000fb00a87223 */ /* 0x000fe400000100a8 */
[C---:B------:R-:W-:Y:S01]  /*117a0*/  HMMA.16816.F32.BF16 R96, R128.reuse, R150, R96 ;  /* 0x000000968060723c */ /* 0x040fe20000041860 */
[----:B------:R-:W-:Y:S03]  /*117b0*/  LDSM.16.MT88.4 R148, [R192+0x800] ;  /* 0x00080000c094783b */ /* 0x000fe60000004200 */
        /* <DEDUP_REMOVED lines=12> */
[----:B------:R-:W-:Y:S04]  /*11880*/  FADD.FTZ R176, R176, R170 ;  /* 0x000000aab0b07221 */ /* 0x000fe80000010000 */
[C---:B------:R-:W-:Y:S01]  /*11890*/  HMMA.16816.F32.BF16 R108, R128.reuse, R146, R108 ;  /* 0x00000092806c723c */ /* 0x040fe2000004186c */
[----:B------:R-:W2:Y:S03]  /*118a0*/  LDSM.16.MT88.4 R144, [R193+0x800] ;  /* 0x00080000c190783b */ /* 0x000ea60000004200 */
[----:B---3--:R-:W-:Y:S04]  /*118b0*/  FADD.FTZ R0, R179, R176 ;  /* 0x000000b0b3007221 */ /* 0x008fe80000010000 */
[C---:B------:R-:W-:Y:S08]  /*118c0*/  HMMA.16816.F32.BF16 R16, R128.reuse, R120, R16 ;  /* 0x000000788010723c */ /* 0x040ff00000041810 */
[----:B------:R-:W-:Y:S01]  /*118d0*/  HMMA.16816.F32.BF16 R112, R128, R122, R112 ;  /* 0x0000007a8070723c */ /* 0x000fe20000041870 */
[----:B------:R-:W3:Y:S06]  /*118e0*/  LDSM.16.MT88.4 R120, [R192+0x2800] ;  /* 0x00280000c078783b */ /* 0x000eec0000004200 */
[----:B------:R-:W-:Y:S02]  /*118f0*/  MOV R131, R116 ;  /* 0x0000007400837202 */ /* 0x000fe40000000f00 */
[C---:B------:R-:W-:Y:S03]  /*11900*/  F2FP.BF16.PACK_AB R116, R174.reuse, R172 ;  /* 0x000000acae74723e */ /* 0x040fe600000010ff */
[----:B------:R-:W-:Y:S01]  /*11910*/  F2FP.BF16.PACK_AB R119, R131, R179 ;  /* 0x000000b38377723e */ /* 0x000fe200000010ff */
[----:B------:R-:W-:Y:S04]  /*11920*/  FADD.FTZ R174, R174, R166 ;  /* 0x000000a6aeae7221 */ /* 0x000fe80000010000 */
[----:B------:R-:W-:Y:S02]  /*11930*/  FADD.FTZ R174, R177, R174 ;  /* 0x000000aeb1ae7221 */ /* 0x000fe40000010000 */
[C---:B-1----:R-:W-:Y:S05]  /*11940*/  HMMA.16816.F32.BF16 R4, R116.reuse, R124, R4 ;  /* 0x0000007c7404723c */ /* 0x042fea0000041804 */
[----:B------:R-:W-:Y:S03]  /*11950*/  FADD.FTZ R178, R178, R174 ;  /* 0x000000aeb2b27221 */ /* 0x000fe60000010000 */
[C---:B------:R-:W-:Y:S01]  /*11960*/  HMMA.16816.F32.BF16 R8, R116.reuse, R126, R8 ;  /* 0x0000007e7408723c */ /* 0x040fe20000041808 */
[----:B------:R-:W1:Y:S07]  /*11970*/  LDSM.16.MT88.4 R124, [R191+0x2800] ;  /* 0x00280000bf7c783b */ /* 0x000e6e0000004200 */
[C---:B--2---:R-:W-:Y:S08]  /*11980*/  HMMA.16816.F32.BF16 R36, R116.reuse, R144, R36 ;  /* 0x000000907424723c */ /* 0x044ff00000041824 */
[C---:B------:R-:W-:Y:S01]  /*11990*/  HMMA.16816.F32.BF16 R40, R116.reuse, R146, R40 ;  /* 0x000000927428723c */ /* 0x040fe20000041828 */
[----:B------:R-:W-:Y:S07]  /*119a0*/  LDSM.16.MT88.4 R144, [R193+0x4800] ;  /* 0x00480000c190783b */ /* 0x000fee0000004200 */
[C---:B------:R-:W-:Y:S08]  /*119b0*/  HMMA.16816.F32.BF16 R44, R116.reuse, R148, R44 ;  /* 0x00000094742c723c */ /* 0x040ff0000004182c */
[C---:B------:R-:W-:Y:S01]  /*119c0*/  HMMA.16816.F32.BF16 R48, R116.reuse, R150, R48 ;  /* 0x000000967430723c */ /* 0x040fe20000041830 */
[----:B------:R-:W-:Y:S07]  /*119d0*/  LDSM.16.MT88.4 R148, [R192+0x1000] ;  /* 0x00100000c094783b */ /* 0x000fee0000004200 */
[C---:B------:R-:W-:Y:S07]  /*119e0*/  HMMA.16816.F32.BF16 R52, R116.reuse, R152, R52 ;  /* 0x000000987434723c */ /* 0x040fee0000041834 */
[--C-:B------:R-:W-:Y:S01]  /*119f0*/  FFMA.FTZ R152, R20, c[0x0][0x2d0], -R173.reuse ;  /* 0x0000b40014987a23 */ /* 0x100fe200000108ad */
[C---:B------:R-:W-:Y:S04]  /*11a00*/  HMMA.16816.F32.BF16 R56, R116.reuse, R154, R56 ;  /* 0x0000009a7438723c */ /* 0x040fe80000041838 */
[----:B------:R-:W-:Y:S01]  /*11a10*/  FFMA.FTZ R153, R21, c[0x0][0x2d0], -R173 ;  /* 0x0000b40015997a23 */ /* 0x000fe200000108ad */
[----:B------:R-:W2:Y:S02]  /*11a20*/  MUFU.EX2 R152, R152 ;  /* 0x0000009800987308 */ /* 0x000ea40000000800 */
[--C-:B------:R-:W-:Y:S01]  /*11a30*/  FFMA.FTZ R154, R22, c[0x0][0x2d0], -R171.reuse ;  /* 0x0000b400169a7a23 */ /* 0x100fe200000108ab */
[C---:B------:R-:W-:Y:S04]  /*11a40*/  HMMA.16816.F32.BF16 R60, R116.reuse, R156, R60 ;  /* 0x0000009c743c723c */ /* 0x040fe8000004183c */
[----:B------:R-:W-:Y:S02]  /*11a50*/  FFMA.FTZ R155, R23, c[0x0][0x2d0], -R171 ;  /* 0x0000b400179b7a23 */ /* 0x000fe400000108ab */
[----:B------:R-:W-:Y:S01]  /*11a60*/  LDSM.16.MT88.4 R20, [R192+0x4800] ;  /* 0x00480000c014783b */ /* 0x000fe20000004200 */
[--C-:B------:R-:W-:Y:S01]  /*11a70*/  FFMA.FTZ R156, R24, c[0x0][0x2d0], -R173.reuse ;  /* 0x0000b400189c7a23 */ /* 0x100fe200000108ad */
[C---:B------:R-:W-:Y:S01]  /*11a80*/  HMMA.16816.F32.BF16 R64, R116.reuse, R158, R64 ;  /* 0x0000009e7440723c */ /* 0x040fe20000041840 */
[----:B------:R-:W-:Y:S03]  /*11a90*/  MUFU.EX2 R153, R153 ;  /* 0x0000009900997308 */ /* 0x000fe60000000800 */
[----:B------:R-:W-:Y:S03]  /*11aa0*/  FFMA.FTZ R157, R25, c[0x0][0x2d0], -R173 ;  /* 0x0000b400199d7a23 */ /* 0x000fe600000108ad */
[--C-:B------:R-:W-:Y:S01]  /*11ab0*/  FFMA.FTZ R158, R26, c[0x0][0x2d0], -R171.reuse ;  /* 0x0000b4001a9e7a23 */ /* 0x100fe200000108ab */
[C---:B------:R-:W-:Y:S03]  /*11ac0*/  HMMA.16816.F32.BF16 R68, R116.reuse, R160, R68 ;  /* 0x000000a07444723c */ /* 0x040fe60000041844 */
[----:B------:R-:W4:Y:S01]  /*11ad0*/  MUFU.EX2 R154, R154 ;  /* 0x0000009a009a7308 */ /* 0x000f220000000800 */
[----:B------:R-:W-:Y:S02]  /*11ae0*/  FFMA.FTZ R159, R27, c[0x0][0x2d0], -R171 ;  /* 0x0000b4001b9f7a23 */ /* 0x000fe400000108ab */
[----:B------:R-:W-:Y:S01]  /*11af0*/  LDSM.16.MT88.4 R24, [R191+0x1000] ;  /* 0x00100000bf18783b */ /* 0x000fe20000004200 */
[----:B------:R-:W-:Y:S01]  /*11b00*/  MOV R161, R131 ;  /* 0x0000008300a17202 */ /* 0x000fe20000000f00 */
[C---:B------:R-:W-:Y:S04]  /*11b10*/  HMMA.16816.F32.BF16 R72, R116.reuse, R162, R72 ;  /* 0x000000a27448723c */ /* 0x040fe80000041848 */
[----:B------:R-:W-:Y:S01]  /*11b20*/  FADD.FTZ R0, R161, R0 ;  /* 0x00000000a1007221 */ /* 0x000fe20000010000 */
[----:B------:R-:W5:Y:S01]  /*11b30*/  MUFU.EX2 R155, R155 ;  /* 0x0000009b009b7308 */ /* 0x000f620000000800 */
[----:B------:R-:W5:Y:S01]  /*11b40*/  LDSM.16.MT88.4 R128, [R194+0x4800] ;  /* 0x00480000c280783b */ /* 0x000f620000004200 */
[----:B--2---:R-:W-:Y:S01]  /*11b50*/  FADD.FTZ R178, R152, R178 ;  /* 0x000000b298b27221 */ /* 0x004fe20000010000 */
[C---:B---3--:R-:W-:Y:S07]  /*11b60*/  HMMA.16816.F32.BF16 R76, R116.reuse, R120, R76 ;  /* 0x00000078744c723c */ /* 0x048fee000004184c */
[----:B------:R-:W-:Y:S01]  /*11b70*/  MUFU.EX2 R156, R156 ;  /* 0x0000009c009c7308 */ /* 0x000fe20000000800 */
[C---:B------:R-:W-:Y:S01]  /*11b80*/  HMMA.16816.F32.BF16 R80, R116.reuse, R122, R80 ;  /* 0x0000007a7450723c */ /* 0x040fe20000041850 */
[----:B------:R-:W2:Y:S03]  /*11b90*/  LDSM.16.MT88.4 R120, [R191+0x4800] ;  /* 0x00480000bf78783b */ /* 0x000ea60000004200 */
[----:B----4-:R-:W-:Y:S04]  /*11ba0*/  FADD.FTZ R0, R154, R0 ;  /* 0x000000009a007221 */ /* 0x010fe80000010000 */
[C---:B-1----:R-:W-:Y:S01]  /*11bb0*/  HMMA.16816.F32.BF16 R84, R116.reuse, R124, R84 ;  /* 0x0000007c7454723c */ /* 0x042fe20000041854 */
[----:B------:R-:W1:Y:S07]  /*11bc0*/  MUFU.EX2 R157, R157 ;  /* 0x0000009d009d7308 */ /* 0x000e6e0000000800 */
[C---:B------:R-:W-:Y:S01]  /*11bd0*/  HMMA.16816.F32.BF16 R88, R116.reuse, R126, R88 ;  /* 0x0000007e7458723c */ /* 0x040fe20000041858 */
[----:B------:R-:W3:Y:S02]  /*11be0*/  LDSM.16.MT88.4 R124, [R194+0x1000] ;  /* 0x00100000c27c783b */ /* 0x000ee40000004200 */
[----:B------:R-:W-:Y:S10]  /*11bf0*/  MUFU.EX2 R158, R158 ;  /* 0x0000009e009e7308 */ /* 0x000ff40000000800 */
[----:B------:R-:W4:Y:S01]  /*11c00*/  MUFU.EX2 R159, R159 ;  /* 0x0000009f009f7308 */ /* 0x000f220000000800 */
[C---:B-----5:R-:W-:Y:S08]  /*11c10*/  HMMA.16816.F32.BF16 R92, R116.reuse, R128, R92 ;  /* 0x00000080745c723c */ /* 0x060ff0000004185c */
[C---:B------:R-:W-:Y:S01]  /*11c20*/  HMMA.16816.F32.BF16 R96, R116.reuse, R130, R96 ;  /* 0x000000827460723c */ /* 0x040fe20000041860 */
[----:B------:R-:W5:Y:S07]  /*11c30*/  LDSM.16.MT88.4 R128, [R193+0x1000] ;  /* 0x00100000c180783b */ /* 0x000f6e0000004200 */
[C---:B------:R-:W-:Y:S08]  /*11c40*/  HMMA.16816.F32.BF16 R12, R116.reuse, R144, R12 ;  /* 0x00000090740c723c */ /* 0x040ff0000004180c */
[C---:B------:R-:W-:Y:S01]  /*11c50*/  HMMA.16816.F32.BF16 R100, R116.reuse, R146, R100 ;  /* 0x000000927464723c */ /* 0x040fe20000041864 */
[----:B------:R-:W5:Y:S07]  /*11c60*/  LDSM.16.MT88.4 R144, [R194+0x3000] ;  /* 0x00300000c290783b */ /* 0x000f6e0000004200 */
[C---:B------:R-:W-:Y:S07]  /*11c70*/  HMMA.16816.F32.BF16 R104, R116.reuse, R20, R104 ;  /* 0x000000147468723c */ /* 0x040fee0000041868 */
[----:B------:R-:W-:Y:S01]  /*11c80*/  F2FP.BF16.PACK_AB R20, R153, R152 ;  /* 0x000000989914723e */ /* 0x000fe200000010ff */
[C---:B------:R-:W-:Y:S04]  /*11c90*/  HMMA.16816.F32.BF16 R108, R116.reuse, R22, R108 ;  /* 0x00000016746c723c */ /* 0x040fe8000004186c */
[----:B------:R-:W-:Y:S01]  /*11ca0*/  F2FP.BF16.PACK_AB R21, R155, R154 ;  /* 0x0000009a9b15723e */ /* 0x000fe200000010ff */
[----:B------:R-:W-:Y:S02]  /*11cb0*/  FADD.FTZ R153, R153, R178 ;  /* 0x000000b299997221 */ /* 0x000fe40000010000 */
[----:B-1----:R-:W-:Y:S01]  /*11cc0*/  F2FP.BF16.PACK_AB R22, R157, R156 ;  /* 0x0000009c9d16723e */ /* 0x002fe200000010ff */
[C---:B--2---:R-:W-:Y:S04]  /*11cd0*/  HMMA.16816.F32.BF16 R16, R116.reuse, R120, R16 ;  /* 0x000000787410723c */ /* 0x044fe80000041810 */
[----:B----4-:R-:W-:Y:S01]  /*11ce0*/  F2FP.BF16.PACK_AB R23, R159, R158 ;  /* 0x0000009e9f17723e */ /* 0x010fe200000010ff */
[----:B------:R-:W-:Y:S01]  /*11cf0*/  FADD.FTZ R155, R155, R0 ;  /* 0x000000009b9b7221 */ /* 0x000fe20000010000 */
[----:B------:R-:W-:Y:S01]  /*11d00*/  MOV R0, R3 ;  /* 0x0000000300007202 */ /* 0x000fe20000000f00 */
[----:B------:R-:W-:Y:S01]  /*11d10*/  FADD.FTZ R153, R156, R153 ;  /* 0x000000999c997221 */ /* 0x000fe20000010000 */
[----:B------:R-:W-:Y:S01]  /*11d20*/  HMMA.16816.F32.BF16 R112, R116, R122, R112 ;  /* 0x0000007a7470723c */ /* 0x000fe20000041870 */
[----:B------:R-:W1:Y:S03]  /*11d30*/  LDSM.16.MT88.4 R116, [R193+0x3000] ;  /* 0x00300000c174783b */ /* 0x000e660000004200 */
[----:B------:R-:W-:Y:S02]  /*11d40*/  FADD.FTZ R155, R158, R155 ;  /* 0x0000009b9e9b7221 */ /* 0x000fe40000010000 */
[----:B------:R-:W-:Y:S02]  /*11d50*/  FADD.FTZ R157, R157, R153 ;  /* 0x000000999d9d7221 */ /* 0x000fe40000010000 */
[C---:B---3--:R-:W-:Y:S01]  /*11d60*/  HMMA.16816.F32.BF16 R4, R20.reuse, R124, R4 ;  /* 0x0000007c1404723c */ /* 0x048fe20000041804 */
[----:B------:R-:W2:Y:S04]  /*11d70*/  LDSM.16.MT88.4 R120, [R192+0x3000] ;  /* 0x00300000c078783b */ /* 0x000ea80000004200 */
[----:B------:R-:W-:Y:S03]  /*11d80*/  FADD.FTZ R159, R159, R155 ;  /* 0x0000009b9f9f7221 */ /* 0x000fe60000010000 */
[C---:B------:R-:W-:Y:S01]  /*11d90*/  HMMA.16816.F32.BF16 R8, R20.reuse, R126, R8 ;  /* 0x0000007e1408723c */ /* 0x040fe20000041808 */
[----:B------:R-:W-:Y:S07]  /*11da0*/  LDSM.16.MT88.4 R124, [R192+0x5000] ;  /* 0x00500000c07c783b */ /* 0x000fee0000004200 */
[C---:B-----5:R-:W-:Y:S08]  /*11db0*/  HMMA.16816.F32.BF16 R36, R20.reuse, R128, R36 ;  /* 0x000000801424723c */ /* 0x060ff00000041824 */
[C---:B------:R-:W-:Y:S01]  /*11dc0*/  HMMA.16816.F32.BF16 R40, R20.reuse, R130, R40 ;  /* 0x000000821428723c */ /* 0x040fe20000041828 */
[----:B------:R-:W-:Y:S07]  /*11dd0*/  LDSM.16.MT88.4 R128, [R191+0x5000] ;  /* 0x00500000bf80783b */ /* 0x000fee0000004200 */
[C---:B------:R-:W-:Y:S07]  /*11de0*/  HMMA.16816.F32.BF16 R44, R20.reuse, R148, R44 ;  /* 0x00000094142c723c */ /* 0x040fee000004182c */
[----:B------:R-:W-:Y:S01]  /*11df0*/  FFMA.FTZ R148, R28, c[0x0][0x2d0], -R173 ;  /* 0x0000b4001c947a23 */ /* 0x000fe200000108ad */
[C---:B------:R-:W-:Y:S04]  /*11e00*/  HMMA.16816.F32.BF16 R48, R20.reuse, R150, R48 ;  /* 0x000000961430723c */ /* 0x040fe80000041830 */
[----:B------:R-:W-:Y:S01]  /*11e10*/  FFMA.FTZ R149, R34, c[0x0][0x2d0], -R171 ;  /* 0x0000b40022957a23 */ /* 0x000fe200000108ab */
[----:B------:R-:W3:Y:S03]  /*11e20*/  MUFU.EX2 R148, R148 ;  /* 0x0000009400947308 */ /* 0x000ee60000000800 */
[C---:B------:R-:W-:Y:S07]  /*11e30*/  HMMA.16816.F32.BF16 R52, R20.reuse, R24, R52 ;  /* 0x000000181434723c */ /* 0x040fee0000041834 */
[----:B------:R-:W-:Y:S01]  /*11e40*/  MUFU.EX2 R149, R149 ;  /* 0x0000009500957308 */ /* 0x000fe20000000800 */
[C---:B------:R-:W-:Y:S01]  /*11e50*/  HMMA.16816.F32.BF16 R56, R20.reuse, R26, R56 ;  /* 0x0000001a1438723c */ /* 0x040fe20000041838 */
[----:B------:R-:W4:Y:S07]  /*11e60*/  LDSM.16.MT88.4 R24, [R191+0x3000] ;  /* 0x00300000bf18783b */ /* 0x000f2e0000004200 */
[C---:B------:R-:W-:Y:S04]  /*11e70*/  HMMA.16816.F32.BF16 R60, R20.reuse, R144, R60 ;  /* 0x00000090143c723c */ /* 0x040fe8000004183c */
[----:B---3--:R-:W-:Y:S03]  /*11e80*/  FADD.FTZ R157, R148, R157 ;  /* 0x0000009d949d7221 */ /* 0x008fe60000010000 */
[----:B------:R-:W-:Y:S01]  /*11e90*/  FFMA.FTZ R144, R29, c[0x0][0x2d0], -R173 ;  /* 0x0000b4001d907a23 */ /* 0x000fe200000108ad */
[C---:B------:R-:W-:Y:S04]  /*11ea0*/  HMMA.16816.F32.BF16 R64, R20.reuse, R146, R64 ;  /* 0x000000921440723c */ /* 0x040fe80000041840 */
[--C-:B------:R-:W-:Y:S01]  /*11eb0*/  FFMA.FTZ R145, R30, c[0x0][0x2d0], -R171.reuse ;  /* 0x0000b4001e917a23 */ /* 0x100fe200000108ab */
[----:B------:R-:W3:Y:S02]  /*11ec0*/  MUFU.EX2 R144, R144 ;  /* 0x0000009000907308 */ /* 0x000ee40000000800 */
[----:B------:R-:W-:Y:S01]  /*11ed0*/  FFMA.FTZ R146, R31, c[0x0][0x2d0], -R171 ;  /* 0x0000b4001f927a23 */ /* 0x000fe200000108ab */
[C---:B-1----:R-:W-:Y:S01]  /*11ee0*/  HMMA.16816.F32.BF16 R68, R20.reuse, R116, R68 ;  /* 0x000000741444723c */ /* 0x042fe20000041844 */
[----:B------:R-:W1:Y:S03]  /*11ef0*/  LDSM.16.MT88.4 R28, [R194+0x5000] ;  /* 0x00500000c21c783b */ /* 0x000e660000004200 */
[--C-:B------:R-:W-:Y:S02]  /*11f00*/  FFMA.FTZ R147, R32, c[0x0][0x2d0], -R173.reuse ;  /* 0x0000b40020937a23 */ /* 0x100fe400000108ad */
[----:B------:R-:W-:Y:S01]  /*11f10*/  FFMA.FTZ R173, R33, c[0x0][0x2d0], -R173 ;  /* 0x0000b40021ad7a23 */ /* 0x000fe200000108ad */
[----:B------:R-:W5:Y:S01]  /*11f20*/  MUFU.EX2 R145, R145 ;  /* 0x0000009100917308 */ /* 0x000f620000000800 */
[C---:B------:R-:W-:Y:S01]  /*11f30*/  HMMA.16816.F32.BF16 R72, R20.reuse, R118, R72 ;  /* 0x000000761448723c */ /* 0x040fe20000041848 */
[----:B------:R-:W1:Y:S03]  /*11f40*/  LDSM.16.MT88.4 R116, [R193+0x5000] ;  /* 0x00500000c174783b */ /* 0x000e660000004200 */
[----:B------:R-:W-:Y:S04]  /*11f50*/  FFMA.FTZ R171, R35, c[0x0][0x2d0], -R171 ;  /* 0x0000b40023ab7a23 */ /* 0x000fe800000108ab */
[C---:B--2---:R-:W-:Y:S01]  /*11f60*/  HMMA.16816.F32.BF16 R76, R20.reuse, R120, R76 ;  /* 0x00000078144c723c */ /* 0x044fe2000004184c */
[----:B------:R-:W-:Y:S01]  /*11f70*/  LDSM.16.MT88.4 R32, [R191+0x1800] ;  /* 0x00180000bf20783b */ /* 0x000fe20000004200 */
[----:B------:R-:W2:Y:S02]  /*11f80*/  MUFU.EX2 R146, R146 ;  /* 0x0000009200927308 */ /* 0x000ea40000000800 */
[----:B---3--:R-:W-:Y:S04]  /*11f90*/  FADD.FTZ R157, R144, R157 ;  /* 0x0000009d909d7221 */ /* 0x008fe80000010000 */
[C---:B------:R-:W-:Y:S01]  /*11fa0*/  HMMA.16816.F32.BF16 R80, R20.reuse, R122, R80 ;  /* 0x0000007a1450723c */ /* 0x040fe20000041850 */
[----:B------:R-:W3:Y:S03]  /*11fb0*/  LDSM.16.MT88.4 R120, [R194+0x1800] ;  /* 0x00180000c278783b */ /* 0x000ee60000004200 */
[----:B------:R-:W1:Y:S01]  /*11fc0*/  MUFU.EX2 R147, R147 ;  /* 0x0000009300937308 */ /* 0x000e620000000800 */
[----:B-----5:R-:W-:Y:S03]  /*11fd0*/  FADD.FTZ R159, R145, R159 ;  /* 0x0000009f919f7221 */ /* 0x020fe60000010000 */
[C---:B----4-:R-:W-:Y:S06]  /*11fe0*/  HMMA.16816.F32.BF16 R84, R20.reuse, R24, R84 ;  /* 0x000000181454723c */ /* 0x050fec0000041854 */
[----:B------:R-:W4:Y:S02]  /*11ff0*/  MUFU.EX2 R173, R173 ;  /* 0x000000ad00ad7308 */ /* 0x000f240000000800 */
[C---:B------:R-:W-:Y:S01]  /*12000*/  HMMA.16816.F32.BF16 R88, R20.reuse, R26, R88 ;  /* 0x0000001a1458723c */ /* 0x040fe20000041858 */
[----:B------:R-:W5:Y:S03]  /*12010*/  LDSM.16.MT88.4 R24, [R193+0x1800] ;  /* 0x00180000c118783b */ /* 0x000f660000004200 */
[----:B--2---:R-:W-:Y:S04]  /*12020*/  FADD.FTZ R159, R146, R159 ;  /* 0x0000009f929f7221 */ /* 0x004fe80000010000 */
[C---:B-1----:R-:W-:Y:S01]  /*12030*/  HMMA.16816.F32.BF16 R92, R20.reuse, R28, R92 ;  /* 0x0000001c145c723c */ /* 0x042fe2000004185c */
[----:B------:R-:W1:Y:S03]  /*12040*/  MUFU.EX2 R171, R171 ;  /* 0x000000ab00ab7308 */ /* 0x000e660000000800 */
[----:B------:R-:W-:Y:S02]  /*12050*/  FADD.FTZ R157, R147, R157 ;  /* 0x0000009d939d7221 */ /* 0x000fe40000010000 */
[----:B------:R-:W-:Y:S02]  /*12060*/  FADD.FTZ R159, R149, R159 ;  /* 0x0000009f959f7221 */ /* 0x000fe40000010000 */
[C---:B------:R-:W-:Y:S01]  /*12070*/  HMMA.16816.F32.BF16 R96, R20.reuse, R30, R96 ;  /* 0x0000001e1460723c */ /* 0x040fe20000041860 */
[----:B------:R-:W2:Y:S03]  /*12080*/  LDSM.16.MT88.4 R28, [R192+0x1800] ;  /* 0x00180000c01c783b */ /* 0x000ea60000004200 */
[----:B----4-:R-:W-:Y:S04]  /*12090*/  FADD.FTZ R252, R173, R157 ;  /* 0x0000009dadfc7221 */ /* 0x010fe80000010000 */
[C---:B------:R-:W-:Y:S08]  /*120a0*/  HMMA.16816.F32.BF16 R12, R20.reuse, R116, R12 ;  /* 0x00000074140c723c */ /* 0x040ff0000004180c */
[C---:B------:R-:W-:Y:S01]  /*120b0*/  HMMA.16816.F32.BF16 R100, R20.reuse, R118, R100 ;  /* 0x000000761464723c */ /* 0x040fe20000041864 */
[----:B------:R-:W-:Y:S03]  /*120c0*/  LDSM.16.MT88.4 R116, [R192+0x3800] ;  /* 0x00380000c074783b */ /* 0x000fe60000004200 */
[----:B-1----:R-:W-:Y:S04]  /*120d0*/  FADD.FTZ R251, R171, R159 ;  /* 0x0000009fabfb7221 */ /* 0x002fe80000010000 */
[C---:B------:R-:W-:Y:S08]  /*120e0*/  HMMA.16816.F32.BF16 R104, R20.reuse, R124, R104 ;  /* 0x0000007c1468723c */ /* 0x040ff00000041868 */
[C---:B------:R-:W-:Y:S08]  /*120f0*/  HMMA.16816.F32.BF16 R108, R20.reuse, R126, R108 ;  /* 0x0000007e146c723c */ /* 0x040ff0000004186c */
[C---:B------:R-:W-:Y:S08]  /*12100*/  HMMA.16816.F32.BF16 R16, R20.reuse, R128, R16 ;  /* 0x000000801410723c */ /* 0x040ff00000041810 */
[----:B------:R-:W-:Y:S07]  /*12110*/  HMMA.16816.F32.BF16 R112, R20, R130, R112 ;  /* 0x000000821470723c */ /* 0x000fee0000041870 */
[----:B------:R-:W-:Y:S02]  /*12120*/  F2FP.BF16.PACK_AB R20, R144, R148 ;  /* 0x000000949014723e */ /* 0x000fe400000010ff */
[----:B------:R-:W-:Y:S03]  /*12130*/  F2FP.BF16.PACK_AB R21, R146, R145 ;  /* 0x000000919215723e */ /* 0x000fe600000010ff */
[----:B------:R-:W-:Y:S02]  /*12140*/  F2FP.BF16.PACK_AB R22, R173, R147 ;  /* 0x00000093ad16723e */ /* 0x000fe400000010ff */
[----:B------:R-:W-:Y:S07]  /*12150*/  F2FP.BF16.PACK_AB R23, R171, R149 ;  /* 0x00000095ab17723e */ /* 0x000fee00000010ff */
[C---:B---3--:R-:W-:Y:S01]  /*12160*/  HMMA.16816.F32.BF16 R128, R20.reuse, R120, R4 ;  /* 0x000000781480723c */ /* 0x048fe20000041804 */
[----:B------:R-:W1:Y:S07]  /*12170*/  LDSM.16.MT88.4 R4, [R194+0x3800] ;  /* 0x00380000c204783b */ /* 0x000e6e0000004200 */
[C---:B------:R-:W-:Y:S01]  /*12180*/  HMMA.16816.F32.BF16 R124, R20.reuse, R122, R8 ;  /* 0x0000007a147c723c */ /* 0x040fe20000041808 */
[----:B------:R-:W3:Y:S07]  /*12190*/  LDSM.16.MT88.4 R8, [R193+0x3800] ;  /* 0x00380000c108783b */ /* 0x000eee0000004200 */
[C---:B-----5:R-:W-:Y:S01]  /*121a0*/  HMMA.16816.F32.BF16 R36, R20.reuse, R24, R36 ;  /* 0x000000181424723c */ /* 0x060fe20000041824 */
[----:B------:R-:W4:Y:S07]  /*121b0*/  LDSM.16.MT88.4 R120, [R191+0x3800] ;  /* 0x00380000bf78783b */ /* 0x000f2e0000004200 */
[C---:B------:R-:W-:Y:S01]  /*121c0*/  HMMA.16816.F32.BF16 R40, R20.reuse, R26, R40 ;  /* 0x0000001a1428723c */ /* 0x040fe20000041828 */
[----:B------:R-:W5:Y:S07]  /*121d0*/  LDSM.16.MT88.4 R24, [R194+0x5800] ;  /* 0x00580000c218783b */ /* 0x000f6e0000004200 */
[C---:B--2---:R-:W-:Y:S08]  /*121e0*/  HMMA.16816.F32.BF16 R44, R20.reuse, R28, R44 ;  /* 0x0000001c142c723c */ /* 0x044ff0000004182c */
[C---:B------:R-:W-:Y:S01]  /*121f0*/  HMMA.16816.F32.BF16 R48, R20.reuse, R30, R48 ;  /* 0x0000001e1430723c */ /* 0x040fe20000041830 */
[----:B------:R-:W2:Y:S07]  /*12200*/  LDSM.16.MT88.4 R28, [R193+0x5800] ;  /* 0x00580000c11c783b */ /* 0x000eae0000004200 */
        /* <DEDUP_REMOVED lines=8> */
[C---:B------:R-:W-:Y:S08]  /*12290*/  HMMA.16816.F32.BF16 R76, R20.reuse, R116, R76 ;  /* 0x00000074144c723c */ /* 0x040ff0000004184c */
[C---:B------:R-:W-:Y:S08]  /*122a0*/  HMMA.16816.F32.BF16 R80, R20.reuse, R118, R80 ;  /* 0x000000761450723c */ /* 0x040ff00000041850 */
[C---:B----4-:R-:W-:Y:S08]  /*122b0*/  HMMA.16816.F32.BF16 R84, R20.reuse, R120, R84 ;  /* 0x000000781454723c */ /* 0x050ff00000041854 */
[C---:B------:R-:W-:Y:S08]  /*122c0*/  HMMA.16816.F32.BF16 R88, R20.reuse, R122, R88 ;  /* 0x0000007a1458723c */ /* 0x040ff00000041858 */
[C---:B-----5:R-:W-:Y:S08]  /*122d0*/  HMMA.16816.F32.BF16 R92, R20.reuse, R24, R92 ;  /* 0x00000018145c723c */ /* 0x060ff0000004185c */
[C---:B------:R-:W-:Y:S08]  /*122e0*/  HMMA.16816.F32.BF16 R96, R20.reuse, R26, R96 ;  /* 0x0000001a1460723c */ /* 0x040ff00000041860 */
[C---:B--2---:R-:W-:Y:S08]  /*122f0*/  HMMA.16816.F32.BF16 R120, R20.reuse, R28, R12 ;  /* 0x0000001c1478723c */ /* 0x044ff0000004180c */
[C---:B------:R-:W-:Y:S08]  /*12300*/  HMMA.16816.F32.BF16 R100, R20.reuse, R30, R100 ;  /* 0x0000001e1464723c */ /* 0x040ff00000041864 */
[C---:B-1----:R-:W-:Y:S08]  /*12310*/  HMMA.16816.F32.BF16 R104, R20.reuse, R4, R104 ;  /* 0x000000041468723c */ /* 0x042ff00000041868 */
[C---:B------:R-:W-:Y:S08]  /*12320*/  HMMA.16816.F32.BF16 R108, R20.reuse, R6, R108 ;  /* 0x00000006146c723c */ /* 0x040ff0000004186c */
[C---:B---3--:R-:W-:Y:S08]  /*12330*/  HMMA.16816.F32.BF16 R116, R20.reuse, R8, R16 ;  /* 0x000000081474723c */ /* 0x048ff00000041810 */
[----:B------:R-:W-:Y:S01]  /*12340*/  HMMA.16816.F32.BF16 R112, R20, R10, R112 ;  /* 0x0000000a1470723c */ /* 0x000fe20000041870 */
[----:B------:R-:W-:-:S07]  /*12350*/  @P0 BRA `(.L_x_2707) ;  /* 0xffffd62000000947 */ /* 0x000fce000383ffff */
.L_x_2706:
        /* <DEDUP_REMOVED lines=9> */
.L_x_2777:
        /* <DEDUP_REMOVED lines=8> */
[----:B------:R-:W-:Y:S01]  /*12470*/  @P0 MOV R12, 0x3f317218 ;  /* 0x3f317218000c0802 */ /* 0x000fe20000000f00 */
[----:B------:R-:W-:Y:S01]  /*12480*/  @P1 FMUL.FTZ R5, R5, c[0x0][0x2d0] ;  /* 0x0000b40005051a20 */ /* 0x000fe20000410000 */
[----:B------:R3:W4:Y:S03]  /*12490*/  @P1 MUFU.RCP R8, R0 ;  /* 0x0000000000081308 */ /* 0x0007260000001000 */
[----:B------:R-:W-:Y:S02]  /*124a0*/  @P0 FMUL.FTZ R12, R12, c[0x0][0x2d0] ;  /* 0x0000b4000c0c0a20 */ /* 0x000fe40000410000 */
[----:B-1----:R-:W-:-:S04]  /*124b0*/  @P1 FMUL.FTZ R4, R4, 0.69314718246459960938 ;  /* 0x3f31721804041820 */ /* 0x002fc80000410000 */
[----:B------:R-:W-:Y:S01]  /*124c0*/  @P1 FFMA.FTZ R2, R5, R137, R4 ;  /* 0x0000008905021223 */ /* 0x000fe20000010004 */
[----:B---3--:R-:W-:Y:S01]  /*124d0*/  MOV R0, RZ ;  /* 0x000000ff00007202 */ /* 0x008fe20000000f00 */
[C---:B----4-:R-:W-:Y:S02]  /*124e0*/  FMUL.FTZ R128, R8.reuse, R128 ;  /* 0x0000008008807220 */ /* 0x050fe40000410000 */
[C---:B------:R-:W-:Y:S02]  /*124f0*/  FMUL.FTZ R129, R8.reuse, R129 ;  /* 0x0000008108817220 */ /* 0x040fe40000410000 */
[C---:B------:R-:W-:Y:S01]  /*12500*/  FMUL.FTZ R124, R8.reuse, R124 ;  /* 0x0000007c087c7220 */ /* 0x040fe20000410000 */
[----:B------:R-:W-:Y:S01]  /*12510*/  @P0 MUFU.RCP R0, R10 ;  /* 0x0000000a00000308 */ /* 0x000fe20000001000 */
[C---:B------:R-:W-:Y:S02]  /*12520*/  FMUL.FTZ R125, R8.reuse, R125 ;  /* 0x0000007d087d7220 */ /* 0x040fe40000410000 */
[----:B------:R-:W-:-:S02]  /*12530*/  FMUL.FTZ R36, R8, R36 ;  /* 0x0000002408247220 */ /* 0x000fc40000410000 */
[C---:B------:R-:W-:Y:S02]  /*12540*/  FMUL.FTZ R37, R8.reuse, R37 ;  /* 0x0000002508257220 */ /* 0x040fe40000410000 */
[C---:B------:R-:W-:Y:S01]  /*12550*/  FMUL.FTZ R40, R8.reuse, R40 ;  /* 0x0000002808287220 */ /* 0x040fe20000410000 */
[----:B------:R-:W1:Y:S01]  /*12560*/  @P0 MUFU.LG2 R10, R10 ;  /* 0x0000000a000a0308 */ /* 0x000e620000000c00 */
        /* <DEDUP_REMOVED lines=8> */
[----:B-1----:R-:W-:Y:S01]  /*125f0*/  @P0 FMUL.FTZ R13, R10, 0.69314718246459960938 ;  /* 0x3f3172180a0d0820 */ /* 0x002fe20000410000 */
[----:B------:R-:W-:Y:S01]  /*12600*/  MOV R10, 0x1 ;  /* 0x00000001000a7802 */ /* 0x000fe20000000f00 */
        /* <DEDUP_REMOVED lines=82> */
.L_x_2651:
        /* <DEDUP_REMOVED lines=8> */
[----:B------:R-:W3:Y:S01]  /*12bb0*/  POPC R3, UR4 ;  /* 0x0000000400037d09 */ /* 0x000ee20008000000 */
[----:B-1----:R-:W-:-:S13]  /*12bc0*/  ISETP.EQ.U32.AND P0, PT, R12, R0, PT ;  /* 0x000000000c00720c */ /* 0x002fda0003f02070 */
[----:B---3--:R-:W3:Y:S04]  /*12bd0*/  @P0 ATOMG.E.ADD.STRONG.GPU PT, R3, [R14.64], R3 ;  /* 0x000000030e0309a8 */ /* 0x008ee800081ee1c6 */
[----:B------:R-:W1:Y:S02]  /*12be0*/  S2R R0, SR_LTMASK ;  /* 0x0000000000007919 */ /* 0x000e640000003900 */
[----:B-1----:R-:W-:-:S04]  /*12bf0*/  LOP3.LUT R0, R0, UR4, RZ, 0xc0, !PT ;  /* 0x0000000400007c12 */ /* 0x002fc8000f8ec0ff */
[----:B------:R-:W1:Y:S01]  /*12c00*/  POPC R204, R0 ;  /* 0x0000000000cc7309 */ /* 0x000e620000000000 */
[----:B---3--:R-:W1:Y:S02]  /*12c10*/  SHFL.IDX PT, R3, R3, R12, 0x1f ;  /* 0x00001f0c03037589 */ /* 0x008e6400000e0000 */
[----:B-1----:R-:W-:-:S05]  /*12c20*/  IADD3 R204, R3, c[0x0][0xc], R204 ;  /* 0x0000030003cc7a10 */ /* 0x002fca0007ffe0cc */
.L_x_2710:
[----:B------:R-:W-:Y:S05]  /*12c30*/  BSYNC B0 ;  /* 0x0000000000007941 */ /* 0x000fea0003800000 */
.L_x_2709:
        /* <DEDUP_REMOVED lines=8> */
[----:B------:R-:W-:Y:S01]  /*12cc0*/  LOP3.LUT R12, R222, R224, RZ, 0xfc, !PT ;  /* 0x000000e0de0c7212 */ /* 0x000fe200078efcff */
[----:B------:R-:W-:Y:S01]  /*12cd0*/  IMAD.MOV.U32 R14, RZ, RZ, c[0x0][0x388] ;  /* 0x0000e200ff0e7624 */ /* 0x000fe200078e00ff */
[----:B------:R-:W-:Y:S02]  /*12ce0*/  LEA.HI R3, R3, R210, RZ, 0x5 ;  /* 0x000000d203037211 */ /* 0x000fe400078f28ff */
[----:B------:R-:W-:Y:S02]  /*12cf0*/  F2FP.BF16.PACK_AB R13, R129, R128 ;  /* 0x00000080810d723e */ /* 0x000fe400000010ff */
[----:B------:R-:W-:Y:S02]  /*12d00*/  SHF.R.S32.HI R3, RZ, 0x5, R3 ;  /* 0x00000005ff037819 */ /* 0x000fe40000011403 */
[----:B------:R-:W-:-:S02]  /*12d10*/  F2FP.BF16.PACK_AB R10, R125, R124 ;  /* 0x0000007c7d0a723e */ /* 0x000fc400000010ff */
[----:B------:R-:W-:Y:S01]  /*12d20*/  ISETP.NE.U32.AND P0, PT, RZ, c[0x0][0x508], PT ;  /* 0x00014200ff007a0c */ /* 0x000fe20003f05070 */
[----:B------:R-:W-:Y:S01]  /*12d30*/  IMAD.SHL.U32 R3, R3, 0x400, RZ ;  /* 0x0000040003037824 */ /* 0x000fe200078e00ff */
[----:B------:R-:W-:Y:S02]  /*12d40*/  ISETP.NE.U32.AND P2, PT, RZ, c[0x0][0x500], PT ;  /* 0x00014000ff007a0c */ /* 0x000fe40003f45070 */
[----:B------:R-:W-:Y:S01]  /*12d50*/  ISETP.NE.AND.EX P1, PT, RZ, c[0x0][0x50c], PT, P0 ;  /* 0x00014300ff007a0c */ /* 0x000fe20003f25300 */
[----:B------:R-:W-:Y:S01]  /*12d60*/  IMAD R3, R223, 0x2, R3 ;  /* 0x00000002df037824 */ /* 0x000fe200078e0203 */
[----:B------:R-:W-:-:S03]  /*12d70*/  ISETP.NE.AND.EX P2, PT, RZ, c[0x0][0x504], PT, P2 ;  /* 0x00014100ff007a0c */ /* 0x000fc60003f45320 */
[----:B------:R-:W-:Y:S01]  /*12d80*/  IMAD.IADD R12, R3, 0x1, R12 ;  /* 0x00000001030c7824 */ /* 0x000fe200078e020c */
[----:B------:R-:W-:-:S04]  /*12d90*/  F2FP.BF16.PACK_AB R3, R131, R130 ;  /* 0x000000828303723e */ /* 0x000fc800000010ff */
[----:B------:R-:W-:-:S03]  /*12da0*/  LEA R12, R12, 0x80, 0x1 ;  /* 0x000000800c0c7811 */ /* 0x000fc600078e08ff */
[----:B------:R-:W-:Y:S02]  /*12db0*/  @P1 LEA R18, P0, R240, c[0x0][0x508], 0x2 ;  /* 0x00014200f0121a11 */ /* 0x000fe400078010ff */
[----:B------:R1:W-:Y:S04]  /*12dc0*/  STS [R12], R13 ;  /* 0x0000000d0c007388 */ /* 0x0003e80000000800 */
[----:B------:R3:W-:Y:S04]  /*12dd0*/  STS [R12+0x400], R3 ;  /* 0x000400030c007388 */ /* 0x0007e80000000800 */
[----:B------:R4:W-:Y:S01]  /*12de0*/  STS [R228], R10 ;  /* 0x0000000ae4007388 */ /* 0x0009e20000000800 */
[----:B-1----:R-:W-:-:S02]  /*12df0*/  F2FP.BF16.PACK_AB R13, R127, R126 ;  /* 0x0000007e7f0d723e */ /* 0x002fc400000010ff */
        /* <DEDUP_REMOVED lines=66> */
[----:B------:R-:W-:Y:S02]  /*13220*/  F2FP.BF16.PACK_AB R12, R101, R100 ;  /* 0x00000064650c723e */ /* 0x000fe400000010ff */
[----:B---3--:R-:W-:Y:S01]  /*13230*/  F2FP.BF16.PACK_AB R3, R123, R122 ;  /* 0x0000007a7b03723e */ /* 0x008fe200000010ff */
[----:B------:R1:W-:Y:S01]  /*13240*/  STS [R236+0x8000], R13 ;  /* 0x0080000dec007388 */ /* 0x0003e20000000800 */
[----:B----4-:R-:W-:-:S03]  /*13250*/  F2FP.BF16.PACK_AB R10, R103, R102 ;  /* 0x00000066670a723e */ /* 0x010fc600000010ff */
[----:B------:R3:W-:Y:S04]  /*13260*/  STS [R236+0x8400], R3 ;  /* 0x00840003ec007388 */ /* 0x0007e80000000800 */
[----:B------:R4:W-:Y:S04]  /*13270*/  STS [R239+0x8000], R12 ;  /* 0x0080000cef007388 */ /* 0x0009e80000000800 */
[----:B------:R2:W-:Y:S01]  /*13280*/  STS [R239+0x8400], R10 ;  /* 0x0084000aef007388 */ /* 0x0005e20000000800 */
[----:B-1----:R-:W-:Y:S02]  /*13290*/  F2FP.BF16.PACK_AB R13, R107, R106 ;  /* 0x0000006a6b0d723e */ /* 0x002fe400000010ff */
[----:B---3--:R-:W-:-:S03]  /*132a0*/  F2FP.BF16.PACK_AB R3, R105, R104 ;  /* 0x000000686903723e */ /* 0x008fc600000010ff */
[----:B------:R1:W-:Y:S01]  /*132b0*/  STS [R235+0x8400], R13 ;  /* 0x0084000deb007388 */ /* 0x0003e20000000800 */
[----:B----4-:R-:W-:-:S03]  /*132c0*/  F2FP.BF16.PACK_AB R12, R111, R110 ;  /* 0x0000006e6f0c723e */ /* 0x010fc600000010ff */
[----:B------:R3:W-:Y:S01]  /*132d0*/  STS [R235+0x8000], R3 ;  /* 0x00800003eb007388 */ /* 0x0007e20000000800 */
[----:B--2---:R-:W-:-:S03]  /*132e0*/  F2FP.BF16.PACK_AB R10, R109, R108 ;  /* 0x0000006c6d0a723e */ /* 0x004fc600000010ff */
[----:B------:R2:W-:Y:S04]  /*132f0*/  STS [R238+0x8400], R12 ;  /* 0x0084000cee007388 */ /* 0x0005e80000000800 */
[----:B------:R4:W-:Y:S01]  /*13300*/  STS [R238+0x8000], R10 ;  /* 0x0080000aee007388 */ /* 0x0009e20000000800 */
[----:B-1----:R-:W-:Y:S02]  /*13310*/  F2FP.BF16.PACK_AB R13, R115, R114 ;  /* 0x00000072730d723e */ /* 0x002fe400000010ff */
[----:B---3--:R-:W-:Y:S01]  /*13320*/  F2FP.BF16.PACK_AB R3, R117, R116 ;  /* 0x000000747503723e */ /* 0x008fe200000010ff */
[----:B--2---:R-:W-:-:S04]  /*13330*/  IMAD.MOV.U32 R12, RZ, RZ, 0x4 ;  /* 0x00000004ff0c7424 */ /* 0x004fc800078e00ff */
[----:B------:R1:W-:Y:S01]  /*13340*/  STS [R237+0x8000], R3 ;  /* 0x00800003ed007388 */ /* 0x0003e20000000800 */
[----:B----4-:R-:W-:Y:S01]  /*13350*/  F2FP.BF16.PACK_AB R10, R119, R118 ;  /* 0x00000076770a723e */ /* 0x010fe200000010ff */
[----:B------:R-:W-:-:S04]  /*13360*/  IMAD.WIDE R16, R240, R12, c[0x0][0x500] ;  /* 0x00014000f0107625 */ /* 0x000fc800078e020c */
[----:B------:R2:W-:Y:S04]  /*13370*/  STS [R237+0x8400], R10 ;  /* 0x0084000aed007388 */ /* 0x0005e80000000800 */
[----:B------:R-:W-:Y:S01]  /*13380*/  STS [R242+0x8400], R13 ;  /* 0x0084000df2007388 */ /* 0x000fe20000000800 */
[----:B-1----:R-:W-:-:S05]  /*13390*/  F2FP.BF16.PACK_AB R3, R113, R112 ;  /* 0x000000707103723e */ /* 0x002fca00000010ff */
[----:B------:R1:W-:Y:S01]  /*133a0*/  STS [R242+0x8000], R3 ;  /* 0x00800003f2007388 */ /* 0x0003e20000000800 */
[----:B--2---:R-:W-:-:S04]  /*133b0*/  SHF.R.S32.HI R10, RZ, 0x1f, R240 ;  /* 0x0000001fff0a7819 */ /* 0x004fc800000114f0 */
[----:B------:R-:W-:Y:S01]  /*133c0*/  @P1 LEA.HI.X R19, R240, c[0x0][0x50c], R10, 0x2, P0 ;  /* 0x00014300f0131a11 */ /* 0x000fe200000f140a */
[----:B------:R-:W-:Y:S01]  /*133d0*/  BAR.SYNC.DEFER_BLOCKING 0x1, 0x100 ;  /* 0x0044000000007b1d */ /* 0x000fe20000010000 */
[----:B-1----:R-:W-:-:S05]  /*133e0*/  IMAD.MOV.U32 R3, RZ, RZ, RZ ;  /* 0x000000ffff037224 */ /* 0x002fca00078e00ff */
[----:B------:R1:W5:Y:S04]  /*133f0*/  @P1 LDG.E R14, [R18.64] ;  /* 0x00000006120e1981 */ /* 0x000368000c1e1900 */
[----:B------:R1:W5:Y:S01]  /*13400*/  @P2 LDG.E R3, [R16.64] ;  /* 0x0000000610032981 */ /* 0x000362000c1e1900 */
[----:B------:R-:W-:-:S04]  /*13410*/  ISETP.NE.AND P0, PT, R206, RZ, PT ;  /* 0x000000ffce00720c */ /* 0x000fc80003f05270 */
[----:B------:R-:W-:Y:S01]  /*13420*/  SEL R206, R206, c[0x0][0x3d4], P0 ;  /* 0x0000f500cece7a07 */ /* 0x000fe20000000000 */
[----:B------:R-:W-:Y:S05]  /*13430*/  @P1 BRA `(.L_x_2713) ;  /* 0x0000004000001947 */ /* 0x000fea0003800000 */
[----:B------:R-:W-:Y:S05]  /*13440*/  @!P2 BRA `(.L_x_2713) ;  /* 0x000000300000a947 */ /* 0x000fea0003800000 */
[----:B-----5:R2:W3:Y:S04]  /*13450*/  LDG.E R14, [R16.64] ;  /* 0x00000006100e7981 */ /* 0x0204e8000c1e1900 */
[----:B-12---:R-:W3:Y:S02]  /*13460*/  LDG.E R16, [R16.64+0x4] ;  /* 0x0000040610107981 */ /* 0x006ee4000c1e1900 */
[----:B---3--:R-:W-:Y:S02]  /*13470*/  IADD3 R14, -R14, R16, RZ ;  /* 0x000000100e0e7210 */ /* 0x008fe40007ffe1ff */
.L_x_2713:
[----:B------:R-:W-:Y:S01]  /*13480*/  IMAD.MOV.U32 R28, RZ, RZ, 0x368 ;  /* 0x00000368ff1c7424 */ /* 0x000fe200078e00ff */
[----:B------:R-:W-:Y:S01]  /*13490*/  ISETP.GT.AND P2, PT, R206, 0x1, PT ;  /* 0x00000001ce00780c */ /* 0x000fe20003f44270 */
[----:B------:R-:W-:Y:S01]  /*134a0*/  IMAD.MOV.U32 R13, RZ, RZ, c[0x0][0x4e8] ;  /* 0x00013a00ff0d7624 */ /* 0x000fe200078e00ff */
[----:B------:R-:W-:Y:S01]  /*134b0*/  LEA.HI R12, R223, R223, RZ, 0x1 ;  /* 0x000000dfdf0c7211 */ /* 0x000fe200078f08ff */
[----:B-----5:R-:W-:Y:S01]  /*134c0*/  IMAD R14, R14, c[0x0][0x4e8], RZ ;  /* 0x00013a000e0e7a24 */ /* 0x020fe200078e02ff */
[----:B------:R-:W-:-:S02]  /*134d0*/  SEL R28, R28, 0x328, P2 ;  /* 0x000003281c1c7807 */ /* 0x000fc40001000000 */
[----:B------:R-:W-:Y:S02]  /*134e0*/  ISETP.NE.U32.AND P0, PT, RZ, c[0x0][0x500], PT ;  /* 0x00014000ff007a0c */ /* 0x000fe40003f05070 */
[----:B-1----:R-:W1:Y:S01]  /*134f0*/  LDC.64 R16, c[0x0][R28+0x170] ;  /* 0x00005c001c107b82 */ /* 0x002e620000000a00 */
[----:B------:R-:W-:Y:S02]  /*13500*/  LOP3.LUT R12, R12, 0x1ffffffe, RZ, 0xc0, !PT ;  /* 0x1ffffffe0c0c7812 */ /* 0x000fe400078ec0ff */
[----:B------:R-:W-:Y:S02]  /*13510*/  ISETP.NE.AND.EX P0, PT, RZ, c[0x0][0x504], PT, P0 ;  /* 0x00014100ff007a0c */ /* 0x000fe40003f05300 */
[----:B------:R-:W-:Y:S01]  /*13520*/  ISETP.NE.AND P3, PT, R13, 0x1, PT ;  /* 0x000000010d00780c */ /* 0x000fe20003f65270 */
[----:B------:R-:W-:Y:S01]  /*13530*/  IMAD.IADD R12, R223, 0x1, -R12 ;  /* 0x00000001df0c7824 */ /* 0x000fe200078e0a0c */
[----:B------:R-:W-:Y:S01]  /*13540*/  SEL R240, R240, RZ, !P0 ;  /* 0x000000fff0f07207 */ /* 0x000fe20004000000 */
[----:B------:R-:W2:Y:S01]  /*13550*/  LDC.64 R24, c[0x0][R28+0x168] ;  /* 0x00005a001c187b82 */ /* 0x000ea20000000a00 */
[----:B------:R-:W-:Y:S01]  /*13560*/  SEL R15, R10, RZ, !P0 ;  /* 0x000000ff0a0f7207 */ /* 0x000fe20004000000 */
[----:B------:R-:W-:Y:S01]  /*13570*/  IMAD R12, R12, 0x8, R218 ;  /* 0x000000080c0c7824 */ /* 0x000fe200078e02da */
[----:B------:R-:W-:-:S03]  /*13580*/  SEL R19, R244, RZ, P2 ;  /* 0x000000fff4137207 */ /* 0x000fc60001000000 */
[----:B------:R-:W-:Y:S02]  /*13590*/  IMAD R10, R205, 0x80, R12 ;  /* 0x00000080cd0a7824 */ /* 0x000fe400078e020c */
[----:B------:R-:W3:Y:S02]  /*135a0*/  LDC.64 R22, c[0x0][R28+0x178] ;  /* 0x00005e001c167b82 */ /* 0x000ee40000000a00 */
[----:B------:R-:W-:-:S04]  /*135b0*/  @P3 IMAD.HI.U32 R12, R10, c[0x0][0x4ec], RZ ;  /* 0x00013b000a0c3a27 */ /* 0x000fc800078e00ff */
[----:B------:R-:W-:Y:S01]  /*135c0*/  IMAD.MOV.U32 R18, RZ, RZ, R10 ;  /* 0x000000ffff127224 */ /* 0x000fe200078e000a */
[----:B------:R-:W-:Y:S01]  /*135d0*/  @P3 SHF.R.U32.HI R18, RZ, c[0x0][0x4f0], R12 ;  /* 0x00013c00ff123a19 */ /* 0x000fe2000001160c */
[----:B------:R-:W4:Y:S01]  /*135e0*/  LDC.64 R20, c[0x0][R28+0x160] ;  /* 0x000058001c147b82 */ /* 0x000f220000000a00 */
[----:B------:R-:W-:Y:S01]  /*135f0*/  SHF.R.S32.HI R12, RZ, 0x1f, R3 ;  /* 0x0000001fff0c7819 */ /* 0x000fe20000011403 */
[----:B-1----:R-:W-:-:S04]  /*13600*/  IMAD R13, R17, R240, RZ ;  /* 0x000000f0110d7224 */ /* 0x002fc800078e02ff */
[C---:B------:R-:W-:Y:S02]  /*13610*/  IMAD R13, R16.reuse, R15, R13 ;  /* 0x0000000f100d7224 */ /* 0x040fe400078e020d */
[----:B------:R-:W-:-:S04]  /*13620*/  IMAD.WIDE.U32 R16, R16, R240, RZ ;  /* 0x000000f010107225 */ /* 0x000fc800078e00ff */
[----:B--2---:R-:W-:-:S04]  /*13630*/  IMAD.WIDE.U32 R26, R24, R241, RZ ;  /* 0x000000f1181a7225 */ /* 0x004fc800078e00ff */
[----:B------:R-:W-:Y:S02]  /*13640*/  IMAD R15, R25, R241, RZ ;  /* 0x000000f1190f7224 */ /* 0x000fe400078e02ff */
[----:B------:R-:W-:Y:S01]  /*13650*/  IMAD.IADD R13, R17, 0x1, R13 ;  /* 0x00000001110d7824 */ /* 0x000fe200078e020d */
[----:B------:R-:W-:Y:S01]  /*13660*/  IADD3 R17, P1, P0, R16, R26, R3 ;  /* 0x0000001a10117210 */ /* 0x000fe2000783e003 */
        /* <DEDUP_REMOVED lines=19> */
[----:B------:R-:W-:-:S04]  /*137a0*/  LEA R13, P0, R22, R13, 0x2 ;  /* 0x0000000d160d7211 */ /* 0x000fc800078010ff */
[----:B------:R-:W-:Y:S01]  /*137b0*/  LEA.HI.X R15, R22, R15, R16, 0x2, P0 ;  /* 0x0000000f160f7211 */ /* 0x000fe200000f1410 */
[----:B------:R-:W-:Y:S01]  /*137c0*/  SHFL.IDX PT, R18, R13, 0x1, 0x1c1f ;  /* 0x003c1f000d127f89 */ /* 0x000fe200000e0000 */
[----:B------:R-:W-:-:S03]  /*137d0*/  LOP3.LUT P0, RZ, R219, 0x3, RZ, 0xc0, !PT ;  /* 0x00000003dbff7812 */ /* 0x000fc6000780c0ff */
[----:B------:R1:W-:Y:S04]  /*137e0*/  SHFL.IDX PT, R16, R13, RZ, 0x1c1f ;  /* 0x001c1fff0d107589 */ /* 0x0003e800000e0000 */
[----:B------:R-:W2:Y:S04]  /*137f0*/  SHFL.IDX PT, R17, R15, RZ, 0x1c1f ;  /* 0x001c1fff0f117589 */ /* 0x000ea800000e0000 */
[----:B------:R3:W4:Y:S01]  /*13800*/  SHFL.IDX PT, R19, R15, 0x1, 0x1c1f ;  /* 0x003c1f000f137f89 */ /* 0x00072200000e0000 */
[----:B-1----:R-:W-:-:S05]  /*13810*/  IMAD R13, R205, 0x80, R218 ;  /* 0x00000080cd0d7824 */ /* 0x002fca00078e02da */
[C---:B------:R-:W-:Y:S02]  /*13820*/  ISETP.GE.OR P1, PT, R13.reuse, R14, P0 ;  /* 0x0000000e0d00720c */ /* 0x040fe40000726670 */
[----:B---3--:R-:W-:-:S04]  /*13830*/  IADD3 R15, R13, 0x8, RZ ;  /* 0x000000080d0f7810 */ /* 0x008fc80007ffe0ff */
[----:B------:R-:W-:-:S07]  /*13840*/  ISETP.GE.OR P0, PT, R15, R14, P0 ;  /* 0x0000000e0f00720c */ /* 0x000fce0000706670 */
[----:B--2---:R1:W-:Y:S01]  /*13850*/  @!P1 ST.E [R16.64], R2 ;  /* 0x0000000210009985 */ /* 0x0043e2000c101906 */
[----:B------:R-:W-:-:S05]  /*13860*/  ISETP.GE.AND P1, PT, R15, R14, PT ;  /* 0x0000000e0f00720c */ /* 0x000fca0003f26270 */
[----:B----4-:R2:W-:Y:S01]  /*13870*/  @!P0 ST.E [R18.64], R11 ;  /* 0x0000000b12008985 */ /* 0x0105e2000c101906 */
[----:B------:R-:W-:Y:S02]  /*13880*/  ISETP.GE.AND P0, PT, R13, R14, PT ;  /* 0x0000000e0d00720c */ /* 0x000fe40003f06270 */
[----:B-1----:R-:W-:Y:S01]  /*13890*/  P2R R2, PR, RZ, 0x2 ;  /* 0x00000002ff027803 */ /* 0x002fe20000000000 */
[----:B------:R-:W-:Y:S05]  /*138a0*/  @P2 BRA `(.L_x_2714) ;  /* 0x000007f000002947 */ /* 0x000fea0003800000 */
[----:B------:R-:W-:Y:S01]  /*138b0*/  IMAD R12, R12, c[0x0][0x3a0], RZ ;  /* 0x0000e8000c0c7a24 */ /* 0x000fe200078e02ff */
[----:B------:R-:W-:Y:S01]  /*138c0*/  LEA R2, R205, R221, 0x7 ;  /* 0x000000ddcd027211 */ /* 0x000fe200078e38ff */
[----:B------:R-:W-:Y:S01]  /*138d0*/  IMAD.WIDE.U32 R4, R3, c[0x0][0x3a0], RZ ;  /* 0x0000e80003047a25 */ /* 0x000fe200078e00ff */
[----:B------:R-:W-:Y:S01]  /*138e0*/  SHF.R.S32.HI R8, RZ, 0x1f, R240 ;  /* 0x0000001fff087819 */ /* 0x000fe200000114f0 */
[----:B------:R1:W3:Y:S01]  /*138f0*/  LDS.128 R56, [R217+0x80] ;  /* 0x00008000d9387984 */ /* 0x0002e20000000c00 */
[----:B------:R-:W-:Y:S01]  /*13900*/  LEA R205, R205, R226, 0x7 ;  /* 0x000000e2cdcd7211 */ /* 0x000fe200078e38ff */
[----:B------:R-:W-:Y:S01]  /*13910*/  IMAD R12, R3, c[0x0][0x3a4], R12 ;  /* 0x0000e900030c7a24 */ /* 0x000fe200078e020c */
[----:B------:R-:W-:Y:S01]  /*13920*/  MOV R3, R2 ;  /* 0x0000000200037202 */ /* 0x000fe20000000f00 */
[----:B------:R1:W4:Y:S01]  /*13930*/  LDS.128 R52, [R217+0x1080] ;  /* 0x00108000d9347984 */ /* 0x0003220000000c00 */
[----:B------:R-:W-:-:S02]  /*13940*/  IMAD R8, R8, c[0x0][0x3f0], RZ ;  /* 0x0000fc0008087a24 */ /* 0x000fc400078e02ff */
[----:B------:R-:W-:Y:S01]  /*13950*/  IADD3 R5, R5, R12, RZ ;  /* 0x0000000c05057210 */ /* 0x000fe20007ffe0ff */
[----:B------:R1:W2:Y:S01]  /*13960*/  LDS.128 R48, [R217+0x2080] ;  /* 0x00208000d9307984 */ /* 0x0002a20000000c00 */
[----:B------:R-:W-:-:S03]  /*13970*/  IMAD R8, R240, c[0x0][0x3f4], R8 ;  /* 0x0000fd00f0087a24 */ /* 0x000fc600078e0208 */
[C---:B------:R-:W-:Y:S01]  /*13980*/  IMAD.WIDE.U32 R6, R241.reuse, c[0x0][0x3e8], R4 ;  /* 0x0000fa00f1067a25 */ /* 0x040fe200078e0004 */
[----:B------:R1:W1:Y:S03]  /*13990*/  LDS.128 R44, [R217+0x3080] ;  /* 0x00308000d92c7984 */ /* 0x0002660000000c00 */
[----:B------:R-:W-:Y:S01]  /*139a0*/  @P3 IMAD.HI.U32 R4, R2, c[0x0][0x4ec], RZ ;  /* 0x00013b0002043a27 */ /* 0x000fe200078e00ff */
[----:B------:R1:W1:Y:S03]  /*139b0*/  LDS.128 R40, [R217+0x4080] ;  /* 0x00408000d9287984 */ /* 0x0002660000000c00 */
[----:B------:R-:W-:Y:S01]  /*139c0*/  IMAD R7, R241, c[0x0][0x3ec], R7 ;  /* 0x0000fb00f1077a24 */ /* 0x000fe200078e0207 */
[----:B------:R-:W-:Y:S01]  /*139d0*/  @P3 SHF.R.U32.HI R3, RZ, c[0x0][0x4f0], R4 ;  /* 0x00013c00ff033a19 */ /* 0x000fe20000011604 */
[----:B------:R1:W1:Y:S02]  /*139e0*/  LDS.128 R36, [R217+0x5080] ;  /* 0x00508000d9247984 */ /* 0x0002640000000c00 */
[----:B------:R-:W-:Y:S01]  /*139f0*/  IMAD.WIDE.U32 R12, R240, c[0x0][0x3f0], R6 ;  /* 0x0000fc00f00c7a25 */ /* 0x000fe200078e0006 */
[----:B------:R-:W-:Y:S01]  /*13a00*/  SHF.R.S32.HI R10, RZ, 0x1f, R3 ;  /* 0x0000001fff0a7819 */ /* 0x000fe20000011403 */
[----:B------:R1:W1:Y:S01]  /*13a10*/  LDS.128 R32, [R217+0x6080] ;  /* 0x00608000d9207984 */ /* 0x0002620000000c00 */
[----:B------:R-:W-:-:S02]  /*13a20*/  IADD3 R9, -R3, RZ, RZ ;  /* 0x000000ff03097210 */ /* 0x000fc40007ffe1ff */
        /* <DEDUP_REMOVED lines=9> */
[----:B--2---:R2:W1:Y:S01]  /*13ac0*/  LDS.128 R16, [R217+0xa080] ;  /* 0x00a08000d9107984 */ /* 0x0044620000000c00 */
[----:B------:R-:W-:Y:S01]  /*13ad0*/  IADD3 R11, R13, R10, RZ ;  /* 0x0000000a0d0b7210 */ /* 0x000fe20007ffe0ff */
[----:B------:R-:W-:Y:S01]  /*13ae0*/  IMAD R2, R2, c[0x0][0x3d8], RZ ;  /* 0x0000f60002027a24 */ /* 0x000fe200078e02ff */
[----:B------:R-:W-:Y:S01]  /*13af0*/  MOV R10, R12 ;  /* 0x0000000c000a7202 */ /* 0x000fe20000000f00 */
[----:B------:R2:W1:Y:S04]  /*13b00*/  LDS.128 R4, [R217+0xb080] ;  /* 0x00b08000d9047984 */ /* 0x0004680000000c00 */
[----:B------:R-:W-:-:S04]  /*13b10*/  IMAD.WIDE.U32 R10, R9, c[0x0][0x3d8], R10 ;  /* 0x0000f600090a7a25 */ /* 0x000fc800078e000a */
[----:B------:R-:W-:Y:S01]  /*13b20*/  IMAD R9, R9, c[0x0][0x3dc], R2 ;  /* 0x0000f70009097a24 */ /* 0x000fe200078e0202 */
[----:B------:R-:W-:-:S04]  /*13b30*/  LEA R8, P0, R10, c[0x0][0x380], 0x1 ;  /* 0x0000e0000a087a11 */ /* 0x000fc800078008ff */
[----:B------:R-:W-:-:S04]  /*13b40*/  IADD3 R2, R11, R9, RZ ;  /* 0x000000090b027210 */ /* 0x000fc80007ffe0ff */
[----:B------:R-:W-:Y:S01]  /*13b50*/  LEA.HI.X R2, R10, c[0x0][0x384], R2, 0x1, P0 ;  /* 0x0000e1000a027a11 */ /* 0x000fe200000f0c02 */
[----:B------:R-:W-:Y:S05]  /*13b60*/  BRA.DIV ~URZ, `(.L_x_2715) ;  /* 0x000036f27f007947 */ /* 0x000fea000b800000 */
[----:B---34-:R3:W4:Y:S02]  /*13b70*/  SHFL.IDX PT, R61, R2, RZ, 0x181f ;  /* 0x00181fff023d7589 */ /* 0x01872400000e0000 */
.L_x_2778:
[----:B------:R-:W-:Y:S05]  /*13b80*/  BRA.DIV ~URZ, `(.L_x_2716) ;  /* 0x000037427f007947 */ /* 0x000fea000b800000 */
[----:B------:R2:W3:Y:S02]  /*13b90*/  SHFL.IDX PT, R3, R8, RZ, 0x181f ;  /* 0x00181fff08037589 */ /* 0x0004e400000e0000 */
.L_x_2779:
        /* <DEDUP_REMOVED lines=18> */
.L_x_2718:
[----:B------:R-:W-:Y:S05]  /*13cc0*/  BSYNC B0 ;  /* 0x0000000000007941 */ /* 0x000fea0003800000 */
.L_x_2717:
[----:B------:R-:W-:Y:S05]  /*13cd0*/  BRA.DIV ~URZ, `(.L_x_2719) ;  /* 0x000036627f007947 */ /* 0x000fea000b800000 */
[----:B-1-3--:R1:W3:Y:S04]  /*13ce0*/  SHFL.IDX PT, R24, R2, 0x1, 0x181f ;  /* 0x00381f0002187f89 */ /* 0x00a2e800000e0000 */
[----:B------:R1:W2:Y:S02]  /*13cf0*/  SHFL.IDX PT, R10, R8, 0x1, 0x181f ;  /* 0x00381f00080a7f89 */ /* 0x0002a400000e0000 */
.L_x_2780:
        /* <DEDUP_REMOVED lines=14> */
[----:B------:R2:W-:Y:S04]  /*13de0*/  @!P1 ST.E.128 [R12.64], R36 ;  /* 0x000000240c009985 */ /* 0x0005e8000c101d06 */
[----:B------:R2:W-:Y:S02]  /*13df0*/  @!P0 ST.E.128 [R10.64], R20 ;  /* 0x000000140a008985 */ /* 0x0005e4000c101d06 */
.L_x_2721:
[----:B------:R-:W-:Y:S05]  /*13e00*/  BSYNC B0 ;  /* 0x0000000000007941 */ /* 0x000fea0003800000 */
.L_x_2720:
[----:B------:R-:W-:Y:S05]  /*13e10*/  BRA.DIV ~URZ, `(.L_x_2722) ;  /* 0x000035e27f007947 */ /* 0x000fea000b800000 */
[----:B--2---:R2:W1:Y:S02]  /*13e20*/  SHFL.IDX PT, R20, R2, 0x2, 0x181f ;  /* 0x00581f0002147f89 */ /* 0x00446400000e0000 */
.L_x_2781:
[----:B------:R-:W-:Y:S05]  /*13e30*/  BRA.DIV ~URZ, `(.L_x_2723) ;  /* 0x000036327f007947 */ /* 0x000fea000b800000 */
[----:B------:R2:W4:Y:S02]  /*13e40*/  SHFL.IDX PT, R10, R8, 0x2, 0x181f ;  /* 0x00581f00080a7f89 */ /* 0x00052400000e0000 */
.L_x_2782:
        /* <DEDUP_REMOVED lines=16> */
.L_x_2725:
[----:B------:R-:W-:Y:S05]  /*13f50*/  BSYNC B0 ;  /* 0x0000000000007941 */ /* 0x000fea0003800000 */
.L_x_2724:
[----:B------:R-:W-:Y:S05]  /*13f60*/  BRA.DIV ~URZ, `(.L_x_2726) ;  /* 0x000035627f007947 */ /* 0x000fea000b800000 */
[----:B-12---:R-:W1:Y:S04]  /*13f70*/  SHFL.IDX PT, R2, R2, 0x3, 0x181f ;  /* 0x00781f0002027f89 */ /* 0x006e6800000e0000 */
[----:B------:R-:W2:Y:S02]  /*13f80*/  SHFL.IDX PT, R8, R8, 0x3, 0x181f ;  /* 0x00781f0008087f89 */ /* 0x000ea400000e0000 */
.L_x_2783:
[----:B------:R-:W-:-:S04]  /*13f90*/  IADD3 R205, R205, 0x60, RZ ;  /* 0x00000060cdcd7810 */ /* 0x000fc80007ffe0ff */
[----:B------:R-:W-:-:S13]  /*13fa0*/  ISETP.GE.AND P0, PT, R205, R14, PT ;  /* 0x0000000ecd00720c */ /* 0x000fda0003f06270 */
[----:B------:R-:W-:Y:S05]  /*13fb0*/  @P0 BRA `(.L_x_2727) ;  /* 0x00001f0000000947 */ /* 0x000fea0003800000 */
[----:B------:R-:W-:Y:S02]  /*13fc0*/  ISETP.GE.AND P1, PT, R246, c[0x0][0x3c8], PT ;  /* 0x0000f200f6007a0c */ /* 0x000fe40003f26270 */
[----:B------:R-:W-:-:S11]  /*13fd0*/  ISETP.GE.AND P0, PT, R212, c[0x0][0x3c8], PT ;  /* 0x0000f200d4007a0c */ /* 0x000fd60003f06270 */
[-C--:B--2---:R-:W-:Y:S02]  /*13fe0*/  @!P1 LEA R12, P3, R246, R8.reuse, 0x1 ;  /* 0x00000008f60c9211 */ /* 0x084fe400078608ff */
[----:B----4-:R-:W-:Y:S02]  /*13ff0*/  @!P0 LEA R10, P2, R212, R8, 0x1 ;  /* 0x00000008d40a8211 */ /* 0x010fe400078408ff */
[-C--:B-1----:R-:W-:Y:S02]  /*14000*/  @!P1 LEA.HI.X R13, R246, R2.reuse, R9, 0x1, P3 ;  /* 0x00000002f60d9211 */ /* 0x082fe400018f0c09 */
[----:B------:R-:W-:-:S03]  /*14010*/  @!P0 LEA.HI.X R11, R212, R2, R15, 0x1, P2 ;  /* 0x00000002d40b8211 */ /* 0x000fc600010f0c0f */
        /* <DEDUP_REMOVED lines=8> */
.L_x_2714:
[----:B------:R-:W-:Y:S02]  /*140a0*/  IMAD R12, R12, c[0x0][0x408], RZ ;  /* 0x000102000c0c7a24 */ /* 0x000fe400078e02ff */
[----:B------:R-:W-:-:S04]  /*140b0*/  IMAD.WIDE.U32 R14, R3, c[0x0][0x408], RZ ;  /* 0x00010200030e7a25 */ /* 0x000fc800078e00ff */
[----:B------:R-:W-:Y:S01]  /*140c0*/  IMAD R12, R3, c[0x0][0x40c], R12 ;  /* 0x00010300030c7a24 */ /* 0x000fe200078e020c */
[----:B------:R-:W-:Y:S01]  /*140d0*/  SHF.R.S32.HI R3, RZ, 0x1f, R240 ;  /* 0x0000001fff037819 */ /* 0x000fe200000114f0 */
[----:B--2---:R-:W-:-:S03]  /*140e0*/  @P3 IMAD.HI.U32 R11, R10, c[0x0][0x4ec], RZ ;  /* 0x00013b000a0b3a27 */ /* 0x004fc600078e00ff */
[----:B------:R-:W-:Y:S01]  /*140f0*/  IADD3 R13, R15, R12, RZ ;  /* 0x0000000c0f0d7210 */ /* 0x000fe20007ffe0ff */
[----:B------:R-:W-:Y:S01]  /*14100*/  IMAD R3, R3, c[0x0][0x440], RZ ;  /* 0x0001100003037a24 */ /* 0x000fe200078e02ff */
[----:B------:R-:W-:-:S03]  /*14110*/  MOV R12, R14 ;  /* 0x0000000e000c7202 */ /* 0x000fc60000000f00 */
        /* <DEDUP_REMOVED lines=26> */
.L_x_2784:
[----:B------:R-:W-:Y:S05]  /*142c0*/  BRA.DIV ~URZ, `(.L_x_2729) ;  /* 0x000033427f007947 */ /* 0x000fea000b800000 */
[----:B------:R3:W4:Y:S02]  /*142d0*/  SHFL.IDX PT, R3, R162, RZ, 0x1c1f ;  /* 0x001c1fffa2037589 */ /* 0x00072400000e0000 */
.L_x_2785:
[----:B------:R-:W-:Y:S01]  /*142e0*/  SHF.R.S32.HI R160, RZ, 0x1f, R219 ;  /* 0x0000001fffa07819 */ /* 0x000fe200000114db */
[----:B------:R-:W-:Y:S03]  /*142f0*/  BSSY B0, `(.L_x_2730) ;  /* 0x0000095000007945 */ /* 0x000fe60003800000 */
        /* <DEDUP_REMOVED lines=113> */
[----:B--2---:R-:W-:-:S04]  /*14a10*/  @!P3 LEA R4, P5, R159, R3, 0x2 ;  /* 0x000000039f04b211 */ /* 0x004fc800078a10ff */
[----:B------:R-:W-:Y:S02]  /*14a20*/  @!P3 LEA.HI.X R5, R159, R163, R20, 0x2, P5 ;  /* 0x000000a39f05b211 */ /* 0x000fe400028f1414 */
[----:B----4-:R-:W-:Y:S02]  /*14a30*/  @!P4 LEA R6, P0, R158, R3, 0x2 ;  /* 0x000000039e06c211 */ /* 0x010fe400078010ff */
[----:B------:R-:W-:Y:S01]  /*14a40*/  ISETP.GE.AND P5, PT, R150, c[0x0][0x3c8], PT ;  /* 0x0000f20096007a0c */ /* 0x000fe20003fa6270 */
[----:B------:R2:W-:Y:S01]  /*14a50*/  @!P3 ST.E.64 [R4.64], R84 ;  /* 0x000000540400b985 */ /* 0x0005e2000c101b06 */
[----:B------:R-:W-:Y:S02]  /*14a60*/  @!P4 LEA.HI.X R7, R158, R163, R157, 0x2, P0 ;  /* 0x000000a39e07c211 */ /* 0x000fe400000f149d */
[----:B------:R-:W-:-:S03]  /*14a70*/  @!P1 LEA R10, P3, R154, R3, 0x2 ;  /* 0x000000039a0a9211 */ /* 0x000fc600078610ff */
[----:B------:R4:W-:Y:S01]  /*14a80*/  @!P4 ST.E.64 [R6.64], R88 ;  /* 0x000000580600c985 */ /* 0x0009e2000c101b06 */
        /* <DEDUP_REMOVED lines=8> */
[----:B------:R4:W-:Y:S01]  /*14b10*/  @!P1 ST.E.64 [R10.64], R96 ;  /* 0x000000600a009985 */ /* 0x0009e2000c101b06 */
[----:B------:R-:W-:Y:S02]  /*14b20*/  ISETP.GE.AND P1, PT, R144, c[0x0][0x3c8], PT ;  /* 0x0000f20090007a0c */ /* 0x000fe40003f26270 */
[----:B------:R-:W-:Y:S01]  /*14b30*/  ISETP.GE.AND P0, PT, R137, c[0x0][0x3c8], PT ;  /* 0x0000f20089007a0c */ /* 0x000fe20003f06270 */
[----:B------:R5:W-:Y:S01]  /*14b40*/  @!P6 ST.E.64 [R6.64], R120 ;  /* 0x000000780600e985 */ /* 0x000be2000c101b06 */
[----:B--2---:R-:W-:-:S04]  /*14b50*/  @!P5 LEA R4, P3, R150, R3, 0x2 ;  /* 0x000000039604d211 */ /* 0x004fc800078610ff */
[----:B------:R-:W-:Y:S02]  /*14b60*/  @!P5 LEA.HI.X R5, R150, R163, R149, 0x2, P3 ;  /* 0x000000a39605d211 */ /* 0x000fe400018f1495 */
[-C--:B----4-:R-:W-:Y:S02]  /*14b70*/  @!P2 LEA R10, P3, R146, R3.reuse, 0x2 ;  /* 0x00000003920aa211 */ /* 0x090fe400078610ff */
[----:B-----5:R-:W-:Y:S01]  /*14b80*/  @!P4 LEA R6, P6, R148, R3, 0x2 ;  /* 0x000000039406c211 */ /* 0x020fe200078c10ff */
[----:B------:R2:W-:Y:S01]  /*14b90*/  @!P5 ST.E.64 [R4.64], R100 ;  /* 0x000000640400d985 */ /* 0x0005e2000c101b06 */
[----:B------:R-:W-:Y:S02]  /*14ba0*/  @!P2 LEA.HI.X R11, R146, R163, R145, 0x2, P3 ;  /* 0x000000a3920ba211 */ /* 0x000fe400018f1491 */
[----:B------:R-:W-:Y:S02]  /*14bb0*/  @!P0 LEA R12, P3, R137, R3, 0x2 ;  /* 0x00000003890c8211 */ /* 0x000fe400078610ff */
[----:B------:R-:W-:-:S02]  /*14bc0*/  @!P4 LEA.HI.X R7, R148, R163, R147, 0x2, P6 ;  /* 0x000000a39407c211 */ /* 0x000fc400030f1493 */
[----:B------:R-:W-:-:S03]  /*14bd0*/  @!P0 LEA.HI.X R13, R137, R163, R65, 0x2, P3 ;  /* 0x000000a3890d8211 */ /* 0x000fc600018f1441 */
[----:B------:R4:W-:Y:S04]  /*14be0*/  @!P4 ST.E.64 [R6.64], R104 ;  /* 0x000000680600c985 */ /* 0x0009e8000c101b06 */
[----:B------:R4:W-:Y:S01]  /*14bf0*/  @!P2 ST.E.64 [R10.64], R108 ;  /* 0x0000006c0a00a985 */ /* 0x0009e2000c101b06 */
[----:B--2---:R-:W-:-:S04]  /*14c00*/  @!P1 LEA R4, P5, R144, R3, 0x2 ;  /* 0x0000000390049211 */ /* 0x004fc800078a10ff */
[----:B------:R-:W-:-:S05]  /*14c10*/  @!P1 LEA.HI.X R5, R144, R163, R142, 0x2, P5 ;  /* 0x000000a390059211 */ /* 0x000fca00028f148e */
[----:B------:R4:W-:Y:S04]  /*14c20*/  @!P1 ST.E.64 [R4.64], R116 ;  /* 0x0000007404009985 */ /* 0x0009e8000c101b06 */
[----:B------:R4:W-:Y:S02]  /*14c30*/  @!P0 ST.E.64 [R12.64], R112 ;  /* 0x000000700c008985 */ /* 0x0009e4000c101b06 */
.L_x_2731:
[----:B------:R-:W-:Y:S05]  /*14c40*/  BSYNC B0 ;  /* 0x0000000000007941 */ /* 0x000fea0003800000 */
.L_x_2730:
[----:B------:R-:W-:Y:S05]  /*14c50*/  BRA.DIV ~URZ, `(.L_x_2732) ;  /* 0x00002a227f007947 */ /* 0x000fea000b800000 */
[----:B-1----:R-:W1:Y:S04]  /*14c60*/  SHFL.IDX PT, R161, R161, 0x1, 0x1c1f ;  /* 0x003c1f00a1a17f89 */ /* 0x002e6800000e0000 */
[----:B---3--:R-:W3:Y:S02]  /*14c70*/  SHFL.IDX PT, R162, R162, 0x1, 0x1c1f ;  /* 0x003c1f00a2a27f89 */ /* 0x008ee400000e0000 */
.L_x_2786:
[----:B------:R-:W-:-:S13]  /*14c80*/  ISETP.NE.AND P0, PT, R2, RZ, PT ;  /* 0x000000ff0200720c */ /* 0x000fda0003f05270 */
[----:B------:R-:W-:Y:S05]  /*14c90*/  @P0 BRA `(.L_x_2727) ;  /* 0x0000122000000947 */ /* 0x000fea0003800000 */
[----:B------:R-:W-:Y:S02]  /*14ca0*/  ISETP.GE.AND P3, PT, R64, c[0x0][0x3c8], PT ;  /* 0x0000f20040007a0c */ /* 0x000fe40003f66270 */
[----:B------:R-:W-:Y:S02]  /*14cb0*/  ISETP.GE.AND P2, PT, R63, c[0x0][0x3c8], PT ;  /* 0x0000f2003f007a0c */ /* 0x000fe40003f46270 */
[----:B------:R-:W-:Y:S02]  /*14cc0*/  ISETP.GE.AND P1, PT, R61, c[0x0][0x3c8], PT ;  /* 0x0000f2003d007a0c */ /* 0x000fe40003f26270 */
[----:B------:R-:W-:Y:S02]  /*14cd0*/  ISETP.GE.AND P4, PT, R160, c[0x0][0x3c8], PT ;  /* 0x0000f200a0007a0c */ /* 0x000fe40003f86270 */
[----:B------:R-:W-:-:S05]  /*14ce0*/  ISETP.GE.AND P0, PT, R35, c[0x0][0x3c8], PT ;  /* 0x0000f20023007a0c */ /* 0x000fca0003f06270 */
[CC--:B---34-:R-:W-:Y:S02]  /*14cf0*/  @!P3 LEA R4, P6, R64.reuse, R162.reuse, 0x2 ;  /* 0x000000a24004b211 */ /* 0x0d8fe400078c10ff */
        /* <DEDUP_REMOVED lines=14> */
[----:B------:R1:W-:Y:S01]  /*14de0*/  @!P3 ST.E.64 [R4.64], R126 ;  /* 0x0000007e0400b985 */ /* 0x0003e2000c101b06 */
[----:B------:R-:W-:-:S03]  /*14df0*/  ISETP.GE.AND P3, PT, R27, c[0x0][0x3c8], PT ;  /* 0x0000f2001b007a0c */ /* 0x000fc60003f66270 */
[----:B------:R3:W-:Y:S01]  /*14e00*/  @!P2 ST.E.64 [R2.64], R38 ;  /* 0x000000260200a985 */ /* 0x0007e2000c101b06 */
[----:B------:R-:W-:-:S03]  /*14e10*/  ISETP.GE.AND P2, PT, R24, c[0x0][0x3c8], PT ;  /* 0x0000f20018007a0c */ /* 0x000fc60003f46270 */
[----:B------:R-:W-:Y:S04]  /*14e20*/  @!P1 ST.E.64 [R10.64], R42 ;  /* 0x0000002a0a009985 */ /* 0x000fe8000c101b06 */
[----:B------:R4:W-:Y:S01]  /*14e30*/  @!P0 ST.E.64 [R6.64], R46 ;  /* 0x0000002e06008985 */ /* 0x0009e2000c101b06 */
[-C--:B-1----:R-:W-:Y:S02]  /*14e40*/  @!P6 LEA R4, P0, R33, R162.reuse, 0x2 ;  /* 0x000000a22104e211 */ /* 0x082fe400078010ff */
[----:B---3--:R-:W-:Y:S02]  /*14e50*/  @!P5 LEA R2, P1, R31, R162, 0x2 ;  /* 0x000000a21f02d211 */ /* 0x008fe400078210ff */
[-C--:B------:R-:W-:Y:S02]  /*14e60*/  @!P6 LEA.HI.X R5, R33, R161.reuse, R32, 0x2, P0 ;  /* 0x000000a12105e211 */ /* 0x080fe400000f1420 */
[----:B------:R-:W-:-:S02]  /*14e70*/  @!P5 LEA.HI.X R3, R31, R161, R30, 0x2, P1 ;  /* 0x000000a11f03d211 */ /* 0x000fc400008f141e */
[----:B------:R-:W-:Y:S01]  /*14e80*/  ISETP.GE.AND P1, PT, R19, c[0x0][0x3c8], PT ;  /* 0x0000f20013007a0c */ /* 0x000fe20003f26270 */
[----:B------:R1:W-:Y:S01]  /*14e90*/  @!P6 ST.E.64 [R4.64], R50 ;  /* 0x000000320400e985 */ /* 0x0003e2000c101b06 */
[CC--:B----4-:R-:W-:Y:S02]  /*14ea0*/  @!P4 LEA R6, P0, R29.reuse, R162.reuse, 0x2 ;  /* 0x000000a21d06c211 */ /* 0x0d0fe400078010ff */
[----:B------:R-:W-:Y:S01]  /*14eb0*/  ISETP.GE.AND P6, PT, R16, c[0x0][0x3c8], PT ;  /* 0x0000f20010007a0c */ /* 0x000fe20003fc6270 */
[----:B------:R3:W-:Y:S01]  /*14ec0*/  @!P5 ST.E.64 [R2.64], R54 ;  /* 0x000000360200d985 */ /* 0x0007e2000c101b06 */
[-C--:B------:R-:W-:Y:S02]  /*14ed0*/  @!P4 LEA.HI.X R7, R29, R161.reuse, R28, 0x2, P0 ;  /* 0x000000a11d07c211 */ /* 0x080fe400000f141c */
[----:B------:R-:W-:Y:S02]  /*14ee0*/  @!P3 LEA R10, P0, R27, R162, 0x2 ;  /* 0x000000a21b0ab211 */ /* 0x000fe400078010ff */
[----:B------:R-:W-:Y:S01]  /*14ef0*/  ISETP.GE.AND P5, PT, R25, c[0x0][0x3c8], PT ;  /* 0x0000f20019007a0c */ /* 0x000fe20003fa6270 */
[----:B------:R4:W-:Y:S01]  /*14f00*/  @!P4 ST.E.64 [R6.64], R58 ;  /* 0x0000003a0600c985 */ /* 0x0009e2000c101b06 */
[----:B------:R-:W-:-:S02]  /*14f10*/  @!P3 LEA.HI.X R11, R27, R161, R26, 0x2, P0 ;  /* 0x000000a11b0bb211 */ /* 0x000fc400000f141a */
[-C--:B------:R-:W-:Y:S02]  /*14f20*/  @!P2 LEA R12, P0, R24, R162.reuse, 0x2 ;  /* 0x000000a2180ca211 */ /* 0x080fe400078010ff */
[----:B------:R-:W-:Y:S01]  /*14f30*/  ISETP.GE.AND P4, PT, R22, c[0x0][0x3c8], PT ;  /* 0x0000f20016007a0c */ /* 0x000fe20003f86270 */
[----:B------:R5:W-:Y:S01]  /*14f40*/  @!P3 ST.E.64 [R10.64], R8 ;  /* 0x000000080a00b985 */ /* 0x000be2000c101b06 */
[-C--:B------:R-:W-:Y:S02]  /*14f50*/  @!P2 LEA.HI.X R13, R24, R161.reuse, R23, 0x2, P0 ;  /* 0x000000a1180da211 */ /* 0x080fe400000f1417 */
[----:B------:R-:W-:Y:S02]  /*14f60*/  @!P1 LEA R26, P0, R19, R162, 0x2 ;  /* 0x000000a2131a9211 */ /* 0x000fe400078010ff */
[----:B------:R-:W-:Y:S01]  /*14f70*/  ISETP.GE.AND P3, PT, R159, c[0x0][0x3c8], PT ;  /* 0x0000f2009f007a0c */ /* 0x000fe20003f66270 */
[----:B------:R2:W-:Y:S01]  /*14f80*/  @!P2 ST.E.64 [R12.64], R66 ;  /* 0x000000420c00a985 */ /* 0x0005e2000c101b06 */
[----:B------:R-:W-:-:S02]  /*14f90*/  @!P1 LEA.HI.X R27, R19, R161, R18, 0x2, P0 ;  /* 0x000000a1131b9211 */ /* 0x000fc400000f1412 */
[----:B------:R-:W-:-:S03]  /*14fa0*/  ISETP.GE.AND P2, PT, R158, c[0x0][0x3c8], PT ;  /* 0x0000f2009e007a0c */ /* 0x000fc60003f46270 */
[----:B------:R-:W-:Y:S01]  /*14fb0*/  @!P1 ST.E.64 [R26.64], R70 ;  /* 0x000000461a009985 */ /* 0x000fe2000c101b06 */
[CC--:B-1----:R-:W-:Y:S02]  /*14fc0*/  @!P6 LEA R4, P0, R16.reuse, R162.reuse, 0x2 ;  /* 0x000000a21004e211 */ /* 0x0c2fe400078010ff */
[CC--:B---3--:R-:W-:Y:S02]  /*14fd0*/  @!P5 LEA R2, P1, R25.reuse, R162.reuse, 0x2 ;  /* 0x000000a21902d211 */ /* 0x0c8fe400078210ff */
[-C--:B------:R-:W-:Y:S02]  /*14fe0*/  @!P6 LEA.HI.X R5, R16, R161.reuse, R15, 0x2, P0 ;  /* 0x000000a11005e211 */ /* 0x080fe400000f140f */
[----:B------:R-:W-:Y:S02]  /*14ff0*/  @!P5 LEA.HI.X R3, R25, R161, R17, 0x2, P1 ;  /* 0x000000a11903d211 */ /* 0x000fe400008f1411 */
[----:B----4-:R-:W-:Y:S01]  /*15000*/  @!P4 LEA R6, P0, R22, R162, 0x2 ;  /* 0x000000a21606c211 */ /* 0x010fe200078010ff */
[----:B------:R1:W-:Y:S01]  /*15010*/  @!P6 ST.E.64 [R4.64], R74 ;  /* 0x0000004a0400e985 */ /* 0x0003e2000c101b06 */
[----:B------:R-:W-:-:S02]  /*15020*/  ISETP.GE.AND P1, PT, R156, c[0x0][0x3c8], PT ;  /* 0x0000f2009c007a0c */ /* 0x000fc40003f26270 */
[-C--:B------:R-:W-:Y:S01]  /*15030*/  @!P4 LEA.HI.X R7, R22, R161.reuse, R21, 0x2, P0 ;  /* 0x000000a11607c211 */ /* 0x080fe200000f1415 */
[----:B------:R3:W-:Y:S01]  /*15040*/  @!P5 ST.E.64 [R2.64], R78 ;  /* 0x0000004e0200d985 */ /* 0x0007e2000c101b06 */
[CC--:B-----5:R-:W-:Y:S02]  /*15050*/  @!P3 LEA R8, P0, R159.reuse, R162.reuse, 0x2 ;  /* 0x000000a29f08b211 */ /* 0x0e0fe400078010ff */
[----:B------:R-:W-:Y:S01]  /*15060*/  ISETP.GE.AND P6, PT, R154, c[0x0][0x3c8], PT ;  /* 0x0000f2009a007a0c */ /* 0x000fe20003fc6270 */
[----:B------:R4:W-:Y:S01]  /*15070*/  @!P4 ST.E.64 [R6.64], R82 ;  /* 0x000000520600c985 */ /* 0x0009e2000c101b06 */
[-C--:B------:R-:W-:Y:S02]  /*15080*/  @!P3 LEA.HI.X R9, R159, R161.reuse, R20, 0x2, P0 ;  /* 0x000000a19f09b211 */ /* 0x080fe400000f1414 */
[----:B------:R-:W-:Y:S02]  /*15090*/  @!P2 LEA R10, P0, R158, R162, 0x2 ;  /* 0x000000a29e0aa211 */ /* 0x000fe400078010ff */
[----:B------:R-:W-:Y:S01]  /*150a0*/  ISETP.GE.AND P5, PT, R152, c[0x0][0x3c8], PT ;  /* 0x0000f20098007a0c */ /* 0x000fe20003fa6270 */
[----:B------:R5:W-:Y:S01]  /*150b0*/  @!P3 ST.E.64 [R8.64], R86 ;  /* 0x000000560800b985 */ /* 0x000be2000c101b06 */
[----:B------:R-:W-:-:S02]  /*150c0*/  @!P2 LEA.HI.X R11, R158, R161, R157, 0x2, P0 ;  /* 0x000000a19e0ba211 */ /* 0x000fc400000f149d */
[-C--:B--2---:R-:W-:Y:S02]  /*150d0*/  @!P1 LEA R12, P0, R156, R162.reuse, 0x2 ;  /* 0x000000a29c0c9211 */ /* 0x084fe400078010ff */
[----:B------:R-:W-:Y:S01]  /*150e0*/  ISETP.GE.AND P4, PT, R150, c[0x0][0x3c8], PT ;  /* 0x0000f20096007a0c */ /* 0x000fe20003f86270 */
[----:B------:R2:W-:Y:S01]  /*150f0*/  @!P2 ST.E.64 [R10.64], R90 ;  /* 0x0000005a0a00a985 */ /* 0x0005e2000c101b06 */
[----:B------:R-:W-:Y:S02]  /*15100*/  @!P1 LEA.HI.X R13, R156, R161, R155, 0x2, P0 ;  /* 0x000000a19c0d9211 */ /* 0x000fe400000f149b */
[----:B------:R-:W-:Y:S02]  /*15110*/  ISETP.GE.AND P3, PT, R148, c[0x0][0x3c8], PT ;  /* 0x0000f20094007a0c */ /* 0x000fe40003f66270 */
[----:B------:R-:W-:Y:S01]  /*15120*/  ISETP.GE.AND P2, PT, R146, c[0x0][0x3c8], PT ;  /* 0x0000f20092007a0c */ /* 0x000fe20003f46270 */
[----:B------:R2:W-:Y:S01]  /*15130*/  @!P1 ST.E.64 [R12.64], R94 ;  /* 0x0000005e0c009985 */ /* 0x0005e2000c101b06 */
[----:B-1----:R-:W-:-:S02]  /*15140*/  @!P6 LEA R4, P0, R154, R162, 0x2 ;  /* 0x000000a29a04e211 */ /* 0x002fc400078010ff */
[-C--:B---3--:R-:W-:Y:S02]  /*15150*/  @!P5 LEA R2, P1, R152, R162.reuse, 0x2 ;  /* 0x000000a29802d211 */ /* 0x088fe400078210ff */
[-C--:B------:R-:W-:Y:S02]  /*15160*/  @!P6 LEA.HI.X R5, R154, R161.reuse, R153, 0x2, P0 ;  /* 0x000000a19a05e211 */ /* 0x080fe400000f1499 */
[-C--:B----4-:R-:W-:Y:S02]  /*15170*/  @!P4 LEA R6, P0, R150, R162.reuse, 0x2 ;  /* 0x000000a29606c211 */ /* 0x090fe400078010ff */
[-C--:B------:R-:W-:Y:S01]  /*15180*/  @!P5 LEA.HI.X R3, R152, R161.reuse, R151, 0x2, P1 ;  /* 0x000000a19803d211 */ /* 0x080fe200008f1497 */
[----:B------:R1:W-:Y:S01]  /*15190*/  @!P6 ST.E.64 [R4.64], R98 ;  /* 0x000000620400e985 */ /* 0x0003e2000c101b06 */
[----:B------:R-:W-:Y:S02]  /*151a0*/  ISETP.GE.AND P1, PT, R144, c[0x0][0x3c8], PT ;  /* 0x0000f20090007a0c */ /* 0x000fe40003f26270 */
[----:B------:R-:W-:Y:S01]  /*151b0*/  @!P4 LEA.HI.X R7, R150, R161, R149, 0x2, P0 ;  /* 0x000000a19607c211 */ /* 0x000fe200000f1495 */
[----:B------:R1:W-:Y:S01]  /*151c0*/  @!P5 ST.E.64 [R2.64], R122 ;  /* 0x0000007a0200d985 */ /* 0x0003e2000c101b06 */
[----:B-----5:R-:W-:-:S03]  /*151d0*/  @!P3 LEA R8, P0, R148, R162, 0x2 ;  /* 0x000000a29408b211 */ /* 0x020fc600078010ff */
[----:B------:R1:W-:Y:S01]  /*151e0*/  @!P4 ST.E.64 [R6.64], R102 ;  /* 0x000000660600c985 */ /* 0x0003e2000c101b06 */
[----:B------:R-:W-:Y:S02]  /*151f0*/  @!P3 LEA.HI.X R9, R148, R161, R147, 0x2, P0 ;  /* 0x000000a19409b211 */ /* 0x000fe400000f1493 */
[----:B--2---:R-:W-:-:S03]  /*15200*/  @!P2 LEA R10, P0, R146, R162, 0x2 ;  /* 0x000000a2920aa211 */ /* 0x004fc600078010ff */
        /* <DEDUP_REMOVED lines=12> */
.L_x_2712:
        /* <DEDUP_REMOVED lines=18> */
[----:B------:R-:W3:Y:S02]  /*153f0*/  LDG.E R4, [R6.64+0x4] ;  /* 0x0000040606047981 */ /* 0x000ee4000c1e1900 */
[----:B---3--:R-:W-:Y:S02]  /*15400*/  IADD3 R2, -R2, R4, RZ ;  /* 0x0000000402027210 */ /* 0x008fe40007ffe1ff */
.L_x_2733:
        /* <DEDUP_REMOVED lines=16> */
[----:B------:R-:W-:Y:S02]  /*15510*/  SEL R244, R244, RZ, P2 ;  /* 0x000000fff4f47207 */ /* 0x000fe40001000000 */
[----:B------:R-:W-:-:S05]  /*15520*/  MOV R7, R4 ;  /* 0x0000000400077202 */ /* 0x000fca0000000f00 */
[----:B------:R-:W3:Y:S03]  /*15530*/  LDC.64 R18, c[0x0][R22+0x168] ;  /* 0x00005a0016127b82 */ /* 0x000ee60000000a00 */
[----:B------:R-:W-:-:S05]  /*15540*/  @P0 IMAD.HI.U32 R10, R4, c[0x0][0x4ec], RZ ;  /* 0x00013b00040a0a27 */ /* 0x000fca00078e00ff */
[----:B------:R-:W4:Y:S01]  /*15550*/  LDC.64 R16, c[0x0][R22+0x178] ;  /* 0x00005e0016107b82 */ /* 0x000f220000000a00 */
[----:B------:R-:W-:-:S05]  /*15560*/  @P0 SHF.R.U32.HI R7, RZ, c[0x0][0x4f0], R10 ;  /* 0x00013c00ff070a19 */ /* 0x000fca000001160a */
[----:B------:R-:W-:Y:S02]  /*15570*/  IMAD.MOV R10, RZ, RZ, -R7 ;  /* 0x000000ffff0a7224 */ /* 0x000fe400078e0a07 */
[----:B------:R-:W5:Y:S02]  /*15580*/  LDC.64 R14, c[0x0][R22+0x160] ;  /* 0x00005800160e7b82 */ /* 0x000f640000000a00 */
[----:B------:R-:W-:Y:S02]  /*15590*/  IMAD R10, R10, c[0x0][0x4e8], R4 ;  /* 0x00013a000a0a7a24 */ /* 0x000fe400078e0204 */
[-C--:B-1----:R-:W-:Y:S02]  /*155a0*/  IMAD R8, R21, R240.reuse, RZ ;  /* 0x000000f015087224 */ /* 0x082fe400078e02ff */
        /* <DEDUP_REMOVED lines=9> */
[----:B------:R-:W-:Y:S02]  /*15640*/  IADD3.X R8, R8, R9, R6, P1, P0 ;  /* 0x0000000908087210 */ /* 0x000fe40000fe0406 */
[----:B------:R-:W-:Y:S02]  /*15650*/  SHF.R.S32.HI R9, RZ, 0x1f, R10 ;  /* 0x0000001fff097819 */ /* 0x000fe4000001140a */
[----:B------:R-:W-:Y:S01]  /*15660*/  IADD3 R12, P1, P0, R7, R12, R16 ;  /* 0x0000000c070c7210 */ /* 0x000fe2000783e010 */
[----:B-----5:R-:W-:Y:S01]  /*15670*/  IMAD R4, R15, R10, RZ ;  /* 0x0000000a0f047224 */ /* 0x020fe200078e02ff */
[----:B------:R-:W-:-:S02]  /*15680*/  IADD3 R11, R17, R11, RZ ;  /* 0x0000000b110b7210 */ /* 0x000fc40007ffe0ff */
[----:B------:R-:W-:Y:S01]  /*15690*/  SHF.R.S32.HI R7, RZ, 0x1f, R7 ;  /* 0x0000001fff077819 */ /* 0x000fe20000011407 */
[----:B------:R-:W-:-:S03]  /*156a0*/  IMAD R4, R14, R9, R4 ;  /* 0x000000090e047224 */ /* 0x000fc600078e0204 */
[----:B------:R-:W-:Y:S01]  /*156b0*/  IADD3.X R13, R7, R8, R11, P1, P0 ;  /* 0x00000008070d7210 */ /* 0x000fe20000fe040b */
[----:B------:R-:W-:Y:S01]  /*156c0*/  IMAD.MOV.U32 R7, RZ, RZ, c[0x0][0x4a8] ;  /* 0x00012a00ff077624 */ /* 0x000fe200078e00ff */
[----:B------:R-:W-:-:S03]  /*156d0*/  MOV R8, c[0x0][0x4ac] ;  /* 0x00012b0000087a02 */ /* 0x000fc60000000f00 */
[----:B------:R-:W-:Y:S01]  /*156e0*/  IMAD.WIDE.U32 R12, R14, R10, R12 ;  /* 0x0000000a0e0c7225 */ /* 0x000fe200078e000c */
[----:B------:R-:W-:Y:S02]  /*156f0*/  SEL R7, R7, c[0x0][0x450], P2 ;  /* 0x0001140007077a07 */ /* 0x000fe40001000000 */
[----:B------:R-:W-:Y:S01]  /*15700*/  SEL R8, R8, c[0x0][0x454], P2 ;  /* 0x0001150008087a07 */ /* 0x000fe20001000000 */
[----:B------:R-:W-:Y:S01]  /*15710*/  IMAD.IADD R4, R13, 0x1, R4 ;  /* 0x000000010d047824 */ /* 0x000fe200078e0204 */
[----:B------:R-:W-:-:S04]  /*15720*/  LEA R10, P0, R12, R7, 0x2 ;  /* 0x000000070c0a7211 */ /* 0x000fc800078010ff */
[----:B------:R-:W-:Y:S02]  /*15730*/  LEA.HI.X R11, R12, R8, R4, 0x2, P0 ;  /* 0x000000080c0b7211 */ /* 0x000fe400000f1404 */
[----:B------:R-:W-:-:S05]  /*15740*/  MOV R4, 0xff800000 ;  /* 0xff80000000047802 */ /* 0x000fca0000000f00 */
[----:B------:R1:W-:Y:S02]  /*15750*/  STG.E [R10.64], R4 ;  /* 0x000000040a007986 */ /* 0x0003e4000c101906 */
.L_x_2735:
[----:B------:R-:W-:Y:S05]  /*15760*/  BSYNC B0 ;  /* 0x0000000000007941 */ /* 0x000fea0003800000 */
.L_x_2734:
        /* <DEDUP_REMOVED lines=36> */
.L_x_2787:
[----:B------:R-:W-:Y:S05]  /*159b0*/  BRA.DIV ~URZ, `(.L_x_2737) ;  /* 0x00001e027f007947 */ /* 0x000fea000b800000 */
[----:B------:R4:W1:Y:S02]  /*159c0*/  SHFL.IDX PT, R3, R4, RZ, 0x181f ;  /* 0x00181fff04037589 */ /* 0x00086400000e0000 */
.L_x_2788:
        /* <DEDUP_REMOVED lines=19> */
.L_x_2739:
[----:B------:R-:W-:Y:S05]  /*15b00*/  BSYNC B0 ;  /* 0x0000000000007941 */ /* 0x000fea0003800000 */
.L_x_2738:
[----:B------:R-:W-:Y:S05]  /*15b10*/  BRA.DIV ~URZ, `(.L_x_2740) ;  /* 0x00001d127f007947 */ /* 0x000fea000b800000 */
[----:B---3--:R3:W2:Y:S04]  /*15b20*/  SHFL.IDX PT, R6, R5, 0x1, 0x181f ;  /* 0x00381f0005067f89 */ /* 0x0086a800000e0000 */
[----:B-1----:R3:W1:Y:S02]  /*15b30*/  SHFL.IDX PT, R10, R4, 0x1, 0x181f ;  /* 0x00381f00040a7f89 */ /* 0x00266400000e0000 */
.L_x_2789:
        /* <DEDUP_REMOVED lines=16> */
.L_x_2742:
[----:B------:R-:W-:Y:S05]  /*15c40*/  BSYNC B0 ;  /* 0x0000000000007941 */ /* 0x000fea0003800000 */
.L_x_2741:
[----:B------:R-:W-:Y:S05]  /*15c50*/  BRA.DIV ~URZ, `(.L_x_2743) ;  /* 0x00001c927f007947 */ /* 0x000fea000b800000 */
[----:B--2---:R2:W3:Y:S02]  /*15c60*/  SHFL.IDX PT, R6, R5, 0x2, 0x181f ;  /* 0x00581f0005067f89 */ /* 0x0044e400000e0000 */
.L_x_2790:
[----:B------:R-:W-:Y:S05]  /*15c70*/  BRA.DIV ~URZ, `(.L_x_2744) ;  /* 0x00001ce27f007947 */ /* 0x000fea000b800000 */
[----:B-1----:R1:W2:Y:S02]  /*15c80*/  SHFL.IDX PT, R10, R4, 0x2, 0x181f ;  /* 0x00581f00040a7f89 */ /* 0x0022a400000e0000 */
.L_x_2791:
        /* <DEDUP_REMOVED lines=16> */
.L_x_2746:
[----:B------:R-:W-:Y:S05]  /*15d90*/  BSYNC B0 ;  /* 0x0000000000007941 */ /* 0x000fea0003800000 */
.L_x_2745:
[----:B------:R-:W-:Y:S05]  /*15da0*/  BRA.DIV ~URZ, `(.L_x_2747) ;  /* 0x00001c127f007947 */ /* 0x000fea000b800000 */
[----:B--23--:R-:W2:Y:S04]  /*15db0*/  SHFL.IDX PT, R5, R5, 0x3, 0x181f ;  /* 0x00781f0005057f89 */ /* 0x00cea800000e0000 */
[----:B-1--4-:R-:W1:Y:S02]  /*15dc0*/  SHFL.IDX PT, R4, R4, 0x3, 0x181f ;  /* 0x00781f0004047f89 */ /* 0x012e6400000e0000 */
.L_x_2792:
        /* <DEDUP_REMOVED lines=15> */
.L_x_2727:
[----:B------:R-:W-:Y:S05]  /*15ec0*/  BSYNC B1 ;  /* 0x0000000000017941 */ /* 0x000fea0003800000 */
.L_x_2711:
[----:B------:R-:W-:-:S13]  /*15ed0*/  ISETP.NE.AND P0, PT, R227, RZ, PT ;  /* 0x000000ffe300720c */ /* 0x000fda0003f05270 */
[----:B------:R-:W-:Y:S01]  /*15ee0*/  @P0 WARPSYNC 0xffffffff ;  /* 0xffffffff00000948 */ /* 0x000fe20003800000 */
[----:B------:R-:W-:Y:S06]  /*15ef0*/  @P0 BAR.SYNC.DEFER_BLOCKING 0x5, 0x100 ;  /* 0x0144000000000b1d */ /* 0x000fec0000010000 */
[----:B------:R-:W4:Y:S04]  /*15f00*/  @P0 LDS.128 R204, [0x18100] ;  /* 0x01810000ffcc0984 */ /* 0x000f280000000c00 */
[----:B------:R-:W-:Y:S06]  /*15f10*/  @P0 BAR.ARV 0x4, 0x100 ;  /* 0x0104000000000b1d */ /* 0x000fec0000002000 */
[----:B------:R-:W-:Y:S05]  /*15f20*/  @P0 BRA `(.L_x_2748) ;  /* 0x00000a7000000947 */ /* 0x000fea0003800000 */
[----:B-1----:R-:W-:Y:S01]  /*15f30*/  LOP3.LUT R2, R210, 0x1f, RZ, 0xc0, !PT ;  /* 0x0000001fd2027812 */ /* 0x002fe200078ec0ff */
[----:B--2-4-:R-:W-:-:S03]  /*15f40*/  IMAD.MOV.U32 R5, RZ, RZ, RZ ;  /* 0x000000ffff057224 */ /* 0x014fc600078e00ff */
[----:B------:R-:W-:Y:S01]  /*15f50*/  ISETP.NE.AND P6, PT, R2, 0x1f, PT ;  /* 0x0000001f0200780c */ /* 0x000fe20003fc5270 */
[----:B------:R-:W-:Y:S10]  /*15f60*/  BRA.DIV ~URZ, `(.L_x_2749) ;  /* 0x00001b227f007947 */ /* 0x000ff4000b800000 */
[----:B------:R1:W2:Y:S02]  /*15f70*/  SHFL.IDX PT, R4, R0, RZ, 0x1f ;  /* 0x00001fff00047589 */ /* 0x0002a400000e0000 */
.L_x_2793:
[----:B------:R-:W-:Y:S05]  /*15f80*/  BRA.DIV ~URZ, `(.L_x_2750) ;  /* 0x00001b727f007947 */ /* 0x000fea000b800000 */
[----:B-1----:R-:W1:Y:S02]  /*15f90*/  SHFL.IDX PT, R0, R0, 0x1, 0x1f ;  /* 0x00201f0000007f89 */ /* 0x002e6400000e0000 */
.L_x_2794:
[----:B------:R-:W-:Y:S02]  /*15fa0*/  IMAD.IADD R8, R207, 0x1, R2 ;  /* 0x00000001cf087824 */ /* 0x000fe400078e0202 */
[----:B------:R-:W-:-:S03]  /*15fb0*/  IMAD.MOV.U32 R6, RZ, RZ, RZ ;  /* 0x000000ffff067224 */ /* 0x000fc600078e00ff */
[----:B------:R-:W-:-:S13]  /*15fc0*/  ISETP.GE.OR P0, PT, R8, c[0x0][0x53c], !P6 ;  /* 0x00014f0008007a0c */ /* 0x000fda0007706670 */
[----:B------:R-:W-:Y:S01]  /*15fd0*/  @!P0 IMAD.MOV.U32 R7, RZ, RZ, 0x4 ;  /* 0x00000004ff078424 */ /* 0x000fe200078e00ff */
[----:B------:R-:W-:-:S03]  /*15fe0*/  @!P0 MOV R3, 0x4 ;  /* 0x0000000400038802 */ /* 0x000fc60000000f00 */
[----:B------:R-:W-:-:S04]  /*15ff0*/  @!P0 IMAD.WIDE R10, R8, R7, c[0x0][0x580] ;  /* 0x00016000080a8625 */ /* 0x000fc800078e0207 */
[----:B------:R-:W-:Y:S01]  /*16000*/  @!P0 IMAD.WIDE R8, R8, R3, c[0x0][0x578] ;  /* 0x00015e0008088625 */ /* 0x000fe200078e0203 */
[----:B------:R-:W4:Y:S04]  /*16010*/  @!P0 LDG.E R6, [R10.64] ;  /* 0x000000060a068981 */ /* 0x000f28000c1e1900 */
[----:B------:R5:W4:Y:S01]  /*16020*/  @!P0 LDG.E R5, [R8.64] ;  /* 0x0000000608058981 */ /* 0x000b22000c1e1900 */
[C---:B------:R-:W-:Y:S02]  /*16030*/  ISETP.GE.U32.AND P4, PT, R2.reuse, 0x10, PT ;  /* 0x000000100200780c */ /* 0x040fe40003f86070 */
[C---:B------:R-:W-:Y:S02]  /*16040*/  ISETP.GE.U32.AND P3, PT, R2.reuse, 0x8, PT ;  /* 0x000000080200780c */ /* 0x040fe40003f66070 */
[----:B------:R-:W-:-:S02]  /*16050*/  ISETP.GE.U32.AND P2, PT, R2, 0x4, PT ;  /* 0x000000040200780c */ /* 0x000fc40003f46070 */
[C---:B------:R-:W-:Y:S02]  /*16060*/  ISETP.GE.U32.AND P1, PT, R2.reuse, 0x2, PT ;  /* 0x000000020200780c */ /* 0x040fe40003f26070 */
[----:B------:R-:W-:Y:S02]  /*16070*/  ISETP.NE.AND P5, PT, R2, RZ, PT ;  /* 0x000000ff0200720c */ /* 0x000fe40003fa5270 */
[----:B-----5:R-:W-:Y:S01]  /*16080*/  MOV R9, RZ ;  /* 0x000000ff00097202 */ /* 0x020fe20000000f00 */
[----:B----4-:R-:W-:Y:S01]  /*16090*/  IMAD R8, R5, R6, RZ ;  /* 0x0000000605087224 */ /* 0x010fe200078e02ff */
[----:B------:R-:W-:Y:S07]  /*160a0*/  BRA.DIV ~URZ, `(.L_x_2751) ;  /* 0x00001ac27f007947 */ /* 0x000fee000b800000 */
[----:B------:R4:W3:Y:S02]  /*160b0*/  SHFL.UP PT, R3, R8, 0x1, RZ ;  /* 0x0420000008037989 */ /* 0x0008e400000e00ff */
.L_x_2795:
        /* <DEDUP_REMOVED lines=16> */
.L_x_2796:
[----:B----4-:R-:W-:Y:S01]  /*161c0*/  IMAD R3, R3, c[0x0][0x538], RZ ;  /* 0x00014e0003037a24 */ /* 0x010fe200078e02ff */
[----:B------:R-:W-:Y:S04]  /*161d0*/  BSSY B1, `(.L_x_2753) ;  /* 0x0000077000017945 */ /* 0x000fe80003800000 */
[----:B-1----:R-:W-:-:S04]  /*161e0*/  IADD3 R204, R3, R0, RZ ;  /* 0x0000000003cc7210 */ /* 0x002fc80007ffe0ff */
[----:B--2---:R-:W-:-:S13]  /*161f0*/  ISETP.GT.AND P0, PT, R204, R4, PT ;  /* 0x00000004cc00720c */ /* 0x004fda0003f04270 */
[----:B------:R-:W-:Y:S05]  /*16200*/  @P0 BRA `(.L_x_2754) ;  /* 0x0000024000000947 */ /* 0x000fea0003800000 */
.L_x_2758:
        /* <DEDUP_REMOVED lines=16> */
.L_x_2797:
        /* <DEDUP_REMOVED lines=16> */
.L_x_2798:
[----:B--2---:R-:W-:-:S05]  /*16410*/  IMAD R3, R3, c[0x0][0x538], RZ ;  /* 0x00014e0003037a24 */ /* 0x004fca00078e02ff */
[----:B------:R-:W-:-:S04]  /*16420*/  IADD3 R204, R3, R204, RZ ;  /* 0x000000cc03cc7210 */ /* 0x000fc80007ffe0ff */
[----:B------:R-:W-:-:S13]  /*16430*/  ISETP.GT.AND P0, PT, R204, R4, PT ;  /* 0x00000004cc00720c */ /* 0x000fda0003f04270 */
[----:B-1----:R-:W-:Y:S05]  /*16440*/  @!P0 BRA `(.L_x_2758) ;  /* 0xfffffdc000008947 */ /* 0x002fea000383ffff */
.L_x_2754:
[----:B------:R-:W-:-:S05]  /*16450*/  IADD3 R204, -R3, R204, RZ ;  /* 0x000000cc03cc7210 */ /* 0x000fca0007ffe1ff */
[----:B------:R-:W-:-:S05]  /*16460*/  IMAD R0, R8, c[0x0][0x538], R204 ;  /* 0x00014e0008007a24 */ /* 0x000fca00078e02cc */
[----:B------:R-:W-:Y:S01]  /*16470*/  ISETP.GT.AND P0, PT, R0, R4, PT ;  /* 0x000000040000720c */ /* 0x000fe20003f04270 */
[----:B------:R-:W-:-:S12]  /*16480*/  BRA.DIV ~URZ, `(.L_x_2759) ;  /* 0x00001b027f007947 */ /* 0x000fd8000b800000 */
[----:B------:R-:W-:-:S04]  /*16490*/  VOTE.ANY R7, PT, !P0 ;  /* 0x0000000000077806 */ /* 0x000fc800040e0100 */
.L_x_2799:
[----:B------:R1:W2:Y:S01]  /*164a0*/  POPC R0, R7 ;  /* 0x0000000700007309 */ /* 0x0002a20000000000 */
[----:B------:R-:W-:Y:S05]  /*164b0*/  BRA.DIV ~URZ, `(.L_x_2760) ;  /* 0x00001b127f007947 */ /* 0x000fea000b800000 */
[----:B--2---:R2:W4:Y:S04]  /*164c0*/  SHFL.IDX PT, R6, R6, R0, 0x1f ;  /* 0x00001f0006067589 */ /* 0x00452800000e0000 */
[----:B------:R2:W1:Y:S02]  /*164d0*/  SHFL.IDX PT, R5, R5, R0, 0x1f ;  /* 0x00001f0005057589 */ /* 0x00046400000e0000 */
.L_x_2800:
[----:B------:R-:W-:Y:S01]  /*164e0*/  ISETP.NE.AND P0, PT, R7, RZ, PT ;  /* 0x000000ff0700720c */ /* 0x000fe20003f05270 */
[----:B------:R-:W-:-:S12]  /*164f0*/  BSSY B0, `(.L_x_2761) ;  /* 0x0000005000007945 */ /* 0x000fd80003800000 */
[----:B------:R-:W-:Y:S05]  /*16500*/  @!P0 BRA `(.L_x_2762) ;  /* 0x0000003000008947 */ /* 0x000fea0003800000 */
[----:B------:R-:W-:Y:S01]  /*16510*/  IADD3 R9, R0, -0x1, RZ ;  /* 0xffffffff00097810 */ /* 0x000fe20007ffe0ff */
[----:B------:R-:W-:Y:S05]  /*16520*/  BRA.DIV ~URZ, `(.L_x_2763) ;  /* 0x00001b727f007947 */ /* 0x000fea000b800000 */
[----:B------:R2:W3:Y:S02]  /*16530*/  SHFL.IDX PT, R9, R8, R9, 0x1f ;  /* 0x00001f0908097589 */ /* 0x0004e400000e0000 */
.L_x_2762:
[----:B------:R-:W-:Y:S05]  /*16540*/  BSYNC B0 ;  /* 0x0000000000007941 */ /* 0x000fea0003800000 */
.L_x_2761:
[-C--:B----4-:R-:W-:Y:S01]  /*16550*/  IABS R3, R6.reuse ;  /* 0x0000000600037213 */ /* 0x090fe20000000000 */
[----:B---3--:R-:W-:Y:S01]  /*16560*/  IMAD R204, R9, c[0x0][0x538], R204 ;  /* 0x00014e0009cc7a24 */ /* 0x008fe200078e02cc */
[----:B-12---:R-:W-:Y:S02]  /*16570*/  IABS R8, R5 ;  /* 0x0000000500087213 */ /* 0x006fe40000000000 */
[----:B------:R-:W1:Y:S01]  /*16580*/  I2F.RP R12, R3 ;  /* 0x00000003000c7306 */ /* 0x000e620000209400 */
[----:B------:R-:W-:Y:S01]  /*16590*/  IMAD.IADD R205, R4, 0x1, -R204 ;  /* 0x0000000104cd7824 */ /* 0x000fe200078e0acc */
[----:B------:R-:W-:Y:S02]  /*165a0*/  IABS R4, R6 ;  /* 0x0000000600047213 */ /* 0x000fe40000000000 */
[----:B------:R-:W-:-:S03]  /*165b0*/  IADD3 R207, R0, R207, RZ ;  /* 0x000000cf00cf7210 */ /* 0x000fc60007ffe0ff */
        /* <DEDUP_REMOVED lines=12> */
[----:B------:R-:W-:Y:S02]  /*16680*/  IMAD R9, R9, R3, RZ ;  /* 0x0000000309097224 */ /* 0x000fe400078e02ff */
[----:B--2---:R-:W-:Y:S02]  /*16690*/  IMAD.MOV.U32 R10, RZ, RZ, RZ ;  /* 0x000000ffff0a7224 */ /* 0x004fe400078e00ff */
[----:B------:R-:W-:-:S06]  /*166a0*/  IMAD.HI.U32 R9, R13, R9, R12 ;  /* 0x000000090d097227 */ /* 0x000fcc00078e000c */
[----:B------:R-:W-:-:S04]  /*166b0*/  IMAD.HI.U32 R9, R9, R7, RZ ;  /* 0x0000000709097227 */ /* 0x000fc800078e00ff */
[----:B------:R-:W-:Y:S02]  /*166c0*/  IMAD R4, R9, R4, R7 ;  /* 0x0000000409047224 */ /* 0x000fe400078e0207 */
[----:B---3--:R-:W-:-:S03]  /*166d0*/  IMAD.MOV R7, RZ, RZ, -R11 ;  /* 0x000000ffff077224 */ /* 0x008fc600078e0a0b */
[----:B------:R-:W-:Y:S01]  /*166e0*/  ISETP.GT.U32.AND P0, PT, R3, R4, PT ;  /* 0x000000040300720c */ /* 0x000fe20003f04070 */
[----:B------:R-:W-:-:S04]  /*166f0*/  IMAD R7, R7, R8, RZ ;  /* 0x0000000807077224 */ /* 0x000fc800078e02ff */
[----:B------:R-:W-:-:S08]  /*16700*/  IMAD.HI.U32 R7, R11, R7, R10 ;  /* 0x000000070b077227 */ /* 0x000fd000078e000a */
[-C--:B------:R-:W-:Y:S02]  /*16710*/  @!P0 IADD3 R4, R4, -R3.reuse, RZ ;  /* 0x8000000304048210 */ /* 0x080fe40007ffe0ff */
[----:B------:R-:W-:Y:S02]  /*16720*/  @!P0 IADD3 R9, R9, 0x1, RZ ;  /* 0x0000000109098810 */ /* 0x000fe40007ffe0ff */
[----:B------:R-:W-:Y:S02]  /*16730*/  ISETP.GE.U32.AND P2, PT, R4, R3, PT ;  /* 0x000000030400720c */ /* 0x000fe40003f46070 */
[----:B------:R-:W-:Y:S02]  /*16740*/  LOP3.LUT R3, R205, R6, RZ, 0x3c, !PT ;  /* 0x00000006cd037212 */ /* 0x000fe400078e3cff */
[----:B------:R-:W-:Y:S02]  /*16750*/  ISETP.NE.AND P0, PT, R6, RZ, PT ;  /* 0x000000ff0600720c */ /* 0x000fe40003f05270 */
[----:B------:R-:W-:-:S02]  /*16760*/  ISETP.GE.AND P1, PT, R3, RZ, PT ;  /* 0x000000ff0300720c */ /* 0x000fc40003f26270 */
        /* <DEDUP_REMOVED lines=25> */
.L_x_2755:
[----:B------:R-:W-:Y:S01]  /*16900*/  IMAD.MOV.U32 R204, RZ, RZ, R4 ;  /* 0x000000ffffcc7224 */ /* 0x000fe200078e0004 */
[----:B------:R-:W-:Y:S01]  /*16910*/  MOV R206, RZ ;  /* 0x000000ff00ce7202 */ /* 0x000fe20000000f00 */
[----:B------:R-:W-:Y:S01]  /*16920*/  IMAD.MOV.U32 R205, RZ, RZ, RZ ;  /* 0x000000ffffcd7224 */ /* 0x000fe200078e00ff */
[----:B------:R-:W-:Y:S02]  /*16930*/  MOV R207, c[0x0][0x53c] ;  /* 0x00014f0000cf7a02 */ /* 0x000fe40000000f00 */
.L_x_2764:
[----:B------:R-:W-:Y:S05]  /*16940*/  BSYNC B1 ;  /* 0x0000000000017941 */ /* 0x000fea0003800000 */
.L_x_2753:
[----:B------:R-:W-:Y:S01]  /*16950*/  WARPSYNC 0xffffffff ;  /* 0xffffffff00007948 */ /* 0x000fe20003800000 */
[----:B------:R-:W-:Y:S01]  /*16960*/  BAR.SYNC.DEFER_BLOCKING 0x4, 0x100 ;  /* 0x0104000000007b1d */ /* 0x000fe20000010000 */
[----:B------:R-:W-:-:S13]  /*16970*/  ISETP.NE.AND P0, PT, R2, RZ, PT ;  /* 0x000000ff0200720c */ /* 0x000fda0003f05270 */
[----:B------:R1:W-:Y:S04]  /*16980*/  @!P0 STS.128 [0x18100], R204 ;  /* 0x018100ccff008388 */ /* 0x0003e80000000c00 */
[----:B------:R-:W-:Y:S06]  /*16990*/  BAR.ARV 0x5, 0x100 ;  /* 0x0144000000007b1d */ /* 0x000fec0000002000 */
.L_x_2748:
[----:B----4-:R-:W-:-:S13]  /*169a0*/  ISETP.GE.AND P0, PT, R207, c[0x0][0x53c], PT ;  /* 0x00014f00cf007a0c */ /* 0x010fda0003f06270 */
[----:B-123--:R-:W-:Y:S01]  /*169b0*/  @P0 CALL.REL.NOINC `(.L_x_2765) ;  /* 0x0000001000000944 */ /* 0x00efe20003c00000 */
[----:B------:R-:W-:Y:S05]  /*169c0*/  BRA `(.L_x_2766) ;  /* 0xfffeaba000007947 */ /* 0x000fea000383ffff */
.L_x_2765:
[----:B------:R-:W-:Y:S05]  /*169d0*/  EXIT ;  /* 0x000000000000794d */ /* 0x000fea0003800000 */
.L_x_2609:
[----:B------:R-:W-:Y:S01]  /*169e0*/  IMAD.MOV.U32 R8, RZ, RZ, R6 ;  /* 0x000000ffff087224 */ /* 0x000fe200078e0006 */
[----:B------:R-:W-:Y:S02]  /*169f0*/  MOV R7, 0x1 ;  /* 0x0000000100077802 */ /* 0x000fe40000000f00 */
[----:B------:R-:W-:Y:S02]  /*16a00*/  MOV R3, 0x16a20 ;  /* 0x00016a2000037802 */ /* 0x000fe40000000f00 */
[----:B------:R-:W-:Y:S05]  /*16a10*/  CALL.REL.NOINC `($__internal_58_$__cuda_sm70_shflsync_up_p) ;  /* 0x0000179000007944 */ /* 0x000fea0003c00000 */
[----:B--2---:R-:W-:Y:S01]  /*16a20*/  MOV R3, R7 ;  /* 0x0000000700037202 */ /* 0x004fe20000000f00 */
[----:B-1----:R-:W-:Y:S05]  /*16a30*/  BRA `(.L_x_2767) ;  /* 0xfffe9a2000007947 */ /* 0x002fea000383ffff */
.L_x_2610:
[----:B------:R-:W-:Y:S01]  /*16a40*/  IMAD.MOV.U32 R8, RZ, RZ, R6 ;  /* 0x000000ffff087224 */ /* 0x000fe200078e0006 */
[----:B------:R-:W-:Y:S02]  /*16a50*/  MOV R7, 0x2 ;  /* 0x0000000200077802 */ /* 0x000fe40000000f00 */
[----:B------:R-:W-:Y:S02]  /*16a60*/  MOV R3, 0x16a80 ;  /* 0x00016a8000037802 */ /* 0x000fe40000000f00 */
[----:B------:R-:W-:Y:S05]  /*16a70*/  CALL.REL.NOINC `($__internal_58_$__cuda_sm70_shflsync_up_p) ;  /* 0x0000173000007944 */ /* 0x000fea0003c00000 */
[----:B--2---:R-:W-:Y:S02]  /*16a80*/  SEL R7, R7, RZ, P4 ;  /* 0x000000ff07077207 */ /* 0x004fe40002000000 */
[----:B------:R-:W-:-:S03]  /*16a90*/  MOV R3, 0x16ae0 ;  /* 0x00016ae000037802 */ /* 0x000fc60000000f00 */
[----:B------:R-:W-:Y:S01]  /*16aa0*/  IMAD.IADD R6, R6, 0x1, R7 ;  /* 0x0000000106067824 */ /* 0x000fe200078e0207 */
[----:B------:R-:W-:-:S03]  /*16ab0*/  MOV R7, 0x4 ;  /* 0x0000000400077802 */ /* 0x000fc60000000f00 */
[----:B-1----:R-:W-:Y:S02]  /*16ac0*/  IMAD.MOV.U32 R8, RZ, RZ, R6 ;  /* 0x000000ffff087224 */ /* 0x002fe400078e0006 */
        /* <DEDUP_REMOVED lines=13> */
[----:B--2---:R-:W-:Y:S01]  /*16ba0*/  SEL R7, R7, RZ, P1 ;  /* 0x000000ff07077207 */ /* 0x004fe20000800000 */
[----:B------:R-:W-:Y:S01]  /*16bb0*/  IMAD.MOV.U32 R11, RZ, RZ, 0x1f ;  /* 0x0000001fff0b7424 */ /* 0x000fe200078e00ff */
[----:B------:R-:W-:Y:S02]  /*16bc0*/  MOV R10, 0x1f ;  /* 0x0000001f000a7802 */ /* 0x000fe40000000f00 */
[----:B------:R-:W-:Y:S01]  /*16bd0*/  MOV R3, 0x16c10 ;  /* 0x00016c1000037802 */ /* 0x000fe20000000f00 */
[----:B------:R-:W-:-:S04]  /*16be0*/  IMAD.IADD R6, R6, 0x1, R7 ;  /* 0x0000000106067824 */ /* 0x000fc800078e0207 */
[----:B------:R-:W-:Y:S02]  /*16bf0*/  IMAD.MOV.U32 R12, RZ, RZ, R6 ;  /* 0x000000ffff0c7224 */ /* 0x000fe400078e0006 */
[----:B-1----:R-:W-:Y:S05]  /*16c00*/  CALL.REL.NOINC `($__internal_57_$__cuda_sm70_shflsync_idx_p) ;  /* 0x0000155000007944 */ /* 0x002fea0003c00000 */
[----:B------:R-:W-:Y:S05]  /*16c10*/  BRA `(.L_x_2768) ;  /* 0xfffe994000007947 */ /* 0x000fea000383ffff */
.L_x_2612:
[----:B------:R-:W-:Y:S02]  /*16c20*/  SEL R3, RZ, 0x1, P0 ;  /* 0x00000001ff037807 */ /* 0x000fe40000000000 */
[----:B------:R-:W-:Y:S02]  /*16c30*/  MOV R0, 0x16c50 ;  /* 0x00016c5000007802 */ /* 0x000fe40000000f00 */
[----:B------:R-:W-:Y:S05]  /*16c40*/  CALL.REL.NOINC `($__internal_59_$__cuda_sm70_votesync_ballot) ;  /* 0x000015b000007944 */ /* 0x000fea0003c00000 */
[----:B------:R-:W-:Y:S05]  /*16c50*/  BRA `(.L_x_2769) ;  /* 0xfffe999000007947 */ /* 0x000fea000383ffff */
.L_x_2613:
[----:B------:R-:W-:Y:S01]  /*16c60*/  IMAD.MOV.U32 R12, RZ, RZ, R5 ;  /* 0x000000ffff0c7224 */ /* 0x000fe200078e0005 */
[----:B--2---:R-:W-:Y:S01]  /*16c70*/  MOV R11, R0 ;  /* 0x00000000000b7202 */ /* 0x004fe20000000f00 */
[----:B------:R-:W-:Y:S01]  /*16c80*/  IMAD.MOV.U32 R10, RZ, RZ, 0x1f ;  /* 0x0000001fff0a7424 */ /* 0x000fe200078e00ff */
[----:B------:R-:W-:Y:S02]  /*16c90*/  MOV R3, 0x16cb0 ;  /* 0x00016cb000037802 */ /* 0x000fe40000000f00 */
[----:B-1----:R-:W-:Y:S05]  /*16ca0*/  CALL.REL.NOINC `($__internal_57_$__cuda_sm70_shflsync_idx_p) ;  /* 0x000014b000007944 */ /* 0x002fea0003c00000 */
[----:B------:R-:W-:Y:S01]  /*16cb0*/  IMAD.MOV.U32 R5, RZ, RZ, R10 ;  /* 0x000000ffff057224 */ /* 0x000fe200078e000a */
[----:B------:R-:W-:Y:S01]  /*16cc0*/  MOV R12, R4 ;  /* 0x00000004000c7202 */ /* 0x000fe20000000f00 */
[----:B------:R-:W-:Y:S01]  /*16cd0*/  IMAD.MOV.U32 R8, RZ, RZ, RZ ;  /* 0x000000ffff087224 */ /* 0x000fe200078e00ff */
[----:B------:R-:W-:Y:S01]  /*16ce0*/  MOV R11, R0 ;  /* 0x00000000000b7202 */ /* 0x000fe20000000f00 */
[----:B------:R-:W-:Y:S01]  /*16cf0*/  IMAD.MOV.U32 R10, RZ, RZ, 0x1f ;  /* 0x0000001fff0a7424 */ /* 0x000fe200078e00ff */
[----:B------:R-:W-:-:S02]  /*16d00*/  MOV R3, 0x16d20 ;  /* 0x00016d2000037802 */ /* 0x000fc40000000f00 */
[----:B------:R-:W-:Y:S05]  /*16d10*/  CALL.REL.NOINC `($__internal_57_$__cuda_sm70_shflsync_idx_p) ;  /* 0x0000144000007944 */ /* 0x000fea0003c00000 */
[----:B------:R-:W-:Y:S01]  /*16d20*/  MOV R4, R10 ;  /* 0x0000000a00047202 */ /* 0x000fe20000000f00 */
[----:B------:R-:W-:Y:S05]  /*16d30*/  BRA `(.L_x_2770) ;  /* 0xfffe990000007947 */ /* 0x000fea000383ffff */
.L_x_2616:
[----:B------:R-:W-:Y:S01]  /*16d40*/  IMAD.MOV.U32 R12, RZ, RZ, R6 ;  /* 0x000000ffff0c7224 */ /* 0x000fe200078e0006 */
[----:B------:R-:W-:Y:S01]  /*16d50*/  MOV R11, R8 ;  /* 0x00000008000b7202 */ /* 0x000fe20000000f00 */
[----:B------:R-:W-:Y:S01]  /*16d60*/  IMAD.MOV.U32 R10, RZ, RZ, 0x1f ;  /* 0x0000001fff0a7424 */ /* 0x000fe200078e00ff */
[----:B------:R-:W-:-:S02]  /*16d70*/  MOV R3, 0x16d90 ;  /* 0x00016d9000037802 */ /* 0x000fc40000000f00 */
[----:B-1234-:R-:W-:Y:S05]  /*16d80*/  CALL.REL.NOINC `($__internal_57_$__cuda_sm70_shflsync_idx_p) ;  /* 0x000013d000007944 */ /* 0x01efea0003c00000 */
[----:B------:R-:W-:Y:S01]  /*16d90*/  MOV R8, R10 ;  /* 0x0000000a00087202 */ /* 0x000fe20000000f00 */
[----:B------:R-:W-:Y:S05]  /*16da0*/  BRA `(.L_x_2615) ;  /* 0xfffe98f000007947 */ /* 0x000fea000383ffff */
.L_x_2652:
[----:B------:R-:W-:Y:S01]  /*16db0*/  IMAD.MOV.U32 R12, RZ, RZ, R7 ;  /* 0x000000ffff0c7224 */ /* 0x000fe200078e0007 */
[----:B------:R-:W-:Y:S01]  /*16dc0*/  MOV R11, RZ ;  /* 0x000000ff000b7202 */ /* 0x000fe20000000f00 */
[----:B------:R-:W-:Y:S01]  /*16dd0*/  IMAD.MOV.U32 R10, RZ, RZ, 0x181f ;  /* 0x0000181fff0a7424 */ /* 0x000fe200078e00ff */
[----:B------:R-:W-:-:S02]  /*16de0*/  MOV R3, 0x16e00 ;  /* 0x00016e0000037802 */ /* 0x000fc40000000f00 */
[----:B-1---5:R-:W-:Y:S05]  /*16df0*/  CALL.REL.NOINC `($__internal_57_$__cuda_sm70_shflsync_idx_p) ;  /* 0x0000136000007944 */ /* 0x022fea0003c00000 */
[----:B------:R-:W-:Y:S01]  /*16e00*/  MOV R9, R10 ;  /* 0x0000000a00097202 */ /* 0x000fe20000000f00 */
[----:B------:R-:W-:Y:S05]  /*16e10*/  BRA `(.L_x_2771) ;  /* 0xffff08d000007947 */ /* 0x000fea000383ffff */
.L_x_2653:
[----:B------:R-:W-:Y:S01]  /*16e20*/  IMAD.MOV.U32 R12, RZ, RZ, R8 ;  /* 0x000000ffff0c7224 */ /* 0x000fe200078e0008 */
[----:B------:R-:W-:Y:S01]  /*16e30*/  MOV R11, RZ ;  /* 0x000000ff000b7202 */ /* 0x000fe20000000f00 */
[----:B------:R-:W-:Y:S01]  /*16e40*/  IMAD.MOV.U32 R10, RZ, RZ, 0x181f ;  /* 0x0000181fff0a7424 */ /* 0x000fe200078e00ff */
[----:B------:R-:W-:-:S02]  /*16e50*/  MOV R3, 0x16e70 ;  /* 0x00016e7000037802 */ /* 0x000fc40000000f00 */
[----:B-123-5:R-:W-:Y:S05]  /*16e60*/  CALL.REL.NOINC `($__internal_57_$__cuda_sm70_shflsync_idx_p) ;  /* 0x000012f000007944 */ /* 0x02efea0003c00000 */
[----:B------:R-:W-:Y:S01]  /*16e70*/  MOV R3, R10 ;  /* 0x0000000a00037202 */ /* 0x000fe20000000f00 */
[----:B------:R-:W-:Y:S05]  /*16e80*/  BRA `(.L_x_2772) ;  /* 0xffff088000007947 */ /* 0x000fea000383ffff */
.L_x_2656:
[----:B-1----:R-:W-:Y:S01]  /*16e90*/  IMAD.MOV.U32 R12, RZ, RZ, R7 ;  /* 0x000000ffff0c7224 */ /* 0x002fe200078e0007 */
[----:B------:R-:W-:Y:S01]  /*16ea0*/  MOV R11, 0x1 ;  /* 0x00000001000b7802 */ /* 0x000fe20000000f00 */
[----:B------:R-:W-:Y:S01]  /*16eb0*/  IMAD.MOV.U32 R10, RZ, RZ, 0x181f ;  /* 0x0000181fff0a7424 */ /* 0x000fe200078e00ff */
[----:B------:R-:W-:-:S02]  /*16ec0*/  MOV R3, 0x16ee0 ;  /* 0x00016ee000037802 */ /* 0x000fc40000000f00 */
[----:B--2345:R-:W-:Y:S05]  /*16ed0*/  CALL.REL.NOINC `($__internal_57_$__cuda_sm70_shflsync_idx_p) ;  /* 0x0000128000007944 */ /* 0x03cfea0003c00000 */
[----:B------:R-:W-:Y:S01]  /*16ee0*/  IMAD.MOV.U32 R9, RZ, RZ, R10 ;  /* 0x000000ffff097224 */ /* 0x000fe200078e000a */
[----:B------:R-:W-:Y:S01]  /*16ef0*/  MOV R11, 0x1 ;  /* 0x00000001000b7802 */ /* 0x000fe20000000f00 */
[----:B------:R-:W-:Y:S01]  /*16f00*/  IMAD.MOV.U32 R12, RZ, RZ, R8 ;  /* 0x000000ffff0c7224 */ /* 0x000fe200078e0008 */
[----:B------:R-:W-:-:S02]  /*16f10*/  MOV R10, 0x181f ;  /* 0x0000181f000a7802 */ /* 0x000fc40000000f00 */
[----:B------:R-:W-:Y:S02]  /*16f20*/  MOV R3, 0x16f40 ;  /* 0x00016f4000037802 */ /* 0x000fe40000000f00 */
[----:B------:R-:W-:Y:S05]  /*16f30*/  CALL.REL.NOINC `($__internal_57_$__cuda_sm70_shflsync_idx_p) ;  /* 0x0000122000007944 */ /* 0x000fea0003c00000 */
[----:B------:R-:W-:Y:S05]  /*16f40*/  BRA `(.L_x_2773) ;  /* 0xffff092000007947 */ /* 0x000fea000383ffff */
.L_x_2659:
[----:B-1----:R-:W-:Y:S01]  /*16f50*/  IMAD.MOV.U32 R12, RZ, RZ, R7 ;  /* 0x000000ffff0c7224 */ /* 0x002fe200078e0007 */
[----:B------:R-:W-:Y:S01]  /*16f60*/  MOV R11, 0x2 ;  /* 0x00000002000b7802 */ /* 0x000fe20000000f00 */
[----:B------:R-:W-:Y:S01]  /*16f70*/  IMAD.MOV.U32 R10, RZ, RZ, 0x181f ;  /* 0x0000181fff0a7424 */ /* 0x000fe200078e00ff */
[----:B------:R-:W-:Y:S02]  /*16f80*/  MOV R3, 0x16fa0 ;  /* 0x00016fa000037802 */ /* 0x000fe40000000f00 */
[----:B--2345:R-:W-:Y:S05]  /*16f90*/  CALL.REL.NOINC `($__internal_57_$__cuda_sm70_shflsync_idx_p) ;  /* 0x000011c000007944 */ /* 0x03cfea0003c00000 */
[----:B------:R-:W-:Y:S01]  /*16fa0*/  MOV R9, R10 ;  /* 0x0000000a00097202 */ /* 0x000fe20000000f00 */
[----:B------:R-:W-:Y:S05]  /*16fb0*/  BRA `(.L_x_2774) ;  /* 0xffff09e000007947 */ /* 0x000fea000383ffff */
.L_x_2660:
[----:B-1----:R-:W-:Y:S01]  /*16fc0*/  IMAD.MOV.U32 R12, RZ, RZ, R8 ;  /* 0x000000ffff0c7224 */ /* 0x002fe200078e0008 */
[----:B------:R-:W-:Y:S01]  /*16fd0*/  MOV R11, 0x2 ;  /* 0x00000002000b7802 */ /* 0x000fe20000000f00 */
[----:B------:R-:W-:Y:S01]  /*16fe0*/  IMAD.MOV.U32 R10, RZ, RZ, 0x181f ;  /* 0x0000181fff0a7424 */ /* 0x000fe200078e00ff */
[----:B------:R-:W-:Y:S02]  /*16ff0*/  MOV R3, 0x17010 ;  /* 0x0001701000037802 */ /* 0x000fe40000000f00 */
[----:B--2345:R-:W-:Y:S05]  /*17000*/  CALL.REL.NOINC `($__internal_57_$__cuda_sm70_shflsync_idx_p) ;  /* 0x0000115000007944 */ /* 0x03cfea0003c00000 */
[----:B------:R-:W-:Y:S05]  /*17010*/  BRA `(.L_x_2775) ;  /* 0xffff09a000007947 */ /* 0x000fea000383ffff */
.L_x_2663:
[----:B--2---:R-:W-:Y:S01]  /*17020*/  IMAD.MOV.U32 R12, RZ, RZ, R7 ;  /* 0x000000ffff0c7224 */ /* 0x004fe200078e0007 */
[----:B------:R-:W-:Y:S01]  /*17030*/  MOV R11, 0x3 ;  /* 0x00000003000b7802 */ /* 0x000fe20000000f00 */
[----:B------:R-:W-:Y:S01]  /*17040*/  IMAD.MOV.U32 R10, RZ, RZ, 0x181f ;  /* 0x0000181fff0a7424 */ /* 0x000fe200078e00ff */
[----:B------:R-:W-:-:S02]  /*17050*/  MOV R3, 0x17070 ;  /* 0x0001707000037802 */ /* 0x000fc40000000f00 */
[----:B-1-345:R-:W-:Y:S05]  /*17060*/  CALL.REL.NOINC `($__internal_57_$__cuda_sm70_shflsync_idx_p) ;  /* 0x000010f000007944 */ /* 0x03afea0003c00000 */
[----:B------:R-:W-:Y:S01]  /*17070*/  IMAD.MOV.U32 R7, RZ, RZ, R10 ;  /* 0x000000ffff077224 */ /* 0x000fe200078e000a */
[----:B------:R-:W-:Y:S01]  /*17080*/  MOV R11, 0x3 ;  /* 0x00000003000b7802 */ /* 0x000fe20000000f00 */
[----:B------:R-:W-:Y:S01]  /*17090*/  IMAD.MOV.U32 R12, RZ, RZ, R8 ;  /* 0x000000ffff0c7224 */ /* 0x000fe200078e0008 */
[----:B------:R-:W-:-:S02]  /*170a0*/  MOV R10, 0x181f ;  /* 0x0000181f000a7802 */ /* 0x000fc40000000f00 */
[----:B------:R-:W-:Y:S02]  /*170b0*/  MOV R3, 0x170d0 ;  /* 0x000170d000037802 */ /* 0x000fe40000000f00 */
[----:B------:R-:W-:Y:S05]  /*170c0*/  CALL.REL.NOINC `($__internal_57_$__cuda_sm70_shflsync_idx_p) ;  /* 0x0000109000007944 */ /* 0x000fea0003c00000 */
[----:B------:R-:W-:Y:S01]  /*170d0*/  MOV R8, R10 ;  /* 0x0000000a00087202 */ /* 0x000fe20000000f00 */
[----:B------:R-:W-:Y:S05]  /*170e0*/  BRA `(.L_x_2776) ;  /* 0xffff0a1000007947 */ /* 0x000fea000383ffff */
.L_x_2708:
[----:B------:R-:W-:Y:S01]  /*170f0*/  IMAD.MOV.U32 R7, RZ, RZ, R252 ;  /* 0x000000ffff077224 */ /* 0x000fe200078e00fc */
[----:B------:R-:W-:Y:S01]  /*17100*/  MOV R4, 0x1f ;  /* 0x0000001f00047802 */ /* 0x000fe20000000f00 */
[----:B------:R-:W-:Y:S01]  /*17110*/  IMAD.MOV.U32 R6, RZ, RZ, 0x2 ;  /* 0x00000002ff067424 */ /* 0x000fe200078e00ff */
[----:B------:R-:W-:Y:S02]  /*17120*/  MOV R2, 0xffffffff ;  /* 0xffffffff00027802 */ /* 0x000fe40000000f00 */
[----:B------:R-:W-:Y:S02]  /*17130*/  MOV R5, 0x17150 ;  /* 0x0001715000057802 */ /* 0x000fe40000000f00 */
[----:B------:R-:W-:Y:S05]  /*17140*/  CALL.REL.NOINC `($__internal_56_$__cuda_sm70_shflsync_bfly_p) ;  /* 0x00000fc000007944 */ /* 0x000fea0003c00000 */
[----:B--2---:R-:W-:Y:S01]  /*17150*/  FADD.FTZ R0, R252, R6 ;  /* 0x00000006fc007221 */ /* 0x004fe20000010000 */
[----:B------:R-:W-:Y:S02]  /*17160*/  MOV R6, 0x1 ;  /* 0x0000000100067802 */ /* 0x000fe40000000f00 */
[----:B------:R-:W-:Y:S02]  /*17170*/  MOV R5, 0x171a0 ;  /* 0x000171a000057802 */ /* 0x000fe40000000f00 */
[----:B-1----:R-:W-:-:S02]  /*17180*/  MOV R7, R0 ;  /* 0x0000000000077202 */ /* 0x002fc40000000f00 */
[----:B------:R-:W-:Y:S05]  /*17190*/  CALL.REL.NOINC `($__internal_56_$__cuda_sm70_shflsync_bfly_p) ;  /* 0x00000f7000007944 */ /* 0x000fea0003c00000 */
[----:B--2---:R-:W-:Y:S01]  /*171a0*/  FADD.FTZ R0, R0, R6 ;  /* 0x0000000600007221 */ /* 0x004fe20000010000 */
[----:B-1----:R-:W-:-:S02]  /*171b0*/  MOV R7, R251 ;  /* 0x000000fb00077202 */ /* 0x002fc40000000f00 */
[----:B------:R-:W-:Y:S02]  /*171c0*/  MOV R6, 0x2 ;  /* 0x0000000200067802 */ /* 0x000fe40000000f00 */
[----:B------:R-:W-:Y:S02]  /*171d0*/  MOV R5, 0x171f0 ;  /* 0x000171f000057802 */ /* 0x000fe40000000f00 */
[----:B------:R-:W-:Y:S05]  /*171e0*/  CALL.REL.NOINC `($__internal_56_$__cuda_sm70_shflsync_bfly_p) ;  /* 0x00000f2000007944 */ /* 0x000fea0003c00000 */
[----:B--2---:R-:W-:Y:S01]  /*171f0*/  FADD.FTZ R251, R251, R6 ;  /* 0x00000006fbfb7221 */ /* 0x004fe20000010000 */
[----:B------:R-:W-:Y:S02]  /*17200*/  MOV R6, 0x1 ;  /* 0x0000000100067802 */ /* 0x000fe40000000f00 */
[----:B------:R-:W-:Y:S02]  /*17210*/  MOV R5, 0x17240 ;  /* 0x0001724000057802 */ /* 0x000fe40000000f00 */
[----:B-1----:R-:W-:Y:S02]  /*17220*/  MOV R7, R251 ;  /* 0x000000fb00077202 */ /* 0x002fe40000000f00 */
[----:B------:R-:W-:Y:S05]  /*17230*/  CALL.REL.NOINC `($__internal_56_$__cuda_sm70_shflsync_bfly_p) ;  /* 0x00000ed000007944 */ /* 0x000fea0003c00000 */
[----:B--2---:R-:W-:Y:S01]  /*17240*/  MOV R10, R6 ;  /* 0x00000006000a7202 */ /* 0x004fe20000000f00 */
[----:B-1----:R-:W-:Y:S05]  /*17250*/  BRA `(.L_x_2777) ;  /* 0xffffb19000007947 */ /* 0x002fea000383ffff */
.L_x_2715:
[----:B---34-:R-:W-:Y:S01]  /*17260*/  IMAD.MOV.U32 R12, RZ, RZ, R2 ;  /* 0x000000ffff0c7224 */ /* 0x018fe200078e0002 */
[----:B------:R-:W-:Y:S01]  /*17270*/  MOV R11, RZ ;  /* 0x000000ff000b7202 */ /* 0x000fe20000000f00 */
[----:B------:R-:W-:Y:S01]  /*17280*/  IMAD.MOV.U32 R10, RZ, RZ, 0x181f ;  /* 0x0000181fff0a7424 */ /* 0x000fe200078e00ff */
[----:B------:R-:W-:-:S02]  /*17290*/  MOV R3, 0x172b0 ;  /* 0x000172b000037802 */ /* 0x000fc40000000f00 */
[----:B-12---:R-:W-:Y:S05]  /*172a0*/  CALL.REL.NOINC `($__internal_57_$__cuda_sm70_shflsync_idx_p) ;  /* 0x00000eb000007944 */ /* 0x006fea0003c00000 */
[----:B------:R-:W-:Y:S01]  /*172b0*/  MOV R61, R10 ;  /* 0x0000000a003d7202 */ /* 0x000fe20000000f00 */
[----:B------:R-:W-:Y:S05]  /*172c0*/  BRA `(.L_x_2778) ;  /* 0xffffc8b000007947 */ /* 0x000fea000383ffff */
.L_x_2716:
[----:B------:R-:W-:Y:S01]  /*172d0*/  IMAD.MOV.U32 R12, RZ, RZ, R8 ;  /* 0x000000ffff0c7224 */ /* 0x000fe200078e0008 */
[----:B------:R-:W-:Y:S01]  /*172e0*/  MOV R11, RZ ;  /* 0x000000ff000b7202 */ /* 0x000fe20000000f00 */
[----:B------:R-:W-:Y:S01]  /*172f0*/  IMAD.MOV.U32 R10, RZ, RZ, 0x181f ;  /* 0x0000181fff0a7424 */ /* 0x000fe200078e00ff */
[----:B------:R-:W-:-:S02]  /*17300*/  MOV R3, 0x17320 ;  /* 0x0001732000037802 */ /* 0x000fc40000000f00 */
[----:B-1234-:R-:W-:Y:S05]  /*17310*/  CALL.REL.NOINC `($__internal_57_$__cuda_sm70_shflsync_idx_p) ;  /* 0x00000e4000007944 */ /* 0x01efea0003c00000 */
[----:B------:R-:W-:Y:S01]  /*17320*/  MOV R3, R10 ;  /* 0x0000000a00037202 */ /* 0x000fe20000000f00 */
[----:B------:R-:W-:Y:S05]  /*17330*/  BRA `(.L_x_2779) ;  /* 0xffffc86000007947 */ /* 0x000fea000383ffff */
.L_x_2719:
[----:B---3--:R-:W-:Y:S01]  /*17340*/  IMAD.MOV.U32 R12, RZ, RZ, R2 ;  /* 0x000000ffff0c7224 */ /* 0x008fe200078e0002 */
[----:B------:R-:W-:Y:S01]  /*17350*/  MOV R11, 0x1 ;  /* 0x00000001000b7802 */ /* 0x000fe20000000f00 */
[----:B------:R-:W-:Y:S01]  /*17360*/  IMAD.MOV.U32 R10, RZ, RZ, 0x181f ;  /* 0x0000181fff0a7424 */ /* 0x000fe200078e00ff */
[----:B------:R-:W-:-:S02]  /*17370*/  MOV R3, 0x17390 ;  /* 0x0001739000037802 */ /* 0x000fc40000000f00 */
[----:B-12-4-:R-:W-:Y:S05]  /*17380*/  CALL.REL.NOINC `($__internal_57_$__cuda_sm70_shflsync_idx_p) ;  /* 0x00000dd000007944 */ /* 0x016fea0003c00000 */
[----:B------:R-:W-:Y:S01]  /*17390*/  IMAD.MOV.U32 R24, RZ, RZ, R10 ;  /* 0x000000ffff187224 */ /* 0x000fe200078e000a */
[----:B------:R-:W-:Y:S01]  /*173a0*/  MOV R11, 0x1 ;  /* 0x00000001000b7802 */ /* 0x000fe20000000f00 */
[----:B------:R-:W-:Y:S01]  /*173b0*/  IMAD.MOV.U32 R12, RZ, RZ, R8 ;  /* 0x000000ffff0c7224 */ /* 0x000fe200078e0008 */
[----:B------:R-:W-:-:S02]  /*173c0*/  MOV R10, 0x181f ;  /* 0x0000181f000a7802 */ /* 0x000fc40000000f00 */
[----:B------:R-:W-:Y:S02]  /*173d0*/  MOV R3, 0x173f0 ;  /* 0x000173f000037802 */ /* 0x000fe40000000f00 */
[----:B------:R-:W-:Y:S05]  /*173e0*/  CALL.REL.NOINC `($__internal_57_$__cuda_sm70_shflsync_idx_p) ;  /* 0x00000d7000007944 */ /* 0x000fea0003c00000 */
[----:B------:R-:W-:Y:S05]  /*173f0*/  BRA `(.L_x_2780) ;  /* 0xffffc90000007947 */ /* 0x000fea000383ffff */
.L_x_2722:
[----:B--2---:R-:W-:Y:S01]  /*17400*/  IMAD.MOV.U32 R12, RZ, RZ, R2 ;  /* 0x000000ffff0c7224 */ /* 0x004fe200078e0002 */
[----:B------:R-:W-:Y:S01]  /*17410*/  MOV R11, 0x2 ;  /* 0x00000002000b7802 */ /* 0x000fe20000000f00 */
[----:B------:R-:W-:Y:S01]  /*17420*/  IMAD.MOV.U32 R10, RZ, RZ, 0x181f ;  /* 0x0000181fff0a7424 */ /* 0x000fe200078e00ff */
[----:B------:R-:W-:Y:S02]  /*17430*/  MOV R3, 0x17450 ;  /* 0x0001745000037802 */ /* 0x000fe40000000f00 */
[----:B-1-34-:R-:W-:Y:S05]  /*17440*/  CALL.REL.NOINC `($__internal_57_$__cuda_sm70_shflsync_idx_p) ;  /* 0x00000d1000007944 */ /* 0x01afea0003c00000 */
[----:B------:R-:W-:Y:S01]  /*17450*/  MOV R20, R10 ;  /* 0x0000000a00147202 */ /* 0x000fe20000000f00 */
[----:B------:R-:W-:Y:S05]  /*17460*/  BRA `(.L_x_2781) ;  /* 0xffffc9c000007947 */ /* 0x000fea000383ffff */
.L_x_2723:
[----:B------:R-:W-:Y:S01]  /*17470*/  IMAD.MOV.U32 R12, RZ, RZ, R8 ;  /* 0x000000ffff0c7224 */ /* 0x000fe200078e0008 */
[----:B------:R-:W-:Y:S01]  /*17480*/  MOV R11, 0x2 ;  /* 0x00000002000b7802 */ /* 0x000fe20000000f00 */
[----:B------:R-:W-:Y:S01]  /*17490*/  IMAD.MOV.U32 R10, RZ, RZ, 0x181f ;  /* 0x0000181fff0a7424 */ /* 0x000fe200078e00ff */
[----:B------:R-:W-:Y:S02]  /*174a0*/  MOV R3, 0x174c0 ;  /* 0x000174c000037802 */ /* 0x000fe40000000f00 */
[----:B-1234-:R-:W-:Y:S05]  /*174b0*/  CALL.REL.NOINC `($__internal_57_$__cuda_sm70_shflsync_idx_p) ;  /* 0x00000ca000007944 */ /* 0x01efea0003c00000 */
[----:B------:R-:W-:Y:S05]  /*174c0*/  BRA `(.L_x_2782) ;  /* 0xffffc98000007947 */ /* 0x000fea000383ffff */
.L_x_2726:
[----:B-1----:R-:W-:Y:S01]  /*174d0*/  IMAD.MOV.U32 R12, RZ, RZ, R2 ;  /* 0x000000ffff0c7224 */ /* 0x002fe200078e0002 */
[----:B------:R-:W-:Y:S01]  /*174e0*/  MOV R11, 0x3 ;  /* 0x00000003000b7802 */ /* 0x000fe20000000f00 */
[----:B----4-:R-:W-:Y:S01]  /*174f0*/  IMAD.MOV.U32 R10, RZ, RZ, 0x181f ;  /* 0x0000181fff0a7424 */ /* 0x010fe200078e00ff */
[----:B------:R-:W-:-:S02]  /*17500*/  MOV R3, 0x17520 ;  /* 0x0001752000037802 */ /* 0x000fc40000000f00 */
[----:B--23--:R-:W-:Y:S05]  /*17510*/  CALL.REL.NOINC `($__internal_57_$__cuda_sm70_shflsync_idx_p) ;  /* 0x00000c4000007944 */ /* 0x00cfea0003c00000 */
        /* <DEDUP_REMOVED lines=8> */
.L_x_2728:
[----:B------:R-:W-:Y:S01]  /*175a0*/  IMAD.MOV.U32 R12, RZ, RZ, R161 ;  /* 0x000000ffff0c7224 */ /* 0x000fe200078e00a1 */
[----:B------:R-:W-:Y:S01]  /*175b0*/  MOV R11, RZ ;  /* 0x000000ff000b7202 */ /* 0x000fe20000000f00 */
[----:B------:R-:W-:Y:S01]  /*175c0*/  IMAD.MOV.U32 R10, RZ, RZ, 0x1c1f ;  /* 0x00001c1fff0a7424 */ /* 0x000fe200078e00ff */
[----:B------:R-:W-:Y:S02]  /*175d0*/  MOV R3, 0x175f0 ;  /* 0x000175f000037802 */ /* 0x000fe40000000f00 */
[----:B------:R-:W-:Y:S05]  /*175e0*/  CALL.REL.NOINC `($__internal_57_$__cuda_sm70_shflsync_idx_p) ;  /* 0x00000b7000007944 */ /* 0x000fea0003c00000 */
[----:B------:R-:W-:Y:S01]  /*175f0*/  MOV R163, R10 ;  /* 0x0000000a00a37202 */ /* 0x000fe20000000f00 */
[----:B------:R-:W-:Y:S05]  /*17600*/  BRA `(.L_x_2784) ;  /* 0xffffccb000007947 */ /* 0x000fea000383ffff */
.L_x_2729:
[----:B------:R-:W-:Y:S01]  /*17610*/  IMAD.MOV.U32 R12, RZ, RZ, R162 ;  /* 0x000000ffff0c7224 */ /* 0x000fe200078e00a2 */
[----:B------:R-:W-:Y:S01]  /*17620*/  MOV R11, RZ ;  /* 0x000000ff000b7202 */ /* 0x000fe20000000f00 */
[----:B------:R-:W-:Y:S01]  /*17630*/  IMAD.MOV.U32 R10, RZ, RZ, 0x1c1f ;  /* 0x00001c1fff0a7424 */ /* 0x000fe200078e00ff */
[----:B------:R-:W-:Y:S02]  /*17640*/  MOV R3, 0x17660 ;  /* 0x0001766000037802 */ /* 0x000fe40000000f00 */
[----:B-12---:R-:W-:Y:S05]  /*17650*/  CALL.REL.NOINC `($__internal_57_$__cuda_sm70_shflsync_idx_p) ;  /* 0x00000b0000007944 */ /* 0x006fea0003c00000 */
[----:B------:R-:W-:Y:S01]  /*17660*/  MOV R3, R10 ;  /* 0x0000000a00037202 */ /* 0x000fe20000000f00 */
[----:B------:R-:W-:Y:S05]  /*17670*/  BRA `(.L_x_2785) ;  /* 0xffffcc6000007947 */ /* 0x000fea000383ffff */
.L_x_2732:
[----:B----4-:R-:W-:Y:S01]  /*17680*/  IMAD.MOV.U32 R12, RZ, RZ, R161 ;  /* 0x000000ffff0c7224 */ /* 0x010fe200078e00a1 */
[----:B------:R-:W-:Y:S01]  /*17690*/  MOV R11, 0x1 ;  /* 0x00000001000b7802 */ /* 0x000fe20000000f00 */
[----:B------:R-:W-:Y:S01]  /*176a0*/  IMAD.MOV.U32 R10, RZ, RZ, 0x1c1f ;  /* 0x00001c1fff0a7424 */ /* 0x000fe200078e00ff */
[----:B------:R-:W-:-:S02]  /*176b0*/  MOV R3, 0x176d0 ;  /* 0x000176d000037802 */ /* 0x000fc40000000f00 */
[----:B-123--:R-:W-:Y:S05]  /*176c0*/  CALL.REL.NOINC `($__internal_57_$__cuda_sm70_shflsync_idx_p) ;  /* 0x00000a9000007944 */ /* 0x00efea0003c00000 */
        /* <DEDUP_REMOVED lines=8> */
.L_x_2736:
[----:B------:R-:W-:Y:S01]  /*17750*/  IMAD.MOV.U32 R12, RZ, RZ, R5 ;  /* 0x000000ffff0c7224 */ /* 0x000fe200078e0005 */
[----:B------:R-:W-:Y:S01]  /*17760*/  MOV R11, RZ ;  /* 0x000000ff000b7202 */ /* 0x000fe20000000f00 */
[----:B------:R-:W-:Y:S01]  /*17770*/  IMAD.MOV.U32 R10, RZ, RZ, 0x181f ;  /* 0x0000181fff0a7424 */ /* 0x000fe200078e00ff */
[----:B------:R-:W-:Y:S02]  /*17780*/  MOV R3, 0x177a0 ;  /* 0x000177a000037802 */ /* 0x000fe40000000f00 */
[----:B--2---:R-:W-:Y:S05]  /*17790*/  CALL.REL.NOINC `($__internal_57_$__cuda_sm70_shflsync_idx_p) ;  /* 0x000009c000007944 */ /* 0x004fea0003c00000 */
[----:B------:R-:W-:Y:S01]  /*177a0*/  MOV R6, R10 ;  /* 0x0000000a00067202 */ /* 0x000fe20000000f00 */
[----:B------:R-:W-:Y:S05]  /*177b0*/  BRA `(.L_x_2787) ;  /* 0xffffe1f000007947 */ /* 0x000fea000383ffff */
.L_x_2737:
[----:B------:R-:W-:Y:S01]  /*177c0*/  IMAD.MOV.U32 R12, RZ, RZ, R4 ;  /* 0x000000ffff0c7224 */ /* 0x000fe200078e0004 */
[----:B------:R-:W-:Y:S01]  /*177d0*/  MOV R11, RZ ;  /* 0x000000ff000b7202 */ /* 0x000fe20000000f00 */
[----:B------:R-:W-:Y:S01]  /*177e0*/  IMAD.MOV.U32 R10, RZ, RZ, 0x181f ;  /* 0x0000181fff0a7424 */ /* 0x000fe200078e00ff */
[----:B------:R-:W-:Y:S02]  /*177f0*/  MOV R3, 0x17810 ;  /* 0x0001781000037802 */ /* 0x000fe40000000f00 */
[----:B-123--:R-:W-:Y:S05]  /*17800*/  CALL.REL.NOINC `($__internal_57_$__cuda_sm70_shflsync_idx_p) ;  /* 0x0000095000007944 */ /* 0x00efea0003c00000 */
[----:B------:R-:W-:Y:S01]  /*17810*/  MOV R3, R10 ;  /* 0x0000000a00037202 */ /* 0x000fe20000000f00 */
[----:B------:R-:W-:Y:S05]  /*17820*/  BRA `(.L_x_2788) ;  /* 0xffffe1a000007947 */ /* 0x000fea000383ffff */
.L_x_2740:
[----:B-1----:R-:W-:Y:S01]  /*17830*/  IMAD.MOV.U32 R12, RZ, RZ, R5 ;  /* 0x000000ffff0c7224 */ /* 0x002fe200078e0005 */
[----:B------:R-:W-:Y:S01]  /*17840*/  MOV R11, 0x1 ;  /* 0x00000001000b7802 */ /* 0x000fe20000000f00 */
[----:B------:R-:W-:Y:S01]  /*17850*/  IMAD.MOV.U32 R10, RZ, RZ, 0x181f ;  /* 0x0000181fff0a7424 */ /* 0x000fe200078e00ff */
[----:B------:R-:W-:-:S02]  /*17860*/  MOV R3, 0x17880 ;  /* 0x0001788000037802 */ /* 0x000fc40000000f00 */
[----:B--234-:R-:W-:Y:S05]  /*17870*/  CALL.REL.NOINC `($__internal_57_$__cuda_sm70_shflsync_idx_p) ;  /* 0x000008e000007944 */ /* 0x01cfea0003c00000 */
[----:B------:R-:W-:Y:S01]  /*17880*/  IMAD.MOV.U32 R6, RZ, RZ, R10 ;  /* 0x000000ffff067224 */ /* 0x000fe200078e000a */
[----:B------:R-:W-:Y:S01]  /*17890*/  MOV R11, 0x1 ;  /* 0x00000001000b7802 */ /* 0x000fe20000000f00 */
[----:B------:R-:W-:Y:S01]  /*178a0*/  IMAD.MOV.U32 R12, RZ, RZ, R4 ;  /* 0x000000ffff0c7224 */ /* 0x000fe200078e0004 */
[----:B------:R-:W-:-:S02]  /*178b0*/  MOV R10, 0x181f ;  /* 0x0000181f000a7802 */ /* 0x000fc40000000f00 */
[----:B------:R-:W-:Y:S02]  /*178c0*/  MOV R3, 0x178e0 ;  /* 0x000178e000037802 */ /* 0x000fe40000000f00 */
[----:B------:R-:W-:Y:S05]  /*178d0*/  CALL.REL.NOINC `($__internal_57_$__cuda_sm70_shflsync_idx_p) ;  /* 0x0000088000007944 */ /* 0x000fea0003c00000 */
[----:B------:R-:W-:Y:S05]  /*178e0*/  BRA `(.L_x_2789) ;  /* 0xffffe25000007947 */ /* 0x000fea000383ffff */
.L_x_2743:
[----:B-1----:R-:W-:Y:S01]  /*178f0*/  IMAD.MOV.U32 R12, RZ, RZ, R5 ;  /* 0x000000ffff0c7224 */ /* 0x002fe200078e0005 */
[----:B------:R-:W-:Y:S01]  /*17900*/  MOV R11, 0x2 ;  /* 0x00000002000b7802 */ /* 0x000fe20000000f00 */
[----:B------:R-:W-:Y:S01]  /*17910*/  IMAD.MOV.U32 R10, RZ, RZ, 0x181f ;  /* 0x0000181fff0a7424 */ /* 0x000fe200078e00ff */
[----:B------:R-:W-:Y:S02]  /*17920*/  MOV R3, 0x17940 ;  /* 0x0001794000037802 */ /* 0x000fe40000000f00 */
[----:B--234-:R-:W-:Y:S05]  /*17930*/  CALL.REL.NOINC `($__internal_57_$__cuda_sm70_shflsync_idx_p) ;  /* 0x0000082000007944 */ /* 0x01cfea0003c00000 */
[----:B------:R-:W-:Y:S01]  /*17940*/  MOV R6, R10 ;  /* 0x0000000a00067202 */ /* 0x000fe20000000f00 */
[----:B------:R-:W-:Y:S05]  /*17950*/  BRA `(.L_x_2790) ;  /* 0xffffe31000007947 */ /* 0x000fea000383ffff */
.L_x_2744:
[----:B-1----:R-:W-:Y:S01]  /*17960*/  IMAD.MOV.U32 R12, RZ, RZ, R4 ;  /* 0x000000ffff0c7224 */ /* 0x002fe200078e0004 */
[----:B------:R-:W-:Y:S01]  /*17970*/  MOV R11, 0x2 ;  /* 0x00000002000b7802 */ /* 0x000fe20000000f00 */
[----:B------:R-:W-:Y:S01]  /*17980*/  IMAD.MOV.U32 R10, RZ, RZ, 0x181f ;  /* 0x0000181fff0a7424 */ /* 0x000fe200078e00ff */
[----:B------:R-:W-:Y:S02]  /*17990*/  MOV R3, 0x179b0 ;  /* 0x000179b000037802 */ /* 0x000fe40000000f00 */
[----:B--234-:R-:W-:Y:S05]  /*179a0*/  CALL.REL.NOINC `($__internal_57_$__cuda_sm70_shflsync_idx_p) ;  /* 0x000007b000007944 */ /* 0x01cfea0003c00000 */
[----:B------:R-:W-:Y:S05]  /*179b0*/  BRA `(.L_x_2791) ;  /* 0xffffe2d000007947 */ /* 0x000fea000383ffff */
.L_x_2747:
[----:B--2---:R-:W-:Y:S01]  /*179c0*/  IMAD.MOV.U32 R12, RZ, RZ, R5 ;  /* 0x000000ffff0c7224 */ /* 0x004fe200078e0005 */
        /* <DEDUP_REMOVED lines=12> */
.L_x_2749:
[----:B------:R-:W-:Y:S01]  /*17a90*/  IMAD.MOV.U32 R12, RZ, RZ, R0 ;  /* 0x000000ffff0c7224 */ /* 0x000fe200078e0000 */
[----:B------:R-:W-:Y:S01]  /*17aa0*/  MOV R11, RZ ;  /* 0x000000ff000b7202 */ /* 0x000fe20000000f00 */
[----:B------:R-:W-:Y:S01]  /*17ab0*/  IMAD.MOV.U32 R10, RZ, RZ, 0x1f ;  /* 0x0000001fff0a7424 */ /* 0x000fe200078e00ff */
[----:B------:R-:W-:Y:S02]  /*17ac0*/  MOV R3, 0x17ae0 ;  /* 0x00017ae000037802 */ /* 0x000fe40000000f00 */
[----:B---3--:R-:W-:Y:S05]  /*17ad0*/  CALL.REL.NOINC `($__internal_57_$__cuda_sm70_shflsync_idx_p) ;  /* 0x0000068000007944 */ /* 0x008fea0003c00000 */
[----:B------:R-:W-:Y:S01]  /*17ae0*/  MOV R4, R10 ;  /* 0x0000000a00047202 */ /* 0x000fe20000000f00 */
[----:B------:R-:W-:Y:S05]  /*17af0*/  BRA `(.L_x_2793) ;  /* 0xffffe48000007947 */ /* 0x000fea000383ffff */
.L_x_2750:
[----:B------:R-:W-:Y:S01]  /*17b00*/  IMAD.MOV.U32 R12, RZ, RZ, R0 ;  /* 0x000000ffff0c7224 */ /* 0x000fe200078e0000 */
[----:B------:R-:W-:Y:S01]  /*17b10*/  MOV R11, 0x1 ;  /* 0x00000001000b7802 */ /* 0x000fe20000000f00 */
[----:B------:R-:W-:Y:S01]  /*17b20*/  IMAD.MOV.U32 R10, RZ, RZ, 0x1f ;  /* 0x0000001fff0a7424 */ /* 0x000fe200078e00ff */
[----:B------:R-:W-:Y:S02]  /*17b30*/  MOV R3, 0x17b50 ;  /* 0x00017b5000037802 */ /* 0x000fe40000000f00 */
[----:B-123--:R-:W-:Y:S05]  /*17b40*/  CALL.REL.NOINC `($__internal_57_$__cuda_sm70_shflsync_idx_p) ;  /* 0x0000061000007944 */ /* 0x00efea0003c00000 */
[----:B------:R-:W-:Y:S01]  /*17b50*/  MOV R0, R10 ;  /* 0x0000000a00007202 */ /* 0x000fe20000000f00 */
[----:B------:R-:W-:Y:S05]  /*17b60*/  BRA `(.L_x_2794) ;  /* 0xffffe43000007947 */ /* 0x000fea000383ffff */
.L_x_2751:
[----:B------:R-:W-:Y:S02]  /*17b70*/  MOV R7, 0x1 ;  /* 0x0000000100077802 */ /* 0x000fe40000000f00 */
[----:B------:R-:W-:-:S02]  /*17b80*/  MOV R3, 0x17ba0 ;  /* 0x00017ba000037802 */ /* 0x000fc40000000f00 */
[----:B-123--:R-:W-:Y:S05]  /*17b90*/  CALL.REL.NOINC `($__internal_58_$__cuda_sm70_shflsync_up_p) ;  /* 0x0000061000007944 */ /* 0x00efea0003c00000 */
[----:B--2---:R-:W-:Y:S01]  /*17ba0*/  MOV R3, R7 ;  /* 0x0000000700037202 */ /* 0x004fe20000000f00 */
[----:B-1----:R-:W-:Y:S05]  /*17bb0*/  BRA `(.L_x_2795) ;  /* 0xffffe50000007947 */ /* 0x002fea000383ffff */
.L_x_2752:
[----:B------:R-:W-:Y:S02]  /*17bc0*/  MOV R7, 0x2 ;  /* 0x0000000200077802 */ /* 0x000fe40000000f00 */
[----:B------:R-:W-:-:S02]  /*17bd0*/  MOV R3, 0x17bf0 ;  /* 0x00017bf000037802 */ /* 0x000fc40000000f00 */
[----:B-12---:R-:W-:Y:S05]  /*17be0*/  CALL.REL.NOINC `($__internal_58_$__cuda_sm70_shflsync_up_p) ;  /* 0x000005c000007944 */ /* 0x006fea0003c00000 */
[----:B--2---:R-:W-:Y:S02]  /*17bf0*/  SEL R7, R7, RZ, P1 ;  /* 0x000000ff07077207 */ /* 0x004fe40000800000 */
[----:B------:R-:W-:-:S03]  /*17c00*/  MOV R3, 0x17c40 ;  /* 0x00017c4000037802 */ /* 0x000fc60000000f00 */
[----:B-1----:R-:W-:Y:S02]  /*17c10*/  IMAD.IADD R8, R8, 0x1, R7 ;  /* 0x0000000108087824 */ /* 0x002fe400078e0207 */
[----:B------:R-:W-:Y:S02]  /*17c20*/  IMAD.MOV.U32 R7, RZ, RZ, 0x4 ;  /* 0x00000004ff077424 */ /* 0x000fe400078e00ff */
[----:B------:R-:W-:Y:S05]  /*17c30*/  CALL.REL.NOINC `($__internal_58_$__cuda_sm70_shflsync_up_p) ;  /* 0x0000057000007944 */ /* 0x000fea0003c00000 */
        /* <DEDUP_REMOVED lines=10> */
[----:B--2---:R-:W-:Y:S01]  /*17ce0*/  SEL R7, R7, RZ, P4 ;  /* 0x000000ff07077207 */ /* 0x004fe20002000000 */
[----:B------:R-:W-:Y:S01]  /*17cf0*/  IMAD.MOV.U32 R11, RZ, RZ, 0x1f ;  /* 0x0000001fff0b7424 */ /* 0x000fe200078e00ff */
[----:B------:R-:W-:Y:S02]  /*17d00*/  MOV R10, 0x1f ;  /* 0x0000001f000a7802 */ /* 0x000fe40000000f00 */
[----:B------:R-:W-:Y:S01]  /*17d10*/  MOV R3, 0x17d50 ;  /* 0x00017d5000037802 */ /* 0x000fe20000000f00 */
[----:B-1----:R-:W-:-:S04]  /*17d20*/  IMAD.IADD R8, R7, 0x1, R8 ;  /* 0x0000000107087824 */ /* 0x002fc800078e0208 */
[----:B------:R-:W-:Y:S02]  /*17d30*/  IMAD.MOV.U32 R12, RZ, RZ, R8 ;  /* 0x000000ffff0c7224 */ /* 0x000fe400078e0008 */
[----:B------:R-:W-:Y:S05]  /*17d40*/  CALL.REL.NOINC `($__internal_57_$__cuda_sm70_shflsync_idx_p) ;  /* 0x0000041000007944 */ /* 0x000fea0003c00000 */
[----:B------:R-:W-:Y:S01]  /*17d50*/  MOV R3, R10 ;  /* 0x0000000a00037202 */ /* 0x000fe20000000f00 */
[----:B------:R-:W-:Y:S05]  /*17d60*/  BRA `(.L_x_2796) ;  /* 0xffffe45000007947 */ /* 0x000fea000383ffff */
.L_x_2756:
[----:B---3--:R-:W-:Y:S01]  /*17d70*/  IMAD.MOV.U32 R8, RZ, RZ, R0 ;  /* 0x000000ffff087224 */ /* 0x008fe200078e0000 */
[----:B------:R-:W-:Y:S02]  /*17d80*/  MOV R7, 0x1 ;  /* 0x0000000100077802 */ /* 0x000fe40000000f00 */
[----:B------:R-:W-:Y:S02]  /*17d90*/  MOV R3, 0x17db0 ;  /* 0x00017db000037802 */ /* 0x000fe40000000f00 */
[----:B------:R-:W-:Y:S05]  /*17da0*/  CALL.REL.NOINC `($__internal_58_$__cuda_sm70_shflsync_up_p) ;  /* 0x0000040000007944 */ /* 0x000fea0003c00000 */
[----:B--2---:R-:W-:Y:S01]  /*17db0*/  MOV R3, R7 ;  /* 0x0000000700037202 */ /* 0x004fe20000000f00 */
[----:B-1----:R-:W-:Y:S05]  /*17dc0*/  BRA `(.L_x_2797) ;  /* 0xffffe54000007947 */ /* 0x002fea000383ffff */
.L_x_2757:
[----:B---3--:R-:W-:Y:S01]  /*17dd0*/  IMAD.MOV.U32 R8, RZ, RZ, R0 ;  /* 0x000000ffff087224 */ /* 0x008fe200078e0000 */
[----:B------:R-:W-:Y:S02]  /*17de0*/  MOV R7, 0x2 ;  /* 0x0000000200077802 */ /* 0x000fe40000000f00 */
[----:B------:R-:W-:Y:S02]  /*17df0*/  MOV R3, 0x17e10 ;  /* 0x00017e1000037802 */ /* 0x000fe40000000f00 */
[----:B------:R-:W-:Y:S05]  /*17e00*/  CALL.REL.NOINC `($__internal_58_$__cuda_sm70_shflsync_up_p) ;  /* 0x000003a000007944 */ /* 0x000fea0003c00000 */
[----:B-12---:R-:W-:Y:S01]  /*17e10*/  SEL R8, R7, RZ, P1 ;  /* 0x000000ff07087207 */ /* 0x006fe20000800000 */
[----:B------:R-:W-:Y:S01]  /*17e20*/  IMAD.MOV.U32 R7, RZ, RZ, 0x4 ;  /* 0x00000004ff077424 */ /* 0x000fe200078e00ff */
[----:B------:R-:W-:-:S03]  /*17e30*/  MOV R3, 0x17e60 ;  /* 0x00017e6000037802 */ /* 0x000fc60000000f00 */
[----:B------:R-:W-:Y:S02]  /*17e40*/  IMAD.IADD R8, R0, 0x1, R8 ;  /* 0x0000000100087824 */ /* 0x000fe400078e0208 */
        /* <DEDUP_REMOVED lines=20> */
.L_x_2759:
[----:B------:R-:W-:Y:S02]  /*17f90*/  SEL R3, RZ, 0x1, P0 ;  /* 0x00000001ff037807 */ /* 0x000fe40000000000 */
[----:B------:R-:W-:Y:S02]  /*17fa0*/  MOV R0, 0x17fc0 ;  /* 0x00017fc000007802 */ /* 0x000fe40000000f00 */
[----:B---3--:R-:W-:Y:S05]  /*17fb0*/  CALL.REL.NOINC `($__internal_59_$__cuda_sm70_votesync_ballot) ;  /* 0x0000024000007944 */ /* 0x008fea0003c00000 */
[----:B------:R-:W-:Y:S05]  /*17fc0*/  BRA `(.L_x_2799) ;  /* 0xffffe4d000007947 */ /* 0x000fea000383ffff */
.L_x_2760:
[----:B------:R-:W-:Y:S01]  /*17fd0*/  IMAD.MOV.U32 R12, RZ, RZ, R6 ;  /* 0x000000ffff0c7224 */ /* 0x000fe200078e0006 */
[----:B--2---:R-:W-:Y:S01]  /*17fe0*/  MOV R11, R0 ;  /* 0x00000000000b7202 */ /* 0x004fe20000000f00 */
[----:B------:R-:W-:Y:S01]  /*17ff0*/  IMAD.MOV.U32 R10, RZ, RZ, 0x1f ;  /* 0x0000001fff0a7424 */ /* 0x000fe200078e00ff */
[----:B------:R-:W-:Y:S02]  /*18000*/  MOV R3, 0x18020 ;  /* 0x0001802000037802 */ /* 0x000fe40000000f00 */
[----:B-1-3--:R-:W-:Y:S05]  /*18010*/  CALL.REL.NOINC `($__internal_57_$__cuda_sm70_shflsync_idx_p) ;  /* 0x0000014000007944 */ /* 0x00afea0003c00000 */
[----:B------:R-:W-:Y:S01]  /*18020*/  IMAD.MOV.U32 R6, RZ, RZ, R10 ;  /* 0x000000ffff067224 */ /* 0x000fe200078e000a */
[----:B------:R-:W-:Y:S01]  /*18030*/  MOV R11, R0 ;  /* 0x00000000000b7202 */ /* 0x000fe20000000f00 */
[----:B------:R-:W-:Y:S01]  /*18040*/  IMAD.MOV.U32 R12, RZ, RZ, R5 ;  /* 0x000000ffff0c7224 */ /* 0x000fe200078e0005 */
[----:B------:R-:W-:Y:S02]  /*18050*/  MOV R10, 0x1f ;  /* 0x0000001f000a7802 */ /* 0x000fe40000000f00 */
[----:B------:R-:W-:-:S02]  /*18060*/  MOV R3, 0x18080 ;  /* 0x0001808000037802 */ /* 0x000fc40000000f00 */
[----:B------:R-:W-:Y:S05]  /*18070*/  CALL.REL.NOINC `($__internal_57_$__cuda_sm70_shflsync_idx_p) ;  /* 0x000000e000007944 */ /* 0x000fea0003c00000 */
[----:B------:R-:W-:Y:S01]  /*18080*/  MOV R5, R10 ;  /* 0x0000000a00057202 */ /* 0x000fe20000000f00 */
[----:B------:R-:W-:Y:S05]  /*18090*/  BRA `(.L_x_2800) ;  /* 0xffffe44000007947 */ /* 0x000fea000383ffff */
.L_x_2763:
[----:B------:R-:W-:Y:S01]  /*180a0*/  IMAD.MOV.U32 R12, RZ, RZ, R8 ;  /* 0x000000ffff0c7224 */ /* 0x000fe200078e0008 */
[----:B------:R-:W-:Y:S01]  /*180b0*/  MOV R11, R9 ;  /* 0x00000009000b7202 */ /* 0x000fe20000000f00 */
[----:B------:R-:W-:Y:S01]  /*180c0*/  IMAD.MOV.U32 R10, RZ, RZ, 0x1f ;  /* 0x0000001fff0a7424 */ /* 0x000fe200078e00ff */
[----:B------:R-:W-:-:S02]  /*180d0*/  MOV R3, 0x180f0 ;  /* 0x000180f000037802 */ /* 0x000fc40000000f00 */
[----:B-1234-:R-:W-:Y:S05]  /*180e0*/  CALL.REL.NOINC `($__internal_57_$__cuda_sm70_shflsync_idx_p) ;  /* 0x0000007000007944 */ /* 0x01efea0003c00000 */
[----:B------:R-:W-:Y:S01]  /*180f0*/  MOV R9, R10 ;  /* 0x0000000a00097202 */ /* 0x000fe20000000f00 */
[----:B------:R-:W-:Y:S05]  /*18100*/  BRA `(.L_x_2762) ;  /* 0xffffe43000007947 */ /* 0x000fea000383ffff */
        .weak           $__internal_56_$__cuda_sm70_shflsync_bfly_p
        .type           $__internal_56_$__cuda_sm70_shflsync_bfly_p,@function
        .size           $__internal_56_$__cuda_sm70_shflsync_bfly_p,($__internal_57_$__cuda_sm70_shflsync_idx_p - $__internal_56_$__cuda_sm70_shflsync_bfly_p)
$__internal_56_$__cuda_sm70_shflsync_bfly_p:
[----:B------:R-:W-:Y:S01]  /*18110*/  MOV R8, R5 ;  /* 0x0000000500087202 */ /* 0x000fe20000000f00 */
[----:B------:R-:W-:Y:S04]  /*18120*/  WARPSYNC R2 ;  /* 0x0000000200007348 */ /* 0x000fe80003800000 */
[----:B------:R-:W-:Y:S01]  /*18130*/  MOV R9, 0x0 ;  /* 0x0000000000097802 */ /* 0x000fe20000000f00 */
[----:B------:R1:W2:Y:S03]  /*18140*/  SHFL.BFLY PT, R6, R7, R6, R4 ;  /* 0x0c00000607067389 */ /* 0x0002a600000e0004 */
[----:B------:R-:W-:Y:S05]  /*18150*/  RET.REL.NODEC R8 `(_ZN7cutlass13device_kernelIN5flash19enable_sm80_to_sm89INS1_16FlashAttnFwdSm80INS1_25CollectiveMainloopFwdSm80ILi8ELi1ELb0EN4cute5tupleIJNS5_1CILi128EEENS7_ILi64EEENS7_ILi192EEEEEELi192ENS_10bfloat16_tEfNS_4arch4Sm80ELb0ELb0ELb0ELb1ELb0ELb1ELb1ELb1EEENS1_21CollectiveEpilogueFwdINS6_IJS8_SA_S9_EEENS6_IJNS7_ILi1EEESI_SI_EEESC_SE_Li256ELb1ELb1ELb1ELb0EEENS1_36VarlenDynamicPersistentTileSchedulerILi128ELi64ELi256ELi256ELb1ELb1ELb0ELb0ELb1ELb1EEEEEEEEEvNT_6ParamsE) ;  /* 0xfffe7ea008007950 */ /* 0x000fea0003c3ffff */
        .weak           $__internal_57_$__cuda_sm70_shflsync_idx_p
        .type           $__internal_57_$__cuda_sm70_shflsync_idx_p,@function
        .size           $__internal_57_$__cuda_sm70_shflsync_idx_p,($__internal_58_$__cuda_sm70_shflsync_up_p - $__internal_57_$__cuda_sm70_shflsync_idx_p)
$__internal_57_$__cuda_sm70_shflsync_idx_p:
[----:B------:R-:W-:Y:S04]  /*18160*/  WARPSYNC R203 ;  /* 0x000000cb00007348 */ /* 0x000fe80003800000 */
[----:B------:R1:W2:Y:S01]  /*18170*/  SHFL.IDX PT, R10, R12, R11, R10 ;  /* 0x0000000b0c0a7389 */ /* 0x0002a200000e000a */
[----:B------:R-:W-:-:S02]  /*18180*/  MOV R13, 0x0 ;  /* 0x00000000000d7802 */ /* 0x000fc40000000f00 */
[----:B-1----:R-:W-:-:S04]  /*18190*/  MOV R12, R3 ;  /* 0x00000003000c7202 */ /* 0x002fc80000000f00 */
[----:B--2---:R-:W-:Y:S05]  /*181a0*/  RET.REL.NODEC R12 `(_ZN7cutlass13device_kernelIN5flash19enable_sm80_to_sm89INS1_16FlashAttnFwdSm80INS1_25CollectiveMainloopFwdSm80ILi8ELi1ELb0EN4cute5tupleIJNS5_1CILi128EEENS7_ILi64EEENS7_ILi192EEEEEELi192ENS_10bfloat16_tEfNS_4arch4Sm80ELb0ELb0ELb0ELb1ELb0ELb1ELb1ELb1EEENS1_21CollectiveEpilogueFwdINS6_IJS8_SA_S9_EEENS6_IJNS7_ILi1EEESI_SI_EEESC_SE_Li256ELb1ELb1ELb1ELb0EEENS1_36VarlenDynamicPersistentTileSchedulerILi128ELi64ELi256ELi256ELb1ELb1ELb0ELb0ELb1ELb1EEEEEEEEEvNT_6ParamsE) ;  /* 0xfffe7e500c007950 */ /* 0x004fea0003c3ffff */
        .weak           $__internal_58_$__cuda_sm70_shflsync_up_p
        .type           $__internal_58_$__cuda_sm70_shflsync_up_p,@function
        .size           $__internal_58_$__cuda_sm70_shflsync_up_p,($__internal_59_$__cuda_sm70_votesync_ballot - $__internal_58_$__cuda_sm70_shflsync_up_p)
$__internal_58_$__cuda_sm70_shflsync_up_p:
[----:B------:R-:W-:Y:S01]  /*181b0*/  MOV R10, R3 ;  /* 0x00000003000a7202 */ /* 0x000fe20000000f00 */
[----:B------:R-:W-:Y:S04]  /*181c0*/  WARPSYNC R208 ;  /* 0x000000d000007348 */ /* 0x000fe80003800000 */
[----:B------:R-:W-:Y:S01]  /*181d0*/  MOV R11, 0x0 ;  /* 0x00000000000b7802 */ /* 0x000fe20000000f00 */
[----:B------:R1:W2:Y:S03]  /*181e0*/  SHFL.UP PT, R7, R8, R7, R209 ;  /* 0x0400000708077389 */ /* 0x0002a600000e00d1 */
[----:B------:R-:W-:Y:S05]  /*181f0*/  RET.REL.NODEC R10 `(_ZN7cutlass13device_kernelIN5flash19enable_sm80_to_sm89INS1_16FlashAttnFwdSm80INS1_25CollectiveMainloopFwdSm80ILi8ELi1ELb0EN4cute5tupleIJNS5_1CILi128EEENS7_ILi64EEENS7_ILi192EEEEEELi192ENS_10bfloat16_tEfNS_4arch4Sm80ELb0ELb0ELb0ELb1ELb0ELb1ELb1ELb1EEENS1_21CollectiveEpilogueFwdINS6_IJS8_SA_S9_EEENS6_IJNS7_ILi1EEESI_SI_EEESC_SE_Li256ELb1ELb1ELb1ELb0EEENS1_36VarlenDynamicPersistentTileSchedulerILi128ELi64ELi256ELi256ELb1ELb1ELb0ELb0ELb1ELb1EEEEEEEEEvNT_6ParamsE) ;  /* 0xfffe7e000a007950 */ /* 0x000fea0003c3ffff */
        .weak           $__internal_59_$__cuda_sm70_votesync_ballot
        .type           $__internal_59_$__cuda_sm70_votesync_ballot,@function
        .size           $__internal_59_$__cuda_sm70_votesync_ballot,(.L_x_4996 - $__internal_59_$__cuda_sm70_votesync_ballot)
$__internal_59_$__cuda_sm70_votesync_ballot:
[----:B------:R-:W-:Y:S01]  /*18200*/  ISETP.NE.U32.AND P0, PT, R3, 0x1, PT ;  /* 0x000000010300780c */ /* 0x000fe20003f05070 */
[----:B------:R-:W-:Y:S01]  /*18210*/  IMAD.MOV.U32 R10, RZ, RZ, R0 ;  /* 0x000000ffff0a7224 */ /* 0x000fe200078e0000 */
[----:B------:R-:W-:Y:S04]  /*18220*/  WARPSYNC R202 ;  /* 0x000000ca00007348 */ /* 0x000fe80003800000 */
[----:B------:R-:W-:-:S07]  /*18230*/  IMAD.MOV.U32 R11, RZ, RZ, 0x0 ;  /* 0x00000000ff0b7424 */ /* 0x000fce00078e00ff */
[----:B------:R-:W-:-:S04]  /*18240*/  VOTE.ANY R7, PT, !P0 ;  /* 0x0000000000077806 */ /* 0x000fc800040e0100 */
[----:B------:R-:W-:Y:S01]  /*18250*/  LOP3.LUT R7, R7, R202, RZ, 0xc0, !PT ;  /* 0x000000ca07077212 */ /* 0x000fe200078ec0ff */
[----:B------:R-:W-:Y:S06]  /*18260*/  RET.REL.NODEC R10 `(_ZN7cutlass13device_kernelIN5flash19enable_sm80_to_sm89INS1_16FlashAttnFwdSm80INS1_25CollectiveMainloopFwdSm80ILi8ELi1ELb0EN4cute5tupleIJNS5_1CILi128EEENS7_ILi64EEENS7_ILi192EEEEEELi192ENS_10bfloat16_tEfNS_4arch4Sm80ELb0ELb0ELb0ELb1ELb0ELb1ELb1ELb1EEENS1_21CollectiveEpilogueFwdINS6_IJS8_SA_S9_EEENS6_IJNS7_ILi1EEESI_SI_EEESC_SE_Li256ELb1ELb1ELb1ELb0EEENS1_36VarlenDynamicPersistentTileSchedulerILi128ELi64ELi256ELi256ELb1ELb1ELb0ELb0ELb1ELb1EEEEEEEEEvNT_6ParamsE) ;  /* 0xfffe7d900a007950 */ /* 0x000fec0003c3ffff */
.L_x_2801:
        /* <DEDUP_REMOVED lines=9> */
.L_x_4996:


//--------------------- .text._ZN7cutlass13device_kernelIN5flash19enable_sm80_to_sm89INS1_16FlashAttnFwdSm80INS1_25CollectiveMainloopFwdSm80ILi8ELi1ELb0EN4cute5tupleIJNS5_1CILi128EEENS7_ILi64EEENS7_ILi192EEEEEELi192ENS_10bfloat16_tEfNS_4arch4Sm80ELb0ELb1ELb0ELb0ELb0ELb0ELb1ELb1EEENS1_21CollectiveEpilogueFwdINS6_IJS8_SA_S9_EEENS6_IJNS7_ILi1EEESI_SI_EEESC_SE_Li256ELb0ELb1ELb1ELb0EEENS1_19SingleTileSchedulerILb0ELb1ELb1ELi128EEEEEEEEEvNT_6ParamsE --------------------------
	.section	.text._ZN7cutlass13device_kernelIN5flash19enable_sm80_to_sm89INS1_16FlashAttnFwdSm80INS1_25CollectiveMainloopFwdSm80ILi8ELi1ELb0EN4cute5tupleIJNS5_1CILi128EEENS7_ILi64EEENS7_ILi192EEEEEELi192ENS_10bfloat16_tEfNS_4arch4Sm80ELb0ELb1ELb0ELb0ELb0ELb0ELb1ELb1EEENS1_21CollectiveEpilogueFwdINS6_IJS8_SA_S9_EEENS6_IJNS7_ILi1EEESI_SI_EEESC_SE_Li256ELb0ELb1ELb1ELb0EEENS1_19SingleTileSchedulerILb0ELb1ELb1ELi128EEEEEEEEEvNT_6ParamsE,"ax",@progbits
	.sectioninfo	@"SHI_REGISTERS=240"
	.align	128
.text._ZN7cutlass13device_kernelIN5flash19enable_sm80_to_sm89INS1_16FlashAttnFwdSm80INS1_25CollectiveMainloopFwdSm80ILi8ELi1ELb0EN4cute5tupleIJNS5_1CILi128EEENS7_ILi64EEENS7_ILi192EEEEEELi192ENS_10bfloat16_tEfNS_4arch4Sm80ELb0ELb1ELb0ELb0ELb0ELb0ELb1ELb1EEENS1_21CollectiveEpilogueFwdINS6_IJS8_SA_S9_EEENS6_IJNS7_ILi1EEESI_SI_EEESC_SE_Li256ELb0ELb1ELb1ELb0EEENS1_19SingleTileSchedulerILb0ELb1ELb1ELi128EEEEEEEEEvNT_6ParamsE:
        .type           _ZN7cutlass13device_kernelIN5flash19enable_sm80_to_sm89INS1_16FlashAttnFwdSm80INS1_25CollectiveMainloopFwdSm80ILi8ELi1ELb0EN4cute5tupleIJNS5_1CILi128EEENS7_ILi64EEENS7_ILi192EEEEEELi192ENS_10bfloat16_tEfNS_4arch4Sm80ELb0ELb1ELb0ELb0ELb0ELb0ELb1ELb1EEENS1_21CollectiveEpilogueFwdINS6_IJS8_SA_S9_EEENS6_IJNS7_ILi1EEESI_SI_EEESC_SE_Li256ELb0ELb1ELb1ELb0EEENS1_19SingleTileSchedulerILb0ELb1ELb1ELi128EEEEEEEEEvNT_6ParamsE,@function
        .size           _ZN7cutlass13device_kernelIN5flash19enable_sm80_to_sm89INS1_16FlashAttnFwdSm80INS1_25CollectiveMainloopFwdSm80ILi8ELi1ELb0EN4cute5tupleIJNS5_1CILi128EEENS7_ILi64EEENS7_ILi192EEEEEELi192ENS_10bfloat16_tEfNS_4arch4Sm80ELb0ELb1ELb0ELb0ELb0ELb0ELb1ELb1EEENS1_21CollectiveEpilogueFwdINS6_IJS8_SA_S9_EEENS6_IJNS7_ILi1EEESI_SI_EEESC_SE_Li256ELb0ELb1ELb1ELb0EEENS1_19SingleTileSchedulerILb0ELb1ELb1ELi128EEEEEEEEEvNT_6ParamsE,(.L_x_5001 - _ZN7cutlass13device_kernelIN5flash19enable_sm80_to_sm89INS1_16FlashAttnFwdSm80INS1_25CollectiveMainloopFwdSm80ILi8ELi1ELb0EN4cute5tupleIJNS5_1CILi128EEENS7_ILi64EEENS7_ILi192EEEEEELi192ENS_10bfloat16_tEfNS_4arch4Sm80ELb0ELb1ELb0ELb0ELb0ELb0ELb1ELb1EEENS1_21CollectiveEpilogueFwdINS6_IJS8_SA_S9_EEENS6_IJNS7_ILi1EEESI_SI_EEESC_SE_Li256ELb0ELb1ELb1ELb0EEENS1_19SingleTileSchedulerILb0ELb1ELb1ELi128EEEEEEEEEvNT_6ParamsE)
        .other          _ZN7cutlass13device_kernelIN5flash19enable_sm80_to_sm89INS1_16FlashAttnFwdSm80INS1_25CollectiveMainloopFwdSm80ILi8ELi1ELb0EN4cute5tupleIJNS5_1CILi128EEENS7_ILi64EEENS7_ILi192EEEEEELi192ENS_10bfloat16_tEfNS_4arch4Sm80ELb0ELb1ELb0ELb0ELb0ELb0ELb1ELb1EEENS1_21CollectiveEpilogueFwdINS6_IJS8_SA_S9_EEENS6_IJNS7_ILi1EEESI_SI_EEESC_SE_Li256ELb0ELb1ELb1ELb0EEENS1_19SingleTileSchedulerILb0ELb1ELb1ELi128EEEEEEEEEvNT_6ParamsE,@"STO_CUDA_ENTRY STV_DEFAULT"
_ZN7cutlass13device_kernelIN5flash19enable_sm80_to_sm89INS1_16FlashAttnFwdSm80INS1_25CollectiveMainloopFwdSm80ILi8ELi1ELb0EN4cute5tupleIJNS5_1CILi128EEENS7_ILi64EEENS7_ILi192EEEEEELi192ENS_10bfloat16_tEfNS_4arch4Sm80ELb0ELb1ELb0ELb0ELb0ELb0ELb1ELb1EEENS1_21CollectiveEpilogueFwdINS6_IJS8_SA_S9_EEENS6_IJNS7_ILi1EEESI_SI_EEESC_SE_Li256ELb0ELb1ELb1ELb0EEENS1_19SingleTileSchedulerILb0ELb1ELb1ELi128EEEEEEEEEvNT_6ParamsE:
        /* <DEDUP_REMOVED lines=17> */
.L_x_2802:
[----:B---3--:R-:W-:Y:S02]  /*0110*/  ULDC.64 UR4, c[0x0][0x550] ;  /* 0x0001540000047ab9 */ /* 0x008fe40000000a00 */
[----:B------:R-:W-:Y:S02]  /*0120*/  UISETP.NE.AND UP0, UPT, UR4, 0x1, UPT ;  /* 0x000000010400788c */ /* 0x000fe4000bf05270 */
[----:B------:R-:W-:-:S02]  /*0130*/  UIMAD.WIDE.U32 UR8, UR6, UR5, URZ ;  /* 0x00000005060872a5 */ /* 0x000fc4000f8e003f */
[----:B------:R-:W-:Y:S02]  /*0140*/  ULDC UR4, c[0x0][0x558] ;  /* 0x0001560000047ab9 */ /* 0x000fe40000000800 */
[----:B------:R-:W-:-:S05]  /*0150*/  UMOV UR15, UR6 ;  /* 0x00000006000f7c82 */ /* 0x000fca0008000000 */
[----:B------:R-:W-:-:S03]  /*0160*/  @UP0 USHF.R.U32.HI UR15, URZ, UR4, UR9 ;  /* 0x000000043f0f0299 */ /* 0x000fc60008011609 */
.L_x_2803:
        /* <DEDUP_REMOVED lines=35> */
.L_x_2805:
[----:B------:R-:W-:Y:S02]  /*03a0*/  ULDC UR4, c[0x0][0x32c] ;  /* 0x0000cb0000047ab9 */ /* 0x000fe40000000800 */
[----:B------:R-:W-:-:S03]  /*03b0*/  UISETP.NE.AND UP0, UPT, UR8, UR4, UPT ;  /* 0x000000040800728c */ /* 0x000fc6000bf05270 */
[----:B------:R-:W-:Y:S02]  /*03c0*/  ULDC.64 UR4, c[0x0][0x330] ;  /* 0x0000cc0000047ab9 */ /* 0x000fe40000000a00 */
[----:B------:R-:W-:-:S06]  /*03d0*/  UIMAD.WIDE.U32 UR12, UR10, UR4, URZ ;  /* 0x000000040a0c72a5 */ /* 0x000fcc000f8e003f */
[----:B------:R-:W-:Y:S02]  /*03e0*/  @UP0 USHF.R.U32.HI UR10, URZ, UR5, UR13 ;  /* 0x000000053f0a0299 */ /* 0x000fe4000801160d */
.L_x_2806:
[----:B------:R-:W-:Y:S02]  /*03f0*/  ULDC UR4, c[0x0][0x32c] ;  /* 0x0000cb0000047ab9 */ /* 0x000fe40000000800 */
[----:B------:R-:W-:-:S04]  /*0400*/  UIMAD UR4, UR10, UR4, UR4 ;  /* 0x000000040a0472a4 */ /* 0x000fc8000f8e0204 */
[----:B------:R-:W-:-:S04]  /*0410*/  UISETP.LT.AND UP0, UPT, UR6, UR4, UPT ;  /* 0x000000040600728c */ /* 0x000fc8000bf01270 */
[----:B------:R-:W-:-:S03]  /*0420*/  USEL UR6, UR6, UR4, UP0 ;  /* 0x0000000406067287 */ /* 0x000fc60008000000 */
.L_x_2804:
        /* <DEDUP_REMOVED lines=35> */
.L_x_2808:
[----:B------:R-:W-:Y:S02]  /*0660*/  ULDC UR4, c[0x0][0x32c] ;  /* 0x0000cb0000047ab9 */ /* 0x000fe40000000800 */
[----:B------:R-:W-:-:S03]  /*0670*/  UISETP.NE.AND UP0, UPT, UR4, 0x1, UPT ;  /* 0x000000010400788c */ /* 0x000fc6000bf05270 */
[----:B------:R-:W-:Y:S02]  /*0680*/  ULDC.64 UR4, c[0x0][0x330] ;  /* 0x0000cc0000047ab9 */ /* 0x000fe40000000a00 */
[----:B------:R-:W-:-:S06]  /*0690*/  UIMAD.WIDE.U32 UR16, UR10, UR4, URZ ;  /* 0x000000040a1072a5 */ /* 0x000fcc000f8e003f */
[----:B------:R-:W-:Y:S02]  /*06a0*/  @UP0 USHF.R.U32.HI UR10, URZ, UR5, UR17 ;  /* 0x000000053f0a0299 */ /* 0x000fe40008011611 */
.L_x_2809:
[----:B------:R-:W-:Y:S02]  /*06b0*/  ULDC UR4, c[0x0][0x32c] ;  /* 0x0000cb0000047ab9 */ /* 0x000fe40000000800 */
[----:B------:R-:W-:-:S04]  /*06c0*/  UIMAD UR4, UR10, UR4, URZ ;  /* 0x000000040a0472a4 */ /* 0x000fc8000f8e023f */
[----:B------:R-:W-:-:S04]  /*06d0*/  UISETP.LT.AND UP0, UPT, UR8, UR4, UPT ;  /* 0x000000040800728c */ /* 0x000fc8000bf01270 */
[----:B------:R-:W-:-:S04]  /*06e0*/  USEL UR8, UR8, UR4, !UP0 ;  /* 0x0000000408087287 */ /* 0x000fc8000c000000 */
.L_x_2807:
        /* <DEDUP_REMOVED lines=46> */
.L_x_2810:
        /* <DEDUP_REMOVED lines=66> */
[----:B------:R1:W2:Y:S01]  /*0df0*/  @P3 LDG.E R16, [R16.64] ;  /* 0x0000001010103981 */ /* 0x0002a2000c1e1900 */
        /* <DEDUP_REMOVED lines=14> */
[C---:B------:R-:W-:Y:S01]  /*0ee0*/  LOP3.LUT R7, R197.reuse, 0xfffffff0, RZ, 0xc0, !PT ;  /* 0xfffffff0c5077812 */ /* 0x040fe200078ec0ff */
[----:B------:R-:W-:Y:S01]  /*0ef0*/  IMAD.IADD R56, R80, 0x1, -R3 ;  /* 0x0000000150387824 */ /* 0x000fe200078e0a03 */
[----:B------:R-:W-:Y:S01]  /*0f00*/  LEA.HI R197, R197, R2, RZ, 0x1 ;  /* 0x00000002c5c57211 */ /* 0x000fe200078f08ff */
[----:B------:R-:W-:Y:S01]  /*0f10*/  IMAD.U32 R25, RZ, RZ, UR5 ;  /* 0x00000005ff197e24 */ /* 0x000fe2000f8e00ff */
[----:B------:R-:W-:Y:S01]  /*0f20*/  PLOP3.LUT P0, PT, PT, PT, UP2, 0x80, 0x0 ;  /* 0x000000000000781c */ /* 0x000fe20003f0f028 */
[----:B------:R-:W-:Y:S01]  /*0f30*/  IMAD R8, R56, 0x20, R9 ;  /* 0x0000002038087824 */ /* 0x000fe200078e0209 */
[----:B------:R-:W-:Y:S01]  /*0f40*/  LOP3.LUT R197, R197, 0xfffffffe, RZ, 0xc0, !PT ;  /* 0xfffffffec5c57812 */ /* 0x000fe200078ec0ff */
[----:B------:R-:W-:Y:S01]  /*0f50*/  IMAD.IADD R7, R80, 0x1, -R7 ;  /* 0x0000000150077824 */ /* 0x000fe200078e0a07 */
[----:B------:R-:W-:Y:S01]  /*0f60*/  LOP3.LUT R199, R199, 0x1c0, RZ, 0xc0, !PT ;  /* 0x000001c0c7c77812 */ /* 0x000fe200078ec0ff */
[----:B------:R-:W-:Y:S01]  /*0f70*/  IMAD.SHL.U32 R14, R56, 0x8, RZ ;  /* 0x00000008380e7824 */ /* 0x000fe200078e00ff */
[----:B------:R-:W-:Y:S01]  /*0f80*/  IADD3 R8, R8, UR7, RZ ;  /* 0x0000000708087c10 */ /* 0x000fe2000fffe0ff */
[----:B------:R-:W-:Y:S01]  /*0f90*/  IMAD.IADD R197, R2, 0x1, -R197 ;  /* 0x0000000102c57824 */ /* 0x000fe200078e0ac5 */
[----:B------:R-:W-:Y:S01]  /*0fa0*/  SHF.R.S32.HI R2, RZ, 0x1f, R7 ;  /* 0x0000001fff027819 */ /* 0x000fe20000011407 */
[----:B------:R-:W-:Y:S01]  /*0fb0*/  IMAD.U32 R24, RZ, RZ, UR20 ;  /* 0x00000014ff187e24 */ /* 0x000fe2000f8e00ff */
[----:B------:R-:W-:Y:S01]  /*0fc0*/  LOP3.LUT R4, R199, 0x38, R14, 0xf8, !PT ;  /* 0x00000038c7047812 */ /* 0x000fe200078ef80e */
[----:B------:R-:W-:Y:S01]  /*0fd0*/  @P1 IMAD.HI.U32 R5, R8, c[0x0][0x2c8], RZ ;  /* 0x0000b20008051a27 */ /* 0x000fe200078e00ff */
[----:B------:R-:W-:Y:S01]  /*0fe0*/  SHF.R.U32.HI R199, RZ, 0x3, R199 ;  /* 0x00000003ffc77819 */ /* 0x000fe200000116c7 */
[----:B------:R-:W-:Y:S01]  /*0ff0*/  ULDC.64 UR4, c[0x0][0x1e8] ;  /* 0x00007a0000047ab9 */ /* 0x000fe20000000a00 */
[----:B------:R-:W-:Y:S01]  /*1000*/  SHF.R.S32.HI R6, RZ, 0x1f, R9 ;  /* 0x0000001fff067819 */ /* 0x000fe20000011409 */
[----:B------:R-:W-:Y:S01]  /*1010*/  UIMAD UR4, UR9, UR4, URZ ;  /* 0x00000004090472a4 */ /* 0x000fe2000f8e023f */
[----:B------:R-:W-:Y:S01]  /*1020*/  LEA.HI R11, R2, R7, RZ, 0x3 ;  /* 0x00000007020b7211 */ /* 0x000fe200078f18ff */
[----:B------:R-:W-:Y:S01]  /*1030*/  IMAD.WIDE.U32 R24, R0, c[0x0][0x1c0], R24 ;  /* 0x0000700000187a25 */ /* 0x000fe200078e0018 */
[----:B------:R-:W-:Y:S01]  /*1040*/  SHF.R.S32.HI R3, RZ, 0x1f, R0 ;  /* 0x0000001fff037819 */ /* 0x000fe20000011400 */
[----:B------:R-:W-:Y:S01]  /*1050*/  UIMAD UR10, UR15, UR5, UR4 ;  /* 0x000000050f0a72a4 */ /* 0x000fe2000f8e0204 */
[----:B------:R-:W-:Y:S01]  /*1060*/  LOP3.LUT R199, R4, R199, RZ, 0x3c, !PT ;  /* 0x000000c704c77212 */ /* 0x000fe200078e3cff */
[----:B------:R-:W-:Y:S01]  /*1070*/  IMAD.MOV.U32 R4, RZ, RZ, R8 ;  /* 0x000000ffff047224 */ /* 0x000fe200078e0008 */
[----:B------:R-:W-:Y:S01]  /*1080*/  LOP3.LUT R2, R11, 0xfffffff8, RZ, 0xc0, !PT ;  /* 0xfffffff80b027812 */ /* 0x000fe200078ec0ff */
[C---:B------:R-:W-:Y:S01]  /*1090*/  IMAD R20, R6.reuse, c[0x0][0x1e0], RZ ;  /* 0x0000780006147a24 */ /* 0x040fe200078e02ff */
[----:B------:R-:W-:Y:S01]  /*10a0*/  @P0 SHF.R.U32.HI R4, RZ, c[0x0][0x2cc], R5 ;  /* 0x0000b300ff040a19 */ /* 0x000fe20000011605 */
[----:B------:R-:W-:Y:S01]  /*10b0*/  IMAD R6, R6, c[0x0][0x208], RZ ;  /* 0x0000820006067a24 */ /* 0x000fe200078e02ff */
[----:B------:R-:W-:Y:S01]  /*10c0*/  SHF.R.S32.HI R15, RZ, 0x1f, R14 ;  /* 0x0000001fff0f7819 */ /* 0x000fe2000001140e */
[----:B------:R-:W-:Y:S01]  /*10d0*/  IMAD R5, R3, c[0x0][0x1c0], RZ ;  /* 0x0000700003057a24 */ /* 0x000fe200078e02ff */
[----:B------:R-:W-:Y:S01]  /*10e0*/  IADD3 R2, R7, -R2, RZ ;  /* 0x8000000207027210 */ /* 0x000fe20007ffe0ff */
[C---:B------:R-:W-:Y:S01]  /*10f0*/  IMAD R13, R9.reuse, c[0x0][0x20c], R6 ;  /* 0x00008300090d7a24 */ /* 0x040fe200078e0206 */
[----:B------:R-:W-:Y:S01]  /*1100*/  MOV R200, UR15 ;  /* 0x0000000f00c87c02 */ /* 0x000fe20008000f00 */
[----:B-1----:R-:W-:Y:S01]  /*1110*/  IMAD.MOV R17, RZ, RZ, -R4 ;  /* 0x000000ffff117224 */ /* 0x002fe200078e0a04 */
[----:B------:R-:W-:Y:S01]  /*1120*/  ULDC.64 UR4, c[0x0][0x210] ;  /* 0x0000840000047ab9 */ /* 0x000fe20000000a00 */
[----:B------:R-:W-:Y:S01]  /*1130*/  IMAD.WIDE.U32 R6, R9, c[0x0][0x208], R14 ;  /* 0x0000820009067a25 */ /* 0x000fe200078e000e */
[----:B------:R-:W-:Y:S01]  /*1140*/  UIMAD UR4, UR9, UR4, URZ ;  /* 0x00000004090472a4 */ /* 0x000fe2000f8e023f */
[----:B------:R-:W-:Y:S01]  /*1150*/  IADD3 R10, R14, 0x80, RZ ;  /* 0x000000800e0a7810 */ /* 0x000fe20007ffe0ff */
[----:B------:R-:W-:Y:S01]  /*1160*/  BSSY B0, `(.L_x_2812) ;  /* 0x0000058000007945 */ /* 0x000fe20003800000 */
[----:B------:R-:W-:Y:S01]  /*1170*/  IMAD R18, R0, c[0x0][0x1c4], R5 ;  /* 0x0000710000127a24 */ /* 0x000fe200078e0205 */
[----:B------:R-:W-:Y:S01]  /*1180*/  SHF.R.S32.HI R5, RZ, 0x1f, R4 ;  /* 0x0000001fff057819 */ /* 0x000fe20000011404 */
[----:B------:R-:W-:Y:S01]  /*1190*/  IMAD R12, R17, c[0x0][0x2c4], R8 ;  /* 0x0000b100110c7a24 */ /* 0x000fe200078e0208 */
[----:B------:R-:W-:Y:S01]  /*11a0*/  UIMAD UR4, UR15, UR5, UR4 ;  /* 0x000000050f0472a4 */ /* 0x000fe2000f8e0204 */
[----:B------:R-:W-:Y:S01]  /*11b0*/  IMAD.IADD R7, R7, 0x1, R13 ;  /* 0x0000000107077824 */ /* 0x000fe200078e020d */
[----:B------:R-:W-:Y:S01]  /*11c0*/  ISETP.GE.AND P1, PT, R10, c[0x0][0x1d4], PT ;  /* 0x000075000a007a0c */ /* 0x000fe20003f26270 */
[----:B------:R-:W-:Y:S01]  /*11d0*/  IMAD.IADD R19, R25, 0x1, R18 ;  /* 0x0000000119137824 */ /* 0x000fe200078e0212 */
[----:B------:R-:W-:Y:S01]  /*11e0*/  ULDC UR5, c[0x0][0x2c4] ;  /* 0x0000b10000057ab9 */ /* 0x000fe20000000800 */
[----:B------:R-:W-:Y:S01]  /*11f0*/  IMAD.MOV.U32 R18, RZ, RZ, R24 ;  /* 0x000000ffff127224 */ /* 0x000fe200078e0018 */
[----:B------:R-:W-:Y:S01]  /*1200*/  LEA.HI R10, R83, R80, RZ, 0x6 ;  /* 0x00000050530a7211 */ /* 0x000fe200078f30ff */
[----:B------:R-:W-:Y:S01]  /*1210*/  IMAD R5, R5, c[0x0][0x1b0], RZ ;  /* 0x00006c0005057a24 */ /* 0x000fe200078e02ff */
[----:B------:R-:W-:Y:S01]  /*1220*/  LOP3.LUT P6, RZ, R2, 0x4, RZ, 0xc0, !PT ;  /* 0x0000000402ff7812 */ /* 0x000fe200078cc0ff */
[----:B------:R-:W-:Y:S01]  /*1230*/  IMAD.WIDE.U32 R200, R200, c[0x0][0x210], R6 ;  /* 0x00008400c8c87a25 */ /* 0x000fe200078e0006 */
[----:B------:R-:W-:-:S02]  /*1240*/  SHF.R.S32.HI R7, RZ, 0x1f, R12 ;  /* 0x0000001fff077819 */ /* 0x000fc4000001140c */
[----:B------:R-:W-:Y:S01]  /*1250*/  LOP3.LUT P0, RZ, R2, 0x2, RZ, 0xc0, !PT ;  /* 0x0000000202ff7812 */ /* 0x000fe2000780c0ff */
[C---:B------:R-:W-:Y:S01]  /*1260*/  IMAD.WIDE.U32 R18, R4.reuse, c[0x0][0x1b0], R18 ;  /* 0x00006c0004127a25 */ /* 0x040fe200078e0012 */
[----:B------:R-:W-:Y:S01]  /*1270*/  IADD3 R201, R201, UR4, RZ ;  /* 0x00000004c9c97c10 */ /* 0x000fe2000fffe0ff */
[----:B------:R-:W-:Y:S02]  /*1280*/  ULDC UR4, c[0x0][0x168] ;  /* 0x00005a0000047ab9 */ /* 0x000fe40000000800 */
[----:B------:R-:W-:Y:S01]  /*1290*/  IMAD R5, R4, c[0x0][0x1b4], R5 ;  /* 0x00006d0004057a24 */ /* 0x000fe200078e0205 */
[----:B------:R-:W-:Y:S01]  /*12a0*/  UIMAD UR4, UR5, UR4, URZ ;  /* 0x00000004050472a4 */ /* 0x000fe2000f8e023f */
[----:B------:R-:W-:Y:S02]  /*12b0*/  IMAD R7, R7, c[0x0][0x1a8], RZ ;  /* 0x00006a0007077a24 */ /* 0x000fe400078e02ff */
[----:B------:R-:W-:Y:S02]  /*12c0*/  IMAD.IADD R19, R19, 0x1, R5 ;  /* 0x0000000113137824 */ /* 0x000fe400078e0205 */
[----:B------:R-:W-:-:S02]  /*12d0*/  IMAD R6, R12, c[0x0][0x1ac], R7 ;  /* 0x00006b000c067a24 */ /* 0x000fc400078e0207 */
[----:B------:R-:W-:-:S04]  /*12e0*/  IMAD.WIDE.U32 R12, R12, c[0x0][0x1a8], R18 ;  /* 0x00006a000c0c7a25 */ /* 0x000fc800078e0012 */
[C---:B------:R-:W-:Y:S01]  /*12f0*/  IMAD R20, R9.reuse, c[0x0][0x1e4], R20 ;  /* 0x0000790009147a24 */ /* 0x040fe200078e0214 */
[----:B------:R-:W-:Y:S01]  /*1300*/  LEA R8, P2, R12, c[0x0][0x160], 0x1 ;  /* 0x000058000c087a11 */ /* 0x000fe200078408ff */
[----:B------:R-:W-:-:S04]  /*1310*/  IMAD.WIDE.U32 R22, R9, c[0x0][0x1e0], R14 ;  /* 0x0000780009167a25 */ /* 0x000fc800078e000e */
[----:B------:R-:W-:Y:S01]  /*1320*/  IMAD.IADD R6, R13, 0x1, R6 ;  /* 0x000000010d067824 */ /* 0x000fe200078e0206 */
[----:B------:R-:W-:Y:S01]  /*1330*/  IADD3 R13, R9, UR7, RZ ;  /* 0x00000007090d7c10 */ /* 0x000fe2000fffe0ff */
[----:B------:R-:W-:Y:S01]  /*1340*/  IMAD.IADD R21, R23, 0x1, R20 ;  /* 0x0000000117157824 */ /* 0x000fe200078e0214 */
[----:B------:R1:W3:Y:S01]  /*1350*/  SHFL.IDX PT, R18, R8, RZ, 0x181f ;  /* 0x00181fff08127589 */ /* 0x0002e200000e0000 */
[----:B------:R-:W-:Y:S01]  /*1360*/  IMAD.SHL.U32 R4, R2, 0x40, RZ ;  /* 0x0000004002047824 */ /* 0x000fe200078e00ff */
[----:B------:R-:W-:Y:S01]  /*1370*/  ISETP.GE.AND P4, PT, R13, UR4, PT ;  /* 0x000000040d007c0c */ /* 0x000fe2000bf86270 */
[----:B------:R-:W-:Y:S01]  /*1380*/  IMAD.MOV.U32 R20, RZ, RZ, R22 ;  /* 0x000000ffff147224 */ /* 0x000fe200078e0016 */
[----:B------:R-:W-:Y:S01]  /*1390*/  LEA.HI.X R6, R12, c[0x0][0x164], R6, 0x1, P2 ;  /* 0x000059000c067a11 */ /* 0x000fe200010f0c06 */
[----:B------:R-:W-:Y:S01]  /*13a0*/  IMAD.SHL.U32 R5, R197, 0x8, RZ ;  /* 0x00000008c5057824 */ /* 0x000fe200078e00ff */
[----:B------:R-:W-:Y:S01]  /*13b0*/  LOP3.LUT R4, R4, 0x1c0, RZ, 0xc0, !PT ;  /* 0x000001c004047812 */ /* 0x000fe200078ec0ff */
[----:B------:R-:W-:-:S02]  /*13c0*/  IMAD.WIDE.U32 R202, R202, c[0x0][0x1e8], R20 ;  /* 0x00007a00caca7a25 */ /* 0x000fc400078e0014 */
[----:B------:R1:W4:Y:S01]  /*13d0*/  SHFL.IDX PT, R19, R6, RZ, 0x181f ;  /* 0x00181fff06137589 */ /* 0x00032200000e0000 */
[----:B------:R-:W-:Y:S01]  /*13e0*/  LOP3.LUT R5, R4, 0x8, R5, 0xf8, !PT ;  /* 0x0000000804057812 */ /* 0x000fe200078ef805 */
[----:B------:R-:W-:Y:S01]  /*13f0*/  IMAD.SHL.U32 R7, R56, 0x8, RZ ;  /* 0x0000000838077824 */ /* 0x000fe200078e00ff */
[----:B------:R-:W-:Y:S01]  /*1400*/  SHF.R.U32.HI R4, RZ, 0x3, R4 ;  /* 0x00000003ff047819 */ /* 0x000fe20000011604 */
[----:B------:R-:W-:Y:S01]  /*1410*/  IMAD.MOV.U32 R2, RZ, RZ, 0x10 ;  /* 0x00000010ff027424 */ /* 0x000fe200078e00ff */
[----:B------:R-:W-:Y:S01]  /*1420*/  IADD3 R203, R203, UR10, RZ ;  /* 0x0000000acbcb7c10 */ /* 0x000fe2000fffe0ff */
[----:B------:R-:W-:Y:S01]  /*1430*/  IMAD.SHL.U32 R10, R10, 0x8, RZ ;  /* 0x000000080a0a7824 */ /* 0x000fe200078e00ff */
[----:B------:R-:W-:Y:S01]  /*1440*/  LOP3.LUT R4, R5, R4, RZ, 0x3c, !PT ;  /* 0x0000000405047212 */ /* 0x000fe200078e3cff */
[----:B------:R-:W-:Y:S01]  /*1450*/  IMAD.SHL.U32 R11, R11, 0x40, RZ ;  /* 0x000000400b0b7824 */ /* 0x000fe200078e00ff */
[----:B------:R-:W-:Y:S02]  /*1460*/  IADD3 R5, R14, 0x40, RZ ;  /* 0x000000400e057810 */ /* 0x000fe40007ffe0ff */
[----:B------:R-:W-:-:S02]  /*1470*/  SEL R2, R2, 0xfffffff0, !P0 ;  /* 0xfffffff002027807 */ /* 0x000fc40004000000 */
[----:B------:R-:W-:Y:S02]  /*1480*/  ISETP.GE.AND P5, PT, R7, c[0x0][0x198], PT ;  /* 0x0000660007007a0c */ /* 0x000fe40003fa6270 */
[C---:B------:R-:W-:Y:S02]  /*1490*/  ISETP.GE.AND P2, PT, R5.reuse, c[0x0][0x1d4], PT ;  /* 0x0000750005007a0c */ /* 0x040fe40003f46270 */
[----:B------:R-:W-:Y:S02]  /*14a0*/  ISETP.GE.AND P0, PT, R5, c[0x0][0x198], PT ;  /* 0x0000660005007a0c */ /* 0x000fe40003f06270 */
        /* <DEDUP_REMOVED lines=12> */
[----:B------:R-:W-:Y:S01]  /*1570*/  ISETP.GE.AND P3, PT, R14, c[0x0][0x1d4], PT ;  /* 0x000075000e007a0c */ /* 0x000fe20003f66270 */
[C---:B------:R-:W-:Y:S01]  /*1580*/  IMAD R207, R16.reuse, c[0x0][0x21c], R207 ;  /* 0x0000870010cf7a24 */ /* 0x040fe200078e02cf */
[----:B------:R-:W-:Y:S01]  /*1590*/  P2R R12, PR, RZ, 0x40 ;  /* 0x00000040ff0c7803 */ /* 0x000fe20000000000 */
[----:B------:R-:W-:-:S04]  /*15a0*/  IMAD.WIDE.U32 R202, R16, c[0x0][0x1f0], R202 ;  /* 0x00007c0010ca7a25 */ /* 0x000fc800078e00ca */
[----:B------:R-:W-:-:S04]  /*15b0*/  IMAD.WIDE.U32 R200, R16, c[0x0][0x218], R200 ;  /* 0x0000860010c87a25 */ /* 0x000fc800078e00c8 */
[----:B------:R-:W-:Y:S02]  /*15c0*/  IMAD.IADD R209, R203, 0x1, R209 ;  /* 0x00000001cbd17824 */ /* 0x000fe400078e02d1 */
[----:B------:R-:W-:Y:S01]  /*15d0*/  IMAD.IADD R207, R201, 0x1, R207 ;  /* 0x00000001c9cf7824 */ /* 0x000fe200078e02cf */
[----:B------:R-:W-:Y:S05]  /*15e0*/  @P4 BRA `(.L_x_2813) ;  /* 0x000000f000004947 */ /* 0x000fea0003800000 */
[----:B-1-34-:R-:W-:Y:S01]  /*15f0*/  SHF.R.S32.HI R10, RZ, 0x1f, R5 ;  /* 0x0000001fff0a7819 */ /* 0x01afe20000011405 */
[----:B------:R-:W-:Y:S01]  /*1600*/  IMAD.SHL.U32 R12, R199, 0x2, RZ ;  /* 0x00000002c70c7824 */ /* 0x000fe200078e00ff */
[----:B------:R-:W-:Y:S02]  /*1610*/  SHF.R.S32.HI R17, RZ, 0x1f, R0 ;  /* 0x0000001fff117819 */ /* 0x000fe40000011400 */
[----:B------:R-:W-:Y:S02]  /*1620*/  LEA.HI R11, R10, R5, RZ, 0x3 ;  /* 0x000000050a0b7211 */ /* 0x000fe400078f18ff */
[----:B------:R-:W-:Y:S02]  /*1630*/  LEA.HI R10, R17, R0, RZ, 0x3 ;  /* 0x00000000110a7211 */ /* 0x000fe400078f18ff */
        /* <DEDUP_REMOVED lines=10> */
.L_x_2813:
[----:B-1-34-:R-:W-:Y:S05]  /*16e0*/  BSYNC B0 ;  /* 0x0000000000007941 */ /* 0x01afea0003800000 */
.L_x_2812:
        /* <DEDUP_REMOVED lines=22> */
.L_x_2815:
[----:B------:R-:W-:Y:S05]  /*1850*/  BSYNC B0 ;  /* 0x0000000000007941 */ /* 0x000fea0003800000 */
.L_x_2814:
        /* <DEDUP_REMOVED lines=22> */
.L_x_2817:
[----:B------:R-:W-:Y:S05]  /*19c0*/  BSYNC B0 ;  /* 0x0000000000007941 */ /* 0x000fea0003800000 */
.L_x_2816:
        /* <DEDUP_REMOVED lines=9> */
[CC--:B------:R-:W-:Y:S01]  /*1a60*/  LEA.HI R81, R83.reuse, R80.reuse, RZ, 0x5 ;  /* 0x0000005053517211 */ /* 0x0c0fe200078f28ff */
[----:B------:R-:W-:Y:S01]  /*1a70*/  UMOV UR9, 0x6 ;  /* 0x0000000600097882 */ /* 0x000fe20000000000 */
[----:B------:R-:W-:Y:S01]  /*1a80*/  LEA.HI R83, R83, R80, RZ, 0x2 ;  /* 0x0000005053537211 */ /* 0x000fe200078f10ff */
[----:B------:R-:W-:-:S02]  /*1a90*/  USHF.L.U32 UR21, UR10, 0x6, URZ ;  /* 0x000000060a157899 */ /* 0x000fc4000800063f */
[----:B------:R-:W-:Y:S01]  /*1aa0*/  USHF.L.U64.HI UR20, UR10, UR9, UR11 ;  /* 0x000000090a147299 */ /* 0x000fe2000801020b */
[----:B------:R-:W-:Y:S01]  /*1ab0*/  LOP3.LUT R83, R83, 0xfffffffc, RZ, 0xc0, !PT ;  /* 0xfffffffc53537812 */ /* 0x000fe200078ec0ff */
[----:B------:R-:W-:Y:S02]  /*1ac0*/  USHF.R.S32.HI UR22, URZ, 0x1f, UR19 ;  /* 0x0000001f3f167899 */ /* 0x000fe40008011413 */
[----:B------:R-:W-:Y:S02]  /*1ad0*/  UIMAD UR4, UR20, UR19, URZ ;  /* 0x00000013140472a4 */ /* 0x000fe4000f8e023f */
[----:B------:R-:W-:Y:S02]  /*1ae0*/  USHF.L.U32 UR12, UR10, 0x5, URZ ;  /* 0x000000050a0c7899 */ /* 0x000fe4000800063f */
[----:B------:R-:W-:Y:S01]  /*1af0*/  UIMAD UR4, UR22, UR21, UR4 ;  /* 0x00000015160472a4 */ /* 0x000fe2000f8e0204 */
[----:B-123--:R-:W-:Y:S01]  /*1b00*/  @!P6 SHF.R.S32.HI R8, RZ, 0x1f, R5 ;  /* 0x0000001fff08e819 */ /* 0x00efe20000011405 */
[----:B------:R-:W-:Y:S01]  /*1b10*/  UISETP.GT.AND UP0, UPT, UR19, UR8, UPT ;  /* 0x000000081300728c */ /* 0x000fe2000bf04270 */
[C---:B-----5:R-:W-:Y:S01]  /*1b20*/  @!P6 LEA R12, P4, R7.reuse, R16, 0x1 ;  /* 0x00000010070ce211 */ /* 0x060fe200078808ff */
[----:B----4-:R-:W-:Y:S01]  /*1b30*/  IMAD.U32 R6, RZ, RZ, UR14 ;  /* 0x0000000eff067e24 */ /* 0x010fe2000f8e00ff */
[----:B------:R-:W-:Y:S01]  /*1b40*/  @!P6 LEA.HI R11, R8, R5, RZ, 0x3 ;  /* 0x00000005080be211 */ /* 0x000fe200078f18ff */
[----:B------:R-:W-:Y:S01]  /*1b50*/  IMAD.U32 R5, RZ, RZ, UR21 ;  /* 0x00000015ff057e24 */ /* 0x000fe2000f8e00ff */
[----:B------:R-:W-:-:S02]  /*1b60*/  @!P6 LEA.HI.X R13, R7, R17, R15, 0x1, P4 ;  /* 0x00000011070de211 */ /* 0x000fc400020f0c0f */
[----:B------:R-:W-:Y:S01]  /*1b70*/  IADD3 R10, -R6, c[0x0][0x1d0], -R9 ;  /* 0x00007400060a7a10 */ /* 0x000fe20007ffe909 */
[----:B------:R-:W-:Y:S01]  /*1b80*/  IMAD.WIDE.U32 R14, R5, UR19, R208 ;  /* 0x00000013050e7c25 */ /* 0x000fe2000f8e00d0 */
[----:B------:R-:W-:Y:S01]  /*1b90*/  @!P6 LOP3.LUT R11, R11, 0xfffffff8, RZ, 0xc0, !PT ;  /* 0xfffffff80b0be812 */ /* 0x000fe200078ec0ff */
[----:B------:R-:W-:Y:S01]  /*1ba0*/  @!PT LDS RZ, [RZ] ;  /* 0x00000000fffff984 */ /* 0x000fe20000000800 */
[----:B------:R1:W-:Y:S01]  /*1bb0*/  @!P6 LDGSTS.E.BYPASS.LTC128B.128 [R199+0xf100], [R12.64], !P5 ;  /* 0x0f1000000cc7efae */ /* 0x0003e2000e901d50 */
[C---:B------:R-:W-:Y:S02]  /*1bc0*/  ISETP.GE.AND P5, PT, R10.reuse, 0x1, PT ;  /* 0x000000010a00780c */ /* 0x040fe40003fa6270 */
[----:B------:R-:W-:Y:S01]  /*1bd0*/  ISETP.GE.AND P4, PT, R10, 0x21, PT ;  /* 0x000000210a00780c */ /* 0x000fe20003f86270 */
[----:B------:R-:W-:Y:S01]  /*1be0*/  @!P6 IMAD.WIDE R18, R11, 0x2, R16 ;  /* 0x000000020b12e825 */ /* 0x000fe200078e0210 */
[----:B------:R-:W-:Y:S01]  /*1bf0*/  IADD3 R8, R15, UR4, RZ ;  /* 0x000000040f087c10 */ /* 0x000fe2000fffe0ff */
[----:B------:R-:W-:Y:S02]  /*1c00*/  UMOV UR4, 0x5 ;  /* 0x0000000500047882 */ /* 0x000fe40000000000 */
[----:B------:R-:W-:Y:S01]  /*1c10*/  USHF.L.U64.HI UR11, UR10, UR4, UR11 ;  /* 0x000000040a0b7299 */ /* 0x000fe2000801020b */
[----:B------:R2:W-:Y:S02]  /*1c20*/  @!P6 LDGSTS.E.BYPASS.LTC128B.128 [R199+0x13100], [R18.64], !P0 ;  /* 0x1310000012c7efae */ /* 0x0005e4000c101d50 */
[----:B------:R-:W-:-:S02]  /*1c30*/  ULDC.64 UR4, c[0x0][0x208] ;  /* 0x0000820000047ab9 */ /* 0x000fc40000000a00 */
[----:B------:R-:W-:Y:S02]  /*1c40*/  UIMAD UR10, UR22, UR4, URZ ;  /* 0x00000004160a72a4 */ /* 0x000fe4000f8e023f */
[----:B------:R-:W-:Y:S02]  /*1c50*/  UIMAD.WIDE.U32 UR22, UR19, UR4, URZ ;  /* 0x00000004131672a5 */ /* 0x000fe4000f8e003f */
[----:B------:R-:W-:Y:S02]  /*1c60*/  UIMAD UR10, UR19, UR5, UR10 ;  /* 0x00000005130a72a4 */ /* 0x000fe4000f8e020a */
[----:B------:R-:W-:Y:S02]  /*1c70*/  USHF.L.U64.HI UR9, UR4, UR9, UR5 ;  /* 0x0000000904097299 */ /* 0x000fe40008010205 */
[----:B------:R-:W-:Y:S02]  /*1c80*/  UIADD3 UR10, UR23, UR10, URZ ;  /* 0x0000000a170a7290 */ /* 0x000fe4000fffe03f */
[----:B------:R-:W-:-:S02]  /*1c90*/  @UP0 UIADD3 UR5, UR13, -0x2, URZ ;  /* 0xfffffffe0d050890 */ /* 0x000fc4000fffe03f */
[----:B------:R-:W-:Y:S01]  /*1ca0*/  UMOV UR19, 0x1 ;  /* 0x0000000100137882 */ /* 0x000fe20000000000 */
[----:B-1----:R-:W-:-:S04]  /*1cb0*/  @P5 LEA R12, P0, R14, c[0x0][0x1c8], 0x1 ;  /* 0x000072000e0c5a11 */ /* 0x002fc800078008ff */
[C---:B------:R-:W-:Y:S02]  /*1cc0*/  @P5 LEA.HI.X R13, R14.reuse, c[0x0][0x1cc], R8, 0x1, P0 ;  /* 0x000073000e0d5a11 */ /* 0x040fe400000f0c08 */
[----:B------:R-:W-:-:S04]  /*1cd0*/  @P4 IADD3 R10, P0, R14, UR12, RZ ;  /* 0x0000000c0e0a4c10 */ /* 0x000fc8000ff1e0ff */
[----:B------:R-:W-:Y:S02]  /*1ce0*/  @P4 IADD3.X R11, R8, UR11, RZ, P0, !PT ;  /* 0x0000000b080b4c10 */ /* 0x000fe400087fe4ff */
[----:B------:R-:W-:Y:S02]  /*1cf0*/  @!P6 IADD3 R8, R7, 0x80, RZ ;  /* 0x000000800708e810 */ /* 0x000fe40007ffe0ff */
[C---:B------:R-:W-:Y:S02]  /*1d00*/  @P4 LEA R14, P0, R10.reuse, c[0x0][0x1c8], 0x1 ;  /* 0x000072000a0e4a11 */ /* 0x040fe400078008ff */
[----:B------:R-:W-:Y:S02]  /*1d10*/  @!P6 SHF.R.S32.HI R7, RZ, 0x1f, R8 ;  /* 0x0000001fff07e819 */ /* 0x000fe40000011408 */
[----:B------:R-:W-:Y:S01]  /*1d20*/  @P4 LEA.HI.X R15, R10, c[0x0][0x1cc], R11, 0x1, P0 ;  /* 0x000073000a0f4a11 */ /* 0x000fe200000f0c0b */
[----:B------:R-:W-:Y:S01]  /*1d30*/  IMAD.U32 R10, RZ, RZ, UR22 ;  /* 0x00000016ff0a7e24 */ /* 0x000fe2000f8e00ff */
[----:B------:R-:W-:-:S02]  /*1d40*/  @!P6 LEA.HI R7, R7, R8, RZ, 0x3 ;  /* 0x000000080707e211 */ /* 0x000fc400078f18ff */
[----:B------:R-:W-:Y:S01]  /*1d50*/  ISETP.GE.AND P0, PT, R0, c[0x0][0x198], PT ;  /* 0x0000660000007a0c */ /* 0x000fe20003f06270 */
[----:B------:R-:W-:Y:S01]  /*1d60*/  IMAD.SHL.U32 R0, R56, 0x40, RZ ;  /* 0x0000004038007824 */ /* 0x000fe200078e00ff */
[----:B------:R-:W-:-:S04]  /*1d70*/  @!P6 LOP3.LUT R7, R7, 0xfffffff8, RZ, 0xc0, !PT ;  /* 0xfffffff80707e812 */ /* 0x000fc800078ec0ff */
[----:B------:R-:W-:Y:S01]  /*1d80*/  LOP3.LUT R8, R0, 0x1c0, RZ, 0xc0, !PT ;  /* 0x000001c000087812 */ /* 0x000fe200078ec0ff */
[----:B------:R-:W-:-:S03]  /*1d90*/  @!P6 IMAD.WIDE R16, R7, 0x2, R16 ;  /* 0x000000020710e825 */ /* 0x000fc600078e0210 */
[----:B------:R-:W-:Y:S01]  /*1da0*/  SHF.R.U32.HI R11, RZ, 0x3, R8 ;  /* 0x00000003ff0b7819 */ /* 0x000fe20000011608 */
[----:B------:R-:W-:Y:S02]  /*1db0*/  IMAD.SHL.U32 R7, R9, 0x8, RZ ;  /* 0x0000000809077824 */ /* 0x000fe400078e00ff */
[----:B------:R2:W-:Y:S03]  /*1dc0*/  @!P6 LDGSTS.E.BYPASS.LTC128B.128 [R199+0x17100], [R16.64], !P0 ;  /* 0x1710000010c7efae */ /* 0x0005e6000c101d50 */
[----:B------:R-:W-:Y:S01]  /*1dd0*/  LOP3.LUT R0, R8, 0x8, R7, 0xf8, !PT ;  /* 0x0000000808007812 */ /* 0x000fe200078ef807 */
[----:B------:R-:W0:Y:S01]  /*1de0*/  LDGDEPBAR ;  /* 0x00000000000079af */ /* 0x000e220000000000 */
[----:B------:R-:W-:Y:S02]  /*1df0*/  SHF.R.S32.HI R7, RZ, 0x5, R81 ;  /* 0x00000005ff077819 */ /* 0x000fe40000011451 */
[----:B------:R-:W-:Y:S01]  /*1e00*/  LOP3.LUT R0, R0, R11, RZ, 0x3c, !PT ;  /* 0x0000000b00007212 */ /* 0x000fe200078e3cff */
[----:B------:R-:W-:Y:S01]  /*1e10*/  BAR.SYNC.DEFER_BLOCKING 0x0 ;  /* 0x0000000000007b1d */ /* 0x000fe20000010000 */
[----:B------:R-:W-:Y:S01]  /*1e20*/  IMAD.U32 R11, RZ, RZ, UR23 ;  /* 0x00000017ff0b7e24 */ /* 0x000fe2000f8e00ff */
[----:B------:R-:W-:Y:S01]  /*1e30*/  LEA R11, P0, R10, R200, 0x6 ;  /* 0x000000c80a0b7211 */ /* 0x000fe200078030ff */
[----:B------:R-:W-:Y:S01]  /*1e40*/  IMAD R198, R7, 0x400, R4 ;  /* 0x0000040007c67824 */ /* 0x000fe200078e0204 */
[----:B------:R-:W-:Y:S01]  /*1e50*/  SEL R8, RZ, 0x1, P3 ;  /* 0x00000001ff087807 */ /* 0x000fe20001800000 */
[----:B------:R-:W-:Y:S01]  /*1e60*/  IMAD R197, R197, 0x200, R0 ;  /* 0x00000200c5c57824 */ /* 0x000fe200078e0200 */
[----:B------:R-:W-:Y:S01]  /*1e70*/  LOP3.LUT R81, R81, 0xffffffe0, RZ, 0xc0, !PT ;  /* 0xffffffe051517812 */ /* 0x000fe200078ec0ff */
[----:B------:R-:W-:-:S02]  /*1e80*/  IMAD.SHL.U32 R198, R198, 0x2, RZ ;  /* 0x00000002c6c67824 */ /* 0x000fc400078e00ff */
[----:B------:R-:W-:Y:S02]  /*1e90*/  IMAD.SHL.U32 R197, R197, 0x2, RZ ;  /* 0x00000002c5c57824 */ /* 0x000fe400078e00ff */
[--C-:B------:R-:W-:Y:S02]  /*1ea0*/  IMAD R194, R2, 0x2, R198.reuse ;  /* 0x0000000202c27824 */ /* 0x100fe400078e02c6 */
[----:B------:R-:W-:Y:S01]  /*1eb0*/  IMAD R193, R3, 0x2, R198 ;  /* 0x0000000203c17824 */ /* 0x000fe200078e02c6 */
[----:B------:R-:W-:Y:S01]  /*1ec0*/  IADD3 R196, R197, 0x6120, RZ ;  /* 0x00006120c5c47810 */ /* 0x000fe20007ffe0ff */
[----:B------:R-:W-:Y:S01]  /*1ed0*/  IMAD R191, R3, 0x2, R194 ;  /* 0x0000000203bf7824 */ /* 0x000fe200078e02c2 */
        /* <DEDUP_REMOVED lines=9> */
[----:B------:R-:W-:-:S03]  /*1f70*/  LOP3.LUT P4, RZ, R56, 0x2, RZ, 0xc0, !PT ;  /* 0x0000000238ff7812 */ /* 0x000fc6000788c0ff */
[----:B------:R-:W0:Y:S01]  /*1f80*/  LDGDEPBAR ;  /* 0x00000000000079af */ /* 0x000e220000000000 */
[----:B-1----:R-:W-:Y:S01]  /*1f90*/  IMAD.U32 R13, RZ, RZ, UR10 ;  /* 0x0000000aff0d7e24 */ /* 0x002fe2000f8e00ff */
[----:B------:R-:W-:Y:S01]  /*1fa0*/  SEL R12, RZ, 0x2, P2 ;  /* 0x00000002ff0c7807 */ /* 0x000fe20001000000 */
[----:B------:R-:W-:Y:S02]  /*1fb0*/  USHF.L.U32 UR10, UR4, 0x6, URZ ;  /* 0x00000006040a7899 */ /* 0x000fe4000800063f */
[----:B------:R-:W-:Y:S01]  /*1fc0*/  @UP0 USHF.R.S32.HI UR4, URZ, 0x1f, UR5 ;  /* 0x0000001f3f040899 */ /* 0x000fe20008011405 */
[----:B------:R-:W-:Y:S02]  /*1fd0*/  LEA.HI.X R0, R10, R207, R13, 0x6, P0 ;  /* 0x000000cf0a007211 */ /* 0x000fe400000f340d */
[----:B------:R-:W-:Y:S02]  /*1fe0*/  LEA R58, P0, R11, c[0x0][0x1f8], 0x1 ;  /* 0x00007e000b3a7a11 */ /* 0x000fe400078008ff */
[----:B------:R-:W-:-:S02]  /*1ff0*/  SEL R13, RZ, 0x4, P1 ;  /* 0x00000004ff0d7807 */ /* 0x000fc40000800000 */
[----:B------:R-:W-:Y:S01]  /*2000*/  IADD3 R10, R197, 0x6100, RZ ;  /* 0x00006100c50a7810 */ /* 0x000fe20007ffe0ff */
[----:B------:R-:W-:-:S04]  /*2010*/  DEPBAR.LE SB0, 0x1 ;  /* 0x000080400000791a */ /* 0x000fc80000000000 */
[----:B------:R-:W-:-:S04]  /*2020*/  DEPBAR.LE SB0, 0x0 ;  /* 0x000080000000791a */ /* 0x000fc80000000000 */
[----:B------:R-:W-:Y:S01]  /*2030*/  BAR.SYNC.DEFER_BLOCKING 0x0 ;  /* 0x0000000000007b1d */ /* 0x000fe20000010000 */
[----:B------:R-:W-:Y:S02]  /*2040*/  LEA.HI.X R59, R11, c[0x0][0x1fc], R0, 0x1, P0 ;  /* 0x00007f000b3b7a11 */ /* 0x000fe400000f0c00 */
[----:B------:R-:W-:Y:S02]  /*2050*/  IADD3 R0, -R9, c[0x0][0x1d0], -R6 ;  /* 0x0000740009007a10 */ /* 0x000fe40007ffe906 */
[----:B------:R-:W-:Y:S02]  /*2060*/  IADD3 R8, R13, R12, R8 ;  /* 0x0000000c0d087210 */ /* 0x000fe40007ffe008 */
[----:B------:R-:W-:Y:S02]  /*2070*/  @P4 IADD3 R196, R10, -0x20, RZ ;  /* 0xffffffe00ac44810 */ /* 0x000fe40007ffe0ff */
[----:B------:R-:W-:Y:S02]  /*2080*/  ISETP.LT.OR P6, PT, R0, 0x1, P3 ;  /* 0x000000010000780c */ /* 0x000fe40001fc1670 */
[----:B------:R-:W-:-:S02]  /*2090*/  LOP3.LUT P5, RZ, R8, 0x2, RZ, 0xc0, !PT ;  /* 0x0000000208ff7812 */ /* 0x000fc400078ac0ff */
[----:B------:R-:W-:Y:S02]  /*20a0*/  LOP3.LUT P4, RZ, R8, 0x4, RZ, 0xc0, !PT ;  /* 0x0000000408ff7812 */ /* 0x000fe4000788c0ff */
[----:B------:R-:W-:Y:S02]  /*20b0*/  IADD3 R68, P0, R58, UR10, RZ ;  /* 0x0000000a3a447c10 */ /* 0x000fe4000ff1e0ff */
[----:B------:R-:W-:Y:S02]  /*20c0*/  IADD3 R187, R196, 0x800, RZ ;  /* 0x00000800c4bb7810 */ /* 0x000fe40007ffe0ff */
[----:B------:R-:W-:Y:S02]  /*20d0*/  IADD3.X R69, R59, UR9, RZ, P0, !PT ;  /* 0x000000093b457c10 */ /* 0x000fe400087fe4ff */
[C---:B------:R-:W-:Y:S02]  /*20e0*/  ISETP.LT.OR P0, PT, R0.reuse, 0x1, !P5 ;  /* 0x000000010000780c */ /* 0x040fe40006f01670 */
[----:B------:R-:W-:Y:S01]  /*20f0*/  ISETP.LT.OR P5, PT, R0, 0x21, !P5 ;  /* 0x000000210000780c */ /* 0x000fe20006fa1670 */
[----:B------:R-:W-:Y:S01]  /*2100*/  LDSM.16.M88.4 R40, [R198+0xc100] ;  /* 0x00c10000c628783b */ /* 0x000fe20000000200 */
[----:B------:R-:W-:-:S02]  /*2110*/  IADD3 R186, R196, 0x1000, RZ ;  /* 0x00001000c4ba7810 */ /* 0x000fc40007ffe0ff */
[C---:B------:R-:W-:Y:S01]  /*2120*/  IADD3 R185, R196.reuse, 0x1800, RZ ;  /* 0x00001800c4b97810 */ /* 0x040fe20007ffe0ff */
[----:B------:R-:W1:Y:S01]  /*2130*/  LDSM.16.M88.4 R28, [R197+0x6100] ;  /* 0x00610000c51c783b */ /* 0x000e620000000200 */
[C---:B------:R-:W-:Y:S02]  /*2140*/  IADD3 R183, R196.reuse, 0x2000, RZ ;  /* 0x00002000c4b77810 */ /* 0x040fe40007ffe0ff */
[C---:B------:R-:W-:Y:S01]  /*2150*/  IADD3 R182, R196.reuse, 0x2800, RZ ;  /* 0x00002800c4b67810 */ /* 0x040fe20007ffe0ff */
[----:B------:R-:W4:Y:S01]  /*2160*/  LDSM.16.M88.4 R20, [R197+0x6900] ;  /* 0x00690000c514783b */ /* 0x000f220000000200 */
[C---:B------:R-:W-:Y:S02]  /*2170*/  IADD3 R181, R196.reuse, 0x3000, RZ ;  /* 0x00003000c4b57810 */ /* 0x040fe40007ffe0ff */
[C---:B------:R-:W-:Y:S01]  /*2180*/  IADD3 R180, R196.reuse, 0x3800, RZ ;  /* 0x00003800c4b47810 */ /* 0x040fe20007ffe0ff */
[----:B------:R-:W2:Y:S01]  /*2190*/  LDSM.16.M88.4 R64, [R197+0x7100] ;  /* 0x00710000c540783b */ /* 0x000ea20000000200 */
[----:B------:R-:W-:-:S02]  /*21a0*/  IADD3 R179, R196, 0x4000, RZ ;  /* 0x00004000c4b37810 */ /* 0x000fc40007ffe0ff */
[C---:B------:R-:W-:Y:S01]  /*21b0*/  IADD3 R178, R196.reuse, 0x4800, RZ ;  /* 0x00004800c4b27810 */ /* 0x040fe20007ffe0ff */
[----:B------:R-:W5:Y:S01]  /*21c0*/  LDSM.16.M88.4 R48, [R197+0x7900] ;  /* 0x00790000c530783b */ /* 0x000f620000000200 */
[C---:B------:R-:W-:Y:S02]  /*21d0*/  IADD3 R177, R196.reuse, 0x5000, RZ ;  /* 0x00005000c4b17810 */ /* 0x040fe40007ffe0ff */
[----:B------:R-:W-:Y:S01]  /*21e0*/  IADD3 R176, R196, 0x5800, RZ ;  /* 0x00005800c4b07810 */ /* 0x000fe20007ffe0ff */
[----:B---3--:R-:W-:Y:S04]  /*21f0*/  LDSM.16.M88.4 R12, [R194+0xc100] ;  /* 0x00c10000c20c783b */ /* 0x008fe80000000200 */
[----:B------:R-:W3:Y:S04]  /*2200*/  LDSM.16.M88.4 R44, [R196] ;  /* 0x00000000c42c783b */ /* 0x000ee80000000200 */
[----:B------:R-:W2:Y:S04]  /*2210*/  LDSM.16.M88.4 R8, [R196+0x800] ;  /* 0x00080000c408783b */ /* 0x000ea80000000200 */
[----:B------:R-:W2:Y:S04]  /*2220*/  LDSM.16.M88.4 R52, [R196+0x1000] ;  /* 0x00100000c434783b */ /* 0x000ea80000000200 */
[----:B------:R-:W2:Y:S04]  /*2230*/  LDSM.16.M88.4 R36, [R196+0x1800] ;  /* 0x00180000c424783b */ /* 0x000ea80000000200 */
[----:B------:R-:W-:Y:S01]  /*2240*/  @!PT LDS RZ, [RZ] ;  /* 0x00000000fffff984 */ /* 0x000fe20000000800 */
[----:B------:R-:W-:Y:S01]  /*2250*/  @!PT LDS RZ, [RZ] ;  /* 0x00000000fffff984 */ /* 0x000fe20000000800 */
[----:B------:R-:W-:Y:S01]  /*2260*/  @!PT LDS RZ, [RZ] ;  /* 0x00000000fffff984 */ /* 0x000fe20000000800 */
[----:B------:R2:W-:Y:S01]  /*2270*/  LDGSTS.E.BYPASS.LTC128B.128 [R199+0x100], [R58.64], !P6 ;  /* 0x001000003ac77fae */ /* 0x0005e2000f101d50 */
[----:B------:R-:W-:-:S02]  /*2280*/  ISETP.LT.OR P6, PT, R0, 0x1, !P4 ;  /* 0x000000010000780c */ /* 0x000fc400067c1670 */
[----:B------:R-:W-:Y:S01]  /*2290*/  ISETP.LT.OR P4, PT, R0, 0x21, !P4 ;  /* 0x000000210000780c */ /* 0x000fe20006781670 */
[----:B-1----:R-:W-:Y:S01]  /*22a0*/  HMMA.16816.F32.BF16 R32, R40, R28, RZ ;  /* 0x0000001c2820723c */ /* 0x002fe200000418ff */
[----:B------:R1:W-:Y:S01]  /*22b0*/  LDGSTS.E.BYPASS.LTC128B.128 [R199+0x2100], [R58.64+0x80], !P0 ;  /* 0x021000803ac77fae */ /* 0x0003e2000c101d50 */
[----:B------:R-:W-:-:S06]  /*22c0*/  LOP3.LUT P0, RZ, R56, 0x4, RZ, 0xc0, !PT ;  /* 0x0000000438ff7812 */ /* 0x000fcc000780c0ff */
[----:B----4-:R-:W-:Y:S02]  /*22d0*/  HMMA.16816.F32.BF16 R24, R40, R20, RZ ;  /* 0x000000142818723c */ /* 0x010fe400000418ff */
[----:B------:R1:W-:Y:S01]  /*22e0*/  LDGSTS.E.BYPASS.LTC128B.128 [R199+0x4100], [R58.64+0x100], !P6 ;  /* 0x041001003ac77fae */ /* 0x0003e2000f101d50 */
[----:B------:R-:W-:Y:S01]  /*22f0*/  ISETP.LT.OR P6, PT, R0, 0x21, P3 ;  /* 0x000000210000780c */ /* 0x000fe20001fc1670 */
[----:B------:R-:W-:-:S04]  /*2300*/  IMAD.MOV.U32 R0, RZ, RZ, 0x40 ;  /* 0x00000040ff007424 */ /* 0x000fc800078e00ff */
[----:B------:R-:W-:Y:S01]  /*2310*/  HMMA.16816.F32.BF16 R28, R40, R30, RZ ;  /* 0x0000001e281c723c */ /* 0x000fe200000418ff */
[----:B------:R-:W-:-:S05]  /*2320*/  SEL R0, R0, 0xffffffc0, !P0 ;  /* 0xffffffc000007807 */ /* 0x000fca0004000000 */
[----:B------:R-:W-:Y:S02]  /*2330*/  IMAD.IADD R192, R197, 0x1, R0 ;  /* 0x00000001c5c07824 */ /* 0x000fe400078e0200 */
[C---:B------:R-:W-:Y:S01]  /*2340*/  HMMA.16816.F32.BF16 R20, R40.reuse, R22, RZ ;  /* 0x000000162814723c */ /* 0x040fe200000418ff */
[----:B------:R4:W-:Y:S01]  /*2350*/  LDGSTS.E.BYPASS.LTC128B.128 [R199+0x1100], [R68.64], !P6 ;  /* 0x0110000044c77fae */ /* 0x0009e2000f101d50 */
[----:B------:R-:W-:Y:S01]  /*2360*/  IMAD.IADD R184, R0, 0x1, R196 ;  /* 0x0000000100b87824 */ /* 0x000fe200078e02c4 */
[----:B------:R-:W-:Y:S02]  /*2370*/  SHF.R.S32.HI R0, RZ, 0x1f, R7 ;  /* 0x0000001fff007819 */ /* 0x000fe40000011407 */
[----:B------:R4:W-:Y:S01]  /*2380*/  LDGSTS.E.BYPASS.LTC128B.128 [R199+0x3100], [R68.64+0x80], !P5 ;  /* 0x0310008044c77fae */ /* 0x0009e2000e901d50 */
[----:B------:R-:W-:Y:S02]  /*2390*/  PLOP3.LUT P5, PT, PT, PT, UP0, 0x80, 0x0 ;  /* 0x000000000000781c */ /* 0x000fe40003faf008 */
[----:B--2---:R-:W-:Y:S01]  /*23a0*/  HMMA.16816.F32.BF16 R16, R40, R64, RZ ;  /* 0x000000402810723c */ /* 0x004fe200000418ff */
[----:B------:R4:W-:Y:S01]  /*23b0*/  LDGSTS.E.BYPASS.LTC128B.128 [R199+0x5100], [R68.64+0x100], !P4 ;  /* 0x0510010044c77fae */ /* 0x0009e2000e101d50 */
[----:B------:R-:W-:-:S02]  /*23c0*/  LEA.HI R0, R0, R7, RZ, 0x3 ;  /* 0x0000000700007211 */ /* 0x000fc400078f18ff */
[----:B------:R-:W-:Y:S01]  /*23d0*/  PLOP3.LUT P4, PT, PT, PT, UP2, 0x80, 0x0 ;  /* 0x000000000000781c */ /* 0x000fe20003f8f028 */
[----:B-1----:R-:W-:Y:S01]  /*23e0*/  LDSM.16.M88.4 R56, [R193+0xc100] ;  /* 0x00c10000c138783b */ /* 0x002fe20000000200 */
[----:B------:R-:W-:Y:S02]  /*23f0*/  LOP3.LUT R0, R0, 0xffffff8, RZ, 0xc0, !PT ;  /* 0x0ffffff800007812 */ /* 0x000fe400078ec0ff */
[C---:B------:R-:W-:Y:S01]  /*2400*/  HMMA.16816.F32.BF16 R64, R40.reuse, R66, RZ ;  /* 0x000000422840723c */ /* 0x040fe200000418ff */
[----:B------:R-:W-:Y:S02]  /*2410*/  LDSM.16.M88.4 R72, [R192+0x7900] ;  /* 0x00790000c048783b */ /* 0x000fe40000000200 */
[----:B------:R-:W-:Y:S02]  /*2420*/  IMAD.IADD R7, R7, 0x1, -R0 ;  /* 0x0000000107077824 */ /* 0x000fe400078e0a00 */
[----:B------:R-:W-:Y:S03]  /*2430*/  LDSM.16.M88.4 R76, [R192+0x9100] ;  /* 0x00910000c04c783b */ /* 0x000fe60000000200 */
[C---:B-----5:R-:W-:Y:S01]  /*2440*/  HMMA.16816.F32.BF16 R60, R40.reuse, R48, RZ ;  /* 0x00000030283c723c */ /* 0x060fe200000418ff */
[----:B------:R-:W0:Y:S07]  /*2450*/  LDGDEPBAR ;  /* 0x00000000000079af */ /* 0x000e2e0000000000 */
[----:B------:R-:W-:Y:S01]  /*2460*/  HMMA.16816.F32.BF16 R40, R40, R50, RZ ;  /* 0x000000322828723c */ /* 0x000fe200000418ff */
[----:B------:R-:W1:Y:S04]  /*2470*/  LDSM.16.M88.4 R48, [R192+0x6100] ;  /* 0x00610000c030783b */ /* 0x000e680000000200 */
[----:B----4-:R-:W-:Y:S03]  /*2480*/  LDSM.16.M88.4 R68, [R184] ;  /* 0x00000000b844783b */ /* 0x010fe60000000200 */
[C---:B---3--:R-:W-:Y:S08]  /*2490*/  HMMA.16816.F32.BF16 R32, R12.reuse, R44, R32 ;  /* 0x0000002c0c20723c */ /* 0x048ff00000041820 */
        /* <DEDUP_REMOVED lines=10> */
[----:B------:R-:W4:Y:S04]  /*2540*/  LDSM.16.M88.4 R36, [R191+0xc100] ;  /* 0x00c10000bf24783b */ /* 0x000f280000000200 */
[----:B------:R-:W5:Y:S03]  /*2550*/  LDSM.16.M88.4 R12, [R184+0x1000] ;  /* 0x00100000b80c783b */ /* 0x000f660000000200 */
        /* <DEDUP_REMOVED lines=15> */
[----:B------:R-:W-:Y:S07]  /*2650*/  LDSM.16.M88.4 R68, [R197+0x9900] ;  /* 0x00990000c544783b */ /* 0x000fee0000000200 */
[C---:B------:R-:W-:Y:S08]  /*2660*/  HMMA.16816.F32.BF16 R24, R36.reuse, R52, R24 ;  /* 0x000000342418723c */ /* 0x040ff00000041818 */
[C---:B------:R-:W-:Y:S01]  /*2670*/  HMMA.16816.F32.BF16 R20, R36.reuse, R54, R20 ;  /* 0x000000362414723c */ /* 0x040fe20000041814 */
[----:B------:R-:W-:Y:S07]  /*2680*/  LDSM.16.M88.4 R52, [R196+0x2000] ;  /* 0x00200000c434783b */ /* 0x000fee0000000200 */
[C---:B-----5:R-:W-:Y:S08]  /*2690*/  HMMA.16816.F32.BF16 R16, R36.reuse, R12, R16 ;  /* 0x0000000c2410723c */ /* 0x060ff00000041810 */
[C---:B------:R-:W-:Y:S01]  /*26a0*/  HMMA.16816.F32.BF16 R64, R36.reuse, R14, R64 ;  /* 0x0000000e2440723c */ /* 0x040fe20000041840 */
[----:B------:R-:W4:Y:S07]  /*26b0*/  LDSM.16.M88.4 R12, [R197+0x9100] ;  /* 0x00910000c50c783b */ /* 0x000f2e0000000200 */
[C---:B-1----:R-:W-:Y:S08]  /*26c0*/  HMMA.16816.F32.BF16 R60, R36.reuse, R48, R60 ;  /* 0x00000030243c723c */ /* 0x042ff0000004183c */
[----:B------:R-:W-:Y:S01]  /*26d0*/  HMMA.16816.F32.BF16 R56, R36, R50, R56 ;  /* 0x000000322438723c */ /* 0x000fe20000041838 */
[----:B------:R-:W1:Y:S04]  /*26e0*/  LDSM.16.M88.4 R36, [R194+0x10100] ;  /* 0x01010000c224783b */ /* 0x000e680000000200 */
[----:B------:R-:W5:Y:S03]  /*26f0*/  LDSM.16.M88.4 R48, [R196+0x2800] ;  /* 0x00280000c430783b */ /* 0x000f660000000200 */
        /* <DEDUP_REMOVED lines=11> */
[----:B------:R-:W3:Y:S04]  /*27b0*/  LDSM.16.M88.4 R8, [R192+0x8900] ;  /* 0x00890000c008783b */ /* 0x000ee80000000200 */
[----:B------:R-:W3:Y:S03]  /*27c0*/  LDSM.16.M88.4 R68, [R192+0x9900] ;  /* 0x00990000c044783b */ /* 0x000ee60000000200 */
[C---:B-1----:R-:W-:Y:S08]  /*27d0*/  HMMA.16816.F32.BF16 R32, R36.reuse, R52, R32 ;  /* 0x000000342420723c */ /* 0x042ff00000041820 */
[C---:B------:R-:W-:Y:S01]  /*27e0*/  HMMA.16816.F32.BF16 R28, R36.reuse, R54, R28 ;  /* 0x00000036241c723c */ /* 0x040fe2000004181c */
[----:B------:R-:W-:Y:S07]  /*27f0*/  LDSM.16.M88.4 R52, [R191+0x10100] ;  /* 0x01010000bf34783b */ /* 0x000fee0000000200 */
[C---:B-----5:R-:W-:Y:S08]  /*2800*/  HMMA.16816.F32.BF16 R24, R36.reuse, R48, R24 ;  /* 0x000000302418723c */ /* 0x060ff00000041818 */
        /* <DEDUP_REMOVED lines=8> */
[----:B------:R-:W5:Y:S03]  /*2890*/  LDSM.16.M88.4 R36, [R184+0x3800] ;  /* 0x00380000b824783b */ /* 0x000f660000000200 */
[C---:B----4-:R-:W-:Y:S08]  /*28a0*/  HMMA.16816.F32.BF16 R32, R72.reuse, R12, R32 ;  /* 0x0000000c4820723c */ /* 0x050ff00000041820 */
[C---:B------:R-:W-:Y:S01]  /*28b0*/  HMMA.16816.F32.BF16 R28, R72.reuse, R14, R28 ;  /* 0x0000000e481c723c */ /* 0x040fe2000004181c */
[----:B------:R-:W-:Y:S07]  /*28c0*/  LDSM.16.M88.4 R12, [R198+0x14100] ;  /* 0x01410000c60c783b */ /* 0x000fee0000000200 */
[C---:B------:R-:W-:Y:S08]  /*28d0*/  HMMA.16816.F32.BF16 R24, R72.reuse, R8, R24 ;  /* 0x000000084818723c */ /* 0x040ff00000041818 */
[C---:B------:R-:W-:Y:S01]  /*28e0*/  HMMA.16816.F32.BF16 R20, R72.reuse, R10, R20 ;  /* 0x0000000a4814723c */ /* 0x040fe20000041814 */
[----:B------:R-:W4:Y:S07]  /*28f0*/  LDSM.16.M88.4 R8, [R197+0xa100] ;  /* 0x00a10000c508783b */ /* 0x000f2e0000000200 */
[C---:B------:R-:W-:Y:S08]  /*2900*/  HMMA.16816.F32.BF16 R16, R72.reuse, R76, R16 ;  /* 0x0000004c4810723c */ /* 0x040ff00000041810 */
[C---:B------:R-:W-:Y:S08]  /*2910*/  HMMA.16816.F32.BF16 R64, R72.reuse, R78, R64 ;  /* 0x0000004e4840723c */ /* 0x040ff00000041840 */
        /* <DEDUP_REMOVED lines=21> */
[C---:B------:R-:W-:Y:S08]  /*2a70*/  HMMA.16816.F32.BF16 R20, R12.reuse, R70, R20 ;  /* 0x000000460c14723c */ /* 0x040ff00000041814 */
[C---:B------:R-:W-:Y:S08]  /*2a80*/  HMMA.16816.F32.BF16 R16, R12.reuse, R56, R16 ;  /* 0x000000380c10723c */ /* 0x040ff00000041810 */
[C---:B------:R-:W-:Y:S01]  /*2a90*/  HMMA.16816.F32.BF16 R64, R12.reuse, R58, R64 ;  /* 0x0000003a0c40723c */ /* 0x040fe20000041840 */
[----:B------:R-:W-:Y:S07]  /*2aa0*/  LDSM.16.M88.4 R56, [R191+0x14100] ;  /* 0x01410000bf38783b */ /* 0x000fee0000000200 */
[C---:B-1----:R-:W-:Y:S08]  /*2ab0*/  HMMA.16816.F32.BF16 R60, R12.reuse, R48, R60 ;  /* 0x000000300c3c723c */ /* 0x042ff0000004183c */
[----:B------:R-:W-:Y:S01]  /*2ac0*/  HMMA.16816.F32.BF16 R72, R12, R50, R72 ;  /* 0x000000320c48723c */ /* 0x000fe20000041848 */
[----:B------:R-:W-:Y:S04]  /*2ad0*/  LDSM.16.M88.4 R12, [R192+0xa100] ;  /* 0x00a10000c00c783b */ /* 0x000fe80000000200 */
[----:B------:R-:W-:Y:S03]  /*2ae0*/  LDSM.16.M88.4 R48, [R192+0xb100] ;  /* 0x00b10000c030783b */ /* 0x000fe60000000200 */
[C---:B--2---:R-:W-:Y:S08]  /*2af0*/  HMMA.16816.F32.BF16 R32, R44.reuse, R40, R32 ;  /* 0x000000282c20723c */ /* 0x044ff00000041820 */
[C---:B------:R-:W-:Y:S01]  /*2b00*/  HMMA.16816.F32.BF16 R28, R44.reuse, R42, R28 ;  /* 0x0000002a2c1c723c */ /* 0x040fe2000004181c */
[----:B------:R-:W1:Y:S07]  /*2b10*/  LDSM.16.M88.4 R40, [R193+0x14100] ;  /* 0x01410000c128783b */ /* 0x000e6e0000000200 */
[C---:B---3--:R-:W-:Y:S08]  /*2b20*/  HMMA.16816.F32.BF16 R24, R44.reuse, R52, R24 ;  /* 0x000000342c18723c */ /* 0x048ff00000041818 */
[C---:B------:R-:W-:Y:S01]  /*2b30*/  HMMA.16816.F32.BF16 R20, R44.reuse, R54, R20 ;  /* 0x000000362c14723c */ /* 0x040fe20000041814 */
[----:B------:R-:W2:Y:S07]  /*2b40*/  LDSM.16.M88.4 R52, [R192+0xa900] ;  /* 0x00a90000c034783b */ /* 0x000eae0000000200 */
[C---:B----4-:R-:W-:Y:S01]  /*2b50*/  HMMA.16816.F32.BF16 R68, R44.reuse, R8, R60 ;  /* 0x000000082c44723c */ /* 0x050fe2000004183c */
[----:B------:R-:W-:Y:S07]  /*2b60*/  LDSM.16.M88.4 R60, [R184+0x4000] ;  /* 0x00400000b83c783b */ /* 0x000fee0000000200 */
[C---:B------:R-:W-:Y:S01]  /*2b70*/  HMMA.16816.F32.BF16 R72, R44.reuse, R10, R72 ;  /* 0x0000000a2c48723c */ /* 0x040fe20000041848 */
[----:B------:R-:W3:Y:S07]  /*2b80*/  LDSM.16.M88.4 R8, [R184+0x4800] ;  /* 0x00480000b808783b */ /* 0x000eee0000000200 */
[C---:B------:R-:W-:Y:S08]  /*2b90*/  HMMA.16816.F32.BF16 R16, R44.reuse, R36, R16 ;  /* 0x000000242c10723c */ /* 0x040ff00000041810 */
[----:B------:R-:W-:Y:S01]  /*2ba0*/  HMMA.16816.F32.BF16 R64, R44, R38, R64 ;  /* 0x000000262c40723c */ /* 0x000fe20000041840 */
[----:B------:R-:W4:Y:S07]  /*2bb0*/  LDSM.16.M88.4 R36, [R192+0xb900] ;  /* 0x00b90000c024783b */ /* 0x000f2e0000000200 */
[C---:B-1----:R-:W-:Y:S08]  /*2bc0*/  HMMA.16816.F32.BF16 R32, R40.reuse, R12, R32 ;  /* 0x0000000c2820723c */ /* 0x042ff00000041820 */
[C---:B------:R-:W-:Y:S01]  /*2bd0*/  HMMA.16816.F32.BF16 R28, R40.reuse, R14, R28 ;  /* 0x0000000e281c723c */ /* 0x040fe2000004181c */
[----:B------:R-:W1:Y:S07]  /*2be0*/  LDSM.16.M88.4 R12, [R184+0x5000] ;  /* 0x00500000b80c783b */ /* 0x000e6e0000000200 */
[C---:B--2---:R-:W-:Y:S08]  /*2bf0*/  HMMA.16816.F32.BF16 R24, R40.reuse, R52, R24 ;  /* 0x000000342818723c */ /* 0x044ff00000041818 */
[C---:B------:R-:W-:Y:S08]  /*2c00*/  HMMA.16816.F32.BF16 R20, R40.reuse, R54, R20 ;  /* 0x000000362814723c */ /* 0x040ff00000041814 */
[----:B------:R-:W-:Y:S08]  /*2c10*/  HMMA.16816.F32.BF16 R16, R40, R48, R16 ;  /* 0x000000302810723c */ /* 0x000ff00000041810 */
[----:B---3--:R-:W-:Y:S07]  /*2c20*/  HMMA.16816.F32.BF16 R24, R56, R8, R24 ;  /* 0x000000083818723c */ /* 0x008fee0000041818 */
[C---:B------:R-:W-:Y:S01]  /*2c30*/  IMAD.IADD R8, R80.reuse, 0x1, -R81 ;  /* 0x0000000150087824 */ /* 0x040fe200078e0a51 */
[----:B------:R-:W-:Y:S01]  /*2c40*/  HMMA.16816.F32.BF16 R64, R40, R50, R64 ;  /* 0x000000322840723c */ /* 0x000fe20000041840 */
[----:B------:R-:W-:-:S03]  /*2c50*/  IMAD.IADD R80, R80, 0x1, -R83 ;  /* 0x0000000150507824 */ /* 0x000fc600078e0a53 */
[----:B------:R-:W-:-:S04]  /*2c60*/  SHF.R.S32.HI R9, RZ, 0x1f, R8 ;  /* 0x0000001fff097819 */ /* 0x000fc80000011408 */
[----:B----4-:R-:W-:Y:S01]  /*2c70*/  HMMA.16816.F32.BF16 R68, R40, R36, R68 ;  /* 0x000000242844723c */ /* 0x010fe20000041844 */
[----:B------:R-:W-:Y:S01]  /*2c80*/  LEA.HI R0, R9, R8, RZ, 0x2 ;  /* 0x0000000809007211 */ /* 0x000fe200078f10ff */
[----:B------:R-:W-:-:S03]  /*2c90*/  IMAD.U32 R9, RZ, RZ, UR12 ;  /* 0x0000000cff097e24 */ /* 0x000fc6000f8e00ff */
[----:B------:R-:W-:-:S03]  /*2ca0*/  LOP3.LUT R205, R0, 0x7ffffffc, RZ, 0xc0, !PT ;  /* 0x7ffffffc00cd7812 */ /* 0x000fc600078ec0ff */
[----:B------:R-:W-:Y:S01]  /*2cb0*/  HMMA.16816.F32.BF16 R72, R40, R38, R72 ;  /* 0x000000262848723c */ /* 0x000fe20000041848 */
[----:B------:R-:W2:Y:S01]  /*2cc0*/  LDSM.16.M88.4 R36, [R184+0x5800] ;  /* 0x00580000b824783b */ /* 0x000ea20000000200 */
[----:B------:R-:W-:-:S04]  /*2cd0*/  DEPBAR.LE SB0, 0x0 ;  /* 0x000080000000791a */ /* 0x000fc80000000000 */
[----:B------:R-:W-:Y:S02]  /*2ce0*/  IMAD.IADD R205, R8, 0x1, -R205 ;  /* 0x0000000108cd7824 */ /* 0x000fe400078e0acd */
[----:B------:R-:W-:Y:S01]  /*2cf0*/  @P5 IMAD.WIDE.U32 R40, R5, UR5, R208 ;  /* 0x0000000505285c25 */ /* 0x000fe2000f8e00d0 */
[----:B------:R-:W-:Y:S01]  /*2d00*/  LEA.HI R5, R80, R80, RZ, 0x1 ;  /* 0x0000005050057211 */ /* 0x000fe200078f08ff */
[----:B------:R-:W-:Y:S01]  /*2d10*/  @UP0 UIMAD UR5, UR20, UR5, URZ ;  /* 0x00000005140502a4 */ /* 0x000fe2000f8e023f */
[----:B------:R-:W-:Y:S01]  /*2d20*/  HMMA.16816.F32.BF16 R20, R56, R10, R20 ;  /* 0x0000000a3814723c */ /* 0x000fe20000041814 */
[----:B------:R-:W-:Y:S01]  /*2d30*/  IMAD.SHL.U32 R205, R205, 0x2, RZ ;  /* 0x00000002cdcd7824 */ /* 0x000fe200078e00ff */
[----:B------:R-:W-:Y:S01]  /*2d40*/  LOP3.LUT R5, R5, 0x1ffffffe, RZ, 0xc0, !PT ;  /* 0x1ffffffe05057812 */ /* 0x000fe200078ec0ff */
[----:B------:R-:W-:-:S04]  /*2d50*/  @UP0 UIMAD UR4, UR4, UR21, UR5 ;  /* 0x00000015040402a4 */ /* 0x000fc8000f8e0205 */
[----:B------:R-:W-:Y:S01]  /*2d60*/  IMAD.IADD R204, R80, 0x1, -R5 ;  /* 0x0000000150cc7824 */ /* 0x000fe200078e0a05 */
[C---:B-1----:R-:W-:Y:S01]  /*2d70*/  HMMA.16816.F32.BF16 R16, R56.reuse, R12, R16 ;  /* 0x0000000c3810723c */ /* 0x042fe20000041810 */
[----:B------:R-:W-:Y:S02]  /*2d80*/  @P5 LEA R10, P0, R40, c[0x0][0x1c8], 0x1 ;  /* 0x00007200280a5a11 */ /* 0x000fe400078008ff */
[----:B------:R-:W-:Y:S01]  /*2d90*/  @P5 IADD3 R5, R41, UR4, RZ ;  /* 0x0000000429055c10 */ /* 0x000fe2000fffe0ff */
[----:B------:R-:W-:Y:S02]  /*2da0*/  ULDC UR4, c[0x0][0x1d0] ;  /* 0x0000740000047ab9 */ /* 0x000fe40000000800 */
[----:B------:R-:W-:Y:S01]  /*2db0*/  UIADD3 UR4, -UR14, UR4, UR19 ;  /* 0x000000040e047290 */ /* 0x000fe2000fffe113 */
[----:B------:R-:W-:Y:S01]  /*2dc0*/  LEA.HI.SX32 R12, R0, UR7, 0x1e ;  /* 0x00000007000c7c11 */ /* 0x000fe2000f8ff2ff */
[C---:B------:R-:W-:Y:S01]  /*2dd0*/  HMMA.16816.F32.BF16 R32, R56.reuse, R60, R32 ;  /* 0x0000003c3820723c */ /* 0x040fe20000041820 */
[----:B------:R-:W-:Y:S01]  /*2de0*/  @P5 LEA.HI.X R11, R40, c[0x0][0x1cc], R5, 0x1, P0 ;  /* 0x00007300280b5a11 */ /* 0x000fe200000f0c05 */
[----:B------:R-:W-:Y:S01]  /*2df0*/  IMAD.U32 R5, RZ, RZ, UR12 ;  /* 0x0000000cff057e24 */ /* 0x000fe2000f8e00ff */
[----:B------:R-:W-:Y:S01]  /*2e00*/  PLOP3.LUT P0, PT, PT, PT, UP2, 0x80, 0x0 ;  /* 0x000000000000781c */ /* 0x000fe20003f0f028 */
[----:B------:R-:W-:Y:S01]  /*2e10*/  IMAD R7, R7, 0x10, R12 ;  /* 0x0000001007077824 */ /* 0x000fe200078e020c */
[----:B------:R-:W-:Y:S01]  /*2e20*/  BAR.SYNC.DEFER_BLOCKING 0x0 ;  /* 0x0000000000007b1d */ /* 0x000fe20000010000 */
[----:B------:R-:W-:Y:S01]  /*2e30*/  IMAD.U32 R8, RZ, RZ, UR4 ;  /* 0x00000004ff087e24 */ /* 0x000fe2000f8e00ff */
[----:B------:R-:W-:Y:S01]  /*2e40*/  @P5 LEA R12, P6, R5, R10, 0x1 ;  /* 0x0000000a050c5211 */ /* 0x000fe200078c08ff */
[----:B------:R-:W-:Y:S01]  /*2e50*/  IMAD R204, R204, 0x8, R7 ;  /* 0x00000008cccc7824 */ /* 0x000fe200078e0207 */
[----:B------:R-:W-:Y:S01]  /*2e60*/  HMMA.16816.F32.BF16 R28, R56, R62, R28 ;  /* 0x0000003e381c723c */ /* 0x000fe2000004181c */
[----:B------:R-:W-:Y:S01]  /*2e70*/  IMAD.U32 R7, RZ, RZ, UR11 ;  /* 0x0000000bff077e24 */ /* 0x000fe2000f8e00ff */
[----:B------:R-:W-:Y:S01]  /*2e80*/  ULDC UR14, c[0x0][0x324] ;  /* 0x0000c900000e7ab9 */ /* 0x000fe20000000800 */
[----:B------:R-:W-:Y:S01]  /*2e90*/  @P4 IMAD.HI.U32 R5, R204, c[0x0][0x2c8], RZ ;  /* 0x0000b200cc054a27 */ /* 0x000fe200078e00ff */
[----:B------:R-:W-:-:S02]  /*2ea0*/  ULOP3.LUT UR14, URZ, UR14, URZ, 0x33, !UPT ;  /* 0x0000000e3f0e7292 */ /* 0x000fc4000f8e333f */
[----:B------:R-:W-:Y:S01]  /*2eb0*/  @P5 LEA.HI.X R13, R9, R11, R7, 0x1, P6 ;  /* 0x0000000b090d5211 */ /* 0x000fe200030f0c07 */
[----:B------:R-:W-:Y:S01]  /*2ec0*/  IMAD.MOV.U32 R0, RZ, RZ, R204 ;  /* 0x000000ffff007224 */ /* 0x000fe200078e00cc */
[----:B------:R-:W-:Y:S01]  /*2ed0*/  @P0 SHF.R.U32.HI R0, RZ, c[0x0][0x2cc], R5 ;  /* 0x0000b300ff000a19 */ /* 0x000fe20000011605 */
[----:B------:R-:W-:Y:S01]  /*2ee0*/  HMMA.16816.F32.BF16 R64, R56, R14, R64 ;  /* 0x0000000e3840723c */ /* 0x000fe20000041840 */
[----:B------:R-:W-:-:S03]  /*2ef0*/  PLOP3.LUT P0, PT, PT, PT, UP1, 0x40, 0x0 ;  /* 0x000000000000781c */ /* 0x000fc60003f0e818 */
[----:B------:R-:W1:Y:S04]  /*2f00*/  SHFL.IDX PT, R5, R0, RZ, 0x1c1f ;  /* 0x001c1fff00057589 */ /* 0x000e6800000e0000 */
[C---:B--2---:R-:W-:Y:S01]  /*2f10*/  HMMA.16816.F32.BF16 R68, R56.reuse, R36, R68 ;  /* 0x000000243844723c */ /* 0x044fe20000041844 */
[----:B------:R-:W-:Y:S01]  /*2f20*/  @!PT LDS RZ, [RZ] ;  /* 0x00000000fffff984 */ /* 0x000fe20000000800 */
[----:B------:R-:W-:Y:S01]  /*2f30*/  @!PT LDS RZ, [RZ] ;  /* 0x00000000fffff984 */ /* 0x000fe20000000800 */
[----:B------:R2:W-:Y:S04]  /*2f40*/  @P5 LDGSTS.E.BYPASS.LTC128B.128 [R199+0x6100], [R10.64], !P3 ;  /* 0x061000000ac75fae */ /* 0x0005e8000d901d50 */
[----:B------:R2:W-:Y:S03]  /*2f50*/  @P5 LDGSTS.E.BYPASS.LTC128B.128 [R199+0x8100], [R10.64+0x80], !P2 ;  /* 0x081000800ac75fae */ /* 0x0005e6000d101d50 */
[----:B------:R-:W-:Y:S01]  /*2f60*/  HMMA.16816.F32.BF16 R72, R56, R38, R72 ;  /* 0x000000263848723c */ /* 0x000fe20000041848 */
[----:B------:R2:W-:Y:S04]  /*2f70*/  @P5 LDGSTS.E.BYPASS.LTC128B.128 [R199+0xa100], [R10.64+0x100], !P1 ;  /* 0x0a1001000ac75fae */ /* 0x0005e8000c901d50 */
[----:B------:R1:W-:Y:S04]  /*2f80*/  @P5 LDGSTS.E.BYPASS.LTC128B.128 [R199+0x7100], [R12.64], !P3 ;  /* 0x071000000cc75fae */ /* 0x0003e8000d901d50 */
[----:B------:R1:W-:Y:S04]  /*2f90*/  @P5 LDGSTS.E.BYPASS.LTC128B.128 [R199+0x9100], [R12.64+0x80], !P2 ;  /* 0x091000800cc75fae */ /* 0x0003e8000d101d50 */
[----:B------:R1:W-:Y:S04]  /*2fa0*/  @P5 LDGSTS.E.BYPASS.LTC128B.128 [R199+0xb100], [R12.64+0x100], !P1 ;  /* 0x0b1001000cc75fae */ /* 0x0003e8000c901d50 */
[----:B------:R-:W0:Y:S01]  /*2fb0*/  LDGDEPBAR ;  /* 0x00000000000079af */ /* 0x000e220000000000 */
[----:B--2---:R-:W-:-:S02]  /*2fc0*/  IADD3 R10, R8, -c[0x0][0x168], -R205 ;  /* 0x80005a00080a7a10 */ /* 0x004fc40007ffe8cd */
[----:B------:R-:W-:Y:S02]  /*2fd0*/  IADD3 R8, -R205, c[0x0][0x1d0], -R6 ;  /* 0x00007400cd087a10 */ /* 0x000fe40007ffe906 */
[C---:B------:R-:W-:Y:S02]  /*2fe0*/  IADD3 R11, R10.reuse, c[0x0][0x328], RZ ;  /* 0x0000ca000a0b7a10 */ /* 0x040fe40007ffe0ff */
[----:B------:R-:W-:-:S03]  /*2ff0*/  IADD3 R10, R10, UR14, RZ ;  /* 0x0000000e0a0a7c10 */ /* 0x000fc6000fffe0ff */
[--C-:B-1----:R-:W-:Y:S02]  /*3000*/  IMAD.IADD R13, R11, 0x1, R5.reuse ;  /* 0x000000010b0d7824 */ /* 0x102fe400078e0205 */
[----:B------:R-:W-:-:S03]  /*3010*/  IMAD.IADD R12, R10, 0x1, R5 ;  /* 0x000000010a0c7824 */ /* 0x000fc600078e0205 */
[----:B------:R-:W-:Y:S01]  /*3020*/  IMNMX R13, R13, R8, PT ;  /* 0x000000080d0d7217 */ /* 0x000fe20003800200 */
[----:B------:R-:W-:Y:S05]  /*3030*/  @P0 BRA `(.L_x_2818) ;  /* 0x0000018000000947 */ /* 0x000fea0003800000 */
[----:B------:R-:W-:Y:S01]  /*3040*/  IADD3 R5, R5, c[0x0][0x1d0], RZ ;  /* 0x0000740005057a10 */ /* 0x000fe20007ffe0ff */
        /* <DEDUP_REMOVED lines=12> */
.L_x_2820:
[----:B------:R-:W-:Y:S02]  /*3110*/  ULDC UR4, c[0x0][0x32c] ;  /* 0x0000cb0000047ab9 */ /* 0x000fe40000000800 */
[----:B------:R-:W-:-:S06]  /*3120*/  UISETP.NE.AND UP0, UPT, UR19, UR4, UPT ;  /* 0x000000041300728c */ /* 0x000fcc000bf05270 */
[----:B------:R-:W-:-:S13]  /*3130*/  PLOP3.LUT P0, PT, PT, PT, UP0, 0x80, 0x0 ;  /* 0x000000000000781c */ /* 0x000fda0003f0f008 */
[----:B------:R-:W-:-:S05]  /*3140*/  @P0 IMAD.HI.U32 R5, R7, c[0x0][0x330], RZ ;  /* 0x0000cc0007050a27 */ /* 0x000fca00078e00ff */
[----:B------:R-:W-:Y:S02]  /*3150*/  @P0 SHF.R.U32.HI R7, RZ, c[0x0][0x334], R5 ;  /* 0x0000cd00ff070a19 */ /* 0x000fe40000011605 */
.L_x_2821:
[----:B------:R-:W-:Y:S05]  /*3160*/  BSYNC B0 ;  /* 0x0000000000007941 */ /* 0x000fea0003800000 */
.L_x_2819:
[----:B------:R-:W-:-:S04]  /*3170*/  IMAD R14, R7, c[0x0][0x32c], -R6 ;  /* 0x0000cb00070e7a24 */ /* 0x000fc800078e0a06 */
[----:B------:R-:W-:-:S05]  /*3180*/  IMAD.IADD R5, R14, 0x1, -R205 ;  /* 0x000000010e057824 */ /* 0x000fca00078e0acd */
[----:B------:R-:W-:Y:S02]  /*3190*/  IADD3 R14, R5, c[0x0][0x32c], RZ ;  /* 0x0000cb00050e7a10 */ /* 0x000fe40007ffe0ff */
[----:B------:R-:W-:Y:S02]  /*31a0*/  IMNMX R12, R12, R5, !PT ;  /* 0x000000050c0c7217 */ /* 0x000fe40007800200 */
[----:B------:R-:W-:Y:S02]  /*31b0*/  IMNMX R13, R13, R14, PT ;  /* 0x0000000e0d0d7217 */ /* 0x000fe40003800200 */
.L_x_2818:
[----:B------:R-:W-:Y:S01]  /*31c0*/  ISETP.LT.AND P0, PT, RZ, UR13, PT ;  /* 0x0000000dff007c0c */ /* 0x000fe2000bf01270 */
[----:B------:R-:W1:Y:S03]  /*31d0*/  SHFL.IDX PT, R0, R0, 0x1, 0x1c1f ;  /* 0x003c1f0000007f89 */ /* 0x000e6600000e0000 */
[C---:B------:R-:W-:Y:S02]  /*31e0*/  ISETP.GT.AND P4, PT, R12.reuse, 0x1, P0 ;  /* 0x000000010c00780c */ /* 0x040fe40000784270 */
[----:B------:R-:W-:-:S02]  /*31f0*/  ISETP.GT.AND P5, PT, R12, RZ, P0 ;  /* 0x000000ff0c00720c */ /* 0x000fc400007a4270 */
[C---:B------:R-:W-:Y:S02]  /*3200*/  ISETP.LT.OR P4, PT, R13.reuse, 0x2, P4 ;  /* 0x000000020d00780c */ /* 0x040fe40002781670 */
[----:B------:R-:W-:Y:S02]  /*3210*/  ISETP.LT.OR P5, PT, R13, 0x1, P5 ;  /* 0x000000010d00780c */ /* 0x000fe40002fa1670 */
[----:B------:R-:W-:Y:S02]  /*3220*/  FSEL R33, R33, -INF , !P4 ;  /* 0xff80000021217808 */ /* 0x000fe40006000000 */
[----:B------:R-:W-:Y:S02]  /*3230*/  ISETP.GT.AND P4, PT, R12, 0x10, P0 ;  /* 0x000000100c00780c */ /* 0x000fe40000784270 */
[----:B------:R-:W-:Y:S02]  /*3240*/  FSEL R32, R32, -INF , !P5 ;  /* 0xff80000020207808 */ /* 0x000fe40006800000 */
[----:B------:R-:W-:-:S02]  /*3250*/  ISETP.LT.OR P4, PT, R13, 0x11, P4 ;  /* 0x000000110d00780c */ /* 0x000fc40002781670 */
[C---:B------:R-:W-:Y:S02]  /*3260*/  ISETP.GT.AND P6, PT, R12.reuse, 0x8, P0 ;  /* 0x000000080c00780c */ /* 0x040fe400007c4270 */
[----:B------:R-:W-:Y:S02]  /*3270*/  ISETP.GT.AND P5, PT, R12, 0x9, P0 ;  /* 0x000000090c00780c */ /* 0x000fe400007a4270 */
[----:B------:R-:W-:Y:S01]  /*3280*/  FSEL R7, R24, -INF , !P4 ;  /* 0xff80000018077808 */ /* 0x000fe20006000000 */
[----:B-1----:R-:W-:Y:S01]  /*3290*/  IMAD.IADD R11, R11, 0x1, R0 ;  /* 0x000000010b0b7824 */ /* 0x002fe200078e0200 */
[----:B------:R-:W-:Y:S02]  /*32a0*/  ISETP.GT.AND P4, PT, R12, 0x19, P0 ;  /* 0x000000190c00780c */ /* 0x000fe40000784270 */
[C---:B------:R-:W-:Y:S02]  /*32b0*/  ISETP.LT.OR P6, PT, R13.reuse, 0x9, P6 ;  /* 0x000000090d00780c */ /* 0x040fe400037c1670 */
[----:B------:R-:W-:-:S02]  /*32c0*/  ISETP.LT.OR P5, PT, R13, 0xa, P5 ;  /* 0x0000000a0d00780c */ /* 0x000fc40002fa1670 */
[----:B------:R-:W-:Y:S02]  /*32d0*/  ISETP.LT.OR P4, PT, R13, 0x1a, P4 ;  /* 0x0000001a0d00780c */ /* 0x000fe40002781670 */
[----:B------:R-:W-:Y:S02]  /*32e0*/  FSEL R9, R28, -INF , !P6 ;  /* 0xff8000001c097808 */ /* 0x000fe40007000000 */
[----:B------:R-:W-:Y:S02]  /*32f0*/  FSEL R29, R29, -INF , !P5 ;  /* 0xff8000001d1d7808 */ /* 0x000fe40006800000 */
[C---:B------:R-:W-:Y:S02]  /*3300*/  ISETP.GT.AND P6, PT, R12.reuse, 0x11, P0 ;  /* 0x000000110c00780c */ /* 0x040fe400007c4270 */
[----:B------:R-:W-:Y:S02]  /*3310*/  ISETP.GT.AND P5, PT, R12, 0x18, P0 ;  /* 0x000000180c00780c */ /* 0x000fe400007a4270 */
[----:B------:R-:W-:-:S02]  /*3320*/  FSEL R21, R21, -INF , !P4 ;  /* 0xff80000015157808 */ /* 0x000fc40006000000 */
[----:B------:R-:W-:Y:S02]  /*3330*/  ISETP.GT.AND P4, PT, R12, 0x28, P0 ;  /* 0x000000280c00780c */ /* 0x000fe40000784270 */
[C---:B------:R-:W-:Y:S02]  /*3340*/  ISETP.LT.OR P6, PT, R13.reuse, 0x12, P6 ;  /* 0x000000120d00780c */ /* 0x040fe400037c1670 */
[C---:B------:R-:W-:Y:S02]  /*3350*/  ISETP.LT.OR P5, PT, R13.reuse, 0x19, P5 ;  /* 0x000000190d00780c */ /* 0x040fe40002fa1670 */
[----:B------:R-:W-:Y:S02]  /*3360*/  ISETP.LT.OR P4, PT, R13, 0x29, P4 ;  /* 0x000000290d00780c */ /* 0x000fe40002781670 */
[----:B------:R-:W-:Y:S02]  /*3370*/  FSEL R25, R25, -INF , !P6 ;  /* 0xff80000019197808 */ /* 0x000fe40007000000 */
[----:B------:R-:W-:-:S02]  /*3380*/  FSEL R5, R20, -INF , !P5 ;  /* 0xff80000014057808 */ /* 0x000fc40006800000 */
[C---:B------:R-:W-:Y:S02]  /*3390*/  ISETP.GT.AND P6, PT, R12.reuse, 0x20, P0 ;  /* 0x000000200c00780c */ /* 0x040fe400007c4270 */
[----:B------:R-:W-:Y:S02]  /*33a0*/  ISETP.GT.AND P5, PT, R12, 0x21, P0 ;  /* 0x000000210c00780c */ /* 0x000fe400007a4270 */
[----:B------:R-:W-:Y:S02]  /*33b0*/  FSEL R161, R64, -INF , !P4 ;  /* 0xff80000040a17808 */ /* 0x000fe40006000000 */
        /* <DEDUP_REMOVED lines=9> */
[----:B------:R-:W-:Y:S02]  /*3450*/  PLOP3.LUT P4, PT, PT, PT, UP1, 0x40, 0x0 ;  /* 0x000000000000781c */ /* 0x000fe40003f8e818 */
[C---:B------:R-:W-:Y:S02]  /*3460*/  ISETP.LT.OR P6, PT, R13.reuse, 0x2a, P6 ;  /* 0x0000002a0d00780c */ /* 0x040fe400037c1670 */
[----:B------:R-:W-:Y:S02]  /*3470*/  ISETP.LT.OR P5, PT, R13, 0x31, P5 ;  /* 0x000000310d00780c */ /* 0x000fe40002fa1670 */
[----:B------:R-:W-:Y:S02]  /*3480*/  FSEL R157, R65, -INF , !P6 ;  /* 0xff800000419d7808 */ /* 0x000fe40007000000 */
[----:B------:R-:W-:Y:S02]  /*3490*/  FSEL R167, R68, -INF , !P5 ;  /* 0xff80000044a77808 */ /* 0x000fe40006800000 */
[----:B------:R-:W-:-:S02]  /*34a0*/  ISETP.GT.AND P6, PT, R12, 0x38, P0 ;  /* 0x000000380c00780c */ /* 0x000fc400007c4270 */
[----:B------:R-:W-:Y:S01]  /*34b0*/  ISETP.GT.AND P5, PT, R12, 0x39, P0 ;  /* 0x000000390c00780c */ /* 0x000fe200007a4270 */
[----:B------:R-:W-:Y:S01]  /*34c0*/  IMAD.IADD R12, R10, 0x1, R0 ;  /* 0x000000010a0c7824 */ /* 0x000fe200078e0200 */
[C---:B------:R-:W-:Y:S02]  /*34d0*/  ISETP.LT.OR P6, PT, R13.reuse, 0x39, P6 ;  /* 0x000000390d00780c */ /* 0x040fe400037c1670 */
[----:B------:R-:W-:Y:S02]  /*34e0*/  ISETP.LT.OR P5, PT, R13, 0x3a, P5 ;  /* 0x0000003a0d00780c */ /* 0x000fe40002fa1670 */
[----:B------:R-:W-:Y:S02]  /*34f0*/  IMNMX R11, R11, R8, PT ;  /* 0x000000080b0b7217 */ /* 0x000fe40003800200 */
[----:B------:R-:W-:Y:S02]  /*3500*/  FSEL R143, R72, -INF , !P6 ;  /* 0xff800000488f7808 */ /* 0x000fe40007000000 */
[----:B------:R-:W-:Y:S01]  /*3510*/  FSEL R141, R73, -INF , !P5 ;  /* 0xff800000498d7808 */ /* 0x000fe20006800000 */
        /* <DEDUP_REMOVED lines=14> */
.L_x_2824:
[----:B------:R-:W-:Y:S02]  /*3600*/  ULDC UR4, c[0x0][0x32c] ;  /* 0x0000cb0000047ab9 */ /* 0x000fe40000000800 */
[----:B------:R-:W-:-:S06]  /*3610*/  UISETP.NE.AND UP0, UPT, UR19, UR4, UPT ;  /* 0x000000041300728c */ /* 0x000fcc000bf05270 */
[----:B------:R-:W-:-:S13]  /*3620*/  PLOP3.LUT P4, PT, PT, PT, UP0, 0x80, 0x0 ;  /* 0x000000000000781c */ /* 0x000fda0003f8f008 */
[----:B------:R-:W-:-:S05]  /*3630*/  @P4 IMAD.HI.U32 R0, R13, c[0x0][0x330], RZ ;  /* 0x0000cc000d004a27 */ /* 0x000fca00078e00ff */
[----:B------:R-:W-:Y:S02]  /*3640*/  @P4 SHF.R.U32.HI R13, RZ, c[0x0][0x334], R0 ;  /* 0x0000cd00ff0d4a19 */ /* 0x000fe40000011600 */
.L_x_2825:
[----:B------:R-:W-:Y:S05]  /*3650*/  BSYNC B0 ;  /* 0x0000000000007941 */ /* 0x000fea0003800000 */
.L_x_2823:
[----:B------:R-:W-:-:S04]  /*3660*/  IMAD R6, R13, c[0x0][0x32c], -R6 ;  /* 0x0000cb000d067a24 */ /* 0x000fc800078e0a06 */
[----:B------:R-:W-:-:S05]  /*3670*/  IMAD.IADD R13, R6, 0x1, -R205 ;  /* 0x00000001060d7824 */ /* 0x000fca00078e0acd */
[----:B------:R-:W-:Y:S02]  /*3680*/  IADD3 R0, R13, c[0x0][0x32c], RZ ;  /* 0x0000cb000d007a10 */ /* 0x000fe40007ffe0ff */
[----:B------:R-:W-:Y:S02]  /*3690*/  IMNMX R12, R12, R13, !PT ;  /* 0x0000000d0c0c7217 */ /* 0x000fe40007800200 */
[----:B------:R-:W-:Y:S02]  /*36a0*/  IMNMX R11, R11, R0, PT ;  /* 0x000000000b0b7217 */ /* 0x000fe40003800200 */
.L_x_2822:
[----:B------:R-:W-:Y:S01]  /*36b0*/  ISETP.GT.AND P5, PT, R12, 0x8, P0 ;  /* 0x000000080c00780c */ /* 0x000fe200007a4270 */
[----:B------:R-:W-:Y:S01]  /*36c0*/  IMAD.SHL.U32 R195, R4, 0x2, RZ ;  /* 0x0000000204c37824 */ /* 0x000fe200078e00ff */
[----:B------:R-:W-:Y:S01]  /*36d0*/  ISETP.GT.AND P6, PT, R12, 0x10, P0 ;  /* 0x000000100c00780c */ /* 0x000fe200007c4270 */
[----:B------:R-:W-:Y:S01]  /*36e0*/  @UP2 USHF.L.U32 UR18, UR18, 0x7, URZ ;  /* 0x0000000712122899 */ /* 0x000fe2000800063f */
[----:B------:R-:W-:Y:S01]  /*36f0*/  ISETP.LT.OR P5, PT, R11, 0x9, P5 ;  /* 0x000000090b00780c */ /* 0x000fe20002fa1670 */
[--C-:B------:R-:W-:Y:S01]  /*3700*/  IMAD R189, R3, 0x2, R195.reuse ;  /* 0x0000000203bd7824 */ /* 0x100fe200078e02c3 */
[----:B------:R-:W-:Y:S01]  /*3710*/  ISETP.LT.OR P6, PT, R11, 0x11, P6 ;  /* 0x000000110b00780c */ /* 0x000fe200037c1670 */
[----:B------:R-:W-:Y:S01]  /*3720*/  LDSM.16.MT88.4 R40, [R195+0x2100] ;  /* 0x00210000c328783b */ /* 0x000fe20000004200 */
[----:B------:R-:W-:Y:S01]  /*3730*/  FSEL R30, R30, -INF , !P5 ;  /* 0xff8000001e1e7808 */ /* 0x000fe20006800000 */
[----:B------:R-:W-:Y:S01]  /*3740*/  IMAD R190, R2, 0x2, R195 ;  /* 0x0000000202be7824 */ /* 0x000fe200078e02c3 */
[----:B------:R-:W-:Y:S01]  /*3750*/  FSEL R26, R26, -INF , !P6 ;  /* 0xff8000001a1a7808 */ /* 0x000fe20007000000 */
[----:B------:R-:W-:Y:S01]  /*3760*/  LDSM.16.MT88.4 R56, [R189+0x2100] ;  /* 0x00210000bd38783b */ /* 0x000fe20000004200 */
[C---:B------:R-:W-:Y:S01]  /*3770*/  ISETP.GT.AND P5, PT, R12.reuse, 0x1, P0 ;  /* 0x000000010c00780c */ /* 0x040fe200007a4270 */
[----:B------:R-:W-:Y:S01]  /*3780*/  IMAD R188, R3, 0x2, R190 ;  /* 0x0000000203bc7824 */ /* 0x000fe200078e02be */
[C---:B------:R-:W-:Y:S01]  /*3790*/  ISETP.GT.AND P6, PT, R12.reuse, RZ, P0 ;  /* 0x000000ff0c00720c */ /* 0x040fe200007c4270 */
[----:B------:R-:W-:Y:S01]  /*37a0*/  LDSM.16.MT88.4 R124, [R195+0x100] ;  /* 0x00010000c37c783b */ /* 0x000fe20000004200 */
[----:B------:R-:W-:Y:S01]  /*37b0*/  ISETP.GT.AND P4, PT, R12, 0x9, P0 ;  /* 0x000000090c00780c */ /* 0x000fe20000784270 */
[----:B------:R-:W-:Y:S01]  /*37c0*/  ULDC.64 UR4, c[0x0][0x2c8] ;  /* 0x0000b20000047ab9 */ /* 0x000fe20000000a00 */
[C---:B------:R-:W-:Y:S01]  /*37d0*/  ISETP.LT.OR P5, PT, R11.reuse, 0x2, P5 ;  /* 0x000000020b00780c */ /* 0x040fe20002fa1670 */
[----:B------:R-:W-:Y:S01]  /*37e0*/  LDSM.16.MT88.4 R104, [R190+0x100] ;  /* 0x00010000be68783b */ /* 0x000fe20000004200 */
[C---:B------:R-:W-:Y:S01]  /*37f0*/  ISETP.LT.OR P6, PT, R11.reuse, 0x1, P6 ;  /* 0x000000010b00780c */ /* 0x040fe200037c1670 */
[----:B------:R-:W-:Y:S01]  /*3800*/  UIMAD.WIDE.U32 UR20, UR18, UR4, URZ ;  /* 0x00000004121472a5 */ /* 0x000fe2000f8e003f */
[----:B------:R-:W-:Y:S01]  /*3810*/  FMNMX.FTZ R0, R32, R33, !PT ;  /* 0x0000002120007209 */ /* 0x000fe20007810000 */
[----:B------:R-:W-:Y:S01]  /*3820*/  LDSM.16.MT88.4 R112, [R189+0x100] ;  /* 0x00010000bd70783b */ /* 0x000fe20000004200 */
[----:B------:R-:W-:Y:S01]  /*3830*/  ISETP.LT.OR P4, PT, R11, 0xa, P4 ;  /* 0x0000000a0b00780c */ /* 0x000fe20002781670 */
[----:B------:R-:W-:Y:S01]  /*3840*/  @UP2 USHF.R.U32.HI UR7, URZ, UR5, UR21 ;  /* 0x000000053f072299 */ /* 0x000fe20008011615 */
[----:B------:R-:W-:Y:S01]  /*3850*/  FSEL R14, R35, -INF , !P5 ;  /* 0xff800000230e7808 */ /* 0x000fe20006800000 */
[----:B------:R-:W-:Y:S01]  /*3860*/  LDSM.16.MT88.4 R120, [R188+0x100] ;  /* 0x00010000bc78783b */ /* 0x000fe20000004200 */
[----:B------:R-:W-:Y:S01]  /*3870*/  FSEL R34, R34, -INF , !P6 ;  /* 0xff80000022227808 */ /* 0x000fe20007000000 */
[----:B------:R-:W-:Y:S01]  /*3880*/  UIADD3 UR4, UR6, UR7, URZ ;  /* 0x0000000706047290 */ /* 0x000fe2000fffe03f */
[----:B------:R-:W-:Y:S01]  /*3890*/  FMNMX.FTZ R0, R9, R0, !PT ;  /* 0x0000000009007209 */ /* 0x000fe20007810000 */
[----:B------:R-:W-:Y:S01]  /*38a0*/  LDSM.16.MT88.4 R48, [R190+0x2100] ;  /* 0x00210000be30783b */ /* 0x000fe20000004200 */
[----:B------:R-:W-:Y:S01]  /*38b0*/  FSEL R6, R31, -INF , !P4 ;  /* 0xff8000001f067808 */ /* 0x000fe20006000000 */
[----:B------:R-:W-:Y:S01]  /*38c0*/  ULDC UR6, c[0x0][0x328] ;  /* 0x0000ca0000067ab9 */ /* 0x000fe20000000800 */
[----:B------:R-:W-:Y:S01]  /*38d0*/  FMNMX.FTZ R13, R34, R14, !PT ;  /* 0x0000000e220d7209 */ /* 0x000fe20007810000 */
[----:B------:R-:W-:Y:S01]  /*38e0*/  LDSM.16.MT88.4 R80, [R190+0x4100] ;  /* 0x00410000be50783b */ /* 0x000fe20000004200 */
[----:B------:R-:W-:Y:S01]  /*38f0*/  ISETP.GT.AND P4, PT, R12, 0x11, P0 ;  /* 0x000000110c00780c */ /* 0x000fe20000784270 */
[----:B------:R-:W-:Y:S01]  /*3900*/  UIADD3 UR13, UR13, -0x2, URZ ;  /* 0xfffffffe0d0d7890 */ /* 0x000fe2000fffe03f */
[----:B------:R-:W-:Y:S01]  /*3910*/  FMNMX.FTZ R0, R29, R0, !PT ;  /* 0x000000001d007209 */ /* 0x000fe20007810000 */
[----:B------:R-:W-:Y:S01]  /*3920*/  LDSM.16.MT88.4 R88, [R189+0x4100] ;  /* 0x00410000bd58783b */ /* 0x000fe20000004200 */
[----:B------:R-:W-:Y:S01]  /*3930*/  FMNMX.FTZ R13, R30, R13, !PT ;  /* 0x0000000d1e0d7209 */ /* 0x000fe20007810000 */
[----:B------:R-:W-:Y:S01]  /*3940*/  UIADD3 UR6, UR4, UR6, URZ ;  /* 0x0000000604067290 */ /* 0x000fe2000fffe03f */
        /* <DEDUP_REMOVED lines=11> */
[----:B------:R-:W-:Y:S02]  /*3a00*/  ISETP.LT.OR P4, PT, R11, 0x1a, P4 ;  /* 0x0000001a0b00780c */ /* 0x000fe40002781670 */
[----:B------:R-:W-:Y:S02]  /*3a10*/  FSEL R22, R22, -INF , !P5 ;  /* 0xff80000016167808 */ /* 0x000fe40006800000 */
[----:B------:R-:W-:Y:S02]  /*3a20*/  FMNMX.FTZ R0, R5, R0, !PT ;  /* 0x0000000005007209 */ /* 0x000fe40007810000 */
[----:B------:R-:W-:Y:S02]  /*3a30*/  ISETP.GT.AND P5, PT, R12, 0x20, P0 ;  /* 0x000000200c00780c */ /* 0x000fe400007a4270 */
[----:B------:R-:W-:-:S02]  /*3a40*/  FMNMX.FTZ R13, R10, R13, !PT ;  /* 0x0000000d0a0d7209 */ /* 0x000fc40007810000 */
[----:B------:R-:W-:Y:S02]  /*3a50*/  FSEL R8, R23, -INF , !P4 ;  /* 0xff80000017087808 */ /* 0x000fe40006000000 */
[----:B------:R-:W-:Y:S02]  /*3a60*/  FMNMX.FTZ R0, R21, R0, !PT ;  /* 0x0000000015007209 */ /* 0x000fe40007810000 */
[----:B------:R-:W-:Y:S02]  /*3a70*/  ISETP.GT.AND P4, PT, R12, 0x21, P0 ;  /* 0x000000210c00780c */ /* 0x000fe40000784270 */
[----:B------:R-:W-:Y:S02]  /*3a80*/  ISETP.LT.OR P5, PT, R11, 0x21, P5 ;  /* 0x000000210b00780c */ /* 0x000fe40002fa1670 */
[----:B------:R-:W-:Y:S02]  /*3a90*/  FMNMX.FTZ R13, R22, R13, !PT ;  /* 0x0000000d160d7209 */ /* 0x000fe40007810000 */
[----:B------:R-:W-:-:S02]  /*3aa0*/  FMNMX.FTZ R0, R155, R0, !PT ;  /* 0x000000009b007209 */ /* 0x000fc40007810000 */
[----:B------:R-:W-:Y:S02]  /*3ab0*/  ISETP.LT.OR P4, PT, R11, 0x22, P4 ;  /* 0x000000220b00780c */ /* 0x000fe40002781670 */
[----:B------:R-:W-:Y:S02]  /*3ac0*/  FSEL R172, R18, -INF , !P5 ;  /* 0xff80000012ac7808 */ /* 0x000fe40006800000 */
[----:B------:R-:W-:Y:S02]  /*3ad0*/  ISETP.GT.AND P5, PT, R12, 0x28, P0 ;  /* 0x000000280c00780c */ /* 0x000fe400007a4270 */
[----:B------:R-:W-:Y:S02]  /*3ae0*/  FMNMX.FTZ R15, R8, R13, !PT ;  /* 0x0000000d080f7209 */ /* 0x000fe40007810000 */
[----:B------:R-:W-:Y:S02]  /*3af0*/  FMNMX.FTZ R0, R163, R0, !PT ;  /* 0x00000000a3007209 */ /* 0x000fe40007810000 */
[----:B------:R-:W-:-:S02]  /*3b00*/  FSEL R162, R19, -INF , !P4 ;  /* 0xff80000013a27808 */ /* 0x000fc40006000000 */
[----:B------:R-:W-:Y:S01]  /*3b10*/  ISETP.GT.AND P4, PT, R12, 0x29, P0 ;  /* 0x000000290c00780c */ /* 0x000fe20000784270 */
[----:B------:R-:W-:Y:S01]  /*3b20*/  LDSM.16.MT88.4 R16, [R188+0x2900] ;  /* 0x00290000bc10783b */ /* 0x000fe20000004200 */
[----:B------:R-:W-:Y:S02]  /*3b30*/  ISETP.LT.OR P5, PT, R11, 0x29, P5 ;  /* 0x000000290b00780c */ /* 0x000fe40002fa1670 */
[----:B------:R-:W-:Y:S02]  /*3b40*/  FMNMX.FTZ R15, R172, R15, !PT ;  /* 0x0000000fac0f7209 */ /* 0x000fe40007810000 */
[----:B------:R-:W-:Y:S02]  /*3b50*/  FMNMX.FTZ R0, R161, R0, !PT ;  /* 0x00000000a1007209 */ /* 0x000fe40007810000 */
[----:B------:R-:W-:Y:S02]  /*3b60*/  ISETP.GT.AND P6, PT, R12, 0x30, P0 ;  /* 0x000000300c00780c */ /* 0x000fe400007c4270 */
[----:B------:R-:W-:-:S02]  /*3b70*/  ISETP.LT.OR P4, PT, R11, 0x2a, P4 ;  /* 0x0000002a0b00780c */ /* 0x000fc40002781670 */
[----:B------:R-:W-:Y:S02]  /*3b80*/  FSEL R170, R66, -INF , !P5 ;  /* 0xff80000042aa7808 */ /* 0x000fe40006800000 */
[----:B------:R-:W-:Y:S02]  /*3b90*/  FMNMX.FTZ R15, R162, R15, !PT ;  /* 0x0000000fa20f7209 */ /* 0x000fe40007810000 */
[----:B------:R-:W-:Y:S02]  /*3ba0*/  FMNMX.FTZ R0, R157, R0, !PT ;  /* 0x000000009d007209 */ /* 0x000fe40007810000 */
[----:B------:R-:W-:Y:S02]  /*3bb0*/  FSEL R164, R67, -INF , !P4 ;  /* 0xff80000043a47808 */ /* 0x000fe40006000000 */
[----:B------:R-:W-:Y:S01]  /*3bc0*/  ISETP.GT.AND P5, PT, R12, 0x31, P0 ;  /* 0x000000310c00780c */ /* 0x000fe200007a4270 */
[----:B------:R-:W-:Y:S01]  /*3bd0*/  LDSM.16.MT88.4 R64, [R188+0x2100] ;  /* 0x00210000bc40783b */ /* 0x000fe20000004200 */
[----:B------:R-:W-:-:S02]  /*3be0*/  ISETP.LT.OR P6, PT, R11, 0x31, P6 ;  /* 0x000000310b00780c */ /* 0x000fc400037c1670 */
        /* <DEDUP_REMOVED lines=8> */
[----:B------:R-:W-:Y:S02]  /*3c70*/  FSEL R142, R71, -INF , !P5 ;  /* 0xff800000478e7808 */ /* 0x000fe40006800000 */
[----:B------:R-:W-:Y:S02]  /*3c80*/  ISETP.LT.OR P4, PT, R11, 0x39, P4 ;  /* 0x000000390b00780c */ /* 0x000fe40002781670 */
[----:B------:R-:W-:Y:S02]  /*3c90*/  FMNMX.FTZ R15, R166, R15, !PT ;  /* 0x0000000fa60f7209 */ /* 0x000fe40007810000 */
[----:B------:R-:W-:-:S02]  /*3ca0*/  FMNMX.FTZ R0, R143, R0, !PT ;  /* 0x000000008f007209 */ /* 0x000fc40007810000 */
[----:B------:R-:W-:Y:S02]  /*3cb0*/  ISETP.LT.OR P0, PT, R11, 0x3a, P0 ;  /* 0x0000003a0b00780c */ /* 0x000fe40000701670 */
[----:B------:R-:W-:Y:S02]  /*3cc0*/  FSEL R140, R74, -INF , !P4 ;  /* 0xff8000004a8c7808 */ /* 0x000fe40006000000 */
[----:B------:R-:W-:Y:S02]  /*3cd0*/  FMNMX.FTZ R15, R142, R15, !PT ;  /* 0x0000000f8e0f7209 */ /* 0x000fe40007810000 */
[----:B------:R-:W-:Y:S02]  /*3ce0*/  FMNMX.FTZ R0, R141, R0, !PT ;  /* 0x000000008d007209 */ /* 0x000fe40007810000 */
[----:B------:R-:W-:Y:S02]  /*3cf0*/  FSEL R160, R75, -INF , !P0 ;  /* 0xff8000004ba07808 */ /* 0x000fe40004000000 */
        /* <DEDUP_REMOVED lines=20> */
[----:B------:R-:W-:Y:S01]  /*3e40*/  PLOP3.LUT P0, PT, PT, PT, UP1, 0x40, 0x0 ;  /* 0x000000000000781c */ /* 0x000fe20003f0e818 */
[----:B------:R-:W-:Y:S01]  /*3e50*/  FFMA.FTZ R147, R29, c[0x0][0x2d0], -R168 ;  /* 0x0000b4001d937a23 */ /* 0x000fe200000108a8 */
[----:B------:R-:W-:Y:S01]  /*3e60*/  MUFU.EX2 R154, R154 ;  /* 0x0000009a009a7308 */ /* 0x000fe20000000800 */
[----:B------:R-:W-:-:S02]  /*3e70*/  FFMA.FTZ R148, R34, c[0x0][0x2d0], -R159 ;  /* 0x0000b40022947a23 */ /* 0x000fc4000001089f */
[--C-:B------:R-:W-:Y:S01]  /*3e80*/  FFMA.FTZ R149, R14, c[0x0][0x2d0], -R159.reuse ;  /* 0x0000b4000e957a23 */ /* 0x100fe2000001089f */
[----:B------:R-:W-:Y:S01]  /*3e90*/  LDSM.16.MT88.4 R32, [R188+0x900] ;  /* 0x00090000bc20783b */ /* 0x000fe20000004200 */
[--C-:B------:R-:W-:Y:S02]  /*3ea0*/  FFMA.FTZ R150, R30, c[0x0][0x2d0], -R159.reuse ;  /* 0x0000b4001e967a23 */ /* 0x100fe4000001089f */
[--C-:B------:R-:W-:Y:S01]  /*3eb0*/  FFMA.FTZ R15, R6, c[0x0][0x2d0], -R159.reuse ;  /* 0x0000b400060f7a23 */ /* 0x100fe2000001089f */
[----:B------:R-:W1:Y:S01]  /*3ec0*/  MUFU.EX2 R153, R153 ;  /* 0x0000009900997308 */ /* 0x000e620000000800 */
[--C-:B------:R-:W-:Y:S01]  /*3ed0*/  FFMA.FTZ R151, R7, c[0x0][0x2d0], -R168.reuse ;  /* 0x0000b40007977a23 */ /* 0x100fe200000108a8 */
[----:B------:R-:W-:Y:S01]  /*3ee0*/  LDSM.16.MT88.4 R28, [R190+0x2900] ;  /* 0x00290000be1c783b */ /* 0x000fe20000004200 */
[--C-:B------:R-:W-:Y:S02]  /*3ef0*/  FFMA.FTZ R145, R5, c[0x0][0x2d0], -R168.reuse ;  /* 0x0000b40005917a23 */ /* 0x100fe400000108a8 */
[----:B------:R-:W-:Y:S01]  /*3f00*/  FFMA.FTZ R14, R21, c[0x0][0x2d0], -R168 ;  /* 0x0000b400150e7a23 */ /* 0x000fe200000108a8 */
[----:B------:R-:W2:Y:S01]  /*3f10*/  LDSM.16.MT88.4 R4, [R188+0x4100] ;  /* 0x00410000bc04783b */ /* 0x000ea20000004200 */
[--C-:B------:R-:W-:Y:S01]  /*3f20*/  FFMA.FTZ R13, R10, c[0x0][0x2d0], -R159.reuse ;  /* 0x0000b4000a0d7a23 */ /* 0x100fe2000001089f */
[----:B------:R-:W-:Y:S01]  /*3f30*/  MUFU.EX2 R152, R152 ;  /* 0x0000009800987308 */ /* 0x000fe20000000800 */
[----:B------:R-:W-:-:S02]  /*3f40*/  FFMA.FTZ R3, R22, c[0x0][0x2d0], -R159 ;  /* 0x0000b40016037a23 */ /* 0x000fc4000001089f */
[--C-:B------:R-:W-:Y:S01]  /*3f50*/  FFMA.FTZ R2, R8, c[0x0][0x2d0], -R159.reuse ;  /* 0x0000b40008027a23 */ /* 0x100fe2000001089f */
[----:B------:R-:W-:Y:S01]  /*3f60*/  LDSM.16.MT88.4 R20, [R189+0x2900] ;  /* 0x00290000bd14783b */ /* 0x000fe20000004200 */
[--C-:B------:R-:W-:Y:S02]  /*3f70*/  FFMA.FTZ R146, R25, c[0x0][0x2d0], -R168.reuse ;  /* 0x0000b40019927a23 */ /* 0x100fe400000108a8 */
[----:B------:R-:W-:Y:S01]  /*3f80*/  FFMA.FTZ R144, R26, c[0x0][0x2d0], -R159 ;  /* 0x0000b4001a907a23 */ /* 0x000fe2000001089f */
[----:B------:R-:W3:Y:S01]  /*3f90*/  MUFU.EX2 R147, R147 ;  /* 0x0000009300937308 */ /* 0x000ee20000000800 */
[----:B------:R-:W4:Y:S01]  /*3fa0*/  LDSM.16.MT88.4 R8, [R195+0x2900] ;  /* 0x00290000c308783b */ /* 0x000f220000004200 */
[----:B-1----:R-:W-:Y:S01]  /*3fb0*/  F2FP.BF16.PACK_AB R96, R153, R154 ;  /* 0x0000009a9960723e */ /* 0x002fe200000010ff */
[--C-:B------:R-:W-:Y:S02]  /*3fc0*/  FFMA.FTZ R158, R163, c[0x0][0x2d0], -R168.reuse ;  /* 0x0000b400a39e7a23 */ /* 0x100fe400000108a8 */
[----:B------:R-:W1:Y:S01]  /*3fd0*/  LDSM.16.MT88.4 R24, [R195+0x900] ;  /* 0x00090000c318783b */ /* 0x000e620000004200 */
[----:B------:R-:W-:-:S02]  /*3fe0*/  FFMA.FTZ R156, R161, c[0x0][0x2d0], -R168 ;  /* 0x0000b400a19c7a23 */ /* 0x000fc400000108a8 */
[----:B------:R-:W-:Y:S01]  /*3ff0*/  MUFU.EX2 R148, R148 ;  /* 0x0000009400947308 */ /* 0x000fe20000000800 */
[--C-:B------:R-:W-:Y:S02]  /*4000*/  FFMA.FTZ R155, R155, c[0x0][0x2d0], -R168.reuse ;  /* 0x0000b4009b9b7a23 */ /* 0x100fe400000108a8 */
[----:B------:R-:W-:Y:S02]  /*4010*/  FFMA.FTZ R157, R157, c[0x0][0x2d0], -R168 ;  /* 0x0000b4009d9d7a23 */ /* 0x000fe400000108a8 */
[--C-:B------:R-:W-:Y:S02]  /*4020*/  FFMA.FTZ R161, R172, c[0x0][0x2d0], -R159.reuse ;  /* 0x0000b400aca17a23 */ /* 0x100fe4000001089f */
[--C-:B------:R-:W-:Y:S01]  /*4030*/  FFMA.FTZ R162, R162, c[0x0][0x2d0], -R159.reuse ;  /* 0x0000b400a2a27a23 */ /* 0x100fe2000001089f */
[----:B------:R-:W5:Y:S01]  /*4040*/  MUFU.EX2 R149, R149 ;  /* 0x0000009500957308 */ /* 0x000f620000000800 */
[----:B---3--:R-:W-:Y:S01]  /*4050*/  F2FP.BF16.PACK_AB R98, R147, R152 ;  /* 0x000000989362723e */ /* 0x008fe200000010ff */
[----:B------:R-:W-:-:S02]  /*4060*/  FFMA.FTZ R163, R170, c[0x0][0x2d0], -R159 ;  /* 0x0000b400aaa37a23 */ /* 0x000fc4000001089f */
[--C-:B------:R-:W-:Y:S02]  /*4070*/  FFMA.FTZ R164, R164, c[0x0][0x2d0], -R159.reuse ;  /* 0x0000b400a4a47a23 */ /* 0x100fe4000001089f */
[--C-:B------:R-:W-:Y:S02]  /*4080*/  FFMA.FTZ R170, R165, c[0x0][0x2d0], -R168.reuse ;  /* 0x0000b400a5aa7a23 */ /* 0x100fe400000108a8 */
[----:B------:R-:W-:Y:S01]  /*4090*/  MUFU.EX2 R150, R150 ;  /* 0x0000009600967308 */ /* 0x000fe20000000800 */
[--C-:B------:R-:W-:Y:S02]  /*40a0*/  FFMA.FTZ R167, R167, c[0x0][0x2d0], -R168.reuse ;  /* 0x0000b400a7a77a23 */ /* 0x100fe400000108a8 */
[--C-:B------:R-:W-:Y:S02]  /*40b0*/  FFMA.FTZ R165, R143, c[0x0][0x2d0], -R168.reuse ;  /* 0x0000b4008fa57a23 */ /* 0x100fe400000108a8 */
[----:B------:R-:W-:Y:S02]  /*40c0*/  FFMA.FTZ R210, R141, c[0x0][0x2d0], -R168 ;  /* 0x0000b4008dd27a23 */ /* 0x000fe400000108a8 */
[--C-:B------:R-:W-:Y:S01]  /*40d0*/  FFMA.FTZ R166, R166, c[0x0][0x2d0], -R159.reuse ;  /* 0x0000b400a6a67a23 */ /* 0x100fe2000001089f */
[----:B------:R-:W3:Y:S01]  /*40e0*/  MUFU.EX2 R15, R15 ;  /* 0x0000000f000f7308 */ /* 0x000ee20000000800 */
[----:B-----5:R-:W-:Y:S01]  /*40f0*/  F2FP.BF16.PACK_AB R97, R149, R148 ;  /* 0x000000949561723e */ /* 0x020fe200000010ff */
[----:B------:R-:W-:-:S02]  /*4100*/  FFMA.FTZ R169, R142, c[0x0][0x2d0], -R159 ;  /* 0x0000b4008ea97a23 */ /* 0x000fc4000001089f */
[--C-:B------:R-:W-:Y:S02]  /*4110*/  FFMA.FTZ R168, R140, c[0x0][0x2d0], -R159.reuse ;  /* 0x0000b4008ca87a23 */ /* 0x100fe4000001089f */
[----:B------:R-:W-:Y:S01]  /*4120*/  FFMA.FTZ R211, R160, c[0x0][0x2d0], -R159 ;  /* 0x0000b400a0d37a23 */ /* 0x000fe2000001089f */
[----:B------:R-:W-:Y:S01]  /*4130*/  LDSM.16.MT88.4 R140, [R190+0x1900] ;  /* 0x00190000be8c783b */ /* 0x000fe20000004200 */
[----:B------:R-:W-:Y:S01]  /*4140*/  MUFU.EX2 R151, R151 ;  /* 0x0000009700977308 */ /* 0x000fe20000000800 */
[----:B------:R-:W-:Y:S02]  /*4150*/  FADD.FTZ R153, R154, R153 ;  /* 0x000000999a997221 */ /* 0x000fe40000010000 */
[----:B------:R-:W-:Y:S02]  /*4160*/  FADD.FTZ R149, R148, R149 ;  /* 0x0000009594957221 */ /* 0x000fe40000010000 */
[----:B------:R-:W-:Y:S01]  /*4170*/  FADD.FTZ R152, R152, R153 ;  /* 0x0000009998987221 */ /* 0x000fe20000010000 */
[----:B---3--:R-:W-:-:S02]  /*4180*/  F2FP.BF16.PACK_AB R99, R15, R150 ;  /* 0x000000960f63723e */ /* 0x008fc400000010ff */
[----:B------:R-:W3:Y:S01]  /*4190*/  MUFU.EX2 R146, R146 ;  /* 0x0000009200927308 */ /* 0x000ee20000000800 */
        /* <DEDUP_REMOVED lines=196> */
.L_x_2827:
[----:B------:R-:W-:Y:S02]  /*4de0*/  ULDC UR4, c[0x0][0x32c] ;  /* 0x0000cb0000047ab9 */ /* 0x000fe40000000800 */
[----:B------:R-:W-:-:S03]  /*4df0*/  UISETP.NE.AND UP0, UPT, UR19, UR4, UPT ;  /* 0x000000041300728c */ /* 0x000fc6000bf05270 */
[----:B------:R-:W-:Y:S02]  /*4e00*/  ULDC.64 UR4, c[0x0][0x330] ;  /* 0x0000cc0000047ab9 */ /* 0x000fe40000000a00 */
[----:B------:R-:W-:-:S06]  /*4e10*/  UIMAD.WIDE.U32 UR18, UR7, UR4, URZ ;  /* 0x00000004071272a5 */ /* 0x000fcc000f8e003f */
[----:B------:R-:W-:Y:S02]  /*4e20*/  @UP0 USHF.R.U32.HI UR7, URZ, UR5, UR19 ;  /* 0x000000053f070299 */ /* 0x000fe40008011613 */
.L_x_2828:
[----:B------:R-:W-:Y:S02]  /*4e30*/  ULDC UR4, c[0x0][0x32c] ;  /* 0x0000cb0000047ab9 */ /* 0x000fe40000000800 */
[----:B------:R-:W-:-:S04]  /*4e40*/  UIMAD UR4, UR7, UR4, UR4 ;  /* 0x00000004070472a4 */ /* 0x000fc8000f8e0204 */
[----:B------:R-:W-:-:S04]  /*4e50*/  UISETP.LT.AND UP0, UPT, UR6, UR4, UPT ;  /* 0x000000040600728c */ /* 0x000fc8000bf01270 */
[----:B------:R-:W-:-:S04]  /*4e60*/  USEL UR6, UR6, UR4, UP0 ;  /* 0x0000000406067287 */ /* 0x000fc80008000000 */
.L_x_2826:
        /* <DEDUP_REMOVED lines=24> */
.L_x_2838:
        /* <DEDUP_REMOVED lines=10> */
[----:B------:R-:W-:Y:S01]  /*5090*/  @!P0 IADD3 R221, P6, R200, UR20, RZ ;  /* 0x00000014c8dd8c10 */ /* 0x000fe2000ffde0ff */
[----:B------:R-:W-:Y:S01]  /*50a0*/  @!UP3 UIADD3 UR19, UR23, UR19, URZ ;  /* 0x000000131713b290 */ /* 0x000fe2000fffe03f */
[----:B------:R-:W-:Y:S01]  /*50b0*/  @!P0 IADD3 R223, P5, R220, UR20, RZ ;  /* 0x00000014dcdf8c10 */ /* 0x000fe2000ffbe0ff */
[----:B------:R-:W1:Y:S01]  /*50c0*/  LDSM.16.M88.4 R136, [R197+0x6100] ;  /* 0x00610000c588783b */ /* 0x000e620000000200 */
[----:B------:R-:W-:Y:S01]  /*50d0*/  @!P0 IADD3 R225, P4, R218, UR20, RZ ;  /* 0x00000014dae18c10 */ /* 0x000fe2000ff9e0ff */
[----:B------:R-:W-:Y:S02]  /*50e0*/  @!UP3 USHF.L.U64.HI UR19, UR22, 0x6, UR19 ;  /* 0x000000061613b899 */ /* 0x000fe40008010213 */
[----:B------:R-:W-:Y:S01]  /*50f0*/  @!UP3 ULEA UR20, UP0, UR6, UR20, 0x5 ;  /* 0x000000140614b291 */ /* 0x000fe2000f80283f */
[----:B------:R-:W2:Y:S03]  /*5100*/  LDSM.16.M88.4 R140, [R197+0x6900] ;  /* 0x00690000c58c783b */ /* 0x000ea60000000200 */
[----:B------:R-:W-:Y:S02]  /*5110*/  @!P0 IADD3.X R0, R207, UR19, RZ, P6, !PT ;  /* 0x00000013cf008c10 */ /* 0x000fe4000b7fe4ff */
[----:B------:R-:W3:Y:S01]  /*5120*/  LDSM.16.M88.4 R144, [R197+0x7100] ;  /* 0x00710000c590783b */ /* 0x000ee20000000200 */
[----:B------:R-:W-:Y:S02]  /*5130*/  @!P0 LEA R230, P6, R221, c[0x0][0x1f8], 0x1 ;  /* 0x00007e00dde68a11 */ /* 0x000fe400078c08ff */
[----:B------:R-:W-:Y:S02]  /*5140*/  @!P0 IADD3.X R222, R219, UR19, RZ, P5, !PT ;  /* 0x00000013dbde8c10 */ /* 0x000fe4000affe4ff */
[----:B------:R-:W4:Y:S01]  /*5150*/  LDSM.16.M88.4 R148, [R197+0x7900] ;  /* 0x00790000c594783b */ /* 0x000f220000000200 */
[----:B------:R-:W-:Y:S02]  /*5160*/  @!P0 LEA.HI.X R231, R221, c[0x0][0x1fc], R0, 0x1, P6 ;  /* 0x00007f00dde78a11 */ /* 0x000fe400030f0c00 */
[----:B------:R-:W-:Y:S02]  /*5170*/  @!P0 LEA R228, P5, R223, c[0x0][0x1f8], 0x1 ;  /* 0x00007e00dfe48a11 */ /* 0x000fe400078a08ff */
[----:B------:R-:W-:Y:S01]  /*5180*/  LDSM.16.M88.4 R152, [R194+0xc100] ;  /* 0x00c10000c298783b */ /* 0x000fe20000000200 */
[----:B------:R-:W-:Y:S01]  /*5190*/  @!P0 IADD3.X R224, R217, UR19, RZ, P4, !PT ;  /* 0x00000013d9e08c10 */ /* 0x000fe2000a7fe4ff */
[----:B------:R-:W-:Y:S01]  /*51a0*/  @!UP3 ULEA.HI.X UR19, UR6, UR19, UR7, 0x5, UP0 ;  /* 0x000000130613b291 */ /* 0x000fe200080f2c07 */
[----:B------:R-:W-:Y:S01]  /*51b0*/  @!P0 LEA.HI.X R229, R223, c[0x0][0x1fc], R222, 0x1, P5 ;  /* 0x00007f00dfe58a11 */ /* 0x000fe200028f0cde */
[----:B------:R-:W-:Y:S01]  /*51c0*/  UISETP.GT.AND UP3, UPT, UR13, UR8, UPT ;  /* 0x000000080d00728c */ /* 0x000fe2000bf64270 */
[----:B------:R-:W5:Y:S01]  /*51d0*/  LDSM.16.M88.4 R156, [R196] ;  /* 0x00000000c49c783b */ /* 0x000f620000000200 */
[C---:B------:R-:W-:Y:S02]  /*51e0*/  @!P0 LEA R226, P4, R225.reuse, c[0x0][0x1f8], 0x1 ;  /* 0x00007e00e1e28a11 */ /* 0x040fe400078808ff */
[----:B------:R-:W-:Y:S02]  /*51f0*/  @!P0 IADD3 R0, P6, R200, UR20, RZ ;  /* 0x00000014c8008c10 */ /* 0x000fe4000ffde0ff */
[----:B------:R-:W3:Y:S01]  /*5200*/  LDSM.16.M88.4 R160, [R187] ;  /* 0x00000000bba0783b */ /* 0x000ee20000000200 */
[----:B------:R-:W-:Y:S02]  /*5210*/  @!P0 LEA.HI.X R227, R225, c[0x0][0x1fc], R224, 0x1, P4 ;  /* 0x00007f00e1e38a11 */ /* 0x000fe400020f0ce0 */
[----:B------:R-:W-:Y:S02]  /*5220*/  @!P0 IADD3.X R225, R207, UR19, RZ, P6, !PT ;  /* 0x00000013cfe18c10 */ /* 0x000fe4000b7fe4ff */
[----:B------:R-:W-:Y:S01]  /*5230*/  LDSM.16.M88.4 R164, [R185] ;  /* 0x00000000b9a4783b */ /* 0x000fe20000000200 */
[----:B------:R-:W-:Y:S02]  /*5240*/  @!P0 LEA R232, P6, R0, c[0x0][0x1f8], 0x1 ;  /* 0x00007e0000e88a11 */ /* 0x000fe400078c08ff */
[----:B------:R-:W-:Y:S01]  /*5250*/  @!P0 IADD3 R221, P5, R220, UR20, RZ ;  /* 0x00000014dcdd8c10 */ /* 0x000fe2000ffbe0ff */
[C---:B-1----:R-:W-:Y:S03]  /*5260*/  HMMA.16816.F32.BF16 R4, R132.reuse, R136, RZ ;  /* 0x000000888404723c */ /* 0x042fe600000418ff */
[----:B------:R-:W-:Y:S02]  /*5270*/  @!P0 LEA.HI.X R233, R0, c[0x0][0x1fc], R225, 0x1, P6 ;  /* 0x00007f0000e98a11 */ /* 0x000fe400030f0ce1 */
[----:B------:R-:W-:Y:S02]  /*5280*/  @!P0 IADD3.X R234, R219, UR19, RZ, P5, !PT ;  /* 0x00000013dbea8c10 */ /* 0x000fe4000affe4ff */
[C---:B------:R-:W-:Y:S01]  /*5290*/  @!P0 LEA R224, P5, R221.reuse, c[0x0][0x1f8], 0x1 ;  /* 0x00007e00dde08a11 */ /* 0x040fe200078a08ff */
[C---:B------:R-:W-:Y:S01]  /*52a0*/  HMMA.16816.F32.BF16 R8, R132.reuse, R138, RZ ;  /* 0x0000008a8408723c */ /* 0x040fe200000418ff */
[----:B------:R-:W1:Y:S03]  /*52b0*/  LDSM.16.M88.4 R136, [R186] ;  /* 0x00000000ba88783b */ /* 0x000e660000000200 */
[----:B------:R-:W-:Y:S02]  /*52c0*/  @!P0 LEA.HI.X R225, R221, c[0x0][0x1fc], R234, 0x1, P5 ;  /* 0x00007f00dde18a11 */ /* 0x000fe400028f0cea */
[----:B------:R-:W-:Y:S01]  /*52d0*/  @!PT LDS RZ, [RZ] ;  /* 0x00000000fffff984 */ /* 0x000fe20000000800 */
[----:B------:R-:W-:Y:S01]  /*52e0*/  @!PT LDS RZ, [RZ] ;  /* 0x00000000fffff984 */ /* 0x000fe20000000800 */
[----:B------:R-:W-:Y:S01]  /*52f0*/  @!PT LDS RZ, [RZ] ;  /* 0x00000000fffff984 */ /* 0x000fe20000000800 */
[----:B------:R1:W-:Y:S01]  /*5300*/  @!P0 LDGSTS.E.BYPASS.LTC128B.128 [R199+0x100], [R230.64], !P3 ;  /* 0x00100000e6c78fae */ /* 0x0003e2000d901d50 */
[----:B------:R-:W-:Y:S01]  /*5310*/  @!P0 IADD3 R223, P4, R218, UR20, RZ ;  /* 0x00000014dadf8c10 */ /* 0x000fe2000ff9e0ff */
[C---:B--2---:R-:W-:Y:S01]  /*5320*/  HMMA.16816.F32.BF16 R12, R132.reuse, R140, RZ ;  /* 0x0000008c840c723c */ /* 0x044fe200000418ff */
[----:B------:R-:W-:Y:S02]  /*5330*/  @UP3 UIADD3 UR20, UR13, -0x1, URZ ;  /* 0xffffffff0d143890 */ /* 0x000fe4000fffe03f */
[----:B------:R2:W-:Y:S01]  /*5340*/  @!P0 LDGSTS.E.BYPASS.LTC128B.128 [R199+0x2100], [R228.64], !P2 ;  /* 0x02100000e4c78fae */ /* 0x0005e2000d101d50 */
[----:B------:R-:W-:Y:S01]  /*5350*/  @!P0 IADD3.X R236, R217, UR19, RZ, P4, !PT ;  /* 0x00000013d9ec8c10 */ /* 0x000fe2000a7fe4ff */
[----:B------:R-:W-:Y:S01]  /*5360*/  @UP3 USHF.R.S32.HI UR19, URZ, 0x1f, UR20 ;  /* 0x0000001f3f133899 */ /* 0x000fe20008011414 */
[C---:B------:R-:W-:Y:S01]  /*5370*/  @!P0 LEA R222, P4, R223.reuse, c[0x0][0x1f8], 0x1 ;  /* 0x00007e00dfde8a11 */ /* 0x040fe200078808ff */
[----:B------:R-:W-:Y:S01]  /*5380*/  @UP3 UIMAD.WIDE.U32 UR22, UR20, UR4, URZ ;  /* 0x00000004141632a5 */ /* 0x000fe2000f8e003f */
[C---:B------:R-:W-:Y:S01]  /*5390*/  HMMA.16816.F32.BF16 R16, R132.reuse, R142, RZ ;  /* 0x0000008e8410723c */ /* 0x040fe200000418ff */
[----:B------:R1:W-:Y:S01]  /*53a0*/  @!P0 LDGSTS.E.BYPASS.LTC128B.128 [R199+0x4100], [R226.64], !P1 ;  /* 0x04100000e2c78fae */ /* 0x0003e2000c901d50 */
[----:B------:R-:W-:Y:S02]  /*53b0*/  @UP3 UIMAD UR19, UR19, UR4, URZ ;  /* 0x00000004131332a4 */ /* 0x000fe4000f8e023f */
[----:B------:R-:W-:Y:S02]  /*53c0*/  @!P0 LEA.HI.X R223, R223, c[0x0][0x1fc], R236, 0x1, P4 ;  /* 0x00007f00dfdf8a11 */ /* 0x000fe400020f0cec */
[----:B------:R1:W-:Y:S01]  /*53d0*/  @!P0 LDGSTS.E.BYPASS.LTC128B.128 [R199+0x1100], [R232.64], !P3 ;  /* 0x01100000e8c78fae */ /* 0x0003e2000d901d50 */
[----:B------:R-:W-:Y:S01]  /*53e0*/  @UP3 UIMAD UR19, UR20, UR5, UR19 ;  /* 0x00000005141332a4 */ /* 0x000fe2000f8e0213 */
[C---:B---3--:R-:W-:Y:S01]  /*53f0*/  HMMA.16816.F32.BF16 R20, R132.reuse, R144, RZ ;  /* 0x000000908414723c */ /* 0x048fe200000418ff */
[----:B------:R-:W-:Y:S02]  /*5400*/  @UP3 USHF.L.U32 UR20, UR22, 0x6, URZ ;  /* 0x0000000616143899 */ /* 0x000fe4000800063f */
[----:B------:R3:W-:Y:S01]  /*5410*/  @!P0 LDGSTS.E.BYPASS.LTC128B.128 [R199+0x3100], [R224.64], !P2 ;  /* 0x03100000e0c78fae */ /* 0x0007e2000d101d50 */
[----:B------:R-:W-:Y:S04]  /*5420*/  @UP3 UIADD3 UR19, UR23, UR19, URZ ;  /* 0x0000001317133290 */ /* 0x000fe8000fffe03f */
[C---:B------:R-:W-:Y:S01]  /*5430*/  HMMA.16816.F32.BF16 R24, R132.reuse, R146, RZ ;  /* 0x000000928418723c */ /* 0x040fe200000418ff */
[----:B------:R1:W-:Y:S01]  /*5440*/  @!P0 LDGSTS.E.BYPASS.LTC128B.128 [R199+0x5100], [R222.64], !P1 ;  /* 0x05100000dec78fae */ /* 0x0003e2000c901d50 */
[----:B------:R-:W-:Y:S01]  /*5450*/  PLOP3.LUT P0, PT, PT, PT, UP3, 0x80, 0x0 ;  /* 0x000000000000781c */ /* 0x000fe20003f0f038 */
[----:B------:R-:W-:Y:S03]  /*5460*/  @UP3 USHF.L.U64.HI UR19, UR22, 0x6, UR19 ;  /* 0x0000000616133899 */ /* 0x000fe60008010213 */
[----:B------:R-:W-:Y:S02]  /*5470*/  LDSM.16.M88.4 R140, [R193+0xc100] ;  /* 0x00c10000c18c783b */ /* 0x000fe40000000200 */
[C---:B----4-:R-:W-:Y:S03]  /*5480*/  HMMA.16816.F32.BF16 R28, R132.reuse, R148, RZ ;  /* 0x00000094841c723c */ /* 0x050fe600000418ff */
[----:B------:R-:W0:Y:S04]  /*5490*/  LDGDEPBAR ;  /* 0x00000000000079af */ /* 0x000e280000000000 */
[----:B------:R-:W-:Y:S01]  /*54a0*/  @P0 IADD3 R0, P5, R202, UR20, RZ ;  /* 0x00000014ca000c10 */ /* 0x000fe2000ffbe0ff */
[----:B------:R-:W-:Y:S01]  /*54b0*/  HMMA.16816.F32.BF16 R32, R132, R150, RZ ;  /* 0x000000968420723c */ /* 0x000fe200000418ff */
[----:B------:R-:W4:Y:S03]  /*54c0*/  LDSM.16.M88.4 R168, [R192+0x6100] ;  /* 0x00610000c0a8783b */ /* 0x000f260000000200 */
[----:B------:R-:W-:Y:S02]  /*54d0*/  @P0 IADD3.X R221, R209, UR19, RZ, P5, !PT ;  /* 0x00000013d1dd0c10 */ /* 0x000fe4000affe4ff */
[----:B------:R-:W4:Y:S01]  /*54e0*/  LDSM.16.M88.4 R172, [R192+0x6900] ;  /* 0x00690000c0ac783b */ /* 0x000f220000000200 */
[----:B--2---:R-:W-:Y:S01]  /*54f0*/  @P0 IADD3 R228, P5, R214, UR20, RZ ;  /* 0x00000014d6e40c10 */ /* 0x004fe2000ffbe0ff */
[C---:B-----5:R-:W-:Y:S03]  /*5500*/  HMMA.16816.F32.BF16 R4, R152.reuse, R156, R4 ;  /* 0x0000009c9804723c */ /* 0x060fe60000041804 */
[----:B------:R-:W2:Y:S02]  /*5510*/  LDSM.16.M88.4 R132, [R192+0x7100] ;  /* 0x00710000c084783b */ /* 0x000ea40000000200 */
[C---:B-1----:R-:W-:Y:S02]  /*5520*/  @P0 LEA R222, P4, R0.reuse, c[0x0][0x1c8], 0x1 ;  /* 0x0000720000de0a11 */ /* 0x042fe400078808ff */
[----:B---3--:R-:W-:Y:S01]  /*5530*/  @P0 IADD3.X R225, R213, UR19, RZ, P5, !PT ;  /* 0x00000013d5e10c10 */ /* 0x008fe2000affe4ff */
[C---:B------:R-:W-:Y:S01]  /*5540*/  HMMA.16816.F32.BF16 R8, R152.reuse, R158, R8 ;  /* 0x0000009e9808723c */ /* 0x040fe20000041808 */
[----:B------:R-:W1:Y:S03]  /*5550*/  LDSM.16.M88.4 R144, [R192+0x7900] ;  /* 0x00790000c090783b */ /* 0x000e660000000200 */
[----:B------:R-:W-:Y:S02]  /*5560*/  @P0 LEA.HI.X R223, R0, c[0x0][0x1cc], R221, 0x1, P4 ;  /* 0x0000730000df0a11 */ /* 0x000fe400020f0cdd */
[----:B------:R-:W-:Y:S01]  /*5570*/  LDSM.16.M88.4 R148, [R184] ;  /* 0x00000000b894783b */ /* 0x000fe20000000200 */
[----:B------:R-:W-:Y:S01]  /*5580*/  @P0 IADD3 R221, P4, R216, UR20, RZ ;  /* 0x00000014d8dd0c10 */ /* 0x000fe2000ff9e0ff */
[C---:B------:R-:W-:Y:S01]  /*5590*/  HMMA.16816.F32.BF16 R12, R152.reuse, R160, R12 ;  /* 0x000000a0980c723c */ /* 0x040fe2000004180c */
[----:B------:R-:W-:Y:S02]  /*55a0*/  @UP3 UIADD3 UR20, UP0, UR12, UR20, URZ ;  /* 0x000000140c143290 */ /* 0x000fe4000ff1e03f */
[----:B------:R-:W-:Y:S01]  /*55b0*/  LDSM.16.M88.4 R156, [R184+0x1000] ;  /* 0x00100000b89c783b */ /* 0x000fe20000000200 */
[----:B------:R-:W-:Y:S02]  /*55c0*/  @P0 LEA R226, P6, R221, c[0x0][0x1c8], 0x1 ;  /* 0x00007200dde20a11 */ /* 0x000fe400078c08ff */
[----:B------:R-:W-:Y:S01]  /*55d0*/  @P0 IADD3.X R0, R215, UR19, RZ, P4, !PT ;  /* 0x00000013d7000c10 */ /* 0x000fe2000a7fe4ff */
[----:B------:R-:W-:Y:S01]  /*55e0*/  @UP3 UIADD3.X UR19, UR11, UR19, URZ, UP0, !UPT ;  /* 0x000000130b133290 */ /* 0x000fe200087fe43f */
[C---:B------:R-:W-:Y:S01]  /*55f0*/  HMMA.16816.F32.BF16 R16, R152.reuse, R162, R16 ;  /* 0x000000a29810723c */ /* 0x040fe20000041810 */
[----:B------:R-:W-:Y:S03]  /*5600*/  LDSM.16.M88.4 R160, [R184+0x1800] ;  /* 0x00180000b8a0783b */ /* 0x000fe60000000200 */
[C---:B------:R-:W-:Y:S02]  /*5610*/  @P0 LEA R224, P4, R228.reuse, c[0x0][0x1c8], 0x1 ;  /* 0x00007200e4e00a11 */ /* 0x040fe400078808ff */
[----:B------:R-:W-:Y:S02]  /*5620*/  @P0 LEA.HI.X R227, R221, c[0x0][0x1cc], R0, 0x1, P6 ;  /* 0x00007300dde30a11 */ /* 0x000fe400030f0c00 */
[C---:B------:R-:W-:Y:S04]  /*5630*/  HMMA.16816.F32.BF16 R20, R152.reuse, R136, R20 ;  /* 0x000000889814723c */ /* 0x040fe80000041814 */
[----:B------:R-:W-:Y:S02]  /*5640*/  @P0 LEA.HI.X R225, R228, c[0x0][0x1cc], R225, 0x1, P4 ;  /* 0x00007300e4e10a11 */ /* 0x000fe400020f0ce1 */
[----:B------:R-:W-:Y:S02]  /*5650*/  @P0 IADD3 R232, P5, R216, UR20, RZ ;  /* 0x00000014d8e80c10 */ /* 0x000fe4000ffbe0ff */
[C---:B------:R-:W-:Y:S01]  /*5660*/  HMMA.16816.F32.BF16 R24, R152.reuse, R138, R24 ;  /* 0x0000008a9818723c */ /* 0x040fe20000041818 */
[----:B------:R-:W3:Y:S03]  /*5670*/  LDSM.16.M88.4 R136, [R191+0xc100] ;  /* 0x00c10000bf88783b */ /* 0x000ee60000000200 */
[----:B------:R-:W-:Y:S02]  /*5680*/  @P0 IADD3 R234, P4, R214, UR20, RZ ;  /* 0x00000014d6ea0c10 */ /* 0x000fe4000ff9e0ff */
[----:B------:R-:W-:Y:S02]  /*5690*/  @P0 IADD3 R0, P6, R202, UR20, RZ ;  /* 0x00000014ca000c10 */ /* 0x000fe4000ffde0ff */
[C---:B------:R-:W-:Y:S04]  /*56a0*/  HMMA.16816.F32.BF16 R28, R152.reuse, R164, R28 ;  /* 0x000000a4981c723c */ /* 0x040fe8000004181c */
[----:B------:R-:W-:Y:S02]  /*56b0*/  @P0 IADD3.X R229, R215, UR19, RZ, P5, !PT ;  /* 0x00000013d7e50c10 */ /* 0x000fe4000affe4ff */
[C---:B------:R-:W-:Y:S02]  /*56c0*/  @P0 LEA R230, P5, R232.reuse, c[0x0][0x1c8], 0x1 ;  /* 0x00007200e8e60a11 */ /* 0x040fe400078a08ff */
[----:B------:R-:W-:Y:S01]  /*56d0*/  HMMA.16816.F32.BF16 R32, R152, R166, R32 ;  /* 0x000000a69820723c */ /* 0x000fe20000041820 */
[----:B------:R-:W5:Y:S03]  /*56e0*/  LDSM.16.M88.4 R152, [R184+0x800] ;  /* 0x00080000b898783b */ /* 0x000f660000000200 */
[----:B------:R-:W-:Y:S02]  /*56f0*/  @P0 LEA.HI.X R231, R232, c[0x0][0x1cc], R229, 0x1, P5 ;  /* 0x00007300e8e70a11 */ /* 0x000fe400028f0ce5 */
[----:B------:R-:W-:Y:S01]  /*5700*/  LDSM.16.M88.4 R164, [R197+0x8100] ;  /* 0x00810000c5a4783b */ /* 0x000fe20000000200 */
[----:B------:R-:W-:Y:S01]  /*5710*/  @P0 IADD3.X R233, R213, UR19, RZ, P4, !PT ;  /* 0x00000013d5e90c10 */ /* 0x000fe2000a7fe4ff */
[C---:B----4-:R-:W-:Y:S05]  /*5720*/  HMMA.16816.F32.BF16 R4, R140.reuse, R168, R4 ;  /* 0x000000a88c04723c */ /* 0x050fea0000041804 */
[----:B------:R-:W-:Y:S02]  /*5730*/  @P0 LEA R228, P4, R234, c[0x0][0x1c8], 0x1 ;  /* 0x00007200eae40a11 */ /* 0x000fe400078808ff */
[----:B------:R-:W-:Y:S01]  /*5740*/  @P0 IADD3.X R221, R209, UR19, RZ, P6, !PT ;  /* 0x00000013d1dd0c10 */ /* 0x000fe2000b7fe4ff */
[C---:B------:R-:W-:Y:S01]  /*5750*/  HMMA.16816.F32.BF16 R8, R140.reuse, R170, R8 ;  /* 0x000000aa8c08723c */ /* 0x040fe20000041808 */
[----:B------:R-:W-:Y:S01]  /*5760*/  LDSM.16.M88.4 R168, [R198+0x14100] ;  /* 0x01410000c6a8783b */ /* 0x000fe20000000200 */
[----:B------:R-:W-:Y:S02]  /*5770*/  USHF.L.U32 UR19, UR13, 0x6, URZ ;  /* 0x000000060d137899 */ /* 0x000fe4000800063f */
[----:B------:R-:W-:Y:S02]  /*5780*/  @P0 LEA R236, P6, R0, c[0x0][0x1c8], 0x1 ;  /* 0x0000720000ec0a11 */ /* 0x000fe400078c08ff */
[----:B------:R-:W-:Y:S02]  /*5790*/  @P0 LEA.HI.X R229, R234, c[0x0][0x1cc], R233, 0x1, P4 ;  /* 0x00007300eae50a11 */ /* 0x000fe400020f0ce9 */
[C---:B------:R-:W-:Y:S01]  /*57a0*/  HMMA.16816.F32.BF16 R12, R140.reuse, R172, R12 ;  /* 0x000000ac8c0c723c */ /* 0x040fe2000004180c */
[----:B------:R-:W-:Y:S03]  /*57b0*/  PLOP3.LUT P4, PT, PT, PT, UP2, 0x80, 0x0 ;  /* 0x000000000000781c */ /* 0x000fe60003f8f028 */
[----:B------:R-:W-:Y:S01]  /*57c0*/  @P0 LEA.HI.X R237, R0, c[0x0][0x1cc], R221, 0x1, P6 ;  /* 0x0000730000ed0a11 */ /* 0x000fe200030f0cdd */
[----:B------:R-:W-:Y:S02]  /*57d0*/  IMAD.MOV.U32 R0, RZ, RZ, R204 ;  /* 0x000000ffff007224 */ /* 0x000fe400078e00cc */
[----:B------:R-:W-:Y:S01]  /*57e0*/  IMAD.U32 R232, RZ, RZ, UR19 ;  /* 0x00000013ffe87e24 */ /* 0x000fe2000f8e00ff */
[C---:B------:R-:W-:Y:S01]  /*57f0*/  HMMA.16816.F32.BF16 R16, R140.reuse, R174, R16 ;  /* 0x000000ae8c10723c */ /* 0x040fe20000041810 */
[----:B------:R-:W-:Y:S05]  /*5800*/  LDSM.16.M88.4 R172, [R197+0xa100] ;  /* 0x00a10000c5ac783b */ /* 0x000fea0000000200 */
[----:B------:R-:W-:Y:S02]  /*5810*/  @P4 IMAD.MOV.U32 R0, RZ, RZ, R212 ;  /* 0x000000ffff004224 */ /* 0x000fe400078e00d4 */
[C---:B--2---:R-:W-:Y:S03]  /*5820*/  HMMA.16816.F32.BF16 R20, R140.reuse, R132, R20 ;  /* 0x000000848c14723c */ /* 0x044fe60000041814 */
[----:B------:R-:W-:Y:S05]  /*5830*/  SHFL.IDX PT, R221, R0, RZ, 0x1c1f ;  /* 0x001c1fff00dd7589 */ /* 0x000fea00000e0000 */
[C---:B------:R-:W-:Y:S01]  /*5840*/  HMMA.16816.F32.BF16 R24, R140.reuse, R134, R24 ;  /* 0x000000868c18723c */ /* 0x040fe20000041818 */
[----:B------:R-:W2:Y:S07]  /*5850*/  LDSM.16.M88.4 R132, [R198+0x10100] ;  /* 0x01010000c684783b */ /* 0x000eae0000000200 */
[C---:B-1----:R-:W-:Y:S08]  /*5860*/  HMMA.16816.F32.BF16 R28, R140.reuse, R144, R28 ;  /* 0x000000908c1c723c */ /* 0x042ff0000004181c */
[----:B------:R-:W-:Y:S01]  /*5870*/  HMMA.16816.F32.BF16 R32, R140, R146, R32 ;  /* 0x000000928c20723c */ /* 0x000fe20000041820 */
[----:B------:R-:W1:Y:S05]  /*5880*/  LDSM.16.M88.4 R140, [R197+0x8900] ;  /* 0x00890000c58c783b */ /* 0x000e6a0000000200 */
[----:B------:R-:W4:Y:S02]  /*5890*/  LDSM.16.M88.4 R144, [R197+0x9100] ;  /* 0x00910000c590783b */ /* 0x000f240000000200 */
[C---:B---3--:R-:W-:Y:S08]  /*58a0*/  HMMA.16816.F32.BF16 R4, R136.reuse, R148, R4 ;  /* 0x000000948804723c */ /* 0x048ff00000041804 */
[C---:B------:R-:W-:Y:S01]  /*58b0*/  HMMA.16816.F32.BF16 R8, R136.reuse, R150, R8 ;  /* 0x000000968808723c */ /* 0x040fe20000041808 */
[----:B------:R-:W3:Y:S07]  /*58c0*/  LDSM.16.M88.4 R148, [R197+0x9900] ;  /* 0x00990000c594783b */ /* 0x000eee0000000200 */
[C---:B-----5:R-:W-:Y:S08]  /*58d0*/  HMMA.16816.F32.BF16 R12, R136.reuse, R152, R12 ;  /* 0x00000098880c723c */ /* 0x060ff0000004180c */
[C---:B------:R-:W-:Y:S01]  /*58e0*/  HMMA.16816.F32.BF16 R16, R136.reuse, R154, R16 ;  /* 0x0000009a8810723c */ /* 0x040fe20000041810 */
[----:B------:R-:W-:Y:S07]  /*58f0*/  LDSM.16.M88.4 R152, [R183] ;  /* 0x00000000b798783b */ /* 0x000fee0000000200 */
[C---:B------:R-:W-:Y:S08]  /*5900*/  HMMA.16816.F32.BF16 R20, R136.reuse, R156, R20 ;  /* 0x0000009c8814723c */ /* 0x040ff00000041814 */
[C---:B------:R-:W-:Y:S01]  /*5910*/  HMMA.16816.F32.BF16 R24, R136.reuse, R158, R24 ;  /* 0x0000009e8818723c */ /* 0x040fe20000041818 */
[----:B------:R-:W-:Y:S07]  /*5920*/  LDSM.16.M88.4 R156, [R182] ;  /* 0x00000000b69c783b */ /* 0x000fee0000000200 */
[C---:B------:R-:W-:Y:S08]  /*5930*/  HMMA.16816.F32.BF16 R28, R136.reuse, R160, R28 ;  /* 0x000000a0881c723c */ /* 0x040ff0000004181c */
[----:B------:R-:W-:Y:S01]  /*5940*/  HMMA.16816.F32.BF16 R32, R136, R162, R32 ;  /* 0x000000a28820723c */ /* 0x000fe20000041820 */
[----:B------:R-:W5:Y:S05]  /*5950*/  LDSM.16.M88.4 R136, [R194+0x10100] ;  /* 0x01010000c288783b */ /* 0x000f6a0000000200 */
[----:B------:R-:W3:Y:S02]  /*5960*/  LDSM.16.M88.4 R160, [R181] ;  /* 0x00000000b5a0783b */ /* 0x000ee40000000200 */
[C---:B--2---:R-:W-:Y:S08]  /*5970*/  HMMA.16816.F32.BF16 R4, R132.reuse, R164, R4 ;  /* 0x000000a48404723c */ /* 0x044ff00000041804 */
[C---:B------:R-:W-:Y:S01]  /*5980*/  HMMA.16816.F32.BF16 R8, R132.reuse, R166, R8 ;  /* 0x000000a68408723c */ /* 0x040fe20000041808 */
[----:B------:R-:W2:Y:S07]  /*5990*/  LDSM.16.M88.4 R164, [R180] ;  /* 0x00000000b4a4783b */ /* 0x000eae0000000200 */
[C---:B-1----:R-:W-:Y:S08]  /*59a0*/  HMMA.16816.F32.BF16 R12, R132.reuse, R140, R12 ;  /* 0x0000008c840c723c */ /* 0x042ff0000004180c */
[C---:B------:R-:W-:Y:S01]  /*59b0*/  HMMA.16816.F32.BF16 R16, R132.reuse, R142, R16 ;  /* 0x0000008e8410723c */ /* 0x040fe20000041810 */
[----:B------:R-:W-:Y:S07]  /*59c0*/  LDSM.16.M88.4 R140, [R193+0x10100] ;  /* 0x01010000c18c783b */ /* 0x000fee0000000200 */
[C---:B----4-:R-:W-:Y:S08]  /*59d0*/  HMMA.16816.F32.BF16 R20, R132.reuse, R144, R20 ;  /* 0x000000908414723c */ /* 0x050ff00000041814 */
[C---:B------:R-:W-:Y:S01]  /*59e0*/  HMMA.16816.F32.BF16 R24, R132.reuse, R146, R24 ;  /* 0x000000928418723c */ /* 0x040fe20000041818 */
[----:B------:R-:W1:Y:S07]  /*59f0*/  LDSM.16.M88.4 R144, [R192+0x8100] ;  /* 0x00810000c090783b */ /* 0x000e6e0000000200 */
[C---:B---3--:R-:W-:Y:S08]  /*5a00*/  HMMA.16816.F32.BF16 R28, R132.reuse, R148, R28 ;  /* 0x00000094841c723c */ /* 0x048ff0000004181c */
[----:B------:R-:W-:Y:S01]  /*5a10*/  HMMA.16816.F32.BF16 R32, R132, R150, R32 ;  /* 0x000000968420723c */ /* 0x000fe20000041820 */
[----:B------:R-:W3:Y:S05]  /*5a20*/  LDSM.16.M88.4 R132, [R192+0x8900] ;  /* 0x00890000c084783b */ /* 0x000eea0000000200 */
[----:B------:R-:W4:Y:S02]  /*5a30*/  LDSM.16.M88.4 R148, [R192+0x9100] ;  /* 0x00910000c094783b */ /* 0x000f240000000200 */
        /* <DEDUP_REMOVED lines=11> */
[----:B------:R-:W2:Y:S05]  /*5af0*/  LDSM.16.M88.4 R136, [R192+0x9900] ;  /* 0x00990000c088783b */ /* 0x000eaa0000000200 */
[----:B------:R-:W-:Y:S02]  /*5b00*/  LDSM.16.M88.4 R164, [R184+0x3800] ;  /* 0x00380000b8a4783b */ /* 0x000fe40000000200 */
[C---:B-1----:R-:W-:Y:S08]  /*5b10*/  HMMA.16816.F32.BF16 R4, R140.reuse, R144, R4 ;  /* 0x000000908c04723c */ /* 0x042ff00000041804 */
[C---:B------:R-:W-:Y:S01]  /*5b20*/  HMMA.16816.F32.BF16 R8, R140.reuse, R146, R8 ;  /* 0x000000928c08723c */ /* 0x040fe20000041808 */
[----:B------:R-:W1:Y:S07]  /*5b30*/  LDSM.16.M88.4 R144, [R184+0x3000] ;  /* 0x00300000b890783b */ /* 0x000e6e0000000200 */
[C---:B---3--:R-:W-:Y:S08]  /*5b40*/  HMMA.16816.F32.BF16 R12, R140.reuse, R132, R12 ;  /* 0x000000848c0c723c */ /* 0x048ff0000004180c */
[C---:B------:R-:W-:Y:S01]  /*5b50*/  HMMA.16816.F32.BF16 R16, R140.reuse, R134, R16 ;  /* 0x000000868c10723c */ /* 0x040fe20000041810 */
[----:B------:R-:W3:Y:S07]  /*5b60*/  LDSM.16.M88.4 R132, [R197+0xa900] ;  /* 0x00a90000c584783b */ /* 0x000eee0000000200 */
[C---:B----4-:R-:W-:Y:S08]  /*5b70*/  HMMA.16816.F32.BF16 R20, R140.reuse, R148, R20 ;  /* 0x000000948c14723c */ /* 0x050ff00000041814 */
[C---:B------:R-:W-:Y:S01]  /*5b80*/  HMMA.16816.F32.BF16 R24, R140.reuse, R150, R24 ;  /* 0x000000968c18723c */ /* 0x040fe20000041818 */
[----:B------:R-:W-:Y:S07]  /*5b90*/  LDSM.16.M88.4 R148, [R194+0x14100] ;  /* 0x01410000c294783b */ /* 0x000fee0000000200 */
[C---:B--2---:R-:W-:Y:S08]  /*5ba0*/  HMMA.16816.F32.BF16 R28, R140.reuse, R136, R28 ;  /* 0x000000888c1c723c */ /* 0x044ff0000004181c */
[----:B------:R-:W-:Y:S01]  /*5bb0*/  HMMA.16816.F32.BF16 R32, R140, R138, R32 ;  /* 0x0000008a8c20723c */ /* 0x000fe20000041820 */
[----:B------:R-:W2:Y:S05]  /*5bc0*/  LDSM.16.M88.4 R136, [R197+0xb100] ;  /* 0x00b10000c588783b */ /* 0x000eaa0000000200 */
[----:B------:R-:W4:Y:S02]  /*5bd0*/  LDSM.16.M88.4 R140, [R197+0xb900] ;  /* 0x00b90000c58c783b */ /* 0x000f240000000200 */
[C---:B------:R-:W-:Y:S08]  /*5be0*/  HMMA.16816.F32.BF16 R4, R152.reuse, R156, R4 ;  /* 0x0000009c9804723c */ /* 0x040ff00000041804 */
[C---:B------:R-:W-:Y:S01]  /*5bf0*/  HMMA.16816.F32.BF16 R8, R152.reuse, R158, R8 ;  /* 0x0000009e9808723c */ /* 0x040fe20000041808 */
[----:B------:R-:W5:Y:S07]  /*5c00*/  LDSM.16.M88.4 R156, [R179] ;  /* 0x00000000b39c783b */ /* 0x000f6e0000000200 */
[C---:B------:R-:W-:Y:S08]  /*5c10*/  HMMA.16816.F32.BF16 R12, R152.reuse, R160, R12 ;  /* 0x000000a0980c723c */ /* 0x040ff0000004180c */
[C---:B------:R-:W-:Y:S01]  /*5c20*/  HMMA.16816.F32.BF16 R16, R152.reuse, R162, R16 ;  /* 0x000000a29810723c */ /* 0x040fe20000041810 */
[----:B------:R-:W-:Y:S07]  /*5c30*/  LDSM.16.M88.4 R160, [R192+0xb100] ;  /* 0x00b10000c0a0783b */ /* 0x000fee0000000200 */
[C---:B-1----:R-:W-:Y:S08]  /*5c40*/  HMMA.16816.F32.BF16 R20, R152.reuse, R144, R20 ;  /* 0x000000909814723c */ /* 0x042ff00000041814 */
[C---:B------:R-:W-:Y:S01]  /*5c50*/  HMMA.16816.F32.BF16 R24, R152.reuse, R146, R24 ;  /* 0x000000929818723c */ /* 0x040fe20000041818 */
[----:B------:R-:W1:Y:S07]  /*5c60*/  LDSM.16.M88.4 R144, [R178] ;  /* 0x00000000b290783b */ /* 0x000e6e0000000200 */
[C---:B------:R-:W-:Y:S08]  /*5c70*/  HMMA.16816.F32.BF16 R28, R152.reuse, R164, R28 ;  /* 0x000000a4981c723c */ /* 0x040ff0000004181c */
[----:B------:R-:W-:Y:S01]  /*5c80*/  HMMA.16816.F32.BF16 R32, R152, R166, R32 ;  /* 0x000000a69820723c */ /* 0x000fe20000041820 */
[----:B------:R-:W1:Y:S05]  /*5c90*/  LDSM.16.M88.4 R152, [R177] ;  /* 0x00000000b198783b */ /* 0x000e6a0000000200 */
[----:B------:R-:W-:Y:S02]  /*5ca0*/  LDSM.16.M88.4 R164, [R184+0x4000] ;  /* 0x00400000b8a4783b */ /* 0x000fe40000000200 */
[C---:B------:R-:W-:Y:S08]  /*5cb0*/  HMMA.16816.F32.BF16 R4, R168.reuse, R172, R4 ;  /* 0x000000aca804723c */ /* 0x040ff00000041804 */
[C---:B------:R-:W-:Y:S08]  /*5cc0*/  HMMA.16816.F32.BF16 R8, R168.reuse, R174, R8 ;  /* 0x000000aea808723c */ /* 0x040ff00000041808 */
[C---:B---3--:R-:W-:Y:S08]  /*5cd0*/  HMMA.16816.F32.BF16 R12, R168.reuse, R132, R12 ;  /* 0x00000084a80c723c */ /* 0x048ff0000004180c */
[C---:B------:R-:W-:Y:S01]  /*5ce0*/  HMMA.16816.F32.BF16 R16, R168.reuse, R134, R16 ;  /* 0x00000086a810723c */ /* 0x040fe20000041810 */
[----:B------:R-:W3:Y:S07]  /*5cf0*/  LDSM.16.M88.4 R132, [R176] ;  /* 0x00000000b084783b */ /* 0x000eee0000000200 */
[C---:B--2---:R-:W-:Y:S08]  /*5d00*/  HMMA.16816.F32.BF16 R20, R168.reuse, R136, R20 ;  /* 0x00000088a814723c */ /* 0x044ff00000041814 */
[C---:B------:R-:W-:Y:S01]  /*5d10*/  HMMA.16816.F32.BF16 R24, R168.reuse, R138, R24 ;  /* 0x0000008aa818723c */ /* 0x040fe20000041818 */
[----:B------:R-:W-:Y:S07]  /*5d20*/  LDSM.16.M88.4 R136, [R193+0x14100] ;  /* 0x01410000c188783b */ /* 0x000fee0000000200 */
[C---:B----4-:R-:W-:Y:S08]  /*5d30*/  HMMA.16816.F32.BF16 R28, R168.reuse, R140, R28 ;  /* 0x0000008ca81c723c */ /* 0x050ff0000004181c */
[----:B------:R-:W-:Y:S01]  /*5d40*/  HMMA.16816.F32.BF16 R32, R168, R142, R32 ;  /* 0x0000008ea820723c */ /* 0x000fe20000041820 */
[----:B------:R-:W2:Y:S07]  /*5d50*/  LDSM.16.M88.4 R140, [R192+0xa100] ;  /* 0x00a10000c08c783b */ /* 0x000eae0000000200 */
[C---:B-----5:R-:W-:Y:S08]  /*5d60*/  HMMA.16816.F32.BF16 R4, R148.reuse, R156, R4 ;  /* 0x0000009c9404723c */ /* 0x060ff00000041804 */
[C---:B------:R-:W-:Y:S01]  /*5d70*/  HMMA.16816.F32.BF16 R8, R148.reuse, R158, R8 ;  /* 0x0000009e9408723c */ /* 0x040fe20000041808 */
[----:B------:R-:W4:Y:S07]  /*5d80*/  LDSM.16.M88.4 R156, [R192+0xa900] ;  /* 0x00a90000c09c783b */ /* 0x000f2e0000000200 */
[C---:B-1----:R-:W-:Y:S08]  /*5d90*/  HMMA.16816.F32.BF16 R12, R148.reuse, R144, R12 ;  /* 0x00000090940c723c */ /* 0x042ff0000004180c */
[C---:B------:R-:W-:Y:S01]  /*5da0*/  HMMA.16816.F32.BF16 R16, R148.reuse, R146, R16 ;  /* 0x000000929410723c */ /* 0x040fe20000041810 */
[----:B------:R-:W1:Y:S07]  /*5db0*/  LDSM.16.M88.4 R144, [R192+0xb900] ;  /* 0x00b90000c090783b */ /* 0x000e6e0000000200 */
[C---:B------:R-:W-:Y:S08]  /*5dc0*/  HMMA.16816.F32.BF16 R20, R148.reuse, R152, R20 ;  /* 0x000000989414723c */ /* 0x040ff00000041814 */
[C---:B------:R-:W-:Y:S01]  /*5dd0*/  HMMA.16816.F32.BF16 R24, R148.reuse, R154, R24 ;  /* 0x0000009a9418723c */ /* 0x040fe20000041818 */
[----:B------:R-:W5:Y:S07]  /*5de0*/  LDSM.16.M88.4 R152, [R191+0x14100] ;  /* 0x01410000bf98783b */ /* 0x000f6e0000000200 */
[C---:B---3--:R-:W-:Y:S08]  /*5df0*/  HMMA.16816.F32.BF16 R28, R148.reuse, R132, R28 ;  /* 0x00000084941c723c */ /* 0x048ff0000004181c */
[----:B------:R-:W-:Y:S01]  /*5e00*/  HMMA.16816.F32.BF16 R32, R148, R134, R32 ;  /* 0x000000869420723c */ /* 0x000fe20000041820 */
[----:B------:R-:W3:Y:S07]  /*5e10*/  LDSM.16.M88.4 R132, [R184+0x4800] ;  /* 0x00480000b884783b */ /* 0x000eee0000000200 */
[C---:B--2---:R-:W-:Y:S08]  /*5e20*/  HMMA.16816.F32.BF16 R4, R136.reuse, R140, R4 ;  /* 0x0000008c8804723c */ /* 0x044ff00000041804 */
[C---:B------:R-:W-:Y:S08]  /*5e30*/  HMMA.16816.F32.BF16 R8, R136.reuse, R142, R8 ;  /* 0x0000008e8808723c */ /* 0x040ff00000041808 */
[C---:B----4-:R-:W-:Y:S08]  /*5e40*/  HMMA.16816.F32.BF16 R12, R136.reuse, R156, R12 ;  /* 0x0000009c880c723c */ /* 0x050ff0000004180c */
[C---:B------:R-:W-:Y:S08]  /*5e50*/  HMMA.16816.F32.BF16 R16, R136.reuse, R158, R16 ;  /* 0x0000009e8810723c */ /* 0x040ff00000041810 */
[C---:B------:R-:W-:Y:S08]  /*5e60*/  HMMA.16816.F32.BF16 R20, R136.reuse, R160, R20 ;  /* 0x000000a08814723c */ /* 0x040ff00000041814 */
[C---:B------:R-:W-:Y:S08]  /*5e70*/  HMMA.16816.F32.BF16 R24, R136.reuse, R162, R24 ;  /* 0x000000a28818723c */ /* 0x040ff00000041818 */
[C---:B-1----:R-:W-:Y:S08]  /*5e80*/  HMMA.16816.F32.BF16 R28, R136.reuse, R144, R28 ;  /* 0x00000090881c723c */ /* 0x042ff0000004181c */
[----:B------:R-:W-:Y:S01]  /*5e90*/  HMMA.16816.F32.BF16 R32, R136, R146, R32 ;  /* 0x000000928820723c */ /* 0x000fe20000041820 */
[----:B------:R-:W1:Y:S07]  /*5ea0*/  LDSM.16.M88.4 R136, [R184+0x5000] ;  /* 0x00500000b888783b */ /* 0x000e6e0000000200 */
[C---:B-----5:R-:W-:Y:S08]  /*5eb0*/  HMMA.16816.F32.BF16 R4, R152.reuse, R164, R4 ;  /* 0x000000a49804723c */ /* 0x060ff00000041804 */
[C---:B------:R-:W-:Y:S08]  /*5ec0*/  HMMA.16816.F32.BF16 R8, R152.reuse, R166, R8 ;  /* 0x000000a69808723c */ /* 0x040ff00000041808 */
[C---:B---3--:R-:W-:Y:S08]  /*5ed0*/  HMMA.16816.F32.BF16 R12, R152.reuse, R132, R12 ;  /* 0x00000084980c723c */ /* 0x048ff0000004180c */
[C---:B------:R-:W-:Y:S01]  /*5ee0*/  HMMA.16816.F32.BF16 R16, R152.reuse, R134, R16 ;  /* 0x000000869810723c */ /* 0x040fe20000041810 */
[----:B------:R-:W2:Y:S01]  /*5ef0*/  LDSM.16.M88.4 R132, [R184+0x5800] ;  /* 0x00580000b884783b */ /* 0x000ea20000000200 */
[----:B------:R-:W-:Y:S04]  /*5f00*/  DEPBAR.LE SB0, 0x0 ;  /* 0x000080000000791a */ /* 0x000fe80000000000 */
[----:B------:R-:W-:Y:S02]  /*5f10*/  BAR.SYNC.DEFER_BLOCKING 0x0 ;  /* 0x0000000000007b1d */ /* 0x000fe40000010000 */
[C---:B-1----:R-:W-:Y:S08]  /*5f20*/  HMMA.16816.F32.BF16 R20, R152.reuse, R136, R20 ;  /* 0x000000889814723c */ /* 0x042ff00000041814 */
[C---:B------:R-:W-:Y:S01]  /*5f30*/  HMMA.16816.F32.BF16 R24, R152.reuse, R138, R24 ;  /* 0x0000008a9818723c */ /* 0x040fe20000041818 */
[----:B------:R-:W-:Y:S01]  /*5f40*/  @!PT LDS RZ, [RZ] ;  /* 0x00000000fffff984 */ /* 0x000fe20000000800 */
[----:B------:R-:W-:Y:S01]  /*5f50*/  @!PT LDS RZ, [RZ] ;  /* 0x00000000fffff984 */ /* 0x000fe20000000800 */
[----:B------:R-:W-:Y:S01]  /*5f60*/  @!PT LDS RZ, [RZ] ;  /* 0x00000000fffff984 */ /* 0x000fe20000000800 */
[----:B------:R1:W-:Y:S05]  /*5f70*/  @P0 LDGSTS.E.BYPASS.LTC128B.128 [R199+0x6100], [R222.64], !P3 ;  /* 0x06100000dec70fae */ /* 0x0003ea000d901d50 */
[----:B------:R3:W-:Y:S05]  /*5f80*/  @P0 LDGSTS.E.BYPASS.LTC128B.128 [R199+0x8100], [R226.64], !P2 ;  /* 0x08100000e2c70fae */ /* 0x0007ea000d101d50 */
[----:B------:R4:W-:Y:S01]  /*5f90*/  @P0 LDGSTS.E.BYPASS.LTC128B.128 [R199+0xa100], [R224.64], !P1 ;  /* 0x0a100000e0c70fae */ /* 0x0009e2000c901d50 */
[C---:B--2---:R-:W-:Y:S04]  /*5fa0*/  HMMA.16816.F32.BF16 R28, R152.reuse, R132, R28 ;  /* 0x00000084981c723c */ /* 0x044fe8000004181c */
[----:B------:R3:W-:Y:S04]  /*5fb0*/  @P0 LDGSTS.E.BYPASS.LTC128B.128 [R199+0x7100], [R236.64], !P3 ;  /* 0x07100000ecc70fae */ /* 0x0007e8000d901d50 */
[----:B------:R-:W-:Y:S01]  /*5fc0*/  HMMA.16816.F32.BF16 R32, R152, R134, R32 ;  /* 0x000000869820723c */ /* 0x000fe20000041820 */
[----:B------:R3:W-:Y:S05]  /*5fd0*/  @P0 LDGSTS.E.BYPASS.LTC128B.128 [R199+0x9100], [R230.64], !P2 ;  /* 0x09100000e6c70fae */ /* 0x0007ea000d101d50 */
[----:B------:R3:W-:Y:S01]  /*5fe0*/  @P0 LDGSTS.E.BYPASS.LTC128B.128 [R199+0xb100], [R228.64], !P1 ;  /* 0x0b100000e4c70fae */ /* 0x0007e2000c901d50 */
[----:B------:R-:W-:Y:S02]  /*5ff0*/  PLOP3.LUT P0, PT, PT, PT, UP1, 0x40, 0x0 ;  /* 0x000000000000781c */ /* 0x000fe40003f0e818 */
[----:B-1----:R-:W-:Y:S02]  /*6000*/  IADD3 R222, -R205, 0x1, -R232 ;  /* 0x00000001cdde7810 */ /* 0x002fe40007ffe9e8 */
[----:B------:R-:W0:Y:S02]  /*6010*/  LDGDEPBAR ;  /* 0x00000000000079af */ /* 0x000e240000000000 */
[----:B------:R-:W-:Y:S04]  /*6020*/  IADD3 R222, R222, c[0x0][0x1d0], RZ ;  /* 0x00007400dede7a10 */ /* 0x000fe80007ffe0ff */
[----:B------:R-:W-:Y:S04]  /*6030*/  IADD3 R222, R222, -c[0x0][0x168], RZ ;  /* 0x80005a00dede7a10 */ /* 0x000fe80007ffe0ff */
[C---:B----4-:R-:W-:Y:S02]  /*6040*/  IADD3 R224, R222.reuse, c[0x0][0x328], RZ ;  /* 0x0000ca00dee07a10 */ /* 0x050fe40007ffe0ff */
[----:B------:R-:W-:Y:S03]  /*6050*/  IADD3 R222, R222, UR14, RZ ;  /* 0x0000000edede7c10 */ /* 0x000fe6000fffe0ff */
[--C-:B------:R-:W-:Y:S02]  /*6060*/  IMAD.IADD R225, R224, 0x1, R221.reuse ;  /* 0x00000001e0e17824 */ /* 0x100fe400078e02dd */
[----:B------:R-:W-:Y:S01]  /*6070*/  IMAD.IADD R223, R222, 0x1, R221 ;  /* 0x00000001dedf7824 */ /* 0x000fe200078e02dd */
        /* <DEDUP_REMOVED lines=15> */
.L_x_2832:
[----:B------:R-:W-:Y:S04]  /*6170*/  MOV R132, c[0x0][0x32c] ;  /* 0x0000cb0000847a02 */ /* 0x000fe80000000f00 */
[----:B------:R-:W-:Y:S11]  /*6180*/  ISETP.NE.AND P0, PT, R132, 0x1, PT ;  /* 0x000000018400780c */ /* 0x000ff60003f05270 */
[----:B------:R-:W-:Y:S02]  /*6190*/  @!UPT UIADD3 URZ, URZ, URZ, URZ ;  /* 0x0000003f3f3ff290 */ /* 0x000fe4000fffe03f */
[----:B------:R-:W-:Y:S05]  /*61a0*/  @P0 IMAD.HI.U32 R132, R133, c[0x0][0x330], RZ ;  /* 0x0000cc0085840a27 */ /* 0x000fea00078e00ff */
[----:B------:R-:W-:Y:S02]  /*61b0*/  @P0 SHF.R.U32.HI R133, RZ, c[0x0][0x334], R132 ;  /* 0x0000cd00ff850a19 */ /* 0x000fe40000011684 */
.L_x_2833:
[----:B------:R-:W-:Y:S05]  /*61c0*/  BSYNC B0 ;  /* 0x0000000000007941 */ /* 0x000fea0003800000 */
.L_x_2831:
[----:B------:R-:W-:Y:S04]  /*61d0*/  IMAD.MOV.U32 R132, RZ, RZ, c[0x0][0x32c] ;  /* 0x0000cb00ff847624 */ /* 0x000fe800078e00ff */
[----:B------:R-:W-:Y:S04]  /*61e0*/  IMAD R132, R133, R132, -UR19 ;  /* 0x8000001385847e24 */ /* 0x000fe8000f8e0284 */
[----:B------:R-:W-:Y:S05]  /*61f0*/  IMAD.IADD R134, R132, 0x1, -R205 ;  /* 0x0000000184867824 */ /* 0x000fea00078e0acd */
[----:B------:R-:W-:Y:S02]  /*6200*/  IADD3 R132, R134, c[0x0][0x32c], RZ ;  /* 0x0000cb0086847a10 */ /* 0x000fe40007ffe0ff */
[----:B------:R-:W-:Y:S02]  /*6210*/  IMNMX R223, R223, R134, !PT ;  /* 0x00000086dfdf7217 */ /* 0x000fe40007800200 */
[----:B------:R-:W-:Y:S02]  /*6220*/  IMNMX R225, R225, R132, PT ;  /* 0x00000084e1e17217 */ /* 0x000fe40003800200 */
.L_x_2830:
[----:B------:R-:W-:Y:S06]  /*6230*/  UISETP.GT.AND UP0, UPT, UR13, -0x1, UPT ;  /* 0xffffffff0d00788c */ /* 0x000fec000bf04270 */
[----:B------:R-:W-:Y:S04]  /*6240*/  PLOP3.LUT P0, PT, PT, PT, UP0, 0x80, 0x0 ;  /* 0x000000000000781c */ /* 0x000fe80003f0f008 */
[C---:B------:R-:W-:Y:S02]  /*6250*/  ISETP.GT.AND P4, PT, R223.reuse, 0x1, P0 ;  /* 0x00000001df00780c */ /* 0x040fe40000784270 */
[----:B------:R-:W-:Y:S02]  /*6260*/  ISETP.GT.AND P5, PT, R223, RZ, P0 ;  /* 0x000000ffdf00720c */ /* 0x000fe400007a4270 */
[C---:B------:R-:W-:Y:S02]  /*6270*/  ISETP.LT.OR P4, PT, R225.reuse, 0x2, P4 ;  /* 0x00000002e100780c */ /* 0x040fe40002781670 */
[----:B------:R-:W-:Y:S02]  /*6280*/  ISETP.LT.OR P5, PT, R225, 0x1, P5 ;  /* 0x00000001e100780c */ /* 0x000fe40002fa1670 */
[----:B------:R-:W-:Y:S02]  /*6290*/  FSEL R136, R5, -INF , !P4 ;  /* 0xff80000005887808 */ /* 0x000fe40006000000 */
[C---:B------:R-:W-:Y:S01]  /*62a0*/  ISETP.GT.AND P4, PT, R223.reuse, 0x10, P0 ;  /* 0x00000010df00780c */ /* 0x040fe20000784270 */
[----:B------:R-:W1:Y:S01]  /*62b0*/  SHFL.IDX PT, R5, R0, 0x1, 0x1c1f ;  /* 0x003c1f0000057f89 */ /* 0x000e6200000e0000 */
[----:B------:R-:W-:Y:S02]  /*62c0*/  ISETP.GT.AND P6, PT, R223, 0x8, P0 ;  /* 0x00000008df00780c */ /* 0x000fe400007c4270 */
[----:B------:R-:W-:Y:S02]  /*62d0*/  ISETP.LT.OR P4, PT, R225, 0x11, P4 ;  /* 0x00000011e100780c */ /* 0x000fe40002781670 */
        /* <DEDUP_REMOVED lines=8> */
[----:B------:R-:W-:Y:S02]  /*6360*/  ISETP.GT.AND P6, PT, R223, 0x11, P0 ;  /* 0x00000011df00780c */ /* 0x000fe400007c4270 */
[----:B------:R-:W-:Y:S01]  /*6370*/  FSEL R8, R9, -INF , !P5 ;  /* 0xff80000009087808 */ /* 0x000fe20006800000 */
[--C-:B-1----:R-:W-:Y:S01]  /*6380*/  IMAD.IADD R224, R224, 0x1, R5.reuse ;  /* 0x00000001e0e07824 */ /* 0x102fe200078e0205 */
[----:B------:R-:W-:Y:S01]  /*6390*/  ISETP.GT.AND P5, PT, R223, 0x18, P0 ;  /* 0x00000018df00780c */ /* 0x000fe200007a4270 */
[----:B------:R-:W-:Y:S01]  /*63a0*/  IMAD.IADD R222, R222, 0x1, R5 ;  /* 0x00000001dede7824 */ /* 0x000fe200078e0205 */
        /* <DEDUP_REMOVED lines=45> */
.L_x_2836:
[----:B------:R-:W-:Y:S04]  /*6680*/  MOV R0, c[0x0][0x32c] ;  /* 0x0000cb0000007a02 */ /* 0x000fe80000000f00 */
[----:B------:R-:W-:Y:S11]  /*6690*/  ISETP.NE.AND P4, PT, R0, 0x1, PT ;  /* 0x000000010000780c */ /* 0x000ff60003f85270 */
[----:B------:R-:W-:Y:S02]  /*66a0*/  @!UPT UIADD3 URZ, URZ, URZ, URZ ;  /* 0x0000003f3f3ff290 */ /* 0x000fe4000fffe03f */
[----:B------:R-:W-:Y:S05]  /*66b0*/  @P4 IMAD.HI.U32 R0, R5, c[0x0][0x330], RZ ;  /* 0x0000cc0005004a27 */ /* 0x000fea00078e00ff */
[----:B------:R-:W-:Y:S02]  /*66c0*/  @P4 SHF.R.U32.HI R5, RZ, c[0x0][0x334], R0 ;  /* 0x0000cd00ff054a19 */ /* 0x000fe40000011600 */
.L_x_2837:
[----:B------:R-:W-:Y:S05]  /*66d0*/  BSYNC B0 ;  /* 0x0000000000007941 */ /* 0x000fea0003800000 */
.L_x_2835:
[----:B------:R-:W-:Y:S04]  /*66e0*/  IMAD.MOV.U32 R0, RZ, RZ, c[0x0][0x32c] ;  /* 0x0000cb00ff007624 */ /* 0x000fe800078e00ff */
[----:B------:R-:W-:Y:S04]  /*66f0*/  IMAD R0, R5, R0, -UR19 ;  /* 0x8000001305007e24 */ /* 0x000fe8000f8e0200 */
[----:B------:R-:W-:Y:S05]  /*6700*/  IMAD.IADD R9, R0, 0x1, -R205 ;  /* 0x0000000100097824 */ /* 0x000fea00078e0acd */
[----:B------:R-:W-:Y:S02]  /*6710*/  IADD3 R5, R9, c[0x0][0x32c], RZ ;  /* 0x0000cb0009057a10 */ /* 0x000fe40007ffe0ff */
[----:B------:R-:W-:Y:S02]  /*6720*/  IMNMX R222, R222, R9, !PT ;  /* 0x00000009dede7217 */ /* 0x000fe40007800200 */
[----:B------:R-:W-:Y:S02]  /*6730*/  IMNMX R224, R224, R5, PT ;  /* 0x00000005e0e07217 */ /* 0x000fe40003800200 */
.L_x_2834:
[----:B------:R-:W-:Y:S01]  /*6740*/  FMNMX.FTZ R5, R138, R3, !PT ;  /* 0x000000038a057209 */ /* 0x000fe20007810000 */
[----:B------:R-:W-:Y:S01]  /*6750*/  UISETP.GT.AND UP0, UPT, UR13, UR18, UPT ;  /* 0x000000120d00728c */ /* 0x000fe2000bf04270 */
[----:B------:R-:W-:Y:S01]  /*6760*/  ISETP.GT.AND P6, PT, R222, RZ, P0 ;  /* 0x000000ffde00720c */ /* 0x000fe200007c4270 */
[----:B------:R-:W-:Y:S01]  /*6770*/  UIADD3 UR13, UR13, -0x1, URZ ;  /* 0xffffffff0d0d7890 */ /* 0x000fe2000fffe03f */
[----:B------:R-:W-:Y:S02]  /*6780*/  FMNMX.FTZ R5, R136, R5, !PT ;  /* 0x0000000588057209 */ /* 0x000fe40007810000 */
[----:B------:R-:W-:Y:S02]  /*6790*/  ISETP.GT.AND P5, PT, R222, 0x1, P0 ;  /* 0x00000001de00780c */ /* 0x000fe400007a4270 */
[----:B------:R-:W-:Y:S02]  /*67a0*/  FMNMX.FTZ R5, R134, R5, !PT ;  /* 0x0000000586057209 */ /* 0x000fe40007810000 */
[----:B------:R-:W-:Y:S02]  /*67b0*/  ISETP.LT.OR P6, PT, R224, 0x1, P6 ;  /* 0x00000001e000780c */ /* 0x000fe400037c1670 */
        /* <DEDUP_REMOVED lines=15> */
[----:B------:R-:W-:Y:S02]  /*68b0*/  FMNMX.FTZ R0, R13, R0, !PT ;  /* 0x000000000d007209 */ /* 0x000fe40007810000 */
[----:B------:R-:W-:Y:S02]  /*68c0*/  ISETP.GT.AND P5, PT, R222, 0x10, P0 ;  /* 0x00000010de00780c */ /* 0x000fe400007a4270 */
[----:B------:R-:W-:Y:S02]  /*68d0*/  ISETP.LT.OR P6, PT, R224, 0xa, P6 ;  /* 0x0000000ae000780c */ /* 0x000fe400037c1670 */
[----:B------:R-:W-:Y:S02]  /*68e0*/  FSEL R9, R10, -INF , !P4 ;  /* 0xff8000000a097808 */ /* 0x000fe40006000000 */
[----:B------:R-:W-:Y:S02]  /*68f0*/  ISETP.GT.AND P4, PT, R222, 0x11, P0 ;  /* 0x00000011de00780c */ /* 0x000fe40000784270 */
[----:B------:R-:W-:Y:S02]  /*6900*/  FMNMX.FTZ R4, R152, R5, !PT ;  /* 0x0000000598047209 */ /* 0x000fe40007810000 */
[----:B------:R-:W-:Y:S02]  /*6910*/  FSEL R11, R11, -INF , !P6 ;  /* 0xff8000000b0b7808 */ /* 0x000fe40007000000 */
[C---:B------:R-:W-:Y:S02]  /*6920*/  ISETP.LT.OR P5, PT, R224.reuse, 0x11, P5 ;  /* 0x00000011e000780c */ /* 0x040fe40002fa1670 */
[----:B------:R-:W-:Y:S02]  /*6930*/  ISETP.LT.OR P4, PT, R224, 0x12, P4 ;  /* 0x00000012e000780c */ /* 0x000fe40002781670 */
[----:B------:R-:W-:Y:S02]  /*6940*/  FMNMX.FTZ R0, R9, R0, !PT ;  /* 0x0000000009007209 */ /* 0x000fe40007810000 */
[----:B------:R-:W-:Y:S02]  /*6950*/  FMNMX.FTZ R5, R151, R4, !PT ;  /* 0x0000000497057209 */ /* 0x000fe40007810000 */
[----:B------:R-:W-:Y:S02]  /*6960*/  FSEL R173, R14, -INF , !P5 ;  /* 0xff8000000ead7808 */ /* 0x000fe40006800000 */
[----:B------:R-:W-:Y:S02]  /*6970*/  FSEL R171, R15, -INF , !P4 ;  /* 0xff8000000fab7808 */ /* 0x000fe40006000000 */
[C---:B------:R-:W-:Y:S02]  /*6980*/  ISETP.GT.AND P5, PT, R222.reuse, 0x18, P0 ;  /* 0x00000018de00780c */ /* 0x040fe400007a4270 */
[----:B------:R-:W-:Y:S02]  /*6990*/  ISETP.GT.AND P4, PT, R222, 0x19, P0 ;  /* 0x00000019de00780c */ /* 0x000fe40000784270 */
[----:B------:R-:W-:Y:S02]  /*69a0*/  FMNMX.FTZ R0, R11, R0, !PT ;  /* 0x000000000b007209 */ /* 0x000fe40007810000 */
[----:B------:R-:W-:Y:S02]  /*69b0*/  FMNMX.FTZ R5, R150, R5, !PT ;  /* 0x0000000596057209 */ /* 0x000fe40007810000 */
[C---:B------:R-:W-:Y:S02]  /*69c0*/  ISETP.LT.OR P5, PT, R224.reuse, 0x19, P5 ;  /* 0x00000019e000780c */ /* 0x040fe40002fa1670 */
[----:B------:R-:W-:Y:S02]  /*69d0*/  ISETP.LT.OR P4, PT, R224, 0x1a, P4 ;  /* 0x0000001ae000780c */ /* 0x000fe40002781670 */
[----:B------:R-:W-:Y:S02]  /*69e0*/  FMNMX.FTZ R0, R173, R0, !PT ;  /* 0x00000000ad007209 */ /* 0x000fe40007810000 */
[----:B------:R-:W-:Y:S02]  /*69f0*/  FMNMX.FTZ R7, R148, R5, !PT ;  /* 0x0000000594077209 */ /* 0x000fe40007810000 */
[----:B------:R-:W-:Y:S02]  /*6a00*/  FSEL R143, R18, -INF , !P5 ;  /* 0xff800000128f7808 */ /* 0x000fe40006800000 */
[----:B------:R-:W-:Y:S02]  /*6a10*/  FSEL R141, R19, -INF , !P4 ;  /* 0xff800000138d7808 */ /* 0x000fe40006000000 */
[----:B------:R-:W-:Y:S02]  /*6a20*/  ISETP.GT.AND P4, PT, R222, 0x20, P0 ;  /* 0x00000020de00780c */ /* 0x000fe40000784270 */
[----:B------:R-:W-:Y:S02]  /*6a30*/  FMNMX.FTZ R4, R171, R0, !PT ;  /* 0x00000000ab047209 */ /* 0x000fe40007810000 */
[----:B------:R-:W-:Y:S02]  /*6a40*/  FMNMX.FTZ R5, R146, R7, !PT ;  /* 0x0000000792057209 */ /* 0x000fe40007810000 */
[----:B------:R-:W-:Y:S02]  /*6a50*/  FMNMX.FTZ R4, R143, R4, !PT ;  /* 0x000000048f047209 */ /* 0x000fe40007810000 */
[----:B------:R-:W-:Y:S01]  /*6a60*/  ISETP.GT.AND P6, PT, R222, 0x21, P0 ;  /* 0x00000021de00780c */ /* 0x000fe200007c4270 */
[----:B------:R-:W1:Y:S01]  /*6a70*/  SHFL.BFLY PT, R0, R5, 0x2, 0x1f ;  /* 0x0c401f0005007f89 */ /* 0x000e6200000e0000 */
[----:B------:R-:W-:Y:S02]  /*6a80*/  ISETP.LT.OR P4, PT, R224, 0x21, P4 ;  /* 0x00000021e000780c */ /* 0x000fe40002781670 */
[----:B------:R-:W-:Y:S02]  /*6a90*/  FMNMX.FTZ R4, R141, R4, !PT ;  /* 0x000000048d047209 */ /* 0x000fe40007810000 */
[----:B------:R-:W-:Y:S02]  /*6aa0*/  FSEL R175, R22, -INF , !P4 ;  /* 0xff80000016af7808 */ /* 0x000fe40006000000 */
[----:B------:R-:W-:Y:S02]  /*6ab0*/  ISETP.GT.AND P5, PT, R222, 0x28, P0 ;  /* 0x00000028de00780c */ /* 0x000fe400007a4270 */
[----:B------:R-:W-:Y:S02]  /*6ac0*/  ISETP.LT.OR P6, PT, R224, 0x22, P6 ;  /* 0x00000022e000780c */ /* 0x000fe400037c1670 */
[----:B------:R-:W-:Y:S02]  /*6ad0*/  ISETP.GT.AND P4, PT, R222, 0x29, P0 ;  /* 0x00000029de00780c */ /* 0x000fe40000784270 */
[----:B------:R-:W-:Y:S02]  /*6ae0*/  FSEL R159, R23, -INF , !P6 ;  /* 0xff800000179f7808 */ /* 0x000fe40007000000 */
[----:B------:R-:W-:Y:S01]  /*6af0*/  ISETP.LT.OR P5, PT, R224, 0x29, P5 ;  /* 0x00000029e000780c */ /* 0x000fe20002fa1670 */
[----:B------:R-:W-:Y:S01]  /*6b00*/  LDSM.16.MT88.4 R20, [R190+0x100] ;  /* 0x00010000be14783b */ /* 0x000fe20000004200 */
[----:B------:R-:W-:Y:S02]  /*6b10*/  FMNMX.FTZ R4, R175, R4, !PT ;  /* 0x00000004af047209 */ /* 0x000fe40007810000 */
[----:B------:R-:W-:Y:S02]  /*6b20*/  FSEL R157, R26, -INF , !P5 ;  /* 0xff8000001a9d7808 */ /* 0x000fe40006800000 */
[----:B------:R-:W-:Y:S02]  /*6b30*/  FMNMX.FTZ R4, R159, R4, !PT ;  /* 0x000000049f047209 */ /* 0x000fe40007810000 */
[----:B------:R-:W-:Y:S02]  /*6b40*/  ISETP.LT.OR P4, PT, R224, 0x2a, P4 ;  /* 0x0000002ae000780c */ /* 0x000fe40002781670 */
[C---:B------:R-:W-:Y:S02]  /*6b50*/  ISETP.GT.AND P6, PT, R222.reuse, 0x30, P0 ;  /* 0x00000030de00780c */ /* 0x040fe400007c4270 */
        /* <DEDUP_REMOVED lines=9> */
[----:B------:R-:W-:Y:S02]  /*6bf0*/  FSEL R147, R31, -INF , !P5 ;  /* 0xff8000001f937808 */ /* 0x000fe40006800000 */
[----:B------:R-:W-:Y:S01]  /*6c00*/  ISETP.GT.AND P0, PT, R222, 0x39, P0 ;  /* 0x00000039de00780c */ /* 0x000fe20000704270 */
[----:B------:R-:W-:Y:S01]  /*6c10*/  LDSM.16.MT88.4 R28, [R189+0x100] ;  /* 0x00010000bd1c783b */ /* 0x000fe20000004200 */
[C---:B------:R-:W-:Y:S02]  /*6c20*/  ISETP.LT.OR P4, PT, R224.reuse, 0x39, P4 ;  /* 0x00000039e000780c */ /* 0x040fe40002781670 */
[----:B------:R-:W-:Y:S02]  /*6c30*/  ISETP.LT.OR P0, PT, R224, 0x3a, P0 ;  /* 0x0000003ae000780c */ /* 0x000fe40000701670 */
[----:B------:R-:W-:Y:S02]  /*6c40*/  FSEL R145, R34, -INF , !P4 ;  /* 0xff80000022917808 */ /* 0x000fe40006000000 */
[----:B------:R-:W-:Y:S02]  /*6c50*/  FSEL R133, R35, -INF , !P0 ;  /* 0xff80000023857808 */ /* 0x000fe40004000000 */
[----:B-1----:R-:W-:Y:S02]  /*6c60*/  FMNMX.FTZ R6, R5, R0, !PT ;  /* 0x0000000005067209 */ /* 0x002fe40007810000 */
[----:B------:R-:W-:Y:S03]  /*6c70*/  FMNMX.FTZ R0, R147, R4, !PT ;  /* 0x0000000493007209 */ /* 0x000fe60007810000 */
[----:B------:R-:W1:Y:S01]  /*6c80*/  SHFL.BFLY PT, R15, R6, 0x1, 0x1f ;  /* 0x0c201f00060f7f89 */ /* 0x000e6200000e0000 */
[----:B------:R-:W-:Y:S04]  /*6c90*/  FMNMX.FTZ R0, R145, R0, !PT ;  /* 0x0000000091007209 */ /* 0x000fe80007810000 */
[----:B------:R-:W-:Y:S05]  /*6ca0*/  FMNMX.FTZ R7, R133, R0, !PT ;  /* 0x0000000085077209 */ /* 0x000fea0007810000 */
[----:B------:R-:W2:Y:S01]  /*6cb0*/  SHFL.BFLY PT, R4, R7, 0x2, 0x1f ;  /* 0x0c401f0007047f89 */ /* 0x000ea200000e0000 */
[----:B-1----:R-:W-:Y:S04]  /*6cc0*/  FMNMX.FTZ R0, R6, R15, !PT ;  /* 0x0000000f06007209 */ /* 0x002fe80007810000 */
[C---:B------:R-:W-:Y:S01]  /*6cd0*/  FSETP.NEU.FTZ.AND P0, PT, R0.reuse, -INF , PT ;  /* 0xff8000000000780b */ /* 0x040fe20003f1d000 */
[C---:B------:R-:W-:Y:S01]  /*6ce0*/  FMUL.FTZ R153, R0.reuse, c[0x0][0x2d0] ;  /* 0x0000b40000997a20 */ /* 0x040fe20000410000 */
[----:B--2---:R-:W-:Y:S04]  /*6cf0*/  FMNMX.FTZ R5, R7, R4, !PT ;  /* 0x0000000407057209 */ /* 0x004fe80007810000 */
[----:B------:R-:W-:Y:S02]  /*6d00*/  FSEL R153, R153, RZ, P0 ;  /* 0x000000ff99997208 */ /* 0x000fe40000000000 */
[----:B------:R-:W-:Y:S01]  /*6d10*/  FSEL R4, R0, RZ, P0 ;  /* 0x000000ff00047208 */ /* 0x000fe20000000000 */
[----:B------:R-:W1:Y:S02]  /*6d20*/  SHFL.BFLY PT, R132, R5, 0x1, 0x1f ;  /* 0x0c201f0005847f89 */ /* 0x000e6400000e0000 */
[----:B------:R-:W-:Y:S02]  /*6d30*/  FFMA.FTZ R160, R138, c[0x0][0x2d0], -R153 ;  /* 0x0000b4008aa07a23 */ /* 0x000fe40000010899 */
[----:B------:R-:W-:Y:S02]  /*6d40*/  FADD.FTZ R3, -R4, R3 ;  /* 0x0000000304037221 */ /* 0x000fe40000010100 */
        /* <DEDUP_REMOVED lines=12> */
[--C-:B---3--:R-:W-:Y:S02]  /*6e10*/  FFMA.FTZ R227, R151, c[0x0][0x2d0], -R153.reuse ;  /* 0x0000b40097e37a23 */ /* 0x108fe40000010899 */
[--C-:B------:R-:W-:Y:S01]  /*6e20*/  FFMA.FTZ R228, R150, c[0x0][0x2d0], -R153.reuse ;  /* 0x0000b40096e47a23 */ /* 0x100fe20000010899 */
[C---:B------:R-:W-:Y:S01]  /*6e30*/  FSETP.NEU.FTZ.AND P0, PT, R132.reuse, -INF , PT ;  /* 0xff8000008400780b */ /* 0x040fe20003f1d000 */
[----:B------:R-:W-:Y:S01]  /*6e40*/  FMUL.FTZ R144, R132, c[0x0][0x2d0] ;  /* 0x0000b40084907a20 */ /* 0x000fe20000410000 */
[----:B------:R-:W-:Y:S01]  /*6e50*/  MUFU.EX2 R134, R134 ;  /* 0x0000008600867308 */ /* 0x000fe20000000800 */
[--C-:B------:R-:W-:Y:S01]  /*6e60*/  FFMA.FTZ R229, R148, c[0x0][0x2d0], -R153.reuse ;  /* 0x0000b40094e57a23 */ /* 0x100fe20000010899 */
[----:B------:R-:W-:Y:S01]  /*6e70*/  FSEL R5, R132, RZ, P0 ;  /* 0x000000ff84057208 */ /* 0x000fe20000000000 */
[--C-:B------:R-:W-:Y:S01]  /*6e80*/  FFMA.FTZ R166, R166, c[0x0][0x2d0], -R153.reuse ;  /* 0x0000b400a6a67a23 */ /* 0x100fe20000010899 */
[----:B------:R-:W-:Y:S01]  /*6e90*/  FSEL R144, R144, RZ, P0 ;  /* 0x000000ff90907208 */ /* 0x000fe20000000000 */
[--C-:B------:R-:W-:Y:S01]  /*6ea0*/  FFMA.FTZ R167, R168, c[0x0][0x2d0], -R153.reuse ;  /* 0x0000b400a8a77a23 */ /* 0x100fe20000010899 */
[----:B------:R-:W-:Y:S01]  /*6eb0*/  PLOP3.LUT P0, PT, PT, PT, UP0, 0x80, 0x0 ;  /* 0x000000000000781c */ /* 0x000fe20003f0f008 */
[----:B------:R-:W-:Y:S02]  /*6ec0*/  FADD.FTZ R5, -R5, R2 ;  /* 0x0000000205057221 */ /* 0x000fe40000010100 */
[--C-:B------:R-:W-:Y:S01]  /*6ed0*/  FFMA.FTZ R164, R13, c[0x0][0x2d0], -R144.reuse ;  /* 0x0000b4000da47a23 */ /* 0x100fe20000010890 */
[----:B------:R-:W1:Y:S01]  /*6ee0*/  MUFU.EX2 R161, R161 ;  /* 0x000000a100a17308 */ /* 0x000e620000000800 */
[----:B------:R-:W3:Y:S01]  /*6ef0*/  LDSM.16.MT88.4 R12, [R195+0x100] ;  /* 0x00010000c30c783b */ /* 0x000ee20000004200 */
[--C-:B------:R-:W-:Y:S01]  /*6f00*/  FFMA.FTZ R165, R17, c[0x0][0x2d0], -R144.reuse ;  /* 0x0000b40011a57a23 */ /* 0x100fe20000010890 */
[----:B--2---:R-:W-:Y:S01]  /*6f10*/  F2FP.BF16.PACK_AB R136, R135, R160 ;  /* 0x000000a08788723e */ /* 0x004fe200000010ff */
[--C-:B------:R-:W-:Y:S02]  /*6f20*/  FFMA.FTZ R163, R9, c[0x0][0x2d0], -R144.reuse ;  /* 0x0000b40009a37a23 */ /* 0x100fe40000010890 */
[--C-:B------:R-:W-:Y:S02]  /*6f30*/  FFMA.FTZ R162, R11, c[0x0][0x2d0], -R144.reuse ;  /* 0x0000b4000ba27a23 */ /* 0x100fe40000010890 */
[----:B------:R-:W-:Y:S02]  /*6f40*/  FMUL.FTZ R2, R5, c[0x0][0x2d0] ;  /* 0x0000b40005027a20 */ /* 0x000fe40000410000 */
[----:B------:R-:W2:Y:S01]  /*6f50*/  MUFU.EX2 R3, R6 ;  /* 0x0000000600037308 */ /* 0x000ea20000000800 */
[--C-:B------:R-:W-:Y:S02]  /*6f60*/  FFMA.FTZ R168, R142, c[0x0][0x2d0], -R153.reuse ;  /* 0x0000b4008ea87a23 */ /* 0x100fe40000010899 */
[--C-:B------:R-:W-:Y:S02]  /*6f70*/  FFMA.FTZ R172, R143, c[0x0][0x2d0], -R144.reuse ;  /* 0x0000b4008fac7a23 */ /* 0x100fe40000010890 */
[--C-:B------:R-:W-:Y:S02]  /*6f80*/  FFMA.FTZ R224, R159, c[0x0][0x2d0], -R144.reuse ;  /* 0x0000b4009fe07a23 */ /* 0x100fe40000010890 */
[--C-:B------:R-:W-:Y:S02]  /*6f90*/  FFMA.FTZ R225, R157, c[0x0][0x2d0], -R144.reuse ;  /* 0x0000b4009de17a23 */ /* 0x100fe40000010890 */
[----:B------:R-:W-:Y:S01]  /*6fa0*/  LDSM.16.MT88.4 R156, [R195+0x5900] ;  /* 0x00590000c39c783b */ /* 0x000fe20000004200 */
[----:B------:R-:W-:Y:S01]  /*6fb0*/  MUFU.EX2 R165, R165 ;  /* 0x000000a500a57308 */ /* 0x000fe20000000800 */
[--C-:B------:R-:W-:Y:S02]  /*6fc0*/  FFMA.FTZ R226, R155, c[0x0][0x2d0], -R144.reuse ;  /* 0x0000b4009be27a23 */ /* 0x100fe40000010890 */
[--C-:B------:R-:W-:Y:S01]  /*6fd0*/  FFMA.FTZ R231, R149, c[0x0][0x2d0], -R144.reuse ;  /* 0x0000b40095e77a23 */ /* 0x100fe20000010890 */
[----:B-1----:R-:W-:Y:S01]  /*6fe0*/  F2FP.BF16.PACK_AB R138, R161, R134 ;  /* 0x00000086a18a723e */ /* 0x002fe200000010ff */
[--C-:B------:R-:W-:Y:S02]  /*6ff0*/  FFMA.FTZ R232, R147, c[0x0][0x2d0], -R144.reuse ;  /* 0x0000b40093e87a23 */ /* 0x100fe40000010890 */
[----:B------:R-:W-:Y:S01]  /*7000*/  LDSM.16.MT88.4 R148, [R189+0x3900] ;  /* 0x00390000bd94783b */ /* 0x000fe20000004200 */
[--C-:B------:R-:W-:Y:S02]  /*7010*/  FFMA.FTZ R233, R145, c[0x0][0x2d0], -R144.reuse ;  /* 0x0000b40091e97a23 */ /* 0x100fe40000010890 */
[----:B------:R-:W1:Y:S01]  /*7020*/  MUFU.EX2 R164, R164 ;  /* 0x000000a400a47308 */ /* 0x000e620000000800 */
[----:B------:R-:W-:Y:S02]  /*7030*/  FFMA.FTZ R153, R146, c[0x0][0x2d0], -R153 ;  /* 0x0000b40092997a23 */ /* 0x000fe40000010899 */
        /* <DEDUP_REMOVED lines=14> */
[--C-:B------:R-:W-:Y:S02]  /*7120*/  FFMA.FTZ R173, R141, c[0x0][0x2d0], -R144.reuse ;  /* 0x0000b4008dad7a23 */ /* 0x100fe40000010890 */
[----:B------:R-:W-:Y:S01]  /*7130*/  LDSM.16.MT88.4 R140, [R189+0x2900] ;  /* 0x00290000bd8c783b */ /* 0x000fe20000004200 */
[C---:B------:R-:W-:Y:S02]  /*7140*/  FMUL.FTZ R36, R3.reuse, R36 ;  /* 0x0000002403247220 */ /* 0x040fe40000410000 */
        /* <DEDUP_REMOVED lines=22> */
[C---:B---3--:R-:W-:Y:S03]  /*72b0*/  HMMA.16816.F32.BF16 R4, R136.reuse, R12, R4 ;  /* 0x0000000c8804723c */ /* 0x048fe60000041804 */
[----:B------:R-:W-:Y:S02]  /*72c0*/  LDSM.16.MT88.4 R124, [R195+0x2900] ;  /* 0x00290000c37c783b */ /* 0x000fe40000004200 */
[C---:B------:R-:W-:Y:S02]  /*72d0*/  FMUL.FTZ R18, R2.reuse, R106 ;  /* 0x0000006a02127220 */ /* 0x040fe40000410000 */
[C---:B------:R-:W-:Y:S01]  /*72e0*/  FMUL.FTZ R12, R3.reuse, R100 ;  /* 0x00000064030c7220 */ /* 0x040fe20000410000 */
[C---:B------:R-:W-:Y:S01]  /*72f0*/  HMMA.16816.F32.BF16 R8, R136.reuse, R14, R8 ;  /* 0x0000000e8808723c */ /* 0x040fe20000041808 */
[----:B------:R-:W-:Y:S02]  /*7300*/  MUFU.EX2 R168, R168 ;  /* 0x000000a800a87308 */ /* 0x000fe40000000800 */
[----:B----4-:R-:W-:Y:S01]  /*7310*/  LDSM.16.MT88.4 R152, [R188+0x3900] ;  /* 0x00390000bc98783b */ /* 0x010fe20000004200 */
[C---:B------:R-:W-:Y:S02]  /*7320*/  FMUL.FTZ R13, R3.reuse, R101 ;  /* 0x00000065030d7220 */ /* 0x040fe40000410000 */
[C---:B------:R-:W-:Y:S02]  /*7330*/  FMUL.FTZ R19, R2.reuse, R107 ;  /* 0x0000006b02137220 */ /* 0x040fe40000410000 */
[C---:B------:R-:W-:Y:S03]  /*7340*/  FMUL.FTZ R14, R2.reuse, R102 ;  /* 0x00000066020e7220 */ /* 0x040fe60000410000 */
[----:B------:R-:W-:Y:S01]  /*7350*/  LDSM.16.MT88.4 R104, [R195+0x2100] ;  /* 0x00210000c368783b */ /* 0x000fe20000004200 */
[C---:B------:R-:W-:Y:S01]  /*7360*/  FMUL.FTZ R15, R2.reuse, R103 ;  /* 0x00000067020f7220 */ /* 0x040fe20000410000 */
[----:B------:R-:W2:Y:S01]  /*7370*/  MUFU.EX2 R169, R169 ;  /* 0x000000a900a97308 */ /* 0x000ea20000000800 */
[C---:B------:R-:W-:Y:S02]  /*7380*/  FMUL.FTZ R26, R2.reuse, R114 ;  /* 0x00000072021a7220 */ /* 0x040fe40000410000 */
[C---:B------:R-:W-:Y:S02]  /*7390*/  FMUL.FTZ R27, R2.reuse, R115 ;  /* 0x00000073021b7220 */ /* 0x040fe40000410000 */
[C---:B------:R-:W-:Y:S01]  /*73a0*/  FMUL.FTZ R34, R2.reuse, R122 ;  /* 0x0000007a02227220 */ /* 0x040fe20000410000 */
[C---:B------:R-:W-:Y:S01]  /*73b0*/  HMMA.16816.F32.BF16 R12, R136.reuse, R20, R12 ;  /* 0x00000014880c723c */ /* 0x040fe2000004180c */
[----:B------:R-:W3:Y:S02]  /*73c0*/  LDSM.16.MT88.4 R100, [R188+0x100] ;  /* 0x00010000bc64783b */ /* 0x000ee40000004200 */
        /* <DEDUP_REMOVED lines=28> */
[----:B------:R-:W-:Y:S01]  /*7590*/  LDSM.16.MT88.4 R116, [R190+0x900] ;  /* 0x00090000be74783b */ /* 0x000fe20000004200 */
[C---:B------:R-:W-:Y:S02]  /*75a0*/  FMUL.FTZ R54, R2.reuse, R54 ;  /* 0x0000003602367220 */ /* 0x040fe40000410000 */
[C---:B------:R-:W-:Y:S02]  /*75b0*/  FMUL.FTZ R55, R2.reuse, R55 ;  /* 0x0000003702377220 */ /* 0x040fe40000410000 */
        /* <DEDUP_REMOVED lines=14> */
[----:B------:R-:W1:Y:S01]  /*76a0*/  LDSM.16.MT88.4 R104, [R188+0x2100] ;  /* 0x00210000bc68783b */ /* 0x000e620000004200 */
[----:B------:R-:W-:Y:S02]  /*76b0*/  MUFU.EX2 R224, R224 ;  /* 0x000000e000e07308 */ /* 0x000fe40000000800 */
[C---:B------:R-:W-:Y:S02]  /*76c0*/  FMUL.FTZ R66, R2.reuse, R66 ;  /* 0x0000004202427220 */ /* 0x040fe40000410000 */
[C---:B------:R-:W-:Y:S02]  /*76d0*/  FMUL.FTZ R67, R2.reuse, R67 ;  /* 0x0000004302437220 */ /* 0x040fe40000410000 */
[C---:B----4-:R-:W-:Y:S04]  /*76e0*/  HMMA.16816.F32.BF16 R44, R136.reuse, R108, R44 ;  /* 0x0000006c882c723c */ /* 0x050fe8000004182c */
[C---:B------:R-:W-:Y:S01]  /*76f0*/  FMUL.FTZ R68, R3.reuse, R68 ;  /* 0x0000004403447220 */ /* 0x040fe20000410000 */
[----:B------:R-:W-:Y:S01]  /*7700*/  MUFU.EX2 R225, R225 ;  /* 0x000000e100e17308 */ /* 0x000fe20000000800 */
[C---:B------:R-:W-:Y:S02]  /*7710*/  FMUL.FTZ R69, R3.reuse, R69 ;  /* 0x0000004503457220 */ /* 0x040fe40000410000 */
[C---:B------:R-:W-:Y:S01]  /*7720*/  HMMA.16816.F32.BF16 R48, R136.reuse, R110, R48 ;  /* 0x0000006e8830723c */ /* 0x040fe20000041830 */
[----:B------:R-:W4:Y:S03]  /*7730*/  LDSM.16.MT88.4 R108, [R195+0x4100] ;  /* 0x00410000c36c783b */ /* 0x000f260000004200 */
[C---:B------:R-:W-:Y:S02]  /*7740*/  FMUL.FTZ R70, R2.reuse, R70 ;  /* 0x0000004602467220 */ /* 0x040fe40000410000 */
[C---:B------:R-:W-:Y:S01]  /*7750*/  FMUL.FTZ R71, R2.reuse, R71 ;  /* 0x0000004702477220 */ /* 0x040fe20000410000 */
[----:B------:R-:W-:Y:S01]  /*7760*/  MUFU.EX2 R226, R226 ;  /* 0x000000e200e27308 */ /* 0x000fe20000000800 */
[C---:B------:R-:W-:Y:S01]  /*7770*/  FMUL.FTZ R72, R3.reuse, R72 ;  /* 0x0000004803487220 */ /* 0x040fe20000410000 */
[C---:B---3--:R-:W-:Y:S03]  /*7780*/  HMMA.16816.F32.BF16 R52, R136.reuse, R100, R52 ;  /* 0x000000648834723c */ /* 0x048fe60000041834 */
[C---:B------:R-:W-:Y:S02]  /*7790*/  FMUL.FTZ R73, R3.reuse, R73 ;  /* 0x0000004903497220 */ /* 0x040fe40000410000 */
[C---:B------:R-:W-:Y:S02]  /*77a0*/  FMUL.FTZ R74, R2.reuse, R74 ;  /* 0x0000004a024a7220 */ /* 0x040fe40000410000 */
[C---:B------:R-:W-:Y:S01]  /*77b0*/  FMUL.FTZ R75, R2.reuse, R75 ;  /* 0x0000004b024b7220 */ /* 0x040fe20000410000 */
[C---:B------:R-:W-:Y:S01]  /*77c0*/  HMMA.16816.F32.BF16 R56, R136.reuse, R102, R56 ;  /* 0x000000668838723c */ /* 0x040fe20000041838 */
[----:B------:R-:W3:Y:S01]  /*77d0*/  LDSM.16.MT88.4 R100, [R190+0x4100] ;  /* 0x00410000be64783b */ /* 0x000ee20000004200 */
        /* <DEDUP_REMOVED lines=8> */
[----:B------:R-:W1:Y:S03]  /*7860*/  LDSM.16.MT88.4 R104, [R189+0x4100] ;  /* 0x00410000bd68783b */ /* 0x000e660000004200 */
[C---:B------:R-:W-:Y:S02]  /*7870*/  FMUL.FTZ R80, R3.reuse, R80 ;  /* 0x0000005003507220 */ /* 0x040fe40000410000 */
[C---:B------:R-:W-:Y:S01]  /*7880*/  FMUL.FTZ R81, R3.reuse, R81 ;  /* 0x0000005103517220 */ /* 0x040fe20000410000 */
[----:B------:R-:W-:Y:S01]  /*7890*/  MUFU.EX2 R229, R229 ;  /* 0x000000e500e57308 */ /* 0x000fe20000000800 */
[C---:B----4-:R-:W-:Y:S04]  /*78a0*/  HMMA.16816.F32.BF16 R68, R136.reuse, R108, R68 ;  /* 0x0000006c8844723c */ /* 0x050fe80000041844 */
[C---:B------:R-:W-:Y:S02]  /*78b0*/  FMUL.FTZ R82, R2.reuse, R82 ;  /* 0x0000005202527220 */ /* 0x040fe40000410000 */
[C---:B------:R-:W-:Y:S02]  /*78c0*/  FMUL.FTZ R83, R2.reuse, R83 ;  /* 0x0000005302537220 */ /* 0x040fe40000410000 */
[C---:B------:R-:W-:Y:S01]  /*78d0*/  HMMA.16816.F32.BF16 R72, R136.reuse, R110, R72 ;  /* 0x0000006e8848723c */ /* 0x040fe20000041848 */
[----:B------:R-:W4:Y:S01]  /*78e0*/  LDSM.16.MT88.4 R108, [R188+0x4100] ;  /* 0x00410000bc6c783b */ /* 0x000f220000004200 */
[----:B------:R-:W-:Y:S02]  /*78f0*/  MUFU.EX2 R231, R231 ;  /* 0x000000e700e77308 */ /* 0x000fe40000000800 */
[C---:B------:R-:W-:Y:S02]  /*7900*/  FMUL.FTZ R84, R3.reuse, R84 ;  /* 0x0000005403547220 */ /* 0x040fe40000410000 */
[----:B------:R-:W-:Y:S02]  /*7910*/  FMUL.FTZ R85, R3, R85 ;  /* 0x0000005503557220 */ /* 0x000fe40000410000 */
[C---:B------:R-:W-:Y:S01]  /*7920*/  FMUL.FTZ R86, R2.reuse, R86 ;  /* 0x0000005602567220 */ /* 0x040fe20000410000 */
[C---:B---3--:R-:W-:Y:S03]  /*7930*/  HMMA.16816.F32.BF16 R76, R136.reuse, R100, R76 ;  /* 0x00000064884c723c */ /* 0x048fe6000004184c */
[C---:B------:R-:W-:Y:S01]  /*7940*/  FMUL.FTZ R87, R2.reuse, R87 ;  /* 0x0000005702577220 */ /* 0x040fe20000410000 */
[----:B------:R-:W-:Y:S01]  /*7950*/  MUFU.EX2 R232, R232 ;  /* 0x000000e800e87308 */ /* 0x000fe20000000800 */
[--C-:B------:R-:W-:Y:S02]  /*7960*/  FFMA.FTZ R171, R171, c[0x0][0x2d0], -R144.reuse ;  /* 0x0000b400abab7a23 */ /* 0x100fe40000010890 */
[C---:B------:R-:W-:Y:S01]  /*7970*/  FMUL.FTZ R88, R3.reuse, R88 ;  /* 0x0000005803587220 */ /* 0x040fe20000410000 */
[C---:B------:R-:W-:Y:S04]  /*7980*/  HMMA.16816.F32.BF16 R80, R136.reuse, R102, R80 ;  /* 0x000000668850723c */ /* 0x040fe80000041850 */
[----:B------:R-:W-:Y:S01]  /*7990*/  FMUL.FTZ R89, R3, R89 ;  /* 0x0000005903597220 */ /* 0x000fe20000410000 */
[----:B------:R-:W-:Y:S01]  /*79a0*/  F2FP.BF16.PACK_AB R100, R167, R166 ;  /* 0x000000a6a764723e */ /* 0x000fe200000010ff */
[C---:B------:R-:W-:Y:S01]  /*79b0*/  FMUL.FTZ R90, R2.reuse, R90 ;  /* 0x0000005a025a7220 */ /* 0x040fe20000410000 */
[----:B--2---:R-:W-:Y:S01]  /*79c0*/  F2FP.BF16.PACK_AB R102, R169, R168 ;  /* 0x000000a8a966723e */ /* 0x004fe200000010ff */
[C---:B-1----:R-:W-:Y:S01]  /*79d0*/  HMMA.16816.F32.BF16 R84, R136.reuse, R104, R84 ;  /* 0x000000688854723c */ /* 0x042fe20000041854 */
[----:B------:R-:W1:Y:S03]  /*79e0*/  MUFU.EX2 R171, R171 ;  /* 0x000000ab00ab7308 */ /* 0x000e660000000800 */
[C---:B------:R-:W-:Y:S01]  /*79f0*/  FMUL.FTZ R91, R2.reuse, R91 ;  /* 0x0000005b025b7220 */ /* 0x040fe20000410000 */
[----:B-----5:R-:W-:Y:S01]  /*7a00*/  F2FP.BF16.PACK_AB R103, R173, R172 ;  /* 0x000000acad67723e */ /* 0x020fe200000010ff */
[C---:B------:R-:W-:Y:S02]  /*7a10*/  FMUL.FTZ R92, R3.reuse, R92 ;  /* 0x0000005c035c7220 */ /* 0x040fe40000410000 */
[C---:B------:R-:W-:Y:S03]  /*7a20*/  FMUL.FTZ R93, R3.reuse, R93 ;  /* 0x0000005d035d7220 */ /* 0x040fe60000410000 */
[C---:B------:R-:W-:Y:S01]  /*7a30*/  HMMA.16816.F32.BF16 R88, R136.reuse, R106, R88 ;  /* 0x0000006a8858723c */ /* 0x040fe20000041858 */
[----:B------:R-:W2:Y:S01]  /*7a40*/  LDSM.16.MT88.4 R104, [R189+0x900] ;  /* 0x00090000bd68783b */ /* 0x000ea20000004200 */
[----:B------:R-:W-:Y:S01]  /*7a50*/  MUFU.EX2 R233, R233 ;  /* 0x000000e900e97308 */ /* 0x000fe20000000800 */
[C---:B------:R-:W-:Y:S02]  /*7a60*/  FMUL.FTZ R94, R2.reuse, R94 ;  /* 0x0000005e025e7220 */ /* 0x040fe40000410000 */
[C---:B------:R-:W-:Y:S02]  /*7a70*/  FMUL.FTZ R95, R2.reuse, R95 ;  /* 0x0000005f025f7220 */ /* 0x040fe40000410000 */
[C---:B------:R-:W-:Y:S02]  /*7a80*/  FMUL.FTZ R96, R3.reuse, R96 ;  /* 0x0000006003607220 */ /* 0x040fe40000410000 */
[----:B------:R-:W-:Y:S03]  /*7a90*/  FMUL.FTZ R97, R3, R97 ;  /* 0x0000006103617220 */ /* 0x000fe60000410000 */
[C---:B----4-:R-:W-:Y:S03]  /*7aa0*/  HMMA.16816.F32.BF16 R92, R136.reuse, R108, R92 ;  /* 0x0000006c885c723c */ /* 0x050fe6000004185c */
[C---:B------:R-:W-:Y:S01]  /*7ab0*/  FMUL.FTZ R98, R2.reuse, R98 ;  /* 0x0000006202627220 */ /* 0x040fe20000410000 */
[----:B-1----:R-:W-:Y:S01]  /*7ac0*/  F2FP.BF16.PACK_AB R101, R171, R170 ;  /* 0x000000aaab65723e */ /* 0x002fe200000010ff */
[C---:B------:R-:W-:Y:S02]  /*7ad0*/  FMUL.FTZ R99, R2.reuse, R99 ;  /* 0x0000006302637220 */ /* 0x040fe40000410000 */
[--C-:B------:R-:W-:Y:S02]  /*7ae0*/  FFMA.FTZ R175, R175, c[0x0][0x2d0], -R144.reuse ;  /* 0x0000b400afaf7a23 */ /* 0x100fe40000010890 */
[----:B------:R-:W-:Y:S03]  /*7af0*/  FFMA.FTZ R144, R133, c[0x0][0x2d0], -R144 ;  /* 0x0000b40085907a23 */ /* 0x000fe60000010890 */
[----:B------:R-:W-:Y:S01]  /*7b00*/  HMMA.16816.F32.BF16 R96, R136, R110, R96 ;  /* 0x0000006e8860723c */ /* 0x000fe20000041860 */
[----:B------:R-:W1:Y:S01]  /*7b10*/  LDSM.16.MT88.4 R108, [R188+0x2900] ;  /* 0x00290000bc6c783b */ /* 0x000e620000004200 */
[----:B------:R3:W-:Y:S01]  /*7b20*/  MUFU.EX2 R234, R144 ;  /* 0x0000009000ea7308 */ /* 0x0007e20000000800 */
[----:B------:R-:W-:Y:S01]  /*7b30*/  FFMA.FTZ R160, R3, R210, R160 ;  /* 0x000000d203a07223 */ /* 0x000fe200000100a0 */
[----:B------:R-:W-:Y:S01]  /*7b40*/  MOV R3, R0 ;  /* 0x0000000000037202 */ /* 0x000fe20000000f00 */
[----:B------:R-:W-:Y:S02]  /*7b50*/  FFMA.FTZ R165, R2, R211, R165 ;  /* 0x000000d302a57223 */ /* 0x000fe400000100a5 */
[----:B------:R-:W-:Y:S01]  /*7b60*/  FADD.FTZ R135, R135, R160 ;  /* 0x000000a087877221 */ /* 0x000fe20000010000 */
[C---:B------:R-:W-:Y:S01]  /*7b70*/  HMMA.16816.F32.BF16 R4, R100.reuse, R112, R4 ;  /* 0x000000706404723c */ /* 0x040fe20000041804 */
[----:B------:R-:W-:Y:S03]  /*7b80*/  LDSM.16.MT88.4 R136, [R189+0x3100] ;  /* 0x00310000bd88783b */ /* 0x000fe60000004200 */
[----:B------:R-:W4:Y:S01]  /*7b90*/  MUFU.EX2 R175, R175 ;  /* 0x000000af00af7308 */ /* 0x000f220000000800 */
[----:B------:R-:W-:Y:S02]  /*7ba0*/  FADD.FTZ R164, R164, R165 ;  /* 0x000000a5a4a47221 */ /* 0x000fe40000010000 */
[----:B------:R-:W-:Y:S01]  /*7bb0*/  FADD.FTZ R134, R134, R135 ;  /* 0x0000008786867221 */ /* 0x000fe20000010000 */
[C---:B------:R-:W-:Y:S01]  /*7bc0*/  HMMA.16816.F32.BF16 R8, R100.reuse, R114, R8 ;  /* 0x000000726408723c */ /* 0x040fe20000041808 */
[----:B------:R-:W-:Y:S03]  /*7bd0*/  LDSM.16.MT88.4 R112, [R190+0x4900] ;  /* 0x00490000be70783b */ /* 0x000fe60000004200 */
[----:B------:R-:W-:Y:S04]  /*7be0*/  FADD.FTZ R161, R161, R134 ;  /* 0x00000086a1a17221 */ /* 0x000fe80000010000 */
[C---:B------:R-:W-:Y:S01]  /*7bf0*/  HMMA.16816.F32.BF16 R12, R100.reuse, R116, R12 ;  /* 0x00000074640c723c */ /* 0x040fe2000004180c */
[----:B---3--:R-:W-:Y:S03]  /*7c00*/  LDSM.16.MT88.4 R144, [R190+0x3900] ;  /* 0x00390000be90783b */ /* 0x008fe60000004200 */
        /* <DEDUP_REMOVED lines=8> */
[----:B------:R-:W-:Y:S04]  /*7c90*/  FADD.FTZ R169, R169, R168 ;  /* 0x000000a8a9a97221 */ /* 0x000fe80000010000 */
        /* <DEDUP_REMOVED lines=22> */
[C---:B------:R-:W-:Y:S01]  /*7e00*/  HMMA.16816.F32.BF16 R88, R100.reuse, R118, R88 ;  /* 0x000000766458723c */ /* 0x040fe20000041858 */
[----:B------:R-:W5:Y:S07]  /*7e10*/  LDSM.16.MT88.4 R116, [R195+0x3100] ;  /* 0x00310000c374783b */ /* 0x000f6e0000004200 */
[C---:B-1----:R-:W-:Y:S08]  /*7e20*/  HMMA.16816.F32.BF16 R92, R100.reuse, R108, R92 ;  /* 0x0000006c645c723c */ /* 0x042ff0000004185c */
[----:B------:R-:W-:Y:S01]  /*7e30*/  HMMA.16816.F32.BF16 R96, R100, R110, R96 ;  /* 0x0000006e6460723c */ /* 0x000fe20000041860 */
[----:B------:R-:W-:Y:S06]  /*7e40*/  LDSM.16.MT88.4 R108, [R195+0x5100] ;  /* 0x00510000c36c783b */ /* 0x000fec0000004200 */
[----:B------:R-:W-:Y:S01]  /*7e50*/  F2FP.BF16.PACK_AB R100, R221, R174 ;  /* 0x000000aedd64723e */ /* 0x000fe200000010ff */
[----:B------:R-:W-:Y:S01]  /*7e60*/  FADD.FTZ R174, R174, R169 ;  /* 0x000000a9aeae7221 */ /* 0x000fe20000010000 */
[----:B------:R-:W-:Y:S03]  /*7e70*/  F2FP.BF16.PACK_AB R102, R223, R222 ;  /* 0x000000dedf66723e */ /* 0x000fe600000010ff */
[----:B----4-:R-:W-:Y:S01]  /*7e80*/  F2FP.BF16.PACK_AB R101, R224, R175 ;  /* 0x000000afe065723e */ /* 0x010fe200000010ff */
[----:B------:R-:W-:Y:S01]  /*7e90*/  FADD.FTZ R221, R221, R174 ;  /* 0x000000aedddd7221 */ /* 0x000fe20000010000 */
[----:B------:R-:W-:Y:S03]  /*7ea0*/  F2FP.BF16.PACK_AB R103, R226, R225 ;  /* 0x000000e1e267723e */ /* 0x000fe600000010ff */
[----:B------:R-:W-:Y:S04]  /*7eb0*/  FADD.FTZ R222, R222, R221 ;  /* 0x000000dddede7221 */ /* 0x000fe80000010000 */
[C---:B--2---:R-:W-:Y:S03]  /*7ec0*/  HMMA.16816.F32.BF16 R4, R100.reuse, R104, R4 ;  /* 0x000000686404723c */ /* 0x044fe60000041804 */
[----:B------:R-:W-:Y:S05]  /*7ed0*/  FADD.FTZ R222, R223, R222 ;  /* 0x000000dedfde7221 */ /* 0x000fea0000010000 */
[C---:B------:R-:W-:Y:S01]  /*7ee0*/  HMMA.16816.F32.BF16 R8, R100.reuse, R106, R8 ;  /* 0x0000006a6408723c */ /* 0x040fe20000041808 */
[----:B------:R-:W1:Y:S07]  /*7ef0*/  LDSM.16.MT88.4 R104, [R188+0x3100] ;  /* 0x00310000bc68783b */ /* 0x000e6e0000004200 */
[C---:B------:R-:W-:Y:S08]  /*7f00*/  HMMA.16816.F32.BF16 R12, R100.reuse, R120, R12 ;  /* 0x00000078640c723c */ /* 0x040ff0000004180c */
[C---:B------:R-:W-:Y:S01]  /*7f10*/  HMMA.16816.F32.BF16 R16, R100.reuse, R122, R16 ;  /* 0x0000007a6410723c */ /* 0x040fe20000041810 */
[----:B------:R-:W-:Y:S07]  /*7f20*/  LDSM.16.MT88.4 R120, [R188+0x1900] ;  /* 0x00190000bc78783b */ /* 0x000fee0000004200 */
[C---:B---3--:R-:W-:Y:S08]  /*7f30*/  HMMA.16816.F32.BF16 R20, R100.reuse, R112, R20 ;  /* 0x000000706414723c */ /* 0x048ff00000041814 */
[C---:B------:R-:W-:Y:S01]  /*7f40*/  HMMA.16816.F32.BF16 R24, R100.reuse, R114, R24 ;  /* 0x000000726418723c */ /* 0x040fe20000041818 */
[----:B------:R-:W2:Y:S07]  /*7f50*/  LDSM.16.MT88.4 R112, [R190+0x5100] ;  /* 0x00510000be70783b */ /* 0x000eae0000004200 */
[C---:B------:R-:W-:Y:S08]  /*7f60*/  HMMA.16816.F32.BF16 R28, R100.reuse, R124, R28 ;  /* 0x0000007c641c723c */ /* 0x040ff0000004181c */
[C---:B------:R-:W-:Y:S01]  /*7f70*/  HMMA.16816.F32.BF16 R32, R100.reuse, R126, R32 ;  /* 0x0000007e6420723c */ /* 0x040fe20000041820 */
[----:B------:R-:W-:Y:S07]  /*7f80*/  LDSM.16.MT88.4 R124, [R195+0x1900] ;  /* 0x00190000c37c783b */ /* 0x000fee0000004200 */
        /* <DEDUP_REMOVED lines=11> */
[C---:B-1----:R-:W-:Y:S04]  /*8040*/  HMMA.16816.F32.BF16 R60, R100.reuse, R104, R60 ;  /* 0x00000068643c723c */ /* 0x042fe8000004183c */
[----:B------:R-:W-:Y:S01]  /*8050*/  F2FP.BF16.PACK_AB R139, R234, R233 ;  /* 0x000000e9ea8b723e */ /* 0x000fe200000010ff */
[----:B------:R-:W-:Y:S03]  /*8060*/  FADD.FTZ R228, R228, R227 ;  /* 0x000000e3e4e47221 */ /* 0x000fe60000010000 */
[C---:B------:R-:W-:Y:S01]  /*8070*/  HMMA.16816.F32.BF16 R64, R100.reuse, R106, R64 ;  /* 0x0000006a6440723c */ /* 0x040fe20000041840 */
[----:B------:R-:W1:Y:S03]  /*8080*/  LDSM.16.MT88.4 R104, [R188+0x5100] ;  /* 0x00510000bc68783b */ /* 0x000e660000004200 */
[----:B------:R-:W-:Y:S04]  /*8090*/  FADD.FTZ R229, R229, R228 ;  /* 0x000000e4e5e57221 */ /* 0x000fe80000010000 */
[C---:B------:R-:W-:Y:S04]  /*80a0*/  HMMA.16816.F32.BF16 R68, R100.reuse, R108, R68 ;  /* 0x0000006c6444723c */ /* 0x040fe80000041844 */
[----:B------:R-:W-:Y:S04]  /*80b0*/  FADD.FTZ R210, R230, R229 ;  /* 0x000000e5e6d27221 */ /* 0x000fe80000010000 */
[C---:B------:R-:W-:Y:S01]  /*80c0*/  HMMA.16816.F32.BF16 R72, R100.reuse, R110, R72 ;  /* 0x0000006e6448723c */ /* 0x040fe20000041848 */
[----:B------:R-:W4:Y:S07]  /*80d0*/  LDSM.16.MT88.4 R108, [R190+0x1900] ;  /* 0x00190000be6c783b */ /* 0x000f2e0000004200 */
[C---:B--2---:R-:W-:Y:S08]  /*80e0*/  HMMA.16816.F32.BF16 R76, R100.reuse, R112, R76 ;  /* 0x00000070644c723c */ /* 0x044ff0000004184c */
[C---:B------:R-:W-:Y:S01]  /*80f0*/  HMMA.16816.F32.BF16 R80, R100.reuse, R114, R80 ;  /* 0x000000726450723c */ /* 0x040fe20000041850 */
[----:B------:R-:W2:Y:S07]  /*8100*/  LDSM.16.MT88.4 R112, [R189+0x1900] ;  /* 0x00190000bd70783b */ /* 0x000eae0000004200 */
[C---:B---3--:R-:W-:Y:S08]  /*8110*/  HMMA.16816.F32.BF16 R84, R100.reuse, R116, R84 ;  /* 0x000000746454723c */ /* 0x048ff00000041854 */
[C---:B------:R-:W-:Y:S08]  /*8120*/  HMMA.16816.F32.BF16 R88, R100.reuse, R118, R88 ;  /* 0x000000766458723c */ /* 0x040ff00000041858 */
[C---:B-1----:R-:W-:Y:S08]  /*8130*/  HMMA.16816.F32.BF16 R92, R100.reuse, R104, R92 ;  /* 0x00000068645c723c */ /* 0x042ff0000004185c */
[----:B------:R-:W-:Y:S08]  /*8140*/  HMMA.16816.F32.BF16 R96, R100, R106, R96 ;  /* 0x0000006a6460723c */ /* 0x000ff00000041860 */
[C---:B------:R-:W-:Y:S01]  /*8150*/  HMMA.16816.F32.BF16 R128, R136.reuse, R124, R4 ;  /* 0x0000007c8880723c */ /* 0x040fe20000041804 */
[----:B------:R-:W1:Y:S07]  /*8160*/  LDSM.16.MT88.4 R4, [R190+0x5900] ;  /* 0x00590000be04783b */ /* 0x000e6e0000004200 */
[C---:B------:R-:W-:Y:S01]  /*8170*/  HMMA.16816.F32.BF16 R124, R136.reuse, R126, R8 ;  /* 0x0000007e887c723c */ /* 0x040fe20000041808 */
[----:B------:R-:W3:Y:S07]  /*8180*/  LDSM.16.MT88.4 R8, [R189+0x5900] ;  /* 0x00590000bd08783b */ /* 0x000eee0000004200 */
[C---:B----4-:R-:W-:Y:S01]  /*8190*/  HMMA.16816.F32.BF16 R100, R136.reuse, R108, R12 ;  /* 0x0000006c8864723c */ /* 0x050fe2000004180c */
[----:B------:R-:W4:Y:S07]  /*81a0*/  LDSM.16.MT88.4 R12, [R188+0x5900] ;  /* 0x00590000bc0c783b */ /* 0x000f2e0000004200 */
        /* <DEDUP_REMOVED lines=24> */
[C---:B----4-:R-:W-:Y:S03]  /*8330*/  HMMA.16816.F32.BF16 R92, R136.reuse, R12, R92 ;  /* 0x0000000c885c723c */ /* 0x050fe6000004185c */
[----:B------:R-:W-:Y:S04]  /*8340*/  FADD.FTZ R2, R173, R2 ;  /* 0x00000002ad027221 */ /* 0x000fe80000010000 */
[----:B------:R-:W-:Y:S01]  /*8350*/  FADD.FTZ R175, R175, R2 ;  /* 0x00000002afaf7221 */ /* 0x000fe20000010000 */
[-C--:B------:R-:W-:Y:S01]  /*8360*/  MOV R12, R132.reuse ;  /* 0x00000084000c7202 */ /* 0x080fe20000000f00 */
[----:B------:R-:W-:Y:S03]  /*8370*/  HMMA.16816.F32.BF16 R96, R136, R14, R96 ;  /* 0x0000000e8860723c */ /* 0x000fe60000041860 */
[----:B------:R-:W-:Y:S01]  /*8380*/  FADD.FTZ R224, R224, R175 ;  /* 0x000000afe0e07221 */ /* 0x000fe20000010000 */
[----:B------:R-:W-:Y:S03]  /*8390*/  MOV R2, R132 ;  /* 0x0000008400027202 */ /* 0x000fe60000000f00 */
[----:B------:R-:W-:Y:S05]  /*83a0*/  FADD.FTZ R225, R225, R224 ;  /* 0x000000e0e1e17221 */ /* 0x000fea0000010000 */
[----:B------:R-:W-:Y:S04]  /*83b0*/  FADD.FTZ R226, R226, R225 ;  /* 0x000000e1e2e27221 */ /* 0x000fe80000010000 */
[----:B------:R-:W-:Y:S04]  /*83c0*/  FADD.FTZ R231, R231, R226 ;  /* 0x000000e2e7e77221 */ /* 0x000fe80000010000 */
[----:B------:R-:W-:Y:S04]  /*83d0*/  FADD.FTZ R232, R232, R231 ;  /* 0x000000e7e8e87221 */ /* 0x000fe80000010000 */
[----:B------:R-:W-:Y:S04]  /*83e0*/  FADD.FTZ R211, R233, R232 ;  /* 0x000000e8e9d37221 */ /* 0x000fe80000010000 */
[----:B------:R-:W-:Y:S01]  /*83f0*/  FADD.FTZ R211, R234, R211 ;  /* 0x000000d3ead37221 */ /* 0x000fe20000010000 */
[----:B------:R-:W-:-:S05]  /*8400*/  @P0 BRA `(.L_x_2838) ;  /* 0xffffcbe000000947 */ /* 0x000fca000383ffff */
.L_x_2829:
        /* <DEDUP_REMOVED lines=25> */
.L_x_2840:
[----:B------:R-:W-:Y:S02]  /*85a0*/  ULDC UR4, c[0x0][0x32c] ;  /* 0x0000cb0000047ab9 */ /* 0x000fe40000000800 */
[----:B------:R-:W-:-:S03]  /*85b0*/  UISETP.NE.AND UP0, UPT, UR4, 0x1, UPT ;  /* 0x000000010400788c */ /* 0x000fc6000bf05270 */
[----:B------:R-:W-:Y:S02]  /*85c0*/  ULDC.64 UR4, c[0x0][0x330] ;  /* 0x0000cc0000047ab9 */ /* 0x000fe40000000a00 */
[----:B------:R-:W-:-:S06]  /*85d0*/  UIMAD.WIDE.U32 UR18, UR7, UR4, URZ ;  /* 0x00000004071272a5 */ /* 0x000fcc000f8e003f */
[----:B------:R-:W-:Y:S02]  /*85e0*/  @UP0 USHF.R.U32.HI UR7, URZ, UR5, UR19 ;  /* 0x000000053f070299 */ /* 0x000fe40008011613 */
.L_x_2841:
[----:B------:R-:W-:Y:S02]  /*85f0*/  ULDC UR4, c[0x0][0x32c] ;  /* 0x0000cb0000047ab9 */ /* 0x000fe40000000800 */
[----:B------:R-:W-:-:S04]  /*8600*/  UIMAD UR4, UR7, UR4, URZ ;  /* 0x00000004070472a4 */ /* 0x000fc8000f8e023f */
[----:B------:R-:W-:-:S04]  /*8610*/  UISETP.LT.AND UP0, UPT, UR6, UR4, UPT ;  /* 0x000000040600728c */ /* 0x000fc8000bf01270 */
[----:B------:R-:W-:-:S04]  /*8620*/  USEL UR6, UR6, UR4, !UP0 ;  /* 0x0000000406067287 */ /* 0x000fc8000c000000 */
.L_x_2839:
        /* <DEDUP_REMOVED lines=22> */
.L_x_2843:
        /* <DEDUP_REMOVED lines=18> */
[C---:B------:R-:W-:Y:S03]  /*88b0*/  @!P0 LEA R164, P4, R29.reuse, c[0x0][0x1f8], 0x1 ;  /* 0x00007e001da48a11 */ /* 0x040fe600078808ff */
[----:B------:R-:W2:Y:S01]  /*88c0*/  LDSM.16.M88.4 R16, [R197+0x6900] ;  /* 0x00690000c510783b */ /* 0x000ea20000000200 */
[----:B------:R-:W-:Y:S02]  /*88d0*/  @!P0 LEA.HI.X R165, R29, c[0x0][0x1fc], R28, 0x1, P4 ;  /* 0x00007f001da58a11 */ /* 0x000fe400020f0c1c */
[C---:B------:R-:W-:Y:S02]  /*88e0*/  @!P0 LEA R168, P4, R0.reuse, c[0x0][0x1f8], 0x1 ;  /* 0x00007e0000a88a11 */ /* 0x040fe400078808ff */
[----:B------:R-:W-:Y:S03]  /*88f0*/  @!P0 IADD3.X R29, R215, UR13, RZ, P5, !PT ;  /* 0x0000000dd71d8c10 */ /* 0x000fe6000affe4ff */
[----:B------:R-:W3:Y:S01]  /*8900*/  LDSM.16.M88.4 R24, [R197+0x7100] ;  /* 0x00710000c518783b */ /* 0x000ee20000000200 */
[----:B------:R-:W-:Y:S02]  /*8910*/  @!P0 LEA.HI.X R169, R0, c[0x0][0x1fc], R29, 0x1, P4 ;  /* 0x00007f0000a98a11 */ /* 0x000fe400020f0c1d */
[----:B------:R-:W-:Y:S05]  /*8920*/  @!P0 IADD3 R0, P5, R218, UR20, RZ ;  /* 0x00000014da008c10 */ /* 0x000fea000ffbe0ff */
[----:B------:R-:W4:Y:S08]  /*8930*/  LDSM.16.M88.4 R136, [R197+0x7900] ;  /* 0x00790000c588783b */ /* 0x000f300000000200 */
[----:B------:R-:W-:Y:S01]  /*8940*/  LDSM.16.M88.4 R140, [R194+0xc100] ;  /* 0x00c10000c28c783b */ /* 0x000fe20000000200 */
[C---:B-1----:R-:W-:Y:S07]  /*8950*/  HMMA.16816.F32.BF16 R4, R32.reuse, R8, RZ ;  /* 0x000000082004723c */ /* 0x042fee00000418ff */
[----:B------:R-:W1:Y:S01]  /*8960*/  LDSM.16.M88.4 R144, [R196] ;  /* 0x00000000c490783b */ /* 0x000e620000000200 */
[C---:B------:R-:W-:Y:S07]  /*8970*/  HMMA.16816.F32.BF16 R8, R32.reuse, R10, RZ ;  /* 0x0000000a2008723c */ /* 0x040fee00000418ff */
[----:B------:R-:W5:Y:S01]  /*8980*/  LDSM.16.M88.4 R148, [R187] ;  /* 0x00000000bb94783b */ /* 0x000f620000000200 */
[C---:B--2---:R-:W-:Y:S07]  /*8990*/  HMMA.16816.F32.BF16 R12, R32.reuse, R16, RZ ;  /* 0x00000010200c723c */ /* 0x044fee00000418ff */
[----:B------:R-:W2:Y:S01]  /*89a0*/  LDSM.16.M88.4 R152, [R186] ;  /* 0x00000000ba98783b */ /* 0x000ea20000000200 */
[C---:B------:R-:W-:Y:S08]  /*89b0*/  HMMA.16816.F32.BF16 R16, R32.reuse, R18, RZ ;  /* 0x000000122010723c */ /* 0x040ff000000418ff */
[C---:B---3--:R-:W-:Y:S07]  /*89c0*/  HMMA.16816.F32.BF16 R20, R32.reuse, R24, RZ ;  /* 0x000000182014723c */ /* 0x048fee00000418ff */
[C---:B------:R-:W-:Y:S01]  /*89d0*/  @!P0 IADD3.X R25, R217.reuse, UR13, RZ, P6, !PT ;  /* 0x0000000dd9198c10 */ /* 0x040fe2000b7fe4ff */
[----:B------:R-:W-:Y:S01]  /*89e0*/  @!UP3 ULEA.HI.X UR13, UR6, UR13, UR7, 0x5, UP0 ;  /* 0x0000000d060db291 */ /* 0x000fe200080f2c07 */
[C---:B------:R-:W-:Y:S01]  /*89f0*/  @!P0 LEA R166, P6, R2.reuse, c[0x0][0x1f8], 0x1 ;  /* 0x00007e0002a68a11 */ /* 0x040fe200078c08ff */
[----:B------:R-:W-:Y:S03]  /*8a00*/  UISETP.GT.AND UP3, UPT, UR19, UR8, UPT ;  /* 0x000000081300728c */ /* 0x000fe6000bf64270 */
[----:B------:R-:W-:Y:S02]  /*8a10*/  @!P0 LEA.HI.X R167, R2, c[0x0][0x1fc], R25, 0x1, P6 ;  /* 0x00007f0002a78a11 */ /* 0x000fe400030f0c19 */
[C---:B------:R-:W-:Y:S01]  /*8a20*/  HMMA.16816.F32.BF16 R24, R32.reuse, R26, RZ ;  /* 0x0000001a2018723c */ /* 0x040fe200000418ff */
[----:B------:R-:W-:Y:S02]  /*8a30*/  @!P0 IADD3 R2, P4, R216, UR20, RZ ;  /* 0x00000014d8028c10 */ /* 0x000fe4000ff9e0ff */
[----:B------:R-:W-:Y:S02]  /*8a40*/  @!P0 IADD3 R132, P6, R200, UR20, RZ ;  /* 0x00000014c8848c10 */ /* 0x000fe4000ffde0ff */
[----:B------:R-:W-:Y:S02]  /*8a50*/  @!P0 IADD3.X R135, R217, UR13, RZ, P5, !PT ;  /* 0x0000000dd9878c10 */ /* 0x000fe4000affe4ff */
[----:B------:R-:W-:Y:S01]  /*8a60*/  @!P0 IADD3.X R157, R207, UR13, RZ, P6, !PT ;  /* 0x0000000dcf9d8c10 */ /* 0x000fe2000b7fe4ff */
[C---:B----4-:R-:W-:Y:S01]  /*8a70*/  HMMA.16816.F32.BF16 R28, R32.reuse, R136, RZ ;  /* 0x00000088201c723c */ /* 0x050fe200000418ff */
[----:B------:R-:W-:Y:S03]  /*8a80*/  @!P0 LEA R174, P6, R132, c[0x0][0x1f8], 0x1 ;  /* 0x00007e0084ae8a11 */ /* 0x000fe600078c08ff */
[----:B------:R-:W-:Y:S02]  /*8a90*/  @!P0 LEA R172, P5, R0, c[0x0][0x1f8], 0x1 ;  /* 0x00007e0000ac8a11 */ /* 0x000fe400078a08ff */
[----:B------:R-:W-:Y:S02]  /*8aa0*/  @!P0 LEA.HI.X R175, R132, c[0x0][0x1fc], R157, 0x1, P6 ;  /* 0x00007f0084af8a11 */ /* 0x000fe400030f0c9d */
[----:B------:R-:W-:Y:S01]  /*8ab0*/  HMMA.16816.F32.BF16 R32, R32, R138, RZ ;  /* 0x0000008a2020723c */ /* 0x000fe200000418ff */
[----:B------:R-:W-:Y:S01]  /*8ac0*/  @!P0 IADD3.X R137, R215, UR13, RZ, P4, !PT ;  /* 0x0000000dd7898c10 */ /* 0x000fe2000a7fe4ff */
[----:B------:R-:W-:Y:S02]  /*8ad0*/  UIADD3 UR13, UR19, -0x1, URZ ;  /* 0xffffffff130d7890 */ /* 0x000fe4000fffe03f */
[----:B------:R-:W-:Y:S02]  /*8ae0*/  @!P0 LEA R170, P4, R2, c[0x0][0x1f8], 0x1 ;  /* 0x00007e0002aa8a11 */ /* 0x000fe400078808ff */
[----:B------:R-:W-:Y:S01]  /*8af0*/  @!P0 LEA.HI.X R173, R0, c[0x0][0x1fc], R135, 0x1, P5 ;  /* 0x00007f0000ad8a11 */ /* 0x000fe200028f0c87 */
[----:B------:R-:W-:Y:S01]  /*8b00*/  @UP3 UIMAD.WIDE.U32 UR22, UR13, UR4, URZ ;  /* 0x000000040d1632a5 */ /* 0x000fe2000f8e003f */
[C---:B-1----:R-:W-:Y:S01]  /*8b10*/  HMMA.16816.F32.BF16 R4, R140.reuse, R144, R4 ;  /* 0x000000908c04723c */ /* 0x042fe20000041804 */
[----:B------:R-:W-:Y:S02]  /*8b20*/  @UP3 USHF.R.S32.HI UR20, URZ, 0x1f, UR13 ;  /* 0x0000001f3f143899 */ /* 0x000fe4000801140d */
[----:B------:R-:W-:Y:S02]  /*8b30*/  @UP3 USHF.L.U32 UR21, UR22, 0x6, URZ ;  /* 0x0000000616153899 */ /* 0x000fe4000800063f */
[----:B------:R-:W-:Y:S01]  /*8b40*/  @!P0 LEA.HI.X R171, R2, c[0x0][0x1fc], R137, 0x1, P4 ;  /* 0x00007f0002ab8a11 */ /* 0x000fe200020f0c89 */
[----:B------:R-:W-:Y:S01]  /*8b50*/  @UP3 UIMAD UR20, UR20, UR4, URZ ;  /* 0x00000004141432a4 */ /* 0x000fe2000f8e023f */
[----:B------:R-:W1:Y:S01]  /*8b60*/  LDSM.16.M88.4 R136, [R185] ;  /* 0x00000000b988783b */ /* 0x000e620000000200 */
[C---:B------:R-:W-:Y:S02]  /*8b70*/  HMMA.16816.F32.BF16 R8, R140.reuse, R146, R8 ;  /* 0x000000928c08723c */ /* 0x040fe40000041808 */
[----:B------:R-:W-:Y:S04]  /*8b80*/  @UP3 UIMAD UR20, UR13, UR5, UR20 ;  /* 0x000000050d1432a4 */ /* 0x000fe8000f8e0214 */
[----:B------:R-:W-:Y:S01]  /*8b90*/  @UP3 UIADD3 UR20, UR23, UR20, URZ ;  /* 0x0000001417143290 */ /* 0x000fe2000fffe03f */
[----:B------:R-:W-:Y:S01]  /*8ba0*/  @!PT LDS RZ, [RZ] ;  /* 0x00000000fffff984 */ /* 0x000fe20000000800 */
[----:B------:R-:W-:Y:S01]  /*8bb0*/  @!PT LDS RZ, [RZ] ;  /* 0x00000000fffff984 */ /* 0x000fe20000000800 */
[----:B------:R-:W-:Y:S01]  /*8bc0*/  @!PT LDS RZ, [RZ] ;  /* 0x00000000fffff984 */ /* 0x000fe20000000800 */
[----:B------:R3:W-:Y:S01]  /*8bd0*/  @!P0 LDGSTS.E.BYPASS.LTC128B.128 [R199+0x100], [R164.64], !P3 ;  /* 0x00100000a4c78fae */ /* 0x0007e2000d901d50 */
[C---:B-----5:R-:W-:Y:S02]  /*8be0*/  HMMA.16816.F32.BF16 R12, R140.reuse, R148, R12 ;  /* 0x000000948c0c723c */ /* 0x060fe4000004180c */
[----:B------:R-:W-:Y:S05]  /*8bf0*/  @UP3 USHF.L.U64.HI UR20, UR22, 0x6, UR20 ;  /* 0x0000000616143899 */ /* 0x000fea0008010214 */
[----:B------:R3:W-:Y:S01]  /*8c00*/  @!P0 LDGSTS.E.BYPASS.LTC128B.128 [R199+0x2100], [R166.64], !P2 ;  /* 0x02100000a6c78fae */ /* 0x0007e2000d101d50 */
[C---:B------:R-:W-:Y:S07]  /*8c10*/  HMMA.16816.F32.BF16 R16, R140.reuse, R150, R16 ;  /* 0x000000968c10723c */ /* 0x040fee0000041810 */
[----:B------:R4:W-:Y:S01]  /*8c20*/  @!P0 LDGSTS.E.BYPASS.LTC128B.128 [R199+0x4100], [R168.64], !P1 ;  /* 0x04100000a8c78fae */ /* 0x0009e2000c901d50 */
[C---:B--2---:R-:W-:Y:S07]  /*8c30*/  HMMA.16816.F32.BF16 R20, R140.reuse, R152, R20 ;  /* 0x000000988c14723c */ /* 0x044fee0000041814 */
[----:B------:R2:W-:Y:S01]  /*8c40*/  @!P0 LDGSTS.E.BYPASS.LTC128B.128 [R199+0x1100], [R174.64], !P3 ;  /* 0x01100000aec78fae */ /* 0x0005e2000d901d50 */
[C---:B------:R-:W-:Y:S07]  /*8c50*/  HMMA.16816.F32.BF16 R24, R140.reuse, R154, R24 ;  /* 0x0000009a8c18723c */ /* 0x040fee0000041818 */
[----:B------:R2:W-:Y:S01]  /*8c60*/  @!P0 LDGSTS.E.BYPASS.LTC128B.128 [R199+0x3100], [R172.64], !P2 ;  /* 0x03100000acc78fae */ /* 0x0005e2000d101d50 */
[C---:B-1----:R-:W-:Y:S07]  /*8c70*/  HMMA.16816.F32.BF16 R28, R140.reuse, R136, R28 ;  /* 0x000000888c1c723c */ /* 0x042fee000004181c */
[----:B------:R4:W-:Y:S01]  /*8c80*/  @!P0 LDGSTS.E.BYPASS.LTC128B.128 [R199+0x5100], [R170.64], !P1 ;  /* 0x05100000aac78fae */ /* 0x0009e2000c901d50 */
[----:B------:R-:W-:Y:S01]  /*8c90*/  HMMA.16816.F32.BF16 R32, R140, R138, R32 ;  /* 0x0000008a8c20723c */ /* 0x000fe20000041820 */
[----:B------:R-:W-:Y:S06]  /*8ca0*/  PLOP3.LUT P0, PT, PT, PT, UP3, 0x80, 0x0 ;  /* 0x000000000000781c */ /* 0x000fec0003f0f038 */
[----:B------:R-:W-:Y:S08]  /*8cb0*/  LDSM.16.M88.4 R156, [R193+0xc100] ;  /* 0x00c10000c19c783b */ /* 0x000ff00000000200 */
[----:B------:R-:W1:Y:S08]  /*8cc0*/  LDSM.16.M88.4 R160, [R192+0x6100] ;  /* 0x00610000c0a0783b */ /* 0x000e700000000200 */
[----:B------:R-:W5:Y:S08]  /*8cd0*/  LDSM.16.M88.4 R144, [R192+0x6900] ;  /* 0x00690000c090783b */ /* 0x000f700000000200 */
[----:B---3--:R-:W3:Y:S08]  /*8ce0*/  LDSM.16.M88.4 R164, [R192+0x7100] ;  /* 0x00710000c0a4783b */ /* 0x008ef00000000200 */
[----:B------:R-:W0:Y:S08]  /*8cf0*/  LDGDEPBAR ;  /* 0x00000000000079af */ /* 0x000e300000000000 */
[----:B------:R-:W2:Y:S01]  /*8d00*/  LDSM.16.M88.4 R148, [R192+0x7900] ;  /* 0x00790000c094783b */ /* 0x000ea20000000200 */
[C---:B-1----:R-:W-:Y:S07]  /*8d10*/  HMMA.16816.F32.BF16 R4, R156.reuse, R160, R4 ;  /* 0x000000a09c04723c */ /* 0x042fee0000041804 */
[----:B------:R-:W-:Y:S01]  /*8d20*/  LDSM.16.M88.4 R152, [R191+0xc100] ;  /* 0x00c10000bf98783b */ /* 0x000fe20000000200 */
[C---:B------:R-:W-:Y:S07]  /*8d30*/  HMMA.16816.F32.BF16 R8, R156.reuse, R162, R8 ;  /* 0x000000a29c08723c */ /* 0x040fee0000041808 */
[----:B----4-:R-:W1:Y:S01]  /*8d40*/  LDSM.16.M88.4 R168, [R184] ;  /* 0x00000000b8a8783b */ /* 0x010e620000000200 */
[C---:B-----5:R-:W-:Y:S07]  /*8d50*/  HMMA.16816.F32.BF16 R12, R156.reuse, R144, R12 ;  /* 0x000000909c0c723c */ /* 0x060fee000004180c */
[----:B------:R-:W4:Y:S01]  /*8d60*/  LDSM.16.M88.4 R136, [R184+0x800] ;  /* 0x00080000b888783b */ /* 0x000f220000000200 */
[C---:B------:R-:W-:Y:S07]  /*8d70*/  HMMA.16816.F32.BF16 R16, R156.reuse, R146, R16 ;  /* 0x000000929c10723c */ /* 0x040fee0000041810 */
[----:B------:R-:W5:Y:S01]  /*8d80*/  LDSM.16.M88.4 R140, [R184+0x1000] ;  /* 0x00100000b88c783b */ /* 0x000f620000000200 */
[C---:B---3--:R-:W-:Y:S07]  /*8d90*/  HMMA.16816.F32.BF16 R20, R156.reuse, R164, R20 ;  /* 0x000000a49c14723c */ /* 0x048fee0000041814 */
[----:B------:R-:W3:Y:S01]  /*8da0*/  LDSM.16.M88.4 R144, [R184+0x1800] ;  /* 0x00180000b890783b */ /* 0x000ee20000000200 */
[C---:B------:R-:W-:Y:S07]  /*8db0*/  HMMA.16816.F32.BF16 R24, R156.reuse, R166, R24 ;  /* 0x000000a69c18723c */ /* 0x040fee0000041818 */
[----:B------:R-:W-:Y:S01]  /*8dc0*/  LDSM.16.M88.4 R160, [R197+0x8900] ;  /* 0x00890000c5a0783b */ /* 0x000fe20000000200 */
[C---:B--2---:R-:W-:Y:S07]  /*8dd0*/  HMMA.16816.F32.BF16 R28, R156.reuse, R148, R28 ;  /* 0x000000949c1c723c */ /* 0x044fee000004181c */
[----:B------:R-:W-:Y:S01]  /*8de0*/  LDSM.16.M88.4 R164, [R194+0x10100] ;  /* 0x01010000c2a4783b */ /* 0x000fe20000000200 */
[----:B------:R-:W-:Y:S07]  /*8df0*/  HMMA.16816.F32.BF16 R32, R156, R150, R32 ;  /* 0x000000969c20723c */ /* 0x000fee0000041820 */
[----:B------:R-:W-:Y:S01]  /*8e00*/  LDSM.16.M88.4 R148, [R198+0x10100] ;  /* 0x01010000c694783b */ /* 0x000fe20000000200 */
[C---:B-1----:R-:W-:Y:S07]  /*8e10*/  HMMA.16816.F32.BF16 R4, R152.reuse, R168, R4 ;  /* 0x000000a89804723c */ /* 0x042fee0000041804 */
[----:B------:R-:W1:Y:S01]  /*8e20*/  LDSM.16.M88.4 R156, [R197+0x8100] ;  /* 0x00810000c59c783b */ /* 0x000e620000000200 */
[C---:B------:R-:W-:Y:S07]  /*8e30*/  HMMA.16816.F32.BF16 R8, R152.reuse, R170, R8 ;  /* 0x000000aa9808723c */ /* 0x040fee0000041808 */
[----:B------:R-:W-:Y:S01]  /*8e40*/  LDSM.16.M88.4 R168, [R183] ;  /* 0x00000000b7a8783b */ /* 0x000fe20000000200 */
[C---:B----4-:R-:W-:Y:S07]  /*8e50*/  HMMA.16816.F32.BF16 R12, R152.reuse, R136, R12 ;  /* 0x00000088980c723c */ /* 0x050fee000004180c */
[----:B------:R-:W-:Y:S01]  /*8e60*/  LDSM.16.M88.4 R172, [R184+0x4000] ;  /* 0x00400000b8ac783b */ /* 0x000fe20000000200 */
[C---:B------:R-:W-:Y:S07]  /*8e70*/  HMMA.16816.F32.BF16 R16, R152.reuse, R138, R16 ;  /* 0x0000008a9810723c */ /* 0x040fee0000041810 */
[----:B------:R-:W2:Y:S01]  /*8e80*/  LDSM.16.M88.4 R136, [R197+0x9100] ;  /* 0x00910000c588783b */ /* 0x000ea20000000200 */
[C---:B-----5:R-:W-:Y:S08]  /*8e90*/  HMMA.16816.F32.BF16 R20, R152.reuse, R140, R20 ;  /* 0x0000008c9814723c */ /* 0x060ff00000041814 */
[C---:B------:R-:W-:Y:S01]  /*8ea0*/  HMMA.16816.F32.BF16 R24, R152.reuse, R142, R24 ;  /* 0x0000008e9818723c */ /* 0x040fe20000041818 */
[----:B------:R-:W4:Y:S07]  /*8eb0*/  LDSM.16.M88.4 R140, [R197+0x9900] ;  /* 0x00990000c58c783b */ /* 0x000f2e0000000200 */
[C---:B---3--:R-:W-:Y:S08]  /*8ec0*/  HMMA.16816.F32.BF16 R28, R152.reuse, R144, R28 ;  /* 0x00000090981c723c */ /* 0x048ff0000004181c */
[----:B------:R-:W-:Y:S01]  /*8ed0*/  HMMA.16816.F32.BF16 R32, R152, R146, R32 ;  /* 0x000000929820723c */ /* 0x000fe20000041820 */
[----:B------:R-:W3:Y:S07]  /*8ee0*/  LDSM.16.M88.4 R144, [R182] ;  /* 0x00000000b690783b */ /* 0x000eee0000000200 */
[C---:B-1----:R-:W-:Y:S01]  /*8ef0*/  HMMA.16816.F32.BF16 R4, R148.reuse, R156, R4 ;  /* 0x0000009c9404723c */ /* 0x042fe20000041804 */
[----:B------:R-:W1:Y:S07]  /*8f00*/  LDSM.16.M88.4 R152, [R181] ;  /* 0x00000000b598783b */ /* 0x000e6e0000000200 */
[C---:B------:R-:W-:Y:S01]  /*8f10*/  HMMA.16816.F32.BF16 R8, R148.reuse, R158, R8 ;  /* 0x0000009e9408723c */ /* 0x040fe20000041808 */
[----:B------:R-:W5:Y:S07]  /*8f20*/  LDSM.16.M88.4 R156, [R180] ;  /* 0x00000000b49c783b */ /* 0x000f6e0000000200 */
        /* <DEDUP_REMOVED lines=9> */
[C---:B------:R-:W-:Y:S01]  /*8fc0*/  HMMA.16816.F32.BF16 R4, R164.reuse, R168, R4 ;  /* 0x000000a8a404723c */ /* 0x040fe20000041804 */
[----:B------:R-:W-:Y:S07]  /*8fd0*/  LDSM.16.M88.4 R148, [R192+0x9900] ;  /* 0x00990000c094783b */ /* 0x000fee0000000200 */
[C---:B------:R-:W-:Y:S01]  /*8fe0*/  HMMA.16816.F32.BF16 R8, R164.reuse, R170, R8 ;  /* 0x000000aaa408723c */ /* 0x040fe20000041808 */
[----:B------:R-:W-:Y:S07]  /*8ff0*/  LDSM.16.M88.4 R168, [R184+0x2000] ;  /* 0x00200000b8a8783b */ /* 0x000fee0000000200 */
[C---:B---3--:R-:W-:Y:S08]  /*9000*/  HMMA.16816.F32.BF16 R12, R164.reuse, R144, R12 ;  /* 0x00000090a40c723c */ /* 0x048ff0000004180c */
[C---:B------:R-:W-:Y:S01]  /*9010*/  HMMA.16816.F32.BF16 R16, R164.reuse, R146, R16 ;  /* 0x00000092a410723c */ /* 0x040fe20000041810 */
[----:B------:R-:W3:Y:S07]  /*9020*/  LDSM.16.M88.4 R144, [R192+0x9100] ;  /* 0x00910000c090783b */ /* 0x000eee0000000200 */
        /* <DEDUP_REMOVED lines=9> */
[----:B------:R-:W-:Y:S07]  /*90c0*/  LDSM.16.M88.4 R160, [R197+0xa900] ;  /* 0x00a90000c5a0783b */ /* 0x000fee0000000200 */
[C---:B----4-:R-:W-:Y:S08]  /*90d0*/  HMMA.16816.F32.BF16 R12, R136.reuse, R140, R12 ;  /* 0x0000008c880c723c */ /* 0x050ff0000004180c */
[C---:B------:R-:W-:Y:S01]  /*90e0*/  HMMA.16816.F32.BF16 R16, R136.reuse, R142, R16 ;  /* 0x0000008e8810723c */ /* 0x040fe20000041810 */
[----:B------:R-:W2:Y:S07]  /*90f0*/  LDSM.16.M88.4 R140, [R184+0x3000] ;  /* 0x00300000b88c783b */ /* 0x000eae0000000200 */
[C---:B---3--:R-:W-:Y:S08]  /*9100*/  HMMA.16816.F32.BF16 R20, R136.reuse, R144, R20 ;  /* 0x000000908814723c */ /* 0x048ff00000041814 */
[C---:B------:R-:W-:Y:S01]  /*9110*/  HMMA.16816.F32.BF16 R24, R136.reuse, R146, R24 ;  /* 0x000000928818723c */ /* 0x040fe20000041818 */
[----:B------:R-:W3:Y:S07]  /*9120*/  LDSM.16.M88.4 R144, [R184+0x3800] ;  /* 0x00380000b890783b */ /* 0x000eee0000000200 */
[C---:B------:R-:W-:Y:S08]  /*9130*/  HMMA.16816.F32.BF16 R28, R136.reuse, R148, R28 ;  /* 0x00000094881c723c */ /* 0x040ff0000004181c */
[----:B------:R-:W-:Y:S01]  /*9140*/  HMMA.16816.F32.BF16 R32, R136, R150, R32 ;  /* 0x000000968820723c */ /* 0x000fe20000041820 */
[----:B------:R-:W-:Y:S07]  /*9150*/  LDSM.16.M88.4 R136, [R198+0x14100] ;  /* 0x01410000c688783b */ /* 0x000fee0000000200 */
[C---:B-1----:R-:W-:Y:S01]  /*9160*/  HMMA.16816.F32.BF16 R4, R152.reuse, R168, R4 ;  /* 0x000000a89804723c */ /* 0x042fe20000041804 */
[----:B------:R-:W1:Y:S07]  /*9170*/  LDSM.16.M88.4 R148, [R197+0xa100] ;  /* 0x00a10000c594783b */ /* 0x000e6e0000000200 */
[C---:B------:R-:W-:Y:S01]  /*9180*/  HMMA.16816.F32.BF16 R8, R152.reuse, R170, R8 ;  /* 0x000000aa9808723c */ /* 0x040fe20000041808 */
[----:B------:R-:W-:Y:S07]  /*9190*/  LDSM.16.M88.4 R168, [R179] ;  /* 0x00000000b3a8783b */ /* 0x000fee0000000200 */
[C---:B-----5:R-:W-:Y:S08]  /*91a0*/  HMMA.16816.F32.BF16 R12, R152.reuse, R156, R12 ;  /* 0x0000009c980c723c */ /* 0x060ff0000004180c */
[C---:B------:R-:W-:Y:S01]  /*91b0*/  HMMA.16816.F32.BF16 R16, R152.reuse, R158, R16 ;  /* 0x0000009e9810723c */ /* 0x040fe20000041810 */
[----:B------:R-:W4:Y:S07]  /*91c0*/  LDSM.16.M88.4 R156, [R197+0xb900] ;  /* 0x00b90000c59c783b */ /* 0x000f2e0000000200 */
[C---:B--2---:R-:W-:Y:S08]  /*91d0*/  HMMA.16816.F32.BF16 R20, R152.reuse, R140, R20 ;  /* 0x0000008c9814723c */ /* 0x044ff00000041814 */
[C---:B------:R-:W-:Y:S01]  /*91e0*/  HMMA.16816.F32.BF16 R24, R152.reuse, R142, R24 ;  /* 0x0000008e9818723c */ /* 0x040fe20000041818 */
[----:B------:R-:W2:Y:S07]  /*91f0*/  LDSM.16.M88.4 R140, [R194+0x14100] ;  /* 0x01410000c28c783b */ /* 0x000eae0000000200 */
[C---:B---3--:R-:W-:Y:S08]  /*9200*/  HMMA.16816.F32.BF16 R28, R152.reuse, R144, R28 ;  /* 0x00000090981c723c */ /* 0x048ff0000004181c */
[----:B------:R-:W-:Y:S01]  /*9210*/  HMMA.16816.F32.BF16 R32, R152, R146, R32 ;  /* 0x000000929820723c */ /* 0x000fe20000041820 */
[----:B------:R-:W3:Y:S07]  /*9220*/  LDSM.16.M88.4 R144, [R178] ;  /* 0x00000000b290783b */ /* 0x000eee0000000200 */
[C---:B-1----:R-:W-:Y:S01]  /*9230*/  HMMA.16816.F32.BF16 R4, R136.reuse, R148, R4 ;  /* 0x000000948804723c */ /* 0x042fe20000041804 */
[----:B------:R-:W-:Y:S07]  /*9240*/  LDSM.16.M88.4 R152, [R176] ;  /* 0x00000000b098783b */ /* 0x000fee0000000200 */
[C---:B------:R-:W-:Y:S01]  /*9250*/  HMMA.16816.F32.BF16 R8, R136.reuse, R150, R8 ;  /* 0x000000968808723c */ /* 0x040fe20000041808 */
[----:B------:R-:W1:Y:S07]  /*9260*/  LDSM.16.M88.4 R148, [R177] ;  /* 0x00000000b194783b */ /* 0x000e6e0000000200 */
[C---:B------:R-:W-:Y:S08]  /*9270*/  HMMA.16816.F32.BF16 R12, R136.reuse, R160, R12 ;  /* 0x000000a0880c723c */ /* 0x040ff0000004180c */
[C---:B------:R-:W-:Y:S01]  /*9280*/  HMMA.16816.F32.BF16 R16, R136.reuse, R162, R16 ;  /* 0x000000a28810723c */ /* 0x040fe20000041810 */
[----:B------:R-:W-:Y:S07]  /*9290*/  LDSM.16.M88.4 R160, [R193+0x14100] ;  /* 0x01410000c1a0783b */ /* 0x000fee0000000200 */
[C---:B------:R-:W-:Y:S08]  /*92a0*/  HMMA.16816.F32.BF16 R20, R136.reuse, R164, R20 ;  /* 0x000000a48814723c */ /* 0x040ff00000041814 */
[C---:B------:R-:W-:Y:S01]  /*92b0*/  HMMA.16816.F32.BF16 R24, R136.reuse, R166, R24 ;  /* 0x000000a68818723c */ /* 0x040fe20000041818 */
[----:B------:R-:W5:Y:S07]  /*92c0*/  LDSM.16.M88.4 R164, [R192+0xa100] ;  /* 0x00a10000c0a4783b */ /* 0x000f6e0000000200 */
[C---:B----4-:R-:W-:Y:S08]  /*92d0*/  HMMA.16816.F32.BF16 R28, R136.reuse, R156, R28 ;  /* 0x0000009c881c723c */ /* 0x050ff0000004181c */
[----:B------:R-:W-:Y:S01]  /*92e0*/  HMMA.16816.F32.BF16 R32, R136, R158, R32 ;  /* 0x0000009e8820723c */ /* 0x000fe20000041820 */
[----:B------:R-:W4:Y:S07]  /*92f0*/  LDSM.16.M88.4 R136, [R192+0xa900] ;  /* 0x00a90000c088783b */ /* 0x000f2e0000000200 */
[C---:B--2---:R-:W-:Y:S01]  /*9300*/  HMMA.16816.F32.BF16 R4, R140.reuse, R168, R4 ;  /* 0x000000a88c04723c */ /* 0x044fe20000041804 */
[----:B------:R-:W2:Y:S07]  /*9310*/  LDSM.16.M88.4 R156, [R192+0xb100] ;  /* 0x00b10000c09c783b */ /* 0x000eae0000000200 */
[C---:B------:R-:W-:Y:S01]  /*9320*/  HMMA.16816.F32.BF16 R8, R140.reuse, R170, R8 ;  /* 0x000000aa8c08723c */ /* 0x040fe20000041808 */
[----:B------:R-:W-:Y:S07]  /*9330*/  LDSM.16.M88.4 R168, [R191+0x14100] ;  /* 0x01410000bfa8783b */ /* 0x000fee0000000200 */
[C---:B---3--:R-:W-:Y:S08]  /*9340*/  HMMA.16816.F32.BF16 R12, R140.reuse, R144, R12 ;  /* 0x000000908c0c723c */ /* 0x048ff0000004180c */
[C---:B------:R-:W-:Y:S01]  /*9350*/  HMMA.16816.F32.BF16 R16, R140.reuse, R146, R16 ;  /* 0x000000928c10723c */ /* 0x040fe20000041810 */
[----:B------:R-:W3:Y:S07]  /*9360*/  LDSM.16.M88.4 R144, [R192+0xb900] ;  /* 0x00b90000c090783b */ /* 0x000eee0000000200 */
[C---:B-1----:R-:W-:Y:S08]  /*9370*/  HMMA.16816.F32.BF16 R20, R140.reuse, R148, R20 ;  /* 0x000000948c14723c */ /* 0x042ff00000041814 */
[C---:B------:R-:W-:Y:S08]  /*9380*/  HMMA.16816.F32.BF16 R24, R140.reuse, R150, R24 ;  /* 0x000000968c18723c */ /* 0x040ff00000041818 */
[C---:B------:R-:W-:Y:S08]  /*9390*/  HMMA.16816.F32.BF16 R28, R140.reuse, R152, R28 ;  /* 0x000000988c1c723c */ /* 0x040ff0000004181c */
[----:B------:R-:W-:Y:S01]  /*93a0*/  HMMA.16816.F32.BF16 R32, R140, R154, R32 ;  /* 0x0000009a8c20723c */ /* 0x000fe20000041820 */
[----:B------:R-:W1:Y:S07]  /*93b0*/  LDSM.16.M88.4 R140, [R184+0x4800] ;  /* 0x00480000b88c783b */ /* 0x000e6e0000000200 */
[C---:B-----5:R-:W-:Y:S08]  /*93c0*/  HMMA.16816.F32.BF16 R4, R160.reuse, R164, R4 ;  /* 0x000000a4a004723c */ /* 0x060ff00000041804 */
[C---:B------:R-:W-:Y:S08]  /*93d0*/  HMMA.16816.F32.BF16 R8, R160.reuse, R166, R8 ;  /* 0x000000a6a008723c */ /* 0x040ff00000041808 */
[C---:B----4-:R-:W-:Y:S08]  /*93e0*/  HMMA.16816.F32.BF16 R12, R160.reuse, R136, R12 ;  /* 0x00000088a00c723c */ /* 0x050ff0000004180c */
[C---:B------:R-:W-:Y:S01]  /*93f0*/  HMMA.16816.F32.BF16 R16, R160.reuse, R138, R16 ;  /* 0x0000008aa010723c */ /* 0x040fe20000041810 */
[----:B------:R-:W4:Y:S07]  /*9400*/  LDSM.16.M88.4 R136, [R184+0x5000] ;  /* 0x00500000b888783b */ /* 0x000f2e0000000200 */
[C---:B--2---:R-:W-:Y:S08]  /*9410*/  HMMA.16816.F32.BF16 R20, R160.reuse, R156, R20 ;  /* 0x0000009ca014723c */ /* 0x044ff00000041814 */
[C---:B------:R-:W-:Y:S08]  /*9420*/  HMMA.16816.F32.BF16 R24, R160.reuse, R158, R24 ;  /* 0x0000009ea018723c */ /* 0x040ff00000041818 */
[C---:B---3--:R-:W-:Y:S08]  /*9430*/  HMMA.16816.F32.BF16 R28, R160.reuse, R144, R28 ;  /* 0x00000090a01c723c */ /* 0x048ff0000004181c */
[----:B------:R-:W-:Y:S01]  /*9440*/  HMMA.16816.F32.BF16 R32, R160, R146, R32 ;  /* 0x00000092a020723c */ /* 0x000fe20000041820 */
[----:B------:R-:W2:Y:S01]  /*9450*/  LDSM.16.M88.4 R144, [R184+0x5800] ;  /* 0x00580000b890783b */ /* 0x000ea20000000200 */
[----:B------:R-:W-:Y:S06]  /*9460*/  DEPBAR.LE SB0, 0x0 ;  /* 0x000080000000791a */ /* 0x000fec0000000000 */
[C---:B------:R-:W-:Y:S01]  /*9470*/  HMMA.16816.F32.BF16 R4, R168.reuse, R172, R4 ;  /* 0x000000aca804723c */ /* 0x040fe20000041804 */
[----:B------:R-:W-:Y:S07]  /*9480*/  BAR.SYNC.DEFER_BLOCKING 0x0 ;  /* 0x0000000000007b1d */ /* 0x000fee0000010000 */
[C---:B------:R-:W-:Y:S08]  /*9490*/  HMMA.16816.F32.BF16 R8, R168.reuse, R174, R8 ;  /* 0x000000aea808723c */ /* 0x040ff00000041808 */
[C---:B-1----:R-:W-:Y:S08]  /*94a0*/  HMMA.16816.F32.BF16 R12, R168.reuse, R140, R12 ;  /* 0x0000008ca80c723c */ /* 0x042ff0000004180c */
[C---:B------:R-:W-:Y:S04]  /*94b0*/  HMMA.16816.F32.BF16 R16, R168.reuse, R142, R16 ;  /* 0x0000008ea810723c */ /* 0x040fe80000041810 */
[----:B------:R-:W-:Y:S02]  /*94c0*/  FMNMX.FTZ R0, R4, R3, !PT ;  /* 0x0000000304007209 */ /* 0x000fe40007810000 */
[----:B------:R-:W-:Y:S02]  /*94d0*/  FMNMX.FTZ R2, R6, R133, !PT ;  /* 0x0000008506027209 */ /* 0x000fe40007810000 */
[C---:B----4-:R-:W-:Y:S04]  /*94e0*/  HMMA.16816.F32.BF16 R20, R168.reuse, R136, R20 ;  /* 0x00000088a814723c */ /* 0x050fe80000041814 */
[----:B------:R-:W-:Y:S03]  /*94f0*/  FMNMX.FTZ R135, R5, R0, !PT ;  /* 0x0000000005877209 */ /* 0x000fe60007810000 */
[----:B------:R-:W-:Y:S01]  /*9500*/  FMNMX.FTZ R137, R7, R2, !PT ;  /* 0x0000000207897209 */ /* 0x000fe20007810000 */
[C---:B------:R-:W-:Y:S04]  /*9510*/  HMMA.16816.F32.BF16 R24, R168.reuse, R138, R24 ;  /* 0x0000008aa818723c */ /* 0x040fe80000041818 */
[----:B------:R-:W-:Y:S02]  /*9520*/  FMNMX.FTZ R0, R8, R135, !PT ;  /* 0x0000008708007209 */ /* 0x000fe40007810000 */
[----:B------:R-:W-:Y:S02]  /*9530*/  FMNMX.FTZ R2, R10, R137, !PT ;  /* 0x000000890a027209 */ /* 0x000fe40007810000 */
[C---:B--2---:R-:W-:Y:S04]  /*9540*/  HMMA.16816.F32.BF16 R28, R168.reuse, R144, R28 ;  /* 0x00000090a81c723c */ /* 0x044fe8000004181c */
        /* <DEDUP_REMOVED lines=33> */
[----:B-1----:R-:W-:Y:S05]  /*9760*/  FMNMX.FTZ R0, R141, R2, !PT ;  /* 0x000000028d007209 */ /* 0x002fea0007810000 */
[C---:B------:R-:W-:Y:S02]  /*9770*/  FMUL.FTZ R167, R0.reuse, c[0x0][0x2d0] ;  /* 0x0000b40000a77a20 */ /* 0x040fe40000410000 */
[----:B------:R-:W-:Y:S01]  /*9780*/  FADD.FTZ R2, -R0, R3 ;  /* 0x0000000300027221 */ /* 0x000fe20000010100 */
[----:B--2---:R-:W-:Y:S01]  /*9790*/  FMNMX.FTZ R132, R135, R132, !PT ;  /* 0x0000008487847209 */ /* 0x004fe20007810000 */
[----:B------:R-:W-:Y:S01]  /*97a0*/  FFMA.FTZ R162, R4, c[0x0][0x2d0], -R167 ;  /* 0x0000b40004a27a23 */ /* 0x000fe200000108a7 */
[----:B------:R-:W-:Y:S01]  /*97b0*/  @P0 IADD3 R4, P4, R202, UR21, RZ ;  /* 0x00000015ca040c10 */ /* 0x000fe2000ff9e0ff */
[----:B------:R-:W-:Y:S01]  /*97c0*/  FMUL.FTZ R3, R2, c[0x0][0x2d0] ;  /* 0x0000b40002037a20 */ /* 0x000fe20000410000 */
[----:B------:R-:W-:Y:S01]  /*97d0*/  @P0 IADD3 R135, P5, R214, UR21, RZ ;  /* 0x00000015d6870c10 */ /* 0x000fe2000ffbe0ff */
[----:B------:R-:W-:Y:S01]  /*97e0*/  FADD.FTZ R133, -R132, R133 ;  /* 0x0000008584857221 */ /* 0x000fe20000010100 */
[----:B------:R-:W-:Y:S01]  /*97f0*/  @P0 LEA R140, P6, R4, c[0x0][0x1c8], 0x1 ;  /* 0x00007200048c0a11 */ /* 0x000fe200078c08ff */
[--C-:B------:R-:W-:Y:S01]  /*9800*/  FFMA.FTZ R160, R9, c[0x0][0x2d0], -R167.reuse ;  /* 0x0000b40009a07a23 */ /* 0x100fe200000108a7 */
[----:B------:R-:W-:Y:S01]  /*9810*/  @P0 IADD3.X R136, R213, UR20, RZ, P5, !PT ;  /* 0x00000014d5880c10 */ /* 0x000fe2000affe4ff */
[----:B------:R-:W-:Y:S01]  /*9820*/  FMUL.FTZ R2, R133, c[0x0][0x2d0] ;  /* 0x0000b40085027a20 */ /* 0x000fe20000410000 */
[----:B------:R-:W1:Y:S01]  /*9830*/  MUFU.EX2 R3, R3 ;  /* 0x0000000300037308 */ /* 0x000e620000000800 */
[--C-:B------:R-:W-:Y:S01]  /*9840*/  FFMA.FTZ R133, R5, c[0x0][0x2d0], -R167.reuse ;  /* 0x0000b40005857a23 */ /* 0x100fe200000108a7 */
[----:B------:R-:W-:Y:S01]  /*9850*/  @P0 IADD3.X R5, R209, UR20, RZ, P4, !PT ;  /* 0x00000014d1050c10 */ /* 0x000fe2000a7fe4ff */
[----:B------:R-:W-:Y:S01]  /*9860*/  FMUL.FTZ R165, R132, c[0x0][0x2d0] ;  /* 0x0000b40084a57a20 */ /* 0x000fe20000410000 */
[C---:B------:R-:W-:Y:S01]  /*9870*/  @P0 LEA R142, P4, R135.reuse, c[0x0][0x1c8], 0x1 ;  /* 0x00007200878e0a11 */ /* 0x040fe200078808ff */
[----:B------:R-:W-:Y:S01]  /*9880*/  FFMA.FTZ R170, R16, c[0x0][0x2d0], -R167 ;  /* 0x0000b40010aa7a23 */ /* 0x000fe200000108a7 */
[----:B------:R-:W-:Y:S01]  /*9890*/  @P0 LEA.HI.X R141, R4, c[0x0][0x1cc], R5, 0x1, P6 ;  /* 0x00007300048d0a11 */ /* 0x000fe200030f0c05 */
[----:B------:R-:W-:Y:S01]  /*98a0*/  FFMA.FTZ R166, R6, c[0x0][0x2d0], -R165 ;  /* 0x0000b40006a67a23 */ /* 0x000fe200000108a5 */
[----:B------:R-:W-:Y:S01]  /*98b0*/  @P0 LEA.HI.X R143, R135, c[0x0][0x1cc], R136, 0x1, P4 ;  /* 0x00007300878f0a11 */ /* 0x000fe200020f0c88 */
[----:B------:R-:W-:Y:S01]  /*98c0*/  FFMA.FTZ R135, R8, c[0x0][0x2d0], -R167 ;  /* 0x0000b40008877a23 */ /* 0x000fe200000108a7 */
[----:B------:R-:W-:Y:S01]  /*98d0*/  @P0 IADD3 R4, P5, R212, UR21, RZ ;  /* 0x00000015d4040c10 */ /* 0x000fe2000ffbe0ff */
[----:B------:R2:W-:Y:S01]  /*98e0*/  @P0 LDGSTS.E.BYPASS.LTC128B.128 [R199+0x6100], [R140.64], !P3 ;  /* 0x061000008cc70fae */ /* 0x0005e2000d901d50 */
[----:B------:R-:W-:Y:S01]  /*98f0*/  @UP3 UIADD3 UR21, UP0, UR12, UR21, URZ ;  /* 0x000000150c153290 */ /* 0x000fe2000ff1e03f */
[--C-:B------:R-:W-:Y:S01]  /*9900*/  FFMA.FTZ R161, R7, c[0x0][0x2d0], -R165.reuse ;  /* 0x0000b40007a17a23 */ /* 0x100fe200000108a5 */
[----:B------:R-:W-:Y:S01]  /*9910*/  @P0 LEA R144, P4, R4, c[0x0][0x1c8], 0x1 ;  /* 0x0000720004900a11 */ /* 0x000fe200078808ff */
[--C-:B------:R-:W-:Y:S01]  /*9920*/  FFMA.FTZ R163, R10, c[0x0][0x2d0], -R165.reuse ;  /* 0x0000b4000aa37a23 */ /* 0x100fe200000108a5 */
[----:B------:R-:W-:Y:S01]  /*9930*/  @P0 IADD3.X R5, R134, UR20, RZ, P5, !PT ;  /* 0x0000001486050c10 */ /* 0x000fe2000affe4ff */
[----:B------:R-:W-:Y:S01]  /*9940*/  @UP3 UIADD3.X UR20, UR11, UR20, URZ, UP0, !UPT ;  /* 0x000000140b143290 */ /* 0x000fe200087fe43f */
[----:B------:R-:W-:Y:S01]  /*9950*/  FFMA.FTZ R164, R11, c[0x0][0x2d0], -R165 ;  /* 0x0000b4000ba47a23 */ /* 0x000fe200000108a5 */
[----:B------:R2:W-:Y:S01]  /*9960*/  @P0 LDGSTS.E.BYPASS.LTC128B.128 [R199+0x8100], [R142.64], !P2 ;  /* 0x081000008ec70fae */ /* 0x0005e2000d101d50 */
[----:B------:R-:W-:Y:S01]  /*9970*/  @P0 LEA.HI.X R145, R4, c[0x0][0x1cc], R5, 0x1, P4 ;  /* 0x0000730004910a11 */ /* 0x000fe200020f0c05 */
[----:B------:R-:W3:Y:S01]  /*9980*/  MUFU.EX2 R2, R2 ;  /* 0x0000000200027308 */ /* 0x000ee20000000800 */
[----:B------:R-:W-:Y:S01]  /*9990*/  @P0 IADD3 R4, P6, R202, UR21, RZ ;  /* 0x00000015ca040c10 */ /* 0x000fe2000ffde0ff */
[----:B------:R-:W-:Y:S01]  /*99a0*/  FFMA.FTZ R171, R17, c[0x0][0x2d0], -R167 ;  /* 0x0000b40011ab7a23 */ /* 0x000fe200000108a7 */
[----:B------:R-:W-:Y:S01]  /*99b0*/  @P0 IADD3 R5, P5, R214, UR21, RZ ;  /* 0x00000015d6050c10 */ /* 0x000fe2000ffbe0ff */
[----:B-1----:R-:W-:Y:S01]  /*99c0*/  FMUL.FTZ R100, R3, R100 ;  /* 0x0000006403647220 */ /* 0x002fe20000410000 */
[----:B------:R-:W-:Y:S01]  /*99d0*/  @P0 IADD3.X R9, R209, UR20, RZ, P6, !PT ;  /* 0x00000014d1090c10 */ /* 0x000fe2000b7fe4ff */
[----:B------:R1:W-:Y:S01]  /*99e0*/  @P0 LDGSTS.E.BYPASS.LTC128B.128 [R199+0xa100], [R144.64], !P1 ;  /* 0x0a10000090c70fae */ /* 0x0003e2000c901d50 */
[C---:B------:R-:W-:Y:S01]  /*99f0*/  @P0 LEA R150, P6, R4.reuse, c[0x0][0x1c8], 0x1 ;  /* 0x0000720004960a11 */ /* 0x040fe200078c08ff */
[----:B------:R-:W-:Y:S01]  /*9a00*/  FMUL.FTZ R101, R3, R101 ;  /* 0x0000006503657220 */ /* 0x000fe20000410000 */
[----:B------:R-:W-:Y:S01]  /*9a10*/  @P0 IADD3.X R136, R213, UR20, RZ, P5, !PT ;  /* 0x00000014d5880c10 */ /* 0x000fe2000affe4ff */
[----:B------:R-:W-:Y:S01]  /*9a20*/  MUFU.EX2 R162, R162 ;  /* 0x000000a200a27308 */ /* 0x000fe20000000800 */
[----:B------:R-:W-:Y:S01]  /*9a30*/  @P0 LEA.HI.X R151, R4, c[0x0][0x1cc], R9, 0x1, P6 ;  /* 0x0000730004970a11 */ /* 0x000fe200030f0c09 */
[----:B------:R-:W-:Y:S01]  /*9a40*/  FMUL.FTZ R4, R3, R128 ;  /* 0x0000008003047220 */ /* 0x000fe20000410000 */
[----:B------:R-:W-:Y:S01]  /*9a50*/  @P0 LEA R148, P5, R5, c[0x0][0x1c8], 0x1 ;  /* 0x0000720005940a11 */ /* 0x000fe200078a08ff */
[----:B------:R-:W-:Y:S01]  /*9a60*/  FMUL.FTZ R9, R3, R125 ;  /* 0x0000007d03097220 */ /* 0x000fe20000410000 */
[----:B------:R-:W-:Y:S01]  /*9a70*/  @P0 IADD3 R8, P4, R212, UR21, RZ ;  /* 0x00000015d4080c10 */ /* 0x000fe2000ff9e0ff */
[----:B------:R4:W-:Y:S01]  /*9a80*/  @P0 LDGSTS.E.BYPASS.LTC128B.128 [R199+0x7100], [R150.64], !P3 ;  /* 0x0710000096c70fae */ /* 0x0009e2000d901d50 */
[----:B------:R-:W-:Y:S01]  /*9a90*/  @P0 LEA.HI.X R149, R5, c[0x0][0x1cc], R136, 0x1, P5 ;  /* 0x0000730005950a11 */ /* 0x000fe200028f0c88 */
[C---:B------:R-:W-:Y:S01]  /*9aa0*/  FMUL.FTZ R5, R3.reuse, R129 ;  /* 0x0000008103057220 */ /* 0x040fe20000410000 */
[----:B------:R-:W-:Y:S01]  /*9ab0*/  @P0 IADD3.X R137, R134, UR20, RZ, P4, !PT ;  /* 0x0000001486890c10 */ /* 0x000fe2000a7fe4ff */
[----:B------:R-:W5:Y:S01]  /*9ac0*/  MUFU.EX2 R133, R133 ;  /* 0x0000008500857308 */ /* 0x000f620000000800 */
[C---:B------:R-:W-:Y:S01]  /*9ad0*/  @P0 LEA R146, P4, R8.reuse, c[0x0][0x1c8], 0x1 ;  /* 0x0000720008920a11 */ /* 0x040fe200078808ff */
[C---:B------:R-:W-:Y:S01]  /*9ae0*/  FMUL.FTZ R104, R3.reuse, R104 ;  /* 0x0000006803687220 */ /* 0x040fe20000410000 */
[----:B------:R-:W-:Y:S01]  /*9af0*/  UISETP.GT.AND UP0, UPT, UR19, UR18, UPT ;  /* 0x000000121300728c */ /* 0x000fe2000bf04270 */
[----:B------:R4:W-:Y:S01]  /*9b00*/  @P0 LDGSTS.E.BYPASS.LTC128B.128 [R199+0x9100], [R148.64], !P2 ;  /* 0x0910000094c70fae */ /* 0x0009e2000d101d50 */
[----:B------:R-:W-:Y:S01]  /*9b10*/  @P0 LEA.HI.X R147, R8, c[0x0][0x1cc], R137, 0x1, P4 ;  /* 0x0000730008930a11 */ /* 0x000fe200020f0c89 */
[C---:B---3--:R-:W-:Y:S01]  /*9b20*/  FMUL.FTZ R6, R2.reuse, R130 ;  /* 0x0000008202067220 */ /* 0x048fe20000410000 */
[----:B------:R-:W-:Y:S01]  /*9b30*/  UMOV UR19, UR13 ;  /* 0x0000000d00137c82 */ /* 0x000fe20008000000 */
[C---:B------:R-:W-:Y:S02]  /*9b40*/  FMUL.FTZ R7, R2.reuse, R131 ;  /* 0x0000008302077220 */ /* 0x040fe40000410000 */
[----:B------:R-:W-:Y:S01]  /*9b50*/  MUFU.EX2 R135, R135 ;  /* 0x0000008700877308 */ /* 0x000fe20000000800 */
[C---:B------:R-:W-:Y:S01]  /*9b60*/  FMUL.FTZ R8, R3.reuse, R124 ;  /* 0x0000007c03087220 */ /* 0x040fe20000410000 */
[----:B------:R1:W-:Y:S01]  /*9b70*/  @P0 LDGSTS.E.BYPASS.LTC128B.128 [R199+0xb100], [R146.64], !P1 ;  /* 0x0b10000092c70fae */ /* 0x0003e2000c901d50 */
[C---:B------:R-:W-:Y:S01]  /*9b80*/  FMUL.FTZ R10, R2.reuse, R126 ;  /* 0x0000007e020a7220 */ /* 0x040fe20000410000 */
[----:B------:R-:W-:Y:S01]  /*9b90*/  PLOP3.LUT P0, PT, PT, PT, UP0, 0x80, 0x0 ;  /* 0x000000000000781c */ /* 0x000fe20003f0f008 */
[C---:B------:R-:W-:Y:S02]  /*9ba0*/  FMUL.FTZ R11, R2.reuse, R127 ;  /* 0x0000007f020b7220 */ /* 0x040fe40000410000 */
[C---:B------:R-:W-:Y:S02]  /*9bb0*/  FMUL.FTZ R102, R2.reuse, R102 ;  /* 0x0000006602667220 */ /* 0x040fe40000410000 */
[C---:B------:R-:W-:Y:S01]  /*9bc0*/  FMUL.FTZ R103, R2.reuse, R103 ;  /* 0x0000006702677220 */ /* 0x040fe20000410000 */
[----:B------:R-:W3:Y:S01]  /*9bd0*/  LDSM.16.MT88.4 R136, [R195+0x100] ;  /* 0x00010000c388783b */ /* 0x000ee20000004200 */
[----:B------:R-:W4:Y:S01]  /*9be0*/  MUFU.EX2 R160, R160 ;  /* 0x000000a000a07308 */ /* 0x000f220000000800 */
[----:B------:R-:W-:Y:S01]  /*9bf0*/  FMUL.FTZ R105, R3, R105 ;  /* 0x0000006903697220 */ /* 0x000fe20000410000 */
[----:B-----5:R-:W-:Y:S01]  /*9c00*/  F2FP.BF16.PACK_AB R128, R133, R162 ;  /* 0x000000a28580723e */ /* 0x020fe200000010ff */
[C---:B------:R-:W-:Y:S02]  /*9c10*/  FMUL.FTZ R106, R2.reuse, R106 ;  /* 0x0000006a026a7220 */ /* 0x040fe40000410000 */
[C---:B------:R-:W-:Y:S02]  /*9c20*/  FMUL.FTZ R107, R2.reuse, R107 ;  /* 0x0000006b026b7220 */ /* 0x040fe40000410000 */
[----:B--2---:R-:W2:Y:S01]  /*9c30*/  LDSM.16.MT88.4 R140, [R190+0x100] ;  /* 0x00010000be8c783b */ /* 0x004ea20000004200 */
[C---:B------:R-:W-:Y:S02]  /*9c40*/  FMUL.FTZ R108, R3.reuse, R108 ;  /* 0x0000006c036c7220 */ /* 0x040fe40000410000 */
[----:B------:R-:W-:Y:S01]  /*9c50*/  MUFU.EX2 R166, R166 ;  /* 0x000000a600a67308 */ /* 0x000fe20000000800 */
[----:B------:R-:W-:Y:S02]  /*9c60*/  FMUL.FTZ R109, R3, R109 ;  /* 0x0000006d036d7220 */ /* 0x000fe40000410000 */
[C---:B------:R-:W-:Y:S02]  /*9c70*/  FMUL.FTZ R110, R2.reuse, R110 ;  /* 0x0000006e026e7220 */ /* 0x040fe40000410000 */
[----:B------:R-:W-:Y:S01]  /*9c80*/  LDSM.16.MT88.4 R124, [R188+0x100] ;  /* 0x00010000bc7c783b */ /* 0x000fe20000004200 */
[----:B------:R-:W-:Y:S02]  /*9c90*/  FMUL.FTZ R111, R2, R111 ;  /* 0x0000006f026f7220 */ /* 0x000fe40000410000 */
[--C-:B------:R-:W-:Y:S02]  /*9ca0*/  FFMA.FTZ R174, R18, c[0x0][0x2d0], -R165.reuse ;  /* 0x0000b40012ae7a23 */ /* 0x100fe400000108a5 */
[----:B------:R-:W5:Y:S01]  /*9cb0*/  MUFU.EX2 R161, R161 ;  /* 0x000000a100a17308 */ /* 0x000f620000000800 */
[----:B------:R-:W-:Y:S02]  /*9cc0*/  FFMA.FTZ R175, R19, c[0x0][0x2d0], -R165 ;  /* 0x0000b40013af7a23 */ /* 0x000fe400000108a5 */
[----:B-1----:R-:W1:Y:S01]  /*9cd0*/  LDSM.16.MT88.4 R144, [R189+0x100] ;  /* 0x00010000bd90783b */ /* 0x002e620000004200 */
[----:B----4-:R-:W-:Y:S01]  /*9ce0*/  F2FP.BF16.PACK_AB R130, R160, R135 ;  /* 0x00000087a082723e */ /* 0x010fe200000010ff */
[--C-:B------:R-:W-:Y:S02]  /*9cf0*/  FFMA.FTZ R219, R28, c[0x0][0x2d0], -R167.reuse ;  /* 0x0000b4001cdb7a23 */ /* 0x100fe400000108a7 */
[--C-:B------:R-:W-:Y:S02]  /*9d00*/  FFMA.FTZ R220, R29, c[0x0][0x2d0], -R167.reuse ;  /* 0x0000b4001ddc7a23 */ /* 0x100fe400000108a7 */
[----:B------:R-:W-:Y:S01]  /*9d10*/  FFMA.FTZ R221, R32, c[0x0][0x2d0], -R167 ;  /* 0x0000b40020dd7a23 */ /* 0x000fe200000108a7 */
[----:B------:R-:W-:Y:S01]  /*9d20*/  MUFU.EX2 R163, R163 ;  /* 0x000000a300a37308 */ /* 0x000fe20000000800 */
[----:B------:R-:W-:Y:S01]  /*9d30*/  LDSM.16.MT88.4 R16, [R190+0x900] ;  /* 0x00090000be10783b */ /* 0x000fe20000004200 */
[--C-:B------:R-:W-:Y:S02]  /*9d40*/  FFMA.FTZ R223, R30, c[0x0][0x2d0], -R165.reuse ;  /* 0x0000b4001edf7a23 */ /* 0x100fe400000108a5 */
[--C-:B------:R-:W-:Y:S02]  /*9d50*/  FFMA.FTZ R224, R31, c[0x0][0x2d0], -R165.reuse ;  /* 0x0000b4001fe07a23 */ /* 0x100fe400000108a5 */
[----:B------:R-:W-:Y:S02]  /*9d60*/  FFMA.FTZ R225, R34, c[0x0][0x2d0], -R165 ;  /* 0x0000b40022e17a23 */ /* 0x000fe400000108a5 */
[C---:B------:R-:W-:Y:S01]  /*9d70*/  FMUL.FTZ R112, R3.reuse, R112 ;  /* 0x0000007003707220 */ /* 0x040fe20000410000 */
[----:B------:R-:W-:Y:S01]  /*9d80*/  LDSM.16.MT88.4 R148, [R195+0x2900] ;  /* 0x00290000c394783b */ /* 0x000fe20000004200 */
[----:B------:R-:W4:Y:S01]  /*9d90*/  MUFU.EX2 R164, R164 ;  /* 0x000000a400a47308 */ /* 0x000f220000000800 */
[----:B------:R-:W-:Y:S02]  /*9da0*/  FMUL.FTZ R113, R3, R113 ;  /* 0x0000007103717220 */ /* 0x000fe40000410000 */
[C---:B------:R-:W-:Y:S01]  /*9db0*/  FMUL.FTZ R114, R2.reuse, R114 ;  /* 0x0000007202727220 */ /* 0x040fe20000410000 */
[----:B-----5:R-:W-:Y:S01]  /*9dc0*/  F2FP.BF16.PACK_AB R129, R161, R166 ;  /* 0x000000a6a181723e */ /* 0x020fe200000010ff */
[C---:B------:R-:W-:Y:S02]  /*9dd0*/  FMUL.FTZ R115, R2.reuse, R115 ;  /* 0x0000007302737220 */ /* 0x040fe40000410000 */
        /* <DEDUP_REMOVED lines=10> */
[----:B------:R-:W5:Y:S01]  /*9e80*/  MUFU.EX2 R171, R171 ;  /* 0x000000ab00ab7308 */ /* 0x000f620000000800 */
[----:B------:R-:W-:Y:S01]  /*9e90*/  FMUL.FTZ R123, R2, R123 ;  /* 0x0000007b027b7220 */ /* 0x000fe20000410000 */
[----:B------:R-:W-:Y:S01]  /*9ea0*/  LDSM.16.MT88.4 R28, [R189+0x1900] ;  /* 0x00190000bd1c783b */ /* 0x000fe20000004200 */
[----:B----4-:R-:W-:Y:S01]  /*9eb0*/  F2FP.BF16.PACK_AB R131, R164, R163 ;  /* 0x000000a3a483723e */ /* 0x010fe200000010ff */
[C---:B------:R-:W-:Y:S02]  /*9ec0*/  FMUL.FTZ R36, R3.reuse, R36 ;  /* 0x0000002403247220 */ /* 0x040fe40000410000 */
[C---:B------:R-:W-:Y:S02]  /*9ed0*/  FMUL.FTZ R37, R3.reuse, R37 ;  /* 0x0000002503257220 */ /* 0x040fe40000410000 */
[C---:B------:R-:W-:Y:S02]  /*9ee0*/  FMUL.FTZ R38, R2.reuse, R38 ;  /* 0x0000002602267220 */ /* 0x040fe40000410000 */
[C---:B---3--:R-:W-:Y:S01]  /*9ef0*/  HMMA.16816.F32.BF16 R4, R128.reuse, R136, R4 ;  /* 0x000000888004723c */ /* 0x048fe20000041804 */
[----:B------:R-:W0:Y:S01]  /*9f00*/  LDGDEPBAR ;  /* 0x00000000000079af */ /* 0x000e220000000000 */
[----:B------:R-:W-:Y:S03]  /*9f10*/  MUFU.EX2 R174, R174 ;  /* 0x000000ae00ae7308 */ /* 0x000fe60000000800 */
[C---:B------:R-:W-:Y:S02]  /*9f20*/  FMUL.FTZ R39, R2.reuse, R39 ;  /* 0x0000002702277220 */ /* 0x040fe40000410000 */
[C---:B------:R-:W-:Y:S01]  /*9f30*/  FMUL.FTZ R40, R3.reuse, R40 ;  /* 0x0000002803287220 */ /* 0x040fe20000410000 */
[C---:B------:R-:W-:Y:S01]  /*9f40*/  HMMA.16816.F32.BF16 R8, R128.reuse, R138, R8 ;  /* 0x0000008a8008723c */ /* 0x040fe20000041808 */
[----:B------:R-:W3:Y:S03]  /*9f50*/  LDSM.16.MT88.4 R136, [R195+0x2100] ;  /* 0x00210000c388783b */ /* 0x000ee60000004200 */
[C---:B------:R-:W-:Y:S01]  /*9f60*/  FMUL.FTZ R41, R3.reuse, R41 ;  /* 0x0000002903297220 */ /* 0x040fe20000410000 */
[----:B------:R-:W4:Y:S01]  /*9f70*/  MUFU.EX2 R175, R175 ;  /* 0x000000af00af7308 */ /* 0x000f220000000800 */
[C---:B------:R-:W-:Y:S02]  /*9f80*/  FMUL.FTZ R42, R2.reuse, R42 ;  /* 0x0000002a022a7220 */ /* 0x040fe40000410000 */
[C---:B--2---:R-:W-:Y:S04]  /*9f90*/  HMMA.16816.F32.BF16 R100, R128.reuse, R140, R100 ;  /* 0x0000008c8064723c */ /* 0x044fe80000041864 */
[C---:B------:R-:W-:Y:S02]  /*9fa0*/  FMUL.FTZ R43, R2.reuse, R43 ;  /* 0x0000002b022b7220 */ /* 0x040fe40000410000 */
[C---:B------:R-:W-:Y:S01]  /*9fb0*/  FMUL.FTZ R44, R3.reuse, R44 ;  /* 0x0000002c032c7220 */ /* 0x040fe20000410000 */
[----:B------:R-:W-:Y:S01]  /*9fc0*/  MUFU.EX2 R219, R219 ;  /* 0x000000db00db7308 */ /* 0x000fe20000000800 */
[C---:B------:R-:W-:Y:S01]  /*9fd0*/  HMMA.16816.F32.BF16 R104, R128.reuse, R142, R104 ;  /* 0x0000008e8068723c */ /* 0x040fe20000041868 */
[----:B------:R-:W2:Y:S03]  /*9fe0*/  LDSM.16.MT88.4 R140, [R190+0x2100] ;  /* 0x00210000be8c783b */ /* 0x000ea60000004200 */
[C---:B------:R-:W-:Y:S02]  /*9ff0*/  FMUL.FTZ R45, R3.reuse, R45 ;  /* 0x0000002d032d7220 */ /* 0x040fe40000410000 */
[C---:B------:R-:W-:Y:S02]  /*a000*/  FMUL.FTZ R46, R2.reuse, R46 ;  /* 0x0000002e022e7220 */ /* 0x040fe40000410000 */
[C---:B-1----:R-:W-:Y:S01]  /*a010*/  HMMA.16816.F32.BF16 R108, R128.reuse, R144, R108 ;  /* 0x00000090806c723c */ /* 0x042fe2000004186c */
[----:B------:R-:W-:Y:S03]  /*a020*/  MUFU.EX2 R220, R220 ;  /* 0x000000dc00dc7308 */ /* 0x000fe60000000800 */
[C---:B------:R-:W-:Y:S02]  /*a030*/  FMUL.FTZ R47, R2.reuse, R47 ;  /* 0x0000002f022f7220 */ /* 0x040fe40000410000 */
[C---:B------:R-:W-:Y:S02]  /*a040*/  FMUL.FTZ R48, R3.reuse, R48 ;  /* 0x0000003003307220 */ /* 0x040fe40000410000 */
[C---:B------:R-:W-:Y:S01]  /*a050*/  HMMA.16816.F32.BF16 R112, R128.reuse, R146, R112 ;  /* 0x000000928070723c */ /* 0x040fe20000041870 */
[----:B------:R-:W-:Y:S02]  /*a060*/  LDSM.16.MT88.4 R144, [R188+0x900] ;  /* 0x00090000bc90783b */ /* 0x000fe40000004200 */
[----:B------:R-:W-:Y:S01]  /*a070*/  MUFU.EX2 R221, R221 ;  /* 0x000000dd00dd7308 */ /* 0x000fe20000000800 */
[C---:B------:R-:W-:Y:S02]  /*a080*/  FMUL.FTZ R49, R3.reuse, R49 ;  /* 0x0000003103317220 */ /* 0x040fe40000410000 */
[C---:B------:R-:W-:Y:S02]  /*a090*/  FMUL.FTZ R50, R2.reuse, R50 ;  /* 0x0000003202327220 */ /* 0x040fe40000410000 */
[C---:B------:R-:W-:Y:S04]  /*a0a0*/  HMMA.16816.F32.BF16 R116, R128.reuse, R124, R116 ;  /* 0x0000007c8074723c */ /* 0x040fe80000041874 */
        /* <DEDUP_REMOVED lines=8> */
[C---:B---3--:R-:W-:Y:S04]  /*a130*/  HMMA.16816.F32.BF16 R36, R128.reuse, R136, R36 ;  /* 0x000000888024723c */ /* 0x048fe80000041824 */
[C---:B------:R-:W-:Y:S02]  /*a140*/  FMUL.FTZ R55, R2.reuse, R55 ;  /* 0x0000003702377220 */ /* 0x040fe40000410000 */
[C---:B------:R-:W-:Y:S02]  /*a150*/  FMUL.FTZ R56, R3.reuse, R56 ;  /* 0x0000003803387220 */ /* 0x040fe40000410000 */
[C---:B------:R-:W-:Y:S01]  /*a160*/  HMMA.16816.F32.BF16 R40, R128.reuse, R138, R40 ;  /* 0x0000008a8028723c */ /* 0x040fe20000041828 */
[----:B------:R-:W3:Y:S01]  /*a170*/  LDSM.16.MT88.4 R136, [R188+0x2100] ;  /* 0x00210000bc88783b */ /* 0x000ee20000004200 */
[----:B------:R-:W-:Y:S02]  /*a180*/  MUFU.EX2 R225, R225 ;  /* 0x000000e100e17308 */ /* 0x000fe40000000800 */
[C---:B------:R-:W-:Y:S02]  /*a190*/  FMUL.FTZ R57, R3.reuse, R57 ;  /* 0x0000003903397220 */ /* 0x040fe40000410000 */
[C---:B------:R-:W-:Y:S02]  /*a1a0*/  FMUL.FTZ R58, R2.reuse, R58 ;  /* 0x0000003a023a7220 */ /* 0x040fe40000410000 */
[C---:B--2---:R-:W-:Y:S04]  /*a1b0*/  HMMA.16816.F32.BF16 R44, R128.reuse, R140, R44 ;  /* 0x0000008c802c723c */ /* 0x044fe8000004182c */
[C---:B------:R-:W-:Y:S02]  /*a1c0*/  FMUL.FTZ R59, R2.reuse, R59 ;  /* 0x0000003b023b7220 */ /* 0x040fe40000410000 */
[C---:B------:R-:W-:Y:S02]  /*a1d0*/  FMUL.FTZ R60, R3.reuse, R60 ;  /* 0x0000003c033c7220 */ /* 0x040fe40000410000 */
[C---:B------:R-:W-:Y:S01]  /*a1e0*/  HMMA.16816.F32.BF16 R48, R128.reuse, R142, R48 ;  /* 0x0000008e8030723c */ /* 0x040fe20000041830 */
[----:B------:R-:W2:Y:S03]  /*a1f0*/  LDSM.16.MT88.4 R140, [R195+0x4100] ;  /* 0x00410000c38c783b */ /* 0x000ea60000004200 */
        /* <DEDUP_REMOVED lines=11> */
[C---:B---3--:R-:W-:Y:S04]  /*a2b0*/  HMMA.16816.F32.BF16 R60, R128.reuse, R136, R60 ;  /* 0x00000088803c723c */ /* 0x048fe8000004183c */
        /* <DEDUP_REMOVED lines=9> */
[C---:B------:R-:W-:Y:S02]  /*a350*/  FMUL.FTZ R75, R2.reuse, R75 ;  /* 0x0000004b024b7220 */ /* 0x040fe40000410000 */
[C---:B------:R-:W-:Y:S02]  /*a360*/  FMUL.FTZ R76, R3.reuse, R76 ;  /* 0x0000004c034c7220 */ /* 0x040fe40000410000 */
[C---:B------:R-:W-:Y:S03]  /*a370*/  FMUL.FTZ R77, R3.reuse, R77 ;  /* 0x0000004d034d7220 */ /* 0x040fe60000410000 */
[C---:B------:R-:W-:Y:S01]  /*a380*/  HMMA.16816.F32.BF16 R72, R128.reuse, R142, R72 ;  /* 0x0000008e8048723c */ /* 0x040fe20000041848 */
[----:B------:R-:W2:Y:S02]  /*a390*/  LDSM.16.MT88.4 R140, [R188+0x4100] ;  /* 0x00410000bc8c783b */ /* 0x000ea40000004200 */
[C---:B------:R-:W-:Y:S02]  /*a3a0*/  FMUL.FTZ R78, R2.reuse, R78 ;  /* 0x0000004e024e7220 */ /* 0x040fe40000410000 */
[C---:B------:R-:W-:Y:S02]  /*a3b0*/  FMUL.FTZ R79, R2.reuse, R79 ;  /* 0x0000004f024f7220 */ /* 0x040fe40000410000 */
[C---:B------:R-:W-:Y:S02]  /*a3c0*/  FMUL.FTZ R80, R3.reuse, R80 ;  /* 0x0000005003507220 */ /* 0x040fe40000410000 */
[C---:B------:R-:W-:Y:S03]  /*a3d0*/  FMUL.FTZ R81, R3.reuse, R81 ;  /* 0x0000005103517220 */ /* 0x040fe60000410000 */
[C---:B-1----:R-:W-:Y:S03]  /*a3e0*/  HMMA.16816.F32.BF16 R76, R128.reuse, R124, R76 ;  /* 0x0000007c804c723c */ /* 0x042fe6000004184c */
[C---:B------:R-:W-:Y:S02]  /*a3f0*/  FMUL.FTZ R82, R2.reuse, R82 ;  /* 0x0000005202527220 */ /* 0x040fe40000410000 */
[C---:B------:R-:W-:Y:S02]  /*a400*/  FMUL.FTZ R83, R2.reuse, R83 ;  /* 0x0000005302537220 */ /* 0x040fe40000410000 */
[C---:B------:R-:W-:Y:S02]  /*a410*/  FMUL.FTZ R84, R3.reuse, R84 ;  /* 0x0000005403547220 */ /* 0x040fe40000410000 */
[----:B------:R-:W-:Y:S03]  /*a420*/  FMUL.FTZ R85, R3, R85 ;  /* 0x0000005503557220 */ /* 0x000fe60000410000 */
[C---:B------:R-:W-:Y:S01]  /*a430*/  HMMA.16816.F32.BF16 R80, R128.reuse, R126, R80 ;  /* 0x0000007e8050723c */ /* 0x040fe20000041850 */
[----:B------:R-:W1:Y:S02]  /*a440*/  LDSM.16.MT88.4 R124, [R195+0x900] ;  /* 0x00090000c37c783b */ /* 0x000e640000004200 */
[C---:B------:R-:W-:Y:S02]  /*a450*/  FMUL.FTZ R86, R2.reuse, R86 ;  /* 0x0000005602567220 */ /* 0x040fe40000410000 */
[----:B------:R-:W-:Y:S02]  /*a460*/  FMUL.FTZ R87, R2, R87 ;  /* 0x0000005702577220 */ /* 0x000fe40000410000 */
[--C-:B------:R-:W-:Y:S02]  /*a470*/  FFMA.FTZ R168, R12, c[0x0][0x2d0], -R167.reuse ;  /* 0x0000b4000ca87a23 */ /* 0x100fe400000108a7 */
[----:B------:R-:W-:Y:S03]  /*a480*/  FFMA.FTZ R169, R13, c[0x0][0x2d0], -R167 ;  /* 0x0000b4000da97a23 */ /* 0x000fe600000108a7 */
[C---:B---3--:R-:W-:Y:S01]  /*a490*/  HMMA.16816.F32.BF16 R84, R128.reuse, R136, R84 ;  /* 0x000000888054723c */ /* 0x048fe20000041854 */
[----:B------:R-:W-:Y:S02]  /*a4a0*/  MUFU.EX2 R168, R168 ;  /* 0x000000a800a87308 */ /* 0x000fe40000000800 */
[--C-:B------:R-:W-:Y:S01]  /*a4b0*/  FFMA.FTZ R172, R14, c[0x0][0x2d0], -R165.reuse ;  /* 0x0000b4000eac7a23 */ /* 0x100fe200000108a5 */
[----:B-----5:R-:W-:Y:S01]  /*a4c0*/  F2FP.BF16.PACK_AB R14, R171, R170 ;  /* 0x000000aaab0e723e */ /* 0x020fe200000010ff */
[----:B------:R-:W-:Y:S01]  /*a4d0*/  FFMA.FTZ R173, R15, c[0x0][0x2d0], -R165 ;  /* 0x0000b4000fad7a23 */ /* 0x000fe200000108a5 */
[----:B----4-:R-:W-:Y:S01]  /*a4e0*/  F2FP.BF16.PACK_AB R15, R175, R174 ;  /* 0x000000aeaf0f723e */ /* 0x010fe200000010ff */
[C---:B------:R-:W-:Y:S02]  /*a4f0*/  FMUL.FTZ R88, R3.reuse, R88 ;  /* 0x0000005803587220 */ /* 0x040fe40000410000 */
[C---:B------:R-:W-:Y:S02]  /*a500*/  FMUL.FTZ R89, R3.reuse, R89 ;  /* 0x0000005903597220 */ /* 0x040fe40000410000 */
[----:B------:R-:W3:Y:S01]  /*a510*/  MUFU.EX2 R169, R169 ;  /* 0x000000a900a97308 */ /* 0x000ee20000000800 */
[C---:B------:R-:W-:Y:S02]  /*a520*/  FMUL.FTZ R90, R2.reuse, R90 ;  /* 0x0000005a025a7220 */ /* 0x040fe40000410000 */
[C---:B------:R-:W-:Y:S02]  /*a530*/  FMUL.FTZ R91, R2.reuse, R91 ;  /* 0x0000005b025b7220 */ /* 0x040fe40000410000 */
[C---:B------:R-:W-:Y:S02]  /*a540*/  FMUL.FTZ R92, R3.reuse, R92 ;  /* 0x0000005c035c7220 */ /* 0x040fe40000410000 */
[C---:B------:R-:W-:Y:S02]  /*a550*/  FMUL.FTZ R93, R3.reuse, R93 ;  /* 0x0000005d035d7220 */ /* 0x040fe40000410000 */
[C---:B------:R-:W-:Y:S01]  /*a560*/  FMUL.FTZ R94, R2.reuse, R94 ;  /* 0x0000005e025e7220 */ /* 0x040fe20000410000 */
[C---:B------:R-:W-:Y:S01]  /*a570*/  HMMA.16816.F32.BF16 R88, R128.reuse, R138, R88 ;  /* 0x0000008a8058723c */ /* 0x040fe20000041858 */
[----:B------:R-:W-:Y:S01]  /*a580*/  MUFU.EX2 R172, R172 ;  /* 0x000000ac00ac7308 */ /* 0x000fe20000000800 */
[----:B------:R-:W4:Y:S01]  /*a590*/  LDSM.16.MT88.4 R136, [R189+0x900] ;  /* 0x00090000bd88783b */ /* 0x000f220000004200 */
[C---:B------:R-:W-:Y:S02]  /*a5a0*/  FMUL.FTZ R95, R2.reuse, R95 ;  /* 0x0000005f025f7220 */ /* 0x040fe40000410000 */
[C---:B------:R-:W-:Y:S02]  /*a5b0*/  FMUL.FTZ R96, R3.reuse, R96 ;  /* 0x0000006003607220 */ /* 0x040fe40000410000 */
[----:B------:R-:W-:Y:S02]  /*a5c0*/  FMUL.FTZ R97, R3, R97 ;  /* 0x0000006103617220 */ /* 0x000fe40000410000 */
[C---:B------:R-:W-:Y:S01]  /*a5d0*/  FMUL.FTZ R98, R2.reuse, R98 ;  /* 0x0000006202627220 */ /* 0x040fe20000410000 */
[C---:B--2---:R-:W-:Y:S01]  /*a5e0*/  HMMA.16816.F32.BF16 R92, R128.reuse, R140, R92 ;  /* 0x0000008c805c723c */ /* 0x044fe2000004185c */
[----:B------:R-:W2:Y:S02]  /*a5f0*/  MUFU.EX2 R173, R173 ;  /* 0x000000ad00ad7308 */ /* 0x000ea40000000800 */
[C---:B------:R-:W-:Y:S01]  /*a600*/  FMUL.FTZ R99, R2.reuse, R99 ;  /* 0x0000006302637220 */ /* 0x040fe20000410000 */
[----:B---3--:R-:W-:Y:S01]  /*a610*/  F2FP.BF16.PACK_AB R12, R169, R168 ;  /* 0x000000a8a90c723e */ /* 0x008fe200000010ff */
[----:B------:R-:W-:Y:S01]  /*a620*/  FFMA.FTZ R162, R3, R210, R162 ;  /* 0x000000d203a27223 */ /* 0x000fe200000100a2 */
[----:B------:R-:W-:Y:S01]  /*a630*/  MOV R3, R0 ;  /* 0x0000000000037202 */ /* 0x000fe20000000f00 */
[----:B------:R-:W-:Y:S02]  /*a640*/  FFMA.FTZ R166, R2, R211, R166 ;  /* 0x000000d302a67223 */ /* 0x000fe400000100a6 */
[----:B------:R-:W-:Y:S01]  /*a650*/  FADD.FTZ R162, R133, R162 ;  /* 0x000000a285a27221 */ /* 0x000fe20000010000 */
[----:B------:R-:W-:Y:S01]  /*a660*/  HMMA.16816.F32.BF16 R96, R128, R142, R96 ;  /* 0x0000008e8060723c */ /* 0x000fe20000041860 */
[----:B------:R-:W-:Y:S02]  /*a670*/  LDSM.16.MT88.4 R128, [R190+0x4900] ;  /* 0x00490000be80783b */ /* 0x000fe40000004200 */
[----:B------:R-:W-:Y:S01]  /*a680*/  FADD.FTZ R166, R161, R166 ;  /* 0x000000a6a1a67221 */ /* 0x000fe20000010000 */
[----:B------:R-:W-:Y:S01]  /*a690*/  MOV R133, R132 ;  /* 0x0000008400857202 */ /* 0x000fe20000000f00 */
[----:B------:R-:W-:Y:S02]  /*a6a0*/  FADD.FTZ R135, R135, R162 ;  /* 0x000000a287877221 */ /* 0x000fe40000010000 */
[----:B------:R-:W-:Y:S02]  /*a6b0*/  FADD.FTZ R163, R163, R166 ;  /* 0x000000a6a3a37221 */ /* 0x000fe40000010000 */
[----:B------:R-:W-:Y:S03]  /*a6c0*/  LDSM.16.MT88.4 R140, [R190+0x3100] ;  /* 0x00310000be8c783b */ /* 0x000fe60000004200 */
[----:B------:R-:W-:Y:S02]  /*a6d0*/  FADD.FTZ R135, R160, R135 ;  /* 0x00000087a0877221 */ /* 0x000fe40000010000 */
[----:B------:R-:W-:Y:S01]  /*a6e0*/  FADD.FTZ R163, R164, R163 ;  /* 0x000000a3a4a37221 */ /* 0x000fe20000010000 */
[----:B--2---:R-:W-:Y:S01]  /*a6f0*/  F2FP.BF16.PACK_AB R13, R173, R172 ;  /* 0x000000acad0d723e */ /* 0x004fe200000010ff */
[----:B------:R-:W-:Y:S02]  /*a700*/  FADD.FTZ R168, R168, R135 ;  /* 0x00000087a8a87221 */ /* 0x000fe40000010000 */
[----:B------:R-:W-:Y:S02]  /*a710*/  FADD.FTZ R172, R172, R163 ;  /* 0x000000a3acac7221 */ /* 0x000fe40000010000 */
[----:B------:R-:W-:Y:S02]  /*a720*/  FADD.FTZ R169, R169, R168 ;  /* 0x000000a8a9a97221 */ /* 0x000fe40000010000 */
[C---:B-1----:R-:W-:Y:S05]  /*a730*/  HMMA.16816.F32.BF16 R4, R12.reuse, R124, R4 ;  /* 0x0000007c0c04723c */ /* 0x042fea0000041804 */
[----:B------:R-:W-:Y:S02]  /*a740*/  FADD.FTZ R173, R173, R172 ;  /* 0x000000acadad7221 */ /* 0x000fe40000010000 */
[----:B------:R-:W-:Y:S01]  /*a750*/  FADD.FTZ R170, R170, R169 ;  /* 0x000000a9aaaa7221 */ /* 0x000fe20000010000 */
[C---:B------:R-:W-:Y:S01]  /*a760*/  HMMA.16816.F32.BF16 R8, R12.reuse, R126, R8 ;  /* 0x0000007e0c08723c */ /* 0x040fe20000041808 */
[----:B------:R-:W1:Y:S03]  /*a770*/  LDSM.16.MT88.4 R124, [R188+0x2900] ;  /* 0x00290000bc7c783b */ /* 0x000e660000004200 */
[----:B------:R-:W-:Y:S02]  /*a780*/  FADD.FTZ R174, R174, R173 ;  /* 0x000000adaeae7221 */ /* 0x000fe40000010000 */
[----:B------:R-:W-:Y:S02]  /*a790*/  FADD.FTZ R171, R171, R170 ;  /* 0x000000aaabab7221 */ /* 0x000fe40000010000 */
[C---:B------:R-:W-:Y:S04]  /*a7a0*/  HMMA.16816.F32.BF16 R100, R12.reuse, R16, R100 ;  /* 0x000000100c64723c */ /* 0x040fe80000041864 */
[----:B------:R-:W-:Y:S04]  /*a7b0*/  FADD.FTZ R175, R175, R174 ;  /* 0x000000aeafaf7221 */ /* 0x000fe80000010000 */
[C---:B------:R-:W-:Y:S01]  /*a7c0*/  HMMA.16816.F32.BF16 R104, R12.reuse, R18, R104 ;  /* 0x000000120c68723c */ /* 0x040fe20000041868 */
[----:B------:R-:W2:Y:S07]  /*a7d0*/  LDSM.16.MT88.4 R16, [R195+0x4900] ;  /* 0x00490000c310783b */ /* 0x000eae0000004200 */
[C---:B----4-:R-:W-:Y:S08]  /*a7e0*/  HMMA.16816.F32.BF16 R108, R12.reuse, R136, R108 ;  /* 0x000000880c6c723c */ /* 0x050ff0000004186c */
        /* <DEDUP_REMOVED lines=11> */
[--C-:B------:R-:W-:Y:S01]  /*a8a0*/  FFMA.FTZ R153, R21, c[0x0][0x2d0], -R167.reuse ;  /* 0x0000b40015997a23 */ /* 0x100fe200000108a7 */
[----:B------:R-:W-:Y:S02]  /*a8b0*/  MUFU.EX2 R152, R152 ;  /* 0x0000009800987308 */ /* 0x000fe40000000800 */
[--C-:B------:R-:W-:Y:S01]  /*a8c0*/  FFMA.FTZ R154, R24, c[0x0][0x2d0], -R167.reuse ;  /* 0x0000b400189a7a23 */ /* 0x100fe200000108a7 */
[C---:B------:R-:W-:Y:S04]  /*a8d0*/  HMMA.16816.F32.BF16 R52, R12.reuse, R156, R52 ;  /* 0x0000009c0c34723c */ /* 0x040fe80000041834 */
[--C-:B------:R-:W-:Y:S02]  /*a8e0*/  FFMA.FTZ R155, R25, c[0x0][0x2d0], -R167.reuse ;  /* 0x0000b400199b7a23 */ /* 0x100fe400000108a7 */
[----:B------:R-:W-:Y:S01]  /*a8f0*/  FFMA.FTZ R167, R33, c[0x0][0x2d0], -R167 ;  /* 0x0000b40021a77a23 */ /* 0x000fe200000108a7 */
[----:B------:R-:W4:Y:S01]  /*a900*/  MUFU.EX2 R153, R153 ;  /* 0x0000009900997308 */ /* 0x000f220000000800 */
[C---:B------:R-:W-:Y:S04]  /*a910*/  HMMA.16816.F32.BF16 R56, R12.reuse, R158, R56 ;  /* 0x0000009e0c38723c */ /* 0x040fe80000041838 */
[--C-:B------:R-:W-:Y:S02]  /*a920*/  FFMA.FTZ R156, R22, c[0x0][0x2d0], -R165.reuse ;  /* 0x0000b400169c7a23 */ /* 0x100fe400000108a5 */
[--C-:B------:R-:W-:Y:S02]  /*a930*/  FFMA.FTZ R157, R23, c[0x0][0x2d0], -R165.reuse ;  /* 0x0000b400179d7a23 */ /* 0x100fe400000108a5 */
[C---:B-1----:R-:W-:Y:S01]  /*a940*/  HMMA.16816.F32.BF16 R60, R12.reuse, R124, R60 ;  /* 0x0000007c0c3c723c */ /* 0x042fe2000004183c */
[----:B------:R-:W-:Y:S01]  /*a950*/  LDSM.16.MT88.4 R20, [R190+0x1100] ;  /* 0x00110000be14783b */ /* 0x000fe20000004200 */
[----:B------:R-:W-:Y:S02]  /*a960*/  MUFU.EX2 R154, R154 ;  /* 0x0000009a009a7308 */ /* 0x000fe40000000800 */
[--C-:B------:R-:W-:Y:S02]  /*a970*/  FFMA.FTZ R158, R26, c[0x0][0x2d0], -R165.reuse ;  /* 0x0000b4001a9e7a23 */ /* 0x100fe400000108a5 */
[--C-:B------:R-:W-:Y:S02]  /*a980*/  FFMA.FTZ R159, R27, c[0x0][0x2d0], -R165.reuse ;  /* 0x0000b4001b9f7a23 */ /* 0x100fe400000108a5 */
[C---:B------:R-:W-:Y:S01]  /*a990*/  HMMA.16816.F32.BF16 R64, R12.reuse, R126, R64 ;  /* 0x0000007e0c40723c */ /* 0x040fe20000041840 */
[----:B------:R-:W1:Y:S03]  /*a9a0*/  LDSM.16.MT88.4 R124, [R188+0x4900] ;  /* 0x00490000bc7c783b */ /* 0x000e660000004200 */
[----:B------:R-:W-:Y:S01]  /*a9b0*/  FFMA.FTZ R165, R35, c[0x0][0x2d0], -R165 ;  /* 0x0000b40023a57a23 */ /* 0x000fe200000108a5 */
[----:B------:R-:W5:Y:S03]  /*a9c0*/  MUFU.EX2 R155, R155 ;  /* 0x0000009b009b7308 */ /* 0x000f660000000800 */
[C---:B--2---:R-:W-:Y:S01]  /*a9d0*/  HMMA.16816.F32.BF16 R68, R12.reuse, R16, R68 ;  /* 0x000000100c44723c */ /* 0x044fe20000041844 */
[----:B------:R-:W-:Y:S06]  /*a9e0*/  LDSM.16.MT88.4 R24, [R189+0x1100] ;  /* 0x00110000bd18783b */ /* 0x000fec0000004200 */
[----:B------:R-:W-:Y:S01]  /*a9f0*/  MUFU.EX2 R156, R156 ;  /* 0x0000009c009c7308 */ /* 0x000fe20000000800 */
[C---:B------:R-:W-:Y:S01]  /*aa00*/  HMMA.16816.F32.BF16 R72, R12.reuse, R18, R72 ;  /* 0x000000120c48723c */ /* 0x040fe20000041848 */
[----:B------:R-:W2:Y:S07]  /*aa10*/  LDSM.16.MT88.4 R16, [R195+0x1100] ;  /* 0x00110000c310783b */ /* 0x000eae0000004200 */
[C---:B------:R-:W-:Y:S01]  /*aa20*/  HMMA.16816.F32.BF16 R76, R12.reuse, R128, R76 ;  /* 0x000000800c4c723c */ /* 0x040fe2000004184c */
[----:B------:R-:W-:Y:S01]  /*aa30*/  LDSM.16.MT88.4 R32, [R188+0x1900] ;  /* 0x00190000bc20783b */ /* 0x000fe20000004200 */
[----:B------:R-:W1:Y:S06]  /*aa40*/  MUFU.EX2 R157, R157 ;  /* 0x0000009d009d7308 */ /* 0x000e6c0000000800 */
[C---:B------:R-:W-:Y:S01]  /*aa50*/  HMMA.16816.F32.BF16 R80, R12.reuse, R130, R80 ;  /* 0x000000820c50723c */ /* 0x040fe20000041850 */
[----:B------:R-:W2:Y:S03]  /*aa60*/  LDSM.16.MT88.4 R128, [R188+0x1100] ;  /* 0x00110000bc80783b */ /* 0x000ea60000004200 */
[----:B------:R-:W-:Y:S04]  /*aa70*/  MUFU.EX2 R158, R158 ;  /* 0x0000009e009e7308 */ /* 0x000fe80000000800 */
[C---:B---3--:R-:W-:Y:S06]  /*aa80*/  HMMA.16816.F32.BF16 R84, R12.reuse, R136, R84 ;  /* 0x000000880c54723c */ /* 0x048fec0000041854 */
[----:B------:R-:W3:Y:S02]  /*aa90*/  MUFU.EX2 R159, R159 ;  /* 0x0000009f009f7308 */ /* 0x000ee40000000800 */
[C---:B------:R-:W-:Y:S01]  /*aaa0*/  HMMA.16816.F32.BF16 R88, R12.reuse, R138, R88 ;  /* 0x0000008a0c58723c */ /* 0x040fe20000041858 */
[----:B------:R-:W2:Y:S07]  /*aab0*/  LDSM.16.MT88.4 R136, [R195+0x3100] ;  /* 0x00310000c388783b */ /* 0x000eae0000004200 */
[C---:B-1----:R-:W-:Y:S01]  /*aac0*/  HMMA.16816.F32.BF16 R92, R12.reuse, R124, R92 ;  /* 0x0000007c0c5c723c */ /* 0x042fe2000004185c */
[----:B------:R-:W1:Y:S07]  /*aad0*/  MUFU.EX2 R222, R167 ;  /* 0x000000a700de7308 */ /* 0x000e6e0000000800 */
[----:B------:R-:W-:Y:S01]  /*aae0*/  HMMA.16816.F32.BF16 R96, R12, R126, R96 ;  /* 0x0000007e0c60723c */ /* 0x000fe20000041860 */
[----:B------:R-:W-:Y:S02]  /*aaf0*/  LDSM.16.MT88.4 R124, [R189+0x5100] ;  /* 0x00510000bd7c783b */ /* 0x000fe40000004200 */
[----:B------:R-:W1:Y:S04]  /*ab00*/  MUFU.EX2 R226, R165 ;  /* 0x000000a500e27308 */ /* 0x000e680000000800 */
[----:B----4-:R-:W-:Y:S01]  /*ab10*/  F2FP.BF16.PACK_AB R12, R153, R152 ;  /* 0x00000098990c723e */ /* 0x010fe200000010ff */
[----:B------:R-:W-:Y:S01]  /*ab20*/  FADD.FTZ R152, R152, R171 ;  /* 0x000000ab98987221 */ /* 0x000fe20000010000 */
[----:B-----5:R-:W-:Y:S03]  /*ab30*/  F2FP.BF16.PACK_AB R14, R155, R154 ;  /* 0x0000009a9b0e723e */ /* 0x020fe600000010ff */
[----:B------:R-:W-:Y:S01]  /*ab40*/  F2FP.BF16.PACK_AB R13, R157, R156 ;  /* 0x0000009c9d0d723e */ /* 0x000fe200000010ff */
[----:B------:R-:W-:Y:S01]  /*ab50*/  FADD.FTZ R156, R156, R175 ;  /* 0x000000af9c9c7221 */ /* 0x000fe20000010000 */
[----:B---3--:R-:W-:Y:S01]  /*ab60*/  F2FP.BF16.PACK_AB R15, R159, R158 ;  /* 0x0000009e9f0f723e */ /* 0x008fe200000010ff */
        /* <DEDUP_REMOVED lines=15> */
[C---:B------:R-:W-:Y:S08]  /*ac60*/  HMMA.16816.F32.BF16 R116, R12.reuse, R128, R116 ;  /* 0x000000800c74723c */ /* 0x040ff00000041874 */
[C---:B------:R-:W-:Y:S08]  /*ac70*/  HMMA.16816.F32.BF16 R120, R12.reuse, R130, R120 ;  /* 0x000000820c78723c */ /* 0x040ff00000041878 */
        /* <DEDUP_REMOVED lines=18> */
[C---:B------:R-:W-:Y:S08]  /*ada0*/  HMMA.16816.F32.BF16 R84, R12.reuse, R124, R84 ;  /* 0x0000007c0c54723c */ /* 0x040ff00000041854 */
[C---:B------:R-:W-:Y:S08]  /*adb0*/  HMMA.16816.F32.BF16 R88, R12.reuse, R126, R88 ;  /* 0x0000007e0c58723c */ /* 0x040ff00000041858 */
[C---:B--2---:R-:W-:Y:S08]  /*adc0*/  HMMA.16816.F32.BF16 R92, R12.reuse, R16, R92 ;  /* 0x000000100c5c723c */ /* 0x044ff0000004185c */
[----:B------:R-:W-:Y:S01]  /*add0*/  HMMA.16816.F32.BF16 R96, R12, R18, R96 ;  /* 0x000000120c60723c */ /* 0x000fe20000041860 */
[----:B------:R-:W2:Y:S06]  /*ade0*/  LDSM.16.MT88.4 R16, [R189+0x3900] ;  /* 0x00390000bd10783b */ /* 0x000eac0000004200 */
[----:B------:R-:W-:Y:S01]  /*adf0*/  F2FP.BF16.PACK_AB R12, R220, R219 ;  /* 0x000000dbdc0c723e */ /* 0x000fe200000010ff */
[----:B------:R-:W-:Y:S01]  /*ae00*/  FADD.FTZ R219, R219, R154 ;  /* 0x0000009adbdb7221 */ /* 0x000fe20000010000 */
[----:B-1----:R-:W-:Y:S03]  /*ae10*/  F2FP.BF16.PACK_AB R14, R222, R221 ;  /* 0x000000ddde0e723e */ /* 0x002fe600000010ff */
[----:B------:R-:W-:Y:S01]  /*ae20*/  F2FP.BF16.PACK_AB R13, R224, R223 ;  /* 0x000000dfe00d723e */ /* 0x000fe200000010ff */
[----:B------:R-:W-:Y:S01]  /*ae30*/  FADD.FTZ R223, R223, R158 ;  /* 0x0000009edfdf7221 */ /* 0x000fe20000010000 */
[----:B------:R-:W-:Y:S01]  /*ae40*/  F2FP.BF16.PACK_AB R15, R226, R225 ;  /* 0x000000e1e20f723e */ /* 0x000fe200000010ff */
[----:B------:R-:W-:Y:S02]  /*ae50*/  FADD.FTZ R220, R220, R219 ;  /* 0x000000dbdcdc7221 */ /* 0x000fe40000010000 */
[----:B------:R-:W-:Y:S02]  /*ae60*/  FADD.FTZ R224, R224, R223 ;  /* 0x000000dfe0e07221 */ /* 0x000fe40000010000 */
[----:B------:R-:W-:Y:S02]  /*ae70*/  FADD.FTZ R221, R221, R220 ;  /* 0x000000dcdddd7221 */ /* 0x000fe40000010000 */
[C---:B---3--:R-:W-:Y:S01]  /*ae80*/  HMMA.16816.F32.BF16 R128, R12.reuse, R20, R4 ;  /* 0x000000140c80723c */ /* 0x048fe20000041804 */
[----:B------:R-:W1:Y:S02]  /*ae90*/  LDSM.16.MT88.4 R4, [R190+0x5900] ;  /* 0x00590000be04783b */ /* 0x000e640000004200 */
[----:B------:R-:W-:Y:S02]  /*aea0*/  FADD.FTZ R211, R225, R224 ;  /* 0x000000e0e1d37221 */ /* 0x000fe40000010000 */
[----:B------:R-:W-:Y:S02]  /*aeb0*/  FADD.FTZ R210, R222, R221 ;  /* 0x000000ddded27221 */ /* 0x000fe40000010000 */
[----:B------:R-:W-:Y:S01]  /*aec0*/  FADD.FTZ R211, R226, R211 ;  /* 0x000000d3e2d37221 */ /* 0x000fe20000010000 */
        /* <DEDUP_REMOVED lines=13> */
[C---:B------:R-:W-:Y:S01]  /*afa0*/  HMMA.16816.F32.BF16 R56, R12.reuse, R18, R56 ;  /* 0x000000120c38723c */ /* 0x040fe20000041838 */
[----:B------:R-:W2:Y:S07]  /*afb0*/  LDSM.16.MT88.4 R16, [R188+0x5900] ;  /* 0x00590000bc10783b */ /* 0x000eae0000004200 */
[C---:B------:R-:W-:Y:S08]  /*afc0*/  HMMA.16816.F32.BF16 R60, R12.reuse, R144, R60 ;  /* 0x000000900c3c723c */ /* 0x040ff0000004183c */
[C---:B------:R-:W-:Y:S08]  /*afd0*/  HMMA.16816.F32.BF16 R64, R12.reuse, R146, R64 ;  /* 0x000000920c40723c */ /* 0x040ff00000041840 */
[C---:B------:R-:W-:Y:S08]  /*afe0*/  HMMA.16816.F32.BF16 R68, R12.reuse, R148, R68 ;  /* 0x000000940c44723c */ /* 0x040ff00000041844 */
[C---:B------:R-:W-:Y:S08]  /*aff0*/  HMMA.16816.F32.BF16 R72, R12.reuse, R150, R72 ;  /* 0x000000960c48723c */ /* 0x040ff00000041848 */
[C---:B-1----:R-:W-:Y:S08]  /*b000*/  HMMA.16816.F32.BF16 R76, R12.reuse, R4, R76 ;  /* 0x000000040c4c723c */ /* 0x042ff0000004184c */
[C---:B------:R-:W-:Y:S08]  /*b010*/  HMMA.16816.F32.BF16 R80, R12.reuse, R6, R80 ;  /* 0x000000060c50723c */ /* 0x040ff00000041850 */
[C---:B---3--:R-:W-:Y:S08]  /*b020*/  HMMA.16816.F32.BF16 R84, R12.reuse, R8, R84 ;  /* 0x000000080c54723c */ /* 0x048ff00000041854 */
[C---:B------:R-:W-:Y:S08]  /*b030*/  HMMA.16816.F32.BF16 R88, R12.reuse, R10, R88 ;  /* 0x0000000a0c58723c */ /* 0x040ff00000041858 */
[C---:B--2---:R-:W-:Y:S08]  /*b040*/  HMMA.16816.F32.BF16 R92, R12.reuse, R16, R92 ;  /* 0x000000100c5c723c */ /* 0x044ff0000004185c */
[----:B------:R-:W-:Y:S07]  /*b050*/  HMMA.16816.F32.BF16 R96, R12, R18, R96 ;  /* 0x000000120c60723c */ /* 0x000fee0000041860 */
[----:B------:R-:W-:Y:S01]  /*b060*/  MOV R12, R132 ;  /* 0x00000084000c7202 */ /* 0x000fe20000000f00 */
[----:B------:R-:W-:-:S05]  /*b070*/  @P0 BRA `(.L_x_2843) ;  /* 0xffffd71000000947 */ /* 0x000fca000383ffff */
.L_x_2842:
        /* <DEDUP_REMOVED lines=18> */
.L_x_2853:
        /* <DEDUP_REMOVED lines=18> */
[----:B------:R-:W-:Y:S04]  /*b2c0*/  IADD3 R0, R21, UR6, RZ ;  /* 0x0000000615007c10 */ /* 0x000fe8000fffe0ff */
[----:B------:R-:W-:Y:S01]  /*b2d0*/  LEA.HI.X R169, R20, c[0x0][0x1fc], R0, 0x1, P4 ;  /* 0x00007f0014a97a11 */ /* 0x000fe200020f0c00 */
[----:B------:R-:W-:Y:S01]  /*b2e0*/  LDSM.16.M88.4 R32, [R198+0xc100] ;  /* 0x00c10000c620783b */ /* 0x000fe20000000200 */
[----:B------:R-:W-:Y:S02]  /*b2f0*/  IADD3 R20, P5, R200, UR20, RZ ;  /* 0x00000014c8147c10 */ /* 0x000fe4000ffbe0ff */
[----:B------:R-:W-:Y:S02]  /*b300*/  LEA R174, P4, R22, c[0x0][0x1f8], 0x1 ;  /* 0x00007e0016ae7a11 */ /* 0x000fe400078808ff */
[----:B------:R-:W1:Y:S01]  /*b310*/  LDSM.16.M88.4 R8, [R197+0x6100] ;  /* 0x00610000c508783b */ /* 0x000e620000000200 */
[----:B------:R-:W-:Y:S02]  /*b320*/  LEA R222, P0, R20, c[0x0][0x1f8], 0x1 ;  /* 0x00007e0014de7a11 */ /* 0x000fe400078008ff */
[----:B------:R-:W-:Y:S02]  /*b330*/  IADD3 R21, R23, UR6, RZ ;  /* 0x0000000617157c10 */ /* 0x000fe4000fffe0ff */
[----:B------:R-:W2:Y:S01]  /*b340*/  LDSM.16.M88.4 R16, [R197+0x6900] ;  /* 0x00690000c510783b */ /* 0x000ea20000000200 */
[----:B------:R-:W-:Y:S02]  /*b350*/  IADD3 R0, P6, R218, UR20, RZ ;  /* 0x00000014da007c10 */ /* 0x000fe4000ffde0ff */
[----:B------:R-:W-:Y:S02]  /*b360*/  LEA.HI.X R175, R22, c[0x0][0x1fc], R21, 0x1, P4 ;  /* 0x00007f0016af7a11 */ /* 0x000fe400020f0c15 */
[----:B------:R-:W3:Y:S01]  /*b370*/  LDSM.16.M88.4 R24, [R197+0x7100] ;  /* 0x00710000c518783b */ /* 0x000ee20000000200 */
[----:B------:R-:W-:Y:S02]  /*b380*/  IADD3 R28, P4, R216, UR20, RZ ;  /* 0x00000014d81c7c10 */ /* 0x000fe4000ff9e0ff */
[----:B------:R-:W-:Y:S02]  /*b390*/  IADD3.X R29, R219, UR7, RZ, P6, !PT ;  /* 0x00000007db1d7c10 */ /* 0x000fe4000b7fe4ff */
[----:B------:R-:W4:Y:S01]  /*b3a0*/  LDSM.16.M88.4 R132, [R197+0x7900] ;  /* 0x00790000c584783b */ /* 0x000f220000000200 */
[----:B------:R-:W-:Y:S02]  /*b3b0*/  IADD3.X R31, R217, UR7, RZ, P4, !PT ;  /* 0x00000007d91f7c10 */ /* 0x000fe4000a7fe4ff */
[----:B------:R-:W-:Y:S02]  /*b3c0*/  PLOP3.LUT P4, PT, PT, PT, UP2, 0x80, 0x0 ;  /* 0x000000000000781c */ /* 0x000fe40003f8f028 */
[----:B------:R-:W-:Y:S05]  /*b3d0*/  LDSM.16.M88.4 R136, [R194+0xc100] ;  /* 0x00c10000c288783b */ /* 0x000fea0000000200 */
[----:B------:R-:W5:Y:S05]  /*b3e0*/  LDSM.16.M88.4 R140, [R196] ;  /* 0x00000000c48c783b */ /* 0x000f6a0000000200 */
[----:B------:R-:W3:Y:S05]  /*b3f0*/  LDSM.16.M88.4 R144, [R187] ;  /* 0x00000000bb90783b */ /* 0x000eea0000000200 */
[----:B------:R-:W3:Y:S01]  /*b400*/  LDSM.16.M88.4 R148, [R186] ;  /* 0x00000000ba94783b */ /* 0x000ee20000000200 */
[C---:B-1----:R-:W-:Y:S04]  /*b410*/  HMMA.16816.F32.BF16 R4, R32.reuse, R8, RZ ;  /* 0x000000082004723c */ /* 0x042fe800000418ff */
[----:B------:R-:W1:Y:S05]  /*b420*/  LDSM.16.M88.4 R152, [R185] ;  /* 0x00000000b998783b */ /* 0x000e6a0000000200 */
[----:B------:R-:W-:Y:S01]  /*b430*/  @!PT LDS RZ, [RZ] ;  /* 0x00000000fffff984 */ /* 0x000fe20000000800 */
[----:B------:R-:W-:Y:S01]  /*b440*/  @!PT LDS RZ, [RZ] ;  /* 0x00000000fffff984 */ /* 0x000fe20000000800 */
[----:B------:R-:W-:Y:S01]  /*b450*/  @!PT LDS RZ, [RZ] ;  /* 0x00000000fffff984 */ /* 0x000fe20000000800 */
[----:B------:R1:W-:Y:S01]  /*b460*/  LDGSTS.E.BYPASS.LTC128B.128 [R199+0x100], [R168.64], !P3 ;  /* 0x00100000a8c77fae */ /* 0x0003e2000d901d50 */
[C---:B------:R-:W-:Y:S04]  /*b470*/  HMMA.16816.F32.BF16 R8, R32.reuse, R10, RZ ;  /* 0x0000000a2008723c */ /* 0x040fe800000418ff */
[----:B------:R1:W-:Y:S04]  /*b480*/  LDGSTS.E.BYPASS.LTC128B.128 [R199+0x2100], [R224.64], !P2 ;  /* 0x02100000e0c77fae */ /* 0x0003e8000d101d50 */
[C---:B--2---:R-:W-:Y:S01]  /*b490*/  HMMA.16816.F32.BF16 R12, R32.reuse, R16, RZ ;  /* 0x00000010200c723c */ /* 0x044fe200000418ff */
[----:B------:R2:W-:Y:S06]  /*b4a0*/  LDGSTS.E.BYPASS.LTC128B.128 [R199+0x4100], [R174.64], !P1 ;  /* 0x04100000aec77fae */ /* 0x0005ec000c901d50 */
[----:B------:R-:W-:Y:S01]  /*b4b0*/  IADD3.X R17, R207, UR7, RZ, P5, !PT ;  /* 0x00000007cf117c10 */ /* 0x000fe2000affe4ff */
[----:B------:R-:W-:Y:S01]  /*b4c0*/  @UP3 UIADD3 UR7, UR13, -0x1, URZ ;  /* 0xffffffff0d073890 */ /* 0x000fe2000fffe03f */
[----:B------:R-:W-:Y:S03]  /*b4d0*/  LEA R220, P5, R0, c[0x0][0x1f8], 0x1 ;  /* 0x00007e0000dc7a11 */ /* 0x000fe600078a08ff */
[----:B------:R-:W-:Y:S01]  /*b4e0*/  LEA.HI.X R223, R20, c[0x0][0x1fc], R17, 0x1, P0 ;  /* 0x00007f0014df7a11 */ /* 0x000fe200000f0c11 */
[----:B------:R-:W-:Y:S01]  /*b4f0*/  @UP3 USHF.R.S32.HI UR6, URZ, 0x1f, UR7 ;  /* 0x0000001f3f063899 */ /* 0x000fe20008011407 */
[C---:B------:R-:W-:Y:S01]  /*b500*/  HMMA.16816.F32.BF16 R16, R32.reuse, R18, RZ ;  /* 0x000000122010723c */ /* 0x040fe200000418ff */
[----:B------:R-:W-:Y:S01]  /*b510*/  LEA R172, P0, R28, c[0x0][0x1f8], 0x1 ;  /* 0x00007e001cac7a11 */ /* 0x000fe200078008ff */
[----:B------:R-:W-:Y:S01]  /*b520*/  @UP3 UIMAD.WIDE.U32 UR20, UR7, UR4, URZ ;  /* 0x00000004071432a5 */ /* 0x000fe2000f8e003f */
[----:B------:R1:W-:Y:S01]  /*b530*/  LDGSTS.E.BYPASS.LTC128B.128 [R199+0x1100], [R222.64], !P3 ;  /* 0x01100000dec77fae */ /* 0x0003e2000d901d50 */
[----:B------:R-:W-:Y:S01]  /*b540*/  LEA.HI.X R221, R0, c[0x0][0x1fc], R29, 0x1, P5 ;  /* 0x00007f0000dd7a11 */ /* 0x000fe200028f0c1d */
[----:B------:R-:W-:Y:S01]  /*b550*/  IMAD.MOV.U32 R0, RZ, RZ, R204 ;  /* 0x000000ffff007224 */ /* 0x000fe200078e00cc */
[----:B------:R-:W-:Y:S01]  /*b560*/  LEA.HI.X R173, R28, c[0x0][0x1fc], R31, 0x1, P0 ;  /* 0x00007f001cad7a11 */ /* 0x000fe200000f0c1f */
[----:B------:R-:W-:Y:S01]  /*b570*/  @UP3 UIMAD UR6, UR6, UR4, URZ ;  /* 0x00000004060632a4 */ /* 0x000fe2000f8e023f */
[C---:B---3--:R-:W-:Y:S01]  /*b580*/  HMMA.16816.F32.BF16 R20, R32.reuse, R24, RZ ;  /* 0x000000182014723c */ /* 0x048fe200000418ff */
[----:B------:R3:W-:Y:S01]  /*b590*/  LDGSTS.E.BYPASS.LTC128B.128 [R199+0x3100], [R220.64], !P2 ;  /* 0x03100000dcc77fae */ /* 0x0007e2000d101d50 */
[----:B------:R-:W-:Y:S01]  /*b5a0*/  PLOP3.LUT P0, PT, PT, PT, UP3, 0x80, 0x0 ;  /* 0x000000000000781c */ /* 0x000fe20003f0f038 */
[----:B------:R-:W-:Y:S01]  /*b5b0*/  @UP3 UIMAD UR6, UR7, UR5, UR6 ;  /* 0x00000005070632a4 */ /* 0x000fe2000f8e0206 */
[----:B------:R-:W-:Y:S01]  /*b5c0*/  PLOP3.LUT P5, PT, PT, PT, UP2, 0x80, 0x0 ;  /* 0x000000000000781c */ /* 0x000fe20003faf028 */
[----:B------:R-:W-:Y:S01]  /*b5d0*/  @UP3 USHF.L.U32 UR7, UR20, 0x6, URZ ;  /* 0x0000000614073899 */ /* 0x000fe2000800063f */
[----:B------:R2:W-:Y:S01]  /*b5e0*/  LDGSTS.E.BYPASS.LTC128B.128 [R199+0x5100], [R172.64], !P1 ;  /* 0x05100000acc77fae */ /* 0x0005e2000c901d50 */
[----:B------:R-:W-:Y:S01]  /*b5f0*/  @UP3 UIADD3 UR6, UR21, UR6, URZ ;  /* 0x0000000615063290 */ /* 0x000fe2000fffe03f */
[C---:B------:R-:W-:Y:S03]  /*b600*/  HMMA.16816.F32.BF16 R24, R32.reuse, R26, RZ ;  /* 0x0000001a2018723c */ /* 0x040fe600000418ff */
[----:B------:R-:W-:Y:S01]  /*b610*/  LDSM.16.M88.4 R156, [R193+0xc100] ;  /* 0x00c10000c19c783b */ /* 0x000fe20000000200 */
[----:B------:R-:W-:Y:S02]  /*b620*/  @UP3 USHF.L.U64.HI UR6, UR20, 0x6, UR6 ;  /* 0x0000000614063899 */ /* 0x000fe40008010206 */
[----:B------:R-:W-:Y:S02]  /*b630*/  @UP3 UIADD3 UR20, UP0, UR12, UR7, URZ ;  /* 0x000000070c143290 */ /* 0x000fe4000ff1e03f */
[C---:B----4-:R-:W-:Y:S01]  /*b640*/  HMMA.16816.F32.BF16 R28, R32.reuse, R132, RZ ;  /* 0x00000084201c723c */ /* 0x050fe200000418ff */
[----:B------:R-:W0:Y:S05]  /*b650*/  LDGDEPBAR ;  /* 0x00000000000079af */ /* 0x000e2a0000000000 */
[----:B------:R-:W4:Y:S02]  /*b660*/  LDSM.16.M88.4 R160, [R192+0x6100] ;  /* 0x00610000c0a0783b */ /* 0x000f240000000200 */
[----:B------:R-:W-:Y:S03]  /*b670*/  HMMA.16816.F32.BF16 R32, R32, R134, RZ ;  /* 0x000000862020723c */ /* 0x000fe600000418ff */
[----:B------:R-:W3:Y:S05]  /*b680*/  LDSM.16.M88.4 R164, [R192+0x6900] ;  /* 0x00690000c0a4783b */ /* 0x000eea0000000200 */
[C---:B-----5:R-:W-:Y:S01]  /*b690*/  HMMA.16816.F32.BF16 R4, R136.reuse, R140, R4 ;  /* 0x0000008c8804723c */ /* 0x060fe20000041804 */
[----:B-1----:R-:W1:Y:S05]  /*b6a0*/  LDSM.16.M88.4 R168, [R192+0x7100] ;  /* 0x00710000c0a8783b */ /* 0x002e6a0000000200 */
[----:B------:R-:W5:Y:S02]  /*b6b0*/  LDSM.16.M88.4 R132, [R192+0x7900] ;  /* 0x00790000c084783b */ /* 0x000f640000000200 */
[C---:B------:R-:W-:Y:S03]  /*b6c0*/  HMMA.16816.F32.BF16 R8, R136.reuse, R142, R8 ;  /* 0x0000008e8808723c */ /* 0x040fe60000041808 */
[----:B------:R-:W-:Y:S05]  /*b6d0*/  LDSM.16.M88.4 R140, [R191+0xc100] ;  /* 0x00c10000bf8c783b */ /* 0x000fea0000000200 */
[C---:B------:R-:W-:Y:S01]  /*b6e0*/  HMMA.16816.F32.BF16 R12, R136.reuse, R144, R12 ;  /* 0x00000090880c723c */ /* 0x040fe2000004180c */
[----:B--2---:R-:W-:Y:S07]  /*b6f0*/  LDSM.16.M88.4 R172, [R184+0x1000] ;  /* 0x00100000b8ac783b */ /* 0x004fee0000000200 */
[C---:B------:R-:W-:Y:S01]  /*b700*/  HMMA.16816.F32.BF16 R16, R136.reuse, R146, R16 ;  /* 0x000000928810723c */ /* 0x040fe20000041810 */
[----:B------:R-:W2:Y:S07]  /*b710*/  LDSM.16.M88.4 R144, [R184] ;  /* 0x00000000b890783b */ /* 0x000eae0000000200 */
[C---:B------:R-:W-:Y:S08]  /*b720*/  HMMA.16816.F32.BF16 R20, R136.reuse, R148, R20 ;  /* 0x000000948814723c */ /* 0x040ff00000041814 */
[C---:B------:R-:W-:Y:S01]  /*b730*/  HMMA.16816.F32.BF16 R24, R136.reuse, R150, R24 ;  /* 0x000000968818723c */ /* 0x040fe20000041818 */
[----:B------:R-:W1:Y:S07]  /*b740*/  LDSM.16.M88.4 R148, [R184+0x800] ;  /* 0x00080000b894783b */ /* 0x000e6e0000000200 */
[C---:B------:R-:W-:Y:S08]  /*b750*/  HMMA.16816.F32.BF16 R28, R136.reuse, R152, R28 ;  /* 0x00000098881c723c */ /* 0x040ff0000004181c */
[----:B------:R-:W-:Y:S01]  /*b760*/  HMMA.16816.F32.BF16 R32, R136, R154, R32 ;  /* 0x0000009a8820723c */ /* 0x000fe20000041820 */
[----:B------:R-:W2:Y:S05]  /*b770*/  LDSM.16.M88.4 R136, [R184+0x1800] ;  /* 0x00180000b888783b */ /* 0x000eaa0000000200 */
[----:B------:R-:W-:Y:S02]  /*b780*/  LDSM.16.M88.4 R152, [R198+0x10100] ;  /* 0x01010000c698783b */ /* 0x000fe40000000200 */
[C---:B----4-:R-:W-:Y:S08]  /*b790*/  HMMA.16816.F32.BF16 R4, R156.reuse, R160, R4 ;  /* 0x000000a09c04723c */ /* 0x050ff00000041804 */
[C---:B------:R-:W-:Y:S01]  /*b7a0*/  HMMA.16816.F32.BF16 R8, R156.reuse, R162, R8 ;  /* 0x000000a29c08723c */ /* 0x040fe20000041808 */
[----:B------:R-:W4:Y:S07]  /*b7b0*/  LDSM.16.M88.4 R160, [R197+0x8100] ;  /* 0x00810000c5a0783b */ /* 0x000f2e0000000200 */
        /* <DEDUP_REMOVED lines=8> */
[----:B------:R-:W5:Y:S05]  /*b840*/  LDSM.16.M88.4 R132, [R197+0x9900] ;  /* 0x00990000c584783b */ /* 0x000f6a0000000200 */
[----:B------:R-:W-:Y:S02]  /*b850*/  LDSM.16.M88.4 R156, [R182] ;  /* 0x00000000b69c783b */ /* 0x000fe40000000200 */
        /* <DEDUP_REMOVED lines=8> */
[----:B------:R-:W1:Y:S07]  /*b8e0*/  LDSM.16.M88.4 R172, [R181] ;  /* 0x00000000b5ac783b */ /* 0x000e6e0000000200 */
[C---:B------:R-:W-:Y:S08]  /*b8f0*/  HMMA.16816.F32.BF16 R28, R140.reuse, R136, R28 ;  /* 0x000000888c1c723c */ /* 0x040ff0000004181c */
[----:B------:R-:W-:Y:S01]  /*b900*/  HMMA.16816.F32.BF16 R32, R140, R138, R32 ;  /* 0x0000008a8c20723c */ /* 0x000fe20000041820 */
[----:B------:R-:W2:Y:S05]  /*b910*/  LDSM.16.M88.4 R136, [R180] ;  /* 0x00000000b488783b */ /* 0x000eaa0000000200 */
        /* <DEDUP_REMOVED lines=13> */
[----:B------:R-:W-:Y:S02]  /*b9f0*/  LDSM.16.M88.4 R152, [R184+0x2000] ;  /* 0x00200000b898783b */ /* 0x000fe40000000200 */
[C---:B--2---:R-:W-:Y:S08]  /*ba00*/  HMMA.16816.F32.BF16 R4, R144.reuse, R148, R4 ;  /* 0x000000949004723c */ /* 0x044ff00000041804 */
[C---:B------:R-:W-:Y:S01]  /*ba10*/  HMMA.16816.F32.BF16 R8, R144.reuse, R150, R8 ;  /* 0x000000969008723c */ /* 0x040fe20000041808 */
[----:B------:R-:W2:Y:S07]  /*ba20*/  LDSM.16.M88.4 R148, [R191+0x10100] ;  /* 0x01010000bf94783b */ /* 0x000eae0000000200 */
        /* <DEDUP_REMOVED lines=25> */
[----:B------:R-:W2:Y:S07]  /*bbc0*/  LDSM.16.M88.4 R152, [R179] ;  /* 0x00000000b398783b */ /* 0x000eae0000000200 */
[C---:B------:R-:W-:Y:S08]  /*bbd0*/  HMMA.16816.F32.BF16 R12, R148.reuse, R156, R12 ;  /* 0x0000009c940c723c */ /* 0x040ff0000004180c */
[C---:B------:R-:W-:Y:S01]  /*bbe0*/  HMMA.16816.F32.BF16 R16, R148.reuse, R158, R16 ;  /* 0x0000009e9410723c */ /* 0x040fe20000041810 */
[----:B------:R-:W1:Y:S07]  /*bbf0*/  LDSM.16.M88.4 R156, [R178] ;  /* 0x00000000b29c783b */ /* 0x000e6e0000000200 */
[C---:B------:R-:W-:Y:S08]  /*bc00*/  HMMA.16816.F32.BF16 R20, R148.reuse, R172, R20 ;  /* 0x000000ac9414723c */ /* 0x040ff00000041814 */
[C---:B------:R-:W-:Y:S08]  /*bc10*/  HMMA.16816.F32.BF16 R24, R148.reuse, R174, R24 ;  /* 0x000000ae9418723c */ /* 0x040ff00000041818 */
[C---:B------:R-:W-:Y:S08]  /*bc20*/  HMMA.16816.F32.BF16 R28, R148.reuse, R136, R28 ;  /* 0x00000088941c723c */ /* 0x040ff0000004181c */
[----:B------:R-:W-:Y:S01]  /*bc30*/  HMMA.16816.F32.BF16 R32, R148, R138, R32 ;  /* 0x0000008a9420723c */ /* 0x000fe20000041820 */
[----:B------:R-:W2:Y:S05]  /*bc40*/  LDSM.16.M88.4 R136, [R177] ;  /* 0x00000000b188783b */ /* 0x000eaa0000000200 */
[----:B------:R-:W2:Y:S02]  /*bc50*/  LDSM.16.M88.4 R148, [R176] ;  /* 0x00000000b094783b */ /* 0x000ea40000000200 */
[C---:B----4-:R-:W-:Y:S08]  /*bc60*/  HMMA.16816.F32.BF16 R4, R144.reuse, R160, R4 ;  /* 0x000000a09004723c */ /* 0x050ff00000041804 */
[C---:B------:R-:W-:Y:S01]  /*bc70*/  HMMA.16816.F32.BF16 R8, R144.reuse, R162, R8 ;  /* 0x000000a29008723c */ /* 0x040fe20000041808 */
[----:B------:R-:W-:Y:S07]  /*bc80*/  LDSM.16.M88.4 R160, [R192+0xb900] ;  /* 0x00b90000c0a0783b */ /* 0x000fee0000000200 */
[C---:B---3--:R-:W-:Y:S08]  /*bc90*/  HMMA.16816.F32.BF16 R12, R144.reuse, R164, R12 ;  /* 0x000000a4900c723c */ /* 0x048ff0000004180c */
[C---:B------:R-:W-:Y:S01]  /*bca0*/  HMMA.16816.F32.BF16 R16, R144.reuse, R166, R16 ;  /* 0x000000a69010723c */ /* 0x040fe20000041810 */
[----:B------:R-:W-:Y:S07]  /*bcb0*/  LDSM.16.M88.4 R164, [R184+0x4000] ;  /* 0x00400000b8a4783b */ /* 0x000fee0000000200 */
[C---:B-1----:R-:W-:Y:S08]  /*bcc0*/  HMMA.16816.F32.BF16 R20, R144.reuse, R168, R20 ;  /* 0x000000a89014723c */ /* 0x042ff00000041814 */
[C---:B------:R-:W-:Y:S08]  /*bcd0*/  HMMA.16816.F32.BF16 R24, R144.reuse, R170, R24 ;  /* 0x000000aa9018723c */ /* 0x040ff00000041818 */
[C---:B-----5:R-:W-:Y:S08]  /*bce0*/  HMMA.16816.F32.BF16 R28, R144.reuse, R132, R28 ;  /* 0x00000084901c723c */ /* 0x060ff0000004181c */
[----:B------:R-:W-:Y:S01]  /*bcf0*/  HMMA.16816.F32.BF16 R32, R144, R134, R32 ;  /* 0x000000869020723c */ /* 0x000fe20000041820 */
[----:B------:R-:W-:Y:S05]  /*bd00*/  LDSM.16.M88.4 R132, [R193+0x14100] ;  /* 0x01410000c184783b */ /* 0x000fea0000000200 */
[----:B------:R-:W1:Y:S02]  /*bd10*/  LDSM.16.M88.4 R144, [R192+0xa100] ;  /* 0x00a10000c090783b */ /* 0x000e640000000200 */
[C---:B--2---:R-:W-:Y:S08]  /*bd20*/  HMMA.16816.F32.BF16 R4, R140.reuse, R152, R4 ;  /* 0x000000988c04723c */ /* 0x044ff00000041804 */
[C---:B------:R-:W-:Y:S01]  /*bd30*/  HMMA.16816.F32.BF16 R8, R140.reuse, R154, R8 ;  /* 0x0000009a8c08723c */ /* 0x040fe20000041808 */
[----:B------:R-:W2:Y:S07]  /*bd40*/  LDSM.16.M88.4 R152, [R192+0xa900] ;  /* 0x00a90000c098783b */ /* 0x000eae0000000200 */
[C---:B------:R-:W-:Y:S08]  /*bd50*/  HMMA.16816.F32.BF16 R12, R140.reuse, R156, R12 ;  /* 0x0000009c8c0c723c */ /* 0x040ff0000004180c */
[C---:B------:R-:W-:Y:S01]  /*bd60*/  HMMA.16816.F32.BF16 R16, R140.reuse, R158, R16 ;  /* 0x0000009e8c10723c */ /* 0x040fe20000041810 */
[----:B------:R-:W3:Y:S07]  /*bd70*/  LDSM.16.M88.4 R156, [R192+0xb100] ;  /* 0x00b10000c09c783b */ /* 0x000eee0000000200 */
[C---:B------:R-:W-:Y:S08]  /*bd80*/  HMMA.16816.F32.BF16 R20, R140.reuse, R136, R20 ;  /* 0x000000888c14723c */ /* 0x040ff00000041814 */
[C---:B------:R-:W-:Y:S01]  /*bd90*/  HMMA.16816.F32.BF16 R24, R140.reuse, R138, R24 ;  /* 0x0000008a8c18723c */ /* 0x040fe20000041818 */
[----:B------:R-:W4:Y:S07]  /*bda0*/  LDSM.16.M88.4 R136, [R191+0x14100] ;  /* 0x01410000bf88783b */ /* 0x000f2e0000000200 */
[C---:B------:R-:W-:Y:S08]  /*bdb0*/  HMMA.16816.F32.BF16 R28, R140.reuse, R148, R28 ;  /* 0x000000948c1c723c */ /* 0x040ff0000004181c */
[----:B------:R-:W-:Y:S01]  /*bdc0*/  HMMA.16816.F32.BF16 R32, R140, R150, R32 ;  /* 0x000000968c20723c */ /* 0x000fe20000041820 */
[----:B------:R-:W5:Y:S07]  /*bdd0*/  LDSM.16.M88.4 R140, [R184+0x4800] ;  /* 0x00480000b88c783b */ /* 0x000f6e0000000200 */
[C---:B-1----:R-:W-:Y:S07]  /*bde0*/  HMMA.16816.F32.BF16 R4, R132.reuse, R144, R4 ;  /* 0x000000908404723c */ /* 0x042fee0000041804 */
[C---:B------:R-:W-:Y:S01]  /*bdf0*/  @P0 IADD3 R145, P6, R202.reuse, UR7, RZ ;  /* 0x00000007ca910c10 */ /* 0x040fe2000ffde0ff */
[C---:B------:R-:W-:Y:S04]  /*be00*/  HMMA.16816.F32.BF16 R8, R132.reuse, R146, R8 ;  /* 0x000000928408723c */ /* 0x040fe80000041808 */
[----:B------:R-:W-:Y:S02]  /*be10*/  @P0 IADD3.X R144, R209, UR6, RZ, P6, !PT ;  /* 0x00000006d1900c10 */ /* 0x000fe4000b7fe4ff */
[C---:B------:R-:W-:Y:S02]  /*be20*/  @P0 LEA R150, P6, R145.reuse, c[0x0][0x1c8], 0x1 ;  /* 0x0000720091960a11 */ /* 0x040fe400078c08ff */
[C---:B--2---:R-:W-:Y:S04]  /*be30*/  HMMA.16816.F32.BF16 R12, R132.reuse, R152, R12 ;  /* 0x00000098840c723c */ /* 0x044fe8000004180c */
[----:B------:R-:W-:Y:S02]  /*be40*/  @P0 LEA.HI.X R151, R145, c[0x0][0x1cc], R144, 0x1, P6 ;  /* 0x0000730091970a11 */ /* 0x000fe400030f0c90 */
[----:B------:R-:W-:Y:S02]  /*be50*/  @P0 IADD3 R144, P6, R202, UR20, RZ ;  /* 0x00000014ca900c10 */ /* 0x000fe4000ffde0ff */
[C---:B------:R-:W-:Y:S08]  /*be60*/  HMMA.16816.F32.BF16 R16, R132.reuse, R154, R16 ;  /* 0x0000009a8410723c */ /* 0x040ff00000041810 */
[C---:B---3--:R-:W-:Y:S08]  /*be70*/  HMMA.16816.F32.BF16 R20, R132.reuse, R156, R20 ;  /* 0x0000009c8414723c */ /* 0x048ff00000041814 */
[C---:B------:R-:W-:Y:S08]  /*be80*/  HMMA.16816.F32.BF16 R24, R132.reuse, R158, R24 ;  /* 0x0000009e8418723c */ /* 0x040ff00000041818 */
[C---:B------:R-:W-:Y:S08]  /*be90*/  HMMA.16816.F32.BF16 R28, R132.reuse, R160, R28 ;  /* 0x000000a0841c723c */ /* 0x040ff0000004181c */
[----:B------:R-:W-:Y:S01]  /*bea0*/  HMMA.16816.F32.BF16 R32, R132, R162, R32 ;  /* 0x000000a28420723c */ /* 0x000fe20000041820 */
[----:B------:R-:W1:Y:S07]  /*beb0*/  LDSM.16.M88.4 R132, [R184+0x5000] ;  /* 0x00500000b884783b */ /* 0x000e6e0000000200 */
[C---:B----4-:R-:W-:Y:S08]  /*bec0*/  HMMA.16816.F32.BF16 R4, R136.reuse, R164, R4 ;  /* 0x000000a48804723c */ /* 0x050ff00000041804 */
[C---:B------:R-:W-:Y:S08]  /*bed0*/  HMMA.16816.F32.BF16 R8, R136.reuse, R166, R8 ;  /* 0x000000a68808723c */ /* 0x040ff00000041808 */
[C---:B-----5:R-:W-:Y:S07]  /*bee0*/  HMMA.16816.F32.BF16 R12, R136.reuse, R140, R12 ;  /* 0x0000008c880c723c */ /* 0x060fee000004180c */
[----:B------:R-:W-:Y:S01]  /*bef0*/  @P5 IMAD.HI.U32 R140, R204, c[0x0][0x2c8], RZ ;  /* 0x0000b200cc8c5a27 */ /* 0x000fe200078e00ff */
[----:B------:R-:W-:Y:S01]  /*bf00*/  @P0 IADD3 R152, P5, R215, UR7, RZ ;  /* 0x00000007d7980c10 */ /* 0x000fe2000ffbe0ff */
[C---:B------:R-:W-:Y:S03]  /*bf10*/  HMMA.16816.F32.BF16 R16, R136.reuse, R142, R16 ;  /* 0x0000008e8810723c */ /* 0x040fe60000041810 */
[----:B------:R-:W-:Y:S02]  /*bf20*/  @P4 SHF.R.U32.HI R0, RZ, c[0x0][0x2cc], R140 ;  /* 0x0000b300ff004a19 */ /* 0x000fe4000001168c */
[----:B------:R-:W2:Y:S01]  /*bf30*/  LDSM.16.M88.4 R140, [R184+0x5800] ;  /* 0x00580000b88c783b */ /* 0x000ea20000000200 */
[----:B------:R-:W-:Y:S02]  /*bf40*/  @P0 IADD3 R154, P4, R213, UR7, RZ ;  /* 0x00000007d59a0c10 */ /* 0x000fe4000ff9e0ff */
[----:B------:R-:W-:Y:S01]  /*bf50*/  @P0 IADD3.X R147, R214, UR6, RZ, P5, !PT ;  /* 0x00000006d6930c10 */ /* 0x000fe2000affe4ff */
[----:B------:R-:W-:Y:S04]  /*bf60*/  DEPBAR.LE SB0, 0x0 ;  /* 0x000080000000791a */ /* 0x000fe80000000000 */
[----:B------:R-:W-:Y:S01]  /*bf70*/  BAR.SYNC.DEFER_BLOCKING 0x0 ;  /* 0x0000000000007b1d */ /* 0x000fe20000010000 */
[----:B------:R-:W-:Y:S01]  /*bf80*/  @P0 LEA R148, P5, R152, c[0x0][0x1c8], 0x1 ;  /* 0x0000720098940a11 */ /* 0x000fe200078a08ff */
[C---:B-1----:R-:W-:Y:S05]  /*bf90*/  HMMA.16816.F32.BF16 R20, R136.reuse, R132, R20 ;  /* 0x000000848814723c */ /* 0x042fea0000041814 */
[----:B------:R-:W-:Y:S01]  /*bfa0*/  @P0 IADD3.X R153, R212, UR6, RZ, P4, !PT ;  /* 0x00000006d4990c10 */ /* 0x000fe2000a7fe4ff */
[----:B------:R-:W-:Y:S01]  /*bfb0*/  @UP3 UIADD3.X UR6, UR11, UR6, URZ, UP0, !UPT ;  /* 0x000000060b063290 */ /* 0x000fe200087fe43f */
[----:B------:R-:W-:Y:S01]  /*bfc0*/  @P0 LEA.HI.X R149, R152, c[0x0][0x1cc], R147, 0x1, P5 ;  /* 0x0000730098950a11 */ /* 0x000fe200028f0c93 */
[C---:B------:R-:W-:Y:S04]  /*bfd0*/  HMMA.16816.F32.BF16 R24, R136.reuse, R134, R24 ;  /* 0x000000868818723c */ /* 0x040fe80000041818 */
[C---:B------:R-:W-:Y:S02]  /*bfe0*/  @P0 LEA R146, P4, R154.reuse, c[0x0][0x1c8], 0x1 ;  /* 0x000072009a920a11 */ /* 0x040fe400078808ff */
[----:B------:R-:W-:Y:S02]  /*bff0*/  @P0 IADD3.X R133, R209, UR6, RZ, P6, !PT ;  /* 0x00000006d1850c10 */ /* 0x000fe4000b7fe4ff */
[----:B------:R-:W-:Y:S04]  /*c000*/  @P0 LEA.HI.X R147, R154, c[0x0][0x1cc], R153, 0x1, P4 ;  /* 0x000073009a930a11 */ /* 0x000fe800020f0c99 */
[C---:B------:R-:W-:Y:S01]  /*c010*/  @P0 LEA R158, P6, R144.reuse, c[0x0][0x1c8], 0x1 ;  /* 0x00007200909e0a11 */ /* 0x040fe200078c08ff */
[----:B------:R-:W-:Y:S01]  /*c020*/  @!PT LDS RZ, [RZ] ;  /* 0x00000000fffff984 */ /* 0x000fe20000000800 */
[----:B------:R-:W-:Y:S01]  /*c030*/  @!PT LDS RZ, [RZ] ;  /* 0x00000000fffff984 */ /* 0x000fe20000000800 */
[----:B------:R-:W-:Y:S01]  /*c040*/  @!PT LDS RZ, [RZ] ;  /* 0x00000000fffff984 */ /* 0x000fe20000000800 */
[----:B------:R1:W-:Y:S01]  /*c050*/  @P0 LDGSTS.E.BYPASS.LTC128B.128 [R199+0x6100], [R150.64], !P3 ;  /* 0x0610000096c70fae */ /* 0x0003e2000d901d50 */
[----:B------:R-:W-:Y:S02]  /*c060*/  @P0 IADD3 R145, P5, R215, UR20, RZ ;  /* 0x00000014d7910c10 */ /* 0x000fe4000ffbe0ff */
[----:B------:R-:W-:Y:S02]  /*c070*/  @P0 LEA.HI.X R159, R144, c[0x0][0x1cc], R133, 0x1, P6 ;  /* 0x00007300909f0a11 */ /* 0x000fe400030f0c85 */
[----:B------:R1:W-:Y:S01]  /*c080*/  @P0 LDGSTS.E.BYPASS.LTC128B.128 [R199+0x8100], [R148.64], !P2 ;  /* 0x0810000094c70fae */ /* 0x0003e2000d101d50 */
[----:B------:R-:W-:Y:S02]  /*c090*/  @P0 IADD3.X R132, R214, UR6, RZ, P5, !PT ;  /* 0x00000006d6840c10 */ /* 0x000fe4000affe4ff */
[----:B------:R-:W-:Y:S01]  /*c0a0*/  @P0 LEA R156, P5, R145, c[0x0][0x1c8], 0x1 ;  /* 0x00007200919c0a11 */ /* 0x000fe200078a08ff */
[C---:B--2---:R-:W-:Y:S01]  /*c0b0*/  HMMA.16816.F32.BF16 R28, R136.reuse, R140, R28 ;  /* 0x0000008c881c723c */ /* 0x044fe2000004181c */
[----:B------:R1:W-:Y:S02]  /*c0c0*/  @P0 LDGSTS.E.BYPASS.LTC128B.128 [R199+0xa100], [R146.64], !P1 ;  /* 0x0a10000092c70fae */ /* 0x0003e4000c901d50 */
[----:B------:R-:W-:Y:S02]  /*c0d0*/  @P0 IADD3 R153, P4, R213, UR20, RZ ;  /* 0x00000014d5990c10 */ /* 0x000fe4000ff9e0ff */
[----:B------:R-:W-:Y:S01]  /*c0e0*/  @P0 LEA.HI.X R157, R145, c[0x0][0x1cc], R132, 0x1, P5 ;  /* 0x00007300919d0a11 */ /* 0x000fe200028f0c84 */
[----:B------:R1:W-:Y:S01]  /*c0f0*/  @P0 LDGSTS.E.BYPASS.LTC128B.128 [R199+0x7100], [R158.64], !P3 ;  /* 0x071000009ec70fae */ /* 0x0003e2000d901d50 */
[----:B------:R-:W-:Y:S01]  /*c100*/  @P0 IADD3.X R152, R212, UR6, RZ, P4, !PT ;  /* 0x00000006d4980c10 */ /* 0x000fe2000a7fe4ff */
[----:B------:R-:W-:Y:S01]  /*c110*/  USHF.L.U32 UR6, UR13, 0x6, URZ ;  /* 0x000000060d067899 */ /* 0x000fe2000800063f */
[C---:B------:R-:W-:Y:S01]  /*c120*/  @P0 LEA R154, P4, R153.reuse, c[0x0][0x1c8], 0x1 ;  /* 0x00007200999a0a11 */ /* 0x040fe200078808ff */
[----:B------:R-:W-:Y:S01]  /*c130*/  HMMA.16816.F32.BF16 R32, R136, R142, R32 ;  /* 0x0000008e8820723c */ /* 0x000fe20000041820 */
[----:B------:R1:W-:Y:S02]  /*c140*/  @P0 LDGSTS.E.BYPASS.LTC128B.128 [R199+0x9100], [R156.64], !P2 ;  /* 0x091000009cc70fae */ /* 0x0003e4000d101d50 */
[----:B------:R-:W-:Y:S01]  /*c150*/  @P0 LEA.HI.X R155, R153, c[0x0][0x1cc], R152, 0x1, P4 ;  /* 0x00007300999b0a11 */ /* 0x000fe200020f0c98 */
[----:B------:R-:W-:Y:S02]  /*c160*/  IMAD.U32 R134, RZ, RZ, UR6 ;  /* 0x00000006ff867e24 */ /* 0x000fe4000f8e00ff */
[----:B------:R-:W2:Y:S03]  /*c170*/  SHFL.IDX PT, R132, R0, RZ, 0x1c1f ;  /* 0x001c1fff00847589 */ /* 0x000ea600000e0000 */
[----:B------:R-:W-:Y:S02]  /*c180*/  IADD3 R133, -R205, 0x1, -R134 ;  /* 0x00000001cd857810 */ /* 0x000fe40007ffe986 */
[----:B------:R1:W-:Y:S01]  /*c190*/  @P0 LDGSTS.E.BYPASS.LTC128B.128 [R199+0xb100], [R154.64], !P1 ;  /* 0x0b1000009ac70fae */ /* 0x0003e2000c901d50 */
[----:B------:R-:W-:Y:S02]  /*c1a0*/  PLOP3.LUT P0, PT, PT, PT, UP1, 0x40, 0x0 ;  /* 0x000000000000781c */ /* 0x000fe40003f0e818 */
[----:B------:R-:W-:Y:S02]  /*c1b0*/  IADD3 R133, R133, c[0x0][0x1d0], RZ ;  /* 0x0000740085857a10 */ /* 0x000fe40007ffe0ff */
[----:B------:R-:W0:Y:S02]  /*c1c0*/  LDGDEPBAR ;  /* 0x00000000000079af */ /* 0x000e240000000000 */
[----:B------:R-:W-:Y:S04]  /*c1d0*/  IADD3 R133, R133, -c[0x0][0x168], RZ ;  /* 0x80005a0085857a10 */ /* 0x000fe80007ffe0ff */
[C---:B------:R-:W-:Y:S02]  /*c1e0*/  IADD3 R135, R133.reuse, c[0x0][0x328], RZ ;  /* 0x0000ca0085877a10 */ /* 0x040fe40007ffe0ff */
[----:B------:R-:W-:Y:S03]  /*c1f0*/  IADD3 R133, R133, UR14, RZ ;  /* 0x0000000e85857c10 */ /* 0x000fe6000fffe0ff */
[--C-:B--2---:R-:W-:Y:S02]  /*c200*/  IMAD.IADD R139, R135, 0x1, R132.reuse ;  /* 0x00000001878b7824 */ /* 0x104fe400078e0284 */
        /* <DEDUP_REMOVED lines=16> */
.L_x_2847:
[----:B------:R-:W-:Y:S04]  /*c310*/  MOV R132, c[0x0][0x32c] ;  /* 0x0000cb0000847a02 */ /* 0x000fe80000000f00 */
[----:B------:R-:W-:Y:S11]  /*c320*/  ISETP.NE.AND P0, PT, R132, 0x1, PT ;  /* 0x000000018400780c */ /* 0x000ff60003f05270 */
[----:B------:R-:W-:Y:S02]  /*c330*/  @!UPT UIADD3 URZ, URZ, URZ, URZ ;  /* 0x0000003f3f3ff290 */ /* 0x000fe4000fffe03f */
[----:B------:R-:W-:Y:S05]  /*c340*/  @P0 IMAD.HI.U32 R132, R141, c[0x0][0x330], RZ ;  /* 0x0000cc008d840a27 */ /* 0x000fea00078e00ff */
[----:B------:R-:W-:Y:S02]  /*c350*/  @P0 SHF.R.U32.HI R141, RZ, c[0x0][0x334], R132 ;  /* 0x0000cd00ff8d0a19 */ /* 0x000fe40000011684 */
.L_x_2848:
[----:B------:R-:W-:Y:S05]  /*c360*/  BSYNC B0 ;  /* 0x0000000000007941 */ /* 0x000fea0003800000 */
.L_x_2846:
[----:B------:R-:W-:Y:S04]  /*c370*/  IMAD.MOV.U32 R132, RZ, RZ, c[0x0][0x32c] ;  /* 0x0000cb00ff847624 */ /* 0x000fe800078e00ff */
[----:B------:R-:W-:Y:S04]  /*c380*/  IMAD R132, R141, R132, -UR6 ;  /* 0x800000068d847e24 */ /* 0x000fe8000f8e0284 */
[----:B------:R-:W-:Y:S05]  /*c390*/  IMAD.IADD R134, R132, 0x1, -R205 ;  /* 0x0000000184867824 */ /* 0x000fea00078e0acd */
[----:B------:R-:W-:Y:S02]  /*c3a0*/  IADD3 R132, R134, c[0x0][0x32c], RZ ;  /* 0x0000cb0086847a10 */ /* 0x000fe40007ffe0ff */
[----:B------:R-:W-:Y:S02]  /*c3b0*/  IMNMX R137, R137, R134, !PT ;  /* 0x0000008689897217 */ /* 0x000fe40007800200 */
[----:B------:R-:W-:Y:S02]  /*c3c0*/  IMNMX R139, R139, R132, PT ;  /* 0x000000848b8b7217 */ /* 0x000fe40003800200 */
.L_x_2845:
[----:B------:R-:W-:Y:S06]  /*c3d0*/  UISETP.GT.AND UP0, UPT, UR13, -0x1, UPT ;  /* 0xffffffff0d00788c */ /* 0x000fec000bf04270 */
[----:B------:R-:W-:Y:S04]  /*c3e0*/  PLOP3.LUT P0, PT, PT, PT, UP0, 0x80, 0x0 ;  /* 0x000000000000781c */ /* 0x000fe80003f0f008 */
[C---:B------:R-:W-:Y:S02]  /*c3f0*/  ISETP.GT.AND P4, PT, R137.reuse, 0x1, P0 ;  /* 0x000000018900780c */ /* 0x040fe40000784270 */
[----:B------:R-:W-:Y:S02]  /*c400*/  ISETP.GT.AND P5, PT, R137, RZ, P0 ;  /* 0x000000ff8900720c */ /* 0x000fe400007a4270 */
[C---:B------:R-:W-:Y:S02]  /*c410*/  ISETP.LT.OR P4, PT, R139.reuse, 0x2, P4 ;  /* 0x000000028b00780c */ /* 0x040fe40002781670 */
[----:B------:R-:W-:Y:S02]  /*c420*/  ISETP.LT.OR P5, PT, R139, 0x1, P5 ;  /* 0x000000018b00780c */ /* 0x000fe40002fa1670 */
[----:B-1----:R-:W-:Y:S02]  /*c430*/  FSEL R150, R5, -INF , !P4 ;  /* 0xff80000005967808 */ /* 0x002fe40006000000 */
[C---:B------:R-:W-:Y:S02]  /*c440*/  ISETP.GT.AND P4, PT, R137.reuse, 0x10, P0 ;  /* 0x000000108900780c */ /* 0x040fe40000784270 */
[----:B------:R-:W-:Y:S02]  /*c450*/  ISETP.GT.AND P6, PT, R137, 0x8, P0 ;  /* 0x000000088900780c */ /* 0x000fe400007c4270 */
[----:B------:R-:W-:Y:S02]  /*c460*/  ISETP.LT.OR P4, PT, R139, 0x11, P4 ;  /* 0x000000118b00780c */ /* 0x000fe40002781670 */
[----:B------:R-:W-:Y:S02]  /*c470*/  FSEL R148, R4, -INF , !P5 ;  /* 0xff80000004947808 */ /* 0x000fe40006800000 */
[C---:B------:R-:W-:Y:S02]  /*c480*/  ISETP.GT.AND P5, PT, R137.reuse, 0x9, P0 ;  /* 0x000000098900780c */ /* 0x040fe400007a4270 */
[----:B------:R-:W-:Y:S02]  /*c490*/  FSEL R138, R12, -INF , !P4 ;  /* 0xff8000000c8a7808 */ /* 0x000fe40006000000 */
[----:B------:R-:W-:Y:S01]  /*c4a0*/  ISETP.GT.AND P4, PT, R137, 0x19, P0 ;  /* 0x000000198900780c */ /* 0x000fe20000784270 */
[----:B------:R-:W1:Y:S01]  /*c4b0*/  SHFL.IDX PT, R12, R0, 0x1, 0x1c1f ;  /* 0x003c1f00000c7f89 */ /* 0x000e6200000e0000 */
        /* <DEDUP_REMOVED lines=11> */
[----:B------:R-:W-:Y:S01]  /*c570*/  ISETP.LT.OR P4, PT, R139, 0x29, P4 ;  /* 0x000000298b00780c */ /* 0x000fe20002781670 */
[--C-:B-1----:R-:W-:Y:S01]  /*c580*/  IMAD.IADD R0, R135, 0x1, R12.reuse ;  /* 0x0000000187007824 */ /* 0x102fe200078e020c */
[----:B------:R-:W-:Y:S01]  /*c590*/  FSEL R136, R13, -INF , !P6 ;  /* 0xff8000000d887808 */ /* 0x000fe20007000000 */
[----:B------:R-:W-:Y:S01]  /*c5a0*/  IMAD.IADD R4, R133, 0x1, R12 ;  /* 0x0000000185047824 */ /* 0x000fe200078e020c */
        /* <DEDUP_REMOVED lines=39> */
.L_x_2851:
[----:B------:R-:W-:Y:S04]  /*c820*/  MOV R5, c[0x0][0x32c] ;  /* 0x0000cb0000057a02 */ /* 0x000fe80000000f00 */
[----:B------:R-:W-:Y:S11]  /*c830*/  ISETP.NE.AND P4, PT, R5, 0x1, PT ;  /* 0x000000010500780c */ /* 0x000ff60003f85270 */
[----:B------:R-:W-:Y:S02]  /*c840*/  @!UPT UIADD3 URZ, URZ, URZ, URZ ;  /* 0x0000003f3f3ff290 */ /* 0x000fe4000fffe03f */
[----:B------:R-:W-:Y:S05]  /*c850*/  @P4 IMAD.HI.U32 R5, R12, c[0x0][0x330], RZ ;  /* 0x0000cc000c054a27 */ /* 0x000fea00078e00ff */
[----:B------:R-:W-:Y:S02]  /*c860*/  @P4 SHF.R.U32.HI R12, RZ, c[0x0][0x334], R5 ;  /* 0x0000cd00ff0c4a19 */ /* 0x000fe40000011605 */
.L_x_2852:
[----:B------:R-:W-:Y:S05]  /*c870*/  BSYNC B0 ;  /* 0x0000000000007941 */ /* 0x000fea0003800000 */
.L_x_2850:
[----:B------:R-:W-:Y:S04]  /*c880*/  IMAD.MOV.U32 R5, RZ, RZ, c[0x0][0x32c] ;  /* 0x0000cb00ff057624 */ /* 0x000fe800078e00ff */
[----:B------:R-:W-:Y:S04]  /*c890*/  IMAD R12, R12, R5, -UR6 ;  /* 0x800000060c0c7e24 */ /* 0x000fe8000f8e0205 */
[----:B------:R-:W-:Y:S05]  /*c8a0*/  IMAD.IADD R9, R12, 0x1, -R205 ;  /* 0x000000010c097824 */ /* 0x000fea00078e0acd */
[----:B------:R-:W-:Y:S02]  /*c8b0*/  IADD3 R5, R9, c[0x0][0x32c], RZ ;  /* 0x0000cb0009057a10 */ /* 0x000fe40007ffe0ff */
[----:B------:R-:W-:Y:S02]  /*c8c0*/  IMNMX R4, R4, R9, !PT ;  /* 0x0000000904047217 */ /* 0x000fe40007800200 */
[----:B------:R-:W-:Y:S02]  /*c8d0*/  IMNMX R0, R0, R5, PT ;  /* 0x0000000500007217 */ /* 0x000fe40003800200 */
.L_x_2849:
        /* <DEDUP_REMOVED lines=9> */
[----:B------:R-:W-:Y:S02]  /*c970*/  FSEL R21, R6, -INF , !P6 ;  /* 0xff80000006157808 */ /* 0x000fe40007000000 */
[----:B------:R-:W-:Y:S02]  /*c980*/  FMNMX.FTZ R5, R138, R5, !PT ;  /* 0x000000058a057209 */ /* 0x000fe40007810000 */
[----:B------:R-:W-:Y:S02]  /*c990*/  ISETP.LT.OR P5, PT, R0, 0x2, P5 ;  /* 0x000000020000780c */ /* 0x000fe40002fa1670 */
[----:B------:R-:W-:Y:S02]  /*c9a0*/  FMNMX.FTZ R5, R136, R5, !PT ;  /* 0x0000000588057209 */ /* 0x000fe40007810000 */
[----:B------:R-:W-:Y:S02]  /*c9b0*/  ISETP.GT.AND P4, PT, R4, 0x8, P0 ;  /* 0x000000080400780c */ /* 0x000fe40000784270 */
        /* <DEDUP_REMOVED lines=8> */
[----:B------:R-:W-:Y:S02]  /*ca40*/  ISETP.LT.OR P6, PT, R0, 0xa, P6 ;  /* 0x0000000a0000780c */ /* 0x000fe400037c1670 */
[----:B------:R-:W-:Y:S02]  /*ca50*/  FSEL R9, R10, -INF , !P4 ;  /* 0xff8000000a097808 */ /* 0x000fe40006000000 */
[----:B------:R-:W-:Y:S02]  /*ca60*/  ISETP.GT.AND P4, PT, R4, 0x11, P0 ;  /* 0x000000110400780c */ /* 0x000fe40000784270 */
[----:B------:R-:W-:Y:S02]  /*ca70*/  FMNMX.FTZ R5, R166, R5, !PT ;  /* 0x00000005a6057209 */ /* 0x000fe40007810000 */
        /* <DEDUP_REMOVED lines=8> */
[----:B------:R-:W-:Y:S02]  /*cb00*/  FMNMX.FTZ R10, R162, R5, !PT ;  /* 0x00000005a20a7209 */ /* 0x000fe40007810000 */
[C---:B------:R-:W-:Y:S02]  /*cb10*/  ISETP.GT.AND P5, PT, R4.reuse, 0x18, P0 ;  /* 0x000000180400780c */ /* 0x040fe400007a4270 */
[----:B------:R-:W-:Y:S02]  /*cb20*/  ISETP.GT.AND P4, PT, R4, 0x19, P0 ;  /* 0x000000190400780c */ /* 0x000fe40000784270 */
[----:B------:R-:W-:Y:S02]  /*cb30*/  FMNMX.FTZ R6, R11, R6, !PT ;  /* 0x000000060b067209 */ /* 0x000fe40007810000 */
[----:B------:R-:W-:Y:S02]  /*cb40*/  FMNMX.FTZ R5, R147, R10, !PT ;  /* 0x0000000a93057209 */ /* 0x000fe40007810000 */
[----:B------:R-:W-:Y:S02]  /*cb50*/  FMNMX.FTZ R10, R137, R6, !PT ;  /* 0x00000006890a7209 */ /* 0x000fe40007810000 */
[C---:B------:R-:W-:Y:S02]  /*cb60*/  ISETP.LT.OR P5, PT, R0.reuse, 0x19, P5 ;  /* 0x000000190000780c */ /* 0x040fe40002fa1670 */
[----:B------:R-:W-:Y:S02]  /*cb70*/  ISETP.LT.OR P4, PT, R0, 0x1a, P4 ;  /* 0x0000001a0000780c */ /* 0x000fe40002781670 */
[----:B------:R-:W-:Y:S02]  /*cb80*/  FSEL R33, R18, -INF , !P5 ;  /* 0xff80000012217808 */ /* 0x000fe40006800000 */
[----:B------:R-:W-:Y:S02]  /*cb90*/  FSEL R133, R19, -INF , !P4 ;  /* 0xff80000013857808 */ /* 0x000fe40006000000 */
[----:B------:R-:W-:Y:S02]  /*cba0*/  FMNMX.FTZ R10, R135, R10, !PT ;  /* 0x0000000a870a7209 */ /* 0x000fe40007810000 */
[C---:B------:R-:W-:Y:S02]  /*cbb0*/  ISETP.GT.AND P4, PT, R4.reuse, 0x20, P0 ;  /* 0x000000200400780c */ /* 0x040fe40000784270 */
[----:B------:R-:W-:Y:S02]  /*cbc0*/  FMNMX.FTZ R10, R33, R10, !PT ;  /* 0x0000000a210a7209 */ /* 0x000fe40007810000 */
[----:B------:R-:W-:Y:S02]  /*cbd0*/  ISETP.GT.AND P6, PT, R4, 0x21, P0 ;  /* 0x000000210400780c */ /* 0x000fe400007c4270 */
[----:B------:R-:W-:Y:S02]  /*cbe0*/  ISETP.LT.OR P4, PT, R0, 0x21, P4 ;  /* 0x000000210000780c */ /* 0x000fe40002781670 */
[----:B------:R-:W-:Y:S02]  /*cbf0*/  FMNMX.FTZ R10, R133, R10, !PT ;  /* 0x0000000a850a7209 */ /* 0x000fe40007810000 */
[----:B------:R-:W-:Y:S02]  /*cc00*/  FSEL R171, R22, -INF , !P4 ;  /* 0xff80000016ab7808 */ /* 0x000fe40006000000 */
[----:B------:R-:W-:Y:S02]  /*cc10*/  ISETP.GT.AND P5, PT, R4, 0x28, P0 ;  /* 0x000000280400780c */ /* 0x000fe400007a4270 */
[----:B------:R-:W-:Y:S02]  /*cc20*/  ISETP.LT.OR P6, PT, R0, 0x22, P6 ;  /* 0x000000220000780c */ /* 0x000fe400037c1670 */
[----:B------:R-:W-:Y:S02]  /*cc30*/  ISETP.GT.AND P4, PT, R4, 0x29, P0 ;  /* 0x000000290400780c */ /* 0x000fe40000784270 */
[----:B------:R-:W-:Y:S02]  /*cc40*/  FSEL R169, R23, -INF , !P6 ;  /* 0xff80000017a97808 */ /* 0x000fe40007000000 */
[----:B------:R-:W-:Y:S02]  /*cc50*/  ISETP.LT.OR P5, PT, R0, 0x29, P5 ;  /* 0x000000290000780c */ /* 0x000fe40002fa1670 */
[----:B------:R-:W-:Y:S02]  /*cc60*/  FMNMX.FTZ R10, R171, R10, !PT ;  /* 0x0000000aab0a7209 */ /* 0x000fe40007810000 */
[----:B------:R-:W-:Y:S02]  /*cc70*/  FSEL R167, R26, -INF , !P5 ;  /* 0xff8000001aa77808 */ /* 0x000fe40006800000 */
[----:B------:R-:W-:Y:S02]  /*cc80*/  ISETP.LT.OR P4, PT, R0, 0x2a, P4 ;  /* 0x0000002a0000780c */ /* 0x000fe40002781670 */
[C---:B------:R-:W-:Y:S02]  /*cc90*/  ISETP.GT.AND P6, PT, R4.reuse, 0x30, P0 ;  /* 0x000000300400780c */ /* 0x040fe400007c4270 */
[----:B------:R-:W-:Y:S02]  /*cca0*/  FMNMX.FTZ R10, R169, R10, !PT ;  /* 0x0000000aa90a7209 */ /* 0x000fe40007810000 */
[----:B------:R-:W-:Y:S02]  /*ccb0*/  FSEL R165, R27, -INF , !P4 ;  /* 0xff8000001ba57808 */ /* 0x000fe40006000000 */
[----:B------:R-:W-:Y:S01]  /*ccc0*/  ISETP.GT.AND P5, PT, R4, 0x31, P0 ;  /* 0x000000310400780c */ /* 0x000fe200007a4270 */
[----:B------:R-:W-:Y:S01]  /*ccd0*/  LDSM.16.MT88.4 R24, [R190+0x100] ;  /* 0x00010000be18783b */ /* 0x000fe20000004200 */
        /* <DEDUP_REMOVED lines=9> */
[----:B------:R-:W-:Y:S01]  /*cd70*/  ISETP.GT.AND P0, PT, R4, 0x39, P0 ;  /* 0x000000390400780c */ /* 0x000fe20000704270 */
[----:B------:R-:W-:Y:S01]  /*cd80*/  LDSM.16.MT88.4 R28, [R189+0x100] ;  /* 0x00010000bd1c783b */ /* 0x000fe20000004200 */
[----:B------:R-:W-:Y:S02]  /*cd90*/  FMNMX.FTZ R4, R145, R10, !PT ;  /* 0x0000000a91047209 */ /* 0x000fe40007810000 */
[----:B------:R-:W-:Y:S02]  /*cda0*/  ISETP.LT.OR P4, PT, R0, 0x39, P4 ;  /* 0x000000390000780c */ /* 0x000fe40002781670 */
[----:B------:R-:W-:Y:S02]  /*cdb0*/  FMNMX.FTZ R6, R142, R5, !PT ;  /* 0x000000058e067209 */ /* 0x000fe40007810000 */
[----:B------:R-:W-:Y:S02]  /*cdc0*/  FSEL R141, R34, -INF , !P4 ;  /* 0xff800000228d7808 */ /* 0x000fe40006000000 */
[----:B------:R-:W-:Y:S01]  /*cdd0*/  ISETP.LT.OR P0, PT, R0, 0x3a, P0 ;  /* 0x0000003a0000780c */ /* 0x000fe20000701670 */
[----:B------:R-:W1:Y:S01]  /*cde0*/  SHFL.BFLY PT, R5, R6, 0x2, 0x1f ;  /* 0x0c401f0006057f89 */ /* 0x000e6200000e0000 */
[----:B------:R-:W-:Y:S02]  /*cdf0*/  FMNMX.FTZ R0, R143, R4, !PT ;  /* 0x000000048f007209 */ /* 0x000fe40007810000 */
[----:B------:R-:W-:Y:S02]  /*ce00*/  FSEL R13, R35, -INF , !P0 ;  /* 0xff800000230d7808 */ /* 0x000fe40004000000 */
[----:B------:R-:W-:Y:S04]  /*ce10*/  FMNMX.FTZ R0, R141, R0, !PT ;  /* 0x000000008d007209 */ /* 0x000fe80007810000 */
[----:B------:R-:W-:Y:S05]  /*ce20*/  FMNMX.FTZ R7, R13, R0, !PT ;  /* 0x000000000d077209 */ /* 0x000fea0007810000 */
[----:B------:R-:W2:Y:S01]  /*ce30*/  SHFL.BFLY PT, R4, R7, 0x2, 0x1f ;  /* 0x0c401f0007047f89 */ /* 0x000ea200000e0000 */
[----:B-1----:R-:W-:Y:S07]  /*ce40*/  FMNMX.FTZ R6, R6, R5, !PT ;  /* 0x0000000506067209 */ /* 0x002fee0007810000 */
[----:B------:R-:W1:Y:S01]  /*ce50*/  SHFL.BFLY PT, R15, R6, 0x1, 0x1f ;  /* 0x0c201f00060f7f89 */ /* 0x000e6200000e0000 */
[----:B--2---:R-:W-:Y:S07]  /*ce60*/  FMNMX.FTZ R5, R7, R4, !PT ;  /* 0x0000000407057209 */ /* 0x004fee0007810000 */
[----:B------:R-:W2:Y:S01]  /*ce70*/  SHFL.BFLY PT, R12, R5, 0x1, 0x1f ;  /* 0x0c201f00050c7f89 */ /* 0x000ea200000e0000 */
[----:B-1----:R-:W-:Y:S04]  /*ce80*/  FMNMX.FTZ R0, R6, R15, !PT ;  /* 0x0000000f06007209 */ /* 0x002fe80007810000 */
[C---:B------:R-:W-:Y:S01]  /*ce90*/  FSETP.NEU.FTZ.AND P0, PT, R0.reuse, -INF , PT ;  /* 0xff8000000000780b */ /* 0x040fe20003f1d000 */
[C---:B------:R-:W-:Y:S03]  /*cea0*/  FMUL.FTZ R155, R0.reuse, c[0x0][0x2d0] ;  /* 0x0000b400009b7a20 */ /* 0x040fe60000410000 */
[----:B------:R-:W-:Y:S02]  /*ceb0*/  FSEL R4, R0, RZ, P0 ;  /* 0x000000ff00047208 */ /* 0x000fe40000000000 */
[----:B------:R-:W-:Y:S03]  /*cec0*/  FSEL R155, R155, RZ, P0 ;  /* 0x000000ff9b9b7208 */ /* 0x000fe60000000000 */
[----:B------:R-:W-:Y:S01]  /*ced0*/  FADD.FTZ R3, -R4, R3 ;  /* 0x0000000304037221 */ /* 0x000fe20000010100 */
[----:B--2---:R-:W-:Y:S01]  /*cee0*/  FMNMX.FTZ R12, R5, R12, !PT ;  /* 0x0000000c050c7209 */ /* 0x004fe20007810000 */
[--C-:B------:R-:W-:Y:S02]  /*cef0*/  FFMA.FTZ R14, R140, c[0x0][0x2d0], -R155.reuse ;  /* 0x0000b4008c0e7a23 */ /* 0x100fe4000001089b */
[--C-:B------:R-:W-:Y:S01]  /*cf00*/  FFMA.FTZ R148, R148, c[0x0][0x2d0], -R155.reuse ;  /* 0x0000b40094947a23 */ /* 0x100fe2000001089b */
[C---:B------:R-:W-:Y:S01]  /*cf10*/  FSETP.NEU.FTZ.AND P0, PT, R12.reuse, -INF , PT ;  /* 0xff8000000c00780b */ /* 0x040fe20003f1d000 */
[----:B------:R-:W-:Y:S02]  /*cf20*/  FMUL.FTZ R140, R12, c[0x0][0x2d0] ;  /* 0x0000b4000c8c7a20 */ /* 0x000fe40000410000 */
[--C-:B------:R-:W-:Y:S01]  /*cf30*/  FFMA.FTZ R15, R150, c[0x0][0x2d0], -R155.reuse ;  /* 0x0000b400960f7a23 */ /* 0x100fe2000001089b */
[----:B------:R-:W-:Y:S01]  /*cf40*/  FSEL R5, R12, RZ, P0 ;  /* 0x000000ff0c057208 */ /* 0x000fe20000000000 */
[--C-:B------:R-:W-:Y:S01]  /*cf50*/  FFMA.FTZ R149, R8, c[0x0][0x2d0], -R155.reuse ;  /* 0x0000b40008957a23 */ /* 0x100fe2000001089b */
[----:B------:R-:W-:Y:S01]  /*cf60*/  FSEL R140, R140, RZ, P0 ;  /* 0x000000ff8c8c7208 */ /* 0x000fe20000000000 */
[----:B------:R-:W-:Y:S01]  /*cf70*/  FMUL.FTZ R6, R3, c[0x0][0x2d0] ;  /* 0x0000b40003067a20 */ /* 0x000fe20000410000 */
[----:B------:R-:W-:Y:S01]  /*cf80*/  MUFU.EX2 R148, R148 ;  /* 0x0000009400947308 */ /* 0x000fe20000000800 */
[----:B------:R-:W-:Y:S01]  /*cf90*/  FADD.FTZ R5, -R5, R2 ;  /* 0x0000000205057221 */ /* 0x000fe20000010100 */
[----:B------:R-:W-:Y:S01]  /*cfa0*/  PLOP3.LUT P0, PT, PT, PT, UP0, 0x80, 0x0 ;  /* 0x000000000000781c */ /* 0x000fe20003f0f008 */
[--C-:B------:R-:W-:Y:S02]  /*cfb0*/  FFMA.FTZ R153, R21, c[0x0][0x2d0], -R140.reuse ;  /* 0x0000b40015997a23 */ /* 0x100fe4000001088c */
[----:B------:R-:W1:Y:S01]  /*cfc0*/  LDSM.16.MT88.4 R20, [R195+0x100] ;  /* 0x00010000c314783b */ /* 0x000e620000004200 */
[--C-:B------:R-:W-:Y:S02]  /*cfd0*/  FFMA.FTZ R152, R17, c[0x0][0x2d0], -R140.reuse ;  /* 0x0000b40011987a23 */ /* 0x100fe4000001088c */
[--C-:B------:R-:W-:Y:S02]  /*cfe0*/  FFMA.FTZ R151, R9, c[0x0][0x2d0], -R140.reuse ;  /* 0x0000b40009977a23 */ /* 0x100fe4000001088c */
[--C-:B------:R-:W-:Y:S01]  /*cff0*/  FFMA.FTZ R150, R11, c[0x0][0x2d0], -R140.reuse ;  /* 0x0000b4000b967a23 */ /* 0x100fe2000001088c */
[----:B------:R-:W2:Y:S01]  /*d000*/  MUFU.EX2 R3, R6 ;  /* 0x0000000600037308 */ /* 0x000ea20000000800 */
[----:B------:R-:W-:Y:S02]  /*d010*/  FMUL.FTZ R2, R5, c[0x0][0x2d0] ;  /* 0x0000b40005027a20 */ /* 0x000fe40000410000 */
[--C-:B------:R-:W-:Y:S02]  /*d020*/  FFMA.FTZ R154, R138, c[0x0][0x2d0], -R155.reuse ;  /* 0x0000b4008a9a7a23 */ /* 0x100fe4000001089b */
[--C-:B------:R-:W-:Y:S02]  /*d030*/  FFMA.FTZ R157, R136, c[0x0][0x2d0], -R155.reuse ;  /* 0x0000b400889d7a23 */ /* 0x100fe4000001089b */
[--C-:B------:R-:W-:Y:S02]  /*d040*/  FFMA.FTZ R156, R134, c[0x0][0x2d0], -R155.reuse ;  /* 0x0000b400869c7a23 */ /* 0x100fe4000001089b */
[--C-:B------:R-:W-:Y:S01]  /*d050*/  FFMA.FTZ R159, R132, c[0x0][0x2d0], -R155.reuse ;  /* 0x0000b400849f7a23 */ /* 0x100fe2000001089b */
[----:B------:R-:W3:Y:S01]  /*d060*/  MUFU.EX2 R2, R2 ;  /* 0x0000000200027308 */ /* 0x000ee20000000800 */
[--C-:B------:R-:W-:Y:S02]  /*d070*/  FFMA.FTZ R158, R137, c[0x0][0x2d0], -R140.reuse ;  /* 0x0000b400899e7a23 */ /* 0x100fe4000001088c */
[----:B------:R-:W-:Y:S01]  /*d080*/  LDSM.16.MT88.4 R136, [R189+0x2900] ;  /* 0x00290000bd88783b */ /* 0x000fe20000004200 */
[--C-:B------:R-:W-:Y:S02]  /*d090*/  FFMA.FTZ R161, R135, c[0x0][0x2d0], -R140.reuse ;  /* 0x0000b40087a17a23 */ /* 0x100fe4000001088c */
[--C-:B------:R-:W-:Y:S02]  /*d0a0*/  FFMA.FTZ R160, R33, c[0x0][0x2d0], -R140.reuse ;  /* 0x0000b40021a07a23 */ /* 0x100fe4000001088c */
[--C-:B------:R-:W-:Y:S02]  /*d0b0*/  FFMA.FTZ R163, R133, c[0x0][0x2d0], -R140.reuse ;  /* 0x0000b40085a37a23 */ /* 0x100fe4000001088c */
[----:B------:R-:W4:Y:S01]  /*d0c0*/  MUFU.EX2 R15, R15 ;  /* 0x0000000f000f7308 */ /* 0x000f220000000800 */
[----:B------:R-:W-:Y:S01]  /*d0d0*/  LDSM.16.MT88.4 R32, [R190+0x900] ;  /* 0x00090000be20783b */ /* 0x000fe20000004200 */
[--C-:B------:R-:W-:Y:S02]  /*d0e0*/  FFMA.FTZ R170, R146, c[0x0][0x2d0], -R155.reuse ;  /* 0x0000b40092aa7a23 */ /* 0x100fe4000001089b */
[C---:B--2---:R-:W-:Y:S02]  /*d0f0*/  FMUL.FTZ R4, R3.reuse, R128 ;  /* 0x0000008003047220 */ /* 0x044fe40000410000 */
[C---:B------:R-:W-:Y:S02]  /*d100*/  FMUL.FTZ R5, R3.reuse, R129 ;  /* 0x0000008103057220 */ /* 0x040fe40000410000 */
[C---:B------:R-:W-:Y:S01]  /*d110*/  FMUL.FTZ R8, R3.reuse, R124 ;  /* 0x0000007c03087220 */ /* 0x040fe20000410000 */
[----:B------:R-:W-:Y:S01]  /*d120*/  LDSM.16.MT88.4 R132, [R190+0x2900] ;  /* 0x00290000be84783b */ /* 0x000fe20000004200 */
[----:B------:R-:W-:Y:S01]  /*d130*/  MUFU.EX2 R14, R14 ;  /* 0x0000000e000e7308 */ /* 0x000fe20000000800 */
[C---:B------:R-:W-:Y:S02]  /*d140*/  FMUL.FTZ R9, R3.reuse, R125 ;  /* 0x0000007d03097220 */ /* 0x040fe40000410000 */
[C---:B------:R-:W-:Y:S02]  /*d150*/  FMUL.FTZ R100, R3.reuse, R100 ;  /* 0x0000006403647220 */ /* 0x040fe40000410000 */
[C---:B---3--:R-:W-:Y:S02]  /*d160*/  FMUL.FTZ R6, R2.reuse, R130 ;  /* 0x0000008202067220 */ /* 0x048fe40000410000 */
[C---:B------:R-:W-:Y:S02]  /*d170*/  FMUL.FTZ R7, R2.reuse, R131 ;  /* 0x0000008302077220 */ /* 0x040fe40000410000 */
[C---:B------:R-:W-:Y:S01]  /*d180*/  FMUL.FTZ R10, R2.reuse, R126 ;  /* 0x0000007e020a7220 */ /* 0x040fe20000410000 */
[----:B------:R-:W2:Y:S01]  /*d190*/  MUFU.EX2 R149, R149 ;  /* 0x0000009500957308 */ /* 0x000ea20000000800 */
[C---:B------:R-:W-:Y:S01]  /*d1a0*/  FMUL.FTZ R11, R2.reuse, R127 ;  /* 0x0000007f020b7220 */ /* 0x040fe20000410000 */
[----:B------:R-:W-:Y:S01]  /*d1b0*/  LDSM.16.MT88.4 R128, [R195+0x2900] ;  /* 0x00290000c380783b */ /* 0x000fe20000004200 */
[----:B------:R-:W-:Y:S01]  /*d1c0*/  FMUL.FTZ R101, R3, R101 ;  /* 0x0000006503657220 */ /* 0x000fe20000410000 */
[----:B----4-:R-:W-:Y:S01]  /*d1d0*/  F2FP.BF16.PACK_AB R16, R15, R148 ;  /* 0x000000940f10723e */ /* 0x010fe200000010ff */
        /* <DEDUP_REMOVED lines=9> */
[----:B------:R-:W-:Y:S01]  /*d270*/  FMUL.FTZ R109, R3, R109 ;  /* 0x0000006d036d7220 */ /* 0x000fe20000410000 */
[----:B------:R-:W3:Y:S01]  /*d280*/  MUFU.EX2 R152, R152 ;  /* 0x0000009800987308 */ /* 0x000ee20000000800 */
[C---:B------:R-:W-:Y:S02]  /*d290*/  FMUL.FTZ R110, R2.reuse, R110 ;  /* 0x0000006e026e7220 */ /* 0x040fe40000410000 */
[C---:B------:R-:W-:Y:S01]  /*d2a0*/  FMUL.FTZ R111, R2.reuse, R111 ;  /* 0x0000006f026f7220 */ /* 0x040fe20000410000 */
[----:B--2---:R-:W-:Y:S01]  /*d2b0*/  F2FP.BF16.PACK_AB R18, R149, R14 ;  /* 0x0000000e9512723e */ /* 0x004fe200000010ff */
[--C-:B------:R-:W-:Y:S02]  /*d2c0*/  FFMA.FTZ R174, R145, c[0x0][0x2d0], -R140.reuse ;  /* 0x0000b40091ae7a23 */ /* 0x100fe4000001088c */
[--C-:B------:R-:W-:Y:S02]  /*d2d0*/  FFMA.FTZ R221, R143, c[0x0][0x2d0], -R140.reuse ;  /* 0x0000b4008fdd7a23 */ /* 0x100fe4000001088c */
[--C-:B------:R-:W-:Y:S01]  /*d2e0*/  FFMA.FTZ R220, R141, c[0x0][0x2d0], -R140.reuse ;  /* 0x0000b4008ddc7a23 */ /* 0x100fe2000001088c */
        /* <DEDUP_REMOVED lines=20> */
[----:B------:R-:W-:Y:S02]  /*d430*/  FMUL.FTZ R39, R2, R39 ;  /* 0x0000002702277220 */ /* 0x000fe40000410000 */
[C---:B------:R-:W-:Y:S01]  /*d440*/  FMUL.FTZ R40, R3.reuse, R40 ;  /* 0x0000002803287220 */ /* 0x040fe20000410000 */
[----:B--2---:R-:W-:Y:S01]  /*d450*/  F2FP.BF16.PACK_AB R19, R150, R151 ;  /* 0x000000979613723e */ /* 0x004fe200000010ff */
[C---:B------:R-:W-:Y:S02]  /*d460*/  FMUL.FTZ R41, R3.reuse, R41 ;  /* 0x0000002903297220 */ /* 0x040fe40000410000 */
[C---:B------:R-:W-:Y:S02]  /*d470*/  FMUL.FTZ R42, R2.reuse, R42 ;  /* 0x0000002a022a7220 */ /* 0x040fe40000410000 */
[C---:B------:R-:W-:Y:S01]  /*d480*/  FMUL.FTZ R43, R2.reuse, R43 ;  /* 0x0000002b022b7220 */ /* 0x040fe20000410000 */
[----:B------:R-:W-:Y:S01]  /*d490*/  MUFU.EX2 R156, R156 ;  /* 0x0000009c009c7308 */ /* 0x000fe20000000800 */
[C---:B-1----:R-:W-:Y:S05]  /*d4a0*/  HMMA.16816.F32.BF16 R4, R16.reuse, R20, R4 ;  /* 0x000000141004723c */ /* 0x042fea0000041804 */
[C---:B------:R-:W-:Y:S02]  /*d4b0*/  FMUL.FTZ R44, R3.reuse, R44 ;  /* 0x0000002c032c7220 */ /* 0x040fe40000410000 */
[C---:B------:R-:W-:Y:S01]  /*d4c0*/  FMUL.FTZ R45, R3.reuse, R45 ;  /* 0x0000002d032d7220 */ /* 0x040fe20000410000 */
[C---:B------:R-:W-:Y:S01]  /*d4d0*/  HMMA.16816.F32.BF16 R8, R16.reuse, R22, R8 ;  /* 0x000000161008723c */ /* 0x040fe20000041808 */
[----:B------:R-:W1:Y:S01]  /*d4e0*/  LDSM.16.MT88.4 R20, [R188+0x100] ;  /* 0x00010000bc14783b */ /* 0x000e620000004200 */
[----:B------:R-:W2:Y:S02]  /*d4f0*/  MUFU.EX2 R159, R159 ;  /* 0x0000009f009f7308 */ /* 0x000ea40000000800 */
[C---:B------:R-:W-:Y:S02]  /*d500*/  FMUL.FTZ R46, R2.reuse, R46 ;  /* 0x0000002e022e7220 */ /* 0x040fe40000410000 */
[C---:B------:R-:W-:Y:S02]  /*d510*/  FMUL.FTZ R47, R2.reuse, R47 ;  /* 0x0000002f022f7220 */ /* 0x040fe40000410000 */
[C---:B------:R-:W-:Y:S04]  /*d520*/  HMMA.16816.F32.BF16 R100, R16.reuse, R24, R100 ;  /* 0x000000181064723c */ /* 0x040fe80000041864 */
[C---:B------:R-:W-:Y:S01]  /*d530*/  FMUL.FTZ R48, R3.reuse, R48 ;  /* 0x0000003003307220 */ /* 0x040fe20000410000 */
[----:B------:R-:W-:Y:S01]  /*d540*/  MUFU.EX2 R158, R158 ;  /* 0x0000009e009e7308 */ /* 0x000fe20000000800 */
[C---:B------:R-:W-:Y:S02]  /*d550*/  FMUL.FTZ R49, R3.reuse, R49 ;  /* 0x0000003103317220 */ /* 0x040fe40000410000 */
[C---:B------:R-:W-:Y:S01]  /*d560*/  HMMA.16816.F32.BF16 R104, R16.reuse, R26, R104 ;  /* 0x0000001a1068723c */ /* 0x040fe20000041868 */
[----:B------:R-:W4:Y:S03]  /*d570*/  LDSM.16.MT88.4 R24, [R195+0x2100] ;  /* 0x00210000c318783b */ /* 0x000f260000004200 */
[C---:B------:R-:W-:Y:S02]  /*d580*/  FMUL.FTZ R50, R2.reuse, R50 ;  /* 0x0000003202327220 */ /* 0x040fe40000410000 */
[C---:B------:R-:W-:Y:S01]  /*d590*/  FMUL.FTZ R51, R2.reuse, R51 ;  /* 0x0000003302337220 */ /* 0x040fe20000410000 */
[----:B------:R-:W5:Y:S01]  /*d5a0*/  MUFU.EX2 R161, R161 ;  /* 0x000000a100a17308 */ /* 0x000f620000000800 */
[C---:B------:R-:W-:Y:S04]  /*d5b0*/  HMMA.16816.F32.BF16 R108, R16.reuse, R28, R108 ;  /* 0x0000001c106c723c */ /* 0x040fe8000004186c */
[C---:B------:R-:W-:Y:S02]  /*d5c0*/  FMUL.FTZ R52, R3.reuse, R52 ;  /* 0x0000003403347220 */ /* 0x040fe40000410000 */
[C---:B------:R-:W-:Y:S02]  /*d5d0*/  FMUL.FTZ R53, R3.reuse, R53 ;  /* 0x0000003503357220 */ /* 0x040fe40000410000 */
[C---:B------:R-:W-:Y:S01]  /*d5e0*/  HMMA.16816.F32.BF16 R112, R16.reuse, R30, R112 ;  /* 0x0000001e1070723c */ /* 0x040fe20000041870 */
[----:B------:R-:W2:Y:S01]  /*d5f0*/  LDSM.16.MT88.4 R28, [R190+0x2100] ;  /* 0x00210000be1c783b */ /* 0x000ea20000004200 */
[----:B------:R-:W-:Y:S02]  /*d600*/  MUFU.EX2 R160, R160 ;  /* 0x000000a000a07308 */ /* 0x000fe40000000800 */
[C---:B------:R-:W-:Y:S02]  /*d610*/  FMUL.FTZ R54, R2.reuse, R54 ;  /* 0x0000003602367220 */ /* 0x040fe40000410000 */
[C---:B------:R-:W-:Y:S02]  /*d620*/  FMUL.FTZ R55, R2.reuse, R55 ;  /* 0x0000003702377220 */ /* 0x040fe40000410000 */
[C---:B------:R-:W-:Y:S01]  /*d630*/  FMUL.FTZ R56, R3.reuse, R56 ;  /* 0x0000003803387220 */ /* 0x040fe20000410000 */
[C---:B-1----:R-:W-:Y:S03]  /*d640*/  HMMA.16816.F32.BF16 R116, R16.reuse, R20, R116 ;  /* 0x000000141074723c */ /* 0x042fe60000041874 */
[C---:B------:R-:W-:Y:S01]  /*d650*/  FMUL.FTZ R57, R3.reuse, R57 ;  /* 0x0000003903397220 */ /* 0x040fe20000410000 */
[----:B------:R-:W1:Y:S01]  /*d660*/  MUFU.EX2 R163, R163 ;  /* 0x000000a300a37308 */ /* 0x000e620000000800 */
[C---:B------:R-:W-:Y:S02]  /*d670*/  FMUL.FTZ R58, R2.reuse, R58 ;  /* 0x0000003a023a7220 */ /* 0x040fe40000410000 */
[C---:B------:R-:W-:Y:S01]  /*d680*/  FMUL.FTZ R59, R2.reuse, R59 ;  /* 0x0000003b023b7220 */ /* 0x040fe20000410000 */
        /* <DEDUP_REMOVED lines=12> */
[C---:B------:R-:W-:Y:S02]  /*d750*/  FMUL.FTZ R65, R3.reuse, R65 ;  /* 0x0000004103417220 */ /* 0x040fe40000410000 */
[C---:B--2---:R-:W-:Y:S04]  /*d760*/  HMMA.16816.F32.BF16 R44, R16.reuse, R28, R44 ;  /* 0x0000001c102c723c */ /* 0x044fe8000004182c */
[C---:B------:R-:W-:Y:S01]  /*d770*/  FMUL.FTZ R66, R2.reuse, R66 ;  /* 0x0000004202427220 */ /* 0x040fe20000410000 */
[----:B------:R-:W-:Y:S01]  /*d780*/  MUFU.EX2 R221, R221 ;  /* 0x000000dd00dd7308 */ /* 0x000fe20000000800 */
[C---:B------:R-:W-:Y:S02]  /*d790*/  FMUL.FTZ R67, R2.reuse, R67 ;  /* 0x0000004302437220 */ /* 0x040fe40000410000 */
[C---:B------:R-:W-:Y:S01]  /*d7a0*/  HMMA.16816.F32.BF16 R48, R16.reuse, R30, R48 ;  /* 0x0000001e1030723c */ /* 0x040fe20000041830 */
[----:B------:R-:W2:Y:S03]  /*d7b0*/  LDSM.16.MT88.4 R28, [R195+0x4100] ;  /* 0x00410000c31c783b */ /* 0x000ea60000004200 */
[C---:B------:R-:W-:Y:S02]  /*d7c0*/  FMUL.FTZ R68, R3.reuse, R68 ;  /* 0x0000004403447220 */ /* 0x040fe40000410000 */
[C---:B------:R-:W-:Y:S01]  /*d7d0*/  FMUL.FTZ R69, R3.reuse, R69 ;  /* 0x0000004503457220 */ /* 0x040fe20000410000 */
[----:B------:R-:W-:Y:S01]  /*d7e0*/  MUFU.EX2 R220, R220 ;  /* 0x000000dc00dc7308 */ /* 0x000fe20000000800 */
        /* <DEDUP_REMOVED lines=35> */
[C---:B------:R-:W-:Y:S04]  /*da20*/  FMUL.FTZ R92, R3.reuse, R92 ;  /* 0x0000005c035c7220 */ /* 0x040fe80000410000 */
[C---:B------:R-:W-:Y:S01]  /*da30*/  FMUL.FTZ R93, R3.reuse, R93 ;  /* 0x0000005d035d7220 */ /* 0x040fe20000410000 */
[C---:B------:R-:W-:Y:S01]  /*da40*/  HMMA.16816.F32.BF16 R88, R16.reuse, R26, R88 ;  /* 0x0000001a1058723c */ /* 0x040fe20000041858 */
[----:B------:R-:W4:Y:S02]  /*da50*/  LDSM.16.MT88.4 R24, [R189+0x900] ;  /* 0x00090000bd18783b */ /* 0x000f240000004200 */
[C---:B------:R-:W-:Y:S02]  /*da60*/  FMUL.FTZ R94, R2.reuse, R94 ;  /* 0x0000005e025e7220 */ /* 0x040fe40000410000 */
[C---:B------:R-:W-:Y:S02]  /*da70*/  FMUL.FTZ R95, R2.reuse, R95 ;  /* 0x0000005f025f7220 */ /* 0x040fe40000410000 */
[C---:B------:R-:W-:Y:S02]  /*da80*/  FMUL.FTZ R96, R3.reuse, R96 ;  /* 0x0000006003607220 */ /* 0x040fe40000410000 */
[----:B------:R-:W-:Y:S03]  /*da90*/  FMUL.FTZ R97, R3, R97 ;  /* 0x0000006103617220 */ /* 0x000fe60000410000 */
[C---:B--2---:R-:W-:Y:S03]  /*daa0*/  HMMA.16816.F32.BF16 R92, R16.reuse, R28, R92 ;  /* 0x0000001c105c723c */ /* 0x044fe6000004185c */
[C---:B------:R-:W-:Y:S02]  /*dab0*/  FMUL.FTZ R98, R2.reuse, R98 ;  /* 0x0000006202627220 */ /* 0x040fe40000410000 */
[----:B------:R-:W-:Y:S02]  /*dac0*/  FMUL.FTZ R99, R2, R99 ;  /* 0x0000006302637220 */ /* 0x000fe40000410000 */
[--C-:B------:R-:W-:Y:S02]  /*dad0*/  FFMA.FTZ R168, R168, c[0x0][0x2d0], -R155.reuse ;  /* 0x0000b400a8a87a23 */ /* 0x100fe4000001089b */
[--C-:B------:R-:W-:Y:S03]  /*dae0*/  FFMA.FTZ R173, R166, c[0x0][0x2d0], -R155.reuse ;  /* 0x0000b400a6ad7a23 */ /* 0x100fe6000001089b */
[----:B------:R-:W-:Y:S01]  /*daf0*/  HMMA.16816.F32.BF16 R96, R16, R30, R96 ;  /* 0x0000001e1060723c */ /* 0x000fe20000041860 */
[----:B------:R-:W-:Y:S01]  /*db00*/  LDSM.16.MT88.4 R28, [R190+0x4900] ;  /* 0x00490000be1c783b */ /* 0x000fe20000004200 */
[----:B------:R-:W-:Y:S01]  /*db10*/  MUFU.EX2 R168, R168 ;  /* 0x000000a800a87308 */ /* 0x000fe20000000800 */
[--C-:B------:R-:W-:Y:S02]  /*db20*/  FFMA.FTZ R164, R164, c[0x0][0x2d0], -R155.reuse ;  /* 0x0000b400a4a47a23 */ /* 0x100fe4000001089b */
[--C-:B------:R-:W-:Y:S02]  /*db30*/  FFMA.FTZ R175, R162, c[0x0][0x2d0], -R155.reuse ;  /* 0x0000b400a2af7a23 */ /* 0x100fe4000001089b */
[----:B---3--:R-:W-:Y:S01]  /*db40*/  F2FP.BF16.PACK_AB R16, R157, R154 ;  /* 0x0000009a9d10723e */ /* 0x008fe200000010ff */
[--C-:B------:R-:W-:Y:S01]  /*db50*/  FFMA.FTZ R162, R171, c[0x0][0x2d0], -R140.reuse ;  /* 0x0000b400aba27a23 */ /* 0x100fe2000001088c */
[----:B------:R-:W-:Y:S03]  /*db60*/  F2FP.BF16.PACK_AB R18, R159, R156 ;  /* 0x0000009c9f12723e */ /* 0x000fe600000010ff */
[----:B-----5:R-:W-:Y:S01]  /*db70*/  F2FP.BF16.PACK_AB R17, R161, R158 ;  /* 0x0000009ea111723e */ /* 0x020fe200000010ff */
[--C-:B------:R-:W-:Y:S01]  /*db80*/  FFMA.FTZ R171, R144, c[0x0][0x2d0], -R155.reuse ;  /* 0x0000b40090ab7a23 */ /* 0x100fe2000001089b */
[----:B------:R-:W-:Y:S01]  /*db90*/  F2FP.BF16.PACK_AB R19, R163, R160 ;  /* 0x000000a0a313723e */ /* 0x000fe200000010ff */
[--C-:B------:R-:W-:Y:S01]  /*dba0*/  FFMA.FTZ R169, R169, c[0x0][0x2d0], -R140.reuse ;  /* 0x0000b400a9a97a23 */ /* 0x100fe2000001088c */
[----:B------:R-:W2:Y:S01]  /*dbb0*/  MUFU.EX2 R173, R173 ;  /* 0x000000ad00ad7308 */ /* 0x000ea20000000800 */
[--C-:B------:R-:W-:Y:S02]  /*dbc0*/  FFMA.FTZ R166, R167, c[0x0][0x2d0], -R140.reuse ;  /* 0x0000b400a7a67a23 */ /* 0x100fe4000001088c */
[--C-:B------:R-:W-:Y:S02]  /*dbd0*/  FFMA.FTZ R167, R147, c[0x0][0x2d0], -R155.reuse ;  /* 0x0000b40093a77a23 */ /* 0x100fe4000001089b */
[C---:B-1----:R-:W-:Y:S01]  /*dbe0*/  HMMA.16816.F32.BF16 R4, R16.reuse, R20, R4 ;  /* 0x000000141004723c */ /* 0x042fe20000041804 */
[----:B------:R-:W-:Y:S02]  /*dbf0*/  LDSM.16.MT88.4 R144, [R195+0x5900] ;  /* 0x00590000c390783b */ /* 0x000fe40000004200 */
[----:B------:R-:W-:Y:S02]  /*dc00*/  FFMA.FTZ R155, R142, c[0x0][0x2d0], -R155 ;  /* 0x0000b4008e9b7a23 */ /* 0x000fe4000001089b */
[--C-:B------:R-:W-:Y:S01]  /*dc10*/  FFMA.FTZ R165, R165, c[0x0][0x2d0], -R140.reuse ;  /* 0x0000b400a5a57a23 */ /* 0x100fe2000001088c */
[----:B------:R-:W-:Y:S01]  /*dc20*/  MUFU.EX2 R164, R164 ;  /* 0x000000a400a47308 */ /* 0x000fe20000000800 */
[----:B------:R-:W-:Y:S01]  /*dc30*/  FFMA.FTZ R140, R13, c[0x0][0x2d0], -R140 ;  /* 0x0000b4000d8c7a23 */ /* 0x000fe2000001088c */
[C---:B------:R-:W-:Y:S01]  /*dc40*/  HMMA.16816.F32.BF16 R8, R16.reuse, R22, R8 ;  /* 0x000000161008723c */ /* 0x040fe20000041808 */
[----:B------:R-:W1:Y:S03]  /*dc50*/  LDSM.16.MT88.4 R20, [R188+0x2900] ;  /* 0x00290000bc14783b */ /* 0x000e660000004200 */
[----:B------:R-:W-:Y:S01]  /*dc60*/  FFMA.FTZ R148, R3, R210, R148 ;  /* 0x000000d203947223 */ /* 0x000fe20000010094 */
[----:B------:R-:W-:Y:S01]  /*dc70*/  MOV R3, R0 ;  /* 0x0000000000037202 */ /* 0x000fe20000000f00 */
[----:B------:R-:W-:Y:S01]  /*dc80*/  FFMA.FTZ R153, R2, R211, R153 ;  /* 0x000000d302997223 */ /* 0x000fe20000010099 */
[----:B------:R-:W-:Y:S01]  /*dc90*/  MOV R2, R12 ;  /* 0x0000000c00027202 */ /* 0x000fe20000000f00 */
[C---:B------:R-:W-:Y:S01]  /*dca0*/  HMMA.16816.F32.BF16 R100, R16.reuse, R32, R100 ;  /* 0x000000201064723c */ /* 0x040fe20000041864 */
[----:B------:R3:W-:Y:S03]  /*dcb0*/  MUFU.EX2 R13, R140 ;  /* 0x0000008c000d7308 */ /* 0x0007e60000000800 */
[----:B------:R-:W-:Y:S02]  /*dcc0*/  FADD.FTZ R15, R15, R148 ;  /* 0x000000940f0f7221 */ /* 0x000fe40000010000 */
[----:B------:R-:W-:Y:S02]  /*dcd0*/  FADD.FTZ R152, R152, R153 ;  /* 0x0000009998987221 */ /* 0x000fe40000010000 */
[C---:B------:R-:W-:Y:S01]  /*dce0*/  HMMA.16816.F32.BF16 R104, R16.reuse, R34, R104 ;  /* 0x000000221068723c */ /* 0x040fe20000041868 */
[----:B------:R-:W-:Y:S02]  /*dcf0*/  LDSM.16.MT88.4 R32, [R189+0x4900] ;  /* 0x00490000bd20783b */ /* 0x000fe40000004200 */
[----:B------:R-:W5:Y:S01]  /*dd00*/  MUFU.EX2 R175, R175 ;  /* 0x000000af00af7308 */ /* 0x000f620000000800 */
[----:B------:R-:W-:Y:S04]  /*dd10*/  FADD.FTZ R14, R14, R15 ;  /* 0x0000000f0e0e7221 */ /* 0x000fe80000010000 */
[C---:B----4-:R-:W-:Y:S04]  /*dd20*/  HMMA.16816.F32.BF16 R108, R16.reuse, R24, R108 ;  /* 0x00000018106c723c */ /* 0x050fe8000004186c */
[----:B------:R-:W-:Y:S01]  /*dd30*/  FADD.FTZ R149, R149, R14 ;  /* 0x0000000e95957221 */ /* 0x000fe20000010000 */
[----:B------:R-:W-:Y:S03]  /*dd40*/  MUFU.EX2 R162, R162 ;  /* 0x000000a200a27308 */ /* 0x000fe60000000800 */
[C---:B------:R-:W-:Y:S01]  /*dd50*/  HMMA.16816.F32.BF16 R112, R16.reuse, R26, R112 ;  /* 0x0000001a1070723c */ /* 0x040fe20000041870 */
[----:B------:R-:W4:Y:S03]  /*dd60*/  LDSM.16.MT88.4 R24, [R195+0x4900] ;  /* 0x00490000c318783b */ /* 0x000f260000004200 */
[----:B------:R-:W-:Y:S03]  /*dd70*/  FADD.FTZ R154, R154, R149 ;  /* 0x000000959a9a7221 */ /* 0x000fe60000010000 */
[----:B------:R-:W1:Y:S01]  /*dd80*/  MUFU.EX2 R169, R169 ;  /* 0x000000a900a97308 */ /* 0x000e620000000800 */
[C---:B------:R-:W-:Y:S01]  /*dd90*/  HMMA.16816.F32.BF16 R116, R16.reuse, R124, R116 ;  /* 0x0000007c1074723c */ /* 0x040fe20000041874 */
[----:B---3--:R-:W-:Y:S03]  /*dda0*/  LDSM.16.MT88.4 R140, [R188+0x3900] ;  /* 0x00390000bc8c783b */ /* 0x008fe60000004200 */
[----:B------:R-:W-:Y:S04]  /*ddb0*/  FADD.FTZ R157, R157, R154 ;  /* 0x0000009a9d9d7221 */ /* 0x000fe80000010000 */
[C---:B------:R-:W-:Y:S01]  /*ddc0*/  HMMA.16816.F32.BF16 R120, R16.reuse, R126, R120 ;  /* 0x0000007e1078723c */ /* 0x040fe20000041878 */
[----:B------:R-:W-:Y:S01]  /*ddd0*/  LDSM.16.MT88.4 R124, [R190+0x1100] ;  /* 0x00110000be7c783b */ /* 0x000fe20000004200 */
[----:B------:R-:W-:Y:S02]  /*dde0*/  MUFU.EX2 R166, R166 ;  /* 0x000000a600a67308 */ /* 0x000fe40000000800 */
[----:B------:R-:W-:Y:S04]  /*ddf0*/  FADD.FTZ R156, R156, R157 ;  /* 0x0000009d9c9c7221 */ /* 0x000fe80000010000 */
[C---:B------:R-:W-:Y:S04]  /*de00*/  HMMA.16816.F32.BF16 R36, R16.reuse, R128, R36 ;  /* 0x000000801024723c */ /* 0x040fe80000041824 */
[----:B------:R-:W3:Y:S01]  /*de10*/  MUFU.EX2 R165, R165 ;  /* 0x000000a500a57308 */ /* 0x000ee20000000800 */
[----:B------:R-:W-:Y:S03]  /*de20*/  FADD.FTZ R159, R159, R156 ;  /* 0x0000009c9f9f7221 */ /* 0x000fe60000010000 */
[C---:B------:R-:W-:Y:S01]  /*de30*/  HMMA.16816.F32.BF16 R40, R16.reuse, R130, R40 ;  /* 0x000000821028723c */ /* 0x040fe20000041828 */
[----:B------:R-:W-:Y:S05]  /*de40*/  LDSM.16.MT88.4 R128, [R188+0x1100] ;  /* 0x00110000bc80783b */ /* 0x000fea0000004200 */
[----:B------:R-:W1:Y:S02]  /*de50*/  MUFU.EX2 R167, R167 ;  /* 0x000000a700a77308 */ /* 0x000e640000000800 */
[C---:B------:R-:W-:Y:S08]  /*de60*/  HMMA.16816.F32.BF16 R44, R16.reuse, R132, R44 ;  /* 0x00000084102c723c */ /* 0x040ff0000004182c */
[C---:B------:R-:W-:Y:S01]  /*de70*/  HMMA.16816.F32.BF16 R48, R16.reuse, R134, R48 ;  /* 0x000000861030723c */ /* 0x040fe20000041830 */
[----:B------:R-:W-:Y:S01]  /*de80*/  LDSM.16.MT88.4 R132, [R190+0x3100] ;  /* 0x00310000be84783b */ /* 0x000fe20000004200 */
[----:B------:R-:W-:Y:S06]  /*de90*/  MUFU.EX2 R171, R171 ;  /* 0x000000ab00ab7308 */ /* 0x000fec0000000800 */
[C---:B------:R-:W-:Y:S04]  /*dea0*/  HMMA.16816.F32.BF16 R52, R16.reuse, R136, R52 ;  /* 0x000000881034723c */ /* 0x040fe80000041834 */
[----:B------:R-:W2:Y:S04]  /*deb0*/  MUFU.EX2 R172, R155 ;  /* 0x0000009b00ac7308 */ /* 0x000ea80000000800 */
        /* <DEDUP_REMOVED lines=8> */
[C---:B------:R-:W-:Y:S08]  /*df40*/  HMMA.16816.F32.BF16 R76, R16.reuse, R28, R76 ;  /* 0x0000001c104c723c */ /* 0x040ff0000004184c */
[C---:B------:R-:W-:Y:S01]  /*df50*/  HMMA.16816.F32.BF16 R80, R16.reuse, R30, R80 ;  /* 0x0000001e1050723c */ /* 0x040fe20000041850 */
[----:B------:R-:W3:Y:S07]  /*df60*/  LDSM.16.MT88.4 R28, [R189+0x1100] ;  /* 0x00110000bd1c783b */ /* 0x000eee0000004200 */
[C---:B------:R-:W-:Y:S08]  /*df70*/  HMMA.16816.F32.BF16 R84, R16.reuse, R32, R84 ;  /* 0x000000201054723c */ /* 0x040ff00000041854 */
[C---:B------:R-:W-:Y:S01]  /*df80*/  HMMA.16816.F32.BF16 R88, R16.reuse, R34, R88 ;  /* 0x000000221058723c */ /* 0x040fe20000041858 */
[----:B------:R-:W4:Y:S07]  /*df90*/  LDSM.16.MT88.4 R32, [R195+0x3100] ;  /* 0x00310000c320783b */ /* 0x000f2e0000004200 */
[C---:B-1----:R-:W-:Y:S08]  /*dfa0*/  HMMA.16816.F32.BF16 R92, R16.reuse, R20, R92 ;  /* 0x00000014105c723c */ /* 0x042ff0000004185c */
[----:B------:R-:W-:Y:S01]  /*dfb0*/  HMMA.16816.F32.BF16 R96, R16, R22, R96 ;  /* 0x000000161060723c */ /* 0x000fe20000041860 */
[----:B------:R-:W1:Y:S06]  /*dfc0*/  LDSM.16.MT88.4 R20, [R188+0x3100] ;  /* 0x00310000bc14783b */ /* 0x000e6c0000004200 */
[----:B--2---:R-:W-:Y:S01]  /*dfd0*/  F2FP.BF16.PACK_AB R16, R173, R168 ;  /* 0x000000a8ad10723e */ /* 0x004fe200000010ff */
[----:B------:R-:W-:Y:S01]  /*dfe0*/  FADD.FTZ R168, R168, R159 ;  /* 0x0000009fa8a87221 */ /* 0x000fe20000010000 */
[----:B-----5:R-:W-:Y:S03]  /*dff0*/  F2FP.BF16.PACK_AB R18, R175, R164 ;  /* 0x000000a4af12723e */ /* 0x020fe600000010ff */
[----:B------:R-:W-:Y:S01]  /*e000*/  F2FP.BF16.PACK_AB R17, R169, R162 ;  /* 0x000000a2a911723e */ /* 0x000fe200000010ff */
[----:B------:R-:W-:Y:S01]  /*e010*/  FADD.FTZ R173, R173, R168 ;  /* 0x000000a8adad7221 */ /* 0x000fe20000010000 */
[----:B---3--:R-:W-:Y:S03]  /*e020*/  F2FP.BF16.PACK_AB R19, R165, R166 ;  /* 0x000000a6a513723e */ /* 0x008fe600000010ff */
[----:B------:R-:W-:Y:S04]  /*e030*/  FADD.FTZ R164, R164, R173 ;  /* 0x000000ada4a47221 */ /* 0x000fe80000010000 */
[C---:B----4-:R-:W-:Y:S03]  /*e040*/  HMMA.16816.F32.BF16 R4, R16.reuse, R24, R4 ;  /* 0x000000181004723c */ /* 0x050fe60000041804 */
[----:B------:R-:W-:Y:S05]  /*e050*/  FADD.FTZ R164, R175, R164 ;  /* 0x000000a4afa47221 */ /* 0x000fea0000010000 */
[C---:B------:R-:W-:Y:S01]  /*e060*/  HMMA.16816.F32.BF16 R8, R16.reuse, R26, R8 ;  /* 0x0000001a1008723c */ /* 0x040fe20000041808 */
[----:B------:R-:W2:Y:S07]  /*e070*/  LDSM.16.MT88.4 R24, [R195+0x5100] ;  /* 0x00510000c318783b */ /* 0x000eae0000004200 */
[C---:B------:R-:W-:Y:S08]  /*e080*/  HMMA.16816.F32.BF16 R100, R16.reuse, R124, R100 ;  /* 0x0000007c1064723c */ /* 0x040ff00000041864 */
[C---:B------:R-:W-:Y:S01]  /*e090*/  HMMA.16816.F32.BF16 R104, R16.reuse, R126, R104 ;  /* 0x0000007e1068723c */ /* 0x040fe20000041868 */
[----:B------:R-:W-:Y:S07]  /*e0a0*/  LDSM.16.MT88.4 R124, [R195+0x1900] ;  /* 0x00190000c37c783b */ /* 0x000fee0000004200 */
[C---:B------:R-:W-:Y:S08]  /*e0b0*/  HMMA.16816.F32.BF16 R108, R16.reuse, R28, R108 ;  /* 0x0000001c106c723c */ /* 0x040ff0000004186c */
[C---:B------:R-:W-:Y:S01]  /*e0c0*/  HMMA.16816.F32.BF16 R112, R16.reuse, R30, R112 ;  /* 0x0000001e1070723c */ /* 0x040fe20000041870 */
[----:B------:R-:W3:Y:S07]  /*e0d0*/  LDSM.16.MT88.4 R28, [R190+0x5100] ;  /* 0x00510000be1c783b */ /* 0x000eee0000004200 */
[C---:B------:R-:W-:Y:S08]  /*e0e0*/  HMMA.16816.F32.BF16 R116, R16.reuse, R128, R116 ;  /* 0x000000801074723c */ /* 0x040ff00000041874 */
[C---:B------:R-:W-:Y:S08]  /*e0f0*/  HMMA.16816.F32.BF16 R120, R16.reuse, R130, R120 ;  /* 0x000000821078723c */ /* 0x040ff00000041878 */
[C---:B------:R-:W-:Y:S08]  /*e100*/  HMMA.16816.F32.BF16 R36, R16.reuse, R32, R36 ;  /* 0x000000201024723c */ /* 0x040ff00000041824 */
        /* <DEDUP_REMOVED lines=28> */
[----:B------:R-:W-:Y:S03]  /*e2d0*/  F2FP.BF16.PACK_AB R19, R13, R220 ;  /* 0x000000dc0d13723e */ /* 0x000fe600000010ff */
[----:B------:R-:W-:Y:S04]  /*e2e0*/  FADD.FTZ R171, R171, R170 ;  /* 0x000000aaabab7221 */ /* 0x000fe80000010000 */
[C---:B------:R-:W-:Y:S01]  /*e2f0*/  HMMA.16816.F32.BF16 R128, R16.reuse, R124, R4 ;  /* 0x0000007c1080723c */ /* 0x040fe20000041804 */
[----:B------:R-:W5:Y:S02]  /*e300*/  LDSM.16.MT88.4 R4, [R190+0x5900] ;  /* 0x00590000be04783b */ /* 0x000f640000004200 */
[----:B------:R-:W-:Y:S05]  /*e310*/  FADD.FTZ R210, R172, R171 ;  /* 0x000000abacd27221 */ /* 0x000fea0000010000 */
        /* <DEDUP_REMOVED lines=15> */
[C---:B------:R-:W-:Y:S08]  /*e410*/  HMMA.16816.F32.BF16 R60, R16.reuse, R140, R60 ;  /* 0x0000008c103c723c */ /* 0x040ff0000004183c */
[C---:B------:R-:W-:Y:S08]  /*e420*/  HMMA.16816.F32.BF16 R64, R16.reuse, R142, R64 ;  /* 0x0000008e1040723c */ /* 0x040ff00000041840 */
[C---:B------:R-:W-:Y:S08]  /*e430*/  HMMA.16816.F32.BF16 R68, R16.reuse, R144, R68 ;  /* 0x000000901044723c */ /* 0x040ff00000041844 */
[C---:B------:R-:W-:Y:S08]  /*e440*/  HMMA.16816.F32.BF16 R72, R16.reuse, R146, R72 ;  /* 0x000000921048723c */ /* 0x040ff00000041848 */
[C---:B-----5:R-:W-:Y:S07]  /*e450*/  HMMA.16816.F32.BF16 R76, R16.reuse, R4, R76 ;  /* 0x00000004104c723c */ /* 0x060fee000004184c */
[----:B------:R-:W-:Y:S01]  /*e460*/  FADD.FTZ R5, R151, R152 ;  /* 0x0000009897057221 */ /* 0x000fe20000010000 */
[C---:B------:R-:W-:Y:S04]  /*e470*/  HMMA.16816.F32.BF16 R80, R16.reuse, R6, R80 ;  /* 0x000000061050723c */ /* 0x040fe80000041850 */
[----:B------:R-:W-:Y:S04]  /*e480*/  FADD.FTZ R5, R150, R5 ;  /* 0x0000000596057221 */ /* 0x000fe80000010000 */
[C---:B------:R-:W-:Y:S04]  /*e490*/  HMMA.16816.F32.BF16 R84, R16.reuse, R8, R84 ;  /* 0x000000081054723c */ /* 0x040fe80000041854 */
[----:B------:R-:W-:Y:S04]  /*e4a0*/  FADD.FTZ R158, R158, R5 ;  /* 0x000000059e9e7221 */ /* 0x000fe80000010000 */
[C---:B------:R-:W-:Y:S04]  /*e4b0*/  HMMA.16816.F32.BF16 R88, R16.reuse, R10, R88 ;  /* 0x0000000a1058723c */ /* 0x040fe80000041858 */
[----:B------:R-:W-:Y:S04]  /*e4c0*/  FADD.FTZ R161, R161, R158 ;  /* 0x0000009ea1a17221 */ /* 0x000fe80000010000 */
[----:B------:R-:W-:Y:S01]  /*e4d0*/  FADD.FTZ R160, R160, R161 ;  /* 0x000000a1a0a07221 */ /* 0x000fe20000010000 */
[C---:B-1----:R-:W-:Y:S03]  /*e4e0*/  HMMA.16816.F32.BF16 R92, R16.reuse, R20, R92 ;  /* 0x00000014105c723c */ /* 0x042fe6000004185c */
        /* <DEDUP_REMOVED lines=11> */
.L_x_2844:
        /* <DEDUP_REMOVED lines=123> */
.L_x_2811:
        /* <DEDUP_REMOVED lines=261> */
.L_x_2856:
[----:B------:R-:W-:Y:S05]  /*fda0*/  BSYNC B0 ;  /* 0x0000000000007941 */ /* 0x000fea0003800000 */
.L_x_2855:
        /* <DEDUP_REMOVED lines=146> */
.L_x_2854:
        /* <DEDUP_REMOVED lines=50> */
.L_x_2857:
        /* <DEDUP_REMOVED lines=9> */
.L_x_5001:


//--------------------- .text._ZN7cutlass13device_kernelIN5flash19enable_sm80_to_sm89INS1_16FlashAttnFwdSm80INS1_25CollectiveMainloopFwdSm80ILi8ELi1ELb0EN4cute5tupleIJNS5_1CILi128EEENS7_ILi64EEENS7_ILi192EEEEEELi192ENS_10bfloat16_tEfNS_4arch4Sm80ELb0ELb1ELb0ELb1ELb0ELb0ELb1ELb1EEENS1_21CollectiveEpilogueFwdINS6_IJS8_SA_S9_EEENS6_IJNS7_ILi1EEESI_SI_EEESC_SE_Li256ELb1ELb1ELb1ELb0EEENS1_36VarlenDynamicPersistentTileSchedulerILi128ELi64ELi256ELi256ELb1ELb1ELb0ELb1ELb0ELb1EEEEEEEEEvNT_6ParamsE --------------------------
	.section	.text._ZN7cutlass13device_kernelIN5flash19enable_sm80_to_sm89INS1_16FlashAttnFwdSm80INS1_25CollectiveMainloopFwdSm80ILi8ELi1ELb0EN4cute5tupleIJNS5_1CILi128EEENS7_ILi64EEENS7_ILi192EEEEEELi192ENS_10bfloat16_tEfNS_4arch4Sm80ELb0ELb1ELb0ELb1ELb0ELb0ELb1ELb1EEENS1_21CollectiveEpilogueFwdINS6_IJS8_SA_S9_EEENS6_IJNS7_ILi1EEESI_SI_EEESC_SE_Li256ELb1ELb1ELb1ELb0EEENS1_36VarlenDynamicPersistentTileSchedulerILi128ELi64ELi256ELi256ELb1ELb1ELb0ELb1ELb0ELb1EEEEEEEEEvNT_6ParamsE,"ax",@progbits
	.sectioninfo	@"SHI_REGISTERS=255"
	.align	128
.text._ZN7cutlass13device_kernelIN5flash19enable_sm80_to_sm89INS1_16FlashAttnFwdSm80INS1_25CollectiveMainloopFwdSm80ILi8ELi1ELb0EN4cute5tupleIJNS5_1CILi128EEENS7_ILi64EEENS7_ILi192EEEEEELi192ENS_10bfloat16_tEfNS_4arch4Sm80ELb0ELb1ELb0ELb1ELb0ELb0ELb1ELb1EEENS1_21CollectiveEpilogueFwdINS6_IJS8_SA_S9_EEENS6_IJNS7_ILi1EEESI_SI_EEESC_SE_Li256ELb1ELb1ELb1ELb0EEENS1_36VarlenDynamicPersistentTileSchedulerILi128ELi64ELi256ELi256ELb1ELb1ELb0ELb1ELb0ELb1EEEEEEEEEvNT_6ParamsE:
        .type           _ZN7cutlass13device_kernelIN5flash19enable_sm80_to_sm89INS1_16FlashAttnFwdSm80INS1_25CollectiveMainloopFwdSm80ILi8ELi1ELb0EN4cute5tupleIJNS5_1CILi128EEENS7_ILi64EEENS7_ILi192EEEEEELi192ENS_10bfloat16_tEfNS_4arch4Sm80ELb0ELb1ELb0ELb1ELb0ELb0ELb1ELb1EEENS1_21CollectiveEpilogueFwdINS6_IJS8_SA_S9_EEENS6_IJNS7_ILi1EEESI_SI_EEESC_SE_Li256ELb1ELb1ELb1ELb0EEENS1_36VarlenDynamicPersistentTileSchedulerILi128ELi64ELi256ELi256ELb1ELb1ELb0ELb1ELb0ELb1EEEEEEEEEvNT_6ParamsE,@function
        .size           _ZN7cutlass13device_kernelIN5flash19enable_sm80_to_sm89INS1_16FlashAttnFwdSm80INS1_25CollectiveMainloopFwdSm80ILi8ELi1ELb0EN4cute5tupleIJNS5_1CILi128EEENS7_ILi64EEENS7_ILi192EEEEEELi192ENS_10bfloat16_tEfNS_4arch4Sm80ELb0ELb1ELb0ELb1ELb0ELb0ELb1ELb1EEENS1_21CollectiveEpilogueFwdINS6_IJS8_SA_S9_EEENS6_IJNS7_ILi1EEESI_SI_EEESC_SE_Li256ELb1ELb1ELb1ELb0EEENS1_36VarlenDynamicPersistentTileSchedulerILi128ELi64ELi256ELi256ELb1ELb1ELb0ELb1ELb0ELb1EEEEEEEEEvNT_6ParamsE,(.L_x_5002 - _ZN7cutlass13device_kernelIN5flash19enable_sm80_to_sm89INS1_16FlashAttnFwdSm80INS1_25CollectiveMainloopFwdSm80ILi8ELi1ELb0EN4cute5tupleIJNS5_1CILi128EEENS7_ILi64EEENS7_ILi192EEEEEELi192ENS_10bfloat16_tEfNS_4arch4Sm80ELb0ELb1ELb0ELb1ELb0ELb0ELb1ELb1EEENS1_21CollectiveEpilogueFwdINS6_IJS8_SA_S9_EEENS6_IJNS7_ILi1EEESI_SI_EEESC_SE_Li256ELb1ELb1ELb1ELb0EEENS1_36VarlenDynamicPersistentTileSchedulerILi128ELi64ELi256ELi256ELb1ELb1ELb0ELb1ELb0ELb1EEEEEEEEEvNT_6ParamsE)
        .other          _ZN7cutlass13device_kernelIN5flash19enable_sm80_to_sm89INS1_16FlashAttnFwdSm80INS1_25CollectiveMainloopFwdSm80ILi8ELi1ELb0EN4cute5tupleIJNS5_1CILi128EEENS7_ILi64EEENS7_ILi192EEEEEELi192ENS_10bfloat16_tEfNS_4arch4Sm80ELb0ELb1ELb0ELb1ELb0ELb0ELb1ELb1EEENS1_21CollectiveEpilogueFwdINS6_IJS8_SA_S9_EEENS6_IJNS7_ILi1EEESI_SI_EEESC_SE_Li256ELb1ELb1ELb1ELb0EEENS1_36VarlenDynamicPersistentTileSchedulerILi128ELi64ELi256ELi256ELb1ELb1ELb0ELb1ELb0ELb1EEEEEEEEEvNT_6ParamsE,@"STO_CUDA_ENTRY STV_DEFAULT"
_ZN7cutlass13device_kernelIN5flash19enable_sm80_to_sm89INS1_16FlashAttnFwdSm80INS1_25CollectiveMainloopFwdSm80ILi8ELi1ELb0EN4cute5tupleIJNS5_1CILi128EEENS7_ILi64EEENS7_ILi192EEEEEELi192ENS_10bfloat16_tEfNS_4arch4Sm80ELb0ELb1ELb0ELb1ELb0ELb0ELb1ELb1EEENS1_21CollectiveEpilogueFwdINS6_IJS8_SA_S9_EEENS6_IJNS7_ILi1EEESI_SI_EEESC_SE_Li256ELb1ELb1ELb1ELb0EEENS1_36VarlenDynamicPersistentTileSchedulerILi128ELi64ELi256ELi256ELb1ELb1ELb0ELb1ELb0ELb1EEEEEEEEEvNT_6ParamsE:
        /* <DEDUP_REMOVED lines=52> */
.L_x_2863:
        /* <DEDUP_REMOVED lines=16> */
.L_x_3002:
        /* <DEDUP_REMOVED lines=16> */
.L_x_3003:
[----:B---3--:R-:W-:-:S05]  /*0540*/  IMAD R0, R0, c[0x0][0x538], RZ ;  /* 0x00014e0000007a24 */ /* 0x008fca00078e02ff */
[----:B------:R-:W-:-:S04]  /*0550*/  IADD3 R7, R0, R7, RZ ;  /* 0x0000000700077210 */ /* 0x000fc80007ffe0ff */
[----:B------:R-:W-:-:S13]  /*0560*/  ISETP.GT.AND P0, PT, R7, UR4, PT ;  /* 0x0000000407007c0c */ /* 0x000fda000bf04270 */
[----:B-12---:R-:W-:Y:S05]  /*0570*/  @!P0 BRA `(.L_x_2863) ;  /* 0xfffffdc000008947 */ /* 0x006fea000383ffff */
.L_x_2859:
[----:B------:R-:W-:-:S05]  /*0580*/  IADD3 R11, -R0, R7, RZ ;  /* 0x00000007000b7210 */ /* 0x000fca0007ffe1ff */
[----:B------:R-:W-:-:S05]  /*0590*/  IMAD R0, R4, c[0x0][0x538], R11 ;  /* 0x00014e0004007a24 */ /* 0x000fca00078e020b */
[----:B------:R-:W-:Y:S01]  /*05a0*/  ISETP.GT.AND P0, PT, R0, UR4, PT ;  /* 0x0000000400007c0c */ /* 0x000fe2000bf04270 */
[----:B------:R-:W-:-:S12]  /*05b0*/  BRA.DIV ~URZ, `(.L_x_2864) ;  /* 0x000140027f007947 */ /* 0x000fd8000b800000 */
[----:B------:R-:W-:-:S04]  /*05c0*/  VOTE.ANY R10, PT, !P0 ;  /* 0x00000000000a7806 */ /* 0x000fc800040e0100 */
.L_x_3004:
[----:B------:R-:W1:Y:S02]  /*05d0*/  POPC R7, R10 ;  /* 0x0000000a00077309 */ /* 0x000e640000000000 */
[----:B-12---:R-:W-:Y:S01]  /*05e0*/  IADD3 R235, R7, R6, RZ ;  /* 0x0000000607eb7210 */ /* 0x006fe20007ffe0ff */
[----:B------:R-:W-:Y:S05]  /*05f0*/  BRA.DIV ~URZ, `(.L_x_2865) ;  /* 0x000140127f007947 */ /* 0x000fea000b800000 */
[----:B------:R1:W2:Y:S01]  /*0600*/  SHFL.IDX PT, R233, R9, R7, 0x1f ;  /* 0x00001f0709e97589 */ /* 0x0002a200000e0000 */
[----:B------:R-:W-:-:S03]  /*0610*/  MOV R6, RZ ;  /* 0x000000ff00067202 */ /* 0x000fc60000000f00 */
[----:B------:R1:W3:Y:S04]  /*0620*/  SHFL.IDX PT, R9, R8, R7, 0x1f ;  /* 0x00001f0708097589 */ /* 0x0002e800000e0000 */
.L_x_3005:
[----:B------:R-:W-:Y:S01]  /*0630*/  ISETP.NE.AND P0, PT, R10, RZ, PT ;  /* 0x000000ff0a00720c */ /* 0x000fe20003f05270 */
[----:B------:R-:W-:-:S12]  /*0640*/  BSSY B0, `(.L_x_2866) ;  /* 0x0000005000007945 */ /* 0x000fd80003800000 */
[----:B------:R-:W-:Y:S05]  /*0650*/  @!P0 BRA `(.L_x_2867) ;  /* 0x0000003000008947 */ /* 0x000fea0003800000 */
[----:B------:R-:W-:Y:S01]  /*0660*/  IADD3 R3, R7, -0x1, RZ ;  /* 0xffffffff07037810 */ /* 0x000fe20007ffe0ff */
[----:B------:R-:W-:Y:S05]  /*0670*/  BRA.DIV ~URZ, `(.L_x_2868) ;  /* 0x000140727f007947 */ /* 0x000fea000b800000 */
[----:B------:R4:W1:Y:S02]  /*0680*/  SHFL.IDX PT, R6, R4, R3, 0x1f ;  /* 0x00001f0304067589 */ /* 0x00086400000e0000 */
.L_x_2867:
[----:B------:R-:W-:Y:S05]  /*0690*/  BSYNC B0 ;  /* 0x0000000000007941 */ /* 0x000fea0003800000 */
.L_x_2866:
        /* <DEDUP_REMOVED lines=67> */
.L_x_2870:
        /* <DEDUP_REMOVED lines=68> */
.L_x_2871:
[----:B------:R-:W-:Y:S05]  /*0f10*/  BSYNC B0 ;  /* 0x0000000000007941 */ /* 0x000fea0003800000 */
.L_x_2869:
[----:B------:R-:W-:-:S04]  /*0f20*/  LOP3.LUT R0, RZ, R0, RZ, 0x33, !PT ;  /* 0x00000000ff007212 */ /* 0x000fc800078e33ff */
[----:B------:R-:W-:Y:S01]  /*0f30*/  IADD3 R233, R0, R233, RZ ;  /* 0x000000e900e97210 */ /* 0x000fe20007ffe0ff */
[----:B------:R-:W-:Y:S05]  /*0f40*/  BRA `(.L_x_2872) ;  /* 0x0000004000007947 */ /* 0x000fea0003800000 */
.L_x_2860:
[----:B--2---:R-:W-:Y:S01]  /*0f50*/  IMAD.MOV.U32 R233, RZ, RZ, RZ ;  /* 0x000000ffffe97224 */ /* 0x004fe200078e00ff */
[----:B------:R-:W-:Y:S01]  /*0f60*/  MOV R234, RZ ;  /* 0x000000ff00ea7202 */ /* 0x000fe20000000f00 */
[----:B------:R-:W-:Y:S01]  /*0f70*/  IMAD.U32 R232, RZ, RZ, UR4 ;  /* 0x00000004ffe87e24 */ /* 0x000fe2000f8e00ff */
[----:B------:R-:W-:Y:S02]  /*0f80*/  MOV R235, c[0x0][0x53c] ;  /* 0x00014f0000eb7a02 */ /* 0x000fe40000000f00 */
.L_x_2872:
[----:B------:R-:W-:Y:S01]  /*0f90*/  ISETP.NE.AND P0, PT, R12, RZ, PT ;  /* 0x000000ff0c00720c */ /* 0x000fe20003f05270 */
[----:B------:R-:W-:-:S12]  /*0fa0*/  WARPSYNC 0xffffffff ;  /* 0xffffffff00007948 */ /* 0x000fd80003800000 */
[----:B------:R1:W-:Y:S04]  /*0fb0*/  @!P0 STS.128 [0x18100], R232 ;  /* 0x018100e8ff008388 */ /* 0x0003e80000000c00 */
[----:B------:R-:W-:Y:S06]  /*0fc0*/  BAR.ARV 0x5, 0x100 ;  /* 0x0144000000007b1d */ /* 0x000fec0000002000 */
.L_x_2858:
        /* <DEDUP_REMOVED lines=112> */
[C---:B------:R-:W-:Y:S01]  /*16d0*/  IADD3 R10, R224.reuse, 0xa8, RZ ;  /* 0x000000a8e00a7810 */ /* 0x040fe20007ffe0ff */
        /* <DEDUP_REMOVED lines=35> */
.L_x_3001:
        /* <DEDUP_REMOVED lines=27> */
.L_x_2873:
[----:B------:R-:W-:-:S04]  /*1ac0*/  ISETP.NE.U32.AND P1, PT, RZ, c[0x0][0x368], PT ;  /* 0x0000da00ff007a0c */ /* 0x000fc80003f25070 */
[----:B------:R-:W-:-:S13]  /*1ad0*/  ISETP.NE.AND.EX P1, PT, RZ, c[0x0][0x36c], PT, P1 ;  /* 0x0000db00ff007a0c */ /* 0x000fda0003f25310 */
[----:B------:R-:W-:Y:S05]  /*1ae0*/  @!P1 BRA `(.L_x_2874) ;  /* 0x0000003000009947 */ /* 0x000fea0003800000 */
[----:B-1----:R-:W-:-:S05]  /*1af0*/  IMAD.WIDE R2, R235, R14, c[0x0][0x368] ;  /* 0x0000da00eb027625 */ /* 0x002fca00078e020e */
[----:B------:R1:W5:Y:S01]  /*1b00*/  LDG.E R0, [R2.64] ;  /* 0x0000000602007981 */ /* 0x000362000c1e1900 */
[----:B------:R-:W-:Y:S05]  /*1b10*/  BRA `(.L_x_2875) ;  /* 0x0000005000007947 */ /* 0x000fea0003800000 */
.L_x_2874:
[----:B------:R-:W-:Y:S01]  /*1b20*/  MOV R0, c[0x0][0x1d0] ;  /* 0x0000740000007a02 */ /* 0x000fe20000000f00 */
[----:B------:R-:W-:Y:S05]  /*1b30*/  @!P0 BRA `(.L_x_2875) ;  /* 0x0000003000008947 */ /* 0x000fea0003800000 */
[----:B-1----:R-:W2:Y:S04]  /*1b40*/  LDG.E R6, [R2.64] ;  /* 0x0000000602067981 */ /* 0x002ea8000c1e1900 */
[----:B------:R-:W2:Y:S02]  /*1b50*/  LDG.E R0, [R2.64+0x4] ;  /* 0x0000040602007981 */ /* 0x000ea4000c1e1900 */
[----:B--2---:R-:W-:Y:S02]  /*1b60*/  IADD3 R0, -R6, R0, RZ ;  /* 0x0000000006007210 */ /* 0x004fe40007ffe1ff */
.L_x_2875:
        /* <DEDUP_REMOVED lines=25> */
.L_x_2878:
[----:B------:R-:W-:-:S13]  /*1d00*/  ISETP.NE.AND P3, PT, R8, 0x1, PT ;  /* 0x000000010800780c */ /* 0x000fda0003f65270 */
[----:B------:R-:W-:-:S05]  /*1d10*/  @P3 IMAD.HI.U32 R0, R2, c[0x0][0x330], RZ ;  /* 0x0000cc0002003a27 */ /* 0x000fca00078e00ff */
[----:B------:R-:W-:Y:S02]  /*1d20*/  @P3 SHF.R.U32.HI R2, RZ, c[0x0][0x334], R0 ;  /* 0x0000cd00ff023a19 */ /* 0x000fe40000011600 */
.L_x_2879:
[----:B------:R-:W-:Y:S05]  /*1d30*/  BSYNC B0 ;  /* 0x0000000000007941 */ /* 0x000fea0003800000 */
.L_x_2877:
[----:B------:R-:W-:-:S05]  /*1d40*/  IMAD R2, R2, R8, c[0x0][0x32c] ;  /* 0x0000cb0002027624 */ /* 0x000fca00078e0208 */
[----:B------:R-:W-:-:S04]  /*1d50*/  IMNMX R3, R3, R2, PT ;  /* 0x0000000203037217 */ /* 0x000fc80003800200 */
.L_x_2876:
        /* <DEDUP_REMOVED lines=26> */
.L_x_2882:
[----:B------:R-:W-:-:S13]  /*1f00*/  ISETP.NE.AND P3, PT, R8, 0x1, PT ;  /* 0x000000010800780c */ /* 0x000fda0003f65270 */
[----:B------:R-:W-:-:S05]  /*1f10*/  @P3 IMAD.HI.U32 R3, R0, c[0x0][0x330], RZ ;  /* 0x0000cc0000033a27 */ /* 0x000fca00078e00ff */
[----:B------:R-:W-:Y:S02]  /*1f20*/  @P3 SHF.R.U32.HI R0, RZ, c[0x0][0x334], R3 ;  /* 0x0000cd00ff003a19 */ /* 0x000fe40000011603 */
.L_x_2883:
[----:B------:R-:W-:Y:S05]  /*1f30*/  BSYNC B0 ;  /* 0x0000000000007941 */ /* 0x000fea0003800000 */
.L_x_2881:
[----:B------:R-:W-:-:S05]  /*1f40*/  IMAD R0, R0, c[0x0][0x32c], RZ ;  /* 0x0000cb0000007a24 */ /* 0x000fca00078e02ff */
[----:B------:R-:W-:-:S04]  /*1f50*/  IMNMX R2, R2, R0, !PT ;  /* 0x0000000002027217 */ /* 0x000fc80007800200 */
.L_x_2880:
        /* <DEDUP_REMOVED lines=47> */
.L_x_2885:
[----:B------:R-:W-:Y:S05]  /*2250*/  BSYNC B0 ;  /* 0x0000000000007941 */ /* 0x000fea0003800000 */
.L_x_2884:
        /* <DEDUP_REMOVED lines=136> */
[C---:B------:R-:W-:Y:S01]  /*2ae0*/  IMAD R6, R0.reuse, c[0x0][0x1f0], RZ ;  /* 0x00007c0000067a24 */ /* 0x040fe200078e02ff */
        /* <DEDUP_REMOVED lines=15> */
.L_x_3006:
[----:B------:R-:W-:Y:S05]  /*2be0*/  BRA.DIV ~URZ, `(.L_x_2888) ;  /* 0x00011bd27f007947 */ /* 0x000fea000b800000 */
[----:B------:R3:W4:Y:S02]  /*2bf0*/  SHFL.IDX PT, R0, R12, RZ, 0x181f ;  /* 0x00181fff0c007589 */ /* 0x00072400000e0000 */
.L_x_3007:
        /* <DEDUP_REMOVED lines=23> */
.L_x_2890:
[----:B------:R-:W-:Y:S05]  /*2d70*/  BSYNC B0 ;  /* 0x0000000000007941 */ /* 0x000fea0003800000 */
.L_x_2889:
[----:B------:R-:W-:Y:S05]  /*2d80*/  BRA.DIV ~URZ, `(.L_x_2891) ;  /* 0x00011a927f007947 */ /* 0x000fea000b800000 */
[----:B--2---:R2:W1:Y:S04]  /*2d90*/  SHFL.IDX PT, R8, R11, 0x1, 0x181f ;  /* 0x00381f000b087f89 */ /* 0x00446800000e0000 */
[----:B----4-:R2:W4:Y:S02]  /*2da0*/  SHFL.IDX PT, R0, R12, 0x1, 0x181f ;  /* 0x00381f000c007f89 */ /* 0x01052400000e0000 */
.L_x_3008:
        /* <DEDUP_REMOVED lines=23> */
.L_x_2893:
[----:B------:R-:W-:Y:S05]  /*2f20*/  BSYNC B0 ;  /* 0x0000000000007941 */ /* 0x000fea0003800000 */
.L_x_2892:
[----:B------:R-:W-:Y:S05]  /*2f30*/  BRA.DIV ~URZ, `(.L_x_2894) ;  /* 0x000119a27f007947 */ /* 0x000fea000b800000 */
[----:B-1----:R1:W2:Y:S02]  /*2f40*/  SHFL.IDX PT, R8, R11, 0x2, 0x181f ;  /* 0x00581f000b087f89 */ /* 0x0022a400000e0000 */
.L_x_3009:
[----:B------:R-:W-:Y:S05]  /*2f50*/  BRA.DIV ~URZ, `(.L_x_2895) ;  /* 0x000119f27f007947 */ /* 0x000fea000b800000 */
[----:B----4-:R4:W1:Y:S02]  /*2f60*/  SHFL.IDX PT, R0, R12, 0x2, 0x181f ;  /* 0x00581f000c007f89 */ /* 0x01086400000e0000 */
.L_x_3010:
        /* <DEDUP_REMOVED lines=23> */
.L_x_2897:
[----:B------:R-:W-:Y:S05]  /*30e0*/  BSYNC B0 ;  /* 0x0000000000007941 */ /* 0x000fea0003800000 */
.L_x_2896:
[----:B------:R-:W-:Y:S05]  /*30f0*/  BRA.DIV ~URZ, `(.L_x_2898) ;  /* 0x000118b27f007947 */ /* 0x000fea000b800000 */
[----:B--2---:R2:W3:Y:S04]  /*3100*/  SHFL.IDX PT, R8, R11, 0x3, 0x181f ;  /* 0x00781f000b087f89 */ /* 0x0044e800000e0000 */
[----:B-1----:R2:W1:Y:S02]  /*3110*/  SHFL.IDX PT, R0, R12, 0x3, 0x181f ;  /* 0x00781f000c007f89 */ /* 0x00246400000e0000 */
.L_x_3011:
        /* <DEDUP_REMOVED lines=70> */
[----:B------:R-:W-:Y:S01]  /*3580*/  LEA.HI.X R3, R4, R212, R3, 0x6, P0 ;  /* 0x000000d404037211 */ /* 0x000fe200000f3403 */
[----:B------:R-:W-:Y:S01]  /*3590*/  IMAD.MOV.U32 R4, RZ, RZ, c[0x0][0x208] ;  /* 0x00008200ff047624 */ /* 0x000fe200078e00ff */
[C---:B------:R-:W-:Y:S02]  /*35a0*/  LEA R2, P0, R0.reuse, c[0x0][0x1f8], 0x1 ;  /* 0x00007e0000027a11 */ /* 0x040fe400078008ff */
[----:B------:R-:W-:Y:S01]  /*35b0*/  ISETP.NE.U32.AND P1, PT, R5, 0x1, PT ;  /* 0x000000010500780c */ /* 0x000fe20003f25070 */
[----:B------:R-:W-:Y:S01]  /*35c0*/  IMAD.MOV.U32 R5, RZ, RZ, c[0x0][0x20c] ;  /* 0x00008300ff057624 */ /* 0x000fe200078e00ff */
[----:B------:R-:W-:Y:S01]  /*35d0*/  LEA.HI.X R3, R0, c[0x0][0x1fc], R3, 0x1, P0 ;  /* 0x00007f0000037a11 */ /* 0x000fe200000f0c03 */
[----:B------:R-:W-:Y:S01]  /*35e0*/  IMAD.IADD R0, R86, 0x1, -R11 ;  /* 0x0000000156007824 */ /* 0x000fe200078e0a0b */
[----:B------:R-:W-:-:S04]  /*35f0*/  LEA R12, P0, R4, R2, 0x6 ;  /* 0x00000002040c7211 */ /* 0x000fc800078030ff */
[----:B------:R-:W-:Y:S02]  /*3600*/  LEA.HI.X R13, R4, R3, R5, 0x6, P0 ;  /* 0x00000003040d7211 */ /* 0x000fe400000f3405 */
[C---:B------:R-:W-:Y:S02]  /*3610*/  ISETP.LT.OR P0, PT, R0.reuse, 0x1, P1 ;  /* 0x000000010000780c */ /* 0x040fe40000f01670 */
[C---:B------:R-:W-:Y:S01]  /*3620*/  ISETP.LT.OR P1, PT, R0.reuse, 0x21, P1 ;  /* 0x000000210000780c */ /* 0x040fe20000f21670 */
[----:B------:R-:W-:Y:S04]  /*3630*/  LDSM.16.M88.4 R4, [R187] ;  /* 0x00000000bb04783b */ /* 0x000fe80000000200 */
[----:B------:R-:W-:Y:S04]  /*3640*/  LDSM.16.M88.4 R28, [R180] ;  /* 0x00000000b41c783b */ /* 0x000fe80000000200 */
[----:B------:R-:W1:Y:S04]  /*3650*/  LDSM.16.M88.4 R24, [R180+0x800] ;  /* 0x00080000b418783b */ /* 0x000e680000000200 */
[----:B------:R-:W2:Y:S04]  /*3660*/  LDSM.16.M88.4 R20, [R180+0x1000] ;  /* 0x00100000b414783b */ /* 0x000ea80000000200 */
[----:B------:R-:W3:Y:S04]  /*3670*/  LDSM.16.M88.4 R16, [R180+0x1800] ;  /* 0x00180000b410783b */ /* 0x000ee80000000200 */
[----:B------:R-:W-:Y:S04]  /*3680*/  LDSM.16.M88.4 R8, [R188] ;  /* 0x00000000bc08783b */ /* 0x000fe80000000200 */
[----:B------:R-:W4:Y:S04]  /*3690*/  LDSM.16.M88.4 R48, [R191] ;  /* 0x00000000bf30783b */ /* 0x000f280000000200 */
[----:B------:R-:W5:Y:S04]  /*36a0*/  LDSM.16.M88.4 R60, [R202] ;  /* 0x00000000ca3c783b */ /* 0x000f680000000200 */
[----:B------:R-:W3:Y:S04]  /*36b0*/  LDSM.16.M88.4 R68, [R201] ;  /* 0x00000000c944783b */ /* 0x000ee80000000200 */
[----:B------:R-:W3:Y:S04]  /*36c0*/  LDSM.16.M88.4 R72, [R200] ;  /* 0x00000000c848783b */ /* 0x000ee80000000200 */
[----:B------:R-:W-:Y:S01]  /*36d0*/  @!PT LDS RZ, [RZ] ;  /* 0x00000000fffff984 */ /* 0x000fe20000000800 */
[----:B------:R-:W-:Y:S01]  /*36e0*/  @!PT LDS RZ, [RZ] ;  /* 0x00000000fffff984 */ /* 0x000fe20000000800 */
[----:B------:R-:W-:Y:S01]  /*36f0*/  @!PT LDS RZ, [RZ] ;  /* 0x00000000fffff984 */ /* 0x000fe20000000800 */
[----:B------:R3:W-:Y:S01]  /*3700*/  LDGSTS.E.BYPASS.LTC128B.128 [R205+0x100], [R2.64], !P0 ;  /* 0x0010000002cd7fae */ /* 0x0007e2000c101d46 */
[----:B------:R-:W-:-:S02]  /*3710*/  ISETP.LT.OR P0, PT, R0, 0x1, !P6 ;  /* 0x000000010000780c */ /* 0x000fc40007701670 */
[----:B------:R-:W-:Y:S01]  /*3720*/  ISETP.LT.OR P6, PT, R0, 0x21, !P6 ;  /* 0x000000210000780c */ /* 0x000fe200077c1670 */
[C---:B-1----:R-:W-:Y:S10]  /*3730*/  HMMA.16816.F32.BF16 R36, R4.reuse, R24, RZ ;  /* 0x000000180424723c */ /* 0x042ff400000418ff */
[----:B------:R1:W-:Y:S01]  /*3740*/  LDGSTS.E.BYPASS.LTC128B.128 [R205+0x2100], [R2.64+0x80], !P0 ;  /* 0x0210008002cd7fae */ /* 0x0003e2000c101d46 */
[----:B------:R-:W-:Y:S01]  /*3750*/  LOP3.LUT P0, RZ, R14, 0x4, RZ, 0xc0, !PT ;  /* 0x000000040eff7812 */ /* 0x000fe2000780c0ff */
[----:B------:R-:W-:Y:S03]  /*3760*/  HMMA.16816.F32.BF16 R40, R4, R26, RZ ;  /* 0x0000001a0428723c */ /* 0x000fe600000418ff */
[----:B------:R-:W-:-:S02]  /*3770*/  ISETP.LT.OR P2, PT, R0, 0x1, !P0 ;  /* 0x000000010000780c */ /* 0x000fc40004741670 */
[----:B------:R-:W-:-:S03]  /*3780*/  ISETP.LT.OR P0, PT, R0, 0x21, !P0 ;  /* 0x000000210000780c */ /* 0x000fc60004701670 */
[C---:B--2---:R-:W-:Y:S08]  /*3790*/  HMMA.16816.F32.BF16 R44, R4.reuse, R20, RZ ;  /* 0x00000014042c723c */ /* 0x044ff000000418ff */
[----:B------:R1:W-:Y:S01]  /*37a0*/  LDGSTS.E.BYPASS.LTC128B.128 [R205+0x4100], [R2.64+0x100], !P2 ;  /* 0x0410010002cd7fae */ /* 0x0003e2000d101d46 */
[----:B------:R-:W-:Y:S01]  /*37b0*/  ISETP.NE.AND P2, PT, R32, RZ, PT ;  /* 0x000000ff2000720c */ /* 0x000fe20003f45270 */
[----:B------:R-:W-:Y:S02]  /*37c0*/  HMMA.16816.F32.BF16 R52, R4, R22, RZ ;  /* 0x000000160434723c */ /* 0x000fe400000418ff */
[----:B------:R2:W-:Y:S01]  /*37d0*/  LDGSTS.E.BYPASS.LTC128B.128 [R205+0x1100], [R12.64], !P1 ;  /* 0x011000000ccd7fae */ /* 0x0005e2000c901d46 */
[----:B------:R-:W-:-:S03]  /*37e0*/  ISETP.NE.AND P1, PT, R15, RZ, PT ;  /* 0x000000ff0f00720c */ /* 0x000fc60003f25270 */
[----:B------:R2:W-:Y:S02]  /*37f0*/  LDGSTS.E.BYPASS.LTC128B.128 [R205+0x3100], [R12.64+0x80], !P6 ;  /* 0x031000800ccd7fae */ /* 0x0005e4000f101d46 */
[----:B------:R-:W-:Y:S02]  /*3800*/  HMMA.16816.F32.BF16 R32, R4, R28, RZ ;  /* 0x0000001c0420723c */ /* 0x000fe400000418ff */
[----:B------:R2:W-:Y:S01]  /*3810*/  LDGSTS.E.BYPASS.LTC128B.128 [R205+0x5100], [R12.64+0x100], !P0 ;  /* 0x051001000ccd7fae */ /* 0x0005e2000c101d46 */
[----:B------:R-:W-:-:S03]  /*3820*/  ISETP.GT.AND P0, PT, R84, R206, PT ;  /* 0x000000ce5400720c */ /* 0x000fc60003f04270 */
[----:B------:R-:W-:Y:S02]  /*3830*/  LDSM.16.M88.4 R64, [R186] ;  /* 0x00000000ba40783b */ /* 0x000fe40000000200 */
[C---:B------:R-:W-:Y:S02]  /*3840*/  HMMA.16816.F32.BF16 R28, R4.reuse, R30, RZ ;  /* 0x0000001e041c723c */ /* 0x040fe400000418ff */
[----:B------:R-:W-:Y:S04]  /*3850*/  LDSM.16.M88.4 R76, [R186+0x800] ;  /* 0x00080000ba4c783b */ /* 0x000fe80000000200 */
[----:B------:R-:W-:Y:S02]  /*3860*/  LDSM.16.M88.4 R80, [R186+0x1000] ;  /* 0x00100000ba50783b */ /* 0x000fe40000000200 */
[C---:B---3--:R-:W-:Y:S02]  /*3870*/  HMMA.16816.F32.BF16 R56, R4.reuse, R16, RZ ;  /* 0x000000100438723c */ /* 0x048fe400000418ff */
[----:B------:R-:W-:Y:S04]  /*3880*/  LDSM.16.M88.4 R92, [R186+0x1800] ;  /* 0x00180000ba5c783b */ /* 0x000fe80000000200 */
[----:B------:R-:W-:Y:S02]  /*3890*/  LDSM.16.M88.4 R88, [R183+0x1800] ;  /* 0x00180000b758783b */ /* 0x000fe40000000200 */
[----:B------:R-:W-:Y:S02]  /*38a0*/  HMMA.16816.F32.BF16 R16, R4, R18, RZ ;  /* 0x000000120410723c */ /* 0x000fe400000418ff */
[----:B------:R-:W3:Y:S04]  /*38b0*/  LDSM.16.M88.4 R4, [R190] ;  /* 0x00000000be04783b */ /* 0x000ee80000000200 */
[----:B------:R-:W0:Y:S02]  /*38c0*/  LDGDEPBAR ;  /* 0x00000000000079af */ /* 0x000e240000000000 */
[C---:B----4-:R-:W-:Y:S08]  /*38d0*/  HMMA.16816.F32.BF16 R20, R8.reuse, R48, R32 ;  /* 0x000000300814723c */ /* 0x050ff00000041820 */
[C---:B------:R-:W-:Y:S01]  /*38e0*/  HMMA.16816.F32.BF16 R24, R8.reuse, R50, R28 ;  /* 0x000000320818723c */ /* 0x040fe2000004181c */
[----:B------:R-:W-:Y:S07]  /*38f0*/  LDSM.16.M88.4 R48, [R183] ;  /* 0x00000000b730783b */ /* 0x000fee0000000200 */
[C---:B-----5:R-:W-:Y:S08]  /*3900*/  HMMA.16816.F32.BF16 R28, R8.reuse, R60, R36 ;  /* 0x0000003c081c723c */ /* 0x060ff00000041824 */
[C---:B------:R-:W-:Y:S01]  /*3910*/  HMMA.16816.F32.BF16 R32, R8.reuse, R62, R40 ;  /* 0x0000003e0820723c */ /* 0x040fe20000041828 */
[----:B------:R-:W-:Y:S07]  /*3920*/  LDSM.16.M88.4 R60, [R180+0x2800] ;  /* 0x00280000b43c783b */ /* 0x000fee0000000200 */
[C---:B------:R-:W-:Y:S08]  /*3930*/  HMMA.16816.F32.BF16 R36, R8.reuse, R68, R44 ;  /* 0x000000440824723c */ /* 0x040ff0000004182c */
[C---:B------:R-:W-:Y:S01]  /*3940*/  HMMA.16816.F32.BF16 R40, R8.reuse, R70, R52 ;  /* 0x000000460828723c */ /* 0x040fe20000041834 */
[----:B------:R-:W-:Y:S04]  /*3950*/  LDSM.16.M88.4 R68, [R183+0x1000] ;  /* 0x00100000b744783b */ /* 0x000fe80000000200 */
[----:B------:R-:W-:Y:S03]  /*3960*/  LDSM.16.M88.4 R52, [R180+0x2000] ;  /* 0x00200000b434783b */ /* 0x000fe60000000200 */
[C---:B------:R-:W-:Y:S01]  /*3970*/  HMMA.16816.F32.BF16 R44, R8.reuse, R72, R56 ;  /* 0x00000048082c723c */ /* 0x040fe20000041838 */
[----:B------:R-:W-:Y:S07]  /*3980*/  LDSM.16.M88.4 R56, [R183+0x800] ;  /* 0x00080000b738783b */ /* 0x000fee0000000200 */
[----:B--2---:R-:W-:Y:S01]  /*3990*/  HMMA.16816.F32.BF16 R12, R8, R74, R16 ;  /* 0x0000004a080c723c */ /* 0x004fe20000041810 */
[----:B------:R-:W2:Y:S04]  /*39a0*/  LDSM.16.M88.4 R8, [R189] ;  /* 0x00000000bd08783b */ /* 0x000ea80000000200 */
[----:B------:R-:W-:Y:S03]  /*39b0*/  LDSM.16.M88.4 R72, [R180+0x3000] ;  /* 0x00300000b448783b */ /* 0x000fe60000000200 */
[C---:B---3--:R-:W-:Y:S08]  /*39c0*/  HMMA.16816.F32.BF16 R16, R4.reuse, R64, R20 ;  /* 0x000000400410723c */ /* 0x048ff00000041814 */
[C---:B------:R-:W-:Y:S01]  /*39d0*/  HMMA.16816.F32.BF16 R24, R4.reuse, R66, R24 ;  /* 0x000000420418723c */ /* 0x040fe20000041818 */
[----:B------:R-:W-:Y:S07]  /*39e0*/  LDSM.16.M88.4 R64, [R197] ;  /* 0x00000000c540783b */ /* 0x000fee0000000200 */
        /* <DEDUP_REMOVED lines=18> */
[C---:B------:R-:W-:Y:S08]  /*3b10*/  HMMA.16816.F32.BF16 R44, R8.reuse, R88, R44 ;  /* 0x00000058082c723c */ /* 0x040ff0000004182c */
[----:B------:R-:W-:Y:S01]  /*3b20*/  HMMA.16816.F32.BF16 R12, R8, R90, R12 ;  /* 0x0000005a080c723c */ /* 0x000fe2000004180c */
[----:B------:R-:W2:Y:S07]  /*3b30*/  LDSM.16.M88.4 R8, [R188+0x4000] ;  /* 0x00400000bc08783b */ /* 0x000eae0000000200 */
        /* <DEDUP_REMOVED lines=11> */
[----:B------:R-:W3:Y:S04]  /*3bf0*/  LDSM.16.M88.4 R4, [R190+0x4000] ;  /* 0x00400000be04783b */ /* 0x000ee80000000200 */
[----:B------:R-:W-:Y:S03]  /*3c00*/  LDSM.16.M88.4 R76, [R183+0x3800] ;  /* 0x00380000b74c783b */ /* 0x000fe60000000200 */
        /* <DEDUP_REMOVED lines=11> */
[----:B------:R-:W2:Y:S04]  /*3cc0*/  LDSM.16.M88.4 R8, [R189+0x4000] ;  /* 0x00400000bd08783b */ /* 0x000ea80000000200 */
[----:B------:R-:W4:Y:S03]  /*3cd0*/  LDSM.16.M88.4 R68, [R183+0x3000] ;  /* 0x00300000b744783b */ /* 0x000f260000000200 */
[C---:B---3--:R-:W-:Y:S08]  /*3ce0*/  HMMA.16816.F32.BF16 R32, R4.reuse, R52, R28 ;  /* 0x000000340420723c */ /* 0x048ff0000004181c */
[C---:B------:R-:W-:Y:S01]  /*3cf0*/  HMMA.16816.F32.BF16 R28, R4.reuse, R54, R24 ;  /* 0x00000036041c723c */ /* 0x040fe20000041818 */
[----:B------:R-:W-:Y:S07]  /*3d00*/  LDSM.16.M88.4 R52, [R180+0x4000] ;  /* 0x00400000b434783b */ /* 0x000fee0000000200 */
[C---:B------:R-:W-:Y:S08]  /*3d10*/  HMMA.16816.F32.BF16 R24, R4.reuse, R60, R20 ;  /* 0x0000003c0418723c */ /* 0x040ff00000041814 */
[C---:B------:R-:W-:Y:S01]  /*3d20*/  HMMA.16816.F32.BF16 R20, R4.reuse, R62, R16 ;  /* 0x0000003e0414723c */ /* 0x040fe20000041810 */
[----:B------:R-:W-:Y:S07]  /*3d30*/  LDSM.16.M88.4 R60, [R194] ;  /* 0x00000000c23c783b */ /* 0x000fee0000000200 */
[C---:B------:R-:W-:Y:S08]  /*3d40*/  HMMA.16816.F32.BF16 R16, R4.reuse, R72, R36 ;  /* 0x000000480410723c */ /* 0x040ff00000041824 */
[C---:B------:R-:W-:Y:S01]  /*3d50*/  HMMA.16816.F32.BF16 R40, R4.reuse, R74, R40 ;  /* 0x0000004a0428723c */ /* 0x040fe20000041828 */
[----:B------:R-:W-:Y:S07]  /*3d60*/  LDSM.16.M88.4 R72, [R180+0x5000] ;  /* 0x00500000b448783b */ /* 0x000fee0000000200 */
[C---:B------:R-:W-:Y:S08]  /*3d70*/  HMMA.16816.F32.BF16 R44, R4.reuse, R80, R44 ;  /* 0x00000050042c723c */ /* 0x040ff0000004182c */
[----:B------:R-:W-:Y:S01]  /*3d80*/  HMMA.16816.F32.BF16 R12, R4, R82, R12 ;  /* 0x00000052040c723c */ /* 0x000fe2000004180c */
[----:B------:R-:W3:Y:S04]  /*3d90*/  LDSM.16.M88.4 R4, [R187+0x8000] ;  /* 0x00800000bb04783b */ /* 0x000ee80000000200 */
[----:B------:R-:W5:Y:S03]  /*3da0*/  LDSM.16.M88.4 R80, [R180+0x5800] ;  /* 0x00580000b450783b */ /* 0x000f660000000200 */
[C---:B--2---:R-:W-:Y:S08]  /*3db0*/  HMMA.16816.F32.BF16 R36, R8.reuse, R48, R32 ;  /* 0x000000300824723c */ /* 0x044ff00000041820 */
[C---:B------:R-:W-:Y:S01]  /*3dc0*/  HMMA.16816.F32.BF16 R32, R8.reuse, R50, R28 ;  /* 0x000000320820723c */ /* 0x040fe2000004181c */
[----:B------:R-:W-:Y:S07]  /*3dd0*/  LDSM.16.M88.4 R48, [R195] ;  /* 0x00000000c330783b */ /* 0x000fee0000000200 */
[C---:B------:R-:W-:Y:S08]  /*3de0*/  HMMA.16816.F32.BF16 R28, R8.reuse, R56, R24 ;  /* 0x00000038081c723c */ /* 0x040ff00000041818 */
[C---:B------:R-:W-:Y:S01]  /*3df0*/  HMMA.16816.F32.BF16 R24, R8.reuse, R58, R20 ;  /* 0x0000003a0818723c */ /* 0x040fe20000041814 */
[----:B------:R-:W-:Y:S07]  /*3e00*/  LDSM.16.M88.4 R56, [R186+0x4000] ;  /* 0x00400000ba38783b */ /* 0x000fee0000000200 */
[C---:B----4-:R-:W-:Y:S08]  /*3e10*/  HMMA.16816.F32.BF16 R20, R8.reuse, R68, R16 ;  /* 0x000000440814723c */ /* 0x050ff00000041810 */
[C---:B------:R-:W-:Y:S01]  /*3e20*/  HMMA.16816.F32.BF16 R16, R8.reuse, R70, R40 ;  /* 0x000000460810723c */ /* 0x040fe20000041828 */
[----:B------:R-:W-:Y:S07]  /*3e30*/  LDSM.16.M88.4 R68, [R193] ;  /* 0x00000000c144783b */ /* 0x000fee0000000200 */
[C---:B------:R-:W-:Y:S08]  /*3e40*/  HMMA.16816.F32.BF16 R44, R8.reuse, R76, R44 ;  /* 0x0000004c082c723c */ /* 0x040ff0000004182c */
[----:B------:R-:W-:Y:S01]  /*3e50*/  HMMA.16816.F32.BF16 R8, R8, R78, R12 ;  /* 0x0000004e0808723c */ /* 0x000fe2000004180c */
[----:B------:R-:W2:Y:S04]  /*3e60*/  LDSM.16.M88.4 R12, [R188+0x8000] ;  /* 0x00800000bc0c783b */ /* 0x000ea80000000200 */
[----:B------:R-:W4:Y:S03]  /*3e70*/  LDSM.16.M88.4 R76, [R192] ;  /* 0x00000000c04c783b */ /* 0x000f260000000200 */
        /* <DEDUP_REMOVED lines=9> */
[C---:B-----5:R-:W-:Y:S01]  /*3f10*/  HMMA.16816.F32.BF16 R16, R4.reuse, R80, R44 ;  /* 0x000000500410723c */ /* 0x060fe2000004182c */
[----:B------:R-:W-:Y:S07]  /*3f20*/  LDSM.16.M88.4 R44, [R183+0x4800] ;  /* 0x00480000b72c783b */ /* 0x000fee0000000200 */
[----:B------:R-:W-:Y:S01]  /*3f30*/  HMMA.16816.F32.BF16 R4, R4, R82, R8 ;  /* 0x000000520404723c */ /* 0x000fe20000041808 */
[----:B------:R-:W3:Y:S04]  /*3f40*/  LDSM.16.M88.4 R8, [R190+0x8000] ;  /* 0x00800000be08783b */ /* 0x000ee80000000200 */
[----:B------:R-:W5:Y:S03]  /*3f50*/  LDSM.16.M88.4 R80, [R186+0x5800] ;  /* 0x00580000ba50783b */ /* 0x000f660000000200 */
[C---:B--2---:R-:W-:Y:S08]  /*3f60*/  HMMA.16816.F32.BF16 R32, R12.reuse, R60, R32 ;  /* 0x0000003c0c20723c */ /* 0x044ff00000041820 */
[C---:B------:R-:W-:Y:S01]  /*3f70*/  HMMA.16816.F32.BF16 R28, R12.reuse, R62, R28 ;  /* 0x0000003e0c1c723c */ /* 0x040fe2000004181c */
[----:B------:R-:W-:Y:S07]  /*3f80*/  LDSM.16.M88.4 R60, [R183+0x5800] ;  /* 0x00580000b73c783b */ /* 0x000fee0000000200 */
[C---:B------:R-:W-:Y:S08]  /*3f90*/  HMMA.16816.F32.BF16 R40, R12.reuse, R48, R40 ;  /* 0x000000300c28723c */ /* 0x040ff00000041828 */
[C---:B------:R-:W-:Y:S01]  /*3fa0*/  HMMA.16816.F32.BF16 R36, R12.reuse, R50, R36 ;  /* 0x000000320c24723c */ /* 0x040fe20000041824 */
[----:B------:R-:W-:Y:S07]  /*3fb0*/  LDSM.16.M88.4 R48, [R183+0x4000] ;  /* 0x00400000b730783b */ /* 0x000fee0000000200 */
[C---:B------:R-:W-:Y:S08]  /*3fc0*/  HMMA.16816.F32.BF16 R24, R12.reuse, R68, R24 ;  /* 0x000000440c18723c */ /* 0x040ff00000041818 */
[C---:B------:R-:W-:Y:S08]  /*3fd0*/  HMMA.16816.F32.BF16 R20, R12.reuse, R70, R20 ;  /* 0x000000460c14723c */ /* 0x040ff00000041814 */
[C---:B----4-:R-:W-:Y:S08]  /*3fe0*/  HMMA.16816.F32.BF16 R16, R12.reuse, R76, R16 ;  /* 0x0000004c0c10723c */ /* 0x050ff00000041810 */
[----:B------:R-:W-:Y:S01]  /*3ff0*/  HMMA.16816.F32.BF16 R12, R12, R78, R4 ;  /* 0x0000004e0c0c723c */ /* 0x000fe20000041804 */
[----:B------:R-:W2:Y:S01]  /*4000*/  LDSM.16.M88.4 R4, [R189+0x8000] ;  /* 0x00800000bd04783b */ /* 0x000ea20000000200 */
[----:B------:R-:W-:-:S06]  /*4010*/  DEPBAR.LE SB0, 0x0 ;  /* 0x000080000000791a */ /* 0x000fcc0000000000 */
[C---:B---3--:R-:W-:Y:S08]  /*4020*/  HMMA.16816.F32.BF16 R32, R8.reuse, R64, R32 ;  /* 0x000000400820723c */ /* 0x048ff00000041820 */
[C---:B------:R-:W-:Y:S08]  /*4030*/  HMMA.16816.F32.BF16 R28, R8.reuse, R66, R28 ;  /* 0x00000042081c723c */ /* 0x040ff0000004181c */
[C---:B------:R-:W-:Y:S08]  /*4040*/  HMMA.16816.F32.BF16 R40, R8.reuse, R56, R40 ;  /* 0x000000380828723c */ /* 0x040ff00000041828 */
[C---:B------:R-:W-:Y:S08]  /*4050*/  HMMA.16816.F32.BF16 R36, R8.reuse, R58, R36 ;  /* 0x0000003a0824723c */ /* 0x040ff00000041824 */
[C---:B------:R-:W-:Y:S08]  /*4060*/  HMMA.16816.F32.BF16 R24, R8.reuse, R72, R24 ;  /* 0x000000480818723c */ /* 0x040ff00000041818 */
[C---:B------:R-:W-:Y:S08]  /*4070*/  HMMA.16816.F32.BF16 R20, R8.reuse, R74, R20 ;  /* 0x0000004a0814723c */ /* 0x040ff00000041814 */
[C---:B-----5:R-:W-:Y:S08]  /*4080*/  HMMA.16816.F32.BF16 R16, R8.reuse, R80, R16 ;  /* 0x000000500810723c */ /* 0x060ff00000041810 */
[----:B------:R-:W-:Y:S08]  /*4090*/  HMMA.16816.F32.BF16 R8, R8, R82, R12 ;  /* 0x000000520808723c */ /* 0x000ff0000004180c */
        /* <DEDUP_REMOVED lines=8> */
[----:B------:R-:W-:Y:S06]  /*4120*/  BAR.SYNC.DEFER_BLOCKING 0x0 ;  /* 0x0000000000007b1d */ /* 0x000fec0000010000 */
[----:B------:R-:W-:Y:S01]  /*4130*/  @!UPT UIADD3 URZ, URZ, URZ, URZ ;  /* 0x0000003f3f3ff290 */ /* 0x000fe2000fffe03f */
[----:B------:R-:W-:Y:S11]  /*4140*/  @!P0 BRA `(.L_x_2900) ;  /* 0x0000017000008947 */ /* 0x000ff60003800000 */
[----:B-1----:R-:W-:Y:S01]  /*4150*/  IADD3 R0, R239, -0x2, RZ ;  /* 0xfffffffeef007810 */ /* 0x002fe20007ffe0ff */
        /* <DEDUP_REMOVED lines=22> */
.L_x_2900:
[----:B-1----:R-:W-:Y:S05]  /*42c0*/  BSYNC B0 ;  /* 0x0000000000007941 */ /* 0x002fea0003800000 */
.L_x_2899:
[----:B------:R-:W-:Y:S01]  /*42d0*/  IMAD.IADD R0, R237, 0x1, R228 ;  /* 0x00000001ed007824 */ /* 0x000fe200078e02e4 */
        /* <DEDUP_REMOVED lines=27> */
.L_x_2903:
[----:B------:R-:W-:-:S04]  /*4490*/  MOV R8, c[0x0][0x32c] ;  /* 0x0000cb0000087a02 */ /* 0x000fc80000000f00 */
[----:B------:R-:W-:-:S13]  /*44a0*/  ISETP.NE.AND P0, PT, R8, 0x1, PT ;  /* 0x000000010800780c */ /* 0x000fda0003f05270 */
[----:B------:R-:W-:-:S05]  /*44b0*/  @P0 IMAD.HI.U32 R8, R3, c[0x0][0x330], RZ ;  /* 0x0000cc0003080a27 */ /* 0x000fca00078e00ff */
[----:B------:R-:W-:Y:S02]  /*44c0*/  @P0 SHF.R.U32.HI R3, RZ, c[0x0][0x334], R8 ;  /* 0x0000cd00ff030a19 */ /* 0x000fe40000011608 */
.L_x_2904:
[----:B------:R-:W-:Y:S05]  /*44d0*/  BSYNC B0 ;  /* 0x0000000000007941 */ /* 0x000fea0003800000 */
.L_x_2902:
[----:B------:R-:W-:-:S04]  /*44e0*/  IMAD R3, R3, c[0x0][0x32c], -R85 ;  /* 0x0000cb0003037a24 */ /* 0x000fc800078e0a55 */
[----:B------:R-:W-:-:S05]  /*44f0*/  IMAD.IADD R3, R3, 0x1, -R224 ;  /* 0x0000000103037824 */ /* 0x000fca00078e0ae0 */
[----:B------:R-:W-:Y:S02]  /*4500*/  IADD3 R8, R3, c[0x0][0x32c], RZ ;  /* 0x0000cb0003087a10 */ /* 0x000fe40007ffe0ff */
[----:B------:R-:W-:Y:S02]  /*4510*/  IMNMX R0, R0, R3, !PT ;  /* 0x0000000300007217 */ /* 0x000fe40007800200 */
[----:B------:R-:W-:Y:S02]  /*4520*/  IMNMX R2, R2, R8, PT ;  /* 0x0000000802027217 */ /* 0x000fe40003800200 */
.L_x_2901:
        /* <DEDUP_REMOVED lines=65> */
.L_x_2907:
[----:B------:R-:W-:-:S04]  /*4940*/  MOV R4, c[0x0][0x32c] ;  /* 0x0000cb0000047a02 */ /* 0x000fc80000000f00 */
[----:B------:R-:W-:-:S13]  /*4950*/  ISETP.NE.AND P0, PT, R4, 0x1, PT ;  /* 0x000000010400780c */ /* 0x000fda0003f05270 */
[----:B------:R-:W-:-:S05]  /*4960*/  @P0 IMAD.HI.U32 R4, R3, c[0x0][0x330], RZ ;  /* 0x0000cc0003040a27 */ /* 0x000fca00078e00ff */
[----:B------:R-:W-:Y:S02]  /*4970*/  @P0 SHF.R.U32.HI R3, RZ, c[0x0][0x334], R4 ;  /* 0x0000cd00ff030a19 */ /* 0x000fe40000011604 */
.L_x_2908:
[----:B------:R-:W-:Y:S05]  /*4980*/  BSYNC B0 ;  /* 0x0000000000007941 */ /* 0x000fea0003800000 */
.L_x_2906:
[----:B------:R-:W-:-:S04]  /*4990*/  IMAD R3, R3, c[0x0][0x32c], -R85 ;  /* 0x0000cb0003037a24 */ /* 0x000fc800078e0a55 */
[----:B------:R-:W-:-:S05]  /*49a0*/  IMAD.IADD R3, R3, 0x1, -R224 ;  /* 0x0000000103037824 */ /* 0x000fca00078e0ae0 */
[----:B------:R-:W-:Y:S02]  /*49b0*/  IADD3 R4, R3, c[0x0][0x32c], RZ ;  /* 0x0000cb0003047a10 */ /* 0x000fe40007ffe0ff */
[----:B------:R-:W-:Y:S02]  /*49c0*/  IMNMX R0, R0, R3, !PT ;  /* 0x0000000300007217 */ /* 0x000fe40007800200 */
[----:B------:R-:W-:Y:S02]  /*49d0*/  IMNMX R2, R2, R4, PT ;  /* 0x0000000402027217 */ /* 0x000fe40003800200 */
.L_x_2905:
        /* <DEDUP_REMOVED lines=16> */
[----:B------:R-:W-:Y:S01]  /*4ae0*/  LDSM.16.MT88.4 R36, [R185+0x2000] ;  /* 0x00200000b924783b */ /* 0x000fe20000004200 */
        /* <DEDUP_REMOVED lines=9> */
[----:B------:R-:W-:Y:S01]  /*4b80*/  ISETP.GT.AND P0, PT, R0, 0x18, P6 ;  /* 0x000000180000780c */ /* 0x000fe20003704270 */
[----:B------:R-:W-:Y:S01]  /*4b90*/  LDSM.16.MT88.4 R32, [R181] ;  /* 0x00000000b520783b */ /* 0x000fe20000004200 */
        /* <DEDUP_REMOVED lines=32> */
[----:B------:R-:W-:Y:S01]  /*4da0*/  FMNMX.FTZ R4, R52, R4, !PT ;  /* 0x0000000434047209 */ /* 0x000fe20007810000 */
[----:B------:R-:W-:Y:S01]  /*4db0*/  LDSM.16.MT88.4 R20, [R184] ;  /* 0x00000000b814783b */ /* 0x000fe20000004200 */
        /* <DEDUP_REMOVED lines=87> */
[C---:B------:R-:W-:Y:S01]  /*5330*/  HMMA.16816.F32.BF16 R68, R4.reuse, R36, RZ ;  /* 0x000000240444723c */ /* 0x040fe200000418ff */
[----:B------:R2:W1:Y:S07]  /*5340*/  MUFU.EX2 R221, R3 ;  /* 0x0000000300dd7308 */ /* 0x00046e0000000800 */
[C---:B------:R-:W-:Y:S01]  /*5350*/  HMMA.16816.F32.BF16 R64, R4.reuse, R38, RZ ;  /* 0x000000260440723c */ /* 0x040fe200000418ff */
[----:B------:R-:W-:Y:S07]  /*5360*/  LDSM.16.MT88.4 R36, [R185+0x800] ;  /* 0x00080000b924783b */ /* 0x000fee0000004200 */
[----:B---3--:R-:W-:Y:S01]  /*5370*/  HMMA.16816.F32.BF16 R56, R4, R32, RZ ;  /* 0x000000200438723c */ /* 0x008fe200000418ff */
[----:B--2---:R-:W-:-:S04]  /*5380*/  FFMA.FTZ R3, R52, c[0x0][0x2d0], -R0 ;  /* 0x0000b40034037a23 */ /* 0x004fc80000010800 */
[----:B------:R2:W-:Y:S03]  /*5390*/  MUFU.EX2 R222, R3 ;  /* 0x0000000300de7308 */ /* 0x0005e60000000800 */
[C---:B------:R-:W-:Y:S01]  /*53a0*/  HMMA.16816.F32.BF16 R60, R4.reuse, R34, RZ ;  /* 0x00000022043c723c */ /* 0x040fe200000418ff */
[----:B------:R-:W3:Y:S07]  /*53b0*/  LDSM.16.MT88.4 R32, [R182+0x800] ;  /* 0x00080000b620783b */ /* 0x000eee0000004200 */
[----:B-----5:R-:W-:Y:S01]  /*53c0*/  HMMA.16816.F32.BF16 R48, R4, R24, RZ ;  /* 0x000000180430723c */ /* 0x020fe200000418ff */
[----:B--2---:R-:W-:-:S07]  /*53d0*/  FFMA.FTZ R3, R53, c[0x0][0x2d0], -R0 ;  /* 0x0000b40035037a23 */ /* 0x004fce0000010800 */
[C---:B------:R-:W-:Y:S01]  /*53e0*/  HMMA.16816.F32.BF16 R44, R4.reuse, R26, RZ ;  /* 0x0000001a042c723c */ /* 0x040fe200000418ff */
[----:B------:R-:W2:Y:S01]  /*53f0*/  LDSM.16.MT88.4 R24, [R184+0x800] ;  /* 0x00080000b818783b */ /* 0x000ea20000004200 */
[----:B------:R5:W1:Y:S06]  /*5400*/  MUFU.EX2 R220, R3 ;  /* 0x0000000300dc7308 */ /* 0x000a6c0000000800 */
[C---:B------:R-:W-:Y:S08]  /*5410*/  HMMA.16816.F32.BF16 R40, R4.reuse, R20, RZ ;  /* 0x000000140428723c */ /* 0x040ff000000418ff */
[----:B------:R-:W-:Y:S01]  /*5420*/  HMMA.16816.F32.BF16 R120, R4, R22, RZ ;  /* 0x000000160478723c */ /* 0x000fe200000418ff */
[----:B------:R-:W2:Y:S01]  /*5430*/  LDSM.16.MT88.4 R20, [R181+0x2800] ;  /* 0x00280000b514783b */ /* 0x000ea20000004200 */
[----:B-----5:R-:W-:-:S04]  /*5440*/  FFMA.FTZ R3, R126, c[0x0][0x2d0], -R2 ;  /* 0x0000b4007e037a23 */ /* 0x020fc80000010802 */
[----:B------:R5:W-:Y:S02]  /*5450*/  MUFU.EX2 R246, R3 ;  /* 0x0000000300f67308 */ /* 0x000be40000000800 */
[C---:B-1----:R-:W-:Y:S08]  /*5460*/  HMMA.16816.F32.BF16 R144, R4.reuse, R12, RZ ;  /* 0x0000000c0490723c */ /* 0x042ff000000418ff */
[----:B------:R-:W-:Y:S01]  /*5470*/  HMMA.16816.F32.BF16 R140, R4, R14, RZ ;  /* 0x0000000e048c723c */ /* 0x000fe200000418ff */
[----:B------:R-:W1:Y:S01]  /*5480*/  LDSM.16.MT88.4 R12, [R185+0x2800] ;  /* 0x00280000b90c783b */ /* 0x000e620000004200 */
[----:B-----5:R-:W-:-:S06]  /*5490*/  FFMA.FTZ R3, R128, c[0x0][0x2d0], -R2 ;  /* 0x0000b40080037a23 */ /* 0x020fcc0000010802 */
[C---:B------:R-:W-:Y:S01]  /*54a0*/  HMMA.16816.F32.BF16 R132, R4.reuse, R16, RZ ;  /* 0x000000100484723c */ /* 0x040fe200000418ff */
[----:B------:R5:W1:Y:S07]  /*54b0*/  MUFU.EX2 R245, R3 ;  /* 0x0000000300f57308 */ /* 0x000a6e0000000800 */
[----:B------:R-:W-:Y:S01]  /*54c0*/  HMMA.16816.F32.BF16 R136, R4, R18, RZ ;  /* 0x000000120488723c */ /* 0x000fe200000418ff */
[----:B------:R-:W1:Y:S06]  /*54d0*/  LDSM.16.MT88.4 R16, [R182+0x2800] ;  /* 0x00280000b610783b */ /* 0x000e6c0000004200 */
[----:B----4-:R-:W-:-:S02]  /*54e0*/  F2FP.BF16.PACK_AB R4, R248, R250 ;  /* 0x000000faf804723e */ /* 0x010fc400000010ff */
[----:B------:R-:W-:Y:S01]  /*54f0*/  F2FP.BF16.PACK_AB R6, R247, R249 ;  /* 0x000000f9f706723e */ /* 0x000fe200000010ff */
[--C-:B-----5:R-:W-:Y:S01]  /*5500*/  FFMA.FTZ R3, R129, c[0x0][0x2d0], -R2.reuse ;  /* 0x0000b40081037a23 */ /* 0x120fe20000010802 */
[----:B------:R-:W-:Y:S02]  /*5510*/  F2FP.BF16.PACK_AB R5, R221, R223 ;  /* 0x000000dfdd05723e */ /* 0x000fe400000010ff */
[----:B------:R-:W-:Y:S01]  /*5520*/  F2FP.BF16.PACK_AB R7, R220, R222 ;  /* 0x000000dedc07723e */ /* 0x000fe200000010ff */
[----:B------:R4:W-:Y:S06]  /*5530*/  MUFU.EX2 R244, R3 ;  /* 0x0000000300f47308 */ /* 0x0009ec0000000800 */
[C---:B------:R-:W-:Y:S08]  /*5540*/  HMMA.16816.F32.BF16 R156, R4.reuse, R28, R88 ;  /* 0x0000001c049c723c */ /* 0x040ff00000041858 */
[----:B------:R-:W-:Y:S01]  /*5550*/  HMMA.16816.F32.BF16 R152, R4, R30, R76 ;  /* 0x0000001e0498723c */ /* 0x000fe2000004184c */
[----:B------:R-:W5:Y:S01]  /*5560*/  LDSM.16.MT88.4 R28, [R184+0x2800] ;  /* 0x00280000b81c783b */ /* 0x000f620000004200 */
[----:B----4-:R-:W-:-:S04]  /*5570*/  FFMA.FTZ R3, R130, c[0x0][0x2d0], -R2 ;  /* 0x0000b40082037a23 */ /* 0x010fc80000010802 */
[----:B------:R4:W1:Y:S02]  /*5580*/  MUFU.EX2 R243, R3 ;  /* 0x0000000300f37308 */ /* 0x0008640000000800 */
[C---:B---3--:R-:W-:Y:S08]  /*5590*/  HMMA.16816.F32.BF16 R164, R4.reuse, R32, R108 ;  /* 0x0000002004a4723c */ /* 0x048ff0000004186c */
[----:B------:R-:W-:Y:S01]  /*55a0*/  HMMA.16816.F32.BF16 R168, R4, R34, R116 ;  /* 0x0000002204a8723c */ /* 0x000fe20000041874 */
[----:B------:R-:W3:Y:S01]  /*55b0*/  LDSM.16.MT88.4 R32, [R181+0x4800] ;  /* 0x00480000b520783b */ /* 0x000ee20000004200 */
[----:B----4-:R-:W-:-:S06]  /*55c0*/  FFMA.FTZ R3, R54, c[0x0][0x2d0], -R0 ;  /* 0x0000b40036037a23 */ /* 0x010fcc0000010800 */
[C---:B------:R-:W-:Y:S01]  /*55d0*/  HMMA.16816.F32.BF16 R160, R4.reuse, R38, R112 ;  /* 0x0000002604a0723c */ /* 0x040fe20000041870 */
[----:B------:R4:W-:Y:S07]  /*55e0*/  MUFU.EX2 R203, R3 ;  /* 0x0000000300cb7308 */ /* 0x0009ee0000000800 */
[C---:B--2---:R-:W-:Y:S08]  /*55f0*/  HMMA.16816.F32.BF16 R148, R4.reuse, R24, R100 ;  /* 0x000000180494723c */ /* 0x044ff00000041864 */
[----:B------:R-:W-:Y:S01]  /*5600*/  HMMA.16816.F32.BF16 R116, R4, R26, R96 ;  /* 0x0000001a0474723c */ /* 0x000fe20000041860 */
[----:B------:R-:W2:Y:S01]  /*5610*/  LDSM.16.MT88.4 R24, [R182+0x4800] ;  /* 0x00480000b618783b */ /* 0x000ea20000004200 */
[----:B----4-:R-:W-:-:S04]  /*5620*/  FFMA.FTZ R3, R127, c[0x0][0x2d0], -R0 ;  /* 0x0000b4007f037a23 */ /* 0x010fc80000010800 */
[----:B------:R4:W2:Y:S02]  /*5630*/  MUFU.EX2 R127, R3 ;  /* 0x00000003007f7308 */ /* 0x0008a40000000800 */
[C---:B------:R-:W-:Y:S08]  /*5640*/  HMMA.16816.F32.BF16 R112, R4.reuse, R20, R84 ;  /* 0x000000140470723c */ /* 0x040ff00000041854 */
[----:B-1----:R-:W-:Y:S01]  /*5650*/  HMMA.16816.F32.BF16 R88, R4, R12, R68 ;  /* 0x0000000c0458723c */ /* 0x002fe20000041844 */
[----:B----4-:R-:W-:-:S07]  /*5660*/  FFMA.FTZ R3, R125, c[0x0][0x2d0], -R0 ;  /* 0x0000b4007d037a23 */ /* 0x010fce0000010800 */
[C---:B------:R-:W-:Y:S01]  /*5670*/  HMMA.16816.F32.BF16 R84, R4.reuse, R14, R64 ;  /* 0x0000000e0454723c */ /* 0x040fe20000041840 */
[----:B------:R-:W1:Y:S01]  /*5680*/  LDSM.16.MT88.4 R12, [R184+0x4800] ;  /* 0x00480000b80c783b */ /* 0x000e620000004200 */
[----:B------:R4:W-:Y:S06]  /*5690*/  MUFU.EX2 R126, R3 ;  /* 0x00000003007e7308 */ /* 0x0009ec0000000800 */
[C---:B------:R-:W-:Y:S01]  /*56a0*/  HMMA.16816.F32.BF16 R176, R4.reuse, R36, R104 ;  /* 0x0000002404b0723c */ /* 0x040fe20000041868 */
[----:B------:R-:W-:Y:S07]  /*56b0*/  LDSM.16.MT88.4 R36, [R182+0x1000] ;  /* 0x00100000b624783b */ /* 0x000fee0000004200 */
[----:B------:R-:W-:Y:S01]  /*56c0*/  HMMA.16816.F32.BF16 R104, R4, R16, R80 ;  /* 0x000000100468723c */ /* 0x000fe20000041850 */
[----:B----4-:R-:W-:-:S04]  /*56d0*/  FFMA.FTZ R3, R55, c[0x0][0x2d0], -R0 ;  /* 0x0000b40037037a23 */ /* 0x010fc80000010800 */
[----:B------:R4:W1:Y:S03]  /*56e0*/  MUFU.EX2 R125, R3 ;  /* 0x00000003007d7308 */ /* 0x0008660000000800 */
[C---:B------:R-:W-:Y:S01]  /*56f0*/  HMMA.16816.F32.BF16 R96, R4.reuse, R18, R72 ;  /* 0x000000120460723c */ /* 0x040fe20000041848 */
[----:B------:R-:W1:Y:S07]  /*5700*/  LDSM.16.MT88.4 R16, [R185+0x4800] ;  /* 0x00480000b910783b */ /* 0x000e6e0000004200 */
[----:B------:R-:W-:Y:S01]  /*5710*/  HMMA.16816.F32.BF16 R108, R4, R22, R92 ;  /* 0x00000016046c723c */ /* 0x000fe2000004185c */
[----:B------:R-:W1:Y:S01]  /*5720*/  LDSM.16.MT88.4 R20, [R181+0x1000] ;  /* 0x00100000b514783b */ /* 0x000e620000004200 */
[----:B----4-:R-:W-:-:S06]  /*5730*/  FFMA.FTZ R3, R216, c[0x0][0x2d0], -R2 ;  /* 0x0000b400d8037a23 */ /* 0x010fcc0000010802 */
[C---:B-----5:R-:W-:Y:S01]  /*5740*/  HMMA.16816.F32.BF16 R76, R4.reuse, R28, R56 ;  /* 0x0000001c044c723c */ /* 0x060fe20000041838 */
[----:B------:R4:W-:Y:S07]  /*5750*/  MUFU.EX2 R241, R3 ;  /* 0x0000000300f17308 */ /* 0x0009ee0000000800 */
[C---:B---3--:R-:W-:Y:S08]  /*5760*/  HMMA.16816.F32.BF16 R68, R4.reuse, R32, R48 ;  /* 0x000000200444723c */ /* 0x048ff00000041830 */
[----:B------:R-:W-:Y:S01]  /*5770*/  HMMA.16816.F32.BF16 R48, R4, R34, R44 ;  /* 0x000000220430723c */ /* 0x000fe2000004182c */
[----:B------:R-:W3:Y:S01]  /*5780*/  LDSM.16.MT88.4 R32, [R185+0x1000] ;  /* 0x00100000b920783b */ /* 0x000ee20000004200 */
[----:B----4-:R-:W-:-:S04]  /*5790*/  FFMA.FTZ R3, R218, c[0x0][0x2d0], -R2 ;  /* 0x0000b400da037a23 */ /* 0x010fc80000010802 */
[----:B------:R4:W5:Y:S02]  /*57a0*/  MUFU.EX2 R218, R3 ;  /* 0x0000000300da7308 */ /* 0x0009640000000800 */
[C---:B--2---:R-:W-:Y:S08]  /*57b0*/  HMMA.16816.F32.BF16 R56, R4.reuse, R24, R40 ;  /* 0x000000180438723c */ /* 0x044ff00000041828 */
[----:B-1----:R-:W-:Y:S01]  /*57c0*/  HMMA.16816.F32.BF16 R52, R4, R12, R144 ;  /* 0x0000000c0434723c */ /* 0x002fe20000041890 */
[----:B----4-:R-:W-:-:S07]  /*57d0*/  FFMA.FTZ R3, R217, c[0x0][0x2d0], -R2 ;  /* 0x0000b400d9037a23 */ /* 0x010fce0000010802 */
[----:B------:R-:W-:Y:S01]  /*57e0*/  HMMA.16816.F32.BF16 R40, R4, R14, R140 ;  /* 0x0000000e0428723c */ /* 0x000fe2000004188c */
[----:B------:R-:W1:Y:S01]  /*57f0*/  LDSM.16.MT88.4 R12, [R184+0x3000] ;  /* 0x00300000b80c783b */ /* 0x000e620000004200 */
[----:B------:R-:W-:Y:S01]  /*5800*/  FFMA.FTZ R2, R219, c[0x0][0x2d0], -R2 ;  /* 0x0000b400db027a23 */ /* 0x000fe20000010802 */
[----:B------:R-:W-:Y:S01]  /*5810*/  MUFU.EX2 R217, R3 ;  /* 0x0000000300d97308 */ /* 0x000fe20000000800 */
[----:B------:R-:W-:-:S04]  /*5820*/  IMAD.MOV.U32 R219, RZ, RZ, R11 ;  /* 0x000000ffffdb7224 */ /* 0x000fc800078e000b */
[C---:B------:R-:W-:Y:S01]  /*5830*/  HMMA.16816.F32.BF16 R72, R4.reuse, R30, R60 ;  /* 0x0000001e0448723c */ /* 0x040fe2000004183c */
[----:B------:R-:W2:Y:S02]  /*5840*/  LDSM.16.MT88.4 R28, [R184+0x1000] ;  /* 0x00100000b81c783b */ /* 0x000ea40000004200 */
[----:B------:R4:W1:Y:S05]  /*5850*/  MUFU.EX2 R216, R2 ;  /* 0x0000000200d87308 */ /* 0x00086a0000000800 */
[C---:B------:R-:W-:Y:S01]  /*5860*/  HMMA.16816.F32.BF16 R44, R4.reuse, R26, R120 ;  /* 0x0000001a042c723c */ /* 0x040fe20000041878 */
[----:B------:R-:W-:Y:S04]  /*5870*/  LDSM.16.MT88.4 R24, [R181+0x3000] ;  /* 0x00300000b518783b */ /* 0x000fe80000004200 */
[----:B------:R-:W-:Y:S03]  /*5880*/  LDSM.16.MT88.4 R120, [R184+0x1800] ;  /* 0x00180000b878783b */ /* 0x000fe60000004200 */
[----:B------:R-:W-:Y:S01]  /*5890*/  HMMA.16816.F32.BF16 R60, R4, R16, R132 ;  /* 0x00000010043c723c */ /* 0x000fe20000041884 */
[----:B------:R-:W-:Y:S01]  /*58a0*/  LDSM.16.MT88.4 R132, [R181+0x1800] ;  /* 0x00180000b584783b */ /* 0x000fe20000004200 */
[----:B----4-:R-:W-:-:S02]  /*58b0*/  FFMA.FTZ R2, R204, c[0x0][0x2d0], -R0 ;  /* 0x0000b400cc027a23 */ /* 0x010fc40000010800 */
[----:B------:R-:W-:Y:S02]  /*58c0*/  IMAD.MOV.U32 R204, RZ, RZ, R10 ;  /* 0x000000ffffcc7224 */ /* 0x000fe400078e000a */
[----:B------:R4:W-:Y:S02]  /*58d0*/  MUFU.EX2 R3, R2 ;  /* 0x0000000200037308 */ /* 0x0009e40000000800 */
[----:B------:R-:W-:Y:S01]  /*58e0*/  HMMA.16816.F32.BF16 R64, R4, R18, R136 ;  /* 0x000000120440723c */ /* 0x000fe20000041888 */
[----:B------:R-:W-:Y:S06]  /*58f0*/  LDSM.16.MT88.4 R16, [R185+0x3000] ;  /* 0x00300000b910783b */ /* 0x000fec0000004200 */
[----:B------:R-:W-:-:S02]  /*5900*/  F2FP.BF16.PACK_AB R4, R245, R246 ;  /* 0x000000f6f504723e */ /* 0x000fc400000010ff */
[----:B------:R-:W-:Y:S02]  /*5910*/  F2FP.BF16.PACK_AB R6, R243, R244 ;  /* 0x000000f4f306723e */ /* 0x000fe400000010ff */
[----:B------:R-:W-:Y:S02]  /*5920*/  F2FP.BF16.PACK_AB R5, R127, R203 ;  /* 0x000000cb7f05723e */ /* 0x000fe400000010ff */
[----:B------:R-:W-:Y:S01]  /*5930*/  F2FP.BF16.PACK_AB R7, R125, R126 ;  /* 0x0000007e7d07723e */ /* 0x000fe200000010ff */
[----:B----4-:R-:W-:-:S04]  /*5940*/  FFMA.FTZ R2, R214, c[0x0][0x2d0], -R0 ;  /* 0x0000b400d6027a23 */ /* 0x010fc80000010800 */
[----:B------:R4:W1:Y:S02]  /*5950*/  MUFU.EX2 R11, R2 ;  /* 0x00000002000b7308 */ /* 0x0008640000000800 */
[C---:B------:R-:W-:Y:S08]  /*5960*/  HMMA.16816.F32.BF16 R128, R4.reuse, R20, R156 ;  /* 0x000000140480723c */ /* 0x040ff0000004189c */
[----:B------:R-:W-:Y:S01]  /*5970*/  HMMA.16816.F32.BF16 R80, R4, R22, R152 ;  /* 0x000000160450723c */ /* 0x000fe20000041898 */
[----:B------:R-:W2:Y:S01]  /*5980*/  LDSM.16.MT88.4 R20, [R182+0x3000] ;  /* 0x00300000b614783b */ /* 0x000ea20000004200 */
[----:B----4-:R-:W-:-:S06]  /*5990*/  FFMA.FTZ R2, R213, c[0x0][0x2d0], -R0 ;  /* 0x0000b400d5027a23 */ /* 0x010fcc0000010800 */
[C---:B------:R-:W-:Y:S01]  /*59a0*/  HMMA.16816.F32.BF16 R100, R4.reuse, R36, R164 ;  /* 0x000000240464723c */ /* 0x040fe200000418a4 */
[----:B------:R-:W-:Y:S01]  /*59b0*/  FFMA.FTZ R0, R215, c[0x0][0x2d0], -R0 ;  /* 0x0000b400d7007a23 */ /* 0x000fe20000010800 */
[----:B------:R4:W-:Y:S06]  /*59c0*/  MUFU.EX2 R10, R2 ;  /* 0x00000002000a7308 */ /* 0x0009ec0000000800 */
[C---:B------:R-:W-:Y:S01]  /*59d0*/  HMMA.16816.F32.BF16 R92, R4.reuse, R38, R168 ;  /* 0x00000026045c723c */ /* 0x040fe200000418a8 */
[----:B------:R-:W5:Y:S01]  /*59e0*/  LDSM.16.MT88.4 R36, [R181+0x5000] ;  /* 0x00500000b524783b */ /* 0x000f620000004200 */
[----:B------:R1:W1:Y:S06]  /*59f0*/  MUFU.EX2 R9, R0 ;  /* 0x0000000000097308 */ /* 0x00026c0000000800 */
[----:B---3--:R-:W-:Y:S01]  /*5a00*/  HMMA.16816.F32.BF16 R176, R4, R32, R176 ;  /* 0x0000002004b0723c */ /* 0x008fe200000418b0 */
[----:B----4-:R-:W-:-:S04]  /*5a10*/  FADD.FTZ R2, R204, R251 ;  /* 0x000000fbcc027221 */ /* 0x010fc80000010000 */
[----:B------:R-:W-:-:S03]  /*5a20*/  FADD.FTZ R2, R219, R2 ;  /* 0x00000002db027221 */ /* 0x000fc60000010000 */
[----:B------:R-:W-:Y:S01]  /*5a30*/  HMMA.16816.F32.BF16 R168, R4, R34, R160 ;  /* 0x0000002204a8723c */ /* 0x000fe200000418a0 */
[----:B-1----:R-:W-:-:S07]  /*5a40*/  FADD.FTZ R0, R233, R227 ;  /* 0x000000e3e9007221 */ /* 0x002fce0000010000 */
[C---:B------:R-:W-:Y:S01]  /*5a50*/  HMMA.16816.F32.BF16 R32, R4.reuse, R14, R72 ;  /* 0x0000000e0420723c */ /* 0x040fe20000041848 */
[----:B------:R-:W1:Y:S07]  /*5a60*/  LDSM.16.MT88.4 R72, [R181+0x5800] ;  /* 0x00580000b548783b */ /* 0x000e6e0000004200 */
[C---:B--2---:R-:W-:Y:S08]  /*5a70*/  HMMA.16816.F32.BF16 R172, R4.reuse, R28, R148 ;  /* 0x0000001c04ac723c */ /* 0x044ff00000041894 */
[C---:B------:R-:W-:Y:S01]  /*5a80*/  HMMA.16816.F32.BF16 R156, R4.reuse, R20, R104 ;  /* 0x00000014049c723c */ /* 0x040fe20000041868 */
[----:B------:R-:W-:Y:S07]  /*5a90*/  LDSM.16.MT88.4 R104, [R182+0x1800] ;  /* 0x00180000b668783b */ /* 0x000fee0000004200 */
[C---:B------:R-:W-:Y:S07]  /*5aa0*/  HMMA.16816.F32.BF16 R148, R4.reuse, R22, R96 ;  /* 0x000000160494723c */ /* 0x040fee0000041860 */
[----:B-----5:R-:W-:Y:S01]  /*5ab0*/  F2FP.BF16.PACK_AB R96, R218, R241 ;  /* 0x000000f1da60723e */ /* 0x020fe200000010ff */
[----:B------:R-:W-:Y:S01]  /*5ac0*/  HMMA.16816.F32.BF16 R68, R4, R36, R68 ;  /* 0x000000240444723c */ /* 0x000fe20000041844 */
[----:B------:R-:W-:-:S02]  /*5ad0*/  F2FP.BF16.PACK_AB R98, R216, R217 ;  /* 0x000000d9d862723e */ /* 0x000fc400000010ff */
[----:B------:R-:W-:Y:S02]  /*5ae0*/  F2FP.BF16.PACK_AB R97, R11, R3 ;  /* 0x000000030b61723e */ /* 0x000fe400000010ff */
[----:B------:R-:W-:-:S03]  /*5af0*/  F2FP.BF16.PACK_AB R99, R9, R10 ;  /* 0x0000000a0963723e */ /* 0x000fc600000010ff */
[C---:B------:R-:W-:Y:S08]  /*5b00*/  HMMA.16816.F32.BF16 R20, R4.reuse, R38, R48 ;  /* 0x000000260414723c */ /* 0x040ff00000041830 */
[C---:B------:R-:W-:Y:S01]  /*5b10*/  HMMA.16816.F32.BF16 R164, R4.reuse, R30, R116 ;  /* 0x0000001e04a4723c */ /* 0x040fe20000041874 */
[----:B------:R-:W2:Y:S07]  /*5b20*/  LDSM.16.MT88.4 R28, [R182+0x5000] ;  /* 0x00500000b61c783b */ /* 0x000eae0000004200 */
[C---:B------:R-:W-:Y:S08]  /*5b30*/  HMMA.16816.F32.BF16 R144, R4.reuse, R16, R88 ;  /* 0x000000100490723c */ /* 0x040ff00000041858 */
[C---:B------:R-:W-:Y:S01]  /*5b40*/  HMMA.16816.F32.BF16 R140, R4.reuse, R18, R84 ;  /* 0x00000012048c723c */ /* 0x040fe20000041854 */
[----:B------:R-:W3:Y:S07]  /*5b50*/  LDSM.16.MT88.4 R16, [R185+0x5000] ;  /* 0x00500000b910783b */ /* 0x000eee0000004200 */
[----:B------:R-:W-:Y:S01]  /*5b60*/  HMMA.16816.F32.BF16 R136, R4, R12, R76 ;  /* 0x0000000c0488723c */ /* 0x000fe2000004184c */
[----:B------:R-:W4:Y:S01]  /*5b70*/  LDSM.16.MT88.4 R12, [R184+0x5000] ;  /* 0x00500000b80c783b */ /* 0x000f220000004200 */
[----:B------:R-:W-:-:S06]  /*5b80*/  FADD.FTZ R0, R238, R0 ;  /* 0x00000000ee007221 */ /* 0x000fcc0000010000 */
[----:B------:R-:W-:Y:S08]  /*5b90*/  HMMA.16816.F32.BF16 R152, R4, R26, R108 ;  /* 0x0000001a0498723c */ /* 0x000ff0000004186c */
[C---:B-1----:R-:W-:Y:S01]  /*5ba0*/  HMMA.16816.F32.BF16 R68, R96.reuse, R72, R68 ;  /* 0x000000486044723c */ /* 0x042fe20000041844 */
[----:B------:R-:W-:Y:S01]  /*5bb0*/  FADD.FTZ R2, R252, R2 ;  /* 0x00000002fc027221 */ /* 0x000fe20000010000 */
[----:B------:R-:W-:Y:S04]  /*5bc0*/  LDSM.16.MT88.4 R48, [R182+0x3800] ;  /* 0x00380000b630783b */ /* 0x000fe80000004200 */
[----:B------:R-:W-:Y:S02]  /*5bd0*/  LDSM.16.MT88.4 R88, [R185+0x5800] ;  /* 0x00580000b958783b */ /* 0x000fe40000004200 */
[----:B------:R-:W-:Y:S02]  /*5be0*/  HMMA.16816.F32.BF16 R72, R96, R74, R20 ;  /* 0x0000004a6048723c */ /* 0x000fe40000041814 */
[----:B------:R-:W5:Y:S06]  /*5bf0*/  LDL.LU R20, [R1+0x8] ;  /* 0x0000080001147983 */ /* 0x000f6c0000300800 */
[C---:B------:R-:W-:Y:S08]  /*5c00*/  HMMA.16816.F32.BF16 R160, R4.reuse, R24, R112 ;  /* 0x0000001804a0723c */ /* 0x040ff00000041870 */
[C---:B--2---:R-:W-:Y:S08]  /*5c10*/  HMMA.16816.F32.BF16 R76, R4.reuse, R28, R56 ;  /* 0x0000001c044c723c */ /* 0x044ff00000041838 */
[----:B---3--:R-:W-:Y:S01]  /*5c20*/  HMMA.16816.F32.BF16 R84, R4, R16, R60 ;  /* 0x000000100454723c */ /* 0x008fe2000004183c */
[----:B------:R-:W-:Y:S01]  /*5c30*/  FADD.FTZ R0, R234, R0 ;  /* 0x00000000ea007221 */ /* 0x000fe20000010000 */
[----:B------:R-:W-:Y:S01]  /*5c40*/  LDSM.16.MT88.4 R112, [R185+0x1800] ;  /* 0x00180000b970783b */ /* 0x000fe20000004200 */
[----:B------:R-:W-:-:S03]  /*5c50*/  FADD.FTZ R2, R250, R2 ;  /* 0x00000002fa027221 */ /* 0x000fc60000010000 */
[----:B------:R-:W-:Y:S02]  /*5c60*/  LDSM.16.MT88.4 R56, [R185+0x3800] ;  /* 0x00380000b938783b */ /* 0x000fe40000004200 */
[C---:B----4-:R-:W-:Y:S08]  /*5c70*/  HMMA.16816.F32.BF16 R24, R4.reuse, R12, R52 ;  /* 0x0000000c0418723c */ /* 0x050ff00000041834 */
[C---:B------:R-:W-:Y:S08]  /*5c80*/  HMMA.16816.F32.BF16 R28, R4.reuse, R30, R44 ;  /* 0x0000001e041c723c */ /* 0x040ff0000004182c */
[C---:B------:R-:W-:Y:S01]  /*5c90*/  HMMA.16816.F32.BF16 R16, R4.reuse, R18, R64 ;  /* 0x000000120410723c */ /* 0x040fe20000041840 */
[----:B------:R-:W-:Y:S01]  /*5ca0*/  FADD.FTZ R0, R223, R0 ;  /* 0x00000000df007221 */ /* 0x000fe20000010000 */
[----:B------:R-:W-:Y:S06]  /*5cb0*/  LDSM.16.MT88.4 R64, [R184+0x3800] ;  /* 0x00380000b840783b */ /* 0x000fec0000004200 */
[----:B------:R-:W-:Y:S01]  /*5cc0*/  HMMA.16816.F32.BF16 R12, R4, R14, R40 ;  /* 0x0000000e040c723c */ /* 0x000fe20000041828 */
[----:B------:R-:W1:Y:S01]  /*5cd0*/  LDSM.16.MT88.4 R4, [R184+0x5800] ;  /* 0x00580000b804783b */ /* 0x000e620000004200 */
[----:B------:R-:W-:-:S03]  /*5ce0*/  FADD.FTZ R2, R248, R2 ;  /* 0x00000002f8027221 */ /* 0x000fc60000010000 */
[----:B------:R-:W2:Y:S03]  /*5cf0*/  LDSM.16.MT88.4 R40, [R181+0x3800] ;  /* 0x00380000b528783b */ /* 0x000ea60000004200 */
[----:B------:R-:W-:Y:S01]  /*5d00*/  HMMA.16816.F32.BF16 R128, R96, R132, R128 ;  /* 0x000000846080723c */ /* 0x000fe20000041880 */
[----:B------:R-:W-:-:S07]  /*5d10*/  FADD.FTZ R0, R221, R0 ;  /* 0x00000000dd007221 */ /* 0x000fce0000010000 */
[C---:B------:R-:W-:Y:S01]  /*5d20*/  HMMA.16816.F32.BF16 R132, R96.reuse, R134, R80 ;  /* 0x000000866084723c */ /* 0x040fe20000041850 */
[----:B------:R-:W3:Y:S01]  /*5d30*/  LDSM.16.MT88.4 R80, [R182+0x5800] ;  /* 0x00580000b650783b */ /* 0x000ee20000004200 */
        /* <DEDUP_REMOVED lines=26> */
[----:B--2---:R-:W-:Y:S01]  /*5ee0*/  HMMA.16816.F32.BF16 R36, R96, R40, R160 ;  /* 0x000000286024723c */ /* 0x004fe200000418a0 */
[----:B------:R-:W-:Y:S01]  /*5ef0*/  FADD.FTZ R222, R216, R4 ;  /* 0x00000004d8de7221 */ /* 0x000fe20000010000 */
[----:B------:R-:W-:Y:S01]  /*5f00*/  IADD3 R203, R239, -0x2, RZ ;  /* 0xfffffffeefcb7810 */ /* 0x000fe20007ffe0ff */
[----:B------:R-:W-:-:S05]  /*5f10*/  FADD.FTZ R223, R9, R3 ;  /* 0x0000000309df7221 */ /* 0x000fca0000010000 */
        /* <DEDUP_REMOVED lines=14> */
[----:B-----5:R-:W-:-:S05]  /*6000*/  IMAD.IADD R2, R20, 0x1, R0 ;  /* 0x0000000114027824 */ /* 0x020fca00078e0200 */
        /* <DEDUP_REMOVED lines=13> */
.L_x_2911:
[----:B------:R-:W-:-:S13]  /*60e0*/  ISETP.NE.AND P0, PT, R4, 0x1, PT ;  /* 0x000000010400780c */ /* 0x000fda0003f05270 */
[----:B------:R-:W-:-:S05]  /*60f0*/  @P0 IMAD.HI.U32 R2, R3, c[0x0][0x330], RZ ;  /* 0x0000cc0003020a27 */ /* 0x000fca00078e00ff */
[----:B------:R-:W-:Y:S02]  /*6100*/  @P0 SHF.R.U32.HI R3, RZ, c[0x0][0x334], R2 ;  /* 0x0000cd00ff030a19 */ /* 0x000fe40000011602 */
.L_x_2912:
[----:B------:R-:W-:Y:S05]  /*6110*/  BSYNC B0 ;  /* 0x0000000000007941 */ /* 0x000fea0003800000 */
.L_x_2910:
[----:B------:R-:W-:-:S05]  /*6120*/  IMAD R3, R3, R4, c[0x0][0x32c] ;  /* 0x0000cb0003037624 */ /* 0x000fca00078e0204 */
[----:B------:R-:W-:-:S04]  /*6130*/  IMNMX R0, R0, R3, PT ;  /* 0x0000000300007217 */ /* 0x000fc80003800200 */
.L_x_2909:
        /* <DEDUP_REMOVED lines=9> */
.L_x_2922:
[----:B------:R-:W-:Y:S01]  /*61d0*/  ISETP.GT.AND P6, PT, R206, R204, PT ;  /* 0x000000ccce00720c */ /* 0x000fe20003fc4270 */
[----:B------:R-:W-:Y:S04]  /*61e0*/  DEPBAR.LE SB0, 0x0 ;  /* 0x000080000000791a */ /* 0x000fe80000000000 */
[----:B------:R-:W-:Y:S01]  /*61f0*/  WARPSYNC 0xffffffff ;  /* 0xffffffff00007948 */ /* 0x000fe20003800000 */
[----:B------:R-:W-:Y:S07]  /*6200*/  BAR.SYNC.DEFER_BLOCKING 0x0 ;  /* 0x0000000000007b1d */ /* 0x000fee0000010000 */
[----:B------:R-:W-:Y:S01]  /*6210*/  @!P6 SHF.R.S32.HI R0, RZ, 0x1f, R204 ;  /* 0x0000001fff00e819 */ /* 0x000fe200000114cc */
[----:B------:R-:W-:Y:S04]  /*6220*/  @!P6 IMAD.WIDE.U32 R4, R204, c[0x0][0x208], RZ ;  /* 0x00008200cc04ea25 */ /* 0x000fe800078e00ff */
[----:B------:R-:W-:Y:S02]  /*6230*/  @!P6 IMAD R0, R0, c[0x0][0x208], RZ ;  /* 0x000082000000ea24 */ /* 0x000fe400078e02ff */
[----:B------:R-:W-:Y:S02]  /*6240*/  @!P6 IMAD.MOV.U32 R3, RZ, RZ, c[0x0][0x208] ;  /* 0x00008200ff03e624 */ /* 0x000fe400078e00ff */
[----:B------:R-:W-:Y:S02]  /*6250*/  @!P6 IMAD R0, R204, c[0x0][0x20c], R0 ;  /* 0x00008300cc00ea24 */ /* 0x000fe400078e0200 */
[C---:B------:R-:W-:Y:S02]  /*6260*/  @!P6 IMAD.SHL.U32 R2, R4.reuse, 0x40, RZ ;  /* 0x000000400402e824 */ /* 0x040fe400078e00ff */
[----:B------:R-:W-:Y:S02]  /*6270*/  @!P6 IMAD.IADD R0, R5, 0x1, R0 ;  /* 0x000000010500e824 */ /* 0x000fe400078e0200 */
[----:B------:R-:W-:Y:S01]  /*6280*/  @!P6 IMAD.MOV.U32 R5, RZ, RZ, c[0x0][0x20c] ;  /* 0x00008300ff05e624 */ /* 0x000fe200078e00ff */
[C---:B------:R-:W-:Y:S01]  /*6290*/  @!P6 LEA R12, P0, R3.reuse, R2, 0x5 ;  /* 0x00000002030ce211 */ /* 0x040fe200078028ff */
[----:B------:R-:W-:Y:S01]  /*62a0*/  LDSM.16.M88.4 R32, [R187] ;  /* 0x00000000bb20783b */ /* 0x000fe20000000200 */
[----:B------:R-:W-:Y:S01]  /*62b0*/  @!P6 SHF.L.U64.HI R0, R4, 0x6, R0 ;  /* 0x000000060400e819 */ /* 0x000fe20000010200 */
[----:B------:R-:W-:Y:S02]  /*62c0*/  ULDC UR4, c[0x0][0x324] ;  /* 0x0000c90000047ab9 */ /* 0x000fe40000000800 */
[----:B------:R-:W-:Y:S01]  /*62d0*/  ULOP3.LUT UR4, URZ, UR4, URZ, 0x33, !UPT ;  /* 0x000000043f047292 */ /* 0x000fe2000f8e333f */
[----:B------:R-:W-:Y:S01]  /*62e0*/  @!P6 LEA.HI.X R3, R3, R0, R5, 0x5, P0 ;  /* 0x000000000303e211 */ /* 0x000fe200000f2c05 */
[----:B------:R-:W1:Y:S01]  /*62f0*/  LDSM.16.M88.4 R8, [R180] ;  /* 0x00000000b408783b */ /* 0x000e620000000200 */
[----:B------:R-:W-:Y:S04]  /*6300*/  @!P6 IADD3 R4, P0, R2, R210, RZ ;  /* 0x000000d20204e210 */ /* 0x000fe80007f1e0ff */
[----:B------:R-:W2:Y:S01]  /*6310*/  LDSM.16.M88.4 R16, [R180+0x800] ;  /* 0x00080000b410783b */ /* 0x000ea20000000200 */
[--C-:B------:R-:W-:Y:S01]  /*6320*/  @!P6 IMAD.X R5, R0, 0x1, R212.reuse, P0 ;  /* 0x000000010005e824 */ /* 0x100fe200000e06d4 */
[C---:B------:R-:W-:Y:S03]  /*6330*/  @!P6 LEA R22, P0, R4.reuse, c[0x0][0x1f8], 0x1 ;  /* 0x00007e000416ea11 */ /* 0x040fe600078008ff */
[----:B------:R-:W3:Y:S01]  /*6340*/  LDSM.16.M88.4 R24, [R180+0x1000] ;  /* 0x00100000b418783b */ /* 0x000ee20000000200 */
[----:B------:R-:W-:Y:S02]  /*6350*/  @!P6 LEA.HI.X R23, R4, c[0x0][0x1fc], R5, 0x1, P0 ;  /* 0x00007f000417ea11 */ /* 0x000fe400000f0c05 */
[----:B------:R-:W-:Y:S02]  /*6360*/  @!P6 IADD3 R6, P0, R210, 0x40, RZ ;  /* 0x00000040d206e810 */ /* 0x000fe40007f1e0ff */
[----:B------:R-:W4:Y:S03]  /*6370*/  LDSM.16.M88.4 R136, [R180+0x1800] ;  /* 0x00180000b488783b */ /* 0x000f260000000200 */
[--C-:B------:R-:W-:Y:S01]  /*6380*/  @!P6 IMAD.X R5, RZ, RZ, R212.reuse, P0 ;  /* 0x000000ffff05e224 */ /* 0x100fe200000e06d4 */
[----:B------:R-:W-:Y:S01]  /*6390*/  @!P6 IADD3 R4, P0, R2, R6, RZ ;  /* 0x000000060204e210 */ /* 0x000fe20007f1e0ff */
[----:B------:R-:W-:Y:S04]  /*63a0*/  LDSM.16.M88.4 R140, [R188] ;  /* 0x00000000bc8c783b */ /* 0x000fe80000000200 */
[----:B------:R-:W-:Y:S01]  /*63b0*/  @!P6 IMAD.X R7, R0, 0x1, R5, P0 ;  /* 0x000000010007e824 */ /* 0x000fe200000e0605 */
[C---:B------:R-:W-:Y:S01]  /*63c0*/  @!P6 LEA R162, P0, R4.reuse, c[0x0][0x1f8], 0x1 ;  /* 0x00007e0004a2ea11 */ /* 0x040fe200078008ff */
[----:B------:R-:W5:Y:S03]  /*63d0*/  LDSM.16.M88.4 R144, [R191] ;  /* 0x00000000bf90783b */ /* 0x000f660000000200 */
[----:B------:R-:W-:Y:S02]  /*63e0*/  @!P6 LEA.HI.X R163, R4, c[0x0][0x1fc], R7, 0x1, P0 ;  /* 0x00007f0004a3ea11 */ /* 0x000fe400000f0c07 */
[----:B------:R-:W-:Y:S01]  /*63f0*/  @!P6 IADD3 R4, P0, R210, 0x80, RZ ;  /* 0x00000080d204e810 */ /* 0x000fe20007f1e0ff */
[----:B------:R-:W2:Y:S04]  /*6400*/  LDSM.16.M88.4 R148, [R202] ;  /* 0x00000000ca94783b */ /* 0x000ea80000000200 */
[----:B------:R-:W-:Y:S01]  /*6410*/  @!P6 IMAD.X R13, RZ, RZ, R212, P0 ;  /* 0x000000ffff0de224 */ /* 0x000fe200000e06d4 */
[----:B------:R-:W-:Y:S01]  /*6420*/  @!P6 IADD3 R2, P0, R2, R4, RZ ;  /* 0x000000040202e210 */ /* 0x000fe20007f1e0ff */
[----:B------:R-:W3:Y:S04]  /*6430*/  LDSM.16.M88.4 R152, [R201] ;  /* 0x00000000c998783b */ /* 0x000ee80000000200 */
[----:B------:R-:W-:Y:S01]  /*6440*/  @!P6 IMAD.X R0, R0, 0x1, R13, P0 ;  /* 0x000000010000e824 */ /* 0x000fe200000e060d */
[C---:B------:R-:W-:Y:S01]  /*6450*/  @!P6 LEA R160, P0, R2.reuse, c[0x0][0x1f8], 0x1 ;  /* 0x00007e0002a0ea11 */ /* 0x040fe200078008ff */
[----:B------:R-:W3:Y:S03]  /*6460*/  LDSM.16.M88.4 R156, [R200] ;  /* 0x00000000c89c783b */ /* 0x000ee60000000200 */
[----:B------:R-:W-:Y:S02]  /*6470*/  @!P6 LEA.HI.X R161, R2, c[0x0][0x1fc], R0, 0x1, P0 ;  /* 0x00007f0002a1ea11 */ /* 0x000fe400000f0c00 */
[C---:B------:R-:W-:Y:S01]  /*6480*/  @!P6 IADD3 R2, P0, R12.reuse, R6, RZ ;  /* 0x000000060c02e210 */ /* 0x040fe20007f1e0ff */
[----:B------:R-:W-:Y:S01]  /*6490*/  @!PT LDS RZ, [RZ] ;  /* 0x00000000fffff984 */ /* 0x000fe20000000800 */
[----:B------:R-:W-:Y:S01]  /*64a0*/  @!PT LDS RZ, [RZ] ;  /* 0x00000000fffff984 */ /* 0x000fe20000000800 */
[----:B------:R-:W-:Y:S01]  /*64b0*/  @!PT LDS RZ, [RZ] ;  /* 0x00000000fffff984 */ /* 0x000fe20000000800 */
[----:B------:R3:W-:Y:S04]  /*64c0*/  @!P6 LDGSTS.E.BYPASS.LTC128B.128 [R205+0x100], [R22.64], !P5 ;  /* 0x0010000016cdefae */ /* 0x0007e8000e901d46 */
[C---:B------:R-:W-:Y:S01]  /*64d0*/  @!P6 IMAD.X R21, R3.reuse, 0x1, R5, P0 ;  /* 0x000000010315e824 */ /* 0x040fe200000e0605 */
[C---:B------:R-:W-:Y:S01]  /*64e0*/  @!P6 IADD3 R20, P0, R12.reuse, R4, RZ ;  /* 0x000000040c14e210 */ /* 0x040fe20007f1e0ff */
[----:B------:R3:W-:Y:S01]  /*64f0*/  @!P6 LDGSTS.E.BYPASS.LTC128B.128 [R205+0x2100], [R162.64], !P4 ;  /* 0x02100000a2cdefae */ /* 0x0007e2000e101d46 */
[C---:B-1----:R-:W-:Y:S03]  /*6500*/  HMMA.16816.F32.BF16 R4, R32.reuse, R8, RZ ;  /* 0x000000082004723c */ /* 0x042fe600000418ff */
[C---:B------:R-:W-:Y:S01]  /*6510*/  @!P6 IMAD.X R124, R3.reuse, 0x1, R13, P0 ;  /* 0x00000001037ce824 */ /* 0x040fe200000e060d */
[----:B------:R-:W-:Y:S01]  /*6520*/  @!P6 IADD3 R0, P0, R12, R210, RZ ;  /* 0x000000d20c00e210 */ /* 0x000fe20007f1e0ff */
[----:B------:R1:W-:Y:S03]  /*6530*/  @!P6 LDGSTS.E.BYPASS.LTC128B.128 [R205+0x4100], [R160.64], !P3 ;  /* 0x04100000a0cdefae */ /* 0x0003e6000d901d46 */
[C---:B------:R-:W-:Y:S01]  /*6540*/  HMMA.16816.F32.BF16 R8, R32.reuse, R10, RZ ;  /* 0x0000000a2008723c */ /* 0x040fe200000418ff */
[----:B------:R-:W-:Y:S03]  /*6550*/  @!P6 IMAD.X R3, R3, 0x1, R212, P0 ;  /* 0x000000010303e824 */ /* 0x000fe600000e06d4 */
[C---:B------:R-:W-:Y:S04]  /*6560*/  @!P6 LEA R28, P0, R0.reuse, c[0x0][0x1f8], 0x1 ;  /* 0x00007e00001cea11 */ /* 0x040fe800078008ff */
[C---:B--2---:R-:W-:Y:S01]  /*6570*/  HMMA.16816.F32.BF16 R12, R32.reuse, R16, RZ ;  /* 0x00000010200c723c */ /* 0x044fe200000418ff */
[----:B------:R-:W-:Y:S03]  /*6580*/  @!P6 LEA.HI.X R29, R0, c[0x0][0x1fc], R3, 0x1, P0 ;  /* 0x00007f00001dea11 */ /* 0x000fe600000f0c03 */
[C---:B------:R-:W-:Y:S02]  /*6590*/  @!P6 LEA R30, P0, R2.reuse, c[0x0][0x1f8], 0x1 ;  /* 0x00007e00021eea11 */ /* 0x040fe400078008ff */
[----:B------:R4:W-:Y:S02]  /*65a0*/  @!P6 LDGSTS.E.BYPASS.LTC128B.128 [R205+0x1100], [R28.64], !P5 ;  /* 0x011000001ccdefae */ /* 0x0009e4000e901d46 */
[C---:B------:R-:W-:Y:S01]  /*65b0*/  HMMA.16816.F32.BF16 R16, R32.reuse, R18, RZ ;  /* 0x000000122010723c */ /* 0x040fe200000418ff */
[----:B------:R-:W-:Y:S03]  /*65c0*/  @!P6 LEA.HI.X R31, R2, c[0x0][0x1fc], R21, 0x1, P0 ;  /* 0x00007f00021fea11 */ /* 0x000fe600000f0c15 */
[C---:B------:R-:W-:Y:S02]  /*65d0*/  @!P6 LEA R2, P0, R20.reuse, c[0x0][0x1f8], 0x1 ;  /* 0x00007e001402ea11 */ /* 0x040fe400078008ff */
[----:B------:R4:W-:Y:S02]  /*65e0*/  @!P6 LDGSTS.E.BYPASS.LTC128B.128 [R205+0x3100], [R30.64], !P4 ;  /* 0x031000001ecdefae */ /* 0x0009e4000e101d46 */
[----:B------:R-:W-:Y:S02]  /*65f0*/  @!P6 LEA.HI.X R3, R20, c[0x0][0x1fc], R124, 0x1, P0 ;  /* 0x00007f001403ea11 */ /* 0x000fe400000f0c7c */
[C---:B---3--:R-:W-:Y:S03]  /*6600*/  HMMA.16816.F32.BF16 R20, R32.reuse, R24, RZ ;  /* 0x000000182014723c */ /* 0x048fe600000418ff */
[----:B------:R2:W-:Y:S01]  /*6610*/  @!P6 LDGSTS.E.BYPASS.LTC128B.128 [R205+0x5100], [R2.64], !P3 ;  /* 0x0510000002cdefae */ /* 0x0005e2000d901d46 */
[C---:B------:R-:W-:Y:S04]  /*6620*/  ISETP.GT.AND P6, PT, R204.reuse, R206, PT ;  /* 0x000000cecc00720c */ /* 0x040fe80003fc4270 */
[C---:B------:R-:W-:Y:S01]  /*6630*/  HMMA.16816.F32.BF16 R24, R32.reuse, R26, RZ ;  /* 0x0000001a2018723c */ /* 0x040fe200000418ff */
[----:B-1----:R-:W-:Y:S05]  /*6640*/  LDSM.16.M88.4 R160, [R190] ;  /* 0x00000000bea0783b */ /* 0x002fea0000000200 */
[----:B------:R-:W0:Y:S03]  /*6650*/  LDGDEPBAR ;  /* 0x00000000000079af */ /* 0x000e260000000000 */
[----:B------:R-:W-:Y:S02]  /*6660*/  @P6 IMAD.MOV.U32 R127, RZ, RZ, c[0x0][0x1e4] ;  /* 0x00007900ff7f6624 */ /* 0x000fe400078e00ff */
[----:B------:R-:W1:Y:S01]  /*6670*/  LDSM.16.M88.4 R164, [R186] ;  /* 0x00000000baa4783b */ /* 0x000e620000000200 */
[----:B------:R-:W-:Y:S01]  /*6680*/  @P6 IMAD.MOV.U32 R124, RZ, RZ, c[0x0][0x1e0] ;  /* 0x00007800ff7c6624 */ /* 0x000fe200078e00ff */
[C---:B----4-:R-:W-:Y:S03]  /*6690*/  HMMA.16816.F32.BF16 R28, R32.reuse, R136, RZ ;  /* 0x00000088201c723c */ /* 0x050fe600000418ff */
[----:B------:R-:W-:Y:S05]  /*66a0*/  LDSM.16.M88.4 R168, [R186+0x1800] ;  /* 0x00180000baa8783b */ /* 0x000fea0000000200 */
[----:B------:R-:W-:Y:S01]  /*66b0*/  LDSM.16.M88.4 R172, [R189] ;  /* 0x00000000bdac783b */ /* 0x000fe20000000200 */
[----:B--2---:R-:W-:Y:S01]  /*66c0*/  @P6 IADD3 R2, R204, -0x1, RZ ;  /* 0xffffffffcc026810 */ /* 0x004fe20007ffe0ff */
[----:B------:R-:W-:Y:S03]  /*66d0*/  HMMA.16816.F32.BF16 R32, R32, R138, RZ ;  /* 0x0000008a2020723c */ /* 0x000fe600000418ff */
[----:B------:R-:W2:Y:S01]  /*66e0*/  LDSM.16.M88.4 R136, [R186+0x800] ;  /* 0x00080000ba88783b */ /* 0x000ea20000000200 */
[----:B------:R-:W-:Y:S04]  /*66f0*/  @P6 SHF.R.S32.HI R0, RZ, 0x1f, R2 ;  /* 0x0000001fff006819 */ /* 0x000fe80000011402 */
[C---:B-----5:R-:W-:Y:S01]  /*6700*/  HMMA.16816.F32.BF16 R4, R140.reuse, R144, R4 ;  /* 0x000000908c04723c */ /* 0x060fe20000041804 */
[----:B------:R-:W-:Y:S04]  /*6710*/  LDSM.16.M88.4 R176, [R183] ;  /* 0x00000000b7b0783b */ /* 0x000fe80000000200 */
[----:B------:R-:W-:Y:S03]  /*6720*/  @P6 IMAD R0, R0, c[0x0][0x1e0], RZ ;  /* 0x0000780000006a24 */ /* 0x000fe600078e02ff */
[C---:B------:R-:W-:Y:S01]  /*6730*/  HMMA.16816.F32.BF16 R8, R140.reuse, R146, R8 ;  /* 0x000000928c08723c */ /* 0x040fe20000041808 */
[----:B------:R-:W3:Y:S03]  /*6740*/  LDSM.16.M88.4 R144, [R186+0x1000] ;  /* 0x00100000ba90783b */ /* 0x000ee60000000200 */
[C---:B------:R-:W-:Y:S02]  /*6750*/  @P6 IMAD R0, R2.reuse, c[0x0][0x1e4], R0 ;  /* 0x0000790002006a24 */ /* 0x040fe400078e0200 */
[----:B------:R-:W-:Y:S02]  /*6760*/  @P6 IMAD.WIDE.U32 R2, R2, c[0x0][0x1e0], RZ ;  /* 0x0000780002026a25 */ /* 0x000fe400078e00ff */
[C---:B------:R-:W-:Y:S04]  /*6770*/  HMMA.16816.F32.BF16 R12, R140.reuse, R148, R12 ;  /* 0x000000948c0c723c */ /* 0x040fe8000004180c */
[----:B------:R-:W-:Y:S02]  /*6780*/  @P6 IMAD.IADD R3, R3, 0x1, R0 ;  /* 0x0000000103036824 */ /* 0x000fe400078e0200 */
[C---:B------:R-:W-:Y:S02]  /*6790*/  @P6 IMAD.SHL.U32 R0, R2.reuse, 0x40, RZ ;  /* 0x0000004002006824 */ /* 0x040fe400078e00ff */
[C---:B------:R-:W-:Y:S01]  /*67a0*/  HMMA.16816.F32.BF16 R16, R140.reuse, R150, R16 ;  /* 0x000000968c10723c */ /* 0x040fe20000041810 */
[----:B------:R-:W-:Y:S03]  /*67b0*/  LDSM.16.M88.4 R148, [R183+0x1000] ;  /* 0x00100000b794783b */ /* 0x000fe60000000200 */
[----:B------:R-:W-:Y:S02]  /*67c0*/  @P6 SHF.L.U64.HI R2, R2, 0x6, R3 ;  /* 0x0000000602026819 */ /* 0x000fe40000010203 */
[C---:B------:R-:W-:Y:S02]  /*67d0*/  @P6 LEA R3, P0, R124.reuse, R0, 0x5 ;  /* 0x000000007c036211 */ /* 0x040fe400078028ff */
[C---:B------:R-:W-:Y:S04]  /*67e0*/  HMMA.16816.F32.BF16 R20, R140.reuse, R152, R20 ;  /* 0x000000988c14723c */ /* 0x040fe80000041814 */
[----:B------:R-:W-:Y:S02]  /*67f0*/  @P6 LEA.HI.X R124, R124, R2, R127, 0x5, P0 ;  /* 0x000000027c7c6211 */ /* 0x000fe400000f2c7f */
[----:B------:R-:W-:Y:S02]  /*6800*/  @P6 IADD3 R127, P0, R0, R208, RZ ;  /* 0x000000d0007f6210 */ /* 0x000fe40007f1e0ff */
[C---:B------:R-:W-:Y:S01]  /*6810*/  HMMA.16816.F32.BF16 R24, R140.reuse, R154, R24 ;  /* 0x0000009a8c18723c */ /* 0x040fe20000041818 */
[----:B------:R-:W-:Y:S07]  /*6820*/  LDSM.16.M88.4 R152, [R180+0x2000] ;  /* 0x00200000b498783b */ /* 0x000fee0000000200 */
[C---:B------:R-:W-:Y:S08]  /*6830*/  HMMA.16816.F32.BF16 R28, R140.reuse, R156, R28 ;  /* 0x0000009c8c1c723c */ /* 0x040ff0000004181c */
[----:B------:R-:W-:Y:S01]  /*6840*/  HMMA.16816.F32.BF16 R32, R140, R158, R32 ;  /* 0x0000009e8c20723c */ /* 0x000fe20000041820 */
[----:B------:R-:W4:Y:S05]  /*6850*/  LDSM.16.M88.4 R140, [R183+0x800] ;  /* 0x00080000b78c783b */ /* 0x000f2a0000000200 */
[----:B------:R-:W-:Y:S02]  /*6860*/  LDSM.16.M88.4 R156, [R180+0x2800] ;  /* 0x00280000b49c783b */ /* 0x000fe40000000200 */
[C---:B-1----:R-:W-:Y:S08]  /*6870*/  HMMA.16816.F32.BF16 R4, R160.reuse, R164, R4 ;  /* 0x000000a4a004723c */ /* 0x042ff00000041804 */
[C---:B------:R-:W-:Y:S01]  /*6880*/  HMMA.16816.F32.BF16 R8, R160.reuse, R166, R8 ;  /* 0x000000a6a008723c */ /* 0x040fe20000041808 */
[----:B------:R-:W-:Y:S07]  /*6890*/  LDSM.16.M88.4 R164, [R199] ;  /* 0x00000000c7a4783b */ /* 0x000fee0000000200 */
[C---:B--2---:R-:W-:Y:S08]  /*68a0*/  HMMA.16816.F32.BF16 R12, R160.reuse, R136, R12 ;  /* 0x00000088a00c723c */ /* 0x044ff0000004180c */
[C---:B------:R-:W-:Y:S01]  /*68b0*/  HMMA.16816.F32.BF16 R16, R160.reuse, R138, R16 ;  /* 0x0000008aa010723c */ /* 0x040fe20000041810 */
[----:B------:R-:W1:Y:S07]  /*68c0*/  LDSM.16.M88.4 R136, [R183+0x1800] ;  /* 0x00180000b788783b */ /* 0x000e6e0000000200 */
[C---:B---3--:R-:W-:Y:S08]  /*68d0*/  HMMA.16816.F32.BF16 R20, R160.reuse, R144, R20 ;  /* 0x00000090a014723c */ /* 0x048ff00000041814 */
[C---:B------:R-:W-:Y:S01]  /*68e0*/  HMMA.16816.F32.BF16 R24, R160.reuse, R146, R24 ;  /* 0x00000092a018723c */ /* 0x040fe20000041818 */
[----:B------:R-:W2:Y:S07]  /*68f0*/  LDSM.16.M88.4 R144, [R187+0x4000] ;  /* 0x00400000bb90783b */ /* 0x000eae0000000200 */
[C---:B------:R-:W-:Y:S08]  /*6900*/  HMMA.16816.F32.BF16 R28, R160.reuse, R168, R28 ;  /* 0x000000a8a01c723c */ /* 0x040ff0000004181c */
[----:B------:R-:W-:Y:S01]  /*6910*/  HMMA.16816.F32.BF16 R32, R160, R170, R32 ;  /* 0x000000aaa020723c */ /* 0x000fe20000041820 */
[----:B------:R-:W3:Y:S05]  /*6920*/  LDSM.16.M88.4 R160, [R180+0x3000] ;  /* 0x00300000b4a0783b */ /* 0x000eea0000000200 */
[----:B------:R-:W-:Y:S02]  /*6930*/  LDSM.16.M88.4 R168, [R180+0x4000] ;  /* 0x00400000b4a8783b */ /* 0x000fe40000000200 */
[C---:B------:R-:W-:Y:S08]  /*6940*/  HMMA.16816.F32.BF16 R4, R172.reuse, R176, R4 ;  /* 0x000000b0ac04723c */ /* 0x040ff00000041804 */
[C---:B------:R-:W-:Y:S08]  /*6950*/  HMMA.16816.F32.BF16 R8, R172.reuse, R178, R8 ;  /* 0x000000b2ac08723c */ /* 0x040ff00000041808 */
[C---:B----4-:R-:W-:Y:S08]  /*6960*/  HMMA.16816.F32.BF16 R12, R172.reuse, R140, R12 ;  /* 0x0000008cac0c723c */ /* 0x050ff0000004180c */
[C---:B------:R-:W-:Y:S01]  /*6970*/  HMMA.16816.F32.BF16 R16, R172.reuse, R142, R16 ;  /* 0x0000008eac10723c */ /* 0x040fe20000041810 */
[----:B------:R-:W4:Y:S07]  /*6980*/  LDSM.16.M88.4 R140, [R180+0x3800] ;  /* 0x00380000b48c783b */ /* 0x000f2e0000000200 */
[C---:B------:R-:W-:Y:S08]  /*6990*/  HMMA.16816.F32.BF16 R20, R172.reuse, R148, R20 ;  /* 0x00000094ac14723c */ /* 0x040ff00000041814 */
[C---:B------:R-:W-:Y:S01]  /*69a0*/  HMMA.16816.F32.BF16 R24, R172.reuse, R150, R24 ;  /* 0x00000096ac18723c */ /* 0x040fe20000041818 */
[----:B------:R-:W5:Y:S07]  /*69b0*/  LDSM.16.M88.4 R148, [R188+0x4000] ;  /* 0x00400000bc94783b */ /* 0x000f6e0000000200 */
[C---:B-1----:R-:W-:Y:S08]  /*69c0*/  HMMA.16816.F32.BF16 R28, R172.reuse, R136, R28 ;  /* 0x00000088ac1c723c */ /* 0x042ff0000004181c */
[----:B------:R-:W-:Y:S01]  /*69d0*/  HMMA.16816.F32.BF16 R32, R172, R138, R32 ;  /* 0x0000008aac20723c */ /* 0x000fe20000041820 */
[----:B------:R-:W1:Y:S07]  /*69e0*/  LDSM.16.M88.4 R136, [R198] ;  /* 0x00000000c688783b */ /* 0x000e6e0000000200 */
[C---:B--2---:R-:W-:Y:S08]  /*69f0*/  HMMA.16816.F32.BF16 R4, R144.reuse, R152, R4 ;  /* 0x000000989004723c */ /* 0x044ff00000041804 */
[C---:B------:R-:W-:Y:S01]  /*6a00*/  HMMA.16816.F32.BF16 R8, R144.reuse, R154, R8 ;  /* 0x0000009a9008723c */ /* 0x040fe20000041808 */
[----:B------:R-:W2:Y:S07]  /*6a10*/  LDSM.16.M88.4 R152, [R197] ;  /* 0x00000000c598783b */ /* 0x000eae0000000200 */
[C---:B------:R-:W-:Y:S08]  /*6a20*/  HMMA.16816.F32.BF16 R12, R144.reuse, R156, R12 ;  /* 0x0000009c900c723c */ /* 0x040ff0000004180c */
[C---:B------:R-:W-:Y:S01]  /*6a30*/  HMMA.16816.F32.BF16 R16, R144.reuse, R158, R16 ;  /* 0x0000009e9010723c */ /* 0x040fe20000041810 */
[----:B------:R-:W-:Y:S07]  /*6a40*/  LDSM.16.M88.4 R156, [R186+0x2000] ;  /* 0x00200000ba9c783b */ /* 0x000fee0000000200 */
[C---:B---3--:R-:W-:Y:S08]  /*6a50*/  HMMA.16816.F32.BF16 R20, R144.reuse, R160, R20 ;  /* 0x000000a09014723c */ /* 0x048ff00000041814 */
[C---:B------:R-:W-:Y:S01]  /*6a60*/  HMMA.16816.F32.BF16 R24, R144.reuse, R162, R24 ;  /* 0x000000a29018723c */ /* 0x040fe20000041818 */
[----:B------:R-:W-:Y:S07]  /*6a70*/  LDSM.16.M88.4 R160, [R186+0x2800] ;  /* 0x00280000baa0783b */ /* 0x000fee0000000200 */
[C---:B----4-:R-:W-:Y:S08]  /*6a80*/  HMMA.16816.F32.BF16 R28, R144.reuse, R140, R28 ;  /* 0x0000008c901c723c */ /* 0x050ff0000004181c */
[----:B------:R-:W-:Y:S01]  /*6a90*/  HMMA.16816.F32.BF16 R32, R144, R142, R32 ;  /* 0x0000008e9020723c */ /* 0x000fe20000041820 */
[----:B------:R-:W3:Y:S05]  /*6aa0*/  LDSM.16.M88.4 R140, [R196] ;  /* 0x00000000c48c783b */ /* 0x000eea0000000200 */
[----:B------:R-:W4:Y:S02]  /*6ab0*/  LDSM.16.M88.4 R144, [R190+0x4000] ;  /* 0x00400000be90783b */ /* 0x000f240000000200 */
[C---:B-----5:R-:W-:Y:S08]  /*6ac0*/  HMMA.16816.F32.BF16 R4, R148.reuse, R164, R4 ;  /* 0x000000a49404723c */ /* 0x060ff00000041804 */
        /* <DEDUP_REMOVED lines=10> */
[----:B------:R-:W-:Y:S05]  /*6b70*/  LDSM.16.M88.4 R140, [R189+0x4000] ;  /* 0x00400000bd8c783b */ /* 0x000fea0000000200 */
[----:B------:R-:W2:Y:S02]  /*6b80*/  LDSM.16.M88.4 R148, [R183+0x2000] ;  /* 0x00200000b794783b */ /* 0x000ea40000000200 */
[C---:B----4-:R-:W-:Y:S08]  /*6b90*/  HMMA.16816.F32.BF16 R4, R144.reuse, R156, R4 ;  /* 0x0000009c9004723c */ /* 0x050ff00000041804 */
[C---:B------:R-:W-:Y:S01]  /*6ba0*/  HMMA.16816.F32.BF16 R8, R144.reuse, R158, R8 ;  /* 0x0000009e9008723c */ /* 0x040fe20000041808 */
[----:B------:R-:W3:Y:S07]  /*6bb0*/  LDSM.16.M88.4 R156, [R183+0x3000] ;  /* 0x00300000b79c783b */ /* 0x000eee0000000200 */
[C---:B------:R-:W-:Y:S08]  /*6bc0*/  HMMA.16816.F32.BF16 R12, R144.reuse, R160, R12 ;  /* 0x000000a0900c723c */ /* 0x040ff0000004180c */
[C---:B------:R-:W-:Y:S01]  /*6bd0*/  HMMA.16816.F32.BF16 R16, R144.reuse, R162, R16 ;  /* 0x000000a29010723c */ /* 0x040fe20000041810 */
[----:B------:R-:W4:Y:S07]  /*6be0*/  LDSM.16.M88.4 R160, [R183+0x3800] ;  /* 0x00380000b7a0783b */ /* 0x000f2e0000000200 */
[C---:B-----5:R-:W-:Y:S08]  /*6bf0*/  HMMA.16816.F32.BF16 R20, R144.reuse, R164, R20 ;  /* 0x000000a49014723c */ /* 0x060ff00000041814 */
[C---:B------:R-:W-:Y:S01]  /*6c00*/  HMMA.16816.F32.BF16 R24, R144.reuse, R166, R24 ;  /* 0x000000a69018723c */ /* 0x040fe20000041818 */
[----:B------:R-:W5:Y:S07]  /*6c10*/  LDSM.16.M88.4 R164, [R187+0x8000] ;  /* 0x00800000bba4783b */ /* 0x000f6e0000000200 */
[C---:B-1----:R-:W-:Y:S08]  /*6c20*/  HMMA.16816.F32.BF16 R28, R144.reuse, R136, R28 ;  /* 0x00000088901c723c */ /* 0x042ff0000004181c */
[----:B------:R-:W-:Y:S01]  /*6c30*/  HMMA.16816.F32.BF16 R32, R144, R138, R32 ;  /* 0x0000008a9020723c */ /* 0x000fe20000041820 */
[----:B------:R-:W1:Y:S05]  /*6c40*/  LDSM.16.M88.4 R136, [R180+0x4800] ;  /* 0x00480000b488783b */ /* 0x000e6a0000000200 */
[----:B------:R-:W1:Y:S02]  /*6c50*/  LDSM.16.M88.4 R144, [R180+0x5000] ;  /* 0x00500000b490783b */ /* 0x000e640000000200 */
[C---:B--2---:R-:W-:Y:S08]  /*6c60*/  HMMA.16816.F32.BF16 R4, R140.reuse, R148, R4 ;  /* 0x000000948c04723c */ /* 0x044ff00000041804 */
[C---:B------:R-:W-:Y:S01]  /*6c70*/  HMMA.16816.F32.BF16 R8, R140.reuse, R150, R8 ;  /* 0x000000968c08723c */ /* 0x040fe20000041808 */
[----:B------:R-:W-:Y:S07]  /*6c80*/  LDSM.16.M88.4 R148, [R188+0x8000] ;  /* 0x00800000bc94783b */ /* 0x000fee0000000200 */
[C---:B------:R-:W-:Y:S08]  /*6c90*/  HMMA.16816.F32.BF16 R12, R140.reuse, R152, R12 ;  /* 0x000000988c0c723c */ /* 0x040ff0000004180c */
[C---:B------:R-:W-:Y:S01]  /*6ca0*/  HMMA.16816.F32.BF16 R16, R140.reuse, R154, R16 ;  /* 0x0000009a8c10723c */ /* 0x040fe20000041810 */
[----:B------:R-:W-:Y:S07]  /*6cb0*/  LDSM.16.M88.4 R152, [R195] ;  /* 0x00000000c398783b */ /* 0x000fee0000000200 */
[C---:B---3--:R-:W-:Y:S08]  /*6cc0*/  HMMA.16816.F32.BF16 R20, R140.reuse, R156, R20 ;  /* 0x0000009c8c14723c */ /* 0x048ff00000041814 */
[C---:B------:R-:W-:Y:S01]  /*6cd0*/  HMMA.16816.F32.BF16 R24, R140.reuse, R158, R24 ;  /* 0x0000009e8c18723c */ /* 0x040fe20000041818 */
[----:B------:R-:W-:Y:S07]  /*6ce0*/  LDSM.16.M88.4 R156, [R194] ;  /* 0x00000000c29c783b */ /* 0x000fee0000000200 */
[C---:B----4-:R-:W-:Y:S08]  /*6cf0*/  HMMA.16816.F32.BF16 R28, R140.reuse, R160, R28 ;  /* 0x000000a08c1c723c */ /* 0x050ff0000004181c */
[----:B------:R-:W-:Y:S01]  /*6d00*/  HMMA.16816.F32.BF16 R32, R140, R162, R32 ;  /* 0x000000a28c20723c */ /* 0x000fe20000041820 */
[----:B------:R-:W2:Y:S05]  /*6d10*/  LDSM.16.M88.4 R140, [R180+0x5800] ;  /* 0x00580000b48c783b */ /* 0x000eaa0000000200 */
[----:B------:R-:W3:Y:S02]  /*6d20*/  LDSM.16.M88.4 R160, [R193] ;  /* 0x00000000c1a0783b */ /* 0x000ee40000000200 */
[C---:B-----5:R-:W-:Y:S08]  /*6d30*/  HMMA.16816.F32.BF16 R4, R164.reuse, R168, R4 ;  /* 0x000000a8a404723c */ /* 0x060ff00000041804 */
[C---:B------:R-:W-:Y:S01]  /*6d40*/  HMMA.16816.F32.BF16 R8, R164.reuse, R170, R8 ;  /* 0x000000aaa408723c */ /* 0x040fe20000041808 */
[----:B------:R-:W-:Y:S07]  /*6d50*/  LDSM.16.M88.4 R168, [R186+0x4000] ;  /* 0x00400000baa8783b */ /* 0x000fee0000000200 */
[C---:B-1----:R-:W-:Y:S08]  /*6d60*/  HMMA.16816.F32.BF16 R12, R164.reuse, R136, R12 ;  /* 0x00000088a40c723c */ /* 0x042ff0000004180c */
[C---:B------:R-:W-:Y:S01]  /*6d70*/  HMMA.16816.F32.BF16 R16, R164.reuse, R138, R16 ;  /* 0x0000008aa410723c */ /* 0x040fe20000041810 */
[----:B------:R-:W1:Y:S07]  /*6d80*/  LDSM.16.M88.4 R136, [R192] ;  /* 0x00000000c088783b */ /* 0x000e6e0000000200 */
[C---:B------:R-:W-:Y:S08]  /*6d90*/  HMMA.16816.F32.BF16 R20, R164.reuse, R144, R20 ;  /* 0x00000090a414723c */ /* 0x040ff00000041814 */
[C---:B------:R-:W-:Y:S01]  /*6da0*/  HMMA.16816.F32.BF16 R24, R164.reuse, R146, R24 ;  /* 0x00000092a418723c */ /* 0x040fe20000041818 */
[----:B------:R-:W4:Y:S07]  /*6db0*/  LDSM.16.M88.4 R144, [R190+0x8000] ;  /* 0x00800000be90783b */ /* 0x000f2e0000000200 */
[C---:B--2---:R-:W-:Y:S08]  /*6dc0*/  HMMA.16816.F32.BF16 R28, R164.reuse, R140, R28 ;  /* 0x0000008ca41c723c */ /* 0x044ff0000004181c */
[----:B------:R-:W-:Y:S01]  /*6dd0*/  HMMA.16816.F32.BF16 R32, R164, R142, R32 ;  /* 0x0000008ea420723c */ /* 0x000fe20000041820 */
[----:B------:R-:W2:Y:S07]  /*6de0*/  LDSM.16.M88.4 R140, [R186+0x4800] ;  /* 0x00480000ba8c783b */ /* 0x000eae0000000200 */
[C---:B------:R-:W-:Y:S08]  /*6df0*/  HMMA.16816.F32.BF16 R4, R148.reuse, R152, R4 ;  /* 0x000000989404723c */ /* 0x040ff00000041804 */
[C---:B------:R-:W-:Y:S01]  /*6e00*/  HMMA.16816.F32.BF16 R8, R148.reuse, R154, R8 ;  /* 0x0000009a9408723c */ /* 0x040fe20000041808 */
[----:B------:R-:W-:Y:S07]  /*6e10*/  LDSM.16.M88.4 R152, [R183+0x4000] ;  /* 0x00400000b798783b */ /* 0x000fee0000000200 */
[C---:B------:R-:W-:Y:S08]  /*6e20*/  HMMA.16816.F32.BF16 R12, R148.reuse, R156, R12 ;  /* 0x0000009c940c723c */ /* 0x040ff0000004180c */
[C---:B------:R-:W-:Y:S08]  /*6e30*/  HMMA.16816.F32.BF16 R16, R148.reuse, R158, R16 ;  /* 0x0000009e9410723c */ /* 0x040ff00000041810 */
[C---:B---3--:R-:W-:Y:S08]  /*6e40*/  HMMA.16816.F32.BF16 R20, R148.reuse, R160, R20 ;  /* 0x000000a09414723c */ /* 0x048ff00000041814 */
[C---:B------:R-:W-:Y:S08]  /*6e50*/  HMMA.16816.F32.BF16 R24, R148.reuse, R162, R24 ;  /* 0x000000a29418723c */ /* 0x040ff00000041818 */
[C---:B-1----:R-:W-:Y:S08]  /*6e60*/  HMMA.16816.F32.BF16 R28, R148.reuse, R136, R28 ;  /* 0x00000088941c723c */ /* 0x042ff0000004181c */
[----:B------:R-:W-:Y:S01]  /*6e70*/  HMMA.16816.F32.BF16 R32, R148, R138, R32 ;  /* 0x0000008a9420723c */ /* 0x000fe20000041820 */
[----:B------:R-:W1:Y:S05]  /*6e80*/  LDSM.16.M88.4 R136, [R186+0x5000] ;  /* 0x00500000ba88783b */ /* 0x000e6a0000000200 */
[----:B------:R-:W3:Y:S02]  /*6e90*/  LDSM.16.M88.4 R148, [R186+0x5800] ;  /* 0x00580000ba94783b */ /* 0x000ee40000000200 */
[C---:B----4-:R-:W-:Y:S08]  /*6ea0*/  HMMA.16816.F32.BF16 R4, R144.reuse, R168, R4 ;  /* 0x000000a89004723c */ /* 0x050ff00000041804 */
[C---:B------:R-:W-:Y:S08]  /*6eb0*/  HMMA.16816.F32.BF16 R8, R144.reuse, R170, R8 ;  /* 0x000000aa9008723c */ /* 0x040ff00000041808 */
[C---:B--2---:R-:W-:Y:S08]  /*6ec0*/  HMMA.16816.F32.BF16 R12, R144.reuse, R140, R12 ;  /* 0x0000008c900c723c */ /* 0x044ff0000004180c */
[C---:B------:R-:W-:Y:S01]  /*6ed0*/  HMMA.16816.F32.BF16 R16, R144.reuse, R142, R16 ;  /* 0x0000008e9010723c */ /* 0x040fe20000041810 */
[----:B------:R-:W2:Y:S07]  /*6ee0*/  LDSM.16.M88.4 R140, [R189+0x8000] ;  /* 0x00800000bd8c783b */ /* 0x000eae0000000200 */
[C---:B-1----:R-:W-:Y:S07]  /*6ef0*/  HMMA.16816.F32.BF16 R20, R144.reuse, R136, R20 ;  /* 0x000000889014723c */ /* 0x042fee0000041814 */
[--C-:B------:R-:W-:Y:S01]  /*6f00*/  @P6 IMAD.X R136, R2, 0x1, R207.reuse, P0 ;  /* 0x0000000102886824 */ /* 0x100fe200000e06cf */
[C---:B------:R-:W-:Y:S04]  /*6f10*/  HMMA.16816.F32.BF16 R24, R144.reuse, R138, R24 ;  /* 0x0000008a9018723c */ /* 0x040fe80000041818 */
[C---:B------:R-:W-:Y:S04]  /*6f20*/  @P6 LEA R164, P0, R127.reuse, c[0x0][0x1c8], 0x1 ;  /* 0x000072007fa46a11 */ /* 0x040fe800078008ff */
[C---:B---3--:R-:W-:Y:S04]  /*6f30*/  HMMA.16816.F32.BF16 R28, R144.reuse, R148, R28 ;  /* 0x00000094901c723c */ /* 0x048fe8000004181c */
[----:B------:R-:W-:Y:S02]  /*6f40*/  @P6 LEA.HI.X R165, R127, c[0x0][0x1cc], R136, 0x1, P0 ;  /* 0x000073007fa56a11 */ /* 0x000fe400000f0c88 */
[----:B------:R-:W1:Y:S01]  /*6f50*/  LDSM.16.M88.4 R136, [R183+0x4800] ;  /* 0x00480000b788783b */ /* 0x000e620000000200 */
[----:B------:R-:W-:Y:S01]  /*6f60*/  @P6 IADD3 R160, P0, R208, 0x40, RZ ;  /* 0x00000040d0a06810 */ /* 0x000fe20007f1e0ff */
[----:B------:R-:W-:Y:S03]  /*6f70*/  HMMA.16816.F32.BF16 R32, R144, R150, R32 ;  /* 0x000000969020723c */ /* 0x000fe60000041820 */
[----:B------:R-:W3:Y:S01]  /*6f80*/  LDSM.16.M88.4 R144, [R183+0x5000] ;  /* 0x00500000b790783b */ /* 0x000ee20000000200 */
[----:B------:R-:W-:Y:S01]  /*6f90*/  @P6 IMAD.X R157, RZ, RZ, R207, P0 ;  /* 0x000000ffff9d6224 */ /* 0x000fe200000e06cf */
[-C--:B------:R-:W-:Y:S03]  /*6fa0*/  @P6 IADD3 R127, P0, R0, R160.reuse, RZ ;  /* 0x000000a0007f6210 */ /* 0x080fe60007f1e0ff */
[C---:B--2---:R-:W-:Y:S05]  /*6fb0*/  HMMA.16816.F32.BF16 R4, R140.reuse, R152, R4 ;  /* 0x000000988c04723c */ /* 0x044fea0000041804 */
[----:B------:R-:W-:Y:S01]  /*6fc0*/  @P6 IMAD.X R148, R2, 0x1, R157, P0 ;  /* 0x0000000102946824 */ /* 0x000fe200000e069d */
[C---:B------:R-:W-:Y:S02]  /*6fd0*/  @P6 LEA R162, P0, R127.reuse, c[0x0][0x1c8], 0x1 ;  /* 0x000072007fa26a11 */ /* 0x040fe400078008ff */
[C---:B------:R-:W-:Y:S04]  /*6fe0*/  HMMA.16816.F32.BF16 R8, R140.reuse, R154, R8 ;  /* 0x0000009a8c08723c */ /* 0x040fe80000041808 */
[----:B------:R-:W-:Y:S02]  /*6ff0*/  @P6 LEA.HI.X R163, R127, c[0x0][0x1cc], R148, 0x1, P0 ;  /* 0x000073007fa36a11 */ /* 0x000fe400000f0c94 */
[----:B------:R-:W2:Y:S01]  /*7000*/  LDSM.16.M88.4 R148, [R183+0x5800] ;  /* 0x00580000b794783b */ /* 0x000ea20000000200 */
[----:B------:R-:W-:Y:S01]  /*7010*/  @P6 IADD3 R127, P0, R208, 0x80, RZ ;  /* 0x00000080d07f6810 */ /* 0x000fe20007f1e0ff */
[----:B------:R-:W-:Y:S04]  /*7020*/  DEPBAR.LE SB0, 0x0 ;  /* 0x000080000000791a */ /* 0x000fe80000000000 */
[----:B------:R-:W-:Y:S01]  /*7030*/  BAR.SYNC.DEFER_BLOCKING 0x0 ;  /* 0x0000000000007b1d */ /* 0x000fe20000010000 */
[----:B------:R-:W-:Y:S01]  /*7040*/  @P6 IMAD.X R156, RZ, RZ, R207, P0 ;  /* 0x000000ffff9c6224 */ /* 0x000fe200000e06cf */
[-C--:B------:R-:W-:Y:S05]  /*7050*/  @P6 IADD3 R0, P0, R0, R127.reuse, RZ ;  /* 0x0000007f00006210 */ /* 0x080fea0007f1e0ff */
[----:B------:R-:W-:Y:S01]  /*7060*/  @P6 IMAD.X R2, R2, 0x1, R156, P0 ;  /* 0x0000000102026824 */ /* 0x000fe200000e069c */
[C---:B------:R-:W-:Y:S01]  /*7070*/  @P6 LEA R158, P0, R0.reuse, c[0x0][0x1c8], 0x1 ;  /* 0x00007200009e6a11 */ /* 0x040fe200078008ff */
[C---:B-1----:R-:W-:Y:S05]  /*7080*/  HMMA.16816.F32.BF16 R12, R140.reuse, R136, R12 ;  /* 0x000000888c0c723c */ /* 0x042fea000004180c */
[----:B------:R-:W-:Y:S02]  /*7090*/  @P6 LEA.HI.X R159, R0, c[0x0][0x1cc], R2, 0x1, P0 ;  /* 0x00007300009f6a11 */ /* 0x000fe400000f0c02 */
[C---:B------:R-:W-:Y:S01]  /*70a0*/  @P6 IADD3 R0, P0, R3.reuse, R160, RZ ;  /* 0x000000a003006210 */ /* 0x040fe20007f1e0ff */
[C---:B------:R-:W-:Y:S04]  /*70b0*/  HMMA.16816.F32.BF16 R16, R140.reuse, R138, R16 ;  /* 0x0000008a8c10723c */ /* 0x040fe80000041810 */
[C---:B------:R-:W-:Y:S01]  /*70c0*/  @P6 IMAD.X R154, R124.reuse, 0x1, R157, P0 ;  /* 0x000000017c9a6824 */ /* 0x040fe200000e069d */
[----:B------:R-:W-:Y:S01]  /*70d0*/  @P6 IADD3 R2, P0, R3, R127, RZ ;  /* 0x0000007f03026210 */ /* 0x000fe20007f1e0ff */
[----:B------:R-:W-:Y:S01]  /*70e0*/  @!PT LDS RZ, [RZ] ;  /* 0x00000000fffff984 */ /* 0x000fe20000000800 */
[----:B------:R-:W-:Y:S01]  /*70f0*/  @!PT LDS RZ, [RZ] ;  /* 0x00000000fffff984 */ /* 0x000fe20000000800 */
[----:B------:R-:W-:Y:S01]  /*7100*/  @!PT LDS RZ, [RZ] ;  /* 0x00000000fffff984 */ /* 0x000fe20000000800 */
[----:B------:R1:W-:Y:S01]  /*7110*/  @P6 LDGSTS.E.BYPASS.LTC128B.128 [R205+0x6100], [R164.64], !P5 ;  /* 0x06100000a4cd6fae */ /* 0x0003e2000e901d46 */
[----:B------:R-:W-:Y:S01]  /*7120*/  IMAD.IADD R127, R237, 0x1, R228 ;  /* 0x00000001ed7f7824 */ /* 0x000fe200078e02e4 */
[C---:B---3--:R-:W-:Y:S03]  /*7130*/  HMMA.16816.F32.BF16 R20, R140.reuse, R144, R20 ;  /* 0x000000908c14723c */ /* 0x048fe60000041814 */
[----:B------:R1:W-:Y:S01]  /*7140*/  @P6 LDGSTS.E.BYPASS.LTC128B.128 [R205+0x8100], [R162.64], !P4 ;  /* 0x08100000a2cd6fae */ /* 0x0003e2000e101d46 */
[C---:B------:R-:W-:Y:S01]  /*7150*/  @P6 IMAD.X R155, R124.reuse, 0x1, R156, P0 ;  /* 0x000000017c9b6824 */ /* 0x040fe200000e069c */
[----:B------:R-:W-:Y:S03]  /*7160*/  @P6 IADD3 R3, P0, R3, R208, RZ ;  /* 0x000000d003036210 */ /* 0x000fe60007f1e0ff */
[----:B------:R1:W-:Y:S01]  /*7170*/  @P6 LDGSTS.E.BYPASS.LTC128B.128 [R205+0xa100], [R158.64], !P3 ;  /* 0x0a1000009ecd6fae */ /* 0x0003e2000d901d46 */
[C---:B------:R-:W-:Y:S03]  /*7180*/  HMMA.16816.F32.BF16 R24, R140.reuse, R146, R24 ;  /* 0x000000928c18723c */ /* 0x040fe60000041818 */
[----:B------:R-:W-:Y:S01]  /*7190*/  @P6 IMAD.X R124, R124, 0x1, R207, P0 ;  /* 0x000000017c7c6824 */ /* 0x000fe200000e06cf */
[C---:B------:R-:W-:Y:S04]  /*71a0*/  @P6 LEA R152, P0, R3.reuse, c[0x0][0x1c8], 0x1 ;  /* 0x0000720003986a11 */ /* 0x040fe800078008ff */
[----:B------:R-:W-:Y:S01]  /*71b0*/  @P6 LEA.HI.X R153, R3, c[0x0][0x1cc], R124, 0x1, P0 ;  /* 0x0000730003996a11 */ /* 0x000fe200000f0c7c */
[C---:B--2---:R-:W-:Y:S03]  /*71c0*/  HMMA.16816.F32.BF16 R28, R140.reuse, R148, R28 ;  /* 0x000000948c1c723c */ /* 0x044fe6000004181c */
[----:B------:R-:W-:Y:S01]  /*71d0*/  @P6 LEA R138, P0, R0, c[0x0][0x1c8], 0x1 ;  /* 0x00007200008a6a11 */ /* 0x000fe200078008ff */
[----:B------:R1:W-:Y:S01]  /*71e0*/  @P6 LDGSTS.E.BYPASS.LTC128B.128 [R205+0x7100], [R152.64], !P5 ;  /* 0x0710000098cd6fae */ /* 0x0003e2000e901d46 */
[----:B------:R-:W-:Y:S02]  /*71f0*/  IMAD.SHL.U32 R124, R204, 0x40, RZ ;  /* 0x00000040cc7c7824 */ /* 0x000fe400078e00ff */
[----:B------:R-:W-:Y:S01]  /*7200*/  @P6 LEA.HI.X R139, R0, c[0x0][0x1cc], R154, 0x1, P0 ;  /* 0x00007300008b6a11 */ /* 0x000fe200000f0c9a */
[----:B------:R-:W-:Y:S01]  /*7210*/  @P2 IMAD.HI.U32 R0, R127, c[0x0][0x2c8], RZ ;  /* 0x0000b2007f002a27 */ /* 0x000fe200078e00ff */
[C---:B------:R-:W-:Y:S01]  /*7220*/  @P6 LEA R136, P0, R2.reuse, c[0x0][0x1c8], 0x1 ;  /* 0x0000720002886a11 */ /* 0x040fe200078008ff */
[----:B------:R-:W-:Y:S02]  /*7230*/  HMMA.16816.F32.BF16 R32, R140, R150, R32 ;  /* 0x000000968c20723c */ /* 0x000fe40000041820 */
[----:B------:R1:W-:Y:S01]  /*7240*/  @P6 LDGSTS.E.BYPASS.LTC128B.128 [R205+0x9100], [R138.64], !P4 ;  /* 0x091000008acd6fae */ /* 0x0003e2000e101d46 */
[----:B------:R-:W-:Y:S02]  /*7250*/  @P6 LEA.HI.X R137, R2, c[0x0][0x1cc], R155, 0x1, P0 ;  /* 0x0000730002896a11 */ /* 0x000fe400000f0c9b */
[----:B------:R-:W-:Y:S02]  /*7260*/  @P2 SHF.R.U32.HI R127, RZ, c[0x0][0x2cc], R0 ;  /* 0x0000b300ff7f2a19 */ /* 0x000fe40000011600 */
[----:B------:R-:W-:Y:S01]  /*7270*/  IADD3 R0, -R224, 0x1, -R124 ;  /* 0x00000001e0007810 */ /* 0x000fe20007ffe97c */
[----:B------:R2:W-:Y:S04]  /*7280*/  @P6 LDGSTS.E.BYPASS.LTC128B.128 [R205+0xb100], [R136.64], !P3 ;  /* 0x0b10000088cd6fae */ /* 0x0005e8000d901d46 */
[----:B------:R-:W-:Y:S01]  /*7290*/  IADD3 R0, -R226, R0, R225 ;  /* 0x00000000e2007210 */ /* 0x000fe20007ffe1e1 */
[----:B------:R-:W3:Y:S05]  /*72a0*/  SHFL.IDX PT, R3, R127, RZ, 0x1c1f ;  /* 0x001c1fff7f037589 */ /* 0x000eea00000e0000 */
[----:B------:R-:W0:Y:S01]  /*72b0*/  LDGDEPBAR ;  /* 0x00000000000079af */ /* 0x000e220000000000 */
[C---:B--2---:R-:W-:Y:S02]  /*72c0*/  IADD3 R137, R0.reuse, c[0x0][0x328], RZ ;  /* 0x0000ca0000897a10 */ /* 0x044fe40007ffe0ff */
[----:B------:R-:W-:Y:S03]  /*72d0*/  IADD3 R136, R0, UR4, RZ ;  /* 0x0000000400887c10 */ /* 0x000fe6000fffe0ff */
[--C-:B---3--:R-:W-:Y:S02]  /*72e0*/  IMAD.IADD R2, R137, 0x1, R3.reuse ;  /* 0x0000000189027824 */ /* 0x108fe400078e0203 */
[----:B------:R-:W-:Y:S01]  /*72f0*/  IMAD.IADD R0, R136, 0x1, R3 ;  /* 0x0000000188007824 */ /* 0x000fe200078e0203 */
[----:B------:R-:W-:-:S05]  /*7300*/  @!P1 BRA `(.L_x_2914) ;  /* 0x0000018000009947 */ /* 0x000fca0003800000 */
[----:B-1----:R-:W-:Y:S01]  /*7310*/  IADD3 R3, -R226, R225, R3 ;  /* 0x000000e1e2037210 */ /* 0x002fe20007ffe103 */
        /* <DEDUP_REMOVED lines=12> */
.L_x_2916:
[----:B------:R-:W-:Y:S04]  /*73e0*/  MOV R138, c[0x0][0x32c] ;  /* 0x0000cb00008a7a02 */ /* 0x000fe80000000f00 */
[----:B------:R-:W-:Y:S11]  /*73f0*/  ISETP.NE.AND P0, PT, R138, 0x1, PT ;  /* 0x000000018a00780c */ /* 0x000ff60003f05270 */
[----:B------:R-:W-:Y:S02]  /*7400*/  @!UPT UIADD3 URZ, URZ, URZ, URZ ;  /* 0x0000003f3f3ff290 */ /* 0x000fe4000fffe03f */
[----:B------:R-:W-:Y:S05]  /*7410*/  @P0 IMAD.HI.U32 R138, R3, c[0x0][0x330], RZ ;  /* 0x0000cc00038a0a27 */ /* 0x000fea00078e00ff */
[----:B------:R-:W-:Y:S02]  /*7420*/  @P0 SHF.R.U32.HI R3, RZ, c[0x0][0x334], R138 ;  /* 0x0000cd00ff030a19 */ /* 0x000fe4000001168a */
.L_x_2917:
[----:B------:R-:W-:Y:S05]  /*7430*/  BSYNC B0 ;  /* 0x0000000000007941 */ /* 0x000fea0003800000 */
.L_x_2915:
[----:B------:R-:W-:Y:S04]  /*7440*/  IMAD R3, R3, c[0x0][0x32c], -R124 ;  /* 0x0000cb0003037a24 */ /* 0x000fe800078e0a7c */
[----:B------:R-:W-:Y:S05]  /*7450*/  IMAD.IADD R3, R3, 0x1, -R224 ;  /* 0x0000000103037824 */ /* 0x000fea00078e0ae0 */
[----:B------:R-:W-:Y:S02]  /*7460*/  IADD3 R138, R3, c[0x0][0x32c], RZ ;  /* 0x0000cb00038a7a10 */ /* 0x000fe40007ffe0ff */
[----:B------:R-:W-:Y:S02]  /*7470*/  IMNMX R0, R0, R3, !PT ;  /* 0x0000000300007217 */ /* 0x000fe40007800200 */
[----:B------:R-:W-:Y:S02]  /*7480*/  IMNMX R2, R2, R138, PT ;  /* 0x0000008a02027217 */ /* 0x000fe40003800200 */
.L_x_2914:
[----:B-1----:R-:W-:Y:S01]  /*7490*/  ISETP.GT.AND P6, PT, R204, -0x1, PT ;  /* 0xffffffffcc00780c */ /* 0x002fe20003fc4270 */
        /* <DEDUP_REMOVED lines=65> */
.L_x_2920:
[----:B------:R-:W-:Y:S04]  /*78b0*/  MOV R4, c[0x0][0x32c] ;  /* 0x0000cb0000047a02 */ /* 0x000fe80000000f00 */
[----:B------:R-:W-:Y:S11]  /*78c0*/  ISETP.NE.AND P0, PT, R4, 0x1, PT ;  /* 0x000000010400780c */ /* 0x000ff60003f05270 */
[----:B------:R-:W-:Y:S02]  /*78d0*/  @!UPT UIADD3 URZ, URZ, URZ, URZ ;  /* 0x0000003f3f3ff290 */ /* 0x000fe4000fffe03f */
[----:B------:R-:W-:Y:S05]  /*78e0*/  @P0 IMAD.HI.U32 R4, R3, c[0x0][0x330], RZ ;  /* 0x0000cc0003040a27 */ /* 0x000fea00078e00ff */
[----:B------:R-:W-:Y:S02]  /*78f0*/  @P0 SHF.R.U32.HI R3, RZ, c[0x0][0x334], R4 ;  /* 0x0000cd00ff030a19 */ /* 0x000fe40000011604 */
.L_x_2921:
[----:B------:R-:W-:Y:S05]  /*7900*/  BSYNC B0 ;  /* 0x0000000000007941 */ /* 0x000fea0003800000 */
.L_x_2919:
[----:B------:R-:W-:Y:S04]  /*7910*/  IMAD R124, R3, c[0x0][0x32c], -R124 ;  /* 0x0000cb00037c7a24 */ /* 0x000fe800078e0a7c */
[----:B------:R-:W-:Y:S05]  /*7920*/  IMAD.IADD R3, R124, 0x1, -R224 ;  /* 0x000000017c037824 */ /* 0x000fea00078e0ae0 */
[----:B------:R-:W-:Y:S02]  /*7930*/  IADD3 R4, R3, c[0x0][0x32c], RZ ;  /* 0x0000cb0003047a10 */ /* 0x000fe40007ffe0ff */
[----:B------:R-:W-:Y:S02]  /*7940*/  IMNMX R0, R0, R3, !PT ;  /* 0x0000000300007217 */ /* 0x000fe40007800200 */
[----:B------:R-:W-:Y:S02]  /*7950*/  IMNMX R2, R2, R4, PT ;  /* 0x0000000402027217 */ /* 0x000fe40003800200 */
.L_x_2918:
[----:B------:R-:W-:Y:S02]  /*7960*/  ISETP.GT.AND P0, PT, R0, RZ, P6 ;  /* 0x000000ff0000720c */ /* 0x000fe40003704270 */
        /* <DEDUP_REMOVED lines=29> */
[----:B------:R-:W-:Y:S01]  /*7b40*/  ISETP.GT.AND P0, PT, R0, 0x18, P6 ;  /* 0x000000180000780c */ /* 0x000fe20003704270 */
[----:B------:R-:W-:Y:S01]  /*7b50*/  LDSM.16.MT88.4 R12, [R181] ;  /* 0x00000000b50c783b */ /* 0x000fe20000004200 */
        /* <DEDUP_REMOVED lines=24> */
[----:B------:R-:W-:Y:S01]  /*7ce0*/  FSEL R150, R26, -INF , !P0 ;  /* 0xff8000001a967808 */ /* 0x000fe20004000000 */
[----:B------:R-:W-:Y:S01]  /*7cf0*/  SHFL.BFLY PT, R11, R3, 0x2, 0x1f ;  /* 0x0c401f00030b7f89 */ /* 0x000fe200000e0000 */
        /* <DEDUP_REMOVED lines=15> */
[C---:B------:R-:W-:Y:S01]  /*7df0*/  ISETP.GT.AND P0, PT, R0.reuse, 0x38, P6 ;  /* 0x000000380000780c */ /* 0x040fe20003704270 */
[----:B------:R-:W-:Y:S01]  /*7e00*/  LDSM.16.MT88.4 R28, [R185] ;  /* 0x00000000b91c783b */ /* 0x000fe20000004200 */
[----:B------:R-:W-:Y:S02]  /*7e10*/  ISETP.GT.AND P6, PT, R0, 0x39, P6 ;  /* 0x000000390000780c */ /* 0x000fe400037c4270 */
[----:B------:R-:W-:Y:S02]  /*7e20*/  FMNMX.FTZ R0, R157, R10, !PT ;  /* 0x0000000a9d007209 */ /* 0x000fe40007810000 */
[----:B------:R-:W-:Y:S02]  /*7e30*/  ISETP.LT.OR P0, PT, R2, 0x39, P0 ;  /* 0x000000390200780c */ /* 0x000fe40000701670 */
[----:B------:R-:W-:Y:S02]  /*7e40*/  FMNMX.FTZ R0, R159, R0, !PT ;  /* 0x000000009f007209 */ /* 0x000fe40007810000 */
[----:B------:R-:W-:Y:S02]  /*7e50*/  FSEL R158, R34, -INF , !P0 ;  /* 0xff800000229e7808 */ /* 0x000fe40004000000 */
[----:B------:R-:W-:Y:S02]  /*7e60*/  ISETP.LT.OR P6, PT, R2, 0x3a, P6 ;  /* 0x0000003a0200780c */ /* 0x000fe400037c1670 */
[----:B------:R-:W-:Y:S02]  /*7e70*/  FMNMX.FTZ R0, R158, R0, !PT ;  /* 0x000000009e007209 */ /* 0x000fe40007810000 */
[----:B------:R-:W-:Y:S04]  /*7e80*/  FSEL R127, R35, -INF , !P6 ;  /* 0xff800000237f7808 */ /* 0x000fe80007000000 */
[----:B------:R-:W-:Y:S05]  /*7e90*/  FMNMX.FTZ R0, R127, R0, !PT ;  /* 0x000000007f007209 */ /* 0x000fea0007810000 */
[----:B------:R-:W1:Y:S02]  /*7ea0*/  SHFL.BFLY PT, R2, R0, 0x2, 0x1f ;  /* 0x0c401f0000027f89 */ /* 0x000e6400000e0000 */
[----:B-1----:R-:W-:Y:S02]  /*7eb0*/  FMNMX.FTZ R2, R0, R2, !PT ;  /* 0x0000000200027209 */ /* 0x002fe40007810000 */
[----:B------:R-:W-:Y:S05]  /*7ec0*/  FMNMX.FTZ R3, R3, R11, !PT ;  /* 0x0000000b03037209 */ /* 0x000fea0007810000 */
[----:B------:R-:W1:Y:S02]  /*7ed0*/  SHFL.BFLY PT, R10, R3, 0x1, 0x1f ;  /* 0x0c201f00030a7f89 */ /* 0x000e6400000e0000 */
[----:B-1----:R-:W-:Y:S04]  /*7ee0*/  FMNMX.FTZ R124, R3, R10, !PT ;  /* 0x0000000a037c7209 */ /* 0x002fe80007810000 */
[C---:B------:R-:W-:Y:S01]  /*7ef0*/  FSETP.NEU.FTZ.AND P0, PT, R124.reuse, -INF , PT ;  /* 0xff8000007c00780b */ /* 0x040fe20003f1d000 */
[----:B------:R-:W-:Y:S05]  /*7f00*/  FMUL.FTZ R3, R124, c[0x0][0x2d0] ;  /* 0x0000b4007c037a20 */ /* 0x000fea0000410000 */
[----:B------:R-:W-:Y:S02]  /*7f10*/  FSEL R144, R3, RZ, P0 ;  /* 0x000000ff03907208 */ /* 0x000fe40000000000 */
[----:B------:R-:W1:Y:S03]  /*7f20*/  SHFL.BFLY PT, R3, R2, 0x1, 0x1f ;  /* 0x0c201f0002037f89 */ /* 0x000e6600000e0000 */
[--C-:B------:R-:W-:Y:S02]  /*7f30*/  FFMA.FTZ R0, R138, c[0x0][0x2d0], -R144.reuse ;  /* 0x0000b4008a007a23 */ /* 0x100fe40000010890 */
[--C-:B------:R-:W-:Y:S02]  /*7f40*/  FFMA.FTZ R9, R9, c[0x0][0x2d0], -R144.reuse ;  /* 0x0000b40009097a23 */ /* 0x100fe40000010890 */
[----:B------:R2:W-:Y:S10]  /*7f50*/  MUFU.EX2 R218, R0 ;  /* 0x0000000000da7308 */ /* 0x0005f40000000800 */
[----:B------:R-:W-:Y:S01]  /*7f60*/  MUFU.EX2 R219, R9 ;  /* 0x0000000900db7308 */ /* 0x000fe20000000800 */
[----:B-1----:R-:W-:Y:S01]  /*7f70*/  FMNMX.FTZ R3, R2, R3, !PT ;  /* 0x0000000302037209 */ /* 0x002fe20007810000 */
[--C-:B--2---:R-:W-:Y:S08]  /*7f80*/  FFMA.FTZ R0, R139, c[0x0][0x2d0], -R144.reuse ;  /* 0x0000b4008b007a23 */ /* 0x104ff00000010890 */
[----:B------:R1:W2:Y:S02]  /*7f90*/  MUFU.EX2 R221, R0 ;  /* 0x0000000000dd7308 */ /* 0x0002a40000000800 */
[----:B-1----:R-:W-:Y:S01]  /*7fa0*/  FFMA.FTZ R0, R8, c[0x0][0x2d0], -R144 ;  /* 0x0000b40008007a23 */ /* 0x002fe20000010890 */
[----:B--2---:R-:W-:Y:S01]  /*7fb0*/  F2FP.BF16.PACK_AB R136, R221, R218 ;  /* 0x000000dadd88723e */ /* 0x004fe200000010ff */
[C---:B------:R-:W-:Y:S06]  /*7fc0*/  FMUL.FTZ R8, R3.reuse, c[0x0][0x2d0] ;  /* 0x0000b40003087a20 */ /* 0x040fec0000410000 */
        /* <DEDUP_REMOVED lines=10> */
[----:B------:R-:W-:Y:S10]  /*8070*/  MUFU.EX2 R175, R6 ;  /* 0x0000000600af7308 */ /* 0x000ff40000000800 */
[----:B------:R3:W-:Y:S01]  /*8080*/  MUFU.EX2 R172, R4 ;  /* 0x0000000400ac7308 */ /* 0x0007e20000000800 */
[--C-:B-1----:R-:W-:Y:S02]  /*8090*/  FFMA.FTZ R0, R7, c[0x0][0x2d0], -R125.reuse ;  /* 0x0000b40007007a23 */ /* 0x102fe4000001087d */
[C---:B--2---:R-:W-:Y:S02]  /*80a0*/  FMUL.FTZ R8, R2.reuse, R132 ;  /* 0x0000008402087220 */ /* 0x044fe40000410000 */
[C---:B------:R-:W-:Y:S05]  /*80b0*/  FMUL.FTZ R9, R2.reuse, R133 ;  /* 0x0000008502097220 */ /* 0x040fea0000410000 */
[----:B------:R-:W1:Y:S01]  /*80c0*/  MUFU.EX2 R174, R0 ;  /* 0x0000000000ae7308 */ /* 0x000e620000000800 */
[C---:B------:R-:W-:Y:S02]  /*80d0*/  FMUL.FTZ R16, R2.reuse, R104 ;  /* 0x0000006802107220 */ /* 0x040fe40000410000 */
[C---:B------:R-:W-:Y:S02]  /*80e0*/  FMUL.FTZ R17, R2.reuse, R105 ;  /* 0x0000006902117220 */ /* 0x040fe40000410000 */
[C---:B------:R-:W-:Y:S02]  /*80f0*/  FMUL.FTZ R24, R2.reuse, R112 ;  /* 0x0000007002187220 */ /* 0x040fe40000410000 */
[C---:B------:R-:W-:Y:S02]  /*8100*/  FMUL.FTZ R25, R2.reuse, R113 ;  /* 0x0000007102197220 */ /* 0x040fe40000410000 */
[C---:B------:R-:W-:Y:S02]  /*8110*/  FMUL.FTZ R32, R2.reuse, R120 ;  /* 0x0000007802207220 */ /* 0x040fe40000410000 */
[C---:B------:R-:W-:Y:S02]  /*8120*/  FMUL.FTZ R33, R2.reuse, R121 ;  /* 0x0000007902217220 */ /* 0x040fe40000410000 */
[C---:B------:R-:W-:Y:S02]  /*8130*/  FMUL.FTZ R36, R2.reuse, R36 ;  /* 0x0000002402247220 */ /* 0x040fe40000410000 */
[C---:B---3--:R-:W-:Y:S02]  /*8140*/  FMUL.FTZ R4, R2.reuse, R128 ;  /* 0x0000008002047220 */ /* 0x048fe40000410000 */
        /* <DEDUP_REMOVED lines=26> */
[----:B------:R-:W-:Y:S02]  /*82f0*/  FMUL.FTZ R73, R2, R73 ;  /* 0x0000004902497220 */ /* 0x000fe40000410000 */
[----:B------:R-:W-:Y:S02]  /*8300*/  FMUL.FTZ R0, R0, c[0x0][0x2d0] ;  /* 0x0000b40000007a20 */ /* 0x000fe40000410000 */
[C---:B------:R-:W-:Y:S02]  /*8310*/  FMUL.FTZ R76, R2.reuse, R76 ;  /* 0x0000004c024c7220 */ /* 0x040fe40000410000 */
[C---:B------:R-:W-:Y:S02]  /*8320*/  FMUL.FTZ R77, R2.reuse, R77 ;  /* 0x0000004d024d7220 */ /* 0x040fe40000410000 */
        /* <DEDUP_REMOVED lines=11> */
[C---:B-1----:R-:W-:Y:S02]  /*83e0*/  FMUL.FTZ R6, R0.reuse, R130 ;  /* 0x0000008200067220 */ /* 0x042fe40000410000 */
[C---:B------:R-:W-:Y:S02]  /*83f0*/  FMUL.FTZ R7, R0.reuse, R131 ;  /* 0x0000008300077220 */ /* 0x040fe40000410000 */
[----:B------:R-:W-:Y:S01]  /*8400*/  LDSM.16.MT88.4 R128, [R181+0x2800] ;  /* 0x00280000b580783b */ /* 0x000fe20000004200 */
[C---:B------:R-:W-:Y:S02]  /*8410*/  FMUL.FTZ R10, R0.reuse, R134 ;  /* 0x00000086000a7220 */ /* 0x040fe40000410000 */
[C---:B------:R-:W-:Y:S02]  /*8420*/  FMUL.FTZ R11, R0.reuse, R135 ;  /* 0x00000087000b7220 */ /* 0x040fe40000410000 */
[C---:B------:R-:W-:Y:S03]  /*8430*/  HMMA.16816.F32.BF16 R4, R136.reuse, R12, R4 ;  /* 0x0000000c8804723c */ /* 0x040fe60000041804 */
[----:B------:R-:W-:Y:S02]  /*8440*/  LDSM.16.MT88.4 R132, [R182+0x2800] ;  /* 0x00280000b684783b */ /* 0x000fe40000004200 */
[----:B------:R-:W-:Y:S02]  /*8450*/  FMUL.FTZ R18, R0, R106 ;  /* 0x0000006a00127220 */ /* 0x000fe40000410000 */
[C---:B------:R-:W-:Y:S01]  /*8460*/  FMUL.FTZ R12, R2.reuse, R100 ;  /* 0x00000064020c7220 */ /* 0x040fe20000410000 */
[C---:B------:R-:W-:Y:S04]  /*8470*/  HMMA.16816.F32.BF16 R8, R136.reuse, R14, R8 ;  /* 0x0000000e8808723c */ /* 0x040fe80000041808 */
[----:B------:R-:W-:Y:S02]  /*8480*/  FMUL.FTZ R13, R2, R101 ;  /* 0x00000065020d7220 */ /* 0x000fe40000410000 */
[C---:B------:R-:W-:Y:S02]  /*8490*/  FMUL.FTZ R19, R0.reuse, R107 ;  /* 0x0000006b00137220 */ /* 0x040fe40000410000 */
[C---:B------:R-:W-:Y:S01]  /*84a0*/  FMUL.FTZ R14, R0.reuse, R102 ;  /* 0x00000066000e7220 */ /* 0x040fe20000410000 */
[----:B------:R-:W-:Y:S03]  /*84b0*/  LDSM.16.MT88.4 R104, [R181+0x2000] ;  /* 0x00200000b568783b */ /* 0x000fe60000004200 */
[C---:B------:R-:W-:Y:S02]  /*84c0*/  FMUL.FTZ R15, R0.reuse, R103 ;  /* 0x00000067000f7220 */ /* 0x040fe40000410000 */
[C---:B------:R-:W-:Y:S02]  /*84d0*/  FMUL.FTZ R26, R0.reuse, R114 ;  /* 0x00000072001a7220 */ /* 0x040fe40000410000 */
[C---:B------:R-:W-:Y:S01]  /*84e0*/  FMUL.FTZ R27, R0.reuse, R115 ;  /* 0x00000073001b7220 */ /* 0x040fe20000410000 */
[----:B------:R-:W1:Y:S01]  /*84f0*/  LDSM.16.MT88.4 R100, [R184] ;  /* 0x00000000b864783b */ /* 0x000e620000004200 */
[C---:B------:R-:W-:Y:S01]  /*8500*/  FMUL.FTZ R34, R0.reuse, R122 ;  /* 0x0000007a00227220 */ /* 0x040fe20000410000 */
[C---:B------:R-:W-:Y:S03]  /*8510*/  HMMA.16816.F32.BF16 R12, R136.reuse, R20, R12 ;  /* 0x00000014880c723c */ /* 0x040fe6000004180c */
[C---:B------:R-:W-:Y:S02]  /*8520*/  FMUL.FTZ R35, R0.reuse, R123 ;  /* 0x0000007b00237220 */ /* 0x040fe40000410000 */
[----:B------:R-:W-:Y:S01]  /*8530*/  FMUL.FTZ R38, R0, R38 ;  /* 0x0000002600267220 */ /* 0x000fe20000410000 */
[----:B------:R-:W-:Y:S01]  /*8540*/  LDSM.16.MT88.4 R112, [R181+0x800] ;  /* 0x00080000b570783b */ /* 0x000fe20000004200 */
[C---:B------:R-:W-:Y:S01]  /*8550*/  FMUL.FTZ R20, R2.reuse, R108 ;  /* 0x0000006c02147220 */ /* 0x040fe20000410000 */
[C---:B------:R-:W-:Y:S04]  /*8560*/  HMMA.16816.F32.BF16 R16, R136.reuse, R22, R16 ;  /* 0x000000168810723c */ /* 0x040fe80000041810 */
[----:B------:R-:W-:Y:S02]  /*8570*/  FMUL.FTZ R21, R2, R109 ;  /* 0x0000006d02157220 */ /* 0x000fe40000410000 */
[C---:B------:R-:W-:Y:S01]  /*8580*/  FMUL.FTZ R39, R0.reuse, R39 ;  /* 0x0000002700277220 */ /* 0x040fe20000410000 */
[----:B------:R-:W-:Y:S01]  /*8590*/  LDSM.16.MT88.4 R120, [R184+0x800] ;  /* 0x00080000b878783b */ /* 0x000fe20000004200 */
[C---:B------:R-:W-:Y:S04]  /*85a0*/  FMUL.FTZ R22, R0.reuse, R110 ;  /* 0x0000006e00167220 */ /* 0x040fe80000410000 */
[C---:B------:R-:W-:Y:S02]  /*85b0*/  FMUL.FTZ R23, R0.reuse, R111 ;  /* 0x0000006f00177220 */ /* 0x040fe40000410000 */
[C---:B------:R-:W-:Y:S01]  /*85c0*/  FMUL.FTZ R42, R0.reuse, R42 ;  /* 0x0000002a002a7220 */ /* 0x040fe20000410000 */
[----:B------:R-:W2:Y:S01]  /*85d0*/  LDSM.16.MT88.4 R108, [R182+0x2000] ;  /* 0x00200000b66c783b */ /* 0x000ea20000004200 */
[C---:B------:R-:W-:Y:S02]  /*85e0*/  FMUL.FTZ R43, R0.reuse, R43 ;  /* 0x0000002b002b7220 */ /* 0x040fe40000410000 */
[C---:B------:R-:W-:Y:S01]  /*85f0*/  FMUL.FTZ R46, R0.reuse, R46 ;  /* 0x0000002e002e7220 */ /* 0x040fe20000410000 */
        /* <DEDUP_REMOVED lines=37> */
[----:B------:R-:W-:Y:S02]  /*8850*/  FMUL.FTZ R87, R0, R87 ;  /* 0x0000005700577220 */ /* 0x000fe40000410000 */
[--C-:B------:R-:W-:Y:S01]  /*8860*/  FFMA.FTZ R100, R140, c[0x0][0x2d0], -R144.reuse ;  /* 0x0000b4008c647a23 */ /* 0x100fe20000010890 */
[C---:B------:R-:W-:Y:S03]  /*8870*/  HMMA.16816.F32.BF16 R56, R136.reuse, R102, R56 ;  /* 0x000000668838723c */ /* 0x040fe60000041838 */
[----:B------:R1:W-:Y:S01]  /*8880*/  MUFU.EX2 R217, R100 ;  /* 0x0000006400d97308 */ /* 0x0003e20000000800 */
[C---:B------:R-:W-:Y:S02]  /*8890*/  FMUL.FTZ R90, R0.reuse, R90 ;  /* 0x0000005a005a7220 */ /* 0x040fe40000410000 */
[C---:B------:R-:W-:Y:S02]  /*88a0*/  FMUL.FTZ R91, R0.reuse, R91 ;  /* 0x0000005b005b7220 */ /* 0x040fe40000410000 */
[C---:B---3--:R-:W-:Y:S04]  /*88b0*/  HMMA.16816.F32.BF16 R60, R136.reuse, R104, R60 ;  /* 0x00000068883c723c */ /* 0x048fe8000004183c */
[C---:B------:R-:W-:Y:S02]  /*88c0*/  FMUL.FTZ R94, R0.reuse, R94 ;  /* 0x0000005e005e7220 */ /* 0x040fe40000410000 */
[C---:B------:R-:W-:Y:S02]  /*88d0*/  FMUL.FTZ R95, R0.reuse, R95 ;  /* 0x0000005f005f7220 */ /* 0x040fe40000410000 */
[C---:B------:R-:W-:Y:S04]  /*88e0*/  HMMA.16816.F32.BF16 R64, R136.reuse, R106, R64 ;  /* 0x0000006a8840723c */ /* 0x040fe80000041840 */
[--C-:B------:R-:W-:Y:S02]  /*88f0*/  FFMA.FTZ R104, R141, c[0x0][0x2d0], -R144.reuse ;  /* 0x0000b4008d687a23 */ /* 0x100fe40000010890 */
[C---:B------:R-:W-:Y:S02]  /*8900*/  FMUL.FTZ R98, R0.reuse, R98 ;  /* 0x0000006200627220 */ /* 0x040fe40000410000 */
[C---:B--2---:R-:W-:Y:S01]  /*8910*/  HMMA.16816.F32.BF16 R68, R136.reuse, R108, R68 ;  /* 0x0000006c8844723c */ /* 0x044fe20000041844 */
[----:B------:R2:W-:Y:S01]  /*8920*/  MUFU.EX2 R216, R104 ;  /* 0x0000006800d87308 */ /* 0x0005e20000000800 */
[----:B-1----:R-:W1:Y:S02]  /*8930*/  LDSM.16.MT88.4 R100, [R182+0x4000] ;  /* 0x00400000b664783b */ /* 0x002e640000004200 */
[----:B------:R-:W-:Y:S03]  /*8940*/  FMUL.FTZ R99, R0, R99 ;  /* 0x0000006300637220 */ /* 0x000fe60000410000 */
[--C-:B------:R-:W-:Y:S01]  /*8950*/  FFMA.FTZ R108, R147, c[0x0][0x2d0], -R144.reuse ;  /* 0x0000b400936c7a23 */ /* 0x100fe20000010890 */
[C---:B------:R-:W-:Y:S03]  /*8960*/  HMMA.16816.F32.BF16 R72, R136.reuse, R110, R72 ;  /* 0x0000006e8848723c */ /* 0x040fe60000041848 */
[----:B------:R3:W-:Y:S01]  /*8970*/  MUFU.EX2 R214, R108 ;  /* 0x0000006c00d67308 */ /* 0x0007e20000000800 */
[--C-:B--2---:R-:W-:Y:S09]  /*8980*/  FFMA.FTZ R104, R143, c[0x0][0x2d0], -R144.reuse ;  /* 0x0000b4008f687a23 */ /* 0x104ff20000010890 */
[----:B------:R2:W4:Y:S01]  /*8990*/  MUFU.EX2 R215, R104 ;  /* 0x0000006800d77308 */ /* 0x0005220000000800 */
[--C-:B---3--:R-:W-:Y:S02]  /*89a0*/  FFMA.FTZ R108, R142, c[0x0][0x2d0], -R125.reuse ;  /* 0x0000b4008e6c7a23 */ /* 0x108fe4000001087d */
[----:B------:R-:W-:Y:S07]  /*89b0*/  LDSM.16.MT88.4 R140, [R185+0x2800] ;  /* 0x00280000b98c783b */ /* 0x000fee0000004200 */
[----:B------:R3:W-:Y:S01]  /*89c0*/  MUFU.EX2 R169, R108 ;  /* 0x0000006c00a97308 */ /* 0x0007e20000000800 */
[C---:B-1----:R-:W-:Y:S07]  /*89d0*/  HMMA.16816.F32.BF16 R76, R136.reuse, R100, R76 ;  /* 0x00000064884c723c */ /* 0x042fee000004184c */
[--C-:B------:R-:W-:Y:S01]  /*89e0*/  FFMA.FTZ R100, R145, c[0x0][0x2d0], -R125.reuse ;  /* 0x0000b40091647a23 */ /* 0x100fe2000001087d */
[C---:B------:R-:W-:Y:S01]  /*89f0*/  HMMA.16816.F32.BF16 R80, R136.reuse, R102, R80 ;  /* 0x000000668850723c */ /* 0x040fe20000041850 */
[----:B--2---:R-:W1:Y:S02]  /*8a00*/  LDSM.16.MT88.4 R104, [R185+0x4000] ;  /* 0x00400000b968783b */ /* 0x004e640000004200 */
[----:B------:R2:W5:Y:S04]  /*8a10*/  MUFU.EX2 R168, R100 ;  /* 0x0000006400a87308 */ /* 0x0005680000000800 */
[----:B----4-:R-:W-:Y:S02]  /*8a20*/  F2FP.BF16.PACK_AB R102, R214, R215 ;  /* 0x000000d7d666723e */ /* 0x010fe400000010ff */
[----:B---3--:R-:W3:Y:S03]  /*8a30*/  LDSM.16.MT88.4 R108, [R184+0x4000] ;  /* 0x00400000b86c783b */ /* 0x008ee60000004200 */
        /* <DEDUP_REMOVED lines=8> */
[----:B------:R2:W3:Y:S07]  /*8ac0*/  MUFU.EX2 R166, R100 ;  /* 0x0000006400a67308 */ /* 0x0004ee0000000800 */
[----:B------:R-:W-:Y:S01]  /*8ad0*/  HMMA.16816.F32.BF16 R96, R136, R110, R96 ;  /* 0x0000006e8860723c */ /* 0x000fe20000041860 */
[----:B------:R-:W4:Y:S08]  /*8ae0*/  LDSM.16.MT88.4 R108, [R184+0x2800] ;  /* 0x00280000b86c783b */ /* 0x000f300000004200 */
[----:B------:R-:W-:Y:S03]  /*8af0*/  LDSM.16.MT88.4 R136, [R185+0x3000] ;  /* 0x00300000b988783b */ /* 0x000fe60000004200 */
[----:B--2---:R-:W-:Y:S02]  /*8b00*/  F2FP.BF16.PACK_AB R100, R216, R217 ;  /* 0x000000d9d864723e */ /* 0x004fe400000010ff */
[----:B---3--:R-:W-:Y:S07]  /*8b10*/  F2FP.BF16.PACK_AB R103, R166, R167 ;  /* 0x000000a7a667723e */ /* 0x008fee00000010ff */
[C---:B------:R-:W-:Y:S07]  /*8b20*/  HMMA.16816.F32.BF16 R4, R100.reuse, R112, R4 ;  /* 0x000000706404723c */ /* 0x040fee0000041804 */
[--C-:B------:R-:W-:Y:S01]  /*8b30*/  FFMA.FTZ R112, R152, c[0x0][0x2d0], -R144.reuse ;  /* 0x0000b40098707a23 */ /* 0x100fe20000010890 */
[C---:B------:R-:W-:Y:S03]  /*8b40*/  HMMA.16816.F32.BF16 R8, R100.reuse, R114, R8 ;  /* 0x000000726408723c */ /* 0x040fe60000041808 */
[----:B------:R2:W-:Y:S05]  /*8b50*/  MUFU.EX2 R213, R112 ;  /* 0x0000007000d57308 */ /* 0x0005ea0000000800 */
[C---:B------:R-:W-:Y:S07]  /*8b60*/  HMMA.16816.F32.BF16 R12, R100.reuse, R116, R12 ;  /* 0x00000074640c723c */ /* 0x040fee000004180c */
[--C-:B------:R-:W-:Y:S01]  /*8b70*/  FFMA.FTZ R116, R153, c[0x0][0x2d0], -R144.reuse ;  /* 0x0000b40099747a23 */ /* 0x100fe20000010890 */
[C---:B------:R-:W-:Y:S03]  /*8b80*/  HMMA.16816.F32.BF16 R16, R100.reuse, R118, R16 ;  /* 0x000000766410723c */ /* 0x040fe60000041810 */
[----:B------:R3:W5:Y:S05]  /*8b90*/  MUFU.EX2 R203, R116 ;  /* 0x0000007400cb7308 */ /* 0x00076a0000000800 */
[C---:B-1----:R-:W-:Y:S01]  /*8ba0*/  HMMA.16816.F32.BF16 R20, R100.reuse, R104, R20 ;  /* 0x000000686414723c */ /* 0x042fe20000041814 */
[----:B--2---:R-:W-:Y:S07]  /*8bb0*/  LDSM.16.MT88.4 R112, [R182+0x4800] ;  /* 0x00480000b670783b */ /* 0x004fee0000004200 */
[C---:B------:R-:W-:Y:S01]  /*8bc0*/  HMMA.16816.F32.BF16 R24, R100.reuse, R106, R24 ;  /* 0x0000006a6418723c */ /* 0x040fe20000041818 */
[----:B------:R-:W1:Y:S07]  /*8bd0*/  LDSM.16.MT88.4 R104, [R181+0x4800] ;  /* 0x00480000b568783b */ /* 0x000e6e0000004200 */
[C---:B------:R-:W-:Y:S04]  /*8be0*/  HMMA.16816.F32.BF16 R28, R100.reuse, R120, R28 ;  /* 0x00000078641c723c */ /* 0x040fe8000004181c */
[--C-:B---3--:R-:W-:Y:S03]  /*8bf0*/  FFMA.FTZ R116, R155, c[0x0][0x2d0], -R144.reuse ;  /* 0x0000b4009b747a23 */ /* 0x108fe60000010890 */
[--C-:B------:R-:W-:Y:S01]  /*8c00*/  FFMA.FTZ R120, R149, c[0x0][0x2d0], -R125.reuse ;  /* 0x0000b40095787a23 */ /* 0x100fe2000001087d */
[C---:B------:R-:W-:Y:S01]  /*8c10*/  HMMA.16816.F32.BF16 R32, R100.reuse, R122, R32 ;  /* 0x0000007a6420723c */ /* 0x040fe20000041820 */
[----:B------:R2:W-:Y:S07]  /*8c20*/  MUFU.EX2 R179, R116 ;  /* 0x0000007400b37308 */ /* 0x0005ee0000000800 */
[C---:B------:R-:W-:Y:S03]  /*8c30*/  HMMA.16816.F32.BF16 R36, R100.reuse, R128, R36 ;  /* 0x000000806424723c */ /* 0x040fe60000041824 */
[----:B------:R3:W-:Y:S05]  /*8c40*/  MUFU.EX2 R165, R120 ;  /* 0x0000007800a57308 */ /* 0x0007ea0000000800 */
[C---:B------:R-:W-:Y:S01]  /*8c50*/  HMMA.16816.F32.BF16 R40, R100.reuse, R130, R40 ;  /* 0x000000826428723c */ /* 0x040fe20000041828 */
[----:B------:R-:W-:Y:S07]  /*8c60*/  LDSM.16.MT88.4 R128, [R184+0x1000] ;  /* 0x00100000b880783b */ /* 0x000fee0000004200 */
[C---:B------:R-:W-:Y:S01]  /*8c70*/  HMMA.16816.F32.BF16 R44, R100.reuse, R132, R44 ;  /* 0x00000084642c723c */ /* 0x040fe2000004182c */
[----:B--2---:R-:W2:Y:S07]  /*8c80*/  LDSM.16.MT88.4 R116, [R185+0x4800] ;  /* 0x00480000b974783b */ /* 0x004eae0000004200 */
[C---:B------:R-:W-:Y:S01]  /*8c90*/  HMMA.16816.F32.BF16 R48, R100.reuse, R134, R48 ;  /* 0x000000866430723c */ /* 0x040fe20000041830 */
[----:B------:R-:W-:Y:S07]  /*8ca0*/  LDSM.16.MT88.4 R132, [R182+0x3000] ;  /* 0x00300000b684783b */ /* 0x000fee0000004200 */
[C---:B------:R-:W-:Y:S01]  /*8cb0*/  HMMA.16816.F32.BF16 R52, R100.reuse, R140, R52 ;  /* 0x0000008c6434723c */ /* 0x040fe20000041834 */
[----:B---3--:R-:W-:Y:S07]  /*8cc0*/  LDSM.16.MT88.4 R120, [R182+0x1000] ;  /* 0x00100000b678783b */ /* 0x008fee0000004200 */
[C---:B------:R-:W-:Y:S01]  /*8cd0*/  HMMA.16816.F32.BF16 R56, R100.reuse, R142, R56 ;  /* 0x0000008e6438723c */ /* 0x040fe20000041838 */
[----:B------:R-:W-:Y:S07]  /*8ce0*/  LDSM.16.MT88.4 R140, [R181+0x3800] ;  /* 0x00380000b58c783b */ /* 0x000fee0000004200 */
[C---:B----4-:R-:W-:Y:S07]  /*8cf0*/  HMMA.16816.F32.BF16 R60, R100.reuse, R108, R60 ;  /* 0x0000006c643c723c */ /* 0x050fee000004183c */
[--C-:B------:R-:W-:Y:S01]  /*8d00*/  FFMA.FTZ R108, R156, c[0x0][0x2d0], -R144.reuse ;  /* 0x0000b4009c6c7a23 */ /* 0x100fe20000010890 */
[C---:B------:R-:W-:Y:S03]  /*8d10*/  HMMA.16816.F32.BF16 R64, R100.reuse, R110, R64 ;  /* 0x0000006e6440723c */ /* 0x040fe60000041840 */
[----:B------:R3:W4:Y:S05]  /*8d20*/  MUFU.EX2 R178, R108 ;  /* 0x0000006c00b27308 */ /* 0x00072a0000000800 */
[C---:B-1----:R-:W-:Y:S07]  /*8d30*/  HMMA.16816.F32.BF16 R68, R100.reuse, R104, R68 ;  /* 0x000000686444723c */ /* 0x042fee0000041844 */
[--C-:B------:R-:W-:Y:S01]  /*8d40*/  FFMA.FTZ R104, R151, c[0x0][0x2d0], -R125.reuse ;  /* 0x0000b40097687a23 */ /* 0x100fe2000001087d */
[C---:B------:R-:W-:Y:S03]  /*8d50*/  HMMA.16816.F32.BF16 R72, R100.reuse, R106, R72 ;  /* 0x0000006a6448723c */ /* 0x040fe60000041848 */
[----:B------:R1:W1:Y:S05]  /*8d60*/  MUFU.EX2 R164, R104 ;  /* 0x0000006800a47308 */ /* 0x00026a0000000800 */
[C---:B------:R-:W-:Y:S01]  /*8d70*/  HMMA.16816.F32.BF16 R76, R100.reuse, R112, R76 ;  /* 0x00000070644c723c */ /* 0x040fe2000004184c */
[----:B---3--:R-:W3:Y:S06]  /*8d80*/  LDSM.16.MT88.4 R108, [R184+0x4800] ;  /* 0x00480000b86c783b */ /* 0x008eec0000004200 */
[--C-:B------:R-:W-:Y:S01]  /*8d90*/  FFMA.FTZ R112, R154, c[0x0][0x2d0], -R125.reuse ;  /* 0x0000b4009a707a23 */ /* 0x100fe2000001087d */
[C---:B------:R-:W-:Y:S01]  /*8da0*/  HMMA.16816.F32.BF16 R80, R100.reuse, R114, R80 ;  /* 0x000000726450723c */ /* 0x040fe20000041850 */
[----:B------:R-:W-:Y:S02]  /*8db0*/  LDSM.16.MT88.4 R152, [R184+0x3800] ;  /* 0x00380000b898783b */ /* 0x000fe40000004200 */
[----:B------:R4:W-:Y:S05]  /*8dc0*/  MUFU.EX2 R162, R112 ;  /* 0x0000007000a27308 */ /* 0x0009ea0000000800 */
[C---:B--2---:R-:W-:Y:S04]  /*8dd0*/  HMMA.16816.F32.BF16 R84, R100.reuse, R116, R84 ;  /* 0x000000746454723c */ /* 0x044fe80000041854 */
[--C-:B-1----:R-:W-:Y:S02]  /*8de0*/  FFMA.FTZ R104, R150, c[0x0][0x2d0], -R125.reuse ;  /* 0x0000b40096687a23 */ /* 0x102fe4000001087d */
[----:B------:R-:W-:Y:S02]  /*8df0*/  LDSM.16.MT88.4 R148, [R185+0x3800] ;  /* 0x00380000b994783b */ /* 0x000fe40000004200 */
[C---:B------:R-:W-:Y:S01]  /*8e00*/  HMMA.16816.F32.BF16 R88, R100.reuse, R118, R88 ;  /* 0x000000766458723c */ /* 0x040fe20000041858 */
[----:B------:R1:W2:Y:S05]  /*8e10*/  MUFU.EX2 R163, R104 ;  /* 0x0000006800a37308 */ /* 0x0002aa0000000800 */
[----:B------:R-:W-:Y:S08]  /*8e20*/  LDSM.16.MT88.4 R116, [R181+0x3000] ;  /* 0x00300000b574783b */ /* 0x000ff00000004200 */
[----:B----4-:R-:W-:Y:S01]  /*8e30*/  LDSM.16.MT88.4 R112, [R185+0x1000] ;  /* 0x00100000b970783b */ /* 0x010fe20000004200 */
[C---:B---3--:R-:W-:Y:S07]  /*8e40*/  HMMA.16816.F32.BF16 R92, R100.reuse, R108, R92 ;  /* 0x0000006c645c723c */ /* 0x048fee000004185c */
[----:B-1----:R-:W1:Y:S01]  /*8e50*/  LDSM.16.MT88.4 R104, [R181+0x1000] ;  /* 0x00100000b568783b */ /* 0x002e620000004200 */
[----:B------:R-:W-:Y:S07]  /*8e60*/  HMMA.16816.F32.BF16 R96, R100, R110, R96 ;  /* 0x0000006e6460723c */ /* 0x000fee0000041860 */
[----:B------:R-:W-:Y:S01]  /*8e70*/  LDSM.16.MT88.4 R108, [R181+0x5000] ;  /* 0x00500000b56c783b */ /* 0x000fe20000004200 */
[----:B-----5:R-:W-:Y:S04]  /*8e80*/  F2FP.BF16.PACK_AB R100, R203, R213 ;  /* 0x000000d5cb64723e */ /* 0x020fe800000010ff */
[----:B------:R-:W-:Y:S02]  /*8e90*/  F2FP.BF16.PACK_AB R102, R178, R179 ;  /* 0x000000b3b266723e */ /* 0x000fe400000010ff */
[----:B------:R-:W-:Y:S02]  /*8ea0*/  F2FP.BF16.PACK_AB R101, R164, R165 ;  /* 0x000000a5a465723e */ /* 0x000fe400000010ff */
[----:B--2---:R-:W-:Y:S07]  /*8eb0*/  F2FP.BF16.PACK_AB R103, R162, R163 ;  /* 0x000000a3a267723e */ /* 0x004fee00000010ff */
[C---:B-1----:R-:W-:Y:S08]  /*8ec0*/  HMMA.16816.F32.BF16 R4, R100.reuse, R104, R4 ;  /* 0x000000686404723c */ /* 0x042ff00000041804 */
[C---:B------:R-:W-:Y:S01]  /*8ed0*/  HMMA.16816.F32.BF16 R8, R100.reuse, R106, R8 ;  /* 0x0000006a6408723c */ /* 0x040fe20000041808 */
[----:B------:R-:W1:Y:S07]  /*8ee0*/  LDSM.16.MT88.4 R104, [R184+0x3000] ;  /* 0x00300000b868783b */ /* 0x000e6e0000004200 */
[C---:B------:R-:W-:Y:S07]  /*8ef0*/  HMMA.16816.F32.BF16 R12, R100.reuse, R120, R12 ;  /* 0x00000078640c723c */ /* 0x040fee000004180c */
[--C-:B------:R-:W-:Y:S01]  /*8f00*/  FFMA.FTZ R120, R160, c[0x0][0x2d0], -R144.reuse ;  /* 0x0000b400a0787a23 */ /* 0x100fe20000010890 */
[C---:B------:R-:W-:Y:S03]  /*8f10*/  HMMA.16816.F32.BF16 R16, R100.reuse, R122, R16 ;  /* 0x0000007a6410723c */ /* 0x040fe60000041810 */
[----:B------:R2:W-:Y:S05]  /*8f20*/  MUFU.EX2 R177, R120 ;  /* 0x0000007800b17308 */ /* 0x0005ea0000000800 */
[C---:B------:R-:W-:Y:S08]  /*8f30*/  HMMA.16816.F32.BF16 R20, R100.reuse, R112, R20 ;  /* 0x000000706414723c */ /* 0x040ff00000041814 */
[C---:B------:R-:W-:Y:S01]  /*8f40*/  HMMA.16816.F32.BF16 R24, R100.reuse, R114, R24 ;  /* 0x000000726418723c */ /* 0x040fe20000041818 */
[----:B------:R-:W3:Y:S07]  /*8f50*/  LDSM.16.MT88.4 R112, [R182+0x5000] ;  /* 0x00500000b670783b */ /* 0x000eee0000004200 */
[C---:B------:R-:W-:Y:S01]  /*8f60*/  HMMA.16816.F32.BF16 R28, R100.reuse, R128, R28 ;  /* 0x00000080641c723c */ /* 0x040fe2000004181c */
[----:B--2---:R-:W-:Y:S07]  /*8f70*/  LDSM.16.MT88.4 R120, [R184+0x1800] ;  /* 0x00180000b878783b */ /* 0x004fee0000004200 */
[C---:B------:R-:W-:Y:S08]  /*8f80*/  HMMA.16816.F32.BF16 R32, R100.reuse, R130, R32 ;  /* 0x000000826420723c */ /* 0x040ff00000041820 */
[C---:B------:R-:W-:Y:S08]  /*8f90*/  HMMA.16816.F32.BF16 R36, R100.reuse, R116, R36 ;  /* 0x000000746424723c */ /* 0x040ff00000041824 */
[C---:B------:R-:W-:Y:S01]  /*8fa0*/  HMMA.16816.F32.BF16 R40, R100.reuse, R118, R40 ;  /* 0x000000766428723c */ /* 0x040fe20000041828 */
[----:B------:R-:W2:Y:S07]  /*8fb0*/  LDSM.16.MT88.4 R116, [R185+0x5000] ;  /* 0x00500000b974783b */ /* 0x000eae0000004200 */
[C---:B------:R-:W-:Y:S08]  /*8fc0*/  HMMA.16816.F32.BF16 R44, R100.reuse, R132, R44 ;  /* 0x00000084642c723c */ /* 0x040ff0000004182c */
[C---:B------:R-:W-:Y:S01]  /*8fd0*/  HMMA.16816.F32.BF16 R48, R100.reuse, R134, R48 ;  /* 0x000000866430723c */ /* 0x040fe20000041830 */
[----:B------:R-:W-:Y:S07]  /*8fe0*/  LDSM.16.MT88.4 R132, [R181+0x1800] ;  /* 0x00180000b584783b */ /* 0x000fee0000004200 */
[C---:B------:R-:W-:Y:S08]  /*8ff0*/  HMMA.16816.F32.BF16 R52, R100.reuse, R136, R52 ;  /* 0x000000886434723c */ /* 0x040ff00000041834 */
[C---:B------:R-:W-:Y:S08]  /*9000*/  HMMA.16816.F32.BF16 R56, R100.reuse, R138, R56 ;  /* 0x0000008a6438723c */ /* 0x040ff00000041838 */
[C---:B-1----:R-:W-:Y:S07]  /*9010*/  HMMA.16816.F32.BF16 R60, R100.reuse, R104, R60 ;  /* 0x00000068643c723c */ /* 0x042fee000004183c */
[--C-:B------:R-:W-:Y:S01]  /*9020*/  FFMA.FTZ R104, R161, c[0x0][0x2d0], -R144.reuse ;  /* 0x0000b400a1687a23 */ /* 0x100fe20000010890 */
[C---:B------:R-:W-:Y:S03]  /*9030*/  HMMA.16816.F32.BF16 R64, R100.reuse, R106, R64 ;  /* 0x0000006a6440723c */ /* 0x040fe60000041840 */
[----:B------:R1:W4:Y:S05]  /*9040*/  MUFU.EX2 R176, R104 ;  /* 0x0000006800b07308 */ /* 0x00032a0000000800 */
[C---:B------:R-:W-:Y:S07]  /*9050*/  HMMA.16816.F32.BF16 R68, R100.reuse, R108, R68 ;  /* 0x0000006c6444723c */ /* 0x040fee0000041844 */
[--C-:B------:R-:W-:Y:S01]  /*9060*/  FFMA.FTZ R108, R157, c[0x0][0x2d0], -R125.reuse ;  /* 0x0000b4009d6c7a23 */ /* 0x100fe2000001087d */
[C---:B------:R-:W-:Y:S03]  /*9070*/  HMMA.16816.F32.BF16 R72, R100.reuse, R110, R72 ;  /* 0x0000006e6448723c */ /* 0x040fe60000041848 */
[----:B------:R5:W-:Y:S05]  /*9080*/  MUFU.EX2 R161, R108 ;  /* 0x0000006c00a17308 */ /* 0x000bea0000000800 */
[C---:B---3--:R-:W-:Y:S04]  /*9090*/  HMMA.16816.F32.BF16 R76, R100.reuse, R112, R76 ;  /* 0x00000070644c723c */ /* 0x048fe8000004184c */
[--C-:B-1----:R-:W-:Y:S01]  /*90a0*/  FFMA.FTZ R104, R171, c[0x0][0x2d0], -R144.reuse ;  /* 0x0000b400ab687a23 */ /* 0x102fe20000010890 */
[----:B----4-:R-:W-:Y:S01]  /*90b0*/  F2FP.BF16.PACK_AB R136, R176, R177 ;  /* 0x000000b1b088723e */ /* 0x010fe200000010ff */
[----:B------:R-:W-:Y:S02]  /*90c0*/  FFMA.FTZ R144, R170, c[0x0][0x2d0], -R144 ;  /* 0x0000b400aa907a23 */ /* 0x000fe40000010890 */
[C---:B------:R-:W-:Y:S01]  /*90d0*/  HMMA.16816.F32.BF16 R80, R100.reuse, R114, R80 ;  /* 0x000000726450723c */ /* 0x040fe20000041850 */
[----:B------:R1:W-:Y:S01]  /*90e0*/  MUFU.EX2 R171, R104 ;  /* 0x0000006800ab7308 */ /* 0x0003e20000000800 */
[----:B------:R-:W-:Y:S06]  /*90f0*/  LDSM.16.MT88.4 R112, [R185+0x1800] ;  /* 0x00180000b970783b */ /* 0x000fec0000004200 */
[C---:B--2---:R-:W-:Y:S03]  /*9100*/  HMMA.16816.F32.BF16 R84, R100.reuse, R116, R84 ;  /* 0x000000746454723c */ /* 0x044fe60000041854 */
[----:B------:R2:W3:Y:S01]  /*9110*/  MUFU.EX2 R170, R144 ;  /* 0x0000009000aa7308 */ /* 0x0004e20000000800 */
[--C-:B-----5:R-:W-:Y:S04]  /*9120*/  FFMA.FTZ R108, R159, c[0x0][0x2d0], -R125.reuse ;  /* 0x0000b4009f6c7a23 */ /* 0x120fe8000001087d */
[C---:B------:R-:W-:Y:S05]  /*9130*/  HMMA.16816.F32.BF16 R88, R100.reuse, R118, R88 ;  /* 0x000000766458723c */ /* 0x040fea0000041858 */
[----:B------:R4:W5:Y:S01]  /*9140*/  MUFU.EX2 R160, R108 ;  /* 0x0000006c00a07308 */ /* 0x0009620000000800 */
[----:B-1----:R-:W1:Y:S08]  /*9150*/  LDSM.16.MT88.4 R104, [R184+0x5000] ;  /* 0x00500000b868783b */ /* 0x002e700000004200 */
[----:B--2---:R-:W-:Y:S01]  /*9160*/  LDSM.16.MT88.4 R144, [R182+0x3800] ;  /* 0x00380000b690783b */ /* 0x004fe20000004200 */
[----:B---3--:R-:W-:Y:S01]  /*9170*/  F2FP.BF16.PACK_AB R138, R170, R171 ;  /* 0x000000abaa8a723e */ /* 0x008fe200000010ff */
[--C-:B----4-:R-:W-:Y:S01]  /*9180*/  FFMA.FTZ R108, R158, c[0x0][0x2d0], -R125.reuse ;  /* 0x0000b4009e6c7a23 */ /* 0x110fe2000001087d */
[----:B-----5:R-:W-:Y:S01]  /*9190*/  F2FP.BF16.PACK_AB R137, R160, R161 ;  /* 0x000000a1a089723e */ /* 0x020fe200000010ff */
[----:B------:R-:W-:Y:S04]  /*91a0*/  FFMA.FTZ R125, R127, c[0x0][0x2d0], -R125 ;  /* 0x0000b4007f7d7a23 */ /* 0x000fe8000001087d */
[----:B------:R-:W-:Y:S01]  /*91b0*/  LDSM.16.MT88.4 R156, [R181+0x5800] ;  /* 0x00580000b59c783b */ /* 0x000fe20000004200 */
[----:B------:R2:W-:Y:S10]  /*91c0*/  MUFU.EX2 R126, R108 ;  /* 0x0000006c007e7308 */ /* 0x0005f40000000800 */
[----:B------:R-:W3:Y:S01]  /*91d0*/  MUFU.EX2 R125, R125 ;  /* 0x0000007d007d7308 */ /* 0x000ee20000000800 */
[C---:B-1----:R-:W-:Y:S08]  /*91e0*/  HMMA.16816.F32.BF16 R92, R100.reuse, R104, R92 ;  /* 0x00000068645c723c */ /* 0x042ff0000004185c */
[----:B------:R-:W-:Y:S01]  /*91f0*/  HMMA.16816.F32.BF16 R96, R100, R106, R96 ;  /* 0x0000006a6460723c */ /* 0x000fe20000041860 */
[----:B--2---:R-:W1:Y:S03]  /*9200*/  LDSM.16.MT88.4 R108, [R182+0x1800] ;  /* 0x00180000b66c783b */ /* 0x004e660000004200 */
[----:B---3--:R-:W-:Y:S07]  /*9210*/  F2FP.BF16.PACK_AB R139, R125, R126 ;  /* 0x0000007e7d8b723e */ /* 0x008fee00000010ff */
[C---:B------:R-:W-:Y:S01]  /*9220*/  HMMA.16816.F32.BF16 R128, R136.reuse, R132, R4 ;  /* 0x000000848880723c */ /* 0x040fe20000041804 */
[----:B------:R-:W2:Y:S07]  /*9230*/  LDSM.16.MT88.4 R4, [R182+0x5800] ;  /* 0x00580000b604783b */ /* 0x000eae0000004200 */
[C---:B------:R-:W-:Y:S01]  /*9240*/  HMMA.16816.F32.BF16 R132, R136.reuse, R134, R8 ;  /* 0x000000868884723c */ /* 0x040fe20000041808 */
[----:B------:R-:W3:Y:S07]  /*9250*/  LDSM.16.MT88.4 R8, [R185+0x5800] ;  /* 0x00580000b908783b */ /* 0x000eee0000004200 */
[C---:B-1----:R-:W-:Y:S01]  /*9260*/  HMMA.16816.F32.BF16 R100, R136.reuse, R108, R12 ;  /* 0x0000006c8864723c */ /* 0x042fe2000004180c */
[----:B------:R-:W1:Y:S07]  /*9270*/  LDSM.16.MT88.4 R12, [R184+0x5800] ;  /* 0x00580000b80c783b */ /* 0x000e6e0000004200 */
        /* <DEDUP_REMOVED lines=37> */
[C---:B------:R-:W-:Y:S08]  /*94d0*/  HMMA.16816.F32.BF16 R64, R136.reuse, R154, R64 ;  /* 0x0000009a8840723c */ /* 0x040ff00000041840 */
[C---:B------:R-:W-:Y:S08]  /*94e0*/  HMMA.16816.F32.BF16 R68, R136.reuse, R156, R68 ;  /* 0x0000009c8844723c */ /* 0x040ff00000041844 */
[C---:B------:R-:W-:Y:S08]  /*94f0*/  HMMA.16816.F32.BF16 R72, R136.reuse, R158, R72 ;  /* 0x0000009e8848723c */ /* 0x040ff00000041848 */
[C---:B--2---:R-:W-:Y:S07]  /*9500*/  HMMA.16816.F32.BF16 R76, R136.reuse, R4, R76 ;  /* 0x00000004884c723c */ /* 0x044fee000004184c */
        /* <DEDUP_REMOVED lines=16> */
[----:B------:R-:W-:Y:S01]  /*9610*/  HMMA.16816.F32.BF16 R96, R136, R14, R96 ;  /* 0x0000000e8860723c */ /* 0x000fe20000041860 */
[----:B------:R-:W-:-:S07]  /*9620*/  @P0 BRA `(.L_x_2922) ;  /* 0xffffcba000000947 */ /* 0x000fce000383ffff */
.L_x_2913:
        /* <DEDUP_REMOVED lines=17> */
.L_x_2925:
[----:B------:R-:W-:-:S04]  /*9740*/  MOV R3, c[0x0][0x32c] ;  /* 0x0000cb0000037a02 */ /* 0x000fc80000000f00 */
[----:B------:R-:W-:-:S13]  /*9750*/  ISETP.NE.AND P0, PT, R3, 0x1, PT ;  /* 0x000000010300780c */ /* 0x000fda0003f05270 */
[----:B------:R-:W-:-:S05]  /*9760*/  @P0 IMAD.HI.U32 R3, R0, c[0x0][0x330], RZ ;  /* 0x0000cc0000030a27 */ /* 0x000fca00078e00ff */
[----:B------:R-:W-:Y:S02]  /*9770*/  @P0 SHF.R.U32.HI R0, RZ, c[0x0][0x334], R3 ;  /* 0x0000cd00ff000a19 */ /* 0x000fe40000011603 */
.L_x_2926:
[----:B------:R-:W-:Y:S05]  /*9780*/  BSYNC B0 ;  /* 0x0000000000007941 */ /* 0x000fea0003800000 */
.L_x_2924:
[----:B------:R-:W-:-:S05]  /*9790*/  IMAD R0, R0, c[0x0][0x32c], RZ ;  /* 0x0000cb0000007a24 */ /* 0x000fca00078e02ff */
[----:B------:R-:W-:-:S04]  /*97a0*/  IMNMX R2, R2, R0, !PT ;  /* 0x0000000002027217 */ /* 0x000fc80007800200 */
.L_x_2923:
        /* <DEDUP_REMOVED lines=10> */
.L_x_2928:
        /* <DEDUP_REMOVED lines=15> */
[----:B------:R-:W-:Y:S02]  /*9940*/  @!P6 MOV R3, c[0x0][0x20c] ;  /* 0x000083000003ea02 */ /* 0x000fe40000000f00 */
[C---:B------:R-:W-:Y:S03]  /*9950*/  @!P6 LEA R28, P0, R4.reuse, R0, 0x5 ;  /* 0x00000000041ce211 */ /* 0x040fe600078028ff */
[----:B------:R-:W2:Y:S01]  /*9960*/  LDSM.16.M88.4 R16, [R180+0x800] ;  /* 0x00080000b410783b */ /* 0x000ea20000000200 */
[----:B------:R-:W-:Y:S02]  /*9970*/  @!P6 LEA.HI.X R3, R4, R2, R3, 0x5, P0 ;  /* 0x000000020403e211 */ /* 0x000fe400000f2c03 */
[----:B------:R-:W-:Y:S04]  /*9980*/  @!P6 IADD3 R4, P0, R0, R210, RZ ;  /* 0x000000d20004e210 */ /* 0x000fe80007f1e0ff */
[-C--:B------:R-:W-:Y:S01]  /*9990*/  @!P6 IADD3.X R5, R2, R212.reuse, RZ, P0, !PT ;  /* 0x000000d40205e210 */ /* 0x080fe200007fe4ff */
[----:B------:R-:W3:Y:S01]  /*99a0*/  LDSM.16.M88.4 R24, [R180+0x1000] ;  /* 0x00100000b418783b */ /* 0x000ee20000000200 */
[C---:B------:R-:W-:Y:S04]  /*99b0*/  @!P6 LEA R164, P0, R4.reuse, c[0x0][0x1f8], 0x1 ;  /* 0x00007e0004a4ea11 */ /* 0x040fe800078008ff */
[----:B------:R-:W-:Y:S02]  /*99c0*/  @!P6 LEA.HI.X R165, R4, c[0x0][0x1fc], R5, 0x1, P0 ;  /* 0x00007f0004a5ea11 */ /* 0x000fe400000f0c05 */
[----:B------:R-:W-:Y:S01]  /*99d0*/  @!P6 IADD3 R20, P0, R210, 0x40, RZ ;  /* 0x00000040d214e810 */ /* 0x000fe20007f1e0ff */
[----:B------:R-:W4:Y:S03]  /*99e0*/  LDSM.16.M88.4 R136, [R180+0x1800] ;  /* 0x00180000b488783b */ /* 0x000f260000000200 */
[----:B------:R-:W-:Y:S02]  /*99f0*/  @!P6 IADD3.X R22, RZ, R212, RZ, P0, !PT ;  /* 0x000000d4ff16e210 */ /* 0x000fe400007fe4ff */
[----:B------:R-:W-:Y:S03]  /*9a00*/  @!P6 IADD3 R4, P0, R0, R20, RZ ;  /* 0x000000140004e210 */ /* 0x000fe60007f1e0ff */
[----:B------:R-:W-:Y:S01]  /*9a10*/  LDSM.16.M88.4 R140, [R188] ;  /* 0x00000000bc8c783b */ /* 0x000fe20000000200 */
[----:B------:R-:W-:Y:S02]  /*9a20*/  @!P6 IADD3.X R5, R2, R22, RZ, P0, !PT ;  /* 0x000000160205e210 */ /* 0x000fe400007fe4ff */
[C---:B------:R-:W-:Y:S04]  /*9a30*/  @!P6 LEA R162, P0, R4.reuse, c[0x0][0x1f8], 0x1 ;  /* 0x00007e0004a2ea11 */ /* 0x040fe800078008ff */
[----:B------:R-:W-:Y:S01]  /*9a40*/  @!P6 LEA.HI.X R163, R4, c[0x0][0x1fc], R5, 0x1, P0 ;  /* 0x00007f0004a3ea11 */ /* 0x000fe200000f0c05 */
[----:B------:R-:W5:Y:S01]  /*9a50*/  LDSM.16.M88.4 R144, [R191] ;  /* 0x00000000bf90783b */ /* 0x000f620000000200 */
[C---:B-1----:R-:W-:Y:S03]  /*9a60*/  HMMA.16816.F32.BF16 R4, R32.reuse, R8, RZ ;  /* 0x000000082004723c */ /* 0x042fe600000418ff */
[----:B------:R-:W-:Y:S04]  /*9a70*/  @!P6 IADD3 R21, P0, R210, 0x80, RZ ;  /* 0x00000080d215e810 */ /* 0x000fe80007f1e0ff */
[----:B------:R-:W1:Y:S01]  /*9a80*/  LDSM.16.M88.4 R148, [R202] ;  /* 0x00000000ca94783b */ /* 0x000e620000000200 */
[C---:B------:R-:W-:Y:S01]  /*9a90*/  HMMA.16816.F32.BF16 R8, R32.reuse, R10, RZ ;  /* 0x0000000a2008723c */ /* 0x040fe200000418ff */
[----:B------:R-:W-:Y:S03]  /*9aa0*/  @!P6 IADD3.X R29, RZ, R212, RZ, P0, !PT ;  /* 0x000000d4ff1de210 */ /* 0x000fe600007fe4ff */
[----:B------:R-:W-:Y:S03]  /*9ab0*/  @!P6 IADD3 R0, P0, R0, R21, RZ ;  /* 0x000000150000e210 */ /* 0x000fe60007f1e0ff */
[----:B------:R-:W1:Y:S01]  /*9ac0*/  LDSM.16.M88.4 R152, [R201] ;  /* 0x00000000c998783b */ /* 0x000e620000000200 */
[C---:B--2---:R-:W-:Y:S01]  /*9ad0*/  HMMA.16816.F32.BF16 R12, R32.reuse, R16, RZ ;  /* 0x00000010200c723c */ /* 0x044fe200000418ff */
[----:B------:R-:W-:Y:S03]  /*9ae0*/  @!P6 IADD3.X R2, R2, R29, RZ, P0, !PT ;  /* 0x0000001d0202e210 */ /* 0x000fe600007fe4ff */
[C---:B------:R-:W-:Y:S04]  /*9af0*/  @!P6 LEA R160, P0, R0.reuse, c[0x0][0x1f8], 0x1 ;  /* 0x00007e0000a0ea11 */ /* 0x040fe800078008ff */
[C---:B------:R-:W-:Y:S01]  /*9b00*/  HMMA.16816.F32.BF16 R16, R32.reuse, R18, RZ ;  /* 0x000000122010723c */ /* 0x040fe200000418ff */
[----:B------:R-:W-:Y:S03]  /*9b10*/  @!P6 LEA.HI.X R161, R0, c[0x0][0x1fc], R2, 0x1, P0 ;  /* 0x00007f0000a1ea11 */ /* 0x000fe600000f0c02 */
[C---:B------:R-:W-:Y:S04]  /*9b20*/  @!P6 IADD3 R2, P0, R28.reuse, R20, RZ ;  /* 0x000000141c02e210 */ /* 0x040fe80007f1e0ff */
[C---:B------:R-:W-:Y:S04]  /*9b30*/  @!P6 IADD3.X R127, R3.reuse, R22, RZ, P0, !PT ;  /* 0x00000016037fe210 */ /* 0x040fe800007fe4ff */
[C---:B------:R-:W-:Y:S02]  /*9b40*/  @!P6 IADD3 R124, P0, R28.reuse, R21, RZ ;  /* 0x000000151c7ce210 */ /* 0x040fe40007f1e0ff */
[C---:B---3--:R-:W-:Y:S02]  /*9b50*/  HMMA.16816.F32.BF16 R20, R32.reuse, R24, RZ ;  /* 0x000000182014723c */ /* 0x048fe400000418ff */
[C---:B------:R-:W-:Y:S02]  /*9b60*/  @!P6 IADD3.X R166, R3.reuse, R29, RZ, P0, !PT ;  /* 0x0000001d03a6e210 */ /* 0x040fe400007fe4ff */
[----:B------:R-:W-:Y:S04]  /*9b70*/  @!P6 IADD3 R0, P0, R28, R210, RZ ;  /* 0x000000d21c00e210 */ /* 0x000fe80007f1e0ff */
[C---:B------:R-:W-:Y:S01]  /*9b80*/  HMMA.16816.F32.BF16 R24, R32.reuse, R26, RZ ;  /* 0x0000001a2018723c */ /* 0x040fe200000418ff */
[----:B------:R-:W-:Y:S03]  /*9b90*/  @!P6 IADD3.X R3, R3, R212, RZ, P0, !PT ;  /* 0x000000d40303e210 */ /* 0x000fe600007fe4ff */
[C---:B------:R-:W-:Y:S04]  /*9ba0*/  @!P6 LEA R158, P0, R0.reuse, c[0x0][0x1f8], 0x1 ;  /* 0x00007e00009eea11 */ /* 0x040fe800078008ff */
[C---:B----4-:R-:W-:Y:S01]  /*9bb0*/  HMMA.16816.F32.BF16 R28, R32.reuse, R136, RZ ;  /* 0x00000088201c723c */ /* 0x050fe200000418ff */
[----:B------:R-:W-:Y:S03]  /*9bc0*/  @!P6 LEA.HI.X R159, R0, c[0x0][0x1fc], R3, 0x1, P0 ;  /* 0x00007f00009fea11 */ /* 0x000fe600000f0c03 */
[C---:B------:R-:W-:Y:S04]  /*9bd0*/  @!P6 LEA R156, P0, R2.reuse, c[0x0][0x1f8], 0x1 ;  /* 0x00007e00029cea11 */ /* 0x040fe800078008ff */
[----:B------:R-:W-:Y:S01]  /*9be0*/  HMMA.16816.F32.BF16 R32, R32, R138, RZ ;  /* 0x0000008a2020723c */ /* 0x000fe200000418ff */
[----:B------:R-:W2:Y:S03]  /*9bf0*/  LDSM.16.M88.4 R136, [R200] ;  /* 0x00000000c888783b */ /* 0x000ea60000000200 */
[----:B------:R-:W-:Y:S02]  /*9c00*/  @!P6 LEA.HI.X R157, R2, c[0x0][0x1fc], R127, 0x1, P0 ;  /* 0x00007f00029dea11 */ /* 0x000fe400000f0c7f */
[C---:B------:R-:W-:Y:S02]  /*9c10*/  @!P6 LEA R2, P0, R124.reuse, c[0x0][0x1f8], 0x1 ;  /* 0x00007e007c02ea11 */ /* 0x040fe400078008ff */
[C---:B-----5:R-:W-:Y:S01]  /*9c20*/  HMMA.16816.F32.BF16 R4, R140.reuse, R144, R4 ;  /* 0x000000908c04723c */ /* 0x060fe20000041804 */
[----:B------:R-:W-:Y:S01]  /*9c30*/  @!PT LDS RZ, [RZ] ;  /* 0x00000000fffff984 */ /* 0x000fe20000000800 */
[----:B------:R-:W-:Y:S01]  /*9c40*/  @!PT LDS RZ, [RZ] ;  /* 0x00000000fffff984 */ /* 0x000fe20000000800 */
[----:B------:R-:W-:Y:S01]  /*9c50*/  @!PT LDS RZ, [RZ] ;  /* 0x00000000fffff984 */ /* 0x000fe20000000800 */
[----:B------:R3:W-:Y:S04]  /*9c60*/  @!P6 LDGSTS.E.BYPASS.LTC128B.128 [R205+0x100], [R164.64], !P5 ;  /* 0x00100000a4cdefae */ /* 0x0007e8000e901d46 */
[----:B------:R-:W-:Y:S03]  /*9c70*/  @!P6 LEA.HI.X R3, R124, c[0x0][0x1fc], R166, 0x1, P0 ;  /* 0x00007f007c03ea11 */ /* 0x000fe600000f0ca6 */
[C---:B------:R-:W-:Y:S01]  /*9c80*/  HMMA.16816.F32.BF16 R8, R140.reuse, R146, R8 ;  /* 0x000000928c08723c */ /* 0x040fe20000041808 */
[----:B------:R4:W-:Y:S07]  /*9c90*/  @!P6 LDGSTS.E.BYPASS.LTC128B.128 [R205+0x2100], [R162.64], !P4 ;  /* 0x02100000a2cdefae */ /* 0x0009ee000e101d46 */
[C---:B-1----:R-:W-:Y:S01]  /*9ca0*/  HMMA.16816.F32.BF16 R12, R140.reuse, R148, R12 ;  /* 0x000000948c0c723c */ /* 0x042fe2000004180c */
[----:B------:R4:W-:Y:S07]  /*9cb0*/  @!P6 LDGSTS.E.BYPASS.LTC128B.128 [R205+0x4100], [R160.64], !P3 ;  /* 0x04100000a0cdefae */ /* 0x0009ee000d901d46 */
[C---:B------:R-:W-:Y:S01]  /*9cc0*/  HMMA.16816.F32.BF16 R16, R140.reuse, R150, R16 ;  /* 0x000000968c10723c */ /* 0x040fe20000041810 */
[----:B------:R1:W-:Y:S07]  /*9cd0*/  @!P6 LDGSTS.E.BYPASS.LTC128B.128 [R205+0x1100], [R158.64], !P5 ;  /* 0x011000009ecdefae */ /* 0x0003ee000e901d46 */
[C---:B------:R-:W-:Y:S01]  /*9ce0*/  HMMA.16816.F32.BF16 R20, R140.reuse, R152, R20 ;  /* 0x000000988c14723c */ /* 0x040fe20000041814 */
[----:B------:R1:W-:Y:S07]  /*9cf0*/  @!P6 LDGSTS.E.BYPASS.LTC128B.128 [R205+0x3100], [R156.64], !P4 ;  /* 0x031000009ccdefae */ /* 0x0003ee000e101d46 */
[C---:B------:R-:W-:Y:S01]  /*9d00*/  HMMA.16816.F32.BF16 R24, R140.reuse, R154, R24 ;  /* 0x0000009a8c18723c */ /* 0x040fe20000041818 */
[----:B------:R5:W-:Y:S02]  /*9d10*/  @!P6 LDGSTS.E.BYPASS.LTC128B.128 [R205+0x5100], [R2.64], !P3 ;  /* 0x0510000002cdefae */ /* 0x000be4000d901d46 */
[----:B------:R-:W-:Y:S05]  /*9d20*/  ISETP.GT.AND P6, PT, R176, R206, PT ;  /* 0x000000ceb000720c */ /* 0x000fea0003fc4270 */
[C---:B--2---:R-:W-:Y:S01]  /*9d30*/  HMMA.16816.F32.BF16 R28, R140.reuse, R136, R28 ;  /* 0x000000888c1c723c */ /* 0x044fe2000004181c */
[----:B----4-:R-:W-:Y:S07]  /*9d40*/  LDSM.16.M88.4 R160, [R186] ;  /* 0x00000000baa0783b */ /* 0x010fee0000000200 */
[----:B------:R-:W-:Y:S01]  /*9d50*/  HMMA.16816.F32.BF16 R32, R140, R138, R32 ;  /* 0x0000008a8c20723c */ /* 0x000fe20000041820 */
[----:B------:R-:W-:Y:S03]  /*9d60*/  LDSM.16.M88.4 R144, [R186+0x800] ;  /* 0x00080000ba90783b */ /* 0x000fe60000000200 */
[----:B------:R-:W-:Y:S05]  /*9d70*/  @P6 SHF.R.S32.HI R127, RZ, 0x1f, R203 ;  /* 0x0000001fff7f6819 */ /* 0x000fea00000114cb */
[----:B-1----:R-:W1:Y:S03]  /*9d80*/  LDSM.16.M88.4 R156, [R190] ;  /* 0x00000000be9c783b */ /* 0x002e660000000200 */
[----:B------:R-:W-:Y:S05]  /*9d90*/  @P6 IMAD R127, R127, c[0x0][0x1e0], RZ ;  /* 0x000078007f7f6a24 */ /* 0x000fea00078e02ff */
[----:B---3--:R-:W2:Y:S08]  /*9da0*/  LDSM.16.M88.4 R164, [R186+0x1000] ;  /* 0x00100000baa4783b */ /* 0x008eb00000000200 */
[----:B------:R-:W0:Y:S08]  /*9db0*/  LDGDEPBAR ;  /* 0x00000000000079af */ /* 0x000e300000000000 */
[----:B------:R-:W3:Y:S08]  /*9dc0*/  LDSM.16.M88.4 R148, [R186+0x1800] ;  /* 0x00180000ba94783b */ /* 0x000ef00000000200 */
[----:B------:R-:W-:Y:S01]  /*9dd0*/  LDSM.16.M88.4 R152, [R189] ;  /* 0x00000000bd98783b */ /* 0x000fe20000000200 */
[C---:B-1----:R-:W-:Y:S07]  /*9de0*/  HMMA.16816.F32.BF16 R4, R156.reuse, R160, R4 ;  /* 0x000000a09c04723c */ /* 0x042fee0000041804 */
[----:B------:R-:W1:Y:S01]  /*9df0*/  LDSM.16.M88.4 R168, [R183] ;  /* 0x00000000b7a8783b */ /* 0x000e620000000200 */
[C---:B------:R-:W-:Y:S07]  /*9e00*/  HMMA.16816.F32.BF16 R8, R156.reuse, R162, R8 ;  /* 0x000000a29c08723c */ /* 0x040fee0000041808 */
[----:B------:R-:W4:Y:S01]  /*9e10*/  LDSM.16.M88.4 R136, [R183+0x800] ;  /* 0x00080000b788783b */ /* 0x000f220000000200 */
[C---:B------:R-:W-:Y:S07]  /*9e20*/  HMMA.16816.F32.BF16 R12, R156.reuse, R144, R12 ;  /* 0x000000909c0c723c */ /* 0x040fee000004180c */
[----:B------:R-:W1:Y:S01]  /*9e30*/  LDSM.16.M88.4 R140, [R183+0x1000] ;  /* 0x00100000b78c783b */ /* 0x000e620000000200 */
[C---:B------:R-:W-:Y:S07]  /*9e40*/  HMMA.16816.F32.BF16 R16, R156.reuse, R146, R16 ;  /* 0x000000929c10723c */ /* 0x040fee0000041810 */
[----:B------:R-:W4:Y:S01]  /*9e50*/  LDSM.16.M88.4 R144, [R183+0x1800] ;  /* 0x00180000b790783b */ /* 0x000f220000000200 */
[C---:B--2---:R-:W-:Y:S07]  /*9e60*/  HMMA.16816.F32.BF16 R20, R156.reuse, R164, R20 ;  /* 0x000000a49c14723c */ /* 0x044fee0000041814 */
[----:B------:R-:W-:Y:S01]  /*9e70*/  LDSM.16.M88.4 R160, [R180+0x2800] ;  /* 0x00280000b4a0783b */ /* 0x000fe20000000200 */
[C---:B------:R-:W-:Y:S07]  /*9e80*/  HMMA.16816.F32.BF16 R24, R156.reuse, R166, R24 ;  /* 0x000000a69c18723c */ /* 0x040fee0000041818 */
[----:B------:R-:W-:Y:S01]  /*9e90*/  LDSM.16.M88.4 R164, [R188+0x4000] ;  /* 0x00400000bca4783b */ /* 0x000fe20000000200 */
[C---:B---3--:R-:W-:Y:S07]  /*9ea0*/  HMMA.16816.F32.BF16 R28, R156.reuse, R148, R28 ;  /* 0x000000949c1c723c */ /* 0x048fee000004181c */
[----:B------:R-:W-:Y:S01]  /*9eb0*/  LDSM.16.M88.4 R172, [R183+0x4000] ;  /* 0x00400000b7ac783b */ /* 0x000fe20000000200 */
[----:B------:R-:W-:Y:S07]  /*9ec0*/  HMMA.16816.F32.BF16 R32, R156, R150, R32 ;  /* 0x000000969c20723c */ /* 0x000fee0000041820 */
[----:B------:R-:W-:Y:S01]  /*9ed0*/  LDSM.16.M88.4 R148, [R187+0x4000] ;  /* 0x00400000bb94783b */ /* 0x000fe20000000200 */
[C---:B-1----:R-:W-:Y:S07]  /*9ee0*/  HMMA.16816.F32.BF16 R4, R152.reuse, R168, R4 ;  /* 0x000000a89804723c */ /* 0x042fee0000041804 */
[----:B------:R-:W1:Y:S01]  /*9ef0*/  LDSM.16.M88.4 R156, [R180+0x2000] ;  /* 0x00200000b49c783b */ /* 0x000e620000000200 */
[C---:B------:R-:W-:Y:S07]  /*9f00*/  HMMA.16816.F32.BF16 R8, R152.reuse, R170, R8 ;  /* 0x000000aa9808723c */ /* 0x040fee0000041808 */
[----:B------:R-:W-:Y:S01]  /*9f10*/  LDSM.16.M88.4 R168, [R199] ;  /* 0x00000000c7a8783b */ /* 0x000fe20000000200 */
[C---:B----4-:R-:W-:Y:S08]  /*9f20*/  HMMA.16816.F32.BF16 R12, R152.reuse, R136, R12 ;  /* 0x00000088980c723c */ /* 0x050ff0000004180c */
[C---:B------:R-:W-:Y:S01]  /*9f30*/  HMMA.16816.F32.BF16 R16, R152.reuse, R138, R16 ;  /* 0x0000008a9810723c */ /* 0x040fe20000041810 */
[----:B------:R-:W2:Y:S07]  /*9f40*/  LDSM.16.M88.4 R136, [R180+0x3000] ;  /* 0x00300000b488783b */ /* 0x000eae0000000200 */
[C---:B------:R-:W-:Y:S08]  /*9f50*/  HMMA.16816.F32.BF16 R20, R152.reuse, R140, R20 ;  /* 0x0000008c9814723c */ /* 0x040ff00000041814 */
[C---:B------:R-:W-:Y:S01]  /*9f60*/  HMMA.16816.F32.BF16 R24, R152.reuse, R142, R24 ;  /* 0x0000008e9818723c */ /* 0x040fe20000041818 */
[----:B------:R-:W3:Y:S07]  /*9f70*/  LDSM.16.M88.4 R140, [R180+0x3800] ;  /* 0x00380000b48c783b */ /* 0x000eee0000000200 */
[C---:B------:R-:W-:Y:S08]  /*9f80*/  HMMA.16816.F32.BF16 R28, R152.reuse, R144, R28 ;  /* 0x00000090981c723c */ /* 0x040ff0000004181c */
[----:B------:R-:W-:Y:S01]  /*9f90*/  HMMA.16816.F32.BF16 R32, R152, R146, R32 ;  /* 0x000000929820723c */ /* 0x000fe20000041820 */
[----:B------:R-:W4:Y:S07]  /*9fa0*/  LDSM.16.M88.4 R144, [R198] ;  /* 0x00000000c690783b */ /* 0x000f2e0000000200 */
[C---:B-1----:R-:W-:Y:S01]  /*9fb0*/  HMMA.16816.F32.BF16 R4, R148.reuse, R156, R4 ;  /* 0x0000009c9404723c */ /* 0x042fe20000041804 */
[----:B------:R-:W1:Y:S07]  /*9fc0*/  LDSM.16.M88.4 R152, [R197] ;  /* 0x00000000c598783b */ /* 0x000e6e0000000200 */
[C---:B------:R-:W-:Y:S01]  /*9fd0*/  HMMA.16816.F32.BF16 R8, R148.reuse, R158, R8 ;  /* 0x0000009e9408723c */ /* 0x040fe20000041808 */
[----:B------:R-:W1:Y:S07]  /*9fe0*/  LDSM.16.M88.4 R156, [R196] ;  /* 0x00000000c49c783b */ /* 0x000e6e0000000200 */
        /* <DEDUP_REMOVED lines=22> */
[C---:B--2---:R-:W-:Y:S01]  /*a150*/  HMMA.16816.F32.BF16 R4, R136.reuse, R160, R4 ;  /* 0x000000a08804723c */ /* 0x044fe20000041804 */
[----:B------:R-:W-:Y:S07]  /*a160*/  LDSM.16.M88.4 R164, [R180+0x5000] ;  /* 0x00500000b4a4783b */ /* 0x000fee0000000200 */
[C---:B------:R-:W-:Y:S01]  /*a170*/  HMMA.16816.F32.BF16 R8, R136.reuse, R162, R8 ;  /* 0x000000a28808723c */ /* 0x040fe20000041808 */
[----:B------:R-:W-:Y:S07]  /*a180*/  LDSM.16.M88.4 R160, [R180+0x4800] ;  /* 0x00480000b4a0783b */ /* 0x000fee0000000200 */
[C---:B---3--:R-:W-:Y:S08]  /*a190*/  HMMA.16816.F32.BF16 R12, R136.reuse, R140, R12 ;  /* 0x0000008c880c723c */ /* 0x048ff0000004180c */
[C---:B------:R-:W-:Y:S01]  /*a1a0*/  HMMA.16816.F32.BF16 R16, R136.reuse, R142, R16 ;  /* 0x0000008e8810723c */ /* 0x040fe20000041810 */
[----:B------:R-:W2:Y:S07]  /*a1b0*/  LDSM.16.M88.4 R140, [R183+0x3000] ;  /* 0x00300000b78c783b */ /* 0x000eae0000000200 */
[C---:B----4-:R-:W-:Y:S08]  /*a1c0*/  HMMA.16816.F32.BF16 R20, R136.reuse, R144, R20 ;  /* 0x000000908814723c */ /* 0x050ff00000041814 */
        /* <DEDUP_REMOVED lines=9> */
[C---:B------:R-:W-:Y:S08]  /*a260*/  HMMA.16816.F32.BF16 R12, R152.reuse, R156, R12 ;  /* 0x0000009c980c723c */ /* 0x040ff0000004180c */
        /* <DEDUP_REMOVED lines=17> */
[----:B------:R-:W1:Y:S07]  /*a380*/  LDSM.16.M88.4 R164, [R186+0x4000] ;  /* 0x00400000baa4783b */ /* 0x000e6e0000000200 */
        /* <DEDUP_REMOVED lines=15> */
[C---:B------:R-:W-:Y:S08]  /*a480*/  HMMA.16816.F32.BF16 R4, R160.reuse, R164, R4 ;  /* 0x000000a4a004723c */ /* 0x040ff00000041804 */
        /* <DEDUP_REMOVED lines=16> */
[----:B-----5:R-:W-:Y:S02]  /*a590*/  FMNMX.FTZ R2, R6, R126, !PT ;  /* 0x0000007e06027209 */ /* 0x020fe40007810000 */
[C---:B----4-:R-:W-:Y:S04]  /*a5a0*/  HMMA.16816.F32.BF16 R20, R168.reuse, R136, R20 ;  /* 0x00000088a814723c */ /* 0x050fe80000041814 */
[----:B------:R-:W-:Y:S02]  /*a5b0*/  FMNMX.FTZ R0, R5, R0, !PT ;  /* 0x0000000005007209 */ /* 0x000fe40007810000 */
[----:B------:R-:W-:Y:S02]  /*a5c0*/  FMNMX.FTZ R2, R7, R2, !PT ;  /* 0x0000000207027209 */ /* 0x000fe40007810000 */
[C---:B------:R-:W-:Y:S01]  /*a5d0*/  HMMA.16816.F32.BF16 R24, R168.reuse, R138, R24 ;  /* 0x0000008aa818723c */ /* 0x040fe20000041818 */
[----:B------:R-:W-:Y:S03]  /*a5e0*/  @P6 MOV R137, c[0x0][0x1e0] ;  /* 0x0000780000896a02 */ /* 0x000fe60000000f00 */
[----:B------:R-:W-:Y:S02]  /*a5f0*/  FMNMX.FTZ R0, R8, R0, !PT ;  /* 0x0000000008007209 */ /* 0x000fe40007810000 */
[----:B------:R-:W-:Y:S01]  /*a600*/  FMNMX.FTZ R2, R10, R2, !PT ;  /* 0x000000020a027209 */ /* 0x000fe20007810000 */
[----:B------:R-:W-:Y:S01]  /*a610*/  @P6 IMAD.WIDE.U32 R138, R203, c[0x0][0x1e0], RZ ;  /* 0x00007800cb8a6a25 */ /* 0x000fe200078e00ff */
        /* <DEDUP_REMOVED lines=30> */
[----:B------:R-:W2:Y:S01]  /*a800*/  SHFL.BFLY PT, R2, R0, 0x2, 0x1f ;  /* 0x0c401f0000027f89 */ /* 0x000ea200000e0000 */
[----:B-1----:R-:W-:Y:S01]  /*a810*/  FMNMX.FTZ R124, R3, R124, !PT ;  /* 0x0000007c037c7209 */ /* 0x002fe20007810000 */
[----:B------:R-:W-:Y:S06]  /*a820*/  @P6 IMAD R3, R203, c[0x0][0x1e4], R127 ;  /* 0x00007900cb036a24 */ /* 0x000fec00078e027f */
[----:B------:R-:W1:Y:S01]  /*a830*/  SHFL.BFLY PT, R140, R124, 0x1, 0x1f ;  /* 0x0c201f007c8c7f89 */ /* 0x000e6200000e0000 */
[----:B--2---:R-:W-:Y:S02]  /*a840*/  FMNMX.FTZ R0, R0, R2, !PT ;  /* 0x0000000200007209 */ /* 0x004fe40007810000 */
[----:B------:R-:W-:Y:S05]  /*a850*/  @P6 IADD3 R2, R139, R3, RZ ;  /* 0x000000038b026210 */ /* 0x000fea0007ffe0ff */
[----:B------:R-:W2:Y:S01]  /*a860*/  SHFL.BFLY PT, R3, R0, 0x1, 0x1f ;  /* 0x0c201f0000037f89 */ /* 0x000ea200000e0000 */
[----:B------:R-:W-:Y:S02]  /*a870*/  @P6 SHF.L.U64.HI R127, R138, 0x6, R2 ;  /* 0x000000068a7f6819 */ /* 0x000fe40000010202 */
[C---:B------:R-:W-:Y:S02]  /*a880*/  @P6 LEA R138, P0, R137.reuse, R136, 0x5 ;  /* 0x00000088898a6211 */ /* 0x040fe400078028ff */
[----:B------:R-:W-:Y:S04]  /*a890*/  @P6 MOV R2, c[0x0][0x1e4] ;  /* 0x0000790000026a02 */ /* 0x000fe80000000f00 */
[----:B------:R-:W-:Y:S02]  /*a8a0*/  @P6 LEA.HI.X R137, R137, R127, R2, 0x5, P0 ;  /* 0x0000007f89896211 */ /* 0x000fe400000f2c02 */
[----:B------:R-:W-:Y:S04]  /*a8b0*/  @P6 IADD3 R2, P0, R136, R208, RZ ;  /* 0x000000d088026210 */ /* 0x000fe80007f1e0ff */
[----:B------:R-:W-:Y:S02]  /*a8c0*/  @P6 IADD3.X R139, R127, R207, RZ, P0, !PT ;  /* 0x000000cf7f8b6210 */ /* 0x000fe400007fe4ff */
[----:B-1----:R-:W-:Y:S02]  /*a8d0*/  FMNMX.FTZ R124, R124, R140, !PT ;  /* 0x0000008c7c7c7209 */ /* 0x002fe40007810000 */
[----:B------:R-:W-:Y:S03]  /*a8e0*/  @P6 LEA R146, P0, R2, c[0x0][0x1c8], 0x1 ;  /* 0x0000720002926a11 */ /* 0x000fe600078008ff */
[----:B------:R-:W-:Y:S01]  /*a8f0*/  FMUL.FTZ R164, R124, c[0x0][0x2d0] ;  /* 0x0000b4007ca47a20 */ /* 0x000fe20000410000 */
[----:B------:R-:W-:Y:S01]  /*a900*/  @P6 LEA.HI.X R147, R2, c[0x0][0x1cc], R139, 0x1, P0 ;  /* 0x0000730002936a11 */ /* 0x000fe200000f0c8b */
[----:B------:R-:W-:Y:S01]  /*a910*/  FADD.FTZ R2, -R124, R125 ;  /* 0x0000007d7c027221 */ /* 0x000fe20000010100 */
[----:B--2---:R-:W-:Y:S01]  /*a920*/  FMNMX.FTZ R3, R0, R3, !PT ;  /* 0x0000000300037209 */ /* 0x004fe20007810000 */
[--C-:B------:R-:W-:Y:S01]  /*a930*/  FFMA.FTZ R5, R5, c[0x0][0x2d0], -R164.reuse ;  /* 0x0000b40005057a23 */ /* 0x100fe200000108a4 */
[----:B------:R-:W-:Y:S01]  /*a940*/  @P6 IADD3 R143, P0, R208, 0x40, RZ ;  /* 0x00000040d08f6810 */ /* 0x000fe20007f1e0ff */
[----:B------:R-:W-:Y:S01]  /*a950*/  FMUL.FTZ R0, R2, c[0x0][0x2d0] ;  /* 0x0000b40002007a20 */ /* 0x000fe20000410000 */
[----:B------:R1:W-:Y:S01]  /*a960*/  @P6 LDGSTS.E.BYPASS.LTC128B.128 [R205+0x6100], [R146.64], !P5 ;  /* 0x0610000092cd6fae */ /* 0x0003e2000e901d46 */
[--C-:B------:R-:W-:Y:S01]  /*a970*/  FFMA.FTZ R4, R4, c[0x0][0x2d0], -R164.reuse ;  /* 0x0000b40004047a23 */ /* 0x100fe200000108a4 */
[----:B------:R-:W-:Y:S01]  /*a980*/  @P6 IADD3.X R142, RZ, R207, RZ, P0, !PT ;  /* 0x000000cfff8e6210 */ /* 0x000fe200007fe4ff */
[----:B------:R2:W3:Y:S01]  /*a990*/  MUFU.EX2 R2, R0 ;  /* 0x0000000000027308 */ /* 0x0004e20000000800 */
[----:B------:R-:W-:Y:S01]  /*a9a0*/  @P6 IADD3 R125, P0, R136, R143, RZ ;  /* 0x0000008f887d6210 */ /* 0x000fe20007f1e0ff */
[--C-:B------:R-:W-:Y:S02]  /*a9b0*/  FFMA.FTZ R8, R8, c[0x0][0x2d0], -R164.reuse ;  /* 0x0000b40008087a23 */ /* 0x100fe400000108a4 */
[--C-:B------:R-:W-:Y:S01]  /*a9c0*/  FFMA.FTZ R9, R9, c[0x0][0x2d0], -R164.reuse ;  /* 0x0000b40009097a23 */ /* 0x100fe200000108a4 */
[----:B------:R-:W-:Y:S01]  /*a9d0*/  @P6 IADD3.X R139, R127, R142, RZ, P0, !PT ;  /* 0x0000008e7f8b6210 */ /* 0x000fe200007fe4ff */
[--C-:B------:R-:W-:Y:S01]  /*a9e0*/  FFMA.FTZ R12, R12, c[0x0][0x2d0], -R164.reuse ;  /* 0x0000b4000c0c7a23 */ /* 0x100fe200000108a4 */
[----:B------:R-:W-:Y:S01]  /*a9f0*/  @P6 LEA R144, P0, R125, c[0x0][0x1c8], 0x1 ;  /* 0x000072007d906a11 */ /* 0x000fe200078008ff */
[--C-:B------:R-:W-:Y:S02]  /*aa00*/  FFMA.FTZ R21, R21, c[0x0][0x2d0], -R164.reuse ;  /* 0x0000b40015157a23 */ /* 0x100fe400000108a4 */
[----:B------:R4:W-:Y:S01]  /*aa10*/  MUFU.EX2 R178, R5 ;  /* 0x0000000500b27308 */ /* 0x0009e20000000800 */
[----:B------:R-:W-:Y:S01]  /*aa20*/  @P6 LEA.HI.X R145, R125, c[0x0][0x1cc], R139, 0x1, P0 ;  /* 0x000073007d916a11 */ /* 0x000fe200000f0c8b */
[--C-:B------:R-:W-:Y:S01]  /*aa30*/  FFMA.FTZ R28, R28, c[0x0][0x2d0], -R164.reuse ;  /* 0x0000b4001c1c7a23 */ /* 0x100fe200000108a4 */
[----:B------:R-:W-:Y:S01]  /*aa40*/  @P6 IADD3 R139, P0, R208, 0x80, RZ ;  /* 0x00000080d08b6810 */ /* 0x000fe20007f1e0ff */
[--C-:B------:R-:W-:Y:S02]  /*aa50*/  FFMA.FTZ R20, R20, c[0x0][0x2d0], -R164.reuse ;  /* 0x0000b40014147a23 */ /* 0x100fe400000108a4 */
[----:B------:R1:W-:Y:S01]  /*aa60*/  @P6 LDGSTS.E.BYPASS.LTC128B.128 [R205+0x8100], [R144.64], !P4 ;  /* 0x0810000090cd6fae */ /* 0x0003e2000e101d46 */
[----:B------:R-:W-:Y:S03]  /*aa70*/  FFMA.FTZ R13, R13, c[0x0][0x2d0], -R164 ;  /* 0x0000b4000d0d7a23 */ /* 0x000fe600000108a4 */
[----:B------:R5:W-:Y:S01]  /*aa80*/  MUFU.EX2 R179, R4 ;  /* 0x0000000400b37308 */ /* 0x000be20000000800 */
[----:B--2---:R-:W-:Y:S01]  /*aa90*/  FADD.FTZ R0, -R3, R126 ;  /* 0x0000007e03007221 */ /* 0x004fe20000010100 */
[----:B------:R-:W-:Y:S01]  /*aaa0*/  @P6 IADD3.X R126, RZ, R207, RZ, P0, !PT ;  /* 0x000000cfff7e6210 */ /* 0x000fe200007fe4ff */
[----:B---3--:R-:W-:Y:S01]  /*aab0*/  FMUL.FTZ R100, R2, R100 ;  /* 0x0000006402647220 */ /* 0x008fe20000410000 */
[----:B------:R-:W-:Y:S01]  /*aac0*/  @P6 IADD3 R125, P0, R136, R139, RZ ;  /* 0x0000008b887d6210 */ /* 0x000fe20007f1e0ff */
[----:B------:R-:W-:Y:S05]  /*aad0*/  FMUL.FTZ R0, R0, c[0x0][0x2d0] ;  /* 0x0000b40000007a20 */ /* 0x000fea0000410000 */
[----:B------:R2:W-:Y:S01]  /*aae0*/  MUFU.EX2 R177, R8 ;  /* 0x0000000800b17308 */ /* 0x0005e20000000800 */
[----:B------:R-:W-:Y:S01]  /*aaf0*/  @P6 IADD3.X R127, R127, R126, RZ, P0, !PT ;  /* 0x0000007e7f7f6210 */ /* 0x000fe200007fe4ff */
[C---:B------:R-:W-:Y:S01]  /*ab00*/  FMUL.FTZ R101, R2.reuse, R101 ;  /* 0x0000006502657220 */ /* 0x040fe20000410000 */
[C---:B------:R-:W-:Y:S01]  /*ab10*/  @P6 LEA R140, P0, R125.reuse, c[0x0][0x1c8], 0x1 ;  /* 0x000072007d8c6a11 */ /* 0x040fe200078008ff */
[C---:B------:R-:W-:Y:S02]  /*ab20*/  FMUL.FTZ R104, R2.reuse, R104 ;  /* 0x0000006802687220 */ /* 0x040fe40000410000 */
[----:B------:R-:W-:Y:S01]  /*ab30*/  FMUL.FTZ R105, R2, R105 ;  /* 0x0000006902697220 */ /* 0x000fe20000410000 */
[----:B------:R-:W-:Y:S01]  /*ab40*/  @P6 LEA.HI.X R141, R125, c[0x0][0x1cc], R127, 0x1, P0 ;  /* 0x000073007d8d6a11 */ /* 0x000fe200000f0c7f */
[----:B------:R-:W-:Y:S01]  /*ab50*/  FMUL.FTZ R125, R3, c[0x0][0x2d0] ;  /* 0x0000b400037d7a20 */ /* 0x000fe20000410000 */
[----:B------:R-:W-:Y:S01]  /*ab60*/  @P6 IADD3 R136, P0, R138, R143, RZ ;  /* 0x0000008f8a886210 */ /* 0x000fe20007f1e0ff */
[----:B------:R3:W-:Y:S01]  /*ab70*/  MUFU.EX2 R175, R9 ;  /* 0x0000000900af7308 */ /* 0x0007e20000000800 */
[----:B------:R-:W-:Y:S01]  /*ab80*/  FMUL.FTZ R108, R2, R108 ;  /* 0x0000006c026c7220 */ /* 0x000fe20000410000 */
[----:B------:R1:W-:Y:S01]  /*ab90*/  @P6 LDGSTS.E.BYPASS.LTC128B.128 [R205+0xa100], [R140.64], !P3 ;  /* 0x0a1000008ccd6fae */ /* 0x0003e2000d901d46 */
[----:B------:R-:W-:Y:S01]  /*aba0*/  @P6 IADD3.X R142, R137, R142, RZ, P0, !PT ;  /* 0x0000008e898e6210 */ /* 0x000fe200007fe4ff */
[--C-:B------:R-:W-:Y:S01]  /*abb0*/  FFMA.FTZ R6, R6, c[0x0][0x2d0], -R125.reuse ;  /* 0x0000b40006067a23 */ /* 0x100fe2000001087d */
[----:B----4-:R-:W-:Y:S01]  /*abc0*/  @P6 IADD3 R5, P0, R138, R139, RZ ;  /* 0x0000008b8a056210 */ /* 0x010fe20007f1e0ff */
[----:B------:R-:W-:Y:S02]  /*abd0*/  FFMA.FTZ R7, R7, c[0x0][0x2d0], -R125 ;  /* 0x0000b40007077a23 */ /* 0x000fe4000001087d */
[----:B------:R-:W-:Y:S01]  /*abe0*/  FMUL.FTZ R109, R2, R109 ;  /* 0x0000006d026d7220 */ /* 0x000fe20000410000 */
[C---:B------:R-:W-:Y:S01]  /*abf0*/  @P6 IADD3.X R139, R137.reuse, R126, RZ, P0, !PT ;  /* 0x0000007e898b6210 */ /* 0x040fe200007fe4ff */
[----:B------:R4:W-:Y:S01]  /*ac00*/  MUFU.EX2 R167, R6 ;  /* 0x0000000600a77308 */ /* 0x0009e20000000800 */
[----:B-----5:R-:W-:Y:S01]  /*ac10*/  @P6 IADD3 R4, P0, R138, R208, RZ ;  /* 0x000000d08a046210 */ /* 0x020fe20007f1e0ff */
[C---:B------:R-:W-:Y:S02]  /*ac20*/  FMUL.FTZ R112, R2.reuse, R112 ;  /* 0x0000007002707220 */ /* 0x040fe40000410000 */
[C---:B------:R-:W-:Y:S01]  /*ac30*/  FMUL.FTZ R113, R2.reuse, R113 ;  /* 0x0000007102717220 */ /* 0x040fe20000410000 */
[----:B--2---:R-:W-:Y:S01]  /*ac40*/  @P6 IADD3.X R8, R137, R207, RZ, P0, !PT ;  /* 0x000000cf89086210 */ /* 0x004fe200007fe4ff */
[----:B------:R-:W-:Y:S01]  /*ac50*/  FMUL.FTZ R116, R2, R116 ;  /* 0x0000007402747220 */ /* 0x000fe20000410000 */
[----:B------:R-:W-:Y:S01]  /*ac60*/  @P6 LEA R126, P0, R4, c[0x0][0x1c8], 0x1 ;  /* 0x00007200047e6a11 */ /* 0x000fe200078008ff */
[----:B------:R-:W-:Y:S02]  /*ac70*/  FMUL.FTZ R117, R2, R117 ;  /* 0x0000007502757220 */ /* 0x000fe40000410000 */
[----:B------:R-:W2:Y:S01]  /*ac80*/  MUFU.EX2 R0, R0 ;  /* 0x0000000000007308 */ /* 0x000ea20000000800 */
[----:B------:R-:W-:Y:S01]  /*ac90*/  @P6 LEA.HI.X R127, R4, c[0x0][0x1cc], R8, 0x1, P0 ;  /* 0x00007300047f6a11 */ /* 0x000fe200000f0c08 */
[----:B------:R-:W-:Y:S01]  /*aca0*/  FMUL.FTZ R120, R2, R120 ;  /* 0x0000007802787220 */ /* 0x000fe20000410000 */
[----:B------:R-:W-:Y:S01]  /*acb0*/  @P6 LEA R8, P0, R136, c[0x0][0x1c8], 0x1 ;  /* 0x0000720088086a11 */ /* 0x000fe200078008ff */
[----:B------:R-:W-:Y:S02]  /*acc0*/  FMUL.FTZ R121, R2, R121 ;  /* 0x0000007902797220 */ /* 0x000fe40000410000 */
[----:B------:R5:W-:Y:S01]  /*acd0*/  @P6 LDGSTS.E.BYPASS.LTC128B.128 [R205+0x7100], [R126.64], !P5 ;  /* 0x071000007ecd6fae */ /* 0x000be2000e901d46 */
[----:B---3--:R-:W-:Y:S01]  /*ace0*/  @P6 LEA.HI.X R9, R136, c[0x0][0x1cc], R142, 0x1, P0 ;  /* 0x0000730088096a11 */ /* 0x008fe200000f0c8e */
[C---:B------:R-:W-:Y:S01]  /*acf0*/  FMUL.FTZ R36, R2.reuse, R36 ;  /* 0x0000002402247220 */ /* 0x040fe20000410000 */
[C---:B------:R-:W-:Y:S01]  /*ad00*/  @P6 LEA R4, P0, R5.reuse, c[0x0][0x1c8], 0x1 ;  /* 0x0000720005046a11 */ /* 0x040fe200078008ff */
[----:B------:R3:W1:Y:S01]  /*ad10*/  MUFU.EX2 R168, R7 ;  /* 0x0000000700a87308 */ /* 0x0006620000000800 */
[----:B------:R-:W-:Y:S02]  /*ad20*/  FMUL.FTZ R37, R2, R37 ;  /* 0x0000002502257220 */ /* 0x000fe40000410000 */
[----:B------:R-:W-:Y:S01]  /*ad30*/  @P6 LEA.HI.X R5, R5, c[0x0][0x1cc], R139, 0x1, P0 ;  /* 0x0000730005056a11 */ /* 0x000fe200000f0c8b */
[----:B------:R5:W-:Y:S01]  /*ad40*/  @P6 LDGSTS.E.BYPASS.LTC128B.128 [R205+0x9100], [R8.64], !P4 ;  /* 0x0910000008cd6fae */ /* 0x000be2000e101d46 */
[--C-:B----4-:R-:W-:Y:S01]  /*ad50*/  FFMA.FTZ R6, R10, c[0x0][0x2d0], -R125.reuse ;  /* 0x0000b4000a067a23 */ /* 0x110fe2000001087d */
[----:B------:R-:W-:Y:S01]  /*ad60*/  ISETP.GT.AND P0, PT, R176, R204, PT ;  /* 0x000000ccb000720c */ /* 0x000fe20003f04270 */
[C---:B------:R-:W-:Y:S01]  /*ad70*/  FMUL.FTZ R40, R2.reuse, R40 ;  /* 0x0000002802287220 */ /* 0x040fe20000410000 */
[----:B------:R-:W-:Y:S01]  /*ad80*/  MOV R176, R203 ;  /* 0x000000cb00b07202 */ /* 0x000fe20000000f00 */
[C---:B------:R-:W-:Y:S01]  /*ad90*/  FMUL.FTZ R41, R2.reuse, R41 ;  /* 0x0000002902297220 */ /* 0x040fe20000410000 */
[----:B------:R4:W-:Y:S01]  /*ada0*/  MUFU.EX2 R166, R6 ;  /* 0x0000000600a67308 */ /* 0x0009e20000000800 */
[C---:B------:R-:W-:Y:S01]  /*adb0*/  FMUL.FTZ R44, R2.reuse, R44 ;  /* 0x0000002c022c7220 */ /* 0x040fe20000410000 */
[----:B------:R4:W-:Y:S01]  /*adc0*/  @P6 LDGSTS.E.BYPASS.LTC128B.128 [R205+0xb100], [R4.64], !P3 ;  /* 0x0b10000004cd6fae */ /* 0x0009e2000d901d46 */
[----:B------:R-:W-:Y:S02]  /*add0*/  FMUL.FTZ R45, R2, R45 ;  /* 0x0000002d022d7220 */ /* 0x000fe40000410000 */
[C---:B--2---:R-:W-:Y:S02]  /*ade0*/  FMUL.FTZ R10, R0.reuse, R134 ;  /* 0x00000086000a7220 */ /* 0x044fe40000410000 */
[C---:B------:R-:W-:Y:S02]  /*adf0*/  FMUL.FTZ R102, R0.reuse, R102 ;  /* 0x0000006600667220 */ /* 0x040fe40000410000 */
[C---:B------:R-:W-:Y:S01]  /*ae00*/  FMUL.FTZ R103, R0.reuse, R103 ;  /* 0x0000006700677220 */ /* 0x040fe20000410000 */
[----:B------:R-:W2:Y:S01]  /*ae10*/  LDSM.16.MT88.4 R136, [R181] ;  /* 0x00000000b588783b */ /* 0x000ea20000004200 */
[C---:B------:R-:W-:Y:S01]  /*ae20*/  FMUL.FTZ R106, R0.reuse, R106 ;  /* 0x0000006a006a7220 */ /* 0x040fe20000410000 */
[----:B------:R2:W-:Y:S01]  /*ae30*/  MUFU.EX2 R174, R12 ;  /* 0x0000000c00ae7308 */ /* 0x0005e20000000800 */
[C---:B------:R-:W-:Y:S02]  /*ae40*/  FMUL.FTZ R107, R0.reuse, R107 ;  /* 0x0000006b006b7220 */ /* 0x040fe40000410000 */
[C---:B---3--:R-:W-:Y:S02]  /*ae50*/  FMUL.FTZ R7, R0.reuse, R131 ;  /* 0x0000008300077220 */ /* 0x048fe40000410000 */
[C---:B------:R-:W-:Y:S01]  /*ae60*/  FMUL.FTZ R110, R0.reuse, R110 ;  /* 0x0000006e006e7220 */ /* 0x040fe20000410000 */
[----:B-1----:R-:W1:Y:S01]  /*ae70*/  LDSM.16.MT88.4 R140, [R182] ;  /* 0x00000000b68c783b */ /* 0x002e620000004200 */
[----:B------:R-:W-:Y:S02]  /*ae80*/  FMUL.FTZ R111, R0, R111 ;  /* 0x0000006f006f7220 */ /* 0x000fe40000410000 */
[C---:B-----5:R-:W-:Y:S01]  /*ae90*/  FMUL.FTZ R8, R2.reuse, R132 ;  /* 0x0000008402087220 */ /* 0x060fe20000410000 */
[----:B------:R-:W-:Y:S01]  /*aea0*/  MUFU.EX2 R169, R21 ;  /* 0x0000001500a97308 */ /* 0x000fe20000000800 */
[----:B------:R-:W-:Y:S02]  /*aeb0*/  FMUL.FTZ R9, R2, R133 ;  /* 0x0000008502097220 */ /* 0x000fe40000410000 */
[C---:B----4-:R-:W-:Y:S01]  /*aec0*/  FMUL.FTZ R6, R0.reuse, R130 ;  /* 0x0000008200067220 */ /* 0x050fe20000410000 */
[----:B------:R-:W3:Y:S01]  /*aed0*/  LDSM.16.MT88.4 R144, [R185] ;  /* 0x00000000b990783b */ /* 0x000ee20000004200 */
[----:B------:R-:W-:Y:S01]  /*aee0*/  F2FP.BF16.PACK_AB R130, R175, R177 ;  /* 0x000000b1af82723e */ /* 0x000fe200000010ff */
[----:B------:R-:W-:Y:S02]  /*aef0*/  FMUL.FTZ R114, R0, R114 ;  /* 0x0000007200727220 */ /* 0x000fe40000410000 */
[--C-:B------:R-:W-:Y:S02]  /*af00*/  FFMA.FTZ R4, R11, c[0x0][0x2d0], -R125.reuse ;  /* 0x0000b4000b047a23 */ /* 0x100fe4000001087d */
[----:B------:R-:W-:Y:S01]  /*af10*/  FMUL.FTZ R5, R2, R129 ;  /* 0x0000008102057220 */ /* 0x000fe20000410000 */
[----:B------:R-:W-:Y:S01]  /*af20*/  F2FP.BF16.PACK_AB R129, R168, R167 ;  /* 0x000000a7a881723e */ /* 0x000fe200000010ff */
[----:B------:R-:W4:Y:S01]  /*af30*/  MUFU.EX2 R165, R4 ;  /* 0x0000000400a57308 */ /* 0x000f220000000800 */
[C---:B------:R-:W-:Y:S01]  /*af40*/  FMUL.FTZ R11, R0.reuse, R135 ;  /* 0x00000087000b7220 */ /* 0x040fe20000410000 */
[----:B------:R-:W-:Y:S01]  /*af50*/  LDSM.16.MT88.4 R148, [R181+0x2800] ;  /* 0x00280000b594783b */ /* 0x000fe20000004200 */
[C---:B------:R-:W-:Y:S02]  /*af60*/  FMUL.FTZ R115, R0.reuse, R115 ;  /* 0x0000007300737220 */ /* 0x040fe40000410000 */
[C---:B------:R-:W-:Y:S02]  /*af70*/  FMUL.FTZ R118, R0.reuse, R118 ;  /* 0x0000007600767220 */ /* 0x040fe40000410000 */
[C---:B------:R-:W-:Y:S02]  /*af80*/  FMUL.FTZ R119, R0.reuse, R119 ;  /* 0x0000007700777220 */ /* 0x040fe40000410000 */
[C---:B------:R-:W-:Y:S01]  /*af90*/  FMUL.FTZ R122, R0.reuse, R122 ;  /* 0x0000007a007a7220 */ /* 0x040fe20000410000 */
[----:B------:R-:W5:Y:S01]  /*afa0*/  LDSM.16.MT88.4 R132, [R184] ;  /* 0x00000000b884783b */ /* 0x000f620000004200 */
[C---:B------:R-:W-:Y:S01]  /*afb0*/  FMUL.FTZ R123, R0.reuse, R123 ;  /* 0x0000007b007b7220 */ /* 0x040fe20000410000 */
[----:B------:R1:W-:Y:S01]  /*afc0*/  MUFU.EX2 R170, R20 ;  /* 0x0000001400aa7308 */ /* 0x0003e20000000800 */
[C---:B------:R-:W-:Y:S02]  /*afd0*/  FMUL.FTZ R38, R0.reuse, R38 ;  /* 0x0000002600267220 */ /* 0x040fe40000410000 */
[C---:B------:R-:W-:Y:S02]  /*afe0*/  FMUL.FTZ R39, R0.reuse, R39 ;  /* 0x0000002700277220 */ /* 0x040fe40000410000 */
[C---:B------:R-:W-:Y:S01]  /*aff0*/  FMUL.FTZ R42, R0.reuse, R42 ;  /* 0x0000002a002a7220 */ /* 0x040fe20000410000 */
[----:B------:R-:W-:Y:S01]  /*b000*/  LDSM.16.MT88.4 R152, [R182+0x2800] ;  /* 0x00280000b698783b */ /* 0x000fe20000004200 */
[----:B------:R-:W-:Y:S02]  /*b010*/  FMUL.FTZ R43, R0, R43 ;  /* 0x0000002b002b7220 */ /* 0x000fe40000410000 */
[--C-:B--2---:R-:W-:Y:S01]  /*b020*/  FFMA.FTZ R12, R16, c[0x0][0x2d0], -R164.reuse ;  /* 0x0000b400100c7a23 */ /* 0x104fe200000108a4 */
[----:B------:R-:W2:Y:S01]  /*b030*/  MUFU.EX2 R173, R13 ;  /* 0x0000000d00ad7308 */ /* 0x000ea20000000800 */
[----:B------:R-:W-:Y:S01]  /*b040*/  FMUL.FTZ R46, R0, R46 ;  /* 0x0000002e002e7220 */ /* 0x000fe20000410000 */
[----:B----4-:R-:W-:Y:S01]  /*b050*/  F2FP.BF16.PACK_AB R131, R165, R166 ;  /* 0x000000a6a583723e */ /* 0x010fe200000010ff */
[----:B------:R-:W-:Y:S01]  /*b060*/  FMUL.FTZ R4, R2, R128 ;  /* 0x0000008002047220 */ /* 0x000fe20000410000 */
[----:B------:R-:W-:Y:S01]  /*b070*/  F2FP.BF16.PACK_AB R128, R178, R179 ;  /* 0x000000b3b280723e */ /* 0x000fe200000010ff */
[----:B------:R-:W-:Y:S01]  /*b080*/  LDSM.16.MT88.4 R156, [R185+0x2800] ;  /* 0x00280000b99c783b */ /* 0x000fe20000004200 */
[--C-:B------:R-:W-:Y:S02]  /*b090*/  FFMA.FTZ R22, R22, c[0x0][0x2d0], -R125.reuse ;  /* 0x0000b40016167a23 */ /* 0x100fe4000001087d */
[--C-:B------:R-:W-:Y:S02]  /*b0a0*/  FFMA.FTZ R27, R27, c[0x0][0x2d0], -R125.reuse ;  /* 0x0000b4001b1b7a23 */ /* 0x100fe4000001087d */
[----:B------:R-:W-:Y:S01]  /*b0b0*/  FMUL.FTZ R47, R0, R47 ;  /* 0x0000002f002f7220 */ /* 0x000fe20000410000 */
[C---:B------:R-:W-:Y:S01]  /*b0c0*/  HMMA.16816.F32.BF16 R4, R128.reuse, R136, R4 ;  /* 0x000000888004723c */ /* 0x040fe20000041804 */
[----:B------:R4:W-:Y:S01]  /*b0d0*/  MUFU.EX2 R172, R12 ;  /* 0x0000000c00ac7308 */ /* 0x0009e20000000800 */
[----:B------:R-:W0:Y:S03]  /*b0e0*/  LDGDEPBAR ;  /* 0x00000000000079af */ /* 0x000e260000000000 */
[--C-:B-1----:R-:W-:Y:S02]  /*b0f0*/  FFMA.FTZ R20, R24, c[0x0][0x2d0], -R164.reuse ;  /* 0x0000b40018147a23 */ /* 0x102fe400000108a4 */
[C---:B------:R-:W-:Y:S01]  /*b100*/  FMUL.FTZ R48, R2.reuse, R48 ;  /* 0x0000003002307220 */ /* 0x040fe20000410000 */
[C---:B------:R-:W-:Y:S02]  /*b110*/  HMMA.16816.F32.BF16 R8, R128.reuse, R138, R8 ;  /* 0x0000008a8008723c */ /* 0x040fe40000041808 */
[----:B------:R-:W1:Y:S02]  /*b120*/  LDSM.16.MT88.4 R136, [R181+0x2000] ;  /* 0x00200000b588783b */ /* 0x000e640000004200 */
[----:B------:R-:W-:Y:S02]  /*b130*/  FMUL.FTZ R49, R2, R49 ;  /* 0x0000003102317220 */ /* 0x000fe40000410000 */
[C---:B------:R-:W-:Y:S02]  /*b140*/  FMUL.FTZ R50, R0.reuse, R50 ;  /* 0x0000003200327220 */ /* 0x040fe40000410000 */
[C---:B------:R-:W-:Y:S04]  /*b150*/  HMMA.16816.F32.BF16 R100, R128.reuse, R140, R100 ;  /* 0x0000008c8064723c */ /* 0x040fe80000041864 */
[----:B------:R-:W-:Y:S02]  /*b160*/  FMUL.FTZ R51, R0, R51 ;  /* 0x0000003300337220 */ /* 0x000fe40000410000 */
[C---:B------:R-:W-:Y:S02]  /*b170*/  FMUL.FTZ R52, R2.reuse, R52 ;  /* 0x0000003402347220 */ /* 0x040fe40000410000 */
[C---:B------:R-:W-:Y:S01]  /*b180*/  HMMA.16816.F32.BF16 R104, R128.reuse, R142, R104 ;  /* 0x0000008e8068723c */ /* 0x040fe20000041868 */
[----:B------:R-:W2:Y:S03]  /*b190*/  LDSM.16.MT88.4 R140, [R182+0x2000] ;  /* 0x00200000b68c783b */ /* 0x000ea60000004200 */
[----:B----4-:R-:W-:Y:S02]  /*b1a0*/  FFMA.FTZ R12, R17, c[0x0][0x2d0], -R164 ;  /* 0x0000b400110c7a23 */ /* 0x010fe400000108a4 */
[----:B------:R-:W-:Y:S02]  /*b1b0*/  FMUL.FTZ R53, R2, R53 ;  /* 0x0000003502357220 */ /* 0x000fe40000410000 */
[C---:B---3--:R-:W-:Y:S01]  /*b1c0*/  HMMA.16816.F32.BF16 R108, R128.reuse, R144, R108 ;  /* 0x00000090806c723c */ /* 0x048fe2000004186c */
[----:B------:R3:W4:Y:S03]  /*b1d0*/  MUFU.EX2 R171, R12 ;  /* 0x0000000c00ab7308 */ /* 0x0007260000000800 */
[C---:B------:R-:W-:Y:S02]  /*b1e0*/  FMUL.FTZ R54, R0.reuse, R54 ;  /* 0x0000003600367220 */ /* 0x040fe40000410000 */
[----:B------:R-:W-:Y:S02]  /*b1f0*/  FMUL.FTZ R55, R0, R55 ;  /* 0x0000003700377220 */ /* 0x000fe40000410000 */
[C---:B------:R-:W-:Y:S01]  /*b200*/  HMMA.16816.F32.BF16 R112, R128.reuse, R146, R112 ;  /* 0x000000928070723c */ /* 0x040fe20000041870 */
[----:B------:R-:W-:Y:S03]  /*b210*/  LDSM.16.MT88.4 R144, [R184+0x800] ;  /* 0x00080000b890783b */ /* 0x000fe60000004200 */
[C---:B------:R-:W-:Y:S02]  /*b220*/  FMUL.FTZ R56, R2.reuse, R56 ;  /* 0x0000003802387220 */ /* 0x040fe40000410000 */
[----:B------:R-:W-:Y:S02]  /*b230*/  FMUL.FTZ R57, R2, R57 ;  /* 0x0000003902397220 */ /* 0x000fe40000410000 */
[C---:B-----5:R-:W-:Y:S04]  /*b240*/  HMMA.16816.F32.BF16 R116, R128.reuse, R132, R116 ;  /* 0x000000848074723c */ /* 0x060fe80000041874 */
[C---:B------:R-:W-:Y:S02]  /*b250*/  FMUL.FTZ R58, R0.reuse, R58 ;  /* 0x0000003a003a7220 */ /* 0x040fe40000410000 */
[----:B------:R-:W-:Y:S02]  /*b260*/  FMUL.FTZ R59, R0, R59 ;  /* 0x0000003b003b7220 */ /* 0x000fe40000410000 */
[C---:B------:R-:W-:Y:S01]  /*b270*/  HMMA.16816.F32.BF16 R120, R128.reuse, R134, R120 ;  /* 0x000000868078723c */ /* 0x040fe20000041878 */
[----:B------:R-:W5:Y:S03]  /*b280*/  LDSM.16.MT88.4 R132, [R185+0x2000] ;  /* 0x00200000b984783b */ /* 0x000f660000004200 */
[--C-:B---3--:R-:W-:Y:S02]  /*b290*/  FFMA.FTZ R12, R18, c[0x0][0x2d0], -R125.reuse ;  /* 0x0000b400120c7a23 */ /* 0x108fe4000001087d */
[C---:B------:R-:W-:Y:S02]  /*b2a0*/  FMUL.FTZ R60, R2.reuse, R60 ;  /* 0x0000003c023c7220 */ /* 0x040fe40000410000 */
[C---:B-1----:R-:W-:Y:S01]  /*b2b0*/  HMMA.16816.F32.BF16 R36, R128.reuse, R136, R36 ;  /* 0x000000888024723c */ /* 0x042fe20000041824 */
[----:B------:R1:W-:Y:S03]  /*b2c0*/  MUFU.EX2 R161, R12 ;  /* 0x0000000c00a17308 */ /* 0x0003e60000000800 */
[----:B------:R-:W-:Y:S02]  /*b2d0*/  FMUL.FTZ R61, R2, R61 ;  /* 0x0000003d023d7220 */ /* 0x000fe40000410000 */
[C---:B------:R-:W-:Y:S02]  /*b2e0*/  FMUL.FTZ R62, R0.reuse, R62 ;  /* 0x0000003e003e7220 */ /* 0x040fe40000410000 */
[C---:B------:R-:W-:Y:S01]  /*b2f0*/  HMMA.16816.F32.BF16 R40, R128.reuse, R138, R40 ;  /* 0x0000008a8028723c */ /* 0x040fe20000041828 */
[----:B------:R-:W3:Y:S03]  /*b300*/  LDSM.16.MT88.4 R136, [R184+0x2000] ;  /* 0x00200000b888783b */ /* 0x000ee60000004200 */
[----:B------:R-:W-:Y:S02]  /*b310*/  FMUL.FTZ R63, R0, R63 ;  /* 0x0000003f003f7220 */ /* 0x000fe40000410000 */
[C---:B------:R-:W-:Y:S02]  /*b320*/  FMUL.FTZ R64, R2.reuse, R64 ;  /* 0x0000004002407220 */ /* 0x040fe40000410000 */
[C---:B--2---:R-:W-:Y:S04]  /*b330*/  HMMA.16816.F32.BF16 R44, R128.reuse, R140, R44 ;  /* 0x0000008c802c723c */ /* 0x044fe8000004182c */
[----:B------:R-:W-:Y:S02]  /*b340*/  FMUL.FTZ R65, R2, R65 ;  /* 0x0000004102417220 */ /* 0x000fe40000410000 */
[C---:B------:R-:W-:Y:S02]  /*b350*/  FMUL.FTZ R66, R0.reuse, R66 ;  /* 0x0000004200427220 */ /* 0x040fe40000410000 */
[C---:B------:R-:W-:Y:S01]  /*b360*/  HMMA.16816.F32.BF16 R48, R128.reuse, R142, R48 ;  /* 0x0000008e8030723c */ /* 0x040fe20000041830 */
[----:B------:R-:W2:Y:S03]  /*b370*/  LDSM.16.MT88.4 R140, [R181+0x4000] ;  /* 0x00400000b58c783b */ /* 0x000ea60000004200 */
[--C-:B-1----:R-:W-:Y:S02]  /*b380*/  FFMA.FTZ R12, R19, c[0x0][0x2d0], -R125.reuse ;  /* 0x0000b400130c7a23 */ /* 0x102fe4000001087d */
[----:B------:R-:W-:Y:S02]  /*b390*/  FMUL.FTZ R67, R0, R67 ;  /* 0x0000004300437220 */ /* 0x000fe40000410000 */
[C---:B------:R-:W-:Y:S01]  /*b3a0*/  FMUL.FTZ R68, R2.reuse, R68 ;  /* 0x0000004402447220 */ /* 0x040fe20000410000 */
[C---:B-----5:R-:W-:Y:S01]  /*b3b0*/  HMMA.16816.F32.BF16 R52, R128.reuse, R132, R52 ;  /* 0x000000848034723c */ /* 0x060fe20000041834 */
[----:B------:R-:W-:Y:S01]  /*b3c0*/  LDSM.16.MT88.4 R16, [R182+0x800] ;  /* 0x00080000b610783b */ /* 0x000fe20000004200 */
[----:B------:R1:W-:Y:S01]  /*b3d0*/  MUFU.EX2 R160, R12 ;  /* 0x0000000c00a07308 */ /* 0x0003e20000000800 */
[----:B------:R-:W-:Y:S02]  /*b3e0*/  FMUL.FTZ R69, R2, R69 ;  /* 0x0000004502457220 */ /* 0x000fe40000410000 */
[C---:B------:R-:W-:Y:S02]  /*b3f0*/  FMUL.FTZ R70, R0.reuse, R70 ;  /* 0x0000004600467220 */ /* 0x040fe40000410000 */
[----:B------:R-:W-:Y:S01]  /*b400*/  FMUL.FTZ R71, R0, R71 ;  /* 0x0000004700477220 */ /* 0x000fe20000410000 */
[C---:B------:R-:W-:Y:S01]  /*b410*/  HMMA.16816.F32.BF16 R56, R128.reuse, R134, R56 ;  /* 0x000000868038723c */ /* 0x040fe20000041838 */
[----:B------:R-:W5:Y:S03]  /*b420*/  LDSM.16.MT88.4 R132, [R182+0x4000] ;  /* 0x00400000b684783b */ /* 0x000f660000004200 */
[C---:B------:R-:W-:Y:S02]  /*b430*/  FMUL.FTZ R72, R2.reuse, R72 ;  /* 0x0000004802487220 */ /* 0x040fe40000410000 */
[----:B------:R-:W-:Y:S02]  /*b440*/  FMUL.FTZ R73, R2, R73 ;  /* 0x0000004902497220 */ /* 0x000fe40000410000 */
[C---:B---3--:R-:W-:Y:S04]  /*b450*/  HMMA.16816.F32.BF16 R60, R128.reuse, R136, R60 ;  /* 0x00000088803c723c */ /* 0x048fe8000004183c */
[C---:B------:R-:W-:Y:S02]  /*b460*/  FMUL.FTZ R74, R0.reuse, R74 ;  /* 0x0000004a004a7220 */ /* 0x040fe40000410000 */
[----:B------:R-:W-:Y:S02]  /*b470*/  FMUL.FTZ R75, R0, R75 ;  /* 0x0000004b004b7220 */ /* 0x000fe40000410000 */
[C---:B------:R-:W-:Y:S01]  /*b480*/  HMMA.16816.F32.BF16 R64, R128.reuse, R138, R64 ;  /* 0x0000008a8040723c */ /* 0x040fe20000041840 */
[----:B------:R-:W3:Y:S03]  /*b490*/  LDSM.16.MT88.4 R136, [R185+0x4000] ;  /* 0x00400000b988783b */ /* 0x000ee60000004200 */
[C---:B------:R-:W-:Y:S01]  /*b4a0*/  FMUL.FTZ R76, R2.reuse, R76 ;  /* 0x0000004c024c7220 */ /* 0x040fe20000410000 */
[----:B-1----:R-:W-:Y:S01]  /*b4b0*/  F2FP.BF16.PACK_AB R12, R173, R174 ;  /* 0x000000aead0c723e */ /* 0x002fe200000010ff */
[----:B------:R-:W-:Y:S02]  /*b4c0*/  FMUL.FTZ R77, R2, R77 ;  /* 0x0000004d024d7220 */ /* 0x000fe40000410000 */
[C---:B--2---:R-:W-:Y:S04]  /*b4d0*/  HMMA.16816.F32.BF16 R68, R128.reuse, R140, R68 ;  /* 0x0000008c8044723c */ /* 0x044fe80000041844 */
[C---:B------:R-:W-:Y:S02]  /*b4e0*/  FMUL.FTZ R78, R0.reuse, R78 ;  /* 0x0000004e004e7220 */ /* 0x040fe40000410000 */
[----:B------:R-:W-:Y:S02]  /*b4f0*/  FMUL.FTZ R79, R0, R79 ;  /* 0x0000004f004f7220 */ /* 0x000fe40000410000 */
[C---:B------:R-:W-:Y:S01]  /*b500*/  HMMA.16816.F32.BF16 R72, R128.reuse, R142, R72 ;  /* 0x0000008e8048723c */ /* 0x040fe20000041848 */
[----:B------:R-:W1:Y:S03]  /*b510*/  LDSM.16.MT88.4 R140, [R184+0x4000] ;  /* 0x00400000b88c783b */ /* 0x000e660000004200 */
[C---:B------:R-:W-:Y:S02]  /*b520*/  FMUL.FTZ R80, R2.reuse, R80 ;  /* 0x0000005002507220 */ /* 0x040fe40000410000 */
[----:B------:R-:W-:Y:S02]  /*b530*/  FMUL.FTZ R81, R2, R81 ;  /* 0x0000005102517220 */ /* 0x000fe40000410000 */
[C---:B------:R-:W-:Y:S01]  /*b540*/  FMUL.FTZ R82, R0.reuse, R82 ;  /* 0x0000005200527220 */ /* 0x040fe20000410000 */
[C---:B-----5:R-:W-:Y:S03]  /*b550*/  HMMA.16816.F32.BF16 R76, R128.reuse, R132, R76 ;  /* 0x00000084804c723c */ /* 0x060fe6000004184c */
[----:B------:R-:W-:Y:S02]  /*b560*/  FMUL.FTZ R83, R0, R83 ;  /* 0x0000005300537220 */ /* 0x000fe40000410000 */
[C---:B------:R-:W-:Y:S02]  /*b570*/  FMUL.FTZ R84, R2.reuse, R84 ;  /* 0x0000005402547220 */ /* 0x040fe40000410000 */
[----:B------:R-:W-:Y:S02]  /*b580*/  FMUL.FTZ R85, R2, R85 ;  /* 0x0000005502557220 */ /* 0x000fe40000410000 */
[C---:B------:R-:W-:Y:S01]  /*b590*/  FMUL.FTZ R86, R0.reuse, R86 ;  /* 0x0000005600567220 */ /* 0x040fe20000410000 */
[C---:B------:R-:W-:Y:S01]  /*b5a0*/  HMMA.16816.F32.BF16 R80, R128.reuse, R134, R80 ;  /* 0x000000868050723c */ /* 0x040fe20000041850 */
[----:B------:R-:W2:Y:S02]  /*b5b0*/  LDSM.16.MT88.4 R132, [R181+0x800] ;  /* 0x00080000b584783b */ /* 0x000ea40000004200 */
[----:B------:R-:W-:Y:S02]  /*b5c0*/  FMUL.FTZ R87, R0, R87 ;  /* 0x0000005700577220 */ /* 0x000fe40000410000 */
[--C-:B------:R-:W-:Y:S02]  /*b5d0*/  FFMA.FTZ R14, R14, c[0x0][0x2d0], -R125.reuse ;  /* 0x0000b4000e0e7a23 */ /* 0x100fe4000001087d */
[----:B------:R-:W-:Y:S02]  /*b5e0*/  FFMA.FTZ R15, R15, c[0x0][0x2d0], -R125 ;  /* 0x0000b4000f0f7a23 */ /* 0x000fe4000001087d */
[C---:B------:R-:W-:Y:S01]  /*b5f0*/  FMUL.FTZ R88, R2.reuse, R88 ;  /* 0x0000005802587220 */ /* 0x040fe20000410000 */
[C---:B---3--:R-:W-:Y:S01]  /*b600*/  HMMA.16816.F32.BF16 R84, R128.reuse, R136, R84 ;  /* 0x000000888054723c */ /* 0x048fe20000041854 */
[----:B------:R4:W-:Y:S02]  /*b610*/  MUFU.EX2 R163, R14 ;  /* 0x0000000e00a37308 */ /* 0x0009e40000000800 */
[----:B------:R-:W-:Y:S02]  /*b620*/  FMUL.FTZ R89, R2, R89 ;  /* 0x0000005902597220 */ /* 0x000fe40000410000 */
[C---:B------:R-:W-:Y:S02]  /*b630*/  FMUL.FTZ R90, R0.reuse, R90 ;  /* 0x0000005a005a7220 */ /* 0x040fe40000410000 */
[----:B------:R-:W-:Y:S02]  /*b640*/  FMUL.FTZ R91, R0, R91 ;  /* 0x0000005b005b7220 */ /* 0x000fe40000410000 */
[C---:B------:R-:W-:Y:S02]  /*b650*/  FMUL.FTZ R92, R2.reuse, R92 ;  /* 0x0000005c025c7220 */ /* 0x040fe40000410000 */
[----:B------:R-:W3:Y:S01]  /*b660*/  MUFU.EX2 R162, R15 ;  /* 0x0000000f00a27308 */ /* 0x000ee20000000800 */
[----:B------:R-:W-:Y:S02]  /*b670*/  FMUL.FTZ R93, R2, R93 ;  /* 0x0000005d025d7220 */ /* 0x000fe40000410000 */
[C---:B------:R-:W-:Y:S01]  /*b680*/  HMMA.16816.F32.BF16 R88, R128.reuse, R138, R88 ;  /* 0x0000008a8058723c */ /* 0x040fe20000041858 */
[----:B------:R-:W5:Y:S02]  /*b690*/  LDSM.16.MT88.4 R136, [R185+0x800] ;  /* 0x00080000b988783b */ /* 0x000f640000004200 */
[C---:B------:R-:W-:Y:S02]  /*b6a0*/  FMUL.FTZ R94, R0.reuse, R94 ;  /* 0x0000005e005e7220 */ /* 0x040fe40000410000 */
[----:B------:R-:W-:Y:S02]  /*b6b0*/  FMUL.FTZ R95, R0, R95 ;  /* 0x0000005f005f7220 */ /* 0x000fe40000410000 */
[C---:B------:R-:W-:Y:S02]  /*b6c0*/  FMUL.FTZ R96, R2.reuse, R96 ;  /* 0x0000006002607220 */ /* 0x040fe40000410000 */
[----:B------:R-:W-:Y:S03]  /*b6d0*/  FMUL.FTZ R97, R2, R97 ;  /* 0x0000006102617220 */ /* 0x000fe60000410000 */
[C---:B-1----:R-:W-:Y:S03]  /*b6e0*/  HMMA.16816.F32.BF16 R92, R128.reuse, R140, R92 ;  /* 0x0000008c805c723c */ /* 0x042fe6000004185c */
[C---:B------:R-:W-:Y:S01]  /*b6f0*/  FMUL.FTZ R98, R0.reuse, R98 ;  /* 0x0000006200627220 */ /* 0x040fe20000410000 */
[----:B----4-:R-:W-:Y:S01]  /*b700*/  F2FP.BF16.PACK_AB R14, R171, R172 ;  /* 0x000000acab0e723e */ /* 0x010fe200000010ff */
[----:B------:R-:W-:Y:S02]  /*b710*/  FMUL.FTZ R99, R0, R99 ;  /* 0x0000006300637220 */ /* 0x000fe40000410000 */
[----:B------:R-:W-:Y:S01]  /*b720*/  FFMA.FTZ R2, R2, R222, R179 ;  /* 0x000000de02027223 */ /* 0x000fe200000100b3 */
[----:B---3--:R-:W-:Y:S04]  /*b730*/  F2FP.BF16.PACK_AB R13, R162, R163 ;  /* 0x000000a3a20d723e */ /* 0x008fe800000010ff */
[----:B------:R-:W-:Y:S01]  /*b740*/  HMMA.16816.F32.BF16 R96, R128, R142, R96 ;  /* 0x0000008e8060723c */ /* 0x000fe20000041860 */
[----:B------:R-:W1:Y:S02]  /*b750*/  LDSM.16.MT88.4 R128, [R184+0x2800] ;  /* 0x00280000b880783b */ /* 0x000e640000004200 */
[----:B------:R-:W-:Y:S01]  /*b760*/  F2FP.BF16.PACK_AB R15, R160, R161 ;  /* 0x000000a1a00f723e */ /* 0x000fe200000010ff */
[----:B------:R-:W-:Y:S02]  /*b770*/  FFMA.FTZ R0, R0, R223, R167 ;  /* 0x000000df00007223 */ /* 0x000fe400000100a7 */
[----:B------:R-:W-:Y:S02]  /*b780*/  FADD.FTZ R2, R178, R2 ;  /* 0x00000002b2027221 */ /* 0x000fe40000010000 */
[----:B------:R-:W-:Y:S01]  /*b790*/  FADD.FTZ R0, R168, R0 ;  /* 0x00000000a8007221 */ /* 0x000fe20000010000 */
[----:B------:R-:W-:Y:S01]  /*b7a0*/  LDSM.16.MT88.4 R140, [R182+0x3000] ;  /* 0x00300000b68c783b */ /* 0x000fe20000004200 */
[C---:B--2---:R-:W-:Y:S05]  /*b7b0*/  HMMA.16816.F32.BF16 R4, R12.reuse, R132, R4 ;  /* 0x000000840c04723c */ /* 0x044fea0000041804 */
[----:B------:R-:W-:Y:S02]  /*b7c0*/  FADD.FTZ R2, R177, R2 ;  /* 0x00000002b1027221 */ /* 0x000fe40000010000 */
[----:B------:R-:W-:Y:S01]  /*b7d0*/  FADD.FTZ R0, R166, R0 ;  /* 0x00000000a6007221 */ /* 0x000fe20000010000 */
        /* <DEDUP_REMOVED lines=8> */
[----:B------:R-:W2:Y:S03]  /*b860*/  LDSM.16.MT88.4 R16, [R181+0x4800] ;  /* 0x00480000b510783b */ /* 0x000ea60000004200 */
[----:B------:R-:W-:Y:S02]  /*b870*/  FADD.FTZ R2, R173, R2 ;  /* 0x00000002ad027221 */ /* 0x000fe40000010000 */
[----:B------:R-:W-:Y:S02]  /*b880*/  FADD.FTZ R0, R162, R0 ;  /* 0x00000000a2007221 */ /* 0x000fe40000010000 */
[C---:B-----5:R-:W-:Y:S04]  /*b890*/  HMMA.16816.F32.BF16 R108, R12.reuse, R136, R108 ;  /* 0x000000880c6c723c */ /* 0x060fe8000004186c */
[----:B------:R-:W-:Y:S02]  /*b8a0*/  FADD.FTZ R2, R172, R2 ;  /* 0x00000002ac027221 */ /* 0x000fe40000010000 */
[----:B------:R-:W-:Y:S02]  /*b8b0*/  FADD.FTZ R0, R161, R0 ;  /* 0x00000000a1007221 */ /* 0x000fe40000010000 */
[C---:B------:R-:W-:Y:S01]  /*b8c0*/  HMMA.16816.F32.BF16 R112, R12.reuse, R138, R112 ;  /* 0x0000008a0c70723c */ /* 0x040fe20000041870 */
[----:B------:R-:W3:Y:S03]  /*b8d0*/  LDSM.16.MT88.4 R136, [R185+0x4800] ;  /* 0x00480000b988783b */ /* 0x000ee60000004200 */
[----:B------:R-:W-:Y:S02]  /*b8e0*/  FADD.FTZ R2, R171, R2 ;  /* 0x00000002ab027221 */ /* 0x000fe40000010000 */
[----:B------:R-:W-:Y:S02]  /*b8f0*/  FADD.FTZ R0, R160, R0 ;  /* 0x00000000a0007221 */ /* 0x000fe40000010000 */
[C---:B------:R-:W-:Y:S04]  /*b900*/  HMMA.16816.F32.BF16 R116, R12.reuse, R144, R116 ;  /* 0x000000900c74723c */ /* 0x040fe80000041874 */
[----:B------:R-:W-:Y:S04]  /*b910*/  FADD.FTZ R2, R170, R2 ;  /* 0x00000002aa027221 */ /* 0x000fe80000010000 */
[C---:B------:R-:W-:Y:S01]  /*b920*/  HMMA.16816.F32.BF16 R120, R12.reuse, R146, R120 ;  /* 0x000000920c78723c */ /* 0x040fe20000041878 */
[----:B------:R-:W-:Y:S03]  /*b930*/  LDSM.16.MT88.4 R144, [R185+0x3000] ;  /* 0x00300000b990783b */ /* 0x000fe60000004200 */
[----:B------:R-:W-:Y:S04]  /*b940*/  FADD.FTZ R2, R169, R2 ;  /* 0x00000002a9027221 */ /* 0x000fe80000010000 */
[C---:B------:R-:W-:Y:S01]  /*b950*/  HMMA.16816.F32.BF16 R36, R12.reuse, R148, R36 ;  /* 0x000000940c24723c */ /* 0x040fe20000041824 */
[----:B------:R-:W-:Y:S07]  /*b960*/  MUFU.EX2 R149, R27 ;  /* 0x0000001b00957308 */ /* 0x000fee0000000800 */
[C---:B------:R-:W-:Y:S08]  /*b970*/  HMMA.16816.F32.BF16 R40, R12.reuse, R150, R40 ;  /* 0x000000960c28723c */ /* 0x040ff00000041828 */
[C---:B------:R-:W-:Y:S01]  /*b980*/  HMMA.16816.F32.BF16 R44, R12.reuse, R152, R44 ;  /* 0x000000980c2c723c */ /* 0x040fe2000004182c */
[----:B------:R-:W4:Y:S07]  /*b990*/  MUFU.EX2 R152, R22 ;  /* 0x0000001600987308 */ /* 0x000f2e0000000800 */
[C---:B------:R-:W-:Y:S08]  /*b9a0*/  HMMA.16816.F32.BF16 R48, R12.reuse, R154, R48 ;  /* 0x0000009a0c30723c */ /* 0x040ff00000041830 */
[C---:B------:R-:W-:Y:S01]  /*b9b0*/  HMMA.16816.F32.BF16 R52, R12.reuse, R156, R52 ;  /* 0x0000009c0c34723c */ /* 0x040fe20000041834 */
[----:B------:R-:W-:Y:S07]  /*b9c0*/  MUFU.EX2 R156, R28 ;  /* 0x0000001c009c7308 */ /* 0x000fee0000000800 */
[C---:B------:R-:W-:Y:S03]  /*b9d0*/  HMMA.16816.F32.BF16 R56, R12.reuse, R158, R56 ;  /* 0x0000009e0c38723c */ /* 0x040fe60000041838 */
[----:B------:R5:W3:Y:S01]  /*b9e0*/  MUFU.EX2 R158, R20 ;  /* 0x00000014009e7308 */ /* 0x000ae20000000800 */
[----:B----4-:R-:W-:Y:S04]  /*b9f0*/  FADD.FTZ R0, R152, R0 ;  /* 0x0000000098007221 */ /* 0x010fe80000010000 */
[C---:B-1----:R-:W-:Y:S08]  /*ba00*/  HMMA.16816.F32.BF16 R60, R12.reuse, R128, R60 ;  /* 0x000000800c3c723c */ /* 0x042ff0000004183c */
[C---:B------:R-:W-:Y:S01]  /*ba10*/  HMMA.16816.F32.BF16 R64, R12.reuse, R130, R64 ;  /* 0x000000820c40723c */ /* 0x040fe20000041840 */
[----:B------:R-:W1:Y:S07]  /*ba20*/  LDSM.16.MT88.4 R128, [R184+0x4800] ;  /* 0x00480000b880783b */ /* 0x000e6e0000004200 */
[C---:B--2---:R-:W-:Y:S04]  /*ba30*/  HMMA.16816.F32.BF16 R68, R12.reuse, R16, R68 ;  /* 0x000000100c44723c */ /* 0x044fe80000041844 */
[----:B-----5:R-:W-:Y:S02]  /*ba40*/  FFMA.FTZ R20, R25, c[0x0][0x2d0], -R164 ;  /* 0x0000b40019147a23 */ /* 0x020fe400000108a4 */
[----:B---3--:R-:W-:Y:S02]  /*ba50*/  FADD.FTZ R2, R158, R2 ;  /* 0x000000029e027221 */ /* 0x008fe40000010000 */
[C---:B------:R-:W-:Y:S01]  /*ba60*/  HMMA.16816.F32.BF16 R72, R12.reuse, R18, R72 ;  /* 0x000000120c48723c */ /* 0x040fe20000041848 */
[----:B------:R2:W3:Y:S03]  /*ba70*/  MUFU.EX2 R157, R20 ;  /* 0x00000014009d7308 */ /* 0x0004e60000000800 */
[--C-:B------:R-:W-:Y:S04]  /*ba80*/  FFMA.FTZ R16, R23, c[0x0][0x2d0], -R125.reuse ;  /* 0x0000b40017107a23 */ /* 0x100fe8000001087d */
[C---:B------:R-:W-:Y:S03]  /*ba90*/  HMMA.16816.F32.BF16 R76, R12.reuse, R132, R76 ;  /* 0x000000840c4c723c */ /* 0x040fe6000004184c */
[----:B------:R4:W5:Y:S05]  /*baa0*/  MUFU.EX2 R151, R16 ;  /* 0x0000001000977308 */ /* 0x00096a0000000800 */
[C---:B------:R-:W-:Y:S01]  /*bab0*/  HMMA.16816.F32.BF16 R80, R12.reuse, R134, R80 ;  /* 0x000000860c50723c */ /* 0x040fe20000041850 */
[----:B------:R-:W-:Y:S07]  /*bac0*/  LDSM.16.MT88.4 R132, [R184+0x1000] ;  /* 0x00100000b884783b */ /* 0x000fee0000004200 */
[C---:B------:R-:W-:Y:S01]  /*bad0*/  HMMA.16816.F32.BF16 R84, R12.reuse, R136, R84 ;  /* 0x000000880c54723c */ /* 0x040fe20000041854 */
[----:B--2---:R-:W-:Y:S03]  /*bae0*/  LDSM.16.MT88.4 R20, [R182+0x1000] ;  /* 0x00100000b614783b */ /* 0x004fe60000004200 */
[----:B---3--:R-:W-:Y:S04]  /*baf0*/  FADD.FTZ R2, R157, R2 ;  /* 0x000000029d027221 */ /* 0x008fe80000010000 */
[C---:B------:R-:W-:Y:S01]  /*bb00*/  HMMA.16816.F32.BF16 R88, R12.reuse, R138, R88 ;  /* 0x0000008a0c58723c */ /* 0x040fe20000041858 */
[----:B------:R-:W-:Y:S03]  /*bb10*/  LDSM.16.MT88.4 R136, [R181+0x3000] ;  /* 0x00300000b588783b */ /* 0x000fe60000004200 */
[--C-:B----4-:R-:W-:Y:S02]  /*bb20*/  FFMA.FTZ R16, R26, c[0x0][0x2d0], -R125.reuse ;  /* 0x0000b4001a107a23 */ /* 0x110fe4000001087d */
[----:B-----5:R-:W-:Y:S02]  /*bb30*/  FADD.FTZ R0, R151, R0 ;  /* 0x0000000097007221 */ /* 0x020fe40000010000 */
[C---:B-1----:R-:W-:Y:S01]  /*bb40*/  HMMA.16816.F32.BF16 R92, R12.reuse, R128, R92 ;  /* 0x000000800c5c723c */ /* 0x042fe2000004185c */
[----:B------:R1:W2:Y:S01]  /*bb50*/  MUFU.EX2 R150, R16 ;  /* 0x0000001000967308 */ /* 0x0002a20000000800 */
[----:B------:R-:W-:Y:S06]  /*bb60*/  LDSM.16.MT88.4 R24, [R185+0x1000] ;  /* 0x00100000b918783b */ /* 0x000fec0000004200 */
[----:B------:R-:W-:Y:S02]  /*bb70*/  HMMA.16816.F32.BF16 R96, R12, R130, R96 ;  /* 0x000000820c60723c */ /* 0x000fe40000041860 */
[----:B------:R-:W-:Y:S05]  /*bb80*/  LDSM.16.MT88.4 R128, [R185+0x5000] ;  /* 0x00500000b980783b */ /* 0x000fea0000004200 */
[----:B------:R-:W-:Y:S02]  /*bb90*/  F2FP.BF16.PACK_AB R12, R169, R170 ;  /* 0x000000aaa90c723e */ /* 0x000fe400000010ff */
[----:B------:R-:W-:Y:S03]  /*bba0*/  F2FP.BF16.PACK_AB R14, R157, R158 ;  /* 0x0000009e9d0e723e */ /* 0x000fe600000010ff */
[----:B------:R-:W-:Y:S01]  /*bbb0*/  F2FP.BF16.PACK_AB R13, R151, R152 ;  /* 0x00000098970d723e */ /* 0x000fe200000010ff */
[----:B-1----:R-:W1:Y:S01]  /*bbc0*/  LDSM.16.MT88.4 R16, [R181+0x1000] ;  /* 0x00100000b510783b */ /* 0x002e620000004200 */
[C---:B--2---:R-:W-:Y:S01]  /*bbd0*/  F2FP.BF16.PACK_AB R15, R149.reuse, R150 ;  /* 0x00000096950f723e */ /* 0x044fe200000010ff */
[----:B------:R-:W-:Y:S04]  /*bbe0*/  FADD.FTZ R0, R150, R0 ;  /* 0x0000000096007221 */ /* 0x000fe80000010000 */
[----:B------:R-:W-:Y:S02]  /*bbf0*/  FADD.FTZ R0, R149, R0 ;  /* 0x0000000095007221 */ /* 0x000fe40000010000 */
        /* <DEDUP_REMOVED lines=21> */
[C---:B-1----:R-:W-:Y:S07]  /*bd50*/  HMMA.16816.F32.BF16 R60, R12.reuse, R16, R60 ;  /* 0x000000100c3c723c */ /* 0x042fee000004183c */
[--C-:B------:R-:W-:Y:S01]  /*bd60*/  FFMA.FTZ R16, R29, c[0x0][0x2d0], -R164.reuse ;  /* 0x0000b4001d107a23 */ /* 0x100fe200000108a4 */
[C---:B------:R-:W-:Y:S03]  /*bd70*/  HMMA.16816.F32.BF16 R64, R12.reuse, R18, R64 ;  /* 0x000000120c40723c */ /* 0x040fe60000041840 */
[----:B------:R1:W4:Y:S05]  /*bd80*/  MUFU.EX2 R155, R16 ;  /* 0x00000010009b7308 */ /* 0x00032a0000000800 */
[C---:B--2---:R-:W-:Y:S07]  /*bd90*/  HMMA.16816.F32.BF16 R68, R12.reuse, R20, R68 ;  /* 0x000000140c44723c */ /* 0x044fee0000041844 */
[--C-:B------:R-:W-:Y:S01]  /*bda0*/  FFMA.FTZ R20, R33, c[0x0][0x2d0], -R164.reuse ;  /* 0x0000b40021147a23 */ /* 0x100fe200000108a4 */
[C---:B------:R-:W-:Y:S03]  /*bdb0*/  HMMA.16816.F32.BF16 R72, R12.reuse, R22, R72 ;  /* 0x000000160c48723c */ /* 0x040fe60000041848 */
[----:B------:R2:W-:Y:S05]  /*bdc0*/  MUFU.EX2 R153, R20 ;  /* 0x0000001400997308 */ /* 0x0005ea0000000800 */
[C---:B---3--:R-:W-:Y:S04]  /*bdd0*/  HMMA.16816.F32.BF16 R76, R12.reuse, R24, R76 ;  /* 0x000000180c4c723c */ /* 0x048fe8000004184c */
[----:B-1----:R-:W-:Y:S04]  /*bde0*/  FFMA.FTZ R16, R32, c[0x0][0x2d0], -R164 ;  /* 0x0000b40020107a23 */ /* 0x002fe800000108a4 */
[C---:B------:R-:W-:Y:S01]  /*bdf0*/  HMMA.16816.F32.BF16 R80, R12.reuse, R26, R80 ;  /* 0x0000001a0c50723c */ /* 0x040fe20000041850 */
[----:B------:R1:W3:Y:S01]  /*be00*/  MUFU.EX2 R154, R16 ;  /* 0x00000010009a7308 */ /* 0x0002e20000000800 */
[----:B------:R-:W-:Y:S06]  /*be10*/  LDSM.16.MT88.4 R24, [R185+0x1800] ;  /* 0x00180000b918783b */ /* 0x000fec0000004200 */
[C---:B------:R-:W-:Y:S04]  /*be20*/  HMMA.16816.F32.BF16 R84, R12.reuse, R128, R84 ;  /* 0x000000800c54723c */ /* 0x040fe80000041854 */
[--C-:B--2---:R-:W-:Y:S04]  /*be30*/  FFMA.FTZ R20, R30, c[0x0][0x2d0], -R125.reuse ;  /* 0x0000b4001e147a23 */ /* 0x104fe8000001087d */
[C---:B------:R-:W-:Y:S01]  /*be40*/  HMMA.16816.F32.BF16 R88, R12.reuse, R130, R88 ;  /* 0x000000820c58723c */ /* 0x040fe20000041858 */
[----:B------:R2:W-:Y:S01]  /*be50*/  MUFU.EX2 R148, R20 ;  /* 0x0000001400947308 */ /* 0x0005e20000000800 */
[----:B-1----:R-:W1:Y:S02]  /*be60*/  LDSM.16.MT88.4 R16, [R184+0x5000] ;  /* 0x00500000b810783b */ /* 0x002e640000004200 */
[--C-:B--2---:R-:W-:Y:S06]  /*be70*/  FFMA.FTZ R20, R31, c[0x0][0x2d0], -R125.reuse ;  /* 0x0000b4001f147a23 */ /* 0x104fec000001087d */
[----:B------:R-:W-:Y:S01]  /*be80*/  LDSM.16.MT88.4 R28, [R184+0x1800] ;  /* 0x00180000b81c783b */ /* 0x000fe20000004200 */
[----:B------:R2:W5:Y:S01]  /*be90*/  MUFU.EX2 R127, R20 ;  /* 0x00000014007f7308 */ /* 0x0005620000000800 */
[C---:B-1----:R-:W-:Y:S03]  /*bea0*/  HMMA.16816.F32.BF16 R92, R12.reuse, R16, R92 ;  /* 0x000000100c5c723c */ /* 0x042fe6000004185c */
[--C-:B--2---:R-:W-:Y:S02]  /*beb0*/  FFMA.FTZ R20, R34, c[0x0][0x2d0], -R125.reuse ;  /* 0x0000b40022147a23 */ /* 0x104fe4000001087d */
[----:B------:R-:W-:Y:S03]  /*bec0*/  FFMA.FTZ R125, R35, c[0x0][0x2d0], -R125 ;  /* 0x0000b400237d7a23 */ /* 0x000fe6000001087d */
[----:B------:R-:W-:Y:S01]  /*bed0*/  HMMA.16816.F32.BF16 R96, R12, R18, R96 ;  /* 0x000000120c60723c */ /* 0x000fe20000041860 */
[----:B------:R1:W-:Y:S01]  /*bee0*/  MUFU.EX2 R126, R20 ;  /* 0x00000014007e7308 */ /* 0x0003e20000000800 */
[----:B------:R-:W-:Y:S05]  /*bef0*/  LDSM.16.MT88.4 R32, [R181+0x3800] ;  /* 0x00380000b520783b */ /* 0x000fea0000004200 */
[----:B----4-:R-:W-:Y:S02]  /*bf00*/  F2FP.BF16.PACK_AB R12, R155, R156 ;  /* 0x0000009c9b0c723e */ /* 0x010fe400000010ff */
[----:B---3--:R-:W-:Y:S01]  /*bf10*/  F2FP.BF16.PACK_AB R14, R153, R154 ;  /* 0x0000009a990e723e */ /* 0x008fe200000010ff */
[----:B------:R-:W-:Y:S01]  /*bf20*/  LDSM.16.MT88.4 R16, [R185+0x3800] ;  /* 0x00380000b910783b */ /* 0x000fe20000004200 */
[----:B------:R-:W2:Y:S01]  /*bf30*/  MUFU.EX2 R125, R125 ;  /* 0x0000007d007d7308 */ /* 0x000ea20000000800 */
[----:B-----5:R-:W-:Y:S06]  /*bf40*/  F2FP.BF16.PACK_AB R13, R127, R148 ;  /* 0x000000947f0d723e */ /* 0x020fec00000010ff */
[----:B-1----:R-:W1:Y:S01]  /*bf50*/  LDSM.16.MT88.4 R20, [R182+0x1800] ;  /* 0x00180000b614783b */ /* 0x002e620000004200 */
[----:B--2---:R-:W-:Y:S07]  /*bf60*/  F2FP.BF16.PACK_AB R15, R125, R126 ;  /* 0x0000007e7d0f723e */ /* 0x004fee00000010ff */
[C---:B------:R-:W-:Y:S01]  /*bf70*/  HMMA.16816.F32.BF16 R128, R12.reuse, R132, R4 ;  /* 0x000000840c80723c */ /* 0x040fe20000041804 */
[----:B------:R-:W2:Y:S07]  /*bf80*/  LDSM.16.MT88.4 R4, [R182+0x5800] ;  /* 0x00580000b604783b */ /* 0x000eae0000004200 */
[C---:B------:R-:W-:Y:S01]  /*bf90*/  HMMA.16816.F32.BF16 R132, R12.reuse, R134, R8 ;  /* 0x000000860c84723c */ /* 0x040fe20000041808 */
[----:B------:R-:W3:Y:S07]  /*bfa0*/  LDSM.16.MT88.4 R8, [R185+0x5800] ;  /* 0x00580000b908783b */ /* 0x000eee0000004200 */
        /* <DEDUP_REMOVED lines=11> */
[C---:B------:R-:W-:Y:S01]  /*c060*/  HMMA.16816.F32.BF16 R56, R12.reuse, R18, R56 ;  /* 0x000000120c38723c */ /* 0x040fe20000041838 */
[----:B------:R-:W1:Y:S07]  /*c070*/  LDSM.16.MT88.4 R16, [R184+0x5800] ;  /* 0x00580000b810783b */ /* 0x000e6e0000004200 */
[C---:B------:R-:W-:Y:S08]  /*c080*/  HMMA.16816.F32.BF16 R60, R12.reuse, R140, R60 ;  /* 0x0000008c0c3c723c */ /* 0x040ff0000004183c */
        /* <DEDUP_REMOVED lines=13> */
[----:B------:R-:W-:Y:S01]  /*c160*/  FADD.FTZ R0, R126, R4 ;  /* 0x000000047e007221 */ /* 0x000fe20000010000 */
[----:B------:R-:W-:Y:S01]  /*c170*/  MOV R126, R3 ;  /* 0x00000003007e7202 */ /* 0x000fe20000000f00 */
[----:B------:R-:W-:Y:S02]  /*c180*/  FADD.FTZ R222, R153, R2 ;  /* 0x0000000299de7221 */ /* 0x000fe40000010000 */
[C---:B-1----:R-:W-:Y:S04]  /*c190*/  HMMA.16816.F32.BF16 R92, R12.reuse, R16, R92 ;  /* 0x000000100c5c723c */ /* 0x042fe8000004185c */
[----:B------:R-:W-:Y:S01]  /*c1a0*/  FADD.FTZ R223, R125, R0 ;  /* 0x000000007ddf7221 */ /* 0x000fe20000010000 */
[----:B------:R-:W-:Y:S03]  /*c1b0*/  MOV R125, R124 ;  /* 0x0000007c007d7202 */ /* 0x000fe60000000f00 */
[----:B------:R-:W-:Y:S01]  /*c1c0*/  HMMA.16816.F32.BF16 R96, R12, R18, R96 ;  /* 0x000000120c60723c */ /* 0x000fe20000041860 */
[----:B------:R-:W-:-:S07]  /*c1d0*/  @P0 BRA `(.L_x_2928) ;  /* 0xffffd67000000947 */ /* 0x000fce000383ffff */
.L_x_2927:
[----:B------:R-:W-:-:S13]  /*c1e0*/  ISETP.GE.AND P0, PT, R203, R206, PT ;  /* 0x000000cecb00720c */ /* 0x000fda0003f06270 */
[----:B------:R-:W-:Y:S05]  /*c1f0*/  @!P0 BRA `(.L_x_2929) ;  /* 0x0000347000008947 */ /* 0x000fea0003800000 */
[----:B------:R-:W-:Y:S02]  /*c200*/  MOV R126, R8 ;  /* 0x00000008007e7202 */ /* 0x000fe40000000f00 */
[----:B------:R-:W-:Y:S02]  /*c210*/  MOV R125, R124 ;  /* 0x0000007c007d7202 */ /* 0x000fe40000000f00 */
.L_x_2938:
[----:B------:R-:W-:Y:S04]  /*c220*/  DEPBAR.LE SB0, 0x0 ;  /* 0x000080000000791a */ /* 0x000fe80000000000 */
[----:B------:R-:W-:Y:S01]  /*c230*/  WARPSYNC 0xffffffff ;  /* 0xffffffff00007948 */ /* 0x000fe20003800000 */
[----:B------:R-:W-:Y:S01]  /*c240*/  BAR.SYNC.DEFER_BLOCKING 0x0 ;  /* 0x0000000000007b1d */ /* 0x000fe20000010000 */
[----:B------:R-:W-:Y:S01]  /*c250*/  SHF.R.S32.HI R0, RZ, 0x1f, R203 ;  /* 0x0000001fff007819 */ /* 0x000fe200000114cb */
[C---:B------:R-:W-:Y:S04]  /*c260*/  IMAD.WIDE.U32 R2, R203.reuse, c[0x0][0x208], RZ ;  /* 0x00008200cb027a25 */ /* 0x040fe800078e00ff */
[----:B------:R-:W-:Y:S02]  /*c270*/  IMAD R0, R0, c[0x0][0x208], RZ ;  /* 0x0000820000007a24 */ /* 0x000fe400078e02ff */
[----:B------:R-:W-:Y:S02]  /*c280*/  IMAD.MOV.U32 R6, RZ, RZ, c[0x0][0x208] ;  /* 0x00008200ff067624 */ /* 0x000fe400078e00ff */
[----:B------:R-:W-:Y:S02]  /*c290*/  IMAD R0, R203, c[0x0][0x20c], R0 ;  /* 0x00008300cb007a24 */ /* 0x000fe400078e0200 */
[----:B------:R-:W-:Y:S02]  /*c2a0*/  IMAD.SHL.U32 R4, R2, 0x40, RZ ;  /* 0x0000004002047824 */ /* 0x000fe400078e00ff */
[----:B------:R-:W-:Y:S02]  /*c2b0*/  IMAD.IADD R0, R3, 0x1, R0 ;  /* 0x0000000103007824 */ /* 0x000fe400078e0200 */
[----:B------:R-:W-:Y:S01]  /*c2c0*/  IMAD.MOV.U32 R3, RZ, RZ, c[0x0][0x20c] ;  /* 0x00008300ff037624 */ /* 0x000fe200078e00ff */
[----:B------:R-:W-:Y:S02]  /*c2d0*/  IADD3 R5, P6, R4, R210, RZ ;  /* 0x000000d204057210 */ /* 0x000fe40007fde0ff */
[----:B------:R-:W-:Y:S02]  /*c2e0*/  SHF.L.U64.HI R0, R2, 0x6, R0 ;  /* 0x0000000602007819 */ /* 0x000fe40000010200 */
[C---:B------:R-:W-:Y:S01]  /*c2f0*/  LEA R2, P0, R6.reuse, R4, 0x5 ;  /* 0x0000000406027211 */ /* 0x040fe200078028ff */
[----:B------:R-:W-:Y:S03]  /*c300*/  LDSM.16.M88.4 R32, [R187] ;  /* 0x00000000bb20783b */ /* 0x000fe60000000200 */
[----:B------:R-:W-:Y:S01]  /*c310*/  LEA.HI.X R3, R6, R0, R3, 0x5, P0 ;  /* 0x0000000006037211 */ /* 0x000fe200000f2c03 */
[--C-:B------:R-:W-:Y:S01]  /*c320*/  IMAD.X R6, R0, 0x1, R212.reuse, P6 ;  /* 0x0000000100067824 */ /* 0x100fe200030e06d4 */
[----:B------:R-:W-:Y:S01]  /*c330*/  IADD3 R14, P0, R210, 0x40, RZ ;  /* 0x00000040d20e7810 */ /* 0x000fe20007f1e0ff */
[----:B------:R-:W-:Y:S01]  /*c340*/  ULDC UR4, c[0x0][0x324] ;  /* 0x0000c90000047ab9 */ /* 0x000fe20000000800 */
[----:B------:R-:W1:Y:S01]  /*c350*/  LDSM.16.M88.4 R8, [R180] ;  /* 0x00000000b408783b */ /* 0x000e620000000200 */
[C---:B------:R-:W-:Y:S01]  /*c360*/  LEA R162, P6, R5.reuse, c[0x0][0x1f8], 0x1 ;  /* 0x00007e0005a27a11 */ /* 0x040fe200078c08ff */
[----:B------:R-:W-:Y:S01]  /*c370*/  ULOP3.LUT UR4, URZ, UR4, URZ, 0x33, !UPT ;  /* 0x000000043f047292 */ /* 0x000fe2000f8e333f */
[----:B------:R-:W-:Y:S01]  /*c380*/  IMAD.X R13, RZ, RZ, R212, P0 ;  /* 0x000000ffff0d7224 */ /* 0x000fe200000e06d4 */
[----:B------:R-:W-:Y:S01]  /*c390*/  IADD3 R15, P0, R4, R14, RZ ;  /* 0x0000000e040f7210 */ /* 0x000fe20007f1e0ff */
[----:B------:R-:W2:Y:S01]  /*c3a0*/  LDSM.16.M88.4 R16, [R180+0x800] ;  /* 0x00080000b410783b */ /* 0x000ea20000000200 */
[----:B------:R-:W-:Y:S02]  /*c3b0*/  LEA.HI.X R163, R5, c[0x0][0x1fc], R6, 0x1, P6 ;  /* 0x00007f0005a37a11 */ /* 0x000fe400030f0c06 */
[----:B------:R-:W-:Y:S01]  /*c3c0*/  IADD3 R12, P6, R210, 0x80, RZ ;  /* 0x00000080d20c7810 */ /* 0x000fe20007fde0ff */
[--C-:B------:R-:W-:Y:S01]  /*c3d0*/  IMAD.X R22, R0, 0x1, R13.reuse, P0 ;  /* 0x0000000100167824 */ /* 0x100fe200000e060d */
[----:B------:R-:W3:Y:S01]  /*c3e0*/  LDSM.16.M88.4 R24, [R180+0x1000] ;  /* 0x00100000b418783b */ /* 0x000ee20000000200 */
[C---:B------:R-:W-:Y:S02]  /*c3f0*/  LEA R164, P0, R15.reuse, c[0x0][0x1f8], 0x1 ;  /* 0x00007e000fa47a11 */ /* 0x040fe400078008ff */
[----:B------:R-:W-:Y:S01]  /*c400*/  IMAD.X R20, RZ, RZ, R212, P6 ;  /* 0x000000ffff147224 */ /* 0x000fe200030e06d4 */
[----:B------:R-:W-:Y:S01]  /*c410*/  IADD3 R21, P6, R4, R12, RZ ;  /* 0x0000000c04157210 */ /* 0x000fe20007fde0ff */
[----:B------:R-:W4:Y:S01]  /*c420*/  LDSM.16.M88.4 R136, [R180+0x1800] ;  /* 0x00180000b488783b */ /* 0x000f220000000200 */
[----:B------:R-:W-:Y:S02]  /*c430*/  LEA.HI.X R165, R15, c[0x0][0x1fc], R22, 0x1, P0 ;  /* 0x00007f000fa57a11 */ /* 0x000fe400000f0c16 */
[----:B------:R-:W-:Y:S01]  /*c440*/  IADD3 R22, P0, R2, R14, RZ ;  /* 0x0000000e02167210 */ /* 0x000fe20007f1e0ff */
[--C-:B------:R-:W-:Y:S01]  /*c450*/  IMAD.X R14, R0, 0x1, R20.reuse, P6 ;  /* 0x00000001000e7824 */ /* 0x100fe200030e0614 */
[----:B------:R-:W-:Y:S01]  /*c460*/  LDSM.16.M88.4 R140, [R188] ;  /* 0x00000000bc8c783b */ /* 0x000fe20000000200 */
[C---:B------:R-:W-:Y:S02]  /*c470*/  IADD3 R0, P6, R2.reuse, R12, RZ ;  /* 0x0000000c02007210 */ /* 0x040fe40007fde0ff */
[C---:B------:R-:W-:Y:S01]  /*c480*/  IMAD.X R23, R3.reuse, 0x1, R13, P0 ;  /* 0x0000000103177824 */ /* 0x040fe200000e060d */
[----:B------:R-:W-:Y:S01]  /*c490*/  IADD3 R2, P0, R2, R210, RZ ;  /* 0x000000d202027210 */ /* 0x000fe20007f1e0ff */
[----:B------:R-:W5:Y:S01]  /*c4a0*/  LDSM.16.M88.4 R144, [R191] ;  /* 0x00000000bf90783b */ /* 0x000f620000000200 */
[----:B------:R-:W-:Y:S01]  /*c4b0*/  IMAD.X R20, R3, 0x1, R20, P6 ;  /* 0x0000000103147824 */ /* 0x000fe200030e0614 */
[----:B------:R-:W-:Y:S02]  /*c4c0*/  LEA R160, P6, R21, c[0x0][0x1f8], 0x1 ;  /* 0x00007e0015a07a11 */ /* 0x000fe400078c08ff */
[----:B------:R-:W-:Y:S01]  /*c4d0*/  IMAD.X R3, R3, 0x1, R212, P0 ;  /* 0x0000000103037824 */ /* 0x000fe200000e06d4 */
[----:B------:R-:W3:Y:S01]  /*c4e0*/  LDSM.16.M88.4 R148, [R202] ;  /* 0x00000000ca94783b */ /* 0x000ee20000000200 */
[----:B------:R-:W-:Y:S02]  /*c4f0*/  LEA.HI.X R161, R21, c[0x0][0x1fc], R14, 0x1, P6 ;  /* 0x00007f0015a17a11 */ /* 0x000fe400030f0c0e */
[----:B------:R-:W-:Y:S02]  /*c500*/  LEA R30, P0, R2, c[0x0][0x1f8], 0x1 ;  /* 0x00007e00021e7a11 */ /* 0x000fe400078008ff */
[----:B------:R-:W4:Y:S01]  /*c510*/  LDSM.16.M88.4 R152, [R201] ;  /* 0x00000000c998783b */ /* 0x000f220000000200 */
[----:B------:R-:W-:Y:S02]  /*c520*/  LEA R28, P6, R22, c[0x0][0x1f8], 0x1 ;  /* 0x00007e00161c7a11 */ /* 0x000fe400078c08ff */
[----:B------:R-:W-:Y:S01]  /*c530*/  LEA.HI.X R31, R2, c[0x0][0x1fc], R3, 0x1, P0 ;  /* 0x00007f00021f7a11 */ /* 0x000fe200000f0c03 */
[C---:B-1----:R-:W-:Y:S01]  /*c540*/  HMMA.16816.F32.BF16 R4, R32.reuse, R8, RZ ;  /* 0x000000082004723c */ /* 0x042fe200000418ff */
[----:B------:R-:W1:Y:S02]  /*c550*/  LDSM.16.M88.4 R156, [R200] ;  /* 0x00000000c89c783b */ /* 0x000e640000000200 */
[----:B------:R-:W-:Y:S02]  /*c560*/  LEA.HI.X R29, R22, c[0x0][0x1fc], R23, 0x1, P6 ;  /* 0x00007f00161d7a11 */ /* 0x000fe400030f0c17 */
[C---:B------:R-:W-:Y:S01]  /*c570*/  LEA R2, P0, R0.reuse, c[0x0][0x1f8], 0x1 ;  /* 0x00007e0000027a11 */ /* 0x040fe200078008ff */
[----:B------:R-:W-:Y:S01]  /*c580*/  @!PT LDS RZ, [RZ] ;  /* 0x00000000fffff984 */ /* 0x000fe20000000800 */
[----:B------:R-:W-:Y:S01]  /*c590*/  @!PT LDS RZ, [RZ] ;  /* 0x00000000fffff984 */ /* 0x000fe20000000800 */
[----:B------:R-:W-:Y:S01]  /*c5a0*/  @!PT LDS RZ, [RZ] ;  /* 0x00000000fffff984 */ /* 0x000fe20000000800 */
[----:B------:R1:W-:Y:S01]  /*c5b0*/  LDGSTS.E.BYPASS.LTC128B.128 [R205+0x100], [R162.64], !P5 ;  /* 0x00100000a2cd7fae */ /* 0x0003e2000e901d46 */
[C---:B------:R-:W-:Y:S01]  /*c5c0*/  ISETP.GT.AND P6, PT, R203.reuse, R206, PT ;  /* 0x000000cecb00720c */ /* 0x040fe20003fc4270 */
[C---:B------:R-:W-:Y:S01]  /*c5d0*/  HMMA.16816.F32.BF16 R8, R32.reuse, R10, RZ ;  /* 0x0000000a2008723c */ /* 0x040fe200000418ff */
[----:B------:R-:W-:Y:S02]  /*c5e0*/  LEA.HI.X R3, R0, c[0x0][0x1fc], R20, 0x1, P0 ;  /* 0x00007f0000037a11 */ /* 0x000fe400000f0c14 */
[----:B------:R4:W-:Y:S05]  /*c5f0*/  LDGSTS.E.BYPASS.LTC128B.128 [R205+0x2100], [R164.64], !P4 ;  /* 0x02100000a4cd7fae */ /* 0x0009ea000e101d46 */
[C---:B--2---:R-:W-:Y:S01]  /*c600*/  HMMA.16816.F32.BF16 R12, R32.reuse, R16, RZ ;  /* 0x00000010200c723c */ /* 0x044fe200000418ff */
[----:B------:R1:W-:Y:S03]  /*c610*/  LDGSTS.E.BYPASS.LTC128B.128 [R205+0x4100], [R160.64], !P3 ;  /* 0x04100000a0cd7fae */ /* 0x0003e6000d901d46 */
[----:B------:R-:W-:Y:S02]  /*c620*/  @P6 IMAD.MOV.U32 R127, RZ, RZ, c[0x0][0x1e4] ;  /* 0x00007900ff7f6624 */ /* 0x000fe400078e00ff */
[----:B------:R2:W-:Y:S01]  /*c630*/  LDGSTS.E.BYPASS.LTC128B.128 [R205+0x1100], [R30.64], !P5 ;  /* 0x011000001ecd7fae */ /* 0x0005e2000e901d46 */
[----:B------:R-:W-:Y:S01]  /*c640*/  @P6 IMAD.MOV.U32 R124, RZ, RZ, c[0x0][0x1e0] ;  /* 0x00007800ff7c6624 */ /* 0x000fe200078e00ff */
[C---:B------:R-:W-:Y:S03]  /*c650*/  HMMA.16816.F32.BF16 R16, R32.reuse, R18, RZ ;  /* 0x000000122010723c */ /* 0x040fe600000418ff */
[----:B------:R2:W-:Y:S05]  /*c660*/  LDGSTS.E.BYPASS.LTC128B.128 [R205+0x3100], [R28.64], !P4 ;  /* 0x031000001ccd7fae */ /* 0x0005ea000e101d46 */
[C---:B---3--:R-:W-:Y:S01]  /*c670*/  HMMA.16816.F32.BF16 R20, R32.reuse, R24, RZ ;  /* 0x000000182014723c */ /* 0x048fe200000418ff */
[----:B------:R3:W-:Y:S05]  /*c680*/  LDGSTS.E.BYPASS.LTC128B.128 [R205+0x5100], [R2.64], !P3 ;  /* 0x0510000002cd7fae */ /* 0x0007ea000d901d46 */
[----:B----4-:R-:W-:Y:S02]  /*c690*/  LDSM.16.M88.4 R164, [R186] ;  /* 0x00000000baa4783b */ /* 0x010fe40000000200 */
[C---:B------:R-:W-:Y:S03]  /*c6a0*/  HMMA.16816.F32.BF16 R24, R32.reuse, R26, RZ ;  /* 0x0000001a2018723c */ /* 0x040fe600000418ff */
[----:B------:R-:W0:Y:S05]  /*c6b0*/  LDGDEPBAR ;  /* 0x00000000000079af */ /* 0x000e2a0000000000 */
[----:B-1----:R-:W1:Y:S05]  /*c6c0*/  LDSM.16.M88.4 R160, [R190] ;  /* 0x00000000bea0783b */ /* 0x002e6a0000000200 */
[----:B------:R-:W-:Y:S01]  /*c6d0*/  LDSM.16.M88.4 R168, [R186+0x1800] ;  /* 0x00180000baa8783b */ /* 0x000fe20000000200 */
[C---:B--2---:R-:W-:Y:S04]  /*c6e0*/  HMMA.16816.F32.BF16 R28, R32.reuse, R136, RZ ;  /* 0x00000088201c723c */ /* 0x044fe800000418ff */
[----:B------:R-:W-:Y:S01]  /*c6f0*/  LDSM.16.M88.4 R172, [R189] ;  /* 0x00000000bdac783b */ /* 0x000fe20000000200 */
[----:B---3--:R-:W-:Y:S03]  /*c700*/  @P6 IADD3 R2, R203, -0x1, RZ ;  /* 0xffffffffcb026810 */ /* 0x008fe60007ffe0ff */
[----:B------:R-:W-:Y:S01]  /*c710*/  HMMA.16816.F32.BF16 R32, R32, R138, RZ ;  /* 0x0000008a2020723c */ /* 0x000fe200000418ff */
[----:B------:R-:W2:Y:S03]  /*c720*/  LDSM.16.M88.4 R136, [R186+0x800] ;  /* 0x00080000ba88783b */ /* 0x000ea60000000200 */
[----:B------:R-:W-:Y:S02]  /*c730*/  @P6 SHF.R.S32.HI R0, RZ, 0x1f, R2 ;  /* 0x0000001fff006819 */ /* 0x000fe40000011402 */
[----:B------:R-:W-:Y:S02]  /*c740*/  LDSM.16.M88.4 R176, [R183] ;  /* 0x00000000b7b0783b */ /* 0x000fe40000000200 */
[C---:B-----5:R-:W-:Y:S05]  /*c750*/  HMMA.16816.F32.BF16 R4, R140.reuse, R144, R4 ;  /* 0x000000908c04723c */ /* 0x060fea0000041804 */
        /* <DEDUP_REMOVED lines=171> */
[C---:B------:R-:W-:Y:S01]  /*d210*/  @P6 LEA R138, P0, R0.reuse, c[0x0][0x1c8], 0x1 ;  /* 0x00007200008a6a11 */ /* 0x040fe200078008ff */
        /* <DEDUP_REMOVED lines=16> */
[----:B---3--:R-:W-:Y:S02]  /*d320*/  IMAD.IADD R2, R137, 0x1, R3 ;  /* 0x0000000189027824 */ /* 0x008fe400078e0203 */
        /* <DEDUP_REMOVED lines=15> */
.L_x_2932:
[----:B------:R-:W-:Y:S04]  /*d420*/  MOV R138, c[0x0][0x32c] ;  /* 0x0000cb00008a7a02 */ /* 0x000fe80000000f00 */
[----:B------:R-:W-:Y:S11]  /*d430*/  ISETP.NE.AND P0, PT, R138, 0x1, PT ;  /* 0x000000018a00780c */ /* 0x000ff60003f05270 */
[----:B------:R-:W-:Y:S02]  /*d440*/  @!UPT UIADD3 URZ, URZ, URZ, URZ ;  /* 0x0000003f3f3ff290 */ /* 0x000fe4000fffe03f */
[----:B------:R-:W-:Y:S05]  /*d450*/  @P0 IMAD.HI.U32 R138, R3, c[0x0][0x330], RZ ;  /* 0x0000cc00038a0a27 */ /* 0x000fea00078e00ff */
[----:B------:R-:W-:Y:S02]  /*d460*/  @P0 SHF.R.U32.HI R3, RZ, c[0x0][0x334], R138 ;  /* 0x0000cd00ff030a19 */ /* 0x000fe4000001168a */
.L_x_2933:
[----:B------:R-:W-:Y:S05]  /*d470*/  BSYNC B0 ;  /* 0x0000000000007941 */ /* 0x000fea0003800000 */
.L_x_2931:
[----:B------:R-:W-:Y:S04]  /*d480*/  IMAD R3, R3, c[0x0][0x32c], -R124 ;  /* 0x0000cb0003037a24 */ /* 0x000fe800078e0a7c */
[----:B------:R-:W-:Y:S05]  /*d490*/  IMAD.IADD R3, R3, 0x1, -R224 ;  /* 0x0000000103037824 */ /* 0x000fea00078e0ae0 */
[----:B------:R-:W-:Y:S02]  /*d4a0*/  IADD3 R138, R3, c[0x0][0x32c], RZ ;  /* 0x0000cb00038a7a10 */ /* 0x000fe40007ffe0ff */
[----:B------:R-:W-:Y:S02]  /*d4b0*/  IMNMX R0, R0, R3, !PT ;  /* 0x0000000300007217 */ /* 0x000fe40007800200 */
[----:B------:R-:W-:Y:S02]  /*d4c0*/  IMNMX R2, R2, R138, PT ;  /* 0x0000008a02027217 */ /* 0x000fe40003800200 */
.L_x_2930:
        /* <DEDUP_REMOVED lines=66> */
.L_x_2936:
[----:B------:R-:W-:Y:S04]  /*d8f0*/  MOV R4, c[0x0][0x32c] ;  /* 0x0000cb0000047a02 */ /* 0x000fe80000000f00 */
[----:B------:R-:W-:Y:S11]  /*d900*/  ISETP.NE.AND P0, PT, R4, 0x1, PT ;  /* 0x000000010400780c */ /* 0x000ff60003f05270 */
[----:B------:R-:W-:Y:S02]  /*d910*/  @!UPT UIADD3 URZ, URZ, URZ, URZ ;  /* 0x0000003f3f3ff290 */ /* 0x000fe4000fffe03f */
[----:B------:R-:W-:Y:S05]  /*d920*/  @P0 IMAD.HI.U32 R4, R3, c[0x0][0x330], RZ ;  /* 0x0000cc0003040a27 */ /* 0x000fea00078e00ff */
[----:B------:R-:W-:Y:S02]  /*d930*/  @P0 SHF.R.U32.HI R3, RZ, c[0x0][0x334], R4 ;  /* 0x0000cd00ff030a19 */ /* 0x000fe40000011604 */
.L_x_2937:
[----:B------:R-:W-:Y:S05]  /*d940*/  BSYNC B0 ;  /* 0x0000000000007941 */ /* 0x000fea0003800000 */
.L_x_2935:
[----:B------:R-:W-:Y:S04]  /*d950*/  IMAD R124, R3, c[0x0][0x32c], -R124 ;  /* 0x0000cb00037c7a24 */ /* 0x000fe800078e0a7c */
[----:B------:R-:W-:Y:S05]  /*d960*/  IMAD.IADD R3, R124, 0x1, -R224 ;  /* 0x000000017c037824 */ /* 0x000fea00078e0ae0 */
[----:B------:R-:W-:Y:S02]  /*d970*/  IADD3 R4, R3, c[0x0][0x32c], RZ ;  /* 0x0000cb0003047a10 */ /* 0x000fe40007ffe0ff */
[----:B------:R-:W-:Y:S02]  /*d980*/  IMNMX R0, R0, R3, !PT ;  /* 0x0000000300007217 */ /* 0x000fe40007800200 */
[----:B------:R-:W-:Y:S02]  /*d990*/  IMNMX R2, R2, R4, PT ;  /* 0x0000000402027217 */ /* 0x000fe40003800200 */
.L_x_2934:
        /* <DEDUP_REMOVED lines=76> */
[----:B------:R-:W-:Y:S02]  /*de60*/  ISETP.LT.OR P0, PT, R2, 0x39, P0 ;  /* 0x000000390200780c */ /* 0x000fe40000701670 */
[----:B------:R-:W-:Y:S02]  /*de70*/  FMNMX.FTZ R0, R157, R10, !PT ;  /* 0x0000000a9d007209 */ /* 0x000fe40007810000 */
[----:B------:R-:W-:Y:S02]  /*de80*/  FSEL R158, R34, -INF , !P0 ;  /* 0xff800000229e7808 */ /* 0x000fe40004000000 */
[----:B------:R-:W-:Y:S02]  /*de90*/  ISETP.LT.OR P6, PT, R2, 0x3a, P6 ;  /* 0x0000003a0200780c */ /* 0x000fe400037c1670 */
[----:B------:R-:W-:Y:S02]  /*dea0*/  FMNMX.FTZ R0, R159, R0, !PT ;  /* 0x000000009f007209 */ /* 0x000fe40007810000 */
[----:B------:R-:W-:Y:S02]  /*deb0*/  FSEL R12, R35, -INF , !P6 ;  /* 0xff800000230c7808 */ /* 0x000fe40007000000 */
[----:B------:R-:W-:Y:S04]  /*dec0*/  FMNMX.FTZ R0, R158, R0, !PT ;  /* 0x000000009e007209 */ /* 0x000fe80007810000 */
        /* <DEDUP_REMOVED lines=12> */
[----:B------:R2:W-:Y:S01]  /*df90*/  MUFU.EX2 R178, R0 ;  /* 0x0000000000b27308 */ /* 0x0005e20000000800 */
[--C-:B------:R-:W-:Y:S09]  /*dfa0*/  FFMA.FTZ R9, R9, c[0x0][0x2d0], -R13.reuse ;  /* 0x0000b40009097a23 */ /* 0x100ff2000001080d */
[----:B------:R3:W-:Y:S01]  /*dfb0*/  MUFU.EX2 R177, R15 ;  /* 0x0000000f00b17308 */ /* 0x0007e20000000800 */
[----:B-1----:R-:W-:Y:S09]  /*dfc0*/  FMNMX.FTZ R3, R2, R3, !PT ;  /* 0x0000000302037209 */ /* 0x002ff20007810000 */
[----:B------:R-:W-:Y:S01]  /*dfd0*/  MUFU.EX2 R179, R9 ;  /* 0x0000000900b37308 */ /* 0x000fe20000000800 */
[--C-:B--2---:R-:W-:Y:S09]  /*dfe0*/  FFMA.FTZ R0, R139, c[0x0][0x2d0], -R13.reuse ;  /* 0x0000b4008b007a23 */ /* 0x104ff2000001080d */
[----:B------:R1:W2:Y:S01]  /*dff0*/  MUFU.EX2 R213, R0 ;  /* 0x0000000000d57308 */ /* 0x0002a20000000800 */
[--C-:B---3--:R-:W-:Y:S09]  /*e000*/  FFMA.FTZ R15, R141, c[0x0][0x2d0], -R13.reuse ;  /* 0x0000b4008d0f7a23 */ /* 0x108ff2000001080d */
[----:B------:R3:W-:Y:S01]  /*e010*/  MUFU.EX2 R176, R15 ;  /* 0x0000000f00b07308 */ /* 0x0007e20000000800 */
[--C-:B-1----:R-:W-:Y:S01]  /*e020*/  FFMA.FTZ R0, R8, c[0x0][0x2d0], -R13.reuse ;  /* 0x0000b40008007a23 */ /* 0x102fe2000001080d */
[----:B--2---:R-:W-:Y:S01]  /*e030*/  F2FP.BF16.PACK_AB R16, R213, R178 ;  /* 0x000000b2d510723e */ /* 0x004fe200000010ff */
[C---:B------:R-:W-:Y:S07]  /*e040*/  FMUL.FTZ R8, R3.reuse, c[0x0][0x2d0] ;  /* 0x0000b40003087a20 */ /* 0x040fee0000410000 */
[----:B------:R1:W2:Y:S01]  /*e050*/  MUFU.EX2 R204, R0 ;  /* 0x0000000000cc7308 */ /* 0x0002a20000000800 */
[----:B---3--:R-:W-:Y:S09]  /*e060*/  FFMA.FTZ R15, R142, c[0x0][0x2d0], -R13 ;  /* 0x0000b4008e0f7a23 */ /* 0x008ff2000001080d */
[----:B------:R3:W-:Y:S01]  /*e070*/  MUFU.EX2 R175, R15 ;  /* 0x0000000f00af7308 */ /* 0x0007e20000000800 */
        /* <DEDUP_REMOVED lines=8> */
[--C-:B------:R-:W-:Y:S02]  /*e100*/  FFMA.FTZ R4, R4, c[0x0][0x2d0], -R14.reuse ;  /* 0x0000b40004047a23 */ /* 0x100fe4000001080e */
[--C-:B---3--:R-:W-:Y:S02]  /*e110*/  FFMA.FTZ R15, R143, c[0x0][0x2d0], -R13.reuse ;  /* 0x0000b4008f0f7a23 */ /* 0x108fe4000001080d */
[----:B------:R-:W-:Y:S05]  /*e120*/  LDSM.16.MT88.4 R140, [R185+0x2800] ;  /* 0x00280000b98c783b */ /* 0x000fea0000004200 */
        /* <DEDUP_REMOVED lines=22> */
[----:B------:R1:W3:Y:S01]  /*e290*/  MUFU.EX2 R165, R0 ;  /* 0x0000000000a57308 */ /* 0x0002e20000000800 */
[C---:B------:R-:W-:Y:S02]  /*e2a0*/  FMUL.FTZ R121, R2.reuse, R121 ;  /* 0x0000007902797220 */ /* 0x040fe40000410000 */
[----:B------:R-:W-:Y:S02]  /*e2b0*/  FMUL.FTZ R36, R2, R36 ;  /* 0x0000002402247220 */ /* 0x000fe40000410000 */
[----:B--2---:R-:W-:Y:S02]  /*e2c0*/  FFMA.FTZ R15, R32, c[0x0][0x2d0], -R14 ;  /* 0x0000b400200f7a23 */ /* 0x004fe4000001080e */
        /* <DEDUP_REMOVED lines=12> */
[----:B---3--:R-:W-:Y:S01]  /*e390*/  F2FP.BF16.PACK_AB R19, R164, R165 ;  /* 0x000000a5a413723e */ /* 0x008fe200000010ff */
[----:B------:R-:W-:Y:S01]  /*e3a0*/  FMUL.FTZ R57, R2, R57 ;  /* 0x0000003902397220 */ /* 0x000fe20000410000 */
[----:B------:R-:W-:Y:S01]  /*e3b0*/  ISETP.GT.AND P0, PT, R203, R206, PT ;  /* 0x000000cecb00720c */ /* 0x000fe20003f04270 */
[----:B------:R-:W-:Y:S02]  /*e3c0*/  FADD.FTZ R0, -R0, R126 ;  /* 0x0000007e00007221 */ /* 0x000fe40000010100 */
[----:B------:R-:W-:Y:S02]  /*e3d0*/  FMUL.FTZ R60, R2, R60 ;  /* 0x0000003c023c7220 */ /* 0x000fe40000410000 */
[----:B------:R-:W-:Y:S02]  /*e3e0*/  FMUL.FTZ R0, R0, c[0x0][0x2d0] ;  /* 0x0000b40000007a20 */ /* 0x000fe40000410000 */
[--C-:B--2---:R-:W-:Y:S02]  /*e3f0*/  FFMA.FTZ R15, R33, c[0x0][0x2d0], -R14.reuse ;  /* 0x0000b400210f7a23 */ /* 0x104fe4000001080e */
[----:B------:R-:W-:Y:S01]  /*e400*/  LDSM.16.MT88.4 R32, [R182+0x800] ;  /* 0x00080000b620783b */ /* 0x000fe20000004200 */
[C---:B------:R-:W-:Y:S01]  /*e410*/  FMUL.FTZ R61, R2.reuse, R61 ;  /* 0x0000003d023d7220 */ /* 0x040fe20000410000 */
[----:B------:R-:W1:Y:S01]  /*e420*/  MUFU.EX2 R0, R0 ;  /* 0x0000000000007308 */ /* 0x000e620000000800 */
[C---:B------:R-:W-:Y:S02]  /*e430*/  FMUL.FTZ R64, R2.reuse, R64 ;  /* 0x0000004002407220 */ /* 0x040fe40000410000 */
[C---:B------:R-:W-:Y:S02]  /*e440*/  FMUL.FTZ R65, R2.reuse, R65 ;  /* 0x0000004102417220 */ /* 0x040fe40000410000 */
[C---:B------:R-:W-:Y:S02]  /*e450*/  FMUL.FTZ R68, R2.reuse, R68 ;  /* 0x0000004402447220 */ /* 0x040fe40000410000 */
[C---:B------:R-:W-:Y:S02]  /*e460*/  FMUL.FTZ R69, R2.reuse, R69 ;  /* 0x0000004502457220 */ /* 0x040fe40000410000 */
[C---:B------:R-:W-:Y:S01]  /*e470*/  FMUL.FTZ R72, R2.reuse, R72 ;  /* 0x0000004802487220 */ /* 0x040fe20000410000 */
[----:B------:R2:W3:Y:S01]  /*e480*/  MUFU.EX2 R155, R15 ;  /* 0x0000000f009b7308 */ /* 0x0004e20000000800 */
        /* <DEDUP_REMOVED lines=14> */
[C---:B------:R-:W-:Y:S02]  /*e570*/  FMUL.FTZ R102, R0.reuse, R102 ;  /* 0x0000006600667220 */ /* 0x040fe40000410000 */
[C---:B------:R-:W-:Y:S01]  /*e580*/  FMUL.FTZ R103, R0.reuse, R103 ;  /* 0x0000006700677220 */ /* 0x040fe20000410000 */
[C---:B------:R-:W-:Y:S03]  /*e590*/  HMMA.16816.F32.BF16 R8, R16.reuse, R22, R8 ;  /* 0x000000161008723c */ /* 0x040fe60000041808 */
[----:B------:R-:W1:Y:S01]  /*e5a0*/  LDSM.16.MT88.4 R20, [R184] ;  /* 0x00000000b814783b */ /* 0x000e620000004200 */
        /* <DEDUP_REMOVED lines=13> */
[----:B------:R-:W5:Y:S03]  /*e680*/  LDSM.16.MT88.4 R28, [R182+0x2000] ;  /* 0x00200000b61c783b */ /* 0x000f660000004200 */
        /* <DEDUP_REMOVED lines=18> */
[C---:B-----5:R-:W-:Y:S04]  /*e7b0*/  HMMA.16816.F32.BF16 R44, R16.reuse, R28, R44 ;  /* 0x0000001c102c723c */ /* 0x060fe8000004182c */
[C---:B------:R-:W-:Y:S02]  /*e7c0*/  FMUL.FTZ R58, R0.reuse, R58 ;  /* 0x0000003a003a7220 */ /* 0x040fe40000410000 */
[C---:B------:R-:W-:Y:S02]  /*e7d0*/  FMUL.FTZ R59, R0.reuse, R59 ;  /* 0x0000003b003b7220 */ /* 0x040fe40000410000 */
[C---:B------:R-:W-:Y:S01]  /*e7e0*/  HMMA.16816.F32.BF16 R48, R16.reuse, R30, R48 ;  /* 0x0000001e1030723c */ /* 0x040fe20000041830 */
[----:B------:R-:W5:Y:S03]  /*e7f0*/  LDSM.16.MT88.4 R28, [R181+0x4000] ;  /* 0x00400000b51c783b */ /* 0x000f660000004200 */
[C---:B------:R-:W-:Y:S02]  /*e800*/  FMUL.FTZ R62, R0.reuse, R62 ;  /* 0x0000003e003e7220 */ /* 0x040fe40000410000 */
[C---:B------:R-:W-:Y:S02]  /*e810*/  FMUL.FTZ R63, R0.reuse, R63 ;  /* 0x0000003f003f7220 */ /* 0x040fe40000410000 */
[--C-:B--2---:R-:W-:Y:S01]  /*e820*/  FFMA.FTZ R15, R127, c[0x0][0x2d0], -R14.reuse ;  /* 0x0000b4007f0f7a23 */ /* 0x104fe2000001080e */
[C---:B-1----:R-:W-:Y:S03]  /*e830*/  HMMA.16816.F32.BF16 R52, R16.reuse, R20, R52 ;  /* 0x000000141034723c */ /* 0x042fe60000041834 */
[C---:B------:R-:W-:Y:S01]  /*e840*/  FMUL.FTZ R66, R0.reuse, R66 ;  /* 0x0000004200427220 */ /* 0x040fe20000410000 */
[----:B------:R1:W-:Y:S01]  /*e850*/  MUFU.EX2 R154, R15 ;  /* 0x0000000f009a7308 */ /* 0x0003e20000000800 */
[C---:B------:R-:W-:Y:S02]  /*e860*/  FMUL.FTZ R67, R0.reuse, R67 ;  /* 0x0000004300437220 */ /* 0x040fe40000410000 */
[C---:B------:R-:W-:Y:S01]  /*e870*/  FMUL.FTZ R70, R0.reuse, R70 ;  /* 0x0000004600467220 */ /* 0x040fe20000410000 */
[C---:B------:R-:W-:Y:S01]  /*e880*/  HMMA.16816.F32.BF16 R56, R16.reuse, R22, R56 ;  /* 0x000000161038723c */ /* 0x040fe20000041838 */
[----:B------:R-:W2:Y:S03]  /*e890*/  LDSM.16.MT88.4 R20, [R182+0x4000] ;  /* 0x00400000b614783b */ /* 0x000ea60000004200 */
        /* <DEDUP_REMOVED lines=10> */
[----:B------:R-:W-:Y:S01]  /*e940*/  LDSM.16.MT88.4 R136, [R182+0x2800] ;  /* 0x00280000b688783b */ /* 0x000fe20000004200 */
[----:B------:R1:W5:Y:S02]  /*e950*/  MUFU.EX2 R153, R15 ;  /* 0x0000000f00997308 */ /* 0x0003640000000800 */
[C---:B------:R-:W-:Y:S02]  /*e960*/  FMUL.FTZ R82, R0.reuse, R82 ;  /* 0x0000005200527220 */ /* 0x040fe40000410000 */
[C---:B------:R-:W-:Y:S02]  /*e970*/  FMUL.FTZ R83, R0.reuse, R83 ;  /* 0x0000005300537220 */ /* 0x040fe40000410000 */
        /* <DEDUP_REMOVED lines=8> */
[----:B------:R-:W-:Y:S01]  /*ea00*/  FMUL.FTZ R91, R0, R91 ;  /* 0x0000005b005b7220 */ /* 0x000fe20000410000 */
[C---:B------:R-:W-:Y:S01]  /*ea10*/  HMMA.16816.F32.BF16 R80, R16.reuse, R22, R80 ;  /* 0x000000161050723c */ /* 0x040fe20000041850 */
[----:B------:R-:W2:Y:S03]  /*ea20*/  LDSM.16.MT88.4 R20, [R181+0x800] ;  /* 0x00080000b514783b */ /* 0x000ea60000004200 */
[--C-:B-1----:R-:W-:Y:S02]  /*ea30*/  FFMA.FTZ R15, R147, c[0x0][0x2d0], -R13.reuse ;  /* 0x0000b400930f7a23 */ /* 0x102fe4000001080d */
        /* <DEDUP_REMOVED lines=9> */
[----:B------:R-:W-:Y:S03]  /*ead0*/  FMUL.FTZ R97, R2, R97 ;  /* 0x0000006102617220 */ /* 0x000fe60000410000 */
[C---:B---3--:R-:W-:Y:S03]  /*eae0*/  HMMA.16816.F32.BF16 R92, R16.reuse, R28, R92 ;  /* 0x0000001c105c723c */ /* 0x048fe6000004185c */
[C---:B------:R-:W-:Y:S02]  /*eaf0*/  FMUL.FTZ R98, R0.reuse, R98 ;  /* 0x0000006200627220 */ /* 0x040fe40000410000 */
[----:B------:R-:W-:Y:S02]  /*eb00*/  FMUL.FTZ R99, R0, R99 ;  /* 0x0000006300637220 */ /* 0x000fe40000410000 */
[--C-:B-1----:R-:W-:Y:S04]  /*eb10*/  FFMA.FTZ R15, R148, c[0x0][0x2d0], -R13.reuse ;  /* 0x0000b400940f7a23 */ /* 0x102fe8000001080d */
[----:B------:R1:W3:Y:S01]  /*eb20*/  MUFU.EX2 R172, R15 ;  /* 0x0000000f00ac7308 */ /* 0x0002e20000000800 */
[----:B------:R-:W-:Y:S01]  /*eb30*/  HMMA.16816.F32.BF16 R96, R16, R30, R96 ;  /* 0x0000001e1060723c */ /* 0x000fe20000041860 */
[----:B------:R-:W-:Y:S06]  /*eb40*/  LDSM.16.MT88.4 R28, [R182+0x4800] ;  /* 0x00480000b61c783b */ /* 0x000fec0000004200 */
[----:B------:R-:W-:Y:S02]  /*eb50*/  F2FP.BF16.PACK_AB R16, R176, R177 ;  /* 0x000000b1b010723e */ /* 0x000fe400000010ff */
[----:B------:R-:W-:Y:S03]  /*eb60*/  F2FP.BF16.PACK_AB R18, R174, R175 ;  /* 0x000000afae12723e */ /* 0x000fe600000010ff */
[----:B------:R-:W-:Y:S02]  /*eb70*/  F2FP.BF16.PACK_AB R17, R155, R156 ;  /* 0x0000009c9b11723e */ /* 0x000fe400000010ff */
[----:B-----5:R-:W-:Y:S07]  /*eb80*/  F2FP.BF16.PACK_AB R19, R153, R154 ;  /* 0x0000009a9913723e */ /* 0x020fee00000010ff */
[C---:B--2---:R-:W-:Y:S03]  /*eb90*/  HMMA.16816.F32.BF16 R4, R16.reuse, R20, R4 ;  /* 0x000000141004723c */ /* 0x044fe60000041804 */
[--C-:B-1----:R-:W-:Y:S04]  /*eba0*/  FFMA.FTZ R15, R150, c[0x0][0x2d0], -R13.reuse ;  /* 0x0000b400960f7a23 */ /* 0x102fe8000001080d */
[----:B------:R1:W-:Y:S01]  /*ebb0*/  MUFU.EX2 R171, R15 ;  /* 0x0000000f00ab7308 */ /* 0x0003e20000000800 */
[C---:B------:R-:W-:Y:S01]  /*ebc0*/  HMMA.16816.F32.BF16 R8, R16.reuse, R22, R8 ;  /* 0x000000161008723c */ /* 0x040fe20000041808 */
[----:B------:R-:W2:Y:S07]  /*ebd0*/  LDSM.16.MT88.4 R20, [R184+0x2800] ;  /* 0x00280000b814783b */ /* 0x000eae0000004200 */
[C---:B------:R-:W-:Y:S08]  /*ebe0*/  HMMA.16816.F32.BF16 R100, R16.reuse, R32, R100 ;  /* 0x000000201064723c */ /* 0x040ff00000041864 */
[C---:B------:R-:W-:Y:S01]  /*ebf0*/  HMMA.16816.F32.BF16 R104, R16.reuse, R34, R104 ;  /* 0x000000221068723c */ /* 0x040fe20000041868 */
[----:B------:R-:W-:Y:S03]  /*ec00*/  LDSM.16.MT88.4 R32, [R185+0x4800] ;  /* 0x00480000b920783b */ /* 0x000fe60000004200 */
[--C-:B-1----:R-:W-:Y:S04]  /*ec10*/  FFMA.FTZ R15, R151, c[0x0][0x2d0], -R13.reuse ;  /* 0x0000b400970f7a23 */ /* 0x102fe8000001080d */
[C---:B----4-:R-:W-:Y:S01]  /*ec20*/  HMMA.16816.F32.BF16 R108, R16.reuse, R24, R108 ;  /* 0x00000018106c723c */ /* 0x050fe2000004186c */
[----:B------:R1:W4:Y:S07]  /*ec30*/  MUFU.EX2 R170, R15 ;  /* 0x0000000f00aa7308 */ /* 0x00032e0000000800 */
[C---:B------:R-:W-:Y:S01]  /*ec40*/  HMMA.16816.F32.BF16 R112, R16.reuse, R26, R112 ;  /* 0x0000001a1070723c */ /* 0x040fe20000041870 */
[----:B------:R-:W5:Y:S07]  /*ec50*/  LDSM.16.MT88.4 R24, [R181+0x4800] ;  /* 0x00480000b518783b */ /* 0x000f6e0000004200 */
        /* <DEDUP_REMOVED lines=8> */
[C---:B------:R-:W-:Y:S08]  /*ece0*/  HMMA.16816.F32.BF16 R44, R16.reuse, R136, R44 ;  /* 0x00000088102c723c */ /* 0x040ff0000004182c */
[C---:B------:R-:W-:Y:S01]  /*ecf0*/  HMMA.16816.F32.BF16 R48, R16.reuse, R138, R48 ;  /* 0x0000008a1030723c */ /* 0x040fe20000041830 */
[----:B------:R-:W-:Y:S03]  /*ed00*/  LDSM.16.MT88.4 R136, [R182+0x3000] ;  /* 0x00300000b688783b */ /* 0x000fe60000004200 */
[--C-:B-1----:R-:W-:Y:S04]  /*ed10*/  FFMA.FTZ R15, R146, c[0x0][0x2d0], -R14.reuse ;  /* 0x0000b400920f7a23 */ /* 0x102fe8000001080e */
[C---:B------:R-:W-:Y:S01]  /*ed20*/  HMMA.16816.F32.BF16 R52, R16.reuse, R140, R52 ;  /* 0x0000008c1034723c */ /* 0x040fe20000041834 */
[----:B------:R1:W1:Y:S07]  /*ed30*/  MUFU.EX2 R151, R15 ;  /* 0x0000000f00977308 */ /* 0x00026e0000000800 */
[C---:B------:R-:W-:Y:S01]  /*ed40*/  HMMA.16816.F32.BF16 R56, R16.reuse, R142, R56 ;  /* 0x0000008e1038723c */ /* 0x040fe20000041838 */
[----:B------:R-:W-:Y:S07]  /*ed50*/  LDSM.16.MT88.4 R140, [R185+0x3000] ;  /* 0x00300000b98c783b */ /* 0x000fee0000004200 */
[C---:B--2---:R-:W-:Y:S08]  /*ed60*/  HMMA.16816.F32.BF16 R60, R16.reuse, R20, R60 ;  /* 0x00000014103c723c */ /* 0x044ff0000004183c */
[C---:B------:R-:W-:Y:S01]  /*ed70*/  HMMA.16816.F32.BF16 R64, R16.reuse, R22, R64 ;  /* 0x000000161040723c */ /* 0x040fe20000041840 */
[----:B------:R-:W2:Y:S03]  /*ed80*/  LDSM.16.MT88.4 R20, [R184+0x4800] ;  /* 0x00480000b814783b */ /* 0x000ea60000004200 */
[--C-:B-1----:R-:W-:Y:S04]  /*ed90*/  FFMA.FTZ R15, R145, c[0x0][0x2d0], -R14.reuse ;  /* 0x0000b400910f7a23 */ /* 0x102fe8000001080e */
[C---:B-----5:R-:W-:Y:S01]  /*eda0*/  HMMA.16816.F32.BF16 R68, R16.reuse, R24, R68 ;  /* 0x000000181044723c */ /* 0x060fe20000041844 */
[----:B------:R-:W-:Y:S01]  /*edb0*/  LDSM.16.MT88.4 R144, [R181+0x5800] ;  /* 0x00580000b590783b */ /* 0x000fe20000004200 */
[----:B------:R1:W-:Y:S06]  /*edc0*/  MUFU.EX2 R150, R15 ;  /* 0x0000000f00967308 */ /* 0x0003ec0000000800 */
[C---:B------:R-:W-:Y:S01]  /*edd0*/  HMMA.16816.F32.BF16 R72, R16.reuse, R26, R72 ;  /* 0x0000001a1048723c */ /* 0x040fe20000041848 */
[----:B------:R-:W5:Y:S07]  /*ede0*/  LDSM.16.MT88.4 R24, [R181+0x1000] ;  /* 0x00100000b518783b */ /* 0x000f6e0000004200 */
[C---:B------:R-:W-:Y:S08]  /*edf0*/  HMMA.16816.F32.BF16 R76, R16.reuse, R28, R76 ;  /* 0x0000001c104c723c */ /* 0x040ff0000004184c */
[C---:B------:R-:W-:Y:S01]  /*ee00*/  HMMA.16816.F32.BF16 R80, R16.reuse, R30, R80 ;  /* 0x0000001e1050723c */ /* 0x040fe20000041850 */
[----:B------:R-:W4:Y:S03]  /*ee10*/  LDSM.16.MT88.4 R28, [R185+0x1000] ;  /* 0x00100000b91c783b */ /* 0x000f260000004200 */
[--C-:B-1----:R-:W-:Y:S04]  /*ee20*/  FFMA.FTZ R15, R149, c[0x0][0x2d0], -R14.reuse ;  /* 0x0000b400950f7a23 */ /* 0x102fe8000001080e */
[C---:B------:R-:W-:Y:S01]  /*ee30*/  HMMA.16816.F32.BF16 R84, R16.reuse, R32, R84 ;  /* 0x000000201054723c */ /* 0x040fe20000041854 */
[----:B------:R1:W1:Y:S07]  /*ee40*/  MUFU.EX2 R149, R15 ;  /* 0x0000000f00957308 */ /* 0x00026e0000000800 */
[C---:B------:R-:W-:Y:S01]  /*ee50*/  HMMA.16816.F32.BF16 R88, R16.reuse, R34, R88 ;  /* 0x000000221058723c */ /* 0x040fe20000041858 */
[----:B------:R-:W5:Y:S07]  /*ee60*/  LDSM.16.MT88.4 R32, [R181+0x3000] ;  /* 0x00300000b520783b */ /* 0x000f6e0000004200 */
[C---:B--2---:R-:W-:Y:S08]  /*ee70*/  HMMA.16816.F32.BF16 R92, R16.reuse, R20, R92 ;  /* 0x00000014105c723c */ /* 0x044ff0000004185c */
[----:B------:R-:W-:Y:S01]  /*ee80*/  HMMA.16816.F32.BF16 R96, R16, R22, R96 ;  /* 0x000000161060723c */ /* 0x000fe20000041860 */
[----:B------:R-:W2:Y:S03]  /*ee90*/  LDSM.16.MT88.4 R20, [R184+0x3000] ;  /* 0x00300000b814783b */ /* 0x000ea60000004200 */
[--C-:B-1----:R-:W-:Y:S03]  /*eea0*/  FFMA.FTZ R15, R160, c[0x0][0x2d0], -R13.reuse ;  /* 0x0000b400a00f7a23 */ /* 0x102fe6000001080d */
[----:B---3--:R-:W-:Y:S01]  /*eeb0*/  F2FP.BF16.PACK_AB R16, R172, R173 ;  /* 0x000000adac10723e */ /* 0x008fe200000010ff */
[----:B------:R1:W-:Y:S01]  /*eec0*/  MUFU.EX2 R169, R15 ;  /* 0x0000000f00a97308 */ /* 0x0003e20000000800 */
[----:B----4-:R-:W-:Y:S03]  /*eed0*/  F2FP.BF16.PACK_AB R18, R170, R171 ;  /* 0x000000abaa12723e */ /* 0x010fe600000010ff */
[----:B------:R-:W-:Y:S02]  /*eee0*/  F2FP.BF16.PACK_AB R17, R151, R152 ;  /* 0x000000989711723e */ /* 0x000fe400000010ff */
[----:B------:R-:W-:Y:S07]  /*eef0*/  F2FP.BF16.PACK_AB R19, R149, R150 ;  /* 0x000000969513723e */ /* 0x000fee00000010ff */
[C---:B-----5:R-:W-:Y:S08]  /*ef00*/  HMMA.16816.F32.BF16 R4, R16.reuse, R24, R4 ;  /* 0x000000181004723c */ /* 0x060ff00000041804 */
[C---:B------:R-:W-:Y:S01]  /*ef10*/  HMMA.16816.F32.BF16 R8, R16.reuse, R26, R8 ;  /* 0x0000001a1008723c */ /* 0x040fe20000041808 */
[----:B------:R-:W3:Y:S03]  /*ef20*/  LDSM.16.MT88.4 R24, [R181+0x5000] ;  /* 0x00500000b518783b */ /* 0x000ee60000004200 */
[--C-:B-1----:R-:W-:Y:S04]  /*ef30*/  FFMA.FTZ R15, R161, c[0x0][0x2d0], -R13.reuse ;  /* 0x0000b400a10f7a23 */ /* 0x102fe8000001080d */
[C---:B------:R-:W-:Y:S01]  /*ef40*/  HMMA.16816.F32.BF16 R100, R16.reuse, R128, R100 ;  /* 0x000000801064723c */ /* 0x040fe20000041864 */
[----:B------:R1:W4:Y:S07]  /*ef50*/  MUFU.EX2 R168, R15 ;  /* 0x0000000f00a87308 */ /* 0x00032e0000000800 */
[C---:B------:R-:W-:Y:S08]  /*ef60*/  HMMA.16816.F32.BF16 R104, R16.reuse, R130, R104 ;  /* 0x000000821068723c */ /* 0x040ff00000041868 */
[C---:B------:R-:W-:Y:S08]  /*ef70*/  HMMA.16816.F32.BF16 R108, R16.reuse, R28, R108 ;  /* 0x0000001c106c723c */ /* 0x040ff0000004186c */
[C---:B------:R-:W-:Y:S01]  /*ef80*/  HMMA.16816.F32.BF16 R112, R16.reuse, R30, R112 ;  /* 0x0000001e1070723c */ /* 0x040fe20000041870 */
[----:B------:R-:W5:Y:S03]  /*ef90*/  LDSM.16.MT88.4 R28, [R182+0x5000] ;  /* 0x00500000b61c783b */ /* 0x000f660000004200 */
[--C-:B-1----:R-:W-:Y:S02]  /*efa0*/  FFMA.FTZ R15, R163, c[0x0][0x2d0], -R13.reuse ;  /* 0x0000b400a30f7a23 */ /* 0x102fe4000001080d */
[----:B------:R-:W-:Y:S02]  /*efb0*/  FFMA.FTZ R13, R162, c[0x0][0x2d0], -R13 ;  /* 0x0000b400a20d7a23 */ /* 0x000fe4000001080d */
[C---:B------:R-:W-:Y:S01]  /*efc0*/  HMMA.16816.F32.BF16 R116, R16.reuse, R132, R116 ;  /* 0x000000841074723c */ /* 0x040fe20000041874 */
[----:B------:R-:W-:Y:S07]  /*efd0*/  MUFU.EX2 R161, R15 ;  /* 0x0000000f00a17308 */ /* 0x000fee0000000800 */
[C---:B------:R-:W-:Y:S01]  /*efe0*/  HMMA.16816.F32.BF16 R120, R16.reuse, R134, R120 ;  /* 0x000000861078723c */ /* 0x040fe20000041878 */
[----:B------:R-:W-:Y:S02]  /*eff0*/  LDSM.16.MT88.4 R132, [R181+0x1800] ;  /* 0x00180000b584783b */ /* 0x000fe40000004200 */
[----:B------:R1:W-:Y:S05]  /*f000*/  MUFU.EX2 R160, R13 ;  /* 0x0000000d00a07308 */ /* 0x0003ea0000000800 */
[C---:B------:R-:W-:Y:S08]  /*f010*/  HMMA.16816.F32.BF16 R36, R16.reuse, R32, R36 ;  /* 0x000000201024723c */ /* 0x040ff00000041824 */
[C---:B------:R-:W-:Y:S01]  /*f020*/  HMMA.16816.F32.BF16 R40, R16.reuse, R34, R40 ;  /* 0x000000221028723c */ /* 0x040fe20000041828 */
[----:B------:R-:W3:Y:S07]  /*f030*/  LDSM.16.MT88.4 R32, [R185+0x5000] ;  /* 0x00500000b920783b */ /* 0x000eee0000004200 */
[C---:B------:R-:W-:Y:S04]  /*f040*/  HMMA.16816.F32.BF16 R44, R16.reuse, R136, R44 ;  /* 0x00000088102c723c */ /* 0x040fe8000004182c */
[--C-:B-1----:R-:W-:Y:S04]  /*f050*/  FFMA.FTZ R13, R157, c[0x0][0x2d0], -R14.reuse ;  /* 0x0000b4009d0d7a23 */ /* 0x102fe8000001080e */
[C---:B------:R-:W-:Y:S01]  /*f060*/  HMMA.16816.F32.BF16 R48, R16.reuse, R138, R48 ;  /* 0x0000008a1030723c */ /* 0x040fe20000041830 */
[----:B------:R-:W-:Y:S01]  /*f070*/  LDSM.16.MT88.4 R136, [R181+0x3800] ;  /* 0x00380000b588783b */ /* 0x000fe20000004200 */
[----:B------:R1:W-:Y:S06]  /*f080*/  MUFU.EX2 R148, R13 ;  /* 0x0000000d00947308 */ /* 0x0003ec0000000800 */
[C---:B------:R-:W-:Y:S08]  /*f090*/  HMMA.16816.F32.BF16 R52, R16.reuse, R140, R52 ;  /* 0x0000008c1034723c */ /* 0x040ff00000041834 */
[C---:B------:R-:W-:Y:S01]  /*f0a0*/  HMMA.16816.F32.BF16 R56, R16.reuse, R142, R56 ;  /* 0x0000008e1038723c */ /* 0x040fe20000041838 */
[----:B------:R-:W-:Y:S07]  /*f0b0*/  LDSM.16.MT88.4 R140, [R182+0x3800] ;  /* 0x00380000b68c783b */ /* 0x000fee0000004200 */
[C---:B--2---:R-:W-:Y:S04]  /*f0c0*/  HMMA.16816.F32.BF16 R60, R16.reuse, R20, R60 ;  /* 0x00000014103c723c */ /* 0x044fe8000004183c */
[--C-:B-1----:R-:W-:Y:S04]  /*f0d0*/  FFMA.FTZ R13, R159, c[0x0][0x2d0], -R14.reuse ;  /* 0x0000b4009f0d7a23 */ /* 0x102fe8000001080e */
[C---:B------:R-:W-:Y:S01]  /*f0e0*/  HMMA.16816.F32.BF16 R64, R16.reuse, R22, R64 ;  /* 0x000000161040723c */ /* 0x040fe20000041840 */
[----:B------:R-:W1:Y:S01]  /*f0f0*/  LDSM.16.MT88.4 R20, [R184+0x5000] ;  /* 0x00500000b814783b */ /* 0x000e620000004200 */
[----:B------:R2:W1:Y:S06]  /*f100*/  MUFU.EX2 R127, R13 ;  /* 0x0000000d007f7308 */ /* 0x00046c0000000800 */
[C---:B---3--:R-:W-:Y:S08]  /*f110*/  HMMA.16816.F32.BF16 R68, R16.reuse, R24, R68 ;  /* 0x000000181044723c */ /* 0x048ff00000041844 */
[C---:B------:R-:W-:Y:S01]  /*f120*/  HMMA.16816.F32.BF16 R72, R16.reuse, R26, R72 ;  /* 0x0000001a1048723c */ /* 0x040fe20000041848 */
[----:B------:R-:W3:Y:S07]  /*f130*/  LDSM.16.MT88.4 R24, [R182+0x1800] ;  /* 0x00180000b618783b */ /* 0x000eee0000004200 */
[C---:B-----5:R-:W-:Y:S04]  /*f140*/  HMMA.16816.F32.BF16 R76, R16.reuse, R28, R76 ;  /* 0x0000001c104c723c */ /* 0x060fe8000004184c */
[--C-:B--2---:R-:W-:Y:S02]  /*f150*/  FFMA.FTZ R13, R158, c[0x0][0x2d0], -R14.reuse ;  /* 0x0000b4009e0d7a23 */ /* 0x104fe4000001080e */
[----:B------:R-:W-:Y:S01]  /*f160*/  FFMA.FTZ R14, R12, c[0x0][0x2d0], -R14 ;  /* 0x0000b4000c0e7a23 */ /* 0x000fe2000001080e */
[----:B----4-:R-:W-:Y:S01]  /*f170*/  F2FP.BF16.PACK_AB R12, R168, R169 ;  /* 0x000000a9a80c723e */ /* 0x010fe200000010ff */
[C---:B------:R-:W-:Y:S01]  /*f180*/  HMMA.16816.F32.BF16 R80, R16.reuse, R30, R80 ;  /* 0x0000001e1050723c */ /* 0x040fe20000041850 */
[----:B------:R-:W2:Y:S01]  /*f190*/  LDSM.16.MT88.4 R28, [R185+0x1800] ;  /* 0x00180000b91c783b */ /* 0x000ea20000004200 */
[----:B------:R4:W-:Y:S06]  /*f1a0*/  MUFU.EX2 R126, R13 ;  /* 0x0000000d007e7308 */ /* 0x0009ec0000000800 */
[C---:B------:R-:W-:Y:S04]  /*f1b0*/  HMMA.16816.F32.BF16 R84, R16.reuse, R32, R84 ;  /* 0x000000201054723c */ /* 0x040fe80000041854 */
[----:B------:R5:W3:Y:S04]  /*f1c0*/  MUFU.EX2 R125, R14 ;  /* 0x0000000e007d7308 */ /* 0x000ae80000000800 */
[C---:B------:R-:W-:Y:S01]  /*f1d0*/  HMMA.16816.F32.BF16 R88, R16.reuse, R34, R88 ;  /* 0x000000221058723c */ /* 0x040fe20000041858 */
[----:B------:R-:W2:Y:S07]  /*f1e0*/  LDSM.16.MT88.4 R32, [R184+0x1800] ;  /* 0x00180000b820783b */ /* 0x000eae0000004200 */
[C---:B-1----:R-:W-:Y:S04]  /*f1f0*/  HMMA.16816.F32.BF16 R92, R16.reuse, R20, R92 ;  /* 0x00000014105c723c */ /* 0x042fe8000004185c */
[----:B----4-:R-:W-:Y:S04]  /*f200*/  F2FP.BF16.PACK_AB R13, R127, R148 ;  /* 0x000000947f0d723e */ /* 0x010fe800000010ff */
[----:B------:R-:W-:Y:S01]  /*f210*/  HMMA.16816.F32.BF16 R96, R16, R22, R96 ;  /* 0x000000161060723c */ /* 0x000fe20000041860 */
[----:B------:R-:W1:Y:S03]  /*f220*/  LDSM.16.MT88.4 R16, [R185+0x3800] ;  /* 0x00380000b910783b */ /* 0x000e660000004200 */
[----:B-----5:R-:W-:Y:S02]  /*f230*/  F2FP.BF16.PACK_AB R14, R160, R161 ;  /* 0x000000a1a00e723e */ /* 0x020fe400000010ff */
[----:B---3--:R-:W-:Y:S03]  /*f240*/  F2FP.BF16.PACK_AB R15, R125, R126 ;  /* 0x0000007e7d0f723e */ /* 0x008fe600000010ff */
[----:B------:R-:W3:Y:S04]  /*f250*/  LDSM.16.MT88.4 R20, [R184+0x3800] ;  /* 0x00380000b814783b */ /* 0x000ee80000004200 */
[C---:B------:R-:W-:Y:S04]  /*f260*/  HMMA.16816.F32.BF16 R128, R12.reuse, R132, R4 ;  /* 0x000000840c80723c */ /* 0x040fe80000041804 */
[----:B------:R-:W4:Y:S04]  /*f270*/  LDSM.16.MT88.4 R4, [R182+0x5800] ;  /* 0x00580000b604783b */ /* 0x000f280000004200 */
[C---:B------:R-:W-:Y:S04]  /*f280*/  HMMA.16816.F32.BF16 R132, R12.reuse, R134, R8 ;  /* 0x000000860c84723c */ /* 0x040fe80000041808 */
[----:B------:R-:W5:Y:S04]  /*f290*/  LDSM.16.MT88.4 R8, [R185+0x5800] ;  /* 0x00580000b908783b */ /* 0x000f680000004200 */
        /* <DEDUP_REMOVED lines=24> */
[----:B------:R-:W-:Y:S01]  /*f420*/  FADD.FTZ R2, R164, R2 ;  /* 0x00000002a4027221 */ /* 0x000fe20000010000 */
[C---:B----4-:R-:W-:Y:S03]  /*f430*/  HMMA.16816.F32.BF16 R76, R12.reuse, R4, R76 ;  /* 0x000000040c4c723c */ /* 0x050fe6000004184c */
[----:B------:R-:W-:Y:S02]  /*f440*/  FADD.FTZ R0, R177, R0 ;  /* 0x00000000b1007221 */ /* 0x000fe40000010000 */
[----:B------:R-:W-:Y:S02]  /*f450*/  FADD.FTZ R2, R156, R2 ;  /* 0x000000029c027221 */ /* 0x000fe40000010000 */
[----:B------:R-:W-:Y:S01]  /*f460*/  FADD.FTZ R0, R176, R0 ;  /* 0x00000000b0007221 */ /* 0x000fe20000010000 */
[C---:B------:R-:W-:Y:S04]  /*f470*/  HMMA.16816.F32.BF16 R80, R12.reuse, R6, R80 ;  /* 0x000000060c50723c */ /* 0x040fe80000041850 */
[----:B------:R-:W-:Y:S02]  /*f480*/  FADD.FTZ R2, R155, R2 ;  /* 0x000000029b027221 */ /* 0x000fe40000010000 */
[----:B------:R-:W-:Y:S02]  /*f490*/  FADD.FTZ R0, R175, R0 ;  /* 0x00000000af007221 */ /* 0x000fe40000010000 */
[----:B------:R-:W-:Y:S01]  /*f4a0*/  FADD.FTZ R2, R154, R2 ;  /* 0x000000029a027221 */ /* 0x000fe20000010000 */
[C---:B-----5:R-:W-:Y:S03]  /*f4b0*/  HMMA.16816.F32.BF16 R84, R12.reuse, R8, R84 ;  /* 0x000000080c54723c */ /* 0x060fe60000041854 */
[----:B------:R-:W-:Y:S02]  /*f4c0*/  FADD.FTZ R0, R174, R0 ;  /* 0x00000000ae007221 */ /* 0x000fe40000010000 */
[----:B------:R-:W-:Y:S02]  /*f4d0*/  FADD.FTZ R2, R153, R2 ;  /* 0x0000000299027221 */ /* 0x000fe40000010000 */
[----:B------:R-:W-:Y:S01]  /*f4e0*/  FADD.FTZ R0, R173, R0 ;  /* 0x00000000ad007221 */ /* 0x000fe20000010000 */
[C---:B------:R-:W-:Y:S04]  /*f4f0*/  HMMA.16816.F32.BF16 R88, R12.reuse, R10, R88 ;  /* 0x0000000a0c58723c */ /* 0x040fe80000041858 */
[----:B------:R-:W-:Y:S01]  /*f500*/  FADD.FTZ R2, R152, R2 ;  /* 0x0000000298027221 */ /* 0x000fe20000010000 */
[-C--:B------:R-:W-:Y:S01]  /*f510*/  MOV R8, R3.reuse ;  /* 0x0000000300087202 */ /* 0x080fe20000000f00 */
[----:B------:R-:W-:Y:S02]  /*f520*/  FADD.FTZ R0, R172, R0 ;  /* 0x00000000ac007221 */ /* 0x000fe40000010000 */
[----:B------:R-:W-:Y:S01]  /*f530*/  FADD.FTZ R2, R151, R2 ;  /* 0x0000000297027221 */ /* 0x000fe20000010000 */
[C---:B-1----:R-:W-:Y:S03]  /*f540*/  HMMA.16816.F32.BF16 R92, R12.reuse, R16, R92 ;  /* 0x000000100c5c723c */ /* 0x042fe6000004185c */
[----:B------:R-:W-:Y:S02]  /*f550*/  FADD.FTZ R0, R171, R0 ;  /* 0x00000000ab007221 */ /* 0x000fe40000010000 */
[----:B------:R-:W-:Y:S02]  /*f560*/  FADD.FTZ R2, R150, R2 ;  /* 0x0000000296027221 */ /* 0x000fe40000010000 */
        /* <DEDUP_REMOVED lines=8> */
[----:B------:R-:W-:Y:S01]  /*f5f0*/  FADD.FTZ R2, R126, R0 ;  /* 0x000000007e027221 */ /* 0x000fe20000010000 */
[----:B------:R-:W-:Y:S01]  /*f600*/  IADD3 R0, R203, -0x1, RZ ;  /* 0xffffffffcb007810 */ /* 0x000fe20007ffe0ff */
[----:B------:R-:W-:Y:S01]  /*f610*/  FADD.FTZ R222, R160, R4 ;  /* 0x00000004a0de7221 */ /* 0x000fe20000010000 */
[----:B------:R-:W-:Y:S01]  /*f620*/  MOV R126, R3 ;  /* 0x00000003007e7202 */ /* 0x000fe20000000f00 */
[----:B------:R-:W-:Y:S01]  /*f630*/  FADD.FTZ R223, R125, R2 ;  /* 0x000000027ddf7221 */ /* 0x000fe20000010000 */
[----:B------:R-:W-:Y:S02]  /*f640*/  MOV R203, R0 ;  /* 0x0000000000cb7202 */ /* 0x000fe40000000f00 */
[----:B------:R-:W-:Y:S01]  /*f650*/  MOV R125, R124 ;  /* 0x0000007c007d7202 */ /* 0x000fe20000000f00 */
[----:B------:R-:W-:-:S05]  /*f660*/  @P0 BRA `(.L_x_2938) ;  /* 0xffffcbb000000947 */ /* 0x000fca000383ffff */
.L_x_2929:
[----:B------:R-:W-:Y:S02]  /*f670*/  MOV R7, 0x1f ;  /* 0x0000001f00077802 */ /* 0x000fe40000000f00 */
[----:B------:R-:W-:Y:S01]  /*f680*/  MOV R6, 0xffffffff ;  /* 0xffffffff00067802 */ /* 0x000fe20000000f00 */
[----:B------:R-:W-:Y:S05]  /*f690*/  BRA.DIV ~URZ, `(.L_x_2939) ;  /* 0x000053d27f007947 */ /* 0x000fea000b800000 */
[----:B------:R1:W2:Y:S02]  /*f6a0*/  SHFL.BFLY PT, R0, R222, 0x2, 0x1f ;  /* 0x0c401f00de007f89 */ /* 0x0002a400000e0000 */
.L_x_3012:
[----:B--2---:R-:W-:Y:S01]  /*f6b0*/  FADD.FTZ R0, R0, R222 ;  /* 0x000000de00007221 */ /* 0x004fe20000010000 */
[----:B------:R-:W-:Y:S05]  /*f6c0*/  BRA.DIV ~URZ, `(.L_x_2940) ;  /* 0x000054027f007947 */ /* 0x000fea000b800000 */
[----:B------:R-:W2:Y:S04]  /*f6d0*/  SHFL.BFLY PT, R2, R223, 0x2, 0x1f ;  /* 0x0c401f00df027f89 */ /* 0x000ea800000e0000 */
[----:B------:R-:W3:Y:S01]  /*f6e0*/  SHFL.BFLY PT, R5, R0, 0x1, 0x1f ;  /* 0x0c201f0000057f89 */ /* 0x000ee200000e0000 */
[----:B--2---:R-:W-:-:S02]  /*f6f0*/  FADD.FTZ R4, R2, R223 ;  /* 0x000000df02047221 */ /* 0x004fc40000010000 */
[----:B---3--:R-:W-:-:S03]  /*f700*/  FADD.FTZ R0, R0, R5 ;  /* 0x0000000500007221 */ /* 0x008fc60000010000 */
[----:B------:R2:W3:Y:S04]  /*f710*/  SHFL.BFLY PT, R3, R4, 0x1, 0x1f ;  /* 0x0c201f0004037f89 */ /* 0x0004e800000e0000 */
.L_x_3013:
        /* <DEDUP_REMOVED lines=117> */
.L_x_2886:
        /* <DEDUP_REMOVED lines=17> */
.L_x_2942:
[----:B------:R-:W-:Y:S05]  /*ff80*/  BSYNC B0 ;  /* 0x0000000000007941 */ /* 0x000fea0003800000 */
.L_x_2941:
        /* <DEDUP_REMOVED lines=131> */
.L_x_2945:
        /* <DEDUP_REMOVED lines=120> */
.L_x_3014:
[----:B------:R-:W-:Y:S05]  /*10f40*/  BRA.DIV ~URZ, `(.L_x_2948) ;  /* 0x00003cf27f007947 */ /* 0x000fea000b800000 */
[----:B------:R3:W4:Y:S02]  /*10f50*/  SHFL.IDX PT, R0, R13, RZ, 0x181f ;  /* 0x00181fff0d007589 */ /* 0x00072400000e0000 */
.L_x_3015:
        /* <DEDUP_REMOVED lines=17> */
.L_x_2950:
[----:B------:R-:W-:Y:S05]  /*11070*/  BSYNC B0 ;  /* 0x0000000000007941 */ /* 0x000fea0003800000 */
.L_x_2949:
[----:B------:R-:W-:Y:S05]  /*11080*/  BRA.DIV ~URZ, `(.L_x_2951) ;  /* 0x00003c127f007947 */ /* 0x000fea000b800000 */
[----:B--2---:R2:W1:Y:S04]  /*11090*/  SHFL.IDX PT, R10, R12, 0x1, 0x181f ;  /* 0x00381f000c0a7f89 */ /* 0x00446800000e0000 */
[----:B----4-:R2:W4:Y:S02]  /*110a0*/  SHFL.IDX PT, R0, R13, 0x1, 0x181f ;  /* 0x00381f000d007f89 */ /* 0x01052400000e0000 */
.L_x_3016:
        /* <DEDUP_REMOVED lines=18> */
.L_x_2953:
[----:B------:R-:W-:Y:S05]  /*111d0*/  BSYNC B0 ;  /* 0x0000000000007941 */ /* 0x000fea0003800000 */
.L_x_2952:
[----:B------:R-:W-:Y:S05]  /*111e0*/  BRA.DIV ~URZ, `(.L_x_2954) ;  /* 0x00003b727f007947 */ /* 0x000fea000b800000 */
[----:B-1----:R1:W2:Y:S02]  /*111f0*/  SHFL.IDX PT, R10, R12, 0x2, 0x181f ;  /* 0x00581f000c0a7f89 */ /* 0x0022a400000e0000 */
.L_x_3017:
[----:B------:R-:W-:Y:S05]  /*11200*/  BRA.DIV ~URZ, `(.L_x_2955) ;  /* 0x00003bc27f007947 */ /* 0x000fea000b800000 */
[----:B----4-:R4:W1:Y:S02]  /*11210*/  SHFL.IDX PT, R0, R13, 0x2, 0x181f ;  /* 0x00581f000d007f89 */ /* 0x01086400000e0000 */
.L_x_3018:
        /* <DEDUP_REMOVED lines=18> */
.L_x_2957:
[----:B------:R-:W-:Y:S05]  /*11340*/  BSYNC B0 ;  /* 0x0000000000007941 */ /* 0x000fea0003800000 */
.L_x_2956:
[----:B------:R-:W-:Y:S05]  /*11350*/  BRA.DIV ~URZ, `(.L_x_2958) ;  /* 0x00003ad27f007947 */ /* 0x000fea000b800000 */
[----:B-1----:R1:W3:Y:S04]  /*11360*/  SHFL.IDX PT, R6, R12, 0x3, 0x181f ;  /* 0x00781f000c067f89 */ /* 0x0022e800000e0000 */
[----:B------:R1:W4:Y:S02]  /*11370*/  SHFL.IDX PT, R0, R13, 0x3, 0x181f ;  /* 0x00781f000d007f89 */ /* 0x00032400000e0000 */
.L_x_3019:
[----:B------:R-:W-:-:S04]  /*11380*/  IADD3 R2, R11, 0x60, RZ ;  /* 0x000000600b027810 */ /* 0x000fc80007ffe0ff */
[----:B------:R-:W-:-:S13]  /*11390*/  ISETP.GE.AND P0, PT, R2, R4, PT ;  /* 0x000000040200720c */ /* 0x000fda0003f06270 */
[----:B------:R-:W-:Y:S05]  /*113a0*/  @P0 BRA `(.L_x_2959) ;  /* 0x00001fe000000947 */ /* 0x000fea0003800000 */
[----:B------:R-:W5:Y:S01]  /*113b0*/  LDL R7, [R1+0x4] ;  /* 0x0000040001077983 */ /* 0x000f620000100800 */
[----:B------:R-:W-:Y:S02]  /*113c0*/  ISETP.GE.AND P1, PT, R230, c[0x0][0x3c8], PT ;  /* 0x0000f200e6007a0c */ /* 0x000fe40003f26270 */
[----:B------:R-:W-:-:S11]  /*113d0*/  ISETP.GE.AND P0, PT, R229, c[0x0][0x3c8], PT ;  /* 0x0000f200e5007a0c */ /* 0x000fd60003f06270 */
[CC--:B----4-:R-:W-:Y:S02]  /*113e0*/  @!P1 LEA R4, P3, R230.reuse, R0.reuse, 0x1 ;  /* 0x00000000e6049211 */ /* 0x0d0fe400078608ff */
        /* <DEDUP_REMOVED lines=12> */
.L_x_2946:
        /* <DEDUP_REMOVED lines=33> */
.L_x_3020:
[----:B------:R-:W-:Y:S05]  /*116c0*/  BRA.DIV ~URZ, `(.L_x_2961) ;  /* 0x000038927f007947 */ /* 0x000fea000b800000 */
[----:B------:R4:W1:Y:S02]  /*116d0*/  SHFL.IDX PT, R0, R14, RZ, 0x1c1f ;  /* 0x001c1fff0e007589 */ /* 0x00086400000e0000 */
.L_x_3021:
        /* <DEDUP_REMOVED lines=52> */
[CC--:B------:R-:W-:Y:S02]  /*11a20*/  @!P6 LEA R2, P4, R224.reuse, R0.reuse, 0x2 ;  /* 0x00000000e002e211 */ /* 0x0c0fe400078810ff */
[C---:B------:R-:W-:Y:S02]  /*11a30*/  @!P2 LEA R6, P3, R13.reuse, R0, 0x2 ;  /* 0x000000000d06a211 */ /* 0x040fe400078610ff */
[CC--:B---3--:R-:W-:Y:S02]  /*11a40*/  @!P6 LEA.HI.X R3, R224.reuse, R4.reuse, R15, 0x2, P4 ;  /* 0x00000004e003e211 */ /* 0x0c8fe400020f140f */
        /* <DEDUP_REMOVED lines=92> */
.L_x_2963:
[----:B------:R-:W-:Y:S05]  /*12010*/  BSYNC B0 ;  /* 0x0000000000007941 */ /* 0x000fea0003800000 */
.L_x_2962:
[----:B------:R-:W-:Y:S05]  /*12020*/  BRA.DIV ~URZ, `(.L_x_2964) ;  /* 0x00002f927f007947 */ /* 0x000fea000b800000 */
[----:B---3--:R1:W3:Y:S04]  /*12030*/  SHFL.IDX PT, R4, R12, 0x1, 0x1c1f ;  /* 0x003c1f000c047f89 */ /* 0x0082e800000e0000 */
[----:B------:R1:W2:Y:S02]  /*12040*/  SHFL.IDX PT, R0, R14, 0x1, 0x1c1f ;  /* 0x003c1f000e007f89 */ /* 0x0002a400000e0000 */
.L_x_3022:
        /* <DEDUP_REMOVED lines=8> */
[CC--:B-12-4-:R-:W-:Y:S02]  /*120d0*/  @!P4 LEA R14, P6, R224.reuse, R0.reuse, 0x2 ;  /* 0x00000000e00ec211 */ /* 0x0d6fe400078c10ff */
        /* <DEDUP_REMOVED lines=97> */
.L_x_2944:
        /* <DEDUP_REMOVED lines=19> */
.L_x_2965:
        /* <DEDUP_REMOVED lines=56> */
.L_x_2967:
[----:B------:R-:W-:Y:S05]  /*12ba0*/  BSYNC B0 ;  /* 0x0000000000007941 */ /* 0x000fea0003800000 */
.L_x_2966:
        /* <DEDUP_REMOVED lines=40> */
.L_x_3023:
[----:B------:R-:W-:Y:S05]  /*12e30*/  BRA.DIV ~URZ, `(.L_x_2969) ;  /* 0x000022b27f007947 */ /* 0x000fea000b800000 */
[----:B------:R3:W4:Y:S02]  /*12e40*/  SHFL.IDX PT, R0, R12, RZ, 0x181f ;  /* 0x00181fff0c007589 */ /* 0x00072400000e0000 */
.L_x_3024:
        /* <DEDUP_REMOVED lines=18> */
.L_x_2971:
[----:B------:R-:W-:Y:S05]  /*12f70*/  BSYNC B0 ;  /* 0x0000000000007941 */ /* 0x000fea0003800000 */
.L_x_2970:
[----:B------:R-:W-:Y:S05]  /*12f80*/  BRA.DIV ~URZ, `(.L_x_2972) ;  /* 0x000021c27f007947 */ /* 0x000fea000b800000 */
[----:B--2---:R2:W1:Y:S04]  /*12f90*/  SHFL.IDX PT, R8, R9, 0x1, 0x181f ;  /* 0x00381f0009087f89 */ /* 0x00446800000e0000 */
[----:B----4-:R2:W4:Y:S02]  /*12fa0*/  SHFL.IDX PT, R0, R12, 0x1, 0x181f ;  /* 0x00381f000c007f89 */ /* 0x01052400000e0000 */
.L_x_3025:
        /* <DEDUP_REMOVED lines=18> */
.L_x_2974:
[----:B------:R-:W-:Y:S05]  /*130d0*/  BSYNC B0 ;  /* 0x0000000000007941 */ /* 0x000fea0003800000 */
.L_x_2973:
[----:B------:R-:W-:Y:S05]  /*130e0*/  BRA.DIV ~URZ, `(.L_x_2975) ;  /* 0x000021227f007947 */ /* 0x000fea000b800000 */
[----:B-1----:R1:W2:Y:S02]  /*130f0*/  SHFL.IDX PT, R8, R9, 0x2, 0x181f ;  /* 0x00581f0009087f89 */ /* 0x0022a400000e0000 */
.L_x_3026:
[----:B------:R-:W-:Y:S05]  /*13100*/  BRA.DIV ~URZ, `(.L_x_2976) ;  /* 0x000021727f007947 */ /* 0x000fea000b800000 */
[----:B----4-:R4:W1:Y:S02]  /*13110*/  SHFL.IDX PT, R0, R12, 0x2, 0x181f ;  /* 0x00581f000c007f89 */ /* 0x01086400000e0000 */
.L_x_3027:
        /* <DEDUP_REMOVED lines=18> */
.L_x_2978:
[----:B------:R-:W-:Y:S05]  /*13240*/  BSYNC B0 ;  /* 0x0000000000007941 */ /* 0x000fea0003800000 */
.L_x_2977:
[----:B------:R-:W-:Y:S05]  /*13250*/  BRA.DIV ~URZ, `(.L_x_2979) ;  /* 0x000020827f007947 */ /* 0x000fea000b800000 */
[----:B--2---:R2:W3:Y:S04]  /*13260*/  SHFL.IDX PT, R8, R9, 0x3, 0x181f ;  /* 0x00781f0009087f89 */ /* 0x0044e800000e0000 */
[----:B-1----:R2:W1:Y:S02]  /*13270*/  SHFL.IDX PT, R0, R12, 0x3, 0x181f ;  /* 0x00781f000c007f89 */ /* 0x00246400000e0000 */
.L_x_3028:
        /* <DEDUP_REMOVED lines=17> */
.L_x_2959:
[----:B------:R-:W-:Y:S05]  /*13390*/  BSYNC B1 ;  /* 0x0000000000017941 */ /* 0x000fea0003800000 */
.L_x_2943:
        /* <DEDUP_REMOVED lines=13> */
.L_x_3029:
[----:B------:R-:W-:Y:S05]  /*13470*/  BRA.DIV ~URZ, `(.L_x_2982) ;  /* 0x00001f927f007947 */ /* 0x000fea000b800000 */
[----:B---3--:R3:W2:Y:S02]  /*13480*/  SHFL.IDX PT, R8, R86, 0x1, 0x1f ;  /* 0x00201f0056087f89 */ /* 0x0086a400000e0000 */
.L_x_3030:
        /* <DEDUP_REMOVED lines=18> */
.L_x_3031:
        /* <DEDUP_REMOVED lines=16> */
.L_x_3032:
[----:B---3--:R-:W-:Y:S01]  /*136b0*/  IMAD R0, R0, c[0x0][0x538], RZ ;  /* 0x00014e0000007a24 */ /* 0x008fe200078e02ff */
[----:B------:R-:W-:Y:S04]  /*136c0*/  BSSY B1, `(.L_x_2985) ;  /* 0x00000c5000017945 */ /* 0x000fe80003800000 */
[----:B--2---:R-:W-:-:S04]  /*136d0*/  IADD3 R8, R0, R8, RZ ;  /* 0x0000000800087210 */ /* 0x004fc80007ffe0ff */
[----:B----4-:R-:W-:-:S13]  /*136e0*/  ISETP.GT.AND P6, PT, R8, R9, PT ;  /* 0x000000090800720c */ /* 0x010fda0003fc4270 */
[----:B------:R-:W-:Y:S05]  /*136f0*/  @P6 BRA `(.L_x_2986) ;  /* 0x0000024000006947 */ /* 0x000fea0003800000 */
.L_x_2990:
        /* <DEDUP_REMOVED lines=16> */
.L_x_3033:
        /* <DEDUP_REMOVED lines=16> */
.L_x_3034:
[----:B--2---:R-:W-:-:S05]  /*13900*/  IMAD R0, R0, c[0x0][0x538], RZ ;  /* 0x00014e0000007a24 */ /* 0x004fca00078e02ff */
[----:B------:R-:W-:-:S04]  /*13910*/  IADD3 R8, R0, R8, RZ ;  /* 0x0000000800087210 */ /* 0x000fc80007ffe0ff */
[----:B------:R-:W-:-:S13]  /*13920*/  ISETP.GT.AND P6, PT, R8, R9, PT ;  /* 0x000000090800720c */ /* 0x000fda0003fc4270 */
[----:B-1----:R-:W-:Y:S05]  /*13930*/  @!P6 BRA `(.L_x_2990) ;  /* 0xfffffdc00000e947 */ /* 0x002fea000383ffff */
.L_x_2986:
[----:B------:R-:W-:-:S05]  /*13940*/  IADD3 R11, -R0, R8, RZ ;  /* 0x00000008000b7210 */ /* 0x000fca0007ffe1ff */
[----:B------:R-:W-:-:S05]  /*13950*/  IMAD R0, R4, c[0x0][0x538], R11 ;  /* 0x00014e0004007a24 */ /* 0x000fca00078e020b */
[----:B------:R-:W-:Y:S01]  /*13960*/  ISETP.GT.AND P0, PT, R0, R9, PT ;  /* 0x000000090000720c */ /* 0x000fe20003f04270 */
[----:B------:R-:W-:-:S12]  /*13970*/  BRA.DIV ~URZ, `(.L_x_2991) ;  /* 0x00001ed27f007947 */ /* 0x000fd8000b800000 */
[----:B------:R-:W-:-:S04]  /*13980*/  VOTE.ANY R12, PT, !P0 ;  /* 0x00000000000c7806 */ /* 0x000fc800040e0100 */
.L_x_3035:
[----:B------:R-:W2:Y:S02]  /*13990*/  POPC R8, R12 ;  /* 0x0000000c00087309 */ /* 0x000ea40000000000 */
[----:B--2---:R-:W-:Y:S01]  /*139a0*/  IADD3 R235, R8, R235, RZ ;  /* 0x000000eb08eb7210 */ /* 0x004fe20007ffe0ff */
[----:B------:R-:W-:Y:S05]  /*139b0*/  BRA.DIV ~URZ, `(.L_x_2992) ;  /* 0x00001ee27f007947 */ /* 0x000fea000b800000 */
[----:B------:R2:W3:Y:S04]  /*139c0*/  SHFL.IDX PT, R10, R6, R8, 0x1f ;  /* 0x00001f08060a7589 */ /* 0x0004e800000e0000 */
[----:B------:R2:W4:Y:S02]  /*139d0*/  SHFL.IDX PT, R7, R7, R8, 0x1f ;  /* 0x00001f0807077589 */ /* 0x00052400000e0000 */
.L_x_3036:
[----:B------:R-:W-:Y:S01]  /*139e0*/  ISETP.NE.AND P0, PT, R12, RZ, PT ;  /* 0x000000ff0c00720c */ /* 0x000fe20003f05270 */
[----:B------:R-:W-:-:S12]  /*139f0*/  BSSY B0, `(.L_x_2993) ;  /* 0x0000005000007945 */ /* 0x000fd80003800000 */
[----:B------:R-:W-:Y:S05]  /*13a00*/  @!P0 BRA `(.L_x_2994) ;  /* 0x0000003000008947 */ /* 0x000fea0003800000 */
[----:B------:R-:W-:Y:S01]  /*13a10*/  IADD3 R3, R8, -0x1, RZ ;  /* 0xffffffff08037810 */ /* 0x000fe20007ffe0ff */
[----:B------:R-:W-:Y:S05]  /*13a20*/  BRA.DIV ~URZ, `(.L_x_2995) ;  /* 0x00001f427f007947 */ /* 0x000fea000b800000 */
[----:B------:R1:W2:Y:S02]  /*13a30*/  SHFL.IDX PT, R13, R4, R3, 0x1f ;  /* 0x00001f03040d7589 */ /* 0x0002a400000e0000 */
.L_x_2994:
[----:B------:R-:W-:Y:S05]  /*13a40*/  BSYNC B0 ;  /* 0x0000000000007941 */ /* 0x000fea0003800000 */
.L_x_2993:
        /* <DEDUP_REMOVED lines=66> */
.L_x_2997:
        /* <DEDUP_REMOVED lines=66> */
.L_x_2998:
[----:B------:R-:W-:Y:S05]  /*14290*/  BSYNC B0 ;  /* 0x0000000000007941 */ /* 0x000fea0003800000 */
.L_x_2996:
[----:B------:R-:W-:-:S04]  /*142a0*/  LOP3.LUT R2, RZ, R2, RZ, 0x33, !PT ;  /* 0x00000002ff027212 */ /* 0x000fc800078e33ff */
[----:B------:R-:W-:Y:S01]  /*142b0*/  IADD3 R233, R2, R10, RZ ;  /* 0x0000000a02e97210 */ /* 0x000fe20007ffe0ff */
[----:B------:R-:W-:Y:S05]  /*142c0*/  BRA `(.L_x_2999) ;  /* 0x0000004000007947 */ /* 0x000fea0003800000 */
.L_x_2987:
[----:B------:R-:W-:Y:S01]  /*142d0*/  IMAD.MOV.U32 R232, RZ, RZ, R9 ;  /* 0x000000ffffe87224 */ /* 0x000fe200078e0009 */
[----:B------:R-:W-:Y:S01]  /*142e0*/  MOV R234, RZ ;  /* 0x000000ff00ea7202 */ /* 0x000fe20000000f00 */
[----:B------:R-:W-:Y:S01]  /*142f0*/  IMAD.MOV.U32 R233, RZ, RZ, RZ ;  /* 0x000000ffffe97224 */ /* 0x000fe200078e00ff */
[----:B------:R-:W-:Y:S02]  /*14300*/  MOV R235, c[0x0][0x53c] ;  /* 0x00014f0000eb7a02 */ /* 0x000fe40000000f00 */
.L_x_2999:
[----:B------:R-:W-:Y:S05]  /*14310*/  BSYNC B1 ;  /* 0x0000000000017941 */ /* 0x000fea0003800000 */
.L_x_2985:
[----:B------:R-:W-:Y:S01]  /*14320*/  WARPSYNC 0xffffffff ;  /* 0xffffffff00007948 */ /* 0x000fe20003800000 */
[----:B------:R-:W-:Y:S01]  /*14330*/  BAR.SYNC.DEFER_BLOCKING 0x4, 0x100 ;  /* 0x0104000000007b1d */ /* 0x000fe20000010000 */
[----:B------:R-:W-:-:S13]  /*14340*/  ISETP.NE.AND P0, PT, R14, RZ, PT ;  /* 0x000000ff0e00720c */ /* 0x000fda0003f05270 */
[----:B------:R2:W-:Y:S04]  /*14350*/  @!P0 STS.128 [0x18100], R232 ;  /* 0x018100e8ff008388 */ /* 0x0005e80000000c00 */
[----:B------:R-:W-:Y:S06]  /*14360*/  BAR.ARV 0x5, 0x100 ;  /* 0x0144000000007b1d */ /* 0x000fec0000002000 */
.L_x_2980:
[----:B-1----:R-:W-:-:S13]  /*14370*/  ISETP.GE.AND P0, PT, R235, c[0x0][0x53c], PT ;  /* 0x00014f00eb007a0c */ /* 0x002fda0003f06270 */
[----:B--23--:R-:W-:Y:S01]  /*14380*/  @P0 CALL.REL.NOINC `(.L_x_3000) ;  /* 0x0000001000000944 */ /* 0x00cfe20003c00000 */
[----:B------:R-:W-:Y:S05]  /*14390*/  BRA `(.L_x_3001) ;  /* 0xfffed57000007947 */ /* 0x000fea000383ffff */
.L_x_3000:
[----:B------:R-:W-:Y:S05]  /*143a0*/  EXIT ;  /* 0x000000000000794d */ /* 0x000fea0003800000 */
.L_x_2861:
[----:B------:R-:W-:Y:S01]  /*143b0*/  IMAD.MOV.U32 R0, RZ, RZ, R5 ;  /* 0x000000ffff007224 */ /* 0x000fe200078e0005 */
[----:B------:R-:W-:Y:S02]  /*143c0*/  MOV R2, 0x1 ;  /* 0x0000000100027802 */ /* 0x000fe40000000f00 */
[----:B------:R-:W-:Y:S02]  /*143d0*/  MOV R3, 0x143f0 ;  /* 0x000143f000037802 */ /* 0x000fe40000000f00 */
[----:B--2---:R-:W-:Y:S05]  /*143e0*/  CALL.REL.NOINC `($__internal_62_$__cuda_sm70_shflsync_up_p) ;  /* 0x0000168000007944 */ /* 0x004fea0003c00000 */
[----:B------:R-:W-:Y:S01]  /*143f0*/  MOV R0, R4 ;  /* 0x0000000400007202 */ /* 0x000fe20000000f00 */
[----:B------:R-:W-:Y:S05]  /*14400*/  BRA `(.L_x_3002) ;  /* 0xfffec03000007947 */ /* 0x000fea000383ffff */
.L_x_2862:
[----:B------:R-:W-:Y:S01]  /*14410*/  IMAD.MOV.U32 R0, RZ, RZ, R5 ;  /* 0x000000ffff007224 */ /* 0x000fe200078e0005 */
[----:B------:R-:W-:Y:S02]  /*14420*/  MOV R2, 0x2 ;  /* 0x0000000200027802 */ /* 0x000fe40000000f00 */
[----:B------:R-:W-:Y:S02]  /*14430*/  MOV R3, 0x14450 ;  /* 0x0001445000037802 */ /* 0x000fe40000000f00 */
[----:B--2---:R-:W-:Y:S05]  /*14440*/  CALL.REL.NOINC `($__internal_62_$__cuda_sm70_shflsync_up_p) ;  /* 0x0000162000007944 */ /* 0x004fea0003c00000 */
[----:B------:R-:W-:Y:S01]  /*14450*/  SEL R0, R4, RZ, P4 ;  /* 0x000000ff04007207 */ /* 0x000fe20002000000 */
[----:B------:R-:W-:Y:S01]  /*14460*/  IMAD.MOV.U32 R2, RZ, RZ, 0x4 ;  /* 0x00000004ff027424 */ /* 0x000fe200078e00ff */
[----:B------:R-:W-:-:S03]  /*14470*/  MOV R3, 0x144a0 ;  /* 0x000144a000037802 */ /* 0x000fc60000000f00 */
[----:B------:R-:W-:Y:S02]  /*14480*/  IMAD.IADD R0, R5, 0x1, R0 ;  /* 0x0000000105007824 */ /* 0x000fe400078e0200 */
[----:B------:R-:W-:Y:S05]  /*14490*/  CALL.REL.NOINC `($__internal_62_$__cuda_sm70_shflsync_up_p) ;  /* 0x000015d000007944 */ /* 0x000fea0003c00000 */
        /* <DEDUP_REMOVED lines=13> */
[----:B------:R-:W-:Y:S01]  /*14570*/  IMAD.IADD R4, R0, 0x1, R4 ;  /* 0x0000000100047824 */ /* 0x000fe200078e0204 */
[----:B------:R-:W-:-:S03]  /*14580*/  MOV R0, 0x1f ;  /* 0x0000001f00007802 */ /* 0x000fc60000000f00 */
[----:B------:R-:W-:Y:S02]  /*14590*/  IMAD.MOV.U32 R5, RZ, RZ, R4 ;  /* 0x000000ffff057224 */ /* 0x000fe400078e0004 */
[----:B------:R-:W-:Y:S05]  /*145a0*/  CALL.REL.NOINC `($__internal_61_$__cuda_sm70_shflsync_idx_p) ;  /* 0x0000147000007944 */ /* 0x000fea0003c00000 */
[----:B------:R-:W-:Y:S05]  /*145b0*/  BRA `(.L_x_3003) ;  /* 0xfffebf8000007947 */ /* 0x000fea000383ffff */
.L_x_2864:
[----:B------:R-:W-:Y:S02]  /*145c0*/  SEL R0, RZ, 0x1, P0 ;  /* 0x00000001ff007807 */ /* 0x000fe40000000000 */
[----:B------:R-:W-:Y:S02]  /*145d0*/  MOV R2, 0x145f0 ;  /* 0x000145f000027802 */ /* 0x000fe40000000f00 */
[----:B--2---:R-:W-:Y:S05]  /*145e0*/  CALL.REL.NOINC `($__internal_63_$__cuda_sm70_votesync_ballot) ;  /* 0x000014f000007944 */ /* 0x004fea0003c00000 */
[----:B------:R-:W-:Y:S01]  /*145f0*/  MOV R10, R0 ;  /* 0x00000000000a7202 */ /* 0x000fe20000000f00 */
[----:B------:R-:W-:Y:S05]  /*14600*/  BRA `(.L_x_3004) ;  /* 0xfffebfc000007947 */ /* 0x000fea000383ffff */
.L_x_2865:
[----:B------:R-:W-:Y:S01]  /*14610*/  IMAD.MOV.U32 R5, RZ, RZ, R9 ;  /* 0x000000ffff057224 */ /* 0x000fe200078e0009 */
[----:B------:R-:W-:Y:S01]  /*14620*/  MOV R3, R7 ;  /* 0x0000000700037202 */ /* 0x000fe20000000f00 */
[----:B------:R-:W-:Y:S01]  /*14630*/  IMAD.MOV.U32 R0, RZ, RZ, 0x1f ;  /* 0x0000001fff007424 */ /* 0x000fe200078e00ff */
[----:B------:R-:W-:Y:S02]  /*14640*/  MOV R2, 0x14660 ;  /* 0x0001466000027802 */ /* 0x000fe40000000f00 */
[----:B------:R-:W-:Y:S05]  /*14650*/  CALL.REL.NOINC `($__internal_61_$__cuda_sm70_shflsync_idx_p) ;  /* 0x000013c000007944 */ /* 0x000fea0003c00000 */
[----:B------:R-:W-:Y:S01]  /*14660*/  IMAD.MOV.U32 R233, RZ, RZ, R0 ;  /* 0x000000ffffe97224 */ /* 0x000fe200078e0000 */
[----:B------:R-:W-:Y:S01]  /*14670*/  MOV R5, R8 ;  /* 0x0000000800057202 */ /* 0x000fe20000000f00 */
[----:B------:R-:W-:Y:S01]  /*14680*/  IMAD.MOV.U32 R6, RZ, RZ, RZ ;  /* 0x000000ffff067224 */ /* 0x000fe200078e00ff */
[----:B------:R-:W-:Y:S01]  /*14690*/  MOV R3, R7 ;  /* 0x0000000700037202 */ /* 0x000fe20000000f00 */
[----:B------:R-:W-:Y:S01]  /*146a0*/  IMAD.MOV.U32 R0, RZ, RZ, 0x1f ;  /* 0x0000001fff007424 */ /* 0x000fe200078e00ff */
[----:B------:R-:W-:-:S02]  /*146b0*/  MOV R2, 0x146d0 ;  /* 0x000146d000027802 */ /* 0x000fc40000000f00 */
[----:B------:R-:W-:Y:S05]  /*146c0*/  CALL.REL.NOINC `($__internal_61_$__cuda_sm70_shflsync_idx_p) ;  /* 0x0000135000007944 */ /* 0x000fea0003c00000 */
[----:B------:R-:W-:Y:S01]  /*146d0*/  MOV R9, R0 ;  /* 0x0000000000097202 */ /* 0x000fe20000000f00 */
[----:B------:R-:W-:Y:S05]  /*146e0*/  BRA `(.L_x_3005) ;  /* 0xfffebf4000007947 */ /* 0x000fea000383ffff */
.L_x_2868:
[----:B------:R-:W-:Y:S01]  /*146f0*/  IMAD.MOV.U32 R5, RZ, RZ, R4 ;  /* 0x000000ffff057224 */ /* 0x000fe200078e0004 */
[----:B------:R-:W-:-:S02]  /*14700*/  MOV R0, 0x1f ;  /* 0x0000001f00007802 */ /* 0x000fc40000000f00 */
[----:B------:R-:W-:Y:S02]  /*14710*/  MOV R2, 0x14730 ;  /* 0x0001473000027802 */ /* 0x000fe40000000f00 */
[----:B-123--:R-:W-:Y:S05]  /*14720*/  CALL.REL.NOINC `($__internal_61_$__cuda_sm70_shflsync_idx_p) ;  /* 0x000012f000007944 */ /* 0x00efea0003c00000 */
[----:B------:R-:W-:Y:S01]  /*14730*/  MOV R6, R0 ;  /* 0x0000000000067202 */ /* 0x000fe20000000f00 */
[----:B------:R-:W-:Y:S05]  /*14740*/  BRA `(.L_x_2867) ;  /* 0xfffebf4000007947 */ /* 0x000fea000383ffff */
.L_x_2887:
[----:B------:R-:W-:Y:S01]  /*14750*/  IMAD.MOV.U32 R5, RZ, RZ, R11 ;  /* 0x000000ffff057224 */ /* 0x000fe200078e000b */
[----:B------:R-:W-:Y:S01]  /*14760*/  MOV R3, RZ ;  /* 0x000000ff00037202 */ /* 0x000fe20000000f00 */
[----:B------:R-:W-:Y:S01]  /*14770*/  IMAD.MOV.U32 R0, RZ, RZ, 0x181f ;  /* 0x0000181fff007424 */ /* 0x000fe200078e00ff */
[----:B------:R-:W-:Y:S02]  /*14780*/  MOV R2, 0x147a0 ;  /* 0x000147a000027802 */ /* 0x000fe40000000f00 */
[----:B------:R-:W-:Y:S05]  /*14790*/  CALL.REL.NOINC `($__internal_61_$__cuda_sm70_shflsync_idx_p) ;  /* 0x0000128000007944 */ /* 0x000fea0003c00000 */
[----:B------:R-:W-:Y:S01]  /*147a0*/  MOV R8, R0 ;  /* 0x0000000000087202 */ /* 0x000fe20000000f00 */
[----:B------:R-:W-:Y:S05]  /*147b0*/  BRA `(.L_x_3006) ;  /* 0xfffee42000007947 */ /* 0x000fea000383ffff */
.L_x_2888:
[----:B------:R-:W-:Y:S01]  /*147c0*/  IMAD.MOV.U32 R5, RZ, RZ, R12 ;  /* 0x000000ffff057224 */ /* 0x000fe200078e000c */
[----:B------:R-:W-:Y:S01]  /*147d0*/  MOV R3, RZ ;  /* 0x000000ff00037202 */ /* 0x000fe20000000f00 */
[----:B------:R-:W-:Y:S01]  /*147e0*/  IMAD.MOV.U32 R0, RZ, RZ, 0x181f ;  /* 0x0000181fff007424 */ /* 0x000fe200078e00ff */
[----:B------:R-:W-:Y:S02]  /*147f0*/  MOV R2, 0x14810 ;  /* 0x0001481000027802 */ /* 0x000fe40000000f00 */
[----:B-12---:R-:W-:Y:S05]  /*14800*/  CALL.REL.NOINC `($__internal_61_$__cuda_sm70_shflsync_idx_p) ;  /* 0x0000121000007944 */ /* 0x006fea0003c00000 */
[----:B------:R-:W-:Y:S05]  /*14810*/  BRA `(.L_x_3007) ;  /* 0xfffee3e000007947 */ /* 0x000fea000383ffff */
.L_x_2891:
[----:B--2---:R-:W-:Y:S01]  /*14820*/  IMAD.MOV.U32 R5, RZ, RZ, R11 ;  /* 0x000000ffff057224 */ /* 0x004fe200078e000b */
[----:B------:R-:W-:Y:S01]  /*14830*/  MOV R3, 0x1 ;  /* 0x0000000100037802 */ /* 0x000fe20000000f00 */
[----:B----4-:R-:W-:Y:S01]  /*14840*/  IMAD.MOV.U32 R0, RZ, RZ, 0x181f ;  /* 0x0000181fff007424 */ /* 0x010fe200078e00ff */
[----:B------:R-:W-:-:S02]  /*14850*/  MOV R2, 0x14870 ;  /* 0x0001487000027802 */ /* 0x000fc40000000f00 */
[----:B-1-3--:R-:W-:Y:S05]  /*14860*/  CALL.REL.NOINC `($__internal_61_$__cuda_sm70_shflsync_idx_p) ;  /* 0x000011b000007944 */ /* 0x00afea0003c00000 */
[----:B------:R-:W-:Y:S01]  /*14870*/  IMAD.MOV.U32 R8, RZ, RZ, R0 ;  /* 0x000000ffff087224 */ /* 0x000fe200078e0000 */
[----:B------:R-:W-:Y:S01]  /*14880*/  MOV R3, 0x1 ;  /* 0x0000000100037802 */ /* 0x000fe20000000f00 */
[----:B------:R-:W-:Y:S01]  /*14890*/  IMAD.MOV.U32 R5, RZ, RZ, R12 ;  /* 0x000000ffff057224 */ /* 0x000fe200078e000c */
[----:B------:R-:W-:-:S02]  /*148a0*/  MOV R0, 0x181f ;  /* 0x0000181f00007802 */ /* 0x000fc40000000f00 */
[----:B------:R-:W-:Y:S02]  /*148b0*/  MOV R2, 0x148d0 ;  /* 0x000148d000027802 */ /* 0x000fe40000000f00 */
[----:B------:R-:W-:Y:S05]  /*148c0*/  CALL.REL.NOINC `($__internal_61_$__cuda_sm70_shflsync_idx_p) ;  /* 0x0000115000007944 */ /* 0x000fea0003c00000 */
[----:B------:R-:W-:Y:S05]  /*148d0*/  BRA `(.L_x_3008) ;  /* 0xfffee4d000007947 */ /* 0x000fea000383ffff */
.L_x_2894:
[----:B-1----:R-:W-:Y:S01]  /*148e0*/  IMAD.MOV.U32 R5, RZ, RZ, R11 ;  /* 0x000000ffff057224 */ /* 0x002fe200078e000b */
[----:B------:R-:W-:Y:S01]  /*148f0*/  MOV R3, 0x2 ;  /* 0x0000000200037802 */ /* 0x000fe20000000f00 */
[----:B----4-:R-:W-:Y:S01]  /*14900*/  IMAD.MOV.U32 R0, RZ, RZ, 0x181f ;  /* 0x0000181fff007424 */ /* 0x010fe200078e00ff */
[----:B------:R-:W-:Y:S02]  /*14910*/  MOV R2, 0x14930 ;  /* 0x0001493000027802 */ /* 0x000fe40000000f00 */
[----:B--23--:R-:W-:Y:S05]  /*14920*/  CALL.REL.NOINC `($__internal_61_$__cuda_sm70_shflsync_idx_p) ;  /* 0x000010f000007944 */ /* 0x00cfea0003c00000 */
[----:B------:R-:W-:Y:S01]  /*14930*/  MOV R8, R0 ;  /* 0x0000000000087202 */ /* 0x000fe20000000f00 */
[----:B------:R-:W-:Y:S05]  /*14940*/  BRA `(.L_x_3009) ;  /* 0xfffee60000007947 */ /* 0x000fea000383ffff */
.L_x_2895:
[----:B------:R-:W-:Y:S01]  /*14950*/  IMAD.MOV.U32 R5, RZ, RZ, R12 ;  /* 0x000000ffff057224 */ /* 0x000fe200078e000c */
[----:B------:R-:W-:Y:S01]  /*14960*/  MOV R3, 0x2 ;  /* 0x0000000200037802 */ /* 0x000fe20000000f00 */
[----:B----4-:R-:W-:Y:S01]  /*14970*/  IMAD.MOV.U32 R0, RZ, RZ, 0x181f ;  /* 0x0000181fff007424 */ /* 0x010fe200078e00ff */
[----:B------:R-:W-:Y:S02]  /*14980*/  MOV R2, 0x149a0 ;  /* 0x000149a000027802 */ /* 0x000fe40000000f00 */
[----:B-123--:R-:W-:Y:S05]  /*14990*/  CALL.REL.NOINC `($__internal_61_$__cuda_sm70_shflsync_idx_p) ;  /* 0x0000108000007944 */ /* 0x00efea0003c00000 */
[----:B------:R-:W-:Y:S05]  /*149a0*/  BRA `(.L_x_3010) ;  /* 0xfffee5c000007947 */ /* 0x000fea000383ffff */
.L_x_2898:
[----:B-1----:R-:W-:Y:S01]  /*149b0*/  IMAD.MOV.U32 R5, RZ, RZ, R11 ;  /* 0x000000ffff057224 */ /* 0x002fe200078e000b */
[----:B------:R-:W-:Y:S01]  /*149c0*/  MOV R3, 0x3 ;  /* 0x0000000300037802 */ /* 0x000fe20000000f00 */
[----:B------:R-:W-:Y:S01]  /*149d0*/  IMAD.MOV.U32 R0, RZ, RZ, 0x181f ;  /* 0x0000181fff007424 */ /* 0x000fe200078e00ff */
[----:B------:R-:W-:-:S02]  /*149e0*/  MOV R2, 0x14a00 ;  /* 0x00014a0000027802 */ /* 0x000fc40000000f00 */
[----:B--234-:R-:W-:Y:S05]  /*149f0*/  CALL.REL.NOINC `($__internal_61_$__cuda_sm70_shflsync_idx_p) ;  /* 0x0000102000007944 */ /* 0x01cfea0003c00000 */
[----:B------:R-:W-:Y:S01]  /*14a00*/  IMAD.MOV.U32 R8, RZ, RZ, R0 ;  /* 0x000000ffff087224 */ /* 0x000fe200078e0000 */
[----:B------:R-:W-:Y:S01]  /*14a10*/  MOV R3, 0x3 ;  /* 0x0000000300037802 */ /* 0x000fe20000000f00 */
[----:B------:R-:W-:Y:S01]  /*14a20*/  IMAD.MOV.U32 R5, RZ, RZ, R12 ;  /* 0x000000ffff057224 */ /* 0x000fe200078e000c */
[----:B------:R-:W-:-:S02]  /*14a30*/  MOV R0, 0x181f ;  /* 0x0000181f00007802 */ /* 0x000fc40000000f00 */
[----:B------:R-:W-:Y:S02]  /*14a40*/  MOV R2, 0x14a60 ;  /* 0x00014a6000027802 */ /* 0x000fe40000000f00 */
[----:B------:R-:W-:Y:S05]  /*14a50*/  CALL.REL.NOINC `($__internal_61_$__cuda_sm70_shflsync_idx_p) ;  /* 0x00000fc000007944 */ /* 0x000fea0003c00000 */
[----:B------:R-:W-:Y:S05]  /*14a60*/  BRA `(.L_x_3011) ;  /* 0xfffee6b000007947 */ /* 0x000fea000383ffff */
.L_x_2939:
[----:B------:R-:W-:Y:S01]  /*14a70*/  IMAD.MOV.U32 R2, RZ, RZ, R222 ;  /* 0x000000ffff027224 */ /* 0x000fe200078e00de */
[----:B------:R-:W-:Y:S02]  /*14a80*/  MOV R5, 0x2 ;  /* 0x0000000200057802 */ /* 0x000fe40000000f00 */
[----:B------:R-:W-:Y:S02]  /*14a90*/  MOV R3, 0x14ab0 ;  /* 0x00014ab000037802 */ /* 0x000fe40000000f00 */
[----:B------:R-:W-:Y:S05]  /*14aa0*/  CALL.REL.NOINC `($__internal_60_$__cuda_sm70_shflsync_bfly_p) ;  /* 0x00000f2000007944 */ /* 0x000fea0003c00000 */
[----:B------:R-:W-:Y:S01]  /*14ab0*/  MOV R0, R5 ;  /* 0x0000000500007202 */ /* 0x000fe20000000f00 */
[----:B------:R-:W-:Y:S05]  /*14ac0*/  BRA `(.L_x_3012) ;  /* 0xffffabe000007947 */ /* 0x000fea000383ffff */
.L_x_2940:
[----:B------:R-:W-:Y:S01]  /*14ad0*/  IMAD.MOV.U32 R2, RZ, RZ, R0 ;  /* 0x000000ffff027224 */ /* 0x000fe200078e0000 */
[----:B------:R-:W-:Y:S02]  /*14ae0*/  MOV R5, 0x1 ;  /* 0x0000000100057802 */ /* 0x000fe40000000f00 */
[----:B------:R-:W-:Y:S02]  /*14af0*/  MOV R3, 0x14b10 ;  /* 0x00014b1000037802 */ /* 0x000fe40000000f00 */
[----:B-1----:R-:W-:Y:S05]  /*14b00*/  CALL.REL.NOINC `($__internal_60_$__cuda_sm70_shflsync_bfly_p) ;  /* 0x00000ec000007944 */ /* 0x002fea0003c00000 */
[----:B------:R-:W-:Y:S01]  /*14b10*/  FADD.FTZ R0, R0, R5 ;  /* 0x0000000500007221 */ /* 0x000fe20000010000 */
[----:B------:R-:W-:Y:S02]  /*14b20*/  MOV R2, R223 ;  /* 0x000000df00027202 */ /* 0x000fe40000000f00 */
[----:B------:R-:W-:-:S02]  /*14b30*/  MOV R5, 0x2 ;  /* 0x0000000200057802 */ /* 0x000fc40000000f00 */
[----:B------:R-:W-:Y:S02]  /*14b40*/  MOV R3, 0x14b60 ;  /* 0x00014b6000037802 */ /* 0x000fe40000000f00 */
[----:B------:R-:W-:Y:S05]  /*14b50*/  CALL.REL.NOINC `($__internal_60_$__cuda_sm70_shflsync_bfly_p) ;  /* 0x00000e7000007944 */ /* 0x000fea0003c00000 */
[----:B------:R-:W-:Y:S01]  /*14b60*/  FADD.FTZ R4, R223, R5 ;  /* 0x00000005df047221 */ /* 0x000fe20000010000 */
[----:B------:R-:W-:Y:S02]  /*14b70*/  MOV R5, 0x1 ;  /* 0x0000000100057802 */ /* 0x000fe40000000f00 */
[----:B------:R-:W-:Y:S02]  /*14b80*/  MOV R3, 0x14bb0 ;  /* 0x00014bb000037802 */ /* 0x000fe40000000f00 */
[----:B------:R-:W-:Y:S02]  /*14b90*/  MOV R2, R4 ;  /* 0x0000000400027202 */ /* 0x000fe40000000f00 */
[----:B------:R-:W-:Y:S05]  /*14ba0*/  CALL.REL.NOINC `($__internal_60_$__cuda_sm70_shflsync_bfly_p) ;  /* 0x00000e2000007944 */ /* 0x000fea0003c00000 */
[----:B------:R-:W-:Y:S01]  /*14bb0*/  MOV R3, R5 ;  /* 0x0000000500037202 */ /* 0x000fe20000000f00 */
[----:B------:R-:W-:Y:S05]  /*14bc0*/  BRA `(.L_x_3013) ;  /* 0xffffab5000007947 */ /* 0x000fea000383ffff */
.L_x_2947:
[----:B-1-34-:R-:W-:Y:S01]  /*14bd0*/  IMAD.MOV.U32 R5, RZ, RZ, R12 ;  /* 0x000000ffff057224 */ /* 0x01afe200078e000c */
[----:B------:R-:W-:Y:S01]  /*14be0*/  MOV R3, RZ ;  /* 0x000000ff00037202 */ /* 0x000fe20000000f00 */
[----:B------:R-:W-:Y:S01]  /*14bf0*/  IMAD.MOV.U32 R0, RZ, RZ, 0x181f ;  /* 0x0000181fff007424 */ /* 0x000fe200078e00ff */
[----:B------:R-:W-:Y:S02]  /*14c00*/  MOV R2, 0x14c20 ;  /* 0x00014c2000027802 */ /* 0x000fe40000000f00 */
[----:B------:R-:W-:Y:S05]  /*14c10*/  CALL.REL.NOINC `($__internal_61_$__cuda_sm70_shflsync_idx_p) ;  /* 0x00000e0000007944 */ /* 0x000fea0003c00000 */
[----:B------:R-:W-:Y:S01]  /*14c20*/  MOV R10, R0 ;  /* 0x00000000000a7202 */ /* 0x000fe20000000f00 */
[----:B------:R-:W-:Y:S05]  /*14c30*/  BRA `(.L_x_3014) ;  /* 0xffffc30000007947 */ /* 0x000fea000383ffff */
.L_x_2948:
[----:B------:R-:W-:Y:S01]  /*14c40*/  IMAD.MOV.U32 R5, RZ, RZ, R13 ;  /* 0x000000ffff057224 */ /* 0x000fe200078e000d */
[----:B------:R-:W-:Y:S01]  /*14c50*/  MOV R3, RZ ;  /* 0x000000ff00037202 */ /* 0x000fe20000000f00 */
[----:B------:R-:W-:Y:S01]  /*14c60*/  IMAD.MOV.U32 R0, RZ, RZ, 0x181f ;  /* 0x0000181fff007424 */ /* 0x000fe200078e00ff */
[----:B------:R-:W-:-:S02]  /*14c70*/  MOV R2, 0x14c90 ;  /* 0x00014c9000027802 */ /* 0x000fc40000000f00 */
[----:B-12---:R-:W-:Y:S05]  /*14c80*/  CALL.REL.NOINC `($__internal_61_$__cuda_sm70_shflsync_idx_p) ;  /* 0x00000d9000007944 */ /* 0x006fea0003c00000 */
[----:B------:R-:W-:Y:S05]  /*14c90*/  BRA `(.L_x_3015) ;  /* 0xffffc2c000007947 */ /* 0x000fea000383ffff */
.L_x_2951:
[----:B------:R-:W-:Y:S01]  /*14ca0*/  IMAD.MOV.U32 R5, RZ, RZ, R12 ;  /* 0x000000ffff057224 */ /* 0x000fe200078e000c */
[----:B--2---:R-:W-:Y:S01]  /*14cb0*/  MOV R3, 0x1 ;  /* 0x0000000100037802 */ /* 0x004fe20000000f00 */
        /* <DEDUP_REMOVED lines=10> */
.L_x_2954:
[----:B------:R-:W-:Y:S01]  /*14d60*/  IMAD.MOV.U32 R5, RZ, RZ, R12 ;  /* 0x000000ffff057224 */ /* 0x000fe200078e000c */
[----:B-1----:R-:W-:Y:S01]  /*14d70*/  MOV R3, 0x2 ;  /* 0x0000000200037802 */ /* 0x002fe20000000f00 */
[----:B----4-:R-:W-:Y:S01]  /*14d80*/  IMAD.MOV.U32 R0, RZ, RZ, 0x181f ;  /* 0x0000181fff007424 */ /* 0x010fe200078e00ff */
[----:B------:R-:W-:Y:S02]  /*14d90*/  MOV R2, 0x14db0 ;  /* 0x00014db000027802 */ /* 0x000fe40000000f00 */
[----:B--23--:R-:W-:Y:S05]  /*14da0*/  CALL.REL.NOINC `($__internal_61_$__cuda_sm70_shflsync_idx_p) ;  /* 0x00000c7000007944 */ /* 0x00cfea0003c00000 */
[----:B------:R-:W-:Y:S01]  /*14db0*/  MOV R10, R0 ;  /* 0x00000000000a7202 */ /* 0x000fe20000000f00 */
[----:B------:R-:W-:Y:S05]  /*14dc0*/  BRA `(.L_x_3017) ;  /* 0xffffc43000007947 */ /* 0x000fea000383ffff */
.L_x_2955:
[----:B------:R-:W-:Y:S01]  /*14dd0*/  IMAD.MOV.U32 R5, RZ, RZ, R13 ;  /* 0x000000ffff057224 */ /* 0x000fe200078e000d */
[----:B------:R-:W-:Y:S01]  /*14de0*/  MOV R3, 0x2 ;  /* 0x0000000200037802 */ /* 0x000fe20000000f00 */
[----:B----4-:R-:W-:Y:S01]  /*14df0*/  IMAD.MOV.U32 R0, RZ, RZ, 0x181f ;  /* 0x0000181fff007424 */ /* 0x010fe200078e00ff */
[----:B------:R-:W-:Y:S02]  /*14e00*/  MOV R2, 0x14e20 ;  /* 0x00014e2000027802 */ /* 0x000fe40000000f00 */
[----:B-123--:R-:W-:Y:S05]  /*14e10*/  CALL.REL.NOINC `($__internal_61_$__cuda_sm70_shflsync_idx_p) ;  /* 0x00000c0000007944 */ /* 0x00efea0003c00000 */
[----:B------:R-:W-:Y:S05]  /*14e20*/  BRA `(.L_x_3018) ;  /* 0xffffc3f000007947 */ /* 0x000fea000383ffff */
.L_x_2958:
[----:B------:R-:W-:Y:S01]  /*14e30*/  IMAD.MOV.U32 R5, RZ, RZ, R12 ;  /* 0x000000ffff057224 */ /* 0x000fe200078e000c */
[----:B-1----:R-:W-:Y:S01]  /*14e40*/  MOV R3, 0x3 ;  /* 0x0000000300037802 */ /* 0x002fe20000000f00 */
        /* <DEDUP_REMOVED lines=10> */
.L_x_2960:
[----:B------:R-:W-:Y:S01]  /*14ef0*/  IMAD.MOV.U32 R5, RZ, RZ, R12 ;  /* 0x000000ffff057224 */ /* 0x000fe200078e000c */
[----:B------:R-:W-:Y:S01]  /*14f00*/  MOV R3, RZ ;  /* 0x000000ff00037202 */ /* 0x000fe20000000f00 */
[----:B------:R-:W-:Y:S01]  /*14f10*/  IMAD.MOV.U32 R0, RZ, RZ, 0x1c1f ;  /* 0x00001c1fff007424 */ /* 0x000fe200078e00ff */
[----:B------:R-:W-:Y:S02]  /*14f20*/  MOV R2, 0x14f40 ;  /* 0x00014f4000027802 */ /* 0x000fe40000000f00 */
[----:B-1----:R-:W-:Y:S05]  /*14f30*/  CALL.REL.NOINC `($__internal_61_$__cuda_sm70_shflsync_idx_p) ;  /* 0x00000ae000007944 */ /* 0x002fea0003c00000 */
[----:B------:R-:W-:Y:S01]  /*14f40*/  MOV R4, R0 ;  /* 0x0000000000047202 */ /* 0x000fe20000000f00 */
[----:B------:R-:W-:Y:S05]  /*14f50*/  BRA `(.L_x_3020) ;  /* 0xffffc76000007947 */ /* 0x000fea000383ffff */
.L_x_2961:
[----:B------:R-:W-:Y:S01]  /*14f60*/  IMAD.MOV.U32 R5, RZ, RZ, R14 ;  /* 0x000000ffff057224 */ /* 0x000fe200078e000e */
[----:B------:R-:W-:Y:S01]  /*14f70*/  MOV R3, RZ ;  /* 0x000000ff00037202 */ /* 0x000fe20000000f00 */
[----:B------:R-:W-:Y:S01]  /*14f80*/  IMAD.MOV.U32 R0, RZ, RZ, 0x1c1f ;  /* 0x00001c1fff007424 */ /* 0x000fe200078e00ff */
[----:B------:R-:W-:Y:S02]  /*14f90*/  MOV R2, 0x14fb0 ;  /* 0x00014fb000027802 */ /* 0x000fe40000000f00 */
[----:B-123--:R-:W-:Y:S05]  /*14fa0*/  CALL.REL.NOINC `($__internal_61_$__cuda_sm70_shflsync_idx_p) ;  /* 0x00000a7000007944 */ /* 0x00efea0003c00000 */
[----:B------:R-:W-:Y:S05]  /*14fb0*/  BRA `(.L_x_3021) ;  /* 0xffffc72000007947 */ /* 0x000fea000383ffff */
.L_x_2964:
[----:B------:R-:W-:Y:S01]  /*14fc0*/  IMAD.MOV.U32 R5, RZ, RZ, R12 ;  /* 0x000000ffff057224 */ /* 0x000fe200078e000c */
[----:B---3--:R-:W-:Y:S01]  /*14fd0*/  MOV R3, 0x1 ;  /* 0x0000000100037802 */ /* 0x008fe20000000f00 */
[----:B------:R-:W-:Y:S01]  /*14fe0*/  IMAD.MOV.U32 R0, RZ, RZ, 0x1c1f ;  /* 0x00001c1fff007424 */ /* 0x000fe200078e00ff */
[----:B------:R-:W-:-:S02]  /*14ff0*/  MOV R2, 0x15010 ;  /* 0x0001501000027802 */ /* 0x000fc40000000f00 */
[----:B--2-4-:R-:W-:Y:S05]  /*15000*/  CALL.REL.NOINC `($__internal_61_$__cuda_sm70_shflsync_idx_p) ;  /* 0x00000a1000007944 */ /* 0x014fea0003c00000 */
[----:B------:R-:W-:Y:S01]  /*15010*/  IMAD.MOV.U32 R4, RZ, RZ, R0 ;  /* 0x000000ffff047224 */ /* 0x000fe200078e0000 */
[----:B------:R-:W-:Y:S01]  /*15020*/  MOV R3, 0x1 ;  /* 0x0000000100037802 */ /* 0x000fe20000000f00 */
[----:B------:R-:W-:Y:S01]  /*15030*/  IMAD.MOV.U32 R5, RZ, RZ, R14 ;  /* 0x000000ffff057224 */ /* 0x000fe200078e000e */
[----:B------:R-:W-:-:S02]  /*15040*/  MOV R0, 0x1c1f ;  /* 0x00001c1f00007802 */ /* 0x000fc40000000f00 */
[----:B------:R-:W-:Y:S02]  /*15050*/  MOV R2, 0x15070 ;  /* 0x0001507000027802 */ /* 0x000fe40000000f00 */
[----:B------:R-:W-:Y:S05]  /*15060*/  CALL.REL.NOINC `($__internal_61_$__cuda_sm70_shflsync_idx_p) ;  /* 0x000009b000007944 */ /* 0x000fea0003c00000 */
[----:B------:R-:W-:Y:S05]  /*15070*/  BRA `(.L_x_3022) ;  /* 0xffffcfd000007947 */ /* 0x000fea000383ffff */
.L_x_2968:
[----:B------:R-:W-:Y:S01]  /*15080*/  IMAD.MOV.U32 R5, RZ, RZ, R9 ;  /* 0x000000ffff057224 */ /* 0x000fe200078e0009 */
[----:B------:R-:W-:Y:S01]  /*15090*/  MOV R3, RZ ;  /* 0x000000ff00037202 */ /* 0x000fe20000000f00 */
[----:B------:R-:W-:Y:S01]  /*150a0*/  IMAD.MOV.U32 R0, RZ, RZ, 0x181f ;  /* 0x0000181fff007424 */ /* 0x000fe200078e00ff */
[----:B------:R-:W-:Y:S02]  /*150b0*/  MOV R2, 0x150d0 ;  /* 0x000150d000027802 */ /* 0x000fe40000000f00 */
[----:B------:R-:W-:Y:S05]  /*150c0*/  CALL.REL.NOINC `($__internal_61_$__cuda_sm70_shflsync_idx_p) ;  /* 0x0000095000007944 */ /* 0x000fea0003c00000 */
[----:B------:R-:W-:Y:S01]  /*150d0*/  MOV R8, R0 ;  /* 0x0000000000087202 */ /* 0x000fe20000000f00 */
[----:B------:R-:W-:Y:S05]  /*150e0*/  BRA `(.L_x_3023) ;  /* 0xffffdd4000007947 */ /* 0x000fea000383ffff */
.L_x_2969:
[----:B------:R-:W-:Y:S01]  /*150f0*/  IMAD.MOV.U32 R5, RZ, RZ, R12 ;  /* 0x000000ffff057224 */ /* 0x000fe200078e000c */
[----:B------:R-:W-:Y:S01]  /*15100*/  MOV R3, RZ ;  /* 0x000000ff00037202 */ /* 0x000fe20000000f00 */
[----:B------:R-:W-:Y:S01]  /*15110*/  IMAD.MOV.U32 R0, RZ, RZ, 0x181f ;  /* 0x0000181fff007424 */ /* 0x000fe200078e00ff */
[----:B------:R-:W-:Y:S02]  /*15120*/  MOV R2, 0x15140 ;  /* 0x0001514000027802 */ /* 0x000fe40000000f00 */
[----:B-12---:R-:W-:Y:S05]  /*15130*/  CALL.REL.NOINC `($__internal_61_$__cuda_sm70_shflsync_idx_p) ;  /* 0x000008e000007944 */ /* 0x006fea0003c00000 */
[----:B------:R-:W-:Y:S05]  /*15140*/  BRA `(.L_x_3024) ;  /* 0xffffdd0000007947 */ /* 0x000fea000383ffff */
.L_x_2972:
        /* <DEDUP_REMOVED lines=12> */
.L_x_2975:
[----:B-1----:R-:W-:Y:S01]  /*15210*/  IMAD.MOV.U32 R5, RZ, RZ, R9 ;  /* 0x000000ffff057224 */ /* 0x002fe200078e0009 */
[----:B------:R-:W-:Y:S01]  /*15220*/  MOV R3, 0x2 ;  /* 0x0000000200037802 */ /* 0x000fe20000000f00 */
[----:B----4-:R-:W-:Y:S01]  /*15230*/  IMAD.MOV.U32 R0, RZ, RZ, 0x181f ;  /* 0x0000181fff007424 */ /* 0x010fe200078e00ff */
[----:B------:R-:W-:Y:S02]  /*15240*/  MOV R2, 0x15260 ;  /* 0x0001526000027802 */ /* 0x000fe40000000f00 */
[----:B--23--:R-:W-:Y:S05]  /*15250*/  CALL.REL.NOINC `($__internal_61_$__cuda_sm70_shflsync_idx_p) ;  /* 0x000007c000007944 */ /* 0x00cfea0003c00000 */
[----:B------:R-:W-:Y:S01]  /*15260*/  MOV R8, R0 ;  /* 0x0000000000087202 */ /* 0x000fe20000000f00 */
[----:B------:R-:W-:Y:S05]  /*15270*/  BRA `(.L_x_3026) ;  /* 0xffffde8000007947 */ /* 0x000fea000383ffff */
.L_x_2976:
[----:B------:R-:W-:Y:S01]  /*15280*/  IMAD.MOV.U32 R5, RZ, RZ, R12 ;  /* 0x000000ffff057224 */ /* 0x000fe200078e000c */
[----:B------:R-:W-:Y:S01]  /*15290*/  MOV R3, 0x2 ;  /* 0x0000000200037802 */ /* 0x000fe20000000f00 */
[----:B----4-:R-:W-:Y:S01]  /*152a0*/  IMAD.MOV.U32 R0, RZ, RZ, 0x181f ;  /* 0x0000181fff007424 */ /* 0x010fe200078e00ff */
[----:B------:R-:W-:Y:S02]  /*152b0*/  MOV R2, 0x152d0 ;  /* 0x000152d000027802 */ /* 0x000fe40000000f00 */
[----:B-123--:R-:W-:Y:S05]  /*152c0*/  CALL.REL.NOINC `($__internal_61_$__cuda_sm70_shflsync_idx_p) ;  /* 0x0000075000007944 */ /* 0x00efea0003c00000 */
[----:B------:R-:W-:Y:S05]  /*152d0*/  BRA `(.L_x_3027) ;  /* 0xffffde4000007947 */ /* 0x000fea000383ffff */
.L_x_2979:
        /* <DEDUP_REMOVED lines=12> */
.L_x_2981:
[----:B---3--:R-:W-:Y:S01]  /*153a0*/  IMAD.MOV.U32 R5, RZ, RZ, R86 ;  /* 0x000000ffff057224 */ /* 0x008fe200078e0056 */
[----:B------:R-:W-:Y:S01]  /*153b0*/  MOV R3, RZ ;  /* 0x000000ff00037202 */ /* 0x000fe20000000f00 */
[----:B------:R-:W-:Y:S01]  /*153c0*/  IMAD.MOV.U32 R0, RZ, RZ, 0x1f ;  /* 0x0000001fff007424 */ /* 0x000fe200078e00ff */
[----:B------:R-:W-:Y:S02]  /*153d0*/  MOV R2, 0x153f0 ;  /* 0x000153f000027802 */ /* 0x000fe40000000f00 */
[----:B-1----:R-:W-:Y:S05]  /*153e0*/  CALL.REL.NOINC `($__internal_61_$__cuda_sm70_shflsync_idx_p) ;  /* 0x0000063000007944 */ /* 0x002fea0003c00000 */
[----:B------:R-:W-:Y:S01]  /*153f0*/  MOV R9, R0 ;  /* 0x0000000000097202 */ /* 0x000fe20000000f00 */
[----:B------:R-:W-:Y:S05]  /*15400*/  BRA `(.L_x_3029) ;  /* 0xffffe06000007947 */ /* 0x000fea000383ffff */
.L_x_2982:
[----:B---3--:R-:W-:Y:S01]  /*15410*/  IMAD.MOV.U32 R5, RZ, RZ, R86 ;  /* 0x000000ffff057224 */ /* 0x008fe200078e0056 */
[----:B------:R-:W-:Y:S01]  /*15420*/  MOV R3, 0x1 ;  /* 0x0000000100037802 */ /* 0x000fe20000000f00 */
[----:B------:R-:W-:Y:S01]  /*15430*/  IMAD.MOV.U32 R0, RZ, RZ, 0x1f ;  /* 0x0000001fff007424 */ /* 0x000fe200078e00ff */
[----:B------:R-:W-:Y:S02]  /*15440*/  MOV R2, 0x15460 ;  /* 0x0001546000027802 */ /* 0x000fe40000000f00 */
[----:B-12-4-:R-:W-:Y:S05]  /*15450*/  CALL.REL.NOINC `($__internal_61_$__cuda_sm70_shflsync_idx_p) ;  /* 0x000005c000007944 */ /* 0x016fea0003c00000 */
[----:B------:R-:W-:Y:S01]  /*15460*/  MOV R8, R0 ;  /* 0x0000000000087202 */ /* 0x000fe20000000f00 */
[----:B------:R-:W-:Y:S05]  /*15470*/  BRA `(.L_x_3030) ;  /* 0xffffe01000007947 */ /* 0x000fea000383ffff */
.L_x_2983:
[----:B------:R-:W-:Y:S02]  /*15480*/  MOV R2, 0x1 ;  /* 0x0000000100027802 */ /* 0x000fe40000000f00 */
[----:B------:R-:W-:-:S02]  /*15490*/  MOV R3, 0x154b0 ;  /* 0x000154b000037802 */ /* 0x000fc40000000f00 */
[----:B--234-:R-:W-:Y:S05]  /*154a0*/  CALL.REL.NOINC `($__internal_62_$__cuda_sm70_shflsync_up_p) ;  /* 0x000005c000007944 */ /* 0x01cfea0003c00000 */
[----:B------:R-:W-:Y:S05]  /*154b0*/  BRA `(.L_x_3031) ;  /* 0xffffe0f000007947 */ /* 0x000fea000383ffff */
.L_x_2984:
[----:B------:R-:W-:Y:S02]  /*154c0*/  MOV R2, 0x2 ;  /* 0x0000000200027802 */ /* 0x000fe40000000f00 */
[----:B------:R-:W-:-:S02]  /*154d0*/  MOV R3, 0x154f0 ;  /* 0x000154f000037802 */ /* 0x000fc40000000f00 */
[----:B--2-4-:R-:W-:Y:S05]  /*154e0*/  CALL.REL.NOINC `($__internal_62_$__cuda_sm70_shflsync_up_p) ;  /* 0x0000058000007944 */ /* 0x014fea0003c00000 */
[----:B------:R-:W-:Y:S01]  /*154f0*/  SEL R3, R4, RZ, P1 ;  /* 0x000000ff04037207 */ /* 0x000fe20000800000 */
[----:B------:R-:W-:-:S04]  /*15500*/  IMAD.MOV.U32 R2, RZ, RZ, 0x4 ;  /* 0x00000004ff027424 */ /* 0x000fc800078e00ff */
[----:B------:R-:W-:Y:S01]  /*15510*/  IMAD.IADD R0, R0, 0x1, R3 ;  /* 0x0000000100007824 */ /* 0x000fe200078e0203 */
[----:B------:R-:W-:Y:S02]  /*15520*/  MOV R3, 0x15540 ;  /* 0x0001554000037802 */ /* 0x000fe40000000f00 */
        /* <DEDUP_REMOVED lines=19> */
.L_x_2988:
[----:B------:R-:W-:Y:S02]  /*15660*/  MOV R2, 0x1 ;  /* 0x0000000100027802 */ /* 0x000fe40000000f00 */
[----:B------:R-:W-:Y:S02]  /*15670*/  MOV R3, 0x15690 ;  /* 0x0001569000037802 */ /* 0x000fe40000000f00 */
[----:B------:R-:W-:Y:S05]  /*15680*/  CALL.REL.NOINC `($__internal_62_$__cuda_sm70_shflsync_up_p) ;  /* 0x000003e000007944 */ /* 0x000fea0003c00000 */
[----:B------:R-:W-:Y:S01]  /*15690*/  MOV R2, R4 ;  /* 0x0000000400027202 */ /* 0x000fe20000000f00 */
[----:B------:R-:W-:Y:S05]  /*156a0*/  BRA `(.L_x_3033) ;  /* 0xffffe15000007947 */ /* 0x000fea000383ffff */
.L_x_2989:
[----:B------:R-:W-:Y:S02]  /*156b0*/  MOV R2, 0x2 ;  /* 0x0000000200027802 */ /* 0x000fe40000000f00 */
        /* <DEDUP_REMOVED lines=25> */
.L_x_2991:
[----:B------:R-:W-:Y:S02]  /*15850*/  SEL R0, RZ, 0x1, P0 ;  /* 0x00000001ff007807 */ /* 0x000fe40000000000 */
[----:B------:R-:W-:Y:S02]  /*15860*/  MOV R2, 0x15880 ;  /* 0x0001588000027802 */ /* 0x000fe40000000f00 */
[----:B-1----:R-:W-:Y:S05]  /*15870*/  CALL.REL.NOINC `($__internal_63_$__cuda_sm70_votesync_ballot) ;  /* 0x0000026000007944 */ /* 0x002fea0003c00000 */
[----:B------:R-:W-:Y:S01]  /*15880*/  MOV R12, R0 ;  /* 0x00000000000c7202 */ /* 0x000fe20000000f00 */
[----:B------:R-:W-:Y:S05]  /*15890*/  BRA `(.L_x_3035) ;  /* 0xffffe0f000007947 */ /* 0x000fea000383ffff */
.L_x_2992:
[----:B------:R-:W-:Y:S01]  /*158a0*/  IMAD.MOV.U32 R5, RZ, RZ, R6 ;  /* 0x000000ffff057224 */ /* 0x000fe200078e0006 */
[----:B------:R-:W-:Y:S01]  /*158b0*/  MOV R3, R8 ;  /* 0x0000000800037202 */ /* 0x000fe20000000f00 */
[----:B------:R-:W-:Y:S01]  /*158c0*/  IMAD.MOV.U32 R0, RZ, RZ, 0x1f ;  /* 0x0000001fff007424 */ /* 0x000fe200078e00ff */
[----:B------:R-:W-:Y:S02]  /*158d0*/  MOV R2, 0x158f0 ;  /* 0x000158f000027802 */ /* 0x000fe40000000f00 */
[----:B-1----:R-:W-:Y:S05]  /*158e0*/  CALL.REL.NOINC `($__internal_61_$__cuda_sm70_shflsync_idx_p) ;  /* 0x0000013000007944 */ /* 0x002fea0003c00000 */
[----:B------:R-:W-:Y:S01]  /*158f0*/  IMAD.MOV.U32 R10, RZ, RZ, R0 ;  /* 0x000000ffff0a7224 */ /* 0x000fe200078e0000 */
[----:B------:R-:W-:Y:S01]  /*15900*/  MOV R3, R8 ;  /* 0x0000000800037202 */ /* 0x000fe20000000f00 */
[----:B------:R-:W-:Y:S01]  /*15910*/  IMAD.MOV.U32 R5, RZ, RZ, R7 ;  /* 0x000000ffff057224 */ /* 0x000fe200078e0007 */
[----:B------:R-:W-:Y:S02]  /*15920*/  MOV R0, 0x1f ;  /* 0x0000001f00007802 */ /* 0x000fe40000000f00 */
[----:B------:R-:W-:-:S02]  /*15930*/  MOV R2, 0x15950 ;  /* 0x0001595000027802 */ /* 0x000fc40000000f00 */
[----:B------:R-:W-:Y:S05]  /*15940*/  CALL.REL.NOINC `($__internal_61_$__cuda_sm70_shflsync_idx_p) ;  /* 0x000000d000007944 */ /* 0x000fea0003c00000 */
[----:B------:R-:W-:Y:S01]  /*15950*/  MOV R7, R0 ;  /* 0x0000000000077202 */ /* 0x000fe20000000f00 */
[----:B------:R-:W-:Y:S05]  /*15960*/  BRA `(.L_x_3036) ;  /* 0xffffe07000007947 */ /* 0x000fea000383ffff */
.L_x_2995:
[----:B------:R-:W-:Y:S01]  /*15970*/  IMAD.MOV.U32 R5, RZ, RZ, R4 ;  /* 0x000000ffff057224 */ /* 0x000fe200078e0004 */
[----:B------:R-:W-:-:S02]  /*15980*/  MOV R0, 0x1f ;  /* 0x0000001f00007802 */ /* 0x000fc40000000f00 */
[----:B------:R-:W-:Y:S02]  /*15990*/  MOV R2, 0x159b0 ;  /* 0x000159b000027802 */ /* 0x000fe40000000f00 */
[----:B-1234-:R-:W-:Y:S05]  /*159a0*/  CALL.REL.NOINC `($__internal_61_$__cuda_sm70_shflsync_idx_p) ;  /* 0x0000007000007944 */ /* 0x01efea0003c00000 */
[----:B------:R-:W-:Y:S01]  /*159b0*/  MOV R13, R0 ;  /* 0x00000000000d7202 */ /* 0x000fe20000000f00 */
[----:B------:R-:W-:Y:S05]  /*159c0*/  BRA `(.L_x_2994) ;  /* 0xffffe07000007947 */ /* 0x000fea000383ffff */
        .weak           $__internal_60_$__cuda_sm70_shflsync_bfly_p
        .type           $__internal_60_$__cuda_sm70_shflsync_bfly_p,@function
        .size           $__internal_60_$__cuda_sm70_shflsync_bfly_p,($__internal_61_$__cuda_sm70_shflsync_idx_p - $__internal_60_$__cuda_sm70_shflsync_bfly_p)
$__internal_60_$__cuda_sm70_shflsync_bfly_p:
[----:B------:R-:W-:Y:S04]  /*159d0*/  WARPSYNC R6 ;  /* 0x0000000600007348 */ /* 0x000fe80003800000 */
[----:B------:R1:W2:Y:S02]  /*159e0*/  SHFL.BFLY PT, R5, R2, R5, R7 ;  /* 0x0c00000502057389 */ /* 0x0002a400000e0007 */
[----:B-1----:R-:W-:Y:S02]  /*159f0*/  MOV R2, R3 ;  /* 0x0000000300027202 */ /* 0x002fe40000000f00 */
[----:B------:R-:W-:-:S04]  /*15a00*/  MOV R3, 0x0 ;  /* 0x0000000000037802 */ /* 0x000fc80000000f00 */
[----:B--2---:R-:W-:Y:S05]  /*15a10*/  RET.REL.NODEC R2 `(_ZN7cutlass13device_kernelIN5flash19enable_sm80_to_sm89INS1_16FlashAttnFwdSm80INS1_25CollectiveMainloopFwdSm80ILi8ELi1ELb0EN4cute5tupleIJNS5_1CILi128EEENS7_ILi64EEENS7_ILi192EEEEEELi192ENS_10bfloat16_tEfNS_4arch4Sm80ELb0ELb1ELb0ELb1ELb0ELb0ELb1ELb1EEENS1_21CollectiveEpilogueFwdINS6_IJS8_SA_S9_EEENS6_IJNS7_ILi1EEESI_SI_EEESC_SE_Li256ELb1ELb1ELb1ELb0EEENS1_36VarlenDynamicPersistentTileSchedulerILi128ELi64ELi256ELi256ELb1ELb1ELb0ELb1ELb0ELb1EEEEEEEEEvNT_6ParamsE) ;  /* 0xfffea5e002007950 */ /* 0x004fea0003c3ffff */
        .weak           $__internal_61_$__cuda_sm70_shflsync_idx_p
        .type           $__internal_61_$__cuda_sm70_shflsync_idx_p,@function
        .size           $__internal_61_$__cuda_sm70_shflsync_idx_p,($__internal_62_$__cuda_sm70_shflsync_up_p - $__internal_61_$__cuda_sm70_shflsync_idx_p)
$__internal_61_$__cuda_sm70_shflsync_idx_p:
[----:B------:R-:W-:-:S04]  /*15a20*/  MOV R87, 0xffffffff ;  /* 0xffffffff00577802 */ /* 0x000fc80000000f00 */
[----:B------:R-:W-:Y:S04]  /*15a30*/  WARPSYNC R87 ;  /* 0x0000005700007348 */ /* 0x000fe80003800000 */
[----:B------:R1:W2:Y:S02]  /*15a40*/  SHFL.IDX PT, R0, R5, R3, R0 ;  /* 0x0000000305007389 */ /* 0x0002a400000e0000 */
[----:B-1----:R-:W-:-:S04]  /*15a50*/  MOV R3, 0x0 ;  /* 0x0000000000037802 */ /* 0x002fc80000000f00 */
[----:B--2---:R-:W-:Y:S05]  /*15a60*/  RET.REL.NODEC R2 `(_ZN7cutlass13device_kernelIN5flash19enable_sm80_to_sm89INS1_16FlashAttnFwdSm80INS1_25CollectiveMainloopFwdSm80ILi8ELi1ELb0EN4cute5tupleIJNS5_1CILi128EEENS7_ILi64EEENS7_ILi192EEEEEELi192ENS_10bfloat16_tEfNS_4arch4Sm80ELb0ELb1ELb0ELb1ELb0ELb0ELb1ELb1EEENS1_21CollectiveEpilogueFwdINS6_IJS8_SA_S9_EEENS6_IJNS7_ILi1EEESI_SI_EEESC_SE_Li256ELb1ELb1ELb1ELb0EEENS1_36VarlenDynamicPersistentTileSchedulerILi128ELi64ELi256ELi256ELb1ELb1ELb0ELb1ELb0ELb1EEEEEEEEEvNT_6ParamsE) ;  /* 0xfffea59002007950 */ /* 0x004fea0003c3ffff */
        .weak           $__internal_62_$__cuda_sm70_shflsync_up_p
        .type           $__internal_62_$__cuda_sm70_shflsync_up_p,@function
        .size           $__internal_62_$__cuda_sm70_shflsync_up_p,($__internal_63_$__cuda_sm70_votesync_ballot - $__internal_62_$__cuda_sm70_shflsync_up_p)
$__internal_62_$__cuda_sm70_shflsync_up_p:
[----:B------:R-:W-:Y:S02]  /*15a70*/  IMAD.MOV.U32 R4, RZ, RZ, RZ ;  /* 0x000000ffff047224 */ /* 0x000fe400078e00ff */
[----:B------:R-:W-:-:S04]  /*15a80*/  IMAD.MOV.U32 R10, RZ, RZ, -0x1 ;  /* 0xffffffffff0a7424 */ /* 0x000fc800078e00ff */
[----:B------:R-:W-:Y:S04]  /*15a90*/  WARPSYNC R10 ;  /* 0x0000000a00007348 */ /* 0x000fe80003800000 */
[----:B------:R1:W2:Y:S02]  /*15aa0*/  SHFL.UP PT, R4, R0, R2, R4 ;  /* 0x0400000200047389 */ /* 0x0002a400000e0004 */
[----:B-1----:R-:W-:Y:S02]  /*15ab0*/  MOV R2, R3 ;  /* 0x0000000300027202 */ /* 0x002fe40000000f00 */
[----:B------:R-:W-:-:S04]  /*15ac0*/  MOV R3, 0x0 ;  /* 0x0000000000037802 */ /* 0x000fc80000000f00 */
[----:B--2---:R-:W-:Y:S05]  /*15ad0*/  RET.REL.NODEC R2 `(_ZN7cutlass13device_kernelIN5flash19enable_sm80_to_sm89INS1_16FlashAttnFwdSm80INS1_25CollectiveMainloopFwdSm80ILi8ELi1ELb0EN4cute5tupleIJNS5_1CILi128EEENS7_ILi64EEENS7_ILi192EEEEEELi192ENS_10bfloat16_tEfNS_4arch4Sm80ELb0ELb1ELb0ELb1ELb0ELb0ELb1ELb1EEENS1_21CollectiveEpilogueFwdINS6_IJS8_SA_S9_EEENS6_IJNS7_ILi1EEESI_SI_EEESC_SE_Li256ELb1ELb1ELb1ELb0EEENS1_36VarlenDynamicPersistentTileSchedulerILi128ELi64ELi256ELi256ELb1ELb1ELb0ELb1ELb0ELb1EEEEEEEEEvNT_6ParamsE) ;  /* 0xfffea52002007950 */ /* 0x004fea0003c3ffff */
        .weak           $__internal_63_$__cuda_sm70_votesync_ballot
        .type           $__internal_63_$__cuda_sm70_votesync_ballot,@function
        .size           $__internal_63_$__cuda_sm70_votesync_ballot,(.L_x_5002 - $__internal_63_$__cuda_sm70_votesync_ballot)
$__internal_63_$__cuda_sm70_votesync_ballot:
[----:B------:R-:W-:Y:S01]  /*15ae0*/  ISETP.NE.U32.AND P0, PT, R0, 0x1, PT ;  /* 0x000000010000780c */ /* 0x000fe20003f05070 */
[----:B------:R-:W-:-:S04]  /*15af0*/  IMAD.MOV.U32 R3, RZ, RZ, -0x1 ;  /* 0xffffffffff037424 */ /* 0x000fc800078e00ff */
[----:B------:R-:W-:Y:S08]  /*15b00*/  WARPSYNC R3 ;  /* 0x0000000300007348 */ /* 0x000ff00003800000 */
[----:B------:R-:W-:-:S04]  /*15b10*/  VOTE.ANY R0, PT, !P0 ;  /* 0x0000000000007806 */ /* 0x000fc800040e0100 */
[----:B------:R-:W-:Y:S01]  /*15b20*/  LOP3.LUT R0, R0, R3, RZ, 0xc0, !PT ;  /* 0x0000000300007212 */ /* 0x000fe200078ec0ff */
[----:B------:R-:W-:-:S04]  /*15b30*/  IMAD.MOV.U32 R3, RZ, RZ, 0x0 ;  /* 0x00000000ff037424 */ /* 0x000fc800078e00ff */
[----:B------:R-:W-:Y:S05]  /*15b40*/  RET.REL.NODEC R2 `(_ZN7cutlass13device_kernelIN5flash19enable_sm80_to_sm89INS1_16FlashAttnFwdSm80INS1_25CollectiveMainloopFwdSm80ILi8ELi1ELb0EN4cute5tupleIJNS5_1CILi128EEENS7_ILi64EEENS7_ILi192EEEEEELi192ENS_10bfloat16_tEfNS_4arch4Sm80ELb0ELb1ELb0ELb1ELb0ELb0ELb1ELb1EEENS1_21CollectiveEpilogueFwdINS6_IJS8_SA_S9_EEENS6_IJNS7_ILi1EEESI_SI_EEESC_SE_Li256ELb1ELb1ELb1ELb0EEENS1_36VarlenDynamicPersistentTileSchedulerILi128ELi64ELi256ELi256ELb1ELb1ELb0ELb1ELb0ELb1EEEEEEEEEvNT_6ParamsE) ;  /* 0xfffea4b002007950 */ /* 0x000fea0003c3ffff */
.L_x_3037:
        /* <DEDUP_REMOVED lines=11> */
.L_x_5002:


//--------------------- .text._ZN7cutlass13device_kernelIN5flash19enable_sm80_to_sm89INS1_16FlashAttnFwdSm80INS1_25CollectiveMainloopFwdSm80ILi8ELi1ELb0EN4cute5tupleIJNS5_1CILi128EEENS7_ILi64EEENS7_ILi192EEEEEELi192ENS_10bfloat16_tEfNS_4arch4Sm80ELb0ELb1ELb0ELb1ELb0ELb1ELb1ELb1EEENS1_21CollectiveEpilogueFwdINS6_IJS8_SA_S9_EEENS6_IJNS7_ILi1EEESI_SI_EEESC_SE_Li256ELb1ELb1ELb1ELb0EEENS1_36VarlenDynamicPersistentTileSchedulerILi128ELi64ELi256ELi256ELb1ELb1ELb0ELb1ELb0ELb1EEEEEEEEEvNT_6ParamsE --------------------------
	.section	.text._ZN7cutlass13device_kernelIN5flash19enable_sm80_to_sm89INS1_16FlashAttnFwdSm80INS1_25CollectiveMainloopFwdSm80ILi8ELi1ELb0EN4cute5tupleIJNS5_1CILi128EEENS7_ILi64EEENS7_ILi192EEEEEELi192ENS_10bfloat16_tEfNS_4arch4Sm80ELb0ELb1ELb0ELb1ELb0ELb1ELb1ELb1EEENS1_21CollectiveEpilogueFwdINS6_IJS8_SA_S9_EEENS6_IJNS7_ILi1EEESI_SI_EEESC_SE_Li256ELb1ELb1ELb1ELb0EEENS1_36VarlenDynamicPersistentTileSchedulerILi128ELi64ELi256ELi256ELb1ELb1ELb0ELb1ELb0ELb1EEEEEEEEEvNT_6ParamsE,"ax",@progbits
	.sectioninfo	@"SHI_REGISTERS=255"
	.align	128
.text._ZN7cutlass13device_kernelIN5flash19enable_sm80_to_sm89INS1_16FlashAttnFwdSm80INS1_25CollectiveMainloopFwdSm80ILi8ELi1ELb0EN4cute5tupleIJNS5_1CILi128EEENS7_ILi64EEENS7_ILi192EEEEEELi192ENS_10bfloat16_tEfNS_4arch4Sm80ELb0ELb1ELb0ELb1ELb0ELb1ELb1ELb1EEENS1_21CollectiveEpilogueFwdINS6_IJS8_SA_S9_EEENS6_IJNS7_ILi1EEESI_SI_EEESC_SE_Li256ELb1ELb1ELb1ELb0EEENS1_36VarlenDynamicPersistentTileSchedulerILi128ELi64ELi256ELi256ELb1ELb1ELb0ELb1ELb0ELb1EEEEEEEEEvNT_6ParamsE:
        .type           _ZN7cutlass13device_kernelIN5flash19enable_sm80_to_sm89INS1_16FlashAttnFwdSm80INS1_25CollectiveMainloopFwdSm80ILi8ELi1ELb0EN4cute5tupleIJNS5_1CILi128EEENS7_ILi64EEENS7_ILi192EEEEEELi192ENS_10bfloat16_tEfNS_4arch4Sm80ELb0ELb1ELb0ELb1ELb0ELb1ELb1ELb1EEENS1_21CollectiveEpilogueFwdINS6_IJS8_SA_S9_EEENS6_IJNS7_ILi1EEESI_SI_EEESC_SE_Li256ELb1ELb1ELb1ELb0EEENS1_36VarlenDynamicPersistentTileSchedulerILi128ELi64ELi256ELi256ELb1ELb1ELb0ELb1ELb0ELb1EEEEEEEEEvNT_6ParamsE,@function
        .size           _ZN7cutlass13device_kernelIN5flash19enable_sm80_to_sm89INS1_16FlashAttnFwdSm80INS1_25CollectiveMainloopFwdSm80ILi8ELi1ELb0EN4cute5tupleIJNS5_1CILi128EEENS7_ILi64EEENS7_ILi192EEEEEELi192ENS_10bfloat16_tEfNS_4arch4Sm80ELb0ELb1ELb0ELb1ELb0ELb1ELb1ELb1EEENS1_21CollectiveEpilogueFwdINS6_IJS8_SA_S9_EEENS6_IJNS7_ILi1EEESI_SI_EEESC_SE_Li256ELb1ELb1ELb1ELb0EEENS1_36VarlenDynamicPersistentTileSchedulerILi128ELi64ELi256ELi256ELb1ELb1ELb0ELb1ELb0ELb1EEEEEEEEEvNT_6ParamsE,(.L_x_5007 - _ZN7cutlass13device_kernelIN5flash19enable_sm80_to_sm89INS1_16FlashAttnFwdSm80INS1_25CollectiveMainloopFwdSm80ILi8ELi1ELb0EN4cute5tupleIJNS5_1CILi128EEENS7_ILi64EEENS7_ILi192EEEEEELi192ENS_10bfloat16_tEfNS_4arch4Sm80ELb0ELb1ELb0ELb1ELb0ELb1ELb1ELb1EEENS1_21CollectiveEpilogueFwdINS6_IJS8_SA_S9_EEENS6_IJNS7_ILi1EEESI_SI_EEESC_SE_Li256ELb1ELb1ELb1ELb0EEENS1_36VarlenDynamicPersistentTileSchedulerILi128ELi64ELi256ELi256ELb1ELb1ELb0ELb1ELb0ELb1EEEEEEEEEvNT_6ParamsE)
        .other          _ZN7cutlass13device_kernelIN5flash19enable_sm80_to_sm89INS1_16FlashAttnFwdSm80INS1_25CollectiveMainloopFwdSm80ILi8ELi1ELb0EN4cute5tupleIJNS5_1CILi128EEENS7_ILi64EEENS7_ILi192EEEEEELi192ENS_10bfloat16_tEfNS_4arch4Sm80ELb0ELb1ELb0ELb1ELb0ELb1ELb1ELb1EEENS1_21CollectiveEpilogueFwdINS6_IJS8_SA_S9_EEENS6_IJNS7_ILi1EEESI_SI_EEESC_SE_Li256ELb1ELb1ELb1ELb0EEENS1_36VarlenDynamicPersistentTileSchedulerILi128ELi64ELi256ELi256ELb1ELb1ELb0ELb1ELb0ELb1EEEEEEEEEvNT_6ParamsE,@"STO_CUDA_ENTRY STV_DEFAULT"
_ZN7cutlass13device_kernelIN5flash19enable_sm80_to_sm89INS1_16FlashAttnFwdSm80INS1_25CollectiveMainloopFwdSm80ILi8ELi1ELb0EN4cute5tupleIJNS5_1CILi128EEENS7_ILi64EEENS7_ILi192EEEEEELi192ENS_10bfloat16_tEfNS_4arch4Sm80ELb0ELb1ELb0ELb1ELb0ELb1ELb1ELb1EEENS1_21CollectiveEpilogueFwdINS6_IJS8_SA_S9_EEENS6_IJNS7_ILi1EEESI_SI_EEESC_SE_Li256ELb1ELb1ELb1ELb0EEENS1_36VarlenDynamicPersistentTileSchedulerILi128ELi64ELi256ELi256ELb1ELb1ELb0ELb1ELb0ELb1EEEEEEEEEvNT_6ParamsE:
        /* <DEDUP_REMOVED lines=53> */
.L_x_3043:
        /* <DEDUP_REMOVED lines=17> */
.L_x_3262:
        /* <DEDUP_REMOVED lines=16> */
.L_x_3263:
[----:B---3--:R-:W-:-:S05]  /*0560*/  IMAD R0, R0, c[0x0][0x538], RZ ;  /* 0x00014e0000007a24 */ /* 0x008fca00078e02ff */
[----:B------:R-:W-:-:S04]  /*0570*/  IADD3 R7, R0, R7, RZ ;  /* 0x0000000700077210 */ /* 0x000fc80007ffe0ff */
[----:B------:R-:W-:-:S13]  /*0580*/  ISETP.GT.AND P0, PT, R7, UR4, PT ;  /* 0x0000000407007c0c */ /* 0x000fda000bf04270 */
[----:B-12---:R-:W-:Y:S05]  /*0590*/  @!P0 BRA `(.L_x_3043) ;  /* 0xfffffdb000008947 */ /* 0x006fea000383ffff */
.L_x_3039:
[----:B------:R-:W-:-:S05]  /*05a0*/  IADD3 R11, -R0, R7, RZ ;  /* 0x00000007000b7210 */ /* 0x000fca0007ffe1ff */
[----:B------:R-:W-:-:S05]  /*05b0*/  IMAD R0, R4, c[0x0][0x538], R11 ;  /* 0x00014e0004007a24 */ /* 0x000fca00078e020b */
[----:B------:R-:W-:Y:S01]  /*05c0*/  ISETP.GT.AND P0, PT, R0, UR4, PT ;  /* 0x0000000400007c0c */ /* 0x000fe2000bf04270 */
[----:B------:R-:W-:-:S12]  /*05d0*/  BRA.DIV ~URZ, `(.L_x_3044) ;  /* 0x00020ab27f007947 */ /* 0x000fd8000b800000 */
[----:B------:R-:W-:-:S04]  /*05e0*/  VOTE.ANY R7, PT, !P0 ;  /* 0x0000000000077806 */ /* 0x000fc800040e0100 */
.L_x_3264:
[----:B------:R-:W1:Y:S02]  /*05f0*/  POPC R0, R7 ;  /* 0x0000000700007309 */ /* 0x000e640000000000 */
[----:B-12---:R-:W-:Y:S01]  /*0600*/  IADD3 R247, R0, R6, RZ ;  /* 0x0000000600f77210 */ /* 0x006fe20007ffe0ff */
[----:B------:R-:W-:Y:S05]  /*0610*/  BRA.DIV ~URZ, `(.L_x_3045) ;  /* 0x00020ac27f007947 */ /* 0x000fea000b800000 */
[----:B------:R1:W2:Y:S01]  /*0620*/  SHFL.IDX PT, R245, R10, R0, 0x1f ;  /* 0x00001f000af57589 */ /* 0x0002a200000e0000 */
[----:B------:R-:W-:-:S03]  /*0630*/  MOV R6, RZ ;  /* 0x000000ff00067202 */ /* 0x000fc60000000f00 */
[----:B------:R1:W3:Y:S04]  /*0640*/  SHFL.IDX PT, R10, R8, R0, 0x1f ;  /* 0x00001f00080a7589 */ /* 0x0002e800000e0000 */
.L_x_3265:
[----:B------:R-:W-:Y:S01]  /*0650*/  ISETP.NE.AND P0, PT, R7, RZ, PT ;  /* 0x000000ff0700720c */ /* 0x000fe20003f05270 */
[----:B------:R-:W-:-:S12]  /*0660*/  BSSY B0, `(.L_x_3046) ;  /* 0x0000005000007945 */ /* 0x000fd80003800000 */
[----:B------:R-:W-:Y:S05]  /*0670*/  @!P0 BRA `(.L_x_3047) ;  /* 0x0000003000008947 */ /* 0x000fea0003800000 */
[----:B------:R-:W-:Y:S01]  /*0680*/  IADD3 R5, R0, -0x1, RZ ;  /* 0xffffffff00057810 */ /* 0x000fe20007ffe0ff */
[----:B------:R-:W-:Y:S05]  /*0690*/  BRA.DIV ~URZ, `(.L_x_3048) ;  /* 0x00020b227f007947 */ /* 0x000fea000b800000 */
[----:B------:R4:W1:Y:S02]  /*06a0*/  SHFL.IDX PT, R6, R4, R5, 0x1f ;  /* 0x00001f0504067589 */ /* 0x00086400000e0000 */
.L_x_3047:
[----:B------:R-:W-:Y:S05]  /*06b0*/  BSYNC B0 ;  /* 0x0000000000007941 */ /* 0x000fea0003800000 */
.L_x_3046:
        /* <DEDUP_REMOVED lines=67> */
.L_x_3050:
        /* <DEDUP_REMOVED lines=68> */
.L_x_3051:
[----:B------:R-:W-:Y:S05]  /*0f30*/  BSYNC B0 ;  /* 0x0000000000007941 */ /* 0x000fea0003800000 */
.L_x_3049:
[----:B------:R-:W-:-:S04]  /*0f40*/  LOP3.LUT R0, RZ, R0, RZ, 0x33, !PT ;  /* 0x00000000ff007212 */ /* 0x000fc800078e33ff */
[----:B------:R-:W-:Y:S01]  /*0f50*/  IADD3 R245, R0, R245, RZ ;  /* 0x000000f500f57210 */ /* 0x000fe20007ffe0ff */
[----:B------:R-:W-:Y:S05]  /*0f60*/  BRA `(.L_x_3052) ;  /* 0x0000004000007947 */ /* 0x000fea0003800000 */
.L_x_3040:
[----:B--2---:R-:W-:Y:S01]  /*0f70*/  IMAD.MOV.U32 R245, RZ, RZ, RZ ;  /* 0x000000fffff57224 */ /* 0x004fe200078e00ff */
[----:B------:R-:W-:Y:S01]  /*0f80*/  MOV R246, RZ ;  /* 0x000000ff00f67202 */ /* 0x000fe20000000f00 */
[----:B------:R-:W-:Y:S01]  /*0f90*/  IMAD.U32 R244, RZ, RZ, UR4 ;  /* 0x00000004fff47e24 */ /* 0x000fe2000f8e00ff */
[----:B------:R-:W-:Y:S02]  /*0fa0*/  MOV R247, c[0x0][0x53c] ;  /* 0x00014f0000f77a02 */ /* 0x000fe40000000f00 */
.L_x_3052:
[----:B------:R-:W-:Y:S01]  /*0fb0*/  ISETP.NE.AND P0, PT, R12, RZ, PT ;  /* 0x000000ff0c00720c */ /* 0x000fe20003f05270 */
[----:B------:R-:W-:-:S12]  /*0fc0*/  WARPSYNC 0xffffffff ;  /* 0xffffffff00007948 */ /* 0x000fd80003800000 */
[----:B------:R1:W-:Y:S04]  /*0fd0*/  @!P0 STS.128 [0x18100], R244 ;  /* 0x018100f4ff008388 */ /* 0x0003e80000000c00 */
[----:B------:R-:W-:Y:S06]  /*0fe0*/  BAR.ARV 0x5, 0x100 ;  /* 0x0144000000007b1d */ /* 0x000fec0000002000 */
.L_x_3038:
[----:B-12---:R-:W-:-:S13]  /*0ff0*/  ISETP.GE.AND P0, PT, R247, c[0x0][0x53c], PT ;  /* 0x00014f00f7007a0c */ /* 0x006fda0003f06270 */
[----:B------:R-:W-:Y:S05]  /*1000*/  @P0 EXIT ;  /* 0x000000000000094d */ /* 0x000fea0003800000 */
[----:B------:R-:W1:Y:S02]  /*1010*/  S2R R18, SR_TID.X ;  /* 0x0000000000127919 */ /* 0x000e640000002100 */
[----:B-1----:R-:W-:-:S04]  /*1020*/  SHF.R.S32.HI R13, RZ, 0x1f, R18 ;  /* 0x0000001fff0d7819 */ /* 0x002fc80000011412 */
[CC--:B------:R-:W-:Y:S02]  /*1030*/  LEA.HI R14, R13.reuse, R18.reuse, RZ, 0x3 ;  /* 0x000000120d0e7211 */ /* 0x0c0fe400078f18ff */
[-C--:B------:R-:W-:Y:S02]  /*1040*/  LEA.HI R3, R13, R18.reuse, RZ, 0x4 ;  /* 0x000000120d037211 */ /* 0x080fe400078f20ff */
[----:B------:R-:W-:Y:S02]  /*1050*/  SHF.R.S32.HI R19, RZ, 0x3, R14 ;  /* 0x00000003ff137819 */ /* 0x000fe4000001140e */
[----:B------:R-:W-:Y:S02]  /*1060*/  LOP3.LUT R2, R14, 0xfffffff8, RZ, 0xc0, !PT ;  /* 0xfffffff80e027812 */ /* 0x000fe400078ec0ff */
[----:B------:R-:W-:Y:S01]  /*1070*/  LOP3.LUT R0, R3, 0xfffffff0, RZ, 0xc0, !PT ;  /* 0xfffffff003007812 */ /* 0x000fe200078ec0ff */
[----:B------:R-:W-:Y:S01]  /*1080*/  IMAD.SHL.U32 R5, R19, 0x40, RZ ;  /* 0x0000004013057824 */ /* 0x000fe200078e00ff */
        /* <DEDUP_REMOVED lines=8> */
[----:B------:R-:W-:Y:S02]  /*1110*/  SHF.R.U32.HI R5, RZ, 0x3, R2 ;  /* 0x00000003ff057819 */ /* 0x000fe40000011602 */
[----:B------:R-:W-:Y:S02]  /*1120*/  LOP3.LUT R3, R3, 0xfffffffe, RZ, 0xc0, !PT ;  /* 0xfffffffe03037812 */ /* 0x000fe400078ec0ff */
[----:B------:R-:W-:Y:S02]  /*1130*/  LOP3.LUT R2, R2, 0x38, R248, 0xf8, !PT ;  /* 0x0000003802027812 */ /* 0x000fe400078ef8f8 */
[----:B------:R-:W-:Y:S01]  /*1140*/  LEA.HI R10, R6, R0, RZ, 0x3 ;  /* 0x00000000060a7211 */ /* 0x000fe200078f18ff */
[----:B------:R-:W-:Y:S01]  /*1150*/  IMAD.IADD R12, R4, 0x1, -R3 ;  /* 0x00000001040c7824 */ /* 0x000fe200078e0a03 */
[----:B------:R-:W-:Y:S01]  /*1160*/  LOP3.LUT R9, R2, R5, RZ, 0x3c, !PT ;  /* 0x0000000502097212 */ /* 0x000fe200078e3cff */
[----:B------:R-:W-:Y:S01]  /*1170*/  IMAD.SHL.U32 R3, R8, 0x40, RZ ;  /* 0x0000004008037824 */ /* 0x000fe200078e00ff */
[----:B------:R-:W-:-:S02]  /*1180*/  LOP3.LUT R2, R10, 0xfffffff8, RZ, 0xc0, !PT ;  /* 0xfffffff80a027812 */ /* 0x000fc400078ec0ff */
[----:B------:R-:W-:Y:S02]  /*1190*/  LEA.HI R15, R13, R18, RZ, 0x2 ;  /* 0x000000120d0f7211 */ /* 0x000fe400078f10ff */
[----:B------:R-:W-:Y:S01]  /*11a0*/  SHF.R.S32.HI R6, RZ, 0x5, R11 ;  /* 0x00000005ff067819 */ /* 0x000fe2000001140b */
[----:B------:R-:W-:Y:S01]  /*11b0*/  IMAD.IADD R7, R0, 0x1, -R2 ;  /* 0x0000000100077824 */ /* 0x000fe200078e0a02 */
[----:B------:R-:W-:Y:S02]  /*11c0*/  LOP3.LUT R0, R3, 0x1c0, RZ, 0xc0, !PT ;  /* 0x000001c003007812 */ /* 0x000fe400078ec0ff */
[----:B------:R-:W-:Y:S02]  /*11d0*/  LOP3.LUT R3, R11, 0xffffffe0, RZ, 0xc0, !PT ;  /* 0xffffffe00b037812 */ /* 0x000fe400078ec0ff */
[--C-:B------:R-:W-:Y:S02]  /*11e0*/  SHF.R.S32.HI R241, RZ, 0x2, R15.reuse ;  /* 0x00000002fff17819 */ /* 0x100fe4000001140f */
[----:B------:R-:W-:Y:S01]  /*11f0*/  SHF.R.S32.HI R4, RZ, 0x1f, R15 ;  /* 0x0000001fff047819 */ /* 0x000fe2000001140f */
[----:B------:R-:W-:Y:S01]  /*1200*/  IMAD.IADD R17, R18, 0x1, -R3 ;  /* 0x0000000112117824 */ /* 0x000fe200078e0a03 */
[----:B------:R-:W-:-:S02]  /*1210*/  LOP3.LUT R5, R0, 0x8, R14, 0xf8, !PT ;  /* 0x0000000800057812 */ /* 0x000fc400078ef80e */
[----:B------:R-:W-:Y:S02]  /*1220*/  SHF.R.U32.HI R2, RZ, 0x3, R0 ;  /* 0x00000003ff027819 */ /* 0x000fe40000011600 */
[----:B------:R-:W-:Y:S02]  /*1230*/  SHF.R.S32.HI R0, RZ, 0x1f, R11 ;  /* 0x0000001fff007819 */ /* 0x000fe4000001140b */
[----:B------:R-:W-:Y:S02]  /*1240*/  LEA.HI R4, R4, R241, RZ, 0x3 ;  /* 0x000000f104047211 */ /* 0x000fe400078f18ff */
[----:B------:R-:W-:Y:S02]  /*1250*/  LOP3.LUT R14, R5, R2, RZ, 0x3c, !PT ;  /* 0x00000002050e7212 */ /* 0x000fe400078e3cff */
[----:B------:R-:W-:Y:S02]  /*1260*/  LEA.HI R0, R0, R6, RZ, 0x3 ;  /* 0x0000000600007211 */ /* 0x000fe400078f18ff */
[----:B------:R-:W-:-:S02]  /*1270*/  LEA.HI R5, R13, R18, RZ, 0x6 ;  /* 0x000000120d057211 */ /* 0x000fc400078f30ff */
[----:B------:R-:W-:Y:S02]  /*1280*/  LOP3.LUT R3, R4, 0xfffffff8, RZ, 0xc0, !PT ;  /* 0xfffffff804037812 */ /* 0x000fe400078ec0ff */
[----:B------:R-:W-:Y:S01]  /*1290*/  SHF.R.S32.HI R11, RZ, 0x1f, R17 ;  /* 0x0000001fff0b7819 */ /* 0x000fe20000011411 */
[----:B------:R-:W-:Y:S01]  /*12a0*/  IMAD.SHL.U32 R5, R5, 0x8, RZ ;  /* 0x0000000805057824 */ /* 0x000fe200078e00ff */
[----:B------:R-:W-:Y:S01]  /*12b0*/  LOP3.LUT R2, R0, 0xffffff8, RZ, 0xc0, !PT ;  /* 0x0ffffff800027812 */ /* 0x000fe200078ec0ff */
[----:B------:R-:W-:Y:S01]  /*12c0*/  IMAD.IADD R0, R241, 0x1, -R3 ;  /* 0x00000001f1007824 */ /* 0x000fe200078e0a03 */
[----:B------:R-:W-:Y:S02]  /*12d0*/  LEA.HI R11, R11, R17, RZ, 0x2 ;  /* 0x000000110b0b7211 */ /* 0x000fe400078f10ff */
        /* <DEDUP_REMOVED lines=33> */
[C---:B------:R-:W-:Y:S01]  /*14f0*/  IMAD R6, R8.reuse, 0x20, R19 ;  /* 0x0000002008067824 */ /* 0x040fe200078e0213 */
[----:B------:R-:W-:Y:S01]  /*1500*/  LOP3.LUT R3, R3, 0xfffffe00, RZ, 0xc0, !PT ;  /* 0xfffffe0003037812 */ /* 0x000fe200078ec0ff */
[----:B------:R-:W-:Y:S01]  /*1510*/  STL [R1+0x14], R13 ;  /* 0x0000140d01007387 */ /* 0x000fe20000100800 */
[----:B------:R-:W-:Y:S01]  /*1520*/  LOP3.LUT P4, RZ, R8, 0x2, RZ, 0xc0, !PT ;  /* 0x0000000208ff7812 */ /* 0x000fe2000788c0ff */
[----:B------:R-:W-:Y:S01]  /*1530*/  IMAD.IADD R9, R9, 0x1, R4 ;  /* 0x0000000109097824 */ /* 0x000fe200078e0204 */
[CC--:B------:R-:W-:Y:S01]  /*1540*/  IADD3 R4, R5.reuse, R3.reuse, R0 ;  /* 0x0000000305047210 */ /* 0x0c0fe20007ffe000 */
[----:B------:R2:W-:Y:S01]  /*1550*/  STL [R1+0x34], R6 ;  /* 0x0000340601007387 */ /* 0x0005e20000100800 */
[C---:B------:R-:W-:Y:S01]  /*1560*/  LEA.HI R0, R18.reuse, R18, RZ, 0x1 ;  /* 0x0000001212007211 */ /* 0x040fe200078f08ff */
[----:B------:R-:W-:Y:S01]  /*1570*/  IMAD.SHL.U32 R140, R18, 0x4, RZ ;  /* 0x00000004128c7824 */ /* 0x000fe200078e00ff */
[----:B------:R-:W-:-:S02]  /*1580*/  LOP3.LUT R5, R5, R3, RZ, 0xfc, !PT ;  /* 0x0000000305057212 */ /* 0x000fc400078efcff */
[----:B------:R-:W-:Y:S02]  /*1590*/  LOP3.LUT R3, R0, 0x1ffffffe, RZ, 0xc0, !PT ;  /* 0x1ffffffe00037812 */ /* 0x000fe400078ec0ff */
[----:B------:R-:W-:Y:S02]  /*15a0*/  LOP3.LUT P3, RZ, R8, 0x4, RZ, 0xc0, !PT ;  /* 0x0000000408ff7812 */ /* 0x000fe4000786c0ff */
[----:B------:R-:W-:Y:S01]  /*15b0*/  LEA R9, R9, 0x80, 0x1 ;  /* 0x0000008009097811 */ /* 0x000fe200078e08ff */
[----:B------:R-:W-:Y:S01]  /*15c0*/  IMAD.IADD R3, R18, 0x1, -R3 ;  /* 0x0000000112037824 */ /* 0x000fe200078e0a03 */
[----:B------:R-:W-:Y:S02]  /*15d0*/  SEL R0, R10, 0xffffffc0, !P3 ;  /* 0xffffffc00a007807 */ /* 0x000fe40005800000 */
[----:B------:R-:W-:Y:S01]  /*15e0*/  LEA R198, R4, 0xc100, 0x1 ;  /* 0x0000c10004c67811 */ /* 0x000fe200078e08ff */
[----:B-1----:R-:W-:Y:S01]  /*15f0*/  IMAD R2, R12, 0x200, R14 ;  /* 0x000002000c027824 */ /* 0x002fe200078e020e */
[----:B------:R-:W-:Y:S01]  /*1600*/  LEA R192, R5, 0x100, 0x1 ;  /* 0x0000010005c07811 */ /* 0x000fe200078e08ff */
[----:B------:R-:W-:Y:S01]  /*1610*/  IMAD.MOV.U32 R12, RZ, RZ, 0x20 ;  /* 0x00000020ff0c7424 */ /* 0x000fe200078e00ff */
[----:B------:R-:W-:-:S02]  /*1620*/  SEL R7, R10, 0xffffffc0, !P2 ;  /* 0xffffffc00a077807 */ /* 0x000fc40005000000 */
[----:B------:R-:W-:Y:S01]  /*1630*/  LEA R147, R2, 0x6100, 0x1 ;  /* 0x0000610002937811 */ /* 0x000fe200078e08ff */
[----:B------:R-:W-:Y:S01]  /*1640*/  IMAD R2, R3, 0x8, R16 ;  /* 0x0000000803027824 */ /* 0x000fe200078e0210 */
[C---:B------:R-:W-:Y:S02]  /*1650*/  SEL R8, R12.reuse, 0xffffffe0, !P0 ;  /* 0xffffffe00c087807 */ /* 0x040fe40004000000 */
[C---:B------:R-:W-:Y:S01]  /*1660*/  IADD3 R202, R147.reuse, 0x20, RZ ;  /* 0x0000002093ca7810 */ /* 0x040fe20007ffe0ff */
[----:B------:R-:W-:Y:S01]  /*1670*/  IMAD.IADD R197, R147, 0x1, R0 ;  /* 0x0000000193c57824 */ /* 0x000fe200078e0200 */
[----:B--2---:R-:W-:Y:S01]  /*1680*/  LOP3.LUT R6, R11, 0x7ffffffc, RZ, 0xc0, !PT ;  /* 0x7ffffffc0b067812 */ /* 0x004fe200078ec0ff */
[----:B------:R1:W-:Y:S01]  /*1690*/  STL [R1], R2 ;  /* 0x0000000201007387 */ /* 0x0003e20000100800 */
[----:B------:R-:W-:Y:S02]  /*16a0*/  @P4 IADD3 R202, R147, -0x20, RZ ;  /* 0xffffffe093ca4810 */ /* 0x000fe40007ffe0ff */
[----:B------:R-:W-:Y:S01]  /*16b0*/  SEL R3, R12, 0xffffffe0, !P6 ;  /* 0xffffffe00c037807 */ /* 0x000fe20007000000 */
[----:B------:R-:W-:Y:S01]  /*16c0*/  IMAD.IADD R6, R17, 0x1, -R6 ;  /* 0x0000000111067824 */ /* 0x000fe200078e0a06 */
[----:B------:R-:W-:Y:S01]  /*16d0*/  STL [R1+0x18], R9 ;  /* 0x0000180901007387 */ /* 0x000fe20000100800 */
[----:B------:R-:W-:Y:S01]  /*16e0*/  IMAD.IADD R194, R0, 0x1, R202 ;  /* 0x0000000100c27824 */ /* 0x000fe200078e02ca */
[----:B------:R-:W-:Y:S01]  /*16f0*/  IADD3 R143, R140, 0x20, RZ ;  /* 0x000000208c8f7810 */ /* 0x000fe20007ffe0ff */
[----:B------:R-:W-:Y:S01]  /*1700*/  IMAD.SHL.U32 R237, R6, 0x2, RZ ;  /* 0x0000000206ed7824 */ /* 0x000fe200078e00ff */
[C---:B------:R-:W-:Y:S01]  /*1710*/  IADD3 R6, R9.reuse, -0x10, RZ ;  /* 0xfffffff009067810 */ /* 0x040fe20007ffe0ff */
[----:B------:R-:W-:Y:S01]  /*1720*/  IMAD.IADD R199, R198, 0x1, R3 ;  /* 0x00000001c6c77824 */ /* 0x000fe200078e0203 */
[----:B------:R-:W-:Y:S01]  /*1730*/  @P1 IADD3 R6, R9, 0x10, RZ ;  /* 0x0000001009061810 */ /* 0x000fe20007ffe0ff */
[----:B------:R-:W-:Y:S01]  /*1740*/  IMAD.IADD R193, R3, 0x1, R192 ;  /* 0x0000000103c17824 */ /* 0x000fe200078e02c0 */
[C---:B------:R-:W-:Y:S01]  /*1750*/  IADD3 R142, R140.reuse, 0x40, RZ ;  /* 0x000000408c8e7810 */ /* 0x040fe20007ffe0ff */
[----:B------:R-:W-:Y:S01]  /*1760*/  IMAD.IADD R131, R140, 0x1, R143 ;  /* 0x000000018c837824 */ /* 0x000fe200078e028f */
[----:B------:R-:W-:Y:S01]  /*1770*/  LEA R235, R235, 0x100, 0x1 ;  /* 0x00000100ebeb7811 */ /* 0x000fe200078e08ff */
[--C-:B------:R-:W-:Y:S01]  /*1780*/  IMAD.IADD R0, R8, 0x1, R6.reuse ;  /* 0x0000000108007824 */ /* 0x100fe200078e0206 */
[----:B------:R-:W-:Y:S01]  /*1790*/  STL [R1+0x24], R6 ;  /* 0x0000240601007387 */ /* 0x000fe20000100800 */
[----:B------:R-:W-:Y:S01]  /*17a0*/  IMAD.IADD R3, R7, 0x1, R6 ;  /* 0x0000000107037824 */ /* 0x000fe200078e0206 */
[C---:B------:R-:W-:Y:S01]  /*17b0*/  IADD3 R146, R140.reuse, 0x10, RZ ;  /* 0x000000108c927810 */ /* 0x040fe20007ffe0ff */
[C---:B------:R-:W-:Y:S01]  /*17c0*/  IMAD.IADD R130, R140.reuse, 0x1, R142 ;  /* 0x000000018c827824 */ /* 0x040fe200078e028e */
[----:B------:R2:W-:Y:S01]  /*17d0*/  STL [R1+0x28], R0 ;  /* 0x0000280001007387 */ /* 0x0005e20000100800 */
[C---:B------:R-:W-:Y:S01]  /*17e0*/  IADD3 R145, R140.reuse, 0x30, RZ ;  /* 0x000000308c917810 */ /* 0x040fe20007ffe0ff */
[----:B------:R-:W-:Y:S01]  /*17f0*/  IMAD.IADD R236, R235, 0x1, R7 ;  /* 0x00000001ebec7824 */ /* 0x000fe200078e0207 */
[----:B------:R-:W-:Y:S01]  /*1800*/  IADD3 R144, R140, 0x50, RZ ;  /* 0x000000508c907810 */ /* 0x000fe20007ffe0ff */
[----:B------:R3:W-:Y:S01]  /*1810*/  STL [R1+0x30], R3 ;  /* 0x0000300301007387 */ /* 0x0007e20000100800 */
[----:B-1----:R-:W-:-:S02]  /*1820*/  SEL R2, R10, 0xffffffc0, !P5 ;  /* 0xffffffc00a027807 */ /* 0x002fc40006800000 */
[C---:B------:R-:W-:Y:S02]  /*1830*/  IADD3 R213, R202.reuse, 0x800, RZ ;  /* 0x00000800cad57810 */ /* 0x040fe40007ffe0ff */
[----:B------:R-:W-:Y:S01]  /*1840*/  IADD3 R212, R202, 0x1000, RZ ;  /* 0x00001000cad47810 */ /* 0x000fe20007ffe0ff */
[----:B------:R-:W-:Y:S01]  /*1850*/  IMAD.IADD R201, R198, 0x1, R2 ;  /* 0x00000001c6c97824 */ /* 0x000fe200078e0202 */
[----:B------:R-:W-:Y:S01]  /*1860*/  IADD3 R211, R202, 0x1800, RZ ;  /* 0x00001800cad37810 */ /* 0x000fe20007ffe0ff */
[----:B------:R-:W-:Y:S01]  /*1870*/  IMAD.IADD R196, R2, 0x1, R192 ;  /* 0x0000000102c47824 */ /* 0x000fe200078e02c0 */
[C---:B------:R-:W-:Y:S01]  /*1880*/  IADD3 R210, R202.reuse, 0x2000, RZ ;  /* 0x00002000cad27810 */ /* 0x040fe20007ffe0ff */
[----:B------:R-:W-:Y:S01]  /*1890*/  IMAD.IADD R200, R199, 0x1, R2 ;  /* 0x00000001c7c87824 */ /* 0x000fe200078e0202 */
[----:B------:R-:W-:Y:S01]  /*18a0*/  IADD3 R209, R202, 0x2800, RZ ;  /* 0x00002800cad17810 */ /* 0x000fe20007ffe0ff */
[----:B------:R-:W-:Y:S01]  /*18b0*/  IMAD.IADD R195, R2, 0x1, R193 ;  /* 0x0000000102c37824 */ /* 0x000fe200078e02c1 */
[----:B------:R-:W-:-:S02]  /*18c0*/  IADD3 R208, R202, 0x3000, RZ ;  /* 0x00003000cad07810 */ /* 0x000fc40007ffe0ff */
[C---:B------:R-:W-:Y:S02]  /*18d0*/  IADD3 R207, R202.reuse, 0x3800, RZ ;  /* 0x00003800cacf7810 */ /* 0x040fe40007ffe0ff */
[C---:B------:R-:W-:Y:S02]  /*18e0*/  IADD3 R206, R202.reuse, 0x4000, RZ ;  /* 0x00004000cace7810 */ /* 0x040fe40007ffe0ff */
[C---:B------:R-:W-:Y:S01]  /*18f0*/  IADD3 R205, R202.reuse, 0x4800, RZ ;  /* 0x00004800cacd7810 */ /* 0x040fe20007ffe0ff */
[----:B--2---:R-:W-:Y:S01]  /*1900*/  IMAD.IADD R0, R7, 0x1, R0 ;  /* 0x0000000107007824 */ /* 0x004fe200078e0200 */
[C---:B------:R-:W-:Y:S02]  /*1910*/  IADD3 R204, R202.reuse, 0x5000, RZ ;  /* 0x00005000cacc7810 */ /* 0x040fe40007ffe0ff */
[----:B------:R-:W-:Y:S02]  /*1920*/  IADD3 R203, R202, 0x5800, RZ ;  /* 0x00005800cacb7810 */ /* 0x000fe40007ffe0ff */
[----:B------:R3:W-:Y:S04]  /*1930*/  STL [R1+0x2c], R0 ;  /* 0x00002c0001007387 */ /* 0x0007e80000100800 */
.L_x_3261:
[----:B------:R-:W-:Y:S01]  /*1940*/  ISETP.NE.U32.AND P0, PT, RZ, c[0x0][0x370], PT ;  /* 0x0000dc00ff007a0c */ /* 0x000fe20003f05070 */
[----:B------:R-:W-:Y:S01]  /*1950*/  IMAD.MOV.U32 R14, RZ, RZ, 0x4 ;  /* 0x00000004ff0e7424 */ /* 0x000fe200078e00ff */
[----:B------:R-:W-:Y:S01]  /*1960*/  ISETP.NE.U32.AND P1, PT, RZ, c[0x0][0x360], PT ;  /* 0x0000d800ff007a0c */ /* 0x000fe20003f25070 */
[----:B------:R-:W-:Y:S01]  /*1970*/  IMAD.MOV.U32 R132, RZ, RZ, RZ ;  /* 0x000000ffff847224 */ /* 0x000fe200078e00ff */
[----:B------:R-:W-:Y:S01]  /*1980*/  ISETP.NE.AND.EX P2, PT, RZ, c[0x0][0x374], PT, P0 ;  /* 0x0000dd00ff007a0c */ /* 0x000fe20003f45300 */
[----:B------:R-:W-:Y:S01]  /*1990*/  IMAD.MOV.U32 R180, RZ, RZ, RZ ;  /* 0x000000ffffb47224 */ /* 0x000fe200078e00ff */
[----:B------:R-:W-:Y:S01]  /*19a0*/  ISETP.NE.AND.EX P0, PT, RZ, c[0x0][0x364], PT, P1 ;  /* 0x0000d900ff007a0c */ /* 0x000fe20003f05310 */
[----:B------:R-:W-:Y:S01]  /*19b0*/  IMAD.MOV.U32 R127, RZ, RZ, RZ ;  /* 0x000000ffff7f7224 */ /* 0x000fe200078e00ff */
[----:B------:R-:W-:Y:S01]  /*19c0*/  ISETP.NE.U32.AND P1, PT, RZ, c[0x0][0x348], PT ;  /* 0x0000d200ff007a0c */ /* 0x000fe20003f25070 */
[----:B------:R-:W-:Y:S01]  /*19d0*/  IMAD.MOV.U32 R13, RZ, RZ, RZ ;  /* 0x000000ffff0d7224 */ /* 0x000fe200078e00ff */
[----:B------:R-:W-:Y:S01]  /*19e0*/  ISETP.NE.U32.AND P6, PT, RZ, c[0x0][0x350], PT ;  /* 0x0000d400ff007a0c */ /* 0x000fe20003fc5070 */
[----:B------:R-:W-:Y:S01]  /*19f0*/  IMAD.WIDE R6, R247, R14, c[0x0][0x348] ;  /* 0x0000d200f7067625 */ /* 0x000fe200078e020e */
[----:B------:R-:W-:-:S02]  /*1a00*/  ISETP.NE.U32.AND P3, PT, RZ, c[0x0][0x358], PT ;  /* 0x0000d600ff007a0c */ /* 0x000fc40003f65070 */
[----:B------:R-:W-:Y:S01]  /*1a10*/  ISETP.NE.AND.EX P1, PT, RZ, c[0x0][0x34c], PT, P1 ;  /* 0x0000d300ff007a0c */ /* 0x000fe20003f25310 */
[CC--:B------:R-:W-:Y:S01]  /*1a20*/  IMAD.WIDE R4, R247.reuse, R14.reuse, c[0x0][0x350] ;  /* 0x0000d400f7047625 */ /* 0x0c0fe200078e020e */
[----:B------:R-:W-:Y:S02]  /*1a30*/  ISETP.NE.AND.EX P6, PT, RZ, c[0x0][0x354], PT, P6 ;  /* 0x0000d500ff007a0c */ /* 0x000fe40003fc5360 */
[----:B------:R-:W-:Y:S01]  /*1a40*/  ISETP.NE.AND.EX P3, PT, RZ, c[0x0][0x35c], PT, P3 ;  /* 0x0000d700ff007a0c */ /* 0x000fe20003f65330 */
[----:B------:R-:W-:-:S04]  /*1a50*/  @P2 IMAD.WIDE R10, R247, R14, c[0x0][0x370] ;  /* 0x0000dc00f70a2625 */ /* 0x000fc800078e020e */
[CC--:B------:R-:W-:Y:S01]  /*1a60*/  @P0 IMAD.WIDE R8, R247.reuse, R14.reuse, c[0x0][0x360] ;  /* 0x0000d800f7080625 */ /* 0x0c0fe200078e020e */
[----:B------:R1:W5:Y:S03]  /*1a70*/  @P2 LDG.E R132, [R10.64] ;  /* 0x000000060a842981 */ /* 0x000366000c1e1900 */
[----:B---3--:R-:W-:Y:S01]  /*1a80*/  IMAD.WIDE R2, R247, R14, c[0x0][0x358] ;  /* 0x0000d600f7027625 */ /* 0x008fe200078e020e */
[----:B------:R1:W5:Y:S04]  /*1a90*/  @P0 LDG.E R239, [R8.64] ;  /* 0x0000000608ef0981 */ /* 0x000368000c1e1900 */
[----:B------:R1:W5:Y:S04]  /*1aa0*/  @P1 LDG.E R180, [R6.64] ;  /* 0x0000000606b41981 */ /* 0x000368000c1e1900 */
[----:B------:R1:W5:Y:S04]  /*1ab0*/  @P6 LDG.E R127, [R4.64] ;  /* 0x00000006047f6981 */ /* 0x000368000c1e1900 */
[----:B------:R1:W5:Y:S01]  /*1ac0*/  @P3 LDG.E R13, [R2.64] ;  /* 0x00000006020d3981 */ /* 0x000362000c1e1900 */
[----:B------:R-:W-:-:S05]  /*1ad0*/  LOP3.LUT R20, R246, 0xffff, RZ, 0xc0, !PT ;  /* 0x0000fffff6147812 */ /* 0x000fca00078ec0ff */
        /* <DEDUP_REMOVED lines=8> */
.L_x_3053:
[----:B------:R-:W-:-:S04]  /*1b60*/  ISETP.NE.U32.AND P0, PT, RZ, c[0x0][0x368], PT ;  /* 0x0000da00ff007a0c */ /* 0x000fc80003f05070 */
[----:B------:R-:W-:-:S13]  /*1b70*/  ISETP.NE.AND.EX P0, PT, RZ, c[0x0][0x36c], PT, P0 ;  /* 0x0000db00ff007a0c */ /* 0x000fda0003f05300 */
[----:B------:R-:W-:Y:S05]  /*1b80*/  @!P0 BRA `(.L_x_3054) ;  /* 0x0000003000008947 */ /* 0x000fea0003800000 */
[----:B-1----:R-:W-:-:S05]  /*1b90*/  IMAD.WIDE R4, R247, R14, c[0x0][0x368] ;  /* 0x0000da00f7047625 */ /* 0x002fca00078e020e */
[----:B------:R1:W5:Y:S01]  /*1ba0*/  LDG.E R11, [R4.64] ;  /* 0x00000006040b7981 */ /* 0x000362000c1e1900 */
[----:B------:R-:W-:Y:S05]  /*1bb0*/  BRA `(.L_x_3055) ;  /* 0x0000005000007947 */ /* 0x000fea0003800000 */
.L_x_3054:
[----:B-1----:R-:W-:Y:S01]  /*1bc0*/  MOV R11, c[0x0][0x1d0] ;  /* 0x00007400000b7a02 */ /* 0x002fe20000000f00 */
[----:B------:R-:W-:Y:S05]  /*1bd0*/  @!P6 BRA `(.L_x_3055) ;  /* 0x000000300000e947 */ /* 0x000fea0003800000 */
[----:B------:R-:W2:Y:S04]  /*1be0*/  LDG.E R6, [R4.64] ;  /* 0x0000000604067981 */ /* 0x000ea8000c1e1900 */
[----:B------:R-:W2:Y:S02]  /*1bf0*/  LDG.E R0, [R4.64+0x4] ;  /* 0x0000040604007981 */ /* 0x000ea4000c1e1900 */
[----:B--2---:R-:W-:Y:S02]  /*1c00*/  IADD3 R11, -R6, R0, RZ ;  /* 0x00000000060b7210 */ /* 0x004fe40007ffe1ff */
.L_x_3055:
[----:B------:R-:W2:Y:S04]  /*1c10*/  LDL.LU R7, [R1+0xc] ;  /* 0x00000c0001077983 */ /* 0x000ea80000300800 */
[----:B-1----:R1:W3:Y:S04]  /*1c20*/  @P3 LDG.E R5, [R2.64] ;  /* 0x0000000602053981 */ /* 0x0022e8000c1e1900 */
[----:B------:R1:W3:Y:S01]  /*1c30*/  @P3 LDG.E R4, [R2.64+0x4] ;  /* 0x0000040602043981 */ /* 0x0002e2000c1e1900 */
[----:B------:R-:W-:Y:S01]  /*1c40*/  IMAD.MOV.U32 R0, RZ, RZ, c[0x0][0x2c4] ;  /* 0x0000b100ff007624 */ /* 0x000fe200078e00ff */
[----:B------:R-:W-:Y:S01]  /*1c50*/  ISETP.NE.U32.AND P0, PT, RZ, c[0x0][0x378], PT ;  /* 0x0000de00ff007a0c */ /* 0x000fe20003f05070 */
[----:B------:R-:W-:-:S02]  /*1c60*/  IMAD.MOV.U32 R6, RZ, RZ, c[0x0][0x32c] ;  /* 0x0000cb00ff067624 */ /* 0x000fc400078e00ff */
[----:B-----5:R-:W-:Y:S01]  /*1c70*/  IMAD.MOV.U32 R134, RZ, RZ, R11 ;  /* 0x000000ffff867224 */ /* 0x020fe200078e000b */
[----:B------:R-:W-:Y:S02]  /*1c80*/  ISETP.NE.AND P2, PT, R0, 0x1, PT ;  /* 0x000000010000780c */ /* 0x000fe40003f45270 */
[----:B------:R-:W-:Y:S02]  /*1c90*/  ISETP.GE.AND P1, PT, R6, 0x1, PT ;  /* 0x000000010600780c */ /* 0x000fe40003f26270 */
[----:B------:R-:W-:Y:S01]  /*1ca0*/  ISETP.NE.AND.EX P0, PT, RZ, c[0x0][0x37c], PT, P0 ;  /* 0x0000df00ff007a0c */ /* 0x000fe20003f05300 */
[----:B------:R-:W-:Y:S02]  /*1cb0*/  IMAD.SHL.U32 R242, R245, 0x80, RZ ;  /* 0x00000080f5f27824 */ /* 0x000fe400078e00ff */
[----:B------:R-:W-:Y:S02]  /*1cc0*/  IMAD.MOV.U32 R76, RZ, RZ, c[0x0][0x228] ;  /* 0x00008a00ff4c7624 */ /* 0x000fe400078e00ff */
[----:B------:R-:W-:Y:S01]  /*1cd0*/  IMAD.IADD R10, R11, 0x1, -R132 ;  /* 0x000000010b0a7824 */ /* 0x000fe200078e0a84 */
[----:B------:R-:W-:-:S07]  /*1ce0*/  IADD3 R0, R242, 0x7f, RZ ;  /* 0x0000007ff2007810 */ /* 0x000fce0007ffe0ff */
[----:B-1----:R-:W-:-:S05]  /*1cf0*/  @P0 IMAD.WIDE R2, R247, R14, c[0x0][0x378] ;  /* 0x0000de00f7020625 */ /* 0x002fca00078e020e */
[----:B------:R1:W5:Y:S02]  /*1d00*/  @P0 LDG.E R134, [R2.64] ;  /* 0x0000000602860981 */ /* 0x000364000c1e1900 */
[----:B-1----:R-:W-:-:S05]  /*1d10*/  @P2 IMAD.HI.U32 R3, R0, c[0x0][0x2c8], RZ ;  /* 0x0000b20000032a27 */ /* 0x002fca00078e00ff */
[----:B------:R-:W-:Y:S02]  /*1d20*/  @P2 SHF.R.U32.HI R0, RZ, c[0x0][0x2cc], R3 ;  /* 0x0000b300ff002a19 */ /* 0x000fe40000011603 */
[----:B--2---:R-:W-:-:S04]  /*1d30*/  LOP3.LUT R7, R7, 0xfffffffd, RZ, 0xc0, !PT ;  /* 0xfffffffd07077812 */ /* 0x004fc800078ec0ff */
[----:B------:R-:W-:-:S04]  /*1d40*/  @P2 LOP3.LUT R7, R7, 0x2, RZ, 0xfc, !PT ;  /* 0x0000000207072812 */ /* 0x000fc800078efcff */
[----:B------:R-:W-:Y:S01]  /*1d50*/  LOP3.LUT R7, R7, 0xfffffffb, RZ, 0xc0, !PT ;  /* 0xfffffffb07077812 */ /* 0x000fe200078ec0ff */
[----:B---3--:R-:W-:-:S03]  /*1d60*/  @P3 IMAD.IADD R76, R4, 0x1, -R5 ;  /* 0x00000001044c3824 */ /* 0x008fc600078e0a05 */
[----:B------:R-:W-:Y:S01]  /*1d70*/  @P1 LOP3.LUT R7, R7, 0x4, RZ, 0xfc, !PT ;  /* 0x0000000407071812 */ /* 0x000fe200078efcff */
[----:B------:R-:W-:-:S04]  /*1d80*/  IMAD.IADD R238, R10, 0x1, R76 ;  /* 0x000000010aee7824 */ /* 0x000fc800078e024c */
[----:B------:R1:W-:Y:S01]  /*1d90*/  STL [R1+0xc], R7 ;  /* 0x00000c0701007387 */ /* 0x0003e20000100800 */
[C---:B------:R-:W-:Y:S02]  /*1da0*/  IADD3 R2, R238.reuse, 0x3f, RZ ;  /* 0x0000003fee027810 */ /* 0x040fe40007ffe0ff */
[----:B------:R-:W-:Y:S02]  /*1db0*/  IADD3 R148, R238, 0x1, -R239 ;  /* 0x00000001ee947810 */ /* 0x000fe40007ffe8ef */
        /* <DEDUP_REMOVED lines=16> */
.L_x_3058:
[----:B------:R-:W-:-:S13]  /*1ec0*/  ISETP.NE.AND P0, PT, R6, 0x1, PT ;  /* 0x000000010600780c */ /* 0x000fda0003f05270 */
[----:B------:R-:W-:-:S05]  /*1ed0*/  @P0 IMAD.HI.U32 R0, R2, c[0x0][0x330], RZ ;  /* 0x0000cc0002000a27 */ /* 0x000fca00078e00ff */
[----:B------:R-:W-:Y:S02]  /*1ee0*/  @P0 SHF.R.U32.HI R2, RZ, c[0x0][0x334], R0 ;  /* 0x0000cd00ff020a19 */ /* 0x000fe40000011600 */
.L_x_3059:
[----:B------:R-:W-:Y:S05]  /*1ef0*/  BSYNC B0 ;  /* 0x0000000000007941 */ /* 0x000fea0003800000 */
.L_x_3057:
[----:B------:R-:W-:-:S05]  /*1f00*/  IMAD R2, R2, R6, c[0x0][0x32c] ;  /* 0x0000cb0002027624 */ /* 0x000fca00078e0206 */
[----:B------:R-:W-:-:S04]  /*1f10*/  IMNMX R3, R3, R2, PT ;  /* 0x0000000203037217 */ /* 0x000fc80003800200 */
.L_x_3056:
        /* <DEDUP_REMOVED lines=21> */
.L_x_3062:
[----:B------:R-:W-:-:S13]  /*2070*/  ISETP.NE.AND P0, PT, R6, 0x1, PT ;  /* 0x000000010600780c */ /* 0x000fda0003f05270 */
[----:B------:R-:W-:-:S05]  /*2080*/  @P0 IMAD.HI.U32 R3, R0, c[0x0][0x330], RZ ;  /* 0x0000cc0000030a27 */ /* 0x000fca00078e00ff */
[----:B------:R-:W-:Y:S02]  /*2090*/  @P0 SHF.R.U32.HI R0, RZ, c[0x0][0x334], R3 ;  /* 0x0000cd00ff000a19 */ /* 0x000fe40000011603 */
.L_x_3063:
[----:B------:R-:W-:Y:S05]  /*20a0*/  BSYNC B0 ;  /* 0x0000000000007941 */ /* 0x000fea0003800000 */
.L_x_3061:
[----:B------:R-:W-:-:S05]  /*20b0*/  IMAD R0, R0, c[0x0][0x32c], RZ ;  /* 0x0000cb0000007a24 */ /* 0x000fca00078e02ff */
[----:B------:R-:W-:-:S04]  /*20c0*/  IMNMX R2, R2, R0, !PT ;  /* 0x0000000002027217 */ /* 0x000fc80007800200 */
.L_x_3060:
        /* <DEDUP_REMOVED lines=47> */
.L_x_3065:
[----:B------:R-:W-:Y:S05]  /*23c0*/  BSYNC B0 ;  /* 0x0000000000007941 */ /* 0x000fea0003800000 */
.L_x_3064:
[----:B------:R-:W-:Y:S01]  /*23d0*/  IMAD R2, R15, R0, R6 ;  /* 0x000000000f027224 */ /* 0x000fe200078e0206 */
[----:B------:R-:W2:Y:S01]  /*23e0*/  S2R R4, SR_TID.X ;  /* 0x0000000000047919 */ /* 0x000ea20000002100 */
[----:B------:R-:W-:Y:S02]  /*23f0*/  IADD3 R135, R248, 0x40, RZ ;  /* 0x00000040f8877810 */ /* 0x000fe40007ffe0ff */
        /* <DEDUP_REMOVED lines=13> */
[----:B--2---:R-:W-:Y:S02]  /*24d0*/  SHF.R.S32.HI R3, RZ, 0x1f, R4 ;  /* 0x0000001fff037819 */ /* 0x004fe40000011404 */
[----:B------:R-:W-:Y:S02]  /*24e0*/  @P0 SHF.R.S32.HI R0, RZ, 0x6, R2 ;  /* 0x00000006ff000819 */ /* 0x000fe40000011402 */
[----:B------:R-:W-:Y:S02]  /*24f0*/  LEA.HI R2, R3, R4, RZ, 0x5 ;  /* 0x0000000403027211 */ /* 0x000fe400078f28ff */
[----:B------:R-:W-:Y:S02]  /*2500*/  ISETP.GT.AND P0, PT, R0, R119, PT ;  /* 0x000000770000720c */ /* 0x000fe40003f04270 */
[----:B------:R-:W-:-:S05]  /*2510*/  SHF.R.S32.HI R2, RZ, 0x5, R2 ;  /* 0x00000005ff027819 */ /* 0x000fca0000011402 */
[----:B------:R-:W-:-:S06]  /*2520*/  IMAD.SHL.U32 R139, R2, 0x200, RZ ;  /* 0x00000200028b7824 */ /* 0x000fcc00078e00ff */
[----:B------:R-:W-:Y:S05]  /*2530*/  @!P0 BRA `(.L_x_3066) ;  /* 0x00004f1000008947 */ /* 0x000fea0003800000 */
[----:B------:R-:W-:Y:S02]  /*2540*/  ISETP.NE.U32.AND P0, PT, RZ, c[0x0][0x340], PT ;  /* 0x0000d000ff007a0c */ /* 0x000fe40003f05070 */
[----:B-1----:R-:W-:Y:S02]  /*2550*/  SHF.R.S32.HI R5, RZ, 0x1f, R4 ;  /* 0x0000001fff057819 */ /* 0x002fe40000011404 */
[----:B------:R-:W-:Y:S02]  /*2560*/  ISETP.NE.AND.EX P2, PT, RZ, c[0x0][0x344], PT, P0 ;  /* 0x0000d100ff007a0c */ /* 0x000fe40003f45300 */
[----:B------:R-:W-:-:S04]  /*2570*/  LEA.HI R5, R5, R4, RZ, 0x3 ;  /* 0x0000000405057211 */ /* 0x000fc800078f18ff */
[----:B------:R-:W-:-:S07]  /*2580*/  SHF.R.S32.HI R5, RZ, 0x3, R5 ;  /* 0x00000003ff057819 */ /* 0x000fce0000011405 */
[----:B------:R-:W-:-:S05]  /*2590*/  @P2 IMAD.WIDE R2, R247, R14, c[0x0][0x340] ;  /* 0x0000d000f7022625 */ /* 0x000fca00078e020e */
[----:B------:R1:W2:Y:S01]  /*25a0*/  @P2 LDG.E R7, [R2.64] ;  /* 0x0000000602072981 */ /* 0x0002a2000c1e1900 */
[----:B------:R-:W-:Y:S01]  /*25b0*/  IADD3 R118, P0, R5, R13, RZ ;  /* 0x0000000d05767210 */ /* 0x000fe20007f1e0ff */
        /* <DEDUP_REMOVED lines=8> */
[----:B------:R-:W-:Y:S01]  /*2640*/  IMAD.WIDE.U32 R158, R241, c[0x0][0x1e0], RZ ;  /* 0x00007800f19e7a25 */ /* 0x000fe200078e00ff */
[----:B------:R-:W-:-:S02]  /*2650*/  IADD3 R100, -R5, R76, RZ ;  /* 0x0000004c05647210 */ /* 0x000fc40007ffe1ff */
[----:B------:R-:W-:Y:S01]  /*2660*/  SEL R12, R247, RZ, !P3 ;  /* 0x000000fff70c7207 */ /* 0x000fe20005800000 */
[----:B------:R-:W-:Y:S01]  /*2670*/  IMAD.MOV.U32 R160, RZ, RZ, c[0x0][0x27c] ;  /* 0x00009f00ffa07624 */ /* 0x000fe200078e00ff */
[----:B------:R-:W-:Y:S01]  /*2680*/  SHF.L.U64.HI R152, R8, R137, c[0x0][0x23c] ;  /* 0x00008f0008987619 */ /* 0x000fe20000010289 */
[----:B------:R-:W-:Y:S01]  /*2690*/  IMAD R0, R58, -0x40, R100 ;  /* 0xffffffc03a007824 */ /* 0x000fe200078e0264 */
[----:B------:R-:W-:Y:S02]  /*26a0*/  MOV R151, 0x5 ;  /* 0x0000000500977802 */ /* 0x000fe40000000f00 */
[----:B------:R-:W-:Y:S02]  /*26b0*/  ISETP.GE.AND P5, PT, R248, c[0x0][0x1d4], PT ;  /* 0x00007500f8007a0c */ /* 0x000fe40003fa6270 */
[----:B------:R-:W-:Y:S02]  /*26c0*/  ISETP.GE.AND P1, PT, R0, 0x1, PT ;  /* 0x000000010000780c */ /* 0x000fe40003f26270 */
[----:B------:R-:W-:-:S02]  /*26d0*/  SHF.L.U64.HI R151, R8, R151, c[0x0][0x23c] ;  /* 0x00008f0008977619 */ /* 0x000fc40000010297 */
[----:B-1----:R-:W-:Y:S02]  /*26e0*/  SHF.R.S32.HI R2, RZ, 0x1f, R5 ;  /* 0x0000001fff027819 */ /* 0x002fe40000011405 */
[----:B------:R-:W-:Y:S02]  /*26f0*/  ISETP.GE.AND P4, PT, R135, c[0x0][0x1d4], PT ;  /* 0x0000750087007a0c */ /* 0x000fe40003f86270 */
[----:B------:R-:W-:Y:S01]  /*2700*/  LEA.HI.X.SX32 R121, R13, R2, 0x1, P0 ;  /* 0x000000020d797211 */ /* 0x000fe200000f0eff */
[----:B------:R-:W-:Y:S01]  /*2710*/  IMAD.WIDE.U32 R2, R118, c[0x0][0x238], R248 ;  /* 0x00008e0076027a25 */ /* 0x000fe200078e00f8 */
[----:B------:R-:W-:Y:S02]  /*2720*/  ISETP.GT.AND P0, PT, R0, 0x20, PT ;  /* 0x000000200000780c */ /* 0x000fe40003f04270 */
[----:B------:R-:W-:Y:S01]  /*2730*/  SHF.R.S32.HI R129, RZ, 0x1f, R128 ;  /* 0x0000001fff817819 */ /* 0x000fe20000011480 */
[----:B------:R-:W-:Y:S01]  /*2740*/  IMAD R4, R121, c[0x0][0x238], RZ ;  /* 0x00008e0079047a24 */ /* 0x000fe200078e02ff */
[----:B------:R-:W-:-:S02]  /*2750*/  SHF.R.S32.HI R141, RZ, 0x1f, R140 ;  /* 0x0000001fff8d7819 */ /* 0x000fc4000001148c */
        /* <DEDUP_REMOVED lines=19> */
[C---:B------:R-:W-:Y:S02]  /*2890*/  @P1 LEA R6, P3, R4.reuse, c[0x0][0x220], 0x1 ;  /* 0x0000880004061a11 */ /* 0x040fe400078608ff */
        /* <DEDUP_REMOVED lines=37> */
[----:B------:R-:W2:Y:S01]  /*2af0*/  LDL R29, [R1+0x10] ;  /* 0x00001000011d7983 */ /* 0x000ea20000100800 */
        /* <DEDUP_REMOVED lines=21> */
[C-C-:B------:R-:W-:Y:S01]  /*2c50*/  IMAD.WIDE.U32 R6, R241.reuse, c[0x0][0x290], R140.reuse ;  /* 0x0000a400f1067a25 */ /* 0x140fe200078e008c */
        /* <DEDUP_REMOVED lines=46> */
[----:B------:R-:W-:Y:S01]  /*2f40*/  IMAD.WIDE.U32 R92, R134, c[0x0][0x280], R8 ;  /* 0x0000a000865c7a25 */ /* 0x000fe200078e0008 */
        /* <DEDUP_REMOVED lines=75> */
.L_x_3091:
        /* <DEDUP_REMOVED lines=85> */
.L_x_3071:
[----:B------:R-:W-:Y:S05]  /*3950*/  BSYNC B0 ;  /* 0x0000000000007941 */ /* 0x000fea0003800000 */
.L_x_3070:
        /* <DEDUP_REMOVED lines=89> */
.L_x_3074:
[----:B------:R-:W-:Y:S05]  /*3ef0*/  BSYNC B0 ;  /* 0x0000000000007941 */ /* 0x000fea0003800000 */
.L_x_3073:
        /* <DEDUP_REMOVED lines=56> */
.L_x_3076:
[----:B------:R-:W-:Y:S05]  /*4280*/  BSYNC B0 ;  /* 0x0000000000007941 */ /* 0x000fea0003800000 */
.L_x_3075:
        /* <DEDUP_REMOVED lines=56> */
.L_x_3078:
[----:B------:R-:W-:Y:S05]  /*4610*/  BSYNC B0 ;  /* 0x0000000000007941 */ /* 0x000fea0003800000 */
.L_x_3077:
        /* <DEDUP_REMOVED lines=57> */
.L_x_3080:
[----:B------:R-:W-:Y:S05]  /*49b0*/  BSYNC B0 ;  /* 0x0000000000007941 */ /* 0x000fea0003800000 */
.L_x_3079:
        /* <DEDUP_REMOVED lines=57> */
.L_x_3082:
[----:B------:R-:W-:Y:S05]  /*4d50*/  BSYNC B0 ;  /* 0x0000000000007941 */ /* 0x000fea0003800000 */
.L_x_3081:
        /* <DEDUP_REMOVED lines=57> */
.L_x_3069:
        /* <DEDUP_REMOVED lines=47> */
.L_x_3084:
[----:B------:R-:W-:Y:S05]  /*53e0*/  BSYNC B0 ;  /* 0x0000000000007941 */ /* 0x000fea0003800000 */
.L_x_3083:
        /* <DEDUP_REMOVED lines=149> */
.L_x_3086:
[----:B------:R-:W-:Y:S05]  /*5d40*/  BSYNC B0 ;  /* 0x0000000000007941 */ /* 0x000fea0003800000 */
.L_x_3085:
        /* <DEDUP_REMOVED lines=115> */
.L_x_3088:
[----:B------:R-:W-:Y:S05]  /*6480*/  BSYNC B0 ;  /* 0x0000000000007941 */ /* 0x000fea0003800000 */
.L_x_3087:
        /* <DEDUP_REMOVED lines=117> */
.L_x_3068:
        /* <DEDUP_REMOVED lines=29> */
.L_x_3072:
[----:B------:R-:W-:Y:S05]  /*6db0*/  BSYNC B1 ;  /* 0x0000000000017941 */ /* 0x000fea0003800000 */
.L_x_3067:
        /* <DEDUP_REMOVED lines=78> */
.L_x_3090:
[----:B-1----:R-:W-:Y:S05]  /*72a0*/  BSYNC B0 ;  /* 0x0000000000007941 */ /* 0x002fea0003800000 */
.L_x_3089:
        /* <DEDUP_REMOVED lines=26> */
.L_x_3066:
[----:B------:R-:W-:Y:S02]  /*7450*/  IMAD.MOV.U32 R0, RZ, RZ, c[0x0][0x2c4] ;  /* 0x0000b100ff007624 */ /* 0x000fe400078e00ff */
        /* <DEDUP_REMOVED lines=21> */
.L_x_3094:
[----:B------:R-:W-:-:S13]  /*75b0*/  ISETP.NE.AND P0, PT, R4, 0x1, PT ;  /* 0x000000010400780c */ /* 0x000fda0003f05270 */
[----:B------:R-:W-:-:S05]  /*75c0*/  @P0 IMAD.HI.U32 R0, R2, c[0x0][0x330], RZ ;  /* 0x0000cc0002000a27 */ /* 0x000fca00078e00ff */
[----:B------:R-:W-:Y:S02]  /*75d0*/  @P0 SHF.R.U32.HI R2, RZ, c[0x0][0x334], R0 ;  /* 0x0000cd00ff020a19 */ /* 0x000fe40000011600 */
.L_x_3095:
[----:B------:R-:W-:Y:S05]  /*75e0*/  BSYNC B0 ;  /* 0x0000000000007941 */ /* 0x000fea0003800000 */
.L_x_3093:
[----:B------:R-:W-:-:S05]  /*75f0*/  IMAD R2, R2, R4, c[0x0][0x32c] ;  /* 0x0000cb0002027624 */ /* 0x000fca00078e0204 */
[----:B------:R-:W-:-:S04]  /*7600*/  IMNMX R3, R3, R2, PT ;  /* 0x0000000203037217 */ /* 0x000fc80003800200 */
.L_x_3092:
        /* <DEDUP_REMOVED lines=21> */
.L_x_3098:
[----:B------:R-:W-:-:S04]  /*7760*/  MOV R3, c[0x0][0x32c] ;  /* 0x0000cb0000037a02 */ /* 0x000fc80000000f00 */
[----:B------:R-:W-:-:S13]  /*7770*/  ISETP.NE.AND P0, PT, R3, 0x1, PT ;  /* 0x000000010300780c */ /* 0x000fda0003f05270 */
[----:B------:R-:W-:-:S05]  /*7780*/  @P0 IMAD.HI.U32 R3, R0, c[0x0][0x330], RZ ;  /* 0x0000cc0000030a27 */ /* 0x000fca00078e00ff */
[----:B------:R-:W-:Y:S02]  /*7790*/  @P0 SHF.R.U32.HI R0, RZ, c[0x0][0x334], R3 ;  /* 0x0000cd00ff000a19 */ /* 0x000fe40000011603 */
.L_x_3099:
[----:B------:R-:W-:Y:S05]  /*77a0*/  BSYNC B0 ;  /* 0x0000000000007941 */ /* 0x000fea0003800000 */
.L_x_3097:
[----:B------:R-:W-:-:S05]  /*77b0*/  IMAD R0, R0, c[0x0][0x32c], RZ ;  /* 0x0000cb0000007a24 */ /* 0x000fca00078e02ff */
[----:B------:R-:W-:-:S04]  /*77c0*/  IMNMX R2, R2, R0, !PT ;  /* 0x0000000002027217 */ /* 0x000fc80007800200 */
.L_x_3096:
        /* <DEDUP_REMOVED lines=37> */
.L_x_3101:
[----:B------:R-:W-:Y:S05]  /*7a20*/  BSYNC B0 ;  /* 0x0000000000007941 */ /* 0x000fea0003800000 */
.L_x_3100:
        /* <DEDUP_REMOVED lines=58> */
[----:B------:R-:W3:Y:S01]  /*7dd0*/  LDL R25, [R1+0x4] ;  /* 0x0000040001197983 */ /* 0x000ee20000100800 */
[----:B------:R-:W-:-:S03]  /*7de0*/  ISETP.NE.U32.AND P0, PT, RZ, c[0x0][0x340], PT ;  /* 0x0000d000ff007a0c */ /* 0x000fc60003f05070 */
[----:B------:R-:W4:Y:S01]  /*7df0*/  LDL.LU R21, [R1+0xc] ;  /* 0x00000c0001157983 */ /* 0x000f220000300800 */
[----:B------:R-:W-:-:S03]  /*7e00*/  ISETP.NE.AND.EX P1, PT, RZ, c[0x0][0x344], PT, P0 ;  /* 0x0000d100ff007a0c */ /* 0x000fc60003f25300 */
[----:B------:R-:W1:Y:S10]  /*7e10*/  S2R R4, SR_TID.X ;  /* 0x0000000000047919 */ /* 0x000e740000002100 */
[----:B------:R-:W-:-:S04]  /*7e20*/  @P1 IMAD.MOV.U32 R2, RZ, RZ, 0x4 ;  /* 0x00000004ff021424 */ /* 0x000fc800078e00ff */
[----:B------:R-:W-:-:S05]  /*7e30*/  @P1 IMAD.WIDE R2, R247, R2, c[0x0][0x340] ;  /* 0x0000d000f7021625 */ /* 0x000fca00078e0202 */
[----:B------:R1:W4:Y:S01]  /*7e40*/  @P1 LDG.E R18, [R2.64] ;  /* 0x0000000602121981 */ /* 0x000322000c1e1900 */
[----:B------:R-:W-:Y:S02]  /*7e50*/  SHF.R.S32.HI R0, RZ, 0x1f, R180 ;  /* 0x0000001fff007819 */ /* 0x000fe400000114b4 */
[----:B------:R-:W-:Y:S02]  /*7e60*/  ISETP.NE.U32.AND P2, PT, RZ, c[0x0][0x348], PT ;  /* 0x0000d200ff007a0c */ /* 0x000fe40003f45070 */
[----:B-1----:R-:W-:Y:S01]  /*7e70*/  SHF.R.S32.HI R20, RZ, 0x1f, R4 ;  /* 0x0000001fff147819 */ /* 0x002fe20000011404 */
[----:B------:R-:W-:Y:S01]  /*7e80*/  IMAD R0, R0, c[0x0][0x178], RZ ;  /* 0x00005e0000007a24 */ /* 0x000fe200078e02ff */
[----:B------:R-:W-:Y:S02]  /*7e90*/  SHF.R.S32.HI R17, RZ, 0x1f, R247 ;  /* 0x0000001fff117819 */ /* 0x000fe400000114f7 */
[----:B------:R-:W-:Y:S01]  /*7ea0*/  LEA.HI R20, R20, R4, RZ, 0x3 ;  /* 0x0000000414147211 */ /* 0x000fe200078f18ff */
[----:B------:R-:W-:-:S03]  /*7eb0*/  IMAD.WIDE.U32 R4, R180, c[0x0][0x178], RZ ;  /* 0x00005e00b4047a25 */ /* 0x000fc600078e00ff */
[----:B------:R-:W-:Y:S01]  /*7ec0*/  SHF.R.S32.HI R20, RZ, 0x3, R20 ;  /* 0x00000003ff147819 */ /* 0x000fe20000011414 */
[----:B------:R-:W-:-:S04]  /*7ed0*/  IMAD R0, R180, c[0x0][0x17c], R0 ;  /* 0x00005f00b4007a24 */ /* 0x000fc800078e0200 */
[----:B------:R-:W-:Y:S01]  /*7ee0*/  IMAD.IADD R5, R5, 0x1, R0 ;  /* 0x0000000105057824 */ /* 0x000fe200078e0200 */
[----:B------:R-:W-:Y:S02]  /*7ef0*/  SHF.R.S32.HI R3, RZ, 0x1f, R20 ;  /* 0x0000001fff037819 */ /* 0x000fe40000011414 */
[----:B------:R-:W-:-:S04]  /*7f00*/  IADD3 R2, P0, R20, R11, RZ ;  /* 0x0000000b14027210 */ /* 0x000fc80007f1e0ff */
[----:B------:R-:W-:Y:S02]  /*7f10*/  LEA.HI.X.SX32 R9, R11, R3, 0x1, P0 ;  /* 0x000000030b097211 */ /* 0x000fe400000f0eff */
[----:B------:R-:W-:-:S04]  /*7f20*/  ISETP.NE.AND.EX P0, PT, RZ, c[0x0][0x34c], PT, P2 ;  /* 0x0000d300ff007a0c */ /* 0x000fc80003f05320 */
[----:B------:R-:W-:Y:S02]  /*7f30*/  SEL R6, R17, RZ, !P0 ;  /* 0x000000ff11067207 */ /* 0x000fe40004000000 */
[----:B------:R-:W-:-:S03]  /*7f40*/  SEL R3, R247, RZ, !P0 ;  /* 0x000000fff7037207 */ /* 0x000fc60004000000 */
[----:B------:R-:W-:Y:S01]  /*7f50*/  IMAD R6, R6, c[0x0][0x1c0], RZ ;  /* 0x0000700006067a24 */ /* 0x000fe200078e02ff */
[----:B------:R-:W-:-:S03]  /*7f60*/  SHF.R.S32.HI R7, RZ, 0x1f, R248 ;  /* 0x0000001fff077819 */ /* 0x000fc600000114f8 */
[----:B------:R-:W-:Y:S02]  /*7f70*/  IMAD R16, R3, c[0x0][0x1c4], R6 ;  /* 0x0000710003107a24 */ /* 0x000fe400078e0206 */
[----:B------:R-:W-:Y:S02]  /*7f80*/  IMAD.MOV.U32 R6, RZ, RZ, R248 ;  /* 0x000000ffff067224 */ /* 0x000fe400078e00f8 */
[----:B------:R-:W-:Y:S01]  /*7f90*/  IMAD R12, R9, c[0x0][0x208], RZ ;  /* 0x00008200090c7a24 */ /* 0x000fe200078e02ff */
[----:B------:R-:W-:Y:S01]  /*7fa0*/  ISETP.GE.AND P4, PT, R135, c[0x0][0x1d4], PT ;  /* 0x0000750087007a0c */ /* 0x000fe20003f86270 */
[----:B------:R-:W-:Y:S01]  /*7fb0*/  IMAD.WIDE.U32 R14, R2, c[0x0][0x208], R6 ;  /* 0x00008200020e7a25 */ /* 0x000fe200078e0006 */
[----:B------:R-:W-:Y:S02]  /*7fc0*/  ISETP.GE.AND P5, PT, R248, c[0x0][0x1d4], PT ;  /* 0x00007500f8007a0c */ /* 0x000fe40003fa6270 */
[----:B------:R-:W-:-:S04]  /*7fd0*/  ISETP.NE.U32.AND P0, PT, RZ, c[0x0][0x350], PT ;  /* 0x0000d400ff007a0c */ /* 0x000fc80003f05070 */
[----:B------:R-:W-:Y:S02]  /*7fe0*/  ISETP.NE.AND.EX P0, PT, RZ, c[0x0][0x354], PT, P0 ;  /* 0x0000d500ff007a0c */ /* 0x000fe40003f05300 */
[----:B------:R-:W-:Y:S02]  /*7ff0*/  ISETP.GE.AND P6, PT, R135, c[0x0][0x198], PT ;  /* 0x0000660087007a0c */ /* 0x000fe40003fc6270 */
[----:B------:R-:W-:Y:S02]  /*8000*/  IADD3 R94, R24, -0x1, RZ ;  /* 0xffffffff185e7810 */ /* 0x000fe40007ffe0ff */
[----:B------:R-:W-:Y:S02]  /*8010*/  ISETP.GE.AND P2, PT, R138, c[0x0][0x198], PT ;  /* 0x000066008a007a0c */ /* 0x000fe40003f46270 */
[----:B--2---:R-:W-:Y:S01]  /*8020*/  IADD3 R8, R8, R242, RZ ;  /* 0x000000f208087210 */ /* 0x004fe20007ffe0ff */
[----:B---3--:R-:W-:-:S04]  /*8030*/  IMAD.WIDE.U32 R4, R25, c[0x0][0x1b8], R4 ;  /* 0x00006e0019047a25 */ /* 0x008fc800078e0004 */
[----:B------:R-:W-:-:S04]  /*8040*/  @P3 IMAD.HI.U32 R10, R8, c[0x0][0x2c8], RZ ;  /* 0x0000b200080a3a27 */ /* 0x000fc800078e00ff */
[----:B------:R-:W-:Y:S02]  /*8050*/  IMAD R5, R25, c[0x0][0x1bc], R5 ;  /* 0x00006f0019057a24 */ /* 0x000fe400078e0205 */
[----:B------:R-:W-:Y:S01]  /*8060*/  IMAD.MOV.U32 R0, RZ, RZ, R8 ;  /* 0x000000ffff007224 */ /* 0x000fe200078e0008 */
[----:B------:R-:W-:Y:S01]  /*8070*/  @P3 SHF.R.U32.HI R0, RZ, c[0x0][0x2cc], R10 ;  /* 0x0000b300ff003a19 */ /* 0x000fe2000001160a */
[----:B------:R-:W-:-:S04]  /*8080*/  IMAD.WIDE.U32 R4, R3, c[0x0][0x1c0], R4 ;  /* 0x0000700003047a25 */ /* 0x000fc800078e0004 */
[----:B------:R-:W-:Y:S01]  /*8090*/  IMAD R3, R9, c[0x0][0x1e0], RZ ;  /* 0x0000780009037a24 */ /* 0x000fe200078e02ff */
[----:B------:R-:W-:Y:S02]  /*80a0*/  SHF.R.S32.HI R13, RZ, 0x1f, R0 ;  /* 0x0000001fff0d7819 */ /* 0x000fe40000011400 */
[----:B------:R-:W-:Y:S01]  /*80b0*/  IADD3 R9, -R0, RZ, RZ ;  /* 0x000000ff00097210 */ /* 0x000fe20007ffe1ff */
[C---:B------:R-:W-:Y:S02]  /*80c0*/  IMAD R19, R2.reuse, c[0x0][0x1e4], R3 ;  /* 0x0000790002137a24 */ /* 0x040fe400078e0203 */
[----:B------:R-:W-:Y:S02]  /*80d0*/  IMAD.IADD R3, R5, 0x1, R16 ;  /* 0x0000000105037824 */ /* 0x000fe400078e0210 */
        /* <DEDUP_REMOVED lines=17> */
[----:B----4-:R-:W-:Y:S01]  /*81f0*/  @P1 SHF.R.S32.HI R3, RZ, 0x1f, R18 ;  /* 0x0000001fff031819 */ /* 0x010fe20000011412 */
[----:B------:R-:W-:-:S02]  /*8200*/  IMAD.IADD R11, R11, 0x1, R19 ;  /* 0x000000010b0b7824 */ /* 0x000fc400078e0213 */
[----:B------:R-:W-:Y:S02]  /*8210*/  @!P1 IMAD.MOV.U32 R3, RZ, RZ, R17 ;  /* 0x000000ffff039224 */ /* 0x000fe400078e0011 */
[C---:B------:R-:W-:Y:S02]  /*8220*/  IMAD R14, R12.reuse, c[0x0][0x1ac], R0 ;  /* 0x00006b000c0e7a24 */ /* 0x040fe400078e0200 */
[----:B------:R-:W-:Y:S01]  /*8230*/  @P1 IMAD.MOV.U32 R2, RZ, RZ, R18 ;  /* 0x000000ffff021224 */ /* 0x000fe200078e0012 */
[----:B------:R-:W-:Y:S01]  /*8240*/  @!P1 MOV R2, R247 ;  /* 0x000000f700029202 */ /* 0x000fe20000000f00 */
[----:B------:R-:W-:-:S04]  /*8250*/  IMAD.WIDE.U32 R12, R12, c[0x0][0x1a8], R4 ;  /* 0x00006a000c0c7a25 */ /* 0x000fc800078e0004 */
[----:B------:R-:W-:Y:S01]  /*8260*/  IMAD.WIDE.U32 R8, R25, c[0x0][0x210], R8 ;  /* 0x0000840019087a25 */ /* 0x000fe200078e0008 */
[----:B------:R-:W-:-:S03]  /*8270*/  SEL R0, R2, RZ, !P0 ;  /* 0x000000ff02007207 */ /* 0x000fc60004000000 */
[----:B------:R-:W-:Y:S01]  /*8280*/  IMAD.WIDE.U32 R4, R25, c[0x0][0x1e8], R10 ;  /* 0x00007a0019047a25 */ /* 0x000fe200078e000a */
[----:B------:R-:W-:Y:S02]  /*8290*/  SEL R10, R3, RZ, !P0 ;  /* 0x000000ff030a7207 */ /* 0x000fe40004000000 */
[----:B------:R-:W-:Y:S01]  /*82a0*/  LEA R15, P0, R12, c[0x0][0x160], 0x1 ;  /* 0x000058000c0f7a11 */ /* 0x000fe200078008ff */
[----:B------:R-:W-:Y:S01]  /*82b0*/  IMAD R3, R25, c[0x0][0x214], R9 ;  /* 0x0000850019037a24 */ /* 0x000fe200078e0209 */
[----:B------:R-:W-:-:S04]  /*82c0*/  IADD3 R9, R13, R14, RZ ;  /* 0x0000000e0d097210 */ /* 0x000fc80007ffe0ff */
[----:B------:R-:W-:Y:S02]  /*82d0*/  LEA.HI.X R12, R12, c[0x0][0x164], R9, 0x1, P0 ;  /* 0x000059000c0c7a11 */ /* 0x000fe400000f0c09 */
[----:B------:R-:W-:Y:S02]  /*82e0*/  ISETP.GE.AND P0, PT, R248, c[0x0][0x198], PT ;  /* 0x00006600f8007a0c */ /* 0x000fe40003f06270 */
[----:B------:R-:W-:Y:S02]  /*82f0*/  LOP3.LUT R21, R21, 0xfffffffe, RZ, 0xc0, !PT ;  /* 0xfffffffe15157812 */ /* 0x000fe400078ec0ff */
[----:B------:R-:W-:-:S09]  /*8300*/  ISETP.GE.AND P3, PT, R138, c[0x0][0x1d4], PT ;  /* 0x000075008a007a0c */ /* 0x000fd20003f66270 */
[----:B------:R-:W-:-:S05]  /*8310*/  @P0 LOP3.LUT R21, R21, 0x1, RZ, 0xfc, !PT ;  /* 0x0000000115150812 */ /* 0x000fca00078efcff */
[----:B------:R1:W-:Y:S01]  /*8320*/  STL [R1+0xc], R21 ;  /* 0x00000c1501007387 */ /* 0x0003e20000100800 */
[----:B------:R-:W-:Y:S01]  /*8330*/  SEL R2, RZ, 0x4, P3 ;  /* 0x00000004ff027807 */ /* 0x000fe20001800000 */
[----:B------:R-:W-:-:S03]  /*8340*/  IMAD R5, R25, c[0x0][0x1ec], R5 ;  /* 0x00007b0019057a24 */ /* 0x000fc600078e0205 */
[----:B------:R-:W-:Y:S01]  /*8350*/  LOP3.LUT R104, R16, R2, RZ, 0xfc, !PT ;  /* 0x0000000210687212 */ /* 0x000fe200078efcff */
[----:B------:R-:W-:Y:S02]  /*8360*/  IMAD.MOV.U32 R2, RZ, RZ, R8 ;  /* 0x000000ffff027224 */ /* 0x000fe400078e0008 */
        /* <DEDUP_REMOVED lines=10> */
[----:B-1----:R1:W2:Y:S02]  /*8410*/  SHFL.IDX PT, R10, R12, RZ, 0x181f ;  /* 0x00181fff0c0a7589 */ /* 0x0022a400000e0000 */
.L_x_3266:
[----:B------:R-:W-:Y:S05]  /*8420*/  BRA.DIV ~URZ, `(.L_x_3104) ;  /* 0x00018e627f007947 */ /* 0x000fea000b800000 */
[----:B------:R3:W4:Y:S02]  /*8430*/  SHFL.IDX PT, R0, R15, RZ, 0x181f ;  /* 0x00181fff0f007589 */ /* 0x00072400000e0000 */
.L_x_3267:
[----:B------:R-:W-:Y:S01]  /*8440*/  IMAD R30, R239, c[0x0][0x2c4], RZ ;  /* 0x0000b100ef1e7a24 */ /* 0x000fe200078e02ff */
[----:B------:R-:W-:Y:S01]  /*8450*/  BSSY B0, `(.L_x_3105) ;  /* 0x0000013000007945 */ /* 0x000fe20003800000 */
[----:B------:R-:W-:Y:S02]  /*8460*/  SHF.R.S32.HI R13, RZ, 0x1f, R135 ;  /* 0x0000001fff0d7819 */ /* 0x000fe40000011487 */
[----:B------:R-:W-:Y:S02]  /*8470*/  SHF.R.S32.HI R14, RZ, 0x1f, R138 ;  /* 0x0000001fff0e7819 */ /* 0x000fe4000001148a */
[----:B------:R-:W-:-:S13]  /*8480*/  ISETP.GE.AND P0, PT, R11, R30, PT ;  /* 0x0000001e0b00720c */ /* 0x000fda0003f06270 */
[----:B------:R-:W-:Y:S05]  /*8490*/  @P0 BRA `(.L_x_3106) ;  /* 0x000000e000000947 */ /* 0x000fea0003800000 */
[----:B---3--:R-:W3:Y:S01]  /*84a0*/  LDL R2, [R1+0xc] ;  /* 0x00000c0001027983 */ /* 0x008ee20000100800 */
[----:B----4-:R-:W-:-:S04]  /*84b0*/  LEA R8, P0, R248, R0, 0x1 ;  /* 0x00000000f8087211 */ /* 0x010fc800078008ff */
[----:B--2---:R-:W-:Y:S02]  /*84c0*/  LEA.HI.X R9, R248, R10, R7, 0x1, P0 ;  /* 0x0000000af8097211 */ /* 0x004fe400000f0c07 */
[----:B------:R-:W-:-:S04]  /*84d0*/  LEA R4, P0, R135, R0, 0x1 ;  /* 0x0000000087047211 */ /* 0x000fc800078008ff */
[----:B------:R-:W-:Y:S02]  /*84e0*/  LEA.HI.X R5, R135, R10, R13, 0x1, P0 ;  /* 0x0000000a87057211 */ /* 0x000fe400000f0c0d */
[----:B---3--:R-:W-:Y:S02]  /*84f0*/  LOP3.LUT P1, RZ, R2, 0x1, RZ, 0xc0, !PT ;  /* 0x0000000102ff7812 */ /* 0x008fe4000782c0ff */
[----:B------:R-:W-:-:S04]  /*8500*/  LEA R2, P0, R138, R0, 0x1 ;  /* 0x000000008a027211 */ /* 0x000fc800078008ff */
[----:B------:R-:W-:-:S07]  /*8510*/  LEA.HI.X R3, R138, R10, R14, 0x1, P0 ;  /* 0x0000000a8a037211 */ /* 0x000fce00000f0c0e */
[----:B------:R-:W-:Y:S01]  /*8520*/  @!PT LDS RZ, [RZ] ;  /* 0x00000000fffff984 */ /* 0x000fe20000000800 */
[----:B------:R-:W-:Y:S01]  /*8530*/  @!PT LDS RZ, [RZ] ;  /* 0x00000000fffff984 */ /* 0x000fe20000000800 */
[----:B------:R-:W-:Y:S01]  /*8540*/  @!PT LDS RZ, [RZ] ;  /* 0x00000000fffff984 */ /* 0x000fe20000000800 */
[----:B------:R2:W-:Y:S04]  /*8550*/  LDGSTS.E.BYPASS.LTC128B.128 [R215+0xc100], [R8.64], !P1 ;  /* 0x0c10000008d77fae */ /* 0x0005e8000c901d46 */
[----:B------:R2:W-:Y:S04]  /*8560*/  LDGSTS.E.BYPASS.LTC128B.128 [R215+0x10100], [R4.64], !P6 ;  /* 0x1010000004d77fae */ /* 0x0005e8000f101d46 */
[----:B------:R2:W-:Y:S02]  /*8570*/  LDGSTS.E.BYPASS.LTC128B.128 [R215+0x14100], [R2.64], !P2 ;  /* 0x1410000002d77fae */ /* 0x0005e4000d101d46 */
.L_x_3106:
[----:B------:R-:W-:Y:S05]  /*8580*/  BSYNC B0 ;  /* 0x0000000000007941 */ /* 0x000fea0003800000 */
.L_x_3105:
[----:B------:R-:W-:Y:S05]  /*8590*/  BRA.DIV ~URZ, `(.L_x_3107) ;  /* 0x00018d627f007947 */ /* 0x000fea000b800000 */
[----:B--2---:R2:W1:Y:S04]  /*85a0*/  SHFL.IDX PT, R10, R12, 0x1, 0x181f ;  /* 0x00381f000c0a7f89 */ /* 0x00446800000e0000 */
[----:B----4-:R2:W4:Y:S02]  /*85b0*/  SHFL.IDX PT, R0, R15, 0x1, 0x181f ;  /* 0x00381f000f007f89 */ /* 0x01052400000e0000 */
.L_x_3268:
[----:B------:R-:W-:Y:S01]  /*85c0*/  IADD3 R2, R11, 0x20, RZ ;  /* 0x000000200b027810 */ /* 0x000fe20007ffe0ff */
[----:B------:R-:W-:Y:S03]  /*85d0*/  BSSY B0, `(.L_x_3108) ;  /* 0x0000011000007945 */ /* 0x000fe60003800000 */
[----:B------:R-:W-:-:S13]  /*85e0*/  ISETP.GE.AND P0, PT, R2, R30, PT ;  /* 0x0000001e0200720c */ /* 0x000fda0003f06270 */
[----:B------:R-:W-:Y:S05]  /*85f0*/  @P0 BRA `(.L_x_3109) ;  /* 0x000000e000000947 */ /* 0x000fea0003800000 */
[----:B--2---:R-:W2:Y:S01]  /*8600*/  LDL R3, [R1+0xc] ;  /* 0x00000c0001037983 */ /* 0x004ea20000100800 */
[----:B----4-:R-:W-:-:S04]  /*8610*/  LEA R8, P0, R248, R0, 0x1 ;  /* 0x00000000f8087211 */ /* 0x010fc800078008ff */
[----:B-1----:R-:W-:Y:S02]  /*8620*/  LEA.HI.X R9, R248, R10, R7, 0x1, P0 ;  /* 0x0000000af8097211 */ /* 0x002fe400000f0c07 */
[----:B------:R-:W-:-:S04]  /*8630*/  LEA R4, P0, R135, R0, 0x1 ;  /* 0x0000000087047211 */ /* 0x000fc800078008ff */
[----:B------:R-:W-:Y:S02]  /*8640*/  LEA.HI.X R5, R135, R10, R13, 0x1, P0 ;  /* 0x0000000a87057211 */ /* 0x000fe400000f0c0d */
[C---:B------:R-:W-:Y:S02]  /*8650*/  LEA R2, P0, R138.reuse, R0, 0x1 ;  /* 0x000000008a027211 */ /* 0x040fe400078008ff */
[----:B--2---:R-:W-:Y:S02]  /*8660*/  LOP3.LUT P1, RZ, R3, 0x1, RZ, 0xc0, !PT ;  /* 0x0000000103ff7812 */ /* 0x004fe4000782c0ff */
[----:B------:R-:W-:-:S11]  /*8670*/  LEA.HI.X R3, R138, R10, R14, 0x1, P0 ;  /* 0x0000000a8a037211 */ /* 0x000fd600000f0c0e */
[----:B------:R-:W-:Y:S01]  /*8680*/  @!PT LDS RZ, [RZ] ;  /* 0x00000000fffff984 */ /* 0x000fe20000000800 */
[----:B------:R-:W-:Y:S01]  /*8690*/  @!PT LDS RZ, [RZ] ;  /* 0x00000000fffff984 */ /* 0x000fe20000000800 */
[----:B------:R-:W-:Y:S01]  /*86a0*/  @!PT LDS RZ, [RZ] ;  /* 0x00000000fffff984 */ /* 0x000fe20000000800 */
[----:B------:R1:W-:Y:S04]  /*86b0*/  LDGSTS.E.BYPASS.LTC128B.128 [R215+0xd100], [R8.64], !P1 ;  /* 0x0d10000008d77fae */ /* 0x0003e8000c901d46 */
[----:B------:R1:W-:Y:S04]  /*86c0*/  LDGSTS.E.BYPASS.LTC128B.128 [R215+0x11100], [R4.64], !P6 ;  /* 0x1110000004d77fae */ /* 0x0003e8000f101d46 */
[----:B------:R1:W-:Y:S02]  /*86d0*/  LDGSTS.E.BYPASS.LTC128B.128 [R215+0x15100], [R2.64], !P2 ;  /* 0x1510000002d77fae */ /* 0x0003e4000d101d46 */
.L_x_3109:
[----:B------:R-:W-:Y:S05]  /*86e0*/  BSYNC B0 ;  /* 0x0000000000007941 */ /* 0x000fea0003800000 */
.L_x_3108:
[----:B------:R-:W-:Y:S05]  /*86f0*/  BRA.DIV ~URZ, `(.L_x_3110) ;  /* 0x00018cd27f007947 */ /* 0x000fea000b800000 */
[----:B-1----:R1:W2:Y:S02]  /*8700*/  SHFL.IDX PT, R10, R12, 0x2, 0x181f ;  /* 0x00581f000c0a7f89 */ /* 0x0022a400000e0000 */
.L_x_3269:
[----:B------:R-:W-:Y:S05]  /*8710*/  BRA.DIV ~URZ, `(.L_x_3111) ;  /* 0x00018d227f007947 */ /* 0x000fea000b800000 */
[----:B----4-:R4:W1:Y:S02]  /*8720*/  SHFL.IDX PT, R0, R15, 0x2, 0x181f ;  /* 0x00581f000f007f89 */ /* 0x01086400000e0000 */
.L_x_3270:
[----:B------:R-:W-:Y:S01]  /*8730*/  IADD3 R2, R11, 0x40, RZ ;  /* 0x000000400b027810 */ /* 0x000fe20007ffe0ff */
[----:B------:R-:W-:Y:S03]  /*8740*/  BSSY B0, `(.L_x_3112) ;  /* 0x0000011000007945 */ /* 0x000fe60003800000 */
[----:B------:R-:W-:-:S13]  /*8750*/  ISETP.GE.AND P0, PT, R2, R30, PT ;  /* 0x0000001e0200720c */ /* 0x000fda0003f06270 */
[----:B------:R-:W-:Y:S05]  /*8760*/  @P0 BRA `(.L_x_3113) ;  /* 0x000000e000000947 */ /* 0x000fea0003800000 */
[----:B---3--:R-:W3:Y:S01]  /*8770*/  LDL R3, [R1+0xc] ;  /* 0x00000c0001037983 */ /* 0x008ee20000100800 */
[----:B-1----:R-:W-:-:S04]  /*8780*/  LEA R8, P0, R248, R0, 0x1 ;  /* 0x00000000f8087211 */ /* 0x002fc800078008ff */
[----:B--2---:R-:W-:Y:S02]  /*8790*/  LEA.HI.X R9, R248, R10, R7, 0x1, P0 ;  /* 0x0000000af8097211 */ /* 0x004fe400000f0c07 */
[----:B------:R-:W-:-:S04]  /*87a0*/  LEA R4, P0, R135, R0, 0x1 ;  /* 0x0000000087047211 */ /* 0x000fc800078008ff */
[----:B------:R-:W-:Y:S02]  /*87b0*/  LEA.HI.X R5, R135, R10, R13, 0x1, P0 ;  /* 0x0000000a87057211 */ /* 0x000fe400000f0c0d */
[C---:B------:R-:W-:Y:S02]  /*87c0*/  LEA R2, P0, R138.reuse, R0, 0x1 ;  /* 0x000000008a027211 */ /* 0x040fe400078008ff */
[----:B---3--:R-:W-:Y:S02]  /*87d0*/  LOP3.LUT P1, RZ, R3, 0x1, RZ, 0xc0, !PT ;  /* 0x0000000103ff7812 */ /* 0x008fe4000782c0ff */
[----:B------:R-:W-:-:S11]  /*87e0*/  LEA.HI.X R3, R138, R10, R14, 0x1, P0 ;  /* 0x0000000a8a037211 */ /* 0x000fd600000f0c0e */
[----:B------:R-:W-:Y:S01]  /*87f0*/  @!PT LDS RZ, [RZ] ;  /* 0x00000000fffff984 */ /* 0x000fe20000000800 */
[----:B------:R-:W-:Y:S01]  /*8800*/  @!PT LDS RZ, [RZ] ;  /* 0x00000000fffff984 */ /* 0x000fe20000000800 */
[----:B------:R-:W-:Y:S01]  /*8810*/  @!PT LDS RZ, [RZ] ;  /* 0x00000000fffff984 */ /* 0x000fe20000000800 */
[----:B------:R1:W-:Y:S04]  /*8820*/  LDGSTS.E.BYPASS.LTC128B.128 [R215+0xe100], [R8.64], !P1 ;  /* 0x0e10000008d77fae */ /* 0x0003e8000c901d46 */
[----:B------:R1:W-:Y:S04]  /*8830*/  LDGSTS.E.BYPASS.LTC128B.128 [R215+0x12100], [R4.64], !P6 ;  /* 0x1210000004d77fae */ /* 0x0003e8000f101d46 */
[----:B------:R1:W-:Y:S02]  /*8840*/  LDGSTS.E.BYPASS.LTC128B.128 [R215+0x16100], [R2.64], !P2 ;  /* 0x1610000002d77fae */ /* 0x0003e4000d101d46 */
.L_x_3113:
[----:B------:R-:W-:Y:S05]  /*8850*/  BSYNC B0 ;  /* 0x0000000000007941 */ /* 0x000fea0003800000 */
.L_x_3112:
[----:B------:R-:W-:Y:S05]  /*8860*/  BRA.DIV ~URZ, `(.L_x_3114) ;  /* 0x00018c427f007947 */ /* 0x000fea000b800000 */
[----:B--2---:R2:W3:Y:S04]  /*8870*/  SHFL.IDX PT, R10, R12, 0x3, 0x181f ;  /* 0x00781f000c0a7f89 */ /* 0x0044e800000e0000 */
[----:B-1----:R2:W1:Y:S02]  /*8880*/  SHFL.IDX PT, R0, R15, 0x3, 0x181f ;  /* 0x00781f000f007f89 */ /* 0x00246400000e0000 */
.L_x_3271:
[----:B--234-:R-:W2:Y:S01]  /*8890*/  LDL R15, [R1+0xc] ;  /* 0x00000c00010f7983 */ /* 0x01cea20000100800 */
[----:B------:R-:W-:Y:S01]  /*88a0*/  IADD3 R2, R11, 0x60, RZ ;  /* 0x000000600b027810 */ /* 0x000fe20007ffe0ff */
[----:B------:R-:W-:Y:S01]  /*88b0*/  IMAD.SHL.U32 R103, R94, 0x40, RZ ;  /* 0x000000405e677824 */ /* 0x000fe200078e00ff */
[----:B------:R-:W-:Y:S01]  /*88c0*/  SHF.R.S32.HI R105, RZ, 0x1f, R94 ;  /* 0x0000001fff697819 */ /* 0x000fe2000001145e */
[----:B------:R-:W3:Y:S01]  /*88d0*/  S2R R12, SR_TID.X ;  /* 0x00000000000c7919 */ /* 0x000ee20000002100 */
[----:B------:R-:W-:Y:S01]  /*88e0*/  ISETP.GE.AND P0, PT, R2, R30, PT ;  /* 0x0000001e0200720c */ /* 0x000fe20003f06270 */
[----:B------:R-:W-:-:S12]  /*88f0*/  IMAD.MOV.U32 R107, RZ, RZ, c[0x0][0x2c4] ;  /* 0x0000b100ff6b7624 */ /* 0x000fd800078e00ff */
[----:B-1----:R-:W-:-:S04]  /*8900*/  @!P0 LEA R8, P1, R135, R0, 0x1 ;  /* 0x0000000087088211 */ /* 0x002fc800078208ff */
[----:B------:R-:W-:Y:S02]  /*8910*/  @!P0 LEA.HI.X R9, R135, R10, R13, 0x1, P1 ;  /* 0x0000000a87098211 */ /* 0x000fe400008f0c0d */
[----:B------:R-:W-:-:S04]  /*8920*/  @!P0 LEA R4, P1, R248, R0, 0x1 ;  /* 0x00000000f8048211 */ /* 0x000fc800078208ff */
[----:B------:R-:W-:Y:S02]  /*8930*/  @!P0 LEA.HI.X R5, R248, R10, R7, 0x1, P1 ;  /* 0x0000000af8058211 */ /* 0x000fe400008f0c07 */
[C---:B------:R-:W-:Y:S01]  /*8940*/  @!P0 LEA R2, P1, R138.reuse, R0, 0x1 ;  /* 0x000000008a028211 */ /* 0x040fe200078208ff */
[----:B------:R-:W-:Y:S01]  /*8950*/  IMAD R0, R105, c[0x0][0x1e0], RZ ;  /* 0x0000780069007a24 */ /* 0x000fe200078e02ff */
[----:B---3--:R-:W-:Y:S02]  /*8960*/  SHF.R.S32.HI R108, RZ, 0x1f, R12 ;  /* 0x0000001fff6c7819 */ /* 0x008fe4000001140c */
[----:B------:R-:W-:Y:S02]  /*8970*/  @!P0 LEA.HI.X R3, R138, R10, R14, 0x1, P1 ;  /* 0x0000000a8a038211 */ /* 0x000fe400008f0c0e */
[----:B------:R-:W-:-:S04]  /*8980*/  LEA.HI R108, R108, R12, RZ, 0x3 ;  /* 0x0000000c6c6c7211 */ /* 0x000fc800078f18ff */
[----:B------:R-:W-:Y:S02]  /*8990*/  SHF.R.S32.HI R108, RZ, 0x3, R108 ;  /* 0x00000003ff6c7819 */ /* 0x000fe4000001146c */
[----:B--2---:R-:W-:-:S13]  /*89a0*/  LOP3.LUT P1, RZ, R15, 0x1, RZ, 0xc0, !PT ;  /* 0x000000010fff7812 */ /* 0x004fda000782c0ff */
        /* <DEDUP_REMOVED lines=40> */
.L_x_3115:
        /* <DEDUP_REMOVED lines=12> */
[C---:B------:R-:W-:Y:S01]  /*8cf0*/  IMAD R7, R134.reuse, c[0x0][0x284], R2 ;  /* 0x0000a10086077a24 */ /* 0x040fe200078e0202 */
        /* <DEDUP_REMOVED lines=93> */
[----:B------:R-:W-:Y:S01]  /*92d0*/  @!P1 IMAD.WIDE R16, R140, 0x2, R4 ;  /* 0x000000028c109825 */ /* 0x000fe200078e0204 */
        /* <DEDUP_REMOVED lines=19> */
.L_x_3119:
[----:B------:R-:W-:Y:S05]  /*9410*/  BSYNC B0 ;  /* 0x0000000000007941 */ /* 0x000fea0003800000 */
.L_x_3118:
        /* <DEDUP_REMOVED lines=117> */
.L_x_3121:
[----:B---3--:R-:W-:Y:S05]  /*9b70*/  BSYNC B0 ;  /* 0x0000000000007941 */ /* 0x008fea0003800000 */
.L_x_3120:
        /* <DEDUP_REMOVED lines=96> */
.L_x_3125:
[----:B------:R-:W-:Y:S05]  /*a180*/  BSYNC B0 ;  /* 0x0000000000007941 */ /* 0x000fea0003800000 */
.L_x_3124:
        /* <DEDUP_REMOVED lines=49> */
.L_x_3127:
[----:B------:R-:W-:Y:S05]  /*a4a0*/  BSYNC B0 ;  /* 0x0000000000007941 */ /* 0x000fea0003800000 */
.L_x_3126:
        /* <DEDUP_REMOVED lines=49> */
.L_x_3129:
[----:B------:R-:W-:Y:S05]  /*a7c0*/  BSYNC B0 ;  /* 0x0000000000007941 */ /* 0x000fea0003800000 */
.L_x_3128:
        /* <DEDUP_REMOVED lines=49> */
.L_x_3131:
[----:B------:R-:W-:Y:S05]  /*aae0*/  BSYNC B0 ;  /* 0x0000000000007941 */ /* 0x000fea0003800000 */
.L_x_3130:
        /* <DEDUP_REMOVED lines=49> */
.L_x_3133:
[----:B------:R-:W-:Y:S05]  /*ae00*/  BSYNC B0 ;  /* 0x0000000000007941 */ /* 0x000fea0003800000 */
.L_x_3132:
        /* <DEDUP_REMOVED lines=48> */
.L_x_3123:
[----:B------:R-:W-:Y:S05]  /*b110*/  BSYNC B1 ;  /* 0x0000000000017941 */ /* 0x000fea0003800000 */
.L_x_3122:
        /* <DEDUP_REMOVED lines=51> */
.L_x_3136:
[----:B------:R-:W-:Y:S05]  /*b450*/  BSYNC B0 ;  /* 0x0000000000007941 */ /* 0x000fea0003800000 */
.L_x_3135:
        /* <DEDUP_REMOVED lines=49> */
.L_x_3138:
[----:B------:R-:W-:Y:S05]  /*b770*/  BSYNC B0 ;  /* 0x0000000000007941 */ /* 0x000fea0003800000 */
.L_x_3137:
        /* <DEDUP_REMOVED lines=49> */
.L_x_3140:
[----:B------:R-:W-:Y:S05]  /*ba90*/  BSYNC B0 ;  /* 0x0000000000007941 */ /* 0x000fea0003800000 */
.L_x_3139:
        /* <DEDUP_REMOVED lines=49> */
.L_x_3142:
[----:B------:R-:W-:Y:S05]  /*bdb0*/  BSYNC B0 ;  /* 0x0000000000007941 */ /* 0x000fea0003800000 */
.L_x_3141:
        /* <DEDUP_REMOVED lines=49> */
.L_x_3144:
[----:B------:R-:W-:Y:S05]  /*c0d0*/  BSYNC B0 ;  /* 0x0000000000007941 */ /* 0x000fea0003800000 */
.L_x_3143:
        /* <DEDUP_REMOVED lines=49> */
.L_x_3117:
        /* <DEDUP_REMOVED lines=79> */
.L_x_3146:
[----:B------:R-:W-:Y:S05]  /*c8e0*/  BSYNC B0 ;  /* 0x0000000000007941 */ /* 0x000fea0003800000 */
.L_x_3145:
        /* <DEDUP_REMOVED lines=91> */
.L_x_3148:
[----:B--2-4-:R-:W-:Y:S05]  /*cea0*/  BSYNC B0 ;  /* 0x0000000000007941 */ /* 0x014fea0003800000 */
.L_x_3147:
        /* <DEDUP_REMOVED lines=158> */
.L_x_3152:
[----:B------:R-:W-:Y:S05]  /*d890*/  BSYNC B0 ;  /* 0x0000000000007941 */ /* 0x000fea0003800000 */
.L_x_3151:
        /* <DEDUP_REMOVED lines=113> */
.L_x_3154:
[----:B------:R-:W-:Y:S05]  /*dfb0*/  BSYNC B0 ;  /* 0x0000000000007941 */ /* 0x000fea0003800000 */
.L_x_3153:
        /* <DEDUP_REMOVED lines=112> */
.L_x_3150:
[----:B------:R-:W-:Y:S05]  /*e6c0*/  BSYNC B1 ;  /* 0x0000000000017941 */ /* 0x000fea0003800000 */
.L_x_3149:
        /* <DEDUP_REMOVED lines=118> */
.L_x_3156:
[----:B------:R-:W-:Y:S05]  /*ee30*/  BSYNC B0 ;  /* 0x0000000000007941 */ /* 0x000fea0003800000 */
.L_x_3155:
        /* <DEDUP_REMOVED lines=31> */
[----:B------:R-:W-:Y:S01]  /*f030*/  PRMT R25, R98, 0x5432, R12 ;  /* 0x0000543262197816 */ /* 0x000fe2000000000c */
        /* <DEDUP_REMOVED lines=81> */
.L_x_3158:
[----:B------:R-:W-:Y:S05]  /*f550*/  BSYNC B0 ;  /* 0x0000000000007941 */ /* 0x000fea0003800000 */
.L_x_3157:
        /* <DEDUP_REMOVED lines=112> */
.L_x_3134:
[----:B------:R-:W-:Y:S05]  /*fc60*/  BSYNC B2 ;  /* 0x0000000000027941 */ /* 0x000fea0003800000 */
.L_x_3116:
[----:B------:R-:W-:Y:S01]  /*fc70*/  IMAD R0, R105, c[0x0][0x208], RZ ;  /* 0x0000820069007a24 */ /* 0x000fe200078e02ff */
[----:B------:R-:W-:-:S04]  /*fc80*/  DEPBAR.LE SB0, 0x0 ;  /* 0x000080000000791a */ /* 0x000fc80000000000 */
[C---:B-12---:R-:W-:Y:S01]  /*fc90*/  IMAD.WIDE.U32 R4, R94.reuse, c[0x0][0x208], RZ ;  /* 0x000082005e047a25 */ /* 0x046fe200078e00ff */
[----:B------:R-:W-:Y:S03]  /*fca0*/  BAR.SYNC.DEFER_BLOCKING 0x0 ;  /* 0x0000000000007b1d */ /* 0x000fe60000010000 */
[----:B------:R-:W-:Y:S01]  /*fcb0*/  IMAD R2, R94, c[0x0][0x20c], R0 ;  /* 0x000083005e027a24 */ /* 0x000fe200078e0200 */
[----:B------:R-:W-:Y:S01]  /*fcc0*/  LEA R0, P1, R4, R222, 0x6 ;  /* 0x000000de04007211 */ /* 0x000fe200078230ff */
[----:B------:R-:W-:Y:S01]  /*fcd0*/  IMAD.IADD R88, R238, 0x1, -R103 ;  /* 0x00000001ee587824 */ /* 0x000fe200078e0a67 */
[----:B------:R1:W5:Y:S01]  /*fce0*/  LDL R127, [R1+0x8] ;  /* 0x00000800017f7983 */ /* 0x0003620000100800 */
[----:B------:R-:W-:Y:S01]  /*fcf0*/  IMAD.IADD R3, R5, 0x1, R2 ;  /* 0x0000000105037824 */ /* 0x000fe200078e0202 */
[----:B------:R-:W-:Y:S01]  /*fd00*/  LEA R2, P0, R0, c[0x0][0x1f8], 0x1 ;  /* 0x00007e0000027a11 */ /* 0x000fe200078008ff */
[----:B------:R-:W-:-:S03]  /*fd10*/  IMAD.MOV.U32 R5, RZ, RZ, c[0x0][0x20c] ;  /* 0x00008300ff057624 */ /* 0x000fc600078e00ff */
[----:B------:R-:W-:Y:S01]  /*fd20*/  LEA.HI.X R3, R4, R224, R3, 0x6, P1 ;  /* 0x000000e004037211 */ /* 0x000fe200008f3403 */
[----:B------:R-:W-:-:S03]  /*fd30*/  IMAD.MOV.U32 R4, RZ, RZ, c[0x0][0x208] ;  /* 0x00008200ff047624 */ /* 0x000fc600078e00ff */
[----:B------:R-:W-:Y:S02]  /*fd40*/  LEA.HI.X R3, R0, c[0x0][0x1fc], R3, 0x1, P0 ;  /* 0x00007f0000037a11 */ /* 0x000fe400000f0c03 */
[----:B------:R-:W-:Y:S02]  /*fd50*/  LOP3.LUT R0, R104, 0x1, RZ, 0xc0, !PT ;  /* 0x0000000168007812 */ /* 0x000fe400078ec0ff */
[----:B------:R-:W-:Y:S02]  /*fd60*/  LEA R12, P0, R4, R2, 0x6 ;  /* 0x00000002040c7211 */ /* 0x000fe400078030ff */
[----:B------:R-:W-:Y:S01]  /*fd70*/  ISETP.NE.U32.AND P2, PT, R0, 0x1, PT ;  /* 0x000000010000780c */ /* 0x000fe20003f45070 */
[----:B------:R-:W-:Y:S01]  /*fd80*/  IMAD.IADD R0, R88, 0x1, -R108 ;  /* 0x0000000158007824 */ /* 0x000fe200078e0a6c */
[----:B------:R-:W-:Y:S01]  /*fd90*/  LEA.HI.X R13, R4, R3, R5, 0x6, P0 ;  /* 0x00000003040d7211 */ /* 0x000fe200000f3405 */
[----:B------:R-:W-:Y:S03]  /*fda0*/  LDSM.16.M88.4 R28, [R147] ;  /* 0x00000000931c783b */ /* 0x000fe60000000200 */
[----:B------:R-:W-:Y:S01]  /*fdb0*/  ISETP.LT.OR P0, PT, R0, 0x1, P2 ;  /* 0x000000010000780c */ /* 0x000fe20001701670 */
[----:B------:R-:W2:Y:S04]  /*fdc0*/  LDSM.16.M88.4 R4, [R198] ;  /* 0x00000000c604783b */ /* 0x000ea80000000200 */
        /* <DEDUP_REMOVED lines=21> */
[C---:B------:R-:W-:Y:S02]  /*ff20*/  HMMA.16816.F32.BF16 R28, R4.reuse, R30, RZ ;  /* 0x0000001e041c723c */ /* 0x040fe400000418ff */
[----:B------:R2:W-:Y:S04]  /*ff30*/  LDGSTS.E.BYPASS.LTC128B.128 [R215+0x4100], [R2.64+0x100], !P6 ;  /* 0x0410010002d77fae */ /* 0x0005e8000f101d46 */
[----:B------:R1:W-:Y:S02]  /*ff40*/  LDGSTS.E.BYPASS.LTC128B.128 [R215+0x1100], [R12.64], !P2 ;  /* 0x011000000cd77fae */ /* 0x0003e4000d101d46 */
[C---:B---3--:R-:W-:Y:S02]  /*ff50*/  HMMA.16816.F32.BF16 R36, R4.reuse, R24, RZ ;  /* 0x000000180424723c */ /* 0x048fe400000418ff */
[----:B------:R3:W-:Y:S04]  /*ff60*/  LDGSTS.E.BYPASS.LTC128B.128 [R215+0x3100], [R12.64+0x80], !P1 ;  /* 0x031000800cd77fae */ /* 0x0007e8000c901d46 */
[----:B------:R3:W-:Y:S02]  /*ff70*/  LDGSTS.E.BYPASS.LTC128B.128 [R215+0x5100], [R12.64+0x100], !P0 ;  /* 0x051001000cd77fae */ /* 0x0007e4000c101d46 */
[C---:B------:R-:W-:Y:S02]  /*ff80*/  HMMA.16816.F32.BF16 R40, R4.reuse, R26, RZ ;  /* 0x0000001a0428723c */ /* 0x040fe400000418ff */
[----:B------:R-:W-:Y:S04]  /*ff90*/  LDSM.16.M88.4 R68, [R197] ;  /* 0x00000000c544783b */ /* 0x000fe80000000200 */
[----:B------:R-:W-:Y:S02]  /*ffa0*/  LDSM.16.M88.4 R76, [R197+0x800] ;  /* 0x00080000c54c783b */ /* 0x000fe40000000200 */
[C---:B----4-:R-:W-:Y:S02]  /*ffb0*/  HMMA.16816.F32.BF16 R48, R4.reuse, R20, RZ ;  /* 0x000000140430723c */ /* 0x050fe400000418ff */
[----:B------:R-:W-:Y:S04]  /*ffc0*/  LDSM.16.M88.4 R80, [R197+0x1000] ;  /* 0x00100000c550783b */ /* 0x000fe80000000200 */
[----:B------:R-:W-:Y:S02]  /*ffd0*/  LDSM.16.M88.4 R84, [R197+0x1800] ;  /* 0x00180000c554783b */ /* 0x000fe40000000200 */
[C---:B------:R-:W-:Y:S02]  /*ffe0*/  HMMA.16816.F32.BF16 R52, R4.reuse, R22, RZ ;  /* 0x000000160434723c */ /* 0x040fe400000418ff */
[----:B------:R-:W0:Y:S06]  /*fff0*/  LDGDEPBAR ;  /* 0x00000000000079af */ /* 0x000e2c0000000000 */
[C---:B-1----:R-:W-:Y:S08]  /*10000*/  HMMA.16816.F32.BF16 R56, R4.reuse, R16, RZ ;  /* 0x000000100438723c */ /* 0x042ff000000418ff */
[----:B------:R-:W-:Y:S01]  /*10010*/  HMMA.16816.F32.BF16 R16, R4, R18, RZ ;  /* 0x000000120410723c */ /* 0x000fe200000418ff */
[----:B------:R-:W1:Y:S07]  /*10020*/  LDSM.16.M88.4 R4, [R201] ;  /* 0x00000000c904783b */ /* 0x000e6e0000000200 */
[C---:B------:R-:W-:Y:S08]  /*10030*/  HMMA.16816.F32.BF16 R20, R8.reuse, R44, R32 ;  /* 0x0000002c0814723c */ /* 0x040ff00000041820 */
[C---:B------:R-:W-:Y:S08]  /*10040*/  HMMA.16816.F32.BF16 R24, R8.reuse, R46, R28 ;  /* 0x0000002e0818723c */ /* 0x040ff0000004181c */
[C---:B------:R-:W-:Y:S08]  /*10050*/  HMMA.16816.F32.BF16 R28, R8.reuse, R60, R36 ;  /* 0x0000003c081c723c */ /* 0x040ff00000041824 */
[C---:B------:R-:W-:Y:S01]  /*10060*/  HMMA.16816.F32.BF16 R32, R8.reuse, R62, R40 ;  /* 0x0000003e0820723c */ /* 0x040fe20000041828 */
[----:B------:R-:W-:Y:S07]  /*10070*/  LDSM.16.M88.4 R60, [R147+0x2800] ;  /* 0x00280000933c783b */ /* 0x000fee0000000200 */
[C---:B------:R-:W-:Y:S01]  /*10080*/  HMMA.16816.F32.BF16 R36, R8.reuse, R64, R48 ;  /* 0x000000400824723c */ /* 0x040fe20000041830 */
[----:B------:R-:W-:Y:S07]  /*10090*/  LDSM.16.M88.4 R48, [R194] ;  /* 0x00000000c230783b */ /* 0x000fee0000000200 */
[C---:B------:R-:W-:Y:S01]  /*100a0*/  HMMA.16816.F32.BF16 R40, R8.reuse, R66, R52 ;  /* 0x000000420828723c */ /* 0x040fe20000041834 */
[----:B------:R-:W-:Y:S04]  /*100b0*/  LDSM.16.M88.4 R64, [R194+0x1000] ;  /* 0x00100000c240783b */ /* 0x000fe80000000200 */
[----:B------:R-:W-:Y:S03]  /*100c0*/  LDSM.16.M88.4 R52, [R147+0x2000] ;  /* 0x002000009334783b */ /* 0x000fe60000000200 */
[C---:B------:R-:W-:Y:S01]  /*100d0*/  HMMA.16816.F32.BF16 R44, R8.reuse, R72, R56 ;  /* 0x00000048082c723c */ /* 0x040fe20000041838 */
[----:B------:R-:W-:Y:S07]  /*100e0*/  LDSM.16.M88.4 R56, [R194+0x800] ;  /* 0x00080000c238783b */ /* 0x000fee0000000200 */
[----:B---3--:R-:W-:Y:S01]  /*100f0*/  HMMA.16816.F32.BF16 R12, R8, R74, R16 ;  /* 0x0000004a080c723c */ /* 0x008fe20000041810 */
[----:B------:R-:W3:Y:S04]  /*10100*/  LDSM.16.M88.4 R8, [R200] ;  /* 0x00000000c808783b */ /* 0x000ee80000000200 */
[----:B------:R-:W4:Y:S03]  /*10110*/  LDSM.16.M88.4 R72, [R194+0x1800] ;  /* 0x00180000c248783b */ /* 0x000f260000000200 */
[C---:B-1----:R-:W-:Y:S08]  /*10120*/  HMMA.16816.F32.BF16 R16, R4.reuse, R68, R20 ;  /* 0x000000440410723c */ /* 0x042ff00000041814 */
        /* <DEDUP_REMOVED lines=10> */
[----:B------:R-:W1:Y:S07]  /*101d0*/  LDSM.16.M88.4 R4, [R198+0x4000] ;  /* 0x00400000c604783b */ /* 0x000e6e0000000200 */
        /* <DEDUP_REMOVED lines=12> */
[----:B------:R-:W-:Y:S03]  /*102a0*/  LDSM.16.M88.4 R72, [R197+0x3000] ;  /* 0x00300000c548783b */ /* 0x000fe60000000200 */
        /* <DEDUP_REMOVED lines=25> */
[----:B------:R-:W2:Y:S03]  /*10440*/  LDSM.16.M88.4 R76, [R194+0x3800] ;  /* 0x00380000c24c783b */ /* 0x000ea60000000200 */
        /* <DEDUP_REMOVED lines=9> */
[C---:B----4-:R-:W-:Y:S08]  /*104e0*/  HMMA.16816.F32.BF16 R44, R4.reuse, R80, R44 ;  /* 0x00000050042c723c */ /* 0x050ff0000004182c */
[----:B------:R-:W-:Y:S01]  /*104f0*/  HMMA.16816.F32.BF16 R12, R4, R82, R12 ;  /* 0x00000052040c723c */ /* 0x000fe2000004180c */
[----:B------:R-:W1:Y:S04]  /*10500*/  LDSM.16.M88.4 R4, [R198+0x8000] ;  /* 0x00800000c604783b */ /* 0x000e680000000200 */
[----:B------:R-:W4:Y:S03]  /*10510*/  LDSM.16.M88.4 R80, [R147+0x5800] ;  /* 0x005800009350783b */ /* 0x000f260000000200 */
        /* <DEDUP_REMOVED lines=8> */
[----:B------:R-:W-:Y:S07]  /*105a0*/  LDSM.16.M88.4 R68, [R204] ;  /* 0x00000000cc44783b */ /* 0x000fee0000000200 */
[C---:B--2---:R-:W-:Y:S08]  /*105b0*/  HMMA.16816.F32.BF16 R44, R8.reuse, R76, R44 ;  /* 0x0000004c082c723c */ /* 0x044ff0000004182c */
        /* <DEDUP_REMOVED lines=12> */
[C---:B----4-:R-:W-:Y:S01]  /*10680*/  HMMA.16816.F32.BF16 R16, R4.reuse, R80, R44 ;  /* 0x000000500410723c */ /* 0x050fe2000004182c */
[----:B------:R-:W-:Y:S07]  /*10690*/  LDSM.16.M88.4 R44, [R194+0x5000] ;  /* 0x00500000c22c783b */ /* 0x000fee0000000200 */
[----:B------:R-:W-:Y:S01]  /*106a0*/  HMMA.16816.F32.BF16 R4, R4, R82, R8 ;  /* 0x000000520404723c */ /* 0x000fe20000041808 */
[----:B------:R-:W1:Y:S04]  /*106b0*/  LDSM.16.M88.4 R8, [R201+0x8000] ;  /* 0x00800000c908783b */ /* 0x000e680000000200 */
[----:B------:R-:W4:Y:S03]  /*106c0*/  LDSM.16.M88.4 R80, [R197+0x5800] ;  /* 0x00580000c550783b */ /* 0x000f260000000200 */
[C---:B--2---:R-:W-:Y:S08]  /*106d0*/  HMMA.16816.F32.BF16 R32, R12.reuse, R60, R32 ;  /* 0x0000003c0c20723c */ /* 0x044ff00000041820 */
[C---:B------:R-:W-:Y:S01]  /*106e0*/  HMMA.16816.F32.BF16 R28, R12.reuse, R62, R28 ;  /* 0x0000003e0c1c723c */ /* 0x040fe2000004181c */
[----:B------:R-:W-:Y:S07]  /*106f0*/  LDSM.16.M88.4 R60, [R194+0x5800] ;  /* 0x00580000c23c783b */ /* 0x000fee0000000200 */
[C---:B------:R-:W-:Y:S08]  /*10700*/  HMMA.16816.F32.BF16 R24, R12.reuse, R68, R24 ;  /* 0x000000440c18723c */ /* 0x040ff00000041818 */
[C---:B------:R-:W-:Y:S08]  /*10710*/  HMMA.16816.F32.BF16 R40, R12.reuse, R48, R40 ;  /* 0x000000300c28723c */ /* 0x040ff00000041828 */
[C---:B------:R-:W-:Y:S01]  /*10720*/  HMMA.16816.F32.BF16 R36, R12.reuse, R50, R36 ;  /* 0x000000320c24723c */ /* 0x040fe20000041824 */
[----:B------:R-:W-:Y:S07]  /*10730*/  LDSM.16.M88.4 R48, [R194+0x4800] ;  /* 0x00480000c230783b */ /* 0x000fee0000000200 */
[C---:B------:R-:W-:Y:S08]  /*10740*/  HMMA.16816.F32.BF16 R20, R12.reuse, R70, R20 ;  /* 0x000000460c14723c */ /* 0x040ff00000041814 */
[C---:B---3--:R-:W-:Y:S08]  /*10750*/  HMMA.16816.F32.BF16 R16, R12.reuse, R76, R16 ;  /* 0x0000004c0c10723c */ /* 0x048ff00000041810 */
[----:B------:R-:W-:Y:S01]  /*10760*/  HMMA.16816.F32.BF16 R12, R12, R78, R4 ;  /* 0x0000004e0c0c723c */ /* 0x000fe20000041804 */
[----:B------:R-:W2:Y:S01]  /*10770*/  LDSM.16.M88.4 R4, [R200+0x8000] ;  /* 0x00800000c804783b */ /* 0x000ea20000000200 */
[----:B------:R-:W-:Y:S01]  /*10780*/  ISETP.GT.AND P0, PT, R94, R217, PT ;  /* 0x000000d95e00720c */ /* 0x000fe20003f04270 */
[----:B------:R-:W-:-:S05]  /*10790*/  DEPBAR.LE SB0, 0x0 ;  /* 0x000080000000791a */ /* 0x000fca0000000000 */
[C---:B-1----:R-:W-:Y:S08]  /*107a0*/  HMMA.16816.F32.BF16 R32, R8.reuse, R64, R32 ;  /* 0x000000400820723c */ /* 0x042ff00000041820 */
[C---:B------:R-:W-:Y:S08]  /*107b0*/  HMMA.16816.F32.BF16 R28, R8.reuse, R66, R28 ;  /* 0x00000042081c723c */ /* 0x040ff0000004181c */
[C---:B------:R-:W-:Y:S08]  /*107c0*/  HMMA.16816.F32.BF16 R24, R8.reuse, R72, R24 ;  /* 0x000000480818723c */ /* 0x040ff00000041818 */
[C---:B------:R-:W-:Y:S08]  /*107d0*/  HMMA.16816.F32.BF16 R40, R8.reuse, R56, R40 ;  /* 0x000000380828723c */ /* 0x040ff00000041828 */
[C---:B------:R-:W-:Y:S08]  /*107e0*/  HMMA.16816.F32.BF16 R36, R8.reuse, R58, R36 ;  /* 0x0000003a0824723c */ /* 0x040ff00000041824 */
[C---:B------:R-:W-:Y:S08]  /*107f0*/  HMMA.16816.F32.BF16 R20, R8.reuse, R74, R20 ;  /* 0x0000004a0814723c */ /* 0x040ff00000041814 */
[C---:B----4-:R-:W-:Y:S08]  /*10800*/  HMMA.16816.F32.BF16 R16, R8.reuse, R80, R16 ;  /* 0x000000500810723c */ /* 0x050ff00000041810 */
[----:B------:R-:W-:Y:S01]  /*10810*/  HMMA.16816.F32.BF16 R8, R8, R82, R12 ;  /* 0x000000520808723c */ /* 0x000fe2000004180c */
[----:B------:R-:W-:Y:S07]  /*10820*/  BSSY B0, `(.L_x_3159) ;  /* 0x0000023000007945 */ /* 0x000fee0003800000 */
        /* <DEDUP_REMOVED lines=11> */
[----:B-----5:R-:W-:Y:S01]  /*108e0*/  IADD3 R0, R127, -0x2, RZ ;  /* 0xfffffffe7f007810 */ /* 0x020fe20007ffe0ff */
        /* <DEDUP_REMOVED lines=22> */
.L_x_3160:
[----:B------:R-:W-:Y:S05]  /*10a50*/  BSYNC B0 ;  /* 0x0000000000007941 */ /* 0x000fea0003800000 */
.L_x_3159:
[----:B------:R-:W2:Y:S01]  /*10a60*/  LDL R0, [R1] ;  /* 0x0000000001007983 */ /* 0x000ea20000100800 */
[----:B------:R-:W-:Y:S01]  /*10a70*/  ISETP.NE.AND P0, PT, R107, 0x1, PT ;  /* 0x000000016b00780c */ /* 0x000fe20003f05270 */
[----:B------:R-:W-:Y:S01]  /*10a80*/  IMAD.MOV.U32 R8, RZ, RZ, c[0x0][0x32c] ;  /* 0x0000cb00ff087624 */ /* 0x000fe200078e00ff */
[----:B------:R-:W-:Y:S01]  /*10a90*/  ULDC UR4, c[0x0][0x324] ;  /* 0x0000c90000047ab9 */ /* 0x000fe20000000800 */
[----:B------:R-:W-:Y:S01]  /*10aa0*/  IMAD.IADD R7, R88, 0x1, -R237 ;  /* 0x0000000158077824 */ /* 0x000fe200078e0aed */
[----:B------:R-:W-:Y:S01]  /*10ab0*/  ULOP3.LUT UR4, URZ, UR4, URZ, 0x33, !UPT ;  /* 0x000000043f047292 */ /* 0x000fe2000f8e333f */
[----:B------:R-:W0:Y:S01]  /*10ac0*/  LDGDEPBAR ;  /* 0x00000000000079af */ /* 0x000e220000000000 */
[----:B------:R-:W-:Y:S01]  /*10ad0*/  ISETP.GE.AND P6, PT, R8, 0x1, PT ;  /* 0x000000010800780c */ /* 0x000fe20003fc6270 */
[----:B--2---:R-:W-:-:S06]  /*10ae0*/  IMAD.IADD R0, R0, 0x1, R242 ;  /* 0x0000000100007824 */ /* 0x004fcc00078e02f2 */
[----:B-1----:R-:W-:-:S04]  /*10af0*/  @P0 IMAD.HI.U32 R2, R0, c[0x0][0x2c8], RZ ;  /* 0x0000b20000020a27 */ /* 0x002fc800078e00ff */
[----:B------:R-:W-:Y:S01]  /*10b00*/  IMAD.MOV.U32 R4, RZ, RZ, R0 ;  /* 0x000000ffff047224 */ /* 0x000fe200078e0000 */
[----:B------:R-:W-:Y:S02]  /*10b10*/  @P0 SHF.R.U32.HI R4, RZ, c[0x0][0x2cc], R2 ;  /* 0x0000b300ff040a19 */ /* 0x000fe40000011602 */
        /* <DEDUP_REMOVED lines=20> */
.L_x_3163:
[----:B------:R-:W-:-:S04]  /*10c60*/  MOV R8, c[0x0][0x32c] ;  /* 0x0000cb0000087a02 */ /* 0x000fc80000000f00 */
[----:B------:R-:W-:-:S13]  /*10c70*/  ISETP.NE.AND P0, PT, R8, 0x1, PT ;  /* 0x000000010800780c */ /* 0x000fda0003f05270 */
[----:B------:R-:W-:-:S05]  /*10c80*/  @P0 IMAD.HI.U32 R8, R3, c[0x0][0x330], RZ ;  /* 0x0000cc0003080a27 */ /* 0x000fca00078e00ff */
[----:B------:R-:W-:Y:S02]  /*10c90*/  @P0 SHF.R.U32.HI R3, RZ, c[0x0][0x334], R8 ;  /* 0x0000cd00ff030a19 */ /* 0x000fe40000011608 */
.L_x_3164:
[----:B------:R-:W-:Y:S05]  /*10ca0*/  BSYNC B0 ;  /* 0x0000000000007941 */ /* 0x000fea0003800000 */
.L_x_3162:
[----:B------:R-:W-:-:S04]  /*10cb0*/  IMAD R3, R3, c[0x0][0x32c], -R103 ;  /* 0x0000cb0003037a24 */ /* 0x000fc800078e0a67 */
[----:B------:R-:W-:-:S05]  /*10cc0*/  IMAD.IADD R3, R3, 0x1, -R237 ;  /* 0x0000000103037824 */ /* 0x000fca00078e0aed */
[----:B------:R-:W-:Y:S02]  /*10cd0*/  IADD3 R8, R3, c[0x0][0x32c], RZ ;  /* 0x0000cb0003087a10 */ /* 0x000fe40007ffe0ff */
[----:B------:R-:W-:Y:S02]  /*10ce0*/  IMNMX R0, R0, R3, !PT ;  /* 0x0000000300007217 */ /* 0x000fe40007800200 */
[----:B------:R-:W-:Y:S02]  /*10cf0*/  IMNMX R2, R2, R8, PT ;  /* 0x0000000802027217 */ /* 0x000fe40003800200 */
.L_x_3161:
        /* <DEDUP_REMOVED lines=65> */
.L_x_3167:
[----:B------:R-:W-:-:S04]  /*11110*/  MOV R4, c[0x0][0x32c] ;  /* 0x0000cb0000047a02 */ /* 0x000fc80000000f00 */
[----:B------:R-:W-:-:S13]  /*11120*/  ISETP.NE.AND P0, PT, R4, 0x1, PT ;  /* 0x000000010400780c */ /* 0x000fda0003f05270 */
[----:B------:R-:W-:-:S05]  /*11130*/  @P0 IMAD.HI.U32 R4, R3, c[0x0][0x330], RZ ;  /* 0x0000cc0003040a27 */ /* 0x000fca00078e00ff */
[----:B------:R-:W-:Y:S02]  /*11140*/  @P0 SHF.R.U32.HI R3, RZ, c[0x0][0x334], R4 ;  /* 0x0000cd00ff030a19 */ /* 0x000fe40000011604 */
.L_x_3168:
[----:B------:R-:W-:Y:S05]  /*11150*/  BSYNC B0 ;  /* 0x0000000000007941 */ /* 0x000fea0003800000 */
.L_x_3166:
[----:B------:R-:W-:-:S04]  /*11160*/  IMAD R3, R3, c[0x0][0x32c], -R103 ;  /* 0x0000cb0003037a24 */ /* 0x000fc800078e0a67 */
[----:B------:R-:W-:-:S05]  /*11170*/  IMAD.IADD R3, R3, 0x1, -R237 ;  /* 0x0000000103037824 */ /* 0x000fca00078e0aed */
[----:B------:R-:W-:Y:S02]  /*11180*/  IADD3 R4, R3, c[0x0][0x32c], RZ ;  /* 0x0000cb0003047a10 */ /* 0x000fe40007ffe0ff */
[----:B------:R-:W-:Y:S02]  /*11190*/  IMNMX R0, R0, R3, !PT ;  /* 0x0000000300007217 */ /* 0x000fe40007800200 */
[----:B------:R-:W-:Y:S02]  /*111a0*/  IMNMX R2, R2, R4, PT ;  /* 0x0000000402027217 */ /* 0x000fe40003800200 */
.L_x_3165:
[----:B------:R-:W-:Y:S02]  /*111b0*/  ISETP.GT.AND P0, PT, R0, RZ, P1 ;  /* 0x000000ff0000720c */ /* 0x000fe40000f04270 */
        /* <DEDUP_REMOVED lines=63> */
[----:B------:R-:W-:Y:S01]  /*115b0*/  ISETP.GT.AND P0, PT, R0, 0x30, P1 ;  /* 0x000000300000780c */ /* 0x000fe20000f04270 */
[----:B------:R-:W-:Y:S01]  /*115c0*/  LDSM.16.MT88.4 R20, [R195] ;  /* 0x00000000c314783b */ /* 0x000fe20000004200 */
        /* <DEDUP_REMOVED lines=10> */
[----:B------:R-:W-:Y:S02]  /*11670*/  ISETP.LT.OR P1, PT, R2, 0x39, P2 ;  /* 0x000000390200780c */ /* 0x000fe40001721670 */
        /* <DEDUP_REMOVED lines=22> */
[----:B------:R1:W-:Y:S02]  /*117e0*/  MUFU.EX2 R16, R0 ;  /* 0x0000000000107308 */ /* 0x0003e40000000800 */
[----:B-1----:R-:W-:-:S06]  /*117f0*/  FFMA.FTZ R0, R11, c[0x0][0x2d0], -R2 ;  /* 0x0000b4000b007a23 */ /* 0x002fcc0000010802 */
[----:B------:R-:W-:Y:S08]  /*11800*/  MUFU.EX2 R11, R3 ;  /* 0x00000003000b7308 */ /* 0x000ff00000000800 */
        /* <DEDUP_REMOVED lines=9> */
[----:B--2---:R-:W-:Y:S01]  /*118a0*/  F2FP.BF16.PACK_AB R5, R250, R251 ;  /* 0x000000fbfa05723e */ /* 0x004fe200000010ff */
[----:B------:R-:W-:-:S04]  /*118b0*/  IMAD.MOV.U32 R9, RZ, RZ, R16 ;  /* 0x000000ffff097224 */ /* 0x000fc800078e0010 */
[----:B------:R1:W-:Y:S01]  /*118c0*/  MUFU.EX2 R10, R3 ;  /* 0x00000003000a7308 */ /* 0x0003e20000000800 */
[----:B------:R-:W2:Y:S01]  /*118d0*/  LDSM.16.MT88.4 R16, [R192+0x2000] ;  /* 0x00200000c010783b */ /* 0x000ea20000004200 */
[----:B------:R-:W-:Y:S01]  /*118e0*/  F2FP.BF16.PACK_AB R4, R9, R125 ;  /* 0x0000007d0904723e */ /* 0x000fe200000010ff */
[----:B-1----:R-:W-:Y:S02]  /*118f0*/  FFMA.FTZ R3, R13, c[0x0][0x2d0], -R0 ;  /* 0x0000b4000d037a23 */ /* 0x002fe40000010800 */
[----:B------:R-:W1:Y:S03]  /*11900*/  LDSM.16.MT88.4 R12, [R193+0x2000] ;  /* 0x00200000c10c783b */ /* 0x000e660000004200 */
        /* <DEDUP_REMOVED lines=9> */
[----:B------:R3:W5:Y:S07]  /*119a0*/  MUFU.EX2 R164, R3 ;  /* 0x0000000300a47308 */ /* 0x00076e0000000800 */
[C---:B------:R-:W-:Y:S01]  /*119b0*/  HMMA.16816.F32.BF16 R92, R4.reuse, R22, RZ ;  /* 0x00000016045c723c */ /* 0x040fe200000418ff */
[----:B------:R-:W4:Y:S07]  /*119c0*/  LDSM.16.MT88.4 R20, [R193+0x4000] ;  /* 0x00400000c114783b */ /* 0x000f2e0000004200 */
[----:B------:R-:W-:Y:S01]  /*119d0*/  HMMA.16816.F32.BF16 R108, R4, R24, RZ ;  /* 0x00000018046c723c */ /* 0x000fe200000418ff */
        /* <DEDUP_REMOVED lines=14> */
[C---:B------:R-:W-:Y:S08]  /*11ac0*/  HMMA.16816.F32.BF16 R84, R4.reuse, R28, RZ ;  /* 0x0000001c0454723c */ /* 0x040ff000000418ff */
[----:B------:R-:W-:Y:S01]  /*11ad0*/  HMMA.16816.F32.BF16 R100, R4, R30, RZ ;  /* 0x0000001e0464723c */ /* 0x000fe200000418ff */
[----:B------:R-:W-:Y:S01]  /*11ae0*/  LDSM.16.MT88.4 R28, [R196+0x800] ;  /* 0x00080000c41c783b */ /* 0x000fe20000004200 */
        /* <DEDUP_REMOVED lines=10> */
[----:B------:R-:W-:Y:S01]  /*11b90*/  HMMA.16816.F32.BF16 R132, R4, R20, RZ ;  /* 0x000000140484723c */ /* 0x000fe200000418ff */
[----:B---3--:R-:W-:-:S07]  /*11ba0*/  FFMA.FTZ R3, R46, c[0x0][0x2d0], -R0 ;  /* 0x0000b4002e037a23 */ /* 0x008fce0000010800 */
[C---:B------:R-:W-:Y:S01]  /*11bb0*/  HMMA.16816.F32.BF16 R136, R4.reuse, R22, RZ ;  /* 0x000000160488723c */ /* 0x040fe200000418ff */
[----:B------:R-:W3:Y:S01]  /*11bc0*/  LDSM.16.MT88.4 R20, [R192+0x2800] ;  /* 0x00280000c014783b */ /* 0x000ee20000004200 */
[----:B------:R1:W1:Y:S06]  /*11bd0*/  MUFU.EX2 R240, R3 ;  /* 0x0000000300f07308 */ /* 0x00026c0000000800 */
[C---:B------:R-:W-:Y:S08]  /*11be0*/  HMMA.16816.F32.BF16 R112, R4.reuse, R24, RZ ;  /* 0x000000180470723c */ /* 0x040ff000000418ff */
[----:B------:R-:W-:Y:S01]  /*11bf0*/  HMMA.16816.F32.BF16 R40, R4, R26, RZ ;  /* 0x0000001a0428723c */ /* 0x000fe200000418ff */
[----:B------:R-:W3:Y:S01]  /*11c00*/  LDSM.16.MT88.4 R24, [R195+0x800] ;  /* 0x00080000c318783b */ /* 0x000ee20000004200 */
[----:B-1----:R-:W-:-:S06]  /*11c10*/  FFMA.FTZ R3, R119, c[0x0][0x2d0], -R2 ;  /* 0x0000b40077037a23 */ /* 0x002fcc0000010802 */
[C---:B--2---:R-:W-:Y:S08]  /*11c20*/  HMMA.16816.F32.BF16 R148, R4.reuse, R16, RZ ;  /* 0x000000100494723c */ /* 0x044ff000000418ff */
[C---:B------:R-:W-:Y:S01]  /*11c30*/  HMMA.16816.F32.BF16 R156, R4.reuse, R18, RZ ;  /* 0x00000012049c723c */ /* 0x040fe200000418ff */
[----:B------:R-:W1:Y:S07]  /*11c40*/  LDSM.16.MT88.4 R16, [R193+0x2800] ;  /* 0x00280000c110783b */ /* 0x000e6e0000004200 */
[C---:B------:R-:W-:Y:S08]  /*11c50*/  HMMA.16816.F32.BF16 R160, R4.reuse, R12, RZ ;  /* 0x0000000c04a0723c */ /* 0x040ff000000418ff */
[----:B------:R-:W-:Y:S01]  /*11c60*/  HMMA.16816.F32.BF16 R152, R4, R14, RZ ;  /* 0x0000000e0498723c */ /* 0x000fe200000418ff */
[----:B------:R-:W2:Y:S06]  /*11c70*/  LDSM.16.MT88.4 R12, [R196+0x2800] ;  /* 0x00280000c40c783b */ /* 0x000eac0000004200 */
[----:B-----5:R-:W-:-:S02]  /*11c80*/  F2FP.BF16.PACK_AB R4, R164, R165 ;  /* 0x000000a5a404723e */ /* 0x020fc400000010ff */
[----:B------:R-:W-:Y:S02]  /*11c90*/  F2FP.BF16.PACK_AB R6, R214, R166 ;  /* 0x000000a6d606723e */ /* 0x000fe400000010ff */
[----:B------:R-:W-:Y:S02]  /*11ca0*/  F2FP.BF16.PACK_AB R5, R243, R246 ;  /* 0x000000f6f305723e */ /* 0x000fe400000010ff */
[----:B------:R-:W-:-:S07]  /*11cb0*/  F2FP.BF16.PACK_AB R7, R240, R245 ;  /* 0x000000f5f007723e */ /* 0x000fce00000010ff */
[C---:B------:R-:W-:Y:S08]  /*11cc0*/  HMMA.16816.F32.BF16 R180, R4.reuse, R38, R104 ;  /* 0x0000002604b4723c */ /* 0x040ff00000041868 */
[C---:B------:R-:W-:Y:S08]  /*11cd0*/  HMMA.16816.F32.BF16 R184, R4.reuse, R28, R108 ;  /* 0x0000001c04b8723c */ /* 0x040ff0000004186c */
[C---:B----4-:R-:W-:Y:S08]  /*11ce0*/  HMMA.16816.F32.BF16 R188, R4.reuse, R32, R84 ;  /* 0x0000002004bc723c */ /* 0x050ff00000041854 */
[C---:B------:R-:W-:Y:S01]  /*11cf0*/  HMMA.16816.F32.BF16 R228, R4.reuse, R34, R100 ;  /* 0x0000002204e4723c */ /* 0x040fe20000041864 */
[----:B------:R-:W4:Y:S07]  /*11d00*/  LDSM.16.MT88.4 R32, [R195+0x2800] ;  /* 0x00280000c320783b */ /* 0x000f2e0000004200 */
[C---:B---3--:R-:W-:Y:S08]  /*11d10*/  HMMA.16816.F32.BF16 R108, R4.reuse, R20, R76 ;  /* 0x00000014046c723c */ /* 0x048ff0000004184c */
[C---:B------:R-:W-:Y:S01]  /*11d20*/  HMMA.16816.F32.BF16 R104, R4.reuse, R22, R72 ;  /* 0x000000160468723c */ /* 0x040fe20000041848 */
[----:B------:R-:W3:Y:S07]  /*11d30*/  LDSM.16.MT88.4 R20, [R193+0x4800] ;  /* 0x00480000c114783b */ /* 0x000eee0000004200 */
[C---:B------:R-:W-:Y:S01]  /*11d40*/  HMMA.16816.F32.BF16 R176, R4.reuse, R30, R96 ;  /* 0x0000001e04b0723c */ /* 0x040fe20000041860 */
[----:B------:R-:W5:Y:S07]  /*11d50*/  LDSM.16.MT88.4 R28, [R192+0x4800] ;  /* 0x00480000c01c783b */ /* 0x000f6e0000004200 */
[C---:B------:R-:W-:Y:S07]  /*11d60*/  HMMA.16816.F32.BF16 R168, R4.reuse, R36, R88 ;  /* 0x0000002404a8723c */ /* 0x040fee0000041858 */
[----:B------:R-:W-:Y:S01]  /*11d70*/  IMAD.MOV.U32 R88, RZ, RZ, R127 ;  /* 0x000000ffff587224 */ /* 0x000fe200078e007f */
[----:B------:R-:W-:Y:S01]  /*11d80*/  HMMA.16816.F32.BF16 R172, R4, R24, R80 ;  /* 0x0000001804ac723c */ /* 0x000fe20000041850 */
[----:B------:R2:W-:Y:S01]  /*11d90*/  MUFU.EX2 R127, R3 ;  /* 0x00000003007f7308 */ /* 0x0005e20000000800 */
[----:B------:R-:W-:-:S02]  /*11da0*/  IMAD.MOV.U32 R89, RZ, RZ, R166 ;  /* 0x000000ffff597224 */ /* 0x000fc400078e00a6 */
[----:B------:R-:W-:Y:S02]  /*11db0*/  IMAD.MOV.U32 R36, RZ, RZ, R165 ;  /* 0x000000ffff247224 */ /* 0x000fe400078e00a5 */
[----:B------:R-:W-:Y:S02]  /*11dc0*/  IMAD.MOV.U32 R37, RZ, RZ, R164 ;  /* 0x000000ffff257224 */ /* 0x000fe400078e00a4 */
[C---:B------:R-:W-:Y:S08]  /*11dd0*/  HMMA.16816.F32.BF16 R164, R4.reuse, R26, R92 ;  /* 0x0000001a04a4723c */ /* 0x040ff0000004185c */
[----:B-1----:R-:W-:Y:S01]  /*11de0*/  HMMA.16816.F32.BF16 R96, R4, R16, R68 ;  /* 0x000000100460723c */ /* 0x002fe20000041844 */
[----:B--2---:R-:W-:-:S02]  /*11df0*/  FFMA.FTZ R3, R121, c[0x0][0x2d0], -R2 ;  /* 0x0000b40079037a23 */ /* 0x004fc40000010802 */
[----:B------:R-:W-:Y:S02]  /*11e00*/  IMAD.MOV.U32 R121, RZ, RZ, R125 ;  /* 0x000000ffff797224 */ /* 0x000fe400078e007d */
[----:B------:R1:W-:Y:S03]  /*11e10*/  MUFU.EX2 R91, R3 ;  /* 0x00000003005b7308 */ /* 0x0003e60000000800 */
[C---:B------:R-:W-:Y:S01]  /*11e20*/  HMMA.16816.F32.BF16 R92, R4.reuse, R18, R60 ;  /* 0x00000012045c723c */ /* 0x040fe2000004183c */
[----:B------:R-:W2:Y:S07]  /*11e30*/  LDSM.16.MT88.4 R16, [R196+0x4800] ;  /* 0x00480000c410783b */ /* 0x000eae0000004200 */
[----:B------:R-:W-:Y:S01]  /*11e40*/  HMMA.16816.F32.BF16 R84, R4, R12, R64 ;  /* 0x0000000c0454723c */ /* 0x000fe20000041840 */
[----:B-1----:R-:W-:-:S02]  /*11e50*/  FFMA.FTZ R3, R122, c[0x0][0x2d0], -R2 ;  /* 0x0000b4007a037a23 */ /* 0x002fc40000010802 */
[----:B------:R-:W-:-:S05]  /*11e60*/  IMAD.MOV.U32 R122, RZ, RZ, R126 ;  /* 0x000000ffff7a7224 */ /* 0x000fca00078e007e */
[C---:B------:R-:W-:Y:S01]  /*11e70*/  HMMA.16816.F32.BF16 R80, R4.reuse, R14, R56 ;  /* 0x0000000e0450723c */ /* 0x040fe20000041838 */
[----:B------:R1:W1:Y:S01]  /*11e80*/  MUFU.EX2 R90, R3 ;  /* 0x00000003005a7308 */ /* 0x0002620000000800 */
[----:B------:R-:W2:Y:S06]  /*11e90*/  LDSM.16.MT88.4 R12, [R195+0x4800] ;  /* 0x00480000c30c783b */ /* 0x000eac0000004200 */
[C---:B----4-:R-:W-:Y:S08]  /*11ea0*/  HMMA.16816.F32.BF16 R60, R4.reuse, R32, R48 ;  /* 0x00000020043c723c */ /* 0x050ff00000041830 */
[----:B---3--:R-:W-:Y:S01]  /*11eb0*/  HMMA.16816.F32.BF16 R76, R4, R22, R136 ;  /* 0x00000016044c723c */ /* 0x008fe20000041888 */
[----:B-1----:R-:W-:-:S02]  /*11ec0*/  FFMA.FTZ R3, R123, c[0x0][0x2d0], -R2 ;  /* 0x0000b4007b037a23 */ /* 0x002fc40000010802 */
[----:B------:R-:W-:Y:S02]  /*11ed0*/  IMAD.MOV.U32 R123, RZ, RZ, R214 ;  /* 0x000000ffff7b7224 */ /* 0x000fe400078e00d6 */
[----:B------:R1:W3:Y:S02]  /*11ee0*/  MUFU.EX2 R24, R3 ;  /* 0x0000000300187308 */ /* 0x0002e40000000800 */
[----:B------:R-:W-:Y:S01]  /*11ef0*/  IMAD.MOV.U32 R138, RZ, RZ, R90 ;  /* 0x000000ffff8a7224 */ /* 0x000fe200078e005a */
[----:B-----5:R-:W-:Y:S01]  /*11f00*/  HMMA.16816.F32.BF16 R56, R4, R28, R112 ;  /* 0x0000001c0438723c */ /* 0x020fe20000041870 */
[----:B------:R-:W-:-:S06]  /*11f10*/  IMAD.MOV.U32 R139, RZ, RZ, R91 ;  /* 0x000000ffff8b7224 */ /* 0x000fcc00078e005b */
[----:B------:R-:W-:Y:S01]  /*11f20*/  IMAD.MOV.U32 R115, RZ, RZ, R36 ;  /* 0x000000ffff737224 */ /* 0x000fe200078e0024 */
[C---:B------:R-:W-:Y:S01]  /*11f30*/  HMMA.16816.F32.BF16 R48, R4.reuse, R30, R40 ;  /* 0x0000001e0430723c */ /* 0x040fe20000041828 */
[----:B------:R-:W4:Y:S01]  /*11f40*/  LDSM.16.MT88.4 R28, [R192+0x1000] ;  /* 0x00100000c01c783b */ /* 0x000f220000004200 */
[----:B------:R-:W-:Y:S02]  /*11f50*/  IMAD.MOV.U32 R114, RZ, RZ, R37 ;  /* 0x000000ffff727224 */ /* 0x000fe400078e0025 */
[----:B------:R-:W-:Y:S01]  /*11f60*/  IMAD.MOV.U32 R113, RZ, RZ, R88 ;  /* 0x000000ffff717224 */ /* 0x000fe200078e0058 */
[----:B------:R-:W-:Y:S01]  /*11f70*/  LDSM.16.MT88.4 R36, [R193+0x1000] ;  /* 0x00100000c124783b */ /* 0x000fe20000004200 */
[----:B-1----:R-:W-:Y:S02]  /*11f80*/  FFMA.FTZ R3, R116, c[0x0][0x2d0], -R0 ;  /* 0x0000b40074037a23 */ /* 0x002fe40000010800 */
[----:B---3--:R-:W-:Y:S01]  /*11f90*/  IMAD.MOV.U32 R137, RZ, RZ, R24 ;  /* 0x000000ffff897224 */ /* 0x008fe200078e0018 */
[----:B------:R-:W-:Y:S01]  /*11fa0*/  HMMA.16816.F32.BF16 R72, R4, R20, R132 ;  /* 0x000000140448723c */ /* 0x000fe20000041884 */
[----:B------:R-:W1:Y:S01]  /*11fb0*/  LDSM.16.MT88.4 R24, [R196+0x1000] ;  /* 0x00100000c418783b */ /* 0x000e620000004200 */
[----:B------:R3:W-:Y:S01]  /*11fc0*/  MUFU.EX2 R214, R3 ;  /* 0x0000000300d67308 */ /* 0x0007e20000000800 */
[----:B------:R-:W-:-:S02]  /*11fd0*/  IMAD.MOV.U32 R112, RZ, RZ, R89 ;  /* 0x000000ffff707224 */ /* 0x000fc400078e0059 */
[----:B------:R-:W5:Y:S03]  /*11fe0*/  LDSM.16.MT88.4 R20, [R195+0x1000] ;  /* 0x00100000c314783b */ /* 0x000f660000004200 */
[C---:B------:R-:W-:Y:S01]  /*11ff0*/  HMMA.16816.F32.BF16 R44, R4.reuse, R34, R52 ;  /* 0x00000022042c723c */ /* 0x040fe20000041834 */
[----:B------:R-:W-:Y:S07]  /*12000*/  LDSM.16.MT88.4 R32, [R195+0x3000] ;  /* 0x00300000c320783b */ /* 0x000fee0000004200 */
[----:B--2---:R-:W-:Y:S01]  /*12010*/  HMMA.16816.F32.BF16 R88, R4, R16, R148 ;  /* 0x000000100458723c */ /* 0x004fe20000041894 */
[----:B---3--:R-:W-:-:S02]  /*12020*/  FFMA.FTZ R3, R120, c[0x0][0x2d0], -R0 ;  /* 0x0000b40078037a23 */ /* 0x008fc40000010800 */
[----:B------:R-:W-:Y:S02]  /*12030*/  IMAD.MOV.U32 R120, RZ, RZ, R127 ;  /* 0x000000ffff787224 */ /* 0x000fe400078e007f */
[----:B------:R2:W3:Y:S03]  /*12040*/  MUFU.EX2 R127, R3 ;  /* 0x00000003007f7308 */ /* 0x0004e60000000800 */
[C---:B------:R-:W-:Y:S01]  /*12050*/  HMMA.16816.F32.BF16 R68, R4.reuse, R18, R156 ;  /* 0x000000120444723c */ /* 0x040fe2000004189c */
[----:B------:R-:W1:Y:S07]  /*12060*/  LDSM.16.MT88.4 R16, [R192+0x3000] ;  /* 0x00300000c010783b */ /* 0x000e6e0000004200 */
[----:B------:R-:W-:Y:S01]  /*12070*/  HMMA.16816.F32.BF16 R52, R4, R12, R160 ;  /* 0x0000000c0434723c */ /* 0x000fe200000418a0 */
[----:B--2---:R-:W-:-:S07]  /*12080*/  FFMA.FTZ R3, R118, c[0x0][0x2d0], -R0 ;  /* 0x0000b40076037a23 */ /* 0x004fce0000010800 */
[----:B------:R-:W-:Y:S01]  /*12090*/  HMMA.16816.F32.BF16 R40, R4, R14, R152 ;  /* 0x0000000e0428723c */ /* 0x000fe20000041898 */
[----:B------:R-:W2:Y:S01]  /*120a0*/  LDSM.16.MT88.4 R12, [R193+0x3000] ;  /* 0x00300000c10c783b */ /* 0x000ea20000004200 */
[----:B------:R4:W-:Y:S05]  /*120b0*/  MUFU.EX2 R126, R3 ;  /* 0x00000003007e7308 */ /* 0x0009ea0000000800 */
[----:B------:R-:W-:Y:S02]  /*120c0*/  F2FP.BF16.PACK_AB R4, R139, R120 ;  /* 0x000000788b04723e */ /* 0x000fe400000010ff */
[----:B------:R-:W-:Y:S02]  /*120d0*/  F2FP.BF16.PACK_AB R6, R137, R138 ;  /* 0x0000008a8906723e */ /* 0x000fe400000010ff */
[----:B---3--:R-:W-:Y:S01]  /*120e0*/  F2FP.BF16.PACK_AB R5, R127, R214 ;  /* 0x000000d67f05723e */ /* 0x008fe200000010ff */
[----:B----4-:R-:W-:-:S04]  /*120f0*/  FFMA.FTZ R3, R117, c[0x0][0x2d0], -R0 ;  /* 0x0000b40075037a23 */ /* 0x010fc80000010800 */
[----:B------:R-:W3:Y:S02]  /*12100*/  MUFU.EX2 R125, R3 ;  /* 0x00000003007d7308 */ /* 0x000ee40000000800 */
[----:B---3--:R-:W-:Y:S01]  /*12110*/  F2FP.BF16.PACK_AB R7, R125, R126 ;  /* 0x0000007e7d07723e */ /* 0x008fe200000010ff */
[----:B------:R-:W-:-:S06]  /*12120*/  FFMA.FTZ R3, R227, c[0x0][0x2d0], -R2 ;  /* 0x0000b400e3037a23 */ /* 0x000fcc0000010802 */
[C---:B------:R-:W-:Y:S08]  /*12130*/  HMMA.16816.F32.BF16 R132, R4.reuse, R28, R168 ;  /* 0x0000001c0484723c */ /* 0x040ff000000418a8 */
[C---:B------:R-:W-:Y:S01]  /*12140*/  HMMA.16816.F32.BF16 R64, R4.reuse, R30, R180 ;  /* 0x0000001e0440723c */ /* 0x040fe200000418b4 */
[----:B------:R-:W3:Y:S07]  /*12150*/  LDSM.16.MT88.4 R28, [R196+0x3000] ;  /* 0x00300000c41c783b */ /* 0x000eee0000004200 */
[C---:B-1----:R-:W-:Y:S08]  /*12160*/  HMMA.16816.F32.BF16 R116, R4.reuse, R24, R184 ;  /* 0x000000180474723c */ /* 0x042ff000000418b8 */
[C---:B------:R-:W-:Y:S01]  /*12170*/  HMMA.16816.F32.BF16 R184, R4.reuse, R26, R176 ;  /* 0x0000001a04b8723c */ /* 0x040fe200000418b0 */
[----:B------:R-:W1:Y:S07]  /*12180*/  LDSM.16.MT88.4 R24, [R192+0x5000] ;  /* 0x00500000c018783b */ /* 0x000e6e0000004200 */
[C---:B------:R-:W-:Y:S08]  /*12190*/  HMMA.16816.F32.BF16 R100, R4.reuse, R36, R188 ;  /* 0x000000240464723c */ /* 0x040ff000000418bc */
[C---:B-----5:R-:W-:Y:S08]  /*121a0*/  HMMA.16816.F32.BF16 R188, R4.reuse, R20, R172 ;  /* 0x0000001404bc723c */ /* 0x060ff000000418ac */
[C---:B------:R-:W-:Y:S01]  /*121b0*/  HMMA.16816.F32.BF16 R180, R4.reuse, R22, R164 ;  /* 0x0000001604b4723c */ /* 0x040fe200000418a4 */
[----:B------:R-:W4:Y:S07]  /*121c0*/  LDSM.16.MT88.4 R20, [R193+0x5000] ;  /* 0x00500000c114783b */ /* 0x000f2e0000004200 */
[C---:B------:R-:W-:Y:S01]  /*121d0*/  HMMA.16816.F32.BF16 R36, R4.reuse, R38, R228 ;  /* 0x000000260424723c */ /* 0x040fe200000418e4 */
[----:B------:R5:W-:Y:S06]  /*121e0*/  MUFU.EX2 R229, R3 ;  /* 0x0000000300e57308 */ /* 0x000bec0000000800 */
[----:B------:R-:W-:Y:S01]  /*121f0*/  IMAD.MOV.U32 R230, RZ, RZ, R138 ;  /* 0x000000ffffe67224 */ /* 0x000fe200078e008a */
[----:B------:R-:W-:Y:S01]  /*12200*/  HMMA.16816.F32.BF16 R176, R4, R16, R108 ;  /* 0x0000001004b0723c */ /* 0x000fe2000004186c */
[----:B------:R-:W-:-:S07]  /*12210*/  IMAD.MOV.U32 R231, RZ, RZ, R113 ;  /* 0x000000ffffe77224 */ /* 0x000fce00078e0071 */
[C---:B------:R-:W-:Y:S01]  /*12220*/  HMMA.16816.F32.BF16 R168, R4.reuse, R18, R104 ;  /* 0x0000001204a8723c */ /* 0x040fe20000041868 */
[--C-:B-----5:R-:W-:Y:S01]  /*12230*/  FFMA.FTZ R3, R232, c[0x0][0x2d0], -R2.reuse ;  /* 0x0000b400e8037a23 */ /* 0x120fe20000010802 */
[----:B------:R-:W5:Y:S01]  /*12240*/  LDSM.16.MT88.4 R16, [R196+0x5000] ;  /* 0x00500000c410783b */ /* 0x000f620000004200 */
[----:B------:R-:W-:Y:S02]  /*12250*/  IMAD.MOV.U32 R232, RZ, RZ, R137 ;  /* 0x000000ffffe87224 */ /* 0x000fe400078e0089 */
[----:B------:R1:W1:Y:S01]  /*12260*/  MUFU.EX2 R228, R3 ;  /* 0x0000000300e47308 */ /* 0x0002620000000800 */
[----:B------:R-:W-:Y:S02]  /*12270*/  LDSM.16.MT88.4 R104, [R193+0x1800] ;  /* 0x00180000c168783b */ /* 0x000fe40000004200 */
[C---:B--2---:R-:W-:Y:S08]  /*12280*/  HMMA.16816.F32.BF16 R172, R4.reuse, R12, R96 ;  /* 0x0000000c04ac723c */ /* 0x044ff00000041860 */
[----:B------:R-:W-:Y:S01]  /*12290*/  HMMA.16816.F32.BF16 R164, R4, R14, R92 ;  /* 0x0000000e04a4723c */ /* 0x000fe2000004185c */
[----:B------:R-:W2:Y:S01]  /*122a0*/  LDSM.16.MT88.4 R12, [R195+0x5000] ;  /* 0x00500000c30c783b */ /* 0x000ea20000004200 */
[--C-:B-1----:R-:W-:Y:S01]  /*122b0*/  FFMA.FTZ R3, R233, c[0x0][0x2d0], -R2.reuse ;  /* 0x0000b400e9037a23 */ /* 0x102fe20000010802 */
[----:B------:R-:W-:Y:S01]  /*122c0*/  F2FP.BF16.PACK_AB R96, R228, R229 ;  /* 0x000000e5e460723e */ /* 0x000fe200000010ff */
[----:B------:R-:W-:-:S04]  /*122d0*/  FFMA.FTZ R2, R234, c[0x0][0x2d0], -R2 ;  /* 0x0000b400ea027a23 */ /* 0x000fc80000010802 */
[----:B---3--:R-:W-:Y:S01]  /*122e0*/  HMMA.16816.F32.BF16 R160, R4, R28, R84 ;  /* 0x0000001c04a0723c */ /* 0x008fe20000041854 */
[----:B------:R1:W-:Y:S01]  /*122f0*/  MUFU.EX2 R227, R3 ;  /* 0x0000000300e37308 */ /* 0x0003e20000000800 */
[----:B------:R-:W-:-:S06]  /*12300*/  IMAD.MOV.U32 R234, RZ, RZ, R120 ;  /* 0x000000ffffea7224 */ /* 0x000fcc00078e0078 */
[C---:B------:R-:W-:Y:S01]  /*12310*/  HMMA.16816.F32.BF16 R84, R4.reuse, R24, R56 ;  /* 0x000000180454723c */ /* 0x040fe20000041838 */
[----:B------:R3:W3:Y:S01]  /*12320*/  MUFU.EX2 R233, R2 ;  /* 0x0000000200e97308 */ /* 0x0006e20000000800 */
[----:B------:R-:W-:Y:S05]  /*12330*/  LDSM.16.MT88.4 R56, [R196+0x3800] ;  /* 0x00380000c438783b */ /* 0x000fea0000004200 */
[----:B------:R-:W-:Y:S01]  /*12340*/  IMAD.MOV.U32 R25, RZ, RZ, R123 ;  /* 0x000000ffff197224 */ /* 0x000fe200078e007b */
[C---:B------:R-:W-:Y:S01]  /*12350*/  HMMA.16816.F32.BF16 R60, R4.reuse, R32, R60 ;  /* 0x00000020043c723c */ /* 0x040fe2000004183c */
[----:B-1----:R-:W-:Y:S02]  /*12360*/  IMAD.MOV.U32 R3, RZ, RZ, R139 ;  /* 0x000000ffff037224 */ /* 0x002fe400078e008b */
[----:B------:R-:W1:Y:S05]  /*12370*/  LDSM.16.MT88.4 R136, [R192+0x1800] ;  /* 0x00180000c088783b */ /* 0x000e6a0000004200 */
[----:B------:R-:W-:Y:S01]  /*12380*/  HMMA.16816.F32.BF16 R148, R4, R34, R44 ;  /* 0x000000220494723c */ /* 0x000fe2000004182c */
[----:B---3--:R-:W-:Y:S01]  /*12390*/  FFMA.FTZ R2, R216, c[0x0][0x2d0], -R0 ;  /* 0x0000b400d8027a23 */ /* 0x008fe20000010800 */
[----:B------:R-:W-:Y:S01]  /*123a0*/  F2FP.BF16.PACK_AB R98, R233, R227 ;  /* 0x000000e3e962723e */ /* 0x000fe200000010ff */
[----:B------:R-:W-:-:S02]  /*123b0*/  IMAD.MOV.U32 R216, RZ, RZ, R112 ;  /* 0x000000ffffd87224 */ /* 0x000fc400078e0070 */
[----:B------:R3:W-:Y:S03]  /*123c0*/  MUFU.EX2 R24, R2 ;  /* 0x0000000200187308 */ /* 0x0007e60000000800 */
[C---:B----4-:R-:W-:Y:S01]  /*123d0*/  HMMA.16816.F32.BF16 R32, R4.reuse, R20, R72 ;  /* 0x000000140420723c */ /* 0x050fe20000041848 */
[----:B------:R-:W4:Y:S07]  /*123e0*/  LDSM.16.MT88.4 R72, [R192+0x5800] ;  /* 0x00580000c048783b */ /* 0x000f2e0000004200 */
[----:B------:R-:W-:Y:S01]  /*123f0*/  HMMA.16816.F32.BF16 R20, R4, R22, R76 ;  /* 0x000000160414723c */ /* 0x000fe2000004184c */
[----:B---3--:R-:W-:-:S02]  /*12400*/  FFMA.FTZ R2, R225, c[0x0][0x2d0], -R0 ;  /* 0x0000b400e1027a23 */ /* 0x008fc40000010800 */
[----:B------:R-:W-:-:S05]  /*12410*/  IMAD.MOV.U32 R225, RZ, RZ, R11 ;  /* 0x000000ffffe17224 */ /* 0x000fca00078e000b */
[C---:B------:R-:W-:Y:S01]  /*12420*/  HMMA.16816.F32.BF16 R156, R4.reuse, R30, R80 ;  /* 0x0000001e049c723c */ /* 0x040fe20000041850 */
[----:B------:R3:W1:Y:S01]  /*12430*/  MUFU.EX2 R11, R2 ;  /* 0x00000002000b7308 */ /* 0x0006620000000800 */
[----:B------:R-:W-:Y:S01]  /*12440*/  IMAD.MOV.U32 R79, RZ, RZ, R9 ;  /* 0x000000ffff4f7224 */ /* 0x000fe200078e0009 */
[----:B------:R-:W-:Y:S05]  /*12450*/  LDSM.16.MT88.4 R80, [R193+0x5800] ;  /* 0x00580000c150783b */ /* 0x000fea0000004200 */
[C---:B------:R-:W-:Y:S01]  /*12460*/  HMMA.16816.F32.BF16 R28, R4.reuse, R26, R48 ;  /* 0x0000001a041c723c */ /* 0x040fe20000041830 */
[----:B------:R-:W-:Y:S06]  /*12470*/  LDSM.16.MT88.4 R48, [R193+0x3800] ;  /* 0x00380000c130783b */ /* 0x000fec0000004200 */
[----:B------:R-:W-:Y:S01]  /*12480*/  IMAD.MOV.U32 R26, RZ, RZ, R115 ;  /* 0x000000ffff1a7224 */ /* 0x000fe200078e0073 */
[----:B-----5:R-:W-:Y:S01]  /*12490*/  HMMA.16816.F32.BF16 R92, R4, R16, R88 ;  /* 0x00000010045c723c */ /* 0x020fe20000041858 */
[----:B---3--:R-:W-:Y:S01]  /*124a0*/  FFMA.FTZ R2, R218, c[0x0][0x2d0], -R0 ;  /* 0x0000b400da027a23 */ /* 0x008fe20000010800 */
[----:B------:R-:W3:Y:S01]  /*124b0*/  LDSM.16.MT88.4 R88, [R196+0x5800] ;  /* 0x00580000c458783b */ /* 0x000ee20000004200 */
[----:B------:R-:W-:Y:S01]  /*124c0*/  IMAD.MOV.U32 R218, RZ, RZ, R10 ;  /* 0x000000ffffda7224 */ /* 0x000fe200078e000a */
[----:B-1----:R-:W-:Y:S01]  /*124d0*/  F2FP.BF16.PACK_AB R97, R11, R24 ;  /* 0x000000180b61723e */ /* 0x002fe200000010ff */
[----:B------:R1:W-:Y:S01]  /*124e0*/  MUFU.EX2 R10, R2 ;  /* 0x00000002000a7308 */ /* 0x0003e20000000800 */
[----:B------:R-:W-:-:S02]  /*124f0*/  FFMA.FTZ R0, R226, c[0x0][0x2d0], -R0 ;  /* 0x0000b400e2007a23 */ /* 0x000fc40000010800 */
[----:B------:R-:W-:Y:S01]  /*12500*/  IMAD.MOV.U32 R226, RZ, RZ, R122 ;  /* 0x000000ffffe27224 */ /* 0x000fe200078e007a */
[C---:B--2---:R-:W-:Y:S01]  /*12510*/  HMMA.16816.F32.BF16 R152, R4.reuse, R12, R52 ;  /* 0x0000000c0498723c */ /* 0x044fe20000041834 */
[----:B------:R-:W-:Y:S02]  /*12520*/  IMAD.MOV.U32 R27, RZ, RZ, R114 ;  /* 0x000000ffff1b7224 */ /* 0x000fe400078e0072 */
[----:B------:R-:W-:Y:S01]  /*12530*/  LDSM.16.MT88.4 R112, [R196+0x1800] ;  /* 0x00180000c470783b */ /* 0x000fe20000004200 */
[----:B------:R-:W2:Y:S04]  /*12540*/  MUFU.EX2 R9, R0 ;  /* 0x0000000000097308 */ /* 0x000ea80000000800 */
[----:B------:R-:W-:Y:S01]  /*12550*/  HMMA.16816.F32.BF16 R16, R4, R18, R68 ;  /* 0x000000120410723c */ /* 0x000fe20000041844 */
[----:B-1----:R-:W-:-:S02]  /*12560*/  IMAD.MOV.U32 R2, RZ, RZ, R121 ;  /* 0x000000ffff027224 */ /* 0x002fc400078e0079 */
[----:B------:R-:W-:Y:S02]  /*12570*/  LDSM.16.MT88.4 R120, [R195+0x1800] ;  /* 0x00180000c378783b */ /* 0x000fe40000004200 */
[----:B------:R-:W-:-:S03]  /*12580*/  FADD.FTZ R2, R2, R79 ;  /* 0x0000004f02027221 */ /* 0x000fc60000010000 */
[----:B------:R-:W-:Y:S01]  /*12590*/  HMMA.16816.F32.BF16 R12, R4, R14, R40 ;  /* 0x0000000e040c723c */ /* 0x000fe20000041828 */
[----:B------:R-:W1:Y:S01]  /*125a0*/  LDSM.16.MT88.4 R4, [R195+0x5800] ;  /* 0x00580000c304783b */ /* 0x000e620000004200 */
[----:B------:R-:W-:Y:S01]  /*125b0*/  FADD.FTZ R2, R226, R2 ;  /* 0x00000002e2027221 */ /* 0x000fe20000010000 */
[----:B--2---:R-:W-:Y:S01]  /*125c0*/  F2FP.BF16.PACK_AB R99, R9, R10 ;  /* 0x0000000a0963723e */ /* 0x004fe200000010ff */
[----:B------:R-:W-:Y:S01]  /*125d0*/  FADD.FTZ R0, R251, R250 ;  /* 0x000000fafb007221 */ /* 0x000fe20000010000 */
[----:B------:R-:W2:Y:S01]  /*125e0*/  LDSM.16.MT88.4 R40, [R192+0x3800] ;  /* 0x00380000c028783b */ /* 0x000ea20000004200 */
        /* <DEDUP_REMOVED lines=9> */
[----:B------:R-:W5:Y:S01]  /*12680*/  LDSM.16.MT88.4 R64, [R195+0x3800] ;  /* 0x00380000c340783b */ /* 0x000f620000004200 */
[----:B------:R-:W-:Y:S02]  /*12690*/  FADD.FTZ R0, R243, R0 ;  /* 0x00000000f3007221 */ /* 0x000fe40000010000 */
[----:B------:R-:W-:Y:S02]  /*126a0*/  FADD.FTZ R2, R25, R2 ;  /* 0x0000000219027221 */ /* 0x000fe40000010000 */
[----:B------:R-:W-:-:S02]  /*126b0*/  FADD.FTZ R0, R245, R0 ;  /* 0x00000000f5007221 */ /* 0x000fc40000010000 */
[----:B------:R-:W-:Y:S01]  /*126c0*/  FADD.FTZ R2, R234, R2 ;  /* 0x00000002ea027221 */ /* 0x000fe20000010000 */
[C---:B----4-:R-:W-:Y:S01]  /*126d0*/  HMMA.16816.F32.BF16 R68, R96.reuse, R72, R84 ;  /* 0x000000486044723c */ /* 0x050fe20000041854 */
[----:B------:R-:W-:Y:S02]  /*126e0*/  FADD.FTZ R0, R240, R0 ;  /* 0x00000000f0007221 */ /* 0x000fe40000010000 */
[----:B------:R-:W-:Y:S02]  /*126f0*/  FADD.FTZ R2, R3, R2 ;  /* 0x0000000203027221 */ /* 0x000fe40000010000 */
[----:B------:R-:W-:Y:S01]  /*12700*/  FADD.FTZ R0, R214, R0 ;  /* 0x00000000d6007221 */ /* 0x000fe20000010000 */
[----:B------:R-:W-:Y:S01]  /*12710*/  IADD3 R214, R231, -0x2, RZ ;  /* 0xfffffffee7d67810 */ /* 0x000fe20007ffe0ff */
[----:B------:R-:W-:Y:S01]  /*12720*/  FADD.FTZ R2, R230, R2 ;  /* 0x00000002e6027221 */ /* 0x000fe20000010000 */
[----:B---3--:R-:W-:Y:S01]  /*12730*/  HMMA.16816.F32.BF16 R84, R96, R88, R92 ;  /* 0x000000586054723c */ /* 0x008fe2000004185c */
[----:B------:R-:W-:-:S02]  /*12740*/  IMAD.MOV.U32 R230, RZ, RZ, c[0x0][0x2c4] ;  /* 0x0000b100ffe67624 */ /* 0x000fc400078e00ff */
[----:B------:R-:W-:Y:S02]  /*12750*/  FADD.FTZ R0, R127, R0 ;  /* 0x000000007f007221 */ /* 0x000fe40000010000 */
[----:B------:R-:W-:Y:S01]  /*12760*/  FADD.FTZ R2, R232, R2 ;  /* 0x00000002e8027221 */ /* 0x000fe20000010000 */
[----:B------:R-:W-:Y:S01]  /*12770*/  ISETP.NE.AND P2, PT, R230, 0x1, PT ;  /* 0x00000001e600780c */ /* 0x000fe20003f45270 */
[----:B------:R-:W-:Y:S01]  /*12780*/  FADD.FTZ R0, R126, R0 ;  /* 0x000000007e007221 */ /* 0x000fe20000010000 */
[----:B-1----:R-:W-:Y:S01]  /*12790*/  HMMA.16816.F32.BF16 R92, R96, R4, R152 ;  /* 0x00000004605c723c */ /* 0x002fe20000041898 */
[----:B------:R-:W-:Y:S02]  /*127a0*/  FADD.FTZ R3, R229, R2 ;  /* 0x00000002e5037221 */ /* 0x000fe40000010000 */
[----:B------:R-:W-:-:S04]  /*127b0*/  FADD.FTZ R0, R125, R0 ;  /* 0x000000007d007221 */ /* 0x000fc80000010000 */
[----:B------:R-:W-:Y:S01]  /*127c0*/  FADD.FTZ R2, R24, R0 ;  /* 0x0000000018027221 */ /* 0x000fe20000010000 */
[----:B------:R-:W-:Y:S01]  /*127d0*/  HMMA.16816.F32.BF16 R100, R96, R104, R100 ;  /* 0x000000686064723c */ /* 0x000fe20000041864 */
[----:B------:R-:W-:Y:S02]  /*127e0*/  IMAD.MOV.U32 R0, RZ, RZ, R242 ;  /* 0x000000ffff007224 */ /* 0x000fe400078e00f2 */
[----:B------:R-:W-:-:S04]  /*127f0*/  @P2 IMAD.HI.U32 R4, R242, c[0x0][0x2c8], RZ ;  /* 0x0000b200f2042a27 */ /* 0x000fc800078e00ff */
[----:B------:R-:W-:Y:S01]  /*12800*/  FADD.FTZ R5, R228, R3 ;  /* 0x00000003e4057221 */ /* 0x000fe20000010000 */
[----:B------:R-:W-:Y:S01]  /*12810*/  @P2 SHF.R.U32.HI R0, RZ, c[0x0][0x2cc], R4 ;  /* 0x0000b300ff002a19 */ /* 0x000fe20000011604 */
[----:B------:R-:W-:Y:S01]  /*12820*/  FADD.FTZ R3, R11, R2 ;  /* 0x000000020b037221 */ /* 0x000fe20000010000 */
[C---:B------:R-:W-:Y:S01]  /*12830*/  HMMA.16816.F32.BF16 R104, R96.reuse, R106, R36 ;  /* 0x0000006a6068723c */ /* 0x040fe20000041824 */
[----:B------:R-:W-:Y:S02]  /*12840*/  IMAD.IADD R2, R238, 0x1, -R239 ;  /* 0x00000001ee027824 */ /* 0x000fe400078e0aef */
[----:B------:R-:W-:Y:S02]  /*12850*/  FADD.FTZ R4, R227, R5 ;  /* 0x00000005e3047221 */ /* 0x000fe40000010000 */
[----:B------:R-:W-:Y:S02]  /*12860*/  IMAD.IADD R2, R2, 0x1, R0 ;  /* 0x0000000102027824 */ /* 0x000fe400078e0200 */
[----:B------:R-:W-:Y:S01]  /*12870*/  FADD.FTZ R3, R10, R3 ;  /* 0x000000030a037221 */ /* 0x000fe20000010000 */
[----:B------:R-:W-:Y:S01]  /*12880*/  HMMA.16816.F32.BF16 R108, R96, R112, R116 ;  /* 0x00000070606c723c */ /* 0x000fe20000041874 */
[----:B------:R-:W-:Y:S01]  /*12890*/  FADD.FTZ R233, R233, R4 ;  /* 0x00000004e9e97221 */ /* 0x000fe20000010000 */
[----:B------:R-:W-:Y:S01]  /*128a0*/  IADD3 R0, R2, c[0x0][0x328], RZ ;  /* 0x0000ca0002007a10 */ /* 0x000fe20007ffe0ff */
[----:B------:R-:W-:-:S05]  /*128b0*/  FADD.FTZ R234, R9, R3 ;  /* 0x0000000309ea7221 */ /* 0x000fca0000010000 */
[C---:B------:R-:W-:Y:S08]  /*128c0*/  HMMA.16816.F32.BF16 R116, R96.reuse, R120, R188 ;  /* 0x000000786074723c */ /* 0x040ff000000418bc */
[C---:B--2---:R-:W-:Y:S08]  /*128d0*/  HMMA.16816.F32.BF16 R36, R96.reuse, R40, R176 ;  /* 0x000000286024723c */ /* 0x044ff000000418b0 */
        /* <DEDUP_REMOVED lines=26> */
.L_x_3171:
[----:B------:R-:W-:-:S13]  /*12a80*/  ISETP.NE.AND P0, PT, R4, 0x1, PT ;  /* 0x000000010400780c */ /* 0x000fda0003f05270 */
[----:B------:R-:W-:-:S05]  /*12a90*/  @P0 IMAD.HI.U32 R2, R3, c[0x0][0x330], RZ ;  /* 0x0000cc0003020a27 */ /* 0x000fca00078e00ff */
[----:B------:R-:W-:Y:S02]  /*12aa0*/  @P0 SHF.R.U32.HI R3, RZ, c[0x0][0x334], R2 ;  /* 0x0000cd00ff030a19 */ /* 0x000fe40000011602 */
.L_x_3172:
[----:B------:R-:W-:Y:S05]  /*12ab0*/  BSYNC B0 ;  /* 0x0000000000007941 */ /* 0x000fea0003800000 */
.L_x_3170:
[----:B------:R-:W-:-:S05]  /*12ac0*/  IMAD R3, R3, R4, c[0x0][0x32c] ;  /* 0x0000cb0003037624 */ /* 0x000fca00078e0204 */
[----:B------:R-:W-:-:S04]  /*12ad0*/  IMNMX R0, R0, R3, PT ;  /* 0x0000000300007217 */ /* 0x000fc80003800200 */
.L_x_3169:
        /* <DEDUP_REMOVED lines=9> */
.L_x_3182:
[----:B------:R-:W-:Y:S01]  /*12b70*/  ISETP.GT.AND P0, PT, R217, R216, PT ;  /* 0x000000d8d900720c */ /* 0x000fe20003f04270 */
[----:B------:R-:W-:Y:S04]  /*12b80*/  DEPBAR.LE SB0, 0x0 ;  /* 0x000080000000791a */ /* 0x000fe80000000000 */
[----:B------:R-:W-:Y:S01]  /*12b90*/  WARPSYNC 0xffffffff ;  /* 0xffffffff00007948 */ /* 0x000fe20003800000 */
[----:B------:R-:W-:Y:S01]  /*12ba0*/  BAR.SYNC.DEFER_BLOCKING 0x0 ;  /* 0x0000000000007b1d */ /* 0x000fe20000010000 */
[----:B------:R-:W-:Y:S05]  /*12bb0*/  IMAD.MOV.U32 R218, RZ, RZ, c[0x0][0x2c4] ;  /* 0x0000b100ffda7624 */ /* 0x000fea00078e00ff */
[----:B------:R-:W-:Y:S01]  /*12bc0*/  ISETP.NE.AND P2, PT, R218, 0x1, PT ;  /* 0x00000001da00780c */ /* 0x000fe20003f45270 */
[----:B------:R-:W-:Y:S01]  /*12bd0*/  @!P0 IMAD.WIDE.U32 R4, R216, c[0x0][0x208], RZ ;  /* 0x00008200d8048a25 */ /* 0x000fe200078e00ff */
[----:B------:R-:W-:Y:S03]  /*12be0*/  @!P0 SHF.R.S32.HI R0, RZ, 0x1f, R216 ;  /* 0x0000001fff008819 */ /* 0x000fe600000114d8 */
[----:B------:R-:W-:Y:S02]  /*12bf0*/  @!P0 IMAD.MOV.U32 R6, RZ, RZ, c[0x0][0x208] ;  /* 0x00008200ff068624 */ /* 0x000fe400078e00ff */
[----:B------:R-:W-:Y:S02]  /*12c00*/  @!P0 IMAD R0, R0, c[0x0][0x208], RZ ;  /* 0x0000820000008a24 */ /* 0x000fe400078e02ff */
[----:B------:R-:W-:Y:S02]  /*12c10*/  @!P0 IMAD.SHL.U32 R2, R4, 0x40, RZ ;  /* 0x0000004004028824 */ /* 0x000fe400078e00ff */
[----:B------:R-:W-:Y:S03]  /*12c20*/  @!P0 IMAD R0, R216, c[0x0][0x20c], R0 ;  /* 0x00008300d8008a24 */ /* 0x000fe600078e0200 */
[----:B------:R-:W-:Y:S01]  /*12c30*/  @!P0 LEA R3, P1, R6, R2, 0x5 ;  /* 0x0000000206038211 */ /* 0x000fe200078228ff */
[----:B------:R-:W-:Y:S02]  /*12c40*/  @!P0 IMAD.IADD R0, R5, 0x1, R0 ;  /* 0x0000000105008824 */ /* 0x000fe400078e0200 */
[----:B------:R-:W-:Y:S01]  /*12c50*/  @!P0 IMAD.MOV.U32 R5, RZ, RZ, c[0x0][0x20c] ;  /* 0x00008300ff058624 */ /* 0x000fe200078e00ff */
[----:B------:R-:W-:Y:S01]  /*12c60*/  LDSM.16.M88.4 R32, [R198] ;  /* 0x00000000c620783b */ /* 0x000fe20000000200 */
[----:B------:R-:W-:Y:S01]  /*12c70*/  ULDC UR4, c[0x0][0x324] ;  /* 0x0000c90000047ab9 */ /* 0x000fe20000000800 */
[----:B------:R-:W-:Y:S01]  /*12c80*/  @!P0 SHF.L.U64.HI R0, R4, 0x6, R0 ;  /* 0x0000000604008819 */ /* 0x000fe20000010200 */
[----:B------:R-:W-:Y:S02]  /*12c90*/  ULOP3.LUT UR4, URZ, UR4, URZ, 0x33, !UPT ;  /* 0x000000043f047292 */ /* 0x000fe4000f8e333f */
[----:B------:R-:W1:Y:S01]  /*12ca0*/  LDSM.16.M88.4 R8, [R147] ;  /* 0x000000009308783b */ /* 0x000e620000000200 */
[----:B------:R-:W-:Y:S02]  /*12cb0*/  @!P0 LEA.HI.X R12, R6, R0, R5, 0x5, P1 ;  /* 0x00000000060c8211 */ /* 0x000fe400008f2c05 */
[----:B------:R-:W-:Y:S02]  /*12cc0*/  @!P0 IADD3 R4, P1, R2, R222, RZ ;  /* 0x000000de02048210 */ /* 0x000fe40007f3e0ff */
[----:B------:R-:W2:Y:S03]  /*12cd0*/  LDSM.16.M88.4 R16, [R147+0x800] ;  /* 0x000800009310783b */ /* 0x000ea60000000200 */
[--C-:B------:R-:W-:Y:S01]  /*12ce0*/  @!P0 IMAD.X R5, R0, 0x1, R224.reuse, P1 ;  /* 0x0000000100058824 */ /* 0x100fe200008e06e0 */
[C---:B------:R-:W-:Y:S01]  /*12cf0*/  @!P0 LEA R20, P1, R4.reuse, c[0x0][0x1f8], 0x1 ;  /* 0x00007e0004148a11 */ /* 0x040fe200078208ff */
[----:B------:R-:W3:Y:S03]  /*12d00*/  LDSM.16.M88.4 R24, [R147+0x1000] ;  /* 0x001000009318783b */ /* 0x000ee60000000200 */
[----:B------:R-:W-:Y:S02]  /*12d10*/  @!P0 LEA.HI.X R21, R4, c[0x0][0x1fc], R5, 0x1, P1 ;  /* 0x00007f0004158a11 */ /* 0x000fe400008f0c05 */
[----:B------:R-:W-:Y:S01]  /*12d20*/  @!P0 IADD3 R6, P1, R222, 0x40, RZ ;  /* 0x00000040de068810 */ /* 0x000fe20007f3e0ff */
[----:B------:R-:W4:Y:S04]  /*12d30*/  LDSM.16.M88.4 R148, [R147+0x1800] ;  /* 0x001800009394783b */ /* 0x000f280000000200 */
[--C-:B------:R-:W-:Y:S01]  /*12d40*/  @!P0 IMAD.X R5, RZ, RZ, R224.reuse, P1 ;  /* 0x000000ffff058224 */ /* 0x100fe200008e06e0 */
[----:B------:R-:W-:Y:S01]  /*12d50*/  @!P0 IADD3 R4, P1, R2, R6, RZ ;  /* 0x0000000602048210 */ /* 0x000fe20007f3e0ff */
[----:B------:R-:W-:Y:S04]  /*12d60*/  LDSM.16.M88.4 R152, [R199] ;  /* 0x00000000c798783b */ /* 0x000fe80000000200 */
[----:B------:R-:W-:Y:S01]  /*12d70*/  @!P0 IMAD.X R7, R0, 0x1, R5, P1 ;  /* 0x0000000100078824 */ /* 0x000fe200008e0605 */
[C---:B------:R-:W-:Y:S01]  /*12d80*/  @!P0 LEA R176, P1, R4.reuse, c[0x0][0x1f8], 0x1 ;  /* 0x00007e0004b08a11 */ /* 0x040fe200078208ff */
[----:B------:R-:W2:Y:S03]  /*12d90*/  LDSM.16.M88.4 R156, [R202] ;  /* 0x00000000ca9c783b */ /* 0x000ea60000000200 */
        /* <DEDUP_REMOVED lines=17> */
[----:B------:R-:W5:Y:S01]  /*12eb0*/  LDL R214, [R1] ;  /* 0x0000000001d67983 */ /* 0x000f620000100800 */
[C---:B-1----:R-:W-:Y:S03]  /*12ec0*/  HMMA.16816.F32.BF16 R4, R32.reuse, R8, RZ ;  /* 0x000000082004723c */ /* 0x042fe600000418ff */
[C---:B------:R-:W-:Y:S01]  /*12ed0*/  @!P0 IMAD.X R23, R12.reuse, 0x1, R13, P1 ;  /* 0x000000010c178824 */ /* 0x040fe200008e060d */
[----:B------:R-:W-:Y:S01]  /*12ee0*/  @!P0 IADD3 R3, P1, R3, R222, RZ ;  /* 0x000000de03038210 */ /* 0x000fe20007f3e0ff */
[----:B------:R1:W-:Y:S03]  /*12ef0*/  @!P0 LDGSTS.E.BYPASS.LTC128B.128 [R215+0x2100], [R176.64], !P4 ;  /* 0x02100000b0d78fae */ /* 0x0003e6000e101d46 */
[C---:B------:R-:W-:Y:S01]  /*12f00*/  HMMA.16816.F32.BF16 R8, R32.reuse, R10, RZ ;  /* 0x0000000a2008723c */ /* 0x040fe200000418ff */
[----:B------:R-:W-:Y:S01]  /*12f10*/  @!P0 IMAD.X R12, R12, 0x1, R224, P1 ;  /* 0x000000010c0c8824 */ /* 0x000fe200008e06e0 */
[----:B------:R1:W-:Y:S02]  /*12f20*/  @!P0 LDGSTS.E.BYPASS.LTC128B.128 [R215+0x4100], [R174.64], !P3 ;  /* 0x04100000aed78fae */ /* 0x0003e4000d901d46 */
[C---:B------:R-:W-:Y:S04]  /*12f30*/  @!P0 LEA R30, P1, R3.reuse, c[0x0][0x1f8], 0x1 ;  /* 0x00007e00031e8a11 */ /* 0x040fe800078208ff */
[----:B------:R-:W-:Y:S02]  /*12f40*/  @!P0 LEA.HI.X R31, R3, c[0x0][0x1fc], R12, 0x1, P1 ;  /* 0x00007f00031f8a11 */ /* 0x000fe400008f0c0c */
[C---:B--2---:R-:W-:Y:S02]  /*12f50*/  HMMA.16816.F32.BF16 R12, R32.reuse, R16, RZ ;  /* 0x00000010200c723c */ /* 0x044fe400000418ff */
[C---:B------:R-:W-:Y:S01]  /*12f60*/  @!P0 LEA R172, P1, R0.reuse, c[0x0][0x1f8], 0x1 ;  /* 0x00007e0000ac8a11 */ /* 0x040fe200078208ff */
[----:B------:R4:W-:Y:S03]  /*12f70*/  @!P0 LDGSTS.E.BYPASS.LTC128B.128 [R215+0x1100], [R30.64], !P5 ;  /* 0x011000001ed78fae */ /* 0x0009e6000e901d46 */
[----:B------:R-:W-:Y:S02]  /*12f80*/  @!P0 LEA.HI.X R173, R0, c[0x0][0x1fc], R22, 0x1, P1 ;  /* 0x00007f0000ad8a11 */ /* 0x000fe400008f0c16 */
[C---:B------:R-:W-:Y:S01]  /*12f90*/  HMMA.16816.F32.BF16 R16, R32.reuse, R18, RZ ;  /* 0x000000122010723c */ /* 0x040fe200000418ff */
[C---:B------:R-:W-:Y:S02]  /*12fa0*/  @!P0 LEA R28, P1, R2.reuse, c[0x0][0x1f8], 0x1 ;  /* 0x00007e00021c8a11 */ /* 0x040fe400078208ff */
[----:B------:R2:W-:Y:S02]  /*12fb0*/  @!P0 LDGSTS.E.BYPASS.LTC128B.128 [R215+0x3100], [R172.64], !P4 ;  /* 0x03100000acd78fae */ /* 0x0005e4000e101d46 */
[----:B------:R-:W-:Y:S03]  /*12fc0*/  @!P0 LEA.HI.X R29, R2, c[0x0][0x1fc], R23, 0x1, P1 ;  /* 0x00007f00021d8a11 */ /* 0x000fe600008f0c17 */
[C---:B---3--:R-:W-:Y:S02]  /*12fd0*/  HMMA.16816.F32.BF16 R20, R32.reuse, R24, RZ ;  /* 0x000000182014723c */ /* 0x048fe400000418ff */
[----:B------:R4:W-:Y:S01]  /*12fe0*/  @!P0 LDGSTS.E.BYPASS.LTC128B.128 [R215+0x5100], [R28.64], !P3 ;  /* 0x051000001cd78fae */ /* 0x0009e2000d901d46 */
[C---:B------:R-:W-:Y:S04]  /*12ff0*/  ISETP.GT.AND P0, PT, R216.reuse, R217, PT ;  /* 0x000000d9d800720c */ /* 0x040fe80003f04270 */
[----:B-1----:R-:W-:Y:S01]  /*13000*/  LDSM.16.M88.4 R176, [R197] ;  /* 0x00000000c5b0783b */ /* 0x002fe20000000200 */
[C---:B------:R-:W-:Y:S04]  /*13010*/  HMMA.16816.F32.BF16 R24, R32.reuse, R26, RZ ;  /* 0x0000001a2018723c */ /* 0x040fe800000418ff */
[----:B------:R-:W0:Y:S04]  /*13020*/  LDGDEPBAR ;  /* 0x00000000000079af */ /* 0x000e280000000000 */
[----:B------:R-:W-:Y:S01]  /*13030*/  @P0 IMAD.MOV.U32 R127, RZ, RZ, c[0x0][0x1e4] ;  /* 0x00007900ff7f0624 */ /* 0x000fe200078e00ff */
[----:B------:R-:W-:Y:S03]  /*13040*/  LDSM.16.M88.4 R180, [R197+0x1800] ;  /* 0x00180000c5b4783b */ /* 0x000fe60000000200 */
[----:B------:R-:W-:Y:S01]  /*13050*/  @P0 IADD3 R2, R216, -0x1, RZ ;  /* 0xffffffffd8020810 */ /* 0x000fe20007ffe0ff */
[----:B------:R-:W-:Y:S01]  /*13060*/  @P0 IMAD.MOV.U32 R124, RZ, RZ, c[0x0][0x1e0] ;  /* 0x00007800ff7c0624 */ /* 0x000fe200078e00ff */
[----:B--2---:R-:W1:Y:S02]  /*13070*/  LDSM.16.M88.4 R172, [R201] ;  /* 0x00000000c9ac783b */ /* 0x004e640000000200 */
[----:B------:R-:W-:Y:S03]  /*13080*/  @P0 SHF.R.S32.HI R0, RZ, 0x1f, R2 ;  /* 0x0000001fff000819 */ /* 0x000fe60000011402 */
[----:B------:R-:W-:Y:S01]  /*13090*/  LDSM.16.M88.4 R184, [R200] ;  /* 0x00000000c8b8783b */ /* 0x000fe20000000200 */
[C---:B----4-:R-:W-:Y:S01]  /*130a0*/  HMMA.16816.F32.BF16 R28, R32.reuse, R148, RZ ;  /* 0x00000094201c723c */ /* 0x050fe200000418ff */
[----:B------:R-:W-:Y:S03]  /*130b0*/  @P0 IMAD R0, R0, c[0x0][0x1e0], RZ ;  /* 0x0000780000000a24 */ /* 0x000fe600078e02ff */
[----:B------:R-:W-:Y:S01]  /*130c0*/  LDSM.16.M88.4 R188, [R194] ;  /* 0x00000000c2bc783b */ /* 0x000fe20000000200 */
[C---:B------:R-:W-:Y:S02]  /*130d0*/  @P0 IMAD R0, R2.reuse, c[0x0][0x1e4], R0 ;  /* 0x0000790002000a24 */ /* 0x040fe400078e0200 */
[----:B------:R-:W-:Y:S01]  /*130e0*/  @P0 IMAD.WIDE.U32 R2, R2, c[0x0][0x1e0], RZ ;  /* 0x0000780002020a25 */ /* 0x000fe200078e00ff */
[----:B------:R-:W-:Y:S01]  /*130f0*/  HMMA.16816.F32.BF16 R32, R32, R150, RZ ;  /* 0x000000962020723c */ /* 0x000fe200000418ff */
[----:B------:R-:W2:Y:S03]  /*13100*/  LDSM.16.M88.4 R148, [R197+0x800] ;  /* 0x00080000c594783b */ /* 0x000ea60000000200 */
[----:B------:R-:W-:Y:S02]  /*13110*/  @P0 IMAD.IADD R3, R3, 0x1, R0 ;  /* 0x0000000103030824 */ /* 0x000fe400078e0200 */
[C---:B------:R-:W-:Y:S02]  /*13120*/  @P0 IMAD.SHL.U32 R0, R2.reuse, 0x40, RZ ;  /* 0x0000004002000824 */ /* 0x040fe400078e00ff */
[C---:B------:R-:W-:Y:S05]  /*13130*/  HMMA.16816.F32.BF16 R4, R152.reuse, R156, R4 ;  /* 0x0000009c9804723c */ /* 0x040fea0000041804 */
[----:B------:R-:W-:Y:S02]  /*13140*/  @P0 SHF.L.U64.HI R2, R2, 0x6, R3 ;  /* 0x0000000602020819 */ /* 0x000fe40000010203 */
[C---:B------:R-:W-:Y:S01]  /*13150*/  @P0 LEA R3, P1, R124.reuse, R0, 0x5 ;  /* 0x000000007c030211 */ /* 0x040fe200078228ff */
[C---:B------:R-:W-:Y:S01]  /*13160*/  HMMA.16816.F32.BF16 R8, R152.reuse, R158, R8 ;  /* 0x0000009e9808723c */ /* 0x040fe20000041808 */
[----:B------:R-:W3:Y:S03]  /*13170*/  LDSM.16.M88.4 R156, [R197+0x1000] ;  /* 0x00100000c59c783b */ /* 0x000ee60000000200 */
[----:B------:R-:W-:Y:S02]  /*13180*/  @P0 LEA.HI.X R124, R124, R2, R127, 0x5, P1 ;  /* 0x000000027c7c0211 */ /* 0x000fe400008f2c7f */
[----:B------:R-:W-:Y:S02]  /*13190*/  @P0 IADD3 R127, P1, R0, R220, RZ ;  /* 0x000000dc007f0210 */ /* 0x000fe40007f3e0ff */
        /* <DEDUP_REMOVED lines=30> */
[----:B------:R-:W3:Y:S07]  /*13380*/  LDSM.16.M88.4 R160, [R199+0x4000] ;  /* 0x00400000c7a0783b */ /* 0x000eee0000000200 */
        /* <DEDUP_REMOVED lines=16> */
[C---:B------:R-:W-:Y:S08]  /*13490*/  HMMA.16816.F32.BF16 R4, R160.reuse, R176, R4 ;  /* 0x000000b0a004723c */ /* 0x040ff00000041804 */
[C---:B------:R-:W-:Y:S01]  /*134a0*/  HMMA.16816.F32.BF16 R8, R160.reuse, R178, R8 ;  /* 0x000000b2a008723c */ /* 0x040fe20000041808 */
[----:B------:R-:W4:Y:S07]  /*134b0*/  LDSM.16.M88.4 R176, [R197+0x3000] ;  /* 0x00300000c5b0783b */ /* 0x000f2e0000000200 */
        /* <DEDUP_REMOVED lines=16> */
[C---:B------:R-:W-:Y:S08]  /*135c0*/  HMMA.16816.F32.BF16 R20, R156.reuse, R176, R20 ;  /* 0x000000b09c14723c */ /* 0x040ff00000041814 */
[C---:B------:R-:W-:Y:S01]  /*135d0*/  HMMA.16816.F32.BF16 R24, R156.reuse, R178, R24 ;  /* 0x000000b29c18723c */ /* 0x040fe20000041818 */
[----:B------:R-:W3:Y:S07]  /*135e0*/  LDSM.16.M88.4 R176, [R198+0x8000] ;  /* 0x00800000c6b0783b */ /* 0x000eee0000000200 */
        /* <DEDUP_REMOVED lines=17> */
[C---:B------:R-:W-:Y:S08]  /*13700*/  HMMA.16816.F32.BF16 R4, R176.reuse, R180, R4 ;  /* 0x000000b4b004723c */ /* 0x040ff00000041804 */
        /* <DEDUP_REMOVED lines=56> */
[----:B------:R-:W-:Y:S01]  /*13a90*/  @P0 IMAD.X R166, R124, 0x1, R169, P1 ;  /* 0x000000017ca60824 */ /* 0x000fe200008e06a9 */
[C---:B------:R-:W-:Y:S01]  /*13aa0*/  @P0 IADD3 R2, P1, R3.reuse, R127, RZ ;  /* 0x0000007f03020210 */ /* 0x040fe20007f3e0ff */
[----:B------:R-:W-:Y:S01]  /*13ab0*/  @!PT LDS RZ, [RZ] ;  /* 0x00000000fffff984 */ /* 0x000fe20000000800 */
[----:B------:R-:W-:Y:S01]  /*13ac0*/  @!PT LDS RZ, [RZ] ;  /* 0x00000000fffff984 */ /* 0x000fe20000000800 */
[----:B------:R-:W-:Y:S01]  /*13ad0*/  @!PT LDS RZ, [RZ] ;  /* 0x00000000fffff984 */ /* 0x000fe20000000800 */
[----:B------:R1:W-:Y:S01]  /*13ae0*/  @P0 LDGSTS.E.BYPASS.LTC128B.128 [R215+0x6100], [R176.64], !P5 ;  /* 0x06100000b0d70fae */ /* 0x0003e2000e901d46 */
[----:B-----5:R-:W-:Y:S01]  /*13af0*/  IMAD.IADD R127, R214, 0x1, R242 ;  /* 0x00000001d67f7824 */ /* 0x020fe200078e02f2 */
[C---:B---3--:R-:W-:Y:S01]  /*13b00*/  HMMA.16816.F32.BF16 R20, R152.reuse, R156, R20 ;  /* 0x0000009c9814723c */ /* 0x048fe20000041814 */
[----:B------:R-:W-:Y:S02]  /*13b10*/  IMAD.MOV.U32 R214, RZ, RZ, c[0x0][0x32c] ;  /* 0x0000cb00ffd67624 */ /* 0x000fe400078e00ff */
[----:B------:R1:W-:Y:S01]  /*13b20*/  @P0 LDGSTS.E.BYPASS.LTC128B.128 [R215+0x8100], [R174.64], !P4 ;  /* 0x08100000aed70fae */ /* 0x0003e2000e101d46 */
[----:B------:R-:W-:Y:S01]  /*13b30*/  @P0 IMAD.X R167, R124, 0x1, R168, P1 ;  /* 0x000000017ca70824 */ /* 0x000fe200008e06a8 */
[----:B------:R-:W-:Y:S02]  /*13b40*/  @P0 IADD3 R3, P1, R3, R220, RZ ;  /* 0x000000dc03030210 */ /* 0x000fe40007f3e0ff */
[----:B------:R-:W-:Y:S01]  /*13b50*/  ISETP.GE.AND P6, PT, R214, 0x1, PT ;  /* 0x00000001d600780c */ /* 0x000fe20003fc6270 */
        /* <DEDUP_REMOVED lines=39> */
.L_x_3176:
[----:B------:R-:W-:Y:S04]  /*13dd0*/  MOV R150, c[0x0][0x32c] ;  /* 0x0000cb0000967a02 */ /* 0x000fe80000000f00 */
[----:B------:R-:W-:Y:S11]  /*13de0*/  ISETP.NE.AND P0, PT, R150, 0x1, PT ;  /* 0x000000019600780c */ /* 0x000ff60003f05270 */
[----:B------:R-:W-:Y:S02]  /*13df0*/  @!UPT UIADD3 URZ, URZ, URZ, URZ ;  /* 0x0000003f3f3ff290 */ /* 0x000fe4000fffe03f */
[----:B------:R-:W-:Y:S05]  /*13e00*/  @P0 IMAD.HI.U32 R150, R3, c[0x0][0x330], RZ ;  /* 0x0000cc0003960a27 */ /* 0x000fea00078e00ff */
[----:B------:R-:W-:Y:S02]  /*13e10*/  @P0 SHF.R.U32.HI R3, RZ, c[0x0][0x334], R150 ;  /* 0x0000cd00ff030a19 */ /* 0x000fe40000011696 */
.L_x_3177:
[----:B------:R-:W-:Y:S05]  /*13e20*/  BSYNC B0 ;  /* 0x0000000000007941 */ /* 0x000fea0003800000 */
.L_x_3175:
[----:B------:R-:W-:Y:S04]  /*13e30*/  IMAD R3, R3, c[0x0][0x32c], -R124 ;  /* 0x0000cb0003037a24 */ /* 0x000fe800078e0a7c */
[----:B------:R-:W-:Y:S05]  /*13e40*/  IMAD.IADD R3, R3, 0x1, -R237 ;  /* 0x0000000103037824 */ /* 0x000fea00078e0aed */
[----:B------:R-:W-:Y:S02]  /*13e50*/  IADD3 R150, R3, c[0x0][0x32c], RZ ;  /* 0x0000cb0003967a10 */ /* 0x000fe40007ffe0ff */
[----:B------:R-:W-:Y:S02]  /*13e60*/  IMNMX R0, R0, R3, !PT ;  /* 0x0000000300007217 */ /* 0x000fe40007800200 */
[----:B------:R-:W-:Y:S02]  /*13e70*/  IMNMX R2, R2, R150, PT ;  /* 0x0000009602027217 */ /* 0x000fe40003800200 */
.L_x_3174:
        /* <DEDUP_REMOVED lines=66> */
.L_x_3180:
[----:B------:R-:W-:Y:S04]  /*142a0*/  MOV R4, c[0x0][0x32c] ;  /* 0x0000cb0000047a02 */ /* 0x000fe80000000f00 */
[----:B------:R-:W-:Y:S11]  /*142b0*/  ISETP.NE.AND P0, PT, R4, 0x1, PT ;  /* 0x000000010400780c */ /* 0x000ff60003f05270 */
[----:B------:R-:W-:Y:S02]  /*142c0*/  @!UPT UIADD3 URZ, URZ, URZ, URZ ;  /* 0x0000003f3f3ff290 */ /* 0x000fe4000fffe03f */
[----:B------:R-:W-:Y:S05]  /*142d0*/  @P0 IMAD.HI.U32 R4, R3, c[0x0][0x330], RZ ;  /* 0x0000cc0003040a27 */ /* 0x000fea00078e00ff */
[----:B------:R-:W-:Y:S02]  /*142e0*/  @P0 SHF.R.U32.HI R3, RZ, c[0x0][0x334], R4 ;  /* 0x0000cd00ff030a19 */ /* 0x000fe40000011604 */
.L_x_3181:
[----:B------:R-:W-:Y:S05]  /*142f0*/  BSYNC B0 ;  /* 0x0000000000007941 */ /* 0x000fea0003800000 */
.L_x_3179:
[----:B------:R-:W-:Y:S04]  /*14300*/  IMAD R124, R3, c[0x0][0x32c], -R124 ;  /* 0x0000cb00037c7a24 */ /* 0x000fe800078e0a7c */
[----:B------:R-:W-:Y:S05]  /*14310*/  IMAD.IADD R3, R124, 0x1, -R237 ;  /* 0x000000017c037824 */ /* 0x000fea00078e0aed */
[----:B------:R-:W-:Y:S02]  /*14320*/  IADD3 R4, R3, c[0x0][0x32c], RZ ;  /* 0x0000cb0003047a10 */ /* 0x000fe40007ffe0ff */
[----:B------:R-:W-:Y:S02]  /*14330*/  IMNMX R0, R0, R3, !PT ;  /* 0x0000000300007217 */ /* 0x000fe40007800200 */
[----:B------:R-:W-:Y:S02]  /*14340*/  IMNMX R2, R2, R4, PT ;  /* 0x0000000402027217 */ /* 0x000fe40003800200 */
.L_x_3178:
        /* <DEDUP_REMOVED lines=72> */
[C---:B------:R-:W-:Y:S02]  /*147d0*/  ISETP.GT.AND P1, PT, R0.reuse, 0x38, P2 ;  /* 0x000000380000780c */ /* 0x040fe40001724270 */
[----:B------:R-:W-:Y:S02]  /*147e0*/  FSEL R171, R31, -INF , !P0 ;  /* 0xff8000001fab7808 */ /* 0x000fe40004000000 */
[----:B-1----:R-:W-:Y:S01]  /*147f0*/  FMNMX.FTZ R3, R3, R11, !PT ;  /* 0x0000000b03037209 */ /* 0x002fe20007810000 */
[----:B------:R-:W-:Y:S01]  /*14800*/  LDSM.16.MT88.4 R28, [R196] ;  /* 0x00000000c41c783b */ /* 0x000fe20000004200 */
[----:B------:R-:W-:Y:S02]  /*14810*/  ISETP.GT.AND P0, PT, R0, 0x39, P2 ;  /* 0x000000390000780c */ /* 0x000fe40001704270 */
[----:B------:R-:W-:Y:S02]  /*14820*/  FMNMX.FTZ R0, R169, R10, !PT ;  /* 0x0000000aa9007209 */ /* 0x000fe40007810000 */
[----:B------:R-:W-:Y:S02]  /*14830*/  ISETP.LT.OR P1, PT, R2, 0x39, P1 ;  /* 0x000000390200780c */ /* 0x000fe40000f21670 */
[----:B------:R-:W-:Y:S01]  /*14840*/  FMNMX.FTZ R0, R171, R0, !PT ;  /* 0x00000000ab007209 */ /* 0x000fe20007810000 */
[----:B------:R-:W1:Y:S01]  /*14850*/  SHFL.BFLY PT, R10, R3, 0x1, 0x1f ;  /* 0x0c201f00030a7f89 */ /* 0x000e6200000e0000 */
[----:B------:R-:W-:Y:S02]  /*14860*/  FSEL R170, R34, -INF , !P1 ;  /* 0xff80000022aa7808 */ /* 0x000fe40004800000 */
        /* <DEDUP_REMOVED lines=379> */
.L_x_3173:
        /* <DEDUP_REMOVED lines=21> */
.L_x_3185:
[----:B------:R-:W-:-:S04]  /*16170*/  MOV R3, c[0x0][0x32c] ;  /* 0x0000cb0000037a02 */ /* 0x000fc80000000f00 */
[----:B------:R-:W-:-:S13]  /*16180*/  ISETP.NE.AND P0, PT, R3, 0x1, PT ;  /* 0x000000010300780c */ /* 0x000fda0003f05270 */
[----:B------:R-:W-:-:S05]  /*16190*/  @P0 IMAD.HI.U32 R3, R0, c[0x0][0x330], RZ ;  /* 0x0000cc0000030a27 */ /* 0x000fca00078e00ff */
[----:B------:R-:W-:Y:S02]  /*161a0*/  @P0 SHF.R.U32.HI R0, RZ, c[0x0][0x334], R3 ;  /* 0x0000cd00ff000a19 */ /* 0x000fe40000011603 */
.L_x_3186:
[----:B------:R-:W-:Y:S05]  /*161b0*/  BSYNC B0 ;  /* 0x0000000000007941 */ /* 0x000fea0003800000 */
.L_x_3184:
[----:B------:R-:W-:-:S05]  /*161c0*/  IMAD R0, R0, c[0x0][0x32c], RZ ;  /* 0x0000cb0000007a24 */ /* 0x000fca00078e02ff */
[----:B------:R-:W-:-:S04]  /*161d0*/  IMNMX R2, R2, R0, !PT ;  /* 0x0000000002027217 */ /* 0x000fc80007800200 */
.L_x_3183:
        /* <DEDUP_REMOVED lines=10> */
.L_x_3188:
        /* <DEDUP_REMOVED lines=316> */
[----:B-1----:R-:W-:Y:S01]  /*17640*/  @P0 IADD3 R4, P1, R150, R220, RZ ;  /* 0x000000dc96040210 */ /* 0x002fe20007f3e0ff */
[C---:B------:R-:W-:Y:S02]  /*17650*/  FMUL.FTZ R112, R2.reuse, R112 ;  /* 0x0000007002707220 */ /* 0x040fe40000410000 */
[C---:B------:R-:W-:Y:S01]  /*17660*/  FMUL.FTZ R113, R2.reuse, R113 ;  /* 0x0000007102717220 */ /* 0x040fe20000410000 */
[----:B--2---:R-:W-:Y:S01]  /*17670*/  @P0 IADD3.X R8, R149, R219, RZ, P1, !PT ;  /* 0x000000db95080210 */ /* 0x004fe20000ffe4ff */
[----:B------:R-:W-:Y:S01]  /*17680*/  FMUL.FTZ R116, R2, R116 ;  /* 0x0000007402747220 */ /* 0x000fe20000410000 */
[----:B------:R-:W-:Y:S01]  /*17690*/  @P0 LEA R126, P1, R4, c[0x0][0x1c8], 0x1 ;  /* 0x00007200047e0a11 */ /* 0x000fe200078208ff */
[----:B------:R-:W-:Y:S02]  /*176a0*/  FMUL.FTZ R117, R2, R117 ;  /* 0x0000007502757220 */ /* 0x000fe40000410000 */
[----:B------:R-:W1:Y:S01]  /*176b0*/  MUFU.EX2 R0, R0 ;  /* 0x0000000000007308 */ /* 0x000e620000000800 */
        /* <DEDUP_REMOVED lines=8> */
[----:B------:R3:W2:Y:S01]  /*17740*/  MUFU.EX2 R180, R7 ;  /* 0x0000000700b47308 */ /* 0x0006a20000000800 */
[----:B------:R-:W-:Y:S02]  /*17750*/  FMUL.FTZ R37, R2, R37 ;  /* 0x0000002502257220 */ /* 0x000fe40000410000 */
[----:B------:R-:W-:Y:S01]  /*17760*/  @P0 LEA.HI.X R5, R5, c[0x0][0x1cc], R151, 0x1, P1 ;  /* 0x0000730005050a11 */ /* 0x000fe200008f0c97 */
[----:B------:R2:W-:Y:S01]  /*17770*/  @P0 LDGSTS.E.BYPASS.LTC128B.128 [R215+0x9100], [R8.64], !P4 ;  /* 0x0910000008d70fae */ /* 0x0005e2000e101d46 */
[--C-:B----4-:R-:W-:Y:S02]  /*17780*/  FFMA.FTZ R6, R10, c[0x0][0x2d0], -R125.reuse ;  /* 0x0000b4000a067a23 */ /* 0x110fe4000001087d */
[C---:B------:R-:W-:Y:S02]  /*17790*/  FMUL.FTZ R40, R2.reuse, R40 ;  /* 0x0000002802287220 */ /* 0x040fe40000410000 */
[C---:B------:R-:W-:Y:S01]  /*177a0*/  FMUL.FTZ R41, R2.reuse, R41 ;  /* 0x0000002902297220 */ /* 0x040fe20000410000 */
[----:B------:R4:W-:Y:S01]  /*177b0*/  MUFU.EX2 R178, R6 ;  /* 0x0000000600b27308 */ /* 0x0009e20000000800 */
[C---:B------:R-:W-:Y:S01]  /*177c0*/  FMUL.FTZ R44, R2.reuse, R44 ;  /* 0x0000002c022c7220 */ /* 0x040fe20000410000 */
[----:B------:R4:W-:Y:S01]  /*177d0*/  @P0 LDGSTS.E.BYPASS.LTC128B.128 [R215+0xb100], [R4.64], !P3 ;  /* 0x0b10000004d70fae */ /* 0x0009e2000d901d46 */
[----:B------:R-:W-:Y:S01]  /*177e0*/  FMUL.FTZ R45, R2, R45 ;  /* 0x0000002d022d7220 */ /* 0x000fe20000410000 */
[----:B------:R-:W-:Y:S01]  /*177f0*/  ISETP.GT.AND P0, PT, R188, R216, PT ;  /* 0x000000d8bc00720c */ /* 0x000fe20003f04270 */
[C---:B-1----:R-:W-:Y:S01]  /*17800*/  FMUL.FTZ R10, R0.reuse, R138 ;  /* 0x0000008a000a7220 */ /* 0x042fe20000410000 */
[----:B------:R-:W-:Y:S01]  /*17810*/  MOV R188, R214 ;  /* 0x000000d600bc7202 */ /* 0x000fe20000000f00 */
[C---:B------:R-:W-:Y:S02]  /*17820*/  FMUL.FTZ R102, R0.reuse, R102 ;  /* 0x0000006600667220 */ /* 0x040fe40000410000 */
[C---:B------:R-:W-:Y:S01]  /*17830*/  FMUL.FTZ R103, R0.reuse, R103 ;  /* 0x0000006700677220 */ /* 0x040fe20000410000 */
[----:B------:R-:W1:Y:S01]  /*17840*/  LDSM.16.MT88.4 R148, [R192] ;  /* 0x00000000c094783b */ /* 0x000e620000004200 */
[C---:B------:R-:W-:Y:S01]  /*17850*/  FMUL.FTZ R106, R0.reuse, R106 ;  /* 0x0000006a006a7220 */ /* 0x040fe20000410000 */
[----:B------:R1:W-:Y:S01]  /*17860*/  MUFU.EX2 R186, R12 ;  /* 0x0000000c00ba7308 */ /* 0x0003e20000000800 */
[C---:B------:R-:W-:Y:S02]  /*17870*/  FMUL.FTZ R107, R0.reuse, R107 ;  /* 0x0000006b006b7220 */ /* 0x040fe40000410000 */
[C---:B---3--:R-:W-:Y:S02]  /*17880*/  FMUL.FTZ R7, R0.reuse, R135 ;  /* 0x0000008700077220 */ /* 0x048fe40000410000 */
[C---:B------:R-:W-:Y:S01]  /*17890*/  FMUL.FTZ R110, R0.reuse, R110 ;  /* 0x0000006e006e7220 */ /* 0x040fe20000410000 */
[----:B-----5:R-:W3:Y:S01]  /*178a0*/  LDSM.16.MT88.4 R152, [R193] ;  /* 0x00000000c198783b */ /* 0x020ee20000004200 */
[----:B------:R-:W-:Y:S02]  /*178b0*/  FMUL.FTZ R111, R0, R111 ;  /* 0x0000006f006f7220 */ /* 0x000fe40000410000 */
[C---:B--2---:R-:W-:Y:S01]  /*178c0*/  FMUL.FTZ R8, R2.reuse, R136 ;  /* 0x0000008802087220 */ /* 0x044fe20000410000 */
[----:B------:R-:W-:Y:S01]  /*178d0*/  MUFU.EX2 R181, R21 ;  /* 0x0000001500b57308 */ /* 0x000fe20000000800 */
[----:B------:R-:W-:Y:S02]  /*178e0*/  FMUL.FTZ R9, R2, R137 ;  /* 0x0000008902097220 */ /* 0x000fe40000410000 */
[C---:B----4-:R-:W-:Y:S01]  /*178f0*/  FMUL.FTZ R6, R0.reuse, R134 ;  /* 0x0000008600067220 */ /* 0x050fe20000410000 */
[----:B------:R-:W2:Y:S01]  /*17900*/  LDSM.16.MT88.4 R156, [R196] ;  /* 0x00000000c49c783b */ /* 0x000ea20000004200 */
        /* <DEDUP_REMOVED lines=20> */
[--C-:B-1----:R-:W-:Y:S01]  /*17a50*/  FFMA.FTZ R12, R16, c[0x0][0x2d0], -R176.reuse ;  /* 0x0000b400100c7a23 */ /* 0x102fe200000108b0 */
[----:B------:R-:W1:Y:S01]  /*17a60*/  MUFU.EX2 R185, R13 ;  /* 0x0000000d00b97308 */ /* 0x000e620000000800 */
        /* <DEDUP_REMOVED lines=11> */
[--C-:B--2---:R-:W-:Y:S02]  /*17b20*/  FFMA.FTZ R20, R24, c[0x0][0x2d0], -R176.reuse ;  /* 0x0000b40018147a23 */ /* 0x104fe400000108b0 */
[C---:B------:R-:W-:Y:S01]  /*17b30*/  FMUL.FTZ R48, R2.reuse, R48 ;  /* 0x0000003002307220 */ /* 0x040fe20000410000 */
[C---:B------:R-:W-:Y:S02]  /*17b40*/  HMMA.16816.F32.BF16 R8, R132.reuse, R150, R8 ;  /* 0x000000968408723c */ /* 0x040fe40000041808 */
[----:B------:R-:W2:Y:S02]  /*17b50*/  LDSM.16.MT88.4 R148, [R192+0x2000] ;  /* 0x00200000c094783b */ /* 0x000ea40000004200 */
[----:B------:R-:W-:Y:S02]  /*17b60*/  FMUL.FTZ R49, R2, R49 ;  /* 0x0000003102317220 */ /* 0x000fe40000410000 */
[C---:B------:R-:W-:Y:S02]  /*17b70*/  FMUL.FTZ R50, R0.reuse, R50 ;  /* 0x0000003200327220 */ /* 0x040fe40000410000 */
[C---:B---3--:R-:W-:Y:S04]  /*17b80*/  HMMA.16816.F32.BF16 R100, R132.reuse, R152, R100 ;  /* 0x000000988464723c */ /* 0x048fe80000041864 */
[----:B------:R-:W-:Y:S02]  /*17b90*/  FMUL.FTZ R51, R0, R51 ;  /* 0x0000003300337220 */ /* 0x000fe40000410000 */
[C---:B------:R-:W-:Y:S02]  /*17ba0*/  FMUL.FTZ R52, R2.reuse, R52 ;  /* 0x0000003402347220 */ /* 0x040fe40000410000 */
[C---:B------:R-:W-:Y:S01]  /*17bb0*/  HMMA.16816.F32.BF16 R104, R132.reuse, R154, R104 ;  /* 0x0000009a8468723c */ /* 0x040fe20000041868 */
[----:B------:R-:W3:Y:S03]  /*17bc0*/  LDSM.16.MT88.4 R152, [R193+0x2000] ;  /* 0x00200000c198783b */ /* 0x000ee60000004200 */
[----:B----4-:R-:W-:Y:S02]  /*17bd0*/  FFMA.FTZ R12, R17, c[0x0][0x2d0], -R176 ;  /* 0x0000b400110c7a23 */ /* 0x010fe400000108b0 */
[----:B------:R-:W-:Y:S02]  /*17be0*/  FMUL.FTZ R53, R2, R53 ;  /* 0x0000003502357220 */ /* 0x000fe40000410000 */
[C---:B------:R-:W-:Y:S01]  /*17bf0*/  HMMA.16816.F32.BF16 R108, R132.reuse, R156, R108 ;  /* 0x0000009c846c723c */ /* 0x040fe2000004186c */
[----:B------:R4:W1:Y:S03]  /*17c00*/  MUFU.EX2 R183, R12 ;  /* 0x0000000c00b77308 */ /* 0x0008660000000800 */
        /* <DEDUP_REMOVED lines=11> */
[--C-:B----4-:R-:W-:Y:S02]  /*17cc0*/  FFMA.FTZ R12, R18, c[0x0][0x2d0], -R125.reuse ;  /* 0x0000b400120c7a23 */ /* 0x110fe4000001087d */
[C---:B------:R-:W-:Y:S02]  /*17cd0*/  FMUL.FTZ R60, R2.reuse, R60 ;  /* 0x0000003c023c7220 */ /* 0x040fe40000410000 */
[C---:B--2---:R-:W-:Y:S01]  /*17ce0*/  HMMA.16816.F32.BF16 R36, R132.reuse, R148, R36 ;  /* 0x000000948424723c */ /* 0x044fe20000041824 */
        /* <DEDUP_REMOVED lines=9> */
[C---:B------:R-:W-:Y:S02]  /*17d80*/  FMUL.FTZ R66, R0.reuse, R66 ;  /* 0x0000004200427220 */ /* 0x040fe40000410000 */
[C---:B------:R-:W-:Y:S01]  /*17d90*/  HMMA.16816.F32.BF16 R48, R132.reuse, R154, R48 ;  /* 0x0000009a8430723c */ /* 0x040fe20000041830 */
[----:B------:R-:W3:Y:S03]  /*17da0*/  LDSM.16.MT88.4 R152, [R192+0x4000] ;  /* 0x00400000c098783b */ /* 0x000ee60000004200 */
[--C-:B--2---:R-:W-:Y:S02]  /*17db0*/  FFMA.FTZ R12, R19, c[0x0][0x2d0], -R125.reuse ;  /* 0x0000b400130c7a23 */ /* 0x104fe4000001087d */
        /* <DEDUP_REMOVED lines=9> */
[----:B------:R-:W2:Y:S03]  /*17e50*/  LDSM.16.MT88.4 R136, [R193+0x4000] ;  /* 0x00400000c188783b */ /* 0x000ea60000004200 */
[C---:B------:R-:W-:Y:S02]  /*17e60*/  FMUL.FTZ R72, R2.reuse, R72 ;  /* 0x0000004802487220 */ /* 0x040fe40000410000 */
[----:B------:R-:W-:Y:S02]  /*17e70*/  FMUL.FTZ R73, R2, R73 ;  /* 0x0000004902497220 */ /* 0x000fe40000410000 */
[C---:B----4-:R-:W-:Y:S04]  /*17e80*/  HMMA.16816.F32.BF16 R60, R132.reuse, R148, R60 ;  /* 0x00000094843c723c */ /* 0x050fe8000004183c */
[C---:B------:R-:W-:Y:S02]  /*17e90*/  FMUL.FTZ R74, R0.reuse, R74 ;  /* 0x0000004a004a7220 */ /* 0x040fe40000410000 */
[----:B------:R-:W-:Y:S02]  /*17ea0*/  FMUL.FTZ R75, R0, R75 ;  /* 0x0000004b004b7220 */ /* 0x000fe40000410000 */
[C---:B------:R-:W-:Y:S01]  /*17eb0*/  HMMA.16816.F32.BF16 R64, R132.reuse, R150, R64 ;  /* 0x000000968440723c */ /* 0x040fe20000041840 */
[----:B------:R-:W4:Y:S03]  /*17ec0*/  LDSM.16.MT88.4 R148, [R196+0x4000] ;  /* 0x00400000c494783b */ /* 0x000f260000004200 */
[C---:B------:R-:W-:Y:S01]  /*17ed0*/  FMUL.FTZ R76, R2.reuse, R76 ;  /* 0x0000004c024c7220 */ /* 0x040fe20000410000 */
[----:B-1----:R-:W-:Y:S01]  /*17ee0*/  F2FP.BF16.PACK_AB R12, R185, R186 ;  /* 0x000000bab90c723e */ /* 0x002fe200000010ff */
[----:B------:R-:W-:Y:S02]  /*17ef0*/  FMUL.FTZ R77, R2, R77 ;  /* 0x0000004d024d7220 */ /* 0x000fe40000410000 */
[C---:B---3--:R-:W-:Y:S04]  /*17f00*/  HMMA.16816.F32.BF16 R68, R132.reuse, R152, R68 ;  /* 0x000000988444723c */ /* 0x048fe80000041844 */
[C---:B------:R-:W-:Y:S02]  /*17f10*/  FMUL.FTZ R78, R0.reuse, R78 ;  /* 0x0000004e004e7220 */ /* 0x040fe40000410000 */
[----:B------:R-:W-:Y:S02]  /*17f20*/  FMUL.FTZ R79, R0, R79 ;  /* 0x0000004f004f7220 */ /* 0x000fe40000410000 */
[C---:B------:R-:W-:Y:S01]  /*17f30*/  HMMA.16816.F32.BF16 R72, R132.reuse, R154, R72 ;  /* 0x0000009a8448723c */ /* 0x040fe20000041848 */
[----:B------:R-:W1:Y:S03]  /*17f40*/  LDSM.16.MT88.4 R152, [R195+0x4000] ;  /* 0x00400000c398783b */ /* 0x000e660000004200 */
[C---:B------:R-:W-:Y:S02]  /*17f50*/  FMUL.FTZ R80, R2.reuse, R80 ;  /* 0x0000005002507220 */ /* 0x040fe40000410000 */
[----:B------:R-:W-:Y:S02]  /*17f60*/  FMUL.FTZ R81, R2, R81 ;  /* 0x0000005102517220 */ /* 0x000fe40000410000 */
[C---:B------:R-:W-:Y:S01]  /*17f70*/  FMUL.FTZ R82, R0.reuse, R82 ;  /* 0x0000005200527220 */ /* 0x040fe20000410000 */
[C---:B--2---:R-:W-:Y:S03]  /*17f80*/  HMMA.16816.F32.BF16 R76, R132.reuse, R136, R76 ;  /* 0x00000088844c723c */ /* 0x044fe6000004184c */
        /* <DEDUP_REMOVED lines=10> */
[C---:B----4-:R-:W-:Y:S01]  /*18030*/  HMMA.16816.F32.BF16 R84, R132.reuse, R148, R84 ;  /* 0x000000948454723c */ /* 0x050fe20000041854 */
[----:B------:R3:W-:Y:S02]  /*18040*/  MUFU.EX2 R175, R14 ;  /* 0x0000000e00af7308 */ /* 0x0007e40000000800 */
[----:B------:R-:W-:Y:S02]  /*18050*/  FMUL.FTZ R89, R2, R89 ;  /* 0x0000005902597220 */ /* 0x000fe40000410000 */
[C---:B------:R-:W-:Y:S02]  /*18060*/  FMUL.FTZ R90, R0.reuse, R90 ;  /* 0x0000005a005a7220 */ /* 0x040fe40000410000 */
[----:B------:R-:W-:Y:S02]  /*18070*/  FMUL.FTZ R91, R0, R91 ;  /* 0x0000005b005b7220 */ /* 0x000fe40000410000 */
[C---:B------:R-:W-:Y:S02]  /*18080*/  FMUL.FTZ R92, R2.reuse, R92 ;  /* 0x0000005c025c7220 */ /* 0x040fe40000410000 */
[----:B------:R-:W4:Y:S01]  /*18090*/  MUFU.EX2 R174, R15 ;  /* 0x0000000f00ae7308 */ /* 0x000f220000000800 */
        /* <DEDUP_REMOVED lines=9> */
[----:B---3--:R-:W-:Y:S01]  /*18130*/  F2FP.BF16.PACK_AB R14, R183, R184 ;  /* 0x000000b8b70e723e */ /* 0x008fe200000010ff */
[----:B------:R-:W-:Y:S02]  /*18140*/  FMUL.FTZ R99, R0, R99 ;  /* 0x0000006300637220 */ /* 0x000fe40000410000 */
[----:B------:R-:W-:Y:S01]  /*18150*/  FFMA.FTZ R2, R2, R233, R191 ;  /* 0x000000e902027223 */ /* 0x000fe200000100bf */
[----:B----4-:R-:W-:Y:S04]  /*18160*/  F2FP.BF16.PACK_AB R13, R174, R175 ;  /* 0x000000afae0d723e */ /* 0x010fe800000010ff */
        /* <DEDUP_REMOVED lines=170> */
.L_x_3187:
[----:B------:R-:W-:-:S13]  /*18c10*/  ISETP.GE.AND P0, PT, R214, R217, PT ;  /* 0x000000d9d600720c */ /* 0x000fda0003f06270 */
[----:B------:R-:W-:Y:S05]  /*18c20*/  @!P0 BRA `(.L_x_3189) ;  /* 0x000034c000008947 */ /* 0x000fea0003800000 */
[----:B------:R-:W-:Y:S02]  /*18c30*/  MOV R126, R8 ;  /* 0x00000008007e7202 */ /* 0x000fe40000000f00 */
[----:B------:R-:W-:Y:S02]  /*18c40*/  MOV R125, R124 ;  /* 0x0000007c007d7202 */ /* 0x000fe40000000f00 */
.L_x_3198:
[----:B------:R-:W-:Y:S04]  /*18c50*/  DEPBAR.LE SB0, 0x0 ;  /* 0x000080000000791a */ /* 0x000fe80000000000 */
[----:B------:R-:W-:Y:S01]  /*18c60*/  WARPSYNC 0xffffffff ;  /* 0xffffffff00007948 */ /* 0x000fe20003800000 */
[----:B------:R-:W-:Y:S01]  /*18c70*/  BAR.SYNC.DEFER_BLOCKING 0x0 ;  /* 0x0000000000007b1d */ /* 0x000fe20000010000 */
[----:B------:R-:W-:Y:S01]  /*18c80*/  SHF.R.S32.HI R0, RZ, 0x1f, R214 ;  /* 0x0000001fff007819 */ /* 0x000fe200000114d6 */
[----:B------:R-:W-:Y:S04]  /*18c90*/  IMAD.WIDE.U32 R2, R214, c[0x0][0x208], RZ ;  /* 0x00008200d6027a25 */ /* 0x000fe800078e00ff */
[----:B------:R-:W-:Y:S02]  /*18ca0*/  IMAD R0, R0, c[0x0][0x208], RZ ;  /* 0x0000820000007a24 */ /* 0x000fe400078e02ff */
[----:B------:R-:W-:Y:S02]  /*18cb0*/  IMAD.MOV.U32 R6, RZ, RZ, c[0x0][0x208] ;  /* 0x00008200ff067624 */ /* 0x000fe400078e00ff */
[----:B------:R-:W-:Y:S02]  /*18cc0*/  IMAD R0, R214, c[0x0][0x20c], R0 ;  /* 0x00008300d6007a24 */ /* 0x000fe400078e0200 */
[----:B------:R-:W-:Y:S02]  /*18cd0*/  IMAD.SHL.U32 R4, R2, 0x40, RZ ;  /* 0x0000004002047824 */ /* 0x000fe400078e00ff */
[----:B------:R-:W-:Y:S02]  /*18ce0*/  IMAD.IADD R0, R3, 0x1, R0 ;  /* 0x0000000103007824 */ /* 0x000fe400078e0200 */
[----:B------:R-:W-:Y:S01]  /*18cf0*/  IMAD.MOV.U32 R3, RZ, RZ, c[0x0][0x20c] ;  /* 0x00008300ff037624 */ /* 0x000fe200078e00ff */
[----:B------:R-:W-:Y:S01]  /*18d00*/  IADD3 R5, P1, R4, R222, RZ ;  /* 0x000000de04057210 */ /* 0x000fe20007f3e0ff */
[----:B------:R-:W-:Y:S01]  /*18d10*/  IMAD.MOV.U32 R218, RZ, RZ, c[0x0][0x2c4] ;  /* 0x0000b100ffda7624 */ /* 0x000fe200078e00ff */
[----:B------:R-:W-:Y:S02]  /*18d20*/  SHF.L.U64.HI R0, R2, 0x6, R0 ;  /* 0x0000000602007819 */ /* 0x000fe40000010200 */
[C---:B------:R-:W-:Y:S02]  /*18d30*/  LEA R2, P0, R6.reuse, R4, 0x5 ;  /* 0x0000000406027211 */ /* 0x040fe400078028ff */
[----:B------:R-:W-:Y:S01]  /*18d40*/  LEA R174, P2, R5, c[0x0][0x1f8], 0x1 ;  /* 0x00007e0005ae7a11 */ /* 0x000fe200078408ff */
[----:B------:R-:W-:Y:S01]  /*18d50*/  LDSM.16.M88.4 R32, [R198] ;  /* 0x00000000c620783b */ /* 0x000fe20000000200 */
[----:B------:R-:W-:Y:S01]  /*18d60*/  LEA.HI.X R3, R6, R0, R3, 0x5, P0 ;  /* 0x0000000006037211 */ /* 0x000fe200000f2c03 */
[--C-:B------:R-:W-:Y:S01]  /*18d70*/  IMAD.X R6, R0, 0x1, R224.reuse, P1 ;  /* 0x0000000100067824 */ /* 0x100fe200008e06e0 */
[----:B------:R-:W-:Y:S01]  /*18d80*/  IADD3 R14, P0, R222, 0x40, RZ ;  /* 0x00000040de0e7810 */ /* 0x000fe20007f1e0ff */
[----:B------:R-:W-:Y:S01]  /*18d90*/  ULDC UR4, c[0x0][0x324] ;  /* 0x0000c90000047ab9 */ /* 0x000fe20000000800 */
[----:B------:R-:W1:Y:S01]  /*18da0*/  LDSM.16.M88.4 R8, [R147] ;  /* 0x000000009308783b */ /* 0x000e620000000200 */
[----:B------:R-:W-:Y:S01]  /*18db0*/  ISETP.NE.AND P6, PT, R218, 0x1, PT ;  /* 0x00000001da00780c */ /* 0x000fe20003fc5270 */
[----:B------:R-:W-:Y:S01]  /*18dc0*/  ULOP3.LUT UR4, URZ, UR4, URZ, 0x33, !UPT ;  /* 0x000000043f047292 */ /* 0x000fe2000f8e333f */
[----:B------:R-:W-:Y:S01]  /*18dd0*/  IADD3 R15, P1, R4, R14, RZ ;  /* 0x0000000e040f7210 */ /* 0x000fe20007f3e0ff */
[----:B------:R-:W-:Y:S01]  /*18de0*/  IMAD.X R13, RZ, RZ, R224, P0 ;  /* 0x000000ffff0d7224 */ /* 0x000fe200000e06e0 */
[----:B------:R-:W2:Y:S01]  /*18df0*/  LDSM.16.M88.4 R16, [R147+0x800] ;  /* 0x000800009310783b */ /* 0x000ea20000000200 */
[----:B------:R-:W-:Y:S02]  /*18e00*/  IADD3 R12, P0, R222, 0x80, RZ ;  /* 0x00000080de0c7810 */ /* 0x000fe40007f1e0ff */
[--C-:B------:R-:W-:Y:S01]  /*18e10*/  IMAD.X R22, R0, 0x1, R13.reuse, P1 ;  /* 0x0000000100167824 */ /* 0x100fe200008e060d */
[----:B------:R-:W-:Y:S01]  /*18e20*/  LEA R176, P1, R15, c[0x0][0x1f8], 0x1 ;  /* 0x00007e000fb07a11 */ /* 0x000fe200078208ff */
[----:B------:R-:W3:Y:S01]  /*18e30*/  LDSM.16.M88.4 R24, [R147+0x1000] ;  /* 0x001000009318783b */ /* 0x000ee20000000200 */
[----:B------:R-:W-:Y:S01]  /*18e40*/  LEA.HI.X R175, R5, c[0x0][0x1fc], R6, 0x1, P2 ;  /* 0x00007f0005af7a11 */ /* 0x000fe200010f0c06 */
[----:B------:R-:W-:Y:S01]  /*18e50*/  IMAD.X R20, RZ, RZ, R224, P0 ;  /* 0x000000ffff147224 */ /* 0x000fe200000e06e0 */
[----:B------:R-:W-:Y:S02]  /*18e60*/  LEA.HI.X R177, R15, c[0x0][0x1fc], R22, 0x1, P1 ;  /* 0x00007f000fb17a11 */ /* 0x000fe400008f0c16 */
[----:B------:R-:W4:Y:S01]  /*18e70*/  LDSM.16.M88.4 R148, [R147+0x1800] ;  /* 0x001800009394783b */ /* 0x000f220000000200 */
[----:B------:R-:W-:Y:S02]  /*18e80*/  IADD3 R21, P0, R4, R12, RZ ;  /* 0x0000000c04157210 */ /* 0x000fe40007f1e0ff */
[----:B------:R-:W-:Y:S02]  /*18e90*/  IADD3 R22, P1, R2, R14, RZ ;  /* 0x0000000e02167210 */ /* 0x000fe40007f3e0ff */
[----:B------:R-:W-:Y:S01]  /*18ea0*/  LDSM.16.M88.4 R152, [R199] ;  /* 0x00000000c798783b */ /* 0x000fe20000000200 */
[----:B------:R-:W-:Y:S01]  /*18eb0*/  LEA R172, P2, R21, c[0x0][0x1f8], 0x1 ;  /* 0x00007e0015ac7a11 */ /* 0x000fe200078408ff */
[----:B------:R-:W-:Y:S01]  /*18ec0*/  IMAD.X R14, R0, 0x1, R20, P0 ;  /* 0x00000001000e7824 */ /* 0x000fe200000e0614 */
[C---:B------:R-:W-:Y:S01]  /*18ed0*/  IADD3 R0, P0, R2.reuse, R12, RZ ;  /* 0x0000000c02007210 */ /* 0x040fe20007f1e0ff */
[----:B------:R-:W-:Y:S01]  /*18ee0*/  IMAD.X R23, R3, 0x1, R13, P1 ;  /* 0x0000000103177824 */ /* 0x000fe200008e060d */
[----:B------:R-:W5:Y:S01]  /*18ef0*/  LDSM.16.M88.4 R156, [R202] ;  /* 0x00000000ca9c783b */ /* 0x000f620000000200 */
[----:B------:R-:W-:Y:S02]  /*18f00*/  IADD3 R2, P1, R2, R222, RZ ;  /* 0x000000de02027210 */ /* 0x000fe40007f3e0ff */
[----:B------:R-:W-:Y:S01]  /*18f10*/  LEA.HI.X R173, R21, c[0x0][0x1fc], R14, 0x1, P2 ;  /* 0x00007f0015ad7a11 */ /* 0x000fe200010f0c0e */
[C---:B------:R-:W-:Y:S01]  /*18f20*/  IMAD.X R20, R3.reuse, 0x1, R20, P0 ;  /* 0x0000000103147824 */ /* 0x040fe200000e0614 */
[----:B------:R-:W3:Y:S01]  /*18f30*/  LDSM.16.M88.4 R160, [R213] ;  /* 0x00000000d5a0783b */ /* 0x000ee20000000200 */
[----:B------:R-:W-:Y:S01]  /*18f40*/  LEA R30, P0, R2, c[0x0][0x1f8], 0x1 ;  /* 0x00007e00021e7a11 */ /* 0x000fe200078008ff */
[----:B------:R-:W-:Y:S01]  /*18f50*/  IMAD.X R3, R3, 0x1, R224, P1 ;  /* 0x0000000103037824 */ /* 0x000fe200008e06e0 */
[----:B------:R-:W-:Y:S02]  /*18f60*/  LEA R28, P1, R22, c[0x0][0x1f8], 0x1 ;  /* 0x00007e00161c7a11 */ /* 0x000fe400078208ff */
[----:B------:R-:W4:Y:S02]  /*18f70*/  LDSM.16.M88.4 R164, [R212] ;  /* 0x00000000d4a4783b */ /* 0x000f240000000200 */
[----:B------:R-:W-:Y:S02]  /*18f80*/  LEA.HI.X R31, R2, c[0x0][0x1fc], R3, 0x1, P0 ;  /* 0x00007f00021f7a11 */ /* 0x000fe400000f0c03 */
[----:B------:R-:W-:Y:S01]  /*18f90*/  LEA.HI.X R29, R22, c[0x0][0x1fc], R23, 0x1, P1 ;  /* 0x00007f00161d7a11 */ /* 0x000fe200008f0c17 */
[C---:B-1----:R-:W-:Y:S01]  /*18fa0*/  HMMA.16816.F32.BF16 R4, R32.reuse, R8, RZ ;  /* 0x000000082004723c */ /* 0x042fe200000418ff */
[----:B------:R-:W1:Y:S02]  /*18fb0*/  LDSM.16.M88.4 R168, [R211] ;  /* 0x00000000d3a8783b */ /* 0x000e640000000200 */
[C---:B------:R-:W-:Y:S03]  /*18fc0*/  LEA R2, P0, R0.reuse, c[0x0][0x1f8], 0x1 ;  /* 0x00007e0000027a11 */ /* 0x040fe600078008ff */
[----:B------:R-:W-:Y:S01]  /*18fd0*/  @!PT LDS RZ, [RZ] ;  /* 0x00000000fffff984 */ /* 0x000fe20000000800 */
[----:B------:R-:W-:Y:S01]  /*18fe0*/  @!PT LDS RZ, [RZ] ;  /* 0x00000000fffff984 */ /* 0x000fe20000000800 */
[----:B------:R-:W-:Y:S01]  /*18ff0*/  @!PT LDS RZ, [RZ] ;  /* 0x00000000fffff984 */ /* 0x000fe20000000800 */
[----:B------:R1:W-:Y:S01]  /*19000*/  LDGSTS.E.BYPASS.LTC128B.128 [R215+0x100], [R174.64], !P5 ;  /* 0x00100000aed77fae */ /* 0x0003e2000e901d46 */
[----:B------:R-:W-:Y:S01]  /*19010*/  LEA.HI.X R3, R0, c[0x0][0x1fc], R20, 0x1, P0 ;  /* 0x00007f0000037a11 */ /* 0x000fe200000f0c14 */
[C---:B------:R-:W-:Y:S01]  /*19020*/  HMMA.16816.F32.BF16 R8, R32.reuse, R10, RZ ;  /* 0x0000000a2008723c */ /* 0x040fe200000418ff */
[C---:B------:R-:W-:Y:S02]  /*19030*/  ISETP.GT.AND P0, PT, R214.reuse, R217, PT ;  /* 0x000000d9d600720c */ /* 0x040fe40003f04270 */
[----:B------:R1:W-:Y:S05]  /*19040*/  LDGSTS.E.BYPASS.LTC128B.128 [R215+0x2100], [R176.64], !P4 ;  /* 0x02100000b0d77fae */ /* 0x0003ea000e101d46 */
[C---:B--2---:R-:W-:Y:S01]  /*19050*/  HMMA.16816.F32.BF16 R12, R32.reuse, R16, RZ ;  /* 0x00000010200c723c */ /* 0x044fe200000418ff */
[----:B------:R2:W-:Y:S05]  /*19060*/  LDGSTS.E.BYPASS.LTC128B.128 [R215+0x4100], [R172.64], !P3 ;  /* 0x04100000acd77fae */ /* 0x0005ea000d901d46 */
[----:B------:R4:W-:Y:S01]  /*19070*/  LDGSTS.E.BYPASS.LTC128B.128 [R215+0x1100], [R30.64], !P5 ;  /* 0x011000001ed77fae */ /* 0x0009e2000e901d46 */
[----:B------:R-:W-:Y:S01]  /*19080*/  @P0 IMAD.MOV.U32 R127, RZ, RZ, c[0x0][0x1e4] ;  /* 0x00007900ff7f0624 */ /* 0x000fe200078e00ff */
[C---:B------:R-:W-:Y:S01]  /*19090*/  HMMA.16816.F32.BF16 R16, R32.reuse, R18, RZ ;  /* 0x000000122010723c */ /* 0x040fe200000418ff */
[----:B------:R-:W-:Y:S02]  /*190a0*/  @P0 IMAD.MOV.U32 R124, RZ, RZ, c[0x0][0x1e0] ;  /* 0x00007800ff7c0624 */ /* 0x000fe400078e00ff */
[----:B------:R4:W-:Y:S05]  /*190b0*/  LDGSTS.E.BYPASS.LTC128B.128 [R215+0x3100], [R28.64], !P4 ;  /* 0x031000001cd77fae */ /* 0x0009ea000e101d46 */
[C---:B---3--:R-:W-:Y:S01]  /*190c0*/  HMMA.16816.F32.BF16 R20, R32.reuse, R24, RZ ;  /* 0x000000182014723c */ /* 0x048fe200000418ff */
[----:B------:R-:W3:Y:S05]  /*190d0*/  LDL R216, [R1] ;  /* 0x0000000001d87983 */ /* 0x000eea0000100800 */
[----:B------:R5:W-:Y:S02]  /*190e0*/  LDGSTS.E.BYPASS.LTC128B.128 [R215+0x5100], [R2.64], !P3 ;  /* 0x0510000002d77fae */ /* 0x000be4000d901d46 */
[C---:B------:R-:W-:Y:S03]  /*190f0*/  HMMA.16816.F32.BF16 R24, R32.reuse, R26, RZ ;  /* 0x0000001a2018723c */ /* 0x040fe600000418ff */
[----:B-1----:R-:W-:Y:S05]  /*19100*/  LDSM.16.M88.4 R176, [R197] ;  /* 0x00000000c5b0783b */ /* 0x002fea0000000200 */
[----:B------:R-:W0:Y:S05]  /*19110*/  LDGDEPBAR ;  /* 0x00000000000079af */ /* 0x000e2a0000000000 */
[----:B--2---:R-:W1:Y:S01]  /*19120*/  LDSM.16.M88.4 R172, [R201] ;  /* 0x00000000c9ac783b */ /* 0x004e620000000200 */
[C---:B----4-:R-:W-:Y:S04]  /*19130*/  HMMA.16816.F32.BF16 R28, R32.reuse, R148, RZ ;  /* 0x00000094201c723c */ /* 0x050fe800000418ff */
[----:B------:R-:W-:Y:S04]  /*19140*/  LDSM.16.M88.4 R180, [R197+0x1800] ;  /* 0x00180000c5b4783b */ /* 0x000fe80000000200 */
[----:B------:R-:W-:Y:S01]  /*19150*/  HMMA.16816.F32.BF16 R32, R32, R150, RZ ;  /* 0x000000962020723c */ /* 0x000fe200000418ff */
[----:B------:R-:W2:Y:S03]  /*19160*/  LDSM.16.M88.4 R148, [R197+0x800] ;  /* 0x00080000c594783b */ /* 0x000ea60000000200 */
[----:B-----5:R-:W-:Y:S02]  /*19170*/  @P0 IADD3 R2, R214, -0x1, RZ ;  /* 0xffffffffd6020810 */ /* 0x020fe40007ffe0ff */
[----:B------:R-:W-:Y:S02]  /*19180*/  LDSM.16.M88.4 R184, [R200] ;  /* 0x00000000c8b8783b */ /* 0x000fe40000000200 */
[C---:B------:R-:W-:Y:S03]  /*19190*/  HMMA.16816.F32.BF16 R4, R152.reuse, R156, R4 ;  /* 0x0000009c9804723c */ /* 0x040fe60000041804 */
[----:B------:R-:W-:Y:S02]  /*191a0*/  LDSM.16.M88.4 R188, [R194] ;  /* 0x00000000c2bc783b */ /* 0x000fe40000000200 */
[----:B------:R-:W-:Y:S03]  /*191b0*/  @P0 SHF.R.S32.HI R0, RZ, 0x1f, R2 ;  /* 0x0000001fff000819 */ /* 0x000fe60000011402 */
[C---:B------:R-:W-:Y:S01]  /*191c0*/  HMMA.16816.F32.BF16 R8, R152.reuse, R158, R8 ;  /* 0x0000009e9808723c */ /* 0x040fe20000041808 */
[----:B------:R-:W4:Y:S03]  /*191d0*/  LDSM.16.M88.4 R156, [R197+0x1000] ;  /* 0x00100000c59c783b */ /* 0x000f260000000200 */
[----:B------:R-:W-:Y:S04]  /*191e0*/  @P0 IMAD R0, R0, c[0x0][0x1e0], RZ ;  /* 0x0000780000000a24 */ /* 0x000fe800078e02ff */
[C---:B------:R-:W-:Y:S04]  /*191f0*/  HMMA.16816.F32.BF16 R12, R152.reuse, R160, R12 ;  /* 0x000000a0980c723c */ /* 0x040fe8000004180c */
[C---:B------:R-:W-:Y:S02]  /*19200*/  @P0 IMAD R0, R2.reuse, c[0x0][0x1e4], R0 ;  /* 0x0000790002000a24 */ /* 0x040fe400078e0200 */
[----:B------:R-:W-:Y:S02]  /*19210*/  @P0 IMAD.WIDE.U32 R2, R2, c[0x0][0x1e0], RZ ;  /* 0x0000780002020a25 */ /* 0x000fe400078e00ff */
[C---:B------:R-:W-:Y:S01]  /*19220*/  HMMA.16816.F32.BF16 R16, R152.reuse, R162, R16 ;  /* 0x000000a29810723c */ /* 0x040fe20000041810 */
[----:B------:R-:W-:Y:S03]  /*19230*/  LDSM.16.M88.4 R160, [R194+0x1000] ;  /* 0x00100000c2a0783b */ /* 0x000fe60000000200 */
[----:B------:R-:W-:Y:S02]  /*19240*/  @P0 IMAD.IADD R3, R3, 0x1, R0 ;  /* 0x0000000103030824 */ /* 0x000fe400078e0200 */
[C---:B------:R-:W-:Y:S02]  /*19250*/  @P0 IMAD.SHL.U32 R0, R2.reuse, 0x40, RZ ;  /* 0x0000004002000824 */ /* 0x040fe400078e00ff */
[C---:B------:R-:W-:Y:S04]  /*19260*/  HMMA.16816.F32.BF16 R20, R152.reuse, R164, R20 ;  /* 0x000000a49814723c */ /* 0x040fe80000041814 */
[----:B------:R-:W-:Y:S02]  /*19270*/  @P0 SHF.L.U64.HI R2, R2, 0x6, R3 ;  /* 0x0000000602020819 */ /* 0x000fe40000010203 */
[C---:B------:R-:W-:Y:S02]  /*19280*/  @P0 LEA R3, P1, R124.reuse, R0, 0x5 ;  /* 0x000000007c030211 */ /* 0x040fe400078228ff */
[C---:B------:R-:W-:Y:S01]  /*19290*/  HMMA.16816.F32.BF16 R24, R152.reuse, R166, R24 ;  /* 0x000000a69818723c */ /* 0x040fe20000041818 */
[----:B------:R-:W-:Y:S03]  /*192a0*/  LDSM.16.M88.4 R164, [R147+0x2000] ;  /* 0x0020000093a4783b */ /* 0x000fe60000000200 */
[----:B------:R-:W-:Y:S02]  /*192b0*/  @P0 LEA.HI.X R124, R124, R2, R127, 0x5, P1 ;  /* 0x000000027c7c0211 */ /* 0x000fe400008f2c7f */
[----:B------:R-:W-:Y:S02]  /*192c0*/  @P0 IADD3 R127, P1, R0, R220, RZ ;  /* 0x000000dc007f0210 */ /* 0x000fe40007f3e0ff */
[C---:B------:R-:W-:Y:S08]  /*192d0*/  HMMA.16816.F32.BF16 R28, R152.reuse, R168, R28 ;  /* 0x000000a8981c723c */ /* 0x040ff0000004181c */
[----:B------:R-:W-:Y:S01]  /*192e0*/  HMMA.16816.F32.BF16 R32, R152, R170, R32 ;  /* 0x000000aa9820723c */ /* 0x000fe20000041820 */
[----:B------:R-:W5:Y:S05]  /*192f0*/  LDSM.16.M88.4 R152, [R194+0x800] ;  /* 0x00080000c298783b */ /* 0x000f6a0000000200 */
[----:B------:R-:W-:Y:S02]  /*19300*/  LDSM.16.M88.4 R168, [R147+0x2800] ;  /* 0x0028000093a8783b */ /* 0x000fe40000000200 */
[C---:B-1----:R-:W-:Y:S08]  /*19310*/  HMMA.16816.F32.BF16 R4, R172.reuse, R176, R4 ;  /* 0x000000b0ac04723c */ /* 0x042ff00000041804 */
[C---:B------:R-:W-:Y:S01]  /*19320*/  HMMA.16816.F32.BF16 R8, R172.reuse, R178, R8 ;  /* 0x000000b2ac08723c */ /* 0x040fe20000041808 */
[----:B------:R-:W-:Y:S07]  /*19330*/  LDSM.16.M88.4 R176, [R210] ;  /* 0x00000000d2b0783b */ /* 0x000fee0000000200 */
[C---:B--2---:R-:W-:Y:S08]  /*19340*/  HMMA.16816.F32.BF16 R12, R172.reuse, R148, R12 ;  /* 0x00000094ac0c723c */ /* 0x044ff0000004180c */
[C---:B------:R-:W-:Y:S01]  /*19350*/  HMMA.16816.F32.BF16 R16, R172.reuse, R150, R16 ;  /* 0x00000096ac10723c */ /* 0x040fe20000041810 */
[----:B------:R-:W1:Y:S07]  /*19360*/  LDSM.16.M88.4 R148, [R194+0x1800] ;  /* 0x00180000c294783b */ /* 0x000e6e0000000200 */
[C---:B----4-:R-:W-:Y:S08]  /*19370*/  HMMA.16816.F32.BF16 R20, R172.reuse, R156, R20 ;  /* 0x0000009cac14723c */ /* 0x050ff00000041814 */
[C---:B------:R-:W-:Y:S01]  /*19380*/  HMMA.16816.F32.BF16 R24, R172.reuse, R158, R24 ;  /* 0x0000009eac18723c */ /* 0x040fe20000041818 */
[----:B------:R-:W2:Y:S07]  /*19390*/  LDSM.16.M88.4 R156, [R198+0x4000] ;  /* 0x00400000c69c783b */ /* 0x000eae0000000200 */
[C---:B------:R-:W-:Y:S08]  /*193a0*/  HMMA.16816.F32.BF16 R28, R172.reuse, R180, R28 ;  /* 0x000000b4ac1c723c */ /* 0x040ff0000004181c */
[----:B------:R-:W-:Y:S01]  /*193b0*/  HMMA.16816.F32.BF16 R32, R172, R182, R32 ;  /* 0x000000b6ac20723c */ /* 0x000fe20000041820 */
[----:B------:R-:W4:Y:S05]  /*193c0*/  LDSM.16.M88.4 R172, [R147+0x3000] ;  /* 0x0030000093ac783b */ /* 0x000f2a0000000200 */
[----:B------:R-:W-:Y:S02]  /*193d0*/  LDSM.16.M88.4 R180, [R147+0x4000] ;  /* 0x0040000093b4783b */ /* 0x000fe40000000200 */
[C---:B------:R-:W-:Y:S08]  /*193e0*/  HMMA.16816.F32.BF16 R4, R184.reuse, R188, R4 ;  /* 0x000000bcb804723c */ /* 0x040ff00000041804 */
[C---:B------:R-:W-:Y:S08]  /*193f0*/  HMMA.16816.F32.BF16 R8, R184.reuse, R190, R8 ;  /* 0x000000beb808723c */ /* 0x040ff00000041808 */
[C---:B-----5:R-:W-:Y:S08]  /*19400*/  HMMA.16816.F32.BF16 R12, R184.reuse, R152, R12 ;  /* 0x00000098b80c723c */ /* 0x060ff0000004180c */
[C---:B------:R-:W-:Y:S01]  /*19410*/  HMMA.16816.F32.BF16 R16, R184.reuse, R154, R16 ;  /* 0x0000009ab810723c */ /* 0x040fe20000041810 */
[----:B------:R-:W5:Y:S07]  /*19420*/  LDSM.16.M88.4 R152, [R147+0x3800] ;  /* 0x003800009398783b */ /* 0x000f6e0000000200 */
[C---:B------:R-:W-:Y:S08]  /*19430*/  HMMA.16816.F32.BF16 R20, R184.reuse, R160, R20 ;  /* 0x000000a0b814723c */ /* 0x040ff00000041814 */
[C---:B------:R-:W-:Y:S01]  /*19440*/  HMMA.16816.F32.BF16 R24, R184.reuse, R162, R24 ;  /* 0x000000a2b818723c */ /* 0x040fe20000041818 */
[----:B------:R-:W4:Y:S07]  /*19450*/  LDSM.16.M88.4 R160, [R199+0x4000] ;  /* 0x00400000c7a0783b */ /* 0x000f2e0000000200 */
        /* <DEDUP_REMOVED lines=9> */
[C---:B----4-:R-:W-:Y:S08]  /*194f0*/  HMMA.16816.F32.BF16 R20, R156.reuse, R172, R20 ;  /* 0x000000ac9c14723c */ /* 0x050ff00000041814 */
[C---:B------:R-:W-:Y:S01]  /*19500*/  HMMA.16816.F32.BF16 R24, R156.reuse, R174, R24 ;  /* 0x000000ae9c18723c */ /* 0x040fe20000041818 */
[----:B------:R-:W-:Y:S07]  /*19510*/  LDSM.16.M88.4 R172, [R197+0x2800] ;  /* 0x00280000c5ac783b */ /* 0x000fee0000000200 */
[C---:B-----5:R-:W-:Y:S08]  /*19520*/  HMMA.16816.F32.BF16 R28, R156.reuse, R152, R28 ;  /* 0x000000989c1c723c */ /* 0x060ff0000004181c */
[----:B------:R-:W-:Y:S01]  /*19530*/  HMMA.16816.F32.BF16 R32, R156, R154, R32 ;  /* 0x0000009a9c20723c */ /* 0x000fe20000041820 */
[----:B------:R-:W4:Y:S05]  /*19540*/  LDSM.16.M88.4 R152, [R207] ;  /* 0x00000000cf98783b */ /* 0x000f2a0000000200 */
[----:B------:R-:W5:Y:S02]  /*19550*/  LDSM.16.M88.4 R156, [R201+0x4000] ;  /* 0x00400000c99c783b */ /* 0x000f640000000200 */
[C---:B------:R-:W-:Y:S08]  /*19560*/  HMMA.16816.F32.BF16 R4, R160.reuse, R176, R4 ;  /* 0x000000b0a004723c */ /* 0x040ff00000041804 */
        /* <DEDUP_REMOVED lines=10> */
[----:B------:R-:W-:Y:S05]  /*19610*/  LDSM.16.M88.4 R152, [R200+0x4000] ;  /* 0x00400000c898783b */ /* 0x000fea0000000200 */
[----:B------:R-:W2:Y:S02]  /*19620*/  LDSM.16.M88.4 R160, [R194+0x2000] ;  /* 0x00200000c2a0783b */ /* 0x000ea40000000200 */
[C---:B-----5:R-:W-:Y:S08]  /*19630*/  HMMA.16816.F32.BF16 R4, R156.reuse, R168, R4 ;  /* 0x000000a89c04723c */ /* 0x060ff00000041804 */
[C---:B------:R-:W-:Y:S01]  /*19640*/  HMMA.16816.F32.BF16 R8, R156.reuse, R170, R8 ;  /* 0x000000aa9c08723c */ /* 0x040fe20000041808 */
[----:B------:R-:W4:Y:S07]  /*19650*/  LDSM.16.M88.4 R168, [R194+0x3000] ;  /* 0x00300000c2a8783b */ /* 0x000f2e0000000200 */
[C---:B------:R-:W-:Y:S08]  /*19660*/  HMMA.16816.F32.BF16 R12, R156.reuse, R172, R12 ;  /* 0x000000ac9c0c723c */ /* 0x040ff0000004180c */
[C---:B------:R-:W-:Y:S01]  /*19670*/  HMMA.16816.F32.BF16 R16, R156.reuse, R174, R16 ;  /* 0x000000ae9c10723c */ /* 0x040fe20000041810 */
[----:B------:R-:W5:Y:S07]  /*19680*/  LDSM.16.M88.4 R172, [R194+0x3800] ;  /* 0x00380000c2ac783b */ /* 0x000f6e0000000200 */
[C---:B---3--:R-:W-:Y:S08]  /*19690*/  HMMA.16816.F32.BF16 R20, R156.reuse, R176, R20 ;  /* 0x000000b09c14723c */ /* 0x048ff00000041814 */
        /* <DEDUP_REMOVED lines=12> */
[C---:B----4-:R-:W-:Y:S08]  /*19760*/  HMMA.16816.F32.BF16 R20, R152.reuse, R168, R20 ;  /* 0x000000a89814723c */ /* 0x050ff00000041814 */
[C---:B------:R-:W-:Y:S01]  /*19770*/  HMMA.16816.F32.BF16 R24, R152.reuse, R170, R24 ;  /* 0x000000aa9818723c */ /* 0x040fe20000041818 */
[----:B------:R-:W-:Y:S07]  /*19780*/  LDSM.16.M88.4 R168, [R205] ;  /* 0x00000000cda8783b */ /* 0x000fee0000000200 */
[C---:B-----5:R-:W-:Y:S08]  /*19790*/  HMMA.16816.F32.BF16 R28, R152.reuse, R172, R28 ;  /* 0x000000ac981c723c */ /* 0x060ff0000004181c */
[----:B------:R-:W-:Y:S01]  /*197a0*/  HMMA.16816.F32.BF16 R32, R152, R174, R32 ;  /* 0x000000ae9820723c */ /* 0x000fe20000041820 */
[----:B------:R-:W2:Y:S05]  /*197b0*/  LDSM.16.M88.4 R152, [R147+0x5800] ;  /* 0x005800009398783b */ /* 0x000eaa0000000200 */
[----:B------:R-:W4:Y:S02]  /*197c0*/  LDSM.16.M88.4 R172, [R204] ;  /* 0x00000000ccac783b */ /* 0x000f240000000200 */
[C---:B---3--:R-:W-:Y:S08]  /*197d0*/  HMMA.16816.F32.BF16 R4, R176.reuse, R180, R4 ;  /* 0x000000b4b004723c */ /* 0x048ff00000041804 */
[C---:B------:R-:W-:Y:S01]  /*197e0*/  HMMA.16816.F32.BF16 R8, R176.reuse, R182, R8 ;  /* 0x000000b6b008723c */ /* 0x040fe20000041808 */
[----:B------:R-:W-:Y:S07]  /*197f0*/  LDSM.16.M88.4 R180, [R197+0x4000] ;  /* 0x00400000c5b4783b */ /* 0x000fee0000000200 */
[C---:B-1----:R-:W-:Y:S08]  /*19800*/  HMMA.16816.F32.BF16 R12, R176.reuse, R148, R12 ;  /* 0x00000094b00c723c */ /* 0x042ff0000004180c */
[C---:B------:R-:W-:Y:S01]  /*19810*/  HMMA.16816.F32.BF16 R16, R176.reuse, R150, R16 ;  /* 0x00000096b010723c */ /* 0x040fe20000041810 */
[----:B------:R-:W1:Y:S07]  /*19820*/  LDSM.16.M88.4 R148, [R203] ;  /* 0x00000000cb94783b */ /* 0x000e6e0000000200 */
[C---:B------:R-:W-:Y:S08]  /*19830*/  HMMA.16816.F32.BF16 R20, R176.reuse, R156, R20 ;  /* 0x0000009cb014723c */ /* 0x040ff00000041814 */
[C---:B------:R-:W-:Y:S01]  /*19840*/  HMMA.16816.F32.BF16 R24, R176.reuse, R158, R24 ;  /* 0x0000009eb018723c */ /* 0x040fe20000041818 */
[----:B------:R-:W3:Y:S07]  /*19850*/  LDSM.16.M88.4 R156, [R201+0x8000] ;  /* 0x00800000c99c783b */ /* 0x000eee0000000200 */
        /* <DEDUP_REMOVED lines=8> */
[C---:B----4-:R-:W-:Y:S08]  /*198e0*/  HMMA.16816.F32.BF16 R20, R160.reuse, R172, R20 ;  /* 0x000000aca014723c */ /* 0x050ff00000041814 */
[C---:B------:R-:W-:Y:S08]  /*198f0*/  HMMA.16816.F32.BF16 R24, R160.reuse, R174, R24 ;  /* 0x000000aea018723c */ /* 0x040ff00000041818 */
[C---:B-1----:R-:W-:Y:S08]  /*19900*/  HMMA.16816.F32.BF16 R28, R160.reuse, R148, R28 ;  /* 0x00000094a01c723c */ /* 0x042ff0000004181c */
[----:B------:R-:W-:Y:S01]  /*19910*/  HMMA.16816.F32.BF16 R32, R160, R150, R32 ;  /* 0x00000096a020723c */ /* 0x000fe20000041820 */
[----:B------:R-:W1:Y:S05]  /*19920*/  LDSM.16.M88.4 R148, [R197+0x5000] ;  /* 0x00500000c594783b */ /* 0x000e6a0000000200 */
[----:B------:R-:W4:Y:S02]  /*19930*/  LDSM.16.M88.4 R160, [R197+0x5800] ;  /* 0x00580000c5a0783b */ /* 0x000f240000000200 */
[C---:B---3--:R-:W-:Y:S08]  /*19940*/  HMMA.16816.F32.BF16 R4, R156.reuse, R180, R4 ;  /* 0x000000b49c04723c */ /* 0x048ff00000041804 */
        /* <DEDUP_REMOVED lines=8> */
[C---:B----4-:R-:W-:Y:S04]  /*199d0*/  HMMA.16816.F32.BF16 R28, R156.reuse, R160, R28 ;  /* 0x000000a09c1c723c */ /* 0x050fe8000004181c */
        /* <DEDUP_REMOVED lines=30> */
[----:B------:R-:W-:Y:S01]  /*19bc0*/  IMAD.IADD R127, R216, 0x1, R242 ;  /* 0x00000001d87f7824 */ /* 0x000fe200078e02f2 */
[C---:B---3--:R-:W-:Y:S01]  /*19bd0*/  HMMA.16816.F32.BF16 R20, R152.reuse, R156, R20 ;  /* 0x0000009c9814723c */ /* 0x048fe20000041814 */
[----:B------:R-:W-:Y:S02]  /*19be0*/  IMAD.MOV.U32 R216, RZ, RZ, c[0x0][0x32c] ;  /* 0x0000cb00ffd87624 */ /* 0x000fe400078e00ff */
        /* <DEDUP_REMOVED lines=19> */
[----:B------:R-:W-:Y:S01]  /*19d20*/  ISETP.GE.AND P6, PT, R216, 0x1, PT ;  /* 0x00000001d800780c */ /* 0x000fe20003fc6270 */
[----:B------:R2:W-:Y:S01]  /*19d30*/  @P0 LDGSTS.E.BYPASS.LTC128B.128 [R215+0xb100], [R148.64], !P3 ;  /* 0x0b10000094d70fae */ /* 0x0005e2000d901d46 */
[----:B------:R-:W-:Y:S04]  /*19d40*/  IADD3 R0, -R237, 0x1, -R124 ;  /* 0x00000001ed007810 */ /* 0x000fe80007ffe97c */
[----:B------:R-:W3:Y:S01]  /*19d50*/  SHFL.IDX PT, R3, R127, RZ, 0x1c1f ;  /* 0x001c1fff7f037589 */ /* 0x000ee200000e0000 */
[----:B------:R-:W-:Y:S04]  /*19d60*/  IADD3 R0, -R239, R0, R238 ;  /* 0x00000000ef007210 */ /* 0x000fe80007ffe1ee */
        /* <DEDUP_REMOVED lines=19> */
.L_x_3192:
[----:B------:R-:W-:Y:S04]  /*19ea0*/  MOV R150, c[0x0][0x32c] ;  /* 0x0000cb0000967a02 */ /* 0x000fe80000000f00 */
[----:B------:R-:W-:Y:S11]  /*19eb0*/  ISETP.NE.AND P0, PT, R150, 0x1, PT ;  /* 0x000000019600780c */ /* 0x000ff60003f05270 */
[----:B------:R-:W-:Y:S02]  /*19ec0*/  @!UPT UIADD3 URZ, URZ, URZ, URZ ;  /* 0x0000003f3f3ff290 */ /* 0x000fe4000fffe03f */
[----:B------:R-:W-:Y:S05]  /*19ed0*/  @P0 IMAD.HI.U32 R150, R3, c[0x0][0x330], RZ ;  /* 0x0000cc0003960a27 */ /* 0x000fea00078e00ff */
[----:B------:R-:W-:Y:S02]  /*19ee0*/  @P0 SHF.R.U32.HI R3, RZ, c[0x0][0x334], R150 ;  /* 0x0000cd00ff030a19 */ /* 0x000fe40000011696 */
.L_x_3193:
[----:B------:R-:W-:Y:S05]  /*19ef0*/  BSYNC B0 ;  /* 0x0000000000007941 */ /* 0x000fea0003800000 */
.L_x_3191:
[----:B------:R-:W-:Y:S04]  /*19f00*/  IMAD R3, R3, c[0x0][0x32c], -R124 ;  /* 0x0000cb0003037a24 */ /* 0x000fe800078e0a7c */
[----:B------:R-:W-:Y:S05]  /*19f10*/  IMAD.IADD R3, R3, 0x1, -R237 ;  /* 0x0000000103037824 */ /* 0x000fea00078e0aed */
[----:B------:R-:W-:Y:S02]  /*19f20*/  IADD3 R150, R3, c[0x0][0x32c], RZ ;  /* 0x0000cb0003967a10 */ /* 0x000fe40007ffe0ff */
[----:B------:R-:W-:Y:S02]  /*19f30*/  IMNMX R0, R0, R3, !PT ;  /* 0x0000000300007217 */ /* 0x000fe40007800200 */
[----:B------:R-:W-:Y:S02]  /*19f40*/  IMNMX R2, R2, R150, PT ;  /* 0x0000009602027217 */ /* 0x000fe40003800200 */
.L_x_3190:
        /* <DEDUP_REMOVED lines=66> */
.L_x_3196:
[----:B------:R-:W-:Y:S04]  /*1a370*/  MOV R4, c[0x0][0x32c] ;  /* 0x0000cb0000047a02 */ /* 0x000fe80000000f00 */
[----:B------:R-:W-:Y:S11]  /*1a380*/  ISETP.NE.AND P0, PT, R4, 0x1, PT ;  /* 0x000000010400780c */ /* 0x000ff60003f05270 */
[----:B------:R-:W-:Y:S02]  /*1a390*/  @!UPT UIADD3 URZ, URZ, URZ, URZ ;  /* 0x0000003f3f3ff290 */ /* 0x000fe4000fffe03f */
[----:B------:R-:W-:Y:S05]  /*1a3a0*/  @P0 IMAD.HI.U32 R4, R3, c[0x0][0x330], RZ ;  /* 0x0000cc0003040a27 */ /* 0x000fea00078e00ff */
[----:B------:R-:W-:Y:S02]  /*1a3b0*/  @P0 SHF.R.U32.HI R3, RZ, c[0x0][0x334], R4 ;  /* 0x0000cd00ff030a19 */ /* 0x000fe40000011604 */
.L_x_3197:
[----:B------:R-:W-:Y:S05]  /*1a3c0*/  BSYNC B0 ;  /* 0x0000000000007941 */ /* 0x000fea0003800000 */
.L_x_3195:
[----:B------:R-:W-:Y:S04]  /*1a3d0*/  IMAD R124, R3, c[0x0][0x32c], -R124 ;  /* 0x0000cb00037c7a24 */ /* 0x000fe800078e0a7c */
[----:B------:R-:W-:Y:S05]  /*1a3e0*/  IMAD.IADD R3, R124, 0x1, -R237 ;  /* 0x000000017c037824 */ /* 0x000fea00078e0aed */
[----:B------:R-:W-:Y:S02]  /*1a3f0*/  IADD3 R4, R3, c[0x0][0x32c], RZ ;  /* 0x0000cb0003047a10 */ /* 0x000fe40007ffe0ff */
[----:B------:R-:W-:Y:S02]  /*1a400*/  IMNMX R0, R0, R3, !PT ;  /* 0x0000000300007217 */ /* 0x000fe40007800200 */
[----:B------:R-:W-:Y:S02]  /*1a410*/  IMNMX R2, R2, R4, PT ;  /* 0x0000000402027217 */ /* 0x000fe40003800200 */
.L_x_3194:
        /* <DEDUP_REMOVED lines=56> */
[----:B------:R-:W-:Y:S01]  /*1a7a0*/  SHFL.BFLY PT, R11, R3, 0x2, 0x1f ;  /* 0x0c401f00030b7f89 */ /* 0x000fe200000e0000 */
        /* <DEDUP_REMOVED lines=12> */
[C---:B------:R-:W-:Y:S02]  /*1a870*/  ISETP.GT.AND P0, PT, R0.reuse, 0x31, P2 ;  /* 0x000000310000780c */ /* 0x040fe40001704270 */
[----:B------:R-:W-:Y:S02]  /*1a880*/  ISETP.GT.AND P1, PT, R0, 0x38, P2 ;  /* 0x000000380000780c */ /* 0x000fe40001724270 */
[C---:B------:R-:W-:Y:S02]  /*1a890*/  ISETP.LT.OR P0, PT, R2.reuse, 0x32, P0 ;  /* 0x000000320200780c */ /* 0x040fe40000701670 */
[----:B------:R-:W-:Y:S02]  /*1a8a0*/  FMNMX.FTZ R10, R161, R10, !PT ;  /* 0x0000000aa10a7209 */ /* 0x000fe40007810000 */
[----:B------:R-:W-:Y:S02]  /*1a8b0*/  FSEL R171, R31, -INF , !P0 ;  /* 0xff8000001fab7808 */ /* 0x000fe40004000000 */
[----:B------:R-:W-:Y:S01]  /*1a8c0*/  ISETP.LT.OR P1, PT, R2, 0x39, P1 ;  /* 0x000000390200780c */ /* 0x000fe20000f21670 */
[----:B------:R-:W-:Y:S01]  /*1a8d0*/  LDSM.16.MT88.4 R28, [R196] ;  /* 0x00000000c41c783b */ /* 0x000fe20000004200 */
[----:B------:R-:W-:Y:S02]  /*1a8e0*/  ISETP.GT.AND P0, PT, R0, 0x39, P2 ;  /* 0x000000390000780c */ /* 0x000fe40001704270 */
        /* <DEDUP_REMOVED lines=384> */
.L_x_3189:
[----:B------:R-:W-:Y:S02]  /*1c0f0*/  MOV R7, 0x1f ;  /* 0x0000001f00077802 */ /* 0x000fe40000000f00 */
[----:B------:R-:W-:Y:S01]  /*1c100*/  MOV R6, 0xffffffff ;  /* 0xffffffff00067802 */ /* 0x000fe20000000f00 */
[----:B------:R-:W-:Y:S05]  /*1c110*/  BRA.DIV ~URZ, `(.L_x_3199) ;  /* 0x000054627f007947 */ /* 0x000fea000b800000 */
[----:B------:R1:W2:Y:S02]  /*1c120*/  SHFL.BFLY PT, R0, R233, 0x2, 0x1f ;  /* 0x0c401f00e9007f89 */ /* 0x0002a400000e0000 */
.L_x_3272:
[----:B--2---:R-:W-:Y:S01]  /*1c130*/  FADD.FTZ R0, R0, R233 ;  /* 0x000000e900007221 */ /* 0x004fe20000010000 */
[----:B------:R-:W-:Y:S05]  /*1c140*/  BRA.DIV ~URZ, `(.L_x_3200) ;  /* 0x000054927f007947 */ /* 0x000fea000b800000 */
[----:B------:R-:W2:Y:S04]  /*1c150*/  SHFL.BFLY PT, R2, R234, 0x2, 0x1f ;  /* 0x0c401f00ea027f89 */ /* 0x000ea800000e0000 */
[----:B------:R-:W3:Y:S01]  /*1c160*/  SHFL.BFLY PT, R5, R0, 0x1, 0x1f ;  /* 0x0c201f0000057f89 */ /* 0x000ee200000e0000 */
[----:B--2---:R-:W-:-:S02]  /*1c170*/  FADD.FTZ R4, R2, R234 ;  /* 0x000000ea02047221 */ /* 0x004fc40000010000 */
[----:B---3--:R-:W-:-:S03]  /*1c180*/  FADD.FTZ R0, R0, R5 ;  /* 0x0000000500007221 */ /* 0x008fc60000010000 */
[----:B------:R2:W3:Y:S04]  /*1c190*/  SHFL.BFLY PT, R3, R4, 0x1, 0x1f ;  /* 0x0c201f0004037f89 */ /* 0x0004e800000e0000 */
.L_x_3273:
        /* <DEDUP_REMOVED lines=13> */
[----:B------:R-:W-:Y:S01]  /*1c270*/  FMUL.FTZ R101, R2, R105 ;  /* 0x0000006902657220 */ /* 0x000fe20000410000 */
[----:B--2---:R-:W-:Y:S01]  /*1c280*/  MOV R0, RZ ;  /* 0x000000ff00007202 */ /* 0x004fe20000000f00 */
[----:B----4-:R-:W-:-:S02]  /*1c290*/  @P1 FMUL.FTZ R5, R5, 0.69314718246459960938 ;  /* 0x3f31721805051820 */ /* 0x010fc40000410000 */
[C---:B------:R-:W-:Y:S02]  /*1c2a0*/  FMUL.FTZ R104, R2.reuse, R108 ;  /* 0x0000006c02687220 */ /* 0x040fe40000410000 */
[C---:B------:R-:W-:Y:S01]  /*1c2b0*/  FMUL.FTZ R105, R2.reuse, R109 ;  /* 0x0000006d02697220 */ /* 0x040fe20000410000 */
[----:B------:R-:W2:Y:S01]  /*1c2c0*/  @P0 MUFU.RCP R0, R3 ;  /* 0x0000000300000308 */ /* 0x000ea20000001000 */
[C---:B------:R-:W-:Y:S02]  /*1c2d0*/  FMUL.FTZ R108, R2.reuse, R112 ;  /* 0x00000070026c7220 */ /* 0x040fe40000410000 */
[C---:B------:R-:W-:Y:S02]  /*1c2e0*/  FMUL.FTZ R109, R2.reuse, R113 ;  /* 0x00000071026d7220 */ /* 0x040fe40000410000 */
[C---:B------:R-:W-:Y:S02]  /*1c2f0*/  FMUL.FTZ R112, R2.reuse, R116 ;  /* 0x0000007402707220 */ /* 0x040fe40000410000 */
[----:B------:R-:W-:-:S02]  /*1c300*/  FMUL.FTZ R113, R2, R117 ;  /* 0x0000007502717220 */ /* 0x000fc40000410000 */
[----:B------:R-:W-:Y:S02]  /*1c310*/  FMUL.FTZ R158, R2, R132 ;  /* 0x00000084029e7220 */ /* 0x000fe40000410000 */
[----:B------:R-:W-:Y:S01]  /*1c320*/  @P1 FFMA.FTZ R23, R4, R124, R5 ;  /* 0x0000007c04171223 */ /* 0x000fe20000010005 */
[----:B------:R-:W-:Y:S01]  /*1c330*/  MOV R4, 0x1 ;  /* 0x0000000100047802 */ /* 0x000fe20000000f00 */
        /* <DEDUP_REMOVED lines=37> */
[----:B------:R3:W4:Y:S01]  /*1c590*/  @P0 MUFU.LG2 R2, R3 ;  /* 0x0000000300020308 */ /* 0x0007220000000c00 */
[C---:B--2---:R-:W-:Y:S02]  /*1c5a0*/  FMUL.FTZ R176, R0.reuse, R114 ;  /* 0x0000007200b07220 */ /* 0x044fe40000410000 */
[C---:B------:R-:W-:Y:S02]  /*1c5b0*/  FMUL.FTZ R177, R0.reuse, R115 ;  /* 0x0000007300b17220 */ /* 0x040fe40000410000 */
[----:B------:R-:W-:-:S02]  /*1c5c0*/  FMUL.FTZ R72, R0, R110 ;  /* 0x0000006e00487220 */ /* 0x000fc40000410000 */
[C---:B------:R-:W-:Y:S02]  /*1c5d0*/  FMUL.FTZ R73, R0.reuse, R111 ;  /* 0x0000006f00497220 */ /* 0x040fe40000410000 */
[C---:B------:R-:W-:Y:S02]  /*1c5e0*/  FMUL.FTZ R114, R0.reuse, R122 ;  /* 0x0000007a00727220 */ /* 0x040fe40000410000 */
[C---:B------:R-:W-:Y:S02]  /*1c5f0*/  FMUL.FTZ R115, R0.reuse, R123 ;  /* 0x0000007b00737220 */ /* 0x040fe40000410000 */
[C---:B------:R-:W-:Y:S02]  /*1c600*/  FMUL.FTZ R96, R0.reuse, R66 ;  /* 0x0000004200607220 */ /* 0x040fe40000410000 */
[----:B------:R-:W-:Y:S01]  /*1c610*/  FMUL.FTZ R97, R0, R67 ;  /* 0x0000004300617220 */ /* 0x000fe20000410000 */
[----:B---3--:R-:W-:Y:S01]  /*1c620*/  @P0 MOV R3, 0x3f317218 ;  /* 0x3f31721800030802 */ /* 0x008fe20000000f00 */
[----:B----4-:R-:W-:-:S02]  /*1c630*/  @P0 FMUL.FTZ R2, R2, 0.69314718246459960938 ;  /* 0x3f31721802020820 */ /* 0x010fc40000410000 */
[C---:B------:R-:W-:Y:S02]  /*1c640*/  FMUL.FTZ R88, R0.reuse, R106 ;  /* 0x0000006a00587220 */ /* 0x040fe40000410000 */
        /* <DEDUP_REMOVED lines=42> */
.L_x_3102:
        /* <DEDUP_REMOVED lines=17> */
.L_x_3202:
[----:B------:R-:W-:Y:S05]  /*1ca00*/  BSYNC B0 ;  /* 0x0000000000007941 */ /* 0x000fea0003800000 */
.L_x_3201:
        /* <DEDUP_REMOVED lines=28> */
[----:B------:R-:W-:Y:S02]  /*1cbd0*/  F2FP.BF16.PACK_AB R8, R101, R100 ;  /* 0x000000646508723e */ /* 0x000fe400000010ff */
[----:B------:R-:W-:-:S04]  /*1cbe0*/  ISETP.NE.U32.AND P2, PT, RZ, c[0x0][0x500], PT ;  /* 0x00014000ff007a0c */ /* 0x000fc80003f45070 */
[----:B------:R-:W-:Y:S01]  /*1cbf0*/  ISETP.NE.AND.EX P2, PT, RZ, c[0x0][0x504], PT, P2 ;  /* 0x00014100ff007a0c */ /* 0x000fe20003f45320 */
        /* <DEDUP_REMOVED lines=71> */
[----:B------:R-:W-:Y:S04]  /*1d070*/  STS [R10+0x8000], R9 ;  /* 0x008000090a007388 */ /* 0x000fe80000000800 */
[----:B------:R2:W-:Y:S04]  /*1d080*/  STS [R10+0x8400], R8 ;  /* 0x008400080a007388 */ /* 0x0005e80000000800 */
[----:B------:R3:W-:Y:S01]  /*1d090*/  STS [R2+0x8000], R7 ;  /* 0x0080000702007388 */ /* 0x0007e20000000800 */
[----:B-1----:R-:W-:-:S05]  /*1d0a0*/  F2FP.BF16.PACK_AB R6, R123, R122 ;  /* 0x0000007a7b06723e */ /* 0x002fca00000010ff */
[----:B------:R1:W-:Y:S01]  /*1d0b0*/  STS [R2+0x8400], R6 ;  /* 0x0084000602007388 */ /* 0x0003e20000000800 */
[----:B--2---:R-:W-:-:S03]  /*1d0c0*/  F2FP.BF16.PACK_AB R8, R81, R80 ;  /* 0x000000505108723e */ /* 0x004fc600000010ff */
[----:B------:R-:W2:Y:S01]  /*1d0d0*/  LDL.LU R10, [R1+0x1c] ;  /* 0x00001c00010a7983 */ /* 0x000ea20000300800 */
[----:B---3--:R-:W-:-:S03]  /*1d0e0*/  F2FP.BF16.PACK_AB R7, R79, R78 ;  /* 0x0000004e4f07723e */ /* 0x008fc600000010ff */
[----:B------:R-:W-:Y:S04]  /*1d0f0*/  STS [R13+0x8000], R8 ;  /* 0x008000080d007388 */ /* 0x000fe80000000800 */
[----:B------:R3:W-:Y:S01]  /*1d100*/  STS [R13+0x8400], R7 ;  /* 0x008400070d007388 */ /* 0x0007e20000000800 */
[----:B-1----:R-:W-:Y:S02]  /*1d110*/  F2FP.BF16.PACK_AB R6, R165, R164 ;  /* 0x000000a4a506723e */ /* 0x002fe400000010ff */
[----:B------:R-:W-:-:S03]  /*1d120*/  F2FP.BF16.PACK_AB R2, R75, R74 ;  /* 0x0000004a4b02723e */ /* 0x000fc600000010ff */
[----:B------:R1:W-:Y:S04]  /*1d130*/  STS [R5+0x8000], R6 ;  /* 0x0080000605007388 */ /* 0x0003e80000000800 */
[----:B------:R4:W-:Y:S01]  /*1d140*/  STS [R5+0x8400], R2 ;  /* 0x0084000205007388 */ /* 0x0009e20000000800 */
[----:B---3--:R-:W-:-:S05]  /*1d150*/  F2FP.BF16.PACK_AB R7, R163, R162 ;  /* 0x000000a2a307723e */ /* 0x008fca00000010ff */
[----:B------:R-:W-:Y:S01]  /*1d160*/  STS [R12+0x8000], R7 ;  /* 0x008000070c007388 */ /* 0x000fe20000000800 */
[----:B-1----:R-:W-:Y:S02]  /*1d170*/  F2FP.BF16.PACK_AB R6, R71, R70 ;  /* 0x000000464706723e */ /* 0x002fe400000010ff */
[----:B----4-:R-:W-:Y:S02]  /*1d180*/  F2FP.BF16.PACK_AB R5, R85, R84 ;  /* 0x000000545505723e */ /* 0x010fe400000010ff */
[----:B------:R-:W-:Y:S01]  /*1d190*/  F2FP.BF16.PACK_AB R2, R69, R68 ;  /* 0x000000444502723e */ /* 0x000fe200000010ff */
[----:B------:R-:W-:Y:S04]  /*1d1a0*/  STS [R12+0x8400], R6 ;  /* 0x008400060c007388 */ /* 0x000fe80000000800 */
[----:B------:R1:W-:Y:S04]  /*1d1b0*/  STS [R3+0x8000], R5 ;  /* 0x0080000503007388 */ /* 0x0003e80000000800 */
[----:B------:R3:W-:Y:S01]  /*1d1c0*/  STS [R3+0x8400], R2 ;  /* 0x0084000203007388 */ /* 0x0007e20000000800 */
[----:B------:R-:W-:-:S04]  /*1d1d0*/  ISETP.NE.U32.AND P0, PT, RZ, c[0x0][0x508], PT ;  /* 0x00014200ff007a0c */ /* 0x000fc80003f05070 */
[----:B------:R-:W-:Y:S02]  /*1d1e0*/  ISETP.NE.AND.EX P1, PT, RZ, c[0x0][0x50c], PT, P0 ;  /* 0x00014300ff007a0c */ /* 0x000fe40003f25300 */
[----:B-1----:R-:W-:Y:S02]  /*1d1f0*/  F2FP.BF16.PACK_AB R5, R65, R64 ;  /* 0x000000404105723e */ /* 0x002fe400000010ff */
[----:B---3--:R-:W-:-:S03]  /*1d200*/  F2FP.BF16.PACK_AB R2, R63, R62 ;  /* 0x0000003e3f02723e */ /* 0x008fc600000010ff */
[----:B------:R-:W-:Y:S04]  /*1d210*/  STS [R11+0x8000], R5 ;  /* 0x008000050b007388 */ /* 0x000fe80000000800 */
[----:B------:R1:W-:Y:S01]  /*1d220*/  STS [R11+0x8400], R2 ;  /* 0x008400020b007388 */ /* 0x0003e20000000800 */
[----:B------:R-:W-:Y:S02]  /*1d230*/  IMAD.MOV.U32 R6, RZ, RZ, 0x4 ;  /* 0x00000004ff067424 */ /* 0x000fe400078e00ff */
[----:B------:R-:W-:Y:S02]  /*1d240*/  IMAD.MOV.U32 R14, RZ, RZ, c[0x0][0x388] ;  /* 0x0000e200ff0e7624 */ /* 0x000fe400078e00ff */
[----:B------:R-:W-:Y:S02]  /*1d250*/  IMAD.MOV.U32 R3, RZ, RZ, RZ ;  /* 0x000000ffff037224 */ /* 0x000fe400078e00ff */
[CC--:B------:R-:W-:Y:S01]  /*1d260*/  @P1 IMAD.WIDE R8, R247.reuse, R6.reuse, c[0x0][0x508] ;  /* 0x00014200f7081625 */ /* 0x0c0fe200078e0206 */
[----:B------:R-:W-:Y:S03]  /*1d270*/  BAR.SYNC.DEFER_BLOCKING 0x1, 0x100 ;  /* 0x0044000000007b1d */ /* 0x000fe60000010000 */
[----:B------:R-:W-:-:S03]  /*1d280*/  IMAD.WIDE R6, R247, R6, c[0x0][0x500] ;  /* 0x00014000f7067625 */ /* 0x000fc600078e0206 */
[----:B------:R3:W5:Y:S04]  /*1d290*/  @P1 LDG.E R14, [R8.64] ;  /* 0x00000006080e1981 */ /* 0x000768000c1e1900 */
[----:B------:R3:W5:Y:S01]  /*1d2a0*/  @P2 LDG.E R3, [R6.64] ;  /* 0x0000000606032981 */ /* 0x000762000c1e1900 */
[----:B--2---:R-:W-:-:S04]  /*1d2b0*/  ISETP.NE.AND P0, PT, R10, RZ, PT ;  /* 0x000000ff0a00720c */ /* 0x004fc80003f05270 */
[----:B-1----:R-:W-:Y:S01]  /*1d2c0*/  SEL R2, R10, c[0x0][0x3d4], P0 ;  /* 0x0000f5000a027a07 */ /* 0x002fe20000000000 */
[----:B------:R-:W-:Y:S05]  /*1d2d0*/  @P1 BRA `(.L_x_3205) ;  /* 0x0000004000001947 */ /* 0x000fea0003800000 */
[----:B---3--:R-:W-:Y:S05]  /*1d2e0*/  @!P2 BRA `(.L_x_3205) ;  /* 0x000000300000a947 */ /* 0x008fea0003800000 */
[----:B-----5:R1:W2:Y:S04]  /*1d2f0*/  LDG.E R14, [R6.64] ;  /* 0x00000006060e7981 */ /* 0x0202a8000c1e1900 */
[----:B-1----:R-:W2:Y:S02]  /*1d300*/  LDG.E R6, [R6.64+0x4] ;  /* 0x0000040606067981 */ /* 0x002ea4000c1e1900 */
[----:B--2---:R-:W-:Y:S02]  /*1d310*/  IADD3 R14, -R14, R6, RZ ;  /* 0x000000060e0e7210 */ /* 0x004fe40007ffe1ff */
.L_x_3205:
[----:B---3--:R-:W2:Y:S04]  /*1d320*/  LDL R5, [R1] ;  /* 0x0000000001057983 */ /* 0x008ea80000100800 */
        /* <DEDUP_REMOVED lines=121> */
.L_x_3274:
[----:B------:R-:W-:Y:S05]  /*1dac0*/  BRA.DIV ~URZ, `(.L_x_3208) ;  /* 0x00003c827f007947 */ /* 0x000fea000b800000 */
[----:B------:R3:W4:Y:S02]  /*1dad0*/  SHFL.IDX PT, R2, R14, RZ, 0x181f ;  /* 0x00181fff0e027589 */ /* 0x00072400000e0000 */
.L_x_3275:
        /* <DEDUP_REMOVED lines=18> */
.L_x_3210:
[----:B------:R-:W-:Y:S05]  /*1dc00*/  BSYNC B0 ;  /* 0x0000000000007941 */ /* 0x000fea0003800000 */
.L_x_3209:
[----:B------:R-:W-:Y:S05]  /*1dc10*/  BRA.DIV ~URZ, `(.L_x_3211) ;  /* 0x00003ba27f007947 */ /* 0x000fea000b800000 */
[----:B--2---:R2:W1:Y:S04]  /*1dc20*/  SHFL.IDX PT, R7, R13, 0x1, 0x181f ;  /* 0x00381f000d077f89 */ /* 0x00446800000e0000 */
[----:B----4-:R2:W4:Y:S02]  /*1dc30*/  SHFL.IDX PT, R2, R14, 0x1, 0x181f ;  /* 0x00381f000e027f89 */ /* 0x01052400000e0000 */
.L_x_3276:
        /* <DEDUP_REMOVED lines=16> */
.L_x_3213:
[----:B------:R-:W-:Y:S05]  /*1dd40*/  BSYNC B0 ;  /* 0x0000000000007941 */ /* 0x000fea0003800000 */
.L_x_3212:
[----:B------:R-:W-:Y:S05]  /*1dd50*/  BRA.DIV ~URZ, `(.L_x_3214) ;  /* 0x00003b327f007947 */ /* 0x000fea000b800000 */
[----:B-1----:R1:W2:Y:S02]  /*1dd60*/  SHFL.IDX PT, R7, R13, 0x2, 0x181f ;  /* 0x00581f000d077f89 */ /* 0x0022a400000e0000 */
.L_x_3277:
[----:B------:R-:W-:Y:S05]  /*1dd70*/  BRA.DIV ~URZ, `(.L_x_3215) ;  /* 0x00003b827f007947 */ /* 0x000fea000b800000 */
[----:B----4-:R4:W1:Y:S02]  /*1dd80*/  SHFL.IDX PT, R2, R14, 0x2, 0x181f ;  /* 0x00581f000e027f89 */ /* 0x01086400000e0000 */
.L_x_3278:
        /* <DEDUP_REMOVED lines=16> */
.L_x_3217:
[----:B------:R-:W-:Y:S05]  /*1de90*/  BSYNC B0 ;  /* 0x0000000000007941 */ /* 0x000fea0003800000 */
.L_x_3216:
[----:B------:R-:W-:Y:S05]  /*1dea0*/  BRA.DIV ~URZ, `(.L_x_3218) ;  /* 0x00003ac27f007947 */ /* 0x000fea000b800000 */
[----:B-1----:R1:W3:Y:S04]  /*1deb0*/  SHFL.IDX PT, R10, R13, 0x3, 0x181f ;  /* 0x00781f000d0a7f89 */ /* 0x0022e800000e0000 */
[----:B------:R1:W4:Y:S02]  /*1dec0*/  SHFL.IDX PT, R2, R14, 0x3, 0x181f ;  /* 0x00781f000e027f89 */ /* 0x00032400000e0000 */
.L_x_3279:
        /* <DEDUP_REMOVED lines=17> */
.L_x_3206:
        /* <DEDUP_REMOVED lines=34> */
.L_x_3280:
[----:B------:R-:W-:Y:S05]  /*1e200*/  BRA.DIV ~URZ, `(.L_x_3221) ;  /* 0x000038a27f007947 */ /* 0x000fea000b800000 */
[----:B------:R4:W1:Y:S02]  /*1e210*/  SHFL.IDX PT, R0, R38, RZ, 0x1c1f ;  /* 0x001c1fff26007589 */ /* 0x00086400000e0000 */
.L_x_3281:
        /* <DEDUP_REMOVED lines=54> */
[CC--:B------:R-:W-:Y:S02]  /*1e580*/  @!P1 LEA R2, P5, R237.reuse, R0.reuse, 0x2 ;  /* 0x00000000ed029211 */ /* 0x0c0fe400078a10ff */
[C---:B------:R-:W-:Y:S02]  /*1e590*/  @!P0 LEA R30, P2, R24.reuse, R0, 0x2 ;  /* 0x00000000181e8211 */ /* 0x040fe400078410ff */
        /* <DEDUP_REMOVED lines=89> */
.L_x_3223:
[----:B------:R-:W-:Y:S05]  /*1eb30*/  BSYNC B0 ;  /* 0x0000000000007941 */ /* 0x000fea0003800000 */
.L_x_3222:
[----:B------:R-:W-:Y:S05]  /*1eb40*/  BRA.DIV ~URZ, `(.L_x_3224) ;  /* 0x00002fd27f007947 */ /* 0x000fea000b800000 */
[----:B---3--:R1:W3:Y:S04]  /*1eb50*/  SHFL.IDX PT, R4, R36, 0x1, 0x1c1f ;  /* 0x003c1f0024047f89 */ /* 0x0082e800000e0000 */
[----:B------:R1:W2:Y:S02]  /*1eb60*/  SHFL.IDX PT, R0, R38, 0x1, 0x1c1f ;  /* 0x003c1f0026007f89 */ /* 0x0002a400000e0000 */
.L_x_3282:
[----:B------:R-:W-:-:S13]  /*1eb70*/  ISETP.NE.AND P0, PT, R82, RZ, PT ;  /* 0x000000ff5200720c */ /* 0x000fda0003f05270 */
[----:B------:R-:W-:Y:S05]  /*1eb80*/  @P0 BRA `(.L_x_3219) ;  /* 0x000012a000000947 */ /* 0x000fea0003800000 */
[----:B------:R-:W-:Y:S02]  /*1eb90*/  ISETP.GE.AND P3, PT, R24, c[0x0][0x3c8], PT ;  /* 0x0000f20018007a0c */ /* 0x000fe40003f66270 */
[----:B------:R-:W-:Y:S02]  /*1eba0*/  ISETP.GE.AND P4, PT, R237, c[0x0][0x3c8], PT ;  /* 0x0000f200ed007a0c */ /* 0x000fe40003f86270 */
[----:B------:R-:W-:Y:S02]  /*1ebb0*/  ISETP.GE.AND P2, PT, R23, c[0x0][0x3c8], PT ;  /* 0x0000f20017007a0c */ /* 0x000fe40003f46270 */
[----:B------:R-:W-:Y:S02]  /*1ebc0*/  ISETP.GE.AND P1, PT, R22, c[0x0][0x3c8], PT ;  /* 0x0000f20016007a0c */ /* 0x000fe40003f26270 */
[----:B------:R-:W-:-:S05]  /*1ebd0*/  ISETP.GE.AND P0, PT, R21, c[0x0][0x3c8], PT ;  /* 0x0000f20015007a0c */ /* 0x000fca0003f06270 */
[CC--:B-12---:R-:W-:Y:S02]  /*1ebe0*/  @!P3 LEA R36, P5, R24.reuse, R0.reuse, 0x2 ;  /* 0x000000001824b211 */ /* 0x0c6fe400078a10ff */
[----:B------:R-:W-:Y:S02]  /*1ebf0*/  @!P4 LEA R34, P6, R237, R0, 0x2 ;  /* 0x00000000ed22c211 */ /* 0x000fe400078c10ff */
[----:B---3--:R-:W-:Y:S02]  /*1ec00*/  @!P3 LEA.HI.X R37, R24, R4, R37, 0x2, P5 ;  /* 0x000000041825b211 */ /* 0x008fe400028f1425 */
[----:B------:R-:W-:Y:S02]  /*1ec10*/  @!P2 LEA R32, P5, R23, R0, 0x2 ;  /* 0x000000001720a211 */ /* 0x000fe400078a10ff */
[----:B------:R-:W-:Y:S02]  /*1ec20*/  @!P4 LEA.HI.X R35, R237, R4, R40, 0x2, P6 ;  /* 0x00000004ed23c211 */ /* 0x000fe400030f1428 */
[----:B------:R-:W-:-:S02]  /*1ec30*/  @!P1 LEA R30, P6, R22, R0, 0x2 ;  /* 0x00000000161e9211 */ /* 0x000fc400078c10ff */
[----:B------:R-:W-:Y:S01]  /*1ec40*/  @!P2 LEA.HI.X R33, R23, R4, R39, 0x2, P5 ;  /* 0x000000041721a211 */ /* 0x000fe200028f1427 */
[----:B------:R1:W-:Y:S01]  /*1ec50*/  @!P4 ST.E.64 [R34.64], R168 ;  /* 0x000000a82200c985 */ /* 0x0003e2000c101b06 */
[C---:B------:R-:W-:Y:S02]  /*1ec60*/  @!P0 LEA R2, P5, R21.reuse, R0, 0x2 ;  /* 0x0000000015028211 */ /* 0x040fe400078a10ff */
[-C--:B------:R-:W-:Y:S01]  /*1ec70*/  @!P1 LEA.HI.X R31, R22, R4.reuse, R42, 0x2, P6 ;  /* 0x00000004161f9211 */ /* 0x080fe200030f142a */
[----:B------:R-:W-:Y:S01]  /*1ec80*/  @!P3 ST.E.64 [R36.64], R166 ;  /* 0x000000a62400b985 */ /* 0x000fe2000c101b06 */
[----:B------:R-:W-:Y:S02]  /*1ec90*/  ISETP.GE.AND P6, PT, R20, c[0x0][0x3c8], PT ;  /* 0x0000f20014007a0c */ /* 0x000fe40003fc6270 */
[----:B------:R-:W-:Y:S01]  /*1eca0*/  @!P0 LEA.HI.X R3, R21, R4, R41, 0x2, P5 ;  /* 0x0000000415038211 */ /* 0x000fe200028f1429 */
[----:B------:R2:W-:Y:S01]  /*1ecb0*/  @!P2 ST.E.64 [R32.64], R102 ;  /* 0x000000662000a985 */ /* 0x0005e2000c101b06 */
[----:B------:R-:W-:-:S02]  /*1ecc0*/  ISETP.GE.AND P5, PT, R18, c[0x0][0x3c8], PT ;  /* 0x0000f20012007a0c */ /* 0x000fc40003fa6270 */
[----:B------:R-:W-:Y:S01]  /*1ecd0*/  ISETP.GE.AND P4, PT, R16, c[0x0][0x3c8], PT ;  /* 0x0000f20010007a0c */ /* 0x000fe20003f86270 */
[----:B------:R3:W-:Y:S01]  /*1ece0*/  @!P1 ST.E.64 [R30.64], R88 ;  /* 0x000000581e009985 */ /* 0x0007e2000c101b06 */
[----:B------:R-:W-:Y:S02]  /*1ecf0*/  ISETP.GE.AND P3, PT, R15, c[0x0][0x3c8], PT ;  /* 0x0000f2000f007a0c */ /* 0x000fe40003f66270 */
[----:B------:R-:W-:Y:S01]  /*1ed00*/  ISETP.GE.AND P2, PT, R14, c[0x0][0x3c8], PT ;  /* 0x0000f2000e007a0c */ /* 0x000fe20003f46270 */
[----:B------:R5:W-:Y:S02]  /*1ed10*/  @!P0 ST.E.64 [R2.64], R72 ;  /* 0x0000004802008985 */ /* 0x000be4000c101b06 */
[----:B-1----:R-:W-:-:S04]  /*1ed20*/  @!P6 LEA R34, P0, R20, R0, 0x2 ;  /* 0x000000001422e211 */ /* 0x002fc800078010ff */
[----:B------:R-:W-:Y:S02]  /*1ed30*/  @!P6 LEA.HI.X R35, R20, R4, R43, 0x2, P0 ;  /* 0x000000041423e211 */ /* 0x000fe400000f142b */
[----:B--2---:R-:W-:-:S03]  /*1ed40*/  @!P5 LEA R32, P1, R18, R0, 0x2 ;  /* 0x000000001220d211 */ /* 0x004fc600078210ff */
[----:B------:R-:W-:Y:S01]  /*1ed50*/  @!P6 ST.E.64 [R34.64], R176 ;  /* 0x000000b02200e985 */ /* 0x000fe2000c101b06 */
[----:B------:R-:W-:Y:S02]  /*1ed60*/  ISETP.GE.AND P6, PT, R11, c[0x0][0x3c8], PT ;  /* 0x0000f2000b007a0c */ /* 0x000fe40003fc6270 */
[----:B---3--:R-:W-:Y:S02]  /*1ed70*/  @!P4 LEA R30, P0, R16, R0, 0x2 ;  /* 0x00000000101ec211 */ /* 0x008fe400078010ff */
        /* <DEDUP_REMOVED lines=8> */
[----:B------:R-:W-:Y:S02]  /*1ee00*/  @!P2 LEA R20, P0, R14, R0, 0x2 ;  /* 0x000000000e14a211 */ /* 0x000fe400078010ff */
[----:B------:R-:W-:Y:S01]  /*1ee10*/  ISETP.GE.AND P4, PT, R8, c[0x0][0x3c8], PT ;  /* 0x0000f20008007a0c */ /* 0x000fe20003f86270 */
[----:B------:R1:W-:Y:S01]  /*1ee20*/  @!P3 ST.E.64 [R22.64], R106 ;  /* 0x0000006a1600b985 */ /* 0x0003e2000c101b06 */
[----:B------:R-:W-:Y:S02]  /*1ee30*/  @!P2 LEA.HI.X R21, R14, R4, R47, 0x2, P0 ;  /* 0x000000040e15a211 */ /* 0x000fe400000f142f */
[----:B-----5:R-:W-:-:S02]  /*1ee40*/  @!P1 LEA R2, P0, R12, R0, 0x2 ;  /* 0x000000000c029211 */ /* 0x020fc400078010ff */
[----:B------:R-:W-:Y:S01]  /*1ee50*/  ISETP.GE.AND P3, PT, R7, c[0x0][0x3c8], PT ;  /* 0x0000f20007007a0c */ /* 0x000fe20003f66270 */
[----:B------:R2:W-:Y:S01]  /*1ee60*/  @!P2 ST.E.64 [R20.64], R92 ;  /* 0x0000005c1400a985 */ /* 0x0005e2000c101b06 */
[----:B------:R-:W-:Y:S02]  /*1ee70*/  @!P1 LEA.HI.X R3, R12, R4, R48, 0x2, P0 ;  /* 0x000000040c039211 */ /* 0x000fe400000f1430 */
[----:B------:R-:W-:-:S03]  /*1ee80*/  ISETP.GE.AND P2, PT, R6, c[0x0][0x3c8], PT ;  /* 0x0000f20006007a0c */ /* 0x000fc60003f46270 */
[----:B------:R3:W-:Y:S01]  /*1ee90*/  @!P1 ST.E.64 [R2.64], R76 ;  /* 0x0000004c02009985 */ /* 0x0007e2000c101b06 */
[----:B-1----:R-:W-:-:S04]  /*1eea0*/  @!P6 LEA R22, P0, R11, R0, 0x2 ;  /* 0x000000000b16e211 */ /* 0x002fc800078010ff */
[----:B------:R-:W-:Y:S02]  /*1eeb0*/  @!P6 LEA.HI.X R23, R11, R4, R49, 0x2, P0 ;  /* 0x000000040b17e211 */ /* 0x000fe400000f1431 */
[-C--:B--2---:R-:W-:Y:S02]  /*1eec0*/  @!P5 LEA R20, P1, R10, R0.reuse, 0x2 ;  /* 0x000000000a14d211 */ /* 0x084fe400078210ff */
        /* <DEDUP_REMOVED lines=21> */
[----:B------:R-:W-:-:S04]  /*1f020*/  @!P5 LEA R12, P1, R17, R0, 0x2 ;  /* 0x00000000110cd211 */ /* 0x000fc800078210ff */
[----:B------:R-:W-:Y:S02]  /*1f030*/  @!P5 LEA.HI.X R13, R17, R4, R56, 0x2, P1 ;  /* 0x00000004110dd211 */ /* 0x000fe400008f1438 */
[----:B------:R-:W-:Y:S02]  /*1f040*/  ISETP.GE.AND P1, PT, R26, c[0x0][0x3c8], PT ;  /* 0x0000f2001a007a0c */ /* 0x000fe40003f26270 */
[----:B-1----:R-:W-:-:S04]  /*1f050*/  @!P6 LEA R14, P0, R19, R0, 0x2 ;  /* 0x00000000130ee211 */ /* 0x002fc800078010ff */
[----:B------:R-:W-:Y:S02]  /*1f060*/  @!P6 LEA.HI.X R15, R19, R4, R55, 0x2, P0 ;  /* 0x00000004130fe211 */ /* 0x000fe400000f1437 */
[----:B--2---:R-:W-:-:S03]  /*1f070*/  @!P4 LEA R10, P0, R29, R0, 0x2 ;  /* 0x000000001d0ac211 */ /* 0x004fc600078010ff */
[----:B------:R1:W-:Y:S01]  /*1f080*/  @!P6 ST.E.64 [R14.64], R174 ;  /* 0x000000ae0e00e985 */ /* 0x0003e2000c101b06 */
[----:B------:R-:W-:Y:S02]  /*1f090*/  @!P4 LEA.HI.X R11, R29, R4, R57, 0x2, P0 ;  /* 0x000000041d0bc211 */ /* 0x000fe400000f1439 */
[C---:B---3--:R-:W-:Y:S01]  /*1f0a0*/  @!P3 LEA R8, P0, R28.reuse, R0, 0x2 ;  /* 0x000000001c08b211 */ /* 0x048fe200078010ff */
[----:B------:R1:W-:Y:S03]  /*1f0b0*/  @!P5 ST.E.64 [R12.64], R122 ;  /* 0x0000007a0c00d985 */ /* 0x0003e6000c101b06 */
[----:B------:R-:W-:Y:S01]  /*1f0c0*/  @!P3 LEA.HI.X R9, R28, R4, R58, 0x2, P0 ;  /* 0x000000041c09b211 */ /* 0x000fe200000f143a */
[----:B------:R1:W-:Y:S01]  /*1f0d0*/  @!P4 ST.E.64 [R10.64], R78 ;  /* 0x0000004e0a00c985 */ /* 0x0003e2000c101b06 */
[----:B------:R-:W-:-:S03]  /*1f0e0*/  @!P2 LEA R6, P0, R27, R0, 0x2 ;  /* 0x000000001b06a211 */ /* 0x000fc600078010ff */
        /* <DEDUP_REMOVED lines=12> */
.L_x_3204:
        /* <DEDUP_REMOVED lines=9> */
[----:B------:R-:W-:Y:S02]  /*1f240*/  @P0 IMAD.WIDE R8, R247, R8, c[0x0][0x508] ;  /* 0x00014200f7080625 */ /* 0x000fe400078e0208 */
[----:B------:R3:W5:Y:S04]  /*1f250*/  @P2 LDG.E R2, [R6.64] ;  /* 0x0000000606022981 */ /* 0x000768000c1e1900 */
[----:B------:R3:W5:Y:S01]  /*1f260*/  @P0 LDG.E R15, [R8.64] ;  /* 0x00000006080f0981 */ /* 0x000762000c1e1900 */
[----:B--2---:R-:W-:-:S04]  /*1f270*/  ISETP.NE.AND P1, PT, R3, RZ, PT ;  /* 0x000000ff0300720c */ /* 0x004fc80003f25270 */
[----:B------:R-:W-:Y:S01]  /*1f280*/  SEL R19, R3, c[0x0][0x3d4], P1 ;  /* 0x0000f50003137a07 */ /* 0x000fe20000800000 */
[----:B------:R-:W-:Y:S05]  /*1f290*/  @P0 BRA `(.L_x_3225) ;  /* 0x0000004000000947 */ /* 0x000fea0003800000 */
[----:B---3--:R-:W-:Y:S05]  /*1f2a0*/  @!P2 BRA `(.L_x_3225) ;  /* 0x000000300000a947 */ /* 0x008fea0003800000 */
[----:B-----5:R2:W3:Y:S04]  /*1f2b0*/  LDG.E R15, [R6.64] ;  /* 0x00000006060f7981 */ /* 0x0204e8000c1e1900 */
[----:B--2---:R-:W3:Y:S02]  /*1f2c0*/  LDG.E R6, [R6.64+0x4] ;  /* 0x0000040606067981 */ /* 0x004ee4000c1e1900 */
[----:B---3--:R-:W-:Y:S02]  /*1f2d0*/  IADD3 R15, -R15, R6, RZ ;  /* 0x000000060f0f7210 */ /* 0x008fe40007ffe1ff */
.L_x_3225:
        /* <DEDUP_REMOVED lines=57> */
.L_x_3227:
[----:B------:R-:W-:Y:S05]  /*1f670*/  BSYNC B0 ;  /* 0x0000000000007941 */ /* 0x000fea0003800000 */
.L_x_3226:
        /* <DEDUP_REMOVED lines=42> */
.L_x_3283:
[----:B------:R-:W-:Y:S05]  /*1f920*/  BRA.DIV ~URZ, `(.L_x_3229) ;  /* 0x000023327f007947 */ /* 0x000fea000b800000 */
[----:B------:R3:W4:Y:S02]  /*1f930*/  SHFL.IDX PT, R2, R14, RZ, 0x181f ;  /* 0x00181fff0e027589 */ /* 0x00072400000e0000 */
.L_x_3284:
        /* <DEDUP_REMOVED lines=19> */
.L_x_3231:
[----:B------:R-:W-:Y:S05]  /*1fa70*/  BSYNC B0 ;  /* 0x0000000000007941 */ /* 0x000fea0003800000 */
.L_x_3230:
[----:B------:R-:W-:Y:S05]  /*1fa80*/  BRA.DIV ~URZ, `(.L_x_3232) ;  /* 0x000022427f007947 */ /* 0x000fea000b800000 */
[----:B--2---:R2:W1:Y:S04]  /*1fa90*/  SHFL.IDX PT, R10, R11, 0x1, 0x181f ;  /* 0x00381f000b0a7f89 */ /* 0x00446800000e0000 */
[----:B----4-:R2:W4:Y:S02]  /*1faa0*/  SHFL.IDX PT, R2, R14, 0x1, 0x181f ;  /* 0x00381f000e027f89 */ /* 0x01052400000e0000 */
.L_x_3285:
        /* <DEDUP_REMOVED lines=16> */
.L_x_3234:
[----:B------:R-:W-:Y:S05]  /*1fbb0*/  BSYNC B0 ;  /* 0x0000000000007941 */ /* 0x000fea0003800000 */
.L_x_3233:
[----:B------:R-:W-:Y:S05]  /*1fbc0*/  BRA.DIV ~URZ, `(.L_x_3235) ;  /* 0x000021d27f007947 */ /* 0x000fea000b800000 */
[----:B-1----:R1:W2:Y:S02]  /*1fbd0*/  SHFL.IDX PT, R10, R11, 0x2, 0x181f ;  /* 0x00581f000b0a7f89 */ /* 0x0022a400000e0000 */
.L_x_3286:
[----:B------:R-:W-:Y:S05]  /*1fbe0*/  BRA.DIV ~URZ, `(.L_x_3236) ;  /* 0x000022227f007947 */ /* 0x000fea000b800000 */
[----:B----4-:R4:W1:Y:S02]  /*1fbf0*/  SHFL.IDX PT, R2, R14, 0x2, 0x181f ;  /* 0x00581f000e027f89 */ /* 0x01086400000e0000 */
.L_x_3287:
        /* <DEDUP_REMOVED lines=16> */
.L_x_3238:
[----:B------:R-:W-:Y:S05]  /*1fd00*/  BSYNC B0 ;  /* 0x0000000000007941 */ /* 0x000fea0003800000 */
.L_x_3237:
[----:B------:R-:W-:Y:S05]  /*1fd10*/  BRA.DIV ~URZ, `(.L_x_3239) ;  /* 0x000021627f007947 */ /* 0x000fea000b800000 */
[----:B--2---:R2:W3:Y:S04]  /*1fd20*/  SHFL.IDX PT, R10, R11, 0x3, 0x181f ;  /* 0x00781f000b0a7f89 */ /* 0x0044e800000e0000 */
[----:B-1----:R2:W1:Y:S02]  /*1fd30*/  SHFL.IDX PT, R2, R14, 0x3, 0x181f ;  /* 0x00781f000e027f89 */ /* 0x00246400000e0000 */
.L_x_3288:
        /* <DEDUP_REMOVED lines=15> */
.L_x_3219:
[----:B------:R-:W-:Y:S05]  /*1fe30*/  BSYNC B1 ;  /* 0x0000000000017941 */ /* 0x000fea0003800000 */
.L_x_3203:
        /* <DEDUP_REMOVED lines=13> */
.L_x_3289:
[----:B------:R-:W-:Y:S05]  /*1ff10*/  BRA.DIV ~URZ, `(.L_x_3242) ;  /* 0x000020a27f007947 */ /* 0x000fea000b800000 */
[----:B------:R1:W4:Y:S02]  /*1ff20*/  SHFL.IDX PT, R8, R83, 0x1, 0x1f ;  /* 0x00201f0053087f89 */ /* 0x00032400000e0000 */
.L_x_3290:
        /* <DEDUP_REMOVED lines=18> */
.L_x_3291:
        /* <DEDUP_REMOVED lines=16> */
.L_x_3292:
[----:B----4-:R-:W-:Y:S01]  /*20150*/  IMAD R0, R0, c[0x0][0x538], RZ ;  /* 0x00014e0000007a24 */ /* 0x010fe200078e02ff */
[----:B------:R-:W-:Y:S04]  /*20160*/  BSSY B1, `(.L_x_3245) ;  /* 0x00000c4000017945 */ /* 0x000fe80003800000 */
[----:B------:R-:W-:-:S04]  /*20170*/  IADD3 R8, R0, R8, RZ ;  /* 0x0000000800087210 */ /* 0x000fc80007ffe0ff */
[----:B---3--:R-:W-:-:S13]  /*20180*/  ISETP.GT.AND P0, PT, R8, R10, PT ;  /* 0x0000000a0800720c */ /* 0x008fda0003f04270 */
[----:B------:R-:W-:Y:S05]  /*20190*/  @P0 BRA `(.L_x_3246) ;  /* 0x0000024000000947 */ /* 0x000fea0003800000 */
.L_x_3250:
        /* <DEDUP_REMOVED lines=16> */
.L_x_3293:
        /* <DEDUP_REMOVED lines=16> */
.L_x_3294:
[----:B---3--:R-:W-:-:S05]  /*203a0*/  IMAD R0, R0, c[0x0][0x538], RZ ;  /* 0x00014e0000007a24 */ /* 0x008fca00078e02ff */
[----:B------:R-:W-:-:S04]  /*203b0*/  IADD3 R8, R0, R8, RZ ;  /* 0x0000000800087210 */ /* 0x000fc80007ffe0ff */
[----:B------:R-:W-:-:S13]  /*203c0*/  ISETP.GT.AND P0, PT, R8, R10, PT ;  /* 0x0000000a0800720c */ /* 0x000fda0003f04270 */
[----:B-12---:R-:W-:Y:S05]  /*203d0*/  @!P0 BRA `(.L_x_3250) ;  /* 0xfffffdc000008947 */ /* 0x006fea000383ffff */
.L_x_3246:
[----:B------:R-:W-:-:S05]  /*203e0*/  IADD3 R8, -R0, R8, RZ ;  /* 0x0000000800087210 */ /* 0x000fca0007ffe1ff */
[----:B------:R-:W-:-:S05]  /*203f0*/  IMAD R0, R4, c[0x0][0x538], R8 ;  /* 0x00014e0004007a24 */ /* 0x000fca00078e0208 */
[----:B------:R-:W-:Y:S01]  /*20400*/  ISETP.GT.AND P0, PT, R0, R10, PT ;  /* 0x0000000a0000720c */ /* 0x000fe20003f04270 */
[----:B------:R-:W-:-:S12]  /*20410*/  BRA.DIV ~URZ, `(.L_x_3251) ;  /* 0x000020727f007947 */ /* 0x000fd8000b800000 */
[----:B------:R-:W-:-:S04]  /*20420*/  VOTE.ANY R11, PT, !P0 ;  /* 0x00000000000b7806 */ /* 0x000fc800040e0100 */
.L_x_3295:
[----:B------:R-:W3:Y:S02]  /*20430*/  POPC R0, R11 ;  /* 0x0000000b00007309 */ /* 0x000ee40000000000 */
[----:B---3--:R-:W-:Y:S01]  /*20440*/  IADD3 R247, R0, R247, RZ ;  /* 0x000000f700f77210 */ /* 0x008fe20007ffe0ff */
[----:B------:R-:W-:Y:S05]  /*20450*/  BRA.DIV ~URZ, `(.L_x_3252) ;  /* 0x000020827f007947 */ /* 0x000fea000b800000 */
[----:B------:R3:W4:Y:S04]  /*20460*/  SHFL.IDX PT, R6, R6, R0, 0x1f ;  /* 0x00001f0006067589 */ /* 0x00072800000e0000 */
[----:B------:R3:W1:Y:S02]  /*20470*/  SHFL.IDX PT, R7, R7, R0, 0x1f ;  /* 0x00001f0007077589 */ /* 0x00066400000e0000 */
.L_x_3296:
[----:B------:R-:W-:Y:S01]  /*20480*/  ISETP.NE.AND P0, PT, R11, RZ, PT ;  /* 0x000000ff0b00720c */ /* 0x000fe20003f05270 */
[----:B------:R-:W-:-:S12]  /*20490*/  BSSY B0, `(.L_x_3253) ;  /* 0x0000005000007945 */ /* 0x000fd80003800000 */
[----:B------:R-:W-:Y:S05]  /*204a0*/  @!P0 BRA `(.L_x_3254) ;  /* 0x0000003000008947 */ /* 0x000fea0003800000 */
[----:B---3--:R-:W-:Y:S01]  /*204b0*/  IADD3 R0, R0, -0x1, RZ ;  /* 0xffffffff00007810 */ /* 0x008fe20007ffe0ff */
[----:B------:R-:W-:Y:S05]  /*204c0*/  BRA.DIV ~URZ, `(.L_x_3255) ;  /* 0x000020e27f007947 */ /* 0x000fea000b800000 */
[----:B------:R3:W2:Y:S02]  /*204d0*/  SHFL.IDX PT, R12, R4, R0, 0x1f ;  /* 0x00001f00040c7589 */ /* 0x0006a400000e0000 */
.L_x_3254:
[----:B------:R-:W-:Y:S05]  /*204e0*/  BSYNC B0 ;  /* 0x0000000000007941 */ /* 0x000fea0003800000 */
.L_x_3253:
        /* <DEDUP_REMOVED lines=67> */
.L_x_3257:
        /* <DEDUP_REMOVED lines=64> */
.L_x_3258:
[----:B------:R-:W-:Y:S05]  /*20d20*/  BSYNC B0 ;  /* 0x0000000000007941 */ /* 0x000fea0003800000 */
.L_x_3256:
[----:B------:R-:W-:-:S04]  /*20d30*/  LOP3.LUT R2, RZ, R2, RZ, 0x33, !PT ;  /* 0x00000002ff027212 */ /* 0x000fc800078e33ff */
[----:B------:R-:W-:Y:S01]  /*20d40*/  IADD3 R245, R2, R6, RZ ;  /* 0x0000000602f57210 */ /* 0x000fe20007ffe0ff */
[----:B------:R-:W-:Y:S05]  /*20d50*/  BRA `(.L_x_3259) ;  /* 0x0000004000007947 */ /* 0x000fea0003800000 */
.L_x_3247:
[----:B------:R-:W-:Y:S01]  /*20d60*/  IMAD.MOV.U32 R244, RZ, RZ, R10 ;  /* 0x000000fffff47224 */ /* 0x000fe200078e000a */
[----:B------:R-:W-:Y:S01]  /*20d70*/  MOV R246, RZ ;  /* 0x000000ff00f67202 */ /* 0x000fe20000000f00 */
[----:B------:R-:W-:Y:S01]  /*20d80*/  IMAD.MOV.U32 R245, RZ, RZ, RZ ;  /* 0x000000fffff57224 */ /* 0x000fe200078e00ff */
[----:B------:R-:W-:Y:S02]  /*20d90*/  MOV R247, c[0x0][0x53c] ;  /* 0x00014f0000f77a02 */ /* 0x000fe40000000f00 */
.L_x_3259:
[----:B------:R-:W-:Y:S05]  /*20da0*/  BSYNC B1 ;  /* 0x0000000000017941 */ /* 0x000fea0003800000 */
.L_x_3245:
[----:B------:R-:W-:Y:S01]  /*20db0*/  WARPSYNC 0xffffffff ;  /* 0xffffffff00007948 */ /* 0x000fe20003800000 */
[----:B------:R-:W-:Y:S01]  /*20dc0*/  BAR.SYNC.DEFER_BLOCKING 0x4, 0x100 ;  /* 0x0104000000007b1d */ /* 0x000fe20000010000 */
[----:B------:R-:W-:-:S13]  /*20dd0*/  ISETP.NE.AND P0, PT, R13, RZ, PT ;  /* 0x000000ff0d00720c */ /* 0x000fda0003f05270 */
[----:B------:R3:W-:Y:S04]  /*20de0*/  @!P0 STS.128 [0x18100], R244 ;  /* 0x018100f4ff008388 */ /* 0x0007e80000000c00 */
[----:B------:R-:W-:Y:S06]  /*20df0*/  BAR.ARV 0x5, 0x100 ;  /* 0x0144000000007b1d */ /* 0x000fec0000002000 */
.L_x_3240:
[----:B--2---:R-:W-:-:S13]  /*20e00*/  ISETP.GE.AND P0, PT, R247, c[0x0][0x53c], PT ;  /* 0x00014f00f7007a0c */ /* 0x004fda0003f06270 */
[----:B-1-34-:R-:W-:Y:S01]  /*20e10*/  @P0 CALL.REL.NOINC `(.L_x_3260) ;  /* 0x0000001000000944 */ /* 0x01afe20003c00000 */
[----:B------:R-:W-:Y:S05]  /*20e20*/  BRA `(.L_x_3261) ;  /* 0xfffe0b1000007947 */ /* 0x000fea000383ffff */
.L_x_3260:
[----:B------:R-:W-:Y:S05]  /*20e30*/  EXIT ;  /* 0x000000000000794d */ /* 0x000fea0003800000 */
.L_x_3041:
[----:B------:R-:W-:Y:S01]  /*20e40*/  IMAD.MOV.U32 R0, RZ, RZ, R4 ;  /* 0x000000ffff007224 */ /* 0x000fe200078e0004 */
[----:B------:R-:W-:Y:S02]  /*20e50*/  MOV R2, 0x1 ;  /* 0x0000000100027802 */ /* 0x000fe40000000f00 */
[----:B------:R-:W-:Y:S02]  /*20e60*/  MOV R3, 0x20e80 ;  /* 0x00020e8000037802 */ /* 0x000fe40000000f00 */
[----:B--2---:R-:W-:Y:S05]  /*20e70*/  CALL.REL.NOINC `($__internal_66_$__cuda_sm70_shflsync_up_p) ;  /* 0x0000184000007944 */ /* 0x004fea0003c00000 */
[----:B------:R-:W-:Y:S01]  /*20e80*/  MOV R0, R5 ;  /* 0x0000000500007202 */ /* 0x000fe20000000f00 */
[----:B------:R-:W-:Y:S05]  /*20e90*/  BRA `(.L_x_3262) ;  /* 0xfffdf5c000007947 */ /* 0x000fea000383ffff */
.L_x_3042:
[----:B------:R-:W-:Y:S01]  /*20ea0*/  IMAD.MOV.U32 R0, RZ, RZ, R4 ;  /* 0x000000ffff007224 */ /* 0x000fe200078e0004 */
[----:B------:R-:W-:Y:S02]  /*20eb0*/  MOV R2, 0x2 ;  /* 0x0000000200027802 */ /* 0x000fe40000000f00 */
[----:B------:R-:W-:Y:S02]  /*20ec0*/  MOV R3, 0x20ee0 ;  /* 0x00020ee000037802 */ /* 0x000fe40000000f00 */
[----:B--2---:R-:W-:Y:S05]  /*20ed0*/  CALL.REL.NOINC `($__internal_66_$__cuda_sm70_shflsync_up_p) ;  /* 0x000017e000007944 */ /* 0x004fea0003c00000 */
[----:B------:R-:W-:Y:S02]  /*20ee0*/  SEL R5, R5, RZ, P4 ;  /* 0x000000ff05057207 */ /* 0x000fe40002000000 */
[----:B------:R-:W-:Y:S02]  /*20ef0*/  MOV R2, 0x4 ;  /* 0x0000000400027802 */ /* 0x000fe40000000f00 */
[----:B------:R-:W-:Y:S01]  /*20f00*/  MOV R3, 0x20f40 ;  /* 0x00020f4000037802 */ /* 0x000fe20000000f00 */
[----:B------:R-:W-:-:S04]  /*20f10*/  IMAD.IADD R4, R4, 0x1, R5 ;  /* 0x0000000104047824 */ /* 0x000fc800078e0205 */
[----:B------:R-:W-:Y:S02]  /*20f20*/  IMAD.MOV.U32 R0, RZ, RZ, R4 ;  /* 0x000000ffff007224 */ /* 0x000fe400078e0004 */
[----:B------:R-:W-:Y:S05]  /*20f30*/  CALL.REL.NOINC `($__internal_66_$__cuda_sm70_shflsync_up_p) ;  /* 0x0000178000007944 */ /* 0x000fea0003c00000 */
        /* <DEDUP_REMOVED lines=15> */
[----:B------:R-:W-:Y:S02]  /*21030*/  IMAD.IADD R4, R4, 0x1, R5 ;  /* 0x0000000104047824 */ /* 0x000fe400078e0205 */
[----:B------:R-:W-:Y:S02]  /*21040*/  IMAD.MOV.U32 R5, RZ, RZ, 0x1f ;  /* 0x0000001fff057424 */ /* 0x000fe400078e00ff */
[----:B------:R-:W-:Y:S02]  /*21050*/  IMAD.MOV.U32 R9, RZ, RZ, R4 ;  /* 0x000000ffff097224 */ /* 0x000fe400078e0004 */
[----:B------:R-:W-:Y:S05]  /*21060*/  CALL.REL.NOINC `($__internal_65_$__cuda_sm70_shflsync_idx_p) ;  /* 0x0000160000007944 */ /* 0x000fea0003c00000 */
[----:B------:R-:W-:Y:S01]  /*21070*/  MOV R0, R5 ;  /* 0x0000000500007202 */ /* 0x000fe20000000f00 */
[----:B------:R-:W-:Y:S05]  /*21080*/  BRA `(.L_x_3263) ;  /* 0xfffdf4d000007947 */ /* 0x000fea000383ffff */
.L_x_3044:
[----:B------:R-:W-:Y:S02]  /*21090*/  SEL R0, RZ, 0x1, P0 ;  /* 0x00000001ff007807 */ /* 0x000fe40000000000 */
[----:B------:R-:W-:-:S02]  /*210a0*/  MOV R2, 0x210c0 ;  /* 0x000210c000027802 */ /* 0x000fc40000000f00 */
[----:B--2---:R-:W-:Y:S05]  /*210b0*/  CALL.REL.NOINC `($__internal_67_$__cuda_sm70_votesync_ballot) ;  /* 0x0000167000007944 */ /* 0x004fea0003c00000 */
[----:B------:R-:W-:Y:S01]  /*210c0*/  MOV R7, R0 ;  /* 0x0000000000077202 */ /* 0x000fe20000000f00 */
[----:B------:R-:W-:Y:S05]  /*210d0*/  BRA `(.L_x_3264) ;  /* 0xfffdf51000007947 */ /* 0x000fea000383ffff */
.L_x_3045:
[----:B------:R-:W-:Y:S01]  /*210e0*/  IMAD.MOV.U32 R9, RZ, RZ, R10 ;  /* 0x000000ffff097224 */ /* 0x000fe200078e000a */
[----:B------:R-:W-:Y:S01]  /*210f0*/  MOV R5, R0 ;  /* 0x0000000000057202 */ /* 0x000fe20000000f00 */
[----:B------:R-:W-:Y:S01]  /*21100*/  IMAD.MOV.U32 R3, RZ, RZ, 0x1f ;  /* 0x0000001fff037424 */ /* 0x000fe200078e00ff */
[----:B------:R-:W-:-:S02]  /*21110*/  MOV R2, 0x21130 ;  /* 0x0002113000027802 */ /* 0x000fc40000000f00 */
[----:B------:R-:W-:Y:S05]  /*21120*/  CALL.REL.NOINC `($__internal_65_$__cuda_sm70_shflsync_idx_p) ;  /* 0x0000154000007944 */ /* 0x000fea0003c00000 */
[----:B------:R-:W-:Y:S01]  /*21130*/  IMAD.MOV.U32 R245, RZ, RZ, R5 ;  /* 0x000000fffff57224 */ /* 0x000fe200078e0005 */
[----:B------:R-:W-:Y:S01]  /*21140*/  MOV R9, R8 ;  /* 0x0000000800097202 */ /* 0x000fe20000000f00 */
[----:B------:R-:W-:Y:S01]  /*21150*/  IMAD.MOV.U32 R6, RZ, RZ, RZ ;  /* 0x000000ffff067224 */ /* 0x000fe200078e00ff */
[----:B------:R-:W-:Y:S01]  /*21160*/  MOV R5, R0 ;  /* 0x0000000000057202 */ /* 0x000fe20000000f00 */
[----:B------:R-:W-:Y:S01]  /*21170*/  IMAD.MOV.U32 R3, RZ, RZ, 0x1f ;  /* 0x0000001fff037424 */ /* 0x000fe200078e00ff */
[----:B------:R-:W-:-:S02]  /*21180*/  MOV R2, 0x211a0 ;  /* 0x000211a000027802 */ /* 0x000fc40000000f00 */
[----:B------:R-:W-:Y:S05]  /*21190*/  CALL.REL.NOINC `($__internal_65_$__cuda_sm70_shflsync_idx_p) ;  /* 0x000014d000007944 */ /* 0x000fea0003c00000 */
[----:B------:R-:W-:Y:S01]  /*211a0*/  MOV R10, R5 ;  /* 0x00000005000a7202 */ /* 0x000fe20000000f00 */
[----:B------:R-:W-:Y:S05]  /*211b0*/  BRA `(.L_x_3265) ;  /* 0xfffdf49000007947 */ /* 0x000fea000383ffff */
.L_x_3048:
[----:B------:R-:W-:Y:S01]  /*211c0*/  IMAD.MOV.U32 R9, RZ, RZ, R4 ;  /* 0x000000ffff097224 */ /* 0x000fe200078e0004 */
[----:B------:R-:W-:-:S02]  /*211d0*/  MOV R3, 0x1f ;  /* 0x0000001f00037802 */ /* 0x000fc40000000f00 */
[----:B------:R-:W-:Y:S02]  /*211e0*/  MOV R2, 0x21200 ;  /* 0x0002120000027802 */ /* 0x000fe40000000f00 */
[----:B-123--:R-:W-:Y:S05]  /*211f0*/  CALL.REL.NOINC `($__internal_65_$__cuda_sm70_shflsync_idx_p) ;  /* 0x0000147000007944 */ /* 0x00efea0003c00000 */
[----:B------:R-:W-:Y:S01]  /*21200*/  MOV R6, R5 ;  /* 0x0000000500067202 */ /* 0x000fe20000000f00 */
[----:B------:R-:W-:Y:S05]  /*21210*/  BRA `(.L_x_3047) ;  /* 0xfffdf49000007947 */ /* 0x000fea000383ffff */
.L_x_3103:
[----:B-1----:R-:W-:Y:S01]  /*21220*/  IMAD.MOV.U32 R9, RZ, RZ, R12 ;  /* 0x000000ffff097224 */ /* 0x002fe200078e000c */
[----:B------:R-:W-:Y:S01]  /*21230*/  MOV R5, RZ ;  /* 0x000000ff00057202 */ /* 0x000fe20000000f00 */
[----:B------:R-:W-:Y:S01]  /*21240*/  IMAD.MOV.U32 R3, RZ, RZ, 0x181f ;  /* 0x0000181fff037424 */ /* 0x000fe200078e00ff */
[----:B------:R-:W-:Y:S02]  /*21250*/  MOV R2, 0x21270 ;  /* 0x0002127000027802 */ /* 0x000fe40000000f00 */
[----:B-----5:R-:W-:Y:S05]  /*21260*/  CALL.REL.NOINC `($__internal_65_$__cuda_sm70_shflsync_idx_p) ;  /* 0x0000140000007944 */ /* 0x020fea0003c00000 */
[----:B------:R-:W-:Y:S01]  /*21270*/  MOV R10, R5 ;  /* 0x00000005000a7202 */ /* 0x000fe20000000f00 */
[----:B------:R-:W-:Y:S05]  /*21280*/  BRA `(.L_x_3266) ;  /* 0xfffe719000007947 */ /* 0x000fea000383ffff */
.L_x_3104:
[----:B------:R-:W-:Y:S01]  /*21290*/  IMAD.MOV.U32 R9, RZ, RZ, R15 ;  /* 0x000000ffff097224 */ /* 0x000fe200078e000f */
[----:B------:R-:W-:Y:S01]  /*212a0*/  MOV R5, RZ ;  /* 0x000000ff00057202 */ /* 0x000fe20000000f00 */
[----:B------:R-:W-:Y:S01]  /*212b0*/  IMAD.MOV.U32 R3, RZ, RZ, 0x181f ;  /* 0x0000181fff037424 */ /* 0x000fe200078e00ff */
[----:B------:R-:W-:Y:S02]  /*212c0*/  MOV R2, 0x212e0 ;  /* 0x000212e000027802 */ /* 0x000fe40000000f00 */
[----:B-12--5:R-:W-:Y:S05]  /*212d0*/  CALL.REL.NOINC `($__internal_65_$__cuda_sm70_shflsync_idx_p) ;  /* 0x0000139000007944 */ /* 0x026fea0003c00000 */
[----:B------:R-:W-:Y:S01]  /*212e0*/  MOV R0, R5 ;  /* 0x0000000500007202 */ /* 0x000fe20000000f00 */
[----:B------:R-:W-:Y:S05]  /*212f0*/  BRA `(.L_x_3267) ;  /* 0xfffe714000007947 */ /* 0x000fea000383ffff */
.L_x_3107:
[----:B--2---:R-:W-:Y:S01]  /*21300*/  IMAD.MOV.U32 R9, RZ, RZ, R12 ;  /* 0x000000ffff097224 */ /* 0x004fe200078e000c */
[----:B------:R-:W-:Y:S01]  /*21310*/  MOV R5, 0x1 ;  /* 0x0000000100057802 */ /* 0x000fe20000000f00 */
[----:B------:R-:W-:Y:S01]  /*21320*/  IMAD.MOV.U32 R3, RZ, RZ, 0x181f ;  /* 0x0000181fff037424 */ /* 0x000fe200078e00ff */
[----:B------:R-:W-:-:S02]  /*21330*/  MOV R2, 0x21350 ;  /* 0x0002135000027802 */ /* 0x000fc40000000f00 */
[----:B-1-345:R-:W-:Y:S05]  /*21340*/  CALL.REL.NOINC `($__internal_65_$__cuda_sm70_shflsync_idx_p) ;  /* 0x0000132000007944 */ /* 0x03afea0003c00000 */
[----:B------:R-:W-:Y:S01]  /*21350*/  IMAD.MOV.U32 R10, RZ, RZ, R5 ;  /* 0x000000ffff0a7224 */ /* 0x000fe200078e0005 */
[----:B------:R-:W-:Y:S01]  /*21360*/  MOV R5, 0x1 ;  /* 0x0000000100057802 */ /* 0x000fe20000000f00 */
[----:B------:R-:W-:Y:S01]  /*21370*/  IMAD.MOV.U32 R9, RZ, RZ, R15 ;  /* 0x000000ffff097224 */ /* 0x000fe200078e000f */
[----:B------:R-:W-:-:S02]  /*21380*/  MOV R3, 0x181f ;  /* 0x0000181f00037802 */ /* 0x000fc40000000f00 */
[----:B------:R-:W-:Y:S02]  /*21390*/  MOV R2, 0x213b0 ;  /* 0x000213b000027802 */ /* 0x000fe40000000f00 */
[----:B------:R-:W-:Y:S05]  /*213a0*/  CALL.REL.NOINC `($__internal_65_$__cuda_sm70_shflsync_idx_p) ;  /* 0x000012c000007944 */ /* 0x000fea0003c00000 */
[----:B------:R-:W-:Y:S01]  /*213b0*/  MOV R0, R5 ;  /* 0x0000000500007202 */ /* 0x000fe20000000f00 */
[----:B------:R-:W-:Y:S05]  /*213c0*/  BRA `(.L_x_3268) ;  /* 0xfffe71f000007947 */ /* 0x000fea000383ffff */
.L_x_3110:
[----:B-1----:R-:W-:Y:S01]  /*213d0*/  IMAD.MOV.U32 R9, RZ, RZ, R12 ;  /* 0x000000ffff097224 */ /* 0x002fe200078e000c */
[----:B------:R-:W-:Y:S01]  /*213e0*/  MOV R5, 0x2 ;  /* 0x0000000200057802 */ /* 0x000fe20000000f00 */
[----:B------:R-:W-:Y:S01]  /*213f0*/  IMAD.MOV.U32 R3, RZ, RZ, 0x181f ;  /* 0x0000181fff037424 */ /* 0x000fe200078e00ff */
[----:B------:R-:W-:Y:S02]  /*21400*/  MOV R2, 0x21420 ;  /* 0x0002142000027802 */ /* 0x000fe40000000f00 */
[----:B--2345:R-:W-:Y:S05]  /*21410*/  CALL.REL.NOINC `($__internal_65_$__cuda_sm70_shflsync_idx_p) ;  /* 0x0000125000007944 */ /* 0x03cfea0003c00000 */
[----:B------:R-:W-:Y:S01]  /*21420*/  MOV R10, R5 ;  /* 0x00000005000a7202 */ /* 0x000fe20000000f00 */
[----:B------:R-:W-:Y:S05]  /*21430*/  BRA `(.L_x_3269) ;  /* 0xfffe72d000007947 */ /* 0x000fea000383ffff */
.L_x_3111:
[----:B------:R-:W-:Y:S01]  /*21440*/  IMAD.MOV.U32 R9, RZ, RZ, R15 ;  /* 0x000000ffff097224 */ /* 0x000fe200078e000f */
[----:B------:R-:W-:Y:S01]  /*21450*/  MOV R5, 0x2 ;  /* 0x0000000200057802 */ /* 0x000fe20000000f00 */
[----:B------:R-:W-:Y:S01]  /*21460*/  IMAD.MOV.U32 R3, RZ, RZ, 0x181f ;  /* 0x0000181fff037424 */ /* 0x000fe200078e00ff */
[----:B------:R-:W-:Y:S02]  /*21470*/  MOV R2, 0x21490 ;  /* 0x0002149000027802 */ /* 0x000fe40000000f00 */
[----:B-12345:R-:W-:Y:S05]  /*21480*/  CALL.REL.NOINC `($__internal_65_$__cuda_sm70_shflsync_idx_p) ;  /* 0x000011e000007944 */ /* 0x03efea0003c00000 */
[----:B------:R-:W-:Y:S01]  /*21490*/  MOV R0, R5 ;  /* 0x0000000500007202 */ /* 0x000fe20000000f00 */
[----:B------:R-:W-:Y:S05]  /*214a0*/  BRA `(.L_x_3270) ;  /* 0xfffe728000007947 */ /* 0x000fea000383ffff */
.L_x_3114:
[----:B-1----:R-:W-:Y:S01]  /*214b0*/  IMAD.MOV.U32 R9, RZ, RZ, R12 ;  /* 0x000000ffff097224 */ /* 0x002fe200078e000c */
[----:B------:R-:W-:Y:S01]  /*214c0*/  MOV R5, 0x3 ;  /* 0x0000000300057802 */ /* 0x000fe20000000f00 */
[----:B------:R-:W-:Y:S01]  /*214d0*/  IMAD.MOV.U32 R3, RZ, RZ, 0x181f ;  /* 0x0000181fff037424 */ /* 0x000fe200078e00ff */
[----:B------:R-:W-:-:S02]  /*214e0*/  MOV R2, 0x21500 ;  /* 0x0002150000027802 */ /* 0x000fc40000000f00 */
[----:B--2345:R-:W-:Y:S05]  /*214f0*/  CALL.REL.NOINC `($__internal_65_$__cuda_sm70_shflsync_idx_p) ;  /* 0x0000117000007944 */ /* 0x03cfea0003c00000 */
        /* <DEDUP_REMOVED lines=8> */
.L_x_3199:
[----:B------:R-:W-:Y:S01]  /*21580*/  IMAD.MOV.U32 R2, RZ, RZ, R233 ;  /* 0x000000ffff027224 */ /* 0x000fe200078e00e9 */
[----:B------:R-:W-:Y:S02]  /*21590*/  MOV R5, 0x2 ;  /* 0x0000000200057802 */ /* 0x000fe40000000f00 */
[----:B------:R-:W-:Y:S02]  /*215a0*/  MOV R3, 0x215c0 ;  /* 0x000215c000037802 */ /* 0x000fe40000000f00 */
[----:B------:R-:W-:Y:S05]  /*215b0*/  CALL.REL.NOINC `($__internal_64_$__cuda_sm70_shflsync_bfly_p) ;  /* 0x0000106000007944 */ /* 0x000fea0003c00000 */
[----:B------:R-:W-:Y:S01]  /*215c0*/  MOV R0, R5 ;  /* 0x0000000500007202 */ /* 0x000fe20000000f00 */
[----:B------:R-:W-:Y:S05]  /*215d0*/  BRA `(.L_x_3272) ;  /* 0xffffab5000007947 */ /* 0x000fea000383ffff */
.L_x_3200:
[----:B------:R-:W-:Y:S01]  /*215e0*/  IMAD.MOV.U32 R2, RZ, RZ, R0 ;  /* 0x000000ffff027224 */ /* 0x000fe200078e0000 */
[----:B------:R-:W-:Y:S02]  /*215f0*/  MOV R5, 0x1 ;  /* 0x0000000100057802 */ /* 0x000fe40000000f00 */
[----:B------:R-:W-:Y:S02]  /*21600*/  MOV R3, 0x21620 ;  /* 0x0002162000037802 */ /* 0x000fe40000000f00 */
[----:B-1----:R-:W-:Y:S05]  /*21610*/  CALL.REL.NOINC `($__internal_64_$__cuda_sm70_shflsync_bfly_p) ;  /* 0x0000100000007944 */ /* 0x002fea0003c00000 */
[----:B------:R-:W-:Y:S01]  /*21620*/  FADD.FTZ R0, R0, R5 ;  /* 0x0000000500007221 */ /* 0x000fe20000010000 */
[----:B------:R-:W-:Y:S02]  /*21630*/  MOV R2, R234 ;  /* 0x000000ea00027202 */ /* 0x000fe40000000f00 */
[----:B------:R-:W-:-:S02]  /*21640*/  MOV R5, 0x2 ;  /* 0x0000000200057802 */ /* 0x000fc40000000f00 */
[----:B------:R-:W-:Y:S02]  /*21650*/  MOV R3, 0x21670 ;  /* 0x0002167000037802 */ /* 0x000fe40000000f00 */
[----:B------:R-:W-:Y:S05]  /*21660*/  CALL.REL.NOINC `($__internal_64_$__cuda_sm70_shflsync_bfly_p) ;  /* 0x00000fb000007944 */ /* 0x000fea0003c00000 */
[----:B------:R-:W-:Y:S01]  /*21670*/  FADD.FTZ R4, R234, R5 ;  /* 0x00000005ea047221 */ /* 0x000fe20000010000 */
[----:B------:R-:W-:Y:S02]  /*21680*/  MOV R5, 0x1 ;  /* 0x0000000100057802 */ /* 0x000fe40000000f00 */
[----:B------:R-:W-:Y:S02]  /*21690*/  MOV R3, 0x216c0 ;  /* 0x000216c000037802 */ /* 0x000fe40000000f00 */
[----:B------:R-:W-:Y:S02]  /*216a0*/  MOV R2, R4 ;  /* 0x0000000400027202 */ /* 0x000fe40000000f00 */
[----:B------:R-:W-:Y:S05]  /*216b0*/  CALL.REL.NOINC `($__internal_64_$__cuda_sm70_shflsync_bfly_p) ;  /* 0x00000f6000007944 */ /* 0x000fea0003c00000 */
[----:B------:R-:W-:Y:S01]  /*216c0*/  MOV R3, R5 ;  /* 0x0000000500037202 */ /* 0x000fe20000000f00 */
[----:B------:R-:W-:Y:S05]  /*216d0*/  BRA `(.L_x_3273) ;  /* 0xffffaac000007947 */ /* 0x000fea000383ffff */
.L_x_3207:
[----:B-1-34-:R-:W-:Y:S01]  /*216e0*/  IMAD.MOV.U32 R9, RZ, RZ, R13 ;  /* 0x000000ffff097224 */ /* 0x01afe200078e000d */
[----:B------:R-:W-:Y:S01]  /*216f0*/  MOV R5, RZ ;  /* 0x000000ff00057202 */ /* 0x000fe20000000f00 */
[----:B------:R-:W-:Y:S01]  /*21700*/  IMAD.MOV.U32 R3, RZ, RZ, 0x181f ;  /* 0x0000181fff037424 */ /* 0x000fe200078e00ff */
[----:B------:R-:W-:Y:S02]  /*21710*/  MOV R2, 0x21730 ;  /* 0x0002173000027802 */ /* 0x000fe40000000f00 */
[----:B------:R-:W-:Y:S05]  /*21720*/  CALL.REL.NOINC `($__internal_65_$__cuda_sm70_shflsync_idx_p) ;  /* 0x00000f4000007944 */ /* 0x000fea0003c00000 */
[----:B------:R-:W-:Y:S01]  /*21730*/  MOV R7, R5 ;  /* 0x0000000500077202 */ /* 0x000fe20000000f00 */
[----:B------:R-:W-:Y:S05]  /*21740*/  BRA `(.L_x_3274) ;  /* 0xffffc37000007947 */ /* 0x000fea000383ffff */
.L_x_3208:
[----:B------:R-:W-:Y:S01]  /*21750*/  IMAD.MOV.U32 R9, RZ, RZ, R14 ;  /* 0x000000ffff097224 */ /* 0x000fe200078e000e */
[----:B------:R-:W-:Y:S01]  /*21760*/  MOV R5, RZ ;  /* 0x000000ff00057202 */ /* 0x000fe20000000f00 */
[----:B------:R-:W-:Y:S01]  /*21770*/  IMAD.MOV.U32 R3, RZ, RZ, 0x181f ;  /* 0x0000181fff037424 */ /* 0x000fe200078e00ff */
[----:B------:R-:W-:-:S02]  /*21780*/  MOV R2, 0x217a0 ;  /* 0x000217a000027802 */ /* 0x000fc40000000f00 */
[----:B-12---:R-:W-:Y:S05]  /*21790*/  CALL.REL.NOINC `($__internal_65_$__cuda_sm70_shflsync_idx_p) ;  /* 0x00000ed000007944 */ /* 0x006fea0003c00000 */
[----:B------:R-:W-:Y:S01]  /*217a0*/  MOV R2, R5 ;  /* 0x0000000500027202 */ /* 0x000fe20000000f00 */
[----:B------:R-:W-:Y:S05]  /*217b0*/  BRA `(.L_x_3275) ;  /* 0xffffc32000007947 */ /* 0x000fea000383ffff */
.L_x_3211:
[----:B--2---:R-:W-:Y:S01]  /*217c0*/  IMAD.MOV.U32 R9, RZ, RZ, R13 ;  /* 0x000000ffff097224 */ /* 0x004fe200078e000d */
[----:B------:R-:W-:Y:S01]  /*217d0*/  MOV R5, 0x1 ;  /* 0x0000000100057802 */ /* 0x000fe20000000f00 */
[----:B------:R-:W-:Y:S01]  /*217e0*/  IMAD.MOV.U32 R3, RZ, RZ, 0x181f ;  /* 0x0000181fff037424 */ /* 0x000fe200078e00ff */
[----:B----4-:R-:W-:-:S02]  /*217f0*/  MOV R2, 0x21810 ;  /* 0x0002181000027802 */ /* 0x010fc40000000f00 */
[----:B-1-3--:R-:W-:Y:S05]  /*21800*/  CALL.REL.NOINC `($__internal_65_$__cuda_sm70_shflsync_idx_p) ;  /* 0x00000e6000007944 */ /* 0x00afea0003c00000 */
        /* <DEDUP_REMOVED lines=8> */
.L_x_3214:
[----:B-1----:R-:W-:Y:S01]  /*21890*/  IMAD.MOV.U32 R9, RZ, RZ, R13 ;  /* 0x000000ffff097224 */ /* 0x002fe200078e000d */
[----:B------:R-:W-:Y:S01]  /*218a0*/  MOV R5, 0x2 ;  /* 0x0000000200057802 */ /* 0x000fe20000000f00 */
[----:B------:R-:W-:Y:S01]  /*218b0*/  IMAD.MOV.U32 R3, RZ, RZ, 0x181f ;  /* 0x0000181fff037424 */ /* 0x000fe200078e00ff */
[----:B----4-:R-:W-:Y:S02]  /*218c0*/  MOV R2, 0x218e0 ;  /* 0x000218e000027802 */ /* 0x010fe40000000f00 */
[----:B--23--:R-:W-:Y:S05]  /*218d0*/  CALL.REL.NOINC `($__internal_65_$__cuda_sm70_shflsync_idx_p) ;  /* 0x00000d9000007944 */ /* 0x00cfea0003c00000 */
[----:B------:R-:W-:Y:S01]  /*218e0*/  MOV R7, R5 ;  /* 0x0000000500077202 */ /* 0x000fe20000000f00 */
[----:B------:R-:W-:Y:S05]  /*218f0*/  BRA `(.L_x_3277) ;  /* 0xffffc47000007947 */ /* 0x000fea000383ffff */
.L_x_3215:
[----:B------:R-:W-:Y:S01]  /*21900*/  IMAD.MOV.U32 R9, RZ, RZ, R14 ;  /* 0x000000ffff097224 */ /* 0x000fe200078e000e */
[----:B------:R-:W-:Y:S01]  /*21910*/  MOV R5, 0x2 ;  /* 0x0000000200057802 */ /* 0x000fe20000000f00 */
[----:B------:R-:W-:Y:S01]  /*21920*/  IMAD.MOV.U32 R3, RZ, RZ, 0x181f ;  /* 0x0000181fff037424 */ /* 0x000fe200078e00ff */
[----:B----4-:R-:W-:Y:S02]  /*21930*/  MOV R2, 0x21950 ;  /* 0x0002195000027802 */ /* 0x010fe40000000f00 */
[----:B-123--:R-:W-:Y:S05]  /*21940*/  CALL.REL.NOINC `($__internal_65_$__cuda_sm70_shflsync_idx_p) ;  /* 0x00000d2000007944 */ /* 0x00efea0003c00000 */
[----:B------:R-:W-:Y:S01]  /*21950*/  MOV R2, R5 ;  /* 0x0000000500027202 */ /* 0x000fe20000000f00 */
[----:B------:R-:W-:Y:S05]  /*21960*/  BRA `(.L_x_3278) ;  /* 0xffffc42000007947 */ /* 0x000fea000383ffff */
.L_x_3218:
[----:B-1----:R-:W-:Y:S01]  /*21970*/  IMAD.MOV.U32 R9, RZ, RZ, R13 ;  /* 0x000000ffff097224 */ /* 0x002fe200078e000d */
[----:B------:R-:W-:Y:S01]  /*21980*/  MOV R5, 0x3 ;  /* 0x0000000300057802 */ /* 0x000fe20000000f00 */
[----:B------:R-:W-:Y:S01]  /*21990*/  IMAD.MOV.U32 R3, RZ, RZ, 0x181f ;  /* 0x0000181fff037424 */ /* 0x000fe200078e00ff */
[----:B------:R-:W-:-:S02]  /*219a0*/  MOV R2, 0x219c0 ;  /* 0x000219c000027802 */ /* 0x000fc40000000f00 */
[----:B--234-:R-:W-:Y:S05]  /*219b0*/  CALL.REL.NOINC `($__internal_65_$__cuda_sm70_shflsync_idx_p) ;  /* 0x00000cb000007944 */ /* 0x01cfea0003c00000 */
        /* <DEDUP_REMOVED lines=8> */
.L_x_3220:
[----:B------:R-:W-:Y:S01]  /*21a40*/  IMAD.MOV.U32 R9, RZ, RZ, R36 ;  /* 0x000000ffff097224 */ /* 0x000fe200078e0024 */
[----:B------:R-:W-:Y:S01]  /*21a50*/  MOV R5, RZ ;  /* 0x000000ff00057202 */ /* 0x000fe20000000f00 */
[----:B------:R-:W-:Y:S01]  /*21a60*/  IMAD.MOV.U32 R3, RZ, RZ, 0x1c1f ;  /* 0x00001c1fff037424 */ /* 0x000fe200078e00ff */
[----:B------:R-:W-:Y:S02]  /*21a70*/  MOV R2, 0x21a90 ;  /* 0x00021a9000027802 */ /* 0x000fe40000000f00 */
[----:B-1----:R-:W-:Y:S05]  /*21a80*/  CALL.REL.NOINC `($__internal_65_$__cuda_sm70_shflsync_idx_p) ;  /* 0x00000be000007944 */ /* 0x002fea0003c00000 */
[----:B------:R-:W-:Y:S01]  /*21a90*/  MOV R4, R5 ;  /* 0x0000000500047202 */ /* 0x000fe20000000f00 */
[----:B------:R-:W-:Y:S05]  /*21aa0*/  BRA `(.L_x_3280) ;  /* 0xffffc75000007947 */ /* 0x000fea000383ffff */
.L_x_3221:
[----:B------:R-:W-:Y:S01]  /*21ab0*/  IMAD.MOV.U32 R9, RZ, RZ, R38 ;  /* 0x000000ffff097224 */ /* 0x000fe200078e0026 */
[----:B------:R-:W-:Y:S01]  /*21ac0*/  MOV R5, RZ ;  /* 0x000000ff00057202 */ /* 0x000fe20000000f00 */
[----:B------:R-:W-:Y:S01]  /*21ad0*/  IMAD.MOV.U32 R3, RZ, RZ, 0x1c1f ;  /* 0x00001c1fff037424 */ /* 0x000fe200078e00ff */
[----:B------:R-:W-:Y:S02]  /*21ae0*/  MOV R2, 0x21b00 ;  /* 0x00021b0000027802 */ /* 0x000fe40000000f00 */
[----:B-123--:R-:W-:Y:S05]  /*21af0*/  CALL.REL.NOINC `($__internal_65_$__cuda_sm70_shflsync_idx_p) ;  /* 0x00000b7000007944 */ /* 0x00efea0003c00000 */
[----:B------:R-:W-:Y:S01]  /*21b00*/  MOV R0, R5 ;  /* 0x0000000500007202 */ /* 0x000fe20000000f00 */
[----:B------:R-:W-:Y:S05]  /*21b10*/  BRA `(.L_x_3281) ;  /* 0xffffc70000007947 */ /* 0x000fea000383ffff */
.L_x_3224:
[----:B------:R-:W-:Y:S01]  /*21b20*/  IMAD.MOV.U32 R9, RZ, RZ, R36 ;  /* 0x000000ffff097224 */ /* 0x000fe200078e0024 */
[----:B------:R-:W-:Y:S01]  /*21b30*/  MOV R5, 0x1 ;  /* 0x0000000100057802 */ /* 0x000fe20000000f00 */
[----:B---3--:R-:W-:Y:S01]  /*21b40*/  IMAD.MOV.U32 R3, RZ, RZ, 0x1c1f ;  /* 0x00001c1fff037424 */ /* 0x008fe200078e00ff */
[----:B------:R-:W-:-:S02]  /*21b50*/  MOV R2, 0x21b70 ;  /* 0x00021b7000027802 */ /* 0x000fc40000000f00 */
[----:B--2-4-:R-:W-:Y:S05]  /*21b60*/  CALL.REL.NOINC `($__internal_65_$__cuda_sm70_shflsync_idx_p) ;  /* 0x00000b0000007944 */ /* 0x014fea0003c00000 */
        /* <DEDUP_REMOVED lines=8> */
.L_x_3228:
[----:B------:R-:W-:Y:S01]  /*21bf0*/  IMAD.MOV.U32 R9, RZ, RZ, R11 ;  /* 0x000000ffff097224 */ /* 0x000fe200078e000b */
[----:B------:R-:W-:Y:S01]  /*21c00*/  MOV R5, RZ ;  /* 0x000000ff00057202 */ /* 0x000fe20000000f00 */
[----:B------:R-:W-:Y:S01]  /*21c10*/  IMAD.MOV.U32 R3, RZ, RZ, 0x181f ;  /* 0x0000181fff037424 */ /* 0x000fe200078e00ff */
[----:B------:R-:W-:Y:S02]  /*21c20*/  MOV R2, 0x21c40 ;  /* 0x00021c4000027802 */ /* 0x000fe40000000f00 */
[----:B------:R-:W-:Y:S05]  /*21c30*/  CALL.REL.NOINC `($__internal_65_$__cuda_sm70_shflsync_idx_p) ;  /* 0x00000a3000007944 */ /* 0x000fea0003c00000 */
[----:B------:R-:W-:Y:S01]  /*21c40*/  MOV R10, R5 ;  /* 0x00000005000a7202 */ /* 0x000fe20000000f00 */
[----:B------:R-:W-:Y:S05]  /*21c50*/  BRA `(.L_x_3283) ;  /* 0xffffdcc000007947 */ /* 0x000fea000383ffff */
.L_x_3229:
[----:B------:R-:W-:Y:S01]  /*21c60*/  IMAD.MOV.U32 R9, RZ, RZ, R14 ;  /* 0x000000ffff097224 */ /* 0x000fe200078e000e */
[----:B------:R-:W-:Y:S01]  /*21c70*/  MOV R5, RZ ;  /* 0x000000ff00057202 */ /* 0x000fe20000000f00 */
[----:B------:R-:W-:Y:S01]  /*21c80*/  IMAD.MOV.U32 R3, RZ, RZ, 0x181f ;  /* 0x0000181fff037424 */ /* 0x000fe200078e00ff */
[----:B------:R-:W-:Y:S02]  /*21c90*/  MOV R2, 0x21cb0 ;  /* 0x00021cb000027802 */ /* 0x000fe40000000f00 */
[----:B-12---:R-:W-:Y:S05]  /*21ca0*/  CALL.REL.NOINC `($__internal_65_$__cuda_sm70_shflsync_idx_p) ;  /* 0x000009c000007944 */ /* 0x006fea0003c00000 */
[----:B------:R-:W-:Y:S01]  /*21cb0*/  MOV R2, R5 ;  /* 0x0000000500027202 */ /* 0x000fe20000000f00 */
[----:B------:R-:W-:Y:S05]  /*21cc0*/  BRA `(.L_x_3284) ;  /* 0xffffdc7000007947 */ /* 0x000fea000383ffff */
.L_x_3232:
        /* <DEDUP_REMOVED lines=13> */
.L_x_3235:
[----:B-1----:R-:W-:Y:S01]  /*21da0*/  IMAD.MOV.U32 R9, RZ, RZ, R11 ;  /* 0x000000ffff097224 */ /* 0x002fe200078e000b */
[----:B------:R-:W-:Y:S01]  /*21db0*/  MOV R5, 0x2 ;  /* 0x0000000200057802 */ /* 0x000fe20000000f00 */
[----:B------:R-:W-:Y:S01]  /*21dc0*/  IMAD.MOV.U32 R3, RZ, RZ, 0x181f ;  /* 0x0000181fff037424 */ /* 0x000fe200078e00ff */
[----:B----4-:R-:W-:Y:S02]  /*21dd0*/  MOV R2, 0x21df0 ;  /* 0x00021df000027802 */ /* 0x010fe40000000f00 */
[----:B--23--:R-:W-:Y:S05]  /*21de0*/  CALL.REL.NOINC `($__internal_65_$__cuda_sm70_shflsync_idx_p) ;  /* 0x0000088000007944 */ /* 0x00cfea0003c00000 */
[----:B------:R-:W-:Y:S01]  /*21df0*/  MOV R10, R5 ;  /* 0x00000005000a7202 */ /* 0x000fe20000000f00 */
[----:B------:R-:W-:Y:S05]  /*21e00*/  BRA `(.L_x_3286) ;  /* 0xffffddd000007947 */ /* 0x000fea000383ffff */
.L_x_3236:
[----:B------:R-:W-:Y:S01]  /*21e10*/  IMAD.MOV.U32 R9, RZ, RZ, R14 ;  /* 0x000000ffff097224 */ /* 0x000fe200078e000e */
[----:B------:R-:W-:Y:S01]  /*21e20*/  MOV R5, 0x2 ;  /* 0x0000000200057802 */ /* 0x000fe20000000f00 */
[----:B------:R-:W-:Y:S01]  /*21e30*/  IMAD.MOV.U32 R3, RZ, RZ, 0x181f ;  /* 0x0000181fff037424 */ /* 0x000fe200078e00ff */
[----:B----4-:R-:W-:Y:S02]  /*21e40*/  MOV R2, 0x21e60 ;  /* 0x00021e6000027802 */ /* 0x010fe40000000f00 */
[----:B-123--:R-:W-:Y:S05]  /*21e50*/  CALL.REL.NOINC `($__internal_65_$__cuda_sm70_shflsync_idx_p) ;  /* 0x0000081000007944 */ /* 0x00efea0003c00000 */
[----:B------:R-:W-:Y:S01]  /*21e60*/  MOV R2, R5 ;  /* 0x0000000500027202 */ /* 0x000fe20000000f00 */
[----:B------:R-:W-:Y:S05]  /*21e70*/  BRA `(.L_x_3287) ;  /* 0xffffdd8000007947 */ /* 0x000fea000383ffff */
.L_x_3239:
        /* <DEDUP_REMOVED lines=13> */
.L_x_3241:
[----:B------:R-:W-:Y:S01]  /*21f50*/  IMAD.MOV.U32 R9, RZ, RZ, R83 ;  /* 0x000000ffff097224 */ /* 0x000fe200078e0053 */
[----:B------:R-:W-:Y:S01]  /*21f60*/  MOV R5, RZ ;  /* 0x000000ff00057202 */ /* 0x000fe20000000f00 */
[----:B---3--:R-:W-:Y:S01]  /*21f70*/  IMAD.MOV.U32 R3, RZ, RZ, 0x1f ;  /* 0x0000001fff037424 */ /* 0x008fe200078e00ff */
[----:B----4-:R-:W-:Y:S02]  /*21f80*/  MOV R2, 0x21fa0 ;  /* 0x00021fa000027802 */ /* 0x010fe40000000f00 */
[----:B--2---:R-:W-:Y:S05]  /*21f90*/  CALL.REL.NOINC `($__internal_65_$__cuda_sm70_shflsync_idx_p) ;  /* 0x000006d000007944 */ /* 0x004fea0003c00000 */
[----:B------:R-:W-:Y:S01]  /*21fa0*/  MOV R10, R5 ;  /* 0x00000005000a7202 */ /* 0x000fe20000000f00 */
[----:B------:R-:W-:Y:S05]  /*21fb0*/  BRA `(.L_x_3289) ;  /* 0xffffdf5000007947 */ /* 0x000fea000383ffff */
.L_x_3242:
[----:B------:R-:W-:Y:S01]  /*21fc0*/  IMAD.MOV.U32 R9, RZ, RZ, R83 ;  /* 0x000000ffff097224 */ /* 0x000fe200078e0053 */
[----:B------:R-:W-:Y:S01]  /*21fd0*/  MOV R5, 0x1 ;  /* 0x0000000100057802 */ /* 0x000fe20000000f00 */
[----:B------:R-:W-:Y:S01]  /*21fe0*/  IMAD.MOV.U32 R3, RZ, RZ, 0x1f ;  /* 0x0000001fff037424 */ /* 0x000fe200078e00ff */
[----:B----4-:R-:W-:Y:S02]  /*21ff0*/  MOV R2, 0x22010 ;  /* 0x0002201000027802 */ /* 0x010fe40000000f00 */
[----:B-123--:R-:W-:Y:S05]  /*22000*/  CALL.REL.NOINC `($__internal_65_$__cuda_sm70_shflsync_idx_p) ;  /* 0x0000066000007944 */ /* 0x00efea0003c00000 */
[----:B------:R-:W-:Y:S01]  /*22010*/  MOV R8, R5 ;  /* 0x0000000500087202 */ /* 0x000fe20000000f00 */
[----:B------:R-:W-:Y:S05]  /*22020*/  BRA `(.L_x_3290) ;  /* 0xffffdf0000007947 */ /* 0x000fea000383ffff */
.L_x_3243:
[----:B------:R-:W-:Y:S01]  /*22030*/  IMAD.MOV.U32 R0, RZ, RZ, R4 ;  /* 0x000000ffff007224 */ /* 0x000fe200078e0004 */
[----:B------:R-:W-:-:S02]  /*22040*/  MOV R2, 0x1 ;  /* 0x0000000100027802 */ /* 0x000fc40000000f00 */
[----:B------:R-:W-:Y:S02]  /*22050*/  MOV R3, 0x22070 ;  /* 0x0002207000037802 */ /* 0x000fe40000000f00 */
[----:B-1-3--:R-:W-:Y:S05]  /*22060*/  CALL.REL.NOINC `($__internal_66_$__cuda_sm70_shflsync_up_p) ;  /* 0x0000065000007944 */ /* 0x00afea0003c00000 */
[----:B------:R-:W-:Y:S05]  /*22070*/  BRA `(.L_x_3291) ;  /* 0xffffdfd000007947 */ /* 0x000fea000383ffff */
.L_x_3244:
[----:B------:R-:W-:Y:S01]  /*22080*/  IMAD.MOV.U32 R0, RZ, RZ, R4 ;  /* 0x000000ffff007224 */ /* 0x000fe200078e0004 */
[----:B------:R-:W-:Y:S02]  /*22090*/  MOV R2, 0x2 ;  /* 0x0000000200027802 */ /* 0x000fe40000000f00 */
[----:B------:R-:W-:Y:S02]  /*220a0*/  MOV R3, 0x220c0 ;  /* 0x000220c000037802 */ /* 0x000fe40000000f00 */
[----:B-1-3--:R-:W-:Y:S05]  /*220b0*/  CALL.REL.NOINC `($__internal_66_$__cuda_sm70_shflsync_up_p) ;  /* 0x0000060000007944 */ /* 0x00afea0003c00000 */
        /* <DEDUP_REMOVED lines=27> */
.L_x_3248:
[----:B------:R-:W-:Y:S02]  /*22270*/  MOV R2, 0x1 ;  /* 0x0000000100027802 */ /* 0x000fe40000000f00 */
[----:B------:R-:W-:-:S02]  /*22280*/  MOV R3, 0x222a0 ;  /* 0x000222a000037802 */ /* 0x000fc40000000f00 */
[----:B-1----:R-:W-:Y:S05]  /*22290*/  CALL.REL.NOINC `($__internal_66_$__cuda_sm70_shflsync_up_p) ;  /* 0x0000042000007944 */ /* 0x002fea0003c00000 */
[----:B------:R-:W-:Y:S01]  /*222a0*/  MOV R2, R5 ;  /* 0x0000000500027202 */ /* 0x000fe20000000f00 */
[----:B------:R-:W-:Y:S05]  /*222b0*/  BRA `(.L_x_3293) ;  /* 0xffffdfe000007947 */ /* 0x000fea000383ffff */
.L_x_3249:
[----:B------:R-:W-:Y:S02]  /*222c0*/  MOV R2, 0x2 ;  /* 0x0000000200027802 */ /* 0x000fe40000000f00 */
[----:B------:R-:W-:-:S02]  /*222d0*/  MOV R3, 0x222f0 ;  /* 0x000222f000037802 */ /* 0x000fc40000000f00 */
[----:B-1----:R-:W-:Y:S05]  /*222e0*/  CALL.REL.NOINC `($__internal_66_$__cuda_sm70_shflsync_up_p) ;  /* 0x000003d000007944 */ /* 0x002fea0003c00000 */
[----:B------:R-:W-:Y:S01]  /*222f0*/  SEL R5, R5, RZ, P1 ;  /* 0x000000ff05057207 */ /* 0x000fe20000800000 */
[----:B------:R-:W-:Y:S01]  /*22300*/  IMAD.MOV.U32 R2, RZ, RZ, 0x4 ;  /* 0x00000004ff027424 */ /* 0x000fe200078e00ff */
[----:B------:R-:W-:-:S03]  /*22310*/  MOV R3, 0x22340 ;  /* 0x0002234000037802 */ /* 0x000fc60000000f00 */
[----:B------:R-:W-:Y:S02]  /*22320*/  IMAD.IADD R0, R0, 0x1, R5 ;  /* 0x0000000100007824 */ /* 0x000fe400078e0205 */
        /* <DEDUP_REMOVED lines=22> */
.L_x_3251:
[----:B------:R-:W-:Y:S02]  /*22490*/  SEL R0, RZ, 0x1, P0 ;  /* 0x00000001ff007807 */ /* 0x000fe40000000000 */
[----:B------:R-:W-:-:S02]  /*224a0*/  MOV R2, 0x224c0 ;  /* 0x000224c000027802 */ /* 0x000fc40000000f00 */
[----:B-12---:R-:W-:Y:S05]  /*224b0*/  CALL.REL.NOINC `($__internal_67_$__cuda_sm70_votesync_ballot) ;  /* 0x0000027000007944 */ /* 0x006fea0003c00000 */
[----:B------:R-:W-:Y:S01]  /*224c0*/  MOV R11, R0 ;  /* 0x00000000000b7202 */ /* 0x000fe20000000f00 */
[----:B------:R-:W-:Y:S05]  /*224d0*/  BRA `(.L_x_3295) ;  /* 0xffffdf5000007947 */ /* 0x000fea000383ffff */
.L_x_3252:
[----:B------:R-:W-:Y:S01]  /*224e0*/  IMAD.MOV.U32 R9, RZ, RZ, R6 ;  /* 0x000000ffff097224 */ /* 0x000fe200078e0006 */
[----:B------:R-:W-:Y:S01]  /*224f0*/  MOV R5, R0 ;  /* 0x0000000000057202 */ /* 0x000fe20000000f00 */
[----:B------:R-:W-:Y:S01]  /*22500*/  IMAD.MOV.U32 R3, RZ, RZ, 0x1f ;  /* 0x0000001fff037424 */ /* 0x000fe200078e00ff */
[----:B------:R-:W-:-:S02]  /*22510*/  MOV R2, 0x22530 ;  /* 0x0002253000027802 */ /* 0x000fc40000000f00 */
[----:B-12---:R-:W-:Y:S05]  /*22520*/  CALL.REL.NOINC `($__internal_65_$__cuda_sm70_shflsync_idx_p) ;  /* 0x0000014000007944 */ /* 0x006fea0003c00000 */
[----:B------:R-:W-:Y:S01]  /*22530*/  IMAD.MOV.U32 R6, RZ, RZ, R5 ;  /* 0x000000ffff067224 */ /* 0x000fe200078e0005 */
[----:B------:R-:W-:Y:S01]  /*22540*/  MOV R5, R0 ;  /* 0x0000000000057202 */ /* 0x000fe20000000f00 */
[----:B------:R-:W-:Y:S01]  /*22550*/  IMAD.MOV.U32 R9, RZ, RZ, R7 ;  /* 0x000000ffff097224 */ /* 0x000fe200078e0007 */
[----:B------:R-:W-:-:S02]  /*22560*/  MOV R3, 0x1f ;  /* 0x0000001f00037802 */ /* 0x000fc40000000f00 */
[----:B------:R-:W-:Y:S02]  /*22570*/  MOV R2, 0x22590 ;  /* 0x0002259000027802 */ /* 0x000fe40000000f00 */
[----:B------:R-:W-:Y:S05]  /*22580*/  CALL.REL.NOINC `($__internal_65_$__cuda_sm70_shflsync_idx_p) ;  /* 0x000000e000007944 */ /* 0x000fea0003c00000 */
[----:B------:R-:W-:Y:S01]  /*22590*/  MOV R7, R5 ;  /* 0x0000000500077202 */ /* 0x000fe20000000f00 */
[----:B------:R-:W-:Y:S05]  /*225a0*/  BRA `(.L_x_3296) ;  /* 0xffffded000007947 */ /* 0x000fea000383ffff */
.L_x_3255:
[----:B------:R-:W-:Y:S01]  /*225b0*/  IMAD.MOV.U32 R9, RZ, RZ, R4 ;  /* 0x000000ffff097224 */ /* 0x000fe200078e0004 */
[----:B------:R-:W-:Y:S01]  /*225c0*/  MOV R5, R0 ;  /* 0x0000000000057202 */ /* 0x000fe20000000f00 */
[----:B------:R-:W-:Y:S01]  /*225d0*/  IMAD.MOV.U32 R3, RZ, RZ, 0x1f ;  /* 0x0000001fff037424 */ /* 0x000fe200078e00ff */
[----:B------:R-:W-:Y:S02]  /*225e0*/  MOV R2, 0x22600 ;  /* 0x0002260000027802 */ /* 0x000fe40000000f00 */
[----:B-12-4-:R-:W-:Y:S05]  /*225f0*/  CALL.REL.NOINC `($__internal_65_$__cuda_sm70_shflsync_idx_p) ;  /* 0x0000007000007944 */ /* 0x016fea0003c00000 */
[----:B------:R-:W-:Y:S01]  /*22600*/  MOV R12, R5 ;  /* 0x00000005000c7202 */ /* 0x000fe20000000f00 */
[----:B------:R-:W-:Y:S05]  /*22610*/  BRA `(.L_x_3254) ;  /* 0xffffdec000007947 */ /* 0x000fea000383ffff */
        .weak           $__internal_64_$__cuda_sm70_shflsync_bfly_p
        .type           $__internal_64_$__cuda_sm70_shflsync_bfly_p,@function
        .size           $__internal_64_$__cuda_sm70_shflsync_bfly_p,($__internal_65_$__cuda_sm70_shflsync_idx_p - $__internal_64_$__cuda_sm70_shflsync_bfly_p)
$__internal_64_$__cuda_sm70_shflsync_bfly_p:
[----:B------:R-:W-:Y:S04]  /*22620*/  WARPSYNC R6 ;  /* 0x0000000600007348 */ /* 0x000fe80003800000 */
[----:B------:R1:W2:Y:S02]  /*22630*/  SHFL.BFLY PT, R5, R2, R5, R7 ;  /* 0x0c00000502057389 */ /* 0x0002a400000e0007 */
[----:B-1----:R-:W-:-:S02]  /*22640*/  MOV R2, R3 ;  /* 0x0000000300027202 */ /* 0x002fc40000000f00 */
[----:B------:R-:W-:-:S04]  /*22650*/  MOV R3, 0x0 ;  /* 0x0000000000037802 */ /* 0x000fc80000000f00 */
[----:B--2---:R-:W-:Y:S05]  /*22660*/  RET.REL.NODEC R2 `(_ZN7cutlass13device_kernelIN5flash19enable_sm80_to_sm89INS1_16FlashAttnFwdSm80INS1_25CollectiveMainloopFwdSm80ILi8ELi1ELb0EN4cute5tupleIJNS5_1CILi128EEENS7_ILi64EEENS7_ILi192EEEEEELi192ENS_10bfloat16_tEfNS_4arch4Sm80ELb0ELb1ELb0ELb1ELb0ELb1ELb1ELb1EEENS1_21CollectiveEpilogueFwdINS6_IJS8_SA_S9_EEENS6_IJNS7_ILi1EEESI_SI_EEESC_SE_Li256ELb1ELb1ELb1ELb0EEENS1_36VarlenDynamicPersistentTileSchedulerILi128ELi64ELi256ELi256ELb1ELb1ELb0ELb1ELb0ELb1EEEEEEEEEvNT_6ParamsE) ;  /* 0xfffdd99002007950 */ /* 0x004fea0003c3ffff */
        .weak           $__internal_65_$__cuda_sm70_shflsync_idx_p
        .type           $__internal_65_$__cuda_sm70_shflsync_idx_p,@function
        .size           $__internal_65_$__cuda_sm70_shflsync_idx_p,($__internal_66_$__cuda_sm70_shflsync_up_p - $__internal_65_$__cuda_sm70_shflsync_idx_p)
$__internal_65_$__cuda_sm70_shflsync_idx_p:
[----:B------:R-:W-:-:S04]  /*22670*/  MOV R86, 0xffffffff ;  /* 0xffffffff00567802 */ /* 0x000fc80000000f00 */
[----:B------:R-:W-:Y:S04]  /*22680*/  WARPSYNC R86 ;  /* 0x0000005600007348 */ /* 0x000fe80003800000 */
[----:B------:R1:W2:Y:S02]  /*22690*/  SHFL.IDX PT, R5, R9, R5, R3 ;  /* 0x0000000509057389 */ /* 0x0002a400000e0003 */
[----:B-1----:R-:W-:-:S04]  /*226a0*/  MOV R3, 0x0 ;  /* 0x0000000000037802 */ /* 0x002fc80000000f00 */
[----:B--2---:R-:W-:Y:S05]  /*226b0*/  RET.REL.NODEC R2 `(_ZN7cutlass13device_kernelIN5flash19enable_sm80_to_sm89INS1_16FlashAttnFwdSm80INS1_25CollectiveMainloopFwdSm80ILi8ELi1ELb0EN4cute5tupleIJNS5_1CILi128EEENS7_ILi64EEENS7_ILi192EEEEEELi192ENS_10bfloat16_tEfNS_4arch4Sm80ELb0ELb1ELb0ELb1ELb0ELb1ELb1ELb1EEENS1_21CollectiveEpilogueFwdINS6_IJS8_SA_S9_EEENS6_IJNS7_ILi1EEESI_SI_EEESC_SE_Li256ELb1ELb1ELb1ELb0EEENS1_36VarlenDynamicPersistentTileSchedulerILi128ELi64ELi256ELi256ELb1ELb1ELb0ELb1ELb0ELb1EEEEEEEEEvNT_6ParamsE) ;  /* 0xfffdd94002007950 */ /* 0x004fea0003c3ffff */
        .weak           $__internal_66_$__cuda_sm70_shflsync_up_p
        .type           $__internal_66_$__cuda_sm70_shflsync_up_p,@function
        .size           $__internal_66_$__cuda_sm70_shflsync_up_p,($__internal_67_$__cuda_sm70_votesync_ballot - $__internal_66_$__cuda_sm70_shflsync_up_p)
$__internal_66_$__cuda_sm70_shflsync_up_p:
[----:B------:R-:W-:Y:S02]  /*226c0*/  IMAD.MOV.U32 R5, RZ, RZ, RZ ;  /* 0x000000ffff057224 */ /* 0x000fe400078e00ff */
[----:B------:R-:W-:-:S04]  /*226d0*/  IMAD.MOV.U32 R9, RZ, RZ, -0x1 ;  /* 0xffffffffff097424 */ /* 0x000fc800078e00ff */
[----:B------:R-:W-:Y:S04]  /*226e0*/  WARPSYNC R9 ;  /* 0x0000000900007348 */ /* 0x000fe80003800000 */
[----:B------:R1:W2:Y:S02]  /*226f0*/  SHFL.UP PT, R5, R0, R2, R5 ;  /* 0x0400000200057389 */ /* 0x0002a400000e0005 */
[----:B-1----:R-:W-:Y:S02]  /*22700*/  MOV R2, R3 ;  /* 0x0000000300027202 */ /* 0x002fe40000000f00 */
[----:B------:R-:W-:-:S04]  /*22710*/  MOV R3, 0x0 ;  /* 0x0000000000037802 */ /* 0x000fc80000000f00 */
[----:B--2---:R-:W-:Y:S05]  /*22720*/  RET.REL.NODEC R2 `(_ZN7cutlass13device_kernelIN5flash19enable_sm80_to_sm89INS1_16FlashAttnFwdSm80INS1_25CollectiveMainloopFwdSm80ILi8ELi1ELb0EN4cute5tupleIJNS5_1CILi128EEENS7_ILi64EEENS7_ILi192EEEEEELi192ENS_10bfloat16_tEfNS_4arch4Sm80ELb0ELb1ELb0ELb1ELb0ELb1ELb1ELb1EEENS1_21CollectiveEpilogueFwdINS6_IJS8_SA_S9_EEENS6_IJNS7_ILi1EEESI_SI_EEESC_SE_Li256ELb1ELb1ELb1ELb0EEENS1_36VarlenDynamicPersistentTileSchedulerILi128ELi64ELi256ELi256ELb1ELb1ELb0ELb1ELb0ELb1EEEEEEEEEvNT_6ParamsE) ;  /* 0xfffdd8d002007950 */ /* 0x004fea0003c3ffff */
        .weak           $__internal_67_$__cuda_sm70_votesync_ballot
        .type           $__internal_67_$__cuda_sm70_votesync_ballot,@function
        .size           $__internal_67_$__cuda_sm70_votesync_ballot,(.L_x_5007 - $__internal_67_$__cuda_sm70_votesync_ballot)
$__internal_67_$__cuda_sm70_votesync_ballot:
[----:B------:R-:W-:Y:S01]  /*22730*/  ISETP.NE.U32.AND P0, PT, R0, 0x1, PT ;  /* 0x000000010000780c */ /* 0x000fe20003f05070 */
[----:B------:R-:W-:-:S04]  /*22740*/  IMAD.MOV.U32 R3, RZ, RZ, -0x1 ;  /* 0xffffffffff037424 */ /* 0x000fc800078e00ff */
[----:B------:R-:W-:Y:S08]  /*22750*/  WARPSYNC R3 ;  /* 0x0000000300007348 */ /* 0x000ff00003800000 */
[----:B------:R-:W-:-:S04]  /*22760*/  VOTE.ANY R0, PT, !P0 ;  /* 0x0000000000007806 */ /* 0x000fc800040e0100 */
[----:B------:R-:W-:Y:S01]  /*22770*/  LOP3.LUT R0, R0, R3, RZ, 0xc0, !PT ;  /* 0x0000000300007212 */ /* 0x000fe200078ec0ff */
[----:B------:R-:W-:-:S04]  /*22780*/  IMAD.MOV.U32 R3, RZ, RZ, 0x0 ;  /* 0x00000000ff037424 */ /* 0x000fc800078e00ff */
[----:B------:R-:W-:Y:S05]  /*22790*/  RET.REL.NODEC R2 `(_ZN7cutlass13device_kernelIN5flash19enable_sm80_to_sm89INS1_16FlashAttnFwdSm80INS1_25CollectiveMainloopFwdSm80ILi8ELi1ELb0EN4cute5tupleIJNS5_1CILi128EEENS7_ILi64EEENS7_ILi192EEEEEELi192ENS_10bfloat16_tEfNS_4arch4Sm80ELb0ELb1ELb0ELb1ELb0ELb1ELb1ELb1EEENS1_21CollectiveEpilogueFwdINS6_IJS8_SA_S9_EEENS6_IJNS7_ILi1EEESI_SI_EEESC_SE_Li256ELb1ELb1ELb1ELb0EEENS1_36VarlenDynamicPersistentTileSchedulerILi128ELi64ELi256ELi256ELb1ELb1ELb0ELb1ELb0ELb1EEEEEEEEEvNT_6ParamsE) ;  /* 0xfffdd86002007950 */ /* 0x000fea0003c3ffff */
.L_x_3297:
        /* <DEDUP_REMOVED lines=14> */
.L_x_5007:


//--------------------- .text._ZN7cutlass13device_kernelIN5flash19enable_sm80_to_sm89INS1_16FlashAttnFwdSm80INS1_25CollectiveMainloopFwdSm80ILi8ELi1ELb1EN4cute5tupleIJNS5_1CILi128EEENS7_ILi96EEENS7_ILi192EEEEEELi192ENS_10bfloat16_tEfNS_4arch4Sm80ELb1ELb0ELb0ELb0ELb0ELb0ELb1ELb1EEENS1_21CollectiveEpilogueFwdINS6_IJS8_SA_S9_EEENS6_IJNS7_ILi1EEESI_SI_EEESC_SE_Li256ELb0ELb1ELb1ELb0EEENS1_30DynamicPersistentTileSchedulerILi256ELi256ELb1ELb1ELb0EEEEEEEEEvNT_6ParamsE --------------------------
	.section	.text._ZN7cutlass13device_kernelIN5flash19enable_sm80_to_sm89INS1_16FlashAttnFwdSm80INS1_25CollectiveMainloopFwdSm80ILi8ELi1ELb1EN4cute5tupleIJNS5_1CILi128EEENS7_ILi96EEENS7_ILi192EEEEEELi192ENS_10bfloat16_tEfNS_4arch4Sm80ELb1ELb0ELb0ELb0ELb0ELb0ELb1ELb1EEENS1_21CollectiveEpilogueFwdINS6_IJS8_SA_S9_EEENS6_IJNS7_ILi1EEESI_SI_EEESC_SE_Li256ELb0ELb1ELb1ELb0EEENS1_30DynamicPersistentTileSchedulerILi256ELi256ELb1ELb1ELb0EEEEEEEEEvNT_6ParamsE,"ax",@progbits
	.sectioninfo	@"SHI_REGISTERS=255"
	.align	128
.text._ZN7cutlass13device_kernelIN5flash19enable_sm80_to_sm89INS1_16FlashAttnFwdSm80INS1_25CollectiveMainloopFwdSm80ILi8ELi1ELb1EN4cute5tupleIJNS5_1CILi128EEENS7_ILi96EEENS7_ILi192EEEEEELi192ENS_10bfloat16_tEfNS_4arch4Sm80ELb1ELb0ELb0ELb0ELb0ELb0ELb1ELb1EEENS1_21CollectiveEpilogueFwdINS6_IJS8_SA_S9_EEENS6_IJNS7_ILi1EEESI_SI_EEESC_SE_Li256ELb0ELb1ELb1ELb0EEENS1_30DynamicPersistentTileSchedulerILi256ELi256ELb1ELb1ELb0EEEEEEEEEvNT_6ParamsE:
        .type           _ZN7cutlass13device_kernelIN5flash19enable_sm80_to_sm89INS1_16FlashAttnFwdSm80INS1_25CollectiveMainloopFwdSm80ILi8ELi1ELb1EN4cute5tupleIJNS5_1CILi128EEENS7_ILi96EEENS7_ILi192EEEEEELi192ENS_10bfloat16_tEfNS_4arch4Sm80ELb1ELb0ELb0ELb0ELb0ELb0ELb1ELb1EEENS1_21CollectiveEpilogueFwdINS6_IJS8_SA_S9_EEENS6_IJNS7_ILi1EEESI_SI_EEESC_SE_Li256ELb0ELb1ELb1ELb0EEENS1_30DynamicPersistentTileSchedulerILi256ELi256ELb1ELb1ELb0EEEEEEEEEvNT_6ParamsE,@function
        .size           _ZN7cutlass13device_kernelIN5flash19enable_sm80_to_sm89INS1_16FlashAttnFwdSm80INS1_25CollectiveMainloopFwdSm80ILi8ELi1ELb1EN4cute5tupleIJNS5_1CILi128EEENS7_ILi96EEENS7_ILi192EEEEEELi192ENS_10bfloat16_tEfNS_4arch4Sm80ELb1ELb0ELb0ELb0ELb0ELb0ELb1ELb1EEENS1_21CollectiveEpilogueFwdINS6_IJS8_SA_S9_EEENS6_IJNS7_ILi1EEESI_SI_EEESC_SE_Li256ELb0ELb1ELb1ELb0EEENS1_30DynamicPersistentTileSchedulerILi256ELi256ELb1ELb1ELb0EEEEEEEEEvNT_6ParamsE,(.L_x_5012 - _ZN7cutlass13device_kernelIN5flash19enable_sm80_to_sm89INS1_16FlashAttnFwdSm80INS1_25CollectiveMainloopFwdSm80ILi8ELi1ELb1EN4cute5tupleIJNS5_1CILi128EEENS7_ILi96EEENS7_ILi192EEEEEELi192ENS_10bfloat16_tEfNS_4arch4Sm80ELb1ELb0ELb0ELb0ELb0ELb0ELb1ELb1EEENS1_21CollectiveEpilogueFwdINS6_IJS8_SA_S9_EEENS6_IJNS7_ILi1EEESI_SI_EEESC_SE_Li256ELb0ELb1ELb1ELb0EEENS1_30DynamicPersistentTileSchedulerILi256ELi256ELb1ELb1ELb0EEEEEEEEEvNT_6ParamsE)
        .other          _ZN7cutlass13device_kernelIN5flash19enable_sm80_to_sm89INS1_16FlashAttnFwdSm80INS1_25CollectiveMainloopFwdSm80ILi8ELi1ELb1EN4cute5tupleIJNS5_1CILi128EEENS7_ILi96EEENS7_ILi192EEEEEELi192ENS_10bfloat16_tEfNS_4arch4Sm80ELb1ELb0ELb0ELb0ELb0ELb0ELb1ELb1EEENS1_21CollectiveEpilogueFwdINS6_IJS8_SA_S9_EEENS6_IJNS7_ILi1EEESI_SI_EEESC_SE_Li256ELb0ELb1ELb1ELb0EEENS1_30DynamicPersistentTileSchedulerILi256ELi256ELb1ELb1ELb0EEEEEEEEEvNT_6ParamsE,@"STO_CUDA_ENTRY STV_DEFAULT"
_ZN7cutlass13device_kernelIN5flash19enable_sm80_to_sm89INS1_16FlashAttnFwdSm80INS1_25CollectiveMainloopFwdSm80ILi8ELi1ELb1EN4cute5tupleIJNS5_1CILi128EEENS7_ILi96EEENS7_ILi192EEEEEELi192ENS_10bfloat16_tEfNS_4arch4Sm80ELb1ELb0ELb0ELb0ELb0ELb0ELb1ELb1EEENS1_21CollectiveEpilogueFwdINS6_IJS8_SA_S9_EEENS6_IJNS7_ILi1EEESI_SI_EEESC_SE_Li256ELb0ELb1ELb1ELb0EEENS1_30DynamicPersistentTileSchedulerILi256ELi256ELb1ELb1ELb0EEEEEEEEEvNT_6ParamsE:
        /* <DEDUP_REMOVED lines=69> */
[----:B------:R-:W-:Y:S01]  /*0450*/  LOP3.LUT R224, R4, 0x7ffffe00, R224, 0xf8, !PT ;  /* 0x7ffffe0004e07812 */ /* 0x000fe200078ef8e0 */
[----:B------:R-:W-:Y:S01]  /*0460*/  IMAD.MOV.U32 R4, RZ, RZ, 0x40 ;  /* 0x00000040ff047424 */ /* 0x000fe200078e00ff */
[----:B------:R-:W-:Y:S02]  /*0470*/  SHF.R.S32.HI R0, RZ, 0x2, R3 ;  /* 0x00000002ff007819 */ /* 0x000fe40000011403 */
[----:B------:R-:W-:Y:S02]  /*0480*/  LOP3.LUT R3, R3, 0x7ffffffc, RZ, 0xc0, !PT ;  /* 0x7ffffffc03037812 */ /* 0x000fe400078ec0ff */
[----:B------:R-:W-:Y:S01]  /*0490*/  R2P PR, R5, 0x6 ;  /* 0x0000000605007804 */ /* 0x000fe20000000000 */
[----:B------:R-:W-:Y:S01]  /*04a0*/  IMAD R8, R2, 0x10, R0 ;  /* 0x0000001002087824 */ /* 0x000fe200078e0200 */
[----:B------:R-:W-:Y:S01]  /*04b0*/  IADD3 R2, R16, 0x40, RZ ;  /* 0x0000004010027810 */ /* 0x000fe20007ffe0ff */
[----:B------:R-:W-:Y:S01]  /*04c0*/  IMAD R0, R6, 0x20, R15 ;  /* 0x0000002006007824 */ /* 0x000fe200078e020f */
[----:B------:R-:W-:Y:S01]  /*04d0*/  LEA R224, R224, 0x100, 0x1 ;  /* 0x00000100e0e07811 */ /* 0x000fe200078e08ff */
[----:B------:R-:W-:Y:S01]  /*04e0*/  IMAD.IADD R3, R14, 0x1, -R3 ;  /* 0x000000010e037824 */ /* 0x000fe200078e0a03 */
[----:B------:R-:W-:Y:S01]  /*04f0*/  STL [R1+0x80], R8 ;  /* 0x0000800801007387 */ /* 0x000fe20000100800 */
[----:B------:R-:W-:-:S02]  /*0500*/  SHF.R.S32.HI R2, RZ, 0x1f, R2 ;  /* 0x0000001fff027819 */ /* 0x000fc40000011402 */
[----:B------:R-:W-:Y:S01]  /*0510*/  IMAD.SHL.U32 R3, R3, 0x2, RZ ;  /* 0x0000000203037824 */ /* 0x000fe200078e00ff */
[----:B------:R-:W-:Y:S01]  /*0520*/  STL [R1+0x60], R13 ;  /* 0x0000600d01007387 */ /* 0x000fe20000100800 */
[----:B------:R-:W-:Y:S01]  /*0530*/  IMAD R250, R250, 0x800, R224 ;  /* 0x00000800fafa7824 */ /* 0x000fe200078e02e0 */
[----:B------:R-:W-:Y:S02]  /*0540*/  LOP3.LUT P3, RZ, R6, 0x2, RZ, 0xc0, !PT ;  /* 0x0000000206ff7812 */ /* 0x000fe4000786c0ff */
[----:B------:R1:W-:Y:S01]  /*0550*/  STL [R1+0x84], R0 ;  /* 0x0000840001007387 */ /* 0x0003e20000100800 */
[----:B------:R-:W-:Y:S02]  /*0560*/  SEL R5, R230, 0xffffffe0, !P2 ;  /* 0xffffffe0e6057807 */ /* 0x000fe40005000000 */
[----:B------:R-:W-:Y:S01]  /*0570*/  LOP3.LUT P0, RZ, R6, 0x4, RZ, 0xc0, !PT ;  /* 0x0000000406ff7812 */ /* 0x000fe2000780c0ff */
[----:B------:R2:W-:Y:S01]  /*0580*/  STL [R1+0x70], R2 ;  /* 0x0000700201007387 */ /* 0x0005e20000100800 */
[----:B------:R-:W-:-:S02]  /*0590*/  LEA R225, R225, 0xc100, 0x1 ;  /* 0x0000c100e1e17811 */ /* 0x000fc400078e08ff */
[----:B------:R-:W-:Y:S02]  /*05a0*/  SEL R249, R249, 0xfffffff0, !P1 ;  /* 0xfffffff0f9f97807 */ /* 0x000fe40004800000 */
[----:B------:R-:W-:Y:S02]  /*05b0*/  SEL R230, R230, 0xffffffe0, !P1 ;  /* 0xffffffe0e6e67807 */ /* 0x000fe40004800000 */
[----:B------:R-:W-:Y:S01]  /*05c0*/  SEL R226, R4, 0xffffffc0, !P0 ;  /* 0xffffffc004e27807 */ /* 0x000fe20004000000 */
[----:B------:R-:W-:Y:S01]  /*05d0*/  IMAD.IADD R249, R249, 0x1, R5 ;  /* 0x00000001f9f97824 */ /* 0x000fe200078e0205 */
[C---:B------:R-:W-:Y:S01]  /*05e0*/  IADD3 R231, R225.reuse, 0x20, RZ ;  /* 0x00000020e1e77810 */ /* 0x040fe20007ffe0ff */
[----:B------:R-:W-:Y:S01]  /*05f0*/  IMAD.IADD R251, R230, 0x1, R250 ;  /* 0x00000001e6fb7824 */ /* 0x000fe200078e02fa */
[C---:B------:R-:W-:Y:S01]  /*0600*/  @P3 IADD3 R231, R225.reuse, -0x20, RZ ;  /* 0xffffffe0e1e73810 */ /* 0x040fe20007ffe0ff */
[----:B------:R-:W-:Y:S02]  /*0610*/  IMAD.IADD R229, R225, 0x1, R226 ;  /* 0x00000001e1e57824 */ /* 0x000fe400078e02e2 */
[----:B------:R-:W-:Y:S01]  /*0620*/  IMAD.IADD R228, R224, 0x1, R230 ;  /* 0x00000001e0e47824 */ /* 0x000fe200078e02e6 */
[C---:B------:R-:W-:Y:S01]  /*0630*/  IADD3 R248, R231.reuse, 0x800, RZ ;  /* 0x00000800e7f87810 */ /* 0x040fe20007ffe0ff */
[----:B------:R-:W-:Y:S01]  /*0640*/  IMAD.IADD R226, R226, 0x1, R231 ;  /* 0x00000001e2e27824 */ /* 0x000fe200078e02e7 */
[----:B------:R-:W-:Y:S01]  /*0650*/  IADD3 R247, R231, 0x1000, RZ ;  /* 0x00001000e7f77810 */ /* 0x000fe20007ffe0ff */
[----:B------:R-:W-:Y:S01]  /*0660*/  IMAD R249, R249, 0x2, R224 ;  /* 0x00000002f9f97824 */ /* 0x000fe200078e02e0 */
[----:B------:R-:W-:-:S02]  /*0670*/  IADD3 R246, R231, 0x1800, RZ ;  /* 0x00001800e7f67810 */ /* 0x000fc40007ffe0ff */
[----:B-1----:R-:W-:Y:S02]  /*0680*/  IADD3 R0, R16, 0x80, RZ ;  /* 0x0000008010007810 */ /* 0x002fe40007ffe0ff */
[C---:B------:R-:W-:Y:S02]  /*0690*/  IADD3 R245, R231.reuse, 0x2000, RZ ;  /* 0x00002000e7f57810 */ /* 0x040fe40007ffe0ff */
[----:B------:R-:W-:Y:S01]  /*06a0*/  SHF.R.S32.HI R0, RZ, 0x1f, R0 ;  /* 0x0000001fff007819 */ /* 0x000fe20000011400 */
[----:B--2---:R-:W-:Y:S01]  /*06b0*/  IMAD.SHL.U32 R2, R10, 0x2, RZ ;  /* 0x000000020a027824 */ /* 0x004fe200078e00ff */
[C---:B------:R-:W-:Y:S02]  /*06c0*/  IADD3 R244, R231.reuse, 0x2800, RZ ;  /* 0x00002800e7f47810 */ /* 0x040fe40007ffe0ff */
[C---:B------:R-:W-:Y:S01]  /*06d0*/  IADD3 R243, R231.reuse, 0x3000, RZ ;  /* 0x00003000e7f37810 */ /* 0x040fe20007ffe0ff */
[----:B------:R1:W-:Y:S01]  /*06e0*/  STL [R1+0x6c], R0 ;  /* 0x00006c0001007387 */ /* 0x0003e20000100800 */
[----:B------:R-:W-:-:S02]  /*06f0*/  IADD3 R242, R231, 0x3800, RZ ;  /* 0x00003800e7f27810 */ /* 0x000fc40007ffe0ff */
[C---:B------:R-:W-:Y:S01]  /*0700*/  IADD3 R241, R231.reuse, 0x4000, RZ ;  /* 0x00004000e7f17810 */ /* 0x040fe20007ffe0ff */
[----:B------:R2:W-:Y:S01]  /*0710*/  STL [R1+0x4], R2 ;  /* 0x0000040201007387 */ /* 0x0005e20000100800 */
        /* <DEDUP_REMOVED lines=8> */
[----:B------:R-:W-:Y:S01]  /*07a0*/  IADD3 R232, R231, 0x8800, RZ ;  /* 0x00008800e7e87810 */ /* 0x000fe20007ffe0ff */
[----:B-1----:R-:W-:Y:S01]  /*07b0*/  IMAD R0, R12, 0x8, R8 ;  /* 0x000000080c007824 */ /* 0x002fe200078e0208 */
[----:B--2---:R-:W-:-:S04]  /*07c0*/  IADD3 R2, R3, 0xb8, RZ ;  /* 0x000000b803027810 */ /* 0x004fc80007ffe0ff */
[----:B------:R1:W-:Y:S04]  /*07d0*/  STL [R1+0x78], R0 ;  /* 0x0000780001007387 */ /* 0x0003e80000100800 */
[----:B------:R2:W-:Y:S04]  /*07e0*/  STL [R1+0x20], R3 ;  /* 0x0000200301007387 */ /* 0x0005e80000100800 */
[----:B------:R3:W-:Y:S01]  /*07f0*/  STL [R1+0x68], R2 ;  /* 0x0000680201007387 */ /* 0x0007e20000100800 */
[----:B-1----:R-:W-:Y:S02]  /*0800*/  SEL R0, R4, 0xffffffc0, !P2 ;  /* 0xffffffc004007807 */ /* 0x002fe40005000000 */
[----:B--2---:R-:W-:-:S03]  /*0810*/  IADD3 R3, R3, 0xb0, RZ ;  /* 0x000000b003037810 */ /* 0x004fc60007ffe0ff */
[----:B------:R-:W-:Y:S01]  /*0820*/  IMAD.IADD R227, R224, 0x1, R0 ;  /* 0x00000001e0e37824 */ /* 0x000fe200078e0200 */
[C---:B------:R-:W-:Y:S01]  /*0830*/  IADD3 R230, R0.reuse, R224, R230 ;  /* 0x000000e000e67210 */ /* 0x040fe20007ffe0e6 */
[C---:B------:R-:W-:Y:S01]  /*0840*/  IMAD.IADD R252, R0.reuse, 0x1, R251 ;  /* 0x0000000100fc7824 */ /* 0x040fe200078e02fb */
[----:B---3--:R-:W-:Y:S01]  /*0850*/  SHF.R.S32.HI R2, RZ, 0x1f, R2 ;  /* 0x0000001fff027819 */ /* 0x008fe20000011402 */
[----:B------:R-:W-:Y:S04]  /*0860*/  STL [R1+0x64], R3 ;  /* 0x0000640301007387 */ /* 0x000fe80000100800 */
[----:B------:R1:W-:Y:S02]  /*0870*/  STL [R1+0x74], R2 ;  /* 0x0000740201007387 */ /* 0x0003e40000100800 */
[----:B-1----:R-:W-:-:S05]  /*0880*/  IMAD.IADD R2, R0, 0x1, R250 ;  /* 0x0000000100027824 */ /* 0x002fca00078e02fa */
[----:B------:R1:W-:Y:S02]  /*0890*/  STL [R1], R2 ;  /* 0x0000000201007387 */ /* 0x0003e40000100800 */
.L_x_3323:
        /* <DEDUP_REMOVED lines=19> */
.L_x_3299:
[----:B------:R-:W-:-:S04]  /*09d0*/  MOV R0, c[0x0][0x554] ;  /* 0x0001550000007a02 */ /* 0x000fc80000000f00 */
[----:B------:R-:W-:Y:S02]  /*09e0*/  ISETP.NE.AND P0, PT, R0, 0x1, PT ;  /* 0x000000010000780c */ /* 0x000fe40003f05270 */
[----:B------:R-:W-:-:S11]  /*09f0*/  MOV R0, R2 ;  /* 0x0000000200007202 */ /* 0x000fd60000000f00 */
[----:B------:R-:W-:-:S05]  /*0a00*/  @P0 IMAD.HI.U32 R4, R2, c[0x0][0x558], RZ ;  /* 0x0001560002040a27 */ /* 0x000fca00078e00ff */
[----:B------:R-:W-:-:S05]  /*0a10*/  @P0 SHF.R.U32.HI R0, RZ, c[0x0][0x55c], R4 ;  /* 0x00015700ff000a19 */ /* 0x000fca0000011604 */
[----:B------:R-:W-:Y:S02]  /*0a20*/  IMAD R4, R0, c[0x0][0x554], RZ ;  /* 0x0001550000047a24 */ /* 0x000fe400078e02ff */
.L_x_3300:
[----:B------:R-:W-:Y:S05]  /*0a30*/  BSYNC B0 ;  /* 0x0000000000007941 */ /* 0x000fea0003800000 */
.L_x_3298:
        /* <DEDUP_REMOVED lines=74> */
.L_x_3302:
[----:B------:R-:W-:Y:S05]  /*0ee0*/  BSYNC B0 ;  /* 0x0000000000007941 */ /* 0x000fea0003800000 */
.L_x_3301:
        /* <DEDUP_REMOVED lines=82> */
[C-C-:B------:R-:W-:Y:S01]  /*1410*/  IMAD.WIDE.U32 R4, R32.reuse, c[0x0][0x1e0], R34.reuse ;  /* 0x0000780020047a25 */ /* 0x140fe200078e0022 */
        /* <DEDUP_REMOVED lines=10> */
[----:B------:R-:W-:Y:S01]  /*14c0*/  IMAD.WIDE.U32 R4, R14, c[0x0][0x1e8], R4 ;  /* 0x00007a000e047a25 */ /* 0x000fe200078e0004 */
[----:B------:R-:W-:Y:S02]  /*14d0*/  SHF.L.U32 R0, R0, 0x1, RZ ;  /* 0x0000000100007819 */ /* 0x000fe400000006ff */
[----:B------:R-:W-:Y:S01]  /*14e0*/  SEL R10, RZ, 0x4, P2 ;  /* 0x00000004ff0a7807 */ /* 0x000fe20001000000 */
[----:B------:R-:W-:Y:S01]  /*14f0*/  IMAD R6, R14, c[0x0][0x1ec], R6 ;  /* 0x00007b000e067a24 */ /* 0x000fe200078e0206 */
        /* <DEDUP_REMOVED lines=32> */
[----:B------:R-:W-:-:S03]  /*1700*/  P2R R18, PR, RZ, 0x10 ;  /* 0x00000010ff127803 */ /* 0x000fc60000000000 */
[----:B----4-:R-:W4:Y:S01]  /*1710*/  LDL R118, [R1+0x4] ;  /* 0x0000040001767983 */ /* 0x010f220000100800 */
[----:B------:R-:W-:Y:S02]  /*1720*/  IMAD R8, R8, c[0x0][0x1c0], RZ ;  /* 0x0000700008087a24 */ /* 0x000fe400078e02ff */
[----:B------:R-:W-:Y:S02]  /*1730*/  IMAD.IADD R3, R3, 0x1, R5 ;  /* 0x0000000103037824 */ /* 0x000fe400078e0205 */
[C---:B------:R-:W-:Y:S02]  /*1740*/  IMAD R8, R13.reuse, c[0x0][0x1c4], R8 ;  /* 0x000071000d087a24 */ /* 0x040fe400078e0208 */
[----:B------:R-:W-:-:S04]  /*1750*/  IMAD.WIDE.U32 R2, R13, c[0x0][0x1c0], R2 ;  /* 0x000070000d027a25 */ /* 0x000fc800078e0002 */
[----:B------:R-:W-:Y:S02]  /*1760*/  IMAD.IADD R3, R3, 0x1, R8 ;  /* 0x0000000103037824 */ /* 0x000fe400078e0208 */
[----:B------:R-:W-:Y:S02]  /*1770*/  IMAD R24, R24, c[0x0][0x168], RZ ;  /* 0x00005a0018187a24 */ /* 0x000fe400078e02ff */
[----:B------:R-:W-:Y:S01]  /*1780*/  IMAD.IADD R9, R32, 0x1, R208 ;  /* 0x0000000120097824 */ /* 0x000fe200078e02d0 */
[----:B------:R-:W-:Y:S02]  /*1790*/  ISETP.GE.AND P3, PT, R34, c[0x0][0x198], PT ;  /* 0x0000660022007a0c */ /* 0x000fe40003f66270 */
        /* <DEDUP_REMOVED lines=14> */
[----:B------:R-:W-:-:S03]  /*1880*/  SHF.R.S32.HI R5, RZ, 0x1f, R4 ;  /* 0x0000001fff057819 */ /* 0x000fc60000011404 */
[----:B------:R-:W-:Y:S02]  /*1890*/  IMAD.IADD R3, R3, 0x1, R6 ;  /* 0x0000000103037824 */ /* 0x000fe400078e0206 */
[----:B------:R-:W-:Y:S02]  /*18a0*/  IMAD R0, R5, c[0x0][0x1a8], RZ ;  /* 0x00006a0005007a24 */ /* 0x000fe400078e02ff */
[----:B------:R-:W-:-:S04]  /*18b0*/  IMAD.WIDE.U32 R2, R4, c[0x0][0x1a8], R2 ;  /* 0x00006a0004027a25 */ /* 0x000fc800078e0002 */
[----:B------:R-:W-:-:S04]  /*18c0*/  IMAD R0, R4, c[0x0][0x1ac], R0 ;  /* 0x00006b0004007a24 */ /* 0x000fc800078e0200 */
        /* <DEDUP_REMOVED lines=47> */
[----:B------:R-:W-:Y:S01]  /*1bc0*/  ISETP.GE.AND P6, PT, R34, c[0x0][0x198], PT ;  /* 0x0000660022007a0c */ /* 0x000fe20003fc6270 */
[----:B------:R-:W-:Y:S01]  /*1bd0*/  IMAD.MOV.U32 R112, RZ, RZ, -0x60 ;  /* 0xffffffa0ff707424 */ /* 0x000fe200078e00ff */
[----:B------:R-:W-:-:S03]  /*1be0*/  IADD3 R113, R165, -0x1, RZ ;  /* 0xffffffffa5717810 */ /* 0x000fc60007ffe0ff */
[----:B------:R-:W-:Y:S01]  /*1bf0*/  IMAD R112, R165, R112, 0x60 ;  /* 0x00000060a5707424 */ /* 0x000fe200078e0270 */
[----:B------:R-:W-:Y:S01]  /*1c00*/  SHF.R.S32.HI R12, RZ, 0x1f, R113 ;  /* 0x0000001fff0c7819 */ /* 0x000fe20000011471 */
[----:B-1----:R-:W-:-:S03]  /*1c10*/  @!P5 IMAD.WIDE R4, R34, 0x2, R2 ;  /* 0x000000022204d825 */ /* 0x002fc600078e0202 */
[----:B----4-:R-:W-:-:S03]  /*1c20*/  IADD3 R8, R112, c[0x0][0x1d0], -R32 ;  /* 0x0000740070087a10 */ /* 0x010fc60007ffe820 */
[----:B------:R1:W-:Y:S01]  /*1c30*/  @!P5 LDGSTS.E.BYPASS.LTC128B.128 [R118+0x3100], [R4.64], !P6 ;  /* 0x031000000476dfae */ /* 0x0003e2000f101d46 */
[----:B------:R-:W-:-:S03]  /*1c40*/  IMAD R0, R12, c[0x0][0x1e0], RZ ;  /* 0x000078000c007a24 */ /* 0x000fc600078e02ff */
[----:B------:R4:W-:Y:S01]  /*1c50*/  @!P5 LDGSTS.E.BYPASS.LTC128B.128 [R118+0x7100], [R10.64], !P0 ;  /* 0x071000000a76dfae */ /* 0x0009e2000c101d46 */
[----:B------:R-:W-:Y:S01]  /*1c60*/  ISETP.GE.AND P6, PT, R23, c[0x0][0x198], PT ;  /* 0x0000660017007a0c */ /* 0x000fe20003fc6270 */
[----:B------:R-:W-:Y:S02]  /*1c70*/  IMAD R0, R113, c[0x0][0x1e4], R0 ;  /* 0x0000790071007a24 */ /* 0x000fe400078e0200 */
[----:B------:R-:W-:Y:S02]  /*1c80*/  IMAD.MOV.U32 R114, RZ, RZ, R28 ;  /* 0x000000ffff727224 */ /* 0x000fe400078e001c */
[----:B------:R-:W-:Y:S01]  /*1c90*/  IMAD.MOV.U32 R115, RZ, RZ, R30 ;  /* 0x000000ffff737224 */ /* 0x000fe200078e001e */
[----:B------:R-:W-:Y:S02]  /*1ca0*/  ISETP.NE.AND P4, PT, R18, RZ, PT ;  /* 0x000000ff1200720c */ /* 0x000fe40003f85270 */
[----:B-1----:R-:W-:-:S04]  /*1cb0*/  @!P5 LEA R4, P0, R23, R2, 0x1 ;  /* 0x000000021704d211 */ /* 0x002fc800078008ff */
[----:B------:R-:W-:Y:S01]  /*1cc0*/  @!P5 LEA.HI.X R5, R23, R3, R31, 0x1, P0 ;  /* 0x000000031705d211 */ /* 0x000fe200000f0c1f */
[----:B------:R-:W-:Y:S01]  /*1cd0*/  IMAD.WIDE.U32 R2, R113, c[0x0][0x1e0], RZ ;  /* 0x0000780071027a25 */ /* 0x000fe200078e00ff */
[----:B------:R-:W-:-:S03]  /*1ce0*/  ISETP.GE.AND P0, PT, R8, 0x1, PT ;  /* 0x000000010800780c */ /* 0x000fc60003f06270 */
[----:B------:R-:W-:Y:S01]  /*1cf0*/  IMAD.IADD R0, R3, 0x1, R0 ;  /* 0x0000000103007824 */ /* 0x000fe200078e0200 */
[----:B------:R-:W-:Y:S01]  /*1d00*/  ISETP.NE.AND P3, PT, R22, RZ, PT ;  /* 0x000000ff1600720c */ /* 0x000fe20003f65270 */
[----:B------:R-:W-:Y:S01]  /*1d10*/  IMAD.WIDE.U32 R2, R2, 0x60, R114 ;  /* 0x0000006002027825 */ /* 0x000fe200078e0072 */
[----:B------:R-:W-:Y:S01]  /*1d20*/  ISETP.NE.AND P2, PT, R21, RZ, PT ;  /* 0x000000ff1500720c */ /* 0x000fe20003f45270 */
[----:B------:R1:W-:Y:S02]  /*1d30*/  @!P5 LDGSTS.E.BYPASS.LTC128B.128 [R118+0xb100], [R4.64], !P6 ;  /* 0x0b1000000476dfae */ /* 0x0003e4000f101d46 */
[----:B------:R-:W-:Y:S01]  /*1d40*/  IMAD R0, R0, 0x60, RZ ;  /* 0x0000006000007824 */ /* 0x000fe200078e02ff */
[----:B------:R-:W-:Y:S01]  /*1d50*/  ISETP.GE.AND P6, PT, R8, 0x21, PT ;  /* 0x000000210800780c */ /* 0x000fe20003fc6270 */
[----:B------:R-:W-:Y:S01]  /*1d60*/  IMAD.MOV.U32 R116, RZ, RZ, c[0x0][0x1e0] ;  /* 0x00007800ff747624 */ /* 0x000fe200078e00ff */
[----:B------:R-:W0:Y:S01]  /*1d70*/  LDGDEPBAR ;  /* 0x00000000000079af */ /* 0x000e220000000000 */
[----:B------:R-:W-:-:S02]  /*1d80*/  IMAD.IADD R0, R3, 0x1, R0 ;  /* 0x0000000103007824 */ /* 0x000fc400078e0200 */
[----:B------:R-:W-:Y:S02]  /*1d90*/  IMAD.MOV.U32 R117, RZ, RZ, c[0x0][0x1e4] ;  /* 0x00007900ff757624 */ /* 0x000fe400078e00ff */
[----:B---3--:R-:W-:Y:S01]  /*1da0*/  IMAD.WIDE.U32 R6, R116, 0x40, RZ ;  /* 0x0000004074067825 */ /* 0x008fe200078e00ff */
[----:B-1----:R-:W-:-:S04]  /*1db0*/  @P0 LEA R4, P5, R2, c[0x0][0x1c8], 0x1 ;  /* 0x0000720002040a11 */ /* 0x002fc800078a08ff */
[----:B------:R-:W-:Y:S02]  /*1dc0*/  @P0 LEA.HI.X R5, R2, c[0x0][0x1cc], R0, 0x1, P5 ;  /* 0x0000730002050a11 */ /* 0x000fe400028f0c00 */
[----:B------:R-:W-:-:S03]  /*1dd0*/  ISETP.GE.AND P5, PT, R8, 0x41, PT ;  /* 0x000000410800780c */ /* 0x000fc60003fa6270 */
[----:B------:R1:W-:Y:S04]  /*1de0*/  @P0 LDGSTS.E.BYPASS.LTC128B.128 [R118+0xc100], [R4.64], !P4 ;  /* 0x0c10000004760fae */ /* 0x0003e8000e101d46 */
[----:B------:R1:W-:Y:S04]  /*1df0*/  @P0 LDGSTS.E.BYPASS.LTC128B.128 [R118+0xf100], [R4.64+0x80], !P3 ;  /* 0x0f10008004760fae */ /* 0x0003e8000d901d46 */
[----:B------:R1:W-:Y:S01]  /*1e00*/  @P0 LDGSTS.E.BYPASS.LTC128B.128 [R118+0x12100], [R4.64+0x100], !P2 ;  /* 0x1210010004760fae */ /* 0x0003e2000d101d46 */
[----:B------:R-:W-:Y:S01]  /*1e10*/  @P6 LEA R3, P0, R116, R2, 0x5 ;  /* 0x0000000274036211 */ /* 0x000fe200078028ff */
[----:B------:R-:W-:-:S03]  /*1e20*/  IMAD.SHL.U32 R9, R117, 0x40, RZ ;  /* 0x0000004075097824 */ /* 0x000fc600078e00ff */
        /* <DEDUP_REMOVED lines=17> */
[----:B----4-:R-:W-:-:S04]  /*1f40*/  IMAD.WIDE.U32 R10, R113, c[0x0][0x208], RZ ;  /* 0x00008200710a7a25 */ /* 0x010fc800078e00ff */
[----:B------:R-:W-:Y:S02]  /*1f50*/  IMAD R12, R113, c[0x0][0x20c], R12 ;  /* 0x00008300710c7a24 */ /* 0x000fe400078e020c */
[----:B------:R-:W-:Y:S02]  /*1f60*/  IMAD.MOV.U32 R6, RZ, RZ, R26 ;  /* 0x000000ffff067224 */ /* 0x000fe400078e001a */
[----:B------:R-:W-:Y:S02]  /*1f70*/  IMAD.MOV.U32 R7, RZ, RZ, R25 ;  /* 0x000000ffff077224 */ /* 0x000fe400078e0019 */
[----:B------:R-:W-:Y:S01]  /*1f80*/  IMAD.IADD R0, R11, 0x1, R12 ;  /* 0x000000010b007824 */ /* 0x000fe200078e020c */
[----:B------:R-:W-:Y:S04]  /*1f90*/  LDSM.16.M88.4 R156, [R250] ;  /* 0x00000000fa9c783b */ /* 0x000fe80000000200 */
[----:B------:R-:W-:Y:S04]  /*1fa0*/  LDSM.16.M88.4 R160, [R251] ;  /* 0x00000000fba0783b */ /* 0x000fe80000000200 */
[----:B--2---:R-:W-:Y:S04]  /*1fb0*/  LDSM.16.M88.4 R168, [R13] ;  /* 0x000000000da8783b */ /* 0x004fe80000000200 */
        /* <DEDUP_REMOVED lines=10> */
[----:B------:R-:W-:-:S04]  /*2060*/  IMAD.WIDE.U32 R6, R10, 0x60, R6 ;  /* 0x000000600a067825 */ /* 0x000fc800078e0006 */
[----:B------:R-:W-:Y:S02]  /*2070*/  IMAD R0, R0, 0x60, RZ ;  /* 0x0000006000007824 */ /* 0x000fe400078e02ff */
[----:B-1----:R-:W-:Y:S02]  /*2080*/  IMAD.MOV.U32 R5, RZ, RZ, c[0x0][0x208] ;  /* 0x00008200ff057624 */ /* 0x002fe400078e00ff */
[----:B---3--:R-:W-:Y:S01]  /*2090*/  IMAD.MOV.U32 R3, RZ, RZ, 0x6 ;  /* 0x00000006ff037424 */ /* 0x008fe200078e00ff */
[C---:B------:R-:W-:Y:S01]  /*20a0*/  LEA R2, P0, R6.reuse, c[0x0][0x1f8], 0x1 ;  /* 0x00007e0006027a11 */ /* 0x040fe200078008ff */
[----:B------:R-:W-:Y:S02]  /*20b0*/  IMAD.IADD R0, R7, 0x1, R0 ;  /* 0x0000000107007824 */ /* 0x000fe400078e0200 */
[C---:B------:R-:W-:Y:S01]  /*20c0*/  IMAD.SHL.U32 R4, R5.reuse, 0x40, RZ ;  /* 0x0000004005047824 */ /* 0x040fe200078e00ff */
[----:B------:R-:W-:Y:S02]  /*20d0*/  SHF.L.U64.HI R5, R5, R3, c[0x0][0x20c] ;  /* 0x0000830005057619 */ /* 0x000fe40000010203 */
[----:B------:R-:W-:-:S02]  /*20e0*/  LEA.HI.X R3, R6, c[0x0][0x1fc], R0, 0x1, P0 ;  /* 0x00007f0006037a11 */ /* 0x000fc400000f0c00 */
[----:B------:R-:W-:Y:S01]  /*20f0*/  IADD3 R10, P5, P0, R4, 0x80, R2 ;  /* 0x00000080040a7810 */ /* 0x000fe200078be002 */
[----:B------:R-:W-:-:S04]  /*2100*/  DEPBAR.LE SB0, 0x0 ;  /* 0x000080000000791a */ /* 0x000fc80000000000 */
[----:B------:R-:W-:Y:S01]  /*2110*/  BAR.SYNC.DEFER_BLOCKING 0x0 ;  /* 0x0000000000007b1d */ /* 0x000fe20000010000 */
[C-C-:B------:R-:W-:Y:S02]  /*2120*/  IADD3.X R11, R5.reuse, RZ, R3.reuse, P5, P0 ;  /* 0x000000ff050b7210 */ /* 0x140fe40002fe0403 */
[----:B------:R-:W-:Y:S02]  /*2130*/  IADD3 R6, P5, P0, R4, 0x100, R2 ;  /* 0x0000010004067810 */ /* 0x000fe400078be002 */
[----:B------:R-:W-:Y:S02]  /*2140*/  LOP3.LUT R0, R20, 0x1, RZ, 0xc0, !PT ;  /* 0x0000000114007812 */ /* 0x000fe400078ec0ff */
[----:B------:R-:W-:Y:S02]  /*2150*/  IADD3.X R7, R5, RZ, R3, P5, P0 ;  /* 0x000000ff05077210 */ /* 0x000fe40002fe0403 */
[----:B------:R-:W-:-:S04]  /*2160*/  ISETP.NE.U32.AND P0, PT, R0, 0x1, PT ;  /* 0x000000010000780c */ /* 0x000fc80003f05070 */
[----:B------:R-:W-:Y:S02]  /*2170*/  ISETP.LT.OR P0, PT, R8, 0x1, P0 ;  /* 0x000000010800780c */ /* 0x000fe40000701670 */
[----:B------:R-:W-:Y:S01]  /*2180*/  LOP3.LUT P6, RZ, R20, 0x2, RZ, 0xc0, !PT ;  /* 0x0000000214ff7812 */ /* 0x000fe200078cc0ff */
[----:B-----5:R-:W1:Y:S04]  /*2190*/  LDSM.16.M88.4 R16, [R225] ;  /* 0x00000000e110783b */ /* 0x020e680000000200 */
[----:B------:R-:W-:Y:S04]  /*21a0*/  LDSM.16.M88.4 R12, [R225+0x800] ;  /* 0x00080000e10c783b */ /* 0x000fe80000000200 */
[----:B------:R-:W2:Y:S04]  /*21b0*/  LDSM.16.M88.4 R40, [R225+0x1000] ;  /* 0x00100000e128783b */ /* 0x000ea80000000200 */
[----:B------:R-:W3:Y:S04]  /*21c0*/  LDSM.16.M88.4 R44, [R225+0x1800] ;  /* 0x00180000e12c783b */ /* 0x000ee80000000200 */
[----:B------:R-:W-:Y:S04]  /*21d0*/  LDSM.16.M88.4 R60, [R225+0x2000] ;  /* 0x00200000e13c783b */ /* 0x000fe80000000200 */
[----:B------:R-:W-:Y:S04]  /*21e0*/  LDSM.16.M88.4 R68, [R225+0x2800] ;  /* 0x00280000e144783b */ /* 0x000fe80000000200 */
[----:B------:R-:W-:Y:S04]  /*21f0*/  LDSM.16.M88.4 R56, [R231] ;  /* 0x00000000e738783b */ /* 0x000fe80000000200 */
[----:B------:R-:W-:Y:S04]  /*2200*/  LDSM.16.M88.4 R52, [R248] ;  /* 0x00000000f834783b */ /* 0x000fe80000000200 */
[----:B------:R-:W4:Y:S04]  /*2210*/  LDSM.16.M88.4 R48, [R247] ;  /* 0x00000000f730783b */ /* 0x000f280000000200 */
[----:B------:R-:W5:Y:S04]  /*2220*/  LDSM.16.M88.4 R64, [R246] ;  /* 0x00000000f640783b */ /* 0x000f680000000200 */
[----:B------:R-:W1:Y:S04]  /*2230*/  LDSM.16.M88.4 R92, [R245] ;  /* 0x00000000f55c783b */ /* 0x000e680000000200 */
[----:B------:R-:W1:Y:S04]  /*2240*/  LDSM.16.M88.4 R104, [R244] ;  /* 0x00000000f468783b */ /* 0x000e680000000200 */
        /* <DEDUP_REMOVED lines=11> */
[----:B------:R-:W-:-:S05]  /*2300*/  IADD3 R4, P0, R2, R4, RZ ;  /* 0x0000000402047210 */ /* 0x000fca0007f1e0ff */
[----:B------:R-:W-:Y:S01]  /*2310*/  IMAD.X R5, R3, 0x1, R5, P0 ;  /* 0x0000000103057824 */ /* 0x000fe200000e0605 */
[----:B------:R-:W-:-:S04]  /*2320*/  ISETP.NE.U32.AND P0, PT, R0, 0x1, PT ;  /* 0x000000010000780c */ /* 0x000fc80003f05070 */
[----:B------:R-:W-:-:S13]  /*2330*/  ISETP.LT.OR P0, PT, R8, 0x21, P0 ;  /* 0x000000210800780c */ /* 0x000fda0000701670 */
[----:B------:R1:W-:Y:S01]  /*2340*/  LDGSTS.E.BYPASS.LTC128B.128 [R118+0x1100], [R2.64], !P0 ;  /* 0x0110000002767fae */ /* 0x0003e2000c101d46 */
[C---:B------:R-:W-:Y:S01]  /*2350*/  ISETP.LT.OR P0, PT, R8.reuse, 0x21, !P6 ;  /* 0x000000210800780c */ /* 0x040fe20007701670 */
[C---:B------:R-:W-:Y:S11]  /*2360*/  HMMA.16816.F32.BF16 R36, R156.reuse, R16, RZ ;  /* 0x000000109c24723c */ /* 0x040ff600000418ff */
[----:B------:R-:W-:Y:S01]  /*2370*/  @!UPT UIADD3 URZ, URZ, URZ, URZ ;  /* 0x0000003f3f3ff290 */ /* 0x000fe2000fffe03f */
[----:B------:R1:W-:Y:S01]  /*2380*/  LDGSTS.E.BYPASS.LTC128B.128 [R118+0x4100], [R10.64], !P0 ;  /* 0x041000000a767fae */ /* 0x0003e2000c101d46 */
[----:B------:R-:W-:Y:S01]  /*2390*/  ISETP.LT.OR P0, PT, R8, 0x21, !P5 ;  /* 0x000000210800780c */ /* 0x000fe20006f01670 */
[C---:B------:R-:W-:Y:S08]  /*23a0*/  HMMA.16816.F32.BF16 R32, R156.reuse, R18, RZ ;  /* 0x000000129c20723c */ /* 0x040ff000000418ff */
[----:B--2---:R-:W-:Y:S04]  /*23b0*/  HMMA.16816.F32.BF16 R16, R156, R42, RZ ;  /* 0x0000002a9c10723c */ /* 0x004fe800000418ff */
[----:B------:R2:W-:Y:S01]  /*23c0*/  LDGSTS.E.BYPASS.LTC128B.128 [R118+0x7100], [R6.64], !P0 ;  /* 0x0710000006767fae */ /* 0x0005e2000c101d46 */
[----:B------:R-:W-:-:S02]  /*23d0*/  ISETP.NE.U32.AND P0, PT, R0, 0x1, PT ;  /* 0x000000010000780c */ /* 0x000fc40003f05070 */
[C---:B------:R-:W-:Y:S02]  /*23e0*/  ISETP.LT.OR P6, PT, R8.reuse, 0x41, !P6 ;  /* 0x000000410800780c */ /* 0x040fe400077c1670 */
[C---:B------:R-:W-:Y:S02]  /*23f0*/  ISETP.LT.OR P0, PT, R8.reuse, 0x41, P0 ;  /* 0x000000410800780c */ /* 0x040fe40000701670 */
[----:B------:R-:W-:Y:S01]  /*2400*/  ISETP.LT.OR P5, PT, R8, 0x41, !P5 ;  /* 0x000000410800780c */ /* 0x000fe20006fa1670 */
[C---:B------:R-:W-:Y:S08]  /*2410*/  HMMA.16816.F32.BF16 R28, R156.reuse, R12, RZ ;  /* 0x0000000c9c1c723c */ /* 0x040ff000000418ff */
[C---:B------:R-:W-:Y:S02]  /*2420*/  HMMA.16816.F32.BF16 R24, R156.reuse, R14, RZ ;  /* 0x0000000e9c18723c */ /* 0x040fe400000418ff */
[----:B------:R2:W-:Y:S04]  /*2430*/  LDGSTS.E.BYPASS.LTC128B.128 [R118+0x2100], [R4.64], !P0 ;  /* 0x0210000004767fae */ /* 0x0005e8000c101d46 */
[----:B------:R2:W-:Y:S02]  /*2440*/  LDGSTS.E.BYPASS.LTC128B.128 [R118+0x5100], [R4.64+0x80], !P6 ;  /* 0x0510008004767fae */ /* 0x0005e4000f101d46 */
[C---:B------:R-:W-:Y:S02]  /*2450*/  HMMA.16816.F32.BF16 R20, R156.reuse, R40, RZ ;  /* 0x000000289c14723c */ /* 0x040fe400000418ff */
[----:B------:R2:W-:Y:S04]  /*2460*/  LDGSTS.E.BYPASS.LTC128B.128 [R118+0x8100], [R4.64+0x100], !P5 ;  /* 0x0810010004767fae */ /* 0x0005e8000e901d46 */
[----:B------:R-:W-:Y:S02]  /*2470*/  LDSM.16.M88.4 R108, [R226+0x5000] ;  /* 0x00500000e26c783b */ /* 0x000fe40000000200 */
[----:B---3--:R-:W-:Y:S02]  /*2480*/  HMMA.16816.F32.BF16 R12, R156, R44, RZ ;  /* 0x0000002c9c0c723c */ /* 0x008fe400000418ff */
[----:B------:R-:W0:Y:S06]  /*2490*/  LDGDEPBAR ;  /* 0x00000000000079af */ /* 0x000e2c0000000000 */
[C---:B----4-:R-:W-:Y:S08]  /*24a0*/  HMMA.16816.F32.BF16 R80, R160.reuse, R50, R16 ;  /* 0x00000032a050723c */ /* 0x050ff00000041810 */
[----:B------:R-:W-:Y:S01]  /*24b0*/  HMMA.16816.F32.BF16 R100, R160, R58, R32 ;  /* 0x0000003aa064723c */ /* 0x000fe20000041820 */
[----:B------:R-:W3:Y:S07]  /*24c0*/  LDSM.16.M88.4 R32, [R229] ;  /* 0x00000000e520783b */ /* 0x000eee0000000200 */
[----:B------:R-:W-:Y:S08]  /*24d0*/  HMMA.16816.F32.BF16 R16, R156, R62, RZ ;  /* 0x0000003e9c10723c */ /* 0x000ff000000418ff */
[C---:B------:R-:W-:Y:S01]  /*24e0*/  HMMA.16816.F32.BF16 R76, R160.reuse, R56, R36 ;  /* 0x00000038a04c723c */ /* 0x040fe20000041824 */
[----:B------:R-:W4:Y:S07]  /*24f0*/  LDSM.16.M88.4 R36, [R229+0x800] ;  /* 0x00080000e524783b */ /* 0x000f2e0000000200 */
[C---:B------:R-:W-:Y:S01]  /*2500*/  HMMA.16816.F32.BF16 R84, R160.reuse, R48, R20 ;  /* 0x00000030a054723c */ /* 0x040fe20000041814 */
[----:B------:R-:W3:Y:S07]  /*2510*/  LDSM.16.M88.4 R48, [R229+0x1000] ;  /* 0x00100000e530783b */ /* 0x000eee0000000200 */
[----:B-----5:R-:W-:Y:S08]  /*2520*/  HMMA.16816.F32.BF16 R56, R160, R64, R12 ;  /* 0x00000040a038723c */ /* 0x020ff0000004180c */
[C---:B-1----:R-:W-:Y:S01]  /*2530*/  HMMA.16816.F32.BF16 R8, R156.reuse, R46, RZ ;  /* 0x0000002e9c08723c */ /* 0x042fe200000418ff */
[----:B------:R-:W1:Y:S07]  /*2540*/  LDSM.16.M88.4 R44, [R229+0x2000] ;  /* 0x00200000e52c783b */ /* 0x000e6e0000000200 */
[C---:B------:R-:W-:Y:S01]  /*2550*/  HMMA.16816.F32.BF16 R20, R156.reuse, R60, RZ ;  /* 0x0000003c9c14723c */ /* 0x040fe200000418ff */
[----:B------:R-:W-:Y:S07]  /*2560*/  LDSM.16.M88.4 R60, [R229+0x1800] ;  /* 0x00180000e53c783b */ /* 0x000fee0000000200 */
[C---:B------:R-:W-:Y:S08]  /*2570*/  HMMA.16816.F32.BF16 R12, R156.reuse, R68, RZ ;  /* 0x000000449c0c723c */ /* 0x040ff000000418ff */
[----:B--2---:R-:W-:Y:S01]  /*2580*/  HMMA.16816.F32.BF16 R4, R156, R70, RZ ;  /* 0x000000469c04723c */ /* 0x004fe200000418ff */
[----:B------:R-:W-:Y:S07]  /*2590*/  LDSM.16.M88.4 R68, [R226+0x1000] ;  /* 0x00100000e244783b */ /* 0x000fee0000000200 */
[C---:B------:R-:W-:Y:S01]  /*25a0*/  HMMA.16816.F32.BF16 R96, R160.reuse, R52, R28 ;  /* 0x00000034a060723c */ /* 0x040fe2000004181c */
[----:B------:R-:W-:Y:S07]  /*25b0*/  LDSM.16.M88.4 R28, [R226+0x800] ;  /* 0x00080000e21c783b */ /* 0x000fee0000000200 */
[C---:B------:R-:W-:Y:S01]  /*25c0*/  HMMA.16816.F32.BF16 R88, R160.reuse, R54, R24 ;  /* 0x00000036a058723c */ /* 0x040fe20000041818 */
[----:B------:R-:W2:Y:S07]  /*25d0*/  LDSM.16.M88.4 R24, [R229+0x2800] ;  /* 0x00280000e518783b */ /* 0x000eae0000000200 */
[C---:B------:R-:W-:Y:S01]  /*25e0*/  HMMA.16816.F32.BF16 R52, R160.reuse, R94, R16 ;  /* 0x0000005ea034723c */ /* 0x040fe20000041810 */
[----:B------:R-:W5:Y:S07]  /*25f0*/  LDSM.16.M88.4 R16, [R226] ;  /* 0x00000000e210783b */ /* 0x000f6e0000000200 */
[C---:B------:R-:W-:Y:S08]  /*2600*/  HMMA.16816.F32.BF16 R72, R160.reuse, R66, R8 ;  /* 0x00000042a048723c */ /* 0x040ff00000041808 */
[C---:B------:R-:W-:Y:S01]  /*2610*/  HMMA.16816.F32.BF16 R64, R160.reuse, R92, R20 ;  /* 0x0000005ca040723c */ /* 0x040fe20000041814 */
[----:B------:R-:W-:Y:S07]  /*2620*/  LDSM.16.M88.4 R92, [R226+0x2800] ;  /* 0x00280000e25c783b */ /* 0x000fee0000000200 */
[C---:B------:R-:W-:Y:S08]  /*2630*/  HMMA.16816.F32.BF16 R40, R160.reuse, R104, R12 ;  /* 0x00000068a028723c */ /* 0x040ff0000004180c */
[----:B------:R-:W-:Y:S01]  /*2640*/  HMMA.16816.F32.BF16 R20, R160, R106, R4 ;  /* 0x0000006aa014723c */ /* 0x000fe20000041804 */
[----:B------:R-:W-:Y:S07]  /*2650*/  LDSM.16.M88.4 R104, [R225+0x7800] ;  /* 0x00780000e168783b */ /* 0x000fee0000000200 */
[C---:B---3--:R-:W-:Y:S08]  /*2660*/  HMMA.16816.F32.BF16 R12, R168.reuse, R32, R76 ;  /* 0x00000020a80c723c */ /* 0x048ff0000004184c */
[C---:B------:R-:W-:Y:S01]  /*2670*/  HMMA.16816.F32.BF16 R8, R168.reuse, R34, R100 ;  /* 0x00000022a808723c */ /* 0x040fe20000041864 */
[----:B------:R-:W3:Y:S07]  /*2680*/  LDSM.16.M88.4 R100, [R226+0x1800] ;  /* 0x00180000e264783b */ /* 0x000eee0000000200 */
[C---:B----4-:R-:W-:Y:S01]  /*2690*/  HMMA.16816.F32.BF16 R4, R168.reuse, R36, R96 ;  /* 0x00000024a804723c */ /* 0x050fe20000041860 */
[----:B------:R-:W-:Y:S07]  /*26a0*/  LDSM.16.M88.4 R96, [R242] ;  /* 0x00000000f260783b */ /* 0x000fee0000000200 */
[C---:B------:R-:W-:Y:S01]  /*26b0*/  HMMA.16816.F32.BF16 R32, R168.reuse, R38, R88 ;  /* 0x00000026a820723c */ /* 0x040fe20000041858 */
[----:B------:R-:W4:Y:S07]  /*26c0*/  LDSM.16.M88.4 R88, [R226+0x2000] ;  /* 0x00200000e258783b */ /* 0x000f2e0000000200 */
[C---:B------:R-:W-:Y:S08]  /*26d0*/  HMMA.16816.F32.BF16 R36, R168.reuse, R48, R84 ;  /* 0x00000030a824723c */ /* 0x040ff00000041854 */
[C---:B-1----:R-:W-:Y:S08]  /*26e0*/  HMMA.16816.F32.BF16 R84, R168.reuse, R46, R52 ;  /* 0x0000002ea854723c */ /* 0x042ff00000041834 */
[----:B--2---:R-:W-:Y:S08]  /*26f0*/  HMMA.16816.F32.BF16 R76, R168, R24, R40 ;  /* 0x00000018a84c723c */ /* 0x004ff00000041828 */
[C---:B-----5:R-:W-:Y:S08]  /*2700*/  HMMA.16816.F32.BF16 R52, R172.reuse, R16, R12 ;  /* 0x00000010ac34723c */ /* 0x060ff0000004180c */
[C---:B------:R-:W-:Y:S08]  /*2710*/  HMMA.16816.F32.BF16 R40, R172.reuse, R18, R8 ;  /* 0x00000012ac28723c */ /* 0x040ff00000041808 */
[C---:B------:R-:W-:Y:S08]  /*2720*/  HMMA.16816.F32.BF16 R16, R172.reuse, R28, R4 ;  /* 0x0000001cac10723c */ /* 0x040ff00000041804 */
[----:B------:R-:W-:Y:S01]  /*2730*/  HMMA.16816.F32.BF16 R12, R172, R30, R32 ;  /* 0x0000001eac0c723c */ /* 0x000fe20000041820 */
[----:B------:R-:W1:Y:S07]  /*2740*/  LDSM.16.M88.4 R28, [R225+0x3000] ;  /* 0x00300000e11c783b */ /* 0x000e6e0000000200 */
[C---:B------:R-:W-:Y:S08]  /*2750*/  HMMA.16816.F32.BF16 R48, R168.reuse, R50, R80 ;  /* 0x00000032a830723c */ /* 0x040ff00000041850 */
[C---:B------:R-:W-:Y:S01]  /*2760*/  HMMA.16816.F32.BF16 R80, R168.reuse, R26, R20 ;  /* 0x0000001aa850723c */ /* 0x040fe20000041814 */
[----:B------:R-:W2:Y:S04]  /*2770*/  LDSM.16.M88.4 R24, [R225+0x3800] ;  /* 0x00380000e118783b */ /* 0x000ea80000000200 */
[----:B------:R-:W5:Y:S03]  /*2780*/  LDSM.16.M88.4 R20, [R225+0x4000] ;  /* 0x00400000e114783b */ /* 0x000f660000000200 */
[C---:B------:R-:W-:Y:S08]  /*2790*/  HMMA.16816.F32.BF16 R56, R168.reuse, R60, R56 ;  /* 0x0000003ca838723c */ /* 0x040ff00000041838 */
[C---:B------:R-:W-:Y:S01]  /*27a0*/  HMMA.16816.F32.BF16 R72, R168.reuse, R62, R72 ;  /* 0x0000003ea848723c */ /* 0x040fe20000041848 */
[----:B------:R-:W-:Y:S07]  /*27b0*/  LDSM.16.M88.4 R60, [R225+0x5000] ;  /* 0x00500000e13c783b */ /* 0x000fee0000000200 */
[----:B------:R-:W-:Y:S08]  /*27c0*/  HMMA.16816.F32.BF16 R64, R168, R44, R64 ;  /* 0x0000002ca840723c */ /* 0x000ff00000041840 */
[C---:B------:R-:W-:Y:S01]  /*27d0*/  HMMA.16816.F32.BF16 R8, R172.reuse, R68, R36 ;  /* 0x00000044ac08723c */ /* 0x040fe20000041824 */
[----:B------:R-:W1:Y:S07]  /*27e0*/  LDSM.16.M88.4 R36, [R225+0x4800] ;  /* 0x00480000e124783b */ /* 0x000e6e0000000200 */
[C---:B---3--:R-:W-:Y:S08]  /*27f0*/  HMMA.16816.F32.BF16 R32, R172.reuse, R100, R56 ;  /* 0x00000064ac20723c */ /* 0x048ff00000041838 */
[C---:B------:R-:W-:Y:S08]  /*2800*/  HMMA.16816.F32.BF16 R4, R172.reuse, R70, R48 ;  /* 0x00000046ac04723c */ /* 0x040ff00000041830 */
[C---:B------:R-:W-:Y:S01]  /*2810*/  HMMA.16816.F32.BF16 R44, R172.reuse, R102, R72 ;  /* 0x00000066ac2c723c */ /* 0x040fe20000041848 */
[----:B------:R-:W-:Y:S07]  /*2820*/  LDSM.16.M88.4 R100, [R241] ;  /* 0x00000000f164783b */ /* 0x000fee0000000200 */
[C---:B----4-:R-:W-:Y:S08]  /*2830*/  HMMA.16816.F32.BF16 R56, R172.reuse, R88, R64 ;  /* 0x00000058ac38723c */ /* 0x050ff00000041840 */
[C---:B------:R-:W-:Y:S01]  /*2840*/  HMMA.16816.F32.BF16 R64, R172.reuse, R90, R84 ;  /* 0x0000005aac40723c */ /* 0x040fe20000041854 */
[----:B------:R-:W-:Y:S04]  /*2850*/  LDSM.16.M88.4 R84, [R243] ;  /* 0x00000000f354783b */ /* 0x000fe80000000200 */
[----:B------:R-:W-:Y:S03]  /*2860*/  LDSM.16.M88.4 R88, [R238] ;  /* 0x00000000ee58783b */ /* 0x000fe60000000200 */
[----:B------:R-:W-:Y:S01]  /*2870*/  HMMA.16816.F32.BF16 R72, R172, R92, R76 ;  /* 0x0000005cac48723c */ /* 0x000fe2000004184c */
[----:B------:R-:W3:Y:S07]  /*2880*/  LDSM.16.M88.4 R76, [R225+0x5800] ;  /* 0x00580000e14c783b */ /* 0x000eee0000000200 */
[----:B-1----:R-:W-:Y:S08]  /*2890*/  HMMA.16816.F32.BF16 R68, R176, R28, R52 ;  /* 0x0000001cb044723c */ /* 0x002ff00000041834 */
[----:B------:R-:W-:Y:S01]  /*28a0*/  HMMA.16816.F32.BF16 R80, R172, R94, R80 ;  /* 0x0000005eac50723c */ /* 0x000fe20000041850 */
[----:B------:R-:W1:Y:S07]  /*28b0*/  LDSM.16.M88.4 R92, [R240] ;  /* 0x00000000f05c783b */ /* 0x000e6e0000000200 */
[C---:B------:R-:W-:Y:S08]  /*28c0*/  HMMA.16816.F32.BF16 R52, R176.reuse, R30, R40 ;  /* 0x0000001eb034723c */ /* 0x040ff00000041828 */
[C---:B--2---:R-:W-:Y:S08]  /*28d0*/  HMMA.16816.F32.BF16 R48, R176.reuse, R24, R16 ;  /* 0x00000018b030723c */ /* 0x044ff00000041810 */
[C---:B------:R-:W-:Y:S01]  /*28e0*/  HMMA.16816.F32.BF16 R40, R176.reuse, R26, R12 ;  /* 0x0000001ab028723c */ /* 0x040fe2000004180c */
[----:B------:R-:W2:Y:S07]  /*28f0*/  LDSM.16.M88.4 R24, [R239] ;  /* 0x00000000ef18783b */ /* 0x000eae0000000200 */
[C---:B-----5:R-:W-:Y:S08]  /*2900*/  HMMA.16816.F32.BF16 R28, R176.reuse, R20, R8 ;  /* 0x00000014b01c723c */ /* 0x060ff00000041808 */
[C---:B------:R-:W-:Y:S08]  /*2910*/  HMMA.16816.F32.BF16 R20, R176.reuse, R22, R4 ;  /* 0x00000016b014723c */ /* 0x040ff00000041804 */
[C---:B------:R-:W-:Y:S08]  /*2920*/  HMMA.16816.F32.BF16 R12, R176.reuse, R38, R44 ;  /* 0x00000026b00c723c */ /* 0x040ff0000004182c */
[C---:B------:R-:W-:Y:S08]  /*2930*/  HMMA.16816.F32.BF16 R8, R176.reuse, R60, R56 ;  /* 0x0000003cb008723c */ /* 0x040ff00000041838 */
[C---:B------:R-:W-:Y:S08]  /*2940*/  HMMA.16816.F32.BF16 R4, R176.reuse, R62, R64 ;  /* 0x0000003eb004723c */ /* 0x040ff00000041840 */
[C---:B------:R-:W-:Y:S08]  /*2950*/  HMMA.16816.F32.BF16 R16, R176.reuse, R36, R32 ;  /* 0x00000024b010723c */ /* 0x040ff00000041820 */
[C---:B---3--:R-:W-:Y:S08]  /*2960*/  HMMA.16816.F32.BF16 R64, R176.reuse, R76, R72 ;  /* 0x0000004cb040723c */ /* 0x048ff00000041848 */
[----:B------:R-:W-:Y:S08]  /*2970*/  HMMA.16816.F32.BF16 R80, R176, R78, R80 ;  /* 0x0000004eb050723c */ /* 0x000ff00000041850 */
[C---:B------:R-:W-:Y:S08]  /*2980*/  HMMA.16816.F32.BF16 R76, R180.reuse, R84, R68 ;  /* 0x00000054b44c723c */ /* 0x040ff00000041844 */
[C---:B------:R-:W-:Y:S01]  /*2990*/  HMMA.16816.F32.BF16 R68, R180.reuse, R96, R48 ;  /* 0x00000060b444723c */ /* 0x040fe20000041830 */
[----:B------:R-:W3:Y:S07]  /*29a0*/  LDSM.16.M88.4 R48, [R229+0x3000] ;  /* 0x00300000e530783b */ /* 0x000eee0000000200 */
[C---:B------:R-:W-:Y:S01]  /*29b0*/  HMMA.16816.F32.BF16 R60, R180.reuse, R98, R40 ;  /* 0x00000062b43c723c */ /* 0x040fe20000041828 */
[----:B------:R-:W4:Y:S04]  /*29c0*/  LDSM.16.M88.4 R40, [R229+0x3800] ;  /* 0x00380000e528783b */ /* 0x000f280000000200 */
[----:B------:R-:W-:Y:S03]  /*29d0*/  LDSM.16.M88.4 R96, [R226+0x4000] ;  /* 0x00400000e260783b */ /* 0x000fe60000000200 */
[C---:B------:R-:W-:Y:S01]  /*29e0*/  HMMA.16816.F32.BF16 R56, R180.reuse, R100, R28 ;  /* 0x00000064b438723c */ /* 0x040fe2000004181c */
[----:B------:R-:W5:Y:S07]  /*29f0*/  LDSM.16.M88.4 R28, [R229+0x4000] ;  /* 0x00400000e51c783b */ /* 0x000f6e0000000200 */
[C---:B-1----:R-:W-:Y:S08]  /*2a00*/  HMMA.16816.F32.BF16 R36, R180.reuse, R94, R12 ;  /* 0x0000005eb424723c */ /* 0x042ff0000004180c */
[C---:B--2---:R-:W-:Y:S08]  /*2a10*/  HMMA.16816.F32.BF16 R32, R180.reuse, R24, R8 ;  /* 0x00000018b420723c */ /* 0x044ff00000041808 */
[C---:B------:R-:W-:Y:S01]  /*2a20*/  HMMA.16816.F32.BF16 R12, R180.reuse, R26, R4 ;  /* 0x0000001ab40c723c */ /* 0x040fe20000041804 */
[----:B------:R-:W1:Y:S07]  /*2a30*/  LDSM.16.M88.4 R24, [R229+0x4800] ;  /* 0x00480000e518783b */ /* 0x000e6e0000000200 */
[C---:B------:R-:W-:Y:S01]  /*2a40*/  HMMA.16816.F32.BF16 R72, R180.reuse, R86, R52 ;  /* 0x00000056b448723c */ /* 0x040fe20000041834 */
[----:B------:R-:W-:Y:S07]  /*2a50*/  LDSM.16.M88.4 R84, [R226+0x3800] ;  /* 0x00380000e254783b */ /* 0x000fee0000000200 */
[C---:B------:R-:W-:Y:S01]  /*2a60*/  HMMA.16816.F32.BF16 R52, R180.reuse, R102, R20 ;  /* 0x00000066b434723c */ /* 0x040fe20000041814 */
[----:B------:R-:W2:Y:S04]  /*2a70*/  LDSM.16.M88.4 R20, [R229+0x5000] ;  /* 0x00500000e514783b */ /* 0x000ea80000000200 */
[----:B------:R-:W-:Y:S03]  /*2a80*/  LDSM.16.M88.4 R100, [R226+0x4800] ;  /* 0x00480000e264783b */ /* 0x000fe60000000200 */
[C---:B------:R-:W-:Y:S01]  /*2a90*/  HMMA.16816.F32.BF16 R44, R180.reuse, R92, R16 ;  /* 0x0000005cb42c723c */ /* 0x040fe20000041810 */
[----:B------:R-:W1:Y:S04]  /*2aa0*/  LDSM.16.M88.4 R16, [R229+0x5800] ;  /* 0x00580000e510783b */ /* 0x000e680000000200 */
[----:B------:R-:W-:Y:S03]  /*2ab0*/  LDSM.16.M88.4 R92, [R225+0x7000] ;  /* 0x00700000e15c783b */ /* 0x000fe60000000200 */
[C---:B------:R-:W-:Y:S08]  /*2ac0*/  HMMA.16816.F32.BF16 R8, R180.reuse, R88, R64 ;  /* 0x00000058b408723c */ /* 0x040ff00000041840 */
[----:B------:R-:W-:Y:S01]  /*2ad0*/  HMMA.16816.F32.BF16 R4, R180, R90, R80 ;  /* 0x0000005ab404723c */ /* 0x000fe20000041850 */
[----:B------:R-:W1:Y:S07]  /*2ae0*/  LDSM.16.M88.4 R88, [R226+0x3000] ;  /* 0x00300000e258783b */ /* 0x000e6e0000000200 */
[C---:B---3--:R-:W-:Y:S08]  /*2af0*/  HMMA.16816.F32.BF16 R80, R184.reuse, R48, R76 ;  /* 0x00000030b850723c */ /* 0x048ff0000004184c */
[C---:B------:R-:W-:Y:S08]  /*2b00*/  HMMA.16816.F32.BF16 R76, R184.reuse, R50, R72 ;  /* 0x00000032b84c723c */ /* 0x040ff00000041848 */
[C---:B----4-:R-:W-:Y:S08]  /*2b10*/  HMMA.16816.F32.BF16 R72, R184.reuse, R40, R68 ;  /* 0x00000028b848723c */ /* 0x050ff00000041844 */
[C---:B------:R-:W-:Y:S08]  /*2b20*/  HMMA.16816.F32.BF16 R68, R184.reuse, R42, R60 ;  /* 0x0000002ab844723c */ /* 0x040ff0000004183c */
[C---:B-----5:R-:W-:Y:S08]  /*2b30*/  HMMA.16816.F32.BF16 R40, R184.reuse, R28, R56 ;  /* 0x0000001cb828723c */ /* 0x060ff00000041838 */
[C---:B-1----:R-:W-:Y:S08]  /*2b40*/  HMMA.16816.F32.BF16 R60, R184.reuse, R24, R44 ;  /* 0x00000018b83c723c */ /* 0x042ff0000004182c */
[C---:B------:R-:W-:Y:S01]  /*2b50*/  HMMA.16816.F32.BF16 R64, R184.reuse, R30, R52 ;  /* 0x0000001eb840723c */ /* 0x040fe20000041834 */
[----:B------:R-:W-:Y:S07]  /*2b60*/  LDSM.16.M88.4 R28, [R225+0x6800] ;  /* 0x00680000e11c783b */ /* 0x000fee0000000200 */
[C---:B------:R-:W-:Y:S01]  /*2b70*/  HMMA.16816.F32.BF16 R56, R184.reuse, R26, R36 ;  /* 0x0000001ab838723c */ /* 0x040fe20000041824 */
[----:B------:R-:W1:Y:S07]  /*2b80*/  LDSM.16.M88.4 R24, [R226+0x5800] ;  /* 0x00580000e218783b */ /* 0x000e6e0000000200 */
[C---:B--2---:R-:W-:Y:S08]  /*2b90*/  HMMA.16816.F32.BF16 R52, R184.reuse, R20, R32 ;  /* 0x00000014b834723c */ /* 0x044ff00000041820 */
[C---:B------:R-:W-:Y:S08]  /*2ba0*/  HMMA.16816.F32.BF16 R48, R184.reuse, R22, R12 ;  /* 0x00000016b830723c */ /* 0x040ff0000004180c */
[C---:B------:R-:W-:Y:S08]  /*2bb0*/  HMMA.16816.F32.BF16 R36, R184.reuse, R16, R8 ;  /* 0x00000010b824723c */ /* 0x040ff00000041808 */
[----:B------:R-:W-:Y:S01]  /*2bc0*/  HMMA.16816.F32.BF16 R20, R184, R18, R4 ;  /* 0x00000012b814723c */ /* 0x000fe20000041804 */
[----:B------:R-:W2:Y:S07]  /*2bd0*/  LDSM.16.M88.4 R16, [R225+0x6000] ;  /* 0x00600000e110783b */ /* 0x000eae0000000200 */
[C---:B------:R-:W-:Y:S01]  /*2be0*/  HMMA.16816.F32.BF16 R12, R188.reuse, R88, R80 ;  /* 0x00000058bc0c723c */ /* 0x040fe20000041850 */
[----:B------:R-:W3:Y:S07]  /*2bf0*/  LDSM.16.M88.4 R80, [R225+0x8000] ;  /* 0x00800000e150783b */ /* 0x000eee0000000200 */
[C---:B------:R-:W-:Y:S01]  /*2c00*/  HMMA.16816.F32.BF16 R8, R188.reuse, R90, R76 ;  /* 0x0000005abc08723c */ /* 0x040fe2000004184c */
[----:B------:R-:W-:Y:S07]  /*2c10*/  LDSM.16.M88.4 R88, [R237] ;  /* 0x00000000ed58783b */ /* 0x000fee0000000200 */
[C---:B------:R-:W-:Y:S08]  /*2c20*/  HMMA.16816.F32.BF16 R4, R188.reuse, R84, R72 ;  /* 0x00000054bc04723c */ /* 0x040ff00000041848 */
[C---:B------:R-:W-:Y:S01]  /*2c30*/  HMMA.16816.F32.BF16 R32, R188.reuse, R86, R68 ;  /* 0x00000056bc20723c */ /* 0x040fe20000041844 */
[----:B------:R-:W4:Y:S07]  /*2c40*/  LDSM.16.M88.4 R84, [R225+0x8800] ;  /* 0x00880000e154783b */ /* 0x000f2e0000000200 */
[C---:B------:R-:W-:Y:S08]  /*2c50*/  HMMA.16816.F32.BF16 R40, R188.reuse, R96, R40 ;  /* 0x00000060bc28723c */ /* 0x040ff00000041828 */
[C---:B------:R-:W-:Y:S08]  /*2c60*/  HMMA.16816.F32.BF16 R60, R188.reuse, R100, R60 ;  /* 0x00000064bc3c723c */ /* 0x040ff0000004183c */
[C---:B------:R-:W-:Y:S01]  /*2c70*/  HMMA.16816.F32.BF16 R44, R188.reuse, R98, R64 ;  /* 0x00000062bc2c723c */ /* 0x040fe20000041840 */
[----:B------:R-:W-:Y:S07]  /*2c80*/  LDSM.16.M88.4 R96, [R236] ;  /* 0x00000000ec60783b */ /* 0x000fee0000000200 */
[C---:B------:R-:W-:Y:S01]  /*2c90*/  HMMA.16816.F32.BF16 R76, R188.reuse, R102, R56 ;  /* 0x00000066bc4c723c */ /* 0x040fe20000041838 */
[----:B------:R-:W5:Y:S07]  /*2ca0*/  LDSM.16.M88.4 R100, [R235] ;  /* 0x00000000eb64783b */ /* 0x000f6e0000000200 */
[C---:B------:R-:W-:Y:S08]  /*2cb0*/  HMMA.16816.F32.BF16 R72, R188.reuse, R108, R52 ;  /* 0x0000006cbc48723c */ /* 0x040ff00000041834 */
[C---:B------:R-:W-:Y:S01]  /*2cc0*/  HMMA.16816.F32.BF16 R68, R188.reuse, R110, R48 ;  /* 0x0000006ebc44723c */ /* 0x040fe20000041830 */
[----:B------:R-:W-:Y:S07]  /*2cd0*/  LDSM.16.M88.4 R108, [R229+0x6000] ;  /* 0x00600000e56c783b */ /* 0x000fee0000000200 */
[C---:B-1----:R-:W-:Y:S08]  /*2ce0*/  HMMA.16816.F32.BF16 R64, R188.reuse, R24, R36 ;  /* 0x00000018bc40723c */ /* 0x042ff00000041824 */
[----:B------:R-:W-:Y:S08]  /*2cf0*/  HMMA.16816.F32.BF16 R52, R188, R26, R20 ;  /* 0x0000001abc34723c */ /* 0x000ff00000041814 */
[C---:B--2---:R-:W-:Y:S08]  /*2d00*/  HMMA.16816.F32.BF16 R56, R192.reuse, R16, R12 ;  /* 0x00000010c038723c */ /* 0x044ff0000004180c */
[C---:B------:R-:W-:Y:S08]  /*2d10*/  HMMA.16816.F32.BF16 R48, R192.reuse, R18, R8 ;  /* 0x00000012c030723c */ /* 0x040ff00000041808 */
[C---:B------:R-:W-:Y:S08]  /*2d20*/  HMMA.16816.F32.BF16 R24, R192.reuse, R28, R4 ;  /* 0x0000001cc018723c */ /* 0x040ff00000041804 */
[C---:B------:R-:W-:Y:S01]  /*2d30*/  HMMA.16816.F32.BF16 R20, R192.reuse, R30, R32 ;  /* 0x0000001ec014723c */ /* 0x040fe20000041820 */
[----:B------:R-:W1:Y:S07]  /*2d40*/  LDSM.16.M88.4 R28, [R234] ;  /* 0x00000000ea1c783b */ /* 0x000e6e0000000200 */
[C---:B------:R-:W-:Y:S08]  /*2d50*/  HMMA.16816.F32.BF16 R16, R192.reuse, R92, R40 ;  /* 0x0000005cc010723c */ /* 0x040ff00000041828 */
[C---:B------:R-:W-:Y:S01]  /*2d60*/  HMMA.16816.F32.BF16 R8, R192.reuse, R104, R60 ;  /* 0x00000068c008723c */ /* 0x040fe2000004183c */
[----:B------:R-:W2:Y:S07]  /*2d70*/  LDSM.16.M88.4 R60, [R233] ;  /* 0x00000000e93c783b */ /* 0x000eae0000000200 */
[C---:B------:R-:W-:Y:S01]  /*2d80*/  HMMA.16816.F32.BF16 R12, R192.reuse, R94, R44 ;  /* 0x0000005ec00c723c */ /* 0x040fe2000004182c */
[----:B------:R-:W1:Y:S07]  /*2d90*/  LDSM.16.M88.4 R92, [R232] ;  /* 0x00000000e85c783b */ /* 0x000e6e0000000200 */
[C---:B------:R-:W-:Y:S01]  /*2da0*/  HMMA.16816.F32.BF16 R4, R192.reuse, R106, R76 ;  /* 0x0000006ac004723c */ /* 0x040fe2000004184c */
[----:B------:R-:W-:Y:S07]  /*2db0*/  LDSM.16.M88.4 R104, [R229+0x8800] ;  /* 0x00880000e568783b */ /* 0x000fee0000000200 */
[C---:B---3--:R-:W-:Y:S08]  /*2dc0*/  HMMA.16816.F32.BF16 R32, R192.reuse, R80, R72 ;  /* 0x00000050c020723c */ /* 0x048ff00000041848 */
[C---:B------:R-:W-:Y:S01]  /*2dd0*/  HMMA.16816.F32.BF16 R36, R192.reuse, R82, R68 ;  /* 0x00000052c024723c */ /* 0x040fe20000041844 */
[----:B------:R-:W-:Y:S07]  /*2de0*/  LDSM.16.M88.4 R80, [R229+0x7000] ;  /* 0x00700000e550783b */ /* 0x000fee0000000200 */
[C---:B----4-:R-:W-:Y:S01]  /*2df0*/  HMMA.16816.F32.BF16 R40, R192.reuse, R84, R64 ;  /* 0x00000054c028723c */ /* 0x050fe20000041840 */
[----:B------:R-:W-:Y:S07]  /*2e00*/  LDSM.16.M88.4 R64, [R226+0x6000] ;  /* 0x00600000e240783b */ /* 0x000fee0000000200 */
[----:B------:R-:W-:Y:S01]  /*2e10*/  HMMA.16816.F32.BF16 R44, R192, R86, R52 ;  /* 0x00000056c02c723c */ /* 0x000fe20000041834 */
[----:B------:R-:W-:Y:S07]  /*2e20*/  LDSM.16.M88.4 R84, [R226+0x7000] ;  /* 0x00700000e254783b */ /* 0x000fee0000000200 */
[C---:B------:R-:W-:Y:S08]  /*2e30*/  HMMA.16816.F32.BF16 R56, R196.reuse, R88, R56 ;  /* 0x00000058c438723c */ /* 0x040ff00000041838 */
[C---:B------:R-:W-:Y:S01]  /*2e40*/  HMMA.16816.F32.BF16 R52, R196.reuse, R90, R48 ;  /* 0x0000005ac434723c */ /* 0x040fe20000041830 */
[----:B------:R-:W3:Y:S07]  /*2e50*/  LDSM.16.M88.4 R88, [R229+0x7800] ;  /* 0x00780000e558783b */ /* 0x000eee0000000200 */
[C---:B-----5:R-:W-:Y:S01]  /*2e60*/  HMMA.16816.F32.BF16 R72, R196.reuse, R100, R16 ;  /* 0x00000064c448723c */ /* 0x060fe20000041810 */
[----:B------:R-:W4:Y:S07]  /*2e70*/  LDSM.16.M88.4 R16, [R229+0x6800] ;  /* 0x00680000e510783b */ /* 0x000f2e0000000200 */
[C---:B------:R-:W-:Y:S08]  /*2e80*/  HMMA.16816.F32.BF16 R48, R196.reuse, R96, R24 ;  /* 0x00000060c430723c */ /* 0x040ff00000041818 */
[C---:B------:R-:W-:Y:S01]  /*2e90*/  HMMA.16816.F32.BF16 R76, R196.reuse, R98, R20 ;  /* 0x00000062c44c723c */ /* 0x040fe20000041814 */
[----:B------:R-:W5:Y:S07]  /*2ea0*/  LDSM.16.M88.4 R96, [R229+0x8000] ;  /* 0x00800000e560783b */ /* 0x000f6e0000000200 */
[C---:B------:R-:W-:Y:S01]  /*2eb0*/  HMMA.16816.F32.BF16 R68, R196.reuse, R102, R12 ;  /* 0x00000066c444723c */ /* 0x040fe2000004180c */
[----:B------:R-:W-:Y:S07]  /*2ec0*/  LDSM.16.M88.4 R100, [R226+0x8000] ;  /* 0x00800000e264783b */ /* 0x000fee0000000200 */
[C---:B-1----:R-:W-:Y:S08]  /*2ed0*/  HMMA.16816.F32.BF16 R24, R196.reuse, R28, R8 ;  /* 0x0000001cc418723c */ /* 0x042ff00000041808 */
[C---:B------:R-:W-:Y:S08]  /*2ee0*/  HMMA.16816.F32.BF16 R12, R196.reuse, R30, R4 ;  /* 0x0000001ec40c723c */ /* 0x040ff00000041804 */
[C---:B--2---:R-:W-:Y:S08]  /*2ef0*/  HMMA.16816.F32.BF16 R8, R196.reuse, R60, R32 ;  /* 0x0000003cc408723c */ /* 0x044ff00000041820 */
[C---:B------:R-:W-:Y:S01]  /*2f00*/  HMMA.16816.F32.BF16 R4, R196.reuse, R62, R36 ;  /* 0x0000003ec404723c */ /* 0x040fe20000041824 */
[----:B------:R-:W1:Y:S07]  /*2f10*/  LDSM.16.M88.4 R60, [R226+0x6800] ;  /* 0x00680000e23c783b */ /* 0x000e6e0000000200 */
[C---:B------:R-:W-:Y:S08]  /*2f20*/  HMMA.16816.F32.BF16 R20, R196.reuse, R92, R40 ;  /* 0x0000005cc414723c */ /* 0x040ff00000041828 */
[----:B------:R-:W-:Y:S01]  /*2f30*/  HMMA.16816.F32.BF16 R44, R196, R94, R44 ;  /* 0x0000005ec42c723c */ /* 0x000fe2000004182c */
[----:B------:R-:W2:Y:S07]  /*2f40*/  LDSM.16.M88.4 R92, [R226+0x7800] ;  /* 0x00780000e25c783b */ /* 0x000eae0000000200 */
[C---:B------:R-:W-:Y:S08]  /*2f50*/  HMMA.16816.F32.BF16 R56, R200.reuse, R108, R56 ;  /* 0x0000006cc838723c */ /* 0x040ff00000041838 */
[----:B------:R-:W-:Y:S01]  /*2f60*/  HMMA.16816.F32.BF16 R52, R200, R110, R52 ;  /* 0x0000006ec834723c */ /* 0x000fe20000041834 */
[----:B------:R-:W1:Y:S01]  /*2f70*/  LDSM.16.M88.4 R108, [R226+0x8800] ;  /* 0x00880000e26c783b */ /* 0x000e620000000200 */
[----:B------:R-:W-:Y:S01]  /*2f80*/  ISETP.GT.AND P0, PT, R113, R164, PT ;  /* 0x000000a47100720c */ /* 0x000fe20003f04270 */
[----:B------:R-:W-:-:S05]  /*2f90*/  DEPBAR.LE SB0, 0x0 ;  /* 0x000080000000791a */ /* 0x000fca0000000000 */
[C---:B---3--:R-:W-:Y:S08]  /*2fa0*/  HMMA.16816.F32.BF16 R28, R200.reuse, R88, R24 ;  /* 0x00000058c81c723c */ /* 0x048ff00000041818 */
[C---:B----4-:R-:W-:Y:S08]  /*2fb0*/  HMMA.16816.F32.BF16 R48, R200.reuse, R16, R48 ;  /* 0x00000010c830723c */ /* 0x050ff00000041830 */
[C---:B------:R-:W-:Y:S08]  /*2fc0*/  HMMA.16816.F32.BF16 R40, R200.reuse, R18, R76 ;  /* 0x00000012c828723c */ /* 0x040ff0000004184c */
[C---:B------:R-:W-:Y:S08]  /*2fd0*/  HMMA.16816.F32.BF16 R24, R200.reuse, R90, R12 ;  /* 0x0000005ac818723c */ /* 0x040ff0000004180c */
[C---:B-----5:R-:W-:Y:S08]  /*2fe0*/  HMMA.16816.F32.BF16 R16, R200.reuse, R96, R8 ;  /* 0x00000060c810723c */ /* 0x060ff00000041808 */
[C---:B------:R-:W-:Y:S08]  /*2ff0*/  HMMA.16816.F32.BF16 R12, R200.reuse, R98, R4 ;  /* 0x00000062c80c723c */ /* 0x040ff00000041804 */
[C---:B------:R-:W-:Y:S08]  /*3000*/  HMMA.16816.F32.BF16 R36, R200.reuse, R80, R72 ;  /* 0x00000050c824723c */ /* 0x040ff00000041848 */
[C---:B------:R-:W-:Y:S08]  /*3010*/  HMMA.16816.F32.BF16 R32, R200.reuse, R82, R68 ;  /* 0x00000052c820723c */ /* 0x040ff00000041844 */
[C---:B------:R-:W-:Y:S08]  /*3020*/  HMMA.16816.F32.BF16 R8, R200.reuse, R104, R20 ;  /* 0x00000068c808723c */ /* 0x040ff00000041814 */
[----:B------:R-:W-:Y:S01]  /*3030*/  HMMA.16816.F32.BF16 R4, R200, R106, R44 ;  /* 0x0000006ac804723c */ /* 0x000fe2000004182c */
[----:B------:R-:W-:Y:S07]  /*3040*/  BSSY B0, `(.L_x_3304) ;  /* 0x0000031000007945 */ /* 0x000fee0003800000 */
[C---:B------:R-:W-:Y:S08]  /*3050*/  HMMA.16816.F32.BF16 R20, R204.reuse, R64, R56 ;  /* 0x00000040cc14723c */ /* 0x040ff00000041838 */
[C---:B-1----:R-:W-:Y:S08]  /*3060*/  HMMA.16816.F32.BF16 R48, R204.reuse, R60, R48 ;  /* 0x0000003ccc30723c */ /* 0x042ff00000041830 */
        /* <DEDUP_REMOVED lines=9> */
[----:B------:R-:W-:Y:S01]  /*3100*/  HMMA.16816.F32.BF16 R60, R204, R110, R4 ;  /* 0x0000006ecc3c723c */ /* 0x000fe20000041804 */
[----:B------:R-:W-:Y:S06]  /*3110*/  BAR.SYNC.DEFER_BLOCKING 0x0 ;  /* 0x0000000000007b1d */ /* 0x000fec0000010000 */
[----:B------:R-:W-:Y:S01]  /*3120*/  @!UPT UIADD3 URZ, URZ, URZ, URZ ;  /* 0x0000003f3f3ff290 */ /* 0x000fe2000fffe03f */
[----:B------:R-:W-:Y:S11]  /*3130*/  @!P0 BRA `(.L_x_3305) ;  /* 0x0000021000008947 */ /* 0x000ff60003800000 */
[----:B------:R-:W-:Y:S01]  /*3140*/  IADD3 R0, R165, -0x2, RZ ;  /* 0xfffffffea5007810 */ /* 0x000fe20007ffe0ff */
[C---:B------:R-:W-:Y:S01]  /*3150*/  IMAD.SHL.U32 R6, R116.reuse, 0x40, RZ ;  /* 0x0000004074067824 */ /* 0x040fe200078e00ff */
[----:B------:R-:W-:-:S02]  /*3160*/  SHF.L.U64.HI R7, R116, 0x6, R117 ;  /* 0x0000000674077819 */ /* 0x000fc40000010275 */
[----:B------:R-:W-:-:S05]  /*3170*/  SHF.R.S32.HI R2, RZ, 0x1f, R0 ;  /* 0x0000001fff027819 */ /* 0x000fca0000011400 */
[----:B------:R-:W-:Y:S02]  /*3180*/  IMAD R4, R2, c[0x0][0x1e0], RZ ;  /* 0x0000780002047a24 */ /* 0x000fe400078e02ff */
[----:B------:R-:W-:-:S04]  /*3190*/  IMAD.WIDE.U32 R2, R0, c[0x0][0x1e0], RZ ;  /* 0x0000780000027a25 */ /* 0x000fc800078e00ff */
[----:B------:R-:W-:Y:S02]  /*31a0*/  IMAD R0, R0, c[0x0][0x1e4], R4 ;  /* 0x0000790000007a24 */ /* 0x000fe400078e0204 */
[----:B------:R-:W-:-:S04]  /*31b0*/  IMAD.WIDE.U32 R4, R2, 0x60, R114 ;  /* 0x0000006002047825 */ /* 0x000fc800078e0072 */
[----:B------:R-:W-:Y:S01]  /*31c0*/  IMAD.IADD R0, R3, 0x1, R0 ;  /* 0x0000000103007824 */ /* 0x000fe200078e0200 */
[----:B------:R-:W-:-:S03]  /*31d0*/  LEA R2, P0, R4, c[0x0][0x1c8], 0x1 ;  /* 0x0000720004027a11 */ /* 0x000fc600078008ff */
[----:B------:R-:W-:Y:S01]  /*31e0*/  IMAD R0, R0, 0x60, RZ ;  /* 0x0000006000007824 */ /* 0x000fe200078e02ff */
[----:B------:R-:W-:-:S03]  /*31f0*/  IADD3 R10, P6, P5, R6, 0x80, R2 ;  /* 0x00000080060a7810 */ /* 0x000fc60007dde002 */
[----:B------:R-:W-:-:S05]  /*3200*/  IMAD.IADD R0, R5, 0x1, R0 ;  /* 0x0000000105007824 */ /* 0x000fca00078e0200 */
        /* <DEDUP_REMOVED lines=20> */
.L_x_3305:
[----:B------:R-:W-:Y:S05]  /*3350*/  BSYNC B0 ;  /* 0x0000000000007941 */ /* 0x000fea0003800000 */
.L_x_3304:
[----:B------:R-:W2:Y:S04]  /*3360*/  LDL R0, [R1+0x78] ;  /* 0x0000780001007983 */ /* 0x000ea80000100800 */
[----:B-1----:R-:W3:Y:S04]  /*3370*/  LDL R5, [R1+0x20] ;  /* 0x0000200001057983 */ /* 0x002ee80000100800 */
[----:B------:R-:W0:Y:S01]  /*3380*/  LDGDEPBAR ;  /* 0x00000000000079af */ /* 0x000e220000000000 */
[----:B--2---:R-:W-:-:S04]  /*3390*/  IMAD.IADD R0, R0, 0x1, R208 ;  /* 0x0000000100007824 */ /* 0x004fc800078e02d0 */
[----:B------:R-:W-:Y:S01]  /*33a0*/  @P1 IMAD.HI.U32 R2, R0, c[0x0][0x2c8], RZ ;  /* 0x0000b20000021a27 */ /* 0x000fe200078e00ff */
[----:B------:R1:W-:Y:S04]  /*33b0*/  STL [R1+0x24], R0 ;  /* 0x0000240001007387 */ /* 0x0003e80000100800 */
[----:B-1----:R-:W-:-:S05]  /*33c0*/  @P1 SHF.R.U32.HI R0, RZ, c[0x0][0x2cc], R2 ;  /* 0x0000b300ff001a19 */ /* 0x002fca0000011602 */
[----:B------:R-:W-:Y:S04]  /*33d0*/  SHFL.IDX PT, R4, R0, RZ, 0x1c1f ;  /* 0x001c1fff00047589 */ /* 0x000fe800000e0000 */
[----:B------:R1:W2:Y:S02]  /*33e0*/  SHFL.IDX PT, R3, R0, 0x1, 0x1c1f ;  /* 0x003c1f0000037f89 */ /* 0x0002a400000e0000 */
[----:B-1----:R-:W-:-:S04]  /*33f0*/  IADD3 R0, R112, c[0x0][0x1d0], RZ ;  /* 0x0000740070007a10 */ /* 0x002fc80007ffe0ff */
[----:B---3--:R-:W-:Y:S01]  /*3400*/  IADD3 R2, -R5, 0x1, R0 ;  /* 0x0000000105027810 */ /* 0x008fe20007ffe100 */
[----:B------:R-:W-:-:S03]  /*3410*/  IMAD.IADD R0, R0, 0x1, -R5 ;  /* 0x0000000100007824 */ /* 0x000fc600078e0a05 */
[----:B------:R-:W-:-:S04]  /*3420*/  IADD3 R2, R2, -c[0x0][0x168], RZ ;  /* 0x80005a0002027a10 */ /* 0x000fc80007ffe0ff */
[C---:B--2---:R-:W-:Y:S01]  /*3430*/  IADD3 R3, R2.reuse, R3, RZ ;  /* 0x0000000302037210 */ /* 0x044fe20007ffe0ff */
[----:B------:R-:W-:-:S05]  /*3440*/  IMAD.IADD R4, R2, 0x1, R4 ;  /* 0x0000000102047824 */ /* 0x000fca00078e0204 */
[C---:B------:R-:W-:Y:S02]  /*3450*/  IMNMX R2, R0.reuse, R4, PT ;  /* 0x0000000400027217 */ /* 0x040fe40003800200 */
[----:B------:R-:W-:Y:S02]  /*3460*/  IMNMX R0, R0, R3, PT ;  /* 0x0000000300007217 */ /* 0x000fe40003800200 */
[C---:B------:R-:W-:Y:S02]  /*3470*/  ISETP.GT.AND P0, PT, R2.reuse, RZ, PT ;  /* 0x000000ff0200720c */ /* 0x040fe40003f04270 */
[----:B------:R-:W-:Y:S02]  /*3480*/  ISETP.GT.AND P6, PT, R2, 0x1, PT ;  /* 0x000000010200780c */ /* 0x000fe40003fc4270 */
[----:B------:R-:W-:Y:S02]  /*3490*/  FSEL R5, R20, -INF , P0 ;  /* 0xff80000014057808 */ /* 0x000fe40000000000 */
[----:B------:R-:W-:-:S02]  /*34a0*/  ISETP.GT.AND P0, PT, R0, 0x1, PT ;  /* 0x000000010000780c */ /* 0x000fc40003f04270 */
[----:B------:R-:W-:Y:S02]  /*34b0*/  ISETP.GT.AND P5, PT, R0, RZ, PT ;  /* 0x000000ff0000720c */ /* 0x000fe40003fa4270 */
[----:B------:R-:W-:Y:S02]  /*34c0*/  FSEL R6, R21, -INF , P6 ;  /* 0xff80000015067808 */ /* 0x000fe40003000000 */
[----:B------:R-:W-:Y:S02]  /*34d0*/  FSEL R11, R23, -INF , P0 ;  /* 0xff800000170b7808 */ /* 0x000fe40000000000 */
[----:B------:R-:W-:Y:S02]  /*34e0*/  ISETP.GT.AND P6, PT, R2, 0x8, PT ;  /* 0x000000080200780c */ /* 0x000fe40003fc4270 */
[----:B------:R-:W-:Y:S02]  /*34f0*/  ISETP.GT.AND P0, PT, R0, 0x8, PT ;  /* 0x000000080000780c */ /* 0x000fe40003f04270 */
[----:B------:R-:W-:-:S02]  /*3500*/  FSEL R10, R22, -INF , P5 ;  /* 0xff800000160a7808 */ /* 0x000fc40002800000 */
[----:B------:R-:W-:Y:S02]  /*3510*/  ISETP.GT.AND P5, PT, R2, 0x9, PT ;  /* 0x000000090200780c */ /* 0x000fe40003fa4270 */
[----:B------:R-:W-:Y:S02]  /*3520*/  FSEL R7, R52, -INF , P6 ;  /* 0xff80000034077808 */ /* 0x000fe40003000000 */
[----:B------:R-:W-:Y:S02]  /*3530*/  FSEL R16, R54, -INF , P0 ;  /* 0xff80000036107808 */ /* 0x000fe40000000000 */
[----:B------:R-:W-:Y:S02]  /*3540*/  FMNMX.FTZ R3, R5, R6, !PT ;  /* 0x0000000605037209 */ /* 0x000fe40007810000 */
[----:B------:R-:W-:Y:S02]  /*3550*/  ISETP.GT.AND P0, PT, R2, 0x11, PT ;  /* 0x000000110200780c */ /* 0x000fe40003f04270 */
[----:B------:R-:W-:-:S02]  /*3560*/  FSEL R8, R53, -INF , P5 ;  /* 0xff80000035087808 */ /* 0x000fc40002800000 */
[----:B------:R-:W-:Y:S02]  /*3570*/  ISETP.GT.AND P6, PT, R2, 0x10, PT ;  /* 0x000000100200780c */ /* 0x000fe40003fc4270 */
[----:B------:R-:W-:Y:S02]  /*3580*/  FMNMX.FTZ R3, R7, R3, !PT ;  /* 0x0000000307037209 */ /* 0x000fe40007810000 */
[----:B------:R-:W-:Y:S02]  /*3590*/  FSEL R18, R49, -INF , P0 ;  /* 0xff80000031127808 */ /* 0x000fe40000000000 */
[C---:B------:R-:W-:Y:S02]  /*35a0*/  ISETP.GT.AND P5, PT, R0.reuse, 0x9, PT ;  /* 0x000000090000780c */ /* 0x040fe40003fa4270 */
[----:B------:R-:W-:Y:S02]  /*35b0*/  ISETP.GT.AND P0, PT, R0, 0x11, PT ;  /* 0x000000110000780c */ /* 0x000fe40003f04270 */
[----:B------:R-:W-:-:S02]  /*35c0*/  FSEL R9, R48, -INF , P6 ;  /* 0xff80000030097808 */ /* 0x000fc40003000000 */
[----:B------:R-:W-:Y:S02]  /*35d0*/  FMNMX.FTZ R3, R8, R3, !PT ;  /* 0x0000000308037209 */ /* 0x000fe40007810000 */
[----:B------:R-:W-:Y:S02]  /*35e0*/  FSEL R17, R55, -INF , P5 ;  /* 0xff80000037117808 */ /* 0x000fe40002800000 */
[----:B------:R-:W-:Y:S01]  /*35f0*/  ISETP.GT.AND P6, PT, R2, 0x18, PT ;  /* 0x000000180200780c */ /* 0x000fe20003fc4270 */
[----:B------:R-:W-:Y:S01]  /*3600*/  LDSM.16.MT88.4 R52, [R228+0x3800] ;  /* 0x00380000e434783b */ /* 0x000fe20000004200 */
[----:B------:R-:W-:Y:S02]  /*3610*/  FSEL R22, R51, -INF , P0 ;  /* 0xff80000033167808 */ /* 0x000fe40000000000 */
[C---:B------:R-:W-:Y:S02]  /*3620*/  ISETP.GT.AND P5, PT, R0.reuse, 0x10, PT ;  /* 0x000000100000780c */ /* 0x040fe40003fa4270 */
[----:B------:R-:W-:-:S02]  /*3630*/  ISETP.GT.AND P0, PT, R0, 0x18, PT ;  /* 0x000000180000780c */ /* 0x000fc40003f04270 */
[----:B------:R-:W-:Y:S02]  /*3640*/  FMNMX.FTZ R3, R9, R3, !PT ;  /* 0x0000000309037209 */ /* 0x000fe40007810000 */
[----:B------:R-:W-:Y:S02]  /*3650*/  FSEL R19, R40, -INF , P6 ;  /* 0xff80000028137808 */ /* 0x000fe40003000000 */
[----:B------:R-:W-:Y:S02]  /*3660*/  FSEL R21, R50, -INF , P5 ;  /* 0xff80000032157808 */ /* 0x000fe40002800000 */
[----:B------:R-:W-:Y:S01]  /*3670*/  FSEL R40, R42, -INF , P0 ;  /* 0xff8000002a287808 */ /* 0x000fe20000000000 */
[----:B------:R-:W-:Y:S01]  /*3680*/  LDSM.16.MT88.4 R48, [R227] ;  /* 0x00000000e330783b */ /* 0x000fe20000004200 */
[C---:B------:R-:W-:Y:S02]  /*3690*/  ISETP.GT.AND P5, PT, R2.reuse, 0x19, PT ;  /* 0x000000190200780c */ /* 0x040fe40003fa4270 */
[----:B------:R-:W-:-:S02]  /*36a0*/  ISETP.GT.AND P0, PT, R2, 0x21, PT ;  /* 0x000000210200780c */ /* 0x000fc40003f04270 */
[----:B------:R-:W-:Y:S02]  /*36b0*/  FMNMX.FTZ R3, R18, R3, !PT ;  /* 0x0000000312037209 */ /* 0x000fe40007810000 */
[----:B------:R-:W-:Y:S02]  /*36c0*/  FSEL R20, R41, -INF , P5 ;  /* 0xff80000029147808 */ /* 0x000fe40002800000 */
[----:B------:R-:W-:Y:S02]  /*36d0*/  ISETP.GT.AND P6, PT, R2, 0x20, PT ;  /* 0x000000200200780c */ /* 0x000fe40003fc4270 */
[----:B------:R-:W-:Y:S02]  /*36e0*/  FSEL R76, R37, -INF , P0 ;  /* 0xff800000254c7808 */ /* 0x000fe40000000000 */
[----:B------:R-:W-:Y:S02]  /*36f0*/  FMNMX.FTZ R3, R19, R3, !PT ;  /* 0x0000000313037209 */ /* 0x000fe40007810000 */
[----:B------:R-:W-:-:S02]  /*3700*/  ISETP.GT.AND P0, PT, R0, 0x21, PT ;  /* 0x000000210000780c */ /* 0x000fc40003f04270 */
[----:B------:R-:W-:Y:S02]  /*3710*/  ISETP.GT.AND P5, PT, R0, 0x19, PT ;  /* 0x000000190000780c */ /* 0x000fe40003fa4270 */
[----:B------:R-:W-:Y:S02]  /*3720*/  FSEL R75, R36, -INF , P6 ;  /* 0xff800000244b7808 */ /* 0x000fe40003000000 */
[----:B------:R-:W-:Y:S02]  /*3730*/  FMNMX.FTZ R3, R20, R3, !PT ;  /* 0x0000000314037209 */ /* 0x000fe40007810000 */
[----:B------:R-:W-:Y:S02]  /*3740*/  FSEL R81, R39, -INF , P0 ;  /* 0xff80000027517808 */ /* 0x000fe40000000000 */
[----:B------:R-:W-:Y:S02]  /*3750*/  FMNMX.FTZ R4, R10, R11, !PT ;  /* 0x0000000b0a047209 */ /* 0x000fe40007810000 */
[----:B------:R-:W-:-:S02]  /*3760*/  FSEL R41, R43, -INF , P5 ;  /* 0xff8000002b297808 */ /* 0x000fc40002800000 */
[----:B------:R-:W-:Y:S02]  /*3770*/  ISETP.GT.AND P0, PT, R2, 0x29, PT ;  /* 0x000000290200780c */ /* 0x000fe40003f04270 */
[----:B------:R-:W-:Y:S02]  /*3780*/  ISETP.GT.AND P5, PT, R0, 0x20, PT ;  /* 0x000000200000780c */ /* 0x000fe40003fa4270 */
[----:B------:R-:W-:Y:S02]  /*3790*/  ISETP.GT.AND P6, PT, R2, 0x28, PT ;  /* 0x000000280200780c */ /* 0x000fe40003fc4270 */
[----:B------:R-:W-:Y:S02]  /*37a0*/  FMNMX.FTZ R3, R75, R3, !PT ;  /* 0x000000034b037209 */ /* 0x000fe40007810000 */
[----:B------:R-:W-:Y:S02]  /*37b0*/  FMNMX.FTZ R4, R16, R4, !PT ;  /* 0x0000000410047209 */ /* 0x000fe40007810000 */
[----:B------:R-:W-:-:S02]  /*37c0*/  FSEL R73, R33, -INF , P0 ;  /* 0xff80000021497808 */ /* 0x000fc40000000000 */
[----:B------:R-:W-:Y:S02]  /*37d0*/  FSEL R80, R38, -INF , P5 ;  /* 0xff80000026507808 */ /* 0x000fe40002800000 */
[----:B------:R-:W-:Y:S02]  /*37e0*/  ISETP.GT.AND P0, PT, R0, 0x29, PT ;  /* 0x000000290000780c */ /* 0x000fe40003f04270 */
[----:B------:R-:W-:Y:S02]  /*37f0*/  FSEL R74, R32, -INF , P6 ;  /* 0xff800000204a7808 */ /* 0x000fe40003000000 */
[----:B------:R-:W-:Y:S02]  /*3800*/  ISETP.GT.AND P5, PT, R0, 0x28, PT ;  /* 0x000000280000780c */ /* 0x000fe40003fa4270 */
[----:B------:R-:W-:Y:S02]  /*3810*/  FMNMX.FTZ R3, R76, R3, !PT ;  /* 0x000000034c037209 */ /* 0x000fe40007810000 */
[----:B------:R-:W-:-:S02]  /*3820*/  FMNMX.FTZ R4, R17, R4, !PT ;  /* 0x0000000411047209 */ /* 0x000fc40007810000 */
[----:B------:R-:W-:Y:S02]  /*3830*/  FSEL R79, R35, -INF , P0 ;  /* 0xff800000234f7808 */ /* 0x000fe40000000000 */
[----:B------:R-:W-:Y:S02]  /*3840*/  ISETP.GT.AND P6, PT, R2, 0x30, PT ;  /* 0x000000300200780c */ /* 0x000fe40003fc4270 */
[----:B------:R-:W-:Y:S02]  /*3850*/  FSEL R77, R34, -INF , P5 ;  /* 0xff800000224d7808 */ /* 0x000fe40002800000 */
[----:B------:R-:W-:Y:S02]  /*3860*/  ISETP.GT.AND P0, PT, R2, 0x31, PT ;  /* 0x000000310200780c */ /* 0x000fe40003f04270 */
[----:B------:R-:W-:Y:S02]  /*3870*/  FMNMX.FTZ R3, R74, R3, !PT ;  /* 0x000000034a037209 */ /* 0x000fe40007810000 */
[----:B------:R-:W-:-:S02]  /*3880*/  ISETP.GT.AND P5, PT, R0, 0x30, PT ;  /* 0x000000300000780c */ /* 0x000fc40003fa4270 */
[----:B------:R-:W-:Y:S02]  /*3890*/  FMNMX.FTZ R4, R21, R4, !PT ;  /* 0x0000000415047209 */ /* 0x000fe40007810000 */
[----:B------:R-:W-:Y:S02]  /*38a0*/  FSEL R102, R28, -INF , P6 ;  /* 0xff8000001c667808 */ /* 0x000fe40003000000 */
[----:B------:R-:W-:Y:S02]  /*38b0*/  FSEL R92, R29, -INF , P0 ;  /* 0xff8000001d5c7808 */ /* 0x000fe40000000000 */
[----:B------:R-:W-:Y:S02]  /*38c0*/  FMNMX.FTZ R3, R73, R3, !PT ;  /* 0x0000000349037209 */ /* 0x000fe40007810000 */
[----:B------:R-:W-:Y:S02]  /*38d0*/  ISETP.GT.AND P0, PT, R0, 0x31, PT ;  /* 0x000000310000780c */ /* 0x000fe40003f04270 */
[----:B------:R-:W-:-:S02]  /*38e0*/  FSEL R109, R30, -INF , P5 ;  /* 0xff8000001e6d7808 */ /* 0x000fc40002800000 */
[----:B------:R-:W-:Y:S02]  /*38f0*/  FMNMX.FTZ R4, R22, R4, !PT ;  /* 0x0000000416047209 */ /* 0x000fe40007810000 */
[----:B------:R-:W-:Y:S02]  /*3900*/  ISETP.GT.AND P5, PT, R2, 0x38, PT ;  /* 0x000000380200780c */ /* 0x000fe40003fa4270 */
[----:B------:R-:W-:Y:S02]  /*3910*/  FMNMX.FTZ R3, R102, R3, !PT ;  /* 0x0000000366037209 */ /* 0x000fe40007810000 */
[----:B------:R-:W-:Y:S02]  /*3920*/  FSEL R101, R31, -INF , P0 ;  /* 0xff8000001f657808 */ /* 0x000fe40000000000 */
[----:B------:R-:W-:Y:S01]  /*3930*/  FMNMX.FTZ R4, R40, R4, !PT ;  /* 0x0000000428047209 */ /* 0x000fe20007810000 */
[----:B------:R-:W-:Y:S01]  /*3940*/  LDSM.16.MT88.4 R28, [R224+0x800] ;  /* 0x00080000e01c783b */ /* 0x000fe20000004200 */
[----:B------:R-:W-:-:S02]  /*3950*/  ISETP.GT.AND P0, PT, R2, 0x39, PT ;  /* 0x000000390200780c */ /* 0x000fc40003f04270 */
[----:B------:R-:W-:Y:S02]  /*3960*/  FSEL R110, R24, -INF , P5 ;  /* 0xff800000186e7808 */ /* 0x000fe40002800000 */
[----:B------:R-:W-:Y:S02]  /*3970*/  ISETP.GT.AND P5, PT, R0, 0x38, PT ;  /* 0x000000380000780c */ /* 0x000fe40003fa4270 */
[----:B------:R-:W-:Y:S02]  /*3980*/  FMNMX.FTZ R3, R92, R3, !PT ;  /* 0x000000035c037209 */ /* 0x000fe40007810000 */
[----:B------:R-:W-:Y:S02]  /*3990*/  FMNMX.FTZ R4, R41, R4, !PT ;  /* 0x0000000429047209 */ /* 0x000fe40007810000 */
[----:B------:R-:W-:Y:S02]  /*39a0*/  FSEL R111, R25, -INF , P0 ;  /* 0xff800000196f7808 */ /* 0x000fe40000000000 */
[----:B------:R-:W-:-:S02]  /*39b0*/  ISETP.GT.AND P0, PT, R0, 0x39, PT ;  /* 0x000000390000780c */ /* 0x000fc40003f04270 */
        /* <DEDUP_REMOVED lines=17> */
[----:B------:R-:W-:Y:S02]  /*3ad0*/  ISETP.GT.AND P5, PT, R2, 0x50, PT ;  /* 0x000000500200780c */ /* 0x000fe40003fa4270 */
[----:B------:R-:W-:Y:S02]  /*3ae0*/  FMNMX.FTZ R4, R79, R4, !PT ;  /* 0x000000044f047209 */ /* 0x000fe40007810000 */
[----:B------:R-:W-:-:S02]  /*3af0*/  FSEL R105, R57, -INF , P0 ;  /* 0xff80000039697808 */ /* 0x000fc40000000000 */
[----:B------:R-:W-:Y:S02]  /*3b00*/  FMNMX.FTZ R3, R104, R3, !PT ;  /* 0x0000000368037209 */ /* 0x000fe40007810000 */
[----:B------:R-:W-:Y:S02]  /*3b10*/  FSEL R106, R12, -INF , P5 ;  /* 0xff8000000c6a7808 */ /* 0x000fe40002800000 */
[----:B------:R-:W-:Y:S02]  /*3b20*/  FMNMX.FTZ R4, R109, R4, !PT ;  /* 0x000000046d047209 */ /* 0x000fe40007810000 */
[----:B------:R-:W-:Y:S02]  /*3b30*/  ISETP.GT.AND P5, PT, R0, 0x40, PT ;  /* 0x000000400000780c */ /* 0x000fe40003fa4270 */
[----:B------:R-:W-:Y:S02]  /*3b40*/  ISETP.GT.AND P0, PT, R2, 0x51, PT ;  /* 0x000000510200780c */ /* 0x000fe40003f04270 */
[----:B------:R-:W-:-:S02]  /*3b50*/  FMNMX.FTZ R3, R105, R3, !PT ;  /* 0x0000000369037209 */ /* 0x000fc40007810000 */
[----:B------:R-:W-:Y:S02]  /*3b60*/  FMNMX.FTZ R4, R101, R4, !PT ;  /* 0x0000000465047209 */ /* 0x000fe40007810000 */
[----:B------:R-:W-:Y:S02]  /*3b70*/  FSEL R98, R46, -INF , P5 ;  /* 0xff8000002e627808 */ /* 0x000fe40002800000 */
[C---:B------:R-:W-:Y:S02]  /*3b80*/  ISETP.GT.AND P6, PT, R2.reuse, 0x58, PT ;  /* 0x000000580200780c */ /* 0x040fe40003fc4270 */
        /* <DEDUP_REMOVED lines=8> */
[----:B------:R-:W-:-:S02]  /*3c10*/  FSEL R99, R47, -INF , P0 ;  /* 0xff8000002f637808 */ /* 0x000fc40000000000 */
[----:B------:R-:W-:Y:S01]  /*3c20*/  FSEL R211, R61, -INF , P5 ;  /* 0xff8000003dd37808 */ /* 0x000fe20002800000 */
[----:B------:R-:W-:Y:S01]  /*3c30*/  LDSM.16.MT88.4 R44, [R249] ;  /* 0x00000000f92c783b */ /* 0x000fe20000004200 */
[----:B------:R-:W-:Y:S02]  /*3c40*/  FMNMX.FTZ R141, R108, R141, !PT ;  /* 0x0000008d6c8d7209 */ /* 0x000fe40007810000 */
[----:B------:R-:W-:Y:S02]  /*3c50*/  ISETP.GT.AND P0, PT, R0, 0x48, PT ;  /* 0x000000480000780c */ /* 0x000fe40003f04270 */
[----:B------:R-:W-:Y:S02]  /*3c60*/  FMNMX.FTZ R2, R98, R3, !PT ;  /* 0x0000000362027209 */ /* 0x000fe40007810000 */
[----:B------:R-:W-:Y:S02]  /*3c70*/  ISETP.GT.AND P5, PT, R0, 0x49, PT ;  /* 0x000000490000780c */ /* 0x000fe40003fa4270 */
[----:B------:R-:W-:-:S02]  /*3c80*/  FMNMX.FTZ R141, R211, R141, !PT ;  /* 0x0000008dd38d7209 */ /* 0x000fc40007810000 */
[----:B------:R-:W-:Y:S02]  /*3c90*/  FSEL R100, R58, -INF , P0 ;  /* 0xff8000003a647808 */ /* 0x000fe40000000000 */
[----:B------:R-:W-:Y:S01]  /*3ca0*/  FMNMX.FTZ R2, R99, R2, !PT ;  /* 0x0000000263027209 */ /* 0x000fe20007810000 */
[----:B------:R-:W1:Y:S01]  /*3cb0*/  SHFL.BFLY PT, R3, R141, 0x2, 0x1f ;  /* 0x0c401f008d037f89 */ /* 0x000e6200000e0000 */
[----:B------:R-:W-:Y:S02]  /*3cc0*/  FSEL R93, R59, -INF , P5 ;  /* 0xff8000003b5d7808 */ /* 0x000fe40002800000 */
[----:B------:R-:W-:Y:S01]  /*3cd0*/  ISETP.GT.AND P5, PT, R0, 0x50, PT ;  /* 0x000000500000780c */ /* 0x000fe20003fa4270 */
[----:B------:R-:W-:Y:S01]  /*3ce0*/  LDSM.16.MT88.4 R56, [R224+0x3000] ;  /* 0x00300000e038783b */ /* 0x000fe20000004200 */
[----:B------:R-:W-:Y:S02]  /*3cf0*/  FMNMX.FTZ R2, R100, R2, !PT ;  /* 0x0000000264027209 */ /* 0x000fe40007810000 */
[----:B------:R-:W-:-:S02]  /*3d00*/  ISETP.GT.AND P0, PT, R0, 0x51, PT ;  /* 0x000000510000780c */ /* 0x000fc40003f04270 */
[----:B------:R-:W-:Y:S02]  /*3d10*/  FSEL R94, R14, -INF , P5 ;  /* 0xff8000000e5e7808 */ /* 0x000fe40002800000 */
[----:B------:R-:W-:Y:S02]  /*3d20*/  FMNMX.FTZ R2, R93, R2, !PT ;  /* 0x000000025d027209 */ /* 0x000fe40007810000 */
[----:B------:R-:W-:Y:S02]  /*3d30*/  FSEL R95, R15, -INF , P0 ;  /* 0xff8000000f5f7808 */ /* 0x000fe40000000000 */
[----:B------:R-:W-:Y:S01]  /*3d40*/  ISETP.GT.AND P5, PT, R0, 0x58, PT ;  /* 0x000000580000780c */ /* 0x000fe20003fa4270 */
[----:B------:R-:W-:Y:S01]  /*3d50*/  LDSM.16.MT88.4 R12, [R224] ;  /* 0x00000000e00c783b */ /* 0x000fe20000004200 */
[----:B------:R-:W-:Y:S02]  /*3d60*/  FMNMX.FTZ R2, R94, R2, !PT ;  /* 0x000000025e027209 */ /* 0x000fe40007810000 */
[----:B------:R-:W-:-:S02]  /*3d70*/  ISETP.GT.AND P0, PT, R0, 0x59, PT ;  /* 0x000000590000780c */ /* 0x000fc40003f04270 */
[----:B------:R-:W-:Y:S02]  /*3d80*/  FSEL R96, R62, -INF , P5 ;  /* 0xff8000003e607808 */ /* 0x000fe40002800000 */
[----:B------:R-:W-:Y:S02]  /*3d90*/  FMNMX.FTZ R0, R95, R2, !PT ;  /* 0x000000025f007209 */ /* 0x000fe40007810000 */
[----:B------:R-:W-:Y:S02]  /*3da0*/  FSEL R97, R63, -INF , P0 ;  /* 0xff8000003f617808 */ /* 0x000fe40000000000 */
[----:B------:R-:W-:Y:S01]  /*3db0*/  FMNMX.FTZ R0, R96, R0, !PT ;  /* 0x0000000060007209 */ /* 0x000fe20007810000 */
[----:B------:R-:W-:Y:S01]  /*3dc0*/  LDSM.16.MT88.4 R60, [R227+0x800] ;  /* 0x00080000e33c783b */ /* 0x000fe20000004200 */
        /* <DEDUP_REMOVED lines=21> */
[----:B---3--:R-:W-:Y:S01]  /*3f20*/  F2FP.BF16.PACK_AB R8, R68, R71 ;  /* 0x000000474408723e */ /* 0x008fe200000010ff */
[----:B------:R-:W1:Y:S05]  /*3f30*/  LDSM.16.MT88.4 R4, [R228] ;  /* 0x00000000e404783b */ /* 0x000e6a0000004200 */
[----:B------:R2:W3:Y:S02]  /*3f40*/  MUFU.EX2 R70, R2 ;  /* 0x0000000200467308 */ /* 0x0004e40000000800 */
[----:B--2---:R-:W-:-:S05]  /*3f50*/  FMUL.FTZ R2, R140, c[0x0][0x2d0] ;  /* 0x0000b4008c027a20 */ /* 0x004fca0000410000 */
[----:B------:R-:W-:-:S05]  /*3f60*/  FSEL R2, R2, RZ, P0 ;  /* 0x000000ff02027208 */ /* 0x000fca0000000000 */
[----:B------:R-:W-:Y:S01]  /*3f70*/  FFMA.FTZ R3, R10, c[0x0][0x2d0], -R2 ;  /* 0x0000b4000a037a23 */ /* 0x000fe20000010802 */
[----:B---3--:R-:W-:-:S03]  /*3f80*/  F2FP.BF16.PACK_AB R10, R69, R70 ;  /* 0x00000046450a723e */ /* 0x008fc600000010ff */
        /* <DEDUP_REMOVED lines=14> */
[----:B------:R2:W-:Y:S03]  /*4070*/  MUFU.EX2 R155, R3 ;  /* 0x00000003009b7308 */ /* 0x0005e60000000800 */
[C---:B-1----:R-:W-:Y:S08]  /*4080*/  HMMA.16816.F32.BF16 R16, R8.reuse, R6, RZ ;  /* 0x000000060810723c */ /* 0x042ff000000418ff */
[----:B------:R-:W-:Y:S01]  /*4090*/  HMMA.16816.F32.BF16 R12, R8, R48, RZ ;  /* 0x00000030080c723c */ /* 0x000fe200000418ff */
[----:B--2---:R-:W-:-:S04]  /*40a0*/  FFMA.FTZ R3, R20, c[0x0][0x2d0], -R0 ;  /* 0x0000b40014037a23 */ /* 0x004fc80000010800 */
[----:B------:R1:W2:Y:S02]  /*40b0*/  MUFU.EX2 R210, R3 ;  /* 0x0000000300d27308 */ /* 0x0002a40000000800 */
[----:B-1----:R-:W-:Y:S01]  /*40c0*/  FFMA.FTZ R3, R21, c[0x0][0x2d0], -R2 ;  /* 0x0000b40015037a23 */ /* 0x002fe20000010802 */
[----:B--2---:R-:W-:-:S05]  /*40d0*/  F2FP.BF16.PACK_AB R6, R210, R155 ;  /* 0x0000009bd206723e */ /* 0x004fca00000010ff */
[----:B------:R1:W-:Y:S02]  /*40e0*/  MUFU.EX2 R143, R3 ;  /* 0x00000003008f7308 */ /* 0x0003e40000000800 */
[--C-:B-1----:R-:W-:Y:S02]  /*40f0*/  FFMA.FTZ R3, R22, c[0x0][0x2d0], -R2.reuse ;  /* 0x0000b40016037a23 */ /* 0x102fe40000010802 */
[----:B------:R-:W-:Y:S04]  /*4100*/  HMMA.16816.F32.BF16 R20, R8, R4, RZ ;  /* 0x000000040814723c */ /* 0x000fe800000418ff */
[----:B------:R1:W2:Y:S03]  /*4110*/  MUFU.EX2 R142, R3 ;  /* 0x00000003008e7308 */ /* 0x0002a60000000800 */
[----:B------:R-:W-:Y:S01]  /*4120*/  F2FP.BF16.PACK_AB R4, R154, R72 ;  /* 0x000000489a04723e */ /* 0x000fe200000010ff */
[----:B-1----:R-:W-:Y:S01]  /*4130*/  FFMA.FTZ R3, R40, c[0x0][0x2d0], -R2 ;  /* 0x0000b40028037a23 */ /* 0x002fe20000010802 */
[----:B--2---:R-:W-:-:S03]  /*4140*/  F2FP.BF16.PACK_AB R5, R142, R143 ;  /* 0x0000008f8e05723e */ /* 0x004fc600000010ff */
[----:B------:R1:W-:Y:S02]  /*4150*/  MUFU.EX2 R152, R3 ;  /* 0x0000000300987308 */ /* 0x0003e40000000800 */
[----:B-1----:R-:W-:Y:S02]  /*4160*/  FFMA.FTZ R3, R41, c[0x0][0x2d0], -R2 ;  /* 0x0000b40029037a23 */ /* 0x002fe40000010802 */
[----:B------:R-:W-:Y:S04]  /*4170*/  LDSM.16.MT88.4 R40, [R228+0x3000] ;  /* 0x00300000e428783b */ /* 0x000fe80000004200 */
[----:B------:R-:W1:Y:S02]  /*4180*/  MUFU.EX2 R153, R3 ;  /* 0x0000000300997308 */ /* 0x000e640000000800 */
[----:B-1----:R-:W-:Y:S01]  /*4190*/  F2FP.BF16.PACK_AB R7, R153, R152 ;  /* 0x000000989907723e */ /* 0x002fe200000010ff */
[----:B------:R-:W-:-:S04]  /*41a0*/  FADD.FTZ R3, R71, R68 ;  /* 0x0000004447037221 */ /* 0x000fc80000010000 */
[----:B------:R-:W-:Y:S02]  /*41b0*/  FADD.FTZ R3, R70, R3 ;  /* 0x0000000346037221 */ /* 0x000fe40000010000 */
[----:B------:R-:W-:Y:S01]  /*41c0*/  HMMA.16816.F32.BF16 R88, R4, R28, R36 ;  /* 0x0000001c0458723c */ /* 0x000fe20000041824 */
[----:B------:R-:W-:Y:S01]  /*41d0*/  LDSM.16.MT88.4 R36, [R224+0x3800] ;  /* 0x00380000e024783b */ /* 0x000fe20000004200 */
[----:B------:R-:W-:-:S06]  /*41e0*/  FADD.FTZ R3, R69, R3 ;  /* 0x0000000345037221 */ /* 0x000fcc0000010000 */
[C---:B------:R-:W-:Y:S08]  /*41f0*/  HMMA.16816.F32.BF16 R20, R4.reuse, R24, R20 ;  /* 0x000000180414723c */ /* 0x040ff00000041814 */
[----:B------:R-:W-:Y:S08]  /*4200*/  HMMA.16816.F32.BF16 R212, R4, R26, R16 ;  /* 0x0000001a04d4723c */ /* 0x000ff00000041810 */
[----:B------:R-:W-:Y:S01]  /*4210*/  IMAD.MOV.U32 R86, RZ, RZ, R88 ;  /* 0x000000ffff567224 */ /* 0x000fe200078e0058 */
[----:B------:R-:W-:Y:S01]  /*4220*/  MOV R78, R91 ;  /* 0x0000005b004e7202 */ /* 0x000fe20000000f00 */
[----:B------:R-:W-:Y:S01]  /*4230*/  IMAD.MOV.U32 R85, RZ, RZ, R89 ;  /* 0x000000ffff557224 */ /* 0x000fe200078e0059 */
[----:B------:R-:W-:Y:S01]  /*4240*/  HMMA.16816.F32.BF16 R16, R8, R50, RZ ;  /* 0x000000320810723c */ /* 0x000fe200000418ff */
[----:B------:R-:W-:Y:S01]  /*4250*/  IMAD.MOV.U32 R84, RZ, RZ, R90 ;  /* 0x000000ffff547224 */ /* 0x000fe200078e005a */
[----:B------:R-:W-:Y:S01]  /*4260*/  LDSM.16.MT88.4 R48, [R227+0x3000] ;  /* 0x00300000e330783b */ /* 0x000fe20000004200 */
[----:B------:R-:W-:Y:S01]  /*4270*/  IMAD.MOV.U32 R68, RZ, RZ, R86 ;  /* 0x000000ffff447224 */ /* 0x000fe200078e0056 */
[----:B------:R-:W-:Y:S01]  /*4280*/  MOV R71, R78 ;  /* 0x0000004e00477202 */ /* 0x000fe20000000f00 */
[----:B------:R-:W-:Y:S01]  /*4290*/  IMAD.MOV.U32 R91, RZ, RZ, R20 ;  /* 0x000000ffff5b7224 */ /* 0x000fe200078e0014 */
[----:B------:R-:W-:Y:S01]  /*42a0*/  MOV R88, R23 ;  /* 0x0000001700587202 */ /* 0x000fe20000000f00 */
[----:B------:R-:W-:Y:S01]  /*42b0*/  IMAD.MOV.U32 R90, RZ, RZ, R21 ;  /* 0x000000ffff5a7224 */ /* 0x000fe200078e0015 */
[----:B------:R-:W-:Y:S01]  /*42c0*/  HMMA.16816.F32.BF16 R216, R4, R30, R32 ;  /* 0x0000001e04d8723c */ /* 0x000fe20000041820 */
[----:B------:R-:W-:-:S02]  /*42d0*/  IMAD.MOV.U32 R89, RZ, RZ, R22 ;  /* 0x000000ffff597224 */ /* 0x000fc400078e0016 */
[----:B------:R-:W1:Y:S01]  /*42e0*/  LDSM.16.MT88.4 R20, [R230+0x800] ;  /* 0x00080000e614783b */ /* 0x000e620000004200 */
[----:B------:R-:W-:Y:S02]  /*42f0*/  IMAD.MOV.U32 R69, RZ, RZ, R85 ;  /* 0x000000ffff457224 */ /* 0x000fe400078e0055 */
[----:B------:R-:W-:Y:S02]  /*4300*/  IMAD.MOV.U32 R70, RZ, RZ, R84 ;  /* 0x000000ffff467224 */ /* 0x000fe400078e0054 */
[----:B------:R-:W-:Y:S07]  /*4310*/  HMMA.16816.F32.BF16 R220, R4, R60, R12 ;  /* 0x0000003c04dc723c */ /* 0x000fee000004180c */
[----:B------:R-:W-:Y:S01]  /*4320*/  IMAD.MOV.U32 R61, RZ, RZ, R111 ;  /* 0x000000ffff3d7224 */ /* 0x000fe200078e006f */
[----:B------:R-:W-:Y:S01]  /*4330*/  HMMA.16816.F32.BF16 R12, R8, R44, RZ ;  /* 0x0000002c080c723c */ /* 0x000fe200000418ff */
[----:B------:R-:W-:-:S07]  /*4340*/  IMAD.MOV.U32 R60, RZ, RZ, R110 ;  /* 0x000000ffff3c7224 */ /* 0x000fce00078e006e */
[C---:B------:R-:W-:Y:S01]  /*4350*/  HMMA.16816.F32.BF16 R32, R8.reuse, R46, RZ ;  /* 0x0000002e0820723c */ /* 0x040fe200000418ff */
[----:B------:R-:W-:Y:S07]  /*4360*/  LDSM.16.MT88.4 R44, [R227+0x3800] ;  /* 0x00380000e32c783b */ /* 0x000fee0000004200 */
[C---:B------:R-:W-:Y:S08]  /*4370*/  HMMA.16816.F32.BF16 R28, R8.reuse, R56, RZ ;  /* 0x00000038081c723c */ /* 0x040ff000000418ff */
[----:B------:R-:W-:Y:S01]  /*4380*/  HMMA.16816.F32.BF16 R24, R8, R58, RZ ;  /* 0x0000003a0818723c */ /* 0x000fe200000418ff */
[----:B------:R-:W2:Y:S07]  /*4390*/  LDSM.16.MT88.4 R56, [R230+0x3000] ;  /* 0x00300000e638783b */ /* 0x000eae0000004200 */
[C---:B------:R-:W-:Y:S07]  /*43a0*/  HMMA.16816.F32.BF16 R144, R4.reuse, R62, R16 ;  /* 0x0000003e0490723c */ /* 0x040fee0000041810 */
[----:B------:R-:W-:Y:S01]  /*43b0*/  IMAD.MOV.U32 R63, RZ, RZ, R165 ;  /* 0x000000ffff3f7224 */ /* 0x000fe200078e00a5 */
[----:B------:R-:W-:Y:S01]  /*43c0*/  MOV R62, R164 ;  /* 0x000000a4003e7202 */ /* 0x000fe20000000f00 */
[C---:B-1----:R-:W-:Y:S01]  /*43d0*/  HMMA.16816.F32.BF16 R128, R4.reuse, R22, R32 ;  /* 0x000000160480723c */ /* 0x042fe20000041820 */
[----:B------:R-:W1:Y:S07]  /*43e0*/  LDSM.16.MT88.4 R32, [R230+0x3800] ;  /* 0x00380000e620783b */ /* 0x000e6e0000004200 */
[C---:B------:R-:W-:Y:S08]  /*43f0*/  HMMA.16816.F32.BF16 R164, R4.reuse, R20, R12 ;  /* 0x0000001404a4723c */ /* 0x040ff0000004180c */
[C---:B------:R-:W-:Y:S08]  /*4400*/  HMMA.16816.F32.BF16 R136, R4.reuse, R36, R28 ;  /* 0x000000240488723c */ /* 0x040ff0000004181c */
[----:B------:R-:W-:Y:S01]  /*4410*/  HMMA.16816.F32.BF16 R124, R4, R38, R24 ;  /* 0x00000026047c723c */ /* 0x000fe20000041818 */
[----:B------:R-:W3:Y:S07]  /*4420*/  LDSM.16.MT88.4 R36, [R224+0x6000] ;  /* 0x00600000e024783b */ /* 0x000eee0000004200 */
[C---:B------:R-:W-:Y:S07]  /*4430*/  HMMA.16816.F32.BF16 R20, R8.reuse, R50, RZ ;  /* 0x000000320814723c */ /* 0x040fee00000418ff */
[----:B------:R-:W-:Y:S01]  /*4440*/  IMAD.MOV.U32 R51, RZ, RZ, R105 ;  /* 0x000000ffff337224 */ /* 0x000fe200078e0069 */
[C---:B------:R-:W-:Y:S07]  /*4450*/  HMMA.16816.F32.BF16 R12, R8.reuse, R40, RZ ;  /* 0x00000028080c723c */ /* 0x040fee00000418ff */
[----:B------:R-:W-:Y:S01]  /*4460*/  MOV R41, R87 ;  /* 0x0000005700297202 */ /* 0x000fe20000000f00 */
[C---:B--2---:R-:W-:Y:S07]  /*4470*/  HMMA.16816.F32.BF16 R16, R8.reuse, R56, RZ ;  /* 0x000000380810723c */ /* 0x044fee00000418ff */
[----:B------:R-:W-:Y:S01]  /*4480*/  IMAD.MOV.U32 R56, RZ, RZ, R103 ;  /* 0x000000ffff387224 */ /* 0x000fe200078e0067 */
[----:B------:R-:W-:Y:S01]  /*4490*/  HMMA.16816.F32.BF16 R24, R8, R48, RZ ;  /* 0x000000300818723c */ /* 0x000fe200000418ff */
[----:B------:R-:W-:-:S06]  /*44a0*/  IMAD.MOV.U32 R57, RZ, RZ, R104 ;  /* 0x000000ffff397224 */ /* 0x000fcc00078e0068 */
[----:B------:R-:W-:Y:S01]  /*44b0*/  IMAD.MOV.U32 R49, RZ, RZ, R107 ;  /* 0x000000ffff317224 */ /* 0x000fe200078e006b */
[----:B------:R-:W-:Y:S01]  /*44c0*/  HMMA.16816.F32.BF16 R112, R4, R46, R20 ;  /* 0x0000002e0470723c */ /* 0x000fe20000041814 */
[----:B------:R-:W2:Y:S01]  /*44d0*/  LDSM.16.MT88.4 R20, [R224+0x6800] ;  /* 0x00680000e014783b */ /* 0x000ea20000004200 */
[----:B------:R-:W-:-:S06]  /*44e0*/  MOV R48, R106 ;  /* 0x0000006a00307202 */ /* 0x000fcc0000000f00 */
[----:B------:R-:W-:Y:S08]  /*44f0*/  HMMA.16816.F32.BF16 R28, R8, R42, RZ ;  /* 0x0000002a081c723c */ /* 0x000ff000000418ff */
[----:B------:R-:W-:Y:S07]  /*4500*/  HMMA.16816.F32.BF16 R132, R4, R52, R12 ;  /* 0x000000340484723c */ /* 0x000fee000004180c */
[----:B------:R-:W-:Y:S01]  /*4510*/  IMAD.MOV.U32 R53, RZ, RZ, R109 ;  /* 0x000000ffff357224 */ /* 0x000fe200078e006d */
[----:B------:R-:W-:Y:S01]  /*4520*/  HMMA.16816.F32.BF16 R12, R8, R58, RZ ;  /* 0x0000003a080c723c */ /* 0x000fe200000418ff */
[----:B------:R-:W-:-:S06]  /*4530*/  IMAD.MOV.U32 R52, RZ, RZ, R108 ;  /* 0x000000ffff347224 */ /* 0x000fcc00078e006c */
[----:B------:R-:W-:Y:S01]  /*4540*/  MOV R59, R102 ;  /* 0x00000066003b7202 */ /* 0x000fe20000000f00 */
[----:B-1----:R-:W-:Y:S01]  /*4550*/  HMMA.16816.F32.BF16 R148, R4, R32, R16 ;  /* 0x000000200494723c */ /* 0x002fe20000041810 */
[----:B------:R-:W-:-:S06]  /*4560*/  IMAD.MOV.U32 R58, RZ, RZ, R101 ;  /* 0x000000ffff3a7224 */ /* 0x000fcc00078e0065 */
[----:B------:R-:W-:Y:S01]  /*4570*/  IMAD.MOV.U32 R33, RZ, RZ, R96 ;  /* 0x000000ffff217224 */ /* 0x000fe200078e0060 */
[----:B------:R-:W-:Y:S01]  /*4580*/  HMMA.16816.F32.BF16 R120, R4, R44, R24 ;  /* 0x0000002c0478723c */ /* 0x000fe20000041818 */
[----:B------:R-:W1:Y:S01]  /*4590*/  LDSM.16.MT88.4 R24, [R228+0x6000] ;  /* 0x00600000e418783b */ /* 0x000e620000004200 */
[----:B------:R-:W-:-:S06]  /*45a0*/  MOV R32, R95 ;  /* 0x0000005f00207202 */ /* 0x000fcc0000000f00 */
[----:B---3--:R-:W-:Y:S07]  /*45b0*/  HMMA.16816.F32.BF16 R16, R8, R36, RZ ;  /* 0x000000240810723c */ /* 0x008fee00000418ff */
[----:B------:R-:W-:Y:S01]  /*45c0*/  IMAD.MOV.U32 R37, RZ, RZ, R92 ;  /* 0x000000ffff257224 */ /* 0x000fe200078e005c */
[C---:B------:R-:W-:Y:S07]  /*45d0*/  HMMA.16816.F32.BF16 R116, R4.reuse, R54, R28 ;  /* 0x000000360474723c */ /* 0x040fee000004181c */
[----:B------:R-:W-:Y:S01]  /*45e0*/  IMAD.MOV.U32 R29, RZ, RZ, R100 ;  /* 0x000000ffff1d7224 */ /* 0x000fe200078e0064 */
[----:B------:R-:W-:Y:S01]  /*45f0*/  MOV R28, R99 ;  /* 0x00000063001c7202 */ /* 0x000fe20000000f00 */
[----:B------:R-:W-:Y:S01]  /*4600*/  HMMA.16816.F32.BF16 R100, R4, R34, R12 ;  /* 0x000000220464723c */ /* 0x000fe2000004180c */
[----:B------:R-:W-:-:S02]  /*4610*/  IMAD.MOV.U32 R55, RZ, RZ, R98 ;  /* 0x000000ffff377224 */ /* 0x000fc400078e0062 */
[----:B------:R-:W-:Y:S02]  /*4620*/  IMAD.MOV.U32 R54, RZ, RZ, R97 ;  /* 0x000000ffff367224 */ /* 0x000fe400078e0061 */
[----:B------:R-:W-:Y:S02]  /*4630*/  IMAD.MOV.U32 R30, RZ, RZ, R208 ;  /* 0x000000ffff1e7224 */ /* 0x000fe400078e00d0 */
[----:B------:R-:W-:Y:S01]  /*4640*/  IMAD.MOV.U32 R35, RZ, RZ, R94 ;  /* 0x000000ffff237224 */ /* 0x000fe200078e005e */
[----:B------:R-:W-:Y:S01]  /*4650*/  HMMA.16816.F32.BF16 R12, R8, R38, RZ ;  /* 0x00000026080c723c */ /* 0x000fe200000418ff */
[----:B------:R-:W-:Y:S02]  /*4660*/  IMAD.MOV.U32 R34, RZ, RZ, R93 ;  /* 0x000000ffff227224 */ /* 0x000fe400078e005d */
[----:B------:R-:W-:Y:S02]  /*4670*/  FADD.FTZ R208, R72, R3 ;  /* 0x0000000348d07221 */ /* 0x000fe40000010000 */
[----:B------:R-:W-:Y:S01]  /*4680*/  FFMA.FTZ R3, R75, c[0x0][0x2d0], -R0 ;  /* 0x0000b4004b037a23 */ /* 0x000fe20000010800 */
[----:B------:R-:W-:Y:S01]  /*4690*/  MOV R75, R55 ;  /* 0x00000037004b7202 */ /* 0x000fe20000000f00 */
[----:B------:R-:W-:Y:S01]  /*46a0*/  IMAD.MOV.U32 R31, RZ, RZ, R41 ;  /* 0x000000ffff1f7224 */ /* 0x000fe200078e0029 */
[----:B--2---:R-:W-:Y:S01]  /*46b0*/  HMMA.16816.F32.BF16 R108, R4, R20, R16 ;  /* 0x00000014046c723c */ /* 0x004fe20000041810 */
[----:B------:R-:W2:Y:S01]  /*46c0*/  LDSM.16.MT88.4 R16, [R228+0x6800] ;  /* 0x00680000e410783b */ /* 0x000ea20000004200 */
[----:B------:R-:W-:-:S02]  /*46d0*/  IMAD.MOV.U32 R55, RZ, RZ, R52 ;  /* 0x000000ffff377224 */ /* 0x000fc400078e0034 */
[----:B------:R-:W-:Y:S02]  /*46e0*/  IMAD.MOV.U32 R52, RZ, RZ, R62 ;  /* 0x000000ffff347224 */ /* 0x000fe400078e003e */
[----:B------:R-:W-:-:S10]  /*46f0*/  IMAD.MOV.U32 R72, RZ, RZ, R59 ;  /* 0x000000ffff487224 */ /* 0x000fd400078e003b */
[----:B------:R-:W-:Y:S01]  /*4700*/  HMMA.16816.F32.BF16 R104, R4, R22, R12 ;  /* 0x000000160468723c */ /* 0x000fe2000004180c */
[----:B------:R-:W3:Y:S07]  /*4710*/  LDSM.16.MT88.4 R20, [R227+0x6000] ;  /* 0x00600000e314783b */ /* 0x000eee0000004200 */
[----:B-1----:R-:W-:Y:S07]  /*4720*/  HMMA.16816.F32.BF16 R12, R8, R24, RZ ;  /* 0x00000018080c723c */ /* 0x002fee00000418ff */
[----:B------:R-:W-:Y:S01]  /*4730*/  MOV R24, R91 ;  /* 0x0000005b00187202 */ /* 0x000fe20000000f00 */
[----:B------:R-:W-:Y:S11]  /*4740*/  IMAD.MOV.U32 R25, RZ, RZ, R90 ;  /* 0x000000ffff197224 */ /* 0x000ff600078e005a */
[----:B------:R-:W-:Y:S05]  /*4750*/  @!UPT UIADD3 URZ, URZ, URZ, URZ ;  /* 0x0000003f3f3ff290 */ /* 0x000fea000fffe03f */
[----:B--2---:R-:W-:Y:S07]  /*4760*/  HMMA.16816.F32.BF16 R96, R4, R16, R12 ;  /* 0x000000100460723c */ /* 0x004fee000004180c */
[----:B------:R-:W-:-:S04]  /*4770*/  FADD.FTZ R12, R66, R65 ;  /* 0x00000041420c7221 */ /* 0x000fc80000010000 */
[----:B------:R-:W-:Y:S02]  /*4780*/  FADD.FTZ R16, R64, R12 ;  /* 0x0000000c40107221 */ /* 0x000fe40000010000 */
[----:B------:R-:W-:Y:S02]  /*4790*/  HMMA.16816.F32.BF16 R12, R8, R26, RZ ;  /* 0x0000001a080c723c */ /* 0x000fe400000418ff */
[----:B------:R-:W-:-:S05]  /*47a0*/  FADD.FTZ R209, R67, R16 ;  /* 0x0000001043d17221 */ /* 0x000fca0000010000 */
[----:B------:R-:W-:Y:S02]  /*47b0*/  IMAD.MOV.U32 R26, RZ, RZ, R89 ;  /* 0x000000ffff1a7224 */ /* 0x000fe400078e0059 */
[----:B------:R-:W-:Y:S11]  /*47c0*/  IMAD.MOV.U32 R27, RZ, RZ, R88 ;  /* 0x000000ffff1b7224 */ /* 0x000ff600078e0058 */
[----:B------:R-:W-:Y:S04]  /*47d0*/  @!UPT UIADD3 URZ, URZ, URZ, URZ ;  /* 0x0000003f3f3ff290 */ /* 0x000fe8000fffe03f */
[----:B------:R-:W-:Y:S01]  /*47e0*/  HMMA.16816.F32.BF16 R92, R4, R18, R12 ;  /* 0x00000012045c723c */ /* 0x000fe2000004180c */
[----:B------:R-:W1:Y:S07]  /*47f0*/  LDSM.16.MT88.4 R16, [R227+0x6800] ;  /* 0x00680000e310783b */ /* 0x000e6e0000004200 */
[----:B---3--:R-:W-:Y:S07]  /*4800*/  HMMA.16816.F32.BF16 R12, R8, R20, RZ ;  /* 0x00000014080c723c */ /* 0x008fee00000418ff */
[----:B------:R-:W-:Y:S01]  /*4810*/  MOV R21, R58 ;  /* 0x0000003a00157202 */ /* 0x000fe20000000f00 */
[----:B------:R-:W-:Y:S11]  /*4820*/  IMAD.MOV.U32 R20, RZ, RZ, R30 ;  /* 0x000000ffff147224 */ /* 0x000ff600078e001e */
[----:B------:R-:W-:Y:S05]  /*4830*/  @!UPT UIADD3 URZ, URZ, URZ, URZ ;  /* 0x0000003f3f3ff290 */ /* 0x000fea000fffe03f */
[----:B-1----:R-:W-:Y:S08]  /*4840*/  HMMA.16816.F32.BF16 R88, R4, R16, R12 ;  /* 0x000000100458723c */ /* 0x002ff0000004180c */
[----:B------:R-:W-:Y:S07]  /*4850*/  HMMA.16816.F32.BF16 R12, R8, R22, RZ ;  /* 0x00000016080c723c */ /* 0x000fee00000418ff */
[----:B------:R-:W-:-:S02]  /*4860*/  IMAD.MOV.U32 R22, RZ, RZ, R28 ;  /* 0x000000ffff167224 */ /* 0x000fc400078e001c */
[----:B------:R-:W-:Y:S11]  /*4870*/  IMAD.MOV.U32 R23, RZ, RZ, R29 ;  /* 0x000000ffff177224 */ /* 0x000ff600078e001d */
[----:B------:R-:W-:Y:S04]  /*4880*/  @!UPT UIADD3 URZ, URZ, URZ, URZ ;  /* 0x0000003f3f3ff290 */ /* 0x000fe8000fffe03f */
[----:B------:R-:W-:Y:S01]  /*4890*/  HMMA.16816.F32.BF16 R84, R4, R18, R12 ;  /* 0x000000120454723c */ /* 0x000fe2000004180c */
[----:B------:R-:W1:Y:S07]  /*48a0*/  LDSM.16.MT88.4 R12, [R230+0x6000] ;  /* 0x00600000e60c783b */ /* 0x000e6e0000004200 */
[C---:B-1----:R-:W-:Y:S08]  /*48b0*/  HMMA.16816.F32.BF16 R16, R8.reuse, R12, RZ ;  /* 0x0000000c0810723c */ /* 0x042ff000000418ff */
[----:B------:R-:W-:Y:S01]  /*48c0*/  HMMA.16816.F32.BF16 R8, R8, R14, RZ ;  /* 0x0000000e0808723c */ /* 0x000fe200000418ff */
[----:B------:R-:W1:Y:S11]  /*48d0*/  LDSM.16.MT88.4 R12, [R230+0x6800] ;  /* 0x00680000e60c783b */ /* 0x000e760000004200 */
[----:B------:R-:W-:Y:S04]  /*48e0*/  @!UPT UIADD3 URZ, URZ, URZ, URZ ;  /* 0x0000003f3f3ff290 */ /* 0x000fe8000fffe03f */
[C---:B-1----:R-:W-:Y:S08]  /*48f0*/  HMMA.16816.F32.BF16 R44, R4.reuse, R12, R16 ;  /* 0x0000000c042c723c */ /* 0x042ff00000041810 */
[----:B------:R-:W-:Y:S01]  /*4900*/  HMMA.16816.F32.BF16 R16, R4, R14, R8 ;  /* 0x0000000e0410723c */ /* 0x000fe20000041808 */
[----:B------:R1:W-:Y:S01]  /*4910*/  MUFU.EX2 R14, R3 ;  /* 0x00000003000e7308 */ /* 0x0003e20000000800 */
[----:B------:R-:W2:Y:S01]  /*4920*/  LDSM.16.MT88.4 R8, [R224+0x1000] ;  /* 0x00100000e008783b */ /* 0x000ea20000004200 */
[----:B-1----:R-:W-:-:S06]  /*4930*/  FFMA.FTZ R3, R76, c[0x0][0x2d0], -R0 ;  /* 0x0000b4004c037a23 */ /* 0x002fcc0000010800 */
[----:B------:R1:W3:Y:S02]  /*4940*/  MUFU.EX2 R15, R3 ;  /* 0x00000003000f7308 */ /* 0x0002e40000000800 */
[----:B-1----:R-:W-:Y:S01]  /*4950*/  FFMA.FTZ R3, R74, c[0x0][0x2d0], -R0 ;  /* 0x0000b4004a037a23 */ /* 0x002fe20000010800 */
[----:B---3--:R-:W-:Y:S01]  /*4960*/  F2FP.BF16.PACK_AB R4, R15, R14 ;  /* 0x0000000e0f04723e */ /* 0x008fe200000010ff */
[----:B------:R-:W-:-:S04]  /*4970*/  IMAD.MOV.U32 R74, RZ, RZ, R54 ;  /* 0x000000ffff4a7224 */ /* 0x000fc800078e0036 */
[----:B------:R1:W-:Y:S01]  /*4980*/  MUFU.EX2 R76, R3 ;  /* 0x00000003004c7308 */ /* 0x0003e20000000800 */
[----:B------:R-:W-:Y:S01]  /*4990*/  IMAD.MOV.U32 R54, RZ, RZ, R49 ;  /* 0x000000ffff367224 */ /* 0x000fe200078e0031 */
[----:B------:R-:W-:Y:S01]  /*49a0*/  MOV R49, R53 ;  /* 0x0000003500317202 */ /* 0x000fe20000000f00 */
[----:B------:R-:W-:Y:S02]  /*49b0*/  IMAD.MOV.U32 R53, RZ, RZ, R63 ;  /* 0x000000ffff357224 */ /* 0x000fe400078e003f */
[----:B-1----:R-:W-:Y:S02]  /*49c0*/  FFMA.FTZ R3, R73, c[0x0][0x2d0], -R0 ;  /* 0x0000b40049037a23 */ /* 0x002fe40000010800 */
[----:B------:R-:W-:Y:S02]  /*49d0*/  IMAD.MOV.U32 R73, RZ, RZ, R33 ;  /* 0x000000ffff497224 */ /* 0x000fe400078e0021 */
[----:B------:R1:W3:Y:S02]  /*49e0*/  MUFU.EX2 R78, R3 ;  /* 0x00000003004e7308 */ /* 0x0002e40000000800 */
[----:B-1----:R-:W-:Y:S01]  /*49f0*/  FFMA.FTZ R3, R80, c[0x0][0x2d0], -R2 ;  /* 0x0000b40050037a23 */ /* 0x002fe20000010802 */
[----:B---3--:R-:W-:Y:S01]  /*4a00*/  F2FP.BF16.PACK_AB R6, R78, R76 ;  /* 0x0000004c4e06723e */ /* 0x008fe200000010ff */
[----:B------:R-:W-:-:S04]  /*4a10*/  IMAD.MOV.U32 R80, RZ, RZ, R32 ;  /* 0x000000ffff507224 */ /* 0x000fc800078e0020 */
[----:B------:R1:W-:Y:S02]  /*4a20*/  MUFU.EX2 R12, R3 ;  /* 0x00000003000c7308 */ /* 0x0003e40000000800 */
[----:B-1----:R-:W-:Y:S01]  /*4a30*/  FFMA.FTZ R3, R81, c[0x0][0x2d0], -R2 ;  /* 0x0000b40051037a23 */ /* 0x002fe20000010802 */
[----:B------:R-:W-:-:S05]  /*4a40*/  MOV R81, R35 ;  /* 0x0000002300517202 */ /* 0x000fca0000000f00 */
[----:B------:R1:W3:Y:S02]  /*4a50*/  MUFU.EX2 R13, R3 ;  /* 0x00000003000d7308 */ /* 0x0002e40000000800 */
[----:B-1----:R-:W-:Y:S01]  /*4a60*/  FFMA.FTZ R3, R77, c[0x0][0x2d0], -R2 ;  /* 0x0000b4004d037a23 */ /* 0x002fe20000010802 */
[----:B---3--:R-:W-:-:S05]  /*4a70*/  F2FP.BF16.PACK_AB R5, R13, R12 ;  /* 0x0000000c0d05723e */ /* 0x008fca00000010ff */
[----:B------:R1:W-:Y:S02]  /*4a80*/  MUFU.EX2 R77, R3 ;  /* 0x00000003004d7308 */ /* 0x0003e40000000800 */
[----:B-1----:R-:W-:Y:S02]  /*4a90*/  FFMA.FTZ R3, R79, c[0x0][0x2d0], -R2 ;  /* 0x0000b4004f037a23 */ /* 0x002fe40000010802 */
[----:B------:R-:W-:-:S04]  /*4aa0*/  IMAD.MOV.U32 R79, RZ, RZ, R34 ;  /* 0x000000ffff4f7224 */ /* 0x000fc800078e0022 */
[----:B------:R-:W1:Y:S02]  /*4ab0*/  MUFU.EX2 R50, R3 ;  /* 0x0000000300327308 */ /* 0x000e640000000800 */
[----:B-1----:R-:W-:Y:S01]  /*4ac0*/  F2FP.BF16.PACK_AB R7, R50, R77 ;  /* 0x0000004d3207723e */ /* 0x002fe200000010ff */
[----:B------:R-:W-:-:S06]  /*4ad0*/  IMAD.MOV.U32 R3, RZ, RZ, R37 ;  /* 0x000000ffff037224 */ /* 0x000fcc00078e0025 */
[C---:B--2---:R-:W-:Y:S08]  /*4ae0*/  HMMA.16816.F32.BF16 R68, R4.reuse, R8, R68 ;  /* 0x000000080444723c */ /* 0x044ff00000041844 */
[C---:B------:R-:W-:Y:S01]  /*4af0*/  HMMA.16816.F32.BF16 R40, R4.reuse, R10, R216 ;  /* 0x0000000a0428723c */ /* 0x040fe200000418d8 */
[----:B------:R-:W1:Y:S06]  /*4b00*/  LDSM.16.MT88.4 R8, [R228+0x1000] ;  /* 0x00100000e408783b */ /* 0x000e6c0000004200 */
[----:B------:R-:W-:Y:S01]  /*4b10*/  MOV R219, R79 ;  /* 0x0000004f00db7202 */ /* 0x000fe20000000f00 */
[----:B------:R-:W-:Y:S01]  /*4b20*/  IMAD.MOV.U32 R218, RZ, RZ, R81 ;  /* 0x000000ffffda7224 */ /* 0x000fe200078e0051 */
[----:B------:R-:W-:Y:S01]  /*4b30*/  MOV R79, R21 ;  /* 0x00000015004f7202 */ /* 0x000fe20000000f00 */
[----:B------:R-:W-:Y:S01]  /*4b40*/  IMAD.MOV.U32 R217, RZ, RZ, R80 ;  /* 0x000000ffffd97224 */ /* 0x000fe200078e0050 */
[----:B------:R-:W-:Y:S01]  /*4b50*/  MOV R216, R73 ;  /* 0x0000004900d87202 */ /* 0x000fe20000000f00 */
[C---:B-1----:R-:W-:Y:S07]  /*4b60*/  HMMA.16816.F32.BF16 R64, R4.reuse, R8, R24 ;  /* 0x000000080440723c */ /* 0x042fee0000041818 */
[----:B------:R-:W-:Y:S01]  /*4b70*/  MOV R24, R51 ;  /* 0x0000003300187202 */ /* 0x000fe20000000f00 */
[----:B------:R-:W-:Y:S01]  /*4b80*/  HMMA.16816.F32.BF16 R36, R4, R10, R212 ;  /* 0x0000000a0424723c */ /* 0x000fe200000418d4 */
[----:B------:R-:W1:Y:S01]  /*4b90*/  LDSM.16.MT88.4 R8, [R227+0x1000] ;  /* 0x00100000e308783b */ /* 0x000e620000004200 */
[----:B------:R-:W-:Y:S01]  /*4ba0*/  IMAD.MOV.U32 R25, RZ, RZ, R48 ;  /* 0x000000ffff197224 */ /* 0x000fe200078e0030 */
[----:B------:R-:W-:Y:S01]  /*4bb0*/  MOV R51, R61 ;  /* 0x0000003d00337202 */ /* 0x000fe20000000f00 */
[----:B------:R-:W-:-:S02]  /*4bc0*/  IMAD.MOV.U32 R48, RZ, RZ, R60 ;  /* 0x000000ffff307224 */ /* 0x000fc400078e003c */
[----:B------:R-:W-:Y:S01]  /*4bd0*/  IMAD.MOV.U32 R26, RZ, RZ, R56 ;  /* 0x000000ffff1a7224 */ /* 0x000fe200078e0038 */
[----:B------:R-:W-:Y:S01]  /*4be0*/  MOV R214, R52 ;  /* 0x0000003400d67202 */ /* 0x000fe20000000f00 */
[----:B------:R-:W-:Y:S02]  /*4bf0*/  IMAD.MOV.U32 R27, RZ, RZ, R57 ;  /* 0x000000ffff1b7224 */ /* 0x000fe400078e0039 */
[----:B------:R-:W-:Y:S02]  /*4c00*/  IMAD.MOV.U32 R213, RZ, RZ, R53 ;  /* 0x000000ffffd57224 */ /* 0x000fe400078e0035 */
[----:B------:R-:W-:Y:S02]  /*4c10*/  IMAD.MOV.U32 R212, RZ, RZ, R20 ;  /* 0x000000ffffd47224 */ /* 0x000fe400078e0014 */
        /* <DEDUP_REMOVED lines=8> */
[C---:B-1----:R-:W-:Y:S07]  /*4ca0*/  HMMA.16816.F32.BF16 R56, R4.reuse, R8, R164 ;  /* 0x000000080438723c */ /* 0x042fee00000418a4 */
[----:B------:R-:W-:Y:S01]  /*4cb0*/  IMAD.MOV.U32 R166, RZ, RZ, R31 ;  /* 0x000000ffffa67224 */ /* 0x000fe200078e001f */
[----:B------:R-:W-:Y:S01]  /*4cc0*/  MOV R165, R54 ;  /* 0x0000003600a57202 */ /* 0x000fe20000000f00 */
[----:B------:R-:W-:Y:S01]  /*4cd0*/  HMMA.16816.F32.BF16 R28, R4, R10, R128 ;  /* 0x0000000a041c723c */ /* 0x000fe20000041880 */
[----:B------:R-:W1:Y:S01]  /*4ce0*/  LDSM.16.MT88.4 R8, [R224+0x4000] ;  /* 0x00400000e008783b */ /* 0x000e620000004200 */
[----:B------:R-:W-:-:S02]  /*4cf0*/  IMAD.MOV.U32 R164, RZ, RZ, R25 ;  /* 0x000000ffffa47224 */ /* 0x000fc400078e0019 */
[----:B------:R-:W-:-:S03]  /*4d00*/  IMAD.MOV.U32 R167, RZ, RZ, R55 ;  /* 0x000000ffffa77224 */ /* 0x000fc600078e0037 */
[----:B------:R-:W-:Y:S01]  /*4d10*/  IMAD.MOV.U32 R128, RZ, RZ, R26 ;  /* 0x000000ffff807224 */ /* 0x000fe200078e001a */
[----:B------:R-:W-:Y:S01]  /*4d20*/  MOV R129, R27 ;  /* 0x0000001b00817202 */ /* 0x000fe20000000f00 */
[----:B------:R-:W-:Y:S02]  /*4d30*/  IMAD.MOV.U32 R130, RZ, RZ, R24 ;  /* 0x000000ffff827224 */ /* 0x000fe400078e0018 */
[----:B------:R-:W-:Y:S02]  /*4d40*/  IMAD.MOV.U32 R131, RZ, RZ, R3 ;  /* 0x000000ffff837224 */ /* 0x000fe400078e0003 */
[----:B------:R-:W-:-:S04]  /*4d50*/  IMAD.MOV.U32 R3, RZ, RZ, R72 ;  /* 0x000000ffff037224 */ /* 0x000fc800078e0048 */
[----:B------:R-:W-:Y:S01]  /*4d60*/  FFMA.FTZ R3, R3, c[0x0][0x2d0], -R0 ;  /* 0x0000b40003037a23 */ /* 0x000fe20000010800 */
[C---:B-1----:R-:W-:Y:S07]  /*4d70*/  HMMA.16816.F32.BF16 R52, R4.reuse, R8, R136 ;  /* 0x000000080434723c */ /* 0x042fee0000041888 */
[----:B------:R-:W-:Y:S01]  /*4d80*/  IMAD.MOV.U32 R136, RZ, RZ, R51 ;  /* 0x000000ffff887224 */ /* 0x000fe200078e0033 */
[----:B------:R-:W-:Y:S01]  /*4d90*/  HMMA.16816.F32.BF16 R24, R4, R10, R124 ;  /* 0x0000000a0418723c */ /* 0x000fe2000004187c */
[----:B------:R-:W1:Y:S01]  /*4da0*/  LDSM.16.MT88.4 R8, [R228+0x4000] ;  /* 0x00400000e408783b */ /* 0x000e620000004200 */
[----:B------:R-:W-:Y:S01]  /*4db0*/  MOV R137, R48 ;  /* 0x0000003000897202 */ /* 0x000fe20000000f00 */
[----:B------:R-:W-:-:S02]  /*4dc0*/  IMAD.MOV.U32 R138, RZ, RZ, R49 ;  /* 0x000000ffff8a7224 */ /* 0x000fc400078e0031 */
[----:B------:R-:W-:-:S03]  /*4dd0*/  IMAD.MOV.U32 R139, RZ, RZ, R83 ;  /* 0x000000ffff8b7224 */ /* 0x000fc600078e0053 */
[C---:B-1----:R-:W-:Y:S07]  /*4de0*/  HMMA.16816.F32.BF16 R48, R4.reuse, R8, R132 ;  /* 0x000000080430723c */ /* 0x042fee0000041884 */
[----:B------:R-:W-:Y:S01]  /*4df0*/  MOV R135, R82 ;  /* 0x0000005200877202 */ /* 0x000fe20000000f00 */
[C---:B------:R-:W-:Y:S01]  /*4e00*/  HMMA.16816.F32.BF16 R20, R4.reuse, R10, R116 ;  /* 0x0000000a0414723c */ /* 0x040fe20000041874 */
[----:B------:R-:W1:Y:S07]  /*4e10*/  LDSM.16.MT88.4 R8, [R227+0x4000] ;  /* 0x00400000e308783b */ /* 0x000e6e0000004200 */
[C---:B-1----:R-:W-:Y:S08]  /*4e20*/  HMMA.16816.F32.BF16 R80, R4.reuse, R8, R120 ;  /* 0x000000080450723c */ /* 0x042ff00000041878 */
[----:B------:R-:W-:Y:S01]  /*4e30*/  HMMA.16816.F32.BF16 R72, R4, R10, R112 ;  /* 0x0000000a0448723c */ /* 0x000fe20000041870 */
[----:B------:R-:W1:Y:S06]  /*4e40*/  LDSM.16.MT88.4 R8, [R230+0x4000] ;  /* 0x00400000e608783b */ /* 0x000e6c0000004200 */
[----:B------:R-:W-:Y:S01]  /*4e50*/  IMAD.MOV.U32 R112, RZ, RZ, R139 ;  /* 0x000000ffff707224 */ /* 0x000fe200078e008b */
[----:B------:R-:W-:Y:S01]  /*4e60*/  MOV R113, R128 ;  /* 0x0000008000717202 */ /* 0x000fe20000000f00 */
[----:B------:R-:W-:-:S02]  /*4e70*/  IMAD.MOV.U32 R114, RZ, RZ, R129 ;  /* 0x000000ffff727224 */ /* 0x000fc400078e0081 */
[----:B------:R-:W-:Y:S01]  /*4e80*/  IMAD.MOV.U32 R115, RZ, RZ, R130 ;  /* 0x000000ffff737224 */ /* 0x000fe200078e0082 */
[C---:B-1----:R-:W-:Y:S08]  /*4e90*/  HMMA.16816.F32.BF16 R148, R4.reuse, R8, R148 ;  /* 0x000000080494723c */ /* 0x042ff00000041894 */
        /* <DEDUP_REMOVED lines=11> */
[C---:B------:R-:W-:Y:S01]  /*4f50*/  HMMA.16816.F32.BF16 R120, R4.reuse, R10, R92 ;  /* 0x0000000a0478723c */ /* 0x040fe2000004185c */
[----:B------:R-:W1:Y:S07]  /*4f60*/  LDSM.16.MT88.4 R8, [R227+0x7000] ;  /* 0x00700000e308783b */ /* 0x000e6e0000004200 */
[C---:B-1----:R-:W-:Y:S07]  /*4f70*/  HMMA.16816.F32.BF16 R132, R4.reuse, R8, R88 ;  /* 0x000000080484723c */ /* 0x042fee0000041858 */
[--C-:B------:R-:W-:Y:S01]  /*4f80*/  FFMA.FTZ R90, R115, c[0x0][0x2d0], -R0.reuse ;  /* 0x0000b400735a7a23 */ /* 0x100fe20000010800 */
[----:B------:R-:W-:Y:S01]  /*4f90*/  HMMA.16816.F32.BF16 R116, R4, R10, R84 ;  /* 0x0000000a0474723c */ /* 0x000fe20000041854 */
[----:B------:R-:W1:Y:S01]  /*4fa0*/  LDSM.16.MT88.4 R8, [R230+0x7000] ;  /* 0x00700000e608783b */ /* 0x000e620000004200 */
[----:B------:R2:W-:Y:S01]  /*4fb0*/  MUFU.EX2 R86, R3 ;  /* 0x0000000300567308 */ /* 0x0005e20000000800 */
[----:B------:R-:W-:Y:S01]  /*4fc0*/  MOV R115, R222 ;  /* 0x000000de00737202 */ /* 0x000fe20000000f00 */
[----:B--2---:R-:W-:-:S06]  /*4fd0*/  FFMA.FTZ R3, R99, c[0x0][0x2d0], -R0 ;  /* 0x0000b40063037a23 */ /* 0x004fcc0000010800 */
[----:B------:R2:W3:Y:S02]  /*4fe0*/  MUFU.EX2 R87, R3 ;  /* 0x0000000300577308 */ /* 0x0004e40000000800 */
[--C-:B--2---:R-:W-:Y:S01]  /*4ff0*/  FFMA.FTZ R3, R104, c[0x0][0x2d0], -R0.reuse ;  /* 0x0000b40068037a23 */ /* 0x104fe20000010800 */
[C---:B-1----:R-:W-:Y:S05]  /*5000*/  HMMA.16816.F32.BF16 R128, R4.reuse, R8, R44 ;  /* 0x000000080480723c */ /* 0x042fea000004182c */
[----:B------:R1:W-:Y:S02]  /*5010*/  MUFU.EX2 R89, R3 ;  /* 0x0000000300597308 */ /* 0x0003e40000000800 */
[--C-:B------:R-:W-:Y:S01]  /*5020*/  FFMA.FTZ R44, R167, c[0x0][0x2d0], -R0.reuse ;  /* 0x0000b400a72c7a23 */ /* 0x100fe20000010800 */
[----:B------:R-:W-:Y:S01]  /*5030*/  HMMA.16816.F32.BF16 R108, R4, R10, R16 ;  /* 0x0000000a046c723c */ /* 0x000fe20000041810 */
[----:B------:R-:W2:Y:S01]  /*5040*/  LDSM.16.MT88.4 R8, [R224+0x1800] ;  /* 0x00180000e008783b */ /* 0x000ea20000004200 */
[----:B------:R-:W-:-:S02]  /*5050*/  FFMA.FTZ R46, R164, c[0x0][0x2d0], -R0 ;  /* 0x0000b400a42e7a23 */ /* 0x000fc40000010800 */
[--C-:B------:R-:W-:Y:S02]  /*5060*/  FFMA.FTZ R45, R165, c[0x0][0x2d0], -R0.reuse ;  /* 0x0000b400a52d7a23 */ /* 0x100fe40000010800 */
[----:B------:R-:W-:Y:S02]  /*5070*/  FFMA.FTZ R167, R211, c[0x0][0x2d0], -R0 ;  /* 0x0000b400d3a77a23 */ /* 0x000fe40000010800 */
[----:B------:R-:W-:Y:S02]  /*5080*/  FFMA.FTZ R4, R106, c[0x0][0x2d0], -R2 ;  /* 0x0000b4006a047a23 */ /* 0x000fe40000010802 */
[----:B-1----:R-:W-:Y:S02]  /*5090*/  FFMA.FTZ R3, R105, c[0x0][0x2d0], -R0 ;  /* 0x0000b40069037a23 */ /* 0x002fe40000010800 */
[----:B------:R1:W-:Y:S01]  /*50a0*/  MUFU.EX2 R85, R4 ;  /* 0x0000000400557308 */ /* 0x0003e20000000800 */
[----:B------:R-:W-:Y:S02]  /*50b0*/  FADD.FTZ R5, R154, R208 ;  /* 0x000000d09a057221 */ /* 0x000fe40000010000 */
[----:B------:R-:W-:Y:S01]  /*50c0*/  FFMA.FTZ R16, R112, c[0x0][0x2d0], -R0 ;  /* 0x0000b40070107a23 */ /* 0x000fe20000010800 */
[----:B------:R-:W-:Y:S01]  /*50d0*/  MOV R112, R217 ;  /* 0x000000d900707202 */ /* 0x000fe20000000f00 */
[----:B------:R-:W-:-:S02]  /*50e0*/  FADD.FTZ R5, R155, R5 ;  /* 0x000000059b057221 */ /* 0x000fc40000010000 */
[--C-:B------:R-:W-:Y:S01]  /*50f0*/  FFMA.FTZ R17, R113, c[0x0][0x2d0], -R0.reuse ;  /* 0x0000b40071117a23 */ /* 0x100fe20000010800 */
[----:B------:R4:W-:Y:S01]  /*5100*/  MUFU.EX2 R88, R3 ;  /* 0x0000000300587308 */ /* 0x0009e20000000800 */
[----:B------:R-:W-:Y:S02]  /*5110*/  FADD.FTZ R19, R210, R5 ;  /* 0x00000005d2137221 */ /* 0x000fe40000010000 */
[----:B------:R-:W-:Y:S02]  /*5120*/  FFMA.FTZ R18, R114, c[0x0][0x2d0], -R0 ;  /* 0x0000b40072127a23 */ /* 0x000fe40000010800 */
[----:B------:R-:W-:Y:S02]  /*5130*/  IMAD.MOV.U32 R165, RZ, RZ, R220 ;  /* 0x000000ffffa57224 */ /* 0x000fe400078e00dc */
[----:B------:R-:W-:Y:S02]  /*5140*/  IMAD.MOV.U32 R164, RZ, RZ, R221 ;  /* 0x000000ffffa47224 */ /* 0x000fe400078e00dd */
[----:B-1----:R-:W-:-:S02]  /*5150*/  FFMA.FTZ R4, R166, c[0x0][0x2d0], -R2 ;  /* 0x0000b400a6047a23 */ /* 0x002fc40000010802 */
[----:B------:R-:W-:Y:S02]  /*5160*/  IMAD.MOV.U32 R106, RZ, RZ, R223 ;  /* 0x000000ffff6a7224 */ /* 0x000fe400078e00df */
[----:B------:R3:W-:Y:S01]  /*5170*/  MUFU.EX2 R166, R4 ;  /* 0x0000000400a67308 */ /* 0x0007e20000000800 */
[----:B------:R-:W-:Y:S02]  /*5180*/  IMAD.MOV.U32 R113, RZ, RZ, R218 ;  /* 0x000000ffff717224 */ /* 0x000fe400078e00da */
[----:B----4-:R-:W-:Y:S02]  /*5190*/  FADD.FTZ R3, R143, R209 ;  /* 0x000000d18f037221 */ /* 0x010fe40000010000 */
[----:B------:R-:W-:Y:S02]  /*51a0*/  IMAD.MOV.U32 R114, RZ, RZ, R219 ;  /* 0x000000ffff727224 */ /* 0x000fe400078e00db */
[----:B------:R-:W-:Y:S02]  /*51b0*/  FADD.FTZ R6, R142, R3 ;  /* 0x000000038e067221 */ /* 0x000fe40000010000 */
[----:B------:R-:W-:-:S02]  /*51c0*/  FFMA.FTZ R3, R79, c[0x0][0x2d0], -R2 ;  /* 0x0000b4004f037a23 */ /* 0x000fc40000010802 */
[----:B------:R-:W-:Y:S02]  /*51d0*/  IMAD.MOV.U32 R142, RZ, RZ, R214 ;  /* 0x000000ffff8e7224 */ /* 0x000fe400078e00d6 */
[----:B------:R1:W4:Y:S01]  /*51e0*/  MUFU.EX2 R79, R3 ;  /* 0x00000003004f7308 */ /* 0x0003220000000800 */
[----:B---3--:R-:W-:Y:S01]  /*51f0*/  F2FP.BF16.PACK_AB R4, R87, R86 ;  /* 0x000000565704723e */ /* 0x008fe200000010ff */
[----:B-1----:R-:W-:Y:S01]  /*5200*/  FFMA.FTZ R3, R107, c[0x0][0x2d0], -R2 ;  /* 0x0000b4006b037a23 */ /* 0x002fe20000010802 */
[----:B----4-:R-:W-:Y:S01]  /*5210*/  F2FP.BF16.PACK_AB R5, R79, R85 ;  /* 0x000000554f05723e */ /* 0x010fe200000010ff */
[----:B------:R-:W-:-:S04]  /*5220*/  IMAD.MOV.U32 R107, RZ, RZ, R216 ;  /* 0x000000ffff6b7224 */ /* 0x000fc800078e00d8 */
[----:B------:R1:W3:Y:S02]  /*5230*/  MUFU.EX2 R84, R3 ;  /* 0x0000000300547308 */ /* 0x0002e40000000800 */
[----:B-1----:R-:W-:Y:S01]  /*5240*/  FADD.FTZ R3, R152, R6 ;  /* 0x0000000698037221 */ /* 0x002fe20000010000 */
[----:B------:R-:W-:Y:S02]  /*5250*/  F2FP.BF16.PACK_AB R6, R88, R89 ;  /* 0x000000595806723e */ /* 0x000fe400000010ff */
[----:B---3--:R-:W-:Y:S01]  /*5260*/  F2FP.BF16.PACK_AB R7, R166, R84 ;  /* 0x00000054a607723e */ /* 0x008fe200000010ff */
[----:B------:R-:W-:-:S06]  /*5270*/  FADD.FTZ R91, R153, R3 ;  /* 0x00000003995b7221 */ /* 0x000fcc0000010000 */
[C---:B--2---:R-:W-:Y:S08]  /*5280*/  HMMA.16816.F32.BF16 R92, R4.reuse, R8, R68 ;  /* 0x00000008045c723c */ /* 0x044ff00000041844 */
[----:B------:R-:W-:Y:S11]  /*5290*/  HMMA.16816.F32.BF16 R8, R4, R10, R40 ;  /* 0x0000000a0408723c */ /* 0x000ff60000041828 */
[----:B------:R-:W-:Y:S05]  /*52a0*/  @!UPT UIADD3 URZ, URZ, URZ, URZ ;  /* 0x0000003f3f3ff290 */ /* 0x000fea000fffe03f */
[----:B------:R-:W-:Y:S01]  /*52b0*/  MOV R3, R94 ;  /* 0x0000005e00037202 */ /* 0x000fe20000000f00 */
[----:B------:R-:W-:Y:S01]  /*52c0*/  IMAD.MOV.U32 R0, RZ, RZ, R92 ;  /* 0x000000ffff007224 */ /* 0x000fe200078e005c */
[----:B------:R-:W-:Y:S01]  /*52d0*/  MOV R68, R93 ;  /* 0x0000005d00447202 */ /* 0x000fe20000000f00 */
[----:B------:R-:W-:-:S05]  /*52e0*/  IMAD.MOV.U32 R69, RZ, RZ, R95 ;  /* 0x000000ffff457224 */ /* 0x000fca00078e005f */
[----:B------:R-:W-:Y:S01]  /*52f0*/  IMAD.MOV.U32 R70, RZ, RZ, R9 ;  /* 0x000000ffff467224 */ /* 0x000fe200078e0009 */
[----:B------:R-:W-:Y:S01]  /*5300*/  MOV R43, R8 ;  /* 0x00000008002b7202 */ /* 0x000fe20000000f00 */
[----:B------:R-:W-:Y:S02]  /*5310*/  IMAD.MOV.U32 R47, RZ, RZ, R10 ;  /* 0x000000ffff2f7224 */ /* 0x000fe400078e000a */
[----:B------:R-:W-:Y:S02]  /*5320*/  IMAD.MOV.U32 R143, RZ, RZ, R11 ;  /* 0x000000ffff8f7224 */ /* 0x000fe400078e000b */
[----:B------:R-:W1:Y:S02]  /*5330*/  LDSM.16.MT88.4 R8, [R228+0x1800] ;  /* 0x00180000e408783b */ /* 0x000e640000004200 */
[C---:B-1----:R-:W-:Y:S07]  /*5340*/  HMMA.16816.F32.BF16 R92, R4.reuse, R8, R64 ;  /* 0x00000008045c723c */ /* 0x042fee0000041840 */
[----:B------:R-:W-:Y:S01]  /*5350*/  IMAD.MOV.U32 R65, RZ, RZ, R112 ;  /* 0x000000ffff417224 */ /* 0x000fe200078e0070 */
[----:B------:R-:W-:Y:S01]  /*5360*/  HMMA.16816.F32.BF16 R220, R4, R10, R36 ;  /* 0x0000000a04dc723c */ /* 0x000fe20000041824 */
[----:B------:R-:W1:Y:S01]  /*5370*/  LDSM.16.MT88.4 R8, [R227+0x1800] ;  /* 0x00180000e308783b */ /* 0x000e620000004200 */
[----:B------:R-:W-:Y:S01]  /*5380*/  IMAD.MOV.U32 R66, RZ, RZ, R113 ;  /* 0x000000ffff427224 */ /* 0x000fe200078e0071 */
[----:B------:R-:W-:-:S04]  /*5390*/  MOV R67, R114 ;  /* 0x0000007200437202 */ /* 0x000fc80000000f00 */
[----:B------:R-:W-:Y:S01]  /*53a0*/  MOV R36, R3 ;  /* 0x0000000300247202 */ /* 0x000fe20000000f00 */
[----:B------:R-:W-:Y:S01]  /*53b0*/  IMAD.MOV.U32 R3, RZ, RZ, R164 ;  /* 0x000000ffff037224 */ /* 0x000fe200078e00a4 */
[----:B------:R-:W-:Y:S01]  /*53c0*/  MOV R164, R212 ;  /* 0x000000d400a47202 */ /* 0x000fe20000000f00 */
[----:B------:R-:W-:Y:S01]  /*53d0*/  IMAD.MOV.U32 R37, RZ, RZ, R0 ;  /* 0x000000ffff257224 */ /* 0x000fe200078e0000 */
[----:B------:R-:W-:Y:S01]  /*53e0*/  MOV R39, R107 ;  /* 0x0000006b00277202 */ /* 0x000fe20000000f00 */
[----:B------:R-:W-:Y:S02]  /*53f0*/  IMAD.MOV.U32 R38, RZ, RZ, R106 ;  /* 0x000000ffff267224 */ /* 0x000fe400078e006a */
[----:B------:R-:W-:Y:S02]  /*5400*/  IMAD.MOV.U32 R0, RZ, RZ, R115 ;  /* 0x000000ffff007224 */ /* 0x000fe400078e0073 */
[----:B------:R-:W-:Y:S01]  /*5410*/  IMAD.MOV.U32 R64, RZ, RZ, R93 ;  /* 0x000000ffff407224 */ /* 0x000fe200078e005d */
[----:B------:R-:W-:Y:S01]  /*5420*/  MOV R42, R94 ;  /* 0x0000005e002a7202 */ /* 0x000fe20000000f00 */
[----:B------:R-:W-:-:S02]  /*5430*/  IMAD.MOV.U32 R41, RZ, RZ, R95 ;  /* 0x000000ffff297224 */ /* 0x000fc400078e005f */
[----:B------:R-:W-:Y:S02]  /*5440*/  IMAD.MOV.U32 R40, RZ, RZ, R92 ;  /* 0x000000ffff287224 */ /* 0x000fe400078e005c */
[--C-:B------:R-:W-:Y:S02]  /*5450*/  FFMA.FTZ R0, R0, c[0x0][0x2d0], -R2.reuse ;  /* 0x0000b40000007a23 */ /* 0x100fe40000010802 */
[----:B------:R-:W-:Y:S01]  /*5460*/  FFMA.FTZ R3, R3, c[0x0][0x2d0], -R2 ;  /* 0x0000b40003037a23 */ /* 0x000fe20000010802 */
[C---:B-1----:R-:W-:Y:S07]  /*5470*/  HMMA.16816.F32.BF16 R216, R4.reuse, R8, R60 ;  /* 0x0000000804d8723c */ /* 0x042fee000004183c */
[----:B------:R-:W-:Y:S01]  /*5480*/  IMAD.MOV.U32 R63, RZ, RZ, R47 ;  /* 0x000000ffff3f7224 */ /* 0x000fe200078e002f */
[----:B------:R-:W-:Y:S01]  /*5490*/  HMMA.16816.F32.BF16 R208, R4, R10, R32 ;  /* 0x0000000a04d0723c */ /* 0x000fe20000041820 */
[----:B------:R-:W1:Y:S01]  /*54a0*/  LDSM.16.MT88.4 R8, [R230+0x1800] ;  /* 0x00180000e608783b */ /* 0x000e620000004200 */
[----:B------:R-:W-:Y:S01]  /*54b0*/  IMAD.MOV.U32 R61, RZ, RZ, R43 ;  /* 0x000000ffff3d7224 */ /* 0x000fe200078e002b */
[----:B------:R-:W-:Y:S01]  /*54c0*/  MOV R43, R215 ;  /* 0x000000d7002b7202 */ /* 0x000fe20000000f00 */
[----:B------:R-:W-:Y:S01]  /*54d0*/  IMAD.MOV.U32 R47, RZ, RZ, R213 ;  /* 0x000000ffff2f7224 */ /* 0x000fe200078e00d5 */
[----:B------:R-:W-:Y:S01]  /*54e0*/  MOV R62, R70 ;  /* 0x00000046003e7202 */ /* 0x000fe20000000f00 */
[----:B------:R-:W-:-:S02]  /*54f0*/  IMAD.MOV.U32 R60, RZ, RZ, R69 ;  /* 0x000000ffff3c7224 */ /* 0x000fc400078e0045 */
[C---:B-1----:R-:W-:Y:S08]  /*5500*/  HMMA.16816.F32.BF16 R212, R4.reuse, R8, R56 ;  /* 0x0000000804d4723c */ /* 0x042ff00000041838 */
[C---:B------:R-:W-:Y:S01]  /*5510*/  HMMA.16816.F32.BF16 R152, R4.reuse, R10, R28 ;  /* 0x0000000a0498723c */ /* 0x040fe2000004181c */
[----:B------:R-:W1:Y:S06]  /*5520*/  LDSM.16.MT88.4 R8, [R224+0x4800] ;  /* 0x00480000e008783b */ /* 0x000e6c0000004200 */
        /* <DEDUP_REMOVED lines=9> */
[----:B------:R-:W-:Y:S01]  /*55c0*/  IMAD.MOV.U32 R22, RZ, RZ, R39 ;  /* 0x000000ffff167224 */ /* 0x000fe200078e0027 */
[----:B------:R-:W-:Y:S01]  /*55d0*/  MOV R23, R38 ;  /* 0x0000002600177202 */ /* 0x000fe20000000f00 */
[----:B------:R-:W-:-:S02]  /*55e0*/  FFMA.FTZ R20, R20, c[0x0][0x2d0], -R2 ;  /* 0x0000b40014147a23 */ /* 0x000fc40000010802 */
[--C-:B------:R-:W-:Y:S02]  /*55f0*/  FFMA.FTZ R21, R21, c[0x0][0x2d0], -R2.reuse ;  /* 0x0000b40015157a23 */ /* 0x100fe40000010802 */
[----:B------:R-:W-:Y:S01]  /*5600*/  FFMA.FTZ R23, R23, c[0x0][0x2d0], -R2 ;  /* 0x0000b40017177a23 */ /* 0x000fe20000010802 */
[C---:B-1----:R-:W-:Y:S08]  /*5610*/  HMMA.16816.F32.BF16 R92, R4.reuse, R8, R80 ;  /* 0x00000008045c723c */ /* 0x042ff00000041850 */
[----:B------:R-:W-:Y:S01]  /*5620*/  HMMA.16816.F32.BF16 R68, R4, R10, R72 ;  /* 0x0000000a0444723c */ /* 0x000fe20000041848 */
[----:B------:R-:W1:Y:S06]  /*5630*/  LDSM.16.MT88.4 R8, [R230+0x4800] ;  /* 0x00480000e608783b */ /* 0x000e6c0000004200 */
[----:B------:R-:W-:Y:S01]  /*5640*/  MOV R74, R42 ;  /* 0x0000002a004a7202 */ /* 0x000fe20000000f00 */
[----:B------:R-:W-:-:S02]  /*5650*/  IMAD.MOV.U32 R75, RZ, RZ, R41 ;  /* 0x000000ffff4b7224 */ /* 0x000fc400078e0029 */
        /* <DEDUP_REMOVED lines=11> */
[----:B------:R-:W-:Y:S01]  /*5710*/  MOV R103, R164 ;  /* 0x000000a400677202 */ /* 0x000fe20000000f00 */
[----:B------:R-:W-:Y:S01]  /*5720*/  IMAD.MOV.U32 R101, RZ, RZ, R142 ;  /* 0x000000ffff657224 */ /* 0x000fe200078e008e */
[----:B------:R-:W-:Y:S08]  /*5730*/  MUFU.EX2 R164, R18 ;  /* 0x0000001200a47308 */ /* 0x000ff00000000800 */
[----:B------:R-:W-:Y:S01]  /*5740*/  MUFU.EX2 R142, R16 ;  /* 0x00000010008e7308 */ /* 0x000fe20000000800 */
[C---:B-1----:R-:W-:Y:S07]  /*5750*/  HMMA.16816.F32.BF16 R40, R4.reuse, R8, R144 ;  /* 0x000000080428723c */ /* 0x042fee0000041890 */
[----:B------:R-:W-:Y:S01]  /*5760*/  MUFU.EX2 R147, R17 ;  /* 0x0000001100937308 */ /* 0x000fe20000000800 */
[----:B------:R-:W-:Y:S01]  /*5770*/  IMAD.MOV.U32 R144, RZ, RZ, R46 ;  /* 0x000000ffff907224 */ /* 0x000fe200078e002e */
[----:B------:R-:W-:Y:S01]  /*5780*/  HMMA.16816.F32.BF16 R28, R4, R10, R124 ;  /* 0x0000000a041c723c */ /* 0x000fe2000004187c */
[----:B------:R-:W1:Y:S01]  /*5790*/  LDSM.16.MT88.4 R8, [R228+0x7800] ;  /* 0x00780000e408783b */ /* 0x000e620000004200 */
[----:B------:R-:W-:Y:S01]  /*57a0*/  IMAD.MOV.U32 R145, RZ, RZ, R45 ;  /* 0x000000ffff917224 */ /* 0x000fe200078e002d */
[----:B------:R-:W-:-:S04]  /*57b0*/  MOV R146, R44 ;  /* 0x0000002c00927202 */ /* 0x000fc80000000f00 */
[----:B------:R-:W-:Y:S02]  /*57c0*/  IMAD.MOV.U32 R127, RZ, RZ, R165 ;  /* 0x000000ffff7f7224 */ /* 0x000fe400078e00a5 */
[----:B------:R-:W-:Y:S01]  /*57d0*/  IMAD.MOV.U32 R126, RZ, RZ, R145 ;  /* 0x000000ffff7e7224 */ /* 0x000fe200078e0091 */
[----:B------:R-:W-:Y:S01]  /*57e0*/  MUFU.EX2 R165, R90 ;  /* 0x0000005a00a57308 */ /* 0x000fe20000000800 */
[----:B------:R-:W-:Y:S01]  /*57f0*/  IMAD.MOV.U32 R125, RZ, RZ, R127 ;  /* 0x000000ffff7d7224 */ /* 0x000fe200078e007f */
[----:B------:R-:W-:Y:S01]  /*5800*/  MOV R127, R144 ;  /* 0x00000090007f7202 */ /* 0x000fe20000000f00 */
[----:B------:R-:W-:Y:S01]  /*5810*/  IMAD.MOV.U32 R144, RZ, RZ, R146 ;  /* 0x000000ffff907224 */ /* 0x000fe200078e0092 */
[----:B------:R-:W-:Y:S01]  /*5820*/  MOV R146, R100 ;  /* 0x0000006400927202 */ /* 0x000fe20000000f00 */
[----:B------:R-:W-:Y:S02]  /*5830*/  IMAD.MOV.U32 R100, RZ, RZ, R101 ;  /* 0x000000ffff647224 */ /* 0x000fe400078e0065 */
[----:B------:R-:W-:Y:S01]  /*5840*/  IMAD.MOV.U32 R101, RZ, RZ, R102 ;  /* 0x000000ffff657224 */ /* 0x000fe200078e0066 */
[----:B------:R-:W-:Y:S01]  /*5850*/  MOV R102, R103 ;  /* 0x0000006700667202 */ /* 0x000fe20000000f00 */
[----:B------:R-:W-:Y:S01]  /*5860*/  IMAD.MOV.U32 R103, RZ, RZ, R148 ;  /* 0x000000ffff677224 */ /* 0x000fe200078e0094 */
[----:B------:R2:W-:Y:S01]  /*5870*/  MUFU.EX2 R145, R0 ;  /* 0x0000000000917308 */ /* 0x0005e20000000800 */
        /* <DEDUP_REMOVED lines=9> */
[----:B------:R3:W4:Y:S01]  /*5910*/  MUFU.EX2 R143, R3 ;  /* 0x00000003008f7308 */ /* 0x0007220000000800 */
[----:B--2---:R-:W-:Y:S02]  /*5920*/  FADD.FTZ R0, R14, R19 ;  /* 0x000000130e007221 */ /* 0x004fe40000010000 */
[----:B------:R-:W-:Y:S01]  /*5930*/  LDSM.16.MT88.4 R16, [R224+0x2000] ;  /* 0x00200000e010783b */ /* 0x000fe20000004200 */
[----:B-1----:R-:W-:Y:S01]  /*5940*/  HMMA.16816.F32.BF16 R80, R4, R8, R136 ;  /* 0x000000080450723c */ /* 0x002fe20000041888 */
[----:B---3--:R-:W-:-:S07]  /*5950*/  FADD.FTZ R3, R15, R0 ;  /* 0x000000000f037221 */ /* 0x008fce0000010000 */
[----:B------:R-:W-:Y:S01]  /*5960*/  HMMA.16816.F32.BF16 R64, R4, R10, R120 ;  /* 0x0000000a0440723c */ /* 0x000fe20000041878 */
[----:B------:R-:W1:Y:S01]  /*5970*/  LDSM.16.MT88.4 R8, [R227+0x7800] ;  /* 0x00780000e308783b */ /* 0x000e620000004200 */
[----:B------:R-:W-:Y:S01]  /*5980*/  FFMA.FTZ R0, R125, c[0x0][0x2d0], -R2 ;  /* 0x0000b4007d007a23 */ /* 0x000fe20000010802 */
[----:B------:R-:W-:Y:S01]  /*5990*/  MOV R139, R100 ;  /* 0x00000064008b7202 */ /* 0x000fe20000000f00 */
[----:B------:R-:W-:Y:S02]  /*59a0*/  IMAD.MOV.U32 R125, RZ, RZ, R144 ;  /* 0x000000ffff7d7224 */ /* 0x000fe400078e0090 */
[----:B------:R2:W-:Y:S01]  /*59b0*/  MUFU.EX2 R144, R0 ;  /* 0x0000000000907308 */ /* 0x0005e20000000800 */
[----:B------:R-:W-:Y:S02]  /*59c0*/  IMAD.MOV.U32 R138, RZ, RZ, R101 ;  /* 0x000000ffff8a7224 */ /* 0x000fe400078e0065 */
[----:B------:R-:W-:Y:S02]  /*59d0*/  IMAD.MOV.U32 R137, RZ, RZ, R102 ;  /* 0x000000ffff897224 */ /* 0x000fe400078e0066 */
[----:B------:R-:W-:-:S02]  /*59e0*/  IMAD.MOV.U32 R136, RZ, RZ, R124 ;  /* 0x000000ffff887224 */ /* 0x000fc400078e007c */
[----:B------:R-:W-:Y:S02]  /*59f0*/  IMAD.MOV.U32 R90, RZ, RZ, R138 ;  /* 0x000000ffff5a7224 */ /* 0x000fe400078e008a */
[----:B--2---:R-:W-:-:S04]  /*5a00*/  FFMA.FTZ R0, R103, c[0x0][0x2d0], -R2 ;  /* 0x0000b40067007a23 */ /* 0x004fc80000010802 */
[----:B------:R2:W3:Y:S01]  /*5a10*/  MUFU.EX2 R146, R0 ;  /* 0x0000000000927308 */ /* 0x0004e20000000800 */
[----:B-1----:R-:W-:Y:S01]  /*5a20*/  HMMA.16816.F32.BF16 R52, R4, R8, R132 ;  /* 0x000000080434723c */ /* 0x002fe20000041884 */
[----:B--2---:R-:W-:Y:S02]  /*5a30*/  FADD.FTZ R0, R76, R3 ;  /* 0x000000034c007221 */ /* 0x004fe40000010000 */
[----:B------:R-:W-:Y:S02]  /*5a40*/  FFMA.FTZ R3, R22, c[0x0][0x2d0], -R2 ;  /* 0x0000b40016037a23 */ /* 0x000fe40000010802 */
[----:B------:R-:W-:-:S03]  /*5a50*/  FADD.FTZ R2, R78, R0 ;  /* 0x000000004e027221 */ /* 0x000fc60000010000 */
[C---:B------:R-:W-:Y:S01]  /*5a60*/  HMMA.16816.F32.BF16 R44, R4.reuse, R10, R116 ;  /* 0x0000000a042c723c */ /* 0x040fe20000041874 */
[----:B------:R-:W1:Y:S07]  /*5a70*/  LDSM.16.MT88.4 R8, [R230+0x7800] ;  /* 0x00780000e608783b */ /* 0x000e6e0000004200 */
[C---:B-1----:R-:W-:Y:S07]  /*5a80*/  HMMA.16816.F32.BF16 R36, R4.reuse, R8, R128 ;  /* 0x000000080424723c */ /* 0x042fee0000041880 */
[----:B------:R-:W-:Y:S01]  /*5a90*/  IMAD.MOV.U32 R131, RZ, RZ, R125 ;  /* 0x000000ffff837224 */ /* 0x000fe200078e007d */
[----:B------:R-:W-:Y:S01]  /*5aa0*/  HMMA.16816.F32.BF16 R24, R4, R10, R108 ;  /* 0x0000000a0418723c */ /* 0x000fe2000004186c */
[----:B------:R-:W1:Y:S01]  /*5ab0*/  LDSM.16.MT88.4 R8, [R227+0x2000] ;  /* 0x00200000e308783b */ /* 0x000e620000004200 */
[----:B------:R-:W-:Y:S01]  /*5ac0*/  MOV R130, R126 ;  /* 0x0000007e00827202 */ /* 0x000fe20000000f00 */
[----:B------:R-:W-:-:S04]  /*5ad0*/  IMAD.MOV.U32 R129, RZ, RZ, R127 ;  /* 0x000000ffff817224 */ /* 0x000fc800078e007f */
[----:B------:R-:W-:Y:S01]  /*5ae0*/  FADD.FTZ R4, R12, R91 ;  /* 0x0000005b0c047221 */ /* 0x000fe20000010000 */
[----:B----4-:R-:W-:Y:S02]  /*5af0*/  F2FP.BF16.PACK_AB R5, R143, R145 ;  /* 0x000000918f05723e */ /* 0x010fe400000010ff */
[----:B------:R-:W-:Y:S01]  /*5b00*/  F2FP.BF16.PACK_AB R6, R165, R164 ;  /* 0x000000a4a506723e */ /* 0x000fe200000010ff */
[----:B------:R-:W-:Y:S01]  /*5b10*/  FADD.FTZ R4, R13, R4 ;  /* 0x000000040d047221 */ /* 0x000fe20000010000 */
[----:B---3--:R-:W-:Y:S01]  /*5b20*/  F2FP.BF16.PACK_AB R7, R146, R144 ;  /* 0x000000909207723e */ /* 0x008fe200000010ff */
[----:B------:R-:W2:Y:S01]  /*5b30*/  LDSM.16.MT88.4 R12, [R228+0x2000] ;  /* 0x00200000e40c783b */ /* 0x000ea20000004200 */
[----:B------:R-:W-:Y:S01]  /*5b40*/  MOV R91, R139 ;  /* 0x0000008b005b7202 */ /* 0x000fe20000000f00 */
[----:B------:R-:W-:Y:S01]  /*5b50*/  FADD.FTZ R22, R77, R4 ;  /* 0x000000044d167221 */ /* 0x000fe20000010000 */
[----:B------:R-:W-:-:S03]  /*5b60*/  F2FP.BF16.PACK_AB R4, R147, R142 ;  /* 0x0000008e9304723e */ /* 0x000fc600000010ff */
[----:B------:R-:W-:-:S04]  /*5b70*/  FADD.FTZ R0, R136, R22 ;  /* 0x0000001688007221 */ /* 0x000fc80000010000 */
[----:B------:R-:W-:Y:S01]  /*5b80*/  HMMA.16816.F32.BF16 R148, R4, R16, R148 ;  /* 0x000000100494723c */ /* 0x000fe20000041894 */
[----:B------:R-:W-:-:S07]  /*5b90*/  FADD.FTZ R0, R85, R0 ;  /* 0x0000000055007221 */ /* 0x000fce0000010000 */
[C---:B------:R-:W-:Y:S08]  /*5ba0*/  HMMA.16816.F32.BF16 R60, R4.reuse, R18, R60 ;  /* 0x00000012043c723c */ /* 0x040ff0000004183c */
[C---:B-1----:R-:W-:Y:S08]  /*5bb0*/  HMMA.16816.F32.BF16 R16, R4.reuse, R10, R208 ;  /* 0x0000000a0410723c */ /* 0x042ff000000418d0 */
[C---:B------:R-:W-:Y:S01]  /*5bc0*/  HMMA.16816.F32.BF16 R108, R4.reuse, R8, R216 ;  /* 0x00000008046c723c */ /* 0x040fe200000418d8 */
[----:B------:R-:W1:Y:S07]  /*5bd0*/  LDSM.16.MT88.4 R8, [R228+0x5000] ;  /* 0x00500000e408783b */ /* 0x000e6e0000004200 */
[C---:B--2---:R-:W-:Y:S08]  /*5be0*/  HMMA.16816.F32.BF16 R100, R4.reuse, R12, R72 ;  /* 0x0000000c0464723c */ /* 0x044ff00000041848 */
[----:B------:R-:W-:Y:S01]  /*5bf0*/  HMMA.16816.F32.BF16 R72, R4, R14, R220 ;  /* 0x0000000e0448723c */ /* 0x000fe200000418dc */
[----:B------:R-:W2:Y:S01]  /*5c00*/  LDSM.16.MT88.4 R12, [R224+0x5000] ;  /* 0x00500000e00c783b */ /* 0x000ea20000004200 */
[----:B------:R-:W-:Y:S01]  /*5c10*/  MOV R123, R16 ;  /* 0x00000010007b7202 */ /* 0x000fe20000000f00 */
[----:B------:R-:W-:Y:S01]  /*5c20*/  IMAD.MOV.U32 R122, RZ, RZ, R17 ;  /* 0x000000ffff7a7224 */ /* 0x000fe200078e0011 */
[----:B------:R-:W-:Y:S01]  /*5c30*/  MOV R120, R19 ;  /* 0x0000001300787202 */ /* 0x000fe20000000f00 */
[----:B------:R-:W-:-:S02]  /*5c40*/  IMAD.MOV.U32 R121, RZ, RZ, R18 ;  /* 0x000000ffff797224 */ /* 0x000fc400078e0012 */
[----:B------:R-:W3:Y:S01]  /*5c50*/  LDSM.16.MT88.4 R16, [R230+0x2000] ;  /* 0x00200000e610783b */ /* 0x000ee20000004200 */
[C---:B-1----:R-:W-:Y:S08]  /*5c60*/  HMMA.16816.F32.BF16 R132, R4.reuse, R8, R96 ;  /* 0x000000080484723c */ /* 0x042ff00000041860 */
[C---:B------:R-:W-:Y:S01]  /*5c70*/  HMMA.16816.F32.BF16 R32, R4.reuse, R10, R32 ;  /* 0x0000000a0420723c */ /* 0x040fe20000041820 */
[----:B------:R-:W1:Y:S07]  /*5c80*/  LDSM.16.MT88.4 R8, [R224+0x8000] ;  /* 0x00800000e008783b */ /* 0x000e6e0000004200 */
[C---:B--2---:R-:W-:Y:S01]  /*5c90*/  HMMA.16816.F32.BF16 R124, R4.reuse, R12, R112 ;  /* 0x0000000c047c723c */ /* 0x044fe20000041870 */
[----:B------:R-:W-:Y:S07]  /*5ca0*/  LDSM.16.MT88.4 R112, [R227+0x2800] ;  /* 0x00280000e370783b */ /* 0x000fee0000004200 */
[C---:B------:R-:W-:Y:S01]  /*5cb0*/  HMMA.16816.F32.BF16 R208, R4.reuse, R14, R104 ;  /* 0x0000000e04d0723c */ /* 0x040fe20000041868 */
[----:B------:R-:W2:Y:S04]  /*5cc0*/  LDSM.16.MT88.4 R12, [R230+0x5000] ;  /* 0x00500000e60c783b */ /* 0x000ea80000004200 */
[----:B------:R-:W-:Y:S03]  /*5cd0*/  LDSM.16.MT88.4 R104, [R228+0x2800] ;  /* 0x00280000e468783b */ /* 0x000fe60000004200 */
[C---:B---3--:R-:W-:Y:S08]  /*5ce0*/  HMMA.16816.F32.BF16 R116, R4.reuse, R16, R212 ;  /* 0x000000100474723c */ /* 0x048ff000000418d4 */
[C---:B------:R-:W-:Y:S01]  /*5cf0*/  HMMA.16816.F32.BF16 R216, R4.reuse, R18, R152 ;  /* 0x0000001204d8723c */ /* 0x040fe20000041898 */
[----:B------:R-:W3:Y:S04]  /*5d00*/  LDSM.16.MT88.4 R16, [R227+0x5000] ;  /* 0x00500000e310783b */ /* 0x000ee80000004200 */
[----:B------:R-:W-:Y:S03]  /*5d10*/  LDSM.16.MT88.4 R152, [R224+0x2800] ;  /* 0x00280000e098783b */ /* 0x000fe60000004200 */
[C---:B-1----:R-:W-:Y:S08]  /*5d20*/  HMMA.16816.F32.BF16 R212, R4.reuse, R10, R28 ;  /* 0x0000000a04d4723c */ /* 0x042ff0000004181c */
[C---:B--2---:R-:W-:Y:S08]  /*5d30*/  HMMA.16816.F32.BF16 R220, R4.reuse, R12, R56 ;  /* 0x0000000c04dc723c */ /* 0x044ff00000041838 */
[C---:B------:R-:W-:Y:S08]  /*5d40*/  HMMA.16816.F32.BF16 R12, R4.reuse, R14, R48 ;  /* 0x0000000e040c723c */ /* 0x040ff00000041830 */
[C---:B---3--:R-:W-:Y:S08]  /*5d50*/  HMMA.16816.F32.BF16 R92, R4.reuse, R16, R92 ;  /* 0x00000010045c723c */ /* 0x048ff0000004185c */
[----:B------:R-:W-:Y:S01]  /*5d60*/  IMAD.MOV.U32 R59, RZ, RZ, R220 ;  /* 0x000000ffff3b7224 */ /* 0x000fe200078e00dc */
[----:B------:R-:W-:Y:S01]  /*5d70*/  MOV R58, R221 ;  /* 0x000000dd003a7202 */ /* 0x000fe20000000f00 */
[----:B------:R-:W-:Y:S01]  /*5d80*/  IMAD.MOV.U32 R57, RZ, RZ, R222 ;  /* 0x000000ffff397224 */ /* 0x000fe200078e00de */
[C---:B------:R-:W-:Y:S01]  /*5d90*/  HMMA.16816.F32.BF16 R68, R4.reuse, R18, R68 ;  /* 0x000000120444723c */ /* 0x040fe20000041844 */
[----:B------:R-:W-:Y:S01]  /*5da0*/  IMAD.MOV.U32 R56, RZ, RZ, R223 ;  /* 0x000000ffff387224 */ /* 0x000fe200078e00df */
[----:B------:R-:W1:Y:S03]  /*5db0*/  LDSM.16.MT88.4 R16, [R228+0x8000] ;  /* 0x00800000e410783b */ /* 0x000e660000004200 */
[----:B------:R-:W-:Y:S01]  /*5dc0*/  MOV R96, R12 ;  /* 0x0000000c00607202 */ /* 0x000fe20000000f00 */
[----:B------:R-:W-:Y:S01]  /*5dd0*/  IMAD.MOV.U32 R78, RZ, RZ, R13 ;  /* 0x000000ffff4e7224 */ /* 0x000fe200078e000d */
[----:B------:R-:W-:Y:S01]  /*5de0*/  MOV R76, R15 ;  /* 0x0000000f004c7202 */ /* 0x000fe20000000f00 */
[----:B------:R-:W-:Y:S01]  /*5df0*/  IMAD.MOV.U32 R77, RZ, RZ, R14 ;  /* 0x000000ffff4d7224 */ /* 0x000fe200078e000e */
[----:B------:R-:W-:Y:S01]  /*5e00*/  HMMA.16816.F32.BF16 R220, R4, R8, R40 ;  /* 0x0000000804dc723c */ /* 0x000fe20000041828 */
[----:B------:R-:W2:Y:S02]  /*5e10*/  LDSM.16.MT88.4 R12, [R227+0x8000] ;  /* 0x00800000e30c783b */ /* 0x000ea40000004200 */
[----:B------:R-:W-:-:S02]  /*5e20*/  IMAD.MOV.U32 R22, RZ, RZ, R77 ;  /* 0x000000ffff167224 */ /* 0x000fc400078e004d */
[----:B------:R-:W3:Y:S01]  /*5e30*/  LDSM.16.MT88.4 R8, [R230+0x8000] ;  /* 0x00800000e608783b */ /* 0x000ee20000004200 */
[----:B------:R-:W-:Y:S02]  /*5e40*/  IMAD.MOV.U32 R77, RZ, RZ, R58 ;  /* 0x000000ffff4d7224 */ /* 0x000fe400078e003a */
[C---:B-1----:R-:W-:Y:S07]  /*5e50*/  HMMA.16816.F32.BF16 R48, R4.reuse, R16, R80 ;  /* 0x000000100430723c */ /* 0x042fee0000041850 */
[----:B------:R-:W-:Y:S01]  /*5e60*/  IMAD.MOV.U32 R80, RZ, RZ, R123 ;  /* 0x000000ffff507224 */ /* 0x000fe200078e007b */
[C---:B------:R-:W-:Y:S01]  /*5e70*/  HMMA.16816.F32.BF16 R40, R4.reuse, R18, R64 ;  /* 0x000000120428723c */ /* 0x040fe20000041840 */
[----:B------:R-:W-:Y:S01]  /*5e80*/  IMAD.MOV.U32 R81, RZ, RZ, R122 ;  /* 0x000000ffff517224 */ /* 0x000fe200078e007a */
[----:B------:R-:W-:Y:S01]  /*5e90*/  MOV R82, R121 ;  /* 0x0000007900527202 */ /* 0x000fe20000000f00 */
[----:B------:R-:W-:Y:S01]  /*5ea0*/  IMAD.MOV.U32 R83, RZ, RZ, R120 ;  /* 0x000000ffff537224 */ /* 0x000fe200078e0078 */
[----:B------:R-:W-:Y:S04]  /*5eb0*/  LDSM.16.MT88.4 R64, [R230+0x5800] ;  /* 0x00580000e640783b */ /* 0x000fe80000004200 */
[C---:B--2---:R-:W-:Y:S01]  /*5ec0*/  HMMA.16816.F32.BF16 R28, R4.reuse, R12, R52 ;  /* 0x0000000c041c723c */ /* 0x044fe20000041834 */
[----:B------:R-:W-:Y:S04]  /*5ed0*/  LDSM.16.MT88.4 R120, [R230+0x2800] ;  /* 0x00280000e678783b */ /* 0x000fe80000004200 */
[----:B------:R-:W-:Y:S02]  /*5ee0*/  LDSM.16.MT88.4 R16, [R230+0x8800] ;  /* 0x00880000e610783b */ /* 0x000fe40000004200 */
[----:B------:R-:W-:Y:S01]  /*5ef0*/  IMAD.MOV.U32 R13, RZ, RZ, R137 ;  /* 0x000000ffff0d7224 */ /* 0x000fe200078e0089 */
[C---:B------:R-:W-:Y:S01]  /*5f00*/  HMMA.16816.F32.BF16 R44, R4.reuse, R14, R44 ;  /* 0x0000000e042c723c */ /* 0x040fe2000004182c */
[----:B------:R-:W-:Y:S06]  /*5f10*/  LDSM.16.MT88.4 R136, [R228+0x5800] ;  /* 0x00580000e488783b */ /* 0x000fec0000004200 */
[----:B------:R-:W-:Y:S01]  /*5f20*/  IMAD.MOV.U32 R15, RZ, RZ, R91 ;  /* 0x000000ffff0f7224 */ /* 0x000fe200078e005b */
[----:B---3--:R-:W-:Y:S01]  /*5f30*/  HMMA.16816.F32.BF16 R36, R4, R8, R36 ;  /* 0x000000080424723c */ /* 0x008fe20000041824 */
[----:B------:R-:W-:Y:S01]  /*5f40*/  MUFU.EX2 R8, R129 ;  /* 0x0000008100087308 */ /* 0x000fe20000000800 */
[----:B------:R-:W-:-:S05]  /*5f50*/  IMAD.MOV.U32 R14, RZ, RZ, R90 ;  /* 0x000000ffff0e7224 */ /* 0x000fca00078e005a */
[----:B------:R-:W-:Y:S01]  /*5f60*/  IADD3 R14, R14, -0x2, RZ ;  /* 0xfffffffe0e0e7810 */ /* 0x000fe20007ffe0ff */
[----:B------:R-:W-:Y:S01]  /*5f70*/  HMMA.16816.F32.BF16 R24, R4, R10, R24 ;  /* 0x0000000a0418723c */ /* 0x000fe20000041818 */
[----:B------:R1:W-:Y:S03]  /*5f80*/  MUFU.EX2 R4, R3 ;  /* 0x0000000300047308 */ /* 0x0003e60000000800 */
[----:B------:R-:W-:Y:S05]  /*5f90*/  STL [R1+0x8], R14 ;  /* 0x0000080e01007387 */ /* 0x000fea0000100800 */
[----:B------:R-:W-:Y:S01]  /*5fa0*/  MUFU.EX2 R11, R130 ;  /* 0x00000082000b7308 */ /* 0x000fe20000000800 */
[----:B-1----:R-:W-:-:S07]  /*5fb0*/  FADD.FTZ R3, R86, R2 ;  /* 0x0000000256037221 */ /* 0x002fce0000010000 */
[----:B------:R1:W-:Y:S01]  /*5fc0*/  MUFU.EX2 R10, R131 ;  /* 0x00000083000a7308 */ /* 0x0003e20000000800 */
[----:B------:R-:W-:Y:S01]  /*5fd0*/  FADD.FTZ R2, R79, R0 ;  /* 0x000000004f027221 */ /* 0x000fe20000010000 */
[----:B------:R-:W-:Y:S01]  /*5fe0*/  MOV R79, R56 ;  /* 0x00000038004f7202 */ /* 0x000fe20000000f00 */
[----:B------:R-:W-:Y:S02]  /*5ff0*/  FADD.FTZ R3, R87, R3 ;  /* 0x0000000357037221 */ /* 0x000fe40000010000 */
[----:B------:R-:W-:Y:S02]  /*6000*/  FADD.FTZ R12, R84, R2 ;  /* 0x00000002540c7221 */ /* 0x000fe40000010000 */
[----:B------:R-:W-:Y:S01]  /*6010*/  FADD.FTZ R0, R89, R3 ;  /* 0x0000000359007221 */ /* 0x000fe20000010000 */
[----:B------:R-:W2:Y:S01]  /*6020*/  MUFU.EX2 R9, R167 ;  /* 0x000000a700097308 */ /* 0x000ea20000000800 */
[----:B------:R-:W-:-:S04]  /*6030*/  @P1 IMAD.HI.U32 R2, R13, c[0x0][0x2c8], RZ ;  /* 0x0000b2000d021a27 */ /* 0x000fc800078e00ff */
[----:B------:R-:W-:Y:S01]  /*6040*/  FADD.FTZ R3, R88, R0 ;  /* 0x0000000058037221 */ /* 0x000fe20000010000 */
[----:B------:R-:W-:Y:S01]  /*6050*/  MOV R0, R13 ;  /* 0x0000000d00007202 */ /* 0x000fe20000000f00 */
[----:B------:R-:W-:Y:S01]  /*6060*/  IMAD.MOV.U32 R13, RZ, RZ, c[0x0][0x168] ;  /* 0x00005a00ff0d7624 */ /* 0x000fe200078e00ff */
[----:B------:R3:W-:Y:S01]  /*6070*/  MUFU.EX2 R7, R21 ;  /* 0x0000001500077308 */ /* 0x0007e20000000800 */
[----:B------:R-:W-:Y:S01]  /*6080*/  @P1 SHF.R.U32.HI R0, RZ, c[0x0][0x2cc], R2 ;  /* 0x0000b300ff001a19 */ /* 0x000fe20000011602 */
[----:B------:R-:W-:Y:S01]  /*6090*/  FADD.FTZ R2, R166, R12 ;  /* 0x0000000ca6027221 */ /* 0x000fe20000010000 */
[----:B-1----:R-:W-:Y:S01]  /*60a0*/  LDSM.16.MT88.4 R128, [R224+0x5800] ;  /* 0x00580000e080783b */ /* 0x002fe20000004200 */
[----:B------:R-:W-:Y:S01]  /*60b0*/  FADD.FTZ R12, R142, R3 ;  /* 0x000000038e0c7221 */ /* 0x000fe20000010000 */
[----:B------:R-:W-:Y:S01]  /*60c0*/  IADD3 R3, R0, c[0x0][0x1d0], -R13 ;  /* 0x0000740000037a10 */ /* 0x000fe20007ffe80d */
[----:B------:R-:W-:Y:S01]  /*60d0*/  FADD.FTZ R2, R145, R2 ;  /* 0x0000000291027221 */ /* 0x000fe20000010000 */
[----:B------:R-:W-:Y:S01]  /*60e0*/  LDSM.16.MT88.4 R88, [R227+0x8800] ;  /* 0x00880000e358783b */ /* 0x000fe20000004200 */
[----:B------:R-:W1:Y:S01]  /*60f0*/  MUFU.EX2 R6, R20 ;  /* 0x0000001400067308 */ /* 0x000e620000000800 */
[----:B--2---:R-:W-:Y:S01]  /*6100*/  F2FP.BF16.PACK_AB R98, R9, R10 ;  /* 0x0000000a0962723e */ /* 0x004fe200000010ff */
[----:B------:R-:W-:-:S02]  /*6110*/  FADD.FTZ R0, R147, R12 ;  /* 0x0000000c93007221 */ /* 0x000fc40000010000 */
[----:B------:R-:W-:Y:S02]  /*6120*/  FADD.FTZ R12, R143, R2 ;  /* 0x000000028f0c7221 */ /* 0x000fe40000010000 */
[----:B------:R-:W-:Y:S02]  /*6130*/  FADD.FTZ R2, R164, R0 ;  /* 0x00000000a4027221 */ /* 0x000fe40000010000 */
[----:B------:R-:W2:Y:S01]  /*6140*/  MUFU.EX2 R5, R23 ;  /* 0x0000001700057308 */ /* 0x000ea20000000800 */
[----:B---3--:R-:W-:Y:S01]  /*6150*/  MOV R21, R78 ;  /* 0x0000004e00157202 */ /* 0x008fe20000000f00 */
[----:B------:R-:W-:Y:S02]  /*6160*/  IMAD.MOV.U32 R78, RZ, RZ, R57 ;  /* 0x000000ffff4e7224 */ /* 0x000fe400078e0039 */
[----:B------:R-:W-:Y:S02]  /*6170*/  FADD.FTZ R0, R144, R12 ;  /* 0x0000000c90007221 */ /* 0x000fe40000010000 */
[----:B------:R-:W-:Y:S01]  /*6180*/  IMAD.HI R13, R3, 0x2aaaaaab, RZ ;  /* 0x2aaaaaab030d7827 */ /* 0x000fe200078e02ff */
[----:B-1----:R-:W-:-:S03]  /*6190*/  F2FP.BF16.PACK_AB R97, R6, R7 ;  /* 0x000000070661723e */ /* 0x002fc600000010ff */
[----:B------:R-:W-:Y:S01]  /*61a0*/  IMAD.MOV.U32 R20, RZ, RZ, R96 ;  /* 0x000000ffff147224 */ /* 0x000fe200078e0060 */
[----:B------:R-:W-:Y:S01]  /*61b0*/  F2FP.BF16.PACK_AB R96, R11, R8 ;  /* 0x000000080b60723e */ /* 0x000fe200000010ff */
[----:B------:R-:W-:Y:S01]  /*61c0*/  FADD.FTZ R0, R146, R0 ;  /* 0x0000000092007221 */ /* 0x000fe20000010000 */
[----:B------:R-:W-:Y:S01]  /*61d0*/  SHF.R.U32.HI R3, RZ, 0x1f, R13 ;  /* 0x0000001fff037819 */ /* 0x000fe2000001160d */
[----:B------:R-:W-:Y:S01]  /*61e0*/  FADD.FTZ R2, R165, R2 ;  /* 0x00000002a5027221 */ /* 0x000fe20000010000 */
[----:B--2---:R-:W-:Y:S01]  /*61f0*/  F2FP.BF16.PACK_AB R99, R5, R4 ;  /* 0x000000040563723e */ /* 0x004fe200000010ff */
[----:B------:R-:W-:Y:S01]  /*6200*/  IMAD.MOV.U32 R23, RZ, RZ, R76 ;  /* 0x000000ffff177224 */ /* 0x000fe200078e004c */
[----:B------:R-:W-:Y:S01]  /*6210*/  MOV R76, R59 ;  /* 0x0000003b004c7202 */ /* 0x000fe20000000f00 */
[----:B------:R-:W-:Y:S01]  /*6220*/  FADD.FTZ R7, R7, R0 ;  /* 0x0000000007077221 */ /* 0x000fe20000010000 */
[----:B------:R-:W1:Y:S01]  /*6230*/  LDSM.16.MT88.4 R56, [R227+0x5800] ;  /* 0x00580000e338783b */ /* 0x000e620000004200 */
[----:B------:R-:W-:Y:S01]  /*6240*/  FADD.FTZ R8, R8, R2 ;  /* 0x0000000208087221 */ /* 0x000fe20000010000 */
[----:B------:R-:W-:Y:S01]  /*6250*/  LEA.HI.SX32 R3, R13, R3, 0x1c ;  /* 0x000000030d037211 */ /* 0x000fe200078fe2ff */
[----:B------:R-:W-:Y:S01]  /*6260*/  HMMA.16816.F32.BF16 R100, R96, R104, R100 ;  /* 0x000000686064723c */ /* 0x000fe20000041864 */
[----:B------:R-:W-:-:S02]  /*6270*/  FADD.FTZ R6, R6, R7 ;  /* 0x0000000706067221 */ /* 0x000fc40000010000 */
[----:B------:R-:W-:Y:S01]  /*6280*/  FADD.FTZ R11, R11, R8 ;  /* 0x000000080b0b7221 */ /* 0x000fe20000010000 */
[----:B------:R-:W-:Y:S01]  /*6290*/  IMNMX R0, R15, R3, !PT ;  /* 0x000000030f007217 */ /* 0x000fe20007800200 */
[----:B------:R-:W-:Y:S02]  /*62a0*/  FADD.FTZ R4, R4, R6 ;  /* 0x0000000604047221 */ /* 0x000fe40000010000 */
[----:B------:R-:W-:Y:S01]  /*62b0*/  FADD.FTZ R10, R10, R11 ;  /* 0x0000000b0a0a7221 */ /* 0x000fe20000010000 */
[----:B------:R-:W-:Y:S01]  /*62c0*/  HMMA.16816.F32.BF16 R108, R96, R112, R108 ;  /* 0x00000070606c723c */ /* 0x000fe2000004186c */
[----:B------:R2:W-:Y:S01]  /*62d0*/  STL [R1+0x18], R0 ;  /* 0x0000180001007387 */ /* 0x0005e20000100800 */
[----:B------:R-:W-:Y:S01]  /*62e0*/  ISETP.GE.AND P0, PT, R14, R0, PT ;  /* 0x000000000e00720c */ /* 0x000fe20003f06270 */
[----:B------:R-:W-:-:S05]  /*62f0*/  FADD.FTZ R2, R9, R10 ;  /* 0x0000000a09027221 */ /* 0x000fca0000010000 */
[C---:B------:R-:W-:Y:S01]  /*6300*/  HMMA.16816.F32.BF16 R104, R96.reuse, R106, R72 ;  /* 0x0000006a6068723c */ /* 0x040fe20000041848 */
[----:B------:R-:W3:Y:S07]  /*6310*/  LDSM.16.MT88.4 R72, [R224+0x8800] ;  /* 0x00880000e048783b */ /* 0x000eee0000004200 */
[C---:B------:R-:W-:Y:S01]  /*6320*/  HMMA.16816.F32.BF16 R112, R96.reuse, R114, R80 ;  /* 0x000000726070723c */ /* 0x040fe20000041850 */
[----:B------:R-:W4:Y:S07]  /*6330*/  LDSM.16.MT88.4 R80, [R228+0x8800] ;  /* 0x00880000e450783b */ /* 0x000f2e0000004200 */
[----:B------:R-:W-:Y:S01]  /*6340*/  HMMA.16816.F32.BF16 R148, R96, R152, R148 ;  /* 0x000000986094723c */ /* 0x000fe20000041894 */
[----:B--2---:R-:W-:-:S05]  /*6350*/  FADD.FTZ R0, R5, R4 ;  /* 0x0000000405007221 */ /* 0x004fca0000010000 */
[----:B------:R2:W-:Y:S02]  /*6360*/  STL [R1+0x10], R0 ;  /* 0x0000100001007387 */ /* 0x0005e40000100800 */
[C---:B------:R-:W-:Y:S02]  /*6370*/  HMMA.16816.F32.BF16 R152, R96.reuse, R154, R60 ;  /* 0x0000009a6098723c */ /* 0x040fe4000004183c */
[----:B------:R2:W-:Y:S06]  /*6380*/  STL [R1+0xc], R2 ;  /* 0x00000c0201007387 */ /* 0x0005ec0000100800 */
[C---:B-1----:R-:W-:Y:S08]  /*6390*/  HMMA.16816.F32.BF16 R52, R96.reuse, R56, R92 ;  /* 0x000000386034723c */ /* 0x042ff0000004185c */
[C---:B------:R-:W-:Y:S08]  /*63a0*/  HMMA.16816.F32.BF16 R56, R96.reuse, R58, R68 ;  /* 0x0000003a6038723c */ /* 0x040ff00000041844 */
[C---:B------:R-:W-:Y:S08]  /*63b0*/  HMMA.16816.F32.BF16 R60, R96.reuse, R64, R76 ;  /* 0x00000040603c723c */ /* 0x040ff0000004184c */
[C---:B------:R-:W-:Y:S08]  /*63c0*/  HMMA.16816.F32.BF16 R116, R96.reuse, R120, R116 ;  /* 0x000000786074723c */ /* 0x040ff00000041874 */
[C---:B------:R-:W-:Y:S08]  /*63d0*/  HMMA.16816.F32.BF16 R124, R96.reuse, R128, R124 ;  /* 0x00000080607c723c */ /* 0x040ff0000004187c */
[C---:B------:R-:W-:Y:S08]  /*63e0*/  HMMA.16816.F32.BF16 R132, R96.reuse, R136, R132 ;  /* 0x000000886084723c */ /* 0x040ff00000041884 */
[C---:B---3--:R-:W-:Y:S08]  /*63f0*/  HMMA.16816.F32.BF16 R68, R96.reuse, R72, R220 ;  /* 0x000000486044723c */ /* 0x048ff000000418dc */
        /* <DEDUP_REMOVED lines=19> */
.L_x_3307:
[----:B------:R-:W-:Y:S04]  /*6530*/  DEPBAR.LE SB0, 0x0 ;  /* 0x000080000000791a */ /* 0x000fe80000000000 */
[----:B------:R-:W-:Y:S01]  /*6540*/  WARPSYNC 0xffffffff ;  /* 0xffffffff00007948 */ /* 0x000fe20003800000 */
[----:B------:R-:W-:Y:S08]  /*6550*/  BAR.SYNC.DEFER_BLOCKING 0x0 ;  /* 0x0000000000007b1d */ /* 0x000ff00000010000 */
[----:B------:R-:W2:Y:S08]  /*6560*/  LDSM.16.M88.4 R8, [R225] ;  /* 0x00000000e108783b */ /* 0x000eb00000000200 */
[----:B------:R-:W3:Y:S04]  /*6570*/  LDL R145, [R1+0x14] ;  /* 0x0000140001917983 */ /* 0x000ee80000100800 */
[----:B------:R-:W4:Y:S08]  /*6580*/  LDSM.16.M88.4 R16, [R225+0x800] ;  /* 0x00080000e110783b */ /* 0x000f300000000200 */
[----:B------:R-:W5:Y:S04]  /*6590*/  LDL R146, [R1+0x40] ;  /* 0x0000400001927983 */ /* 0x000f680000100800 */
[----:B------:R-:W5:Y:S06]  /*65a0*/  LDL.64 R2, [R1+0x38] ;  /* 0x0000380001027983 */ /* 0x000f6c0000100a00 */
[----:B------:R-:W1:Y:S08]  /*65b0*/  LDSM.16.M88.4 R24, [R225+0x1000] ;  /* 0x00100000e118783b */ /* 0x000e700000000200 */
[----:B------:R-:W5:Y:S01]  /*65c0*/  LDL R142, [R1+0x4] ;  /* 0x00000400018e7983 */ /* 0x000f620000100800 */
[C---:B--2---:R-:W-:Y:S03]  /*65d0*/  HMMA.16816.F32.BF16 R4, R156.reuse, R8, RZ ;  /* 0x000000089c04723c */ /* 0x044fe600000418ff */
        /* <DEDUP_REMOVED lines=8> */
[----:B------:R-:W5:Y:S04]  /*6660*/  LDL R209, [R1+0x1c] ;  /* 0x00001c0001d17983 */ /* 0x000f680000100800 */
[----:B------:R-:W5:Y:S01]  /*6670*/  LDL R208, [R1+0x20] ;  /* 0x0000200001d07983 */ /* 0x000f620000100800 */
        /* <DEDUP_REMOVED lines=24> */
[----:B-----5:R-:W-:Y:S02]  /*6800*/  @!P6 IMAD.MOV.U32 R3, RZ, RZ, R146 ;  /* 0x000000ffff03e224 */ /* 0x020fe400078e0092 */
[----:B------:R-:W-:Y:S01]  /*6810*/  @!P6 IMAD R0, R218, c[0x0][0x20c], R0 ;  /* 0x00008300da00ea24 */ /* 0x000fe200078e0200 */
[C---:B-1----:R-:W-:Y:S03]  /*6820*/  HMMA.16816.F32.BF16 R36, R160.reuse, R164, R36 ;  /* 0x000000a4a024723c */ /* 0x042fe60000041824 */
[----:B------:R-:W-:Y:S02]  /*6830*/  @!P6 IMAD.IADD R0, R141, 0x1, R0 ;  /* 0x000000018d00e824 */ /* 0x000fe400078e0200 */
        /* <DEDUP_REMOVED lines=27> */
[----:B--2---:R-:W-:Y:S05]  /*69f0*/  @!P6 IADD3 R2, P0, R2, R140, RZ ;  /* 0x0000008c0202e210 */ /* 0x004fea0007f1e0ff */
[----:B------:R-:W-:Y:S01]  /*6a00*/  @!P6 IMAD.X R3, R3, 0x1, R0, P0 ;  /* 0x000000010303e824 */ /* 0x000fe200000e0600 */
[----:B------:R-:W-:Y:S04]  /*6a10*/  @!P6 IADD3 R140, P0, R140, R2, RZ ;  /* 0x000000028c8ce210 */ /* 0x000fe80007f1e0ff */
[----:B------:R2:W-:Y:S01]  /*6a20*/  @!P6 LDGSTS.E.BYPASS.LTC128B.128 [R142+0x1100], [R2.64], !P4 ;  /* 0x01100000028eefae */ /* 0x0005e2000e101d46 */
[----:B------:R-:W-:Y:S07]  /*6a30*/  @!P6 IADD3.X R141, R0, R3, RZ, P0, !PT ;  /* 0x00000003008de210 */ /* 0x000fee00007fe4ff */
        /* <DEDUP_REMOVED lines=11> */
[----:B------:R4:W5:Y:S04]  /*6af0*/  LDL R2, [R1+0x24] ;  /* 0x0000240001027983 */ /* 0x0009680000100800 */
[----:B------:R-:W3:Y:S01]  /*6b00*/  LDL.LU R208, [R1+0xc] ;  /* 0x00000c0001d07983 */ /* 0x000ee20000300800 */
        /* <DEDUP_REMOVED lines=18> */
[----:B-----5:R-:W-:Y:S05]  /*6c30*/  @P1 IMAD.MOV.U32 R2, RZ, RZ, R209 ;  /* 0x000000ffff021224 */ /* 0x020fea00078e00d1 */
[----:B------:R-:W5:Y:S01]  /*6c40*/  SHFL.IDX PT, R0, R2, RZ, 0x1c1f ;  /* 0x001c1fff02007589 */ /* 0x000f6200000e0000 */
[C---:B--2---:R-:W-:Y:S08]  /*6c50*/  HMMA.16816.F32.BF16 R4, R172.reuse, R164, R4 ;  /* 0x000000a4ac04723c */ /* 0x044ff00000041804 */
[C---:B------:R-:W-:Y:S01]  /*6c60*/  HMMA.16816.F32.BF16 R8, R172.reuse, R166, R8 ;  /* 0x000000a6ac08723c */ /* 0x040fe20000041808 */
[----:B------:R-:W2:Y:S03]  /*6c70*/  LDSM.16.M88.4 R164, [R226+0x800] ;  /* 0x00080000e2a4783b */ /* 0x000ea60000000200 */
[----:B-----5:R-:W-:Y:S04]  /*6c80*/  IADD3 R0, R3, R0, RZ ;  /* 0x0000000003007210 */ /* 0x020fe80007ffe0ff */
[C---:B------:R-:W-:Y:S02]  /*6c90*/  ISETP.GT.AND P5, PT, R0.reuse, 0x1, PT ;  /* 0x000000010000780c */ /* 0x040fe40003fa4270 */
[C---:B------:R-:W-:Y:S02]  /*6ca0*/  ISETP.GT.AND P0, PT, R0.reuse, 0x8, PT ;  /* 0x000000080000780c */ /* 0x040fe40003f04270 */
[----:B------:R-:W-:Y:S01]  /*6cb0*/  ISETP.GT.AND P6, PT, R0, RZ, PT ;  /* 0x000000ff0000720c */ /* 0x000fe20003fc4270 */
        /* <DEDUP_REMOVED lines=32> */
[----:B------:R-:W2:Y:S07]  /*6ec0*/  LDSM.16.M88.4 R164, [R243] ;  /* 0x00000000f3a4783b */ /* 0x000eae0000000200 */
[C---:B--2---:R-:W-:Y:S08]  /*6ed0*/  HMMA.16816.F32.BF16 R4, R180.reuse, R164, R4 ;  /* 0x000000a4b404723c */ /* 0x044ff00000041804 */
[C---:B------:R-:W-:Y:S01]  /*6ee0*/  HMMA.16816.F32.BF16 R8, R180.reuse, R166, R8 ;  /* 0x000000a6b408723c */ /* 0x040fe20000041808 */
        /* <DEDUP_REMOVED lines=108> */
[----:B------:R-:W2:Y:S11]  /*75b0*/  LDSM.16.M88.4 R164, [R226+0x6800] ;  /* 0x00680000e2a4783b */ /* 0x000eb60000000200 */
[----:B------:R-:W-:Y:S04]  /*75c0*/  @!UPT UIADD3 URZ, URZ, URZ, URZ ;  /* 0x0000003f3f3ff290 */ /* 0x000fe8000fffe03f */
[----:B------:R-:W-:Y:S02]  /*75d0*/  FSEL R4, R4, -INF , P6 ;  /* 0xff80000004047808 */ /* 0x000fe40003000000 */
[C---:B------:R-:W-:Y:S01]  /*75e0*/  ISETP.GT.AND P6, PT, R0.reuse, 0x9, PT ;  /* 0x000000090000780c */ /* 0x040fe20003fc4270 */
        /* <DEDUP_REMOVED lines=11> */
[----:B------:R-:W2:Y:S01]  /*76a0*/  LDSM.16.M88.4 R164, [R226+0x8800] ;  /* 0x00880000e2a4783b */ /* 0x000ea20000000200 */
[----:B------:R-:W-:Y:S07]  /*76b0*/  DEPBAR.LE SB0, 0x0 ;  /* 0x000080000000791a */ /* 0x000fee0000000000 */
[----:B------:R-:W-:Y:S01]  /*76c0*/  BAR.SYNC.DEFER_BLOCKING 0x0 ;  /* 0x0000000000007b1d */ /* 0x000fe20000010000 */
[C---:B--2---:R-:W-:Y:S07]  /*76d0*/  HMMA.16816.F32.BF16 R44, R204.reuse, R164, R44 ;  /* 0x000000a4cc2c723c */ /* 0x044fee000004182c */
[----:B------:R-:W-:Y:S01]  /*76e0*/  FSEL R165, R5, -INF , P5 ;  /* 0xff80000005a57808 */ /* 0x000fe20002800000 */
[----:B------:R-:W-:Y:S01]  /*76f0*/  HMMA.16816.F32.BF16 R48, R204, R166, R48 ;  /* 0x000000a6cc30723c */ /* 0x000fe20000041830 */
[----:B------:R2:W5:Y:S02]  /*7700*/  SHFL.IDX PT, R5, R2, 0x1, 0x1c1f ;  /* 0x003c1f0002057f89 */ /* 0x00056400000e0000 */
[----:B------:R-:W-:Y:S04]  /*7710*/  ISETP.GT.AND P5, PT, R0, 0x10, PT ;  /* 0x000000100000780c */ /* 0x000fe80003fa4270 */
[----:B------:R-:W-:Y:S02]  /*7720*/  FSEL R166, R8, -INF , P0 ;  /* 0xff80000008a67808 */ /* 0x000fe40000000000 */
[C---:B------:R-:W-:Y:S03]  /*7730*/  ISETP.GT.AND P0, PT, R0.reuse, 0x11, PT ;  /* 0x000000110000780c */ /* 0x040fe60003f04270 */
[----:B------:R-:W-:Y:S02]  /*7740*/  FSEL R167, R9, -INF , P6 ;  /* 0xff80000009a77808 */ /* 0x000fe40003000000 */
[----:B------:R-:W-:Y:S02]  /*7750*/  ISETP.GT.AND P6, PT, R0, 0x18, PT ;  /* 0x000000180000780c */ /* 0x000fe40003fc4270 */
[----:B------:R-:W-:Y:S01]  /*7760*/  FSEL R213, R12, -INF , P5 ;  /* 0xff8000000cd57808 */ /* 0x000fe20002800000 */
[----:B------:R-:W-:Y:S01]  /*7770*/  IMAD.MOV.U32 R12, RZ, RZ, R145 ;  /* 0x000000ffff0c7224 */ /* 0x000fe200078e0091 */
[C---:B------:R-:W-:Y:S02]  /*7780*/  ISETP.GT.AND P5, PT, R0.reuse, 0x19, PT ;  /* 0x000000190000780c */ /* 0x040fe40003fa4270 */
[----:B------:R-:W-:Y:S02]  /*7790*/  FSEL R214, R13, -INF , P0 ;  /* 0xff8000000dd67808 */ /* 0x000fe40000000000 */
[----:B------:R-:W-:Y:S02]  /*77a0*/  ISETP.GT.AND P0, PT, R0, 0x20, PT ;  /* 0x000000200000780c */ /* 0x000fe40003f04270 */
[----:B------:R-:W-:Y:S02]  /*77b0*/  FSEL R215, R16, -INF , P6 ;  /* 0xff80000010d77808 */ /* 0x000fe40003000000 */
[----:B------:R-:W-:Y:S02]  /*77c0*/  FSEL R216, R17, -INF , P5 ;  /* 0xff80000011d87808 */ /* 0x000fe40002800000 */
[----:B------:R-:W-:Y:S02]  /*77d0*/  ISETP.GT.AND P6, PT, R0, 0x21, PT ;  /* 0x000000210000780c */ /* 0x000fe40003fc4270 */
[----:B------:R-:W-:Y:S02]  /*77e0*/  FSEL R222, R20, -INF , P0 ;  /* 0xff80000014de7808 */ /* 0x000fe40000000000 */
[C---:B------:R-:W-:Y:S02]  /*77f0*/  ISETP.GT.AND P0, PT, R0.reuse, 0x29, PT ;  /* 0x000000290000780c */ /* 0x040fe40003f04270 */
[----:B------:R-:W-:Y:S02]  /*7800*/  ISETP.GT.AND P5, PT, R0, 0x28, PT ;  /* 0x000000280000780c */ /* 0x000fe40003fa4270 */
[----:B------:R-:W-:Y:S02]  /*7810*/  FSEL R223, R21, -INF , P6 ;  /* 0xff80000015df7808 */ /* 0x000fe40003000000 */
[----:B------:R-:W-:Y:S02]  /*7820*/  FSEL R8, R25, -INF , P0 ;  /* 0xff80000019087808 */ /* 0x000fe40000000000 */
[----:B------:R-:W-:Y:S02]  /*7830*/  FSEL R9, R24, -INF , P5 ;  /* 0xff80000018097808 */ /* 0x000fe40002800000 */
[C---:B------:R-:W-:Y:S02]  /*7840*/  ISETP.GT.AND P6, PT, R0.reuse, 0x30, PT ;  /* 0x000000300000780c */ /* 0x040fe40003fc4270 */
        /* <DEDUP_REMOVED lines=20> */
[----:B------:R-:W-:Y:S02]  /*7990*/  FMNMX.FTZ R0, R4, R143, !PT ;  /* 0x0000008f04007209 */ /* 0x000fe40007810000 */
[----:B------:R-:W-:Y:S02]  /*79a0*/  FSEL R45, R45, -INF , P6 ;  /* 0xff8000002d2d7808 */ /* 0x000fe40003000000 */
[----:B------:R-:W-:Y:S02]  /*79b0*/  FMNMX.FTZ R0, R165, R0, !PT ;  /* 0x00000000a5007209 */ /* 0x000fe40007810000 */
[----:B------:R-:W-:Y:S02]  /*79c0*/  FSEL R48, R48, -INF , P5 ;  /* 0xff80000030307808 */ /* 0x000fe40002800000 */
[----:B------:R-:W-:Y:S02]  /*79d0*/  FMNMX.FTZ R0, R166, R0, !PT ;  /* 0x00000000a6007209 */ /* 0x000fe40007810000 */
[----:B------:R-:W-:Y:S02]  /*79e0*/  FSEL R49, R49, -INF , P0 ;  /* 0xff80000031317808 */ /* 0x000fe40000000000 */
[----:B------:R-:W-:Y:S02]  /*79f0*/  FMNMX.FTZ R0, R167, R0, !PT ;  /* 0x00000000a7007209 */ /* 0x000fe40007810000 */
[----:B------:R-:W-:Y:S02]  /*7a00*/  MOV R17, R142 ;  /* 0x0000008e00117202 */ /* 0x000fe40000000f00 */
        /* <DEDUP_REMOVED lines=14> */
[----:B--2---:R-:W-:Y:S01]  /*7af0*/  FMNMX.FTZ R2, R40, R0, !PT ;  /* 0x0000000028027209 */ /* 0x004fe20007810000 */
[----:B-----5:R-:W-:Y:S03]  /*7b00*/  IMAD.IADD R0, R3, 0x1, R5 ;  /* 0x0000000103007824 */ /* 0x020fe600078e0205 */
[----:B------:R-:W-:Y:S02]  /*7b10*/  FMNMX.FTZ R2, R41, R2, !PT ;  /* 0x0000000229027209 */ /* 0x000fe40007810000 */
[----:B------:R-:W-:Y:S02]  /*7b20*/  ISETP.GT.AND P5, PT, R0, RZ, PT ;  /* 0x000000ff0000720c */ /* 0x000fe40003fa4270 */
[----:B------:R-:W-:Y:S02]  /*7b30*/  FMNMX.FTZ R2, R44, R2, !PT ;  /* 0x000000022c027209 */ /* 0x000fe40007810000 */
[----:B------:R-:W-:Y:S02]  /*7b40*/  ISETP.GT.AND P0, PT, R0, 0x1, PT ;  /* 0x000000010000780c */ /* 0x000fe40003f04270 */
[----:B------:R-:W-:Y:S02]  /*7b50*/  FMNMX.FTZ R2, R45, R2, !PT ;  /* 0x000000022d027209 */ /* 0x000fe40007810000 */
[----:B------:R-:W-:Y:S02]  /*7b60*/  FSEL R6, R6, -INF , P5 ;  /* 0xff80000006067808 */ /* 0x000fe40002800000 */
[----:B------:R-:W-:Y:S02]  /*7b70*/  FMNMX.FTZ R2, R48, R2, !PT ;  /* 0x0000000230027209 */ /* 0x000fe40007810000 */
[----:B-1----:R-:W-:Y:S02]  /*7b80*/  FSEL R146, R7, -INF , P0 ;  /* 0xff80000007927808 */ /* 0x002fe40000000000 */
[----:B------:R-:W-:Y:S02]  /*7b90*/  FMNMX.FTZ R2, R49, R2, !PT ;  /* 0x0000000231027209 */ /* 0x000fe40007810000 */
[C---:B------:R-:W-:Y:S02]  /*7ba0*/  ISETP.GT.AND P5, PT, R0.reuse, 0x8, PT ;  /* 0x000000080000780c */ /* 0x040fe40003fa4270 */
[----:B------:R-:W-:Y:S01]  /*7bb0*/  ISETP.GT.AND P0, PT, R0, 0x9, PT ;  /* 0x000000090000780c */ /* 0x000fe20003f04270 */
[----:B------:R-:W1:Y:S01]  /*7bc0*/  SHFL.BFLY PT, R3, R2, 0x2, 0x1f ;  /* 0x0c401f0002037f89 */ /* 0x000e6200000e0000 */
[----:B------:R-:W-:Y:S02]  /*7bd0*/  FSEL R147, R10, -INF , P5 ;  /* 0xff8000000a937808 */ /* 0x000fe40002800000 */
[----:B------:R-:W-:Y:S01]  /*7be0*/  FSEL R164, R11, -INF , P0 ;  /* 0xff8000000ba47808 */ /* 0x000fe20000000000 */
[----:B------:R-:W-:Y:S01]  /*7bf0*/  IMAD.MOV.U32 R11, RZ, RZ, R49 ;  /* 0x000000ffff0b7224 */ /* 0x000fe200078e0031 */
[C---:B------:R-:W-:Y:S02]  /*7c00*/  ISETP.GT.AND P5, PT, R0.reuse, 0x10, PT ;  /* 0x000000100000780c */ /* 0x040fe40003fa4270 */
[----:B------:R-:W-:Y:S02]  /*7c10*/  ISETP.GT.AND P0, PT, R0, 0x11, PT ;  /* 0x000000110000780c */ /* 0x000fe40003f04270 */
[----:B------:R-:W-:Y:S01]  /*7c20*/  FSEL R210, R14, -INF , P5 ;  /* 0xff8000000ed27808 */ /* 0x000fe20002800000 */
[----:B------:R-:W-:Y:S01]  /*7c30*/  IMAD.MOV.U32 R14, RZ, RZ, R9 ;  /* 0x000000ffff0e7224 */ /* 0x000fe200078e0009 */
[----:B------:R-:W-:Y:S02]  /*7c40*/  FSEL R209, R15, -INF , P0 ;  /* 0xff8000000fd17808 */ /* 0x000fe40000000000 */
[C---:B------:R-:W-:Y:S02]  /*7c50*/  ISETP.GT.AND P5, PT, R0.reuse, 0x18, PT ;  /* 0x000000180000780c */ /* 0x040fe40003fa4270 */
[----:B------:R-:W-:Y:S02]  /*7c60*/  ISETP.GT.AND P0, PT, R0, 0x19, PT ;  /* 0x000000190000780c */ /* 0x000fe40003f04270 */
[----:B------:R-:W-:Y:S02]  /*7c70*/  FSEL R211, R18, -INF , P5 ;  /* 0xff80000012d37808 */ /* 0x000fe40002800000 */
[----:B------:R-:W-:Y:S01]  /*7c80*/  FSEL R212, R19, -INF , P0 ;  /* 0xff80000013d47808 */ /* 0x000fe20000000000 */
[----:B------:R-:W-:Y:S01]  /*7c90*/  IMAD.MOV.U32 R19, RZ, RZ, R32 ;  /* 0x000000ffff137224 */ /* 0x000fe200078e0020 */
[C---:B------:R-:W-:Y:S02]  /*7ca0*/  ISETP.GT.AND P5, PT, R0.reuse, 0x20, PT ;  /* 0x000000200000780c */ /* 0x040fe40003fa4270 */
[----:B------:R-:W-:Y:S02]  /*7cb0*/  ISETP.GT.AND P0, PT, R0, 0x21, PT ;  /* 0x000000210000780c */ /* 0x000fe40003f04270 */
[----:B-1----:R-:W-:Y:S02]  /*7cc0*/  FMNMX.FTZ R2, R2, R3, !PT ;  /* 0x0000000302027209 */ /* 0x002fe40007810000 */
[----:B------:R-:W-:Y:S02]  /*7cd0*/  FMNMX.FTZ R3, R6, R144, !PT ;  /* 0x0000009006037209 */ /* 0x000fe40007810000 */
[----:B------:R-:W-:Y:S01]  /*7ce0*/  FSEL R219, R22, -INF , P5 ;  /* 0xff80000016db7808 */ /* 0x000fe20002800000 */
[----:B---3--:R-:W1:Y:S01]  /*7cf0*/  SHFL.BFLY PT, R141, R2, 0x1, 0x1f ;  /* 0x0c201f00028d7f89 */ /* 0x008e6200000e0000 */
[----:B------:R-:W-:Y:S02]  /*7d00*/  FMNMX.FTZ R3, R146, R3, !PT ;  /* 0x0000000392037209 */ /* 0x000fe40007810000 */
[----:B------:R-:W-:Y:S02]  /*7d10*/  FSEL R217, R23, -INF , P0 ;  /* 0xff80000017d97808 */ /* 0x000fe40000000000 */
[----:B------:R-:W-:Y:S02]  /*7d20*/  FMNMX.FTZ R3, R147, R3, !PT ;  /* 0x0000000393037209 */ /* 0x000fe40007810000 */
[----:B------:R-:W-:Y:S02]  /*7d30*/  ISETP.GT.AND P5, PT, R0, 0x28, PT ;  /* 0x000000280000780c */ /* 0x000fe40003fa4270 */
[----:B------:R-:W-:Y:S02]  /*7d40*/  FMNMX.FTZ R3, R164, R3, !PT ;  /* 0x00000003a4037209 */ /* 0x000fe40007810000 */
[----:B------:R-:W-:Y:S01]  /*7d50*/  FSEL R220, R26, -INF , P5 ;  /* 0xff8000001adc7808 */ /* 0x000fe20002800000 */
[----:B------:R-:W-:Y:S01]  /*7d60*/  IMAD.MOV.U32 R26, RZ, RZ, R45 ;  /* 0x000000ffff1a7224 */ /* 0x000fe200078e002d */
[----:B------:R-:W-:Y:S02]  /*7d70*/  FMNMX.FTZ R3, R210, R3, !PT ;  /* 0x00000003d2037209 */ /* 0x000fe40007810000 */
[C---:B------:R-:W-:Y:S02]  /*7d80*/  ISETP.GT.AND P0, PT, R0.reuse, 0x29, PT ;  /* 0x000000290000780c */ /* 0x040fe40003f04270 */
[----:B------:R-:W-:Y:S02]  /*7d90*/  FMNMX.FTZ R3, R209, R3, !PT ;  /* 0x00000003d1037209 */ /* 0x000fe40007810000 */
[----:B------:R-:W-:Y:S02]  /*7da0*/  FSEL R221, R27, -INF , P0 ;  /* 0xff8000001bdd7808 */ /* 0x000fe40000000000 */
[----:B------:R-:W-:Y:S02]  /*7db0*/  FMNMX.FTZ R3, R211, R3, !PT ;  /* 0x00000003d3037209 */ /* 0x000fe40007810000 */
[----:B------:R-:W-:Y:S02]  /*7dc0*/  ISETP.GT.AND P5, PT, R0, 0x30, PT ;  /* 0x000000300000780c */ /* 0x000fe40003fa4270 */
[----:B------:R-:W-:Y:S02]  /*7dd0*/  FMNMX.FTZ R3, R212, R3, !PT ;  /* 0x00000003d4037209 */ /* 0x000fe40007810000 */
[----:B------:R-:W-:Y:S02]  /*7de0*/  ISETP.GT.AND P0, PT, R0, 0x31, PT ;  /* 0x000000310000780c */ /* 0x000fe40003f04270 */
[----:B------:R-:W-:Y:S02]  /*7df0*/  FMNMX.FTZ R3, R219, R3, !PT ;  /* 0x00000003db037209 */ /* 0x000fe40007810000 */
[----:B------:R-:W-:Y:S01]  /*7e00*/  FSEL R10, R30, -INF , P5 ;  /* 0xff8000001e0a7808 */ /* 0x000fe20002800000 */
[----:B------:R-:W-:Y:S01]  /*7e10*/  IMAD.MOV.U32 R30, RZ, RZ, R41 ;  /* 0x000000ffff1e7224 */ /* 0x000fe200078e0029 */
[----:B------:R-:W-:Y:S02]  /*7e20*/  FMNMX.FTZ R3, R217, R3, !PT ;  /* 0x00000003d9037209 */ /* 0x000fe40007810000 */
[----:B------:R-:W-:Y:S02]  /*7e30*/  FSEL R13, R31, -INF , P0 ;  /* 0xff8000001f0d7808 */ /* 0x000fe40000000000 */
[----:B------:R-:W-:Y:S02]  /*7e40*/  FMNMX.FTZ R3, R220, R3, !PT ;  /* 0x00000003dc037209 */ /* 0x000fe40007810000 */
[----:B------:R-:W-:Y:S02]  /*7e50*/  ISETP.GT.AND P5, PT, R0, 0x38, PT ;  /* 0x000000380000780c */ /* 0x000fe40003fa4270 */
        /* <DEDUP_REMOVED lines=9> */
[----:B------:R-:W-:Y:S02]  /*7ef0*/  ISETP.GT.AND P6, PT, R0, 0x41, PT ;  /* 0x000000410000780c */ /* 0x000fe40003fc4270 */
[----:B------:R-:W-:Y:S02]  /*7f00*/  FSEL R16, R38, -INF , P0 ;  /* 0xff80000026107808 */ /* 0x000fe40000000000 */
[----:B------:R-:W-:Y:S02]  /*7f10*/  FMNMX.FTZ R3, R7, R3, !PT ;  /* 0x0000000307037209 */ /* 0x000fe40007810000 */
[----:B------:R-:W-:Y:S02]  /*7f20*/  FSEL R39, R39, -INF , P6 ;  /* 0xff80000027277808 */ /* 0x000fe40003000000 */
[----:B------:R-:W-:Y:S02]  /*7f30*/  ISETP.GT.AND P0, PT, R0, 0x49, PT ;  /* 0x000000490000780c */ /* 0x000fe40003f04270 */
[----:B------:R-:W-:Y:S02]  /*7f40*/  FMNMX.FTZ R3, R16, R3, !PT ;  /* 0x0000000310037209 */ /* 0x000fe40007810000 */
[----:B------:R-:W-:Y:S02]  /*7f50*/  ISETP.GT.AND P5, PT, R0, 0x48, PT ;  /* 0x000000480000780c */ /* 0x000fe40003fa4270 */
[----:B------:R-:W-:Y:S02]  /*7f60*/  FSEL R43, R43, -INF , P0 ;  /* 0xff8000002b2b7808 */ /* 0x000fe40000000000 */
[----:B------:R-:W-:Y:S02]  /*7f70*/  FSEL R42, R42, -INF , P5 ;  /* 0xff8000002a2a7808 */ /* 0x000fe40002800000 */
[C---:B------:R-:W-:Y:S02]  /*7f80*/  ISETP.GT.AND P0, PT, R0.reuse, 0x50, PT ;  /* 0x000000500000780c */ /* 0x040fe40003f04270 */
[----:B------:R-:W-:Y:S02]  /*7f90*/  FMNMX.FTZ R3, R39, R3, !PT ;  /* 0x0000000327037209 */ /* 0x000fe40007810000 */
[----:B------:R-:W-:Y:S02]  /*7fa0*/  ISETP.GT.AND P6, PT, R0, 0x51, PT ;  /* 0x000000510000780c */ /* 0x000fe40003fc4270 */
[----:B------:R-:W-:Y:S02]  /*7fb0*/  FSEL R46, R46, -INF , P0 ;  /* 0xff8000002e2e7808 */ /* 0x000fe40000000000 */
[C---:B------:R-:W-:Y:S02]  /*7fc0*/  ISETP.GT.AND P5, PT, R0.reuse, 0x58, PT ;  /* 0x000000580000780c */ /* 0x040fe40003fa4270 */
[----:B------:R-:W-:Y:S02]  /*7fd0*/  ISETP.GT.AND P0, PT, R0, 0x59, PT ;  /* 0x000000590000780c */ /* 0x000fe40003f04270 */
[----:B------:R-:W-:Y:S02]  /*7fe0*/  FMNMX.FTZ R0, R42, R3, !PT ;  /* 0x000000032a007209 */ /* 0x000fe40007810000 */
[----:B------:R-:W-:Y:S02]  /*7ff0*/  FSEL R47, R47, -INF , P6 ;  /* 0xff8000002f2f7808 */ /* 0x000fe40003000000 */
[----:B------:R-:W-:Y:S02]  /*8000*/  FMNMX.FTZ R0, R43, R0, !PT ;  /* 0x000000002b007209 */ /* 0x000fe40007810000 */
[----:B------:R-:W-:Y:S02]  /*8010*/  FSEL R50, R50, -INF , P5 ;  /* 0xff80000032327808 */ /* 0x000fe40002800000 */
[----:B------:R-:W-:Y:S02]  /*8020*/  FMNMX.FTZ R0, R46, R0, !PT ;  /* 0x000000002e007209 */ /* 0x000fe40007810000 */
[----:B------:R-:W-:Y:S01]  /*8030*/  FSEL R142, R51, -INF , P0 ;  /* 0xff800000338e7808 */ /* 0x000fe20000000000 */
[----:B------:R-:W-:Y:S01]  /*8040*/  IMAD.MOV.U32 R51, RZ, RZ, R16 ;  /* 0x000000ffff337224 */ /* 0x000fe200078e0010 */
[----:B------:R-:W-:Y:S02]  /*8050*/  FMNMX.FTZ R0, R47, R0, !PT ;  /* 0x000000002f007209 */ /* 0x000fe40007810000 */
[----:B-1----:R-:W-:Y:S02]  /*8060*/  FMNMX.FTZ R141, R2, R141, !PT ;  /* 0x0000008d028d7209 */ /* 0x002fe40007810000 */
[----:B------:R-:W-:Y:S02]  /*8070*/  FMNMX.FTZ R0, R50, R0, !PT ;  /* 0x0000000032007209 */ /* 0x000fe40007810000 */
[C---:B------:R-:W-:Y:S02]  /*8080*/  FSETP.NEU.FTZ.AND P0, PT, R141.reuse, -INF , PT ;  /* 0xff8000008d00780b */ /* 0x040fe40003f1d000 */
[----:B------:R-:W-:Y:S02]  /*8090*/  FMNMX.FTZ R0, R142, R0, !PT ;  /* 0x000000008e007209 */ /* 0x000fe40007810000 */
[----:B------:R-:W-:Y:S02]  /*80a0*/  FSEL R3, R141, RZ, P0 ;  /* 0x000000ff8d037208 */ /* 0x000fe40000000000 */
[----:B------:R-:W-:Y:S01]  /*80b0*/  MOV R15, R8 ;  /* 0x00000008000f7202 */ /* 0x000fe20000000f00 */
[----:B------:R-:W1:Y:S01]  /*80c0*/  SHFL.BFLY PT, R2, R0, 0x2, 0x1f ;  /* 0x0c401f0000027f89 */ /* 0x000e6200000e0000 */
[----:B------:R-:W-:Y:S02]  /*80d0*/  MOV R18, R33 ;  /* 0x0000002100127202 */ /* 0x000fe40000000f00 */
[----:B------:R-:W-:Y:S02]  /*80e0*/  MOV R22, R17 ;  /* 0x0000001100167202 */ /* 0x000fe40000000f00 */
[----:B------:R-:W-:Y:S02]  /*80f0*/  MOV R23, R48 ;  /* 0x0000003000177202 */ /* 0x000fe40000000f00 */
[----:B------:R-:W-:Y:S02]  /*8100*/  MOV R27, R44 ;  /* 0x0000002c001b7202 */ /* 0x000fe40000000f00 */
[----:B------:R-:W-:Y:S02]  /*8110*/  MOV R31, R40 ;  /* 0x00000028001f7202 */ /* 0x000fe40000000f00 */
[----:B------:R-:W-:Y:S02]  /*8120*/  MOV R38, R36 ;  /* 0x0000002400267202 */ /* 0x000fe40000000f00 */
[----:B-1----:R-:W-:Y:S01]  /*8130*/  FMNMX.FTZ R0, R0, R2, !PT ;  /* 0x0000000200007209 */ /* 0x002fe20007810000 */
[----:B------:R-:W-:Y:S02]  /*8140*/  FADD.FTZ R2, -R3, R143 ;  /* 0x0000008f03027221 */ /* 0x000fe40000010100 */
[----:B------:R-:W-:Y:S02]  /*8150*/  FMUL.FTZ R143, R141, c[0x0][0x2d0] ;  /* 0x0000b4008d8f7a20 */ /* 0x000fe40000410000 */
[----:B------:R-:W1:Y:S03]  /*8160*/  SHFL.BFLY PT, R3, R0, 0x1, 0x1f ;  /* 0x0c201f0000037f89 */ /* 0x000e6600000e0000 */
[----:B------:R-:W-:Y:S05]  /*8170*/  FSEL R143, R143, RZ, P0 ;  /* 0x000000ff8f8f7208 */ /* 0x000fea0000000000 */
[----:B------:R-:W-:Y:S04]  /*8180*/  FFMA.FTZ R4, R4, c[0x0][0x2d0], -R143 ;  /* 0x0000b40004047a23 */ /* 0x000fe8000001088f */
[----:B------:R-:W-:Y:S01]  /*8190*/  MUFU.EX2 R145, R4 ;  /* 0x0000000400917308 */ /* 0x000fe20000000800 */
[----:B-1----:R-:W-:Y:S01]  /*81a0*/  FMNMX.FTZ R140, R0, R3, !PT ;  /* 0x00000003008c7209 */ /* 0x002fe20007810000 */
[----:B------:R-:W-:Y:S03]  /*81b0*/  FMUL.FTZ R0, R2, c[0x0][0x2d0] ;  /* 0x0000b40002007a20 */ /* 0x000fe60000410000 */
[C---:B------:R-:W-:Y:S05]  /*81c0*/  FSETP.NEU.FTZ.AND P0, PT, R140.reuse, -INF , PT ;  /* 0xff8000008c00780b */ /* 0x040fea0003f1d000 */
[----:B------:R1:W2:Y:S01]  /*81d0*/  MUFU.EX2 R2, R0 ;  /* 0x0000000000027308 */ /* 0x0002a20000000800 */
[----:B------:R-:W-:Y:S05]  /*81e0*/  FSEL R3, R140, RZ, P0 ;  /* 0x000000ff8c037208 */ /* 0x000fea0000000000 */
[----:B-1----:R-:W-:Y:S02]  /*81f0*/  FADD.FTZ R0, -R3, R144 ;  /* 0x0000009003007221 */ /* 0x002fe40000010100 */
[----:B--2---:R-:W-:Y:S02]  /*8200*/  FMUL.FTZ R8, R2, R152 ;  /* 0x0000009802087220 */ /* 0x004fe40000410000 */
[----:B------:R-:W-:Y:S01]  /*8210*/  FMUL.FTZ R0, R0, c[0x0][0x2d0] ;  /* 0x0000b40000007a20 */ /* 0x000fe20000410000 */
[----:B------:R-:W2:Y:S01]  /*8220*/  LDL.LU R152, [R1+0x10] ;  /* 0x0000100001987983 */ /* 0x000ea20000300800 */
[C---:B------:R-:W-:Y:S01]  /*8230*/  FMUL.FTZ R4, R2.reuse, R148 ;  /* 0x0000009402047220 */ /* 0x040fe20000410000 */
[----:B------:R-:W-:Y:S01]  /*8240*/  MOV R148, R13 ;  /* 0x0000000d00947202 */ /* 0x000fe20000000f00 */
[C---:B------:R-:W-:Y:S02]  /*8250*/  FMUL.FTZ R13, R2.reuse, R101 ;  /* 0x00000065020d7220 */ /* 0x040fe40000410000 */
[----:B------:R-:W1:Y:S01]  /*8260*/  MUFU.EX2 R0, R0 ;  /* 0x0000000000007308 */ /* 0x000e620000000800 */
[C---:B------:R-:W-:Y:S02]  /*8270*/  FMUL.FTZ R9, R2.reuse, R153 ;  /* 0x0000009902097220 */ /* 0x040fe40000410000 */
[----:B------:R-:W-:Y:S02]  /*8280*/  IMAD.MOV.U32 R153, RZ, RZ, R12 ;  /* 0x000000ffff997224 */ /* 0x000fe400078e000c */
[C---:B------:R-:W-:Y:S02]  /*8290*/  FMUL.FTZ R12, R2.reuse, R100 ;  /* 0x00000064020c7220 */ /* 0x040fe40000410000 */
[----:B------:R-:W-:Y:S01]  /*82a0*/  FMUL.FTZ R25, R2, R113 ;  /* 0x0000007102197220 */ /* 0x000fe20000410000 */
[----:B------:R-:W-:Y:S01]  /*82b0*/  MOV R113, R18 ;  /* 0x0000001200717202 */ /* 0x000fe20000000f00 */
[----:B------:R-:W3:Y:S01]  /*82c0*/  LDL.64 R100, [R1+0x30] ;  /* 0x0000300001647983 */ /* 0x000ee20000100a00 */
[----:B------:R-:W-:Y:S01]  /*82d0*/  FMUL.FTZ R3, R140, c[0x0][0x2d0] ;  /* 0x0000b4008c037a20 */ /* 0x000fe20000410000 */
[----:B------:R-:W-:Y:S01]  /*82e0*/  ISETP.GT.AND P6, PT, R218, R153, PT ;  /* 0x00000099da00720c */ /* 0x000fe20003fc4270 */
[C---:B------:R-:W-:Y:S01]  /*82f0*/  FMUL.FTZ R5, R2.reuse, R149 ;  /* 0x0000009502057220 */ /* 0x040fe20000410000 */
[----:B------:R-:W-:Y:S01]  /*8300*/  MOV R149, R28 ;  /* 0x0000001c00957202 */ /* 0x000fe20000000f00 */
[----:B------:R-:W-:Y:S01]  /*8310*/  FMUL.FTZ R28, R2, R116 ;  /* 0x00000074021c7220 */ /* 0x000fe20000410000 */
[----:B------:R-:W-:Y:S01]  /*8320*/  FSEL R3, R3, RZ, P0 ;  /* 0x000000ff03037208 */ /* 0x000fe20000000000 */
[----:B------:R-:W-:Y:S02]  /*8330*/  IMAD.MOV.U32 R116, RZ, RZ, R19 ;  /* 0x000000ffff747224 */ /* 0x000fe400078e0013 */
[----:B------:R-:W-:Y:S02]  /*8340*/  IMAD.MOV.U32 R153, RZ, RZ, R43 ;  /* 0x000000ffff997224 */ /* 0x000fe400078e002b */
[----:B------:R-:W-:Y:S02]  /*8350*/  FFMA.FTZ R6, R6, c[0x0][0x2d0], -R3 ;  /* 0x0000b40006067a23 */ /* 0x000fe40000010803 */
[----:B------:R-:W-:Y:S02]  /*8360*/  FMUL.FTZ R16, R2, R104 ;  /* 0x0000006802107220 */ /* 0x000fe40000410000 */
[C---:B-1----:R-:W-:Y:S01]  /*8370*/  FMUL.FTZ R18, R0.reuse, R106 ;  /* 0x0000006a00127220 */ /* 0x042fe20000410000 */
[----:B------:R1:W2:Y:S01]  /*8380*/  MUFU.EX2 R144, R6 ;  /* 0x0000000600907308 */ /* 0x0002a20000000800 */
[----:B------:R-:W3:Y:S01]  /*8390*/  LDL R106, [R1+0x28] ;  /* 0x00002800016a7983 */ /* 0x000ee20000100800 */
[----:B------:R-:W-:Y:S01]  /*83a0*/  FMUL.FTZ R19, R0, R107 ;  /* 0x0000006b00137220 */ /* 0x000fe20000410000 */
[----:B------:R-:W-:Y:S01]  /*83b0*/  IADD3 R107, R218, -0x1, RZ ;  /* 0xffffffffda6b7810 */ /* 0x000fe20007ffe0ff */
[C---:B------:R-:W-:Y:S02]  /*83c0*/  FMUL.FTZ R17, R2.reuse, R105 ;  /* 0x0000006902117220 */ /* 0x040fe40000410000 */
[----:B------:R-:W-:Y:S02]  /*83d0*/  IMAD.MOV.U32 R105, RZ, RZ, R14 ;  /* 0x000000ffff697224 */ /* 0x000fe400078e000e */
[C---:B------:R-:W-:Y:S01]  /*83e0*/  FMUL.FTZ R20, R2.reuse, R108 ;  /* 0x0000006c02147220 */ /* 0x040fe20000410000 */
[----:B------:R-:W-:Y:S01]  /*83f0*/  MOV R108, R149 ;  /* 0x00000095006c7202 */ /* 0x000fe20000000f00 */
[C---:B------:R-:W-:Y:S01]  /*8400*/  FMUL.FTZ R21, R2.reuse, R109 ;  /* 0x0000006d02157220 */ /* 0x040fe20000410000 */
[----:B------:R-:W-:Y:S01]  /*8410*/  MOV R109, R15 ;  /* 0x0000000f006d7202 */ /* 0x000fe20000000f00 */
[C---:B------:R-:W-:Y:S02]  /*8420*/  FMUL.FTZ R24, R2.reuse, R112 ;  /* 0x0000007002187220 */ /* 0x040fe40000410000 */
[C---:B------:R-:W-:Y:S01]  /*8430*/  FMUL.FTZ R32, R2.reuse, R120 ;  /* 0x0000007802207220 */ /* 0x040fe20000410000 */
[----:B------:R-:W-:Y:S01]  /*8440*/  MOV R120, R42 ;  /* 0x0000002a00787202 */ /* 0x000fe20000000f00 */
[C---:B------:R-:W-:Y:S02]  /*8450*/  FMUL.FTZ R33, R2.reuse, R121 ;  /* 0x0000007902217220 */ /* 0x040fe40000410000 */
[C---:B------:R-:W-:Y:S01]  /*8460*/  FMUL.FTZ R36, R2.reuse, R124 ;  /* 0x0000007c02247220 */ /* 0x040fe20000410000 */
[----:B------:R-:W-:Y:S01]  /*8470*/  MOV R124, R23 ;  /* 0x00000017007c7202 */ /* 0x000fe20000000f00 */
[C---:B------:R-:W-:Y:S02]  /*8480*/  FMUL.FTZ R37, R2.reuse, R125 ;  /* 0x0000007d02257220 */ /* 0x040fe40000410000 */
[C---:B------:R-:W-:Y:S02]  /*8490*/  FMUL.FTZ R40, R2.reuse, R128 ;  /* 0x0000008002287220 */ /* 0x040fe40000410000 */
[----:B-1----:R-:W-:Y:S02]  /*84a0*/  IMAD.MOV.U32 R6, RZ, RZ, R29 ;  /* 0x000000ffff067224 */ /* 0x002fe400078e001d */
[C---:B------:R-:W-:Y:S02]  /*84b0*/  FMUL.FTZ R29, R2.reuse, R117 ;  /* 0x00000075021d7220 */ /* 0x040fe40000410000 */
[C---:B------:R-:W-:Y:S01]  /*84c0*/  FMUL.FTZ R41, R2.reuse, R129 ;  /* 0x0000008102297220 */ /* 0x040fe20000410000 */
[----:B------:R-:W-:Y:S01]  /*84d0*/  MOV R129, R27 ;  /* 0x0000001b00817202 */ /* 0x000fe20000000f00 */
[C---:B------:R-:W-:Y:S02]  /*84e0*/  FMUL.FTZ R44, R2.reuse, R132 ;  /* 0x00000084022c7220 */ /* 0x040fe40000410000 */
[C---:B------:R-:W-:Y:S01]  /*84f0*/  FMUL.FTZ R45, R2.reuse, R133 ;  /* 0x00000085022d7220 */ /* 0x040fe20000410000 */
[----:B------:R-:W-:Y:S01]  /*8500*/  MOV R133, R10 ;  /* 0x0000000a00857202 */ /* 0x000fe20000000f00 */
        /* <DEDUP_REMOVED lines=27> */
[C---:B------:R-:W-:Y:S01]  /*86c0*/  FMUL.FTZ R10, R0.reuse, R154 ;  /* 0x0000009a000a7220 */ /* 0x040fe20000410000 */
[----:B------:R-:W-:Y:S01]  /*86d0*/  MOV R154, R148 ;  /* 0x00000094009a7202 */ /* 0x000fe20000000f00 */
[----:B------:R-:W-:Y:S01]  /*86e0*/  IMAD.MOV.U32 R121, RZ, RZ, R11 ;  /* 0x000000ffff797224 */ /* 0x000fe200078e000b */
[----:B------:R-:W-:Y:S01]  /*86f0*/  MOV R148, R50 ;  /* 0x0000003200947202 */ /* 0x000fe20000000f00 */
[----:B------:R-:W-:Y:S02]  /*8700*/  IMAD.MOV.U32 R149, RZ, RZ, R47 ;  /* 0x000000ffff957224 */ /* 0x000fe400078e002f */
[----:B------:R-:W-:Y:S02]  /*8710*/  IMAD.MOV.U32 R117, RZ, RZ, R39 ;  /* 0x000000ffff757224 */ /* 0x000fe400078e0027 */
        /* <DEDUP_REMOVED lines=38> */
[----:B------:R-:W-:Y:S02]  /*8980*/  FFMA.FTZ R208, R2, R208, R145 ;  /* 0x000000d002d07223 */ /* 0x000fe40000010091 */
[----:B------:R-:W-:Y:S02]  /*8990*/  IMAD.MOV.U32 R2, RZ, RZ, R7 ;  /* 0x000000ffff027224 */ /* 0x000fe400078e0007 */
[C---:B------:R-:W-:Y:S01]  /*89a0*/  FMUL.FTZ R7, R0.reuse, R151 ;  /* 0x0000009700077220 */ /* 0x040fe20000410000 */
[----:B------:R-:W-:Y:S01]  /*89b0*/  MOV R151, R38 ;  /* 0x0000002600977202 */ /* 0x000fe20000000f00 */
[C---:B------:R-:W-:Y:S02]  /*89c0*/  FMUL.FTZ R38, R0.reuse, R126 ;  /* 0x0000007e00267220 */ /* 0x040fe40000410000 */
[----:B------:R-:W-:Y:S02]  /*89d0*/  IMAD.MOV.U32 R128, RZ, RZ, R6 ;  /* 0x000000ffff807224 */ /* 0x000fe400078e0006 */
[C---:B------:R-:W-:Y:S02]  /*89e0*/  FMUL.FTZ R6, R0.reuse, R150 ;  /* 0x0000009600067220 */ /* 0x040fe40000410000 */
[----:B------:R-:W-:Y:S02]  /*89f0*/  IMAD.MOV.U32 R150, RZ, RZ, R51 ;  /* 0x000000ffff967224 */ /* 0x000fe400078e0033 */
[C---:B------:R-:W-:Y:S02]  /*8a00*/  FMUL.FTZ R51, R0.reuse, R139 ;  /* 0x0000008b00337220 */ /* 0x040fe40000410000 */
[----:B------:R-:W-:Y:S02]  /*8a10*/  IMAD.MOV.U32 R137, RZ, RZ, R35 ;  /* 0x000000ffff897224 */ /* 0x000fe400078e0023 */
[C---:B------:R-:W-:Y:S02]  /*8a20*/  FMUL.FTZ R35, R0.reuse, R123 ;  /* 0x0000007b00237220 */ /* 0x040fe40000410000 */
[----:B------:R-:W-:Y:S01]  /*8a30*/  IMAD.MOV.U32 R132, RZ, RZ, R30 ;  /* 0x000000ffff847224 */ /* 0x000fe200078e001e */
[----:B------:R-:W-:Y:S01]  /*8a40*/  MOV R138, R137 ;  /* 0x00000089008a7202 */ /* 0x000fe20000000f00 */
[C---:B------:R-:W-:Y:S01]  /*8a50*/  FMUL.FTZ R30, R0.reuse, R118 ;  /* 0x00000076001e7220 */ /* 0x040fe20000410000 */
[----:B------:R-:W-:Y:S01]  /*8a60*/  MOV R137, R121 ;  /* 0x0000007900897202 */ /* 0x000fe20000000f00 */
[----:B------:R-:W-:Y:S02]  /*8a70*/  IMAD.MOV.U32 R125, RZ, RZ, R26 ;  /* 0x000000ffff7d7224 */ /* 0x000fe400078e001a */
[C---:B------:R-:W-:Y:S02]  /*8a80*/  FMUL.FTZ R26, R0.reuse, R114 ;  /* 0x00000072001a7220 */ /* 0x040fe40000410000 */
[----:B------:R-:W-:Y:S01]  /*8a90*/  IMAD.MOV.U32 R112, RZ, RZ, R34 ;  /* 0x000000ffff707224 */ /* 0x000fe200078e0022 */
[----:B------:R-:W-:Y:S01]  /*8aa0*/  MOV R154, R125 ;  /* 0x0000007d009a7202 */ /* 0x000fe20000000f00 */
[C---:B------:R-:W-:Y:S02]  /*8ab0*/  FMUL.FTZ R34, R0.reuse, R122 ;  /* 0x0000007a00227220 */ /* 0x040fe40000410000 */
[C---:B------:R-:W-:Y:S04]  /*8ac0*/  @P6 IMAD.WIDE.U32 R102, R107.reuse, c[0x0][0x1e0], RZ ;  /* 0x000078006b666a25 */ /* 0x040fe800078e00ff */
[----:B------:R-:W-:Y:S02]  /*8ad0*/  IMAD.MOV.U32 R139, RZ, RZ, R116 ;  /* 0x000000ffff8b7224 */ /* 0x000fe400078e0074 */
[----:B------:R-:W-:Y:S02]  /*8ae0*/  IMAD.MOV.U32 R131, RZ, RZ, R151 ;  /* 0x000000ffff837224 */ /* 0x000fe400078e0097 */
[----:B------:R-:W-:Y:S02]  /*8af0*/  IMAD.MOV.U32 R151, RZ, RZ, R124 ;  /* 0x000000ffff977224 */ /* 0x000fe400078e007c */
[----:B------:R-:W-:Y:S02]  /*8b00*/  IMAD.MOV.U32 R135, RZ, RZ, R136 ;  /* 0x000000ffff877224 */ /* 0x000fe400078e0088 */
[----:B------:R-:W-:Y:S02]  /*8b10*/  IMAD.MOV.U32 R136, RZ, RZ, R120 ;  /* 0x000000ffff887224 */ /* 0x000fe400078e0078 */
[C---:B--2---:R-:W-:Y:S01]  /*8b20*/  FFMA.FTZ R104, R0.reuse, R152, R144 ;  /* 0x0000009800687223 */ /* 0x044fe20000010090 */
[----:B------:R-:W-:Y:S01]  /*8b30*/  MOV R152, R46 ;  /* 0x0000002e00987202 */ /* 0x000fe20000000f00 */
[----:B------:R-:W-:Y:S01]  /*8b40*/  FMUL.FTZ R46, R0, R134 ;  /* 0x00000086002e7220 */ /* 0x000fe20000410000 */
[----:B------:R-:W-:Y:S02]  /*8b50*/  @P6 SHF.R.S32.HI R0, RZ, 0x1f, R107 ;  /* 0x0000001fff006819 */ /* 0x000fe4000001146b */
[----:B------:R-:W-:Y:S02]  /*8b60*/  MOV R134, R132 ;  /* 0x0000008400867202 */ /* 0x000fe40000000f00 */
[----:B------:R-:W-:Y:S01]  /*8b70*/  MOV R132, R117 ;  /* 0x0000007500847202 */ /* 0x000fe20000000f00 */
[----:B------:R-:W-:Y:S04]  /*8b80*/  @P6 IMAD R0, R0, c[0x0][0x1e0], RZ ;  /* 0x0000780000006a24 */ /* 0x000fe800078e02ff */
[----:B------:R-:W-:Y:S01]  /*8b90*/  @P6 IMAD R0, R107, c[0x0][0x1e4], R0 ;  /* 0x000079006b006a24 */ /* 0x000fe200078e0200 */
[----:B------:R-:W-:Y:S01]  /*8ba0*/  MOV R107, R155 ;  /* 0x0000009b006b7202 */ /* 0x000fe20000000f00 */
[----:B------:R-:W-:Y:S03]  /*8bb0*/  IMAD.MOV.U32 R155, RZ, RZ, R2 ;  /* 0x000000ffff9b7224 */ /* 0x000fe600078e0002 */
[----:B------:R-:W-:Y:S01]  /*8bc0*/  @P6 IADD3 R0, R103, R0, RZ ;  /* 0x0000000067006210 */ /* 0x000fe20007ffe0ff */
[----:B------:R-:W-:Y:S02]  /*8bd0*/  IMAD.MOV.U32 R126, RZ, RZ, R155 ;  /* 0x000000ffff7e7224 */ /* 0x000fe400078e009b */
[----:B------:R-:W-:Y:S02]  /*8be0*/  IMAD.MOV.U32 R155, RZ, RZ, R129 ;  /* 0x000000ffff9b7224 */ /* 0x000fe400078e0081 */
[----:B------:R-:W-:Y:S02]  /*8bf0*/  @P6 IMAD R0, R0, 0x60, RZ ;  /* 0x0000006000006824 */ /* 0x000fe400078e02ff */
[----:B------:R-:W-:Y:S02]  /*8c00*/  IMAD.MOV.U32 R129, RZ, RZ, R105 ;  /* 0x000000ffff817224 */ /* 0x000fe400078e0069 */
[----:B---3--:R-:W-:Y:S01]  /*8c10*/  @P6 IMAD.MOV.U32 R101, RZ, RZ, R106 ;  /* 0x000000ffff656224 */ /* 0x008fe200078e006a */
[----:B------:R-:W-:Y:S01]  /*8c20*/  MOV R106, R133 ;  /* 0x00000085006a7202 */ /* 0x000fe20000000f00 */
[----:B------:R-:W-:Y:S01]  /*8c30*/  IMAD.MOV.U32 R133, RZ, RZ, R128 ;  /* 0x000000ffff857224 */ /* 0x000fe200078e0080 */
[----:B------:R-:W-:Y:S01]  /*8c40*/  MOV R128, R108 ;  /* 0x0000006c00807202 */ /* 0x000fe20000000f00 */
[----:B------:R-:W-:Y:S01]  /*8c50*/  @P6 IMAD.WIDE.U32 R100, R102, 0x60, R100 ;  /* 0x0000006066646825 */ /* 0x000fe200078e0064 */
[----:B------:R-:W-:Y:S03]  /*8c60*/  MOV R127, R106 ;  /* 0x0000006a007f7202 */ /* 0x000fe60000000f00 */
[----:B------:R-:W-:Y:S02]  /*8c70*/  @P6 IMAD.IADD R0, R101, 0x1, R0 ;  /* 0x0000000165006824 */ /* 0x000fe400078e0200 */
[--C-:B------:R-:W-:Y:S01]  /*8c80*/  FFMA.FTZ R108, R166, c[0x0][0x2d0], -R143.reuse ;  /* 0x0000b400a66c7a23 */ /* 0x100fe2000001088f */
[----:B------:R-:W-:Y:S02]  /*8c90*/  MOV R166, R109 ;  /* 0x0000006d00a67202 */ /* 0x000fe40000000f00 */
[C---:B------:R-:W-:Y:S02]  /*8ca0*/  @P6 SHF.L.U64.HI R2, R100.reuse, 0x1, R0 ;  /* 0x0000000164026819 */ /* 0x040fe40000010200 */
[----:B------:R-:W-:Y:S01]  /*8cb0*/  @P6 SHF.L.U32 R0, R100, 0x1, RZ ;  /* 0x0000000164006819 */ /* 0x000fe200000006ff */
[----:B------:R-:W-:Y:S03]  /*8cc0*/  MUFU.EX2 R108, R108 ;  /* 0x0000006c006c7308 */ /* 0x000fe60000000800 */
        /* <DEDUP_REMOVED lines=9> */
[----:B------:R-:W-:Y:S01]  /*8d60*/  FFMA.FTZ R0, R165, c[0x0][0x2d0], -R143 ;  /* 0x0000b400a5007a23 */ /* 0x000fe2000001088f */
[----:B------:R-:W-:Y:S02]  /*8d70*/  MOV R165, R113 ;  /* 0x0000007100a57202 */ /* 0x000fe40000000f00 */
[----:B------:R-:W-:Y:S01]  /*8d80*/  @P6 IADD3.X R103, RZ, c[0x0][0x1cc], R2, P0, P5 ;  /* 0x00007300ff676a10 */ /* 0x000fe200007ea402 */
[----:B------:R-:W-:Y:S02]  /*8d90*/  FFMA.FTZ R2, R146, c[0x0][0x2d0], -R3 ;  /* 0x0000b40092027a23 */ /* 0x000fe40000010803 */
[----:B------:R-:W-:Y:S01]  /*8da0*/  MUFU.EX2 R0, R0 ;  /* 0x0000000000007308 */ /* 0x000fe20000000800 */
[----:B------:R-:W-:Y:S01]  /*8db0*/  IMAD.MOV.U32 R146, RZ, RZ, R112 ;  /* 0x000000ffff927224 */ /* 0x000fe200078e0070 */
[----:B------:R2:W-:Y:S08]  /*8dc0*/  @P6 LDGSTS.E.BYPASS.LTC128B.128 [R107+0x12100], [R102.64], !P2 ;  /* 0x12100000666b6fae */ /* 0x0005f0000d101d46 */
[----:B------:R-:W3:Y:S01]  /*8dd0*/  MUFU.EX2 R2, R2 ;  /* 0x0000000200027308 */ /* 0x000ee20000000800 */
[----:B--2---:R-:W-:Y:S01]  /*8de0*/  @P6 IMAD.MOV.U32 R102, RZ, RZ, c[0x0][0x1e0] ;  /* 0x00007800ff666624 */ /* 0x004fe200078e00ff */
[----:B------:R-:W-:Y:S04]  /*8df0*/  @P6 MOV R103, 0x6 ;  /* 0x0000000600676802 */ /* 0x000fe80000000f00 */
[C---:B------:R-:W-:Y:S01]  /*8e00*/  @P6 SHF.L.U64.HI R103, R102.reuse, R103, c[0x0][0x1e4] ;  /* 0x0000790066676619 */ /* 0x040fe20000010267 */
[----:B------:R-:W-:Y:S02]  /*8e10*/  @P6 IMAD.SHL.U32 R102, R102, 0x40, RZ ;  /* 0x0000004066666824 */ /* 0x000fe400078e00ff */
[----:B---3--:R-:W-:Y:S03]  /*8e20*/  FADD.FTZ R118, R2, R104 ;  /* 0x0000006802767221 */ /* 0x008fe60000010000 */
[----:B-1----:R-:W-:Y:S04]  /*8e30*/  @P6 IADD3 R100, P0, R100, R102, RZ ;  /* 0x0000006664646210 */ /* 0x002fe80007f1e0ff */
[C---:B------:R-:W-:Y:S02]  /*8e40*/  @P6 IADD3.X R101, R103.reuse, R101, RZ, P0, !PT ;  /* 0x0000006567656210 */ /* 0x040fe400007fe4ff */
[----:B------:R-:W-:Y:S03]  /*8e50*/  @P6 IADD3 R102, P0, R102, R100, RZ ;  /* 0x0000006466666210 */ /* 0x000fe60007f1e0ff */
[----:B------:R1:W-:Y:S02]  /*8e60*/  @P6 LDGSTS.E.BYPASS.LTC128B.128 [R107+0xd100], [R100.64], !P4 ;  /* 0x0d100000646b6fae */ /* 0x0003e4000e101d46 */
[----:B------:R-:W-:Y:S06]  /*8e70*/  @P6 IMAD.X R103, R103, 0x1, R101, P0 ;  /* 0x0000000167676824 */ /* 0x000fec00000e0665 */
[----:B------:R1:W-:Y:S08]  /*8e80*/  @P6 LDGSTS.E.BYPASS.LTC128B.128 [R107+0x10100], [R100.64+0x80], !P3 ;  /* 0x10100080646b6fae */ /* 0x0003f0000d901d46 */
[----:B------:R1:W-:Y:S08]  /*8e90*/  @P6 LDGSTS.E.BYPASS.LTC128B.128 [R107+0x13100], [R100.64+0x100], !P2 ;  /* 0x13100100646b6fae */ /* 0x0003f0000d101d46 */
[----:B------:R2:W-:Y:S08]  /*8ea0*/  @P6 LDGSTS.E.BYPASS.LTC128B.128 [R107+0xe100], [R102.64], !P4 ;  /* 0x0e100000666b6fae */ /* 0x0005f0000e101d46 */
[----:B------:R2:W-:Y:S08]  /*8eb0*/  @P6 LDGSTS.E.BYPASS.LTC128B.128 [R107+0x11100], [R102.64+0x80], !P3 ;  /* 0x11100080666b6fae */ /* 0x0005f0000d901d46 */
[----:B------:R2:W-:Y:S01]  /*8ec0*/  @P6 LDGSTS.E.BYPASS.LTC128B.128 [R107+0x14100], [R102.64+0x100], !P2 ;  /* 0x14100100666b6fae */ /* 0x0005e2000d101d46 */
[--C-:B-1----:R-:W-:Y:S01]  /*8ed0*/  FFMA.FTZ R100, R167, c[0x0][0x2d0], -R143.reuse ;  /* 0x0000b400a7647a23 */ /* 0x102fe2000001088f */
[----:B------:R-:W-:Y:S01]  /*8ee0*/  F2FP.BF16.PACK_AB R101, R2, R144 ;  /* 0x000000900265723e */ /* 0x000fe200000010ff */
[----:B------:R-:W-:Y:S02]  /*8ef0*/  FFMA.FTZ R2, R214, c[0x0][0x2d0], -R143 ;  /* 0x0000b400d6027a23 */ /* 0x000fe4000001088f */
[----:B------:R1:W3:Y:S03]  /*8f00*/  MUFU.EX2 R111, R100 ;  /* 0x00000064006f7308 */ /* 0x0002e60000000800 */
[----:B------:R-:W0:Y:S01]  /*8f10*/  LDGDEPBAR ;  /* 0x00000000000079af */ /* 0x000e220000000000 */
[----:B------:R-:W-:Y:S01]  /*8f20*/  IMAD.MOV.U32 R167, RZ, RZ, R165 ;  /* 0x000000ffffa77224 */ /* 0x000fe200078e00a5 */
[----:B------:R-:W-:Y:S05]  /*8f30*/  MOV R165, R130 ;  /* 0x0000008200a57202 */ /* 0x000fea0000000f00 */
[----:B------:R5:W-:Y:S01]  /*8f40*/  MUFU.EX2 R116, R2 ;  /* 0x0000000200747308 */ /* 0x000be20000000800 */
[----:B--2---:R-:W2:Y:S01]  /*8f50*/  LDSM.16.MT88.4 R104, [R224] ;  /* 0x00000000e068783b */ /* 0x004ea20000004200 */
[--C-:B------:R-:W-:Y:S01]  /*8f60*/  FFMA.FTZ R102, R147, c[0x0][0x2d0], -R3.reuse ;  /* 0x0000b40093667a23 */ /* 0x100fe20000010803 */
[----:B------:R-:W-:Y:S01]  /*8f70*/  MOV R147, R139 ;  /* 0x0000008b00937202 */ /* 0x000fe20000000f00 */
[C---:B------:R-:W-:Y:S01]  /*8f80*/  FADD.FTZ R103, R0.reuse, R208 ;  /* 0x000000d000677221 */ /* 0x040fe20000010000 */
[----:B-1----:R-:W-:Y:S01]  /*8f90*/  F2FP.BF16.PACK_AB R100, R0, R145 ;  /* 0x000000910064723e */ /* 0x002fe200000010ff */
[----:B------:R-:W-:Y:S04]  /*8fa0*/  FFMA.FTZ R0, R164, c[0x0][0x2d0], -R3 ;  /* 0x0000b400a4007a23 */ /* 0x000fe80000010803 */
[----:B------:R3:W-:Y:S01]  /*8fb0*/  MUFU.EX2 R109, R102 ;  /* 0x00000066006d7308 */ /* 0x0007e20000000800 */
[----:B------:R-:W-:Y:S02]  /*8fc0*/  FADD.FTZ R112, R108, R103 ;  /* 0x000000676c707221 */ /* 0x000fe40000010000 */
[----:B------:R-:W-:Y:S02]  /*8fd0*/  IMAD.MOV.U32 R139, RZ, RZ, R131 ;  /* 0x000000ffff8b7224 */ /* 0x000fe400078e0083 */
[--C-:B-----5:R-:W-:Y:S05]  /*8fe0*/  FFMA.FTZ R2, R210, c[0x0][0x2d0], -R3.reuse ;  /* 0x0000b400d2027a23 */ /* 0x120fea0000010803 */
[----:B------:R-:W1:Y:S10]  /*8ff0*/  MUFU.EX2 R110, R0 ;  /* 0x00000000006e7308 */ /* 0x000e740000000800 */
[----:B------:R5:W-:Y:S01]  /*9000*/  MUFU.EX2 R113, R2 ;  /* 0x0000000200717308 */ /* 0x000be20000000800 */
[----:B---3--:R-:W-:Y:S01]  /*9010*/  F2FP.BF16.PACK_AB R102, R111, R108 ;  /* 0x0000006c6f66723e */ /* 0x008fe200000010ff */
[----:B------:R-:W-:Y:S08]  /*9020*/  FFMA.FTZ R108, R211, c[0x0][0x2d0], -R3 ;  /* 0x0000b400d36c7a23 */ /* 0x000ff00000010803 */
[----:B------:R-:W-:Y:S01]  /*9030*/  MUFU.EX2 R117, R108 ;  /* 0x0000006c00757308 */ /* 0x000fe20000000800 */
[----:B-1----:R-:W-:Y:S01]  /*9040*/  F2FP.BF16.PACK_AB R103, R110, R109 ;  /* 0x0000006d6e67723e */ /* 0x002fe200000010ff */
[----:B------:R-:W-:Y:S06]  /*9050*/  FFMA.FTZ R0, R213, c[0x0][0x2d0], -R143 ;  /* 0x0000b400d5007a23 */ /* 0x000fec000001088f */
[C---:B--2---:R-:W-:Y:S02]  /*9060*/  HMMA.16816.F32.BF16 R4, R100.reuse, R104, R4 ;  /* 0x000000686404723c */ /* 0x044fe40000041804 */
[----:B------:R-:W-:Y:S03]  /*9070*/  MUFU.EX2 R0, R0 ;  /* 0x0000000000007308 */ /* 0x000fe60000000800 */
[----:B-----5:R-:W-:Y:S03]  /*9080*/  FFMA.FTZ R2, R209, c[0x0][0x2d0], -R3 ;  /* 0x0000b400d1027a23 */ /* 0x020fe60000010803 */
[C---:B------:R-:W-:Y:S01]  /*9090*/  HMMA.16816.F32.BF16 R8, R100.reuse, R106, R8 ;  /* 0x0000006a6408723c */ /* 0x040fe20000041808 */
[----:B------:R-:W1:Y:S03]  /*90a0*/  LDSM.16.MT88.4 R104, [R228] ;  /* 0x00000000e468783b */ /* 0x000e660000004200 */
[----:B------:R2:W3:Y:S02]  /*90b0*/  MUFU.EX2 R115, R2 ;  /* 0x0000000200737308 */ /* 0x0004e40000000800 */
[--C-:B--2---:R-:W-:Y:S08]  /*90c0*/  FFMA.FTZ R2, R215, c[0x0][0x2d0], -R143.reuse ;  /* 0x0000b400d7027a23 */ /* 0x104ff0000001088f */
[----:B------:R2:W-:Y:S01]  /*90d0*/  MUFU.EX2 R114, R2 ;  /* 0x0000000200727308 */ /* 0x0005e20000000800 */
[C---:B-1----:R-:W-:Y:S08]  /*90e0*/  HMMA.16816.F32.BF16 R12, R100.reuse, R104, R12 ;  /* 0x00000068640c723c */ /* 0x042ff0000004180c */
[C---:B------:R-:W-:Y:S01]  /*90f0*/  HMMA.16816.F32.BF16 R16, R100.reuse, R106, R16 ;  /* 0x0000006a6410723c */ /* 0x040fe20000041810 */
[----:B------:R-:W1:Y:S03]  /*9100*/  LDSM.16.MT88.4 R104, [R227] ;  /* 0x00000000e368783b */ /* 0x000e660000004200 */
[----:B--2---:R-:W-:Y:S04]  /*9110*/  FFMA.FTZ R2, R216, c[0x0][0x2d0], -R143 ;  /* 0x0000b400d8027a23 */ /* 0x004fe8000001088f */
[----:B------:R2:W5:Y:S04]  /*9120*/  MUFU.EX2 R124, R2 ;  /* 0x00000002007c7308 */ /* 0x0005680000000800 */
[--C-:B--2---:R-:W-:Y:S06]  /*9130*/  FFMA.FTZ R2, R212, c[0x0][0x2d0], -R3.reuse ;  /* 0x0000b400d4027a23 */ /* 0x104fec0000010803 */
[----:B------:R2:W2:Y:S01]  /*9140*/  MUFU.EX2 R120, R2 ;  /* 0x0000000200787308 */ /* 0x0004a20000000800 */
[C---:B-1----:R-:W-:Y:S08]  /*9150*/  HMMA.16816.F32.BF16 R20, R100.reuse, R104, R20 ;  /* 0x000000686414723c */ /* 0x042ff00000041814 */
[C---:B------:R-:W-:Y:S01]  /*9160*/  HMMA.16816.F32.BF16 R24, R100.reuse, R106, R24 ;  /* 0x0000006a6418723c */ /* 0x040fe20000041818 */
[----:B------:R-:W1:Y:S03]  /*9170*/  LDSM.16.MT88.4 R104, [R249] ;  /* 0x00000000f968783b */ /* 0x000e660000004200 */
[----:B--2---:R-:W-:Y:S02]  /*9180*/  FADD.FTZ R2, R111, R112 ;  /* 0x000000706f027221 */ /* 0x004fe40000010000 */
[----:B------:R-:W-:Y:S02]  /*9190*/  FFMA.FTZ R112, R220, c[0x0][0x2d0], -R3 ;  /* 0x0000b400dc707a23 */ /* 0x000fe40000010803 */
        /* <DEDUP_REMOVED lines=27> */
[----:B------:R-:W-:Y:S01]  /*9350*/  FADD.FTZ R100, R109, R118 ;  /* 0x000000766d647221 */ /* 0x000fe20000010000 */
[----:B---3--:R-:W-:Y:S01]  /*9360*/  F2FP.BF16.PACK_AB R101, R115, R113 ;  /* 0x000000717365723e */ /* 0x008fe200000010ff */
[----:B------:R-:W-:Y:S03]  /*9370*/  FADD.FTZ R118, R0, R2 ;  /* 0x0000000200767221 */ /* 0x000fe60000010000 */
[----:B------:R-:W-:Y:S01]  /*9380*/  FADD.FTZ R119, R110, R100 ;  /* 0x000000646e777221 */ /* 0x000fe20000010000 */
[----:B-----5:R-:W-:Y:S01]  /*9390*/  F2FP.BF16.PACK_AB R102, R124, R114 ;  /* 0x000000727c66723e */ /* 0x020fe200000010ff */
[----:B------:R-:W-:Y:S01]  /*93a0*/  LDSM.16.MT88.4 R108, [R228+0x1000] ;  /* 0x00100000e46c783b */ /* 0x000fe20000004200 */
[----:B------:R-:W-:Y:S01]  /*93b0*/  F2FP.BF16.PACK_AB R100, R116, R0 ;  /* 0x000000007464723e */ /* 0x000fe200000010ff */
[----:B------:R-:W-:Y:S01]  /*93c0*/  FFMA.FTZ R0, R222, c[0x0][0x2d0], -R143 ;  /* 0x0000b400de007a23 */ /* 0x000fe2000001088f */
[C---:B------:R-:W-:Y:S01]  /*93d0*/  F2FP.BF16.PACK_AB R103, R120.reuse, R117 ;  /* 0x000000757867723e */ /* 0x040fe200000010ff */
[----:B------:R-:W-:Y:S02]  /*93e0*/  FADD.FTZ R2, R113, R119 ;  /* 0x0000007771027221 */ /* 0x000fe40000010000 */
[----:B------:R2:W3:Y:S02]  /*93f0*/  MUFU.EX2 R121, R0 ;  /* 0x0000000000797308 */ /* 0x0004e40000000800 */
[----:B------:R-:W-:Y:S04]  /*9400*/  FADD.FTZ R2, R115, R2 ;  /* 0x0000000273027221 */ /* 0x000fe80000010000 */
[----:B------:R-:W-:Y:S04]  /*9410*/  FADD.FTZ R2, R117, R2 ;  /* 0x0000000275027221 */ /* 0x000fe80000010000 */
[----:B------:R-:W-:Y:S01]  /*9420*/  FADD.FTZ R120, R120, R2 ;  /* 0x0000000278787221 */ /* 0x000fe20000010000 */
[C---:B-1----:R-:W-:Y:S03]  /*9430*/  HMMA.16816.F32.BF16 R4, R100.reuse, R104, R4 ;  /* 0x000000686404723c */ /* 0x042fe60000041804 */
[----:B--2---:R-:W-:Y:S01]  /*9440*/  FFMA.FTZ R0, R223, c[0x0][0x2d0], -R143 ;  /* 0x0000b400df007a23 */ /* 0x004fe2000001088f */
[----:B------:R-:W-:Y:S03]  /*9450*/  IADD3 R223, R218, -0x1, RZ ;  /* 0xffffffffdadf7810 */ /* 0x000fe60007ffe0ff */
[----:B------:R1:W2:Y:S01]  /*9460*/  MUFU.EX2 R125, R0 ;  /* 0x00000000007d7308 */ /* 0x0002a20000000800 */
[C---:B------:R-:W-:Y:S01]  /*9470*/  HMMA.16816.F32.BF16 R8, R100.reuse, R106, R8 ;  /* 0x0000006a6408723c */ /* 0x040fe20000041808 */
[----:B------:R-:W5:Y:S03]  /*9480*/  LDSM.16.MT88.4 R104, [R228+0x800] ;  /* 0x00080000e468783b */ /* 0x000f660000004200 */
[--C-:B-1----:R-:W-:Y:S05]  /*9490*/  FFMA.FTZ R0, R219, c[0x0][0x2d0], -R3.reuse ;  /* 0x0000b400db007a23 */ /* 0x102fea0000010803 */
[----:B------:R1:W-:Y:S01]  /*94a0*/  MUFU.EX2 R122, R0 ;  /* 0x00000000007a7308 */ /* 0x0003e20000000800 */
[C---:B-----5:R-:W-:Y:S08]  /*94b0*/  HMMA.16816.F32.BF16 R12, R100.reuse, R104, R12 ;  /* 0x00000068640c723c */ /* 0x060ff0000004180c */
[C---:B------:R-:W-:Y:S01]  /*94c0*/  HMMA.16816.F32.BF16 R16, R100.reuse, R106, R16 ;  /* 0x0000006a6410723c */ /* 0x040fe20000041810 */
[----:B------:R-:W5:Y:S03]  /*94d0*/  LDSM.16.MT88.4 R104, [R227+0x800] ;  /* 0x00080000e368783b */ /* 0x000f660000004200 */
[----:B-1----:R-:W-:Y:S04]  /*94e0*/  FFMA.FTZ R0, R217, c[0x0][0x2d0], -R3 ;  /* 0x0000b400d9007a23 */ /* 0x002fe80000010803 */
[----:B------:R1:W-:Y:S04]  /*94f0*/  MUFU.EX2 R123, R0 ;  /* 0x00000000007b7308 */ /* 0x0003e80000000800 */
[--C-:B-1----:R-:W-:Y:S06]  /*9500*/  FFMA.FTZ R0, R129, c[0x0][0x2d0], -R143.reuse ;  /* 0x0000b40081007a23 */ /* 0x102fec000001088f */
[----:B------:R1:W1:Y:S01]  /*9510*/  MUFU.EX2 R129, R0 ;  /* 0x0000000000817308 */ /* 0x0002620000000800 */
[C---:B-----5:R-:W-:Y:S08]  /*9520*/  HMMA.16816.F32.BF16 R20, R100.reuse, R104, R20 ;  /* 0x000000686414723c */ /* 0x060ff00000041814 */
[C---:B------:R-:W-:Y:S01]  /*9530*/  HMMA.16816.F32.BF16 R24, R100.reuse, R106, R24 ;  /* 0x0000006a6418723c */ /* 0x040fe20000041818 */
[----:B------:R-:W5:Y:S03]  /*9540*/  LDSM.16.MT88.4 R104, [R230+0x800] ;  /* 0x00080000e668783b */ /* 0x000f660000004200 */
[----:B-1----:R-:W-:Y:S01]  /*9550*/  FFMA.FTZ R0, R166, c[0x0][0x2d0], -R143 ;  /* 0x0000b400a6007a23 */ /* 0x002fe2000001088f */
[----:B------:R-:W-:Y:S01]  /*9560*/  MOV R166, R146 ;  /* 0x0000009200a67202 */ /* 0x000fe20000000f00 */
[----:B------:R-:W-:Y:S01]  /*9570*/  IMAD.MOV.U32 R146, RZ, RZ, R127 ;  /* 0x000000ffff927224 */ /* 0x000fe200078e007f */
[----:B------:R-:W-:Y:S01]  /*9580*/  MOV R127, R128 ;  /* 0x00000080007f7202 */ /* 0x000fe20000000f00 */
[----:B------:R1:W1:Y:S10]  /*9590*/  MUFU.EX2 R131, R0 ;  /* 0x0000000000837308 */ /* 0x0002740000000800 */
[----:B------:R-:W-:Y:S01]  /*95a0*/  MUFU.EX2 R128, R112 ;  /* 0x0000007000807308 */ /* 0x000fe20000000800 */
[----:B-1----:R-:W-:Y:S01]  /*95b0*/  FFMA.FTZ R0, R221, c[0x0][0x2d0], -R3 ;  /* 0x0000b400dd007a23 */ /* 0x002fe20000010803 */
[C---:B-----5:R-:W-:Y:S08]  /*95c0*/  HMMA.16816.F32.BF16 R28, R100.reuse, R104, R28 ;  /* 0x00000068641c723c */ /* 0x060ff0000004181c */
[----:B------:R1:W-:Y:S01]  /*95d0*/  MUFU.EX2 R130, R0 ;  /* 0x0000000000827308 */ /* 0x0003e20000000800 */
[C---:B------:R-:W-:Y:S01]  /*95e0*/  HMMA.16816.F32.BF16 R32, R100.reuse, R106, R32 ;  /* 0x0000006a6420723c */ /* 0x040fe20000041820 */
[----:B------:R-:W5:Y:S02]  /*95f0*/  LDSM.16.MT88.4 R104, [R224+0x3800] ;  /* 0x00380000e068783b */ /* 0x000f640000004200 */
[----:B-1----:R-:W-:Y:S04]  /*9600*/  FADD.FTZ R0, R116, R118 ;  /* 0x0000007674007221 */ /* 0x002fe80000010000 */
[----:B------:R-:W-:Y:S02]  /*9610*/  FADD.FTZ R119, R114, R0 ;  /* 0x0000000072777221 */ /* 0x000fe40000010000 */
[----:B------:R-:W-:Y:S03]  /*9620*/  LDSM.16.MT88.4 R112, [R228+0x1800] ;  /* 0x00180000e470783b */ /* 0x000fe60000004200 */
[----:B------:R-:W-:Y:S02]  /*9630*/  FFMA.FTZ R0, R127, c[0x0][0x2d0], -R143 ;  /* 0x0000b4007f007a23 */ /* 0x000fe4000001088f */
[----:B------:R-:W-:Y:S02]  /*9640*/  FADD.FTZ R119, R124, R119 ;  /* 0x000000777c777221 */ /* 0x000fe40000010000 */
[----:B------:R-:W-:Y:S01]  /*9650*/  FFMA.FTZ R124, R148, c[0x0][0x2d0], -R3 ;  /* 0x0000b400947c7a23 */ /* 0x000fe20000010803 */
[----:B------:R1:W1:Y:S01]  /*9660*/  MUFU.EX2 R127, R0 ;  /* 0x00000000007f7308 */ /* 0x0002620000000800 */
[----:B---3--:R-:W-:Y:S04]  /*9670*/  FADD.FTZ R2, R121, R119 ;  /* 0x0000007779027221 */ /* 0x008fe80000010000 */
[----:B--2---:R-:W-:Y:S04]  /*9680*/  FADD.FTZ R2, R125, R2 ;  /* 0x000000027d027221 */ /* 0x004fe80000010000 */
[----:B------:R-:W-:Y:S01]  /*9690*/  FADD.FTZ R2, R129, R2 ;  /* 0x0000000281027221 */ /* 0x000fe20000010000 */
[C---:B-----5:R-:W-:Y:S03]  /*96a0*/  HMMA.16816.F32.BF16 R36, R100.reuse, R104, R36 ;  /* 0x000000686424723c */ /* 0x060fe60000041824 */
[----:B------:R-:W-:Y:S05]  /*96b0*/  FADD.FTZ R2, R131, R2 ;  /* 0x0000000283027221 */ /* 0x000fea0000010000 */
[C---:B------:R-:W-:Y:S01]  /*96c0*/  HMMA.16816.F32.BF16 R40, R100.reuse, R106, R40 ;  /* 0x0000006a6428723c */ /* 0x040fe20000041828 */
[----:B------:R-:W2:Y:S03]  /*96d0*/  LDSM.16.MT88.4 R104, [R228+0x3800] ;  /* 0x00380000e468783b */ /* 0x000ea60000004200 */
[----:B-1----:R-:W-:Y:S02]  /*96e0*/  FFMA.FTZ R0, R133, c[0x0][0x2d0], -R143 ;  /* 0x0000b40085007a23 */ /* 0x002fe4000001088f */
[----:B------:R-:W-:Y:S02]  /*96f0*/  FADD.FTZ R2, R127, R2 ;  /* 0x000000027f027221 */ /* 0x000fe40000010000 */
[----:B------:R1:W3:Y:S04]  /*9700*/  MUFU.EX2 R133, R0 ;  /* 0x0000000000857308 */ /* 0x0002e80000000800 */
[--C-:B-1----:R-:W-:Y:S02]  /*9710*/  FFMA.FTZ R0, R146, c[0x0][0x2d0], -R3.reuse ;  /* 0x0000b40092007a23 */ /* 0x102fe40000010803 */
[----:B------:R-:W-:Y:S04]  /*9720*/  IMAD.MOV.U32 R146, RZ, RZ, R126 ;  /* 0x000000ffff927224 */ /* 0x000fe800078e007e */
[----:B------:R1:W-:Y:S01]  /*9730*/  MUFU.EX2 R126, R0 ;  /* 0x00000000007e7308 */ /* 0x0003e20000000800 */
[----:B---3--:R-:W-:Y:S01]  /*9740*/  FADD.FTZ R2, R133, R2 ;  /* 0x0000000285027221 */ /* 0x008fe20000010000 */
[C---:B--2---:R-:W-:Y:S08]  /*9750*/  HMMA.16816.F32.BF16 R44, R100.reuse, R104, R44 ;  /* 0x00000068642c723c */ /* 0x044ff0000004182c */
[C---:B------:R-:W-:Y:S01]  /*9760*/  HMMA.16816.F32.BF16 R48, R100.reuse, R106, R48 ;  /* 0x0000006a6430723c */ /* 0x040fe20000041830 */
[----:B------:R-:W2:Y:S03]  /*9770*/  LDSM.16.MT88.4 R104, [R227+0x3800] ;  /* 0x00380000e368783b */ /* 0x000ea60000004200 */
[----:B-1----:R-:W-:Y:S01]  /*9780*/  FFMA.FTZ R0, R165, c[0x0][0x2d0], -R3 ;  /* 0x0000b400a5007a23 */ /* 0x002fe20000010803 */
[----:B------:R-:W-:Y:S01]  /*9790*/  MOV R165, R139 ;  /* 0x0000008b00a57202 */ /* 0x000fe20000000f00 */
[----:B------:R-:W-:Y:S01]  /*97a0*/  IMAD.MOV.U32 R139, RZ, RZ, R138 ;  /* 0x000000ffff8b7224 */ /* 0x000fe200078e008a */
[----:B------:R-:W-:Y:S01]  /*97b0*/  MOV R138, R135 ;  /* 0x00000087008a7202 */ /* 0x000fe20000000f00 */
[----:B------:R-:W-:Y:S01]  /*97c0*/  IMAD.MOV.U32 R135, RZ, RZ, R134 ;  /* 0x000000ffff877224 */ /* 0x000fe200078e0086 */
[----:B------:R-:W-:Y:S03]  /*97d0*/  MOV R134, R155 ;  /* 0x0000009b00867202 */ /* 0x000fe60000000f00 */
[----:B------:R-:W-:Y:S01]  /*97e0*/  IMAD.MOV.U32 R155, RZ, RZ, R154 ;  /* 0x000000ffff9b7224 */ /* 0x000fe200078e009a */
[----:B------:R-:W-:Y:S01]  /*97f0*/  MOV R154, R151 ;  /* 0x00000097009a7202 */ /* 0x000fe20000000f00 */
[--C-:B------:R-:W-:Y:S02]  /*9800*/  FFMA.FTZ R116, R139, c[0x0][0x2d0], -R143.reuse ;  /* 0x0000b4008b747a23 */ /* 0x100fe4000001088f */
[--C-:B------:R-:W-:Y:S02]  /*9810*/  FFMA.FTZ R117, R138, c[0x0][0x2d0], -R143.reuse ;  /* 0x0000b4008a757a23 */ /* 0x100fe4000001088f */
[--C-:B------:R-:W-:Y:S01]  /*9820*/  FFMA.FTZ R118, R135, c[0x0][0x2d0], -R143.reuse ;  /* 0x0000b40087767a23 */ /* 0x100fe2000001088f */
[----:B------:R-:W-:Y:S01]  /*9830*/  MUFU.EX2 R216, R116 ;  /* 0x0000007400d87308 */ /* 0x000fe20000000800 */
[----:B------:R-:W-:Y:S02]  /*9840*/  FFMA.FTZ R209, R155, c[0x0][0x2d0], -R143 ;  /* 0x0000b4009bd17a23 */ /* 0x000fe4000001088f */
[----:B------:R-:W-:Y:S01]  /*9850*/  IMAD.MOV.U32 R151, RZ, RZ, R137 ;  /* 0x000000ffff977224 */ /* 0x000fe200078e0089 */
[----:B------:R-:W-:Y:S01]  /*9860*/  MOV R137, R132 ;  /* 0x0000008400897202 */ /* 0x000fe20000000f00 */
[--C-:B------:R-:W-:Y:S05]  /*9870*/  FFMA.FTZ R208, R134, c[0x0][0x2d0], -R143.reuse ;  /* 0x0000b40086d07a23 */ /* 0x100fea000001088f */
[----:B------:R-:W-:Y:S01]  /*9880*/  MUFU.EX2 R215, R117 ;  /* 0x0000007500d77308 */ /* 0x000fe20000000800 */
[C---:B--2---:R-:W-:Y:S09]  /*9890*/  HMMA.16816.F32.BF16 R52, R100.reuse, R104, R52 ;  /* 0x000000686434723c */ /* 0x044ff20000041834 */
[----:B------:R1:W-:Y:S01]  /*98a0*/  MUFU.EX2 R212, R118 ;  /* 0x0000007600d47308 */ /* 0x0003e20000000800 */
[C---:B------:R-:W-:Y:S01]  /*98b0*/  HMMA.16816.F32.BF16 R56, R100.reuse, R106, R56 ;  /* 0x0000006a6438723c */ /* 0x040fe20000041838 */
[----:B------:R-:W2:Y:S08]  /*98c0*/  LDSM.16.MT88.4 R104, [R230+0x3800] ;  /* 0x00380000e668783b */ /* 0x000eb00000004200 */
[----:B------:R3:W-:Y:S10]  /*98d0*/  MUFU.EX2 R132, R0 ;  /* 0x0000000000847308 */ /* 0x0007f40000000800 */
[----:B------:R-:W-:Y:S01]  /*98e0*/  MUFU.EX2 R208, R208 ;  /* 0x000000d000d07308 */ /* 0x000fe20000000800 */
[----:B-1----:R-:W-:Y:S09]  /*98f0*/  LDSM.16.MT88.4 R116, [R227+0x2000] ;  /* 0x00200000e374783b */ /* 0x002ff20000004200 */
[----:B------:R-:W1:Y:S01]  /*9900*/  MUFU.EX2 R209, R209 ;  /* 0x000000d100d17308 */ /* 0x000e620000000800 */
[--C-:B---3--:R-:W-:Y:S09]  /*9910*/  FFMA.FTZ R0, R147, c[0x0][0x2d0], -R143.reuse ;  /* 0x0000b40093007a23 */ /* 0x108ff2000001088f */
[----:B------:R3:W5:Y:S01]  /*9920*/  MUFU.EX2 R222, R0 ;  /* 0x0000000000de7308 */ /* 0x0007620000000800 */
[C---:B--2---:R-:W-:Y:S08]  /*9930*/  HMMA.16816.F32.BF16 R60, R100.reuse, R104, R60 ;  /* 0x00000068643c723c */ /* 0x044ff0000004183c */
[C---:B------:R-:W-:Y:S01]  /*9940*/  HMMA.16816.F32.BF16 R64, R100.reuse, R106, R64 ;  /* 0x0000006a6440723c */ /* 0x040fe20000041840 */
[----:B------:R-:W2:Y:S03]  /*9950*/  LDSM.16.MT88.4 R104, [R224+0x6800] ;  /* 0x00680000e068783b */ /* 0x000ea60000004200 */
[----:B-1----:R-:W-:Y:S01]  /*9960*/  F2FP.BF16.PACK_AB R144, R209, R208 ;  /* 0x000000d0d190723e */ /* 0x002fe200000010ff */
[----:B---3--:R-:W-:Y:S02]  /*9970*/  FFMA.FTZ R0, R167, c[0x0][0x2d0], -R143 ;  /* 0x0000b400a7007a23 */ /* 0x008fe4000001088f */
[--C-:B------:R-:W-:Y:S02]  /*9980*/  FFMA.FTZ R167, R149, c[0x0][0x2d0], -R3.reuse ;  /* 0x0000b40095a77a23 */ /* 0x100fe40000010803 */
[----:B------:R1:W3:Y:S03]  /*9990*/  MUFU.EX2 R221, R0 ;  /* 0x0000000000dd7308 */ /* 0x0002e60000000800 */
[----:B-----5:R-:W-:Y:S07]  /*99a0*/  FADD.FTZ R2, R222, R2 ;  /* 0x00000002de027221 */ /* 0x020fee0000010000 */
[----:B------:R-:W-:Y:S01]  /*99b0*/  MUFU.EX2 R167, R167 ;  /* 0x000000a700a77308 */ /* 0x000fe20000000800 */
[----:B-1----:R-:W-:Y:S01]  /*99c0*/  FFMA.FTZ R0, R166, c[0x0][0x2d0], -R3 ;  /* 0x0000b400a6007a23 */ /* 0x002fe20000010803 */
[C---:B--2---:R-:W-:Y:S03]  /*99d0*/  HMMA.16816.F32.BF16 R68, R100.reuse, R104, R68 ;  /* 0x000000686444723c */ /* 0x044fe60000041844 */
[----:B------:R-:W-:Y:S05]  /*99e0*/  FFMA.FTZ R166, R154, c[0x0][0x2d0], -R143 ;  /* 0x0000b4009aa67a23 */ /* 0x000fea000001088f */
[----:B------:R1:W-:Y:S01]  /*99f0*/  MUFU.EX2 R220, R0 ;  /* 0x0000000000dc7308 */ /* 0x0003e20000000800 */
[----:B---3--:R-:W-:Y:S01]  /*9a00*/  FADD.FTZ R2, R221, R2 ;  /* 0x00000002dd027221 */ /* 0x008fe20000010000 */
[C---:B------:R-:W-:Y:S01]  /*9a10*/  HMMA.16816.F32.BF16 R72, R100.reuse, R106, R72 ;  /* 0x0000006a6448723c */ /* 0x040fe20000041848 */
[----:B------:R-:W2:Y:S07]  /*9a20*/  LDSM.16.MT88.4 R104, [R228+0x6800] ;  /* 0x00680000e468783b */ /* 0x000eae0000004200 */
[----:B------:R-:W-:Y:S01]  /*9a30*/  MUFU.EX2 R166, R166 ;  /* 0x000000a600a67308 */ /* 0x000fe20000000800 */
[----:B-1----:R-:W-:Y:S09]  /*9a40*/  FFMA.FTZ R0, R146, c[0x0][0x2d0], -R3 ;  /* 0x0000b40092007a23 */ /* 0x002ff20000010803 */
[----:B------:R1:W-:Y:S01]  /*9a50*/  MUFU.EX2 R219, R0 ;  /* 0x0000000000db7308 */ /* 0x0003e20000000800 */
[C---:B--2---:R-:W-:Y:S03]  /*9a60*/  HMMA.16816.F32.BF16 R76, R100.reuse, R104, R76 ;  /* 0x00000068644c723c */ /* 0x044fe6000004184c */
[----:B-1----:R-:W-:Y:S05]  /*9a70*/  FFMA.FTZ R0, R165, c[0x0][0x2d0], -R143 ;  /* 0x0000b400a5007a23 */ /* 0x002fea000001088f */
[C---:B------:R-:W-:Y:S01]  /*9a80*/  HMMA.16816.F32.BF16 R80, R100.reuse, R106, R80 ;  /* 0x0000006a6450723c */ /* 0x040fe20000041850 */
[----:B------:R-:W1:Y:S01]  /*9a90*/  LDSM.16.MT88.4 R104, [R227+0x6800] ;  /* 0x00680000e368783b */ /* 0x000e620000004200 */
[----:B------:R2:W3:Y:S02]  /*9aa0*/  MUFU.EX2 R217, R0 ;  /* 0x0000000000d97308 */ /* 0x0004e40000000800 */
[----:B------:R-:W-:Y:S02]  /*9ab0*/  FFMA.FTZ R165, R152, c[0x0][0x2d0], -R3 ;  /* 0x0000b40098a57a23 */ /* 0x000fe40000010803 */
[----:B------:R-:W-:Y:S06]  /*9ac0*/  FFMA.FTZ R143, R151, c[0x0][0x2d0], -R143 ;  /* 0x0000b400978f7a23 */ /* 0x000fec000001088f */
[----:B------:R-:W5:Y:S10]  /*9ad0*/  MUFU.EX2 R164, R143 ;  /* 0x0000008f00a47308 */ /* 0x000f740000000800 */
[----:B------:R-:W4:Y:S01]  /*9ae0*/  MUFU.EX2 R165, R165 ;  /* 0x000000a500a57308 */ /* 0x000f220000000800 */
[--C-:B--2---:R-:W-:Y:S02]  /*9af0*/  FFMA.FTZ R0, R150, c[0x0][0x2d0], -R3.reuse ;  /* 0x0000b40096007a23 */ /* 0x104fe40000010803 */
[----:B---3--:R-:W-:Y:S07]  /*9b00*/  FADD.FTZ R2, R217, R2 ;  /* 0x00000002d9027221 */ /* 0x008fee0000010000 */
[----:B------:R2:W-:Y:S01]  /*9b10*/  MUFU.EX2 R213, R0 ;  /* 0x0000000000d57308 */ /* 0x0005e20000000800 */
[----:B------:R-:W-:Y:S01]  /*9b20*/  FADD.FTZ R2, R216, R2 ;  /* 0x00000002d8027221 */ /* 0x000fe20000010000 */
[----:B-----5:R-:W-:Y:S03]  /*9b30*/  F2FP.BF16.PACK_AB R146, R164, R166 ;  /* 0x000000a6a492723e */ /* 0x020fe600000010ff */
[----:B------:R-:W-:Y:S01]  /*9b40*/  FADD.FTZ R2, R215, R2 ;  /* 0x00000002d7027221 */ /* 0x000fe20000010000 */
[C---:B-1----:R-:W-:Y:S04]  /*9b50*/  HMMA.16816.F32.BF16 R84, R100.reuse, R104, R84 ;  /* 0x000000686454723c */ /* 0x042fe80000041854 */
[----:B------:R-:W-:Y:S01]  /*9b60*/  MUFU.EX2 R143, R124 ;  /* 0x0000007c008f7308 */ /* 0x000fe20000000800 */
[----:B------:R-:W-:Y:S01]  /*9b70*/  FADD.FTZ R2, R212, R2 ;  /* 0x00000002d4027221 */ /* 0x000fe20000010000 */
[----:B----4-:R-:W-:Y:S03]  /*9b80*/  F2FP.BF16.PACK_AB R145, R167, R165 ;  /* 0x000000a5a791723e */ /* 0x010fe600000010ff */
[----:B------:R-:W-:Y:S01]  /*9b90*/  FADD.FTZ R2, R208, R2 ;  /* 0x00000002d0027221 */ /* 0x000fe20000010000 */
[C---:B------:R-:W-:Y:S01]  /*9ba0*/  HMMA.16816.F32.BF16 R88, R100.reuse, R106, R88 ;  /* 0x0000006a6458723c */ /* 0x040fe20000041858 */
[----:B------:R-:W1:Y:S02]  /*9bb0*/  LDSM.16.MT88.4 R104, [R230+0x6800] ;  /* 0x00680000e668783b */ /* 0x000e640000004200 */
[--C-:B--2---:R-:W-:Y:S04]  /*9bc0*/  FFMA.FTZ R0, R137, c[0x0][0x2d0], -R3.reuse ;  /* 0x0000b40089007a23 */ /* 0x104fe80000010803 */
[----:B------:R2:W-:Y:S02]  /*9bd0*/  MUFU.EX2 R214, R0 ;  /* 0x0000000000d67308 */ /* 0x0005e40000000800 */
[--C-:B--2---:R-:W-:Y:S02]  /*9be0*/  FFMA.FTZ R0, R136, c[0x0][0x2d0], -R3.reuse ;  /* 0x0000b40088007a23 */ /* 0x104fe40000010803 */
[----:B------:R-:W-:Y:S06]  /*9bf0*/  LDSM.16.MT88.4 R136, [R228+0x5800] ;  /* 0x00580000e488783b */ /* 0x000fec0000004200 */
[----:B------:R2:W-:Y:S01]  /*9c00*/  MUFU.EX2 R211, R0 ;  /* 0x0000000000d37308 */ /* 0x0005e20000000800 */
[C---:B-1----:R-:W-:Y:S08]  /*9c10*/  HMMA.16816.F32.BF16 R92, R100.reuse, R104, R92 ;  /* 0x00000068645c723c */ /* 0x042ff0000004185c */
[----:B------:R-:W-:Y:S01]  /*9c20*/  HMMA.16816.F32.BF16 R96, R100, R106, R96 ;  /* 0x0000006a6460723c */ /* 0x000fe20000041860 */
[----:B------:R-:W1:Y:S06]  /*9c30*/  LDSM.16.MT88.4 R104, [R224+0x1000] ;  /* 0x00100000e068783b */ /* 0x000e6c0000004200 */
[----:B------:R-:W-:Y:S02]  /*9c40*/  F2FP.BF16.PACK_AB R100, R125, R121 ;  /* 0x000000797d64723e */ /* 0x000fe400000010ff */
[----:B------:R-:W-:Y:S03]  /*9c50*/  F2FP.BF16.PACK_AB R101, R123, R122 ;  /* 0x0000007a7b65723e */ /* 0x000fe600000010ff */
[----:B------:R-:W-:Y:S02]  /*9c60*/  F2FP.BF16.PACK_AB R102, R131, R129 ;  /* 0x000000818366723e */ /* 0x000fe400000010ff */
[----:B------:R-:W-:Y:S01]  /*9c70*/  F2FP.BF16.PACK_AB R103, R130, R128 ;  /* 0x000000808267723e */ /* 0x000fe200000010ff */
[--C-:B--2---:R-:W-:Y:S02]  /*9c80*/  FFMA.FTZ R0, R153, c[0x0][0x2d0], -R3.reuse ;  /* 0x0000b40099007a23 */ /* 0x104fe40000010803 */
[----:B------:R-:W-:Y:S01]  /*9c90*/  LDSM.16.MT88.4 R152, [R224+0x2800] ;  /* 0x00280000e098783b */ /* 0x000fe20000004200 */
[----:B------:R-:W-:Y:S01]  /*9ca0*/  FFMA.FTZ R3, R142, c[0x0][0x2d0], -R3 ;  /* 0x0000b4008e037a23 */ /* 0x000fe20000010803 */
[----:B------:R2:W-:Y:S10]  /*9cb0*/  MUFU.EX2 R210, R0 ;  /* 0x0000000000d27308 */ /* 0x0005f40000000800 */
[----:B------:R-:W3:Y:S01]  /*9cc0*/  MUFU.EX2 R142, R3 ;  /* 0x00000003008e7308 */ /* 0x000ee20000000800 */
[C---:B-1----:R-:W-:Y:S03]  /*9cd0*/  HMMA.16816.F32.BF16 R4, R100.reuse, R104, R4 ;  /* 0x000000686404723c */ /* 0x042fe60000041804 */
[----:B--2---:R-:W-:Y:S04]  /*9ce0*/  FADD.FTZ R0, R122, R120 ;  /* 0x000000787a007221 */ /* 0x004fe80000010000 */
[----:B------:R-:W-:Y:S01]  /*9cf0*/  FADD.FTZ R0, R123, R0 ;  /* 0x000000007b007221 */ /* 0x000fe20000010000 */
[C---:B------:R-:W-:Y:S01]  /*9d00*/  HMMA.16816.F32.BF16 R8, R100.reuse, R106, R8 ;  /* 0x0000006a6408723c */ /* 0x040fe20000041808 */
[----:B------:R-:W1:Y:S03]  /*9d10*/  LDSM.16.MT88.4 R104, [R227+0x1000] ;  /* 0x00100000e368783b */ /* 0x000e660000004200 */
[----:B------:R-:W-:Y:S01]  /*9d20*/  FADD.FTZ R0, R128, R0 ;  /* 0x0000000080007221 */ /* 0x000fe20000010000 */
[----:B---3--:R-:W-:Y:S03]  /*9d30*/  F2FP.BF16.PACK_AB R147, R142, R143 ;  /* 0x0000008f8e93723e */ /* 0x008fe600000010ff */
[C---:B------:R-:W-:Y:S01]  /*9d40*/  HMMA.16816.F32.BF16 R12, R100.reuse, R108, R12 ;  /* 0x0000006c640c723c */ /* 0x040fe2000004180c */
[----:B------:R-:W-:Y:S03]  /*9d50*/  LDSM.16.MT88.4 R120, [R228+0x5000] ;  /* 0x00500000e478783b */ /* 0x000fe60000004200 */
[----:B------:R-:W-:Y:S04]  /*9d60*/  FADD.FTZ R0, R130, R0 ;  /* 0x0000000082007221 */ /* 0x000fe80000010000 */
[C---:B------:R-:W-:Y:S01]  /*9d70*/  HMMA.16816.F32.BF16 R16, R100.reuse, R110, R16 ;  /* 0x0000006e6410723c */ /* 0x040fe20000041810 */
[----:B------:R-:W2:Y:S03]  /*9d80*/  LDSM.16.MT88.4 R108, [R230+0x1000] ;  /* 0x00100000e66c783b */ /* 0x000ea60000004200 */
[----:B------:R-:W-:Y:S04]  /*9d90*/  FADD.FTZ R0, R126, R0 ;  /* 0x000000007e007221 */ /* 0x000fe80000010000 */
[----:B------:R-:W-:Y:S01]  /*9da0*/  FADD.FTZ R0, R132, R0 ;  /* 0x0000000084007221 */ /* 0x000fe20000010000 */
[----:B------:R-:W-:Y:S03]  /*9db0*/  LDSM.16.MT88.4 R128, [R224+0x5800] ;  /* 0x00580000e080783b */ /* 0x000fe60000004200 */
[----:B------:R-:W-:Y:S04]  /*9dc0*/  FADD.FTZ R0, R220, R0 ;  /* 0x00000000dc007221 */ /* 0x000fe80000010000 */
[----:B------:R-:W-:Y:S04]  /*9dd0*/  FADD.FTZ R0, R219, R0 ;  /* 0x00000000db007221 */ /* 0x000fe80000010000 */
[----:B------:R-:W-:Y:S04]  /*9de0*/  FADD.FTZ R0, R213, R0 ;  /* 0x00000000d5007221 */ /* 0x000fe80000010000 */
[----:B------:R-:W-:Y:S01]  /*9df0*/  FADD.FTZ R0, R214, R0 ;  /* 0x00000000d6007221 */ /* 0x000fe20000010000 */
[C---:B-1----:R-:W-:Y:S03]  /*9e00*/  HMMA.16816.F32.BF16 R20, R100.reuse, R104, R20 ;  /* 0x000000686414723c */ /* 0x042fe60000041814 */
[----:B------:R-:W-:Y:S04]  /*9e10*/  FADD.FTZ R0, R211, R0 ;  /* 0x00000000d3007221 */ /* 0x000fe80000010000 */
[----:B------:R-:W-:Y:S01]  /*9e20*/  FADD.FTZ R0, R210, R0 ;  /* 0x00000000d2007221 */ /* 0x000fe20000010000 */
[C---:B------:R-:W-:Y:S01]  /*9e30*/  HMMA.16816.F32.BF16 R24, R100.reuse, R106, R24 ;  /* 0x0000006a6418723c */ /* 0x040fe20000041818 */
[----:B------:R-:W1:Y:S03]  /*9e40*/  LDSM.16.MT88.4 R104, [R224+0x4000] ;  /* 0x00400000e068783b */ /* 0x000e660000004200 */
        /* <DEDUP_REMOVED lines=9> */
[----:B------:R-:W-:Y:S04]  /*9ee0*/  IMAD.MOV.U32 R143, RZ, RZ, R141 ;  /* 0x000000ffff8f7224 */ /* 0x000fe800078e008d */
[----:B------:R-:W-:Y:S01]  /*9ef0*/  FADD.FTZ R0, R142, R0 ;  /* 0x000000008e007221 */ /* 0x000fe20000010000 */
        /* <DEDUP_REMOVED lines=101> */
[----:B------:R-:W-:Y:S08]  /*a550*/  HMMA.16816.F32.BF16 R96, R100, R114, R96 ;  /* 0x000000726460723c */ /* 0x000ff00000041860 */
[C---:B------:R-:W-:Y:S01]  /*a560*/  HMMA.16816.F32.BF16 R148, R144.reuse, R152, R4 ;  /* 0x000000989094723c */ /* 0x040fe20000041804 */
[----:B------:R-:W3:Y:S07]  /*a570*/  LDSM.16.MT88.4 R4, [R227+0x5800] ;  /* 0x00580000e304783b */ /* 0x000eee0000004200 */
[C---:B------:R-:W-:Y:S01]  /*a580*/  HMMA.16816.F32.BF16 R152, R144.reuse, R154, R8 ;  /* 0x0000009a9098723c */ /* 0x040fe20000041808 */
[----:B------:R-:W4:Y:S07]  /*a590*/  LDSM.16.MT88.4 R8, [R230+0x5800] ;  /* 0x00580000e608783b */ /* 0x000f2e0000004200 */
[C---:B-1----:R-:W-:Y:S01]  /*a5a0*/  HMMA.16816.F32.BF16 R100, R144.reuse, R104, R12 ;  /* 0x000000689064723c */ /* 0x042fe2000004180c */
[----:B------:R-:W1:Y:S07]  /*a5b0*/  LDSM.16.MT88.4 R12, [R224+0x8800] ;  /* 0x00880000e00c783b */ /* 0x000e6e0000004200 */
[C---:B------:R-:W-:Y:S01]  /*a5c0*/  HMMA.16816.F32.BF16 R104, R144.reuse, R106, R16 ;  /* 0x0000006a9068723c */ /* 0x040fe20000041810 */
[----:B------:R-:W5:Y:S07]  /*a5d0*/  LDSM.16.MT88.4 R16, [R228+0x8800] ;  /* 0x00880000e410783b */ /* 0x000f6e0000004200 */
[C---:B------:R-:W-:Y:S01]  /*a5e0*/  HMMA.16816.F32.BF16 R108, R144.reuse, R116, R20 ;  /* 0x00000074906c723c */ /* 0x040fe20000041814 */
[----:B------:R-:W1:Y:S07]  /*a5f0*/  LDSM.16.MT88.4 R20, [R227+0x8800] ;  /* 0x00880000e314783b */ /* 0x000e6e0000004200 */
[C---:B------:R-:W-:Y:S01]  /*a600*/  HMMA.16816.F32.BF16 R112, R144.reuse, R118, R24 ;  /* 0x000000769070723c */ /* 0x040fe20000041818 */
[----:B------:R-:W1:Y:S07]  /*a610*/  LDSM.16.MT88.4 R24, [R230+0x8800] ;  /* 0x00880000e618783b */ /* 0x000e6e0000004200 */
[C---:B--2---:R-:W-:Y:S01]  /*a620*/  HMMA.16816.F32.BF16 R116, R144.reuse, R120, R28 ;  /* 0x000000789074723c */ /* 0x044fe2000004181c */
[----:B------:R-:W2:Y:S04]  /*a630*/  LDL R31, [R1+0x18] ;  /* 0x00001800011f7983 */ /* 0x000ea80000100800 */
[----:B------:R1:W-:Y:S03]  /*a640*/  STL [R1+0xc], R2 ;  /* 0x00000c0201007387 */ /* 0x0003e60000100800 */
[C---:B------:R-:W-:Y:S01]  /*a650*/  HMMA.16816.F32.BF16 R120, R144.reuse, R122, R32 ;  /* 0x0000007a9078723c */ /* 0x040fe20000041820 */
[----:B------:R1:W-:Y:S04]  /*a660*/  STL [R1+0x8], R223 ;  /* 0x000008df01007387 */ /* 0x0003e80000100800 */
[----:B------:R1:W-:Y:S03]  /*a670*/  STL [R1+0x10], R0 ;  /* 0x0000100001007387 */ /* 0x0003e60000100800 */
[C---:B------:R-:W-:Y:S08]  /*a680*/  HMMA.16816.F32.BF16 R124, R144.reuse, R128, R36 ;  /* 0x00000080907c723c */ /* 0x040ff00000041824 */
[C---:B------:R-:W-:Y:S08]  /*a690*/  HMMA.16816.F32.BF16 R128, R144.reuse, R130, R40 ;  /* 0x000000829080723c */ /* 0x040ff00000041828 */
[C---:B------:R-:W-:Y:S08]  /*a6a0*/  HMMA.16816.F32.BF16 R132, R144.reuse, R136, R44 ;  /* 0x000000889084723c */ /* 0x040ff0000004182c */
[C---:B------:R-:W-:Y:S08]  /*a6b0*/  HMMA.16816.F32.BF16 R136, R144.reuse, R138, R48 ;  /* 0x0000008a9088723c */ /* 0x040ff00000041830 */
[C---:B---3--:R-:W-:Y:S08]  /*a6c0*/  HMMA.16816.F32.BF16 R52, R144.reuse, R4, R52 ;  /* 0x000000049034723c */ /* 0x048ff00000041834 */
[C---:B------:R-:W-:Y:S08]  /*a6d0*/  HMMA.16816.F32.BF16 R56, R144.reuse, R6, R56 ;  /* 0x000000069038723c */ /* 0x040ff00000041838 */
[C---:B----4-:R-:W-:Y:S08]  /*a6e0*/  HMMA.16816.F32.BF16 R60, R144.reuse, R8, R60 ;  /* 0x00000008903c723c */ /* 0x050ff0000004183c */
[C---:B------:R-:W-:Y:S08]  /*a6f0*/  HMMA.16816.F32.BF16 R64, R144.reuse, R10, R64 ;  /* 0x0000000a9040723c */ /* 0x040ff00000041840 */
[C---:B-1----:R-:W-:Y:S08]  /*a700*/  HMMA.16816.F32.BF16 R68, R144.reuse, R12, R68 ;  /* 0x0000000c9044723c */ /* 0x042ff00000041844 */
[C---:B------:R-:W-:Y:S08]  /*a710*/  HMMA.16816.F32.BF16 R72, R144.reuse, R14, R72 ;  /* 0x0000000e9048723c */ /* 0x040ff00000041848 */
[C---:B-----5:R-:W-:Y:S08]  /*a720*/  HMMA.16816.F32.BF16 R76, R144.reuse, R16, R76 ;  /* 0x00000010904c723c */ /* 0x060ff0000004184c */
[C---:B------:R-:W-:Y:S08]  /*a730*/  HMMA.16816.F32.BF16 R80, R144.reuse, R18, R80 ;  /* 0x000000129050723c */ /* 0x040ff00000041850 */
[C---:B------:R-:W-:Y:S08]  /*a740*/  HMMA.16816.F32.BF16 R84, R144.reuse, R20, R84 ;  /* 0x000000149054723c */ /* 0x040ff00000041854 */
[C---:B------:R-:W-:Y:S08]  /*a750*/  HMMA.16816.F32.BF16 R88, R144.reuse, R22, R88 ;  /* 0x000000169058723c */ /* 0x040ff00000041858 */
[C---:B------:R-:W-:Y:S08]  /*a760*/  HMMA.16816.F32.BF16 R92, R144.reuse, R24, R92 ;  /* 0x00000018905c723c */ /* 0x040ff0000004185c */
[----:B------:R-:W-:Y:S07]  /*a770*/  HMMA.16816.F32.BF16 R96, R144, R26, R96 ;  /* 0x0000001a9060723c */ /* 0x000fee0000041860 */
[----:B------:R-:W-:Y:S02]  /*a780*/  MOV R144, R140 ;  /* 0x0000008c00907202 */ /* 0x000fe40000000f00 */
[----:B--2---:R-:W-:Y:S03]  /*a790*/  ISETP.GT.AND P0, PT, R218, R31, PT ;  /* 0x0000001fda00720c */ /* 0x004fe60003f04270 */
[----:B------:R-:W-:Y:S10]  /*a7a0*/  IMAD.MOV.U32 R218, RZ, RZ, R223 ;  /* 0x000000ffffda7224 */ /* 0x000ff400078e00df */
[----:B------:R-:W-:-:S05]  /*a7b0*/  @P0 BRA `(.L_x_3307) ;  /* 0xffffbd7000000947 */ /* 0x000fca000383ffff */
.L_x_3306:
[----:B--2---:R-:W2:Y:S04]  /*a7c0*/  LDL R2, [R1+0x14] ;  /* 0x0000140001027983 */ /* 0x004ea80000100800 */
[----:B------:R-:W2:Y:S02]  /*a7d0*/  LDL R0, [R1+0x8] ;  /* 0x0000080001007983 */ /* 0x000ea40000100800 */
[----:B--2---:R-:W-:-:S13]  /*a7e0*/  ISETP.GE.AND P0, PT, R0, R2, PT ;  /* 0x000000020000720c */ /* 0x004fda0003f06270 */
[----:B------:R-:W-:Y:S05]  /*a7f0*/  @!P0 BRA `(.L_x_3308) ;  /* 0x000037d000008947 */ /* 0x000fea0003800000 */
[----:B------:R-:W-:Y:S02]  /*a800*/  MOV R143, R140 ;  /* 0x0000008c008f7202 */ /* 0x000fe40000000f00 */
[----:B------:R-:W-:Y:S02]  /*a810*/  MOV R142, R141 ;  /* 0x0000008d008e7202 */ /* 0x000fe40000000f00 */
.L_x_3309:
[----:B-1----:R-:W2:Y:S01]  /*a820*/  LDL.64 R2, [R1+0x38] ;  /* 0x0000380001027983 */ /* 0x002ea20000100a00 */
[----:B------:R-:W-:Y:S04]  /*a830*/  DEPBAR.LE SB0, 0x0 ;  /* 0x000080000000791a */ /* 0x000fe80000000000 */
[----:B------:R-:W-:Y:S01]  /*a840*/  WARPSYNC 0xffffffff ;  /* 0xffffffff00007948 */ /* 0x000fe20003800000 */
[----:B------:R-:W2:Y:S01]  /*a850*/  LDL R22, [R1+0x40] ;  /* 0x0000400001167983 */ /* 0x000ea20000100800 */
[----:B------:R-:W-:Y:S03]  /*a860*/  MOV R141, 0x6 ;  /* 0x00000006008d7802 */ /* 0x000fe60000000f00 */
[----:B-----5:R1:W-:Y:S04]  /*a870*/  STL [R1+0x8c], R251 ;  /* 0x00008cfb01007387 */ /* 0x0203e80000100800 */
[----:B------:R-:W-:Y:S08]  /*a880*/  BAR.SYNC.DEFER_BLOCKING 0x0 ;  /* 0x0000000000007b1d */ /* 0x000ff00000010000 */
[----:B------:R-:W3:Y:S08]  /*a890*/  LDSM.16.M88.4 R8, [R225] ;  /* 0x00000000e108783b */ /* 0x000ef00000000200 */
[----:B-1----:R-:W4:Y:S04]  /*a8a0*/  LDL.LU R251, [R1+0x8] ;  /* 0x0000080001fb7983 */ /* 0x002f280000300800 */
[----:B------:R1:W-:Y:S04]  /*a8b0*/  STL [R1+0x88], R250 ;  /* 0x000088fa01007387 */ /* 0x0003e80000100800 */
[----:B------:R-:W1:Y:S08]  /*a8c0*/  LDSM.16.M88.4 R16, [R225+0x800] ;  /* 0x00080000e110783b */ /* 0x000e700000000200 */
[----:B------:R-:W2:Y:S08]  /*a8d0*/  LDSM.16.M88.4 R24, [R225+0x1000] ;  /* 0x00100000e118783b */ /* 0x000eb00000000200 */
[----:B------:R-:W2:Y:S01]  /*a8e0*/  LDSM.16.M88.4 R32, [R225+0x1800] ;  /* 0x00180000e120783b */ /* 0x000ea20000000200 */
[C---:B---3--:R-:W-:Y:S07]  /*a8f0*/  HMMA.16816.F32.BF16 R4, R156.reuse, R8, RZ ;  /* 0x000000089c04723c */ /* 0x048fee00000418ff */
[----:B-1----:R-:W3:Y:S04]  /*a900*/  LDL R250, [R1+0x4] ;  /* 0x0000040001fa7983 */ /* 0x002ee80000100800 */
[----:B------:R-:W1:Y:S01]  /*a910*/  LDSM.16.M88.4 R40, [R225+0x2000] ;  /* 0x00200000e128783b */ /* 0x000e620000000200 */
[C---:B------:R-:W-:Y:S07]  /*a920*/  HMMA.16816.F32.BF16 R8, R156.reuse, R10, RZ ;  /* 0x0000000a9c08723c */ /* 0x040fee00000418ff */
        /* <DEDUP_REMOVED lines=8> */
[----:B------:R-:W1:Y:S01]  /*a9b0*/  LDSM.16.M88.4 R220, [R244] ;  /* 0x00000000f4dc783b */ /* 0x000e620000000200 */
[----:B--2---:R-:W-:Y:S02]  /*a9c0*/  MOV R3, R22 ;  /* 0x0000001600037202 */ /* 0x004fe40000000f00 */
[----:B----4-:R-:W-:Y:S01]  /*a9d0*/  SHF.R.S32.HI R0, RZ, 0x1f, R251 ;  /* 0x0000001fff007819 */ /* 0x010fe200000114fb */
[C---:B------:R-:W-:Y:S04]  /*a9e0*/  IMAD.WIDE.U32 R20, R251.reuse, c[0x0][0x208], RZ ;  /* 0x00008200fb147a25 */ /* 0x040fe800078e00ff */
        /* <DEDUP_REMOVED lines=10> */
[C---:B------:R-:W-:Y:S01]  /*aa90*/  HMMA.16816.F32.BF16 R28, R156.reuse, R32, RZ ;  /* 0x000000209c1c723c */ /* 0x040fe200000418ff */
        /* <DEDUP_REMOVED lines=18> */
[----:B--2---:R-:W-:Y:S04]  /*abc0*/  IADD3 R2, P1, R2, R140, RZ ;  /* 0x0000008c02027210 */ /* 0x004fe80007f3e0ff */
[----:B------:R-:W-:Y:S02]  /*abd0*/  IADD3.X R3, R3, R0, RZ, P1, !PT ;  /* 0x0000000003037210 */ /* 0x000fe40000ffe4ff */
[----:B------:R-:W-:Y:S01]  /*abe0*/  IADD3 R140, P0, R140, R2, RZ ;  /* 0x000000028c8c7210 */ /* 0x000fe20007f1e0ff */
[C---:B-1----:R-:W-:Y:S02]  /*abf0*/  HMMA.16816.F32.BF16 R36, R156.reuse, R40, RZ ;  /* 0x000000289c24723c */ /* 0x042fe400000418ff */
        /* <DEDUP_REMOVED lines=28> */
[----:B------:R-:W-:Y:S07]  /*adc0*/  LDSM.16.M88.4 R220, [R241] ;  /* 0x00000000f1dc783b */ /* 0x000fee0000000200 */
        /* <DEDUP_REMOVED lines=35> */
[----:B------:R-:W4:Y:S07]  /*b000*/  LDSM.16.M88.4 R164, [R225+0x5000] ;  /* 0x00500000e1a4783b */ /* 0x000f2e0000000200 */
[C---:B-1----:R-:W-:Y:S08]  /*b010*/  HMMA.16816.F32.BF16 R4, R176.reuse, R208, R4 ;  /* 0x000000d0b004723c */ /* 0x042ff00000041804 */
[C---:B------:R-:W-:Y:S01]  /*b020*/  HMMA.16816.F32.BF16 R8, R176.reuse, R210, R8 ;  /* 0x000000d2b008723c */ /* 0x040fe20000041808 */
[----:B------:R-:W1:Y:S07]  /*b030*/  LDSM.16.M88.4 R208, [R225+0x5800] ;  /* 0x00580000e1d0783b */ /* 0x000e6e0000000200 */
[C---:B------:R-:W-:Y:S08]  /*b040*/  HMMA.16816.F32.BF16 R12, R176.reuse, R212, R12 ;  /* 0x000000d4b00c723c */ /* 0x040ff0000004180c */
[C---:B------:R-:W-:Y:S01]  /*b050*/  HMMA.16816.F32.BF16 R16, R176.reuse, R214, R16 ;  /* 0x000000d6b010723c */ /* 0x040fe20000041810 */
[----:B------:R-:W1:Y:S07]  /*b060*/  LDSM.16.M88.4 R212, [R243] ;  /* 0x00000000f3d4783b */ /* 0x000e6e0000000200 */
[C---:B--2---:R-:W-:Y:S08]  /*b070*/  HMMA.16816.F32.BF16 R20, R176.reuse, R216, R20 ;  /* 0x000000d8b014723c */ /* 0x044ff00000041814 */
[C---:B------:R-:W-:Y:S01]  /*b080*/  HMMA.16816.F32.BF16 R24, R176.reuse, R218, R24 ;  /* 0x000000dab018723c */ /* 0x040fe20000041818 */
[----:B------:R-:W2:Y:S07]  /*b090*/  LDSM.16.M88.4 R216, [R242] ;  /* 0x00000000f2d8783b */ /* 0x000eae0000000200 */
[C---:B---3--:R-:W-:Y:S08]  /*b0a0*/  HMMA.16816.F32.BF16 R28, R176.reuse, R144, R28 ;  /* 0x00000090b01c723c */ /* 0x048ff0000004181c */
[C---:B------:R-:W-:Y:S01]  /*b0b0*/  HMMA.16816.F32.BF16 R32, R176.reuse, R146, R32 ;  /* 0x00000092b020723c */ /* 0x040fe20000041820 */
[----:B------:R-:W3:Y:S07]  /*b0c0*/  LDSM.16.M88.4 R144, [R240] ;  /* 0x00000000f090783b */ /* 0x000eee0000000200 */
[C---:B----4-:R-:W-:Y:S08]  /*b0d0*/  HMMA.16816.F32.BF16 R36, R176.reuse, R164, R36 ;  /* 0x000000a4b024723c */ /* 0x050ff00000041824 */
[C---:B------:R-:W-:Y:S01]  /*b0e0*/  HMMA.16816.F32.BF16 R40, R176.reuse, R166, R40 ;  /* 0x000000a6b028723c */ /* 0x040fe20000041828 */
[----:B------:R-:W4:Y:S07]  /*b0f0*/  LDSM.16.M88.4 R164, [R239] ;  /* 0x00000000efa4783b */ /* 0x000f2e0000000200 */
[C---:B-1----:R-:W-:Y:S08]  /*b100*/  HMMA.16816.F32.BF16 R44, R176.reuse, R208, R44 ;  /* 0x000000d0b02c723c */ /* 0x042ff0000004182c */
[----:B------:R-:W-:Y:S01]  /*b110*/  HMMA.16816.F32.BF16 R48, R176, R210, R48 ;  /* 0x000000d2b030723c */ /* 0x000fe20000041830 */
[----:B------:R-:W1:Y:S07]  /*b120*/  LDSM.16.M88.4 R208, [R238] ;  /* 0x00000000eed0783b */ /* 0x000e6e0000000200 */
[C---:B------:R-:W-:Y:S08]  /*b130*/  HMMA.16816.F32.BF16 R4, R180.reuse, R212, R4 ;  /* 0x000000d4b404723c */ /* 0x040ff00000041804 */
        /* <DEDUP_REMOVED lines=14> */
[C---:B-1----:R-:W-:Y:S08]  /*b220*/  HMMA.16816.F32.BF16 R44, R180.reuse, R208, R44 ;  /* 0x000000d0b42c723c */ /* 0x042ff0000004182c */
[----:B------:R-:W-:Y:S01]  /*b230*/  HMMA.16816.F32.BF16 R48, R180, R210, R48 ;  /* 0x000000d2b430723c */ /* 0x000fe20000041830 */
        /* <DEDUP_REMOVED lines=37> */
[C---:B------:R-:W-:Y:S08]  /*b490*/  HMMA.16816.F32.BF16 R4, R192.reuse, R220, R4 ;  /* 0x000000dcc004723c */ /* 0x040ff00000041804 */
[C---:B------:R-:W-:Y:S01]  /*b4a0*/  HMMA.16816.F32.BF16 R8, R192.reuse, R222, R8 ;  /* 0x000000dec008723c */ /* 0x040fe20000041808 */
[----:B------:R-:W-:Y:S07]  /*b4b0*/  LDSM.16.M88.4 R220, [R235] ;  /* 0x00000000ebdc783b */ /* 0x000fee0000000200 */
        /* <DEDUP_REMOVED lines=18> */
[C---:B---3--:R-:W-:Y:S08]  /*b5e0*/  HMMA.16816.F32.BF16 R12, R196.reuse, R144, R12 ;  /* 0x00000090c40c723c */ /* 0x048ff0000004180c */
        /* <DEDUP_REMOVED lines=11> */
[C---:B------:R-:W-:Y:S08]  /*b6a0*/  HMMA.16816.F32.BF16 R44, R196.reuse, R212, R44 ;  /* 0x000000d4c42c723c */ /* 0x040ff0000004182c */
[----:B------:R-:W-:Y:S01]  /*b6b0*/  HMMA.16816.F32.BF16 R48, R196, R214, R48 ;  /* 0x000000d6c430723c */ /* 0x000fe20000041830 */
[----:B------:R-:W4:Y:S07]  /*b6c0*/  LDSM.16.M88.4 R212, [R229+0x8000] ;  /* 0x00800000e5d4783b */ /* 0x000f2e0000000200 */
[C---:B--2---:R-:W-:Y:S08]  /*b6d0*/  HMMA.16816.F32.BF16 R4, R200.reuse, R144, R4 ;  /* 0x00000090c804723c */ /* 0x044ff00000041804 */
        /* <DEDUP_REMOVED lines=8> */
[C---:B-1----:R-:W-:Y:S08]  /*b760*/  HMMA.16816.F32.BF16 R28, R200.reuse, R208, R28 ;  /* 0x000000d0c81c723c */ /* 0x042ff0000004181c */
[C---:B------:R-:W-:Y:S01]  /*b770*/  HMMA.16816.F32.BF16 R32, R200.reuse, R210, R32 ;  /* 0x000000d2c820723c */ /* 0x040fe20000041820 */
[----:B------:R-:W-:Y:S07]  /*b780*/  LDSM.16.M88.4 R208, [R226+0x8000] ;  /* 0x00800000e2d0783b */ /* 0x000fee0000000200 */
[C---:B----4-:R-:W-:Y:S01]  /*b790*/  HMMA.16816.F32.BF16 R36, R200.reuse, R212, R36 ;  /* 0x000000d4c824723c */ /* 0x050fe20000041824 */
[----:B------:R-:W4:Y:S04]  /*b7a0*/  LDL R212, [R1+0x14] ;  /* 0x0000140001d47983 */ /* 0x000f280000100800 */
[----:B------:R-:W4:Y:S03]  /*b7b0*/  LDL R213, [R1+0x28] ;  /* 0x0000280001d57983 */ /* 0x000f260000100800 */
[C---:B------:R-:W-:Y:S08]  /*b7c0*/  HMMA.16816.F32.BF16 R40, R200.reuse, R214, R40 ;  /* 0x000000d6c828723c */ /* 0x040ff00000041828 */
[C---:B--2---:R-:W-:Y:S08]  /*b7d0*/  HMMA.16816.F32.BF16 R44, R200.reuse, R144, R44 ;  /* 0x00000090c82c723c */ /* 0x044ff0000004182c */
[----:B------:R-:W-:Y:S01]  /*b7e0*/  HMMA.16816.F32.BF16 R48, R200, R146, R48 ;  /* 0x00000092c830723c */ /* 0x000fe20000041830 */
[----:B------:R-:W1:Y:S07]  /*b7f0*/  LDSM.16.M88.4 R144, [R226+0x7800] ;  /* 0x00780000e290783b */ /* 0x000e6e0000000200 */
[C---:B------:R-:W-:Y:S01]  /*b800*/  HMMA.16816.F32.BF16 R4, R204.reuse, R220, R4 ;  /* 0x000000dccc04723c */ /* 0x040fe20000041804 */
[----:B------:R-:W2:Y:S07]  /*b810*/  LDL.64 R220, [R1+0x30] ;  /* 0x0000300001dc7983 */ /* 0x000eae0000100a00 */
[C---:B------:R-:W-:Y:S08]  /*b820*/  HMMA.16816.F32.BF16 R8, R204.reuse, R222, R8 ;  /* 0x000000decc08723c */ /* 0x040ff00000041808 */
[C---:B------:R-:W-:Y:S08]  /*b830*/  HMMA.16816.F32.BF16 R12, R204.reuse, R216, R12 ;  /* 0x000000d8cc0c723c */ /* 0x040ff0000004180c */
[C---:B------:R-:W-:Y:S04]  /*b840*/  HMMA.16816.F32.BF16 R16, R204.reuse, R218, R16 ;  /* 0x000000dacc10723c */ /* 0x040fe80000041810 */
[----:B------:R-:W-:Y:S02]  /*b850*/  FMNMX.FTZ R0, R4, R142, !PT ;  /* 0x0000008e04007209 */ /* 0x000fe40007810000 */
[----:B------:R-:W-:Y:S02]  /*b860*/  FMNMX.FTZ R2, R6, R143, !PT ;  /* 0x0000008f06027209 */ /* 0x000fe40007810000 */
[C---:B---3--:R-:W-:Y:S04]  /*b870*/  HMMA.16816.F32.BF16 R20, R204.reuse, R164, R20 ;  /* 0x000000a4cc14723c */ /* 0x048fe80000041814 */
[----:B------:R-:W-:Y:S02]  /*b880*/  FMNMX.FTZ R0, R5, R0, !PT ;  /* 0x0000000005007209 */ /* 0x000fe40007810000 */
[----:B------:R-:W-:Y:S02]  /*b890*/  FMNMX.FTZ R2, R7, R2, !PT ;  /* 0x0000000207027209 */ /* 0x000fe40007810000 */
[C---:B------:R-:W-:Y:S01]  /*b8a0*/  HMMA.16816.F32.BF16 R24, R204.reuse, R166, R24 ;  /* 0x000000a6cc18723c */ /* 0x040fe20000041818 */
[----:B------:R-:W3:Y:S01]  /*b8b0*/  LDSM.16.M88.4 R164, [R226+0x8800] ;  /* 0x00880000e2a4783b */ /* 0x000ee20000000200 */
[----:B------:R-:W-:Y:S04]  /*b8c0*/  DEPBAR.LE SB0, 0x0 ;  /* 0x000080000000791a */ /* 0x000fe80000000000 */
[----:B------:R-:W-:Y:S02]  /*b8d0*/  FMNMX.FTZ R0, R8, R0, !PT ;  /* 0x0000000008007209 */ /* 0x000fe40007810000 */
[C---:B-1----:R-:W-:Y:S01]  /*b8e0*/  HMMA.16816.F32.BF16 R28, R204.reuse, R144, R28 ;  /* 0x00000090cc1c723c */ /* 0x042fe2000004181c */
        /* <DEDUP_REMOVED lines=13> */
[C---:B---3--:R-:W-:Y:S03]  /*b9c0*/  HMMA.16816.F32.BF16 R44, R204.reuse, R164, R44 ;  /* 0x000000a4cc2c723c */ /* 0x048fe6000004182c */
        /* <DEDUP_REMOVED lines=36> */
[----:B------:R-:W3:Y:S01]  /*bc10*/  SHFL.BFLY PT, R2, R0, 0x2, 0x1f ;  /* 0x0c401f0000027f89 */ /* 0x000ee200000e0000 */
[----:B-1----:R-:W-:Y:S07]  /*bc20*/  FMNMX.FTZ R141, R141, R3, !PT ;  /* 0x000000038d8d7209 */ /* 0x002fee0007810000 */
[----:B------:R-:W1:Y:S01]  /*bc30*/  SHFL.BFLY PT, R140, R141, 0x1, 0x1f ;  /* 0x0c201f008d8c7f89 */ /* 0x000e6200000e0000 */
[----:B---3--:R-:W-:Y:S07]  /*bc40*/  FMNMX.FTZ R0, R0, R2, !PT ;  /* 0x0000000200007209 */ /* 0x008fee0007810000 */
[----:B------:R-:W3:Y:S01]  /*bc50*/  SHFL.BFLY PT, R3, R0, 0x1, 0x1f ;  /* 0x0c201f0000037f89 */ /* 0x000ee200000e0000 */
[----:B-1----:R-:W-:Y:S05]  /*bc60*/  FMNMX.FTZ R141, R141, R140, !PT ;  /* 0x0000008c8d8d7209 */ /* 0x002fea0007810000 */
[----:B------:R-:W-:Y:S01]  /*bc70*/  FADD.FTZ R2, -R141, R142 ;  /* 0x0000008e8d027221 */ /* 0x000fe20000010100 */
[----:B---3--:R-:W-:Y:S03]  /*bc80*/  FMNMX.FTZ R140, R0, R3, !PT ;  /* 0x00000003008c7209 */ /* 0x008fe60007810000 */
[----:B------:R-:W-:Y:S04]  /*bc90*/  FMUL.FTZ R0, R2, c[0x0][0x2d0] ;  /* 0x0000b40002007a20 */ /* 0x000fe80000410000 */
[----:B------:R1:W3:Y:S02]  /*bca0*/  MUFU.EX2 R2, R0 ;  /* 0x0000000000027308 */ /* 0x0002e40000000800 */
[----:B-1----:R-:W-:Y:S02]  /*bcb0*/  FADD.FTZ R0, -R140, R143 ;  /* 0x0000008f8c007221 */ /* 0x002fe40000010100 */
[----:B---3--:R-:W-:Y:S02]  /*bcc0*/  FMUL.FTZ R100, R2, R100 ;  /* 0x0000006402647220 */ /* 0x008fe40000410000 */
[----:B------:R-:W-:Y:S02]  /*bcd0*/  FMUL.FTZ R0, R0, c[0x0][0x2d0] ;  /* 0x0000b40000007a20 */ /* 0x000fe40000410000 */
[C---:B------:R-:W-:Y:S02]  /*bce0*/  FMUL.FTZ R101, R2.reuse, R101 ;  /* 0x0000006502657220 */ /* 0x040fe40000410000 */
[C---:B------:R-:W-:Y:S02]  /*bcf0*/  FMUL.FTZ R104, R2.reuse, R104 ;  /* 0x0000006802687220 */ /* 0x040fe40000410000 */
[----:B------:R-:W1:Y:S01]  /*bd00*/  MUFU.EX2 R0, R0 ;  /* 0x0000000000007308 */ /* 0x000e620000000800 */
[C---:B------:R-:W-:Y:S02]  /*bd10*/  FMUL.FTZ R105, R2.reuse, R105 ;  /* 0x0000006902697220 */ /* 0x040fe40000410000 */
[C---:B------:R-:W-:Y:S02]  /*bd20*/  FMUL.FTZ R108, R2.reuse, R108 ;  /* 0x0000006c026c7220 */ /* 0x040fe40000410000 */
[C---:B------:R-:W-:Y:S02]  /*bd30*/  FMUL.FTZ R109, R2.reuse, R109 ;  /* 0x0000006d026d7220 */ /* 0x040fe40000410000 */
[C---:B------:R-:W-:Y:S01]  /*bd40*/  FMUL.FTZ R112, R2.reuse, R112 ;  /* 0x0000007002707220 */ /* 0x040fe20000410000 */
[----:B----4-:R-:W-:Y:S01]  /*bd50*/  ISETP.GT.AND P0, PT, R251, R212, PT ;  /* 0x000000d4fb00720c */ /* 0x010fe20003f04270 */
[----:B------:R-:W-:Y:S01]  /*bd60*/  FMUL.FTZ R212, R141, c[0x0][0x2d0] ;  /* 0x0000b4008dd47a20 */ /* 0x000fe20000410000 */
[----:B------:R-:W-:Y:S01]  /*bd70*/  IADD3 R251, R251, -0x1, RZ ;  /* 0xfffffffffbfb7810 */ /* 0x000fe20007ffe0ff */
[----:B------:R-:W-:Y:S02]  /*bd80*/  FMUL.FTZ R113, R2, R113 ;  /* 0x0000007102717220 */ /* 0x000fe40000410000 */
[--C-:B------:R-:W-:Y:S02]  /*bd90*/  FFMA.FTZ R5, R5, c[0x0][0x2d0], -R212.reuse ;  /* 0x0000b40005057a23 */ /* 0x100fe400000108d4 */
[--C-:B------:R-:W-:Y:S01]  /*bda0*/  FFMA.FTZ R4, R4, c[0x0][0x2d0], -R212.reuse ;  /* 0x0000b40004047a23 */ /* 0x100fe200000108d4 */
[----:B------:R3:W-:Y:S01]  /*bdb0*/  STL [R1+0x8], R251 ;  /* 0x000008fb01007387 */ /* 0x0007e20000100800 */
[----:B------:R4:W-:Y:S01]  /*bdc0*/  MUFU.EX2 R219, R5 ;  /* 0x0000000500db7308 */ /* 0x0009e20000000800 */
[--C-:B------:R-:W-:Y:S02]  /*bdd0*/  FFMA.FTZ R9, R9, c[0x0][0x2d0], -R212.reuse ;  /* 0x0000b40009097a23 */ /* 0x100fe400000108d4 */
[----:B------:R-:W-:Y:S01]  /*bde0*/  FMUL.FTZ R116, R2, R116 ;  /* 0x0000007402747220 */ /* 0x000fe20000410000 */
[----:B------:R-:W-:Y:S01]  /*bdf0*/  @P0 SHF.R.S32.HI R3, RZ, 0x1f, R251 ;  /* 0x0000001fff030819 */ /* 0x000fe200000114fb */
[----:B------:R-:W-:Y:S01]  /*be00*/  @P0 IMAD.WIDE.U32 R144, R251, c[0x0][0x1e0], RZ ;  /* 0x00007800fb900a25 */ /* 0x000fe200078e00ff */
[----:B------:R-:W-:Y:S02]  /*be10*/  @P0 MOV R143, R213 ;  /* 0x000000d5008f0202 */ /* 0x000fe40000000f00 */
[----:B------:R-:W-:Y:S01]  /*be20*/  MOV R213, 0x6 ;  /* 0x0000000600d57802 */ /* 0x000fe20000000f00 */
[----:B------:R-:W-:Y:S01]  /*be30*/  @P0 IMAD R3, R3, c[0x0][0x1e0], RZ ;  /* 0x0000780003030a24 */ /* 0x000fe200078e02ff */
[----:B------:R3:W3:Y:S01]  /*be40*/  MUFU.EX2 R214, R4 ;  /* 0x0000000400d67308 */ /* 0x0006e20000000800 */
[C---:B-1----:R-:W-:Y:S02]  /*be50*/  FMUL.FTZ R102, R0.reuse, R102 ;  /* 0x0000006600667220 */ /* 0x042fe40000410000 */
[----:B------:R-:W-:Y:S02]  /*be60*/  @P0 IMAD R3, R251, c[0x0][0x1e4], R3 ;  /* 0x00007900fb030a24 */ /* 0x000fe400078e0203 */
[C---:B------:R-:W-:Y:S02]  /*be70*/  FMUL.FTZ R103, R0.reuse, R103 ;  /* 0x0000006700677220 */ /* 0x040fe40000410000 */
[C---:B------:R-:W-:Y:S01]  /*be80*/  FMUL.FTZ R106, R0.reuse, R106 ;  /* 0x0000006a006a7220 */ /* 0x040fe20000410000 */
[----:B------:R-:W-:Y:S01]  /*be90*/  @P0 IADD3 R3, R145, R3, RZ ;  /* 0x0000000391030210 */ /* 0x000fe20007ffe0ff */
[C---:B------:R-:W-:Y:S01]  /*bea0*/  FMUL.FTZ R107, R0.reuse, R107 ;  /* 0x0000006b006b7220 */ /* 0x040fe20000410000 */
[----:B------:R-:W-:Y:S01]  /*beb0*/  MUFU.EX2 R222, R9 ;  /* 0x0000000900de7308 */ /* 0x000fe20000000800 */
[----:B------:R-:W-:Y:S01]  /*bec0*/  FMUL.FTZ R110, R0, R110 ;  /* 0x0000006e006e7220 */ /* 0x000fe20000410000 */
[----:B--2---:R-:W-:Y:S01]  /*bed0*/  @P0 MOV R142, R220 ;  /* 0x000000dc008e0202 */ /* 0x004fe20000000f00 */
[----:B----4-:R-:W-:Y:S01]  /*bee0*/  FFMA.FTZ R5, R8, c[0x0][0x2d0], -R212 ;  /* 0x0000b40008057a23 */ /* 0x010fe200000108d4 */
[----:B------:R-:W-:Y:S01]  /*bef0*/  @P0 MOV R8, c[0x0][0x1e0] ;  /* 0x0000780000080a02 */ /* 0x000fe20000000f00 */
[----:B------:R-:W-:Y:S01]  /*bf00*/  @P0 IMAD R3, R3, 0x60, RZ ;  /* 0x0000006003030824 */ /* 0x000fe200078e02ff */
[----:B---3--:R1:W5:Y:S01]  /*bf10*/  LDL.LU R251, [R1+0x8c] ;  /* 0x00008c0001fb7983 */ /* 0x0083620000300800 */
[----:B------:R-:W-:Y:S01]  /*bf20*/  @P0 IMAD.WIDE.U32 R142, R144, 0x60, R142 ;  /* 0x00000060908e0825 */ /* 0x000fe200078e008e */
[----:B------:R-:W-:Y:S02]  /*bf30*/  @P0 SHF.L.U64.HI R146, R8, R213, c[0x0][0x1e4] ;  /* 0x0000790008920619 */ /* 0x000fe400000102d5 */
[----:B------:R2:W3:Y:S01]  /*bf40*/  MUFU.EX2 R223, R5 ;  /* 0x0000000500df7308 */ /* 0x0004e20000000800 */
[C---:B------:R-:W-:Y:S01]  /*bf50*/  FMUL.FTZ R111, R0.reuse, R111 ;  /* 0x0000006f006f7220 */ /* 0x040fe20000410000 */
[----:B------:R-:W-:Y:S01]  /*bf60*/  @P0 IADD3 R4, R143, R3, RZ ;  /* 0x000000038f040210 */ /* 0x000fe20007ffe0ff */
[----:B------:R-:W-:Y:S01]  /*bf70*/  FMUL.FTZ R114, R0, R114 ;  /* 0x0000007200727220 */ /* 0x000fe20000410000 */
[----:B------:R-:W-:Y:S01]  /*bf80*/  @P0 SHF.L.U32 R3, R142, 0x1, RZ ;  /* 0x000000018e030819 */ /* 0x000fe200000006ff */
[----:B------:R-:W-:Y:S01]  /*bf90*/  FMUL.FTZ R115, R0, R115 ;  /* 0x0000007300737220 */ /* 0x000fe20000410000 */
[----:B------:R-:W-:Y:S01]  /*bfa0*/  @P0 SHF.L.U64.HI R142, R142, 0x1, R4 ;  /* 0x000000018e8e0819 */ /* 0x000fe20000010204 */
[----:B------:R-:W-:Y:S01]  /*bfb0*/  FMUL.FTZ R117, R2, R117 ;  /* 0x0000007502757220 */ /* 0x000fe20000410000 */
[C---:B------:R-:W-:Y:S01]  /*bfc0*/  @P0 IADD3 R4, P6, R3.reuse, c[0x0][0x1c8], RZ ;  /* 0x0000720003040a10 */ /* 0x040fe20007fde0ff */
[C---:B------:R-:W-:Y:S01]  /*bfd0*/  FMUL.FTZ R118, R0.reuse, R118 ;  /* 0x0000007600767220 */ /* 0x040fe20000410000 */
[C---:B------:R-:W-:Y:S01]  /*bfe0*/  @P0 IADD3 R144, P5, R3.reuse, 0x80, RZ ;  /* 0x0000008003900810 */ /* 0x040fe20007fbe0ff */
[----:B------:R-:W-:Y:S01]  /*bff0*/  FMUL.FTZ R119, R0, R119 ;  /* 0x0000007700777220 */ /* 0x000fe20000410000 */
[----:B------:R-:W-:Y:S01]  /*c000*/  @P0 SHF.L.U32 R143, R8, 0x6, RZ ;  /* 0x00000006088f0819 */ /* 0x000fe200000006ff */
[----:B------:R-:W-:Y:S01]  /*c010*/  FMUL.FTZ R120, R2, R120 ;  /* 0x0000007802787220 */ /* 0x000fe20000410000 */
[----:B------:R-:W-:Y:S01]  /*c020*/  @P0 IADD3 R144, P1, R144, c[0x0][0x1c8], RZ ;  /* 0x0000720090900a10 */ /* 0x000fe20007f3e0ff */
[----:B------:R-:W-:Y:S02]  /*c030*/  FMUL.FTZ R121, R2, R121 ;  /* 0x0000007902797220 */ /* 0x000fe40000410000 */
[C---:B------:R-:W-:Y:S01]  /*c040*/  FMUL.FTZ R122, R0.reuse, R122 ;  /* 0x0000007a007a7220 */ /* 0x040fe20000410000 */
[--C-:B------:R-:W-:Y:S01]  /*c050*/  @P0 IADD3.X R145, RZ, c[0x0][0x1cc], R142.reuse, P1, P5 ;  /* 0x00007300ff910a10 */ /* 0x100fe20000fea48e */
[----:B------:R-:W-:Y:S02]  /*c060*/  FMUL.FTZ R123, R0, R123 ;  /* 0x0000007b007b7220 */ /* 0x000fe40000410000 */
[----:B------:R-:W-:Y:S01]  /*c070*/  FMUL.FTZ R124, R2, R124 ;  /* 0x0000007c027c7220 */ /* 0x000fe20000410000 */
[----:B--2---:R-:W-:Y:S01]  /*c080*/  @P0 IADD3.X R5, R142, c[0x0][0x1cc], RZ, P6, !PT ;  /* 0x000073008e050a10 */ /* 0x004fe200037fe4ff */
[----:B------:R-:W-:Y:S01]  /*c090*/  FMUL.FTZ R125, R2, R125 ;  /* 0x0000007d027d7220 */ /* 0x000fe20000410000 */
[----:B------:R-:W-:Y:S01]  /*c0a0*/  @P0 IADD3 R3, P6, R3, 0x100, RZ ;  /* 0x0000010003030810 */ /* 0x000fe20007fde0ff */
[----:B------:R-:W-:Y:S02]  /*c0b0*/  FMUL.FTZ R126, R0, R126 ;  /* 0x0000007e007e7220 */ /* 0x000fe40000410000 */
[----:B------:R2:W-:Y:S01]  /*c0c0*/  @P0 LDGSTS.E.BYPASS.LTC128B.128 [R250+0xc100], [R4.64], !P4 ;  /* 0x0c10000004fa0fae */ /* 0x0005e2000e101d46 */
[----:B------:R-:W-:Y:S01]  /*c0d0*/  @P0 IADD3 R8, P5, R3, c[0x0][0x1c8], RZ ;  /* 0x0000720003080a10 */ /* 0x000fe20007fbe0ff */
[----:B------:R-:W-:Y:S02]  /*c0e0*/  FMUL.FTZ R3, R140, c[0x0][0x2d0] ;  /* 0x0000b4008c037a20 */ /* 0x000fe40000410000 */
[----:B------:R-:W-:Y:S01]  /*c0f0*/  FMUL.FTZ R127, R0, R127 ;  /* 0x0000007f007f7220 */ /* 0x000fe20000410000 */
[----:B------:R-:W-:Y:S01]  /*c100*/  @P0 IADD3.X R9, RZ, c[0x0][0x1cc], R142, P5, P6 ;  /* 0x00007300ff090a10 */ /* 0x000fe20002fec48e */
[--C-:B------:R-:W-:Y:S02]  /*c110*/  FFMA.FTZ R6, R6, c[0x0][0x2d0], -R3.reuse ;  /* 0x0000b40006067a23 */ /* 0x100fe40000010803 */
[----:B------:R4:W-:Y:S01]  /*c120*/  @P0 LDGSTS.E.BYPASS.LTC128B.128 [R250+0xf100], [R144.64], !P3 ;  /* 0x0f10000090fa0fae */ /* 0x0009e2000d901d46 */
[--C-:B------:R-:W-:Y:S01]  /*c130*/  FFMA.FTZ R142, R7, c[0x0][0x2d0], -R3.reuse ;  /* 0x0000b400078e7a23 */ /* 0x100fe20000010803 */
[----:B------:R1:W-:Y:S01]  /*c140*/  MUFU.EX2 R218, R6 ;  /* 0x0000000600da7308 */ /* 0x0003e20000000800 */
[--C-:B------:R-:W-:Y:S02]  /*c150*/  FFMA.FTZ R10, R10, c[0x0][0x2d0], -R3.reuse ;  /* 0x0000b4000a0a7a23 */ /* 0x100fe40000010803 */
[--C-:B------:R-:W-:Y:S02]  /*c160*/  FFMA.FTZ R11, R11, c[0x0][0x2d0], -R3.reuse ;  /* 0x0000b4000b0b7a23 */ /* 0x100fe40000010803 */
[C---:B------:R-:W-:Y:S01]  /*c170*/  FMUL.FTZ R128, R2.reuse, R128 ;  /* 0x0000008002807220 */ /* 0x040fe20000410000 */
[----:B------:R3:W-:Y:S01]  /*c180*/  @P0 LDGSTS.E.BYPASS.LTC128B.128 [R250+0x12100], [R8.64], !P2 ;  /* 0x1210000008fa0fae */ /* 0x0007e2000d101d46 */
[----:B------:R-:W-:Y:S02]  /*c190*/  FMUL.FTZ R129, R2, R129 ;  /* 0x0000008102817220 */ /* 0x000fe40000410000 */
[C---:B------:R-:W-:Y:S01]  /*c1a0*/  FMUL.FTZ R130, R0.reuse, R130 ;  /* 0x0000008200827220 */ /* 0x040fe20000410000 */
[----:B------:R-:W3:Y:S01]  /*c1b0*/  MUFU.EX2 R217, R142 ;  /* 0x0000008e00d97308 */ /* 0x000ee20000000800 */
[----:B------:R-:W-:Y:S02]  /*c1c0*/  FMUL.FTZ R131, R0, R131 ;  /* 0x0000008300837220 */ /* 0x000fe40000410000 */
[C---:B------:R-:W-:Y:S02]  /*c1d0*/  FMUL.FTZ R132, R2.reuse, R132 ;  /* 0x0000008402847220 */ /* 0x040fe40000410000 */
[----:B------:R-:W-:Y:S01]  /*c1e0*/  FMUL.FTZ R133, R2, R133 ;  /* 0x0000008502857220 */ /* 0x000fe20000410000 */
[----:B--2---:R-:W-:Y:S01]  /*c1f0*/  @P0 IADD3 R4, P1, R4, R143, RZ ;  /* 0x0000008f04040210 */ /* 0x004fe20007f3e0ff */
[C---:B------:R-:W-:Y:S03]  /*c200*/  FMUL.FTZ R134, R0.reuse, R134 ;  /* 0x0000008600867220 */ /* 0x040fe60000410000 */
[----:B------:R2:W-:Y:S01]  /*c210*/  MUFU.EX2 R216, R10 ;  /* 0x0000000a00d87308 */ /* 0x0005e20000000800 */
[----:B------:R-:W-:Y:S01]  /*c220*/  @P0 IADD3.X R5, R5, R146, RZ, P1, !PT ;  /* 0x0000009205050210 */ /* 0x000fe20000ffe4ff */
[----:B------:R-:W-:Y:S01]  /*c230*/  FMUL.FTZ R135, R0, R135 ;  /* 0x0000008700877220 */ /* 0x000fe20000410000 */
[----:B-1----:R-:W-:Y:S01]  /*c240*/  @P0 IADD3 R6, P5, R143, R4, RZ ;  /* 0x000000048f060210 */ /* 0x002fe20007fbe0ff */
[C---:B------:R-:W-:Y:S02]  /*c250*/  FMUL.FTZ R136, R2.reuse, R136 ;  /* 0x0000008802887220 */ /* 0x040fe40000410000 */
[----:B------:R1:W-:Y:S01]  /*c260*/  @P0 LDGSTS.E.BYPASS.LTC128B.128 [R250+0xd100], [R4.64], !P4 ;  /* 0x0d10000004fa0fae */ /* 0x0003e2000e101d46 */
[----:B----4-:R-:W-:Y:S01]  /*c270*/  F2FP.BF16.PACK_AB R144, R219, R214 ;  /* 0x000000d6db90723e */ /* 0x010fe200000010ff */
[----:B------:R-:W-:Y:S01]  /*c280*/  FMUL.FTZ R137, R2, R137 ;  /* 0x0000008902897220 */ /* 0x000fe20000410000 */
[----:B------:R-:W-:Y:S01]  /*c290*/  @P0 IADD3.X R7, R146, R5, RZ, P5, !PT ;  /* 0x0000000592070210 */ /* 0x000fe20002ffe4ff */
[----:B------:R-:W4:Y:S01]  /*c2a0*/  MUFU.EX2 R215, R11 ;  /* 0x0000000b00d77308 */ /* 0x000f220000000800 */
[----:B---3--:R-:W-:Y:S01]  /*c2b0*/  F2FP.BF16.PACK_AB R146, R222, R223 ;  /* 0x000000dfde92723e */ /* 0x008fe200000010ff */
[----:B------:R-:W-:Y:S02]  /*c2c0*/  FMUL.FTZ R138, R0, R138 ;  /* 0x0000008a008a7220 */ /* 0x000fe40000410000 */
[----:B------:R1:W-:Y:S01]  /*c2d0*/  @P0 LDGSTS.E.BYPASS.LTC128B.128 [R250+0x10100], [R4.64+0x80], !P3 ;  /* 0x1010008004fa0fae */ /* 0x0003e2000d901d46 */
[----:B------:R-:W-:Y:S01]  /*c2e0*/  F2FP.BF16.PACK_AB R145, R217, R218 ;  /* 0x000000dad991723e */ /* 0x000fe200000010ff */
[C---:B------:R-:W-:Y:S02]  /*c2f0*/  FMUL.FTZ R8, R2.reuse, R152 ;  /* 0x0000009802087220 */ /* 0x040fe40000410000 */
[----:B------:R-:W-:Y:S02]  /*c300*/  FMUL.FTZ R9, R2, R153 ;  /* 0x0000009902097220 */ /* 0x000fe40000410000 */
[----:B------:R-:W-:Y:S02]  /*c310*/  FMUL.FTZ R139, R0, R139 ;  /* 0x0000008b008b7220 */ /* 0x000fe40000410000 */
[----:B------:R1:W-:Y:S01]  /*c320*/  @P0 LDGSTS.E.BYPASS.LTC128B.128 [R250+0x13100], [R4.64+0x100], !P2 ;  /* 0x1310010004fa0fae */ /* 0x0003e2000d101d46 */
[----:B------:R-:W-:Y:S02]  /*c330*/  FMUL.FTZ R52, R2, R52 ;  /* 0x0000003402347220 */ /* 0x000fe40000410000 */
[----:B--2---:R-:W-:Y:S02]  /*c340*/  FMUL.FTZ R10, R0, R154 ;  /* 0x0000009a000a7220 */ /* 0x004fe40000410000 */
[----:B------:R-:W-:Y:S02]  /*c350*/  FMUL.FTZ R53, R2, R53 ;  /* 0x0000003502357220 */ /* 0x000fe40000410000 */
[C---:B------:R-:W-:Y:S01]  /*c360*/  FMUL.FTZ R54, R0.reuse, R54 ;  /* 0x0000003600367220 */ /* 0x040fe20000410000 */
[----:B------:R2:W-:Y:S01]  /*c370*/  @P0 LDGSTS.E.BYPASS.LTC128B.128 [R250+0xe100], [R6.64], !P4 ;  /* 0x0e10000006fa0fae */ /* 0x0005e2000e101d46 */
[----:B------:R-:W-:Y:S02]  /*c380*/  FMUL.FTZ R55, R0, R55 ;  /* 0x0000003700377220 */ /* 0x000fe40000410000 */
[----:B------:R-:W-:Y:S01]  /*c390*/  FMUL.FTZ R56, R2, R56 ;  /* 0x0000003802387220 */ /* 0x000fe20000410000 */
[----:B----4-:R-:W-:Y:S01]  /*c3a0*/  F2FP.BF16.PACK_AB R147, R215, R216 ;  /* 0x000000d8d793723e */ /* 0x010fe200000010ff */
[----:B------:R-:W-:Y:S02]  /*c3b0*/  FMUL.FTZ R11, R0, R155 ;  /* 0x0000009b000b7220 */ /* 0x000fe40000410000 */
[----:B------:R-:W-:Y:S01]  /*c3c0*/  FMUL.FTZ R57, R2, R57 ;  /* 0x0000003902397220 */ /* 0x000fe20000410000 */
[----:B------:R2:W-:Y:S01]  /*c3d0*/  @P0 LDGSTS.E.BYPASS.LTC128B.128 [R250+0x11100], [R6.64+0x80], !P3 ;  /* 0x1110008006fa0fae */ /* 0x0005e2000d901d46 */
[C---:B------:R-:W-:Y:S02]  /*c3e0*/  FMUL.FTZ R58, R0.reuse, R58 ;  /* 0x0000003a003a7220 */ /* 0x040fe40000410000 */
[----:B------:R-:W-:Y:S02]  /*c3f0*/  FMUL.FTZ R59, R0, R59 ;  /* 0x0000003b003b7220 */ /* 0x000fe40000410000 */
[C---:B------:R-:W-:Y:S02]  /*c400*/  FMUL.FTZ R60, R2.reuse, R60 ;  /* 0x0000003c023c7220 */ /* 0x040fe40000410000 */
[----:B------:R-:W-:Y:S01]  /*c410*/  FMUL.FTZ R61, R2, R61 ;  /* 0x0000003d023d7220 */ /* 0x000fe20000410000 */
[----:B------:R2:W-:Y:S01]  /*c420*/  @P0 LDGSTS.E.BYPASS.LTC128B.128 [R250+0x14100], [R6.64+0x100], !P2 ;  /* 0x1410010006fa0fae */ /* 0x0005e2000d101d46 */
[----:B------:R-:W-:Y:S02]  /*c430*/  FMUL.FTZ R62, R0, R62 ;  /* 0x0000003e003e7220 */ /* 0x000fe40000410000 */
[C---:B-1----:R-:W-:Y:S02]  /*c440*/  FMUL.FTZ R4, R2.reuse, R148 ;  /* 0x0000009402047220 */ /* 0x042fe40000410000 */
[----:B------:R-:W-:Y:S02]  /*c450*/  FMUL.FTZ R5, R2, R149 ;  /* 0x0000009502057220 */ /* 0x000fe40000410000 */
[----:B------:R-:W-:Y:S01]  /*c460*/  FMUL.FTZ R63, R0, R63 ;  /* 0x0000003f003f7220 */ /* 0x000fe20000410000 */
[----:B------:R-:W1:Y:S01]  /*c470*/  LDSM.16.MT88.4 R164, [R224] ;  /* 0x00000000e0a4783b */ /* 0x000e620000004200 */
[--C-:B------:R-:W-:Y:S02]  /*c480*/  FFMA.FTZ R12, R12, c[0x0][0x2d0], -R212.reuse ;  /* 0x0000b4000c0c7a23 */ /* 0x100fe400000108d4 */
[--C-:B------:R-:W-:Y:S02]  /*c490*/  FFMA.FTZ R13, R13, c[0x0][0x2d0], -R212.reuse ;  /* 0x0000b4000d0d7a23 */ /* 0x100fe400000108d4 */
[--C-:B------:R-:W-:Y:S01]  /*c4a0*/  FFMA.FTZ R14, R14, c[0x0][0x2d0], -R3.reuse ;  /* 0x0000b4000e0e7a23 */ /* 0x100fe20000010803 */
[----:B------:R-:W-:Y:S01]  /*c4b0*/  MUFU.EX2 R143, R12 ;  /* 0x0000000c008f7308 */ /* 0x000fe20000000800 */
[--C-:B------:R-:W-:Y:S01]  /*c4c0*/  FFMA.FTZ R15, R15, c[0x0][0x2d0], -R3.reuse ;  /* 0x0000b4000f0f7a23 */ /* 0x100fe20000010803 */
[----:B------:R-:W3:Y:S01]  /*c4d0*/  LDSM.16.MT88.4 R208, [R228] ;  /* 0x00000000e4d0783b */ /* 0x000ee20000004200 */
[C---:B------:R-:W-:Y:S02]  /*c4e0*/  FMUL.FTZ R64, R2.reuse, R64 ;  /* 0x0000004002407220 */ /* 0x040fe40000410000 */
[----:B------:R-:W-:Y:S02]  /*c4f0*/  FMUL.FTZ R65, R2, R65 ;  /* 0x0000004102417220 */ /* 0x000fe40000410000 */
[C---:B------:R-:W-:Y:S02]  /*c500*/  FMUL.FTZ R66, R0.reuse, R66 ;  /* 0x0000004200427220 */ /* 0x040fe40000410000 */
[----:B------:R-:W-:Y:S01]  /*c510*/  FMUL.FTZ R67, R0, R67 ;  /* 0x0000004300437220 */ /* 0x000fe20000410000 */
[----:B------:R-:W-:Y:S01]  /*c520*/  LDSM.16.MT88.4 R152, [R249] ;  /* 0x00000000f998783b */ /* 0x000fe20000004200 */
[----:B------:R-:W-:Y:S01]  /*c530*/  MUFU.EX2 R213, R14 ;  /* 0x0000000e00d57308 */ /* 0x000fe20000000800 */
[----:B------:R-:W-:Y:S02]  /*c540*/  FMUL.FTZ R68, R2, R68 ;  /* 0x0000004402447220 */ /* 0x000fe40000410000 */
[C---:B--2---:R-:W-:Y:S02]  /*c550*/  FMUL.FTZ R6, R0.reuse, R150 ;  /* 0x0000009600067220 */ /* 0x044fe40000410000 */
[----:B------:R-:W-:Y:S02]  /*c560*/  FMUL.FTZ R7, R0, R151 ;  /* 0x0000009700077220 */ /* 0x000fe40000410000 */
[----:B------:R-:W2:Y:S01]  /*c570*/  LDSM.16.MT88.4 R148, [R227] ;  /* 0x00000000e394783b */ /* 0x000ea20000004200 */
[--C-:B------:R-:W-:Y:S02]  /*c580*/  FFMA.FTZ R16, R16, c[0x0][0x2d0], -R212.reuse ;  /* 0x0000b40010107a23 */ /* 0x100fe400000108d4 */
[--C-:B------:R-:W-:Y:S02]  /*c590*/  FFMA.FTZ R17, R17, c[0x0][0x2d0], -R212.reuse ;  /* 0x0000b40011117a23 */ /* 0x100fe400000108d4 */
[--C-:B------:R-:W-:Y:S01]  /*c5a0*/  FFMA.FTZ R18, R18, c[0x0][0x2d0], -R3.reuse ;  /* 0x0000b40012127a23 */ /* 0x100fe20000010803 */
[----:B------:R-:W-:Y:S01]  /*c5b0*/  MUFU.EX2 R221, R16 ;  /* 0x0000001000dd7308 */ /* 0x000fe20000000800 */
[--C-:B------:R-:W-:Y:S01]  /*c5c0*/  FFMA.FTZ R142, R19, c[0x0][0x2d0], -R3.reuse ;  /* 0x0000b400138e7a23 */ /* 0x100fe20000010803 */
[----:B------:R-:W0:Y:S01]  /*c5d0*/  LDGDEPBAR ;  /* 0x00000000000079af */ /* 0x000e220000000000 */
[--C-:B------:R-:W-:Y:S02]  /*c5e0*/  FFMA.FTZ R20, R20, c[0x0][0x2d0], -R212.reuse ;  /* 0x0000b40014147a23 */ /* 0x100fe400000108d4 */
[--C-:B------:R-:W-:Y:S02]  /*c5f0*/  FFMA.FTZ R21, R21, c[0x0][0x2d0], -R212.reuse ;  /* 0x0000b40015157a23 */ /* 0x100fe400000108d4 */
[--C-:B------:R-:W-:Y:S02]  /*c600*/  FFMA.FTZ R22, R22, c[0x0][0x2d0], -R3.reuse ;  /* 0x0000b40016167a23 */ /* 0x100fe40000010803 */
[--C-:B------:R-:W-:Y:S01]  /*c610*/  FFMA.FTZ R23, R23, c[0x0][0x2d0], -R3.reuse ;  /* 0x0000b40017177a23 */ /* 0x100fe20000010803 */
[C---:B-1----:R-:W-:Y:S01]  /*c620*/  HMMA.16816.F32.BF16 R4, R144.reuse, R164, R4 ;  /* 0x000000a49004723c */ /* 0x042fe20000041804 */
[----:B------:R1:W5:Y:S01]  /*c630*/  LDL.LU R250, [R1+0x88] ;  /* 0x0000880001fa7983 */ /* 0x0003620000300800 */
[----:B------:R-:W-:Y:S03]  /*c640*/  MUFU.EX2 R220, R17 ;  /* 0x0000001100dc7308 */ /* 0x000fe60000000800 */
[--C-:B------:R-:W-:Y:S02]  /*c650*/  FFMA.FTZ R24, R24, c[0x0][0x2d0], -R212.reuse ;  /* 0x0000b40018187a23 */ /* 0x100fe400000108d4 */
[--C-:B------:R-:W-:Y:S01]  /*c660*/  FFMA.FTZ R25, R25, c[0x0][0x2d0], -R212.reuse ;  /* 0x0000b40019197a23 */ /* 0x100fe200000108d4 */
[C---:B------:R-:W-:Y:S01]  /*c670*/  HMMA.16816.F32.BF16 R8, R144.reuse, R166, R8 ;  /* 0x000000a69008723c */ /* 0x040fe20000041808 */
[----:B------:R-:W4:Y:S03]  /*c680*/  LDSM.16.MT88.4 R164, [R224+0x3000] ;  /* 0x00300000e0a4783b */ /* 0x000f260000004200 */
[--C-:B------:R-:W-:Y:S02]  /*c690*/  FFMA.FTZ R26, R26, c[0x0][0x2d0], -R3.reuse ;  /* 0x0000b4001a1a7a23 */ /* 0x100fe40000010803 */
[--C-:B------:R-:W-:Y:S02]  /*c6a0*/  FFMA.FTZ R27, R27, c[0x0][0x2d0], -R3.reuse ;  /* 0x0000b4001b1b7a23 */ /* 0x100fe40000010803 */
[C---:B---3--:R-:W-:Y:S01]  /*c6b0*/  HMMA.16816.F32.BF16 R100, R144.reuse, R208, R100 ;  /* 0x000000d09064723c */ /* 0x048fe20000041864 */
[----:B------:R-:W3:Y:S03]  /*c6c0*/  MUFU.EX2 R208, R13 ;  /* 0x0000000d00d07308 */ /* 0x000ee60000000800 */
[--C-:B------:R-:W-:Y:S02]  /*c6d0*/  FFMA.FTZ R34, R34, c[0x0][0x2d0], -R3.reuse ;  /* 0x0000b40022227a23 */ /* 0x100fe40000010803 */
[--C-:B------:R-:W-:Y:S02]  /*c6e0*/  FFMA.FTZ R28, R28, c[0x0][0x2d0], -R212.reuse ;  /* 0x0000b4001c1c7a23 */ /* 0x100fe400000108d4 */
[C---:B------:R-:W-:Y:S03]  /*c6f0*/  HMMA.16816.F32.BF16 R104, R144.reuse, R210, R104 ;  /* 0x000000d29068723c */ /* 0x040fe60000041868 */
[----:B------:R1:W1:Y:S01]  /*c700*/  MUFU.EX2 R211, R15 ;  /* 0x0000000f00d37308 */ /* 0x0002620000000800 */
[--C-:B------:R-:W-:Y:S02]  /*c710*/  FFMA.FTZ R29, R29, c[0x0][0x2d0], -R212.reuse ;  /* 0x0000b4001d1d7a23 */ /* 0x100fe400000108d4 */
[--C-:B------:R-:W-:Y:S02]  /*c720*/  FFMA.FTZ R30, R30, c[0x0][0x2d0], -R3.reuse ;  /* 0x0000b4001e1e7a23 */ /* 0x100fe40000010803 */
[C---:B--2---:R-:W-:Y:S04]  /*c730*/  HMMA.16816.F32.BF16 R108, R144.reuse, R148, R108 ;  /* 0x00000094906c723c */ /* 0x044fe8000004186c */
[--C-:B------:R-:W-:Y:S01]  /*c740*/  FFMA.FTZ R31, R31, c[0x0][0x2d0], -R3.reuse ;  /* 0x0000b4001f1f7a23 */ /* 0x100fe20000010803 */
[----:B------:R2:W-:Y:S01]  /*c750*/  MUFU.EX2 R210, R18 ;  /* 0x0000001200d27308 */ /* 0x0005e20000000800 */
[----:B------:R-:W-:Y:S02]  /*c760*/  FMUL.FTZ R69, R2, R69 ;  /* 0x0000004502457220 */ /* 0x000fe40000410000 */
[C---:B------:R-:W-:Y:S01]  /*c770*/  HMMA.16816.F32.BF16 R112, R144.reuse, R150, R112 ;  /* 0x000000969070723c */ /* 0x040fe20000041870 */
[----:B------:R-:W3:Y:S03]  /*c780*/  LDSM.16.MT88.4 R148, [R228+0x3000] ;  /* 0x00300000e494783b */ /* 0x000ee60000004200 */
[C---:B------:R-:W-:Y:S02]  /*c790*/  FMUL.FTZ R70, R0.reuse, R70 ;  /* 0x0000004600467220 */ /* 0x040fe40000410000 */
[----:B------:R-:W-:Y:S01]  /*c7a0*/  FMUL.FTZ R71, R0, R71 ;  /* 0x0000004700477220 */ /* 0x000fe20000410000 */
[----:B------:R3:W3:Y:S01]  /*c7b0*/  MUFU.EX2 R209, R142 ;  /* 0x0000008e00d17308 */ /* 0x0006e20000000800 */
[C---:B------:R-:W-:Y:S01]  /*c7c0*/  HMMA.16816.F32.BF16 R116, R144.reuse, R152, R116 ;  /* 0x000000989074723c */ /* 0x040fe20000041874 */
[----:B-1----:R-:W-:Y:S03]  /*c7d0*/  LDSM.16.MT88.4 R12, [R230+0x6000] ;  /* 0x00600000e60c783b */ /* 0x002fe60000004200 */
[C---:B------:R-:W-:Y:S02]  /*c7e0*/  FMUL.FTZ R72, R2.reuse, R72 ;  /* 0x0000004802487220 */ /* 0x040fe40000410000 */
[----:B------:R-:W-:Y:S02]  /*c7f0*/  FMUL.FTZ R73, R2, R73 ;  /* 0x0000004902497220 */ /* 0x000fe40000410000 */
[C---:B------:R-:W-:Y:S01]  /*c800*/  HMMA.16816.F32.BF16 R120, R144.reuse, R154, R120 ;  /* 0x0000009a9078723c */ /* 0x040fe20000041878 */
[----:B------:R-:W1:Y:S03]  /*c810*/  LDSM.16.MT88.4 R152, [R227+0x3000] ;  /* 0x00300000e398783b */ /* 0x000e660000004200 */
[C---:B------:R-:W-:Y:S02]  /*c820*/  FMUL.FTZ R74, R0.reuse, R74 ;  /* 0x0000004a004a7220 */ /* 0x040fe40000410000 */
[----:B------:R-:W-:Y:S02]  /*c830*/  FMUL.FTZ R75, R0, R75 ;  /* 0x0000004b004b7220 */ /* 0x000fe40000410000 */
[C---:B----4-:R-:W-:Y:S01]  /*c840*/  HMMA.16816.F32.BF16 R124, R144.reuse, R164, R124 ;  /* 0x000000a4907c723c */ /* 0x050fe2000004187c */
[----:B--2---:R-:W-:Y:S03]  /*c850*/  LDSM.16.MT88.4 R16, [R228+0x800] ;  /* 0x00080000e410783b */ /* 0x004fe60000004200 */
[C---:B------:R-:W-:Y:S02]  /*c860*/  FMUL.FTZ R76, R2.reuse, R76 ;  /* 0x0000004c024c7220 */ /* 0x040fe40000410000 */
[----:B------:R-:W-:Y:S01]  /*c870*/  FMUL.FTZ R77, R2, R77 ;  /* 0x0000004d024d7220 */ /* 0x000fe20000410000 */
[----:B---3--:R-:W-:Y:S01]  /*c880*/  MOV R142, R208 ;  /* 0x000000d0008e7202 */ /* 0x008fe20000000f00 */
[C---:B------:R-:W-:Y:S01]  /*c890*/  HMMA.16816.F32.BF16 R128, R144.reuse, R166, R128 ;  /* 0x000000a69080723c */ /* 0x040fe20000041880 */
[----:B------:R-:W-:Y:S01]  /*c8a0*/  MUFU.EX2 R208, R22 ;  /* 0x0000001600d07308 */ /* 0x000fe20000000800 */
[----:B------:R-:W2:Y:S02]  /*c8b0*/  LDSM.16.MT88.4 R164, [R230+0x3000] ;  /* 0x00300000e6a4783b */ /* 0x000ea40000004200 */
[C---:B------:R-:W-:Y:S02]  /*c8c0*/  FMUL.FTZ R78, R0.reuse, R78 ;  /* 0x0000004e004e7220 */ /* 0x040fe40000410000 */
[----:B------:R-:W-:Y:S02]  /*c8d0*/  FMUL.FTZ R79, R0, R79 ;  /* 0x0000004f004f7220 */ /* 0x000fe40000410000 */
[C---:B------:R-:W-:Y:S01]  /*c8e0*/  FMUL.FTZ R80, R2.reuse, R80 ;  /* 0x0000005002507220 */ /* 0x040fe20000410000 */
[C---:B------:R-:W-:Y:S03]  /*c8f0*/  HMMA.16816.F32.BF16 R132, R144.reuse, R148, R132 ;  /* 0x000000949084723c */ /* 0x040fe60000041884 */
[----:B------:R-:W-:Y:S02]  /*c900*/  FMUL.FTZ R81, R2, R81 ;  /* 0x0000005102517220 */ /* 0x000fe40000410000 */
[C---:B------:R-:W-:Y:S02]  /*c910*/  FMUL.FTZ R82, R0.reuse, R82 ;  /* 0x0000005200527220 */ /* 0x040fe40000410000 */
[----:B------:R-:W-:Y:S01]  /*c920*/  FMUL.FTZ R83, R0, R83 ;  /* 0x0000005300537220 */ /* 0x000fe20000410000 */
        /* <DEDUP_REMOVED lines=27> */
[--C-:B------:R-:W-:Y:S01]  /*cae0*/  FFMA.FTZ R32, R32, c[0x0][0x2d0], -R212.reuse ;  /* 0x0000b40020207a23 */ /* 0x100fe200000108d4 */
[C---:B-1----:R-:W-:Y:S03]  /*caf0*/  HMMA.16816.F32.BF16 R76, R144.reuse, R152, R76 ;  /* 0x00000098904c723c */ /* 0x042fe6000004184c */
[--C-:B------:R-:W-:Y:S02]  /*cb00*/  FFMA.FTZ R33, R33, c[0x0][0x2d0], -R212.reuse ;  /* 0x0000b40021217a23 */ /* 0x100fe400000108d4 */
[--C-:B------:R-:W-:Y:S02]  /*cb10*/  FFMA.FTZ R35, R35, c[0x0][0x2d0], -R3.reuse ;  /* 0x0000b40023237a23 */ /* 0x100fe40000010803 */
[--C-:B------:R-:W-:Y:S01]  /*cb20*/  FFMA.FTZ R40, R40, c[0x0][0x2d0], -R212.reuse ;  /* 0x0000b40028287a23 */ /* 0x100fe200000108d4 */
[C---:B------:R-:W-:Y:S01]  /*cb30*/  HMMA.16816.F32.BF16 R80, R144.reuse, R154, R80 ;  /* 0x0000009a9050723c */ /* 0x040fe20000041850 */
[----:B------:R-:W1:Y:S03]  /*cb40*/  LDSM.16.MT88.4 R152, [R227+0x800] ;  /* 0x00080000e398783b */ /* 0x000e660000004200 */
[--C-:B------:R-:W-:Y:S01]  /*cb50*/  FFMA.FTZ R41, R41, c[0x0][0x2d0], -R212.reuse ;  /* 0x0000b40029297a23 */ /* 0x100fe200000108d4 */
[----:B------:R-:W-:Y:S01]  /*cb60*/  MUFU.EX2 R40, R40 ;  /* 0x0000002800287308 */ /* 0x000fe20000000800 */
[--C-:B------:R-:W-:Y:S02]  /*cb70*/  FFMA.FTZ R42, R42, c[0x0][0x2d0], -R3.reuse ;  /* 0x0000b4002a2a7a23 */ /* 0x100fe40000010803 */
[C---:B--2---:R-:W-:Y:S04]  /*cb80*/  HMMA.16816.F32.BF16 R84, R144.reuse, R164, R84 ;  /* 0x000000a49054723c */ /* 0x044fe80000041854 */
[--C-:B------:R-:W-:Y:S02]  /*cb90*/  FFMA.FTZ R43, R43, c[0x0][0x2d0], -R3.reuse ;  /* 0x0000b4002b2b7a23 */ /* 0x100fe40000010803 */
[--C-:B------:R-:W-:Y:S01]  /*cba0*/  FFMA.FTZ R36, R36, c[0x0][0x2d0], -R212.reuse ;  /* 0x0000b40024247a23 */ /* 0x100fe200000108d4 */
[----:B------:R-:W-:Y:S01]  /*cbb0*/  MOV R164, R219 ;  /* 0x000000db00a47202 */ /* 0x000fe20000000f00 */
[C---:B------:R-:W-:Y:S01]  /*cbc0*/  HMMA.16816.F32.BF16 R88, R144.reuse, R166, R88 ;  /* 0x000000a69058723c */ /* 0x040fe20000041858 */
[----:B------:R-:W2:Y:S03]  /*cbd0*/  MUFU.EX2 R166, R20 ;  /* 0x0000001400a67308 */ /* 0x000ea60000000800 */
[----:B------:R-:W-:Y:S01]  /*cbe0*/  MOV R165, R223 ;  /* 0x000000df00a57202 */ /* 0x000fe20000000f00 */
[--C-:B------:R-:W-:Y:S02]  /*cbf0*/  FFMA.FTZ R37, R37, c[0x0][0x2d0], -R212.reuse ;  /* 0x0000b40025257a23 */ /* 0x100fe400000108d4 */
[--C-:B------:R-:W-:Y:S01]  /*cc00*/  FFMA.FTZ R38, R38, c[0x0][0x2d0], -R3.reuse ;  /* 0x0000b40026267a23 */ /* 0x100fe20000010803 */
[C---:B------:R-:W-:Y:S03]  /*cc10*/  HMMA.16816.F32.BF16 R92, R144.reuse, R12, R92 ;  /* 0x0000000c905c723c */ /* 0x040fe6000004185c */
[----:B------:R-:W-:Y:S01]  /*cc20*/  MUFU.EX2 R219, R21 ;  /* 0x0000001500db7308 */ /* 0x000fe20000000800 */
[--C-:B------:R-:W-:Y:S02]  /*cc30*/  FFMA.FTZ R39, R39, c[0x0][0x2d0], -R3.reuse ;  /* 0x0000b40027277a23 */ /* 0x100fe40000010803 */
[--C-:B------:R-:W-:Y:S01]  /*cc40*/  FFMA.FTZ R44, R44, c[0x0][0x2d0], -R212.reuse ;  /* 0x0000b4002c2c7a23 */ /* 0x100fe200000108d4 */
[----:B------:R-:W-:Y:S01]  /*cc50*/  F2FP.BF16.PACK_AB R12, R142, R143 ;  /* 0x0000008f8e0c723e */ /* 0x000fe200000010ff */
[----:B------:R-:W-:Y:S01]  /*cc60*/  HMMA.16816.F32.BF16 R96, R144, R14, R96 ;  /* 0x0000000e9060723c */ /* 0x000fe20000041860 */
[----:B------:R-:W4:Y:S03]  /*cc70*/  LDSM.16.MT88.4 R144, [R230+0x800] ;  /* 0x00080000e690783b */ /* 0x000f260000004200 */
[----:B------:R-:W-:Y:S01]  /*cc80*/  F2FP.BF16.PACK_AB R13, R211, R213 ;  /* 0x000000d5d30d723e */ /* 0x000fe200000010ff */
[----:B------:R1:W-:Y:S01]  /*cc90*/  MUFU.EX2 R167, R23 ;  /* 0x0000001700a77308 */ /* 0x0003e20000000800 */
[--C-:B------:R-:W-:Y:S01]  /*cca0*/  FFMA.FTZ R45, R45, c[0x0][0x2d0], -R212.reuse ;  /* 0x0000b4002d2d7a23 */ /* 0x100fe200000108d4 */
[-C--:B------:R-:W-:Y:S01]  /*ccb0*/  F2FP.BF16.PACK_AB R14, R220, R221.reuse ;  /* 0x000000dddc0e723e */ /* 0x080fe200000010ff */
[--C-:B------:R-:W-:Y:S01]  /*ccc0*/  FFMA.FTZ R48, R48, c[0x0][0x2d0], -R212.reuse ;  /* 0x0000b40030307a23 */ /* 0x100fe200000108d4 */
[----:B------:R-:W-:Y:S03]  /*ccd0*/  F2FP.BF16.PACK_AB R15, R209, R210 ;  /* 0x000000d2d10f723e */ /* 0x000fe600000010ff */
[----:B------:R-:W-:Y:S03]  /*cce0*/  FFMA.FTZ R212, R49, c[0x0][0x2d0], -R212 ;  /* 0x0000b40031d47a23 */ /* 0x000fe600000108d4 */
[----:B------:R-:W-:Y:S01]  /*ccf0*/  MUFU.EX2 R223, R25 ;  /* 0x0000001900df7308 */ /* 0x000fe20000000800 */
[C---:B---3--:R-:W-:Y:S08]  /*cd00*/  HMMA.16816.F32.BF16 R4, R12.reuse, R148, R4 ;  /* 0x000000940c04723c */ /* 0x048ff00000041804 */
[C---:B------:R-:W-:Y:S01]  /*cd10*/  HMMA.16816.F32.BF16 R8, R12.reuse, R150, R8 ;  /* 0x000000960c08723c */ /* 0x040fe20000041808 */
[----:B------:R-:W3:Y:S01]  /*cd20*/  LDSM.16.MT88.4 R148, [R224+0x3800] ;  /* 0x00380000e094783b */ /* 0x000ee20000004200 */
[----:B------:R-:W-:Y:S06]  /*cd30*/  MUFU.EX2 R212, R212 ;  /* 0x000000d400d47308 */ /* 0x000fec0000000800 */
[C---:B------:R-:W-:Y:S01]  /*cd40*/  HMMA.16816.F32.BF16 R100, R12.reuse, R16, R100 ;  /* 0x000000100c64723c */ /* 0x040fe20000041864 */
[----:B-1----:R-:W-:Y:S03]  /*cd50*/  LDSM.16.MT88.4 R20, [R228+0x1000] ;  /* 0x00100000e414783b */ /* 0x002fe60000004200 */
[----:B------:R-:W-:Y:S04]  /*cd60*/  MUFU.EX2 R41, R41 ;  /* 0x0000002900297308 */ /* 0x000fe80000000800 */
[C---:B------:R-:W-:Y:S01]  /*cd70*/  HMMA.16816.F32.BF16 R104, R12.reuse, R18, R104 ;  /* 0x000000120c68723c */ /* 0x040fe20000041868 */
[----:B------:R-:W1:Y:S05]  /*cd80*/  LDSM.16.MT88.4 R16, [R228+0x3800] ;  /* 0x00380000e410783b */ /* 0x000e6a0000004200 */
[----:B------:R-:W-:Y:S02]  /*cd90*/  MUFU.EX2 R42, R42 ;  /* 0x0000002a002a7308 */ /* 0x000fe40000000800 */
[C---:B------:R-:W-:Y:S08]  /*cda0*/  HMMA.16816.F32.BF16 R108, R12.reuse, R152, R108 ;  /* 0x000000980c6c723c */ /* 0x040ff0000004186c */
[C---:B------:R-:W-:Y:S01]  /*cdb0*/  HMMA.16816.F32.BF16 R112, R12.reuse, R154, R112 ;  /* 0x0000009a0c70723c */ /* 0x040fe20000041870 */
[----:B------:R-:W2:Y:S01]  /*cdc0*/  LDSM.16.MT88.4 R152, [R227+0x3800] ;  /* 0x00380000e398783b */ /* 0x000ea20000004200 */
[----:B------:R-:W-:Y:S06]  /*cdd0*/  MUFU.EX2 R43, R43 ;  /* 0x0000002b002b7308 */ /* 0x000fec0000000800 */
[C---:B----4-:R-:W-:Y:S04]  /*cde0*/  HMMA.16816.F32.BF16 R116, R12.reuse, R144, R116 ;  /* 0x000000900c74723c */ /* 0x050fe80000041874 */
[----:B------:R-:W-:Y:S04]  /*cdf0*/  MUFU.EX2 R44, R44 ;  /* 0x0000002c002c7308 */ /* 0x000fe80000000800 */
[C---:B------:R-:W-:Y:S01]  /*ce00*/  HMMA.16816.F32.BF16 R120, R12.reuse, R146, R120 ;  /* 0x000000920c78723c */ /* 0x040fe20000041878 */
[----:B------:R-:W4:Y:S05]  /*ce10*/  LDSM.16.MT88.4 R144, [R230+0x3800] ;  /* 0x00380000e690783b */ /* 0x000f2a0000004200 */
[----:B------:R-:W-:Y:S02]  /*ce20*/  MUFU.EX2 R45, R45 ;  /* 0x0000002d002d7308 */ /* 0x000fe40000000800 */
[C---:B---3--:R-:W-:Y:S08]  /*ce30*/  HMMA.16816.F32.BF16 R124, R12.reuse, R148, R124 ;  /* 0x000000940c7c723c */ /* 0x048ff0000004187c */
[C---:B------:R-:W-:Y:S01]  /*ce40*/  HMMA.16816.F32.BF16 R128, R12.reuse, R150, R128 ;  /* 0x000000960c80723c */ /* 0x040fe20000041880 */
[----:B------:R-:W3:Y:S01]  /*ce50*/  LDSM.16.MT88.4 R148, [R224+0x6800] ;  /* 0x00680000e094783b */ /* 0x000ee20000004200 */
[----:B------:R-:W-:Y:S06]  /*ce60*/  MUFU.EX2 R48, R48 ;  /* 0x0000003000307308 */ /* 0x000fec0000000800 */
[C---:B-1----:R-:W-:Y:S08]  /*ce70*/  HMMA.16816.F32.BF16 R132, R12.reuse, R16, R132 ;  /* 0x000000100c84723c */ /* 0x042ff00000041884 */
[C---:B------:R-:W-:Y:S01]  /*ce80*/  HMMA.16816.F32.BF16 R136, R12.reuse, R18, R136 ;  /* 0x000000120c88723c */ /* 0x040fe20000041888 */
[----:B------:R-:W1:Y:S07]  /*ce90*/  LDSM.16.MT88.4 R16, [R228+0x6800] ;  /* 0x00680000e410783b */ /* 0x000e6e0000004200 */
[C---:B--2---:R-:W-:Y:S08]  /*cea0*/  HMMA.16816.F32.BF16 R52, R12.reuse, R152, R52 ;  /* 0x000000980c34723c */ /* 0x044ff00000041834 */
[C---:B------:R-:W-:Y:S01]  /*ceb0*/  HMMA.16816.F32.BF16 R56, R12.reuse, R154, R56 ;  /* 0x0000009a0c38723c */ /* 0x040fe20000041838 */
[----:B------:R-:W2:Y:S07]  /*cec0*/  LDSM.16.MT88.4 R152, [R227+0x6800] ;  /* 0x00680000e398783b */ /* 0x000eae0000004200 */
[C---:B----4-:R-:W-:Y:S08]  /*ced0*/  HMMA.16816.F32.BF16 R60, R12.reuse, R144, R60 ;  /* 0x000000900c3c723c */ /* 0x050ff0000004183c */
[C---:B------:R-:W-:Y:S01]  /*cee0*/  HMMA.16816.F32.BF16 R64, R12.reuse, R146, R64 ;  /* 0x000000920c40723c */ /* 0x040fe20000041840 */
[----:B------:R-:W4:Y:S07]  /*cef0*/  LDSM.16.MT88.4 R144, [R230+0x6800] ;  /* 0x00680000e690783b */ /* 0x000f2e0000004200 */
[C---:B---3--:R-:W-:Y:S01]  /*cf00*/  HMMA.16816.F32.BF16 R68, R12.reuse, R148, R68 ;  /* 0x000000940c44723c */ /* 0x048fe20000041844 */
[----:B------:R-:W3:Y:S06]  /*cf10*/  MUFU.EX2 R148, R24 ;  /* 0x0000001800947308 */ /* 0x000eec0000000800 */
[----:B------:R-:W-:Y:S01]  /*cf20*/  MOV R149, R221 ;  /* 0x000000dd00957202 */ /* 0x000fe20000000f00 */
[C---:B------:R-:W-:Y:S03]  /*cf30*/  HMMA.16816.F32.BF16 R72, R12.reuse, R150, R72 ;  /* 0x000000960c48723c */ /* 0x040fe60000041848 */
[----:B------:R-:W-:Y:S04]  /*cf40*/  MUFU.EX2 R221, R29 ;  /* 0x0000001d00dd7308 */ /* 0x000fe80000000800 */
[----:B------:R-:W-:Y:S01]  /*cf50*/  MOV R151, R166 ;  /* 0x000000a600977202 */ /* 0x000fe20000000f00 */
[C---:B-1----:R-:W-:Y:S05]  /*cf60*/  HMMA.16816.F32.BF16 R76, R12.reuse, R16, R76 ;  /* 0x000000100c4c723c */ /* 0x042fea000004184c */
[----:B------:R-:W-:Y:S03]  /*cf70*/  MUFU.EX2 R166, R26 ;  /* 0x0000001a00a67308 */ /* 0x000fe60000000800 */
[C---:B------:R-:W-:Y:S01]  /*cf80*/  HMMA.16816.F32.BF16 R80, R12.reuse, R18, R80 ;  /* 0x000000120c50723c */ /* 0x040fe20000041850 */
[----:B------:R-:W1:Y:S07]  /*cf90*/  LDSM.16.MT88.4 R16, [R224+0x1000] ;  /* 0x00100000e010783b */ /* 0x000e6e0000004200 */
[C---:B--2---:R-:W-:Y:S07]  /*cfa0*/  HMMA.16816.F32.BF16 R84, R12.reuse, R152, R84 ;  /* 0x000000980c54723c */ /* 0x044fee0000041854 */
[----:B------:R-:W-:Y:S01]  /*cfb0*/  MOV R152, R165 ;  /* 0x000000a500987202 */ /* 0x000fe20000000f00 */
[C---:B------:R-:W-:Y:S01]  /*cfc0*/  HMMA.16816.F32.BF16 R88, R12.reuse, R154, R88 ;  /* 0x0000009a0c58723c */ /* 0x040fe20000041858 */
[----:B------:R2:W1:Y:S03]  /*cfd0*/  MUFU.EX2 R165, R27 ;  /* 0x0000001b00a57308 */ /* 0x0004660000000800 */
[----:B------:R-:W-:Y:S03]  /*cfe0*/  MOV R153, R164 ;  /* 0x000000a400997202 */ /* 0x000fe60000000f00 */
[----:B---3--:R-:W-:Y:S01]  /*cff0*/  MOV R154, R148 ;  /* 0x00000094009a7202 */ /* 0x008fe20000000f00 */
[C---:B----4-:R-:W-:Y:S03]  /*d000*/  HMMA.16816.F32.BF16 R92, R12.reuse, R144, R92 ;  /* 0x000000900c5c723c */ /* 0x050fe6000004185c */
[----:B------:R-:W-:Y:S01]  /*d010*/  MUFU.EX2 R164, R30 ;  /* 0x0000001e00a47308 */ /* 0x000fe20000000800 */
[----:B------:R-:W-:Y:S02]  /*d020*/  MOV R155, R222 ;  /* 0x000000de009b7202 */ /* 0x000fe40000000f00 */
[----:B------:R-:W-:Y:S02]  /*d030*/  MOV R49, R154 ;  /* 0x0000009a00317202 */ /* 0x000fe40000000f00 */
[----:B------:R-:W-:Y:S01]  /*d040*/  HMMA.16816.F32.BF16 R96, R12, R146, R96 ;  /* 0x000000920c60723c */ /* 0x000fe20000041860 */
[----:B------:R-:W-:Y:S03]  /*d050*/  LDSM.16.MT88.4 R144, [R230+0x1000] ;  /* 0x00100000e690783b */ /* 0x000fe60000004200 */
[----:B------:R-:W-:Y:S01]  /*d060*/  MOV R148, R220 ;  /* 0x000000dc00947202 */ /* 0x000fe20000000f00 */
[----:B------:R-:W3:Y:S02]  /*d070*/  MUFU.EX2 R222, R28 ;  /* 0x0000001c00de7308 */ /* 0x000ee40000000800 */
[----:B------:R-:W-:Y:S02]  /*d080*/  F2FP.BF16.PACK_AB R14, R223, R154 ;  /* 0x0000009adf0e723e */ /* 0x000fe400000010ff */
[----:B--2---:R-:W2:Y:S03]  /*d090*/  LDSM.16.MT88.4 R24, [R227+0x1000] ;  /* 0x00100000e318783b */ /* 0x004ea60000004200 */
[----:B------:R-:W-:Y:S02]  /*d0a0*/  F2FP.BF16.PACK_AB R12, R219, R151 ;  /* 0x00000097db0c723e */ /* 0x000fe400000010ff */
[----:B------:R-:W-:Y:S01]  /*d0b0*/  F2FP.BF16.PACK_AB R13, R167, R208 ;  /* 0x000000d0a70d723e */ /* 0x000fe200000010ff */
[----:B------:R4:W-:Y:S01]  /*d0c0*/  MUFU.EX2 R220, R32 ;  /* 0x0000002000dc7308 */ /* 0x0009e20000000800 */
[----:B-1----:R-:W-:Y:S02]  /*d0d0*/  F2FP.BF16.PACK_AB R15, R165, R166 ;  /* 0x000000a6a50f723e */ /* 0x002fe400000010ff */
[----:B------:R-:W-:Y:S02]  /*d0e0*/  MOV R150, R148 ;  /* 0x0000009400967202 */ /* 0x000fe40000000f00 */
[----:B------:R-:W-:Y:S03]  /*d0f0*/  MOV R148, R142 ;  /* 0x0000008e00947202 */ /* 0x000fe60000000f00 */
[C---:B------:R-:W-:Y:S02]  /*d100*/  HMMA.16816.F32.BF16 R4, R12.reuse, R16, R4 ;  /* 0x000000100c04723c */ /* 0x040fe40000041804 */
[----:B------:R1:W-:Y:S06]  /*d110*/  MUFU.EX2 R142, R39 ;  /* 0x00000027008e7308 */ /* 0x0003ec0000000800 */
[C---:B------:R-:W-:Y:S01]  /*d120*/  HMMA.16816.F32.BF16 R8, R12.reuse, R18, R8 ;  /* 0x000000120c08723c */ /* 0x040fe20000041808 */
[----:B------:R-:W3:Y:S07]  /*d130*/  LDSM.16.MT88.4 R16, [R224+0x4000] ;  /* 0x00400000e010783b */ /* 0x000eee0000004200 */
[C---:B------:R-:W-:Y:S04]  /*d140*/  HMMA.16816.F32.BF16 R100, R12.reuse, R20, R100 ;  /* 0x000000140c64723c */ /* 0x040fe80000041864 */
[----:B----4-:R-:W-:Y:S02]  /*d150*/  MOV R32, R219 ;  /* 0x000000db00207202 */ /* 0x010fe40000000f00 */
[----:B------:R4:W-:Y:S02]  /*d160*/  MUFU.EX2 R219, R33 ;  /* 0x0000002100db7308 */ /* 0x0009e40000000800 */
[C---:B------:R-:W-:Y:S01]  /*d170*/  HMMA.16816.F32.BF16 R104, R12.reuse, R22, R104 ;  /* 0x000000160c68723c */ /* 0x040fe20000041868 */
[----:B------:R-:W3:Y:S03]  /*d180*/  LDSM.16.MT88.4 R20, [R228+0x4000] ;  /* 0x00400000e414783b */ /* 0x000ee60000004200 */
[--C-:B-1----:R-:W-:Y:S04]  /*d190*/  FFMA.FTZ R39, R47, c[0x0][0x2d0], -R3.reuse ;  /* 0x0000b4002f277a23 */ /* 0x102fe80000010803 */
[C---:B--2---:R-:W-:Y:S02]  /*d1a0*/  HMMA.16816.F32.BF16 R108, R12.reuse, R24, R108 ;  /* 0x000000180c6c723c */ /* 0x044fe4000004186c */
[----:B------:R-:W-:Y:S06]  /*d1b0*/  MUFU.EX2 R39, R39 ;  /* 0x0000002700277308 */ /* 0x000fec0000000800 */
[C---:B------:R-:W-:Y:S01]  /*d1c0*/  HMMA.16816.F32.BF16 R112, R12.reuse, R26, R112 ;  /* 0x0000001a0c70723c */ /* 0x040fe20000041870 */
[----:B------:R-:W1:Y:S03]  /*d1d0*/  LDSM.16.MT88.4 R24, [R227+0x4000] ;  /* 0x00400000e318783b */ /* 0x000e660000004200 */
[----:B----4-:R-:W-:Y:S04]  /*d1e0*/  MOV R33, R151 ;  /* 0x0000009700217202 */ /* 0x010fe80000000f00 */
[C---:B------:R-:W-:Y:S04]  /*d1f0*/  HMMA.16816.F32.BF16 R116, R12.reuse, R144, R116 ;  /* 0x000000900c74723c */ /* 0x040fe80000041874 */
[----:B------:R-:W-:Y:S02]  /*d200*/  MOV R47, R33 ;  /* 0x00000021002f7202 */ /* 0x000fe40000000f00 */
[----:B------:R-:W-:Y:S02]  /*d210*/  MOV R151, R149 ;  /* 0x0000009500977202 */ /* 0x000fe40000000f00 */
[C---:B------:R-:W-:Y:S01]  /*d220*/  HMMA.16816.F32.BF16 R120, R12.reuse, R146, R120 ;  /* 0x000000920c78723c */ /* 0x040fe20000041878 */
[----:B------:R-:W2:Y:S03]  /*d230*/  LDSM.16.MT88.4 R144, [R230+0x4000] ;  /* 0x00400000e690783b */ /* 0x000ea60000004200 */
[----:B------:R-:W-:Y:S02]  /*d240*/  MOV R149, R143 ;  /* 0x0000008f00957202 */ /* 0x000fe40000000f00 */
[----:B------:R4:W-:Y:S02]  /*d250*/  MUFU.EX2 R143, R38 ;  /* 0x00000026008f7308 */ /* 0x0009e40000000800 */
[C---:B---3--:R-:W-:Y:S08]  /*d260*/  HMMA.16816.F32.BF16 R124, R12.reuse, R16, R124 ;  /* 0x000000100c7c723c */ /* 0x048ff0000004187c */
[C---:B------:R-:W-:Y:S01]  /*d270*/  HMMA.16816.F32.BF16 R128, R12.reuse, R18, R128 ;  /* 0x000000120c80723c */ /* 0x040fe20000041880 */
[----:B------:R-:W3:Y:S07]  /*d280*/  LDSM.16.MT88.4 R16, [R224+0x7000] ;  /* 0x00700000e010783b */ /* 0x000eee0000004200 */
[C---:B------:R-:W-:Y:S04]  /*d290*/  HMMA.16816.F32.BF16 R132, R12.reuse, R20, R132 ;  /* 0x000000140c84723c */ /* 0x040fe80000041884 */
[--C-:B----4-:R-:W-:Y:S01]  /*d2a0*/  FFMA.FTZ R38, R46, c[0x0][0x2d0], -R3.reuse ;  /* 0x0000b4002e267a23 */ /* 0x110fe20000010803 */
[----:B------:R-:W-:Y:S03]  /*d2b0*/  MOV R46, R32 ;  /* 0x00000020002e7202 */ /* 0x000fe60000000f00 */
[C---:B------:R-:W-:Y:S01]  /*d2c0*/  HMMA.16816.F32.BF16 R136, R12.reuse, R22, R136 ;  /* 0x000000160c88723c */ /* 0x040fe20000041888 */
[----:B------:R-:W4:Y:S01]  /*d2d0*/  LDSM.16.MT88.4 R20, [R228+0x7000] ;  /* 0x00700000e414783b */ /* 0x000f220000004200 */
[----:B------:R-:W-:Y:S06]  /*d2e0*/  MUFU.EX2 R38, R38 ;  /* 0x0000002600267308 */ /* 0x000fec0000000800 */
[C---:B-1----:R-:W-:Y:S08]  /*d2f0*/  HMMA.16816.F32.BF16 R52, R12.reuse, R24, R52 ;  /* 0x000000180c34723c */ /* 0x042ff00000041834 */
[C---:B------:R-:W-:Y:S01]  /*d300*/  HMMA.16816.F32.BF16 R56, R12.reuse, R26, R56 ;  /* 0x0000001a0c38723c */ /* 0x040fe20000041838 */
[----:B------:R-:W1:Y:S07]  /*d310*/  LDSM.16.MT88.4 R24, [R227+0x7000] ;  /* 0x00700000e318783b */ /* 0x000e6e0000004200 */
[C---:B--2---:R-:W-:Y:S01]  /*d320*/  HMMA.16816.F32.BF16 R60, R12.reuse, R144, R60 ;  /* 0x000000900c3c723c */ /* 0x044fe2000004183c */
[----:B------:R2:W-:Y:S07]  /*d330*/  MUFU.EX2 R145, R34 ;  /* 0x0000002200917308 */ /* 0x0005ee0000000800 */
[C---:B------:R-:W-:Y:S03]  /*d340*/  HMMA.16816.F32.BF16 R64, R12.reuse, R146, R64 ;  /* 0x000000920c40723c */ /* 0x040fe60000041840 */
[----:B------:R1:W1:Y:S05]  /*d350*/  MUFU.EX2 R146, R31 ;  /* 0x0000001f00927308 */ /* 0x00026a0000000800 */
[C---:B---3--:R-:W-:Y:S05]  /*d360*/  HMMA.16816.F32.BF16 R68, R12.reuse, R16, R68 ;  /* 0x000000100c44723c */ /* 0x048fea0000041844 */
[----:B------:R3:W3:Y:S03]  /*d370*/  MUFU.EX2 R144, R35 ;  /* 0x0000002300907308 */ /* 0x0006e60000000800 */
[C---:B------:R-:W-:Y:S01]  /*d380*/  HMMA.16816.F32.BF16 R72, R12.reuse, R18, R72 ;  /* 0x000000120c48723c */ /* 0x040fe20000041848 */
[----:B--2---:R-:W2:Y:S04]  /*d390*/  LDL.LU R34, [R1+0xc] ;  /* 0x00000c0001227983 */ /* 0x004ea80000300800 */
[----:B------:R-:W-:Y:S02]  /*d3a0*/  LDSM.16.MT88.4 R16, [R224+0x1800] ;  /* 0x00180000e010783b */ /* 0x000fe40000004200 */
[----:B------:R3:W-:Y:S01]  /*d3b0*/  MUFU.EX2 R147, R37 ;  /* 0x0000002500937308 */ /* 0x0007e20000000800 */
[C---:B----4-:R-:W-:Y:S05]  /*d3c0*/  HMMA.16816.F32.BF16 R76, R12.reuse, R20, R76 ;  /* 0x000000140c4c723c */ /* 0x050fea000004184c */
[----:B-1----:R-:W1:Y:S03]  /*d3d0*/  LDSM.16.MT88.4 R28, [R230+0x7000] ;  /* 0x00700000e61c783b */ /* 0x002e660000004200 */
[C---:B------:R-:W-:Y:S05]  /*d3e0*/  HMMA.16816.F32.BF16 R80, R12.reuse, R22, R80 ;  /* 0x000000160c50723c */ /* 0x040fea0000041850 */
[----:B------:R-:W4:Y:S01]  /*d3f0*/  LDSM.16.MT88.4 R20, [R228+0x1800] ;  /* 0x00180000e414783b */ /* 0x000f220000004200 */
[----:B---3--:R-:W-:Y:S02]  /*d400*/  MOV R35, R214 ;  /* 0x000000d600237202 */ /* 0x008fe40000000f00 */
[C---:B------:R-:W-:Y:S01]  /*d410*/  HMMA.16816.F32.BF16 R84, R12.reuse, R24, R84 ;  /* 0x000000180c54723c */ /* 0x040fe20000041854 */
[----:B------:R-:W3:Y:S03]  /*d420*/  MUFU.EX2 R214, R36 ;  /* 0x0000002400d67308 */ /* 0x000ee60000000800 */
[--C-:B------:R-:W-:Y:S04]  /*d430*/  FFMA.FTZ R37, R50, c[0x0][0x2d0], -R3.reuse ;  /* 0x0000b40032257a23 */ /* 0x100fe80000010803 */
[C---:B------:R-:W-:Y:S01]  /*d440*/  HMMA.16816.F32.BF16 R88, R12.reuse, R26, R88 ;  /* 0x0000001a0c58723c */ /* 0x040fe20000041858 */
[----:B------:R-:W3:Y:S03]  /*d450*/  LDSM.16.MT88.4 R24, [R227+0x1800] ;  /* 0x00180000e318783b */ /* 0x000ee60000004200 */
[----:B------:R-:W-:Y:S01]  /*d460*/  MOV R50, R155 ;  /* 0x0000009b00327202 */ /* 0x000fe20000000f00 */
[----:B------:R-:W-:Y:S01]  /*d470*/  FFMA.FTZ R3, R51, c[0x0][0x2d0], -R3 ;  /* 0x0000b40033037a23 */ /* 0x000fe20000010803 */
[----:B------:R-:W-:Y:S01]  /*d480*/  MOV R51, R152 ;  /* 0x0000009800337202 */ /* 0x000fe20000000f00 */
[----:B------:R-:W-:Y:S10]  /*d490*/  MUFU.EX2 R37, R37 ;  /* 0x0000002500257308 */ /* 0x000ff40000000800 */
[----:B------:R3:W2:Y:S01]  /*d4a0*/  MUFU.EX2 R36, R3 ;  /* 0x0000000300247308 */ /* 0x0006a20000000800 */
[C---:B-1----:R-:W-:Y:S08]  /*d4b0*/  HMMA.16816.F32.BF16 R92, R12.reuse, R28, R92 ;  /* 0x0000001c0c5c723c */ /* 0x042ff0000004185c */
[----:B------:R-:W-:Y:S01]  /*d4c0*/  HMMA.16816.F32.BF16 R96, R12, R30, R96 ;  /* 0x0000001e0c60723c */ /* 0x000fe20000041860 */
[----:B------:R-:W1:Y:S06]  /*d4d0*/  LDSM.16.MT88.4 R28, [R230+0x1800] ;  /* 0x00180000e61c783b */ /* 0x000e6c0000004200 */
[----:B------:R-:W-:Y:S02]  /*d4e0*/  F2FP.BF16.PACK_AB R12, R221, R222 ;  /* 0x000000dedd0c723e */ /* 0x000fe400000010ff */
[----:B------:R-:W-:Y:S03]  /*d4f0*/  F2FP.BF16.PACK_AB R13, R146, R164 ;  /* 0x000000a4920d723e */ /* 0x000fe600000010ff */
[----:B------:R-:W-:Y:S02]  /*d500*/  F2FP.BF16.PACK_AB R14, R219, R220 ;  /* 0x000000dcdb0e723e */ /* 0x000fe400000010ff */
[----:B------:R-:W-:Y:S02]  /*d510*/  F2FP.BF16.PACK_AB R15, R144, R145 ;  /* 0x00000091900f723e */ /* 0x000fe400000010ff */
[----:B---3--:R-:W-:Y:S05]  /*d520*/  MOV R3, R148 ;  /* 0x0000009400037202 */ /* 0x008fea0000000f00 */
[C---:B------:R-:W-:Y:S08]  /*d530*/  HMMA.16816.F32.BF16 R4, R12.reuse, R16, R4 ;  /* 0x000000100c04723c */ /* 0x040ff00000041804 */
[C---:B------:R-:W-:Y:S01]  /*d540*/  HMMA.16816.F32.BF16 R8, R12.reuse, R18, R8 ;  /* 0x000000120c08723c */ /* 0x040fe20000041808 */
[----:B------:R-:W3:Y:S07]  /*d550*/  LDSM.16.MT88.4 R16, [R224+0x4800] ;  /* 0x00480000e010783b */ /* 0x000eee0000004200 */
[C---:B----4-:R-:W-:Y:S08]  /*d560*/  HMMA.16816.F32.BF16 R100, R12.reuse, R20, R100 ;  /* 0x000000140c64723c */ /* 0x050ff00000041864 */
[C---:B------:R-:W-:Y:S01]  /*d570*/  HMMA.16816.F32.BF16 R104, R12.reuse, R22, R104 ;  /* 0x000000160c68723c */ /* 0x040fe20000041868 */
[----:B------:R-:W4:Y:S07]  /*d580*/  LDSM.16.MT88.4 R20, [R228+0x4800] ;  /* 0x00480000e414783b */ /* 0x000f2e0000004200 */
        /* <DEDUP_REMOVED lines=26> */
[----:B------:R-:W2:Y:S07]  /*d730*/  LDSM.16.MT88.4 R24, [R227+0x2000] ;  /* 0x00200000e318783b */ /* 0x000eae0000004200 */
[C---:B-1----:R-:W-:Y:S08]  /*d740*/  HMMA.16816.F32.BF16 R92, R12.reuse, R28, R92 ;  /* 0x0000001c0c5c723c */ /* 0x042ff0000004185c */
[----:B------:R-:W-:Y:S01]  /*d750*/  HMMA.16816.F32.BF16 R96, R12, R30, R96 ;  /* 0x0000001e0c60723c */ /* 0x000fe20000041860 */
[----:B------:R-:W1:Y:S06]  /*d760*/  LDSM.16.MT88.4 R28, [R230+0x2000] ;  /* 0x00200000e61c783b */ /* 0x000e6c0000004200 */
[----:B------:R-:W-:Y:S02]  /*d770*/  F2FP.BF16.PACK_AB R12, R147, R214 ;  /* 0x000000d6930c723e */ /* 0x000fe400000010ff */
[----:B------:R-:W-:Y:S03]  /*d780*/  F2FP.BF16.PACK_AB R13, R142, R143 ;  /* 0x0000008f8e0d723e */ /* 0x000fe600000010ff */
[----:B------:R-:W-:Y:S02]  /*d790*/  F2FP.BF16.PACK_AB R14, R41, R40 ;  /* 0x00000028290e723e */ /* 0x000fe400000010ff */
[----:B------:R-:W-:Y:S07]  /*d7a0*/  F2FP.BF16.PACK_AB R15, R43, R42 ;  /* 0x0000002a2b0f723e */ /* 0x000fee00000010ff */
[C---:B---3--:R-:W-:Y:S08]  /*d7b0*/  HMMA.16816.F32.BF16 R4, R12.reuse, R16, R4 ;  /* 0x000000100c04723c */ /* 0x048ff00000041804 */
[C---:B------:R-:W-:Y:S01]  /*d7c0*/  HMMA.16816.F32.BF16 R8, R12.reuse, R18, R8 ;  /* 0x000000120c08723c */ /* 0x040fe20000041808 */
[----:B------:R-:W3:Y:S03]  /*d7d0*/  LDSM.16.MT88.4 R16, [R224+0x5000] ;  /* 0x00500000e010783b */ /* 0x000ee60000004200 */
[----:B--2---:R-:W-:Y:S04]  /*d7e0*/  FFMA.FTZ R2, R2, R34, R35 ;  /* 0x0000002202027223 */ /* 0x004fe80000010023 */
[C---:B----4-:R-:W-:Y:S01]  /*d7f0*/  HMMA.16816.F32.BF16 R100, R12.reuse, R20, R100 ;  /* 0x000000140c64723c */ /* 0x050fe20000041864 */
[----:B------:R-:W2:Y:S07]  /*d800*/  LDSM.16.MT88.4 R32, [R228+0x5000] ;  /* 0x00500000e420783b */ /* 0x000eae0000004200 */
[C---:B------:R-:W-:Y:S01]  /*d810*/  HMMA.16816.F32.BF16 R104, R12.reuse, R22, R104 ;  /* 0x000000160c68723c */ /* 0x040fe20000041868 */
[----:B------:R-:W4:Y:S07]  /*d820*/  LDSM.16.MT88.4 R20, [R227+0x5000] ;  /* 0x00500000e314783b */ /* 0x000f2e0000004200 */
[C---:B------:R-:W-:Y:S08]  /*d830*/  HMMA.16816.F32.BF16 R108, R12.reuse, R24, R108 ;  /* 0x000000180c6c723c */ /* 0x040ff0000004186c */
[C---:B------:R-:W-:Y:S01]  /*d840*/  HMMA.16816.F32.BF16 R112, R12.reuse, R26, R112 ;  /* 0x0000001a0c70723c */ /* 0x040fe20000041870 */
[----:B------:R-:W4:Y:S07]  /*d850*/  LDSM.16.MT88.4 R24, [R230+0x5000] ;  /* 0x00500000e618783b */ /* 0x000f2e0000004200 */
[C---:B-1----:R-:W-:Y:S08]  /*d860*/  HMMA.16816.F32.BF16 R116, R12.reuse, R28, R116 ;  /* 0x0000001c0c74723c */ /* 0x042ff00000041874 */
[C---:B------:R-:W-:Y:S01]  /*d870*/  HMMA.16816.F32.BF16 R120, R12.reuse, R30, R120 ;  /* 0x0000001e0c78723c */ /* 0x040fe20000041878 */
[----:B------:R-:W-:Y:S07]  /*d880*/  LDSM.16.MT88.4 R28, [R228+0x8000] ;  /* 0x00800000e41c783b */ /* 0x000fee0000004200 */
[C---:B---3--:R-:W-:Y:S08]  /*d890*/  HMMA.16816.F32.BF16 R124, R12.reuse, R16, R124 ;  /* 0x000000100c7c723c */ /* 0x048ff0000004187c */
[C---:B------:R-:W-:Y:S01]  /*d8a0*/  HMMA.16816.F32.BF16 R128, R12.reuse, R18, R128 ;  /* 0x000000120c80723c */ /* 0x040fe20000041880 */
[----:B------:R-:W1:Y:S07]  /*d8b0*/  LDSM.16.MT88.4 R16, [R224+0x8000] ;  /* 0x00800000e010783b */ /* 0x000e6e0000004200 */
[C---:B--2---:R-:W-:Y:S08]  /*d8c0*/  HMMA.16816.F32.BF16 R132, R12.reuse, R32, R132 ;  /* 0x000000200c84723c */ /* 0x044ff00000041884 */
[C---:B------:R-:W-:Y:S01]  /*d8d0*/  HMMA.16816.F32.BF16 R136, R12.reuse, R34, R136 ;  /* 0x000000220c88723c */ /* 0x040fe20000041888 */
[----:B------:R-:W2:Y:S07]  /*d8e0*/  LDSM.16.MT88.4 R32, [R227+0x8000] ;  /* 0x00800000e320783b */ /* 0x000eae0000004200 */
[C---:B----4-:R-:W-:Y:S08]  /*d8f0*/  HMMA.16816.F32.BF16 R52, R12.reuse, R20, R52 ;  /* 0x000000140c34723c */ /* 0x050ff00000041834 */
[C---:B------:R-:W-:Y:S01]  /*d900*/  HMMA.16816.F32.BF16 R56, R12.reuse, R22, R56 ;  /* 0x000000160c38723c */ /* 0x040fe20000041838 */
[----:B------:R-:W3:Y:S07]  /*d910*/  LDSM.16.MT88.4 R20, [R230+0x8000] ;  /* 0x00800000e614783b */ /* 0x000eee0000004200 */
[C---:B------:R-:W-:Y:S01]  /*d920*/  HMMA.16816.F32.BF16 R60, R12.reuse, R24, R60 ;  /* 0x000000180c3c723c */ /* 0x040fe2000004183c */
[----:B------:R-:W4:Y:S07]  /*d930*/  LDL.LU R25, [R1+0x10] ;  /* 0x0000100001197983 */ /* 0x000f2e0000300800 */
[C---:B------:R-:W-:Y:S08]  /*d940*/  HMMA.16816.F32.BF16 R64, R12.reuse, R26, R64 ;  /* 0x0000001a0c40723c */ /* 0x040ff00000041840 */
[C---:B-1----:R-:W-:Y:S08]  /*d950*/  HMMA.16816.F32.BF16 R68, R12.reuse, R16, R68 ;  /* 0x000000100c44723c */ /* 0x042ff00000041844 */
[C---:B------:R-:W-:Y:S01]  /*d960*/  HMMA.16816.F32.BF16 R72, R12.reuse, R18, R72 ;  /* 0x000000120c48723c */ /* 0x040fe20000041848 */
[----:B------:R-:W-:Y:S07]  /*d970*/  LDSM.16.MT88.4 R16, [R228+0x2800] ;  /* 0x00280000e410783b */ /* 0x000fee0000004200 */
[C---:B------:R-:W-:Y:S07]  /*d980*/  HMMA.16816.F32.BF16 R76, R12.reuse, R28, R76 ;  /* 0x0000001c0c4c723c */ /* 0x040fee000004184c */
[----:B------:R-:W-:Y:S01]  /*d990*/  MOV R29, R153 ;  /* 0x00000099001d7202 */ /* 0x000fe20000000f00 */
[C---:B------:R-:W-:Y:S01]  /*d9a0*/  HMMA.16816.F32.BF16 R80, R12.reuse, R30, R80 ;  /* 0x0000001e0c50723c */ /* 0x040fe20000041850 */
[----:B------:R-:W1:Y:S03]  /*d9b0*/  LDSM.16.MT88.4 R152, [R224+0x2800] ;  /* 0x00280000e098783b */ /* 0x000e660000004200 */
[----:B------:R-:W-:Y:S04]  /*d9c0*/  FADD.FTZ R2, R29, R2 ;  /* 0x000000021d027221 */ /* 0x000fe80000010000 */
[C---:B--2---:R-:W-:Y:S01]  /*d9d0*/  HMMA.16816.F32.BF16 R84, R12.reuse, R32, R84 ;  /* 0x000000200c54723c */ /* 0x044fe20000041854 */
[----:B------:R-:W-:Y:S03]  /*d9e0*/  LDSM.16.MT88.4 R28, [R227+0x5800] ;  /* 0x00580000e31c783b */ /* 0x000fe60000004200 */
[----:B------:R-:W-:Y:S01]  /*d9f0*/  FADD.FTZ R2, R51, R2 ;  /* 0x0000000233027221 */ /* 0x000fe20000010000 */
[----:B------:R-:W-:Y:S03]  /*da00*/  MOV R51, R151 ;  /* 0x0000009700337202 */ /* 0x000fe60000000f00 */
[C---:B------:R-:W-:Y:S01]  /*da10*/  HMMA.16816.F32.BF16 R88, R12.reuse, R34, R88 ;  /* 0x000000220c58723c */ /* 0x040fe20000041858 */
[----:B------:R-:W-:Y:S03]  /*da20*/  LDSM.16.MT88.4 R32, [R230+0x5800] ;  /* 0x00580000e620783b */ /* 0x000fe60000004200 */
[----:B------:R-:W-:Y:S01]  /*da30*/  FADD.FTZ R2, R50, R2 ;  /* 0x0000000232027221 */ /* 0x000fe20000010000 */
[----:B------:R-:W-:Y:S03]  /*da40*/  MOV R50, R150 ;  /* 0x0000009600327202 */ /* 0x000fe60000000f00 */
[C---:B---3--:R-:W-:Y:S08]  /*da50*/  HMMA.16816.F32.BF16 R92, R12.reuse, R20, R92 ;  /* 0x000000140c5c723c */ /* 0x048ff0000004185c */
[----:B------:R-:W-:Y:S01]  /*da60*/  HMMA.16816.F32.BF16 R96, R12, R22, R96 ;  /* 0x000000160c60723c */ /* 0x000fe20000041860 */
[----:B------:R-:W-:Y:S06]  /*da70*/  LDSM.16.MT88.4 R20, [R230+0x2800] ;  /* 0x00280000e614783b */ /* 0x000fec0000004200 */
[----:B------:R-:W-:Y:S02]  /*da80*/  F2FP.BF16.PACK_AB R12, R45, R44 ;  /* 0x0000002c2d0c723e */ /* 0x000fe400000010ff */
[----:B------:R-:W-:Y:S03]  /*da90*/  F2FP.BF16.PACK_AB R13, R39, R38 ;  /* 0x00000026270d723e */ /* 0x000fe600000010ff */
[----:B------:R-:W-:Y:S02]  /*daa0*/  F2FP.BF16.PACK_AB R14, R212, R48 ;  /* 0x00000030d40e723e */ /* 0x000fe400000010ff */
[----:B------:R-:W-:Y:S01]  /*dab0*/  F2FP.BF16.PACK_AB R15, R36, R37 ;  /* 0x00000025240f723e */ /* 0x000fe200000010ff */
[----:B----4-:R-:W-:Y:S01]  /*dac0*/  FFMA.FTZ R0, R0, R25, R218 ;  /* 0x0000001900007223 */ /* 0x010fe200000100da */
[----:B------:R-:W-:Y:S01]  /*dad0*/  MOV R218, R149 ;  /* 0x0000009500da7202 */ /* 0x000fe20000000f00 */
[----:B------:R-:W2:Y:S04]  /*dae0*/  LDSM.16.MT88.4 R24, [R227+0x2800] ;  /* 0x00280000e318783b */ /* 0x000ea80000004200 */
[C---:B-1----:R-:W-:Y:S03]  /*daf0*/  HMMA.16816.F32.BF16 R148, R12.reuse, R152, R4 ;  /* 0x000000980c94723c */ /* 0x042fe60000041804 */
[----:B------:R-:W-:Y:S02]  /*db00*/  FADD.FTZ R2, R218, R2 ;  /* 0x00000002da027221 */ /* 0x000fe40000010000 */
[----:B------:R-:W-:Y:S01]  /*db10*/  FADD.FTZ R0, R217, R0 ;  /* 0x00000000d9007221 */ /* 0x000fe20000010000 */
[----:B------:R-:W1:Y:S02]  /*db20*/  LDSM.16.MT88.4 R4, [R224+0x5800] ;  /* 0x00580000e004783b */ /* 0x000e640000004200 */
[C---:B------:R-:W-:Y:S04]  /*db30*/  HMMA.16816.F32.BF16 R152, R12.reuse, R154, R8 ;  /* 0x0000009a0c98723c */ /* 0x040fe80000041808 */
[----:B------:R-:W-:Y:S02]  /*db40*/  FADD.FTZ R2, R3, R2 ;  /* 0x0000000203027221 */ /* 0x000fe40000010000 */
[----:B------:R-:W-:Y:S01]  /*db50*/  FADD.FTZ R0, R216, R0 ;  /* 0x00000000d8007221 */ /* 0x000fe20000010000 */
[----:B------:R-:W3:Y:S01]  /*db60*/  LDSM.16.MT88.4 R8, [R228+0x5800] ;  /* 0x00580000e408783b */ /* 0x000ee20000004200 */
[C---:B------:R-:W-:Y:S04]  /*db70*/  HMMA.16816.F32.BF16 R100, R12.reuse, R16, R100 ;  /* 0x000000100c64723c */ /* 0x040fe80000041864 */
[----:B------:R-:W-:Y:S02]  /*db80*/  FADD.FTZ R2, R51, R2 ;  /* 0x0000000233027221 */ /* 0x000fe40000010000 */
[----:B------:R-:W-:Y:S02]  /*db90*/  FADD.FTZ R0, R215, R0 ;  /* 0x00000000d7007221 */ /* 0x000fe40000010000 */
[C---:B------:R-:W-:Y:S01]  /*dba0*/  HMMA.16816.F32.BF16 R104, R12.reuse, R18, R104 ;  /* 0x000000120c68723c */ /* 0x040fe20000041868 */
[----:B------:R-:W4:Y:S03]  /*dbb0*/  LDSM.16.MT88.4 R16, [R224+0x8800] ;  /* 0x00880000e010783b */ /* 0x000f260000004200 */
[----:B------:R-:W-:Y:S02]  /*dbc0*/  FADD.FTZ R2, R50, R2 ;  /* 0x0000000232027221 */ /* 0x000fe40000010000 */
[----:B------:R-:W-:Y:S02]  /*dbd0*/  FADD.FTZ R0, R213, R0 ;  /* 0x00000000d5007221 */ /* 0x000fe40000010000 */
[----:B------:R-:W-:Y:S04]  /*dbe0*/  FADD.FTZ R2, R47, R2 ;  /* 0x000000022f027221 */ /* 0x000fe80000010000 */
[----:B------:R-:W-:Y:S02]  /*dbf0*/  FADD.FTZ R2, R46, R2 ;  /* 0x000000022e027221 */ /* 0x000fe40000010000 */
[----:B------:R-:W-:Y:S01]  /*dc00*/  FADD.FTZ R0, R211, R0 ;  /* 0x00000000d3007221 */ /* 0x000fe20000010000 */
[C---:B--2---:R-:W-:Y:S03]  /*dc10*/  HMMA.16816.F32.BF16 R108, R12.reuse, R24, R108 ;  /* 0x000000180c6c723c */ /* 0x044fe6000004186c */
[----:B------:R-:W-:Y:S02]  /*dc20*/  FADD.FTZ R2, R49, R2 ;  /* 0x0000000231027221 */ /* 0x000fe40000010000 */
[----:B------:R-:W-:Y:S02]  /*dc30*/  FADD.FTZ R0, R210, R0 ;  /* 0x00000000d2007221 */ /* 0x000fe40000010000 */
[----:B------:R-:W-:Y:S01]  /*dc40*/  FADD.FTZ R2, R223, R2 ;  /* 0x00000002df027221 */ /* 0x000fe20000010000 */
[C---:B------:R-:W-:Y:S04]  /*dc50*/  HMMA.16816.F32.BF16 R112, R12.reuse, R26, R112 ;  /* 0x0000001a0c70723c */ /* 0x040fe80000041870 */
        /* <DEDUP_REMOVED lines=14> */
[----:B------:R-:W-:Y:S02]  /*dd40*/  FADD.FTZ R2, R214, R2 ;  /* 0x00000002d6027221 */ /* 0x000fe40000010000 */
[----:B------:R-:W-:Y:S02]  /*dd50*/  FADD.FTZ R0, R165, R0 ;  /* 0x00000000a5007221 */ /* 0x000fe40000010000 */
[C---:B---3--:R-:W-:Y:S04]  /*dd60*/  HMMA.16816.F32.BF16 R132, R12.reuse, R8, R132 ;  /* 0x000000080c84723c */ /* 0x048fe80000041884 */
[----:B------:R-:W-:Y:S02]  /*dd70*/  FADD.FTZ R2, R147, R2 ;  /* 0x0000000293027221 */ /* 0x000fe40000010000 */
[----:B------:R-:W-:Y:S02]  /*dd80*/  FADD.FTZ R0, R164, R0 ;  /* 0x00000000a4007221 */ /* 0x000fe40000010000 */
[C---:B------:R-:W-:Y:S01]  /*dd90*/  HMMA.16816.F32.BF16 R136, R12.reuse, R10, R136 ;  /* 0x0000000a0c88723c */ /* 0x040fe20000041888 */
[----:B------:R-:W3:Y:S03]  /*dda0*/  LDSM.16.MT88.4 R8, [R230+0x8800] ;  /* 0x00880000e608783b */ /* 0x000ee60000004200 */
[----:B------:R-:W-:Y:S02]  /*ddb0*/  FADD.FTZ R2, R40, R2 ;  /* 0x0000000228027221 */ /* 0x000fe40000010000 */
[----:B------:R-:W-:Y:S02]  /*ddc0*/  FADD.FTZ R0, R146, R0 ;  /* 0x0000000092007221 */ /* 0x000fe40000010000 */
[C---:B------:R-:W-:Y:S04]  /*ddd0*/  HMMA.16816.F32.BF16 R52, R12.reuse, R28, R52 ;  /* 0x0000001c0c34723c */ /* 0x040fe80000041834 */
[----:B------:R-:W-:Y:S02]  /*dde0*/  FADD.FTZ R2, R41, R2 ;  /* 0x0000000229027221 */ /* 0x000fe40000010000 */
[----:B------:R-:W-:Y:S02]  /*ddf0*/  FADD.FTZ R0, R145, R0 ;  /* 0x0000000091007221 */ /* 0x000fe40000010000 */
[C---:B------:R-:W-:Y:S04]  /*de00*/  HMMA.16816.F32.BF16 R56, R12.reuse, R30, R56 ;  /* 0x0000001e0c38723c */ /* 0x040fe80000041838 */
[----:B------:R-:W-:Y:S04]  /*de10*/  FADD.FTZ R0, R144, R0 ;  /* 0x0000000090007221 */ /* 0x000fe80000010000 */
[C---:B------:R-:W-:Y:S04]  /*de20*/  HMMA.16816.F32.BF16 R60, R12.reuse, R32, R60 ;  /* 0x000000200c3c723c */ /* 0x040fe8000004183c */
[----:B------:R-:W-:Y:S01]  /*de30*/  FADD.FTZ R0, R143, R0 ;  /* 0x000000008f007221 */ /* 0x000fe20000010000 */
[----:B------:R-:W-:Y:S03]  /*de40*/  MOV R143, R140 ;  /* 0x0000008c008f7202 */ /* 0x000fe60000000f00 */
[C---:B------:R-:W-:Y:S04]  /*de50*/  HMMA.16816.F32.BF16 R64, R12.reuse, R34, R64 ;  /* 0x000000220c40723c */ /* 0x040fe80000041840 */
[----:B------:R-:W-:Y:S01]  /*de60*/  FADD.FTZ R0, R142, R0 ;  /* 0x000000008e007221 */ /* 0x000fe20000010000 */
[----:B------:R-:W-:Y:S03]  /*de70*/  MOV R142, R141 ;  /* 0x0000008d008e7202 */ /* 0x000fe60000000f00 */
[C---:B----4-:R-:W-:Y:S04]  /*de80*/  HMMA.16816.F32.BF16 R68, R12.reuse, R16, R68 ;  /* 0x000000100c44723c */ /* 0x050fe80000041844 */
[----:B------:R-:W-:Y:S04]  /*de90*/  FADD.FTZ R0, R42, R0 ;  /* 0x000000002a007221 */ /* 0x000fe80000010000 */
[C---:B------:R-:W-:Y:S04]  /*dea0*/  HMMA.16816.F32.BF16 R72, R12.reuse, R18, R72 ;  /* 0x000000120c48723c */ /* 0x040fe80000041848 */
        /* <DEDUP_REMOVED lines=8> */
[C---:B-1----:R-:W-:Y:S04]  /*df30*/  HMMA.16816.F32.BF16 R84, R12.reuse, R4, R84 ;  /* 0x000000040c54723c */ /* 0x042fe80000041854 */
[----:B------:R-:W-:Y:S02]  /*df40*/  FADD.FTZ R2, R212, R2 ;  /* 0x00000002d4027221 */ /* 0x000fe40000010000 */
[----:B------:R-:W-:Y:S02]  /*df50*/  FADD.FTZ R0, R37, R3 ;  /* 0x0000000325007221 */ /* 0x000fe40000010000 */
[C---:B------:R-:W-:Y:S01]  /*df60*/  HMMA.16816.F32.BF16 R88, R12.reuse, R6, R88 ;  /* 0x000000060c58723c */ /* 0x040fe20000041858 */
[----:B------:R1:W-:Y:S03]  /*df70*/  STL [R1+0xc], R2 ;  /* 0x00000c0201007387 */ /* 0x0003e60000100800 */
[----:B------:R-:W-:Y:S04]  /*df80*/  FADD.FTZ R0, R36, R0 ;  /* 0x0000000024007221 */ /* 0x000fe80000010000 */
[C---:B---3--:R-:W-:Y:S01]  /*df90*/  HMMA.16816.F32.BF16 R92, R12.reuse, R8, R92 ;  /* 0x000000080c5c723c */ /* 0x048fe2000004185c */
[----:B------:R1:W-:Y:S07]  /*dfa0*/  STL [R1+0x10], R0 ;  /* 0x0000100001007387 */ /* 0x0003ee0000100800 */
[----:B------:R-:W-:Y:S01]  /*dfb0*/  HMMA.16816.F32.BF16 R96, R12, R10, R96 ;  /* 0x0000000a0c60723c */ /* 0x000fe20000041860 */
[----:B------:R-:W-:-:S07]  /*dfc0*/  @P0 BRA `(.L_x_3309) ;  /* 0xffffc85000000947 */ /* 0x000fce000383ffff */
.L_x_3308:
[----:B------:R-:W-:Y:S07]  /*dfd0*/  @!UPT UIADD3 URZ, URZ, URZ, URZ ;  /* 0x0000003f3f3ff290 */ /* 0x000fee000fffe03f */
[----:B------:R-:W-:Y:S02]  /*dfe0*/  MOV R7, 0x1f ;  /* 0x0000001f00077802 */ /* 0x000fe40000000f00 */
[----:B------:R-:W-:Y:S01]  /*dff0*/  MOV R6, 0xffffffff ;  /* 0xffffffff00067802 */ /* 0x000fe20000000f00 */
[----:B------:R-:W-:Y:S06]  /*e000*/  BRA.DIV ~URZ, `(.L_x_3310) ;  /* 0x000023427f007947 */ /* 0x000fec000b800000 */
[----:B-1----:R-:W2:Y:S04]  /*e010*/  LDL R2, [R1+0xc] ;  /* 0x00000c0001027983 */ /* 0x002ea80000100800 */
[----:B--2---:R1:W2:Y:S02]  /*e020*/  SHFL.BFLY PT, R0, R2, 0x2, 0x1f ;  /* 0x0c401f0002007f89 */ /* 0x0042a400000e0000 */
.L_x_3324:
        /* <DEDUP_REMOVED lines=9> */
.L_x_3325:
        /* <DEDUP_REMOVED lines=117> */
.L_x_3303:
        /* <DEDUP_REMOVED lines=19> */
.L_x_3313:
[----:B--2---:R-:W-:Y:S05]  /*e940*/  BSYNC B0 ;  /* 0x0000000000007941 */ /* 0x004fea0003800000 */
.L_x_3312:
        /* <DEDUP_REMOVED lines=15> */
[----:B-1----:R-:W-:Y:S05]  /*ea40*/  CALL.REL.NOINC `($__internal_69_$__cuda_sm70_shflsync_idx_p) ;  /* 0x00001b0000007944 */ /* 0x002fea0003c00000 */
.L_x_3316:
        /* <DEDUP_REMOVED lines=20> */
[----:B------:R-:W-:Y:S02]  /*eb90*/  IMAD R4, R0, c[0x0][0x438], RZ ;  /* 0x00010e0000047a24 */ /* 0x000fe400078e02ff */
[----:B------:R-:W-:Y:S01]  /*eba0*/  IMAD R3, R5, c[0x0][0x4d4], R2 ;  /* 0x0001350005037a24 */ /* 0x000fe200078e0202 */
[----:B--2---:R-:W-:Y:S01]  /*ebb0*/  SHF.R.S32.HI R2, RZ, 0x1f, R11 ;  /* 0x0000001fff027819 */ /* 0x004fe2000001140b */
        /* <DEDUP_REMOVED lines=11> */
[----:B------:R-:W-:Y:S01]  /*ec70*/  SHF.R.S32.HI R9, RZ, 0x1f, R17 ;  /* 0x0000001fff097819 */ /* 0x000fe20000011411 */
        /* <DEDUP_REMOVED lines=104> */
[----:B--2-4-:R-:W-:Y:S02]  /*f300*/  ISETP.GE.AND P5, PT, R147, c[0x0][0x3c8], PT ;  /* 0x0000f20093007a0c */ /* 0x014fe40003fa6270 */
[----:B------:R-:W-:Y:S02]  /*f310*/  ISETP.GE.AND P1, PT, R23, c[0x0][0x3c8], PT ;  /* 0x0000f20017007a0c */ /* 0x000fe40003f26270 */
        /* <DEDUP_REMOVED lines=74> */
[CC--:B--2---:R-:W-:Y:S02]  /*f7c0*/  @!P2 LEA R24, P1, R5.reuse, R2.reuse, 0x2 ;  /* 0x000000020518a211 */ /* 0x0c4fe400078210ff */
        /* <DEDUP_REMOVED lines=18> */
.L_x_3318:
[----:B--2-4-:R-:W-:Y:S05]  /*f8f0*/  BSYNC B0 ;  /* 0x0000000000007941 */ /* 0x014fea0003800000 */
.L_x_3317:
[----:B---3--:R1:W2:Y:S04]  /*f900*/  SHFL.IDX PT, R3, R30, 0x1, 0x1c1f ;  /* 0x003c1f001e037f89 */ /* 0x0082a800000e0000 */
[----:B------:R1:W3:Y:S01]  /*f910*/  SHFL.IDX PT, R2, R35, 0x1, 0x1c1f ;  /* 0x003c1f0023027f89 */ /* 0x0002e200000e0000 */
[----:B------:R-:W-:Y:S05]  /*f920*/  @P0 BRA `(.L_x_3319) ;  /* 0x000008d000000947 */ /* 0x000fea0003800000 */
[----:B------:R-:W-:Y:S02]  /*f930*/  ISETP.GE.AND P4, PT, R23, c[0x0][0x3c8], PT ;  /* 0x0000f20017007a0c */ /* 0x000fe40003f86270 */
[----:B------:R-:W-:Y:S02]  /*f940*/  ISETP.GE.AND P0, PT, R147, c[0x0][0x3c8], PT ;  /* 0x0000f20093007a0c */ /* 0x000fe40003f06270 */
[----:B------:R-:W-:Y:S02]  /*f950*/  ISETP.GE.AND P3, PT, R22, c[0x0][0x3c8], PT ;  /* 0x0000f20016007a0c */ /* 0x000fe40003f66270 */
[----:B------:R-:W-:-:S07]  /*f960*/  ISETP.GE.AND P2, PT, R21, c[0x0][0x3c8], PT ;  /* 0x0000f20015007a0c */ /* 0x000fce0003f46270 */
[-C--:B---3--:R-:W-:Y:S02]  /*f970*/  @!P4 LEA R24, P1, R23, R2.reuse, 0x2 ;  /* 0x000000021718c211 */ /* 0x088fe400078210ff */
        /* <DEDUP_REMOVED lines=16> */
[CC--:B------:R-:W-:Y:S02]  /*fa80*/  @!P0 LEA R20, P5, R19.reuse, R2.reuse, 0x2 ;  /* 0x0000000213148211 */ /* 0x0c0fe400078a10ff */
[----:B------:R-:W-:Y:S01]  /*fa90*/  ISETP.GE.AND P2, PT, R16, c[0x0][0x3c8], PT ;  /* 0x0000f20010007a0c */ /* 0x000fe20003f46270 */
[----:B------:R-:W-:Y:S01]  /*faa0*/  @!P1 ST.E.64 [R24.64], R110 ;  /* 0x0000006e18009985 */ /* 0x000fe2000c101b06 */
[-C--:B------:R-:W-:Y:S02]  /*fab0*/  @!P0 LEA.HI.X R21, R19, R3.reuse, R36, 0x2, P5 ;  /* 0x0000000313158211 */ /* 0x080fe400028f1424 */
[C---:B------:R-:W-:Y:S02]  /*fac0*/  @!P4 LEA R22, P5, R18.reuse, R2, 0x2 ;  /* 0x000000021216c211 */ /* 0x040fe400078a10ff */
[----:B------:R-:W-:Y:S01]  /*fad0*/  ISETP.GE.AND P1, PT, R15, c[0x0][0x3c8], PT ;  /* 0x0000f2000f007a0c */ /* 0x000fe20003f26270 */
[----:B------:R2:W-:Y:S01]  /*fae0*/  @!P0 ST.E.64 [R20.64], R114 ;  /* 0x0000007214008985 */ /* 0x0005e2000c101b06 */
[----:B------:R-:W-:-:S02]  /*faf0*/  @!P4 LEA.HI.X R23, R18, R3, R37, 0x2, P5 ;  /* 0x000000031217c211 */ /* 0x000fc400028f1425 */
        /* <DEDUP_REMOVED lines=19> */
[----:B------:R-:W-:Y:S01]  /*fc30*/  @!P0 ST.E.64 [R22.64], R134 ;  /* 0x0000008616008985 */ /* 0x000fe2000c101b06 */
[----:B------:R-:W-:-:S03]  /*fc40*/  ISETP.GE.AND P0, PT, R9, c[0x0][0x3c8], PT ;  /* 0x0000f20009007a0c */ /* 0x000fc60003f06270 */
[----:B------:R-:W-:Y:S01]  /*fc50*/  @!P4 ST.E.64 [R18.64], R138 ;  /* 0x0000008a1200c985 */ /* 0x000fe2000c101b06 */
[----:B------:R-:W-:Y:S02]  /*fc60*/  ISETP.GE.AND P4, PT, R8, c[0x0][0x3c8], PT ;  /* 0x0000f20008007a0c */ /* 0x000fe40003f86270 */
[----:B------:R-:W-:-:S04]  /*fc70*/  @!P3 LEA R16, P5, R12, R2, 0x2 ;  /* 0x000000020c10b211 */ /* 0x000fc800078a10ff */
[----:B------:R-:W-:Y:S02]  /*fc80*/  @!P3 LEA.HI.X R17, R12, R3, R43, 0x2, P5 ;  /* 0x000000030c11b211 */ /* 0x000fe400028f142b */
[----:B------:R-:W-:-:S03]  /*fc90*/  @!P2 LEA R14, P5, R11, R2, 0x2 ;  /* 0x000000020b0ea211 */ /* 0x000fc600078a10ff */
[----:B------:R-:W-:Y:S01]  /*fca0*/  @!P3 ST.E.64 [R16.64], R54 ;  /* 0x000000361000b985 */ /* 0x000fe2000c101b06 */
[-C--:B------:R-:W-:Y:S02]  /*fcb0*/  @!P2 LEA.HI.X R15, R11, R3.reuse, R44, 0x2, P5 ;  /* 0x000000030b0fa211 */ /* 0x080fe400028f142c */
[CC--:B------:R-:W-:Y:S02]  /*fcc0*/  @!P1 LEA R12, P5, R10.reuse, R2.reuse, 0x2 ;  /* 0x000000020a0c9211 */ /* 0x0c0fe400078a10ff */
[----:B------:R-:W-:Y:S01]  /*fcd0*/  ISETP.GE.AND P3, PT, R7, c[0x0][0x3c8], PT ;  /* 0x0000f20007007a0c */ /* 0x000fe20003f66270 */
[----:B------:R2:W-:Y:S01]  /*fce0*/  @!P2 ST.E.64 [R14.64], R58 ;  /* 0x0000003a0e00a985 */ /* 0x0005e2000c101b06 */
[-C--:B------:R-:W-:Y:S02]  /*fcf0*/  @!P1 LEA.HI.X R13, R10, R3.reuse, R45, 0x2, P5 ;  /* 0x000000030a0d9211 */ /* 0x080fe400028f142d */
[C---:B------:R-:W-:Y:S02]  /*fd00*/  @!P0 LEA R10, P5, R9.reuse, R2, 0x2 ;  /* 0x00000002090a8211 */ /* 0x040fe400078a10ff */
[----:B------:R-:W-:Y:S01]  /*fd10*/  ISETP.GE.AND P2, PT, R6, c[0x0][0x3c8], PT ;  /* 0x0000f20006007a0c */ /* 0x000fe20003f46270 */
[----:B------:R3:W-:Y:S01]  /*fd20*/  @!P1 ST.E.64 [R12.64], R62 ;  /* 0x0000003e0c009985 */ /* 0x0007e2000c101b06 */
[----:B------:R-:W-:-:S02]  /*fd30*/  @!P0 LEA.HI.X R11, R9, R3, R46, 0x2, P5 ;  /* 0x00000003090b8211 */ /* 0x000fc400028f142e */
[----:B------:R-:W-:-:S03]  /*fd40*/  ISETP.GE.AND P1, PT, R5, c[0x0][0x3c8], PT ;  /* 0x0000f20005007a0c */ /* 0x000fc60003f26270 */
[----:B------:R4:W-:Y:S01]  /*fd50*/  @!P0 ST.E.64 [R10.64], R66 ;  /* 0x000000420a008985 */ /* 0x0009e2000c101b06 */
[----:B--2---:R-:W-:-:S04]  /*fd60*/  @!P4 LEA R14, P5, R8, R2, 0x2 ;  /* 0x00000002080ec211 */ /* 0x004fc800078a10ff */
[----:B------:R-:W-:Y:S02]  /*fd70*/  @!P4 LEA.HI.X R15, R8, R3, R47, 0x2, P5 ;  /* 0x00000003080fc211 */ /* 0x000fe400028f142f */
[----:B---3--:R-:W-:-:S03]  /*fd80*/  @!P2 LEA R12, P5, R6, R2, 0x2 ;  /* 0x00000002060ca211 */ /* 0x008fc600078a10ff */
[----:B------:R-:W-:Y:S01]  /*fd90*/  @!P4 ST.E.64 [R14.64], R70 ;  /* 0x000000460e00c985 */ /* 0x000fe2000c101b06 */
[----:B------:R-:W-:Y:S02]  /*fda0*/  ISETP.GE.AND P4, PT, R0, c[0x0][0x3c8], PT ;  /* 0x0000f20000007a0c */ /* 0x000fe40003f86270 */
[C---:B----4-:R-:W-:Y:S02]  /*fdb0*/  @!P3 LEA R10, P0, R7.reuse, R2, 0x2 ;  /* 0x00000002070ab211 */ /* 0x050fe400078010ff */
[-C--:B------:R-:W-:Y:S02]  /*fdc0*/  @!P2 LEA.HI.X R13, R6, R3.reuse, R48, 0x2, P5 ;  /* 0x00000003060da211 */ /* 0x080fe400028f1430 */
[----:B------:R-:W-:Y:S02]  /*fdd0*/  @!P3 LEA.HI.X R11, R7, R3, R49, 0x2, P0 ;  /* 0x00000003070bb211 */ /* 0x000fe400000f1431 */
[----:B------:R-:W-:-:S03]  /*fde0*/  ISETP.GE.AND P0, PT, R4, c[0x0][0x3c8], PT ;  /* 0x0000f20004007a0c */ /* 0x000fc60003f06270 */
[----:B------:R2:W-:Y:S01]  /*fdf0*/  @!P3 ST.E.64 [R10.64], R74 ;  /* 0x0000004a0a00b985 */ /* 0x0005e2000c101b06 */
[----:B------:R-:W-:-:S03]  /*fe00*/  ISETP.GE.AND P3, PT, R146, c[0x0][0x3c8], PT ;  /* 0x0000f20092007a0c */ /* 0x000fc60003f66270 */
[----:B------:R3:W-:Y:S01]  /*fe10*/  @!P2 ST.E.64 [R12.64], R78 ;  /* 0x0000004e0c00a985 */ /* 0x0007e2000c101b06 */
[----:B--2---:R-:W-:-:S04]  /*fe20*/  @!P1 LEA R10, P5, R5, R2, 0x2 ;  /* 0x00000002050a9211 */ /* 0x004fc800078a10ff */
[----:B------:R-:W-:Y:S02]  /*fe30*/  @!P1 LEA.HI.X R11, R5, R3, R50, 0x2, P5 ;  /* 0x00000003050b9211 */ /* 0x000fe400028f1432 */
[----:B------:R-:W-:-:S03]  /*fe40*/  @!P0 LEA R8, P5, R4, R2, 0x2 ;  /* 0x0000000204088211 */ /* 0x000fc600078a10ff */
[----:B------:R3:W-:Y:S01]  /*fe50*/  @!P1 ST.E.64 [R10.64], R82 ;  /* 0x000000520a009985 */ /* 0x0007e2000c101b06 */
[-C--:B------:R-:W-:Y:S02]  /*fe60*/  @!P0 LEA.HI.X R9, R4, R3.reuse, R51, 0x2, P5 ;  /* 0x0000000304098211 */ /* 0x080fe400028f1433 */
[-C--:B------:R-:W-:Y:S02]  /*fe70*/  @!P4 LEA R6, P5, R0, R2.reuse, 0x2 ;  /* 0x000000020006c211 */ /* 0x080fe400078a10ff */
[----:B------:R-:W-:Y:S01]  /*fe80*/  @!P3 LEA R4, P2, R146, R2, 0x2 ;  /* 0x000000029204b211 */ /* 0x000fe200078410ff */
[----:B------:R3:W-:Y:S01]  /*fe90*/  @!P0 ST.E.64 [R8.64], R86 ;  /* 0x0000005608008985 */ /* 0x0007e2000c101b06 */
[-C--:B------:R-:W-:Y:S02]  /*fea0*/  @!P4 LEA.HI.X R7, R0, R3.reuse, R53, 0x2, P5 ;  /* 0x000000030007c211 */ /* 0x080fe400028f1435 */
[----:B------:R-:W-:Y:S02]  /*feb0*/  @!P3 LEA.HI.X R5, R146, R3, R52, 0x2, P2 ;  /* 0x000000039205b211 */ /* 0x000fe400010f1434 */
[----:B-----5:R-:W-:Y:S01]  /*fec0*/  ISETP.GE.AND P0, PT, R144, c[0x0][0x3c8], PT ;  /* 0x0000f20090007a0c */ /* 0x020fe20003f06270 */
[----:B------:R3:W-:Y:S04]  /*fed0*/  @!P4 ST.E.64 [R6.64], R90 ;  /* 0x0000005a0600c985 */ /* 0x0007e8000c101b06 */
[----:B------:R3:W-:Y:S08]  /*fee0*/  @!P3 ST.E.64 [R4.64], R94 ;  /* 0x0000005e0400b985 */ /* 0x0007f0000c101b06 */
[----:B------:R-:W-:Y:S05]  /*fef0*/  @P0 BRA `(.L_x_3319) ;  /* 0x0000030000000947 */ /* 0x000fea0003800000 */
[----:B------:R-:W-:-:S04]  /*ff00*/  LEA R2, P0, R144, R2, 0x2 ;  /* 0x0000000290027211 */ /* 0x000fc800078010ff */
[----:B------:R-:W-:-:S05]  /*ff10*/  LEA.HI.X R3, R144, R3, R145, 0x2, P0 ;  /* 0x0000000390037211 */ /* 0x000fca00000f1491 */
[----:B------:R2:W-:Y:S01]  /*ff20*/  ST.E.64 [R2.64], R98 ;  /* 0x0000006202007985 */ /* 0x0005e2000c101b06 */
[----:B------:R-:W-:Y:S05]  /*ff30*/  BRA `(.L_x_3319) ;  /* 0x000002c000007947 */ /* 0x000fea0003800000 */
.L_x_3315:
        /* <DEDUP_REMOVED lines=44> */
.L_x_3319:
[----:B------:R-:W-:Y:S05]  /*10200*/  BSYNC B1 ;  /* 0x0000000000017941 */ /* 0x000fea0003800000 */
.L_x_3314:
        /* <DEDUP_REMOVED lines=9> */
[----:B--2---:R2:W4:Y:S02]  /*102a0*/  SHFL.IDX PT, R0, R140, RZ, 0x1f ;  /* 0x00001fff8c007589 */ /* 0x00452400000e0000 */
.L_x_3326:
[----:B------:R-:W-:Y:S01]  /*102b0*/  WARPSYNC 0xffffffff ;  /* 0xffffffff00007948 */ /* 0x000fe20003800000 */
[----:B------:R-:W-:Y:S06]  /*102c0*/  BAR.SYNC.DEFER_BLOCKING 0x4, 0x100 ;  /* 0x0104000000007b1d */ /* 0x000fec0000010000 */
[----:B----4-:R4:W-:Y:S04]  /*102d0*/  STL [R1+0x60], R0 ;  /* 0x0000600001007387 */ /* 0x0109e80000100800 */
[----:B------:R4:W-:Y:S04]  /*102e0*/  @!P6 STS [0x15100], R140 ;  /* 0x0151008cff00e388 */ /* 0x0009e80000000800 */
[----:B------:R-:W-:Y:S06]  /*102f0*/  BAR.ARV 0x5, 0x100 ;  /* 0x0144000000007b1d */ /* 0x000fec0000002000 */
.L_x_3320:
[----:B--2-4-:R-:W2:Y:S02]  /*10300*/  LDL R0, [R1+0x60] ;  /* 0x0000600001007983 */ /* 0x014ea40000100800 */
[----:B--2---:R-:W-:-:S13]  /*10310*/  ISETP.GE.AND P0, PT, R0, c[0x0][0x538], PT ;  /* 0x00014e0000007a0c */ /* 0x004fda0003f06270 */
[----:B-1-3-5:R-:W-:Y:S01]  /*10320*/  @P0 CALL.REL.NOINC `(.L_x_3322) ;  /* 0x0000001000000944 */ /* 0x02afe20003c00000 */
[----:B------:R-:W-:Y:S05]  /*10330*/  BRA `(.L_x_3323) ;  /* 0xffff056000007947 */ /* 0x000fea000383ffff */
.L_x_3322:
[----:B------:R-:W-:Y:S05]  /*10340*/  EXIT ;  /* 0x000000000000794d */ /* 0x000fea0003800000 */
.L_x_3310:
[----:B-1----:R1:W5:Y:S01]  /*10350*/  LDL R2, [R1+0xc] ;  /* 0x00000c0001027983 */ /* 0x0023620000100800 */
[----:B------:R-:W-:Y:S02]  /*10360*/  MOV R5, 0x2 ;  /* 0x0000000200057802 */ /* 0x000fe40000000f00 */
[----:B------:R-:W-:Y:S02]  /*10370*/  MOV R3, 0x10390 ;  /* 0x0001039000037802 */ /* 0x000fe40000000f00 */
[----:B-1---5:R-:W-:Y:S05]  /*10380*/  CALL.REL.NOINC `($__internal_68_$__cuda_sm70_shflsync_bfly_p) ;  /* 0x0000017000007944 */ /* 0x022fea0003c00000 */
[----:B------:R-:W-:Y:S01]  /*10390*/  MOV R0, R5 ;  /* 0x0000000500007202 */ /* 0x000fe20000000f00 */
[----:B------:R-:W-:Y:S05]  /*103a0*/  BRA `(.L_x_3324) ;  /* 0xffffdc8000007947 */ /* 0x000fea000383ffff */
.L_x_3311:
[----:B------:R-:W-:Y:S01]  /*103b0*/  IMAD.MOV.U32 R2, RZ, RZ, R0 ;  /* 0x000000ffff027224 */ /* 0x000fe200078e0000 */
[----:B------:R-:W-:Y:S02]  /*103c0*/  MOV R5, 0x1 ;  /* 0x0000000100057802 */ /* 0x000fe40000000f00 */
[----:B------:R-:W-:Y:S02]  /*103d0*/  MOV R3, 0x103f0 ;  /* 0x000103f000037802 */ /* 0x000fe40000000f00 */
[----:B-----5:R-:W-:Y:S05]  /*103e0*/  CALL.REL.NOINC `($__internal_68_$__cuda_sm70_shflsync_bfly_p) ;  /* 0x0000011000007944 */ /* 0x020fea0003c00000 */
[----:B------:R1:W5:Y:S01]  /*103f0*/  LDL R2, [R1+0x10] ;  /* 0x0000100001027983 */ /* 0x0003620000100800 */
[----:B------:R-:W-:Y:S01]  /*10400*/  FADD.FTZ R0, R0, R5 ;  /* 0x0000000500007221 */ /* 0x000fe20000010000 */
[----:B------:R-:W-:Y:S02]  /*10410*/  MOV R5, 0x2 ;  /* 0x0000000200057802 */ /* 0x000fe40000000f00 */
[----:B------:R-:W-:-:S02]  /*10420*/  MOV R3, 0x10440 ;  /* 0x0001044000037802 */ /* 0x000fc40000000f00 */
[----:B-1---5:R-:W-:Y:S05]  /*10430*/  CALL.REL.NOINC `($__internal_68_$__cuda_sm70_shflsync_bfly_p) ;  /* 0x000000c000007944 */ /* 0x022fea0003c00000 */
[----:B------:R-:W2:Y:S01]  /*10440*/  LDL.LU R2, [R1+0x10] ;  /* 0x0000100001027983 */ /* 0x000ea20000300800 */
[----:B------:R-:W-:Y:S01]  /*10450*/  MOV R3, 0x104a0 ;  /* 0x000104a000037802 */ /* 0x000fe20000000f00 */
[----:B--2---:R-:W-:Y:S01]  /*10460*/  FADD.FTZ R4, R2, R5 ;  /* 0x0000000502047221 */ /* 0x004fe20000010000 */
[----:B------:R-:W-:-:S04]  /*10470*/  MOV R5, 0x1 ;  /* 0x0000000100057802 */ /* 0x000fc80000000f00 */
[----:B------:R-:W-:Y:S02]  /*10480*/  MOV R2, R4 ;  /* 0x0000000400027202 */ /* 0x000fe40000000f00 */
[----:B------:R-:W-:Y:S05]  /*10490*/  CALL.REL.NOINC `($__internal_68_$__cuda_sm70_shflsync_bfly_p) ;  /* 0x0000006000007944 */ /* 0x000fea0003c00000 */
[----:B------:R-:W-:Y:S01]  /*104a0*/  MOV R3, R5 ;  /* 0x0000000500037202 */ /* 0x000fe20000000f00 */
[----:B------:R-:W-:Y:S05]  /*104b0*/  BRA `(.L_x_3325) ;  /* 0xffffdc0000007947 */ /* 0x000fea000383ffff */
.L_x_3321:
[----:B--2---:R-:W-:Y:S02]  /*104c0*/  MOV R0, R140 ;  /* 0x0000008c00007202 */ /* 0x004fe40000000f00 */
[----:B---3--:R-:W-:Y:S02]  /*104d0*/  MOV R2, 0x104f0 ;  /* 0x000104f000027802 */ /* 0x008fe40000000f00 */
[----:B-1---5:R-:W-:Y:S05]  /*104e0*/  CALL.REL.NOINC `($__internal_69_$__cuda_sm70_shflsync_idx_p) ;  /* 0x0000006000007944 */ /* 0x022fea0003c00000 */
[----:B-12---:R-:W-:Y:S05]  /*104f0*/  BRA `(.L_x_3326) ;  /* 0xfffffdb000007947 */ /* 0x006fea000383ffff */
        .weak           $__internal_68_$__cuda_sm70_shflsync_bfly_p
        .type           $__internal_68_$__cuda_sm70_shflsync_bfly_p,@function
        .size           $__internal_68_$__cuda_sm70_shflsync_bfly_p,($__internal_69_$__cuda_sm70_shflsync_idx_p - $__internal_68_$__cuda_sm70_shflsync_bfly_p)
$__internal_68_$__cuda_sm70_shflsync_bfly_p:
[----:B------:R-:W-:Y:S04]  /*10500*/  WARPSYNC R6 ;  /* 0x0000000600007348 */ /* 0x000fe80003800000 */
[----:B------:R1:W2:Y:S02]  /*10510*/  SHFL.BFLY PT, R5, R2, R5, R7 ;  /* 0x0c00000502057389 */ /* 0x0002a400000e0007 */
[----:B-1----:R-:W-:Y:S02]  /*10520*/  MOV R2, R3 ;  /* 0x0000000300027202 */ /* 0x002fe40000000f00 */
[----:B------:R-:W-:-:S04]  /*10530*/  MOV R3, 0x0 ;  /* 0x0000000000037802 */ /* 0x000fc80000000f00 */
[----:B--2---:R-:W-:Y:S05]  /*10540*/  RET.REL.NODEC R2 `(_ZN7cutlass13device_kernelIN5flash19enable_sm80_to_sm89INS1_16FlashAttnFwdSm80INS1_25CollectiveMainloopFwdSm80ILi8ELi1ELb1EN4cute5tupleIJNS5_1CILi128EEENS7_ILi96EEENS7_ILi192EEEEEELi192ENS_10bfloat16_tEfNS_4arch4Sm80ELb1ELb0ELb0ELb0ELb0ELb0ELb1ELb1EEENS1_21CollectiveEpilogueFwdINS6_IJS8_SA_S9_EEENS6_IJNS7_ILi1EEESI_SI_EEESC_SE_Li256ELb0ELb1ELb1ELb0EEENS1_30DynamicPersistentTileSchedulerILi256ELi256ELb1ELb1ELb0EEEEEEEEEvNT_6ParamsE) ;  /* 0xfffefab002007950 */ /* 0x004fea0003c3ffff */
        .weak           $__internal_69_$__cuda_sm70_shflsync_idx_p
        .type           $__internal_69_$__cuda_sm70_shflsync_idx_p,@function
        .size           $__internal_69_$__cuda_sm70_shflsync_idx_p,(.L_x_5012 - $__internal_69_$__cuda_sm70_shflsync_idx_p)
$__internal_69_$__cuda_sm70_shflsync_idx_p:
[----:B------:R-:W-:Y:S01]  /*10550*/  MOV R3, 0x0 ;  /* 0x0000000000037802 */ /* 0x000fe20000000f00 */
[----:B------:R-:W-:Y:S04]  /*10560*/  WARPSYNC R141 ;  /* 0x0000008d00007348 */ /* 0x000fe80003800000 */
[----:B------:R1:W2:Y:S01]  /*10570*/  SHFL.IDX PT, R0, R0, R143, R142 ;  /* 0x0000008f00007389 */ /* 0x0002a200000e008e */
[----:B------:R-:W-:Y:S05]  /*10580*/  RET.REL.NODEC R2 `(_ZN7cutlass13device_kernelIN5flash19enable_sm80_to_sm89INS1_16FlashAttnFwdSm80INS1_25CollectiveMainloopFwdSm80ILi8ELi1ELb1EN4cute5tupleIJNS5_1CILi128EEENS7_ILi96EEENS7_ILi192EEEEEELi192ENS_10bfloat16_tEfNS_4arch4Sm80ELb1ELb0ELb0ELb0ELb0ELb0ELb1ELb1EEENS1_21CollectiveEpilogueFwdINS6_IJS8_SA_S9_EEENS6_IJNS7_ILi1EEESI_SI_EEESC_SE_Li256ELb0ELb1ELb1ELb0EEENS1_30DynamicPersistentTileSchedulerILi256ELi256ELb1ELb1ELb0EEEEEEEEEvNT_6ParamsE) ;  /* 0xfffefa7002007950 */ /* 0x000fea0003c3ffff */
.L_x_3327:
        /* <DEDUP_REMOVED lines=15> */
.L_x_5012:


//--------------------- .text._ZN7cutlass13device_kernelIN5flash19enable_sm80_to_sm89INS1_16FlashAttnFwdSm80INS1_25CollectiveMainloopFwdSm80ILi8ELi1ELb0EN4cute5tupleIJNS5_1CILi128EEENS7_ILi64EEENS7_ILi192EEEEEELi192ENS_10bfloat16_tEfNS_4arch4Sm80ELb1ELb0ELb0ELb1ELb0ELb0ELb1ELb1EEENS1_21CollectiveEpilogueFwdINS6_IJS8_SA_S9_EEENS6_IJNS7_ILi1EEESI_SI_EEESC_SE_Li256ELb1ELb1ELb1ELb0EEENS1_36VarlenDynamicPersistentTileSchedulerILi128ELi64ELi256ELi256ELb1ELb1ELb0ELb1ELb1ELb1EEEEEEEEEvNT_6ParamsE --------------------------
	.section	.text._ZN7cutlass13device_kernelIN5flash19enable_sm80_to_sm89INS1_16FlashAttnFwdSm80INS1_25CollectiveMainloopFwdSm80ILi8ELi1ELb0EN4cute5tupleIJNS5_1CILi128EEENS7_ILi64EEENS7_ILi192EEEEEELi192ENS_10bfloat16_tEfNS_4arch4Sm80ELb1ELb0ELb0ELb1ELb0ELb0ELb1ELb1EEENS1_21CollectiveEpilogueFwdINS6_IJS8_SA_S9_EEENS6_IJNS7_ILi1EEESI_SI_EEESC_SE_Li256ELb1ELb1ELb1ELb0EEENS1_36VarlenDynamicPersistentTileSchedulerILi128ELi64ELi256ELi256ELb1ELb1ELb0ELb1ELb1ELb1EEEEEEEEEvNT_6ParamsE,"ax",@progbits
	.sectioninfo	@"SHI_REGISTERS=255"
	.align	128
.text._ZN7cutlass13device_kernelIN5flash19enable_sm80_to_sm89INS1_16FlashAttnFwdSm80INS1_25CollectiveMainloopFwdSm80ILi8ELi1ELb0EN4cute5tupleIJNS5_1CILi128EEENS7_ILi64EEENS7_ILi192EEEEEELi192ENS_10bfloat16_tEfNS_4arch4Sm80ELb1ELb0ELb0ELb1ELb0ELb0ELb1ELb1EEENS1_21CollectiveEpilogueFwdINS6_IJS8_SA_S9_EEENS6_IJNS7_ILi1EEESI_SI_EEESC_SE_Li256ELb1ELb1ELb1ELb0EEENS1_36VarlenDynamicPersistentTileSchedulerILi128ELi64ELi256ELi256ELb1ELb1ELb0ELb1ELb1ELb1EEEEEEEEEvNT_6ParamsE:
        .type           _ZN7cutlass13device_kernelIN5flash19enable_sm80_to_sm89INS1_16FlashAttnFwdSm80INS1_25CollectiveMainloopFwdSm80ILi8ELi1ELb0EN4cute5tupleIJNS5_1CILi128EEENS7_ILi64EEENS7_ILi192EEEEEELi192ENS_10bfloat16_tEfNS_4arch4Sm80ELb1ELb0ELb0ELb1ELb0ELb0ELb1ELb1EEENS1_21CollectiveEpilogueFwdINS6_IJS8_SA_S9_EEENS6_IJNS7_ILi1EEESI_SI_EEESC_SE_Li256ELb1ELb1ELb1ELb0EEENS1_36VarlenDynamicPersistentTileSchedulerILi128ELi64ELi256ELi256ELb1ELb1ELb0ELb1ELb1ELb1EEEEEEEEEvNT_6ParamsE,@function
        .size           _ZN7cutlass13device_kernelIN5flash19enable_sm80_to_sm89INS1_16FlashAttnFwdSm80INS1_25CollectiveMainloopFwdSm80ILi8ELi1ELb0EN4cute5tupleIJNS5_1CILi128EEENS7_ILi64EEENS7_ILi192EEEEEELi192ENS_10bfloat16_tEfNS_4arch4Sm80ELb1ELb0ELb0ELb1ELb0ELb0ELb1ELb1EEENS1_21CollectiveEpilogueFwdINS6_IJS8_SA_S9_EEENS6_IJNS7_ILi1EEESI_SI_EEESC_SE_Li256ELb1ELb1ELb1ELb0EEENS1_36VarlenDynamicPersistentTileSchedulerILi128ELi64ELi256ELi256ELb1ELb1ELb0ELb1ELb1ELb1EEEEEEEEEvNT_6ParamsE,(.L_x_5015 - _ZN7cutlass13device_kernelIN5flash19enable_sm80_to_sm89INS1_16FlashAttnFwdSm80INS1_25CollectiveMainloopFwdSm80ILi8ELi1ELb0EN4cute5tupleIJNS5_1CILi128EEENS7_ILi64EEENS7_ILi192EEEEEELi192ENS_10bfloat16_tEfNS_4arch4Sm80ELb1ELb0ELb0ELb1ELb0ELb0ELb1ELb1EEENS1_21CollectiveEpilogueFwdINS6_IJS8_SA_S9_EEENS6_IJNS7_ILi1EEESI_SI_EEESC_SE_Li256ELb1ELb1ELb1ELb0EEENS1_36VarlenDynamicPersistentTileSchedulerILi128ELi64ELi256ELi256ELb1ELb1ELb0ELb1ELb1ELb1EEEEEEEEEvNT_6ParamsE)
        .other          _ZN7cutlass13device_kernelIN5flash19enable_sm80_to_sm89INS1_16FlashAttnFwdSm80INS1_25CollectiveMainloopFwdSm80ILi8ELi1ELb0EN4cute5tupleIJNS5_1CILi128EEENS7_ILi64EEENS7_ILi192EEEEEELi192ENS_10bfloat16_tEfNS_4arch4Sm80ELb1ELb0ELb0ELb1ELb0ELb0ELb1ELb1EEENS1_21CollectiveEpilogueFwdINS6_IJS8_SA_S9_EEENS6_IJNS7_ILi1EEESI_SI_EEESC_SE_Li256ELb1ELb1ELb1ELb0EEENS1_36VarlenDynamicPersistentTileSchedulerILi128ELi64ELi256ELi256ELb1ELb1ELb0ELb1ELb1ELb1EEEEEEEEEvNT_6ParamsE,@"STO_CUDA_ENTRY STV_DEFAULT"
_ZN7cutlass13device_kernelIN5flash19enable_sm80_to_sm89INS1_16FlashAttnFwdSm80INS1_25CollectiveMainloopFwdSm80ILi8ELi1ELb0EN4cute5tupleIJNS5_1CILi128EEENS7_ILi64EEENS7_ILi192EEEEEELi192ENS_10bfloat16_tEfNS_4arch4Sm80ELb1ELb0ELb0ELb1ELb0ELb0ELb1ELb1EEENS1_21CollectiveEpilogueFwdINS6_IJS8_SA_S9_EEENS6_IJNS7_ILi1EEESI_SI_EEESC_SE_Li256ELb1ELb1ELb1ELb0EEENS1_36VarlenDynamicPersistentTileSchedulerILi128ELi64ELi256ELi256ELb1ELb1ELb0ELb1ELb1ELb1EEEEEEEEEvNT_6ParamsE:
        /* <DEDUP_REMOVED lines=52> */
.L_x_3333:
        /* <DEDUP_REMOVED lines=16> */
.L_x_3430:
        /* <DEDUP_REMOVED lines=16> */
.L_x_3431:
[----:B---3--:R-:W-:-:S05]  /*0540*/  IMAD R0, R0, c[0x0][0x538], RZ ;  /* 0x00014e0000007a24 */ /* 0x008fca00078e02ff */
[----:B------:R-:W-:-:S04]  /*0550*/  IADD3 R7, R0, R7, RZ ;  /* 0x0000000700077210 */ /* 0x000fc80007ffe0ff */
[----:B------:R-:W-:-:S13]  /*0560*/  ISETP.GT.AND P0, PT, R7, UR4, PT ;  /* 0x0000000407007c0c */ /* 0x000fda000bf04270 */
[----:B-12---:R-:W-:Y:S05]  /*0570*/  @!P0 BRA `(.L_x_3333) ;  /* 0xfffffdc000008947 */ /* 0x006fea000383ffff */
.L_x_3329:
[----:B--2---:R-:W-:-:S05]  /*0580*/  IADD3 R236, -R0, R7, RZ ;  /* 0x0000000700ec7210 */ /* 0x004fca0007ffe1ff */
[----:B------:R-:W-:-:S05]  /*0590*/  IMAD R0, R4, c[0x0][0x538], R236 ;  /* 0x00014e0004007a24 */ /* 0x000fca00078e02ec */
[----:B------:R-:W-:Y:S01]  /*05a0*/  ISETP.GT.AND P0, PT, R0, UR4, PT ;  /* 0x0000000400007c0c */ /* 0x000fe2000bf04270 */
[----:B------:R-:W-:-:S12]  /*05b0*/  BRA.DIV ~URZ, `(.L_x_3334) ;  /* 0x0000fbc27f007947 */ /* 0x000fd8000b800000 */
[----:B------:R-:W-:-:S04]  /*05c0*/  VOTE.ANY R10, PT, !P0 ;  /* 0x00000000000a7806 */ /* 0x000fc800040e0100 */
.L_x_3432:
[----:B------:R-:W1:Y:S02]  /*05d0*/  POPC R7, R10 ;  /* 0x0000000a00077309 */ /* 0x000e640000000000 */
[----:B-1----:R-:W-:Y:S01]  /*05e0*/  IADD3 R239, R7, R6, RZ ;  /* 0x0000000607ef7210 */ /* 0x002fe20007ffe0ff */
[----:B------:R-:W-:Y:S05]  /*05f0*/  BRA.DIV ~URZ, `(.L_x_3335) ;  /* 0x0000fbd27f007947 */ /* 0x000fea000b800000 */
[----:B------:R1:W2:Y:S01]  /*0600*/  SHFL.IDX PT, R237, R9, R7, 0x1f ;  /* 0x00001f0709ed7589 */ /* 0x0002a200000e0000 */
[----:B------:R-:W-:-:S03]  /*0610*/  MOV R6, RZ ;  /* 0x000000ff00067202 */ /* 0x000fc60000000f00 */
[----:B------:R1:W3:Y:S04]  /*0620*/  SHFL.IDX PT, R9, R8, R7, 0x1f ;  /* 0x00001f0708097589 */ /* 0x0002e800000e0000 */
.L_x_3433:
[----:B------:R-:W-:Y:S01]  /*0630*/  ISETP.NE.AND P0, PT, R10, RZ, PT ;  /* 0x000000ff0a00720c */ /* 0x000fe20003f05270 */
[----:B------:R-:W-:-:S12]  /*0640*/  BSSY B0, `(.L_x_3336) ;  /* 0x0000005000007945 */ /* 0x000fd80003800000 */
[----:B------:R-:W-:Y:S05]  /*0650*/  @!P0 BRA `(.L_x_3337) ;  /* 0x0000003000008947 */ /* 0x000fea0003800000 */
[----:B------:R-:W-:Y:S01]  /*0660*/  IADD3 R3, R7, -0x1, RZ ;  /* 0xffffffff07037810 */ /* 0x000fe20007ffe0ff */
[----:B------:R-:W-:Y:S05]  /*0670*/  BRA.DIV ~URZ, `(.L_x_3338) ;  /* 0x0000fc327f007947 */ /* 0x000fea000b800000 */
[----:B------:R4:W1:Y:S02]  /*0680*/  SHFL.IDX PT, R6, R4, R3, 0x1f ;  /* 0x00001f0304067589 */ /* 0x00086400000e0000 */
.L_x_3337:
[----:B------:R-:W-:Y:S05]  /*0690*/  BSYNC B0 ;  /* 0x0000000000007941 */ /* 0x000fea0003800000 */
.L_x_3336:
        /* <DEDUP_REMOVED lines=67> */
.L_x_3340:
        /* <DEDUP_REMOVED lines=68> */
.L_x_3341:
[----:B------:R-:W-:Y:S05]  /*0f10*/  BSYNC B0 ;  /* 0x0000000000007941 */ /* 0x000fea0003800000 */
.L_x_3339:
[----:B------:R-:W-:-:S04]  /*0f20*/  LOP3.LUT R0, RZ, R0, RZ, 0x33, !PT ;  /* 0x00000000ff007212 */ /* 0x000fc800078e33ff */
[----:B------:R-:W-:Y:S01]  /*0f30*/  IADD3 R237, R0, R237, RZ ;  /* 0x000000ed00ed7210 */ /* 0x000fe20007ffe0ff */
[----:B------:R-:W-:Y:S05]  /*0f40*/  BRA `(.L_x_3342) ;  /* 0x0000004000007947 */ /* 0x000fea0003800000 */
.L_x_3330:
[----:B--2---:R-:W-:Y:S01]  /*0f50*/  IMAD.MOV.U32 R237, RZ, RZ, RZ ;  /* 0x000000ffffed7224 */ /* 0x004fe200078e00ff */
[----:B------:R-:W-:Y:S01]  /*0f60*/  MOV R238, RZ ;  /* 0x000000ff00ee7202 */ /* 0x000fe20000000f00 */
[----:B------:R-:W-:Y:S01]  /*0f70*/  IMAD.U32 R236, RZ, RZ, UR4 ;  /* 0x00000004ffec7e24 */ /* 0x000fe2000f8e00ff */
[----:B------:R-:W-:Y:S02]  /*0f80*/  MOV R239, c[0x0][0x53c] ;  /* 0x00014f0000ef7a02 */ /* 0x000fe40000000f00 */
.L_x_3342:
[----:B------:R-:W-:Y:S01]  /*0f90*/  ISETP.NE.AND P0, PT, R12, RZ, PT ;  /* 0x000000ff0c00720c */ /* 0x000fe20003f05270 */
[----:B------:R-:W-:-:S12]  /*0fa0*/  WARPSYNC 0xffffffff ;  /* 0xffffffff00007948 */ /* 0x000fd80003800000 */
[----:B------:R1:W-:Y:S04]  /*0fb0*/  @!P0 STS.128 [0x18100], R236 ;  /* 0x018100ecff008388 */ /* 0x0003e80000000c00 */
[----:B------:R-:W-:Y:S06]  /*0fc0*/  BAR.ARV 0x5, 0x100 ;  /* 0x0144000000007b1d */ /* 0x000fec0000002000 */
.L_x_3328:
        /* <DEDUP_REMOVED lines=149> */
.L_x_3429:
        /* <DEDUP_REMOVED lines=36> */
.L_x_3343:
[----:B------:R-:W-:-:S04]  /*1b60*/  ISETP.NE.U32.AND P2, PT, RZ, c[0x0][0x368], PT ;  /* 0x0000da00ff007a0c */ /* 0x000fc80003f45070 */
[----:B------:R-:W-:-:S13]  /*1b70*/  ISETP.NE.AND.EX P2, PT, RZ, c[0x0][0x36c], PT, P2 ;  /* 0x0000db00ff007a0c */ /* 0x000fda0003f45320 */
[----:B------:R-:W-:Y:S05]  /*1b80*/  @!P2 BRA `(.L_x_3344) ;  /* 0x000000400000a947 */ /* 0x000fea0003800000 */
[----:B-1----:R-:W-:-:S04]  /*1b90*/  LEA R2, P2, R247, c[0x0][0x368], 0x2 ;  /* 0x0000da00f7027a11 */ /* 0x002fc800078410ff */
[----:B------:R-:W-:-:S05]  /*1ba0*/  LEA.HI.X R3, R247, c[0x0][0x36c], R18, 0x2, P2 ;  /* 0x0000db00f7037a11 */ /* 0x000fca00010f1412 */
[----:B------:R1:W5:Y:S01]  /*1bb0*/  LDG.E R0, [R2.64] ;  /* 0x0000000602007981 */ /* 0x000362000c1e1900 */
[----:B------:R-:W-:Y:S05]  /*1bc0*/  BRA `(.L_x_3345) ;  /* 0x0000005000007947 */ /* 0x000fea0003800000 */
.L_x_3344:
[----:B------:R-:W-:Y:S01]  /*1bd0*/  MOV R0, c[0x0][0x1d0] ;  /* 0x0000740000007a02 */ /* 0x000fe20000000f00 */
[----:B------:R-:W-:Y:S05]  /*1be0*/  @!P0 BRA `(.L_x_3345) ;  /* 0x0000003000008947 */ /* 0x000fea0003800000 */
[----:B-1----:R-:W2:Y:S04]  /*1bf0*/  LDG.E R4, [R2.64] ;  /* 0x0000000602047981 */ /* 0x002ea8000c1e1900 */
[----:B------:R-:W2:Y:S02]  /*1c00*/  LDG.E R0, [R2.64+0x4] ;  /* 0x0000040602007981 */ /* 0x000ea4000c1e1900 */
[----:B--2---:R-:W-:Y:S02]  /*1c10*/  IADD3 R0, -R4, R0, RZ ;  /* 0x0000000004007210 */ /* 0x004fe40007ffe1ff */
.L_x_3345:
        /* <DEDUP_REMOVED lines=61> */
.L_x_3347:
[----:B------:R-:W-:Y:S05]  /*1ff0*/  BSYNC B0 ;  /* 0x0000000000007941 */ /* 0x000fea0003800000 */
.L_x_3346:
        /* <DEDUP_REMOVED lines=145> */
.L_x_3434:
[----:B------:R-:W-:Y:S05]  /*2910*/  BRA.DIV ~URZ, `(.L_x_3350) ;  /* 0x0000da627f007947 */ /* 0x000fea000b800000 */
[----:B------:R3:W4:Y:S02]  /*2920*/  SHFL.IDX PT, R0, R14, RZ, 0x181f ;  /* 0x00181fff0e007589 */ /* 0x00072400000e0000 */
.L_x_3435:
        /* <DEDUP_REMOVED lines=20> */
.L_x_3352:
[----:B------:R-:W-:Y:S05]  /*2a70*/  BSYNC B0 ;  /* 0x0000000000007941 */ /* 0x000fea0003800000 */
.L_x_3351:
[----:B------:R-:W-:Y:S05]  /*2a80*/  BRA.DIV ~URZ, `(.L_x_3353) ;  /* 0x0000d9527f007947 */ /* 0x000fea000b800000 */
[----:B--2---:R2:W1:Y:S04]  /*2a90*/  SHFL.IDX PT, R8, R11, 0x1, 0x181f ;  /* 0x00381f000b087f89 */ /* 0x00446800000e0000 */
[----:B----4-:R2:W4:Y:S02]  /*2aa0*/  SHFL.IDX PT, R0, R14, 0x1, 0x181f ;  /* 0x00381f000e007f89 */ /* 0x01052400000e0000 */
.L_x_3436:
        /* <DEDUP_REMOVED lines=20> */
.L_x_3355:
[----:B------:R-:W-:Y:S05]  /*2bf0*/  BSYNC B0 ;  /* 0x0000000000007941 */ /* 0x000fea0003800000 */
.L_x_3354:
[----:B------:R-:W-:Y:S05]  /*2c00*/  BRA.DIV ~URZ, `(.L_x_3356) ;  /* 0x0000d8927f007947 */ /* 0x000fea000b800000 */
[----:B-1----:R1:W2:Y:S02]  /*2c10*/  SHFL.IDX PT, R8, R11, 0x2, 0x181f ;  /* 0x00581f000b087f89 */ /* 0x0022a400000e0000 */
.L_x_3437:
[----:B------:R-:W-:Y:S05]  /*2c20*/  BRA.DIV ~URZ, `(.L_x_3357) ;  /* 0x0000d8e27f007947 */ /* 0x000fea000b800000 */
[----:B----4-:R4:W1:Y:S02]  /*2c30*/  SHFL.IDX PT, R0, R14, 0x2, 0x181f ;  /* 0x00581f000e007f89 */ /* 0x01086400000e0000 */
.L_x_3438:
        /* <DEDUP_REMOVED lines=20> */
.L_x_3359:
[----:B------:R-:W-:Y:S05]  /*2d80*/  BSYNC B0 ;  /* 0x0000000000007941 */ /* 0x000fea0003800000 */
.L_x_3358:
[----:B------:R-:W-:Y:S05]  /*2d90*/  BRA.DIV ~URZ, `(.L_x_3360) ;  /* 0x0000d7d27f007947 */ /* 0x000fea000b800000 */
[----:B-1----:R1:W3:Y:S04]  /*2da0*/  SHFL.IDX PT, R6, R11, 0x3, 0x181f ;  /* 0x00781f000b067f89 */ /* 0x0022e800000e0000 */
[----:B------:R1:W4:Y:S02]  /*2db0*/  SHFL.IDX PT, R0, R14, 0x3, 0x181f ;  /* 0x00781f000e007f89 */ /* 0x00032400000e0000 */
.L_x_3439:
        /* <DEDUP_REMOVED lines=37> */
[----:B-1----:R-:W-:-:S02]  /*3010*/  IMAD.IADD R2, R5, 0x1, R6 ;  /* 0x0000000105027824 */ /* 0x002fc400078e0206 */
[----:B------:R-:W-:-:S03]  /*3020*/  IMAD.MOV.U32 R3, RZ, RZ, 0x20 ;  /* 0x00000020ff037424 */ /* 0x000fc600078e00ff */
        /* <DEDUP_REMOVED lines=22> */
[----:B------:R-:W-:Y:S01]  /*3190*/  LEA R0, P1, R4, R226, 0x6 ;  /* 0x000000e204007211 */ /* 0x000fe200078230ff */
[----:B--2---:R-:W-:Y:S01]  /*31a0*/  IMAD.IADD R3, R5, 0x1, R6 ;  /* 0x0000000105037824 */ /* 0x004fe200078e0206 */
[----:B------:R-:W-:-:S04]  /*31b0*/  DEPBAR.LE SB0, 0x1 ;  /* 0x000080400000791a */ /* 0x000fc80000000000 */
[----:B------:R-:W-:-:S04]  /*31c0*/  DEPBAR.LE SB0, 0x0 ;  /* 0x000080000000791a */ /* 0x000fc80000000000 */
[----:B------:R-:W-:Y:S01]  /*31d0*/  BAR.SYNC.DEFER_BLOCKING 0x0 ;  /* 0x0000000000007b1d */ /* 0x000fe20000010000 */
[----:B------:R-:W-:Y:S01]  /*31e0*/  LEA R2, P0, R0, c[0x0][0x1f8], 0x1 ;  /* 0x00007e0000027a11 */ /* 0x000fe200078008ff */
[----:B------:R-:W-:Y:S01]  /*31f0*/  IMAD.MOV.U32 R5, RZ, RZ, c[0x0][0x208] ;  /* 0x00008200ff057624 */ /* 0x000fe200078e00ff */
[----:B------:R-:W-:Y:S01]  /*3200*/  LEA.HI.X R3, R4, R228, R3, 0x6, P1 ;  /* 0x000000e404037211 */ /* 0x000fe200008f3403 */
[----:B------:R-:W-:Y:S01]  /*3210*/  IMAD.MOV.U32 R6, RZ, RZ, c[0x0][0x20c] ;  /* 0x00008300ff067624 */ /* 0x000fe200078e00ff */
[----:B------:R-:W-:Y:S02]  /*3220*/  LOP3.LUT R4, R15, 0x1, RZ, 0xc0, !PT ;  /* 0x000000010f047812 */ /* 0x000fe400078ec0ff */
[----:B------:R-:W-:Y:S01]  /*3230*/  LEA.HI.X R3, R0, c[0x0][0x1fc], R3, 0x1, P0 ;  /* 0x00007f0000037a11 */ /* 0x000fe200000f0c03 */
[----:B------:R-:W-:Y:S01]  /*3240*/  IMAD.IADD R0, R61, 0x1, -R11 ;  /* 0x000000013d007824 */ /* 0x000fe200078e0a0b */
[----:B------:R-:W-:Y:S02]  /*3250*/  LEA R12, P0, R5, R2, 0x6 ;  /* 0x00000002050c7211 */ /* 0x000fe400078030ff */
[----:B------:R-:W-:-:S02]  /*3260*/  ISETP.NE.U32.AND P6, PT, R4, 0x1, PT ;  /* 0x000000010400780c */ /* 0x000fc40003fc5070 */
[----:B------:R-:W-:Y:S02]  /*3270*/  LEA.HI.X R13, R5, R3, R6, 0x6, P0 ;  /* 0x00000003050d7211 */ /* 0x000fe400000f3406 */
[----:B------:R-:W-:Y:S01]  /*3280*/  ISETP.LT.OR P0, PT, R0, 0x1, P6 ;  /* 0x000000010000780c */ /* 0x000fe20003701670 */
[----:B------:R-:W-:Y:S04]  /*3290*/  LDSM.16.M88.4 R4, [R183] ;  /* 0x00000000b704783b */ /* 0x000fe80000000200 */
[----:B------:R-:W1:Y:S04]  /*32a0*/  LDSM.16.M88.4 R28, [R176] ;  /* 0x00000000b01c783b */ /* 0x000e680000000200 */
[----:B------:R-:W2:Y:S04]  /*32b0*/  LDSM.16.M88.4 R24, [R176+0x800] ;  /* 0x00080000b018783b */ /* 0x000ea80000000200 */
[----:B------:R-:W4:Y:S01]  /*32c0*/  LDSM.16.M88.4 R20, [R176+0x1000] ;  /* 0x00100000b014783b */ /* 0x000f220000000200 */
[----:B------:R-:W-:-:S03]  /*32d0*/  LOP3.LUT P1, RZ, R15, 0x2, RZ, 0xc0, !PT ;  /* 0x000000020fff7812 */ /* 0x000fc6000782c0ff */
        /* <DEDUP_REMOVED lines=30> */
[C---:B------:R-:W-:Y:S08]  /*34c0*/  HMMA.16816.F32.BF16 R52, R4.reuse, R22, RZ ;  /* 0x000000160434723c */ /* 0x040ff000000418ff */
[C---:B------:R-:W-:Y:S01]  /*34d0*/  HMMA.16816.F32.BF16 R56, R4.reuse, R16, RZ ;  /* 0x000000100438723c */ /* 0x040fe200000418ff */
[----:B------:R-:W-:Y:S01]  /*34e0*/  ISETP.NE.AND P2, PT, R14, RZ, PT ;  /* 0x000000ff0e00720c */ /* 0x000fe20003f45270 */
[----:B------:R-:W-:Y:S04]  /*34f0*/  LDSM.16.M88.4 R88, [R179+0x1800] ;  /* 0x00180000b358783b */ /* 0x000fe80000000200 */
[----:B------:R-:W0:Y:S02]  /*3500*/  LDGDEPBAR ;  /* 0x00000000000079af */ /* 0x000e240000000000 */
[----:B------:R-:W-:Y:S02]  /*3510*/  HMMA.16816.F32.BF16 R16, R4, R18, RZ ;  /* 0x000000120410723c */ /* 0x000fe400000418ff */
[----:B------:R-:W2:Y:S06]  /*3520*/  LDSM.16.M88.4 R4, [R186] ;  /* 0x00000000ba04783b */ /* 0x000eac0000000200 */
        /* <DEDUP_REMOVED lines=12> */
[----:B-1----:R-:W-:Y:S01]  /*35f0*/  HMMA.16816.F32.BF16 R12, R8, R78, R16 ;  /* 0x0000004e080c723c */ /* 0x002fe20000041810 */
[----:B------:R-:W1:Y:S04]  /*3600*/  LDSM.16.M88.4 R8, [R185] ;  /* 0x00000000b908783b */ /* 0x000e680000000200 */
[----:B------:R-:W-:Y:S03]  /*3610*/  LDSM.16.M88.4 R76, [R176+0x3000] ;  /* 0x00300000b04c783b */ /* 0x000fe60000000200 */
        /* <DEDUP_REMOVED lines=11> */
[----:B------:R-:W2:Y:S07]  /*36d0*/  LDSM.16.M88.4 R4, [R183+0x4000] ;  /* 0x00400000b704783b */ /* 0x000eae0000000200 */
[C---:B-1----:R-:W-:Y:S08]  /*36e0*/  HMMA.16816.F32.BF16 R20, R8.reuse, R48, R16 ;  /* 0x000000300814723c */ /* 0x042ff00000041810 */
        /* <DEDUP_REMOVED lines=10> */
[----:B------:R-:W1:Y:S04]  /*3790*/  LDSM.16.M88.4 R8, [R184+0x4000] ;  /* 0x00400000b808783b */ /* 0x000e680000000200 */
        /* <DEDUP_REMOVED lines=26> */
[----:B------:R-:W1:Y:S03]  /*3940*/  LDSM.16.M88.4 R80, [R179+0x3800] ;  /* 0x00380000b350783b */ /* 0x000e660000000200 */
[C---:B--2---:R-:W-:Y:S08]  /*3950*/  HMMA.16816.F32.BF16 R32, R4.reuse, R52, R28 ;  /* 0x000000340420723c */ /* 0x044ff0000004181c */
        /* <DEDUP_REMOVED lines=10> */
[----:B------:R-:W2:Y:S04]  /*3a00*/  LDSM.16.M88.4 R4, [R183+0x8000] ;  /* 0x00800000b704783b */ /* 0x000ea80000000200 */
[----:B------:R-:W4:Y:S03]  /*3a10*/  LDSM.16.M88.4 R84, [R176+0x5800] ;  /* 0x00580000b054783b */ /* 0x000f260000000200 */
[C---:B-1----:R-:W-:Y:S08]  /*3a20*/  HMMA.16816.F32.BF16 R36, R8.reuse, R48, R32 ;  /* 0x000000300824723c */ /* 0x042ff00000041820 */
[C---:B------:R-:W-:Y:S08]  /*3a30*/  HMMA.16816.F32.BF16 R32, R8.reuse, R50, R28 ;  /* 0x000000320820723c */ /* 0x040ff0000004181c */
        /* <DEDUP_REMOVED lines=8> */
[----:B------:R-:W1:Y:S04]  /*3ac0*/  LDSM.16.M88.4 R12, [R184+0x8000] ;  /* 0x00800000b80c783b */ /* 0x000e680000000200 */
[----:B------:R-:W1:Y:S03]  /*3ad0*/  LDSM.16.M88.4 R80, [R188] ;  /* 0x00000000bc50783b */ /* 0x000e660000000200 */
[C---:B--2---:R-:W-:Y:S08]  /*3ae0*/  HMMA.16816.F32.BF16 R40, R4.reuse, R56, R36 ;  /* 0x000000380428723c */ /* 0x044ff00000041824 */
[C---:B------:R-:W-:Y:S08]  /*3af0*/  HMMA.16816.F32.BF16 R36, R4.reuse, R58, R32 ;  /* 0x0000003a0424723c */ /* 0x040ff00000041820 */
        /* <DEDUP_REMOVED lines=8> */
[----:B------:R-:W-:Y:S04]  /*3b80*/  LDSM.16.M88.4 R8, [R186+0x8000] ;  /* 0x00800000ba08783b */ /* 0x000fe80000000200 */
[----:B------:R-:W2:Y:S03]  /*3b90*/  LDSM.16.M88.4 R84, [R182+0x5000] ;  /* 0x00500000b654783b */ /* 0x000ea60000000200 */
[C---:B-1----:R-:W-:Y:S08]  /*3ba0*/  HMMA.16816.F32.BF16 R24, R12.reuse, R72, R24 ;  /* 0x000000480c18723c */ /* 0x042ff00000041818 */
[C---:B------:R-:W-:Y:S01]  /*3bb0*/  HMMA.16816.F32.BF16 R56, R12.reuse, R52, R40 ;  /* 0x000000340c38723c */ /* 0x040fe20000041828 */
[----:B------:R-:W-:Y:S07]  /*3bc0*/  LDSM.16.M88.4 R40, [R179+0x4000] ;  /* 0x00400000b328783b */ /* 0x000fee0000000200 */
[C---:B------:R-:W-:Y:S01]  /*3bd0*/  HMMA.16816.F32.BF16 R20, R12.reuse, R74, R20 ;  /* 0x0000004a0c14723c */ /* 0x040fe20000041814 */
[----:B------:R-:W-:Y:S07]  /*3be0*/  LDSM.16.M88.4 R72, [R179+0x5000] ;  /* 0x00500000b348783b */ /* 0x000fee0000000200 */
[C---:B------:R-:W-:Y:S08]  /*3bf0*/  HMMA.16816.F32.BF16 R52, R12.reuse, R54, R36 ;  /* 0x000000360c34723c */ /* 0x040ff00000041824 */
[C---:B------:R-:W-:Y:S08]  /*3c00*/  HMMA.16816.F32.BF16 R48, R12.reuse, R64, R32 ;  /* 0x000000400c30723c */ /* 0x040ff00000041820 */
[C---:B------:R-:W-:Y:S01]  /*3c10*/  HMMA.16816.F32.BF16 R44, R12.reuse, R66, R28 ;  /* 0x000000420c2c723c */ /* 0x040fe2000004181c */
[----:B------:R-:W-:Y:S07]  /*3c20*/  LDSM.16.M88.4 R64, [R179+0x4800] ;  /* 0x00480000b340783b */ /* 0x000fee0000000200 */
[C---:B------:R-:W-:Y:S08]  /*3c30*/  HMMA.16816.F32.BF16 R16, R12.reuse, R80, R16 ;  /* 0x000000500c10723c */ /* 0x040ff00000041810 */
[----:B------:R-:W-:Y:S01]  /*3c40*/  HMMA.16816.F32.BF16 R12, R12, R82, R4 ;  /* 0x000000520c0c723c */ /* 0x000fe20000041804 */
[----:B------:R-:W1:Y:S04]  /*3c50*/  LDSM.16.M88.4 R4, [R185+0x8000] ;  /* 0x00800000b904783b */ /* 0x000e680000000200 */
[----:B------:R-:W4:Y:S01]  /*3c60*/  LDSM.16.M88.4 R80, [R179+0x5800] ;  /* 0x00580000b350783b */ /* 0x000f220000000200 */
[----:B------:R-:W-:Y:S01]  /*3c70*/  ISETP.GT.AND P0, PT, R60, R229, PT ;  /* 0x000000e53c00720c */ /* 0x000fe20003f04270 */
[----:B------:R-:W-:-:S04]  /*3c80*/  DEPBAR.LE SB0, 0x0 ;  /* 0x000080000000791a */ /* 0x000fc80000000000 */
        /* <DEDUP_REMOVED lines=8> */
[----:B------:R-:W-:Y:S07]  /*3d10*/  BSSY B0, `(.L_x_3361) ;  /* 0x0000023000007945 */ /* 0x000fee0003800000 */
[C---:B-1----:R-:W-:Y:S08]  /*3d20*/  HMMA.16816.F32.BF16 R48, R4.reuse, R72, R24 ;  /* 0x000000480430723c */ /* 0x042ff00000041818 */
[C---:B------:R-:W-:Y:S08]  /*3d30*/  HMMA.16816.F32.BF16 R24, R4.reuse, R74, R20 ;  /* 0x0000004a0418723c */ /* 0x040ff00000041814 */
[C---:B----4-:R-:W-:Y:S08]  /*3d40*/  HMMA.16816.F32.BF16 R20, R4.reuse, R80, R16 ;  /* 0x000000500414723c */ /* 0x050ff00000041810 */
        /* <DEDUP_REMOVED lines=8> */
[----:B---3-5:R-:W-:Y:S01]  /*3dd0*/  IADD3 R0, R207, -0x2, RZ ;  /* 0xfffffffecf007810 */ /* 0x028fe20007ffe0ff */
        /* <DEDUP_REMOVED lines=22> */
.L_x_3362:
[----:B---3--:R-:W-:Y:S05]  /*3f40*/  BSYNC B0 ;  /* 0x0000000000007941 */ /* 0x008fea0003800000 */
.L_x_3361:
[----:B------:R-:W2:Y:S01]  /*3f50*/  LDL R0, [R1+0x4] ;  /* 0x0000040001007983 */ /* 0x000ea20000100800 */
[----:B-1----:R-:W-:-:S03]  /*3f60*/  IMAD.IADD R3, R61, 0x1, -R233 ;  /* 0x000000013d037824 */ /* 0x002fc600078e0ae9 */
        /* <DEDUP_REMOVED lines=18> */
[----:B------:R-:W-:Y:S02]  /*4090*/  FSEL R7, R37, -INF , P1 ;  /* 0xff80000025077808 */ /* 0x000fe40000800000 */
[----:B------:R-:W-:Y:S02]  /*40a0*/  ISETP.GT.AND P6, PT, R2, 0x9, PT ;  /* 0x000000090200780c */ /* 0x000fe40003fc4270 */
[----:B------:R-:W-:Y:S02]  /*40b0*/  FSEL R8, R32, -INF , P0 ;  /* 0xff80000020087808 */ /* 0x000fe40000000000 */
[----:B------:R-:W-:Y:S02]  /*40c0*/  ISETP.GT.AND P0, PT, R0, 0x1, PT ;  /* 0x000000010000780c */ /* 0x000fe40003f04270 */
[----:B------:R-:W-:Y:S02]  /*40d0*/  FMNMX.FTZ R3, R6, R7, !PT ;  /* 0x0000000706037209 */ /* 0x000fe40007810000 */
[----:B------:R-:W-:-:S02]  /*40e0*/  ISETP.GT.AND P1, PT, R0, RZ, PT ;  /* 0x000000ff0000720c */ /* 0x000fc40003f24270 */
[----:B------:R-:W-:Y:S02]  /*40f0*/  FSEL R9, R33, -INF , P6 ;  /* 0xff80000021097808 */ /* 0x000fe40003000000 */
[----:B------:R-:W-:Y:S02]  /*4100*/  ISETP.GT.AND P6, PT, R2, 0x10, PT ;  /* 0x000000100200780c */ /* 0x000fe40003fc4270 */
[----:B------:R-:W-:Y:S02]  /*4110*/  FSEL R11, R39, -INF , P0 ;  /* 0xff800000270b7808 */ /* 0x000fe40000000000 */
[----:B------:R-:W-:Y:S02]  /*4120*/  ISETP.GT.AND P0, PT, R0, 0x8, PT ;  /* 0x000000080000780c */ /* 0x000fe40003f04270 */
[----:B------:R-:W-:Y:S02]  /*4130*/  FMNMX.FTZ R3, R8, R3, !PT ;  /* 0x0000000308037209 */ /* 0x000fe40007810000 */
[----:B------:R-:W-:-:S02]  /*4140*/  FSEL R10, R38, -INF , P1 ;  /* 0xff800000260a7808 */ /* 0x000fc40000800000 */
[----:B------:R-:W-:Y:S02]  /*4150*/  FSEL R38, R28, -INF , P6 ;  /* 0xff8000001c267808 */ /* 0x000fe40003000000 */
[----:B------:R-:W-:Y:S02]  /*4160*/  ISETP.GT.AND P6, PT, R0, 0x9, PT ;  /* 0x000000090000780c */ /* 0x000fe40003fc4270 */
[----:B------:R-:W-:Y:S02]  /*4170*/  ISETP.GT.AND P1, PT, R2, 0x11, PT ;  /* 0x000000110200780c */ /* 0x000fe40003f24270 */
[----:B------:R-:W-:Y:S02]  /*4180*/  FSEL R12, R34, -INF , P0 ;  /* 0xff800000220c7808 */ /* 0x000fe40000000000 */
[----:B------:R-:W-:Y:S02]  /*4190*/  FMNMX.FTZ R3, R9, R3, !PT ;  /* 0x0000000309037209 */ /* 0x000fe40007810000 */
[----:B------:R-:W-:-:S02]  /*41a0*/  ISETP.GT.AND P0, PT, R0, 0x11, PT ;  /* 0x000000110000780c */ /* 0x000fc40003f04270 */
[----:B------:R-:W-:Y:S02]  /*41b0*/  FSEL R13, R35, -INF , P6 ;  /* 0xff800000230d7808 */ /* 0x000fe40003000000 */
[----:B------:R-:W-:Y:S01]  /*41c0*/  FSEL R37, R29, -INF , P1 ;  /* 0xff8000001d257808 */ /* 0x000fe20000800000 */
[----:B------:R-:W-:Y:S01]  /*41d0*/  LDSM.16.MT88.4 R32, [R181+0x2000] ;  /* 0x00200000b520783b */ /* 0x000fe20000004200 */
[----:B------:R-:W-:Y:S02]  /*41e0*/  ISETP.GT.AND P6, PT, R2, 0x18, PT ;  /* 0x000000180200780c */ /* 0x000fe40003fc4270 */
[----:B------:R-:W-:Y:S02]  /*41f0*/  FMNMX.FTZ R3, R38, R3, !PT ;  /* 0x0000000326037209 */ /* 0x000fe40007810000 */
[----:B------:R-:W-:Y:S02]  /*4200*/  FSEL R43, R31, -INF , P0 ;  /* 0xff8000001f2b7808 */ /* 0x000fe40000000000 */
[----:B------:R-:W-:-:S02]  /*4210*/  ISETP.GT.AND P1, PT, R0, 0x10, PT ;  /* 0x000000100000780c */ /* 0x000fc40003f24270 */
[----:B------:R-:W-:Y:S02]  /*4220*/  ISETP.GT.AND P0, PT, R2, 0x19, PT ;  /* 0x000000190200780c */ /* 0x000fe40003f04270 */
[----:B------:R-:W-:Y:S02]  /*4230*/  FSEL R36, R44, -INF , P6 ;  /* 0xff8000002c247808 */ /* 0x000fe40003000000 */
[----:B------:R-:W-:Y:S02]  /*4240*/  FMNMX.FTZ R3, R37, R3, !PT ;  /* 0x0000000325037209 */ /* 0x000fe40007810000 */
[----:B------:R-:W-:Y:S02]  /*4250*/  FSEL R41, R30, -INF , P1 ;  /* 0xff8000001e297808 */ /* 0x000fe40000800000 */
[----:B------:R-:W-:Y:S01]  /*4260*/  FSEL R39, R45, -INF , P0 ;  /* 0xff8000002d277808 */ /* 0x000fe20000000000 */
[----:B------:R-:W-:Y:S01]  /*4270*/  LDSM.16.MT88.4 R28, [R177] ;  /* 0x00000000b11c783b */ /* 0x000fe20000004200 */
[----:B------:R-:W-:-:S02]  /*4280*/  ISETP.GT.AND P1, PT, R0, 0x18, PT ;  /* 0x000000180000780c */ /* 0x000fc40003f24270 */
[----:B------:R-:W-:Y:S02]  /*4290*/  ISETP.GT.AND P0, PT, R0, 0x19, PT ;  /* 0x000000190000780c */ /* 0x000fe40003f04270 */
[----:B------:R-:W-:Y:S02]  /*42a0*/  ISETP.GT.AND P6, PT, R2, 0x20, PT ;  /* 0x000000200200780c */ /* 0x000fe40003fc4270 */
[----:B------:R-:W-:Y:S02]  /*42b0*/  FMNMX.FTZ R4, R10, R11, !PT ;  /* 0x0000000b0a047209 */ /* 0x000fe40007810000 */
[----:B------:R-:W-:Y:S02]  /*42c0*/  FMNMX.FTZ R3, R36, R3, !PT ;  /* 0x0000000324037209 */ /* 0x000fe40007810000 */
[----:B------:R-:W-:Y:S02]  /*42d0*/  FSEL R40, R46, -INF , P1 ;  /* 0xff8000002e287808 */ /* 0x000fe40000800000 */
[----:B------:R-:W-:-:S02]  /*42e0*/  FSEL R42, R47, -INF , P0 ;  /* 0xff8000002f2a7808 */ /* 0x000fc40000000000 */
[----:B------:R-:W-:Y:S02]  /*42f0*/  ISETP.GT.AND P0, PT, R2, 0x21, PT ;  /* 0x000000210200780c */ /* 0x000fe40003f04270 */
[----:B------:R-:W-:Y:S02]  /*4300*/  FSEL R100, R48, -INF , P6 ;  /* 0xff80000030647808 */ /* 0x000fe40003000000 */
[----:B------:R-:W-:Y:S02]  /*4310*/  ISETP.GT.AND P1, PT, R2, 0x28, PT ;  /* 0x000000280200780c */ /* 0x000fe40003f24270 */
[----:B------:R-:W-:Y:S02]  /*4320*/  FMNMX.FTZ R4, R12, R4, !PT ;  /* 0x000000040c047209 */ /* 0x000fe40007810000 */
[----:B------:R-:W-:Y:S02]  /*4330*/  FMNMX.FTZ R3, R39, R3, !PT ;  /* 0x0000000327037209 */ /* 0x000fe40007810000 */
[----:B------:R-:W-:-:S02]  /*4340*/  FSEL R101, R49, -INF , P0 ;  /* 0xff80000031657808 */ /* 0x000fc40000000000 */
[----:B------:R-:W-:Y:S02]  /*4350*/  FSEL R102, R24, -INF , P1 ;  /* 0xff80000018667808 */ /* 0x000fe40000800000 */
[----:B------:R-:W-:Y:S02]  /*4360*/  FMNMX.FTZ R4, R13, R4, !PT ;  /* 0x000000040d047209 */ /* 0x000fe40007810000 */
[----:B------:R-:W-:Y:S02]  /*4370*/  FMNMX.FTZ R3, R100, R3, !PT ;  /* 0x0000000364037209 */ /* 0x000fe40007810000 */
[C---:B------:R-:W-:Y:S02]  /*4380*/  ISETP.GT.AND P1, PT, R2.reuse, 0x30, PT ;  /* 0x000000300200780c */ /* 0x040fe40003f24270 */
[----:B------:R-:W-:Y:S02]  /*4390*/  ISETP.GT.AND P0, PT, R2, 0x29, PT ;  /* 0x000000290200780c */ /* 0x000fe40003f04270 */
[----:B------:R-:W-:-:S02]  /*43a0*/  FMNMX.FTZ R4, R41, R4, !PT ;  /* 0x0000000429047209 */ /* 0x000fc40007810000 */
        /* <DEDUP_REMOVED lines=8> */
[C---:B------:R-:W-:Y:S02]  /*4430*/  ISETP.GT.AND P6, PT, R2.reuse, 0x38, PT ;  /* 0x000000380200780c */ /* 0x040fe40003fc4270 */
[----:B------:R-:W-:Y:S02]  /*4440*/  ISETP.GT.AND P1, PT, R2, 0x39, PT ;  /* 0x000000390200780c */ /* 0x000fe40003f24270 */
[----:B------:R-:W-:Y:S02]  /*4450*/  FMNMX.FTZ R2, R40, R4, !PT ;  /* 0x0000000428027209 */ /* 0x000fe40007810000 */
[----:B------:R-:W-:-:S02]  /*4460*/  FMNMX.FTZ R3, R115, R3, !PT ;  /* 0x0000000373037209 */ /* 0x000fc40007810000 */
[----:B------:R-:W-:Y:S02]  /*4470*/  FSEL R221, R21, -INF , P0 ;  /* 0xff80000015dd7808 */ /* 0x000fe40000000000 */
[----:B------:R-:W-:Y:S02]  /*4480*/  ISETP.GT.AND P0, PT, R0, 0x21, PT ;  /* 0x000000210000780c */ /* 0x000fe40003f04270 */
[----:B------:R-:W-:Y:S02]  /*4490*/  FMNMX.FTZ R2, R42, R2, !PT ;  /* 0x000000022a027209 */ /* 0x000fe40007810000 */
[----:B------:R-:W-:Y:S02]  /*44a0*/  FMNMX.FTZ R3, R126, R3, !PT ;  /* 0x000000037e037209 */ /* 0x000fe40007810000 */
[----:B------:R-:W-:Y:S02]  /*44b0*/  FSEL R114, R51, -INF , P0 ;  /* 0xff80000033727808 */ /* 0x000fe40000000000 */
[----:B------:R-:W-:-:S02]  /*44c0*/  FSEL R219, R16, -INF , P6 ;  /* 0xff80000010db7808 */ /* 0x000fc40003000000 */
[C---:B------:R-:W-:Y:S02]  /*44d0*/  ISETP.GT.AND P0, PT, R0.reuse, 0x28, PT ;  /* 0x000000280000780c */ /* 0x040fe40003f04270 */
        /* <DEDUP_REMOVED lines=8> */
[----:B------:R-:W-:Y:S01]  /*4560*/  ISETP.GT.AND P1, PT, R0, 0x30, PT ;  /* 0x000000300000780c */ /* 0x000fe20003f24270 */
[----:B------:R-:W-:Y:S01]  /*4570*/  LDSM.16.MT88.4 R24, [R178] ;  /* 0x00000000b218783b */ /* 0x000fe20000004200 */
[----:B------:R-:W-:Y:S02]  /*4580*/  FMNMX.FTZ R2, R113, R2, !PT ;  /* 0x0000000271027209 */ /* 0x000fe40007810000 */
[----:B------:R-:W-:-:S02]  /*4590*/  FMNMX.FTZ R3, R230, R3, !PT ;  /* 0x00000003e6037209 */ /* 0x000fc40007810000 */
[----:B------:R-:W-:Y:S02]  /*45a0*/  ISETP.GT.AND P0, PT, R0, 0x31, PT ;  /* 0x000000310000780c */ /* 0x000fe40003f04270 */
[----:B------:R-:W-:Y:S01]  /*45b0*/  FSEL R231, R22, -INF , P1 ;  /* 0xff80000016e77808 */ /* 0x000fe20000800000 */
[----:B------:R-:W1:Y:S01]  /*45c0*/  SHFL.BFLY PT, R5, R3, 0x2, 0x1f ;  /* 0x0c401f0003057f89 */ /* 0x000e6200000e0000 */
[----:B------:R-:W-:Y:S02]  /*45d0*/  FMNMX.FTZ R2, R112, R2, !PT ;  /* 0x0000000270027209 */ /* 0x000fe40007810000 */
[----:B------:R-:W-:Y:S02]  /*45e0*/  FSEL R245, R23, -INF , P0 ;  /* 0xff80000017f57808 */ /* 0x000fe40000000000 */
[----:B------:R-:W-:Y:S01]  /*45f0*/  ISETP.GT.AND P1, PT, R0, 0x38, PT ;  /* 0x000000380000780c */ /* 0x000fe20003f24270 */
[----:B------:R-:W-:Y:S01]  /*4600*/  LDSM.16.MT88.4 R20, [R181] ;  /* 0x00000000b514783b */ /* 0x000fe20000004200 */
[----:B------:R-:W-:-:S02]  /*4610*/  FMNMX.FTZ R2, R231, R2, !PT ;  /* 0x00000002e7027209 */ /* 0x000fc40007810000 */
[----:B------:R-:W-:Y:S02]  /*4620*/  ISETP.GT.AND P0, PT, R0, 0x39, PT ;  /* 0x000000390000780c */ /* 0x000fe40003f04270 */
[----:B------:R-:W-:Y:S02]  /*4630*/  FSEL R244, R18, -INF , P1 ;  /* 0xff80000012f47808 */ /* 0x000fe40000800000 */
[----:B------:R-:W-:Y:S02]  /*4640*/  FMNMX.FTZ R2, R245, R2, !PT ;  /* 0x00000002f5027209 */ /* 0x000fe40007810000 */
[----:B------:R-:W-:Y:S02]  /*4650*/  FSEL R246, R19, -INF , P0 ;  /* 0xff80000013f67808 */ /* 0x000fe40000000000 */
[----:B------:R-:W-:Y:S01]  /*4660*/  FMNMX.FTZ R2, R244, R2, !PT ;  /* 0x00000002f4027209 */ /* 0x000fe20007810000 */
[----:B------:R-:W-:Y:S03]  /*4670*/  LDSM.16.MT88.4 R16, [R180] ;  /* 0x00000000b410783b */ /* 0x000fe60000004200 */
[----:B------:R-:W-:-:S02]  /*4680*/  FMNMX.FTZ R2, R246, R2, !PT ;  /* 0x00000002f6027209 */ /* 0x000fc40007810000 */
        /* <DEDUP_REMOVED lines=25> */
[--C-:B-1----:R-:W-:Y:S02]  /*4820*/  FFMA.FTZ R3, R11, c[0x0][0x2d0], -R0.reuse ;  /* 0x0000b4000b037a23 */ /* 0x102fe40000010800 */
[----:B------:R-:W-:Y:S04]  /*4830*/  LDSM.16.MT88.4 R8, [R178+0x2000] ;  /* 0x00200000b208783b */ /* 0x000fe80000004200 */
        /* <DEDUP_REMOVED lines=51> */
[C---:B--2---:R-:W-:Y:S08]  /*4b70*/  HMMA.16816.F32.BF16 R120, R4.reuse, R16, RZ ;  /* 0x000000100478723c */ /* 0x044ff000000418ff */
        /* <DEDUP_REMOVED lines=9> */
[----:B------:R1:W1:Y:S07]  /*4c10*/  MUFU.EX2 R232, R3 ;  /* 0x0000000300e87308 */ /* 0x00026e0000000800 */
[----:B------:R-:W-:Y:S01]  /*4c20*/  HMMA.16816.F32.BF16 R136, R4, R10, RZ ;  /* 0x0000000a0488723c */ /* 0x000fe200000418ff */
[----:B------:R-:W2:Y:S06]  /*4c30*/  LDSM.16.MT88.4 R8, [R181+0x2800] ;  /* 0x00280000b508783b */ /* 0x000eac0000004200 */
        /* <DEDUP_REMOVED lines=9> */
[----:B-1----:R-:W-:-:S02]  /*4cd0*/  FFMA.FTZ R3, R115, c[0x0][0x2d0], -R2 ;  /* 0x0000b40073037a23 */ /* 0x002fc40000010802 */
[----:B------:R-:W-:Y:S02]  /*4ce0*/  IMAD.MOV.U32 R115, RZ, RZ, R204 ;  /* 0x000000ffff737224 */ /* 0x000fe400078e00cc */
[----:B------:R1:W-:Y:S02]  /*4cf0*/  MUFU.EX2 R220, R3 ;  /* 0x0000000300dc7308 */ /* 0x0003e40000000800 */
[C---:B------:R-:W-:Y:S08]  /*4d00*/  HMMA.16816.F32.BF16 R168, R4.reuse, R24, R104 ;  /* 0x0000001804a8723c */ /* 0x040ff00000041868 */
[----:B------:R-:W-:Y:S01]  /*4d10*/  HMMA.16816.F32.BF16 R160, R4, R26, R88 ;  /* 0x0000001a04a0723c */ /* 0x000fe20000041858 */
[----:B------:R-:W2:Y:S01]  /*4d20*/  LDSM.16.MT88.4 R24, [R177+0x4800] ;  /* 0x00480000b118783b */ /* 0x000ea20000004200 */
[----:B-1----:R-:W-:-:S06]  /*4d30*/  FFMA.FTZ R3, R103, c[0x0][0x2d0], -R0 ;  /* 0x0000b40067037a23 */ /* 0x002fcc0000010800 */
[C---:B----4-:R-:W-:Y:S01]  /*4d40*/  HMMA.16816.F32.BF16 R92, R4.reuse, R12, R60 ;  /* 0x0000000c045c723c */ /* 0x050fe2000004183c */
[----:B------:R1:W-:Y:S07]  /*4d50*/  MUFU.EX2 R218, R3 ;  /* 0x0000000300da7308 */ /* 0x0003ee0000000800 */
[C---:B------:R-:W-:Y:S01]  /*4d60*/  HMMA.16816.F32.BF16 R88, R4.reuse, R14, R52 ;  /* 0x0000000e0458723c */ /* 0x040fe20000041834 */
[----:B------:R-:W4:Y:S07]  /*4d70*/  LDSM.16.MT88.4 R12, [R181+0x4800] ;  /* 0x00480000b50c783b */ /* 0x000f2e0000004200 */
[----:B---3--:R-:W-:Y:S01]  /*4d80*/  HMMA.16816.F32.BF16 R164, R4, R34, R96 ;  /* 0x0000002204a4723c */ /* 0x008fe20000041860 */
[----:B-1----:R-:W-:-:S02]  /*4d90*/  FFMA.FTZ R3, R114, c[0x0][0x2d0], -R0 ;  /* 0x0000b40072037a23 */ /* 0x002fc40000010800 */
[----:B------:R-:W-:Y:S02]  /*4da0*/  IMAD.MOV.U32 R114, RZ, RZ, R210 ;  /* 0x000000ffff727224 */ /* 0x000fe400078e00d2 */
[----:B------:R1:W3:Y:S03]  /*4db0*/  MUFU.EX2 R217, R3 ;  /* 0x0000000300d97308 */ /* 0x0002e60000000800 */
[C---:B--2---:R-:W-:Y:S08]  /*4dc0*/  HMMA.16816.F32.BF16 R104, R4.reuse, R16, R68 ;  /* 0x000000100468723c */ /* 0x044ff00000041844 */
[----:B------:R-:W-:Y:S01]  /*4dd0*/  HMMA.16816.F32.BF16 R96, R4, R18, R64 ;  /* 0x000000120460723c */ /* 0x000fe20000041840 */
[----:B------:R-:W2:Y:S01]  /*4de0*/  LDSM.16.MT88.4 R16, [R178+0x4800] ;  /* 0x00480000b210783b */ /* 0x000ea20000004200 */
[----:B-1----:R-:W-:-:S06]  /*4df0*/  FFMA.FTZ R3, R113, c[0x0][0x2d0], -R0 ;  /* 0x0000b40071037a23 */ /* 0x002fcc0000010800 */
[----:B------:R-:W-:Y:S01]  /*4e00*/  HMMA.16816.F32.BF16 R152, R4, R32, R80 ;  /* 0x000000200498723c */ /* 0x000fe20000041850 */
[----:B------:R-:W-:Y:S01]  /*4e10*/  LDSM.16.MT88.4 R32, [R178+0x1000] ;  /* 0x00100000b220783b */ /* 0x000fe20000004200 */
[----:B------:R1:W-:Y:S01]  /*4e20*/  MUFU.EX2 R216, R3 ;  /* 0x0000000300d87308 */ /* 0x0003e20000000800 */
[----:B------:R-:W-:-:S05]  /*4e30*/  IMAD.MOV.U32 R113, RZ, RZ, R209 ;  /* 0x000000ffff717224 */ /* 0x000fca00078e00d1 */
[C---:B------:R-:W-:Y:S08]  /*4e40*/  HMMA.16816.F32.BF16 R148, R4.reuse, R22, R84 ;  /* 0x000000160494723c */ /* 0x040ff00000041854 */
[----:B------:R-:W-:Y:S01]  /*4e50*/  HMMA.16816.F32.BF16 R84, R4, R8, R56 ;  /* 0x000000080454723c */ /* 0x000fe20000041838 */
[----:B-1----:R-:W-:Y:S02]  /*4e60*/  FFMA.FTZ R3, R112, c[0x0][0x2d0], -R0 ;  /* 0x0000b40070037a23 */ /* 0x002fe40000010800 */
[----:B------:R-:W-:-:S05]  /*4e70*/  IMAD.MOV.U32 R112, RZ, RZ, R208 ;  /* 0x000000ffff707224 */ /* 0x000fca00078e00d0 */
[C---:B------:R-:W-:Y:S01]  /*4e80*/  HMMA.16816.F32.BF16 R80, R4.reuse, R10, R48 ;  /* 0x0000000a0450723c */ /* 0x040fe20000041830 */
[----:B------:R-:W1:Y:S07]  /*4e90*/  LDSM.16.MT88.4 R8, [R180+0x4800] ;  /* 0x00480000b408783b */ /* 0x000e6e0000004200 */
[C---:B------:R-:W-:Y:S08]  /*4ea0*/  HMMA.16816.F32.BF16 R56, R4.reuse, R28, R44 ;  /* 0x0000001c0438723c */ /* 0x040ff0000004182c */
[C---:B------:R-:W-:Y:S08]  /*4eb0*/  HMMA.16816.F32.BF16 R52, R4.reuse, R24, R108 ;  /* 0x000000180434723c */ /* 0x040ff0000004186c */
[C---:B------:R-:W-:Y:S01]  /*4ec0*/  HMMA.16816.F32.BF16 R44, R4.reuse, R26, R116 ;  /* 0x0000001a042c723c */ /* 0x040fe20000041874 */
[----:B------:R-:W1:Y:S07]  /*4ed0*/  LDSM.16.MT88.4 R24, [R177+0x1000] ;  /* 0x00100000b118783b */ /* 0x000e6e0000004200 */
[C---:B------:R-:W-:Y:S01]  /*4ee0*/  HMMA.16816.F32.BF16 R156, R4.reuse, R20, R72 ;  /* 0x00000014049c723c */ /* 0x040fe20000041848 */
[----:B------:R-:W1:Y:S07]  /*4ef0*/  LDSM.16.MT88.4 R20, [R181+0x1000] ;  /* 0x00100000b514783b */ /* 0x000e6e0000004200 */
[C---:B----4-:R-:W-:Y:S07]  /*4f00*/  HMMA.16816.F32.BF16 R76, R4.reuse, R12, R132 ;  /* 0x0000000c044c723c */ /* 0x050fee0000041884 */
[----:B------:R-:W-:Y:S01]  /*4f10*/  IMAD.MOV.U32 R132, RZ, RZ, R127 ;  /* 0x000000ffff847224 */ /* 0x000fe200078e007f */
[----:B--2---:R-:W-:Y:S01]  /*4f20*/  HMMA.16816.F32.BF16 R68, R4, R16, R120 ;  /* 0x000000100444723c */ /* 0x004fe20000041878 */
[----:B------:R2:W4:Y:S01]  /*4f30*/  MUFU.EX2 R127, R3 ;  /* 0x00000003007f7308 */ /* 0x0005220000000800 */
[----:B-----5:R-:W-:-:S02]  /*4f40*/  IMAD.MOV.U32 R135, RZ, RZ, R207 ;  /* 0x000000ffff877224 */ /* 0x020fc400078e00cf */
[----:B------:R-:W-:Y:S02]  /*4f50*/  IMAD.MOV.U32 R134, RZ, RZ, R206 ;  /* 0x000000ffff867224 */ /* 0x000fe400078e00ce */
[----:B------:R-:W-:Y:S02]  /*4f60*/  IMAD.MOV.U32 R133, RZ, RZ, R205 ;  /* 0x000000ffff857224 */ /* 0x000fe400078e00cd */
[----:B------:R-:W-:Y:S01]  /*4f70*/  HMMA.16816.F32.BF16 R72, R4, R18, R128 ;  /* 0x000000120448723c */ /* 0x000fe20000041880 */
[----:B------:R-:W3:Y:S01]  /*4f80*/  LDSM.16.MT88.4 R16, [R180+0x1000] ;  /* 0x00100000b410783b */ /* 0x000ee20000004200 */
[----:B------:R-:W-:Y:S02]  /*4f90*/  IMAD.MOV.U32 R123, RZ, RZ, R214 ;  /* 0x000000ffff7b7224 */ /* 0x000fe400078e00d6 */
[----:B------:R-:W-:Y:S02]  /*4fa0*/  IMAD.MOV.U32 R122, RZ, RZ, R213 ;  /* 0x000000ffff7a7224 */ /* 0x000fe400078e00d5 */
[----:B------:R-:W-:-:S02]  /*4fb0*/  IMAD.MOV.U32 R121, RZ, RZ, R212 ;  /* 0x000000ffff797224 */ /* 0x000fc400078e00d4 */
[----:B------:R-:W-:Y:S01]  /*4fc0*/  HMMA.16816.F32.BF16 R40, R4, R30, R36 ;  /* 0x0000001e0428723c */ /* 0x000fe20000041824 */
[----:B------:R-:W-:Y:S01]  /*4fd0*/  IMAD.MOV.U32 R120, RZ, RZ, R211 ;  /* 0x000000ffff787224 */ /* 0x000fe200078e00d3 */
[----:B------:R-:W-:Y:S01]  /*4fe0*/  LDSM.16.MT88.4 R28, [R180+0x3000] ;  /* 0x00300000b41c783b */ /* 0x000fe20000004200 */
[----:B--2---:R-:W-:-:S04]  /*4ff0*/  FFMA.FTZ R3, R126, c[0x0][0x2d0], -R2 ;  /* 0x0000b4007e037a23 */ /* 0x004fc80000010802 */
[----:B------:R2:W-:Y:S01]  /*5000*/  MUFU.EX2 R126, R3 ;  /* 0x00000003007e7308 */ /* 0x0005e20000000800 */
[C---:B------:R-:W-:Y:S01]  /*5010*/  HMMA.16816.F32.BF16 R64, R4.reuse, R14, R140 ;  /* 0x0000000e0440723c */ /* 0x040fe2000004188c */
[----:B------:R-:W-:Y:S07]  /*5020*/  LDSM.16.MT88.4 R12, [R177+0x3000] ;  /* 0x00300000b10c783b */ /* 0x000fee0000004200 */
[----:B-1----:R-:W-:Y:S01]  /*5030*/  HMMA.16816.F32.BF16 R48, R4, R8, R144 ;  /* 0x000000080430723c */ /* 0x002fe20000041890 */
[----:B--2---:R-:W-:-:S07]  /*5040*/  FFMA.FTZ R3, R221, c[0x0][0x2d0], -R2 ;  /* 0x0000b400dd037a23 */ /* 0x004fce0000010802 */
[----:B------:R-:W-:Y:S01]  /*5050*/  HMMA.16816.F32.BF16 R36, R4, R10, R136 ;  /* 0x0000000a0424723c */ /* 0x000fe20000041888 */
[----:B------:R-:W-:Y:S01]  /*5060*/  LDSM.16.MT88.4 R8, [R178+0x3000] ;  /* 0x00300000b208783b */ /* 0x000fe20000004200 */
[----:B------:R-:W-:-:S05]  /*5070*/  IMAD.MOV.U32 R221, RZ, RZ, R132 ;  /* 0x000000ffffdd7224 */ /* 0x000fca00078e0084 */
[----:B------:R-:W-:Y:S02]  /*5080*/  F2FP.BF16.PACK_AB R4, R232, R238 ;  /* 0x000000eee804723e */ /* 0x000fe400000010ff */
[----:B---3--:R-:W-:Y:S02]  /*5090*/  F2FP.BF16.PACK_AB R5, R217, R218 ;  /* 0x000000dad905723e */ /* 0x008fe400000010ff */
[----:B------:R-:W-:Y:S02]  /*50a0*/  F2FP.BF16.PACK_AB R6, R220, R222 ;  /* 0x000000dedc06723e */ /* 0x000fe400000010ff */
[----:B----4-:R-:W-:-:S07]  /*50b0*/  F2FP.BF16.PACK_AB R7, R127, R216 ;  /* 0x000000d87f07723e */ /* 0x010fce00000010ff */
[C---:B------:R-:W-:Y:S08]  /*50c0*/  HMMA.16816.F32.BF16 R128, R4.reuse, R24, R152 ;  /* 0x000000180480723c */ /* 0x040ff00000041898 */
        /* <DEDUP_REMOVED lines=9> */
[C---:B-1----:R-:W-:Y:S01]  /*5160*/  HMMA.16816.F32.BF16 R160, R4.reuse, R26, R80 ;  /* 0x0000001a04a0723c */ /* 0x042fe20000041850 */
[----:B------:R1:W4:Y:S01]  /*5170*/  MUFU.EX2 R26, R3 ;  /* 0x00000003001a7308 */ /* 0x0003220000000800 */
[----:B------:R-:W-:Y:S05]  /*5180*/  LDSM.16.MT88.4 R80, [R178+0x5800] ;  /* 0x00580000b250783b */ /* 0x000fea0000004200 */
[----:B------:R-:W-:Y:S01]  /*5190*/  IMAD.MOV.U32 R27, RZ, RZ, R135 ;  /* 0x000000ffff1b7224 */ /* 0x000fe200078e0087 */
[C---:B------:R-:W-:Y:S08]  /*51a0*/  HMMA.16816.F32.BF16 R32, R4.reuse, R34, R200 ;  /* 0x000000220420723c */ /* 0x040ff000000418c8 */
[----:B------:R-:W-:Y:S01]  /*51b0*/  HMMA.16816.F32.BF16 R200, R4, R12, R104 ;  /* 0x0000000c04c8723c */ /* 0x000fe20000041868 */
[--C-:B-1----:R-:W-:Y:S01]  /*51c0*/  FFMA.FTZ R3, R219, c[0x0][0x2d0], -R2.reuse ;  /* 0x0000b400db037a23 */ /* 0x102fe20000010802 */
[----:B------:R-:W-:Y:S01]  /*51d0*/  LDSM.16.MT88.4 R104, [R178+0x1800] ;  /* 0x00180000b268783b */ /* 0x000fe20000004200 */
[----:B------:R-:W-:-:S02]  /*51e0*/  FFMA.FTZ R2, R230, c[0x0][0x2d0], -R2 ;  /* 0x0000b400e6027a23 */ /* 0x000fc40000010802 */
[----:B------:R-:W-:Y:S02]  /*51f0*/  IMAD.MOV.U32 R230, RZ, RZ, R112 ;  /* 0x000000ffffe67224 */ /* 0x000fe400078e0070 */
[----:B------:R-:W-:Y:S01]  /*5200*/  IMAD.MOV.U32 R219, RZ, RZ, R133 ;  /* 0x000000ffffdb7224 */ /* 0x000fe200078e0085 */
[C---:B------:R-:W-:Y:S01]  /*5210*/  HMMA.16816.F32.BF16 R204, R4.reuse, R14, R96 ;  /* 0x0000000e04cc723c */ /* 0x040fe20000041860 */
[----:B------:R-:W1:Y:S06]  /*5220*/  LDSM.16.MT88.4 R12, [R181+0x5000] ;  /* 0x00500000b50c783b */ /* 0x000e6c0000004200 */
[----:B----4-:R-:W-:Y:S01]  /*5230*/  F2FP.BF16.PACK_AB R96, R26, R126 ;  /* 0x0000007e1a60723e */ /* 0x010fe200000010ff */
[C---:B------:R-:W-:Y:S08]  /*5240*/  HMMA.16816.F32.BF16 R172, R4.reuse, R8, R92 ;  /* 0x0000000804ac723c */ /* 0x040ff0000004185c */
[C---:B------:R-:W-:Y:S01]  /*5250*/  HMMA.16816.F32.BF16 R168, R4.reuse, R10, R88 ;  /* 0x0000000a04a8723c */ /* 0x040fe20000041858 */
[----:B------:R-:W4:Y:S04]  /*5260*/  LDSM.16.MT88.4 R8, [R180+0x5000] ;  /* 0x00500000b408783b */ /* 0x000f280000004200 */
[----:B------:R-:W-:Y:S03]  /*5270*/  LDSM.16.MT88.4 R88, [R181+0x5800] ;  /* 0x00580000b558783b */ /* 0x000fe60000004200 */
[C---:B------:R-:W-:Y:S01]  /*5280*/  HMMA.16816.F32.BF16 R164, R4.reuse, R24, R84 ;  /* 0x0000001804a4723c */ /* 0x040fe20000041854 */
[----:B------:R1:W-:Y:S07]  /*5290*/  MUFU.EX2 R24, R2 ;  /* 0x0000000200187308 */ /* 0x0003ee0000000800 */
[C---:B--2---:R-:W-:Y:S01]  /*52a0*/  HMMA.16816.F32.BF16 R140, R4.reuse, R20, R52 ;  /* 0x00000014048c723c */ /* 0x044fe20000041834 */
[----:B------:R2:W2:Y:S07]  /*52b0*/  MUFU.EX2 R25, R3 ;  /* 0x0000000300197308 */ /* 0x0004ae0000000800 */
[----:B---3--:R-:W-:Y:S01]  /*52c0*/  HMMA.16816.F32.BF16 R92, R4, R16, R68 ;  /* 0x00000010045c723c */ /* 0x008fe20000041844 */
[----:B-1----:R-:W-:-:S02]  /*52d0*/  FFMA.FTZ R2, R231, c[0x0][0x2d0], -R0 ;  /* 0x0000b400e7027a23 */ /* 0x002fc40000010800 */
[----:B------:R-:W-:Y:S02]  /*52e0*/  IMAD.MOV.U32 R231, RZ, RZ, R113 ;  /* 0x000000ffffe77224 */ /* 0x000fe400078e0071 */
[----:B------:R1:W-:Y:S03]  /*52f0*/  MUFU.EX2 R21, R2 ;  /* 0x0000000200157308 */ /* 0x0003e60000000800 */
[----:B------:R-:W-:Y:S01]  /*5300*/  HMMA.16816.F32.BF16 R156, R4, R28, R56 ;  /* 0x0000001c049c723c */ /* 0x000fe20000041838 */
[----:B--2---:R-:W-:Y:S01]  /*5310*/  IMAD.MOV.U32 R3, RZ, RZ, R134 ;  /* 0x000000ffff037224 */ /* 0x004fe200078e0086 */
[----:B------:R-:W-:Y:S01]  /*5320*/  LDSM.16.MT88.4 R56, [R181+0x3800] ;  /* 0x00380000b538783b */ /* 0x000fe20000004200 */
[----:B------:R-:W-:-:S03]  /*5330*/  F2FP.BF16.PACK_AB R98, R24, R25 ;  /* 0x000000191862723e */ /* 0x000fc600000010ff */
[----:B------:R-:W-:Y:S02]  /*5340*/  LDSM.16.MT88.4 R132, [R177+0x1800] ;  /* 0x00180000b184783b */ /* 0x000fe40000004200 */
[----:B------:R-:W-:Y:S02]  /*5350*/  HMMA.16816.F32.BF16 R144, R4, R30, R40 ;  /* 0x0000001e0490723c */ /* 0x000fe40000041828 */
[----:B------:R-:W2:Y:S01]  /*5360*/  LDSM.16.MT88.4 R40, [R177+0x3800] ;  /* 0x00380000b128783b */ /* 0x000ea20000004200 */
[----:B-1----:R-:W-:Y:S02]  /*5370*/  FFMA.FTZ R2, R245, c[0x0][0x2d0], -R0 ;  /* 0x0000b400f5027a23 */ /* 0x002fe40000010800 */
[----:B------:R-:W-:-:S03]  /*5380*/  IMAD.MOV.U32 R245, RZ, RZ, R121 ;  /* 0x000000fffff57224 */ /* 0x000fc600078e0079 */
[C---:B------:R-:W-:Y:S01]  /*5390*/  HMMA.16816.F32.BF16 R28, R4.reuse, R22, R44 ;  /* 0x00000016041c723c */ /* 0x040fe2000004182c */
[----:B------:R1:W3:Y:S06]  /*53a0*/  MUFU.EX2 R20, R2 ;  /* 0x0000000200147308 */ /* 0x0002ec0000000800 */
[----:B------:R-:W-:Y:S01]  /*53b0*/  IMAD.MOV.U32 R22, RZ, RZ, R120 ;  /* 0x000000ffff167224 */ /* 0x000fe200078e0078 */
[----:B------:R-:W-:Y:S01]  /*53c0*/  HMMA.16816.F32.BF16 R136, R4, R12, R76 ;  /* 0x0000000c0488723c */ /* 0x000fe2000004184c */
[----:B------:R-:W-:-:S07]  /*53d0*/  IMAD.MOV.U32 R23, RZ, RZ, R114 ;  /* 0x000000ffff177224 */ /* 0x000fce00078e0072 */
[C---:B------:R-:W-:Y:S01]  /*53e0*/  HMMA.16816.F32.BF16 R84, R4.reuse, R18, R72 ;  /* 0x000000120454723c */ /* 0x040fe20000041848 */
[--C-:B-1----:R-:W-:Y:S01]  /*53f0*/  FFMA.FTZ R2, R244, c[0x0][0x2d0], -R0.reuse ;  /* 0x0000b400f4027a23 */ /* 0x102fe20000010800 */
[----:B------:R-:W-:Y:S01]  /*5400*/  LDSM.16.MT88.4 R72, [R177+0x5800] ;  /* 0x00580000b148783b */ /* 0x000fe20000004200 */
[----:B------:R-:W-:Y:S01]  /*5410*/  FFMA.FTZ R0, R246, c[0x0][0x2d0], -R0 ;  /* 0x0000b400f6007a23 */ /* 0x000fe20000010800 */
[----:B---3--:R-:W-:Y:S01]  /*5420*/  F2FP.BF16.PACK_AB R97, R20, R21 ;  /* 0x000000151461723e */ /* 0x008fe200000010ff */
[----:B------:R1:W-:Y:S01]  /*5430*/  MUFU.EX2 R17, R2 ;  /* 0x0000000200117308 */ /* 0x0003e20000000800 */
[----:B------:R-:W-:Y:S02]  /*5440*/  IMAD.MOV.U32 R246, RZ, RZ, R115 ;  /* 0x000000fffff67224 */ /* 0x000fe400078e0073 */
[----:B------:R-:W-:Y:S01]  /*5450*/  IMAD.MOV.U32 R244, RZ, RZ, R122 ;  /* 0x000000fffff47224 */ /* 0x000fe200078e007a */
[----:B------:R-:W3:Y:S01]  /*5460*/  LDSM.16.MT88.4 R112, [R181+0x1800] ;  /* 0x00180000b570783b */ /* 0x000ee20000004200 */
[C---:B------:R-:W-:Y:S03]  /*5470*/  HMMA.16816.F32.BF16 R12, R4.reuse, R14, R64 ;  /* 0x0000000e040c723c */ /* 0x040fe60000041840 */
[----:B------:R2:W2:Y:S01]  /*5480*/  MUFU.EX2 R16, R0 ;  /* 0x0000000000107308 */ /* 0x0004a20000000800 */
[----:B------:R-:W-:Y:S04]  /*5490*/  LDSM.16.MT88.4 R64, [R180+0x3800] ;  /* 0x00380000b440783b */ /* 0x000fe80000004200 */
[----:B----4-:R-:W-:Y:S01]  /*54a0*/  HMMA.16816.F32.BF16 R152, R4, R8, R48 ;  /* 0x000000080498723c */ /* 0x010fe20000041830 */
[----:B------:R-:W-:Y:S01]  /*54b0*/  LDSM.16.MT88.4 R48, [R178+0x3800] ;  /* 0x00380000b230783b */ /* 0x000fe20000004200 */
[----:B-1----:R-:W-:-:S03]  /*54c0*/  IMAD.MOV.U32 R2, RZ, RZ, R123 ;  /* 0x000000ffff027224 */ /* 0x002fc600078e007b */
[----:B------:R-:W1:Y:S01]  /*54d0*/  LDSM.16.MT88.4 R120, [R180+0x1800] ;  /* 0x00180000b478783b */ /* 0x000e620000004200 */
[----:B------:R-:W-:Y:S02]  /*54e0*/  FADD.FTZ R2, R2, R246 ;  /* 0x000000f602027221 */ /* 0x000fe40000010000 */
[----:B------:R-:W-:Y:S01]  /*54f0*/  HMMA.16816.F32.BF16 R148, R4, R10, R36 ;  /* 0x0000000a0494723c */ /* 0x000fe20000041824 */
[----:B------:R-:W4:Y:S01]  /*5500*/  LDSM.16.MT88.4 R8, [R180+0x5800] ;  /* 0x00580000b408783b */ /* 0x000f220000004200 */
        /* <DEDUP_REMOVED lines=11> */
[----:B------:R-:W-:Y:S01]  /*55c0*/  IADD3 R201, R27, -0x2, RZ ;  /* 0xfffffffe1bc97810 */ /* 0x000fe20007ffe0ff */
[----:B------:R-:W-:Y:S01]  /*55d0*/  FADD.FTZ R3, R252, R3 ;  /* 0x00000003fc037221 */ /* 0x000fe20000010000 */
[----:B------:R-:W-:Y:S01]  /*55e0*/  HMMA.16816.F32.BF16 R128, R96, R132, R128 ;  /* 0x000000846080723c */ /* 0x000fe20000041880 */
[----:B------:R-:W-:-:S04]  /*55f0*/  @P2 IMAD.HI.U32 R4, R237, c[0x0][0x2c8], RZ ;  /* 0x0000b200ed042a27 */ /* 0x000fc800078e00ff */
[----:B------:R-:W-:Y:S02]  /*5600*/  FADD.FTZ R2, R249, R2 ;  /* 0x00000002f9027221 */ /* 0x000fe40000010000 */
[----:B------:R-:W-:Y:S01]  /*5610*/  IMAD.MOV.U32 R0, RZ, RZ, R237 ;  /* 0x000000ffff007224 */ /* 0x000fe200078e00ed */
[----:B------:R-:W-:Y:S01]  /*5620*/  @P2 SHF.R.U32.HI R0, RZ, c[0x0][0x2cc], R4 ;  /* 0x0000b300ff002a19 */ /* 0x000fe20000011604 */
[----:B------:R-:W-:Y:S01]  /*5630*/  FADD.FTZ R3, R221, R3 ;  /* 0x00000003dd037221 */ /* 0x000fe20000010000 */
[C---:B---3--:R-:W-:Y:S01]  /*5640*/  HMMA.16816.F32.BF16 R108, R96.reuse, R112, R108 ;  /* 0x00000070606c723c */ /* 0x048fe2000004186c */
[----:B------:R-:W-:Y:S01]  /*5650*/  FADD.FTZ R2, R251, R2 ;  /* 0x00000002fb027221 */ /* 0x000fe20000010000 */
[----:B------:R-:W-:Y:S01]  /*5660*/  IADD3 R0, R0, R234, -R235 ;  /* 0x000000ea00007210 */ /* 0x000fe20007ffe8eb */
[----:B------:R-:W-:Y:S02]  /*5670*/  FADD.FTZ R3, R238, R3 ;  /* 0x00000003ee037221 */ /* 0x000fe40000010000 */
[----:B------:R-:W-:Y:S01]  /*5680*/  FADD.FTZ R2, R218, R2 ;  /* 0x00000002da027221 */ /* 0x000fe20000010000 */
[----:B------:R-:W-:Y:S01]  /*5690*/  SHF.R.S32.HI R4, RZ, 0x1f, R0 ;  /* 0x0000001fff047819 */ /* 0x000fe20000011400 */
[----:B------:R-:W-:Y:S01]  /*56a0*/  FADD.FTZ R3, R232, R3 ;  /* 0x00000003e8037221 */ /* 0x000fe20000010000 */
[----:B------:R-:W-:Y:S01]  /*56b0*/  HMMA.16816.F32.BF16 R76, R96, R80, R92 ;  /* 0x00000050604c723c */ /* 0x000fe2000004185c */
[----:B------:R-:W-:Y:S01]  /*56c0*/  FADD.FTZ R2, R217, R2 ;  /* 0x00000002d9027221 */ /* 0x000fe20000010000 */
[----:B------:R-:W-:Y:S01]  /*56d0*/  LEA.HI R4, R4, R0, RZ, 0x6 ;  /* 0x0000000004047211 */ /* 0x000fe200078f30ff */
[----:B------:R-:W-:-:S02]  /*56e0*/  FADD.FTZ R3, R222, R3 ;  /* 0x00000003de037221 */ /* 0x000fc40000010000 */
[----:B------:R-:W-:Y:S02]  /*56f0*/  FADD.FTZ R0, R216, R2 ;  /* 0x00000002d8007221 */ /* 0x000fe40000010000 */
[----:B------:R-:W-:Y:S01]  /*5700*/  FADD.FTZ R2, R220, R3 ;  /* 0x00000003dc027221 */ /* 0x000fe20000010000 */
[----:B------:R-:W-:Y:S01]  /*5710*/  SHF.R.S32.HI R3, RZ, 0x6, R4 ;  /* 0x00000006ff037819 */ /* 0x000fe20000011404 */
[----:B------:R-:W-:Y:S01]  /*5720*/  FADD.FTZ R0, R127, R0 ;  /* 0x000000007f007221 */ /* 0x000fe20000010000 */
[C---:B------:R-:W-:Y:S01]  /*5730*/  HMMA.16816.F32.BF16 R132, R96.reuse, R134, R60 ;  /* 0x000000866084723c */ /* 0x040fe2000004183c */
[----:B------:R-:W-:Y:S01]  /*5740*/  FADD.FTZ R2, R126, R2 ;  /* 0x000000027e027221 */ /* 0x000fe20000010000 */
[----:B------:R-:W-:Y:S01]  /*5750*/  IMNMX R232, R229, R3, !PT ;  /* 0x00000003e5e87217 */ /* 0x000fe20007800200 */
[----:B------:R-:W-:Y:S02]  /*5760*/  FADD.FTZ R0, R21, R0 ;  /* 0x0000000015007221 */ /* 0x000fe40000010000 */
[----:B------:R-:W-:Y:S01]  /*5770*/  FADD.FTZ R2, R26, R2 ;  /* 0x000000021a027221 */ /* 0x000fe20000010000 */
[----:B------:R-:W-:Y:S01]  /*5780*/  ISETP.GE.AND P0, PT, R201, R232, PT ;  /* 0x000000e8c900720c */ /* 0x000fe20003f06270 */
[----:B------:R-:W-:Y:S01]  /*5790*/  FADD.FTZ R0, R20, R0 ;  /* 0x0000000014007221 */ /* 0x000fe20000010000 */
[----:B------:R-:W-:Y:S01]  /*57a0*/  HMMA.16816.F32.BF16 R112, R96, R114, R116 ;  /* 0x000000726070723c */ /* 0x000fe20000041874 */
[----:B------:R-:W-:-:S02]  /*57b0*/  FADD.FTZ R2, R25, R2 ;  /* 0x0000000219027221 */ /* 0x000fc40000010000 */
[----:B------:R-:W-:Y:S02]  /*57c0*/  FADD.FTZ R0, R17, R0 ;  /* 0x0000000011007221 */ /* 0x000fe40000010000 */
[----:B------:R-:W-:Y:S02]  /*57d0*/  FADD.FTZ R230, R24, R2 ;  /* 0x0000000218e67221 */ /* 0x000fe40000010000 */
[----:B------:R-:W-:Y:S01]  /*57e0*/  FADD.FTZ R231, R16, R0 ;  /* 0x0000000010e77221 */ /* 0x000fe20000010000 */
[C---:B------:R-:W-:Y:S08]  /*57f0*/  HMMA.16816.F32.BF16 R80, R96.reuse, R82, R84 ;  /* 0x000000526050723c */ /* 0x040ff00000041854 */
[C---:B------:R-:W-:Y:S08]  /*5800*/  HMMA.16816.F32.BF16 R100, R96.reuse, R104, R100 ;  /* 0x000000686064723c */ /* 0x040ff00000041864 */
        /* <DEDUP_REMOVED lines=15> */
[----:B------:R-:W-:Y:S01]  /*5900*/  HMMA.16816.F32.BF16 R96, R96, R10, R148 ;  /* 0x0000000a6060723c */ /* 0x000fe20000041894 */
[----:B------:R-:W-:Y:S01]  /*5910*/  @!UPT UIADD3 URZ, URZ, URZ, URZ ;  /* 0x0000003f3f3ff290 */ /* 0x000fe2000fffe03f */
[----:B------:R-:W-:Y:S11]  /*5920*/  @!P0 BRA `(.L_x_3363) ;  /* 0x00002ed000008947 */ /* 0x000ff60003800000 */
[----:B------:R-:W-:Y:S02]  /*5930*/  MOV R126, R124 ;  /* 0x0000007c007e7202 */ /* 0x000fe40000000f00 */
[----:B------:R-:W-:-:S02]  /*5940*/  MOV R3, R125 ;  /* 0x0000007d00037202 */ /* 0x000fc40000000f00 */
[----:B------:R-:W-:-:S07]  /*5950*/  MOV R200, R201 ;  /* 0x000000c900c87202 */ /* 0x000fce0000000f00 */
.L_x_3364:
[----:B------:R-:W-:Y:S01]  /*5960*/  ISETP.GT.AND P6, PT, R229, R200, PT ;  /* 0x000000c8e500720c */ /* 0x000fe20003fc4270 */
[----:B------:R-:W-:Y:S04]  /*5970*/  DEPBAR.LE SB0, 0x0 ;  /* 0x000080000000791a */ /* 0x000fe80000000000 */
[----:B------:R-:W-:Y:S01]  /*5980*/  WARPSYNC 0xffffffff ;  /* 0xffffffff00007948 */ /* 0x000fe20003800000 */
[----:B------:R-:W-:Y:S01]  /*5990*/  BAR.SYNC.DEFER_BLOCKING 0x0 ;  /* 0x0000000000007b1d */ /* 0x000fe20000010000 */
[C---:B------:R-:W-:Y:S06]  /*59a0*/  IADD3 R201, R200.reuse, -0x1, RZ ;  /* 0xffffffffc8c97810 */ /* 0x040fec0007ffe0ff */
[----:B------:R-:W-:Y:S01]  /*59b0*/  @!P6 SHF.R.S32.HI R0, RZ, 0x1f, R200 ;  /* 0x0000001fff00e819 */ /* 0x000fe200000114c8 */
[----:B------:R-:W-:Y:S04]  /*59c0*/  @!P6 IMAD.WIDE.U32 R4, R200, c[0x0][0x208], RZ ;  /* 0x00008200c804ea25 */ /* 0x000fe800078e00ff */
[----:B------:R-:W-:Y:S02]  /*59d0*/  @!P6 IMAD R0, R0, c[0x0][0x208], RZ ;  /* 0x000082000000ea24 */ /* 0x000fe400078e02ff */
[----:B------:R-:W-:Y:S02]  /*59e0*/  @!P6 IMAD.MOV.U32 R6, RZ, RZ, c[0x0][0x20c] ;  /* 0x00008300ff06e624 */ /* 0x000fe400078e00ff */
[----:B------:R-:W-:Y:S04]  /*59f0*/  @!P6 IMAD R0, R200, c[0x0][0x20c], R0 ;  /* 0x00008300c800ea24 */ /* 0x000fe800078e0200 */
[----:B------:R-:W-:Y:S01]  /*5a00*/  @!P6 IMAD.IADD R2, R5, 0x1, R0 ;  /* 0x000000010502e824 */ /* 0x000fe200078e0200 */
[C---:B------:R-:W-:Y:S01]  /*5a10*/  @!P6 SHF.L.U32 R0, R4.reuse, 0x6, RZ ;  /* 0x000000060400e819 */ /* 0x040fe200000006ff */
[----:B------:R-:W-:Y:S01]  /*5a20*/  @!P6 IMAD.MOV.U32 R5, RZ, RZ, c[0x0][0x208] ;  /* 0x00008200ff05e624 */ /* 0x000fe200078e00ff */
[----:B------:R-:W-:Y:S02]  /*5a30*/  LDSM.16.M88.4 R32, [R183] ;  /* 0x00000000b720783b */ /* 0x000fe40000000200 */
[----:B------:R-:W-:Y:S02]  /*5a40*/  @!P6 SHF.L.U64.HI R2, R4, 0x6, R2 ;  /* 0x000000060402e819 */ /* 0x000fe40000010202 */
[C---:B------:R-:W-:Y:S02]  /*5a50*/  @!P6 LEA R12, P0, R5.reuse, R0, 0x5 ;  /* 0x00000000050ce211 */ /* 0x040fe400078028ff */
[----:B------:R-:W-:Y:S02]  /*5a60*/  @!P6 IADD3 R4, P1, R0, R226, RZ ;  /* 0x000000e20004e210 */ /* 0x000fe40007f3e0ff */
[----:B------:R-:W-:Y:S01]  /*5a70*/  @!P6 LEA.HI.X R13, R5, R2, R6, 0x5, P0 ;  /* 0x00000002050de211 */ /* 0x000fe200000f2c06 */
[----:B------:R-:W1:Y:S01]  /*5a80*/  LDSM.16.M88.4 R8, [R176] ;  /* 0x00000000b008783b */ /* 0x000e620000000200 */
[----:B------:R-:W-:Y:S02]  /*5a90*/  @!P6 IADD3 R14, P0, R226, 0x40, RZ ;  /* 0x00000040e20ee810 */ /* 0x000fe40007f1e0ff */
[----:B------:R-:W-:Y:S02]  /*5aa0*/  @!P6 IADD3.X R6, R2, R228, RZ, P1, !PT ;  /* 0x000000e40206e210 */ /* 0x000fe40000ffe4ff */
[----:B------:R-:W-:Y:S01]  /*5ab0*/  @!P6 LEA R162, P1, R4, c[0x0][0x1f8], 0x1 ;  /* 0x00007e0004a2ea11 */ /* 0x000fe200078208ff */
[----:B------:R-:W-:Y:S01]  /*5ac0*/  @!P6 IMAD.X R20, RZ, RZ, R228, P0 ;  /* 0x000000ffff14e224 */ /* 0x000fe200000e06e4 */
[----:B------:R-:W-:Y:S01]  /*5ad0*/  @!P6 IADD3 R5, P0, R0, R14, RZ ;  /* 0x0000000e0005e210 */ /* 0x000fe20007f1e0ff */
[----:B------:R-:W2:Y:S01]  /*5ae0*/  LDSM.16.M88.4 R16, [R176+0x800] ;  /* 0x00080000b010783b */ /* 0x000ea20000000200 */
[----:B------:R-:W-:Y:S02]  /*5af0*/  @!P6 LEA.HI.X R163, R4, c[0x0][0x1fc], R6, 0x1, P1 ;  /* 0x00007f0004a3ea11 */ /* 0x000fe400008f0c06 */
[----:B------:R-:W-:Y:S02]  /*5b00*/  @!P6 IADD3.X R4, R2, R20, RZ, P0, !PT ;  /* 0x000000140204e210 */ /* 0x000fe400007fe4ff */
[----:B------:R-:W-:Y:S02]  /*5b10*/  @!P6 IADD3 R15, P0, R226, 0x80, RZ ;  /* 0x00000080e20fe810 */ /* 0x000fe40007f1e0ff */
[C---:B------:R-:W-:Y:S01]  /*5b20*/  @!P6 LEA R160, P1, R5.reuse, c[0x0][0x1f8], 0x1 ;  /* 0x00007e0005a0ea11 */ /* 0x040fe200078208ff */
[----:B------:R-:W3:Y:S02]  /*5b30*/  LDSM.16.M88.4 R24, [R176+0x1000] ;  /* 0x00100000b018783b */ /* 0x000ee40000000200 */
[----:B------:R-:W-:Y:S01]  /*5b40*/  @!P6 IMAD.X R21, RZ, RZ, R228, P0 ;  /* 0x000000ffff15e224 */ /* 0x000fe200000e06e4 */
[----:B------:R-:W-:Y:S02]  /*5b50*/  @!P6 IADD3 R22, P0, R0, R15, RZ ;  /* 0x0000000f0016e210 */ /* 0x000fe40007f1e0ff */
[----:B------:R-:W-:Y:S02]  /*5b60*/  @!P6 LEA.HI.X R161, R5, c[0x0][0x1fc], R4, 0x1, P1 ;  /* 0x00007f0005a1ea11 */ /* 0x000fe400008f0c04 */
[----:B------:R-:W-:Y:S01]  /*5b70*/  @!P6 IADD3 R23, P1, R12, R14, RZ ;  /* 0x0000000e0c17e210 */ /* 0x000fe20007f3e0ff */
[----:B------:R-:W4:Y:S01]  /*5b80*/  LDSM.16.M88.4 R136, [R176+0x1800] ;  /* 0x00180000b088783b */ /* 0x000f220000000200 */
[----:B------:R-:W-:Y:S02]  /*5b90*/  @!P6 IADD3.X R14, R2, R21, RZ, P0, !PT ;  /* 0x00000015020ee210 */ /* 0x000fe400007fe4ff */
[C---:B------:R-:W-:Y:S01]  /*5ba0*/  @!P6 IADD3 R2, P0, R12.reuse, R15, RZ ;  /* 0x0000000f0c02e210 */ /* 0x040fe20007f1e0ff */
[C---:B------:R-:W-:Y:S01]  /*5bb0*/  @!P6 IMAD.X R31, R13.reuse, 0x1, R20, P1 ;  /* 0x000000010d1fe824 */ /* 0x040fe200008e0614 */
[----:B------:R-:W-:Y:S02]  /*5bc0*/  @!P6 IADD3 R0, P1, R12, R226, RZ ;  /* 0x000000e20c00e210 */ /* 0x000fe40007f3e0ff */
[C---:B------:R-:W-:Y:S01]  /*5bd0*/  @!P6 IADD3.X R29, R13.reuse, R21, RZ, P0, !PT ;  /* 0x000000150d1de210 */ /* 0x040fe200007fe4ff */
[----:B------:R-:W-:Y:S01]  /*5be0*/  LDSM.16.M88.4 R140, [R184] ;  /* 0x00000000b88c783b */ /* 0x000fe20000000200 */
[----:B------:R-:W-:Y:S01]  /*5bf0*/  @!P6 LEA R20, P0, R22, c[0x0][0x1f8], 0x1 ;  /* 0x00007e001614ea11 */ /* 0x000fe200078008ff */
[----:B------:R-:W-:Y:S01]  /*5c00*/  @!P6 IMAD.X R13, R13, 0x1, R228, P1 ;  /* 0x000000010d0de824 */ /* 0x000fe200008e06e4 */
[----:B------:R-:W-:Y:S02]  /*5c10*/  @!P6 LEA R124, P1, R0, c[0x0][0x1f8], 0x1 ;  /* 0x00007e00007cea11 */ /* 0x000fe400078208ff */
[----:B------:R-:W-:Y:S02]  /*5c20*/  @!P6 LEA.HI.X R21, R22, c[0x0][0x1fc], R14, 0x1, P0 ;  /* 0x00007f001615ea11 */ /* 0x000fe400000f0c0e */
[----:B------:R-:W-:Y:S01]  /*5c30*/  @!P6 LEA.HI.X R125, R0, c[0x0][0x1fc], R13, 0x1, P1 ;  /* 0x00007f00007dea11 */ /* 0x000fe200008f0c0d */
[C---:B-1----:R-:W-:Y:S01]  /*5c40*/  HMMA.16816.F32.BF16 R4, R32.reuse, R8, RZ ;  /* 0x000000082004723c */ /* 0x042fe200000418ff */
[----:B------:R-:W1:Y:S02]  /*5c50*/  LDSM.16.M88.4 R144, [R187] ;  /* 0x00000000bb90783b */ /* 0x000e640000000200 */
[C---:B------:R-:W-:Y:S02]  /*5c60*/  @!P6 LEA R30, P1, R23.reuse, c[0x0][0x1f8], 0x1 ;  /* 0x00007e00171eea11 */ /* 0x040fe400078208ff */
[C---:B------:R-:W-:Y:S02]  /*5c70*/  @!P6 LEA R28, P0, R2.reuse, c[0x0][0x1f8], 0x1 ;  /* 0x00007e00021cea11 */ /* 0x040fe400078008ff */
[----:B------:R-:W-:Y:S01]  /*5c80*/  @!P6 LEA.HI.X R31, R23, c[0x0][0x1fc], R31, 0x1, P1 ;  /* 0x00007f00171fea11 */ /* 0x000fe200008f0c1f */
[C---:B------:R-:W-:Y:S01]  /*5c90*/  HMMA.16816.F32.BF16 R8, R32.reuse, R10, RZ ;  /* 0x0000000a2008723c */ /* 0x040fe200000418ff */
[----:B------:R-:W5:Y:S03]  /*5ca0*/  LDSM.16.M88.4 R148, [R198] ;  /* 0x00000000c694783b */ /* 0x000f660000000200 */
[----:B------:R-:W-:Y:S04]  /*5cb0*/  @!P6 LEA.HI.X R29, R2, c[0x0][0x1fc], R29, 0x1, P0 ;  /* 0x00007f00021dea11 */ /* 0x000fe800000f0c1d */
[C---:B--2---:R-:W-:Y:S01]  /*5cc0*/  HMMA.16816.F32.BF16 R12, R32.reuse, R16, RZ ;  /* 0x00000010200c723c */ /* 0x044fe200000418ff */
[----:B------:R-:W2:Y:S07]  /*5cd0*/  LDSM.16.M88.4 R152, [R197] ;  /* 0x00000000c598783b */ /* 0x000eae0000000200 */
[C---:B------:R-:W-:Y:S01]  /*5ce0*/  HMMA.16816.F32.BF16 R16, R32.reuse, R18, RZ ;  /* 0x000000122010723c */ /* 0x040fe200000418ff */
[----:B------:R-:W1:Y:S08]  /*5cf0*/  LDSM.16.M88.4 R156, [R196] ;  /* 0x00000000c49c783b */ /* 0x000e700000000200 */
[----:B------:R-:W-:Y:S01]  /*5d00*/  @!PT LDS RZ, [RZ] ;  /* 0x00000000fffff984 */ /* 0x000fe20000000800 */
[----:B------:R-:W-:Y:S01]  /*5d10*/  @!PT LDS RZ, [RZ] ;  /* 0x00000000fffff984 */ /* 0x000fe20000000800 */
[----:B------:R-:W-:Y:S01]  /*5d20*/  @!PT LDS RZ, [RZ] ;  /* 0x00000000fffff984 */ /* 0x000fe20000000800 */
[----:B------:R1:W-:Y:S08]  /*5d30*/  @!P6 LDGSTS.E.BYPASS.LTC128B.128 [R199+0x100], [R162.64], !P5 ;  /* 0x00100000a2c7efae */ /* 0x0003f0000e901d46 */
[----:B------:R1:W-:Y:S08]  /*5d40*/  @!P6 LDGSTS.E.BYPASS.LTC128B.128 [R199+0x2100], [R160.64], !P4 ;  /* 0x02100000a0c7efae */ /* 0x0003f0000e101d46 */
[----:B------:R3:W-:Y:S08]  /*5d50*/  @!P6 LDGSTS.E.BYPASS.LTC128B.128 [R199+0x4100], [R20.64], !P3 ;  /* 0x0410000014c7efae */ /* 0x0007f0000d901d46 */
[----:B------:R2:W-:Y:S08]  /*5d60*/  @!P6 LDGSTS.E.BYPASS.LTC128B.128 [R199+0x1100], [R124.64], !P5 ;  /* 0x011000007cc7efae */ /* 0x0005f0000e901d46 */
[----:B------:R4:W-:Y:S08]  /*5d70*/  @!P6 LDGSTS.E.BYPASS.LTC128B.128 [R199+0x3100], [R30.64], !P4 ;  /* 0x031000001ec7efae */ /* 0x0009f0000e101d46 */
[----:B------:R4:W-:Y:S01]  /*5d80*/  @!P6 LDGSTS.E.BYPASS.LTC128B.128 [R199+0x5100], [R28.64], !P3 ;  /* 0x051000001cc7efae */ /* 0x0009e2000d901d46 */
[C---:B---3--:R-:W-:Y:S07]  /*5d90*/  HMMA.16816.F32.BF16 R20, R32.reuse, R24, RZ ;  /* 0x000000182014723c */ /* 0x048fee00000418ff */
[----:B-1----:R-:W-:Y:S01]  /*5da0*/  LDSM.16.M88.4 R160, [R186] ;  /* 0x00000000baa0783b */ /* 0x002fe20000000200 */
[C---:B------:R-:W-:Y:S07]  /*5db0*/  HMMA.16816.F32.BF16 R24, R32.reuse, R26, RZ ;  /* 0x0000001a2018723c */ /* 0x040fee00000418ff */
[----:B------:R-:W0:Y:S08]  /*5dc0*/  LDGDEPBAR ;  /* 0x00000000000079af */ /* 0x000e300000000000 */
[----:B------:R-:W1:Y:S01]  /*5dd0*/  LDSM.16.M88.4 R164, [R182] ;  /* 0x00000000b6a4783b */ /* 0x000e620000000200 */
[C---:B----4-:R-:W-:Y:S07]  /*5de0*/  HMMA.16816.F32.BF16 R28, R32.reuse, R136, RZ ;  /* 0x00000088201c723c */ /* 0x050fee00000418ff */
[----:B------:R-:W3:Y:S01]  /*5df0*/  LDSM.16.M88.4 R168, [R182+0x800] ;  /* 0x00080000b6a8783b */ /* 0x000ee20000000200 */
[----:B------:R-:W-:Y:S07]  /*5e00*/  HMMA.16816.F32.BF16 R32, R32, R138, RZ ;  /* 0x0000008a2020723c */ /* 0x000fee00000418ff */
[----:B------:R-:W4:Y:S01]  /*5e10*/  LDSM.16.M88.4 R136, [R182+0x1000] ;  /* 0x00100000b688783b */ /* 0x000f220000000200 */
[C---:B------:R-:W-:Y:S07]  /*5e20*/  HMMA.16816.F32.BF16 R4, R140.reuse, R144, R4 ;  /* 0x000000908c04723c */ /* 0x040fee0000041804 */
[----:B------:R-:W-:Y:S01]  /*5e30*/  LDSM.16.M88.4 R172, [R179] ;  /* 0x00000000b3ac783b */ /* 0x000fe20000000200 */
[C---:B------:R-:W-:Y:S07]  /*5e40*/  HMMA.16816.F32.BF16 R8, R140.reuse, R146, R8 ;  /* 0x000000928c08723c */ /* 0x040fee0000041808 */
[----:B------:R-:W1:Y:S01]  /*5e50*/  LDSM.16.M88.4 R144, [R182+0x1800] ;  /* 0x00180000b690783b */ /* 0x000e620000000200 */
[C---:B-----5:R-:W-:Y:S07]  /*5e60*/  HMMA.16816.F32.BF16 R12, R140.reuse, R148, R12 ;  /* 0x000000948c0c723c */ /* 0x060fee000004180c */
[----:B------:R-:W5:Y:S01]  /*5e70*/  LDL R127, [R1+0x4] ;  /* 0x00000400017f7983 */ /* 0x000f620000100800 */
[C---:B------:R-:W-:Y:S03]  /*5e80*/  HMMA.16816.F32.BF16 R16, R140.reuse, R150, R16 ;  /* 0x000000968c10723c */ /* 0x040fe60000041810 */
[----:B------:R-:W3:Y:S05]  /*5e90*/  LDSM.16.M88.4 R148, [R185] ;  /* 0x00000000b994783b */ /* 0x000eea0000000200 */
[C---:B--2---:R-:W-:Y:S08]  /*5ea0*/  HMMA.16816.F32.BF16 R20, R140.reuse, R152, R20 ;  /* 0x000000988c14723c */ /* 0x044ff00000041814 */
[C---:B------:R-:W-:Y:S01]  /*5eb0*/  HMMA.16816.F32.BF16 R24, R140.reuse, R154, R24 ;  /* 0x0000009a8c18723c */ /* 0x040fe20000041818 */
[----:B------:R-:W-:Y:S07]  /*5ec0*/  LDSM.16.M88.4 R152, [R179+0x1000] ;  /* 0x00100000b398783b */ /* 0x000fee0000000200 */
        /* <DEDUP_REMOVED lines=16> */
[C---:B------:R-:W-:Y:S01]  /*5fd0*/  HMMA.16816.F32.BF16 R4, R148.reuse, R172, R4 ;  /* 0x000000ac9404723c */ /* 0x040fe20000041804 */
[----:B------:R-:W1:Y:S07]  /*5fe0*/  LDSM.16.M88.4 R160, [R176+0x3000] ;  /* 0x00300000b0a0783b */ /* 0x000e6e0000000200 */
[C---:B------:R-:W-:Y:S01]  /*5ff0*/  HMMA.16816.F32.BF16 R8, R148.reuse, R174, R8 ;  /* 0x000000ae9408723c */ /* 0x040fe20000041808 */
[----:B------:R-:W-:Y:S07]  /*6000*/  LDSM.16.M88.4 R172, [R190] ;  /* 0x00000000beac783b */ /* 0x000fee0000000200 */
[C---:B--2---:R-:W-:Y:S08]  /*6010*/  HMMA.16816.F32.BF16 R12, R148.reuse, R140, R12 ;  /* 0x0000008c940c723c */ /* 0x044ff0000004180c */
[C---:B------:R-:W-:Y:S01]  /*6020*/  HMMA.16816.F32.BF16 R16, R148.reuse, R142, R16 ;  /* 0x0000008e9410723c */ /* 0x040fe20000041810 */
[----:B------:R-:W-:Y:S07]  /*6030*/  LDSM.16.M88.4 R140, [R184+0x4000] ;  /* 0x00400000b88c783b */ /* 0x000fee0000000200 */
[C---:B------:R-:W-:Y:S08]  /*6040*/  HMMA.16816.F32.BF16 R20, R148.reuse, R152, R20 ;  /* 0x000000989414723c */ /* 0x040ff00000041814 */
[C---:B------:R-:W-:Y:S01]  /*6050*/  HMMA.16816.F32.BF16 R24, R148.reuse, R154, R24 ;  /* 0x0000009a9418723c */ /* 0x040fe20000041818 */
[----:B------:R-:W2:Y:S07]  /*6060*/  LDSM.16.M88.4 R152, [R195] ;  /* 0x00000000c398783b */ /* 0x000eae0000000200 */
[C---:B-1----:R-:W-:Y:S08]  /*6070*/  HMMA.16816.F32.BF16 R28, R148.reuse, R156, R28 ;  /* 0x0000009c941c723c */ /* 0x042ff0000004181c */
[----:B------:R-:W-:Y:S01]  /*6080*/  HMMA.16816.F32.BF16 R32, R148, R158, R32 ;  /* 0x0000009e9420723c */ /* 0x000fe20000041820 */
[----:B------:R-:W1:Y:S07]  /*6090*/  LDSM.16.M88.4 R148, [R194] ;  /* 0x00000000c294783b */ /* 0x000e6e0000000200 */
[C---:B---3--:R-:W-:Y:S01]  /*60a0*/  HMMA.16816.F32.BF16 R4, R136.reuse, R164, R4 ;  /* 0x000000a48804723c */ /* 0x048fe20000041804 */
[----:B------:R-:W3:Y:S07]  /*60b0*/  LDSM.16.M88.4 R156, [R193] ;  /* 0x00000000c19c783b */ /* 0x000eee0000000200 */
[C---:B------:R-:W-:Y:S01]  /*60c0*/  HMMA.16816.F32.BF16 R8, R136.reuse, R166, R8 ;  /* 0x000000a68808723c */ /* 0x040fe20000041808 */
[----:B------:R-:W-:Y:S07]  /*60d0*/  LDSM.16.M88.4 R164, [R182+0x2800] ;  /* 0x00280000b6a4783b */ /* 0x000fee0000000200 */
[C---:B----4-:R-:W-:Y:S08]  /*60e0*/  HMMA.16816.F32.BF16 R12, R136.reuse, R144, R12 ;  /* 0x00000090880c723c */ /* 0x050ff0000004180c */
[C---:B------:R-:W-:Y:S01]  /*60f0*/  HMMA.16816.F32.BF16 R16, R136.reuse, R146, R16 ;  /* 0x000000928810723c */ /* 0x040fe20000041810 */
[----:B------:R-:W4:Y:S07]  /*6100*/  LDSM.16.M88.4 R144, [R192] ;  /* 0x00000000c090783b */ /* 0x000f2e0000000200 */
[C---:B------:R-:W-:Y:S08]  /*6110*/  HMMA.16816.F32.BF16 R20, R136.reuse, R160, R20 ;  /* 0x000000a08814723c */ /* 0x040ff00000041814 */
[C---:B------:R-:W-:Y:S01]  /*6120*/  HMMA.16816.F32.BF16 R24, R136.reuse, R162, R24 ;  /* 0x000000a28818723c */ /* 0x040fe20000041818 */
[----:B------:R-:W-:Y:S07]  /*6130*/  LDSM.16.M88.4 R160, [R182+0x2000] ;  /* 0x00200000b6a0783b */ /* 0x000fee0000000200 */
[C---:B------:R-:W-:Y:S08]  /*6140*/  HMMA.16816.F32.BF16 R28, R136.reuse, R168, R28 ;  /* 0x000000a8881c723c */ /* 0x040ff0000004181c */
[----:B------:R-:W-:Y:S01]  /*6150*/  HMMA.16816.F32.BF16 R32, R136, R170, R32 ;  /* 0x000000aa8820723c */ /* 0x000fe20000041820 */
[----:B------:R-:W4:Y:S07]  /*6160*/  LDSM.16.M88.4 R136, [R186+0x4000] ;  /* 0x00400000ba88783b */ /* 0x000f2e0000000200 */
[C---:B--2---:R-:W-:Y:S01]  /*6170*/  HMMA.16816.F32.BF16 R4, R140.reuse, R152, R4 ;  /* 0x000000988c04723c */ /* 0x044fe20000041804 */
[----:B------:R-:W-:Y:S07]  /*6180*/  LDSM.16.M88.4 R168, [R179+0x2000] ;  /* 0x00200000b3a8783b */ /* 0x000fee0000000200 */
[C---:B------:R-:W-:Y:S01]  /*6190*/  HMMA.16816.F32.BF16 R8, R140.reuse, R154, R8 ;  /* 0x0000009a8c08723c */ /* 0x040fe20000041808 */
[----:B------:R-:W-:Y:S07]  /*61a0*/  LDSM.16.M88.4 R152, [R182+0x3800] ;  /* 0x00380000b698783b */ /* 0x000fee0000000200 */
[C---:B-1----:R-:W-:Y:S08]  /*61b0*/  HMMA.16816.F32.BF16 R12, R140.reuse, R148, R12 ;  /* 0x000000948c0c723c */ /* 0x042ff0000004180c */
[C---:B------:R-:W-:Y:S01]  /*61c0*/  HMMA.16816.F32.BF16 R16, R140.reuse, R150, R16 ;  /* 0x000000968c10723c */ /* 0x040fe20000041810 */
[----:B------:R-:W1:Y:S07]  /*61d0*/  LDSM.16.M88.4 R148, [R182+0x3000] ;  /* 0x00300000b694783b */ /* 0x000e6e0000000200 */
[C---:B---3--:R-:W-:Y:S08]  /*61e0*/  HMMA.16816.F32.BF16 R20, R140.reuse, R156, R20 ;  /* 0x0000009c8c14723c */ /* 0x048ff00000041814 */
[C---:B------:R-:W-:Y:S01]  /*61f0*/  HMMA.16816.F32.BF16 R24, R140.reuse, R158, R24 ;  /* 0x0000009e8c18723c */ /* 0x040fe20000041818 */
[----:B------:R-:W2:Y:S07]  /*6200*/  LDSM.16.M88.4 R156, [R185+0x4000] ;  /* 0x00400000b99c783b */ /* 0x000eae0000000200 */
[C---:B----4-:R-:W-:Y:S08]  /*6210*/  HMMA.16816.F32.BF16 R28, R140.reuse, R144, R28 ;  /* 0x000000908c1c723c */ /* 0x050ff0000004181c */
[----:B------:R-:W-:Y:S01]  /*6220*/  HMMA.16816.F32.BF16 R32, R140, R146, R32 ;  /* 0x000000928c20723c */ /* 0x000fe20000041820 */
[----:B------:R-:W3:Y:S07]  /*6230*/  LDSM.16.M88.4 R140, [R179+0x2800] ;  /* 0x00280000b38c783b */ /* 0x000eee0000000200 */
[C---:B------:R-:W-:Y:S01]  /*6240*/  HMMA.16816.F32.BF16 R4, R136.reuse, R160, R4 ;  /* 0x000000a08804723c */ /* 0x040fe20000041804 */
[----:B------:R-:W4:Y:S04]  /*6250*/  LDSM.16.M88.4 R144, [R179+0x3000] ;  /* 0x00300000b390783b */ /* 0x000f280000000200 */
[----:B-----5:R-:W-:Y:S03]  /*6260*/  IADD3 R0, R127, R237, RZ ;  /* 0x000000ed7f007210 */ /* 0x020fe60007ffe0ff */
[C---:B------:R-:W-:Y:S01]  /*6270*/  HMMA.16816.F32.BF16 R8, R136.reuse, R162, R8 ;  /* 0x000000a28808723c */ /* 0x040fe20000041808 */
[----:B------:R-:W-:Y:S03]  /*6280*/  LDSM.16.M88.4 R160, [R176+0x4800] ;  /* 0x00480000b0a0783b */ /* 0x000fe60000000200 */
[----:B------:R-:W-:Y:S04]  /*6290*/  @P2 IMAD.HI.U32 R2, R0, c[0x0][0x2c8], RZ ;  /* 0x0000b20000022a27 */ /* 0x000fe800078e00ff */
[C---:B------:R-:W-:Y:S04]  /*62a0*/  HMMA.16816.F32.BF16 R12, R136.reuse, R164, R12 ;  /* 0x000000a4880c723c */ /* 0x040fe8000004180c */
[----:B------:R-:W-:Y:S04]  /*62b0*/  @P2 SHF.R.U32.HI R0, RZ, c[0x0][0x2cc], R2 ;  /* 0x0000b300ff002a19 */ /* 0x000fe80000011602 */
[C---:B------:R-:W-:Y:S01]  /*62c0*/  HMMA.16816.F32.BF16 R16, R136.reuse, R166, R16 ;  /* 0x000000a68810723c */ /* 0x040fe20000041810 */
[----:B------:R-:W-:Y:S07]  /*62d0*/  LDSM.16.M88.4 R164, [R176+0x5800] ;  /* 0x00580000b0a4783b */ /* 0x000fee0000000200 */
[C---:B-1----:R-:W-:Y:S01]  /*62e0*/  HMMA.16816.F32.BF16 R20, R136.reuse, R148, R20 ;  /* 0x000000948814723c */ /* 0x042fe20000041814 */
[----:B------:R-:W1:Y:S07]  /*62f0*/  SHFL.IDX PT, R2, R0, RZ, 0x1c1f ;  /* 0x001c1fff00027589 */ /* 0x000e6e00000e0000 */
[C---:B------:R-:W-:Y:S01]  /*6300*/  HMMA.16816.F32.BF16 R24, R136.reuse, R150, R24 ;  /* 0x000000968818723c */ /* 0x040fe20000041818 */
[----:B------:R-:W-:Y:S07]  /*6310*/  LDSM.16.M88.4 R148, [R183+0x8000] ;  /* 0x00800000b794783b */ /* 0x000fee0000000200 */
[C---:B------:R-:W-:Y:S01]  /*6320*/  HMMA.16816.F32.BF16 R28, R136.reuse, R152, R28 ;  /* 0x00000098881c723c */ /* 0x040fe2000004181c */
[----:B------:R5:W1:Y:S07]  /*6330*/  SHFL.IDX PT, R124, R0, 0x1, 0x1c1f ;  /* 0x003c1f00007c7f89 */ /* 0x000a6e00000e0000 */
[----:B------:R-:W-:Y:S01]  /*6340*/  HMMA.16816.F32.BF16 R32, R136, R154, R32 ;  /* 0x0000009a8820723c */ /* 0x000fe20000041820 */
[----:B------:R-:W1:Y:S07]  /*6350*/  LDSM.16.M88.4 R136, [R179+0x3800] ;  /* 0x00380000b388783b */ /* 0x000e6e0000000200 */
[C---:B--2---:R-:W-:Y:S01]  /*6360*/  HMMA.16816.F32.BF16 R4, R156.reuse, R168, R4 ;  /* 0x000000a89c04723c */ /* 0x044fe20000041804 */
[----:B------:R-:W2:Y:S07]  /*6370*/  LDSM.16.M88.4 R152, [R176+0x4000] ;  /* 0x00400000b098783b */ /* 0x000eae0000000200 */
[C---:B------:R-:W-:Y:S01]  /*6380*/  HMMA.16816.F32.BF16 R8, R156.reuse, R170, R8 ;  /* 0x000000aa9c08723c */ /* 0x040fe20000041808 */
[----:B------:R-:W-:Y:S03]  /*6390*/  LDSM.16.M88.4 R168, [R191] ;  /* 0x00000000bfa8783b */ /* 0x000fe60000000200 */
[----:B-----5:R-:W-:Y:S04]  /*63a0*/  IMAD.MOV.U32 R0, RZ, RZ, -0x40 ;  /* 0xffffffc0ff007424 */ /* 0x020fe800078e00ff */
[C---:B---3--:R-:W-:Y:S04]  /*63b0*/  HMMA.16816.F32.BF16 R12, R156.reuse, R140, R12 ;  /* 0x0000008c9c0c723c */ /* 0x048fe8000004180c */
[----:B------:R-:W-:Y:S04]  /*63c0*/  IMAD R0, R200, R0, 0x1 ;  /* 0x00000001c8007424 */ /* 0x000fe800078e0200 */
[C---:B------:R-:W-:Y:S01]  /*63d0*/  HMMA.16816.F32.BF16 R16, R156.reuse, R142, R16 ;  /* 0x0000008e9c10723c */ /* 0x040fe20000041810 */
[----:B------:R-:W3:Y:S03]  /*63e0*/  LDSM.16.M88.4 R140, [R176+0x5000] ;  /* 0x00500000b08c783b */ /* 0x000ee60000000200 */
[----:B------:R-:W-:Y:S04]  /*63f0*/  IADD3 R0, R234, R0, -R233 ;  /* 0x00000000ea007210 */ /* 0x000fe80007ffe8e9 */
[C---:B----4-:R-:W-:Y:S04]  /*6400*/  HMMA.16816.F32.BF16 R20, R156.reuse, R144, R20 ;  /* 0x000000909c14723c */ /* 0x050fe80000041814 */
[----:B------:R-:W-:Y:S04]  /*6410*/  IADD3 R0, R0, -R235, RZ ;  /* 0x800000eb00007210 */ /* 0x000fe80007ffe0ff */
[C---:B------:R-:W-:Y:S01]  /*6420*/  HMMA.16816.F32.BF16 R24, R156.reuse, R146, R24 ;  /* 0x000000929c18723c */ /* 0x040fe20000041818 */
[----:B------:R-:W4:Y:S03]  /*6430*/  LDSM.16.M88.4 R144, [R184+0x8000] ;  /* 0x00800000b890783b */ /* 0x000f260000000200 */
[C---:B-1----:R-:W-:Y:S01]  /*6440*/  IMAD.IADD R2, R0.reuse, 0x1, R2 ;  /* 0x0000000100027824 */ /* 0x042fe200078e0202 */
[----:B------:R-:W-:Y:S03]  /*6450*/  IADD3 R0, R0, R124, RZ ;  /* 0x0000007c00007210 */ /* 0x000fe60007ffe0ff */
[C---:B------:R-:W-:Y:S03]  /*6460*/  HMMA.16816.F32.BF16 R28, R156.reuse, R136, R28 ;  /* 0x000000889c1c723c */ /* 0x040fe6000004181c */
[----:B------:R-:W-:Y:S02]  /*6470*/  ISETP.GT.AND P6, PT, R2, 0x1, PT ;  /* 0x000000010200780c */ /* 0x000fe40003fc4270 */
[----:B------:R-:W-:Y:S02]  /*6480*/  ISETP.GT.AND P1, PT, R0, RZ, PT ;  /* 0x000000ff0000720c */ /* 0x000fe40003f24270 */
[----:B------:R-:W-:Y:S01]  /*6490*/  ISETP.GT.AND P0, PT, R2, RZ, PT ;  /* 0x000000ff0200720c */ /* 0x000fe20003f04270 */
[----:B------:R-:W-:Y:S01]  /*64a0*/  HMMA.16816.F32.BF16 R32, R156, R138, R32 ;  /* 0x0000008a9c20723c */ /* 0x000fe20000041820 */
[----:B------:R-:W1:Y:S07]  /*64b0*/  LDSM.16.M88.4 R136, [R189] ;  /* 0x00000000bd88783b */ /* 0x000e6e0000000200 */
[C---:B--2---:R-:W-:Y:S01]  /*64c0*/  HMMA.16816.F32.BF16 R4, R148.reuse, R152, R4 ;  /* 0x000000989404723c */ /* 0x044fe20000041804 */
[----:B------:R-:W-:Y:S07]  /*64d0*/  LDSM.16.M88.4 R156, [R182+0x4800] ;  /* 0x00480000b69c783b */ /* 0x000fee0000000200 */
[C---:B------:R-:W-:Y:S01]  /*64e0*/  HMMA.16816.F32.BF16 R8, R148.reuse, R154, R8 ;  /* 0x0000009a9408723c */ /* 0x040fe20000041808 */
[----:B------:R-:W-:Y:S07]  /*64f0*/  LDSM.16.M88.4 R152, [R182+0x4000] ;  /* 0x00400000b698783b */ /* 0x000fee0000000200 */
[C---:B------:R-:W-:Y:S08]  /*6500*/  HMMA.16816.F32.BF16 R12, R148.reuse, R160, R12 ;  /* 0x000000a0940c723c */ /* 0x040ff0000004180c */
[C---:B------:R-:W-:Y:S01]  /*6510*/  HMMA.16816.F32.BF16 R16, R148.reuse, R162, R16 ;  /* 0x000000a29410723c */ /* 0x040fe20000041810 */
[----:B------:R-:W-:Y:S07]  /*6520*/  LDSM.16.M88.4 R160, [R182+0x5000] ;  /* 0x00500000b6a0783b */ /* 0x000fee0000000200 */
[C---:B---3--:R-:W-:Y:S08]  /*6530*/  HMMA.16816.F32.BF16 R20, R148.reuse, R140, R20 ;  /* 0x0000008c9414723c */ /* 0x048ff00000041814 */
[C---:B------:R-:W-:Y:S01]  /*6540*/  HMMA.16816.F32.BF16 R24, R148.reuse, R142, R24 ;  /* 0x0000008e9418723c */ /* 0x040fe20000041818 */
[----:B------:R-:W2:Y:S07]  /*6550*/  LDSM.16.M88.4 R140, [R188] ;  /* 0x00000000bc8c783b */ /* 0x000eae0000000200 */
[C---:B------:R-:W-:Y:S08]  /*6560*/  HMMA.16816.F32.BF16 R28, R148.reuse, R164, R28 ;  /* 0x000000a4941c723c */ /* 0x040ff0000004181c */
[----:B------:R-:W-:Y:S01]  /*6570*/  HMMA.16816.F32.BF16 R32, R148, R166, R32 ;  /* 0x000000a69420723c */ /* 0x000fe20000041820 */
[----:B------:R-:W3:Y:S07]  /*6580*/  LDSM.16.M88.4 R148, [R186+0x8000] ;  /* 0x00800000ba94783b */ /* 0x000eee0000000200 */
[C---:B----4-:R-:W-:Y:S01]  /*6590*/  HMMA.16816.F32.BF16 R4, R144.reuse, R168, R4 ;  /* 0x000000a89004723c */ /* 0x050fe20000041804 */
[----:B------:R-:W4:Y:S07]  /*65a0*/  LDSM.16.M88.4 R164, [R182+0x5800] ;  /* 0x00580000b6a4783b */ /* 0x000f2e0000000200 */
[C---:B------:R-:W-:Y:S01]  /*65b0*/  HMMA.16816.F32.BF16 R8, R144.reuse, R170, R8 ;  /* 0x000000aa9008723c */ /* 0x040fe20000041808 */
[----:B------:R-:W-:Y:S07]  /*65c0*/  LDSM.16.M88.4 R168, [R179+0x4000] ;  /* 0x00400000b3a8783b */ /* 0x000fee0000000200 */
[C---:B------:R-:W-:Y:S08]  /*65d0*/  HMMA.16816.F32.BF16 R12, R144.reuse, R172, R12 ;  /* 0x000000ac900c723c */ /* 0x040ff0000004180c */
[C---:B------:R-:W-:Y:S08]  /*65e0*/  HMMA.16816.F32.BF16 R16, R144.reuse, R174, R16 ;  /* 0x000000ae9010723c */ /* 0x040ff00000041810 */
        /* <DEDUP_REMOVED lines=8> */
[C---:B------:R-:W-:Y:S08]  /*6670*/  HMMA.16816.F32.BF16 R8, R148.reuse, R154, R8 ;  /* 0x0000009a9408723c */ /* 0x040ff00000041808 */
[C---:B------:R-:W-:Y:S08]  /*6680*/  HMMA.16816.F32.BF16 R12, R148.reuse, R156, R12 ;  /* 0x0000009c940c723c */ /* 0x040ff0000004180c */
[C---:B------:R-:W-:Y:S08]  /*6690*/  HMMA.16816.F32.BF16 R16, R148.reuse, R158, R16 ;  /* 0x0000009e9410723c */ /* 0x040ff00000041810 */
[C---:B------:R-:W-:Y:S08]  /*66a0*/  HMMA.16816.F32.BF16 R20, R148.reuse, R160, R20 ;  /* 0x000000a09414723c */ /* 0x040ff00000041814 */
[C---:B------:R-:W-:Y:S08]  /*66b0*/  HMMA.16816.F32.BF16 R24, R148.reuse, R162, R24 ;  /* 0x000000a29418723c */ /* 0x040ff00000041818 */
[C---:B----4-:R-:W-:Y:S08]  /*66c0*/  HMMA.16816.F32.BF16 R28, R148.reuse, R164, R28 ;  /* 0x000000a4941c723c */ /* 0x050ff0000004181c */
[----:B------:R-:W-:Y:S01]  /*66d0*/  HMMA.16816.F32.BF16 R32, R148, R166, R32 ;  /* 0x000000a69420723c */ /* 0x000fe20000041820 */
[----:B------:R-:W4:Y:S01]  /*66e0*/  LDSM.16.M88.4 R148, [R179+0x5800] ;  /* 0x00580000b394783b */ /* 0x000f220000000200 */
[----:B------:R-:W-:Y:S06]  /*66f0*/  DEPBAR.LE SB0, 0x0 ;  /* 0x000080000000791a */ /* 0x000fec0000000000 */
[C---:B-1----:R-:W-:Y:S01]  /*6700*/  HMMA.16816.F32.BF16 R4, R136.reuse, R168, R4 ;  /* 0x000000a88804723c */ /* 0x042fe20000041804 */
[----:B------:R-:W-:Y:S07]  /*6710*/  BAR.SYNC.DEFER_BLOCKING 0x0 ;  /* 0x0000000000007b1d */ /* 0x000fee0000010000 */
[C---:B------:R-:W-:Y:S08]  /*6720*/  HMMA.16816.F32.BF16 R8, R136.reuse, R170, R8 ;  /* 0x000000aa8808723c */ /* 0x040ff00000041808 */
[C---:B--2---:R-:W-:Y:S08]  /*6730*/  HMMA.16816.F32.BF16 R12, R136.reuse, R140, R12 ;  /* 0x0000008c880c723c */ /* 0x044ff0000004180c */
[C---:B------:R-:W-:Y:S04]  /*6740*/  HMMA.16816.F32.BF16 R16, R136.reuse, R142, R16 ;  /* 0x0000008e8810723c */ /* 0x040fe80000041810 */
[----:B------:R-:W-:Y:S02]  /*6750*/  FSEL R124, R4, -INF , P0 ;  /* 0xff800000047c7808 */ /* 0x000fe40000000000 */
[----:B------:R-:W-:Y:S02]  /*6760*/  ISETP.GT.AND P0, PT, R0, 0x1, PT ;  /* 0x000000010000780c */ /* 0x000fe40003f04270 */
[C---:B---3--:R-:W-:Y:S04]  /*6770*/  HMMA.16816.F32.BF16 R20, R136.reuse, R144, R20 ;  /* 0x000000908814723c */ /* 0x048fe80000041814 */
[----:B------:R-:W-:Y:S02]  /*6780*/  FSEL R142, R5, -INF , P6 ;  /* 0xff800000058e7808 */ /* 0x000fe40003000000 */
[----:B------:R-:W-:Y:S02]  /*6790*/  FSEL R153, R7, -INF , P0 ;  /* 0xff80000007997808 */ /* 0x000fe40000000000 */
[C---:B------:R-:W-:Y:S03]  /*67a0*/  HMMA.16816.F32.BF16 R24, R136.reuse, R146, R24 ;  /* 0x000000928818723c */ /* 0x040fe60000041818 */
[----:B------:R-:W-:Y:S02]  /*67b0*/  ISETP.GT.AND P0, PT, R2, 0x8, PT ;  /* 0x000000080200780c */ /* 0x000fe40003f04270 */
[----:B------:R-:W-:Y:S02]  /*67c0*/  FMNMX.FTZ R4, R124, R3, !PT ;  /* 0x000000037c047209 */ /* 0x000fe40007810000 */
[----:B------:R-:W-:Y:S01]  /*67d0*/  FSEL R140, R8, -INF , P0 ;  /* 0xff800000088c7808 */ /* 0x000fe20000000000 */
[C---:B----4-:R-:W-:Y:S03]  /*67e0*/  HMMA.16816.F32.BF16 R28, R136.reuse, R148, R28 ;  /* 0x00000094881c723c */ /* 0x050fe6000004181c */
[----:B------:R-:W-:Y:S02]  /*67f0*/  ISETP.GT.AND P6, PT, R2, 0x9, PT ;  /* 0x000000090200780c */ /* 0x000fe40003fc4270 */
[----:B------:R-:W-:Y:S02]  /*6800*/  FMNMX.FTZ R4, R142, R4, !PT ;  /* 0x000000048e047209 */ /* 0x000fe40007810000 */
[----:B------:R-:W-:Y:S01]  /*6810*/  ISETP.GT.AND P0, PT, R0, 0x9, PT ;  /* 0x000000090000780c */ /* 0x000fe20003f04270 */
[----:B------:R-:W-:Y:S04]  /*6820*/  HMMA.16816.F32.BF16 R32, R136, R150, R32 ;  /* 0x000000968820723c */ /* 0x000fe80000041820 */
[----:B------:R-:W-:Y:S02]  /*6830*/  FSEL R141, R9, -INF , P6 ;  /* 0xff800000098d7808 */ /* 0x000fe40003000000 */
[----:B------:R-:W-:Y:S02]  /*6840*/  FSEL R152, R11, -INF , P0 ;  /* 0xff8000000b987808 */ /* 0x000fe40000000000 */
[----:B------:R-:W-:Y:S02]  /*6850*/  FMNMX.FTZ R4, R140, R4, !PT ;  /* 0x000000048c047209 */ /* 0x000fe40007810000 */
[----:B------:R-:W-:Y:S02]  /*6860*/  ISETP.GT.AND P0, PT, R2, 0x10, PT ;  /* 0x000000100200780c */ /* 0x000fe40003f04270 */
[----:B------:R-:W-:Y:S02]  /*6870*/  FMNMX.FTZ R4, R141, R4, !PT ;  /* 0x000000048d047209 */ /* 0x000fe40007810000 */
[----:B------:R-:W-:Y:S02]  /*6880*/  FSEL R146, R12, -INF , P0 ;  /* 0xff8000000c927808 */ /* 0x000fe40000000000 */
[----:B------:R-:W-:Y:S02]  /*6890*/  ISETP.GT.AND P6, PT, R2, 0x11, PT ;  /* 0x000000110200780c */ /* 0x000fe40003fc4270 */
[----:B------:R-:W-:Y:S02]  /*68a0*/  ISETP.GT.AND P0, PT, R0, 0x11, PT ;  /* 0x000000110000780c */ /* 0x000fe40003f04270 */
[----:B------:R-:W-:Y:S02]  /*68b0*/  FSEL R155, R13, -INF , P6 ;  /* 0xff8000000d9b7808 */ /* 0x000fe40003000000 */
[----:B------:R-:W-:Y:S02]  /*68c0*/  FSEL R157, R15, -INF , P0 ;  /* 0xff8000000f9d7808 */ /* 0x000fe40000000000 */
[----:B------:R-:W-:Y:S02]  /*68d0*/  FMNMX.FTZ R4, R146, R4, !PT ;  /* 0x0000000492047209 */ /* 0x000fe40007810000 */
[----:B------:R-:W-:Y:S02]  /*68e0*/  ISETP.GT.AND P0, PT, R2, 0x18, PT ;  /* 0x000000180200780c */ /* 0x000fe40003f04270 */
[----:B------:R-:W-:Y:S02]  /*68f0*/  FSEL R154, R6, -INF , P1 ;  /* 0xff800000069a7808 */ /* 0x000fe40000800000 */
[----:B------:R-:W-:Y:S02]  /*6900*/  FSEL R147, R16, -INF , P0 ;  /* 0xff80000010937808 */ /* 0x000fe40000000000 */
[----:B------:R-:W-:Y:S02]  /*6910*/  FMNMX.FTZ R4, R155, R4, !PT ;  /* 0x000000049b047209 */ /* 0x000fe40007810000 */
[----:B------:R-:W-:Y:S02]  /*6920*/  ISETP.GT.AND P1, PT, R0, 0x8, PT ;  /* 0x000000080000780c */ /* 0x000fe40003f24270 */
[----:B------:R-:W-:Y:S02]  /*6930*/  ISETP.GT.AND P6, PT, R2, 0x19, PT ;  /* 0x000000190200780c */ /* 0x000fe40003fc4270 */
[----:B------:R-:W-:Y:S02]  /*6940*/  ISETP.GT.AND P0, PT, R0, 0x19, PT ;  /* 0x000000190000780c */ /* 0x000fe40003f04270 */
[----:B------:R-:W-:Y:S02]  /*6950*/  FSEL R143, R10, -INF , P1 ;  /* 0xff8000000a8f7808 */ /* 0x000fe40000800000 */
[----:B------:R-:W-:Y:S02]  /*6960*/  FSEL R148, R17, -INF , P6 ;  /* 0xff80000011947808 */ /* 0x000fe40003000000 */
[----:B------:R-:W-:Y:S02]  /*6970*/  FSEL R158, R19, -INF , P0 ;  /* 0xff800000139e7808 */ /* 0x000fe40000000000 */
[----:B------:R-:W-:Y:S02]  /*6980*/  FMNMX.FTZ R4, R147, R4, !PT ;  /* 0x0000000493047209 */ /* 0x000fe40007810000 */
[----:B------:R-:W-:Y:S02]  /*6990*/  ISETP.GT.AND P1, PT, R0, 0x10, PT ;  /* 0x000000100000780c */ /* 0x000fe40003f24270 */
[----:B------:R-:W-:Y:S02]  /*69a0*/  ISETP.GT.AND P0, PT, R2, 0x20, PT ;  /* 0x000000200200780c */ /* 0x000fe40003f04270 */
[----:B------:R-:W-:Y:S02]  /*69b0*/  FSEL R156, R14, -INF , P1 ;  /* 0xff8000000e9c7808 */ /* 0x000fe40000800000 */
[----:B------:R-:W-:Y:S02]  /*69c0*/  FSEL R150, R20, -INF , P0 ;  /* 0xff80000014967808 */ /* 0x000fe40000000000 */
[----:B------:R-:W-:Y:S02]  /*69d0*/  FMNMX.FTZ R4, R148, R4, !PT ;  /* 0x0000000494047209 */ /* 0x000fe40007810000 */
[----:B------:R-:W-:Y:S02]  /*69e0*/  ISETP.GT.AND P1, PT, R0, 0x18, PT ;  /* 0x000000180000780c */ /* 0x000fe40003f24270 */
[----:B------:R-:W-:Y:S02]  /*69f0*/  ISETP.GT.AND P6, PT, R2, 0x21, PT ;  /* 0x000000210200780c */ /* 0x000fe40003fc4270 */
[----:B------:R-:W-:Y:S02]  /*6a00*/  FMNMX.FTZ R5, R154, R126, !PT ;  /* 0x0000007e9a057209 */ /* 0x000fe40007810000 */
[----:B------:R-:W-:Y:S02]  /*6a10*/  FSEL R149, R18, -INF , P1 ;  /* 0xff80000012957808 */ /* 0x000fe40000800000 */
[----:B------:R-:W-:Y:S02]  /*6a20*/  FSEL R151, R21, -INF , P6 ;  /* 0xff80000015977808 */ /* 0x000fe40003000000 */
[----:B------:R-:W-:Y:S02]  /*6a30*/  FMNMX.FTZ R4, R150, R4, !PT ;  /* 0x0000000496047209 */ /* 0x000fe40007810000 */
[----:B------:R-:W-:Y:S02]  /*6a40*/  ISETP.GT.AND P1, PT, R2, 0x28, PT ;  /* 0x000000280200780c */ /* 0x000fe40003f24270 */
[----:B------:R-:W-:Y:S02]  /*6a50*/  FMNMX.FTZ R5, R153, R5, !PT ;  /* 0x0000000599057209 */ /* 0x000fe40007810000 */
[----:B------:R-:W-:Y:S02]  /*6a60*/  FSEL R159, R24, -INF , P1 ;  /* 0xff800000189f7808 */ /* 0x000fe40000800000 */
[----:B------:R-:W-:Y:S02]  /*6a70*/  FMNMX.FTZ R4, R151, R4, !PT ;  /* 0x0000000497047209 */ /* 0x000fe40007810000 */
[C---:B------:R-:W-:Y:S02]  /*6a80*/  ISETP.GT.AND P0, PT, R2.reuse, 0x29, PT ;  /* 0x000000290200780c */ /* 0x040fe40003f04270 */
[----:B------:R-:W-:Y:S02]  /*6a90*/  FMNMX.FTZ R5, R143, R5, !PT ;  /* 0x000000058f057209 */ /* 0x000fe40007810000 */
[----:B------:R-:W-:Y:S02]  /*6aa0*/  FMNMX.FTZ R4, R159, R4, !PT ;  /* 0x000000049f047209 */ /* 0x000fe40007810000 */
[----:B------:R-:W-:Y:S02]  /*6ab0*/  ISETP.GT.AND P6, PT, R2, 0x30, PT ;  /* 0x000000300200780c */ /* 0x000fe40003fc4270 */
[----:B------:R-:W-:Y:S02]  /*6ac0*/  FSEL R162, R25, -INF , P0 ;  /* 0xff80000019a27808 */ /* 0x000fe40000000000 */
[----:B------:R-:W-:Y:S02]  /*6ad0*/  FMNMX.FTZ R5, R152, R5, !PT ;  /* 0x0000000598057209 */ /* 0x000fe40007810000 */
[----:B------:R-:W-:Y:S02]  /*6ae0*/  FSEL R165, R28, -INF , P6 ;  /* 0xff8000001ca57808 */ /* 0x000fe40003000000 */
[----:B------:R-:W-:Y:S02]  /*6af0*/  ISETP.GT.AND P1, PT, R2, 0x31, PT ;  /* 0x000000310200780c */ /* 0x000fe40003f24270 */
[----:B------:R-:W-:Y:S02]  /*6b00*/  FMNMX.FTZ R4, R162, R4, !PT ;  /* 0x00000004a2047209 */ /* 0x000fe40007810000 */
[----:B------:R-:W-:Y:S02]  /*6b10*/  FMNMX.FTZ R5, R156, R5, !PT ;  /* 0x000000059c057209 */ /* 0x000fe40007810000 */
[----:B------:R-:W-:Y:S02]  /*6b20*/  FSEL R209, R29, -INF , P1 ;  /* 0xff8000001dd17808 */ /* 0x000fe40000800000 */
[C---:B------:R-:W-:Y:S02]  /*6b30*/  ISETP.GT.AND P6, PT, R2.reuse, 0x39, PT ;  /* 0x000000390200780c */ /* 0x040fe40003fc4270 */
[----:B------:R-:W-:Y:S02]  /*6b40*/  ISETP.GT.AND P0, PT, R2, 0x38, PT ;  /* 0x000000380200780c */ /* 0x000fe40003f04270 */
[----:B------:R-:W-:Y:S02]  /*6b50*/  FMNMX.FTZ R2, R165, R4, !PT ;  /* 0x00000004a5027209 */ /* 0x000fe40007810000 */
[----:B------:R-:W-:Y:S02]  /*6b60*/  FMNMX.FTZ R4, R157, R5, !PT ;  /* 0x000000059d047209 */ /* 0x000fe40007810000 */
[----:B------:R-:W-:Y:S02]  /*6b70*/  FSEL R210, R32, -INF , P0 ;  /* 0xff80000020d27808 */ /* 0x000fe40000000000 */
[----:B------:R-:W-:Y:S02]  /*6b80*/  FMNMX.FTZ R2, R209, R2, !PT ;  /* 0x00000002d1027209 */ /* 0x000fe40007810000 */
[----:B------:R-:W-:Y:S02]  /*6b90*/  FMNMX.FTZ R4, R149, R4, !PT ;  /* 0x0000000495047209 */ /* 0x000fe40007810000 */
[----:B------:R-:W-:Y:S02]  /*6ba0*/  ISETP.GT.AND P1, PT, R0, 0x20, PT ;  /* 0x000000200000780c */ /* 0x000fe40003f24270 */
[----:B------:R-:W-:Y:S02]  /*6bb0*/  FSEL R212, R33, -INF , P6 ;  /* 0xff80000021d47808 */ /* 0x000fe40003000000 */
[----:B------:R-:W-:Y:S02]  /*6bc0*/  FMNMX.FTZ R2, R210, R2, !PT ;  /* 0x00000002d2027209 */ /* 0x000fe40007810000 */
[----:B------:R-:W-:Y:S02]  /*6bd0*/  FSEL R160, R22, -INF , P1 ;  /* 0xff80000016a07808 */ /* 0x000fe40000800000 */
[----:B------:R-:W-:Y:S02]  /*6be0*/  FMNMX.FTZ R4, R158, R4, !PT ;  /* 0x000000049e047209 */ /* 0x000fe40007810000 */
[----:B------:R-:W-:Y:S02]  /*6bf0*/  ISETP.GT.AND P0, PT, R0, 0x21, PT ;  /* 0x000000210000780c */ /* 0x000fe40003f04270 */
[----:B------:R-:W-:Y:S02]  /*6c00*/  FMNMX.FTZ R2, R212, R2, !PT ;  /* 0x00000002d4027209 */ /* 0x000fe40007810000 */
[----:B------:R-:W-:Y:S02]  /*6c10*/  FSEL R161, R23, -INF , P0 ;  /* 0xff80000017a17808 */ /* 0x000fe40000000000 */
[----:B------:R-:W-:Y:S01]  /*6c20*/  ISETP.GT.AND P6, PT, R200, R229, PT ;  /* 0x000000e5c800720c */ /* 0x000fe20003fc4270 */
[----:B------:R-:W1:Y:S01]  /*6c30*/  SHFL.BFLY PT, R7, R2, 0x2, 0x1f ;  /* 0x0c401f0002077f89 */ /* 0x000e6200000e0000 */
[----:B------:R-:W-:Y:S02]  /*6c40*/  ISETP.GT.AND P1, PT, R0, 0x28, PT ;  /* 0x000000280000780c */ /* 0x000fe40003f24270 */
[----:B------:R-:W-:Y:S02]  /*6c50*/  FMNMX.FTZ R4, R160, R4, !PT ;  /* 0x00000004a0047209 */ /* 0x000fe40007810000 */
[----:B------:R-:W-:Y:S02]  /*6c60*/  FSEL R163, R26, -INF , P1 ;  /* 0xff8000001aa37808 */ /* 0x000fe40000800000 */
[C---:B------:R-:W-:Y:S02]  /*6c70*/  ISETP.GT.AND P0, PT, R0.reuse, 0x29, PT ;  /* 0x000000290000780c */ /* 0x040fe40003f04270 */
        /* <DEDUP_REMOVED lines=8> */
[----:B------:R-:W-:Y:S02]  /*6d00*/  FSEL R213, R31, -INF , P0 ;  /* 0xff8000001fd57808 */ /* 0x000fe40000000000 */
[----:B------:R-:W-:Y:S01]  /*6d10*/  ISETP.GT.AND P1, PT, R0, 0x38, PT ;  /* 0x000000380000780c */ /* 0x000fe20003f24270 */
[----:B------:R-:W-:Y:S01]  /*6d20*/  @P6 IMAD R6, R6, c[0x0][0x1e0], RZ ;  /* 0x0000780006066a24 */ /* 0x000fe200078e02ff */
[----:B------:R-:W-:Y:S02]  /*6d30*/  ISETP.GT.AND P0, PT, R0, 0x39, PT ;  /* 0x000000390000780c */ /* 0x000fe40003f04270 */
[----:B------:R-:W-:Y:S01]  /*6d40*/  FMNMX.FTZ R0, R211, R4, !PT ;  /* 0x00000004d3007209 */ /* 0x000fe20007810000 */
[----:B------:R-:W-:Y:S01]  /*6d50*/  @P6 IMAD.WIDE.U32 R4, R201, c[0x0][0x1e0], RZ ;  /* 0x00007800c9046a25 */ /* 0x000fe200078e00ff */
[----:B------:R-:W-:Y:S02]  /*6d60*/  FSEL R214, R34, -INF , P1 ;  /* 0xff80000022d67808 */ /* 0x000fe40000800000 */
[----:B------:R-:W-:Y:S01]  /*6d70*/  FMNMX.FTZ R0, R213, R0, !PT ;  /* 0x00000000d5007209 */ /* 0x000fe20007810000 */
[----:B------:R-:W-:Y:S01]  /*6d80*/  @P6 IMAD R6, R201, c[0x0][0x1e4], R6 ;  /* 0x00007900c9066a24 */ /* 0x000fe200078e0206 */
[----:B------:R-:W-:Y:S02]  /*6d90*/  FSEL R127, R35, -INF , P0 ;  /* 0xff800000237f7808 */ /* 0x000fe40000000000 */
[----:B------:R-:W-:Y:S02]  /*6da0*/  FMNMX.FTZ R0, R214, R0, !PT ;  /* 0x00000000d6007209 */ /* 0x000fe40007810000 */
[----:B-1----:R-:W-:Y:S01]  /*6db0*/  FMNMX.FTZ R9, R2, R7, !PT ;  /* 0x0000000702097209 */ /* 0x002fe20007810000 */
[----:B------:R-:W-:Y:S01]  /*6dc0*/  @P6 IMAD.IADD R2, R5, 0x1, R6 ;  /* 0x0000000105026824 */ /* 0x000fe200078e0206 */
[----:B------:R-:W-:Y:S01]  /*6dd0*/  FMNMX.FTZ R0, R127, R0, !PT ;  /* 0x000000007f007209 */ /* 0x000fe20007810000 */
[----:B------:R-:W-:Y:S01]  /*6de0*/  @P6 IMAD.MOV.U32 R6, RZ, RZ, c[0x0][0x1e0] ;  /* 0x00007800ff066624 */ /* 0x000fe200078e00ff */
[C---:B------:R-:W-:Y:S01]  /*6df0*/  @P6 SHF.L.U32 R5, R4.reuse, 0x6, RZ ;  /* 0x0000000604056819 */ /* 0x040fe200000006ff */
[----:B------:R-:W-:Y:S01]  /*6e00*/  SHFL.BFLY PT, R17, R9, 0x1, 0x1f ;  /* 0x0c201f0009117f89 */ /* 0x000fe200000e0000 */
[----:B------:R-:W-:Y:S02]  /*6e10*/  @P6 SHF.L.U64.HI R4, R4, 0x6, R2 ;  /* 0x0000000604046819 */ /* 0x000fe40000010202 */
[C---:B------:R-:W-:Y:S02]  /*6e20*/  @P6 IADD3 R8, P1, R5.reuse, R224, RZ ;  /* 0x000000e005086210 */ /* 0x040fe40007f3e0ff */
[----:B------:R-:W-:Y:S02]  /*6e30*/  @P6 MOV R10, c[0x0][0x1e4] ;  /* 0x00007900000a6a02 */ /* 0x000fe40000000f00 */
[----:B------:R-:W-:Y:S01]  /*6e40*/  @P6 LEA R7, P0, R6, R5, 0x5 ;  /* 0x0000000506076211 */ /* 0x000fe200078028ff */
[----:B------:R-:W1:Y:S01]  /*6e50*/  SHFL.BFLY PT, R2, R0, 0x2, 0x1f ;  /* 0x0c401f0000027f89 */ /* 0x000e6200000e0000 */
[----:B------:R-:W-:Y:S01]  /*6e60*/  @P6 IMAD.X R11, R4, 0x1, R223, P1 ;  /* 0x00000001040b6824 */ /* 0x000fe200008e06df */
[----:B------:R-:W-:Y:S02]  /*6e70*/  @P6 LEA R18, P1, R8, c[0x0][0x1c8], 0x1 ;  /* 0x0000720008126a11 */ /* 0x000fe400078208ff */
[----:B------:R-:W-:Y:S02]  /*6e80*/  @P6 LEA.HI.X R6, R6, R4, R10, 0x5, P0 ;  /* 0x0000000406066211 */ /* 0x000fe400000f2c0a */
[----:B------:R-:W-:Y:S02]  /*6e90*/  @P6 LEA.HI.X R19, R8, c[0x0][0x1cc], R11, 0x1, P1 ;  /* 0x0000730008136a11 */ /* 0x000fe400008f0c0b */
[C---:B------:R-:W-:Y:S02]  /*6ea0*/  @P6 IADD3 R11, P1, R224.reuse, 0x80, RZ ;  /* 0x00000080e00b6810 */ /* 0x040fe40007f3e0ff */
[----:B------:R-:W-:Y:S01]  /*6eb0*/  @P6 IADD3 R10, P0, R224, 0x40, RZ ;  /* 0x00000040e00a6810 */ /* 0x000fe20007f1e0ff */
[----:B------:R2:W-:Y:S02]  /*6ec0*/  @P6 LDGSTS.E.BYPASS.LTC128B.128 [R199+0x6100], [R18.64], !P5 ;  /* 0x0610000012c76fae */ /* 0x0005e4000e901d46 */
[----:B------:R-:W-:Y:S01]  /*6ed0*/  @P6 IMAD.X R13, RZ, RZ, R223, P1 ;  /* 0x000000ffff0d6224 */ /* 0x000fe200008e06df */
[----:B------:R-:W-:Y:S02]  /*6ee0*/  @P6 IADD3.X R12, RZ, R223, RZ, P0, !PT ;  /* 0x000000dfff0c6210 */ /* 0x000fe400007fe4ff */
[C---:B------:R-:W-:Y:S02]  /*6ef0*/  @P6 IADD3 R8, P0, R5.reuse, R10, RZ ;  /* 0x0000000a05086210 */ /* 0x040fe40007f1e0ff */
[----:B------:R-:W-:Y:S02]  /*6f00*/  @P6 IADD3 R5, P1, R5, R11, RZ ;  /* 0x0000000b05056210 */ /* 0x000fe40007f3e0ff */
[----:B------:R-:W-:Y:S02]  /*6f10*/  @P6 IADD3.X R15, R4, R12, RZ, P0, !PT ;  /* 0x0000000c040f6210 */ /* 0x000fe400007fe4ff */
[----:B------:R-:W-:Y:S01]  /*6f20*/  @P6 LEA R16, P0, R8, c[0x0][0x1c8], 0x1 ;  /* 0x0000720008106a11 */ /* 0x000fe200078008ff */
[----:B------:R-:W-:Y:S01]  /*6f30*/  @P6 IMAD.X R4, R4, 0x1, R13, P1 ;  /* 0x0000000104046824 */ /* 0x000fe200008e060d */
[----:B-1----:R-:W-:Y:S02]  /*6f40*/  FMNMX.FTZ R0, R0, R2, !PT ;  /* 0x0000000200007209 */ /* 0x002fe40007810000 */
[----:B------:R-:W-:Y:S02]  /*6f50*/  @P6 LEA R14, P1, R5, c[0x0][0x1c8], 0x1 ;  /* 0x00007200050e6a11 */ /* 0x000fe400078208ff */
[----:B------:R-:W-:Y:S01]  /*6f60*/  FMNMX.FTZ R125, R9, R17, !PT ;  /* 0x00000011097d7209 */ /* 0x000fe20007810000 */
[----:B------:R-:W1:Y:S01]  /*6f70*/  SHFL.BFLY PT, R2, R0, 0x1, 0x1f ;  /* 0x0c201f0000027f89 */ /* 0x000e6200000e0000 */
[----:B------:R-:W-:Y:S02]  /*6f80*/  @P6 LEA.HI.X R17, R8, c[0x0][0x1cc], R15, 0x1, P0 ;  /* 0x0000730008116a11 */ /* 0x000fe400000f0c0f */
[----:B------:R-:W-:Y:S01]  /*6f90*/  @P6 LEA.HI.X R15, R5, c[0x0][0x1cc], R4, 0x1, P1 ;  /* 0x00007300050f6a11 */ /* 0x000fe200008f0c04 */
[----:B------:R-:W-:Y:S01]  /*6fa0*/  FMUL.FTZ R8, R125, c[0x0][0x2d0] ;  /* 0x0000b4007d087a20 */ /* 0x000fe20000410000 */
[----:B------:R-:W-:Y:S02]  /*6fb0*/  @P6 IADD3 R4, P0, R7, R10, RZ ;  /* 0x0000000a07046210 */ /* 0x000fe40007f1e0ff */
[----:B------:R-:W-:Y:S01]  /*6fc0*/  FSETP.NEU.FTZ.AND P1, PT, R125, -INF , PT ;  /* 0xff8000007d00780b */ /* 0x000fe20003f3d000 */
[----:B------:R3:W-:Y:S01]  /*6fd0*/  @P6 LDGSTS.E.BYPASS.LTC128B.128 [R199+0x8100], [R16.64], !P4 ;  /* 0x0810000010c76fae */ /* 0x0007e2000e101d46 */
[----:B------:R-:W-:Y:S02]  /*6fe0*/  @P6 IADD3.X R10, R6, R12, RZ, P0, !PT ;  /* 0x0000000c060a6210 */ /* 0x000fe400007fe4ff */
[C---:B------:R-:W-:Y:S02]  /*6ff0*/  @P6 IADD3 R5, P0, R7.reuse, R11, RZ ;  /* 0x0000000b07056210 */ /* 0x040fe40007f1e0ff */
[----:B------:R-:W-:Y:S03]  /*7000*/  FSEL R144, R8, RZ, P1 ;  /* 0x000000ff08907208 */ /* 0x000fe60000800000 */
[----:B------:R-:W-:Y:S01]  /*7010*/  @P6 IMAD.X R11, R6, 0x1, R13, P0 ;  /* 0x00000001060b6824 */ /* 0x000fe200000e060d */
[----:B------:R-:W-:Y:S01]  /*7020*/  @P6 IADD3 R7, P0, R7, R224, RZ ;  /* 0x000000e007076210 */ /* 0x000fe20007f1e0ff */
[--C-:B------:R-:W-:Y:S01]  /*7030*/  FFMA.FTZ R8, R124, c[0x0][0x2d0], -R144.reuse ;  /* 0x0000b4007c087a23 */ /* 0x100fe20000010890 */
[----:B------:R4:W-:Y:S02]  /*7040*/  @P6 LDGSTS.E.BYPASS.LTC128B.128 [R199+0xa100], [R14.64], !P3 ;  /* 0x0a1000000ec76fae */ /* 0x0009e4000d901d46 */
[----:B------:R-:W-:Y:S01]  /*7050*/  @P6 IADD3.X R9, R6, R223, RZ, P0, !PT ;  /* 0x000000df06096210 */ /* 0x000fe200007fe4ff */
[----:B------:R5:W-:Y:S01]  /*7060*/  MUFU.EX2 R221, R8 ;  /* 0x0000000800dd7308 */ /* 0x000be20000000800 */
[C---:B------:R-:W-:Y:S02]  /*7070*/  @P6 LEA R6, P0, R7.reuse, c[0x0][0x1c8], 0x1 ;  /* 0x0000720007066a11 */ /* 0x040fe400078008ff */
[----:B-1----:R-:W-:Y:S01]  /*7080*/  FMNMX.FTZ R124, R0, R2, !PT ;  /* 0x00000002007c7209 */ /* 0x002fe20007810000 */
[--C-:B------:R-:W-:Y:S01]  /*7090*/  FFMA.FTZ R0, R140, c[0x0][0x2d0], -R144.reuse ;  /* 0x0000b4008c007a23 */ /* 0x100fe20000010890 */
[----:B------:R-:W-:Y:S01]  /*70a0*/  @P6 LEA.HI.X R7, R7, c[0x0][0x1cc], R9, 0x1, P0 ;  /* 0x0000730007076a11 */ /* 0x000fe200000f0c09 */
[--C-:B------:R-:W-:Y:S02]  /*70b0*/  FFMA.FTZ R9, R142, c[0x0][0x2d0], -R144.reuse ;  /* 0x0000b4008e097a23 */ /* 0x100fe40000010890 */
[----:B------:R-:W-:Y:S02]  /*70c0*/  FFMA.FTZ R2, R141, c[0x0][0x2d0], -R144 ;  /* 0x0000b4008d027a23 */ /* 0x000fe40000010890 */
[----:B------:R1:W1:Y:S01]  /*70d0*/  MUFU.EX2 R222, R9 ;  /* 0x0000000900de7308 */ /* 0x0002620000000800 */
[----:B------:R2:W-:Y:S09]  /*70e0*/  @P6 LDGSTS.E.BYPASS.LTC128B.128 [R199+0x7100], [R6.64], !P5 ;  /* 0x0710000006c76fae */ /* 0x0005f2000e901d46 */
[----:B------:R2:W-:Y:S01]  /*70f0*/  MUFU.EX2 R220, R0 ;  /* 0x0000000000dc7308 */ /* 0x0005e20000000800 */
[C---:B-----5:R-:W-:Y:S09]  /*7100*/  @P6 LEA R8, P0, R4.reuse, c[0x0][0x1c8], 0x1 ;  /* 0x0000720004086a11 */ /* 0x060ff200078008ff */
[----:B------:R5:W3:Y:S01]  /*7110*/  MUFU.EX2 R219, R2 ;  /* 0x0000000200db7308 */ /* 0x000ae20000000800 */
[----:B-1----:R-:W-:Y:S02]  /*7120*/  @P6 LEA.HI.X R9, R4, c[0x0][0x1cc], R10, 0x1, P0 ;  /* 0x0000730004096a11 */ /* 0x002fe400000f0c0a */
[C---:B------:R-:W-:Y:S02]  /*7130*/  @P6 LEA R4, P0, R5.reuse, c[0x0][0x1c8], 0x1 ;  /* 0x0000720005046a11 */ /* 0x040fe400078008ff */
[----:B------:R-:W-:Y:S01]  /*7140*/  F2FP.BF16.PACK_AB R136, R222, R221 ;  /* 0x000000ddde88723e */ /* 0x000fe200000010ff */
[----:B------:R1:W-:Y:S01]  /*7150*/  @P6 LDGSTS.E.BYPASS.LTC128B.128 [R199+0x9100], [R8.64], !P4 ;  /* 0x0910000008c76fae */ /* 0x0003e2000e101d46 */
[----:B------:R-:W-:Y:S02]  /*7160*/  @P6 LEA.HI.X R5, R5, c[0x0][0x1cc], R11, 0x1, P0 ;  /* 0x0000730005056a11 */ /* 0x000fe400000f0c0b */
[C---:B------:R-:W-:Y:S01]  /*7170*/  FSETP.NEU.FTZ.AND P0, PT, R124.reuse, -INF , PT ;  /* 0xff8000007c00780b */ /* 0x040fe20003f1d000 */
[----:B--2---:R-:W-:Y:S04]  /*7180*/  FMUL.FTZ R0, R124, c[0x0][0x2d0] ;  /* 0x0000b4007c007a20 */ /* 0x004fe80000410000 */
[----:B------:R2:W-:Y:S01]  /*7190*/  @P6 LDGSTS.E.BYPASS.LTC128B.128 [R199+0xb100], [R4.64], !P3 ;  /* 0x0b10000004c76fae */ /* 0x0005e2000d901d46 */
[----:B------:R-:W-:Y:S05]  /*71a0*/  FSEL R145, R0, RZ, P0 ;  /* 0x000000ff00917208 */ /* 0x000fea0000000000 */
[--C-:B------:R-:W-:Y:S02]  /*71b0*/  FFMA.FTZ R0, R154, c[0x0][0x2d0], -R145.reuse ;  /* 0x0000b4009a007a23 */ /* 0x100fe40000010891 */
[----:B----4-:R-:W4:Y:S01]  /*71c0*/  LDSM.16.MT88.4 R12, [R177] ;  /* 0x00000000b10c783b */ /* 0x010f220000004200 */
[--C-:B-----5:R-:W-:Y:S01]  /*71d0*/  FFMA.FTZ R2, R152, c[0x0][0x2d0], -R145.reuse ;  /* 0x0000b40098027a23 */ /* 0x120fe20000010891 */
[----:B---3--:R-:W-:Y:S01]  /*71e0*/  F2FP.BF16.PACK_AB R138, R219, R220 ;  /* 0x000000dcdb8a723e */ /* 0x008fe200000010ff */
[----:B------:R3:W-:Y:S05]  /*71f0*/  MUFU.EX2 R216, R0 ;  /* 0x0000000000d87308 */ /* 0x0007ea0000000800 */
[----:B------:R-:W5:Y:S05]  /*7200*/  LDSM.16.MT88.4 R20, [R178] ;  /* 0x00000000b214783b */ /* 0x000f6a0000004200 */
[----:B------:R1:W-:Y:S03]  /*7210*/  MUFU.EX2 R215, R2 ;  /* 0x0000000200d77308 */ /* 0x0003e60000000800 */
[----:B------:R-:W2:Y:S08]  /*7220*/  LDSM.16.MT88.4 R28, [R181] ;  /* 0x00000000b51c783b */ /* 0x000eb00000004200 */
[----:B------:R-:W0:Y:S01]  /*7230*/  LDGDEPBAR ;  /* 0x00000000000079af */ /* 0x000e220000000000 */
[----:B---3--:R-:W-:Y:S04]  /*7240*/  FFMA.FTZ R0, R153, c[0x0][0x2d0], -R145 ;  /* 0x0000b40099007a23 */ /* 0x008fe80000010891 */
[----:B------:R3:W2:Y:S01]  /*7250*/  MUFU.EX2 R218, R0 ;  /* 0x0000000000da7308 */ /* 0x0006a20000000800 */
[----:B-1----:R-:W-:Y:S02]  /*7260*/  FSEL R2, R124, RZ, P0 ;  /* 0x000000ff7c027208 */ /* 0x002fe40000000000 */
[----:B------:R-:W-:Y:S01]  /*7270*/  ISETP.GT.AND P0, PT, R200, R232, PT ;  /* 0x000000e8c800720c */ /* 0x000fe20003f04270 */
[----:B------:R-:W-:Y:S02]  /*7280*/  IMAD.MOV.U32 R200, RZ, RZ, R201 ;  /* 0x000000ffffc87224 */ /* 0x000fe400078e00c9 */
[----:B---3--:R-:W-:Y:S01]  /*7290*/  FFMA.FTZ R0, R143, c[0x0][0x2d0], -R145 ;  /* 0x0000b4008f007a23 */ /* 0x008fe20000010891 */
[----:B--2---:R-:W-:Y:S01]  /*72a0*/  F2FP.BF16.PACK_AB R137, R218, R216 ;  /* 0x000000d8da89723e */ /* 0x004fe200000010ff */
[----:B------:R-:W-:Y:S02]  /*72b0*/  LDSM.16.MT88.4 R140, [R181+0x2800] ;  /* 0x00280000b58c783b */ /* 0x000fe40000004200 */
[----:B------:R1:W2:Y:S02]  /*72c0*/  MUFU.EX2 R217, R0 ;  /* 0x0000000000d97308 */ /* 0x0002a40000000800 */
[----:B-1----:R-:W-:Y:S02]  /*72d0*/  FSEL R0, R125, RZ, P1 ;  /* 0x000000ff7d007208 */ /* 0x002fe40000800000 */
[----:B--2---:R-:W-:Y:S03]  /*72e0*/  F2FP.BF16.PACK_AB R139, R215, R217 ;  /* 0x000000d9d78b723e */ /* 0x004fe600000010ff */
[----:B------:R-:W-:Y:S04]  /*72f0*/  FADD.FTZ R0, -R0, R3 ;  /* 0x0000000300007221 */ /* 0x000fe80000010100 */
        /* <DEDUP_REMOVED lines=20> */
[----:B------:R-:W-:Y:S01]  /*7440*/  LDSM.16.MT88.4 R152, [R180+0x3800] ;  /* 0x00380000b498783b */ /* 0x000fe20000004200 */
[C---:B------:R-:W-:Y:S01]  /*7450*/  FMUL.FTZ R40, R3.reuse, R40 ;  /* 0x0000002803287220 */ /* 0x040fe20000410000 */
[----:B------:R1:W3:Y:S01]  /*7460*/  MUFU.EX2 R207, R2 ;  /* 0x0000000200cf7308 */ /* 0x0002e20000000800 */
[C---:B------:R-:W-:Y:S02]  /*7470*/  FMUL.FTZ R41, R3.reuse, R41 ;  /* 0x0000002903297220 */ /* 0x040fe40000410000 */
[----:B------:R-:W-:Y:S02]  /*7480*/  FMUL.FTZ R44, R3, R44 ;  /* 0x0000002c032c7220 */ /* 0x000fe40000410000 */
[C---:B--2---:R-:W-:Y:S02]  /*7490*/  FMUL.FTZ R6, R0.reuse, R130 ;  /* 0x0000008200067220 */ /* 0x044fe40000410000 */
[C---:B------:R-:W-:Y:S02]  /*74a0*/  FMUL.FTZ R7, R0.reuse, R131 ;  /* 0x0000008300077220 */ /* 0x040fe40000410000 */
[----:B------:R-:W-:Y:S01]  /*74b0*/  LDSM.16.MT88.4 R128, [R177+0x2800] ;  /* 0x00280000b180783b */ /* 0x000fe20000004200 */
[C---:B------:R-:W-:Y:S02]  /*74c0*/  FMUL.FTZ R10, R0.reuse, R134 ;  /* 0x00000086000a7220 */ /* 0x040fe40000410000 */
[C---:B------:R-:W-:Y:S02]  /*74d0*/  FMUL.FTZ R11, R0.reuse, R135 ;  /* 0x00000087000b7220 */ /* 0x040fe40000410000 */
[C---:B----4-:R-:W-:Y:S03]  /*74e0*/  HMMA.16816.F32.BF16 R4, R136.reuse, R12, R4 ;  /* 0x0000000c8804723c */ /* 0x050fe60000041804 */
[----:B------:R-:W-:Y:S01]  /*74f0*/  LDSM.16.MT88.4 R132, [R178+0x2800] ;  /* 0x00280000b284783b */ /* 0x000fe20000004200 */
[C---:B------:R-:W-:Y:S02]  /*7500*/  FMUL.FTZ R18, R0.reuse, R106 ;  /* 0x0000006a00127220 */ /* 0x040fe40000410000 */
[C---:B------:R-:W-:Y:S02]  /*7510*/  FMUL.FTZ R19, R0.reuse, R107 ;  /* 0x0000006b00137220 */ /* 0x040fe40000410000 */
[C---:B------:R-:W-:Y:S03]  /*7520*/  HMMA.16816.F32.BF16 R8, R136.reuse, R14, R8 ;  /* 0x0000000e8808723c */ /* 0x040fe60000041808 */
[----:B------:R-:W-:Y:S01]  /*7530*/  LDSM.16.MT88.4 R104, [R177+0x2000] ;  /* 0x00200000b168783b */ /* 0x000fe20000004200 */
[--C-:B-1----:R-:W-:Y:S02]  /*7540*/  FFMA.FTZ R2, R147, c[0x0][0x2d0], -R144.reuse ;  /* 0x0000b40093027a23 */ /* 0x102fe40000010890 */
[C---:B------:R-:W-:Y:S02]  /*7550*/  FMUL.FTZ R12, R3.reuse, R100 ;  /* 0x00000064030c7220 */ /* 0x040fe40000410000 */
[----:B------:R1:W-:Y:S01]  /*7560*/  MUFU.EX2 R206, R2 ;  /* 0x0000000200ce7308 */ /* 0x0003e20000000800 */
[C---:B------:R-:W-:Y:S03]  /*7570*/  FMUL.FTZ R13, R3.reuse, R101 ;  /* 0x00000065030d7220 */ /* 0x040fe60000410000 */
[C---:B------:R-:W-:Y:S02]  /*7580*/  FMUL.FTZ R14, R0.reuse, R102 ;  /* 0x00000066000e7220 */ /* 0x040fe40000410000 */
[C---:B------:R-:W-:Y:S02]  /*7590*/  FMUL.FTZ R15, R0.reuse, R103 ;  /* 0x00000067000f7220 */ /* 0x040fe40000410000 */
[----:B------:R-:W2:Y:S01]  /*75a0*/  LDSM.16.MT88.4 R100, [R180] ;  /* 0x00000000b464783b */ /* 0x000ea20000004200 */
        /* <DEDUP_REMOVED lines=9> */
[C---:B------:R-:W-:Y:S02]  /*7640*/  FMUL.FTZ R21, R3.reuse, R109 ;  /* 0x0000006d03157220 */ /* 0x040fe40000410000 */
[C---:B------:R-:W-:Y:S04]  /*7650*/  FMUL.FTZ R22, R0.reuse, R110 ;  /* 0x0000006e00167220 */ /* 0x040fe80000410000 */
[----:B------:R-:W-:Y:S02]  /*7660*/  FMUL.FTZ R23, R0, R111 ;  /* 0x0000006f00177220 */ /* 0x000fe40000410000 */
[--C-:B-1----:R-:W-:Y:S01]  /*7670*/  FFMA.FTZ R2, R148, c[0x0][0x2d0], -R144.reuse ;  /* 0x0000b40094027a23 */ /* 0x102fe20000010890 */
[----:B------:R-:W1:Y:S01]  /*7680*/  LDSM.16.MT88.4 R108, [R178+0x2000] ;  /* 0x00200000b26c783b */ /* 0x000e620000004200 */
[C---:B------:R-:W-:Y:S02]  /*7690*/  FMUL.FTZ R38, R0.reuse, R38 ;  /* 0x0000002600267220 */ /* 0x040fe40000410000 */
[----:B------:R4:W-:Y:S01]  /*76a0*/  MUFU.EX2 R205, R2 ;  /* 0x0000000200cd7308 */ /* 0x0009e20000000800 */
[C---:B------:R-:W-:Y:S03]  /*76b0*/  HMMA.16816.F32.BF16 R20, R136.reuse, R28, R20 ;  /* 0x0000001c8814723c */ /* 0x040fe60000041814 */
[C---:B------:R-:W-:Y:S02]  /*76c0*/  FMUL.FTZ R39, R0.reuse, R39 ;  /* 0x0000002700277220 */ /* 0x040fe40000410000 */
[C---:B------:R-:W-:Y:S02]  /*76d0*/  FMUL.FTZ R42, R0.reuse, R42 ;  /* 0x0000002a002a7220 */ /* 0x040fe40000410000 */
[C---:B------:R-:W-:Y:S01]  /*76e0*/  FMUL.FTZ R28, R3.reuse, R116 ;  /* 0x00000074031c7220 */ /* 0x040fe20000410000 */
[C---:B------:R-:W-:Y:S04]  /*76f0*/  HMMA.16816.F32.BF16 R24, R136.reuse, R30, R24 ;  /* 0x0000001e8818723c */ /* 0x040fe80000041818 */
[C---:B------:R-:W-:Y:S02]  /*7700*/  FMUL.FTZ R29, R3.reuse, R117 ;  /* 0x00000075031d7220 */ /* 0x040fe40000410000 */
[C---:B------:R-:W-:Y:S02]  /*7710*/  FMUL.FTZ R43, R0.reuse, R43 ;  /* 0x0000002b002b7220 */ /* 0x040fe40000410000 */
[C---:B------:R-:W-:Y:S04]  /*7720*/  FMUL.FTZ R30, R0.reuse, R118 ;  /* 0x00000076001e7220 */ /* 0x040fe80000410000 */
[----:B------:R-:W-:Y:S02]  /*7730*/  FMUL.FTZ R31, R0, R119 ;  /* 0x00000077001f7220 */ /* 0x000fe40000410000 */
[----:B------:R-:W-:Y:S01]  /*7740*/  LDSM.16.MT88.4 R116, [R178+0x800] ;  /* 0x00080000b274783b */ /* 0x000fe20000004200 */
[--C-:B----4-:R-:W-:Y:S02]  /*7750*/  FFMA.FTZ R2, R156, c[0x0][0x2d0], -R145.reuse ;  /* 0x0000b4009c027a23 */ /* 0x110fe40000010891 */
[C---:B------:R-:W-:Y:S02]  /*7760*/  FMUL.FTZ R45, R3.reuse, R45 ;  /* 0x0000002d032d7220 */ /* 0x040fe40000410000 */
[C---:B--2---:R-:W-:Y:S01]  /*7770*/  HMMA.16816.F32.BF16 R28, R136.reuse, R100, R28 ;  /* 0x00000064881c723c */ /* 0x044fe2000004181c */
[----:B------:R2:W-:Y:S02]  /*7780*/  MUFU.EX2 R204, R2 ;  /* 0x0000000200cc7308 */ /* 0x0005e40000000800 */
[C---:B------:R-:W-:Y:S02]  /*7790*/  FMUL.FTZ R46, R0.reuse, R46 ;  /* 0x0000002e002e7220 */ /* 0x040fe40000410000 */
[C---:B------:R-:W-:Y:S02]  /*77a0*/  FMUL.FTZ R47, R0.reuse, R47 ;  /* 0x0000002f002f7220 */ /* 0x040fe40000410000 */
[C---:B------:R-:W-:Y:S01]  /*77b0*/  FMUL.FTZ R48, R3.reuse, R48 ;  /* 0x0000003003307220 */ /* 0x040fe20000410000 */
[C---:B------:R-:W-:Y:S01]  /*77c0*/  HMMA.16816.F32.BF16 R32, R136.reuse, R102, R32 ;  /* 0x000000668820723c */ /* 0x040fe20000041820 */
[----:B------:R-:W4:Y:S03]  /*77d0*/  LDSM.16.MT88.4 R100, [R181+0x2000] ;  /* 0x00200000b564783b */ /* 0x000f260000004200 */
[C---:B------:R-:W-:Y:S02]  /*77e0*/  FMUL.FTZ R49, R3.reuse, R49 ;  /* 0x0000003103317220 */ /* 0x040fe40000410000 */
[C---:B------:R-:W-:Y:S02]  /*77f0*/  FMUL.FTZ R50, R0.reuse, R50 ;  /* 0x0000003200327220 */ /* 0x040fe40000410000 */
[C---:B------:R-:W-:Y:S04]  /*7800*/  HMMA.16816.F32.BF16 R36, R136.reuse, R104, R36 ;  /* 0x000000688824723c */ /* 0x040fe80000041824 */
[C---:B------:R-:W-:Y:S02]  /*7810*/  FMUL.FTZ R51, R0.reuse, R51 ;  /* 0x0000003300337220 */ /* 0x040fe40000410000 */
[----:B------:R-:W-:Y:S02]  /*7820*/  FMUL.FTZ R52, R3, R52 ;  /* 0x0000003403347220 */ /* 0x000fe40000410000 */
[C---:B------:R-:W-:Y:S01]  /*7830*/  HMMA.16816.F32.BF16 R40, R136.reuse, R106, R40 ;  /* 0x0000006a8828723c */ /* 0x040fe20000041828 */
[----:B------:R-:W5:Y:S03]  /*7840*/  LDSM.16.MT88.4 R104, [R180+0x2000] ;  /* 0x00200000b468783b */ /* 0x000f660000004200 */
[--C-:B--2---:R-:W-:Y:S02]  /*7850*/  FFMA.FTZ R2, R157, c[0x0][0x2d0], -R145.reuse ;  /* 0x0000b4009d027a23 */ /* 0x104fe40000010891 */
[C---:B------:R-:W-:Y:S02]  /*7860*/  FMUL.FTZ R53, R3.reuse, R53 ;  /* 0x0000003503357220 */ /* 0x040fe40000410000 */
[C---:B-1----:R-:W-:Y:S01]  /*7870*/  HMMA.16816.F32.BF16 R44, R136.reuse, R108, R44 ;  /* 0x0000006c882c723c */ /* 0x042fe2000004182c */
[----:B------:R1:W2:Y:S03]  /*7880*/  MUFU.EX2 R203, R2 ;  /* 0x0000000200cb7308 */ /* 0x0002a60000000800 */
[C---:B------:R-:W-:Y:S02]  /*7890*/  FMUL.FTZ R54, R0.reuse, R54 ;  /* 0x0000003600367220 */ /* 0x040fe40000410000 */
[C---:B------:R-:W-:Y:S02]  /*78a0*/  FMUL.FTZ R55, R0.reuse, R55 ;  /* 0x0000003700377220 */ /* 0x040fe40000410000 */
[C---:B------:R-:W-:Y:S01]  /*78b0*/  HMMA.16816.F32.BF16 R48, R136.reuse, R110, R48 ;  /* 0x0000006e8830723c */ /* 0x040fe20000041830 */
[----:B------:R-:W2:Y:S03]  /*78c0*/  LDSM.16.MT88.4 R108, [R177+0x4000] ;  /* 0x00400000b16c783b */ /* 0x000ea60000004200 */
[C---:B------:R-:W-:Y:S02]  /*78d0*/  FMUL.FTZ R56, R3.reuse, R56 ;  /* 0x0000003803387220 */ /* 0x040fe40000410000 */
[C---:B------:R-:W-:Y:S02]  /*78e0*/  FMUL.FTZ R57, R3.reuse, R57 ;  /* 0x0000003903397220 */ /* 0x040fe40000410000 */
[C---:B------:R-:W-:Y:S01]  /*78f0*/  FMUL.FTZ R58, R0.reuse, R58 ;  /* 0x0000003a003a7220 */ /* 0x040fe20000410000 */
[C---:B----4-:R-:W-:Y:S03]  /*7900*/  HMMA.16816.F32.BF16 R52, R136.reuse, R100, R52 ;  /* 0x000000648834723c */ /* 0x050fe60000041834 */
[C---:B------:R-:W-:Y:S02]  /*7910*/  FMUL.FTZ R59, R0.reuse, R59 ;  /* 0x0000003b003b7220 */ /* 0x040fe40000410000 */
[C---:B------:R-:W-:Y:S02]  /*7920*/  FMUL.FTZ R60, R3.reuse, R60 ;  /* 0x0000003c033c7220 */ /* 0x040fe40000410000 */
[----:B------:R-:W-:Y:S02]  /*7930*/  FMUL.FTZ R61, R3, R61 ;  /* 0x0000003d033d7220 */ /* 0x000fe40000410000 */
[--C-:B-1----:R-:W-:Y:S01]  /*7940*/  FFMA.FTZ R2, R149, c[0x0][0x2d0], -R145.reuse ;  /* 0x0000b40095027a23 */ /* 0x102fe20000010891 */
[C---:B------:R-:W-:Y:S01]  /*7950*/  HMMA.16816.F32.BF16 R56, R136.reuse, R102, R56 ;  /* 0x000000668838723c */ /* 0x040fe20000041838 */
[----:B------:R-:W1:Y:S02]  /*7960*/  LDSM.16.MT88.4 R100, [R178+0x4000] ;  /* 0x00400000b264783b */ /* 0x000e640000004200 */
[C---:B------:R-:W-:Y:S01]  /*7970*/  FMUL.FTZ R62, R0.reuse, R62 ;  /* 0x0000003e003e7220 */ /* 0x040fe20000410000 */
[----:B------:R4:W-:Y:S01]  /*7980*/  MUFU.EX2 R202, R2 ;  /* 0x0000000200ca7308 */ /* 0x0009e20000000800 */
[C---:B------:R-:W-:Y:S02]  /*7990*/  FMUL.FTZ R63, R0.reuse, R63 ;  /* 0x0000003f003f7220 */ /* 0x040fe40000410000 */
[C---:B------:R-:W-:Y:S02]  /*79a0*/  FMUL.FTZ R64, R3.reuse, R64 ;  /* 0x0000004003407220 */ /* 0x040fe40000410000 */
[C---:B------:R-:W-:Y:S03]  /*79b0*/  FMUL.FTZ R65, R3.reuse, R65 ;  /* 0x0000004103417220 */ /* 0x040fe60000410000 */
[C---:B-----5:R-:W-:Y:S03]  /*79c0*/  HMMA.16816.F32.BF16 R60, R136.reuse, R104, R60 ;  /* 0x00000068883c723c */ /* 0x060fe6000004183c */
[C---:B------:R-:W-:Y:S02]  /*79d0*/  FMUL.FTZ R66, R0.reuse, R66 ;  /* 0x0000004200427220 */ /* 0x040fe40000410000 */
[C---:B------:R-:W-:Y:S02]  /*79e0*/  FMUL.FTZ R67, R0.reuse, R67 ;  /* 0x0000004300437220 */ /* 0x040fe40000410000 */
[C---:B------:R-:W-:Y:S02]  /*79f0*/  FMUL.FTZ R68, R3.reuse, R68 ;  /* 0x0000004403447220 */ /* 0x040fe40000410000 */
[C---:B------:R-:W-:Y:S03]  /*7a00*/  FMUL.FTZ R69, R3.reuse, R69 ;  /* 0x0000004503457220 */ /* 0x040fe60000410000 */
[C---:B------:R-:W-:Y:S01]  /*7a10*/  HMMA.16816.F32.BF16 R64, R136.reuse, R106, R64 ;  /* 0x0000006a8840723c */ /* 0x040fe20000041840 */
[----:B------:R-:W5:Y:S02]  /*7a20*/  LDSM.16.MT88.4 R104, [R181+0x4000] ;  /* 0x00400000b568783b */ /* 0x000f640000004200 */
[C---:B------:R-:W-:Y:S02]  /*7a30*/  FMUL.FTZ R70, R0.reuse, R70 ;  /* 0x0000004600467220 */ /* 0x040fe40000410000 */
[----:B------:R-:W-:Y:S02]  /*7a40*/  FMUL.FTZ R71, R0, R71 ;  /* 0x0000004700477220 */ /* 0x000fe40000410000 */
[--C-:B----4-:R-:W-:Y:S02]  /*7a50*/  FFMA.FTZ R2, R158, c[0x0][0x2d0], -R145.reuse ;  /* 0x0000b4009e027a23 */ /* 0x110fe40000010891 */
[C---:B------:R-:W-:Y:S02]  /*7a60*/  FMUL.FTZ R72, R3.reuse, R72 ;  /* 0x0000004803487220 */ /* 0x040fe40000410000 */
[----:B------:R4:W1:Y:S01]  /*7a70*/  MUFU.EX2 R175, R2 ;  /* 0x0000000200af7308 */ /* 0x0008620000000800 */
[C---:B--2---:R-:W-:Y:S03]  /*7a80*/  HMMA.16816.F32.BF16 R68, R136.reuse, R108, R68 ;  /* 0x0000006c8844723c */ /* 0x044fe60000041844 */
[C---:B------:R-:W-:Y:S02]  /*7a90*/  FMUL.FTZ R73, R3.reuse, R73 ;  /* 0x0000004903497220 */ /* 0x040fe40000410000 */
[C---:B------:R-:W-:Y:S02]  /*7aa0*/  FMUL.FTZ R74, R0.reuse, R74 ;  /* 0x0000004a004a7220 */ /* 0x040fe40000410000 */
[C---:B------:R-:W-:Y:S02]  /*7ab0*/  FMUL.FTZ R75, R0.reuse, R75 ;  /* 0x0000004b004b7220 */ /* 0x040fe40000410000 */
[C---:B------:R-:W-:Y:S03]  /*7ac0*/  FMUL.FTZ R76, R3.reuse, R76 ;  /* 0x0000004c034c7220 */ /* 0x040fe60000410000 */
[C---:B------:R-:W-:Y:S02]  /*7ad0*/  FMUL.FTZ R77, R3.reuse, R77 ;  /* 0x0000004d034d7220 */ /* 0x040fe40000410000 */
[C---:B------:R-:W-:Y:S01]  /*7ae0*/  HMMA.16816.F32.BF16 R72, R136.reuse, R110, R72 ;  /* 0x0000006e8848723c */ /* 0x040fe20000041848 */
[----:B------:R-:W2:Y:S02]  /*7af0*/  LDSM.16.MT88.4 R108, [R180+0x4000] ;  /* 0x00400000b46c783b */ /* 0x000ea40000004200 */
[C---:B------:R-:W-:Y:S02]  /*7b00*/  FMUL.FTZ R78, R0.reuse, R78 ;  /* 0x0000004e004e7220 */ /* 0x040fe40000410000 */
[----:B------:R-:W-:Y:S02]  /*7b10*/  FMUL.FTZ R79, R0, R79 ;  /* 0x0000004f004f7220 */ /* 0x000fe40000410000 */
[C---:B------:R-:W-:Y:S02]  /*7b20*/  FMUL.FTZ R80, R3.reuse, R80 ;  /* 0x0000005003507220 */ /* 0x040fe40000410000 */
[--C-:B----4-:R-:W-:Y:S03]  /*7b30*/  FFMA.FTZ R2, R150, c[0x0][0x2d0], -R144.reuse ;  /* 0x0000b40096027a23 */ /* 0x110fe60000010890 */
[C---:B-1----:R-:W-:Y:S01]  /*7b40*/  HMMA.16816.F32.BF16 R76, R136.reuse, R100, R76 ;  /* 0x00000064884c723c */ /* 0x042fe2000004184c */
[----:B------:R1:W-:Y:S02]  /*7b50*/  MUFU.EX2 R174, R2 ;  /* 0x0000000200ae7308 */ /* 0x0003e40000000800 */
[----:B------:R-:W-:Y:S02]  /*7b60*/  FMUL.FTZ R81, R3, R81 ;  /* 0x0000005103517220 */ /* 0x000fe40000410000 */
[C---:B------:R-:W-:Y:S02]  /*7b70*/  FMUL.FTZ R82, R0.reuse, R82 ;  /* 0x0000005200527220 */ /* 0x040fe40000410000 */
[C---:B------:R-:W-:Y:S01]  /*7b80*/  FMUL.FTZ R83, R0.reuse, R83 ;  /* 0x0000005300537220 */ /* 0x040fe20000410000 */
[----:B---3--:R-:W-:Y:S01]  /*7b90*/  F2FP.BF16.PACK_AB R100, R207, R208 ;  /* 0x000000d0cf64723e */ /* 0x008fe200000010ff */
[C---:B------:R-:W-:Y:S03]  /*7ba0*/  FMUL.FTZ R84, R3.reuse, R84 ;  /* 0x0000005403547220 */ /* 0x040fe60000410000 */
[----:B------:R-:W-:Y:S01]  /*7bb0*/  FMUL.FTZ R85, R3, R85 ;  /* 0x0000005503557220 */ /* 0x000fe20000410000 */
[----:B------:R-:W-:Y:S01]  /*7bc0*/  F2FP.BF16.PACK_AB R101, R203, R204 ;  /* 0x000000cccb65723e */ /* 0x000fe200000010ff */
[C---:B------:R-:W-:Y:S03]  /*7bd0*/  HMMA.16816.F32.BF16 R80, R136.reuse, R102, R80 ;  /* 0x000000668850723c */ /* 0x040fe60000041850 */
[C---:B------:R-:W-:Y:S02]  /*7be0*/  FMUL.FTZ R86, R0.reuse, R86 ;  /* 0x0000005600567220 */ /* 0x040fe40000410000 */
[C---:B------:R-:W-:Y:S02]  /*7bf0*/  FMUL.FTZ R87, R0.reuse, R87 ;  /* 0x0000005700577220 */ /* 0x040fe40000410000 */
[----:B------:R-:W-:Y:S01]  /*7c00*/  FMUL.FTZ R88, R3, R88 ;  /* 0x0000005803587220 */ /* 0x000fe20000410000 */
[----:B------:R-:W-:Y:S01]  /*7c10*/  F2FP.BF16.PACK_AB R102, R205, R206 ;  /* 0x000000cecd66723e */ /* 0x000fe200000010ff */
[----:B------:R-:W-:Y:S03]  /*7c20*/  FMUL.FTZ R89, R3, R89 ;  /* 0x0000005903597220 */ /* 0x000fe60000410000 */
[C---:B-----5:R-:W-:Y:S03]  /*7c30*/  HMMA.16816.F32.BF16 R84, R136.reuse, R104, R84 ;  /* 0x000000688854723c */ /* 0x060fe60000041854 */
[C---:B------:R-:W-:Y:S01]  /*7c40*/  FMUL.FTZ R90, R0.reuse, R90 ;  /* 0x0000005a005a7220 */ /* 0x040fe20000410000 */
[----:B------:R-:W-:Y:S01]  /*7c50*/  F2FP.BF16.PACK_AB R103, R175, R202 ;  /* 0x000000caaf67723e */ /* 0x000fe200000010ff */
[C---:B------:R-:W-:Y:S02]  /*7c60*/  FMUL.FTZ R91, R0.reuse, R91 ;  /* 0x0000005b005b7220 */ /* 0x040fe40000410000 */
[--C-:B-1----:R-:W-:Y:S02]  /*7c70*/  FFMA.FTZ R2, R151, c[0x0][0x2d0], -R144.reuse ;  /* 0x0000b40097027a23 */ /* 0x102fe40000010890 */
[----:B------:R-:W-:Y:S02]  /*7c80*/  LDSM.16.MT88.4 R148, [R181+0x3800] ;  /* 0x00380000b594783b */ /* 0x000fe40000004200 */
[----:B------:R1:W-:Y:S01]  /*7c90*/  MUFU.EX2 R173, R2 ;  /* 0x0000000200ad7308 */ /* 0x0003e20000000800 */
[C---:B------:R-:W-:Y:S03]  /*7ca0*/  HMMA.16816.F32.BF16 R88, R136.reuse, R106, R88 ;  /* 0x0000006a8858723c */ /* 0x040fe60000041858 */
[C---:B------:R-:W-:Y:S02]  /*7cb0*/  FMUL.FTZ R92, R3.reuse, R92 ;  /* 0x0000005c035c7220 */ /* 0x040fe40000410000 */
[C---:B------:R-:W-:Y:S01]  /*7cc0*/  FMUL.FTZ R93, R3.reuse, R93 ;  /* 0x0000005d035d7220 */ /* 0x040fe20000410000 */
[----:B------:R-:W3:Y:S01]  /*7cd0*/  LDSM.16.MT88.4 R104, [R181+0x800] ;  /* 0x00080000b568783b */ /* 0x000ee20000004200 */
[C---:B------:R-:W-:Y:S02]  /*7ce0*/  FMUL.FTZ R94, R0.reuse, R94 ;  /* 0x0000005e005e7220 */ /* 0x040fe40000410000 */
[C---:B------:R-:W-:Y:S03]  /*7cf0*/  FMUL.FTZ R95, R0.reuse, R95 ;  /* 0x0000005f005f7220 */ /* 0x040fe60000410000 */
[C---:B------:R-:W-:Y:S02]  /*7d00*/  FMUL.FTZ R96, R3.reuse, R96 ;  /* 0x0000006003607220 */ /* 0x040fe40000410000 */
[----:B------:R-:W-:Y:S02]  /*7d10*/  FMUL.FTZ R97, R3, R97 ;  /* 0x0000006103617220 */ /* 0x000fe40000410000 */
[C---:B--2---:R-:W-:Y:S03]  /*7d20*/  HMMA.16816.F32.BF16 R92, R136.reuse, R108, R92 ;  /* 0x0000006c885c723c */ /* 0x044fe6000004185c */
[C---:B------:R-:W-:Y:S02]  /*7d30*/  FMUL.FTZ R98, R0.reuse, R98 ;  /* 0x0000006200627220 */ /* 0x040fe40000410000 */
[C---:B------:R-:W-:Y:S02]  /*7d40*/  FMUL.FTZ R99, R0.reuse, R99 ;  /* 0x0000006300637220 */ /* 0x040fe40000410000 */
[----:B-1----:R-:W-:Y:S02]  /*7d50*/  FFMA.FTZ R2, R159, c[0x0][0x2d0], -R144 ;  /* 0x0000b4009f027a23 */ /* 0x002fe40000010890 */
[----:B------:R-:W-:Y:S02]  /*7d60*/  LDSM.16.MT88.4 R156, [R177+0x5800] ;  /* 0x00580000b19c783b */ /* 0x000fe40000004200 */
[----:B------:R1:W-:Y:S01]  /*7d70*/  MUFU.EX2 R172, R2 ;  /* 0x0000000200ac7308 */ /* 0x0003e20000000800 */
[----:B------:R-:W-:Y:S03]  /*7d80*/  HMMA.16816.F32.BF16 R96, R136, R110, R96 ;  /* 0x0000006e8860723c */ /* 0x000fe60000041860 */
[----:B------:R-:W-:Y:S02]  /*7d90*/  FFMA.FTZ R0, R0, R231, R216 ;  /* 0x000000e700007223 */ /* 0x000fe400000100d8 */
[----:B------:R-:W2:Y:S02]  /*7da0*/  LDSM.16.MT88.4 R108, [R180+0x2800] ;  /* 0x00280000b46c783b */ /* 0x000ea40000004200 */
[----:B------:R-:W-:Y:S01]  /*7db0*/  FADD.FTZ R0, R218, R0 ;  /* 0x00000000da007221 */ /* 0x000fe20000010000 */
[C---:B------:R-:W-:Y:S05]  /*7dc0*/  HMMA.16816.F32.BF16 R4, R100.reuse, R112, R4 ;  /* 0x000000706404723c */ /* 0x040fea0000041804 */
[----:B------:R-:W-:Y:S01]  /*7dd0*/  LDSM.16.MT88.4 R136, [R181+0x3000] ;  /* 0x00300000b588783b */ /* 0x000fe20000004200 */
[----:B------:R-:W-:Y:S02]  /*7de0*/  FADD.FTZ R0, R217, R0 ;  /* 0x00000000d9007221 */ /* 0x000fe40000010000 */
[C---:B------:R-:W-:Y:S04]  /*7df0*/  HMMA.16816.F32.BF16 R8, R100.reuse, R114, R8 ;  /* 0x000000726408723c */ /* 0x040fe80000041808 */
[----:B------:R-:W-:Y:S01]  /*7e00*/  FADD.FTZ R0, R215, R0 ;  /* 0x00000000d7007221 */ /* 0x000fe20000010000 */
[----:B------:R-:W-:Y:S01]  /*7e10*/  LDSM.16.MT88.4 R112, [R178+0x4800] ;  /* 0x00480000b270783b */ /* 0x000fe20000004200 */
[----:B-1----:R-:W-:Y:S02]  /*7e20*/  FFMA.FTZ R2, R162, c[0x0][0x2d0], -R144 ;  /* 0x0000b400a2027a23 */ /* 0x002fe40000010890 */
[C---:B------:R-:W-:Y:S02]  /*7e30*/  HMMA.16816.F32.BF16 R12, R100.reuse, R116, R12 ;  /* 0x00000074640c723c */ /* 0x040fe4000004180c */
[----:B------:R1:W-:Y:S02]  /*7e40*/  MUFU.EX2 R171, R2 ;  /* 0x0000000200ab7308 */ /* 0x0003e40000000800 */
[----:B------:R-:W-:Y:S04]  /*7e50*/  FADD.FTZ R0, R204, R0 ;  /* 0x00000000cc007221 */ /* 0x000fe80000010000 */
[C---:B------:R-:W-:Y:S01]  /*7e60*/  HMMA.16816.F32.BF16 R16, R100.reuse, R118, R16 ;  /* 0x000000766410723c */ /* 0x040fe20000041810 */
[----:B------:R-:W-:Y:S03]  /*7e70*/  LDSM.16.MT88.4 R116, [R181+0x4800] ;  /* 0x00480000b574783b */ /* 0x000fe60000004200 */
[----:B------:R-:W-:Y:S04]  /*7e80*/  FADD.FTZ R0, R203, R0 ;  /* 0x00000000cb007221 */ /* 0x000fe80000010000 */
[C---:B---3--:R-:W-:Y:S04]  /*7e90*/  HMMA.16816.F32.BF16 R20, R100.reuse, R104, R20 ;  /* 0x000000686414723c */ /* 0x048fe80000041814 */
[----:B------:R-:W-:Y:S04]  /*7ea0*/  FADD.FTZ R0, R202, R0 ;  /* 0x00000000ca007221 */ /* 0x000fe80000010000 */
[C---:B------:R-:W-:Y:S01]  /*7eb0*/  HMMA.16816.F32.BF16 R24, R100.reuse, R106, R24 ;  /* 0x0000006a6418723c */ /* 0x040fe20000041818 */
[----:B------:R-:W3:Y:S03]  /*7ec0*/  LDSM.16.MT88.4 R104, [R177+0x4800] ;  /* 0x00480000b168783b */ /* 0x000ee60000004200 */
[--C-:B-1----:R-:W-:Y:S02]  /*7ed0*/  FFMA.FTZ R2, R160, c[0x0][0x2d0], -R145.reuse ;  /* 0x0000b400a0027a23 */ /* 0x102fe40000010891 */
[----:B------:R-:W-:Y:S02]  /*7ee0*/  FADD.FTZ R0, R175, R0 ;  /* 0x00000000af007221 */ /* 0x000fe40000010000 */
        /* <DEDUP_REMOVED lines=18> */
[C---:B--2---:R-:W-:Y:S01]  /*8010*/  HMMA.16816.F32.BF16 R60, R100.reuse, R108, R60 ;  /* 0x0000006c643c723c */ /* 0x044fe2000004183c */
[----:B------:R1:W2:Y:S07]  /*8020*/  MUFU.EX2 R168, R2 ;  /* 0x0000000200a87308 */ /* 0x0002ae0000000800 */
[C---:B------:R-:W-:Y:S01]  /*8030*/  HMMA.16816.F32.BF16 R64, R100.reuse, R110, R64 ;  /* 0x0000006e6440723c */ /* 0x040fe20000041840 */
[----:B------:R-:W4:Y:S07]  /*8040*/  LDSM.16.MT88.4 R108, [R180+0x4800] ;  /* 0x00480000b46c783b */ /* 0x000f2e0000004200 */
[C---:B---3--:R-:W-:Y:S08]  /*8050*/  HMMA.16816.F32.BF16 R68, R100.reuse, R104, R68 ;  /* 0x000000686444723c */ /* 0x048ff00000041844 */
[C---:B------:R-:W-:Y:S01]  /*8060*/  HMMA.16816.F32.BF16 R72, R100.reuse, R106, R72 ;  /* 0x0000006a6448723c */ /* 0x040fe20000041848 */
[----:B------:R-:W3:Y:S03]  /*8070*/  LDSM.16.MT88.4 R104, [R177+0x1000] ;  /* 0x00100000b168783b */ /* 0x000ee60000004200 */
[--C-:B-1----:R-:W-:Y:S02]  /*8080*/  FFMA.FTZ R2, R164, c[0x0][0x2d0], -R145.reuse ;  /* 0x0000b400a4027a23 */ /* 0x102fe40000010891 */
[----:B--2---:R-:W-:Y:S02]  /*8090*/  FADD.FTZ R0, R168, R0 ;  /* 0x00000000a8007221 */ /* 0x004fe40000010000 */
[C---:B------:R-:W-:Y:S01]  /*80a0*/  HMMA.16816.F32.BF16 R76, R100.reuse, R112, R76 ;  /* 0x00000070644c723c */ /* 0x040fe2000004184c */
[----:B------:R1:W2:Y:S07]  /*80b0*/  MUFU.EX2 R167, R2 ;  /* 0x0000000200a77308 */ /* 0x0002ae0000000800 */
[C---:B------:R-:W-:Y:S01]  /*80c0*/  HMMA.16816.F32.BF16 R80, R100.reuse, R114, R80 ;  /* 0x000000726450723c */ /* 0x040fe20000041850 */
[----:B------:R-:W5:Y:S07]  /*80d0*/  LDSM.16.MT88.4 R112, [R181+0x1000] ;  /* 0x00100000b570783b */ /* 0x000f6e0000004200 */
[C---:B------:R-:W-:Y:S08]  /*80e0*/  HMMA.16816.F32.BF16 R84, R100.reuse, R116, R84 ;  /* 0x000000746454723c */ /* 0x040ff00000041854 */
[C---:B------:R-:W-:Y:S01]  /*80f0*/  HMMA.16816.F32.BF16 R88, R100.reuse, R118, R88 ;  /* 0x000000766458723c */ /* 0x040fe20000041858 */
[----:B------:R-:W5:Y:S03]  /*8100*/  LDSM.16.MT88.4 R116, [R177+0x3000] ;  /* 0x00300000b174783b */ /* 0x000f660000004200 */
[----:B-1----:R-:W-:Y:S02]  /*8110*/  FFMA.FTZ R2, R165, c[0x0][0x2d0], -R144 ;  /* 0x0000b400a5027a23 */ /* 0x002fe40000010890 */
[----:B--2---:R-:W-:Y:S02]  /*8120*/  FADD.FTZ R0, R167, R0 ;  /* 0x00000000a7007221 */ /* 0x004fe40000010000 */
        /* <DEDUP_REMOVED lines=9> */
[C---:B---3--:R-:W-:Y:S01]  /*81c0*/  HMMA.16816.F32.BF16 R4, R100.reuse, R104, R4 ;  /* 0x000000686404723c */ /* 0x048fe20000041804 */
        /* <DEDUP_REMOVED lines=15> */
[--C-:B-1----:R-:W-:Y:S04]  /*82c0*/  FFMA.FTZ R2, R211, c[0x0][0x2d0], -R145.reuse ;  /* 0x0000b400d3027a23 */ /* 0x102fe80000010891 */
        /* <DEDUP_REMOVED lines=40> */
[C---:B------:R-:W-:Y:S01]  /*8550*/  HMMA.16816.F32.BF16 R128, R136.reuse, R132, R4 ;  /* 0x000000848880723c */ /* 0x040fe20000041804 */
[----:B------:R-:W2:Y:S04]  /*8560*/  LDSM.16.MT88.4 R4, [R178+0x5800] ;  /* 0x00580000b204783b */ /* 0x000ea80000004200 */
[----:B------:R-:W-:Y:S03]  /*8570*/  FADD.FTZ R2, R207, R2 ;  /* 0x00000002cf027221 */ /* 0x000fe60000010000 */
[C---:B------:R-:W-:Y:S01]  /*8580*/  HMMA.16816.F32.BF16 R132, R136.reuse, R134, R8 ;  /* 0x000000868884723c */ /* 0x040fe20000041808 */
[----:B------:R-:W5:Y:S03]  /*8590*/  LDSM.16.MT88.4 R8, [R181+0x5800] ;  /* 0x00580000b508783b */ /* 0x000f660000004200 */
[----:B------:R-:W-:Y:S04]  /*85a0*/  FADD.FTZ R2, R206, R2 ;  /* 0x00000002ce027221 */ /* 0x000fe80000010000 */
[C---:B---3--:R-:W-:Y:S01]  /*85b0*/  HMMA.16816.F32.BF16 R100, R136.reuse, R108, R12 ;  /* 0x0000006c8864723c */ /* 0x048fe2000004180c */
[----:B------:R-:W3:Y:S03]  /*85c0*/  LDSM.16.MT88.4 R12, [R180+0x5800] ;  /* 0x00580000b40c783b */ /* 0x000ee60000004200 */
[----:B------:R-:W-:Y:S04]  /*85d0*/  FADD.FTZ R2, R205, R2 ;  /* 0x00000002cd027221 */ /* 0x000fe80000010000 */
[C---:B------:R-:W-:Y:S04]  /*85e0*/  HMMA.16816.F32.BF16 R104, R136.reuse, R110, R16 ;  /* 0x0000006e8868723c */ /* 0x040fe80000041810 */
[----:B------:R-:W-:Y:S04]  /*85f0*/  FADD.FTZ R2, R174, R2 ;  /* 0x00000002ae027221 */ /* 0x000fe80000010000 */
[C---:B----4-:R-:W-:Y:S04]  /*8600*/  HMMA.16816.F32.BF16 R108, R136.reuse, R112, R20 ;  /* 0x00000070886c723c */ /* 0x050fe80000041814 */
        /* <DEDUP_REMOVED lines=11> */
[----:B------:R-:W-:Y:S02]  /*86c0*/  FADD.FTZ R0, R160, R3 ;  /* 0x00000003a0007221 */ /* 0x000fe40000010000 */
[C---:B-1----:R-:W-:Y:S04]  /*86d0*/  HMMA.16816.F32.BF16 R44, R136.reuse, R144, R44 ;  /* 0x00000090882c723c */ /* 0x042fe8000004182c */
[----:B------:R-:W-:Y:S02]  /*86e0*/  FADD.FTZ R230, R163, R2 ;  /* 0x00000002a3e67221 */ /* 0x000fe40000010000 */
[----:B------:R-:W-:Y:S01]  /*86f0*/  FADD.FTZ R231, R126, R0 ;  /* 0x000000007ee77221 */ /* 0x000fe20000010000 */
[----:B------:R-:W-:Y:S01]  /*8700*/  MOV R126, R124 ;  /* 0x0000007c007e7202 */ /* 0x000fe20000000f00 */
[C---:B------:R-:W-:Y:S04]  /*8710*/  HMMA.16816.F32.BF16 R48, R136.reuse, R146, R48 ;  /* 0x000000928830723c */ /* 0x040fe80000041830 */
[----:B------:R-:W-:Y:S04]  /*8720*/  IMAD.MOV.U32 R3, RZ, RZ, R125 ;  /* 0x000000ffff037224 */ /* 0x000fe800078e007d */
        /* <DEDUP_REMOVED lines=8> */
[C---:B-----5:R-:W-:Y:S08]  /*87b0*/  HMMA.16816.F32.BF16 R84, R136.reuse, R8, R84 ;  /* 0x000000088854723c */ /* 0x060ff00000041854 */
[C---:B------:R-:W-:Y:S08]  /*87c0*/  HMMA.16816.F32.BF16 R88, R136.reuse, R10, R88 ;  /* 0x0000000a8858723c */ /* 0x040ff00000041858 */
[C---:B---3--:R-:W-:Y:S08]  /*87d0*/  HMMA.16816.F32.BF16 R92, R136.reuse, R12, R92 ;  /* 0x0000000c885c723c */ /* 0x048ff0000004185c */
[----:B------:R-:W-:Y:S01]  /*87e0*/  HMMA.16816.F32.BF16 R96, R136, R14, R96 ;  /* 0x0000000e8860723c */ /* 0x000fe20000041860 */
[----:B------:R-:W-:-:S07]  /*87f0*/  @P0 BRA `(.L_x_3364) ;  /* 0xffffd16000000947 */ /* 0x000fce000383ffff */
.L_x_3363:
[----:B------:R-:W-:-:S13]  /*8800*/  ISETP.GE.AND P0, PT, R201, R229, PT ;  /* 0x000000e5c900720c */ /* 0x000fda0003f06270 */
[----:B------:R-:W-:Y:S05]  /*8810*/  @!P0 BRA `(.L_x_3365) ;  /* 0x0000297000008947 */ /* 0x000fea0003800000 */
[----:B------:R-:W-:Y:S02]  /*8820*/  MOV R127, R124 ;  /* 0x0000007c007f7202 */ /* 0x000fe40000000f00 */
[----:B------:R-:W-:Y:S02]  /*8830*/  MOV R126, R125 ;  /* 0x0000007d007e7202 */ /* 0x000fe40000000f00 */
.L_x_3366:
        /* <DEDUP_REMOVED lines=8> */
[----:B------:R-:W-:Y:S02]  /*88c0*/  SHF.L.U32 R28, R2, 0x6, RZ ;  /* 0x00000006021c7819 */ /* 0x000fe400000006ff */
[----:B------:R-:W-:Y:S01]  /*88d0*/  IADD3.X R125, RZ, R228, RZ, P0, !PT ;  /* 0x000000e4ff7d7210 */ /* 0x000fe200007fe4ff */
[----:B------:R-:W-:Y:S01]  /*88e0*/  IMAD R0, R201, c[0x0][0x20c], R0 ;  /* 0x00008300c9007a24 */ /* 0x000fe200078e0200 */
[----:B------:R-:W-:Y:S04]  /*88f0*/  IADD3 R31, P6, R28, R226, RZ ;  /* 0x000000e21c1f7210 */ /* 0x000fe80007fde0ff */
[----:B------:R-:W-:Y:S02]  /*8900*/  IADD3 R0, R3, R0, RZ ;  /* 0x0000000003007210 */ /* 0x000fe40007ffe0ff */
[----:B------:R-:W-:Y:S02]  /*8910*/  MOV R3, c[0x0][0x208] ;  /* 0x0000820000037a02 */ /* 0x000fe40000000f00 */
[----:B------:R-:W-:Y:S02]  /*8920*/  SHF.L.U64.HI R0, R2, 0x6, R0 ;  /* 0x0000000602007819 */ /* 0x000fe40000010200 */
[----:B------:R-:W-:Y:S02]  /*8930*/  LEA R2, P1, R3, R28, 0x5 ;  /* 0x0000001c03027211 */ /* 0x000fe400078228ff */
[----:B------:R-:W-:Y:S01]  /*8940*/  LEA R166, P2, R31, c[0x0][0x1f8], 0x1 ;  /* 0x00007e001fa67a11 */ /* 0x000fe200078408ff */
[----:B------:R-:W-:Y:S01]  /*8950*/  LDSM.16.M88.4 R32, [R183] ;  /* 0x00000000b720783b */ /* 0x000fe20000000200 */
[----:B------:R-:W-:Y:S02]  /*8960*/  LEA.HI.X R3, R3, R0, R20, 0x5, P1 ;  /* 0x0000000003037211 */ /* 0x000fe400008f2c14 */
[----:B------:R-:W-:Y:S02]  /*8970*/  IADD3 R124, P1, R28, R30, RZ ;  /* 0x0000001e1c7c7210 */ /* 0x000fe40007f3e0ff */
[----:B------:R-:W-:Y:S02]  /*8980*/  IADD3.X R148, R0, R228, RZ, P6, !PT ;  /* 0x000000e400947210 */ /* 0x000fe400037fe4ff */
[----:B------:R-:W-:Y:S01]  /*8990*/  LEA R164, P0, R124, c[0x0][0x1f8], 0x1 ;  /* 0x00007e007ca47a11 */ /* 0x000fe200078008ff */
[----:B------:R-:W1:Y:S01]  /*89a0*/  LDSM.16.M88.4 R8, [R176] ;  /* 0x00000000b008783b */ /* 0x000e620000000200 */
[----:B------:R-:W-:Y:S02]  /*89b0*/  IADD3.X R149, R0, R125, RZ, P1, !PT ;  /* 0x0000007d00957210 */ /* 0x000fe40000ffe4ff */
[----:B------:R-:W-:Y:S02]  /*89c0*/  LEA.HI.X R167, R31, c[0x0][0x1fc], R148, 0x1, P2 ;  /* 0x00007f001fa77a11 */ /* 0x000fe400010f0c94 */
[----:B------:R-:W-:Y:S02]  /*89d0*/  LEA.HI.X R165, R124, c[0x0][0x1fc], R149, 0x1, P0 ;  /* 0x00007f007ca57a11 */ /* 0x000fe400000f0c95 */
[----:B------:R-:W-:Y:S01]  /*89e0*/  IADD3 R29, P1, R226, 0x80, RZ ;  /* 0x00000080e21d7810 */ /* 0x000fe20007f3e0ff */
[----:B------:R-:W2:Y:S01]  /*89f0*/  LDSM.16.M88.4 R16, [R176+0x800] ;  /* 0x00080000b010783b */ /* 0x000ea20000000200 */
[C---:B------:R-:W-:Y:S02]  /*8a00*/  IADD3 R157, P2, R2.reuse, R30, RZ ;  /* 0x0000001e029d7210 */ /* 0x040fe40007f5e0ff */
[-C--:B------:R-:W-:Y:S02]  /*8a10*/  IADD3 R162, P0, R2, R29.reuse, RZ ;  /* 0x0000001d02a27210 */ /* 0x080fe40007f1e0ff */
[----:B------:R-:W-:Y:S02]  /*8a20*/  IADD3 R159, P6, R28, R29, RZ ;  /* 0x0000001d1c9f7210 */ /* 0x000fe40007fde0ff */
[----:B------:R-:W-:Y:S01]  /*8a30*/  IADD3.X R31, RZ, R228, RZ, P1, !PT ;  /* 0x000000e4ff1f7210 */ /* 0x000fe20000ffe4ff */
[----:B------:R-:W3:Y:S01]  /*8a40*/  LDSM.16.M88.4 R24, [R176+0x1000] ;  /* 0x00100000b018783b */ /* 0x000ee20000000200 */
[----:B------:R-:W-:Y:S02]  /*8a50*/  IADD3 R2, P1, R2, R226, RZ ;  /* 0x000000e202027210 */ /* 0x000fe40007f3e0ff */
[-C--:B------:R-:W-:Y:S02]  /*8a60*/  IADD3.X R161, R0, R31.reuse, RZ, P6, !PT ;  /* 0x0000001f00a17210 */ /* 0x080fe400037fe4ff */
[----:B------:R-:W-:Y:S02]  /*8a70*/  LEA R160, P6, R159, c[0x0][0x1f8], 0x1 ;  /* 0x00007e009fa07a11 */ /* 0x000fe400078c08ff */
[----:B------:R-:W-:Y:S01]  /*8a80*/  IADD3.X R0, R3, R31, RZ, P0, !PT ;  /* 0x0000001f03007210 */ /* 0x000fe200007fe4ff */
[----:B------:R-:W4:Y:S01]  /*8a90*/  LDSM.16.M88.4 R136, [R176+0x1800] ;  /* 0x00180000b088783b */ /* 0x000f220000000200 */
[----:B------:R-:W-:Y:S02]  /*8aa0*/  LEA.HI.X R161, R159, c[0x0][0x1fc], R161, 0x1, P6 ;  /* 0x00007f009fa17a11 */ /* 0x000fe400030f0ca1 */
[----:B------:R-:W-:Y:S02]  /*8ab0*/  LEA R124, P0, R162, c[0x0][0x1f8], 0x1 ;  /* 0x00007e00a27c7a11 */ /* 0x000fe400078008ff */
[C---:B------:R-:W-:Y:S02]  /*8ac0*/  IADD3.X R125, R3.reuse, R125, RZ, P2, !PT ;  /* 0x0000007d037d7210 */ /* 0x040fe400017fe4ff */
[C---:B------:R-:W-:Y:S01]  /*8ad0*/  LEA R158, P2, R2.reuse, c[0x0][0x1f8], 0x1 ;  /* 0x00007e00029e7a11 */ /* 0x040fe200078408ff */
[----:B------:R-:W-:Y:S01]  /*8ae0*/  LDSM.16.M88.4 R140, [R184] ;  /* 0x00000000b88c783b */ /* 0x000fe20000000200 */
[----:B------:R-:W-:Y:S02]  /*8af0*/  IADD3.X R3, R3, R228, RZ, P1, !PT ;  /* 0x000000e403037210 */ /* 0x000fe40000ffe4ff */
[C---:B------:R-:W-:Y:S02]  /*8b00*/  LEA R156, P1, R157.reuse, c[0x0][0x1f8], 0x1 ;  /* 0x00007e009d9c7a11 */ /* 0x040fe400078208ff */
[----:B------:R-:W-:Y:S02]  /*8b10*/  LEA.HI.X R159, R2, c[0x0][0x1fc], R3, 0x1, P2 ;  /* 0x00007f00029f7a11 */ /* 0x000fe400010f0c03 */
[----:B------:R-:W-:Y:S01]  /*8b20*/  LEA.HI.X R157, R157, c[0x0][0x1fc], R125, 0x1, P1 ;  /* 0x00007f009d9d7a11 */ /* 0x000fe200008f0c7d */
[C---:B-1----:R-:W-:Y:S01]  /*8b30*/  HMMA.16816.F32.BF16 R4, R32.reuse, R8, RZ ;  /* 0x000000082004723c */ /* 0x042fe200000418ff */
[----:B------:R-:W1:Y:S02]  /*8b40*/  LDSM.16.M88.4 R144, [R187] ;  /* 0x00000000bb90783b */ /* 0x000e640000000200 */
[----:B------:R-:W-:Y:S02]  /*8b50*/  LEA.HI.X R125, R162, c[0x0][0x1fc], R0, 0x1, P0 ;  /* 0x00007f00a27d7a11 */ /* 0x000fe400000f0c00 */
[C---:B------:R-:W-:Y:S02]  /*8b60*/  ISETP.GT.AND P0, PT, R201.reuse, R229, PT ;  /* 0x000000e5c900720c */ /* 0x040fe40003f04270 */
[----:B------:R-:W-:Y:S01]  /*8b70*/  IADD3 R201, R201, -0x1, RZ ;  /* 0xffffffffc9c97810 */ /* 0x000fe20007ffe0ff */
[C---:B------:R-:W-:Y:S01]  /*8b80*/  HMMA.16816.F32.BF16 R8, R32.reuse, R10, RZ ;  /* 0x0000000a2008723c */ /* 0x040fe200000418ff */
[----:B------:R-:W5:Y:S07]  /*8b90*/  LDSM.16.M88.4 R148, [R198] ;  /* 0x00000000c694783b */ /* 0x000f6e0000000200 */
[C---:B--2---:R-:W-:Y:S01]  /*8ba0*/  HMMA.16816.F32.BF16 R12, R32.reuse, R16, RZ ;  /* 0x00000010200c723c */ /* 0x044fe200000418ff */
[----:B------:R-:W2:Y:S07]  /*8bb0*/  LDSM.16.M88.4 R152, [R197] ;  /* 0x00000000c598783b */ /* 0x000eae0000000200 */
[C---:B------:R-:W-:Y:S08]  /*8bc0*/  HMMA.16816.F32.BF16 R16, R32.reuse, R18, RZ ;  /* 0x000000122010723c */ /* 0x040ff000000418ff */
[C---:B---3--:R-:W-:Y:S08]  /*8bd0*/  HMMA.16816.F32.BF16 R20, R32.reuse, R24, RZ ;  /* 0x000000182014723c */ /* 0x048ff000000418ff */
[C---:B------:R-:W-:Y:S08]  /*8be0*/  HMMA.16816.F32.BF16 R24, R32.reuse, R26, RZ ;  /* 0x0000001a2018723c */ /* 0x040ff000000418ff */
[C---:B----4-:R-:W-:Y:S08]  /*8bf0*/  HMMA.16816.F32.BF16 R28, R32.reuse, R136, RZ ;  /* 0x00000088201c723c */ /* 0x050ff000000418ff */
[----:B------:R-:W-:Y:S01]  /*8c00*/  HMMA.16816.F32.BF16 R32, R32, R138, RZ ;  /* 0x0000008a2020723c */ /* 0x000fe200000418ff */
[----:B------:R-:W3:Y:S07]  /*8c10*/  LDSM.16.M88.4 R136, [R196] ;  /* 0x00000000c488783b */ /* 0x000eee0000000200 */
[C---:B-1----:R-:W-:Y:S01]  /*8c20*/  HMMA.16816.F32.BF16 R4, R140.reuse, R144, R4 ;  /* 0x000000908c04723c */ /* 0x042fe20000041804 */
[----:B------:R-:W-:Y:S01]  /*8c30*/  @!PT LDS RZ, [RZ] ;  /* 0x00000000fffff984 */ /* 0x000fe20000000800 */
[----:B------:R-:W-:Y:S01]  /*8c40*/  @!PT LDS RZ, [RZ] ;  /* 0x00000000fffff984 */ /* 0x000fe20000000800 */
[----:B------:R-:W-:Y:S01]  /*8c50*/  @!PT LDS RZ, [RZ] ;  /* 0x00000000fffff984 */ /* 0x000fe20000000800 */
[----:B------:R1:W-:Y:S07]  /*8c60*/  LDGSTS.E.BYPASS.LTC128B.128 [R199+0x100], [R166.64], !P5 ;  /* 0x00100000a6c77fae */ /* 0x0003ee000e901d46 */
[C---:B------:R-:W-:Y:S01]  /*8c70*/  HMMA.16816.F32.BF16 R8, R140.reuse, R146, R8 ;  /* 0x000000928c08723c */ /* 0x040fe20000041808 */
[----:B------:R1:W-:Y:S07]  /*8c80*/  LDGSTS.E.BYPASS.LTC128B.128 [R199+0x2100], [R164.64], !P4 ;  /* 0x02100000a4c77fae */ /* 0x0003ee000e101d46 */
[C---:B-----5:R-:W-:Y:S01]  /*8c90*/  HMMA.16816.F32.BF16 R12, R140.reuse, R148, R12 ;  /* 0x000000948c0c723c */ /* 0x060fe2000004180c */
[----:B------:R4:W-:Y:S07]  /*8ca0*/  LDGSTS.E.BYPASS.LTC128B.128 [R199+0x4100], [R160.64], !P3 ;  /* 0x04100000a0c77fae */ /* 0x0009ee000d901d46 */
[C---:B------:R-:W-:Y:S01]  /*8cb0*/  HMMA.16816.F32.BF16 R16, R140.reuse, R150, R16 ;  /* 0x000000968c10723c */ /* 0x040fe20000041810 */
[----:B------:R5:W-:Y:S07]  /*8cc0*/  LDGSTS.E.BYPASS.LTC128B.128 [R199+0x1100], [R158.64], !P5 ;  /* 0x011000009ec77fae */ /* 0x000bee000e901d46 */
[C---:B--2---:R-:W-:Y:S01]  /*8cd0*/  HMMA.16816.F32.BF16 R20, R140.reuse, R152, R20 ;  /* 0x000000988c14723c */ /* 0x044fe20000041814 */
[----:B------:R5:W-:Y:S07]  /*8ce0*/  LDGSTS.E.BYPASS.LTC128B.128 [R199+0x3100], [R156.64], !P4 ;  /* 0x031000009cc77fae */ /* 0x000bee000e101d46 */
[C---:B------:R-:W-:Y:S01]  /*8cf0*/  HMMA.16816.F32.BF16 R24, R140.reuse, R154, R24 ;  /* 0x0000009a8c18723c */ /* 0x040fe20000041818 */
[----:B------:R2:W-:Y:S07]  /*8d00*/  LDGSTS.E.BYPASS.LTC128B.128 [R199+0x5100], [R124.64], !P3 ;  /* 0x051000007cc77fae */ /* 0x0005ee000d901d46 */
[C---:B---3--:R-:W-:Y:S01]  /*8d10*/  HMMA.16816.F32.BF16 R28, R140.reuse, R136, R28 ;  /* 0x000000888c1c723c */ /* 0x048fe2000004181c */
[----:B----4-:R-:W-:Y:S07]  /*8d20*/  LDSM.16.M88.4 R160, [R182] ;  /* 0x00000000b6a0783b */ /* 0x010fee0000000200 */
[----:B------:R-:W-:Y:S01]  /*8d30*/  HMMA.16816.F32.BF16 R32, R140, R138, R32 ;  /* 0x0000008a8c20723c */ /* 0x000fe20000041820 */
[----:B------:R-:W-:Y:S08]  /*8d40*/  LDSM.16.M88.4 R144, [R182+0x800] ;  /* 0x00080000b690783b */ /* 0x000ff00000000200 */
[----:B-----5:R-:W3:Y:S08]  /*8d50*/  LDSM.16.M88.4 R156, [R186] ;  /* 0x00000000ba9c783b */ /* 0x020ef00000000200 */
[----:B-1----:R-:W1:Y:S08]  /*8d60*/  LDSM.16.M88.4 R164, [R182+0x1000] ;  /* 0x00100000b6a4783b */ /* 0x002e700000000200 */
[----:B------:R-:W0:Y:S08]  /*8d70*/  LDGDEPBAR ;  /* 0x00000000000079af */ /* 0x000e300000000000 */
[----:B------:R-:W4:Y:S08]  /*8d80*/  LDSM.16.M88.4 R148, [R182+0x1800] ;  /* 0x00180000b694783b */ /* 0x000f300000000200 */
[----:B------:R-:W-:Y:S01]  /*8d90*/  LDSM.16.M88.4 R152, [R185] ;  /* 0x00000000b998783b */ /* 0x000fe20000000200 */
[C---:B---3--:R-:W-:Y:S07]  /*8da0*/  HMMA.16816.F32.BF16 R4, R156.reuse, R160, R4 ;  /* 0x000000a09c04723c */ /* 0x048fee0000041804 */
[----:B------:R-:W3:Y:S01]  /*8db0*/  LDSM.16.M88.4 R168, [R179] ;  /* 0x00000000b3a8783b */ /* 0x000ee20000000200 */
[C---:B------:R-:W-:Y:S07]  /*8dc0*/  HMMA.16816.F32.BF16 R8, R156.reuse, R162, R8 ;  /* 0x000000a29c08723c */ /* 0x040fee0000041808 */
[----:B------:R-:W5:Y:S01]  /*8dd0*/  LDSM.16.M88.4 R136, [R179+0x800] ;  /* 0x00080000b388783b */ /* 0x000f620000000200 */
[C---:B------:R-:W-:Y:S07]  /*8de0*/  HMMA.16816.F32.BF16 R12, R156.reuse, R144, R12 ;  /* 0x000000909c0c723c */ /* 0x040fee000004180c */
[----:B------:R-:W2:Y:S01]  /*8df0*/  LDSM.16.M88.4 R140, [R179+0x1000] ;  /* 0x00100000b38c783b */ /* 0x000ea20000000200 */
[C---:B------:R-:W-:Y:S07]  /*8e00*/  HMMA.16816.F32.BF16 R16, R156.reuse, R146, R16 ;  /* 0x000000929c10723c */ /* 0x040fee0000041810 */
[----:B------:R-:W2:Y:S01]  /*8e10*/  LDSM.16.M88.4 R144, [R179+0x1800] ;  /* 0x00180000b390783b */ /* 0x000ea20000000200 */
[C---:B-1----:R-:W-:Y:S07]  /*8e20*/  HMMA.16816.F32.BF16 R20, R156.reuse, R164, R20 ;  /* 0x000000a49c14723c */ /* 0x042fee0000041814 */
[----:B------:R-:W-:Y:S01]  /*8e30*/  LDSM.16.M88.4 R160, [R176+0x2800] ;  /* 0x00280000b0a0783b */ /* 0x000fe20000000200 */
[C---:B------:R-:W-:Y:S07]  /*8e40*/  HMMA.16816.F32.BF16 R24, R156.reuse, R166, R24 ;  /* 0x000000a69c18723c */ /* 0x040fee0000041818 */
[----:B------:R-:W-:Y:S01]  /*8e50*/  LDSM.16.M88.4 R164, [R184+0x4000] ;  /* 0x00400000b8a4783b */ /* 0x000fe20000000200 */
[C---:B----4-:R-:W-:Y:S07]  /*8e60*/  HMMA.16816.F32.BF16 R28, R156.reuse, R148, R28 ;  /* 0x000000949c1c723c */ /* 0x050fee000004181c */
[----:B------:R-:W-:Y:S01]  /*8e70*/  LDSM.16.M88.4 R172, [R179+0x4000] ;  /* 0x00400000b3ac783b */ /* 0x000fe20000000200 */
[----:B------:R-:W-:Y:S07]  /*8e80*/  HMMA.16816.F32.BF16 R32, R156, R150, R32 ;  /* 0x000000969c20723c */ /* 0x000fee0000041820 */
[----:B------:R-:W-:Y:S01]  /*8e90*/  LDSM.16.M88.4 R148, [R183+0x4000] ;  /* 0x00400000b794783b */ /* 0x000fe20000000200 */
[C---:B---3--:R-:W-:Y:S07]  /*8ea0*/  HMMA.16816.F32.BF16 R4, R152.reuse, R168, R4 ;  /* 0x000000a89804723c */ /* 0x048fee0000041804 */
[----:B------:R-:W1:Y:S01]  /*8eb0*/  LDSM.16.M88.4 R156, [R176+0x2000] ;  /* 0x00200000b09c783b */ /* 0x000e620000000200 */
[C---:B------:R-:W-:Y:S07]  /*8ec0*/  HMMA.16816.F32.BF16 R8, R152.reuse, R170, R8 ;  /* 0x000000aa9808723c */ /* 0x040fee0000041808 */
[----:B------:R-:W-:Y:S01]  /*8ed0*/  LDSM.16.M88.4 R168, [R195] ;  /* 0x00000000c3a8783b */ /* 0x000fe20000000200 */
[C---:B-----5:R-:W-:Y:S08]  /*8ee0*/  HMMA.16816.F32.BF16 R12, R152.reuse, R136, R12 ;  /* 0x00000088980c723c */ /* 0x060ff0000004180c */
[C---:B------:R-:W-:Y:S01]  /*8ef0*/  HMMA.16816.F32.BF16 R16, R152.reuse, R138, R16 ;  /* 0x0000008a9810723c */ /* 0x040fe20000041810 */
[----:B------:R-:W3:Y:S07]  /*8f00*/  LDSM.16.M88.4 R136, [R176+0x3000] ;  /* 0x00300000b088783b */ /* 0x000eee0000000200 */
[C---:B--2---:R-:W-:Y:S08]  /*8f10*/  HMMA.16816.F32.BF16 R20, R152.reuse, R140, R20 ;  /* 0x0000008c9814723c */ /* 0x044ff00000041814 */
[C---:B------:R-:W-:Y:S01]  /*8f20*/  HMMA.16816.F32.BF16 R24, R152.reuse, R142, R24 ;  /* 0x0000008e9818723c */ /* 0x040fe20000041818 */
[----:B------:R-:W2:Y:S07]  /*8f30*/  LDSM.16.M88.4 R140, [R176+0x3800] ;  /* 0x00380000b08c783b */ /* 0x000eae0000000200 */
[C---:B------:R-:W-:Y:S08]  /*8f40*/  HMMA.16816.F32.BF16 R28, R152.reuse, R144, R28 ;  /* 0x00000090981c723c */ /* 0x040ff0000004181c */
[----:B------:R-:W-:Y:S01]  /*8f50*/  HMMA.16816.F32.BF16 R32, R152, R146, R32 ;  /* 0x000000929820723c */ /* 0x000fe20000041820 */
[----:B------:R-:W4:Y:S07]  /*8f60*/  LDSM.16.M88.4 R144, [R194] ;  /* 0x00000000c290783b */ /* 0x000f2e0000000200 */
[C---:B-1----:R-:W-:Y:S01]  /*8f70*/  HMMA.16816.F32.BF16 R4, R148.reuse, R156, R4 ;  /* 0x0000009c9404723c */ /* 0x042fe20000041804 */
[----:B------:R-:W1:Y:S07]  /*8f80*/  LDSM.16.M88.4 R152, [R193] ;  /* 0x00000000c198783b */ /* 0x000e6e0000000200 */
[C---:B------:R-:W-:Y:S01]  /*8f90*/  HMMA.16816.F32.BF16 R8, R148.reuse, R158, R8 ;  /* 0x0000009e9408723c */ /* 0x040fe20000041808 */
[----:B------:R-:W5:Y:S07]  /*8fa0*/  LDSM.16.M88.4 R156, [R192] ;  /* 0x00000000c09c783b */ /* 0x000f6e0000000200 */
        /* <DEDUP_REMOVED lines=22> */
[C---:B---3--:R-:W-:Y:S01]  /*9110*/  HMMA.16816.F32.BF16 R4, R136.reuse, R160, R4 ;  /* 0x000000a08804723c */ /* 0x048fe20000041804 */
[----:B------:R-:W-:Y:S07]  /*9120*/  LDSM.16.M88.4 R164, [R176+0x5000] ;  /* 0x00500000b0a4783b */ /* 0x000fee0000000200 */
[C---:B------:R-:W-:Y:S01]  /*9130*/  HMMA.16816.F32.BF16 R8, R136.reuse, R162, R8 ;  /* 0x000000a28808723c */ /* 0x040fe20000041808 */
[----:B------:R-:W-:Y:S07]  /*9140*/  LDSM.16.M88.4 R160, [R176+0x4800] ;  /* 0x00480000b0a0783b */ /* 0x000fee0000000200 */
[C---:B--2---:R-:W-:Y:S08]  /*9150*/  HMMA.16816.F32.BF16 R12, R136.reuse, R140, R12 ;  /* 0x0000008c880c723c */ /* 0x044ff0000004180c */
        /* <DEDUP_REMOVED lines=65> */
[----:B------:R-:W-:Y:S02]  /*9570*/  FMNMX.FTZ R0, R5, R0, !PT ;  /* 0x0000000005007209 */ /* 0x000fe40007810000 */
[----:B------:R-:W-:Y:S01]  /*9580*/  FMNMX.FTZ R2, R7, R2, !PT ;  /* 0x0000000207027209 */ /* 0x000fe20007810000 */
[----:B------:R-:W-:Y:S01]  /*9590*/  @P0 IMAD.WIDE.U32 R136, R201, c[0x0][0x1e0], RZ ;  /* 0x00007800c9880a25 */ /* 0x000fe200078e00ff */
        /* <DEDUP_REMOVED lines=38> */
[C---:B------:R-:W-:Y:S01]  /*9800*/  FADD.FTZ R2, -R125.reuse, R126 ;  /* 0x0000007e7d027221 */ /* 0x040fe20000010100 */
[----:B------:R-:W-:Y:S01]  /*9810*/  @P0 SHF.R.S32.HI R126, RZ, 0x1f, R201 ;  /* 0x0000001fff7e0819 */ /* 0x000fe200000114c9 */
[----:B------:R-:W-:Y:S01]  /*9820*/  FMUL.FTZ R160, R125, c[0x0][0x2d0] ;  /* 0x0000b4007da07a20 */ /* 0x000fe20000410000 */
[----:B--2---:R-:W-:Y:S01]  /*9830*/  FMNMX.FTZ R124, R0, R3, !PT ;  /* 0x00000003007c7209 */ /* 0x004fe20007810000 */
[----:B------:R-:W-:Y:S02]  /*9840*/  FMUL.FTZ R0, R2, c[0x0][0x2d0] ;  /* 0x0000b40002007a20 */ /* 0x000fe40000410000 */
[--C-:B------:R-:W-:Y:S01]  /*9850*/  FFMA.FTZ R138, R4, c[0x0][0x2d0], -R160.reuse ;  /* 0x0000b400048a7a23 */ /* 0x100fe200000108a0 */
[----:B------:R-:W-:Y:S01]  /*9860*/  @P0 MOV R4, c[0x0][0x1e4] ;  /* 0x0000790000040a02 */ /* 0x000fe20000000f00 */
[----:B------:R1:W2:Y:S01]  /*9870*/  MUFU.EX2 R2, R0 ;  /* 0x0000000000027308 */ /* 0x0002a20000000800 */
[----:B------:R-:W-:Y:S01]  /*9880*/  @P0 IMAD R3, R126, c[0x0][0x1e0], RZ ;  /* 0x000078007e030a24 */ /* 0x000fe200078e02ff */
[----:B------:R-:W-:Y:S01]  /*9890*/  @P0 SHF.L.U32 R126, R136, 0x6, RZ ;  /* 0x00000006887e0819 */ /* 0x000fe200000006ff */
[--C-:B------:R-:W-:Y:S02]  /*98a0*/  FFMA.FTZ R5, R5, c[0x0][0x2d0], -R160.reuse ;  /* 0x0000b40005057a23 */ /* 0x100fe400000108a0 */
[----:B------:R-:W-:Y:S02]  /*98b0*/  @P0 IMAD R3, R201, c[0x0][0x1e4], R3 ;  /* 0x00007900c9030a24 */ /* 0x000fe400078e0203 */
[--C-:B------:R-:W-:Y:S02]  /*98c0*/  FFMA.FTZ R8, R8, c[0x0][0x2d0], -R160.reuse ;  /* 0x0000b40008087a23 */ /* 0x100fe400000108a0 */
[--C-:B------:R-:W-:Y:S01]  /*98d0*/  FFMA.FTZ R12, R12, c[0x0][0x2d0], -R160.reuse ;  /* 0x0000b4000c0c7a23 */ /* 0x100fe200000108a0 */
[----:B------:R3:W-:Y:S01]  /*98e0*/  MUFU.EX2 R203, R138 ;  /* 0x0000008a00cb7308 */ /* 0x0007e20000000800 */
[----:B------:R-:W-:Y:S01]  /*98f0*/  @P0 IADD3 R3, R137, R3, RZ ;  /* 0x0000000389030210 */ /* 0x000fe20007ffe0ff */
[--C-:B------:R-:W-:Y:S01]  /*9900*/  FFMA.FTZ R13, R13, c[0x0][0x2d0], -R160.reuse ;  /* 0x0000b4000d0d7a23 */ /* 0x100fe200000108a0 */
[----:B------:R-:W-:Y:S01]  /*9910*/  @P0 IADD3 R137, P6, R126, R224, RZ ;  /* 0x000000e07e890210 */ /* 0x000fe20007fde0ff */
[--C-:B------:R-:W-:Y:S01]  /*9920*/  FFMA.FTZ R17, R17, c[0x0][0x2d0], -R160.reuse ;  /* 0x0000b40011117a23 */ /* 0x100fe200000108a0 */
[----:B------:R-:W-:Y:S01]  /*9930*/  @P0 SHF.L.U64.HI R3, R136, 0x6, R3 ;  /* 0x0000000688030819 */ /* 0x000fe20000010203 */
[--C-:B------:R-:W-:Y:S01]  /*9940*/  FFMA.FTZ R20, R20, c[0x0][0x2d0], -R160.reuse ;  /* 0x0000b40014147a23 */ /* 0x100fe200000108a0 */
[----:B------:R-:W-:Y:S01]  /*9950*/  @P0 MOV R136, c[0x0][0x1e0] ;  /* 0x0000780000880a02 */ /* 0x000fe20000000f00 */
[--C-:B------:R-:W-:Y:S01]  /*9960*/  FFMA.FTZ R21, R21, c[0x0][0x2d0], -R160.reuse ;  /* 0x0000b40015157a23 */ /* 0x100fe200000108a0 */
[----:B------:R-:W-:Y:S01]  /*9970*/  @P0 LEA R146, P2, R137, c[0x0][0x1c8], 0x1 ;  /* 0x0000720089920a11 */ /* 0x000fe200078408ff */
[----:B------:R4:W-:Y:S01]  /*9980*/  MUFU.EX2 R202, R5 ;  /* 0x0000000500ca7308 */ /* 0x0009e20000000800 */
[--C-:B------:R-:W-:Y:S02]  /*9990*/  FFMA.FTZ R24, R24, c[0x0][0x2d0], -R160.reuse ;  /* 0x0000b40018187a23 */ /* 0x100fe400000108a0 */
[----:B------:R-:W-:Y:S02]  /*99a0*/  FFMA.FTZ R29, R29, c[0x0][0x2d0], -R160 ;  /* 0x0000b4001d1d7a23 */ /* 0x000fe400000108a0 */
[----:B-1----:R-:W-:Y:S01]  /*99b0*/  FADD.FTZ R0, -R124, R127 ;  /* 0x0000007f7c007221 */ /* 0x002fe20000010100 */
[----:B------:R-:W-:Y:S01]  /*99c0*/  @P0 LEA R127, P1, R136, R126, 0x5 ;  /* 0x0000007e887f0211 */ /* 0x000fe200078228ff */
[----:B--2---:R-:W-:Y:S02]  /*99d0*/  FMUL.FTZ R100, R2, R100 ;  /* 0x0000006402647220 */ /* 0x004fe40000410000 */
[----:B------:R-:W-:Y:S01]  /*99e0*/  FMUL.FTZ R0, R0, c[0x0][0x2d0] ;  /* 0x0000b40000007a20 */ /* 0x000fe20000410000 */
[----:B------:R-:W-:Y:S01]  /*99f0*/  @P0 LEA.HI.X R4, R136, R3, R4, 0x5, P1 ;  /* 0x0000000388040211 */ /* 0x000fe200008f2c04 */
[----:B------:R-:W-:Y:S01]  /*9a00*/  MUFU.EX2 R200, R8 ;  /* 0x0000000800c87308 */ /* 0x000fe20000000800 */
[----:B------:R-:W-:Y:S01]  /*9a10*/  @P0 IADD3 R139, P1, R224, 0x40, RZ ;  /* 0x00000040e08b0810 */ /* 0x000fe20007f3e0ff */
[C---:B------:R-:W-:Y:S01]  /*9a20*/  FMUL.FTZ R101, R2.reuse, R101 ;  /* 0x0000006502657220 */ /* 0x040fe20000410000 */
[-C--:B---3--:R-:W-:Y:S01]  /*9a30*/  @P0 IADD3.X R138, R3, R223.reuse, RZ, P6, !PT ;  /* 0x000000df038a0210 */ /* 0x088fe200037fe4ff */
[C---:B------:R-:W-:Y:S01]  /*9a40*/  FMUL.FTZ R104, R2.reuse, R104 ;  /* 0x0000006802687220 */ /* 0x040fe20000410000 */
[----:B------:R-:W-:Y:S01]  /*9a50*/  @P0 IADD3.X R136, RZ, R223, RZ, P1, !PT ;  /* 0x000000dfff880210 */ /* 0x000fe20000ffe4ff */
[C---:B------:R-:W-:Y:S01]  /*9a60*/  FMUL.FTZ R105, R2.reuse, R105 ;  /* 0x0000006902697220 */ /* 0x040fe20000410000 */
[----:B------:R-:W-:Y:S01]  /*9a70*/  @P0 LEA.HI.X R147, R137, c[0x0][0x1cc], R138, 0x1, P2 ;  /* 0x0000730089930a11 */ /* 0x000fe200010f0c8a */
[----:B------:R-:W-:Y:S01]  /*9a80*/  FMUL.FTZ R108, R2, R108 ;  /* 0x0000006c026c7220 */ /* 0x000fe20000410000 */
[----:B------:R-:W-:Y:S01]  /*9a90*/  @P0 IADD3 R137, P2, R224, 0x80, RZ ;  /* 0x00000080e0890810 */ /* 0x000fe20007f5e0ff */
[----:B------:R-:W1:Y:S01]  /*9aa0*/  MUFU.EX2 R0, R0 ;  /* 0x0000000000007308 */ /* 0x000e620000000800 */
[----:B------:R-:W-:Y:S01]  /*9ab0*/  @P0 IADD3 R138, P6, R126, R139, RZ ;  /* 0x0000008b7e8a0210 */ /* 0x000fe20007fde0ff */
[----:B------:R2:W-:Y:S01]  /*9ac0*/  @P0 LDGSTS.E.BYPASS.LTC128B.128 [R199+0x6100], [R146.64], !P5 ;  /* 0x0610000092c70fae */ /* 0x0005e2000e901d46 */
[----:B------:R-:W-:Y:S01]  /*9ad0*/  @P0 IADD3.X R144, RZ, R223, RZ, P2, !PT ;  /* 0x000000dfff900210 */ /* 0x000fe200017fe4ff */
[----:B------:R-:W-:Y:S01]  /*9ae0*/  FMUL.FTZ R109, R2, R109 ;  /* 0x0000006d026d7220 */ /* 0x000fe20000410000 */
[----:B------:R-:W-:Y:S01]  /*9af0*/  @P0 LEA R142, P2, R138, c[0x0][0x1c8], 0x1 ;  /* 0x000072008a8e0a11 */ /* 0x000fe200078408ff */
[----:B------:R-:W-:Y:S01]  /*9b00*/  FMUL.FTZ R112, R2, R112 ;  /* 0x0000007002707220 */ /* 0x000fe20000410000 */
[----:B----4-:R-:W-:Y:S01]  /*9b10*/  @P0 IADD3 R5, P1, R126, R137, RZ ;  /* 0x000000897e050210 */ /* 0x010fe20007f3e0ff */
[C---:B------:R-:W-:Y:S01]  /*9b20*/  FMUL.FTZ R113, R2.reuse, R113 ;  /* 0x0000007102717220 */ /* 0x040fe20000410000 */
[C---:B------:R-:W-:Y:S01]  /*9b30*/  @P0 IADD3.X R126, R3.reuse, R136, RZ, P6, !PT ;  /* 0x00000088037e0210 */ /* 0x040fe200037fe4ff */
[C---:B------:R-:W-:Y:S01]  /*9b40*/  FMUL.FTZ R116, R2.reuse, R116 ;  /* 0x0000007402747220 */ /* 0x040fe20000410000 */
[----:B------:R-:W-:Y:S01]  /*9b50*/  @P0 IADD3.X R3, R3, R144, RZ, P1, !PT ;  /* 0x0000009003030210 */ /* 0x000fe20000ffe4ff */
[C---:B------:R-:W-:Y:S01]  /*9b60*/  FMUL.FTZ R117, R2.reuse, R117 ;  /* 0x0000007502757220 */ /* 0x040fe20000410000 */
[C---:B------:R-:W-:Y:S01]  /*9b70*/  @P0 LEA R140, P6, R5.reuse, c[0x0][0x1c8], 0x1 ;  /* 0x00007200058c0a11 */ /* 0x040fe200078c08ff */
[----:B------:R-:W-:Y:S01]  /*9b80*/  FMUL.FTZ R120, R2, R120 ;  /* 0x0000007802787220 */ /* 0x000fe20000410000 */
[----:B------:R-:W-:Y:S01]  /*9b90*/  @P0 LEA.HI.X R143, R138, c[0x0][0x1cc], R126, 0x1, P2 ;  /* 0x000073008a8f0a11 */ /* 0x000fe200010f0c7e */
[----:B------:R-:W-:Y:S01]  /*9ba0*/  FMUL.FTZ R121, R2, R121 ;  /* 0x0000007902797220 */ /* 0x000fe20000410000 */
[----:B------:R-:W-:Y:S01]  /*9bb0*/  @P0 LEA.HI.X R141, R5, c[0x0][0x1cc], R3, 0x1, P6 ;  /* 0x00007300058d0a11 */ /* 0x000fe200030f0c03 */
[----:B------:R-:W-:Y:S01]  /*9bc0*/  FFMA.FTZ R3, R9, c[0x0][0x2d0], -R160 ;  /* 0x0000b40009037a23 */ /* 0x000fe200000108a0 */
[C---:B------:R-:W-:Y:S01]  /*9bd0*/  @P0 IADD3 R139, P6, R127.reuse, R139, RZ ;  /* 0x0000008b7f8b0210 */ /* 0x040fe20007fde0ff */
[----:B------:R3:W-:Y:S01]  /*9be0*/  @P0 LDGSTS.E.BYPASS.LTC128B.128 [R199+0x8100], [R142.64], !P4 ;  /* 0x081000008ec70fae */ /* 0x0007e2000e101d46 */
[C---:B------:R-:W-:Y:S01]  /*9bf0*/  @P0 IADD3 R138, P2, R127.reuse, R224, RZ ;  /* 0x000000e07f8a0210 */ /* 0x040fe20007f5e0ff */
[----:B------:R4:W-:Y:S01]  /*9c00*/  MUFU.EX2 R175, R3 ;  /* 0x0000000300af7308 */ /* 0x0009e20000000800 */
[----:B------:R-:W-:Y:S01]  /*9c10*/  @P0 IADD3 R5, P1, R127, R137, RZ ;  /* 0x000000897f050210 */ /* 0x000fe20007f3e0ff */
[----:B-1----:R-:W-:Y:S01]  /*9c20*/  FMUL.FTZ R102, R0, R102 ;  /* 0x0000006600667220 */ /* 0x002fe20000410000 */
[----:B------:R-:W-:Y:S01]  /*9c30*/  @P0 IADD3.X R137, R4, R136, RZ, P6, !PT ;  /* 0x0000008804890210 */ /* 0x000fe200037fe4ff */
[----:B------:R-:W-:Y:S01]  /*9c40*/  FMUL.FTZ R103, R0, R103 ;  /* 0x0000006700677220 */ /* 0x000fe20000410000 */
[----:B------:R-:W-:Y:S01]  /*9c50*/  @P0 LEA R126, P6, R138, c[0x0][0x1c8], 0x1 ;  /* 0x000072008a7e0a11 */ /* 0x000fe200078c08ff */
[----:B------:R3:W-:Y:S01]  /*9c60*/  @P0 LDGSTS.E.BYPASS.LTC128B.128 [R199+0xa100], [R140.64], !P3 ;  /* 0x0a1000008cc70fae */ /* 0x0007e2000d901d46 */
[----:B------:R-:W-:Y:S01]  /*9c70*/  @P0 IADD3.X R9, R4, R223, RZ, P2, !PT ;  /* 0x000000df04090210 */ /* 0x000fe200017fe4ff */
[C---:B------:R-:W-:Y:S01]  /*9c80*/  FMUL.FTZ R106, R0.reuse, R106 ;  /* 0x0000006a006a7220 */ /* 0x040fe20000410000 */
[C---:B------:R-:W-:Y:S01]  /*9c90*/  @P0 LEA R8, P2, R139.reuse, c[0x0][0x1c8], 0x1 ;  /* 0x000072008b080a11 */ /* 0x040fe200078408ff */
[----:B------:R-:W-:Y:S01]  /*9ca0*/  FMUL.FTZ R107, R0, R107 ;  /* 0x0000006b006b7220 */ /* 0x000fe20000410000 */
[----:B------:R-:W-:Y:S01]  /*9cb0*/  @P0 LEA.HI.X R127, R138, c[0x0][0x1cc], R9, 0x1, P6 ;  /* 0x000073008a7f0a11 */ /* 0x000fe200030f0c09 */
[C---:B------:R-:W-:Y:S01]  /*9cc0*/  FMUL.FTZ R110, R0.reuse, R110 ;  /* 0x0000006e006e7220 */ /* 0x040fe20000410000 */
[----:B------:R-:W-:Y:S01]  /*9cd0*/  @P0 LEA.HI.X R9, R139, c[0x0][0x1cc], R137, 0x1, P2 ;  /* 0x000073008b090a11 */ /* 0x000fe200010f0c89 */
[----:B------:R-:W-:Y:S01]  /*9ce0*/  FMUL.FTZ R111, R0, R111 ;  /* 0x0000006f006f7220 */ /* 0x000fe20000410000 */
[----:B------:R-:W-:Y:S01]  /*9cf0*/  @P0 IADD3.X R136, R4, R144, RZ, P1, !PT ;  /* 0x0000009004880210 */ /* 0x000fe20000ffe4ff */
[----:B------:R1:W-:Y:S01]  /*9d00*/  @P0 LDGSTS.E.BYPASS.LTC128B.128 [R199+0x7100], [R126.64], !P5 ;  /* 0x071000007ec70fae */ /* 0x0003e2000e901d46 */
[C---:B------:R-:W-:Y:S01]  /*9d10*/  @P0 LEA R4, P1, R5.reuse, c[0x0][0x1c8], 0x1 ;  /* 0x0000720005040a11 */ /* 0x040fe200078208ff */
[C---:B------:R-:W-:Y:S01]  /*9d20*/  FMUL.FTZ R114, R0.reuse, R114 ;  /* 0x0000007200727220 */ /* 0x040fe20000410000 */
[----:B------:R-:W-:Y:S01]  /*9d30*/  MUFU.EX2 R174, R12 ;  /* 0x0000000c00ae7308 */ /* 0x000fe20000000800 */
[C---:B------:R-:W-:Y:S01]  /*9d40*/  FMUL.FTZ R115, R0.reuse, R115 ;  /* 0x0000007300737220 */ /* 0x040fe20000410000 */
[----:B------:R-:W-:Y:S01]  /*9d50*/  @P0 LEA.HI.X R5, R5, c[0x0][0x1cc], R136, 0x1, P1 ;  /* 0x0000730005050a11 */ /* 0x000fe200008f0c88 */
[----:B------:R-:W-:Y:S02]  /*9d60*/  FMUL.FTZ R118, R0, R118 ;  /* 0x0000007600767220 */ /* 0x000fe40000410000 */
[----:B------:R5:W-:Y:S01]  /*9d70*/  @P0 LDGSTS.E.BYPASS.LTC128B.128 [R199+0x9100], [R8.64], !P4 ;  /* 0x0910000008c70fae */ /* 0x000be2000e101d46 */
[----:B----4-:R-:W-:Y:S02]  /*9d80*/  FMUL.FTZ R3, R124, c[0x0][0x2d0] ;  /* 0x0000b4007c037a20 */ /* 0x010fe40000410000 */
[----:B------:R-:W-:Y:S02]  /*9d90*/  FMUL.FTZ R119, R0, R119 ;  /* 0x0000007700777220 */ /* 0x000fe40000410000 */
[--C-:B------:R-:W-:Y:S01]  /*9da0*/  FFMA.FTZ R6, R6, c[0x0][0x2d0], -R3.reuse ;  /* 0x0000b40006067a23 */ /* 0x100fe20000010803 */
[----:B------:R-:W-:Y:S01]  /*9db0*/  MUFU.EX2 R173, R13 ;  /* 0x0000000d00ad7308 */ /* 0x000fe20000000800 */
[--C-:B------:R-:W-:Y:S01]  /*9dc0*/  FFMA.FTZ R7, R7, c[0x0][0x2d0], -R3.reuse ;  /* 0x0000b40007077a23 */ /* 0x100fe20000010803 */
[----:B------:R4:W-:Y:S01]  /*9dd0*/  @P0 LDGSTS.E.BYPASS.LTC128B.128 [R199+0xb100], [R4.64], !P3 ;  /* 0x0b10000004c70fae */ /* 0x0009e2000d901d46 */
[C---:B------:R-:W-:Y:S02]  /*9de0*/  FMUL.FTZ R122, R0.reuse, R122 ;  /* 0x0000007a007a7220 */ /* 0x040fe40000410000 */
[----:B------:R-:W-:Y:S02]  /*9df0*/  FMUL.FTZ R123, R0, R123 ;  /* 0x0000007b007b7220 */ /* 0x000fe40000410000 */
[C---:B------:R-:W-:Y:S02]  /*9e00*/  FMUL.FTZ R36, R2.reuse, R36 ;  /* 0x0000002402247220 */ /* 0x040fe40000410000 */
[----:B------:R-:W-:Y:S01]  /*9e10*/  FMUL.FTZ R37, R2, R37 ;  /* 0x0000002502257220 */ /* 0x000fe20000410000 */
[----:B------:R1:W-:Y:S01]  /*9e20*/  MUFU.EX2 R166, R6 ;  /* 0x0000000600a67308 */ /* 0x0003e20000000800 */
[----:B------:R-:W1:Y:S01]  /*9e30*/  LDSM.16.MT88.4 R136, [R177] ;  /* 0x00000000b188783b */ /* 0x000e620000004200 */
[C---:B------:R-:W-:Y:S02]  /*9e40*/  FMUL.FTZ R38, R0.reuse, R38 ;  /* 0x0000002600267220 */ /* 0x040fe40000410000 */
[----:B------:R-:W-:Y:S02]  /*9e50*/  FMUL.FTZ R39, R0, R39 ;  /* 0x0000002700277220 */ /* 0x000fe40000410000 */
[C---:B------:R-:W-:Y:S02]  /*9e60*/  FMUL.FTZ R40, R2.reuse, R40 ;  /* 0x0000002802287220 */ /* 0x040fe40000410000 */
[C---:B------:R-:W-:Y:S01]  /*9e70*/  FMUL.FTZ R41, R2.reuse, R41 ;  /* 0x0000002902297220 */ /* 0x040fe20000410000 */
[----:B---3--:R-:W3:Y:S01]  /*9e80*/  LDSM.16.MT88.4 R140, [R178] ;  /* 0x00000000b28c783b */ /* 0x008ee20000004200 */
[----:B------:R-:W1:Y:S01]  /*9e90*/  MUFU.EX2 R165, R7 ;  /* 0x0000000700a57308 */ /* 0x000e620000000800 */
[C---:B-----5:R-:W-:Y:S02]  /*9ea0*/  FMUL.FTZ R8, R2.reuse, R132 ;  /* 0x0000008402087220 */ /* 0x060fe40000410000 */
[----:B------:R-:W-:Y:S02]  /*9eb0*/  FMUL.FTZ R9, R2, R133 ;  /* 0x0000008502097220 */ /* 0x000fe40000410000 */
[C---:B------:R-:W-:Y:S02]  /*9ec0*/  FMUL.FTZ R42, R0.reuse, R42 ;  /* 0x0000002a002a7220 */ /* 0x040fe40000410000 */
[----:B--2---:R-:W2:Y:S01]  /*9ed0*/  LDSM.16.MT88.4 R144, [R181] ;  /* 0x00000000b590783b */ /* 0x004ea20000004200 */
[----:B------:R-:W-:Y:S02]  /*9ee0*/  FMUL.FTZ R43, R0, R43 ;  /* 0x0000002b002b7220 */ /* 0x000fe40000410000 */
[--C-:B----4-:R-:W-:Y:S01]  /*9ef0*/  FFMA.FTZ R4, R11, c[0x0][0x2d0], -R3.reuse ;  /* 0x0000b4000b047a23 */ /* 0x110fe20000010803 */
[----:B------:R-:W-:Y:S01]  /*9f00*/  MUFU.EX2 R171, R17 ;  /* 0x0000001100ab7308 */ /* 0x000fe20000000800 */
[----:B------:R-:W-:Y:S02]  /*9f10*/  FMUL.FTZ R5, R2, R129 ;  /* 0x0000008102057220 */ /* 0x000fe40000410000 */
[--C-:B-1----:R-:W-:Y:S01]  /*9f20*/  FFMA.FTZ R6, R10, c[0x0][0x2d0], -R3.reuse ;  /* 0x0000b4000a067a23 */ /* 0x102fe20000010803 */
[----:B------:R-:W-:Y:S01]  /*9f30*/  LDSM.16.MT88.4 R148, [R178+0x2800] ;  /* 0x00280000b294783b */ /* 0x000fe20000004200 */
[C---:B------:R-:W-:Y:S02]  /*9f40*/  FMUL.FTZ R10, R0.reuse, R134 ;  /* 0x00000086000a7220 */ /* 0x040fe40000410000 */
[----:B------:R-:W-:Y:S02]  /*9f50*/  FMUL.FTZ R11, R0, R135 ;  /* 0x00000087000b7220 */ /* 0x000fe40000410000 */
[C---:B------:R-:W-:Y:S01]  /*9f60*/  FMUL.FTZ R44, R2.reuse, R44 ;  /* 0x0000002c022c7220 */ /* 0x040fe20000410000 */
[----:B------:R1:W-:Y:S01]  /*9f70*/  MUFU.EX2 R164, R6 ;  /* 0x0000000600a47308 */ /* 0x0003e20000000800 */
[----:B------:R-:W-:Y:S01]  /*9f80*/  FMUL.FTZ R45, R2, R45 ;  /* 0x0000002d022d7220 */ /* 0x000fe20000410000 */
[----:B------:R-:W4:Y:S01]  /*9f90*/  LDSM.16.MT88.4 R132, [R180] ;  /* 0x00000000b484783b */ /* 0x000f220000004200 */
[----:B------:R-:W-:Y:S01]  /*9fa0*/  F2FP.BF16.PACK_AB R129, R165, R166 ;  /* 0x000000a6a581723e */ /* 0x000fe200000010ff */
[C---:B------:R-:W-:Y:S02]  /*9fb0*/  FMUL.FTZ R7, R0.reuse, R131 ;  /* 0x0000008300077220 */ /* 0x040fe40000410000 */
[C---:B------:R-:W-:Y:S02]  /*9fc0*/  FMUL.FTZ R46, R0.reuse, R46 ;  /* 0x0000002e002e7220 */ /* 0x040fe40000410000 */
[----:B------:R-:W-:Y:S02]  /*9fd0*/  FMUL.FTZ R47, R0, R47 ;  /* 0x0000002f002f7220 */ /* 0x000fe40000410000 */
[----:B------:R-:W5:Y:S01]  /*9fe0*/  MUFU.EX2 R163, R4 ;  /* 0x0000000400a37308 */ /* 0x000f620000000800 */
[C---:B------:R-:W-:Y:S01]  /*9ff0*/  FMUL.FTZ R48, R2.reuse, R48 ;  /* 0x0000003002307220 */ /* 0x040fe20000410000 */
[----:B------:R-:W-:Y:S01]  /*a000*/  LDSM.16.MT88.4 R152, [R181+0x2800] ;  /* 0x00280000b598783b */ /* 0x000fe20000004200 */
[----:B------:R-:W-:Y:S02]  /*a010*/  FMUL.FTZ R49, R2, R49 ;  /* 0x0000003102317220 */ /* 0x000fe40000410000 */
[C---:B------:R-:W-:Y:S02]  /*a020*/  FMUL.FTZ R50, R0.reuse, R50 ;  /* 0x0000003200327220 */ /* 0x040fe40000410000 */
[----:B------:R-:W-:Y:S02]  /*a030*/  FMUL.FTZ R51, R0, R51 ;  /* 0x0000003300337220 */ /* 0x000fe40000410000 */
[C---:B------:R-:W-:Y:S01]  /*a040*/  FMUL.FTZ R52, R2.reuse, R52 ;  /* 0x0000003402347220 */ /* 0x040fe20000410000 */
[----:B------:R-:W0:Y:S01]  /*a050*/  LDGDEPBAR ;  /* 0x00000000000079af */ /* 0x000e220000000000 */
[----:B------:R-:W-:Y:S01]  /*a060*/  FMUL.FTZ R53, R2, R53 ;  /* 0x0000003502357220 */ /* 0x000fe20000410000 */
[----:B------:R-:W-:Y:S01]  /*a070*/  MUFU.EX2 R170, R20 ;  /* 0x0000001400aa7308 */ /* 0x000fe20000000800 */
[C---:B------:R-:W-:Y:S02]  /*a080*/  FMUL.FTZ R54, R0.reuse, R54 ;  /* 0x0000003600367220 */ /* 0x040fe40000410000 */
[C---:B-1----:R-:W-:Y:S01]  /*a090*/  FMUL.FTZ R6, R0.reuse, R130 ;  /* 0x0000008200067220 */ /* 0x042fe20000410000 */
[----:B------:R-:W-:Y:S01]  /*a0a0*/  F2FP.BF16.PACK_AB R130, R175, R200 ;  /* 0x000000c8af82723e */ /* 0x000fe200000010ff */
[----:B------:R-:W-:Y:S02]  /*a0b0*/  FMUL.FTZ R55, R0, R55 ;  /* 0x0000003700377220 */ /* 0x000fe40000410000 */
[C---:B------:R-:W-:Y:S02]  /*a0c0*/  FMUL.FTZ R56, R2.reuse, R56 ;  /* 0x0000003802387220 */ /* 0x040fe40000410000 */
[----:B------:R-:W-:Y:S01]  /*a0d0*/  FMUL.FTZ R57, R2, R57 ;  /* 0x0000003902397220 */ /* 0x000fe20000410000 */
[----:B------:R-:W-:Y:S01]  /*a0e0*/  MUFU.EX2 R169, R21 ;  /* 0x0000001500a97308 */ /* 0x000fe20000000800 */
[----:B------:R-:W-:Y:S01]  /*a0f0*/  FMUL.FTZ R58, R0, R58 ;  /* 0x0000003a003a7220 */ /* 0x000fe20000410000 */
[----:B-----5:R-:W-:Y:S01]  /*a100*/  F2FP.BF16.PACK_AB R131, R163, R164 ;  /* 0x000000a4a383723e */ /* 0x020fe200000010ff */
[----:B------:R-:W-:Y:S01]  /*a110*/  FMUL.FTZ R4, R2, R128 ;  /* 0x0000008002047220 */ /* 0x000fe20000410000 */
[----:B------:R-:W-:Y:S01]  /*a120*/  F2FP.BF16.PACK_AB R128, R202, R203 ;  /* 0x000000cbca80723e */ /* 0x000fe200000010ff */
[--C-:B------:R-:W-:Y:S02]  /*a130*/  FFMA.FTZ R14, R14, c[0x0][0x2d0], -R3.reuse ;  /* 0x0000b4000e0e7a23 */ /* 0x100fe40000010803 */
[--C-:B------:R-:W-:Y:S02]  /*a140*/  FFMA.FTZ R15, R15, c[0x0][0x2d0], -R3.reuse ;  /* 0x0000b4000f0f7a23 */ /* 0x100fe40000010803 */
[----:B------:R-:W-:Y:S01]  /*a150*/  FFMA.FTZ R12, R16, c[0x0][0x2d0], -R160 ;  /* 0x0000b400100c7a23 */ /* 0x000fe200000108a0 */
[----:B------:R-:W-:Y:S01]  /*a160*/  MUFU.EX2 R159, R14 ;  /* 0x0000000e009f7308 */ /* 0x000fe20000000800 */
[C---:B------:R-:W-:Y:S05]  /*a170*/  HMMA.16816.F32.BF16 R4, R128.reuse, R136, R4 ;  /* 0x000000888004723c */ /* 0x040fea0000041804 */
[--C-:B------:R-:W-:Y:S02]  /*a180*/  FFMA.FTZ R18, R18, c[0x0][0x2d0], -R3.reuse ;  /* 0x0000b40012127a23 */ /* 0x100fe40000010803 */
[--C-:B------:R-:W-:Y:S01]  /*a190*/  FFMA.FTZ R126, R19, c[0x0][0x2d0], -R3.reuse ;  /* 0x0000b400137e7a23 */ /* 0x100fe20000010803 */
[C---:B------:R-:W-:Y:S01]  /*a1a0*/  HMMA.16816.F32.BF16 R8, R128.reuse, R138, R8 ;  /* 0x0000008a8008723c */ /* 0x040fe20000041808 */
[----:B------:R-:W1:Y:S01]  /*a1b0*/  LDSM.16.MT88.4 R136, [R177+0x2000] ;  /* 0x00200000b188783b */ /* 0x000e620000004200 */
[----:B------:R-:W5:Y:S02]  /*a1c0*/  MUFU.EX2 R158, R15 ;  /* 0x0000000f009e7308 */ /* 0x000f640000000800 */
[--C-:B------:R-:W-:Y:S02]  /*a1d0*/  FFMA.FTZ R22, R22, c[0x0][0x2d0], -R3.reuse ;  /* 0x0000b40016167a23 */ /* 0x100fe40000010803 */
[--C-:B------:R-:W-:Y:S02]  /*a1e0*/  FFMA.FTZ R23, R23, c[0x0][0x2d0], -R3.reuse ;  /* 0x0000b40017177a23 */ /* 0x100fe40000010803 */
[C---:B---3--:R-:W-:Y:S04]  /*a1f0*/  HMMA.16816.F32.BF16 R100, R128.reuse, R140, R100 ;  /* 0x0000008c8064723c */ /* 0x048fe80000041864 */
[----:B------:R3:W1:Y:S01]  /*a200*/  MUFU.EX2 R172, R12 ;  /* 0x0000000c00ac7308 */ /* 0x0006620000000800 */
[----:B------:R-:W-:Y:S02]  /*a210*/  FFMA.FTZ R27, R27, c[0x0][0x2d0], -R3 ;  /* 0x0000b4001b1b7a23 */ /* 0x000fe40000010803 */
[----:B------:R-:W-:Y:S01]  /*a220*/  FMUL.FTZ R59, R0, R59 ;  /* 0x0000003b003b7220 */ /* 0x000fe20000410000 */
[C---:B------:R-:W-:Y:S01]  /*a230*/  HMMA.16816.F32.BF16 R104, R128.reuse, R142, R104 ;  /* 0x0000008e8068723c */ /* 0x040fe20000041868 */
[----:B------:R-:W5:Y:S03]  /*a240*/  LDSM.16.MT88.4 R140, [R178+0x2000] ;  /* 0x00200000b28c783b */ /* 0x000f660000004200 */
[C---:B------:R-:W-:Y:S02]  /*a250*/  FMUL.FTZ R60, R2.reuse, R60 ;  /* 0x0000003c023c7220 */ /* 0x040fe40000410000 */
[----:B------:R1:W-:Y:S01]  /*a260*/  MUFU.EX2 R157, R18 ;  /* 0x00000012009d7308 */ /* 0x0003e20000000800 */
[----:B------:R-:W-:Y:S01]  /*a270*/  FMUL.FTZ R61, R2, R61 ;  /* 0x0000003d023d7220 */ /* 0x000fe20000410000 */
[C---:B--2---:R-:W-:Y:S04]  /*a280*/  HMMA.16816.F32.BF16 R108, R128.reuse, R144, R108 ;  /* 0x00000090806c723c */ /* 0x044fe8000004186c */
[C---:B------:R-:W-:Y:S02]  /*a290*/  FMUL.FTZ R62, R0.reuse, R62 ;  /* 0x0000003e003e7220 */ /* 0x040fe40000410000 */
[----:B------:R-:W-:Y:S02]  /*a2a0*/  FMUL.FTZ R63, R0, R63 ;  /* 0x0000003f003f7220 */ /* 0x000fe40000410000 */
[C---:B------:R-:W-:Y:S01]  /*a2b0*/  HMMA.16816.F32.BF16 R112, R128.reuse, R146, R112 ;  /* 0x000000928070723c */ /* 0x040fe20000041870 */
[----:B------:R-:W-:Y:S01]  /*a2c0*/  LDSM.16.MT88.4 R144, [R177+0x2800] ;  /* 0x00280000b190783b */ /* 0x000fe20000004200 */
[----:B------:R-:W-:Y:S02]  /*a2d0*/  MUFU.EX2 R168, R24 ;  /* 0x0000001800a87308 */ /* 0x000fe40000000800 */
[C---:B------:R-:W-:Y:S02]  /*a2e0*/  FMUL.FTZ R64, R2.reuse, R64 ;  /* 0x0000004002407220 */ /* 0x040fe40000410000 */
[----:B------:R-:W-:Y:S02]  /*a2f0*/  FMUL.FTZ R65, R2, R65 ;  /* 0x0000004102417220 */ /* 0x000fe40000410000 */
[C---:B----4-:R-:W-:Y:S01]  /*a300*/  HMMA.16816.F32.BF16 R116, R128.reuse, R132, R116 ;  /* 0x000000848074723c */ /* 0x050fe20000041874 */
[----:B---3--:R-:W-:Y:S03]  /*a310*/  LDSM.16.MT88.4 R12, [R180+0x4000] ;  /* 0x00400000b40c783b */ /* 0x008fe60000004200 */
[----:B------:R-:W-:Y:S01]  /*a320*/  MUFU.EX2 R161, R29 ;  /* 0x0000001d00a17308 */ /* 0x000fe20000000800 */
[C---:B------:R-:W-:Y:S02]  /*a330*/  FMUL.FTZ R66, R0.reuse, R66 ;  /* 0x0000004200427220 */ /* 0x040fe40000410000 */
[----:B------:R-:W-:Y:S01]  /*a340*/  FMUL.FTZ R67, R0, R67 ;  /* 0x0000004300437220 */ /* 0x000fe20000410000 */
[C---:B------:R-:W-:Y:S01]  /*a350*/  HMMA.16816.F32.BF16 R120, R128.reuse, R134, R120 ;  /* 0x000000868078723c */ /* 0x040fe20000041878 */
[----:B------:R-:W2:Y:S03]  /*a360*/  LDSM.16.MT88.4 R132, [R181+0x2000] ;  /* 0x00200000b584783b */ /* 0x000ea60000004200 */
[C---:B------:R-:W-:Y:S02]  /*a370*/  FMUL.FTZ R68, R2.reuse, R68 ;  /* 0x0000004402447220 */ /* 0x040fe40000410000 */
[----:B------:R-:W-:Y:S01]  /*a380*/  FMUL.FTZ R69, R2, R69 ;  /* 0x0000004502457220 */ /* 0x000fe20000410000 */
[----:B------:R-:W3:Y:S01]  /*a390*/  MUFU.EX2 R156, R126 ;  /* 0x0000007e009c7308 */ /* 0x000ee20000000800 */
[C---:B-1----:R-:W-:Y:S01]  /*a3a0*/  HMMA.16816.F32.BF16 R36, R128.reuse, R136, R36 ;  /* 0x000000888024723c */ /* 0x042fe20000041824 */
[----:B------:R-:W-:Y:S03]  /*a3b0*/  LDSM.16.MT88.4 R16, [R178+0x800] ;  /* 0x00080000b210783b */ /* 0x000fe60000004200 */
[C---:B------:R-:W-:Y:S02]  /*a3c0*/  FMUL.FTZ R70, R0.reuse, R70 ;  /* 0x0000004600467220 */ /* 0x040fe40000410000 */
[----:B------:R-:W-:Y:S02]  /*a3d0*/  FMUL.FTZ R71, R0, R71 ;  /* 0x0000004700477220 */ /* 0x000fe40000410000 */
[C---:B------:R-:W-:Y:S01]  /*a3e0*/  HMMA.16816.F32.BF16 R40, R128.reuse, R138, R40 ;  /* 0x0000008a8028723c */ /* 0x040fe20000041828 */
[----:B------:R-:W1:Y:S03]  /*a3f0*/  LDSM.16.MT88.4 R136, [R180+0x2000] ;  /* 0x00200000b488783b */ /* 0x000e660000004200 */
[C---:B------:R-:W-:Y:S02]  /*a400*/  FMUL.FTZ R72, R2.reuse, R72 ;  /* 0x0000004802487220 */ /* 0x040fe40000410000 */
[----:B------:R-:W-:Y:S02]  /*a410*/  FMUL.FTZ R73, R2, R73 ;  /* 0x0000004902497220 */ /* 0x000fe40000410000 */
[C---:B-----5:R-:W-:Y:S04]  /*a420*/  HMMA.16816.F32.BF16 R44, R128.reuse, R140, R44 ;  /* 0x0000008c802c723c */ /* 0x060fe8000004182c */
[C---:B------:R-:W-:Y:S02]  /*a430*/  FMUL.FTZ R74, R0.reuse, R74 ;  /* 0x0000004a004a7220 */ /* 0x040fe40000410000 */
[----:B------:R-:W-:Y:S02]  /*a440*/  FMUL.FTZ R75, R0, R75 ;  /* 0x0000004b004b7220 */ /* 0x000fe40000410000 */
[C---:B------:R-:W-:Y:S01]  /*a450*/  HMMA.16816.F32.BF16 R48, R128.reuse, R142, R48 ;  /* 0x0000008e8030723c */ /* 0x040fe20000041830 */
[----:B------:R-:W4:Y:S03]  /*a460*/  LDSM.16.MT88.4 R140, [R177+0x4000] ;  /* 0x00400000b18c783b */ /* 0x000f260000004200 */
        /* <DEDUP_REMOVED lines=9> */
[C---:B------:R-:W-:Y:S02]  /*a500*/  FMUL.FTZ R82, R0.reuse, R82 ;  /* 0x0000005200527220 */ /* 0x040fe40000410000 */
[----:B------:R-:W-:Y:S02]  /*a510*/  FMUL.FTZ R83, R0, R83 ;  /* 0x0000005300537220 */ /* 0x000fe40000410000 */
[C---:B-1----:R-:W-:Y:S04]  /*a520*/  HMMA.16816.F32.BF16 R60, R128.reuse, R136, R60 ;  /* 0x00000088803c723c */ /* 0x042fe8000004183c */
[C---:B------:R-:W-:Y:S02]  /*a530*/  FMUL.FTZ R84, R2.reuse, R84 ;  /* 0x0000005402547220 */ /* 0x040fe40000410000 */
[----:B------:R-:W-:Y:S02]  /*a540*/  FMUL.FTZ R85, R2, R85 ;  /* 0x0000005502557220 */ /* 0x000fe40000410000 */
[C---:B------:R-:W-:Y:S01]  /*a550*/  HMMA.16816.F32.BF16 R64, R128.reuse, R138, R64 ;  /* 0x0000008a8040723c */ /* 0x040fe20000041840 */
[----:B------:R-:W1:Y:S03]  /*a560*/  LDSM.16.MT88.4 R136, [R181+0x4000] ;  /* 0x00400000b588783b */ /* 0x000e660000004200 */
[C---:B------:R-:W-:Y:S02]  /*a570*/  FMUL.FTZ R86, R0.reuse, R86 ;  /* 0x0000005600567220 */ /* 0x040fe40000410000 */
[----:B------:R-:W-:Y:S02]  /*a580*/  FMUL.FTZ R87, R0, R87 ;  /* 0x0000005700577220 */ /* 0x000fe40000410000 */
[C---:B----4-:R-:W-:Y:S04]  /*a590*/  HMMA.16816.F32.BF16 R68, R128.reuse, R140, R68 ;  /* 0x0000008c8044723c */ /* 0x050fe80000041844 */
[C---:B------:R-:W-:Y:S02]  /*a5a0*/  FMUL.FTZ R88, R2.reuse, R88 ;  /* 0x0000005802587220 */ /* 0x040fe40000410000 */
[----:B------:R-:W-:Y:S02]  /*a5b0*/  FMUL.FTZ R89, R2, R89 ;  /* 0x0000005902597220 */ /* 0x000fe40000410000 */
[C---:B------:R-:W-:Y:S01]  /*a5c0*/  HMMA.16816.F32.BF16 R72, R128.reuse, R142, R72 ;  /* 0x0000008e8048723c */ /* 0x040fe20000041848 */
[----:B------:R-:W-:Y:S03]  /*a5d0*/  LDSM.16.MT88.4 R140, [R180+0x800] ;  /* 0x00080000b48c783b */ /* 0x000fe60000004200 */
        /* <DEDUP_REMOVED lines=16> */
[----:B------:R-:W-:Y:S02]  /*a6e0*/  FFMA.FTZ R2, R2, R230, R203 ;  /* 0x000000e602027223 */ /* 0x000fe400000100cb */
[----:B------:R-:W-:Y:S02]  /*a6f0*/  FFMA.FTZ R0, R0, R231, R166 ;  /* 0x000000e700007223 */ /* 0x000fe400000100a6 */
[C---:B------:R-:W-:Y:S04]  /*a700*/  HMMA.16816.F32.BF16 R92, R128.reuse, R12, R92 ;  /* 0x0000000c805c723c */ /* 0x040fe8000004185c */
[----:B------:R-:W-:Y:S02]  /*a710*/  FADD.FTZ R2, R202, R2 ;  /* 0x00000002ca027221 */ /* 0x000fe40000010000 */
[----:B------:R-:W-:Y:S01]  /*a720*/  FADD.FTZ R0, R165, R0 ;  /* 0x00000000a5007221 */ /* 0x000fe20000010000 */
[----:B------:R-:W-:Y:S01]  /*a730*/  F2FP.BF16.PACK_AB R12, R173, R174 ;  /* 0x000000aead0c723e */ /* 0x000fe200000010ff */
[----:B------:R-:W-:Y:S01]  /*a740*/  HMMA.16816.F32.BF16 R96, R128, R14, R96 ;  /* 0x0000000e8060723c */ /* 0x000fe20000041860 */
[----:B------:R-:W4:Y:S03]  /*a750*/  LDSM.16.MT88.4 R128, [R180+0x2800] ;  /* 0x00280000b480783b */ /* 0x000f260000004200 */
[----:B------:R-:W-:Y:S01]  /*a760*/  F2FP.BF16.PACK_AB R13, R158, R159 ;  /* 0x0000009f9e0d723e */ /* 0x000fe200000010ff */
[----:B------:R-:W-:Y:S02]  /*a770*/  FADD.FTZ R2, R200, R2 ;  /* 0x00000002c8027221 */ /* 0x000fe40000010000 */
[----:B------:R-:W-:Y:S01]  /*a780*/  F2FP.BF16.PACK_AB R14, R171, R172 ;  /* 0x000000acab0e723e */ /* 0x000fe200000010ff */
[----:B------:R-:W-:Y:S01]  /*a790*/  FADD.FTZ R0, R164, R0 ;  /* 0x00000000a4007221 */ /* 0x000fe20000010000 */
[----:B---3--:R-:W-:Y:S03]  /*a7a0*/  F2FP.BF16.PACK_AB R15, R156, R157 ;  /* 0x0000009d9c0f723e */ /* 0x008fe600000010ff */
[----:B------:R-:W-:Y:S02]  /*a7b0*/  FADD.FTZ R2, R175, R2 ;  /* 0x00000002af027221 */ /* 0x000fe40000010000 */
[----:B------:R-:W-:Y:S02]  /*a7c0*/  FADD.FTZ R0, R163, R0 ;  /* 0x00000000a3007221 */ /* 0x000fe40000010000 */
        /* <DEDUP_REMOVED lines=15> */
[----:B------:R-:W-:Y:S04]  /*a8c0*/  FADD.FTZ R2, R170, R2 ;  /* 0x00000002aa027221 */ /* 0x000fe80000010000 */
[C---:B------:R-:W-:Y:S01]  /*a8d0*/  HMMA.16816.F32.BF16 R112, R12.reuse, R138, R112 ;  /* 0x0000008a0c70723c */ /* 0x040fe20000041870 */
[----:B------:R-:W1:Y:S03]  /*a8e0*/  LDSM.16.MT88.4 R136, [R181+0x4800] ;  /* 0x00480000b588783b */ /* 0x000e660000004200 */
        /* <DEDUP_REMOVED lines=10> */
[----:B------:R-:W-:Y:S07]  /*a990*/  MUFU.EX2 R150, R27 ;  /* 0x0000001b00967308 */ /* 0x000fee0000000800 */
[C---:B------:R-:W-:Y:S03]  /*a9a0*/  HMMA.16816.F32.BF16 R52, R12.reuse, R152, R52 ;  /* 0x000000980c34723c */ /* 0x040fe60000041834 */
[----:B------:R-:W3:Y:S05]  /*a9b0*/  MUFU.EX2 R153, R22 ;  /* 0x0000001600997308 */ /* 0x000eea0000000800 */
[C---:B------:R-:W-:Y:S05]  /*a9c0*/  HMMA.16816.F32.BF16 R56, R12.reuse, R154, R56 ;  /* 0x0000009a0c38723c */ /* 0x040fea0000041838 */
[----:B------:R5:W1:Y:S03]  /*a9d0*/  MUFU.EX2 R152, R23 ;  /* 0x0000001700987308 */ /* 0x000a660000000800 */
[C---:B----4-:R-:W-:Y:S08]  /*a9e0*/  HMMA.16816.F32.BF16 R60, R12.reuse, R128, R60 ;  /* 0x000000800c3c723c */ /* 0x050ff0000004183c */
[C---:B------:R-:W-:Y:S01]  /*a9f0*/  HMMA.16816.F32.BF16 R64, R12.reuse, R130, R64 ;  /* 0x000000820c40723c */ /* 0x040fe20000041840 */
[----:B------:R-:W-:Y:S03]  /*aa00*/  LDSM.16.MT88.4 R128, [R178+0x1000] ;  /* 0x00100000b280783b */ /* 0x000fe60000004200 */
[----:B---3--:R-:W-:Y:S04]  /*aa10*/  FADD.FTZ R0, R153, R0 ;  /* 0x0000000099007221 */ /* 0x008fe80000010000 */
[C---:B--2---:R-:W-:Y:S01]  /*aa20*/  HMMA.16816.F32.BF16 R68, R12.reuse, R16, R68 ;  /* 0x000000100c44723c */ /* 0x044fe20000041844 */
[----:B-----5:R-:W2:Y:S03]  /*aa30*/  LDSM.16.MT88.4 R20, [R180+0x4800] ;  /* 0x00480000b414783b */ /* 0x020ea60000004200 */
[----:B-1----:R-:W-:Y:S04]  /*aa40*/  FADD.FTZ R0, R152, R0 ;  /* 0x0000000098007221 */ /* 0x002fe80000010000 */
[C---:B------:R-:W-:Y:S04]  /*aa50*/  HMMA.16816.F32.BF16 R72, R12.reuse, R18, R72 ;  /* 0x000000120c48723c */ /* 0x040fe80000041848 */
[----:B------:R-:W-:Y:S04]  /*aa60*/  FFMA.FTZ R16, R25, c[0x0][0x2d0], -R160 ;  /* 0x0000b40019107a23 */ /* 0x000fe800000108a0 */
[C---:B------:R-:W-:Y:S01]  /*aa70*/  HMMA.16816.F32.BF16 R76, R12.reuse, R132, R76 ;  /* 0x000000840c4c723c */ /* 0x040fe2000004184c */
[----:B------:R1:W3:Y:S07]  /*aa80*/  MUFU.EX2 R167, R16 ;  /* 0x0000001000a77308 */ /* 0x0002ee0000000800 */
[C---:B------:R-:W-:Y:S01]  /*aa90*/  HMMA.16816.F32.BF16 R80, R12.reuse, R134, R80 ;  /* 0x000000860c50723c */ /* 0x040fe20000041850 */
[----:B------:R-:W-:Y:S07]  /*aaa0*/  LDSM.16.MT88.4 R132, [R177+0x3000] ;  /* 0x00300000b184783b */ /* 0x000fee0000004200 */
[C---:B------:R-:W-:Y:S08]  /*aab0*/  HMMA.16816.F32.BF16 R84, R12.reuse, R136, R84 ;  /* 0x000000880c54723c */ /* 0x040ff00000041854 */
[C---:B------:R-:W-:Y:S01]  /*aac0*/  HMMA.16816.F32.BF16 R88, R12.reuse, R138, R88 ;  /* 0x0000008a0c58723c */ /* 0x040fe20000041858 */
[----:B------:R-:W-:Y:S03]  /*aad0*/  LDSM.16.MT88.4 R136, [R181+0x3800] ;  /* 0x00380000b588783b */ /* 0x000fe60000004200 */
[--C-:B-1----:R-:W-:Y:S02]  /*aae0*/  FFMA.FTZ R16, R26, c[0x0][0x2d0], -R3.reuse ;  /* 0x0000b4001a107a23 */ /* 0x102fe40000010803 */
[----:B---3--:R-:W-:Y:S02]  /*aaf0*/  FADD.FTZ R2, R167, R2 ;  /* 0x00000002a7027221 */ /* 0x008fe40000010000 */
[C---:B--2---:R-:W-:Y:S01]  /*ab00*/  HMMA.16816.F32.BF16 R92, R12.reuse, R20, R92 ;  /* 0x000000140c5c723c */ /* 0x044fe2000004185c */
        /* <DEDUP_REMOVED lines=8> */
[----:B--2---:R-:W-:Y:S01]  /*ab90*/  F2FP.BF16.PACK_AB R15, R150, R151 ;  /* 0x00000097960f723e */ /* 0x004fe200000010ff */
[----:B------:R-:W-:Y:S06]  /*aba0*/  FADD.FTZ R0, R151, R0 ;  /* 0x0000000097007221 */ /* 0x000fec0000010000 */
[C---:B-1----:R-:W-:Y:S08]  /*abb0*/  HMMA.16816.F32.BF16 R4, R12.reuse, R16, R4 ;  /* 0x000000100c04723c */ /* 0x042ff00000041804 */
        /* <DEDUP_REMOVED lines=10> */
[----:B------:R-:W2:Y:S07]  /*ac60*/  LDSM.16.MT88.4 R24, [R180+0x3000] ;  /* 0x00300000b418783b */ /* 0x000eae0000004200 */
[C---:B------:R-:W-:Y:S08]  /*ac70*/  HMMA.16816.F32.BF16 R36, R12.reuse, R132, R36 ;  /* 0x000000840c24723c */ /* 0x040ff00000041824 */
[C---:B------:R-:W-:Y:S01]  /*ac80*/  HMMA.16816.F32.BF16 R40, R12.reuse, R134, R40 ;  /* 0x000000860c28723c */ /* 0x040fe20000041828 */
[----:B------:R-:W-:Y:S07]  /*ac90*/  LDSM.16.MT88.4 R132, [R177+0x1800] ;  /* 0x00180000b184783b */ /* 0x000fee0000004200 */
[C---:B------:R-:W-:Y:S07]  /*aca0*/  HMMA.16816.F32.BF16 R44, R12.reuse, R20, R44 ;  /* 0x000000140c2c723c */ /* 0x040fee000004182c */
[--C-:B------:R-:W-:Y:S01]  /*acb0*/  FFMA.FTZ R20, R28, c[0x0][0x2d0], -R160.reuse ;  /* 0x0000b4001c147a23 */ /* 0x100fe200000108a0 */
[C---:B------:R-:W-:Y:S03]  /*acc0*/  HMMA.16816.F32.BF16 R48, R12.reuse, R22, R48 ;  /* 0x000000160c30723c */ /* 0x040fe60000041830 */
[----:B------:R3:W4:Y:S01]  /*acd0*/  MUFU.EX2 R162, R20 ;  /* 0x0000001400a27308 */ /* 0x0007220000000800 */
[--C-:B------:R-:W-:Y:S04]  /*ace0*/  FFMA.FTZ R28, R33, c[0x0][0x2d0], -R160.reuse ;  /* 0x0000b400211c7a23 */ /* 0x100fe800000108a0 */
[C---:B-1----:R-:W-:Y:S05]  /*acf0*/  HMMA.16816.F32.BF16 R52, R12.reuse, R16, R52 ;  /* 0x000000100c34723c */ /* 0x042fea0000041834 */
[----:B------:R1:W-:Y:S02]  /*ad00*/  MUFU.EX2 R154, R28 ;  /* 0x0000001c009a7308 */ /* 0x0003e40000000800 */
[--C-:B------:R-:W-:Y:S01]  /*ad10*/  FFMA.FTZ R16, R30, c[0x0][0x2d0], -R3.reuse ;  /* 0x0000b4001e107a23 */ /* 0x100fe20000010803 */
[C---:B------:R-:W-:Y:S07]  /*ad20*/  HMMA.16816.F32.BF16 R56, R12.reuse, R18, R56 ;  /* 0x000000120c38723c */ /* 0x040fee0000041838 */
[----:B------:R5:W4:Y:S01]  /*ad30*/  MUFU.EX2 R149, R16 ;  /* 0x0000001000957308 */ /* 0x000b220000000800 */
[C---:B--2---:R-:W-:Y:S01]  /*ad40*/  HMMA.16816.F32.BF16 R60, R12.reuse, R24, R60 ;  /* 0x000000180c3c723c */ /* 0x044fe2000004183c */
[----:B---3--:R-:W2:Y:S06]  /*ad50*/  LDSM.16.MT88.4 R20, [R178+0x5000] ;  /* 0x00500000b214783b */ /* 0x008eac0000004200 */
[--C-:B------:R-:W-:Y:S01]  /*ad60*/  FFMA.FTZ R24, R31, c[0x0][0x2d0], -R3.reuse ;  /* 0x0000b4001f187a23 */ /* 0x100fe20000010803 */
[C---:B------:R-:W-:Y:S03]  /*ad70*/  HMMA.16816.F32.BF16 R64, R12.reuse, R26, R64 ;  /* 0x0000001a0c40723c */ /* 0x040fe60000041840 */
[----:B------:R3:W2:Y:S01]  /*ad80*/  MUFU.EX2 R148, R24 ;  /* 0x0000001800947308 */ /* 0x0006a20000000800 */
[----:B-1----:R-:W-:Y:S04]  /*ad90*/  LDSM.16.MT88.4 R28, [R181+0x1800] ;  /* 0x00180000b51c783b */ /* 0x002fe80000004200 */
[C---:B------:R-:W-:Y:S04]  /*ada0*/  HMMA.16816.F32.BF16 R68, R12.reuse, R128, R68 ;  /* 0x000000800c44723c */ /* 0x040fe80000041844 */
[----:B-----5:R-:W1:Y:S04]  /*adb0*/  LDSM.16.MT88.4 R16, [R181+0x5000] ;  /* 0x00500000b510783b */ /* 0x020e680000004200 */
[C---:B------:R-:W-:Y:S04]  /*adc0*/  HMMA.16816.F32.BF16 R72, R12.reuse, R130, R72 ;  /* 0x000000820c48723c */ /* 0x040fe80000041848 */
[----:B---3--:R-:W-:Y:S04]  /*add0*/  FFMA.FTZ R24, R32, c[0x0][0x2d0], -R160 ;  /* 0x0000b40020187a23 */ /* 0x008fe800000108a0 */
[----:B------:R3:W5:Y:S01]  /*ade0*/  MUFU.EX2 R155, R24 ;  /* 0x00000018009b7308 */ /* 0x0007620000000800 */
[C---:B--2---:R-:W-:Y:S07]  /*adf0*/  HMMA.16816.F32.BF16 R76, R12.reuse, R20, R76 ;  /* 0x000000140c4c723c */ /* 0x044fee000004184c */
[--C-:B------:R-:W-:Y:S01]  /*ae00*/  FFMA.FTZ R20, R34, c[0x0][0x2d0], -R3.reuse ;  /* 0x0000b40022147a23 */ /* 0x100fe20000010803 */
[C---:B------:R-:W-:Y:S03]  /*ae10*/  HMMA.16816.F32.BF16 R80, R12.reuse, R22, R80 ;  /* 0x000000160c50723c */ /* 0x040fe60000041850 */
[----:B------:R2:W2:Y:S01]  /*ae20*/  MUFU.EX2 R127, R20 ;  /* 0x00000014007f7308 */ /* 0x0004a20000000800 */
[----:B------:R-:W-:Y:S02]  /*ae30*/  FFMA.FTZ R3, R35, c[0x0][0x2d0], -R3 ;  /* 0x0000b40023037a23 */ /* 0x000fe40000010803 */
[----:B------:R-:W-:Y:S02]  /*ae40*/  LDSM.16.MT88.4 R32, [R180+0x1800] ;  /* 0x00180000b420783b */ /* 0x000fe40000004200 */
[C---:B-1----:R-:W-:Y:S05]  /*ae50*/  HMMA.16816.F32.BF16 R84, R12.reuse, R16, R84 ;  /* 0x000000100c54723c */ /* 0x042fea0000041854 */
[----:B------:R1:W1:Y:S01]  /*ae60*/  MUFU.EX2 R126, R3 ;  /* 0x00000003007e7308 */ /* 0x0002620000000800 */
[----:B---3--:R-:W3:Y:S02]  /*ae70*/  LDSM.16.MT88.4 R24, [R180+0x5000] ;  /* 0x00500000b418783b */ /* 0x008ee40000004200 */
[C---:B------:R-:W-:Y:S06]  /*ae80*/  HMMA.16816.F32.BF16 R88, R12.reuse, R18, R88 ;  /* 0x000000120c58723c */ /* 0x040fec0000041858 */
[----:B------:R-:W-:Y:S08]  /*ae90*/  LDSM.16.MT88.4 R16, [R177+0x3800] ;  /* 0x00380000b110783b */ /* 0x000ff00000004200 */
[----:B--2---:R-:W2:Y:S01]  /*aea0*/  LDSM.16.MT88.4 R20, [R178+0x1800] ;  /* 0x00180000b214783b */ /* 0x004ea20000004200 */
[----:B-1----:R-:W-:Y:S02]  /*aeb0*/  FADD.FTZ R3, R150, R0 ;  /* 0x0000000096037221 */ /* 0x002fe40000010000 */
[----:B----4-:R-:W-:Y:S02]  /*aec0*/  FADD.FTZ R0, R162, R2 ;  /* 0x00000002a2007221 */ /* 0x010fe40000010000 */
[----:B------:R-:W-:Y:S02]  /*aed0*/  FADD.FTZ R3, R149, R3 ;  /* 0x0000000395037221 */ /* 0x000fe40000010000 */
[----:B------:R-:W-:Y:S02]  /*aee0*/  FADD.FTZ R0, R161, R0 ;  /* 0x00000000a1007221 */ /* 0x000fe40000010000 */
[----:B------:R-:W-:Y:S02]  /*aef0*/  FADD.FTZ R3, R148, R3 ;  /* 0x0000000394037221 */ /* 0x000fe40000010000 */
[----:B-----5:R-:W-:Y:S02]  /*af00*/  FADD.FTZ R2, R155, R0 ;  /* 0x000000009b027221 */ /* 0x020fe40000010000 */
[----:B------:R-:W-:Y:S02]  /*af10*/  FADD.FTZ R0, R127, R3 ;  /* 0x000000037f007221 */ /* 0x000fe40000010000 */
[----:B------:R-:W-:Y:S02]  /*af20*/  FADD.FTZ R230, R154, R2 ;  /* 0x000000029ae67221 */ /* 0x000fe40000010000 */
[----:B------:R-:W-:Y:S01]  /*af30*/  FADD.FTZ R231, R126, R0 ;  /* 0x000000007ee77221 */ /* 0x000fe20000010000 */
[C---:B---3--:R-:W-:Y:S08]  /*af40*/  HMMA.16816.F32.BF16 R92, R12.reuse, R24, R92 ;  /* 0x000000180c5c723c */ /* 0x048ff0000004185c */
[----:B------:R-:W-:Y:S01]  /*af50*/  HMMA.16816.F32.BF16 R96, R12, R26, R96 ;  /* 0x0000001a0c60723c */ /* 0x000fe20000041860 */
[----:B------:R-:W1:Y:S06]  /*af60*/  LDSM.16.MT88.4 R24, [R178+0x3800] ;  /* 0x00380000b218783b */ /* 0x000e6c0000004200 */
[----:B------:R-:W-:Y:S02]  /*af70*/  F2FP.BF16.PACK_AB R12, R161, R162 ;  /* 0x000000a2a10c723e */ /* 0x000fe400000010ff */
[----:B------:R-:W-:Y:S03]  /*af80*/  F2FP.BF16.PACK_AB R13, R148, R149 ;  /* 0x00000095940d723e */ /* 0x000fe600000010ff */
[----:B------:R-:W-:Y:S02]  /*af90*/  F2FP.BF16.PACK_AB R14, R154, R155 ;  /* 0x0000009b9a0e723e */ /* 0x000fe400000010ff */
[----:B------:R-:W-:Y:S02]  /*afa0*/  F2FP.BF16.PACK_AB R15, R126, R127 ;  /* 0x0000007f7e0f723e */ /* 0x000fe400000010ff */
[----:B------:R-:W-:Y:S02]  /*afb0*/  MOV R127, R124 ;  /* 0x0000007c007f7202 */ /* 0x000fe40000000f00 */
[----:B------:R-:W-:Y:S03]  /*afc0*/  MOV R126, R125 ;  /* 0x0000007d007e7202 */ /* 0x000fe60000000f00 */
[C---:B------:R-:W-:Y:S01]  /*afd0*/  HMMA.16816.F32.BF16 R128, R12.reuse, R132, R4 ;  /* 0x000000840c80723c */ /* 0x040fe20000041804 */
[----:B------:R-:W3:Y:S07]  /*afe0*/  LDSM.16.MT88.4 R4, [R178+0x5800] ;  /* 0x00580000b204783b */ /* 0x000eee0000004200 */
[C---:B------:R-:W-:Y:S01]  /*aff0*/  HMMA.16816.F32.BF16 R132, R12.reuse, R134, R8 ;  /* 0x000000860c84723c */ /* 0x040fe20000041808 */
[----:B------:R-:W4:Y:S07]  /*b000*/  LDSM.16.MT88.4 R8, [R181+0x5800] ;  /* 0x00580000b508783b */ /* 0x000f2e0000004200 */
[C---:B--2---:R-:W-:Y:S08]  /*b010*/  HMMA.16816.F32.BF16 R100, R12.reuse, R20, R100 ;  /* 0x000000140c64723c */ /* 0x044ff00000041864 */
[C---:B------:R-:W-:Y:S08]  /*b020*/  HMMA.16816.F32.BF16 R104, R12.reuse, R22, R104 ;  /* 0x000000160c68723c */ /* 0x040ff00000041868 */
[C---:B------:R-:W-:Y:S08]  /*b030*/  HMMA.16816.F32.BF16 R108, R12.reuse, R28, R108 ;  /* 0x0000001c0c6c723c */ /* 0x040ff0000004186c */
[C---:B------:R-:W-:Y:S08]  /*b040*/  HMMA.16816.F32.BF16 R112, R12.reuse, R30, R112 ;  /* 0x0000001e0c70723c */ /* 0x040ff00000041870 */
[C---:B------:R-:W-:Y:S08]  /*b050*/  HMMA.16816.F32.BF16 R116, R12.reuse, R32, R116 ;  /* 0x000000200c74723c */ /* 0x040ff00000041874 */
[C---:B------:R-:W-:Y:S08]  /*b060*/  HMMA.16816.F32.BF16 R120, R12.reuse, R34, R120 ;  /* 0x000000220c78723c */ /* 0x040ff00000041878 */
[C---:B------:R-:W-:Y:S08]  /*b070*/  HMMA.16816.F32.BF16 R36, R12.reuse, R16, R36 ;  /* 0x000000100c24723c */ /* 0x040ff00000041824 */
[C---:B------:R-:W-:Y:S01]  /*b080*/  HMMA.16816.F32.BF16 R40, R12.reuse, R18, R40 ;  /* 0x000000120c28723c */ /* 0x040fe20000041828 */
[----:B------:R-:W2:Y:S07]  /*b090*/  LDSM.16.MT88.4 R16, [R180+0x5800] ;  /* 0x00580000b410783b */ /* 0x000eae0000004200 */
        /* <DEDUP_REMOVED lines=12> */
[C---:B--2---:R-:W-:Y:S08]  /*b160*/  HMMA.16816.F32.BF16 R92, R12.reuse, R16, R92 ;  /* 0x000000100c5c723c */ /* 0x044ff0000004185c */
[----:B------:R-:W-:Y:S01]  /*b170*/  HMMA.16816.F32.BF16 R96, R12, R18, R96 ;  /* 0x000000120c60723c */ /* 0x000fe20000041860 */
[----:B------:R-:W-:-:S07]  /*b180*/  @P0 BRA `(.L_x_3366) ;  /* 0xffffd6b000000947 */ /* 0x000fce000383ffff */
.L_x_3365:
[----:B------:R-:W-:Y:S07]  /*b190*/  @!UPT UIADD3 URZ, URZ, URZ, URZ ;  /* 0x0000003f3f3ff290 */ /* 0x000fee000fffe03f */
[----:B------:R-:W-:Y:S02]  /*b1a0*/  MOV R7, 0x1f ;  /* 0x0000001f00077802 */ /* 0x000fe40000000f00 */
[----:B------:R-:W-:Y:S01]  /*b1b0*/  MOV R6, 0xffffffff ;  /* 0xffffffff00067802 */ /* 0x000fe20000000f00 */
[----:B------:R-:W-:Y:S06]  /*b1c0*/  BRA.DIV ~URZ, `(.L_x_3367) ;  /* 0x000054627f007947 */ /* 0x000fec000b800000 */
[----:B------:R1:W2:Y:S02]  /*b1d0*/  SHFL.BFLY PT, R0, R230, 0x2, 0x1f ;  /* 0x0c401f00e6007f89 */ /* 0x0002a400000e0000 */
.L_x_3440:
[----:B--2---:R-:W-:Y:S01]  /*b1e0*/  FADD.FTZ R0, R0, R230 ;  /* 0x000000e600007221 */ /* 0x004fe20000010000 */
[----:B------:R-:W-:Y:S05]  /*b1f0*/  BRA.DIV ~URZ, `(.L_x_3368) ;  /* 0x000054927f007947 */ /* 0x000fea000b800000 */
[----:B------:R-:W2:Y:S04]  /*b200*/  SHFL.BFLY PT, R2, R231, 0x2, 0x1f ;  /* 0x0c401f00e7027f89 */ /* 0x000ea800000e0000 */
[----:B------:R-:W3:Y:S01]  /*b210*/  SHFL.BFLY PT, R5, R0, 0x1, 0x1f ;  /* 0x0c201f0000057f89 */ /* 0x000ee200000e0000 */
[----:B--2---:R-:W-:-:S02]  /*b220*/  FADD.FTZ R4, R2, R231 ;  /* 0x000000e702047221 */ /* 0x004fc40000010000 */
[----:B---3--:R-:W-:-:S03]  /*b230*/  FADD.FTZ R0, R0, R5 ;  /* 0x0000000500007221 */ /* 0x008fc60000010000 */
[----:B------:R2:W3:Y:S04]  /*b240*/  SHFL.BFLY PT, R3, R4, 0x1, 0x1f ;  /* 0x0c201f0004037f89 */ /* 0x0004e800000e0000 */
.L_x_3441:
        /* <DEDUP_REMOVED lines=62> */
[C---:B--2---:R-:W-:Y:S02]  /*b630*/  FMUL.FTZ R154, R0.reuse, R134 ;  /* 0x00000086009a7220 */ /* 0x044fe40000410000 */
[----:B------:R-:W-:Y:S02]  /*b640*/  FMUL.FTZ R155, R0, R135 ;  /* 0x00000087009b7220 */ /* 0x000fe40000410000 */
[----:B------:R-:W-:Y:S01]  /*b650*/  @P1 FFMA.FTZ R21, R4, R125, R5 ;  /* 0x0000007d04151223 */ /* 0x000fe20000010005 */
[----:B------:R-:W-:Y:S01]  /*b660*/  MOV R4, 0x1 ;  /* 0x0000000100047802 */ /* 0x000fe20000000f00 */
        /* <DEDUP_REMOVED lines=51> */
.L_x_3348:
        /* <DEDUP_REMOVED lines=17> */
.L_x_3370:
[----:B------:R-:W-:Y:S05]  /*bab0*/  BSYNC B0 ;  /* 0x0000000000007941 */ /* 0x000fea0003800000 */
.L_x_3369:
        /* <DEDUP_REMOVED lines=133> */
.L_x_3373:
        /* <DEDUP_REMOVED lines=121> */
.L_x_3442:
[----:B------:R-:W-:Y:S05]  /*caa0*/  BRA.DIV ~URZ, `(.L_x_3376) ;  /* 0x00003d527f007947 */ /* 0x000fea000b800000 */
[----:B------:R3:W4:Y:S02]  /*cab0*/  SHFL.IDX PT, R0, R13, RZ, 0x181f ;  /* 0x00181fff0d007589 */ /* 0x00072400000e0000 */
.L_x_3443:
        /* <DEDUP_REMOVED lines=17> */
.L_x_3378:
[----:B------:R-:W-:Y:S05]  /*cbd0*/  BSYNC B0 ;  /* 0x0000000000007941 */ /* 0x000fea0003800000 */
.L_x_3377:
[----:B------:R-:W-:Y:S05]  /*cbe0*/  BRA.DIV ~URZ, `(.L_x_3379) ;  /* 0x00003c727f007947 */ /* 0x000fea000b800000 */
[----:B--2---:R2:W1:Y:S04]  /*cbf0*/  SHFL.IDX PT, R10, R12, 0x1, 0x181f ;  /* 0x00381f000c0a7f89 */ /* 0x00446800000e0000 */
[----:B----4-:R2:W4:Y:S02]  /*cc00*/  SHFL.IDX PT, R0, R13, 0x1, 0x181f ;  /* 0x00381f000d007f89 */ /* 0x01052400000e0000 */
.L_x_3444:
        /* <DEDUP_REMOVED lines=18> */
.L_x_3381:
[----:B------:R-:W-:Y:S05]  /*cd30*/  BSYNC B0 ;  /* 0x0000000000007941 */ /* 0x000fea0003800000 */
.L_x_3380:
[----:B------:R-:W-:Y:S05]  /*cd40*/  BRA.DIV ~URZ, `(.L_x_3382) ;  /* 0x00003bd27f007947 */ /* 0x000fea000b800000 */
[----:B-1----:R1:W2:Y:S02]  /*cd50*/  SHFL.IDX PT, R10, R12, 0x2, 0x181f ;  /* 0x00581f000c0a7f89 */ /* 0x0022a400000e0000 */
.L_x_3445:
[----:B------:R-:W-:Y:S05]  /*cd60*/  BRA.DIV ~URZ, `(.L_x_3383) ;  /* 0x00003c227f007947 */ /* 0x000fea000b800000 */
[----:B----4-:R4:W1:Y:S02]  /*cd70*/  SHFL.IDX PT, R0, R13, 0x2, 0x181f ;  /* 0x00581f000d007f89 */ /* 0x01086400000e0000 */
.L_x_3446:
        /* <DEDUP_REMOVED lines=18> */
.L_x_3385:
[----:B------:R-:W-:Y:S05]  /*cea0*/  BSYNC B0 ;  /* 0x0000000000007941 */ /* 0x000fea0003800000 */
.L_x_3384:
[----:B------:R-:W-:Y:S05]  /*ceb0*/  BRA.DIV ~URZ, `(.L_x_3386) ;  /* 0x00003b327f007947 */ /* 0x000fea000b800000 */
[----:B-1----:R1:W3:Y:S04]  /*cec0*/  SHFL.IDX PT, R6, R12, 0x3, 0x181f ;  /* 0x00781f000c067f89 */ /* 0x0022e800000e0000 */
[----:B------:R1:W4:Y:S02]  /*ced0*/  SHFL.IDX PT, R0, R13, 0x3, 0x181f ;  /* 0x00781f000d007f89 */ /* 0x00032400000e0000 */
.L_x_3447:
        /* <DEDUP_REMOVED lines=19> */
.L_x_3374:
        /* <DEDUP_REMOVED lines=34> */
.L_x_3448:
[----:B------:R-:W-:Y:S05]  /*d230*/  BRA.DIV ~URZ, `(.L_x_3389) ;  /* 0x000038e27f007947 */ /* 0x000fea000b800000 */
[----:B------:R3:W4:Y:S02]  /*d240*/  SHFL.IDX PT, R0, R33, RZ, 0x1c1f ;  /* 0x001c1fff21007589 */ /* 0x00072400000e0000 */
.L_x_3449:
        /* <DEDUP_REMOVED lines=147> */
.L_x_3391:
[----:B------:R-:W-:Y:S05]  /*db80*/  BSYNC B0 ;  /* 0x0000000000007941 */ /* 0x000fea0003800000 */
.L_x_3390:
[----:B------:R-:W-:Y:S05]  /*db90*/  BRA.DIV ~URZ, `(.L_x_3392) ;  /* 0x00002fe27f007947 */ /* 0x000fea000b800000 */
[----:B--2---:R2:W1:Y:S04]  /*dba0*/  SHFL.IDX PT, R4, R12, 0x1, 0x1c1f ;  /* 0x003c1f000c047f89 */ /* 0x00446800000e0000 */
[----:B----4-:R2:W4:Y:S02]  /*dbb0*/  SHFL.IDX PT, R0, R33, 0x1, 0x1c1f ;  /* 0x003c1f0021007f89 */ /* 0x01052400000e0000 */
.L_x_3450:
        /* <DEDUP_REMOVED lines=107> */
.L_x_3372:
        /* <DEDUP_REMOVED lines=21> */
.L_x_3393:
        /* <DEDUP_REMOVED lines=56> */
.L_x_3395:
[----:B------:R-:W-:Y:S05]  /*e740*/  BSYNC B0 ;  /* 0x0000000000007941 */ /* 0x000fea0003800000 */
.L_x_3394:
        /* <DEDUP_REMOVED lines=42> */
.L_x_3451:
[----:B------:R-:W-:Y:S05]  /*e9f0*/  BRA.DIV ~URZ, `(.L_x_3397) ;  /* 0x000022b27f007947 */ /* 0x000fea000b800000 */
[----:B------:R3:W4:Y:S02]  /*ea00*/  SHFL.IDX PT, R0, R12, RZ, 0x181f ;  /* 0x00181fff0c007589 */ /* 0x00072400000e0000 */
.L_x_3452:
        /* <DEDUP_REMOVED lines=18> */
.L_x_3399:
[----:B------:R-:W-:Y:S05]  /*eb30*/  BSYNC B0 ;  /* 0x0000000000007941 */ /* 0x000fea0003800000 */
.L_x_3398:
[----:B------:R-:W-:Y:S05]  /*eb40*/  BRA.DIV ~URZ, `(.L_x_3400) ;  /* 0x000021c27f007947 */ /* 0x000fea000b800000 */
[----:B--2---:R2:W1:Y:S04]  /*eb50*/  SHFL.IDX PT, R8, R9, 0x1, 0x181f ;  /* 0x00381f0009087f89 */ /* 0x00446800000e0000 */
[----:B----4-:R2:W4:Y:S02]  /*eb60*/  SHFL.IDX PT, R0, R12, 0x1, 0x181f ;  /* 0x00381f000c007f89 */ /* 0x01052400000e0000 */
.L_x_3453:
        /* <DEDUP_REMOVED lines=18> */
.L_x_3402:
[----:B------:R-:W-:Y:S05]  /*ec90*/  BSYNC B0 ;  /* 0x0000000000007941 */ /* 0x000fea0003800000 */
.L_x_3401:
[----:B------:R-:W-:Y:S05]  /*eca0*/  BRA.DIV ~URZ, `(.L_x_3403) ;  /* 0x000021227f007947 */ /* 0x000fea000b800000 */
[----:B-1----:R1:W2:Y:S02]  /*ecb0*/  SHFL.IDX PT, R8, R9, 0x2, 0x181f ;  /* 0x00581f0009087f89 */ /* 0x0022a400000e0000 */
.L_x_3454:
[----:B------:R-:W-:Y:S05]  /*ecc0*/  BRA.DIV ~URZ, `(.L_x_3404) ;  /* 0x000021727f007947 */ /* 0x000fea000b800000 */
[----:B----4-:R4:W1:Y:S02]  /*ecd0*/  SHFL.IDX PT, R0, R12, 0x2, 0x181f ;  /* 0x00581f000c007f89 */ /* 0x01086400000e0000 */
.L_x_3455:
        /* <DEDUP_REMOVED lines=18> */
.L_x_3406:
[----:B------:R-:W-:Y:S05]  /*ee00*/  BSYNC B0 ;  /* 0x0000000000007941 */ /* 0x000fea0003800000 */
.L_x_3405:
[----:B------:R-:W-:Y:S05]  /*ee10*/  BRA.DIV ~URZ, `(.L_x_3407) ;  /* 0x000020827f007947 */ /* 0x000fea000b800000 */
[----:B--2---:R2:W3:Y:S04]  /*ee20*/  SHFL.IDX PT, R8, R9, 0x3, 0x181f ;  /* 0x00781f0009087f89 */ /* 0x0044e800000e0000 */
[----:B-1----:R2:W1:Y:S02]  /*ee30*/  SHFL.IDX PT, R0, R12, 0x3, 0x181f ;  /* 0x00781f000c007f89 */ /* 0x00246400000e0000 */
.L_x_3456:
        /* <DEDUP_REMOVED lines=17> */
.L_x_3387:
[----:B------:R-:W-:Y:S05]  /*ef50*/  BSYNC B1 ;  /* 0x0000000000017941 */ /* 0x000fea0003800000 */
.L_x_3371:
        /* <DEDUP_REMOVED lines=13> */
.L_x_3457:
[----:B------:R-:W-:Y:S05]  /*f030*/  BRA.DIV ~URZ, `(.L_x_3410) ;  /* 0x00001f927f007947 */ /* 0x000fea000b800000 */
[----:B---3--:R3:W2:Y:S02]  /*f040*/  SHFL.IDX PT, R8, R86, 0x1, 0x1f ;  /* 0x00201f0056087f89 */ /* 0x0086a400000e0000 */
.L_x_3458:
        /* <DEDUP_REMOVED lines=18> */
.L_x_3459:
        /* <DEDUP_REMOVED lines=16> */
.L_x_3460:
[----:B---3--:R-:W-:Y:S01]  /*f270*/  IMAD R0, R0, c[0x0][0x538], RZ ;  /* 0x00014e0000007a24 */ /* 0x008fe200078e02ff */
[----:B------:R-:W-:Y:S04]  /*f280*/  BSSY B1, `(.L_x_3413) ;  /* 0x00000c5000017945 */ /* 0x000fe80003800000 */
[----:B--2---:R-:W-:-:S04]  /*f290*/  IADD3 R8, R0, R8, RZ ;  /* 0x0000000800087210 */ /* 0x004fc80007ffe0ff */
[----:B----4-:R-:W-:-:S13]  /*f2a0*/  ISETP.GT.AND P6, PT, R8, R9, PT ;  /* 0x000000090800720c */ /* 0x010fda0003fc4270 */
[----:B------:R-:W-:Y:S05]  /*f2b0*/  @P6 BRA `(.L_x_3414) ;  /* 0x0000024000006947 */ /* 0x000fea0003800000 */
.L_x_3418:
        /* <DEDUP_REMOVED lines=16> */
.L_x_3461:
        /* <DEDUP_REMOVED lines=16> */
.L_x_3462:
[----:B--2---:R-:W-:-:S05]  /*f4c0*/  IMAD R0, R0, c[0x0][0x538], RZ ;  /* 0x00014e0000007a24 */ /* 0x004fca00078e02ff */
[----:B------:R-:W-:-:S04]  /*f4d0*/  IADD3 R8, R0, R8, RZ ;  /* 0x0000000800087210 */ /* 0x000fc80007ffe0ff */
[----:B------:R-:W-:-:S13]  /*f4e0*/  ISETP.GT.AND P6, PT, R8, R9, PT ;  /* 0x000000090800720c */ /* 0x000fda0003fc4270 */
[----:B-1----:R-:W-:Y:S05]  /*f4f0*/  @!P6 BRA `(.L_x_3418) ;  /* 0xfffffdc00000e947 */ /* 0x002fea000383ffff */
.L_x_3414:
[----:B------:R-:W-:-:S05]  /*f500*/  IADD3 R11, -R0, R8, RZ ;  /* 0x00000008000b7210 */ /* 0x000fca0007ffe1ff */
[----:B------:R-:W-:-:S05]  /*f510*/  IMAD R0, R4, c[0x0][0x538], R11 ;  /* 0x00014e0004007a24 */ /* 0x000fca00078e020b */
[----:B------:R-:W-:Y:S01]  /*f520*/  ISETP.GT.AND P0, PT, R0, R9, PT ;  /* 0x000000090000720c */ /* 0x000fe20003f04270 */
[----:B------:R-:W-:-:S12]  /*f530*/  BRA.DIV ~URZ, `(.L_x_3419) ;  /* 0x00001ed27f007947 */ /* 0x000fd8000b800000 */
[----:B------:R-:W-:-:S04]  /*f540*/  VOTE.ANY R12, PT, !P0 ;  /* 0x00000000000c7806 */ /* 0x000fc800040e0100 */
.L_x_3463:
[----:B------:R-:W2:Y:S02]  /*f550*/  POPC R8, R12 ;  /* 0x0000000c00087309 */ /* 0x000ea40000000000 */
[----:B--2---:R-:W-:Y:S01]  /*f560*/  IADD3 R239, R8, R239, RZ ;  /* 0x000000ef08ef7210 */ /* 0x004fe20007ffe0ff */
[----:B------:R-:W-:Y:S05]  /*f570*/  BRA.DIV ~URZ, `(.L_x_3420) ;  /* 0x00001ee27f007947 */ /* 0x000fea000b800000 */
[----:B------:R2:W3:Y:S04]  /*f580*/  SHFL.IDX PT, R10, R6, R8, 0x1f ;  /* 0x00001f08060a7589 */ /* 0x0004e800000e0000 */
[----:B------:R2:W4:Y:S02]  /*f590*/  SHFL.IDX PT, R7, R7, R8, 0x1f ;  /* 0x00001f0807077589 */ /* 0x00052400000e0000 */
.L_x_3464:
[----:B------:R-:W-:Y:S01]  /*f5a0*/  ISETP.NE.AND P0, PT, R12, RZ, PT ;  /* 0x000000ff0c00720c */ /* 0x000fe20003f05270 */
[----:B------:R-:W-:-:S12]  /*f5b0*/  BSSY B0, `(.L_x_3421) ;  /* 0x0000005000007945 */ /* 0x000fd80003800000 */
[----:B------:R-:W-:Y:S05]  /*f5c0*/  @!P0 BRA `(.L_x_3422) ;  /* 0x0000003000008947 */ /* 0x000fea0003800000 */
[----:B------:R-:W-:Y:S01]  /*f5d0*/  IADD3 R3, R8, -0x1, RZ ;  /* 0xffffffff08037810 */ /* 0x000fe20007ffe0ff */
[----:B------:R-:W-:Y:S05]  /*f5e0*/  BRA.DIV ~URZ, `(.L_x_3423) ;  /* 0x00001f427f007947 */ /* 0x000fea000b800000 */
[----:B------:R1:W2:Y:S02]  /*f5f0*/  SHFL.IDX PT, R13, R4, R3, 0x1f ;  /* 0x00001f03040d7589 */ /* 0x0002a400000e0000 */
.L_x_3422:
[----:B------:R-:W-:Y:S05]  /*f600*/  BSYNC B0 ;  /* 0x0000000000007941 */ /* 0x000fea0003800000 */
.L_x_3421:
        /* <DEDUP_REMOVED lines=66> */
.L_x_3425:
        /* <DEDUP_REMOVED lines=66> */
.L_x_3426:
[----:B------:R-:W-:Y:S05]  /*fe50*/  BSYNC B0 ;  /* 0x0000000000007941 */ /* 0x000fea0003800000 */
.L_x_3424:
[----:B------:R-:W-:-:S04]  /*fe60*/  LOP3.LUT R2, RZ, R2, RZ, 0x33, !PT ;  /* 0x00000002ff027212 */ /* 0x000fc800078e33ff */
[----:B------:R-:W-:Y:S01]  /*fe70*/  IADD3 R237, R2, R10, RZ ;  /* 0x0000000a02ed7210 */ /* 0x000fe20007ffe0ff */
[----:B------:R-:W-:Y:S05]  /*fe80*/  BRA `(.L_x_3427) ;  /* 0x0000004000007947 */ /* 0x000fea0003800000 */
.L_x_3415:
[----:B------:R-:W-:Y:S01]  /*fe90*/  IMAD.MOV.U32 R236, RZ, RZ, R9 ;  /* 0x000000ffffec7224 */ /* 0x000fe200078e0009 */
[----:B------:R-:W-:Y:S01]  /*fea0*/  MOV R238, RZ ;  /* 0x000000ff00ee7202 */ /* 0x000fe20000000f00 */
[----:B------:R-:W-:Y:S01]  /*feb0*/  IMAD.MOV.U32 R237, RZ, RZ, RZ ;  /* 0x000000ffffed7224 */ /* 0x000fe200078e00ff */
[----:B------:R-:W-:Y:S02]  /*fec0*/  MOV R239, c[0x0][0x53c] ;  /* 0x00014f0000ef7a02 */ /* 0x000fe40000000f00 */
.L_x_3427:
[----:B------:R-:W-:Y:S05]  /*fed0*/  BSYNC B1 ;  /* 0x0000000000017941 */ /* 0x000fea0003800000 */
.L_x_3413:
[----:B------:R-:W-:Y:S01]  /*fee0*/  WARPSYNC 0xffffffff ;  /* 0xffffffff00007948 */ /* 0x000fe20003800000 */
[----:B------:R-:W-:Y:S01]  /*fef0*/  BAR.SYNC.DEFER_BLOCKING 0x4, 0x100 ;  /* 0x0104000000007b1d */ /* 0x000fe20000010000 */
[----:B------:R-:W-:-:S13]  /*ff00*/  ISETP.NE.AND P0, PT, R14, RZ, PT ;  /* 0x000000ff0e00720c */ /* 0x000fda0003f05270 */
[----:B------:R2:W-:Y:S04]  /*ff10*/  @!P0 STS.128 [0x18100], R236 ;  /* 0x018100ecff008388 */ /* 0x0005e80000000c00 */
[----:B------:R-:W-:Y:S06]  /*ff20*/  BAR.ARV 0x5, 0x100 ;  /* 0x0144000000007b1d */ /* 0x000fec0000002000 */
.L_x_3408:
[----:B-1----:R-:W-:-:S13]  /*ff30*/  ISETP.GE.AND P0, PT, R239, c[0x0][0x53c], PT ;  /* 0x00014f00ef007a0c */ /* 0x002fda0003f06270 */
[----:B--23--:R-:W-:Y:S01]  /*ff40*/  @P0 CALL.REL.NOINC `(.L_x_3428) ;  /* 0x0000001000000944 */ /* 0x00cfe20003c00000 */
[----:B------:R-:W-:Y:S05]  /*ff50*/  BRA `(.L_x_3429) ;  /* 0xffff19c000007947 */ /* 0x000fea000383ffff */
.L_x_3428:
[----:B------:R-:W-:Y:S05]  /*ff60*/  EXIT ;  /* 0x000000000000794d */ /* 0x000fea0003800000 */
.L_x_3331:
[----:B------:R-:W-:Y:S01]  /*ff70*/  IMAD.MOV.U32 R0, RZ, RZ, R5 ;  /* 0x000000ffff007224 */ /* 0x000fe200078e0005 */
[----:B------:R-:W-:Y:S02]  /*ff80*/  MOV R2, 0x1 ;  /* 0x0000000100027802 */ /* 0x000fe40000000f00 */
[----:B------:R-:W-:Y:S02]  /*ff90*/  MOV R3, 0xffb0 ;  /* 0x0000ffb000037802 */ /* 0x000fe40000000f00 */
[----:B--2---:R-:W-:Y:S05]  /*ffa0*/  CALL.REL.NOINC `($__internal_72_$__cuda_sm70_shflsync_up_p) ;  /* 0x0000168000007944 */ /* 0x004fea0003c00000 */
[----:B------:R-:W-:Y:S01]  /*ffb0*/  MOV R0, R4 ;  /* 0x0000000400007202 */ /* 0x000fe20000000f00 */
[----:B------:R-:W-:Y:S05]  /*ffc0*/  BRA `(.L_x_3430) ;  /* 0xffff047000007947 */ /* 0x000fea000383ffff */
.L_x_3332:
[----:B------:R-:W-:Y:S01]  /*ffd0*/  IMAD.MOV.U32 R0, RZ, RZ, R5 ;  /* 0x000000ffff007224 */ /* 0x000fe200078e0005 */
[----:B------:R-:W-:Y:S02]  /*ffe0*/  MOV R2, 0x2 ;  /* 0x0000000200027802 */ /* 0x000fe40000000f00 */
[----:B------:R-:W-:Y:S02]  /*fff0*/  MOV R3, 0x10010 ;  /* 0x0001001000037802 */ /* 0x000fe40000000f00 */
[----:B--2---:R-:W-:Y:S05]  /*10000*/  CALL.REL.NOINC `($__internal_72_$__cuda_sm70_shflsync_up_p) ;  /* 0x0000162000007944 */ /* 0x004fea0003c00000 */
[----:B------:R-:W-:Y:S01]  /*10010*/  SEL R0, R4, RZ, P4 ;  /* 0x000000ff04007207 */ /* 0x000fe20002000000 */
[----:B------:R-:W-:Y:S01]  /*10020*/  IMAD.MOV.U32 R2, RZ, RZ, 0x4 ;  /* 0x00000004ff027424 */ /* 0x000fe200078e00ff */
[----:B------:R-:W-:-:S03]  /*10030*/  MOV R3, 0x10060 ;  /* 0x0001006000037802 */ /* 0x000fc60000000f00 */
[----:B------:R-:W-:Y:S02]  /*10040*/  IMAD.IADD R0, R5, 0x1, R0 ;  /* 0x0000000105007824 */ /* 0x000fe400078e0200 */
[----:B------:R-:W-:Y:S05]  /*10050*/  CALL.REL.NOINC `($__internal_72_$__cuda_sm70_shflsync_up_p) ;  /* 0x000015d000007944 */ /* 0x000fea0003c00000 */
        /* <DEDUP_REMOVED lines=13> */
[----:B------:R-:W-:Y:S01]  /*10130*/  IMAD.IADD R4, R0, 0x1, R4 ;  /* 0x0000000100047824 */ /* 0x000fe200078e0204 */
[----:B------:R-:W-:-:S03]  /*10140*/  MOV R0, 0x1f ;  /* 0x0000001f00007802 */ /* 0x000fc60000000f00 */
[----:B------:R-:W-:Y:S02]  /*10150*/  IMAD.MOV.U32 R5, RZ, RZ, R4 ;  /* 0x000000ffff057224 */ /* 0x000fe400078e0004 */
[----:B------:R-:W-:Y:S05]  /*10160*/  CALL.REL.NOINC `($__internal_71_$__cuda_sm70_shflsync_idx_p) ;  /* 0x0000147000007944 */ /* 0x000fea0003c00000 */
[----:B------:R-:W-:Y:S05]  /*10170*/  BRA `(.L_x_3431) ;  /* 0xffff03c000007947 */ /* 0x000fea000383ffff */
.L_x_3334:
[----:B------:R-:W-:Y:S02]  /*10180*/  SEL R0, RZ, 0x1, P0 ;  /* 0x00000001ff007807 */ /* 0x000fe40000000000 */
[----:B------:R-:W-:Y:S02]  /*10190*/  MOV R2, 0x101b0 ;  /* 0x000101b000027802 */ /* 0x000fe40000000f00 */
[----:B------:R-:W-:Y:S05]  /*101a0*/  CALL.REL.NOINC `($__internal_73_$__cuda_sm70_votesync_ballot) ;  /* 0x000014f000007944 */ /* 0x000fea0003c00000 */
[----:B------:R-:W-:Y:S01]  /*101b0*/  MOV R10, R0 ;  /* 0x00000000000a7202 */ /* 0x000fe20000000f00 */
[----:B------:R-:W-:Y:S05]  /*101c0*/  BRA `(.L_x_3432) ;  /* 0xffff040000007947 */ /* 0x000fea000383ffff */
.L_x_3335:
[----:B------:R-:W-:Y:S01]  /*101d0*/  IMAD.MOV.U32 R5, RZ, RZ, R9 ;  /* 0x000000ffff057224 */ /* 0x000fe200078e0009 */
[----:B------:R-:W-:Y:S01]  /*101e0*/  MOV R3, R7 ;  /* 0x0000000700037202 */ /* 0x000fe20000000f00 */
[----:B------:R-:W-:Y:S01]  /*101f0*/  IMAD.MOV.U32 R0, RZ, RZ, 0x1f ;  /* 0x0000001fff007424 */ /* 0x000fe200078e00ff */
[----:B------:R-:W-:Y:S02]  /*10200*/  MOV R2, 0x10220 ;  /* 0x0001022000027802 */ /* 0x000fe40000000f00 */
[----:B------:R-:W-:Y:S05]  /*10210*/  CALL.REL.NOINC `($__internal_71_$__cuda_sm70_shflsync_idx_p) ;  /* 0x000013c000007944 */ /* 0x000fea0003c00000 */
[----:B------:R-:W-:Y:S01]  /*10220*/  IMAD.MOV.U32 R237, RZ, RZ, R0 ;  /* 0x000000ffffed7224 */ /* 0x000fe200078e0000 */
[----:B------:R-:W-:Y:S01]  /*10230*/  MOV R5, R8 ;  /* 0x0000000800057202 */ /* 0x000fe20000000f00 */
[----:B------:R-:W-:Y:S01]  /*10240*/  IMAD.MOV.U32 R6, RZ, RZ, RZ ;  /* 0x000000ffff067224 */ /* 0x000fe200078e00ff */
[----:B------:R-:W-:Y:S01]  /*10250*/  MOV R3, R7 ;  /* 0x0000000700037202 */ /* 0x000fe20000000f00 */
[----:B------:R-:W-:Y:S01]  /*10260*/  IMAD.MOV.U32 R0, RZ, RZ, 0x1f ;  /* 0x0000001fff007424 */ /* 0x000fe200078e00ff */
[----:B------:R-:W-:-:S02]  /*10270*/  MOV R2, 0x10290 ;  /* 0x0001029000027802 */ /* 0x000fc40000000f00 */
[----:B------:R-:W-:Y:S05]  /*10280*/  CALL.REL.NOINC `($__internal_71_$__cuda_sm70_shflsync_idx_p) ;  /* 0x0000135000007944 */ /* 0x000fea0003c00000 */
[----:B------:R-:W-:Y:S01]  /*10290*/  MOV R9, R0 ;  /* 0x0000000000097202 */ /* 0x000fe20000000f00 */
[----:B------:R-:W-:Y:S05]  /*102a0*/  BRA `(.L_x_3433) ;  /* 0xffff038000007947 */ /* 0x000fea000383ffff */
.L_x_3338:
[----:B------:R-:W-:Y:S01]  /*102b0*/  IMAD.MOV.U32 R5, RZ, RZ, R4 ;  /* 0x000000ffff057224 */ /* 0x000fe200078e0004 */
[----:B------:R-:W-:-:S02]  /*102c0*/  MOV R0, 0x1f ;  /* 0x0000001f00007802 */ /* 0x000fc40000000f00 */
[----:B------:R-:W-:Y:S02]  /*102d0*/  MOV R2, 0x102f0 ;  /* 0x000102f000027802 */ /* 0x000fe40000000f00 */
[----:B-123--:R-:W-:Y:S05]  /*102e0*/  CALL.REL.NOINC `($__internal_71_$__cuda_sm70_shflsync_idx_p) ;  /* 0x000012f000007944 */ /* 0x00efea0003c00000 */
[----:B------:R-:W-:Y:S01]  /*102f0*/  MOV R6, R0 ;  /* 0x0000000000067202 */ /* 0x000fe20000000f00 */
[----:B------:R-:W-:Y:S05]  /*10300*/  BRA `(.L_x_3337) ;  /* 0xffff038000007947 */ /* 0x000fea000383ffff */
.L_x_3349:
[----:B------:R-:W-:Y:S01]  /*10310*/  IMAD.MOV.U32 R5, RZ, RZ, R11 ;  /* 0x000000ffff057224 */ /* 0x000fe200078e000b */
[----:B------:R-:W-:Y:S01]  /*10320*/  MOV R3, RZ ;  /* 0x000000ff00037202 */ /* 0x000fe20000000f00 */
[----:B------:R-:W-:Y:S01]  /*10330*/  IMAD.MOV.U32 R0, RZ, RZ, 0x181f ;  /* 0x0000181fff007424 */ /* 0x000fe200078e00ff */
[----:B------:R-:W-:Y:S02]  /*10340*/  MOV R2, 0x10360 ;  /* 0x0001036000027802 */ /* 0x000fe40000000f00 */
[----:B------:R-:W-:Y:S05]  /*10350*/  CALL.REL.NOINC `($__internal_71_$__cuda_sm70_shflsync_idx_p) ;  /* 0x0000128000007944 */ /* 0x000fea0003c00000 */
[----:B------:R-:W-:Y:S01]  /*10360*/  MOV R8, R0 ;  /* 0x0000000000087202 */ /* 0x000fe20000000f00 */
[----:B------:R-:W-:Y:S05]  /*10370*/  BRA `(.L_x_3434) ;  /* 0xffff259000007947 */ /* 0x000fea000383ffff */
.L_x_3350:
[----:B------:R-:W-:Y:S01]  /*10380*/  IMAD.MOV.U32 R5, RZ, RZ, R14 ;  /* 0x000000ffff057224 */ /* 0x000fe200078e000e */
[----:B------:R-:W-:Y:S01]  /*10390*/  MOV R3, RZ ;  /* 0x000000ff00037202 */ /* 0x000fe20000000f00 */
[----:B------:R-:W-:Y:S01]  /*103a0*/  IMAD.MOV.U32 R0, RZ, RZ, 0x181f ;  /* 0x0000181fff007424 */ /* 0x000fe200078e00ff */
[----:B------:R-:W-:Y:S02]  /*103b0*/  MOV R2, 0x103d0 ;  /* 0x000103d000027802 */ /* 0x000fe40000000f00 */
[----:B-12---:R-:W-:Y:S05]  /*103c0*/  CALL.REL.NOINC `($__internal_71_$__cuda_sm70_shflsync_idx_p) ;  /* 0x0000121000007944 */ /* 0x006fea0003c00000 */
[----:B------:R-:W-:Y:S05]  /*103d0*/  BRA `(.L_x_3435) ;  /* 0xffff255000007947 */ /* 0x000fea000383ffff */
.L_x_3353:
[----:B--2---:R-:W-:Y:S01]  /*103e0*/  IMAD.MOV.U32 R5, RZ, RZ, R11 ;  /* 0x000000ffff057224 */ /* 0x004fe200078e000b */
[----:B------:R-:W-:Y:S01]  /*103f0*/  MOV R3, 0x1 ;  /* 0x0000000100037802 */ /* 0x000fe20000000f00 */
[----:B----4-:R-:W-:Y:S01]  /*10400*/  IMAD.MOV.U32 R0, RZ, RZ, 0x181f ;  /* 0x0000181fff007424 */ /* 0x010fe200078e00ff */
[----:B------:R-:W-:-:S02]  /*10410*/  MOV R2, 0x10430 ;  /* 0x0001043000027802 */ /* 0x000fc40000000f00 */
[----:B-1-3--:R-:W-:Y:S05]  /*10420*/  CALL.REL.NOINC `($__internal_71_$__cuda_sm70_shflsync_idx_p) ;  /* 0x000011b000007944 */ /* 0x00afea0003c00000 */
[----:B------:R-:W-:Y:S01]  /*10430*/  IMAD.MOV.U32 R8, RZ, RZ, R0 ;  /* 0x000000ffff087224 */ /* 0x000fe200078e0000 */
[----:B------:R-:W-:Y:S01]  /*10440*/  MOV R3, 0x1 ;  /* 0x0000000100037802 */ /* 0x000fe20000000f00 */
[----:B------:R-:W-:Y:S01]  /*10450*/  IMAD.MOV.U32 R5, RZ, RZ, R14 ;  /* 0x000000ffff057224 */ /* 0x000fe200078e000e */
[----:B------:R-:W-:-:S02]  /*10460*/  MOV R0, 0x181f ;  /* 0x0000181f00007802 */ /* 0x000fc40000000f00 */
[----:B------:R-:W-:Y:S02]  /*10470*/  MOV R2, 0x10490 ;  /* 0x0001049000027802 */ /* 0x000fe40000000f00 */
[----:B------:R-:W-:Y:S05]  /*10480*/  CALL.REL.NOINC `($__internal_71_$__cuda_sm70_shflsync_idx_p) ;  /* 0x0000115000007944 */ /* 0x000fea0003c00000 */
[----:B------:R-:W-:Y:S05]  /*10490*/  BRA `(.L_x_3436) ;  /* 0xffff261000007947 */ /* 0x000fea000383ffff */
.L_x_3356:
[----:B-1----:R-:W-:Y:S01]  /*104a0*/  IMAD.MOV.U32 R5, RZ, RZ, R11 ;  /* 0x000000ffff057224 */ /* 0x002fe200078e000b */
[----:B------:R-:W-:Y:S01]  /*104b0*/  MOV R3, 0x2 ;  /* 0x0000000200037802 */ /* 0x000fe20000000f00 */
[----:B----4-:R-:W-:Y:S01]  /*104c0*/  IMAD.MOV.U32 R0, RZ, RZ, 0x181f ;  /* 0x0000181fff007424 */ /* 0x010fe200078e00ff */
[----:B------:R-:W-:Y:S02]  /*104d0*/  MOV R2, 0x104f0 ;  /* 0x000104f000027802 */ /* 0x000fe40000000f00 */
[----:B--23--:R-:W-:Y:S05]  /*104e0*/  CALL.REL.NOINC `($__internal_71_$__cuda_sm70_shflsync_idx_p) ;  /* 0x000010f000007944 */ /* 0x00cfea0003c00000 */
[----:B------:R-:W-:Y:S01]  /*104f0*/  MOV R8, R0 ;  /* 0x0000000000087202 */ /* 0x000fe20000000f00 */
[----:B------:R-:W-:Y:S05]  /*10500*/  BRA `(.L_x_3437) ;  /* 0xffff271000007947 */ /* 0x000fea000383ffff */
.L_x_3357:
[----:B------:R-:W-:Y:S01]  /*10510*/  IMAD.MOV.U32 R5, RZ, RZ, R14 ;  /* 0x000000ffff057224 */ /* 0x000fe200078e000e */
[----:B------:R-:W-:Y:S01]  /*10520*/  MOV R3, 0x2 ;  /* 0x0000000200037802 */ /* 0x000fe20000000f00 */
[----:B----4-:R-:W-:Y:S01]  /*10530*/  IMAD.MOV.U32 R0, RZ, RZ, 0x181f ;  /* 0x0000181fff007424 */ /* 0x010fe200078e00ff */
[----:B------:R-:W-:Y:S02]  /*10540*/  MOV R2, 0x10560 ;  /* 0x0001056000027802 */ /* 0x000fe40000000f00 */
[----:B-123--:R-:W-:Y:S05]  /*10550*/  CALL.REL.NOINC `($__internal_71_$__cuda_sm70_shflsync_idx_p) ;  /* 0x0000108000007944 */ /* 0x00efea0003c00000 */
[----:B------:R-:W-:Y:S05]  /*10560*/  BRA `(.L_x_3438) ;  /* 0xffff26d000007947 */ /* 0x000fea000383ffff */
.L_x_3360:
[----:B-1----:R-:W-:Y:S01]  /*10570*/  IMAD.MOV.U32 R5, RZ, RZ, R11 ;  /* 0x000000ffff057224 */ /* 0x002fe200078e000b */
[----:B------:R-:W-:Y:S01]  /*10580*/  MOV R3, 0x3 ;  /* 0x0000000300037802 */ /* 0x000fe20000000f00 */
[----:B------:R-:W-:Y:S01]  /*10590*/  IMAD.MOV.U32 R0, RZ, RZ, 0x181f ;  /* 0x0000181fff007424 */ /* 0x000fe200078e00ff */
[----:B------:R-:W-:-:S02]  /*105a0*/  MOV R2, 0x105c0 ;  /* 0x000105c000027802 */ /* 0x000fc40000000f00 */
[----:B--234-:R-:W-:Y:S05]  /*105b0*/  CALL.REL.NOINC `($__internal_71_$__cuda_sm70_shflsync_idx_p) ;  /* 0x0000102000007944 */ /* 0x01cfea0003c00000 */
[----:B------:R-:W-:Y:S01]  /*105c0*/  IMAD.MOV.U32 R6, RZ, RZ, R0 ;  /* 0x000000ffff067224 */ /* 0x000fe200078e0000 */
[----:B------:R-:W-:Y:S01]  /*105d0*/  MOV R3, 0x3 ;  /* 0x0000000300037802 */ /* 0x000fe20000000f00 */
[----:B------:R-:W-:Y:S01]  /*105e0*/  IMAD.MOV.U32 R5, RZ, RZ, R14 ;  /* 0x000000ffff057224 */ /* 0x000fe200078e000e */
[----:B------:R-:W-:-:S02]  /*105f0*/  MOV R0, 0x181f ;  /* 0x0000181f00007802 */ /* 0x000fc40000000f00 */
[----:B------:R-:W-:Y:S02]  /*10600*/  MOV R2, 0x10620 ;  /* 0x0001062000027802 */ /* 0x000fe40000000f00 */
[----:B------:R-:W-:Y:S05]  /*10610*/  CALL.REL.NOINC `($__internal_71_$__cuda_sm70_shflsync_idx_p) ;  /* 0x00000fc000007944 */ /* 0x000fea0003c00000 */
[----:B------:R-:W-:Y:S05]  /*10620*/  BRA `(.L_x_3439) ;  /* 0xffff279000007947 */ /* 0x000fea000383ffff */
.L_x_3367:
[----:B------:R-:W-:Y:S01]  /*10630*/  IMAD.MOV.U32 R2, RZ, RZ, R230 ;  /* 0x000000ffff027224 */ /* 0x000fe200078e00e6 */
[----:B------:R-:W-:Y:S02]  /*10640*/  MOV R5, 0x2 ;  /* 0x0000000200057802 */ /* 0x000fe40000000f00 */
[----:B------:R-:W-:Y:S02]  /*10650*/  MOV R3, 0x10670 ;  /* 0x0001067000037802 */ /* 0x000fe40000000f00 */
[----:B------:R-:W-:Y:S05]  /*10660*/  CALL.REL.NOINC `($__internal_70_$__cuda_sm70_shflsync_bfly_p) ;  /* 0x00000f2000007944 */ /* 0x000fea0003c00000 */
[----:B------:R-:W-:Y:S01]  /*10670*/  MOV R0, R5 ;  /* 0x0000000500007202 */ /* 0x000fe20000000f00 */
[----:B------:R-:W-:Y:S05]  /*10680*/  BRA `(.L_x_3440) ;  /* 0xffffab5000007947 */ /* 0x000fea000383ffff */
.L_x_3368:
[----:B------:R-:W-:Y:S01]  /*10690*/  IMAD.MOV.U32 R2, RZ, RZ, R0 ;  /* 0x000000ffff027224 */ /* 0x000fe200078e0000 */
[----:B------:R-:W-:Y:S02]  /*106a0*/  MOV R5, 0x1 ;  /* 0x0000000100057802 */ /* 0x000fe40000000f00 */
[----:B------:R-:W-:Y:S02]  /*106b0*/  MOV R3, 0x106d0 ;  /* 0x000106d000037802 */ /* 0x000fe40000000f00 */
[----:B-1----:R-:W-:Y:S05]  /*106c0*/  CALL.REL.NOINC `($__internal_70_$__cuda_sm70_shflsync_bfly_p) ;  /* 0x00000ec000007944 */ /* 0x002fea0003c00000 */
[----:B------:R-:W-:Y:S01]  /*106d0*/  FADD.FTZ R0, R0, R5 ;  /* 0x0000000500007221 */ /* 0x000fe20000010000 */
[----:B------:R-:W-:Y:S02]  /*106e0*/  MOV R2, R231 ;  /* 0x000000e700027202 */ /* 0x000fe40000000f00 */
[----:B------:R-:W-:-:S02]  /*106f0*/  MOV R5, 0x2 ;  /* 0x0000000200057802 */ /* 0x000fc40000000f00 */
[----:B------:R-:W-:Y:S02]  /*10700*/  MOV R3, 0x10720 ;  /* 0x0001072000037802 */ /* 0x000fe40000000f00 */
[----:B------:R-:W-:Y:S05]  /*10710*/  CALL.REL.NOINC `($__internal_70_$__cuda_sm70_shflsync_bfly_p) ;  /* 0x00000e7000007944 */ /* 0x000fea0003c00000 */
[----:B------:R-:W-:Y:S01]  /*10720*/  FADD.FTZ R4, R231, R5 ;  /* 0x00000005e7047221 */ /* 0x000fe20000010000 */
[----:B------:R-:W-:Y:S02]  /*10730*/  MOV R5, 0x1 ;  /* 0x0000000100057802 */ /* 0x000fe40000000f00 */
[----:B------:R-:W-:Y:S02]  /*10740*/  MOV R3, 0x10770 ;  /* 0x0001077000037802 */ /* 0x000fe40000000f00 */
[----:B------:R-:W-:Y:S02]  /*10750*/  MOV R2, R4 ;  /* 0x0000000400027202 */ /* 0x000fe40000000f00 */
[----:B------:R-:W-:Y:S05]  /*10760*/  CALL.REL.NOINC `($__internal_70_$__cuda_sm70_shflsync_bfly_p) ;  /* 0x00000e2000007944 */ /* 0x000fea0003c00000 */
[----:B------:R-:W-:Y:S01]  /*10770*/  MOV R3, R5 ;  /* 0x0000000500037202 */ /* 0x000fe20000000f00 */
[----:B------:R-:W-:Y:S05]  /*10780*/  BRA `(.L_x_3441) ;  /* 0xffffaac000007947 */ /* 0x000fea000383ffff */
.L_x_3375:
[----:B-1-34-:R-:W-:Y:S01]  /*10790*/  IMAD.MOV.U32 R5, RZ, RZ, R12 ;  /* 0x000000ffff057224 */ /* 0x01afe200078e000c */
[----:B------:R-:W-:Y:S01]  /*107a0*/  MOV R3, RZ ;  /* 0x000000ff00037202 */ /* 0x000fe20000000f00 */
[----:B------:R-:W-:Y:S01]  /*107b0*/  IMAD.MOV.U32 R0, RZ, RZ, 0x181f ;  /* 0x0000181fff007424 */ /* 0x000fe200078e00ff */
[----:B------:R-:W-:Y:S02]  /*107c0*/  MOV R2, 0x107e0 ;  /* 0x000107e000027802 */ /* 0x000fe40000000f00 */
[----:B------:R-:W-:Y:S05]  /*107d0*/  CALL.REL.NOINC `($__internal_71_$__cuda_sm70_shflsync_idx_p) ;  /* 0x00000e0000007944 */ /* 0x000fea0003c00000 */
[----:B------:R-:W-:Y:S01]  /*107e0*/  MOV R10, R0 ;  /* 0x00000000000a7202 */ /* 0x000fe20000000f00 */
[----:B------:R-:W-:Y:S05]  /*107f0*/  BRA `(.L_x_3442) ;  /* 0xffffc2a000007947 */ /* 0x000fea000383ffff */
.L_x_3376:
[----:B------:R-:W-:Y:S01]  /*10800*/  IMAD.MOV.U32 R5, RZ, RZ, R13 ;  /* 0x000000ffff057224 */ /* 0x000fe200078e000d */
[----:B------:R-:W-:Y:S01]  /*10810*/  MOV R3, RZ ;  /* 0x000000ff00037202 */ /* 0x000fe20000000f00 */
[----:B------:R-:W-:Y:S01]  /*10820*/  IMAD.MOV.U32 R0, RZ, RZ, 0x181f ;  /* 0x0000181fff007424 */ /* 0x000fe200078e00ff */
[----:B------:R-:W-:-:S02]  /*10830*/  MOV R2, 0x10850 ;  /* 0x0001085000027802 */ /* 0x000fc40000000f00 */
[----:B-12---:R-:W-:Y:S05]  /*10840*/  CALL.REL.NOINC `($__internal_71_$__cuda_sm70_shflsync_idx_p) ;  /* 0x00000d9000007944 */ /* 0x006fea0003c00000 */
[----:B------:R-:W-:Y:S05]  /*10850*/  BRA `(.L_x_3443) ;  /* 0xffffc26000007947 */ /* 0x000fea000383ffff */
.L_x_3379:
[----:B------:R-:W-:Y:S01]  /*10860*/  IMAD.MOV.U32 R5, RZ, RZ, R12 ;  /* 0x000000ffff057224 */ /* 0x000fe200078e000c */
[----:B--2---:R-:W-:Y:S01]  /*10870*/  MOV R3, 0x1 ;  /* 0x0000000100037802 */ /* 0x004fe20000000f00 */
        /* <DEDUP_REMOVED lines=10> */
.L_x_3382:
[----:B------:R-:W-:Y:S01]  /*10920*/  IMAD.MOV.U32 R5, RZ, RZ, R12 ;  /* 0x000000ffff057224 */ /* 0x000fe200078e000c */
[----:B-1----:R-:W-:Y:S01]  /*10930*/  MOV R3, 0x2 ;  /* 0x0000000200037802 */ /* 0x002fe20000000f00 */
[----:B----4-:R-:W-:Y:S01]  /*10940*/  IMAD.MOV.U32 R0, RZ, RZ, 0x181f ;  /* 0x0000181fff007424 */ /* 0x010fe200078e00ff */
[----:B------:R-:W-:Y:S02]  /*10950*/  MOV R2, 0x10970 ;  /* 0x0001097000027802 */ /* 0x000fe40000000f00 */
[----:B--23--:R-:W-:Y:S05]  /*10960*/  CALL.REL.NOINC `($__internal_71_$__cuda_sm70_shflsync_idx_p) ;  /* 0x00000c7000007944 */ /* 0x00cfea0003c00000 */
[----:B------:R-:W-:Y:S01]  /*10970*/  MOV R10, R0 ;  /* 0x00000000000a7202 */ /* 0x000fe20000000f00 */
[----:B------:R-:W-:Y:S05]  /*10980*/  BRA `(.L_x_3445) ;  /* 0xffffc3d000007947 */ /* 0x000fea000383ffff */
.L_x_3383:
[----:B------:R-:W-:Y:S01]  /*10990*/  IMAD.MOV.U32 R5, RZ, RZ, R13 ;  /* 0x000000ffff057224 */ /* 0x000fe200078e000d */
[----:B------:R-:W-:Y:S01]  /*109a0*/  MOV R3, 0x2 ;  /* 0x0000000200037802 */ /* 0x000fe20000000f00 */
[----:B----4-:R-:W-:Y:S01]  /*109b0*/  IMAD.MOV.U32 R0, RZ, RZ, 0x181f ;  /* 0x0000181fff007424 */ /* 0x010fe200078e00ff */
[----:B------:R-:W-:Y:S02]  /*109c0*/  MOV R2, 0x109e0 ;  /* 0x000109e000027802 */ /* 0x000fe40000000f00 */
[----:B-123--:R-:W-:Y:S05]  /*109d0*/  CALL.REL.NOINC `($__internal_71_$__cuda_sm70_shflsync_idx_p) ;  /* 0x00000c0000007944 */ /* 0x00efea0003c00000 */
[----:B------:R-:W-:Y:S05]  /*109e0*/  BRA `(.L_x_3446) ;  /* 0xffffc39000007947 */ /* 0x000fea000383ffff */
.L_x_3386:
[----:B------:R-:W-:Y:S01]  /*109f0*/  IMAD.MOV.U32 R5, RZ, RZ, R12 ;  /* 0x000000ffff057224 */ /* 0x000fe200078e000c */
[----:B-1----:R-:W-:Y:S01]  /*10a00*/  MOV R3, 0x3 ;  /* 0x0000000300037802 */ /* 0x002fe20000000f00 */
        /* <DEDUP_REMOVED lines=10> */
.L_x_3388:
[----:B------:R-:W-:Y:S01]  /*10ab0*/  IMAD.MOV.U32 R5, RZ, RZ, R12 ;  /* 0x000000ffff057224 */ /* 0x000fe200078e000c */
[----:B------:R-:W-:Y:S01]  /*10ac0*/  MOV R3, RZ ;  /* 0x000000ff00037202 */ /* 0x000fe20000000f00 */
[----:B------:R-:W-:Y:S01]  /*10ad0*/  IMAD.MOV.U32 R0, RZ, RZ, 0x1c1f ;  /* 0x00001c1fff007424 */ /* 0x000fe200078e00ff */
[----:B------:R-:W-:Y:S02]  /*10ae0*/  MOV R2, 0x10b00 ;  /* 0x00010b0000027802 */ /* 0x000fe40000000f00 */
[----:B------:R-:W-:Y:S05]  /*10af0*/  CALL.REL.NOINC `($__internal_71_$__cuda_sm70_shflsync_idx_p) ;  /* 0x00000ae000007944 */ /* 0x000fea0003c00000 */
[----:B------:R-:W-:Y:S01]  /*10b00*/  MOV R4, R0 ;  /* 0x0000000000047202 */ /* 0x000fe20000000f00 */
[----:B------:R-:W-:Y:S05]  /*10b10*/  BRA `(.L_x_3448) ;  /* 0xffffc71000007947 */ /* 0x000fea000383ffff */
.L_x_3389:
[----:B------:R-:W-:Y:S01]  /*10b20*/  IMAD.MOV.U32 R5, RZ, RZ, R33 ;  /* 0x000000ffff057224 */ /* 0x000fe200078e0021 */
[----:B------:R-:W-:Y:S01]  /*10b30*/  MOV R3, RZ ;  /* 0x000000ff00037202 */ /* 0x000fe20000000f00 */
[----:B------:R-:W-:Y:S01]  /*10b40*/  IMAD.MOV.U32 R0, RZ, RZ, 0x1c1f ;  /* 0x00001c1fff007424 */ /* 0x000fe200078e00ff */
[----:B------:R-:W-:Y:S02]  /*10b50*/  MOV R2, 0x10b70 ;  /* 0x00010b7000027802 */ /* 0x000fe40000000f00 */
[----:B-12---:R-:W-:Y:S05]  /*10b60*/  CALL.REL.NOINC `($__internal_71_$__cuda_sm70_shflsync_idx_p) ;  /* 0x00000a7000007944 */ /* 0x006fea0003c00000 */
[----:B------:R-:W-:Y:S05]  /*10b70*/  BRA `(.L_x_3449) ;  /* 0xffffc6d000007947 */ /* 0x000fea000383ffff */
.L_x_3392:
[----:B------:R-:W-:Y:S01]  /*10b80*/  IMAD.MOV.U32 R5, RZ, RZ, R12 ;  /* 0x000000ffff057224 */ /* 0x000fe200078e000c */
[----:B----4-:R-:W-:Y:S01]  /*10b90*/  MOV R3, 0x1 ;  /* 0x0000000100037802 */ /* 0x010fe20000000f00 */
[----:B------:R-:W-:Y:S01]  /*10ba0*/  IMAD.MOV.U32 R0, RZ, RZ, 0x1c1f ;  /* 0x00001c1fff007424 */ /* 0x000fe200078e00ff */
[----:B------:R-:W-:-:S02]  /*10bb0*/  MOV R2, 0x10bd0 ;  /* 0x00010bd000027802 */ /* 0x000fc40000000f00 */
[----:B-123--:R-:W-:Y:S05]  /*10bc0*/  CALL.REL.NOINC `($__internal_71_$__cuda_sm70_shflsync_idx_p) ;  /* 0x00000a1000007944 */ /* 0x00efea0003c00000 */
[----:B------:R-:W-:Y:S01]  /*10bd0*/  IMAD.MOV.U32 R4, RZ, RZ, R0 ;  /* 0x000000ffff047224 */ /* 0x000fe200078e0000 */
[----:B------:R-:W-:Y:S01]  /*10be0*/  MOV R3, 0x1 ;  /* 0x0000000100037802 */ /* 0x000fe20000000f00 */
[----:B------:R-:W-:Y:S01]  /*10bf0*/  IMAD.MOV.U32 R5, RZ, RZ, R33 ;  /* 0x000000ffff057224 */ /* 0x000fe200078e0021 */
[----:B------:R-:W-:-:S02]  /*10c00*/  MOV R0, 0x1c1f ;  /* 0x00001c1f00007802 */ /* 0x000fc40000000f00 */
[----:B------:R-:W-:Y:S02]  /*10c10*/  MOV R2, 0x10c30 ;  /* 0x00010c3000027802 */ /* 0x000fe40000000f00 */
[----:B------:R-:W-:Y:S05]  /*10c20*/  CALL.REL.NOINC `($__internal_71_$__cuda_sm70_shflsync_idx_p) ;  /* 0x000009b000007944 */ /* 0x000fea0003c00000 */
[----:B------:R-:W-:Y:S05]  /*10c30*/  BRA `(.L_x_3450) ;  /* 0xffffcf8000007947 */ /* 0x000fea000383ffff */
.L_x_3396:
[----:B------:R-:W-:Y:S01]  /*10c40*/  IMAD.MOV.U32 R5, RZ, RZ, R9 ;  /* 0x000000ffff057224 */ /* 0x000fe200078e0009 */
[----:B------:R-:W-:Y:S01]  /*10c50*/  MOV R3, RZ ;  /* 0x000000ff00037202 */ /* 0x000fe20000000f00 */
[----:B------:R-:W-:Y:S01]  /*10c60*/  IMAD.MOV.U32 R0, RZ, RZ, 0x181f ;  /* 0x0000181fff007424 */ /* 0x000fe200078e00ff */
[----:B------:R-:W-:Y:S02]  /*10c70*/  MOV R2, 0x10c90 ;  /* 0x00010c9000027802 */ /* 0x000fe40000000f00 */
[----:B------:R-:W-:Y:S05]  /*10c80*/  CALL.REL.NOINC `($__internal_71_$__cuda_sm70_shflsync_idx_p) ;  /* 0x0000095000007944 */ /* 0x000fea0003c00000 */
[----:B------:R-:W-:Y:S01]  /*10c90*/  MOV R8, R0 ;  /* 0x0000000000087202 */ /* 0x000fe20000000f00 */
[----:B------:R-:W-:Y:S05]  /*10ca0*/  BRA `(.L_x_3451) ;  /* 0xffffdd4000007947 */ /* 0x000fea000383ffff */
.L_x_3397:
[----:B------:R-:W-:Y:S01]  /*10cb0*/  IMAD.MOV.U32 R5, RZ, RZ, R12 ;  /* 0x000000ffff057224 */ /* 0x000fe200078e000c */
[----:B------:R-:W-:Y:S01]  /*10cc0*/  MOV R3, RZ ;  /* 0x000000ff00037202 */ /* 0x000fe20000000f00 */
[----:B------:R-:W-:Y:S01]  /*10cd0*/  IMAD.MOV.U32 R0, RZ, RZ, 0x181f ;  /* 0x0000181fff007424 */ /* 0x000fe200078e00ff */
[----:B------:R-:W-:Y:S02]  /*10ce0*/  MOV R2, 0x10d00 ;  /* 0x00010d0000027802 */ /* 0x000fe40000000f00 */
[----:B-12---:R-:W-:Y:S05]  /*10cf0*/  CALL.REL.NOINC `($__internal_71_$__cuda_sm70_shflsync_idx_p) ;  /* 0x000008e000007944 */ /* 0x006fea0003c00000 */
[----:B------:R-:W-:Y:S05]  /*10d00*/  BRA `(.L_x_3452) ;  /* 0xffffdd0000007947 */ /* 0x000fea000383ffff */
.L_x_3400:
        /* <DEDUP_REMOVED lines=12> */
.L_x_3403:
[----:B-1----:R-:W-:Y:S01]  /*10dd0*/  IMAD.MOV.U32 R5, RZ, RZ, R9 ;  /* 0x000000ffff057224 */ /* 0x002fe200078e0009 */
[----:B------:R-:W-:Y:S01]  /*10de0*/  MOV R3, 0x2 ;  /* 0x0000000200037802 */ /* 0x000fe20000000f00 */
[----:B----4-:R-:W-:Y:S01]  /*10df0*/  IMAD.MOV.U32 R0, RZ, RZ, 0x181f ;  /* 0x0000181fff007424 */ /* 0x010fe200078e00ff */
[----:B------:R-:W-:Y:S02]  /*10e00*/  MOV R2, 0x10e20 ;  /* 0x00010e2000027802 */ /* 0x000fe40000000f00 */
[----:B--23--:R-:W-:Y:S05]  /*10e10*/  CALL.REL.NOINC `($__internal_71_$__cuda_sm70_shflsync_idx_p) ;  /* 0x000007c000007944 */ /* 0x00cfea0003c00000 */
[----:B------:R-:W-:Y:S01]  /*10e20*/  MOV R8, R0 ;  /* 0x0000000000087202 */ /* 0x000fe20000000f00 */
[----:B------:R-:W-:Y:S05]  /*10e30*/  BRA `(.L_x_3454) ;  /* 0xffffde8000007947 */ /* 0x000fea000383ffff */
.L_x_3404:
[----:B------:R-:W-:Y:S01]  /*10e40*/  IMAD.MOV.U32 R5, RZ, RZ, R12 ;  /* 0x000000ffff057224 */ /* 0x000fe200078e000c */
[----:B------:R-:W-:Y:S01]  /*10e50*/  MOV R3, 0x2 ;  /* 0x0000000200037802 */ /* 0x000fe20000000f00 */
[----:B----4-:R-:W-:Y:S01]  /*10e60*/  IMAD.MOV.U32 R0, RZ, RZ, 0x181f ;  /* 0x0000181fff007424 */ /* 0x010fe200078e00ff */
[----:B------:R-:W-:Y:S02]  /*10e70*/  MOV R2, 0x10e90 ;  /* 0x00010e9000027802 */ /* 0x000fe40000000f00 */
[----:B-123--:R-:W-:Y:S05]  /*10e80*/  CALL.REL.NOINC `($__internal_71_$__cuda_sm70_shflsync_idx_p) ;  /* 0x0000075000007944 */ /* 0x00efea0003c00000 */
[----:B------:R-:W-:Y:S05]  /*10e90*/  BRA `(.L_x_3455) ;  /* 0xffffde4000007947 */ /* 0x000fea000383ffff */
.L_x_3407:
        /* <DEDUP_REMOVED lines=12> */
.L_x_3409:
[----:B---3--:R-:W-:Y:S01]  /*10f60*/  IMAD.MOV.U32 R5, RZ, RZ, R86 ;  /* 0x000000ffff057224 */ /* 0x008fe200078e0056 */
[----:B------:R-:W-:Y:S01]  /*10f70*/  MOV R3, RZ ;  /* 0x000000ff00037202 */ /* 0x000fe20000000f00 */
[----:B------:R-:W-:Y:S01]  /*10f80*/  IMAD.MOV.U32 R0, RZ, RZ, 0x1f ;  /* 0x0000001fff007424 */ /* 0x000fe200078e00ff */
[----:B------:R-:W-:Y:S02]  /*10f90*/  MOV R2, 0x10fb0 ;  /* 0x00010fb000027802 */ /* 0x000fe40000000f00 */
[----:B-1----:R-:W-:Y:S05]  /*10fa0*/  CALL.REL.NOINC `($__internal_71_$__cuda_sm70_shflsync_idx_p) ;  /* 0x0000063000007944 */ /* 0x002fea0003c00000 */
[----:B------:R-:W-:Y:S01]  /*10fb0*/  MOV R9, R0 ;  /* 0x0000000000097202 */ /* 0x000fe20000000f00 */
[----:B------:R-:W-:Y:S05]  /*10fc0*/  BRA `(.L_x_3457) ;  /* 0xffffe06000007947 */ /* 0x000fea000383ffff */
.L_x_3410:
[----:B---3--:R-:W-:Y:S01]  /*10fd0*/  IMAD.MOV.U32 R5, RZ, RZ, R86 ;  /* 0x000000ffff057224 */ /* 0x008fe200078e0056 */
[----:B------:R-:W-:Y:S01]  /*10fe0*/  MOV R3, 0x1 ;  /* 0x0000000100037802 */ /* 0x000fe20000000f00 */
[----:B------:R-:W-:Y:S01]  /*10ff0*/  IMAD.MOV.U32 R0, RZ, RZ, 0x1f ;  /* 0x0000001fff007424 */ /* 0x000fe200078e00ff */
[----:B------:R-:W-:Y:S02]  /*11000*/  MOV R2, 0x11020 ;  /* 0x0001102000027802 */ /* 0x000fe40000000f00 */
[----:B-12-4-:R-:W-:Y:S05]  /*11010*/  CALL.REL.NOINC `($__internal_71_$__cuda_sm70_shflsync_idx_p) ;  /* 0x000005c000007944 */ /* 0x016fea0003c00000 */
[----:B------:R-:W-:Y:S01]  /*11020*/  MOV R8, R0 ;  /* 0x0000000000087202 */ /* 0x000fe20000000f00 */
[----:B------:R-:W-:Y:S05]  /*11030*/  BRA `(.L_x_3458) ;  /* 0xffffe01000007947 */ /* 0x000fea000383ffff */
.L_x_3411:
[----:B------:R-:W-:Y:S02]  /*11040*/  MOV R2, 0x1 ;  /* 0x0000000100027802 */ /* 0x000fe40000000f00 */
[----:B------:R-:W-:-:S02]  /*11050*/  MOV R3, 0x11070 ;  /* 0x0001107000037802 */ /* 0x000fc40000000f00 */
[----:B--234-:R-:W-:Y:S05]  /*11060*/  CALL.REL.NOINC `($__internal_72_$__cuda_sm70_shflsync_up_p) ;  /* 0x000005c000007944 */ /* 0x01cfea0003c00000 */
[----:B------:R-:W-:Y:S05]  /*11070*/  BRA `(.L_x_3459) ;  /* 0xffffe0f000007947 */ /* 0x000fea000383ffff */
.L_x_3412:
[----:B------:R-:W-:Y:S02]  /*11080*/  MOV R2, 0x2 ;  /* 0x0000000200027802 */ /* 0x000fe40000000f00 */
[----:B------:R-:W-:-:S02]  /*11090*/  MOV R3, 0x110b0 ;  /* 0x000110b000037802 */ /* 0x000fc40000000f00 */
[----:B--2-4-:R-:W-:Y:S05]  /*110a0*/  CALL.REL.NOINC `($__internal_72_$__cuda_sm70_shflsync_up_p) ;  /* 0x0000058000007944 */ /* 0x014fea0003c00000 */
[----:B------:R-:W-:Y:S01]  /*110b0*/  SEL R3, R4, RZ, P1 ;  /* 0x000000ff04037207 */ /* 0x000fe20000800000 */
[----:B------:R-:W-:-:S04]  /*110c0*/  IMAD.MOV.U32 R2, RZ, RZ, 0x4 ;  /* 0x00000004ff027424 */ /* 0x000fc800078e00ff */
[----:B------:R-:W-:Y:S01]  /*110d0*/  IMAD.IADD R0, R0, 0x1, R3 ;  /* 0x0000000100007824 */ /* 0x000fe200078e0203 */
[----:B------:R-:W-:Y:S02]  /*110e0*/  MOV R3, 0x11100 ;  /* 0x0001110000037802 */ /* 0x000fe40000000f00 */
        /* <DEDUP_REMOVED lines=19> */
.L_x_3416:
[----:B------:R-:W-:Y:S02]  /*11220*/  MOV R2, 0x1 ;  /* 0x0000000100027802 */ /* 0x000fe40000000f00 */
[----:B------:R-:W-:Y:S02]  /*11230*/  MOV R3, 0x11250 ;  /* 0x0001125000037802 */ /* 0x000fe40000000f00 */
[----:B------:R-:W-:Y:S05]  /*11240*/  CALL.REL.NOINC `($__internal_72_$__cuda_sm70_shflsync_up_p) ;  /* 0x000003e000007944 */ /* 0x000fea0003c00000 */
[----:B------:R-:W-:Y:S01]  /*11250*/  MOV R2, R4 ;  /* 0x0000000400027202 */ /* 0x000fe20000000f00 */
[----:B------:R-:W-:Y:S05]  /*11260*/  BRA `(.L_x_3461) ;  /* 0xffffe15000007947 */ /* 0x000fea000383ffff */
.L_x_3417:
[----:B------:R-:W-:Y:S02]  /*11270*/  MOV R2, 0x2 ;  /* 0x0000000200027802 */ /* 0x000fe40000000f00 */
        /* <DEDUP_REMOVED lines=25> */
.L_x_3419:
[----:B------:R-:W-:Y:S02]  /*11410*/  SEL R0, RZ, 0x1, P0 ;  /* 0x00000001ff007807 */ /* 0x000fe40000000000 */
[----:B------:R-:W-:Y:S02]  /*11420*/  MOV R2, 0x11440 ;  /* 0x0001144000027802 */ /* 0x000fe40000000f00 */
[----:B-1----:R-:W-:Y:S05]  /*11430*/  CALL.REL.NOINC `($__internal_73_$__cuda_sm70_votesync_ballot) ;  /* 0x0000026000007944 */ /* 0x002fea0003c00000 */
[----:B------:R-:W-:Y:S01]  /*11440*/  MOV R12, R0 ;  /* 0x00000000000c7202 */ /* 0x000fe20000000f00 */
[----:B------:R-:W-:Y:S05]  /*11450*/  BRA `(.L_x_3463) ;  /* 0xffffe0f000007947 */ /* 0x000fea000383ffff */
.L_x_3420:
[----:B------:R-:W-:Y:S01]  /*11460*/  IMAD.MOV.U32 R5, RZ, RZ, R6 ;  /* 0x000000ffff057224 */ /* 0x000fe200078e0006 */
[----:B------:R-:W-:Y:S01]  /*11470*/  MOV R3, R8 ;  /* 0x0000000800037202 */ /* 0x000fe20000000f00 */
[----:B------:R-:W-:Y:S01]  /*11480*/  IMAD.MOV.U32 R0, RZ, RZ, 0x1f ;  /* 0x0000001fff007424 */ /* 0x000fe200078e00ff */
[----:B------:R-:W-:Y:S02]  /*11490*/  MOV R2, 0x114b0 ;  /* 0x000114b000027802 */ /* 0x000fe40000000f00 */
[----:B-1----:R-:W-:Y:S05]  /*114a0*/  CALL.REL.NOINC `($__internal_71_$__cuda_sm70_shflsync_idx_p) ;  /* 0x0000013000007944 */ /* 0x002fea0003c00000 */
[----:B------:R-:W-:Y:S01]  /*114b0*/  IMAD.MOV.U32 R10, RZ, RZ, R0 ;  /* 0x000000ffff0a7224 */ /* 0x000fe200078e0000 */
[----:B------:R-:W-:Y:S01]  /*114c0*/  MOV R3, R8 ;  /* 0x0000000800037202 */ /* 0x000fe20000000f00 */
[----:B------:R-:W-:Y:S01]  /*114d0*/  IMAD.MOV.U32 R5, RZ, RZ, R7 ;  /* 0x000000ffff057224 */ /* 0x000fe200078e0007 */
[----:B------:R-:W-:Y:S02]  /*114e0*/  MOV R0, 0x1f ;  /* 0x0000001f00007802 */ /* 0x000fe40000000f00 */
[----:B------:R-:W-:-:S02]  /*114f0*/  MOV R2, 0x11510 ;  /* 0x0001151000027802 */ /* 0x000fc40000000f00 */
[----:B------:R-:W-:Y:S05]  /*11500*/  CALL.REL.NOINC `($__internal_71_$__cuda_sm70_shflsync_idx_p) ;  /* 0x000000d000007944 */ /* 0x000fea0003c00000 */
[----:B------:R-:W-:Y:S01]  /*11510*/  MOV R7, R0 ;  /* 0x0000000000077202 */ /* 0x000fe20000000f00 */
[----:B------:R-:W-:Y:S05]  /*11520*/  BRA `(.L_x_3464) ;  /* 0xffffe07000007947 */ /* 0x000fea000383ffff */
.L_x_3423:
[----:B------:R-:W-:Y:S01]  /*11530*/  IMAD.MOV.U32 R5, RZ, RZ, R4 ;  /* 0x000000ffff057224 */ /* 0x000fe200078e0004 */
[----:B------:R-:W-:-:S02]  /*11540*/  MOV R0, 0x1f ;  /* 0x0000001f00007802 */ /* 0x000fc40000000f00 */
[----:B------:R-:W-:Y:S02]  /*11550*/  MOV R2, 0x11570 ;  /* 0x0001157000027802 */ /* 0x000fe40000000f00 */
[----:B-1234-:R-:W-:Y:S05]  /*11560*/  CALL.REL.NOINC `($__internal_71_$__cuda_sm70_shflsync_idx_p) ;  /* 0x0000007000007944 */ /* 0x01efea0003c00000 */
[----:B------:R-:W-:Y:S01]  /*11570*/  MOV R13, R0 ;  /* 0x00000000000d7202 */ /* 0x000fe20000000f00 */
[----:B------:R-:W-:Y:S05]  /*11580*/  BRA `(.L_x_3422) ;  /* 0xffffe07000007947 */ /* 0x000fea000383ffff */
        .weak           $__internal_70_$__cuda_sm70_shflsync_bfly_p
        .type           $__internal_70_$__cuda_sm70_shflsync_bfly_p,@function
        .size           $__internal_70_$__cuda_sm70_shflsync_bfly_p,($__internal_71_$__cuda_sm70_shflsync_idx_p - $__internal_70_$__cuda_sm70_shflsync_bfly_p)
$__internal_70_$__cuda_sm70_shflsync_bfly_p:
[----:B------:R-:W-:Y:S04]  /*11590*/  WARPSYNC R6 ;  /* 0x0000000600007348 */ /* 0x000fe80003800000 */
[----:B------:R1:W2:Y:S02]  /*115a0*/  SHFL.BFLY PT, R5, R2, R5, R7 ;  /* 0x0c00000502057389 */ /* 0x0002a400000e0007 */
[----:B-1----:R-:W-:Y:S02]  /*115b0*/  MOV R2, R3 ;  /* 0x0000000300027202 */ /* 0x002fe40000000f00 */
[----:B------:R-:W-:-:S04]  /*115c0*/  MOV R3, 0x0 ;  /* 0x0000000000037802 */ /* 0x000fc80000000f00 */
[----:B--2---:R-:W-:Y:S05]  /*115d0*/  RET.REL.NODEC R2 `(_ZN7cutlass13device_kernelIN5flash19enable_sm80_to_sm89INS1_16FlashAttnFwdSm80INS1_25CollectiveMainloopFwdSm80ILi8ELi1ELb0EN4cute5tupleIJNS5_1CILi128EEENS7_ILi64EEENS7_ILi192EEEEEELi192ENS_10bfloat16_tEfNS_4arch4Sm80ELb1ELb0ELb0ELb1ELb0ELb0ELb1ELb1EEENS1_21CollectiveEpilogueFwdINS6_IJS8_SA_S9_EEENS6_IJNS7_ILi1EEESI_SI_EEESC_SE_Li256ELb1ELb1ELb1ELb0EEENS1_36VarlenDynamicPersistentTileSchedulerILi128ELi64ELi256ELi256ELb1ELb1ELb0ELb1ELb1ELb1EEEEEEEEEvNT_6ParamsE) ;  /* 0xfffeea2002007950 */ /* 0x004fea0003c3ffff */
        .weak           $__internal_71_$__cuda_sm70_shflsync_idx_p
        .type           $__internal_71_$__cuda_sm70_shflsync_idx_p,@function
        .size           $__internal_71_$__cuda_sm70_shflsync_idx_p,($__internal_72_$__cuda_sm70_shflsync_up_p - $__internal_71_$__cuda_sm70_shflsync_idx_p)
$__internal_71_$__cuda_sm70_shflsync_idx_p:
[----:B------:R-:W-:-:S04]  /*115e0*/  MOV R87, 0xffffffff ;  /* 0xffffffff00577802 */ /* 0x000fc80000000f00 */
[----:B------:R-:W-:Y:S04]  /*115f0*/  WARPSYNC R87 ;  /* 0x0000005700007348 */ /* 0x000fe80003800000 */
[----:B------:R1:W2:Y:S02]  /*11600*/  SHFL.IDX PT, R0, R5, R3, R0 ;  /* 0x0000000305007389 */ /* 0x0002a400000e0000 */
[----:B-1----:R-:W-:-:S04]  /*11610*/  MOV R3, 0x0 ;  /* 0x0000000000037802 */ /* 0x002fc80000000f00 */
[----:B--2---:R-:W-:Y:S05]  /*11620*/  RET.REL.NODEC R2 `(_ZN7cutlass13device_kernelIN5flash19enable_sm80_to_sm89INS1_16FlashAttnFwdSm80INS1_25CollectiveMainloopFwdSm80ILi8ELi1ELb0EN4cute5tupleIJNS5_1CILi128EEENS7_ILi64EEENS7_ILi192EEEEEELi192ENS_10bfloat16_tEfNS_4arch4Sm80ELb1ELb0ELb0ELb1ELb0ELb0ELb1ELb1EEENS1_21CollectiveEpilogueFwdINS6_IJS8_SA_S9_EEENS6_IJNS7_ILi1EEESI_SI_EEESC_SE_Li256ELb1ELb1ELb1ELb0EEENS1_36VarlenDynamicPersistentTileSchedulerILi128ELi64ELi256ELi256ELb1ELb1ELb0ELb1ELb1ELb1EEEEEEEEEvNT_6ParamsE) ;  /* 0xfffee9d002007950 */ /* 0x004fea0003c3ffff */
        .weak           $__internal_72_$__cuda_sm70_shflsync_up_p
        .type           $__internal_72_$__cuda_sm70_shflsync_up_p,@function
        .size           $__internal_72_$__cuda_sm70_shflsync_up_p,($__internal_73_$__cuda_sm70_votesync_ballot - $__internal_72_$__cuda_sm70_shflsync_up_p)
$__internal_72_$__cuda_sm70_shflsync_up_p:
[----:B------:R-:W-:Y:S02]  /*11630*/  IMAD.MOV.U32 R4, RZ, RZ, RZ ;  /* 0x000000ffff047224 */ /* 0x000fe400078e00ff */
[----:B------:R-:W-:-:S04]  /*11640*/  IMAD.MOV.U32 R10, RZ, RZ, -0x1 ;  /* 0xffffffffff0a7424 */ /* 0x000fc800078e00ff */
[----:B------:R-:W-:Y:S04]  /*11650*/  WARPSYNC R10 ;  /* 0x0000000a00007348 */ /* 0x000fe80003800000 */
[----:B------:R1:W2:Y:S02]  /*11660*/  SHFL.UP PT, R4, R0, R2, R4 ;  /* 0x0400000200047389 */ /* 0x0002a400000e0004 */
[----:B-1----:R-:W-:Y:S02]  /*11670*/  MOV R2, R3 ;  /* 0x0000000300027202 */ /* 0x002fe40000000f00 */
[----:B------:R-:W-:-:S04]  /*11680*/  MOV R3, 0x0 ;  /* 0x0000000000037802 */ /* 0x000fc80000000f00 */
[----:B--2---:R-:W-:Y:S05]  /*11690*/  RET.REL.NODEC R2 `(_ZN7cutlass13device_kernelIN5flash19enable_sm80_to_sm89INS1_16FlashAttnFwdSm80INS1_25CollectiveMainloopFwdSm80ILi8ELi1ELb0EN4cute5tupleIJNS5_1CILi128EEENS7_ILi64EEENS7_ILi192EEEEEELi192ENS_10bfloat16_tEfNS_4arch4Sm80ELb1ELb0ELb0ELb1ELb0ELb0ELb1ELb1EEENS1_21CollectiveEpilogueFwdINS6_IJS8_SA_S9_EEENS6_IJNS7_ILi1EEESI_SI_EEESC_SE_Li256ELb1ELb1ELb1ELb0EEENS1_36VarlenDynamicPersistentTileSchedulerILi128ELi64ELi256ELi256ELb1ELb1ELb0ELb1ELb1ELb1EEEEEEEEEvNT_6ParamsE) ;  /* 0xfffee96002007950 */ /* 0x004fea0003c3ffff */
        .weak           $__internal_73_$__cuda_sm70_votesync_ballot
        .type           $__internal_73_$__cuda_sm70_votesync_ballot,@function
        .size           $__internal_73_$__cuda_sm70_votesync_ballot,(.L_x_5015 - $__internal_73_$__cuda_sm70_votesync_ballot)
$__internal_73_$__cuda_sm70_votesync_ballot:
[----:B------:R-:W-:Y:S01]  /*116a0*/  ISETP.NE.U32.AND P0, PT, R0, 0x1, PT ;  /* 0x000000010000780c */ /* 0x000fe20003f05070 */
[----:B------:R-:W-:-:S04]  /*116b0*/  IMAD.MOV.U32 R3, RZ, RZ, -0x1 ;  /* 0xffffffffff037424 */ /* 0x000fc800078e00ff */
[----:B------:R-:W-:Y:S08]  /*116c0*/  WARPSYNC R3 ;  /* 0x0000000300007348 */ /* 0x000ff00003800000 */
[----:B------:R-:W-:-:S04]  /*116d0*/  VOTE.ANY R0, PT, !P0 ;  /* 0x0000000000007806 */ /* 0x000fc800040e0100 */
[----:B------:R-:W-:Y:S01]  /*116e0*/  LOP3.LUT R0, R0, R3, RZ, 0xc0, !PT ;  /* 0x0000000300007212 */ /* 0x000fe200078ec0ff */
[----:B------:R-:W-:-:S04]  /*116f0*/  IMAD.MOV.U32 R3, RZ, RZ, 0x0 ;  /* 0x00000000ff037424 */ /* 0x000fc800078e00ff */
[----:B------:R-:W-:Y:S05]  /*11700*/  RET.REL.NODEC R2 `(_ZN7cutlass13device_kernelIN5flash19enable_sm80_to_sm89INS1_16FlashAttnFwdSm80INS1_25CollectiveMainloopFwdSm80ILi8ELi1ELb0EN4cute5tupleIJNS5_1CILi128EEENS7_ILi64EEENS7_ILi192EEEEEELi192ENS_10bfloat16_tEfNS_4arch4Sm80ELb1ELb0ELb0ELb1ELb0ELb0ELb1ELb1EEENS1_21CollectiveEpilogueFwdINS6_IJS8_SA_S9_EEENS6_IJNS7_ILi1EEESI_SI_EEESC_SE_Li256ELb1ELb1ELb1ELb0EEENS1_36VarlenDynamicPersistentTileSchedulerILi128ELi64ELi256ELi256ELb1ELb1ELb0ELb1ELb1ELb1EEEEEEEEEvNT_6ParamsE) ;  /* 0xfffee8f002007950 */ /* 0x000fea0003c3ffff */
.L_x_3465:
        /* <DEDUP_REMOVED lines=15> */
.L_x_5015:


//--------------------- .text._ZN7cutlass13device_kernelIN5flash19enable_sm80_to_sm89INS1_16FlashAttnFwdSm80INS1_25CollectiveMainloopFwdSm80ILi8ELi1ELb0EN4cute5tupleIJNS5_1CILi128EEENS7_ILi64EEENS7_ILi192EEEEEELi192ENS_10bfloat16_tEfNS_4arch4Sm80ELb1ELb0ELb0ELb1ELb0ELb1ELb1ELb1EEENS1_21CollectiveEpilogueFwdINS6_IJS8_SA_S9_EEENS6_IJNS7_ILi1EEESI_SI_EEESC_SE_Li256ELb1ELb1ELb1ELb0EEENS1_36VarlenDynamicPersistentTileSchedulerILi128ELi64ELi256ELi256ELb1ELb1ELb0ELb1ELb1ELb1EEEEEEEEEvNT_6ParamsE --------------------------
	.section	.text._ZN7cutlass13device_kernelIN5flash19enable_sm80_to_sm89INS1_16FlashAttnFwdSm80INS1_25CollectiveMainloopFwdSm80ILi8ELi1ELb0EN4cute5tupleIJNS5_1CILi128EEENS7_ILi64EEENS7_ILi192EEEEEELi192ENS_10bfloat16_tEfNS_4arch4Sm80ELb1ELb0ELb0ELb1ELb0ELb1ELb1ELb1EEENS1_21CollectiveEpilogueFwdINS6_IJS8_SA_S9_EEENS6_IJNS7_ILi1EEESI_SI_EEESC_SE_Li256ELb1ELb1ELb1ELb0EEENS1_36VarlenDynamicPersistentTileSchedulerILi128ELi64ELi256ELi256ELb1ELb1ELb0ELb1ELb1ELb1EEEEEEEEEvNT_6ParamsE,"ax",@progbits
	.sectioninfo	@"SHI_REGISTERS=255"
	.align	128
.text._ZN7cutlass13device_kernelIN5flash19enable_sm80_to_sm89INS1_16FlashAttnFwdSm80INS1_25CollectiveMainloopFwdSm80ILi8ELi1ELb0EN4cute5tupleIJNS5_1CILi128EEENS7_ILi64EEENS7_ILi192EEEEEELi192ENS_10bfloat16_tEfNS_4arch4Sm80ELb1ELb0ELb0ELb1ELb0ELb1ELb1ELb1EEENS1_21CollectiveEpilogueFwdINS6_IJS8_SA_S9_EEENS6_IJNS7_ILi1EEESI_SI_EEESC_SE_Li256ELb1ELb1ELb1ELb0EEENS1_36VarlenDynamicPersistentTileSchedulerILi128ELi64ELi256ELi256ELb1ELb1ELb0ELb1ELb1ELb1EEEEEEEEEvNT_6ParamsE:
        .type           _ZN7cutlass13device_kernelIN5flash19enable_sm80_to_sm89INS1_16FlashAttnFwdSm80INS1_25CollectiveMainloopFwdSm80ILi8ELi1ELb0EN4cute5tupleIJNS5_1CILi128EEENS7_ILi64EEENS7_ILi192EEEEEELi192ENS_10bfloat16_tEfNS_4arch4Sm80ELb1ELb0ELb0ELb1ELb0ELb1ELb1ELb1EEENS1_21CollectiveEpilogueFwdINS6_IJS8_SA_S9_EEENS6_IJNS7_ILi1EEESI_SI_EEESC_SE_Li256ELb1ELb1ELb1ELb0EEENS1_36VarlenDynamicPersistentTileSchedulerILi128ELi64ELi256ELi256ELb1ELb1ELb0ELb1ELb1ELb1EEEEEEEEEvNT_6ParamsE,@function
        .size           _ZN7cutlass13device_kernelIN5flash19enable_sm80_to_sm89INS1_16FlashAttnFwdSm80INS1_25CollectiveMainloopFwdSm80ILi8ELi1ELb0EN4cute5tupleIJNS5_1CILi128EEENS7_ILi64EEENS7_ILi192EEEEEELi192ENS_10bfloat16_tEfNS_4arch4Sm80ELb1ELb0ELb0ELb1ELb0ELb1ELb1ELb1EEENS1_21CollectiveEpilogueFwdINS6_IJS8_SA_S9_EEENS6_IJNS7_ILi1EEESI_SI_EEESC_SE_Li256ELb1ELb1ELb1ELb0EEENS1_36VarlenDynamicPersistentTileSchedulerILi128ELi64ELi256ELi256ELb1ELb1ELb0ELb1ELb1ELb1EEEEEEEEEvNT_6ParamsE,(.L_x_5020 - _ZN7cutlass13device_kernelIN5flash19enable_sm80_to_sm89INS1_16FlashAttnFwdSm80INS1_25CollectiveMainloopFwdSm80ILi8ELi1ELb0EN4cute5tupleIJNS5_1CILi128EEENS7_ILi64EEENS7_ILi192EEEEEELi192ENS_10bfloat16_tEfNS_4arch4Sm80ELb1ELb0ELb0ELb1ELb0ELb1ELb1ELb1EEENS1_21CollectiveEpilogueFwdINS6_IJS8_SA_S9_EEENS6_IJNS7_ILi1EEESI_SI_EEESC_SE_Li256ELb1ELb1ELb1ELb0EEENS1_36VarlenDynamicPersistentTileSchedulerILi128ELi64ELi256ELi256ELb1ELb1ELb0ELb1ELb1ELb1EEEEEEEEEvNT_6ParamsE)
        .other          _ZN7cutlass13device_kernelIN5flash19enable_sm80_to_sm89INS1_16FlashAttnFwdSm80INS1_25CollectiveMainloopFwdSm80ILi8ELi1ELb0EN4cute5tupleIJNS5_1CILi128EEENS7_ILi64EEENS7_ILi192EEEEEELi192ENS_10bfloat16_tEfNS_4arch4Sm80ELb1ELb0ELb0ELb1ELb0ELb1ELb1ELb1EEENS1_21CollectiveEpilogueFwdINS6_IJS8_SA_S9_EEENS6_IJNS7_ILi1EEESI_SI_EEESC_SE_Li256ELb1ELb1ELb1ELb0EEENS1_36VarlenDynamicPersistentTileSchedulerILi128ELi64ELi256ELi256ELb1ELb1ELb0ELb1ELb1ELb1EEEEEEEEEvNT_6ParamsE,@"STO_CUDA_ENTRY STV_DEFAULT"
_ZN7cutlass13device_kernelIN5flash19enable_sm80_to_sm89INS1_16FlashAttnFwdSm80INS1_25CollectiveMainloopFwdSm80ILi8ELi1ELb0EN4cute5tupleIJNS5_1CILi128EEENS7_ILi64EEENS7_ILi192EEEEEELi192ENS_10bfloat16_tEfNS_4arch4Sm80ELb1ELb0ELb0ELb1ELb0ELb1ELb1ELb1EEENS1_21CollectiveEpilogueFwdINS6_IJS8_SA_S9_EEENS6_IJNS7_ILi1EEESI_SI_EEESC_SE_Li256ELb1ELb1ELb1ELb0EEENS1_36VarlenDynamicPersistentTileSchedulerILi128ELi64ELi256ELi256ELb1ELb1ELb0ELb1ELb1ELb1EEEEEEEEEvNT_6ParamsE:
        /* <DEDUP_REMOVED lines=53> */
.L_x_3471:
        /* <DEDUP_REMOVED lines=17> */
.L_x_3640:
        /* <DEDUP_REMOVED lines=16> */
.L_x_3641:
[----:B---3--:R-:W-:-:S05]  /*0560*/  IMAD R0, R0, c[0x0][0x538], RZ ;  /* 0x00014e0000007a24 */ /* 0x008fca00078e02ff */
[----:B------:R-:W-:-:S04]  /*0570*/  IADD3 R7, R0, R7, RZ ;  /* 0x0000000700077210 */ /* 0x000fc80007ffe0ff */
[----:B------:R-:W-:-:S13]  /*0580*/  ISETP.GT.AND P0, PT, R7, UR4, PT ;  /* 0x0000000407007c0c */ /* 0x000fda000bf04270 */
[----:B-12---:R-:W-:Y:S05]  /*0590*/  @!P0 BRA `(.L_x_3471) ;  /* 0xfffffdb000008947 */ /* 0x006fea000383ffff */
.L_x_3467:
[----:B------:R-:W-:-:S05]  /*05a0*/  IADD3 R11, -R0, R7, RZ ;  /* 0x00000007000b7210 */ /* 0x000fca0007ffe1ff */
[----:B------:R-:W-:-:S05]  /*05b0*/  IMAD R0, R4, c[0x0][0x538], R11 ;  /* 0x00014e0004007a24 */ /* 0x000fca00078e020b */
[----:B------:R-:W-:Y:S01]  /*05c0*/  ISETP.GT.AND P0, PT, R0, UR4, PT ;  /* 0x0000000400007c0c */ /* 0x000fe2000bf04270 */
[----:B------:R-:W-:-:S12]  /*05d0*/  BRA.DIV ~URZ, `(.L_x_3472) ;  /* 0x0001c2a27f007947 */ /* 0x000fd8000b800000 */
[----:B------:R-:W-:-:S04]  /*05e0*/  VOTE.ANY R7, PT, !P0 ;  /* 0x0000000000077806 */ /* 0x000fc800040e0100 */
.L_x_3642:
[----:B------:R-:W1:Y:S02]  /*05f0*/  POPC R0, R7 ;  /* 0x0000000700007309 */ /* 0x000e640000000000 */
[----:B-12---:R-:W-:Y:S01]  /*0600*/  IADD3 R251, R0, R6, RZ ;  /* 0x0000000600fb7210 */ /* 0x006fe20007ffe0ff */
[----:B------:R-:W-:Y:S05]  /*0610*/  BRA.DIV ~URZ, `(.L_x_3473) ;  /* 0x0001c2b27f007947 */ /* 0x000fea000b800000 */
[----:B------:R1:W2:Y:S01]  /*0620*/  SHFL.IDX PT, R249, R10, R0, 0x1f ;  /* 0x00001f000af97589 */ /* 0x0002a200000e0000 */
[----:B------:R-:W-:-:S03]  /*0630*/  MOV R6, RZ ;  /* 0x000000ff00067202 */ /* 0x000fc60000000f00 */
[----:B------:R1:W3:Y:S04]  /*0640*/  SHFL.IDX PT, R10, R8, R0, 0x1f ;  /* 0x00001f00080a7589 */ /* 0x0002e800000e0000 */
.L_x_3643:
[----:B------:R-:W-:Y:S01]  /*0650*/  ISETP.NE.AND P0, PT, R7, RZ, PT ;  /* 0x000000ff0700720c */ /* 0x000fe20003f05270 */
[----:B------:R-:W-:-:S12]  /*0660*/  BSSY B0, `(.L_x_3474) ;  /* 0x0000005000007945 */ /* 0x000fd80003800000 */
[----:B------:R-:W-:Y:S05]  /*0670*/  @!P0 BRA `(.L_x_3475) ;  /* 0x0000003000008947 */ /* 0x000fea0003800000 */
[----:B------:R-:W-:Y:S01]  /*0680*/  IADD3 R5, R0, -0x1, RZ ;  /* 0xffffffff00057810 */ /* 0x000fe20007ffe0ff */
[----:B------:R-:W-:Y:S05]  /*0690*/  BRA.DIV ~URZ, `(.L_x_3476) ;  /* 0x0001c3127f007947 */ /* 0x000fea000b800000 */
[----:B------:R4:W1:Y:S02]  /*06a0*/  SHFL.IDX PT, R6, R4, R5, 0x1f ;  /* 0x00001f0504067589 */ /* 0x00086400000e0000 */
.L_x_3475:
[----:B------:R-:W-:Y:S05]  /*06b0*/  BSYNC B0 ;  /* 0x0000000000007941 */ /* 0x000fea0003800000 */
.L_x_3474:
        /* <DEDUP_REMOVED lines=67> */
.L_x_3478:
        /* <DEDUP_REMOVED lines=68> */
.L_x_3479:
[----:B------:R-:W-:Y:S05]  /*0f30*/  BSYNC B0 ;  /* 0x0000000000007941 */ /* 0x000fea0003800000 */
.L_x_3477:
[----:B------:R-:W-:-:S04]  /*0f40*/  LOP3.LUT R0, RZ, R0, RZ, 0x33, !PT ;  /* 0x00000000ff007212 */ /* 0x000fc800078e33ff */
[----:B------:R-:W-:Y:S01]  /*0f50*/  IADD3 R249, R0, R249, RZ ;  /* 0x000000f900f97210 */ /* 0x000fe20007ffe0ff */
[----:B------:R-:W-:Y:S05]  /*0f60*/  BRA `(.L_x_3480) ;  /* 0x0000004000007947 */ /* 0x000fea0003800000 */
.L_x_3468:
[----:B--2---:R-:W-:Y:S01]  /*0f70*/  IMAD.MOV.U32 R249, RZ, RZ, RZ ;  /* 0x000000fffff97224 */ /* 0x004fe200078e00ff */
[----:B------:R-:W-:Y:S01]  /*0f80*/  MOV R250, RZ ;  /* 0x000000ff00fa7202 */ /* 0x000fe20000000f00 */
[----:B------:R-:W-:Y:S01]  /*0f90*/  IMAD.U32 R248, RZ, RZ, UR4 ;  /* 0x00000004fff87e24 */ /* 0x000fe2000f8e00ff */
[----:B------:R-:W-:Y:S02]  /*0fa0*/  MOV R251, c[0x0][0x53c] ;  /* 0x00014f0000fb7a02 */ /* 0x000fe40000000f00 */
.L_x_3480:
[----:B------:R-:W-:Y:S01]  /*0fb0*/  ISETP.NE.AND P0, PT, R12, RZ, PT ;  /* 0x000000ff0c00720c */ /* 0x000fe20003f05270 */
[----:B------:R-:W-:-:S12]  /*0fc0*/  WARPSYNC 0xffffffff ;  /* 0xffffffff00007948 */ /* 0x000fd80003800000 */
[----:B------:R1:W-:Y:S04]  /*0fd0*/  @!P0 STS.128 [0x18100], R248 ;  /* 0x018100f8ff008388 */ /* 0x0003e80000000c00 */
[----:B------:R-:W-:Y:S06]  /*0fe0*/  BAR.ARV 0x5, 0x100 ;  /* 0x0144000000007b1d */ /* 0x000fec0000002000 */
.L_x_3466:
        /* <DEDUP_REMOVED lines=126> */
[C---:B------:R-:W-:Y:S01]  /*17d0*/  IADD3 R146, R140.reuse, 0x10, RZ ;  /* 0x000000108c927810 */ /* 0x040fe20007ffe0ff */
        /* <DEDUP_REMOVED lines=34> */
.L_x_3639:
[----:B------:R-:W-:-:S04]  /*1a00*/  IMAD.MOV.U32 R13, RZ, RZ, 0x4 ;  /* 0x00000004ff0d7424 */ /* 0x000fc800078e00ff */
[----:B--2---:R-:W-:-:S05]  /*1a10*/  IMAD.WIDE R2, R251, R13, c[0x0][0x588] ;  /* 0x00016200fb027625 */ /* 0x004fca00078e020d */
        /* <DEDUP_REMOVED lines=13> */
[----:B--2---:R-:W-:Y:S01]  /*1af0*/  SHF.R.S32.HI R135, RZ, 0x1f, R14 ;  /* 0x0000001fff877819 */ /* 0x004fe2000001140e */
[----:B------:R1:W-:Y:S01]  /*1b00*/  STL [R1], R14 ;  /* 0x0000000e01007387 */ /* 0x0003e20000100800 */
[----:B------:R-:W-:-:S02]  /*1b10*/  @P4 LEA R2, P0, R14, c[0x0][0x360], 0x2 ;  /* 0x0000d8000e024a11 */ /* 0x000fc400078010ff */
[C---:B------:R-:W-:Y:S02]  /*1b20*/  @P2 LEA R4, P1, R14.reuse, c[0x0][0x370], 0x2 ;  /* 0x0000dc000e042a11 */ /* 0x040fe400078210ff */
        /* <DEDUP_REMOVED lines=27> */
.L_x_3481:
[----:B------:R-:W-:-:S04]  /*1ce0*/  ISETP.NE.U32.AND P0, PT, RZ, c[0x0][0x368], PT ;  /* 0x0000da00ff007a0c */ /* 0x000fc80003f05070 */
[----:B------:R-:W-:-:S13]  /*1cf0*/  ISETP.NE.AND.EX P0, PT, RZ, c[0x0][0x36c], PT, P0 ;  /* 0x0000db00ff007a0c */ /* 0x000fda0003f05300 */
[----:B------:R-:W-:Y:S05]  /*1d00*/  @!P0 BRA `(.L_x_3482) ;  /* 0x0000004000008947 */ /* 0x000fea0003800000 */
[----:B-1----:R-:W-:-:S04]  /*1d10*/  LEA R6, P0, R14, c[0x0][0x368], 0x2 ;  /* 0x0000da000e067a11 */ /* 0x002fc800078010ff */
[----:B------:R-:W-:-:S05]  /*1d20*/  LEA.HI.X R7, R14, c[0x0][0x36c], R135, 0x2, P0 ;  /* 0x0000db000e077a11 */ /* 0x000fca00000f1487 */
[----:B------:R1:W5:Y:S01]  /*1d30*/  LDG.E R6, [R6.64] ;  /* 0x0000000606067981 */ /* 0x000362000c1e1900 */
[----:B------:R-:W-:Y:S05]  /*1d40*/  BRA `(.L_x_3483) ;  /* 0x0000005000007947 */ /* 0x000fea0003800000 */
.L_x_3482:
[----:B-1----:R-:W-:Y:S01]  /*1d50*/  MOV R6, c[0x0][0x1d0] ;  /* 0x0000740000067a02 */ /* 0x002fe20000000f00 */
[----:B------:R-:W-:Y:S05]  /*1d60*/  @!P6 BRA `(.L_x_3483) ;  /* 0x000000300000e947 */ /* 0x000fea0003800000 */
[----:B------:R-:W2:Y:S04]  /*1d70*/  LDG.E R6, [R4.64] ;  /* 0x0000000604067981 */ /* 0x000ea8000c1e1900 */
[----:B------:R-:W2:Y:S02]  /*1d80*/  LDG.E R0, [R4.64+0x4] ;  /* 0x0000040604007981 */ /* 0x000ea4000c1e1900 */
[----:B--2---:R-:W-:Y:S02]  /*1d90*/  IADD3 R6, -R6, R0, RZ ;  /* 0x0000000006067210 */ /* 0x004fe40007ffe1ff */
.L_x_3483:
        /* <DEDUP_REMOVED lines=72> */
.L_x_3485:
[----:B------:R-:W-:Y:S05]  /*2220*/  BSYNC B0 ;  /* 0x0000000000007941 */ /* 0x000fea0003800000 */
.L_x_3484:
        /* <DEDUP_REMOVED lines=183> */
[----:B------:R-:W-:Y:S01]  /*2da0*/  IMAD.WIDE.U32 R88, R132, c[0x0][0x280], R4 ;  /* 0x0000a00084587a25 */ /* 0x000fe200078e0004 */
        /* <DEDUP_REMOVED lines=8> */
[----:B------:R-:W-:Y:S02]  /*2e30*/  IADD3 R22, R0, R10, R181 ;  /* 0x0000000a00167210 */ /* 0x000fe40007ffe0b5 */
        /* <DEDUP_REMOVED lines=38> */
[----:B------:R-:W-:Y:S01]  /*30a0*/  IMAD R10, R132, c[0x0][0x284], R0 ;  /* 0x0000a100840a7a24 */ /* 0x000fe200078e0200 */
        /* <DEDUP_REMOVED lines=26> */
.L_x_3511:
        /* <DEDUP_REMOVED lines=85> */
.L_x_3491:
[----:B------:R-:W-:Y:S05]  /*37a0*/  BSYNC B0 ;  /* 0x0000000000007941 */ /* 0x000fea0003800000 */
.L_x_3490:
        /* <DEDUP_REMOVED lines=89> */
.L_x_3494:
[----:B------:R-:W-:Y:S05]  /*3d40*/  BSYNC B0 ;  /* 0x0000000000007941 */ /* 0x000fea0003800000 */
.L_x_3493:
        /* <DEDUP_REMOVED lines=56> */
.L_x_3496:
[----:B------:R-:W-:Y:S05]  /*40d0*/  BSYNC B0 ;  /* 0x0000000000007941 */ /* 0x000fea0003800000 */
.L_x_3495:
        /* <DEDUP_REMOVED lines=56> */
.L_x_3498:
[----:B------:R-:W-:Y:S05]  /*4460*/  BSYNC B0 ;  /* 0x0000000000007941 */ /* 0x000fea0003800000 */
.L_x_3497:
        /* <DEDUP_REMOVED lines=57> */
.L_x_3500:
[----:B------:R-:W-:Y:S05]  /*4800*/  BSYNC B0 ;  /* 0x0000000000007941 */ /* 0x000fea0003800000 */
.L_x_3499:
        /* <DEDUP_REMOVED lines=57> */
.L_x_3502:
[----:B------:R-:W-:Y:S05]  /*4ba0*/  BSYNC B0 ;  /* 0x0000000000007941 */ /* 0x000fea0003800000 */
.L_x_3501:
        /* <DEDUP_REMOVED lines=57> */
.L_x_3489:
        /* <DEDUP_REMOVED lines=47> */
.L_x_3504:
[----:B------:R-:W-:Y:S05]  /*5230*/  BSYNC B0 ;  /* 0x0000000000007941 */ /* 0x000fea0003800000 */
.L_x_3503:
        /* <DEDUP_REMOVED lines=149> */
.L_x_3506:
[----:B------:R-:W-:Y:S05]  /*5b90*/  BSYNC B0 ;  /* 0x0000000000007941 */ /* 0x000fea0003800000 */
.L_x_3505:
        /* <DEDUP_REMOVED lines=115> */
.L_x_3508:
[----:B------:R-:W-:Y:S05]  /*62d0*/  BSYNC B0 ;  /* 0x0000000000007941 */ /* 0x000fea0003800000 */
.L_x_3507:
        /* <DEDUP_REMOVED lines=115> */
.L_x_3488:
        /* <DEDUP_REMOVED lines=26> */
.L_x_3492:
[----:B------:R-:W-:Y:S05]  /*6bb0*/  BSYNC B1 ;  /* 0x0000000000017941 */ /* 0x000fea0003800000 */
.L_x_3487:
[C---:B-1----:R-:W-:Y:S01]  /*6bc0*/  IMAD.SHL.U32 R10, R57.reuse, 0x40, RZ ;  /* 0x00000040390a7824 */ /* 0x042fe200078e00ff */
[----:B------:R-:W-:Y:S01]  /*6bd0*/  SHF.L.U64.HI R9, R57, 0x6, R75 ;  /* 0x0000000639097819 */ /* 0x000fe2000001024b */
[----:B------:R-:W-:Y:S02]  /*6be0*/  BSSY B0, `(.L_x_3509) ;  /* 0x000004b000007945 */ /* 0x000fe40003800000 */
[----:B--2--5:R-:W-:Y:S01]  /*6bf0*/  IMAD.IADD R3, R100, 0x1, -R10 ;  /* 0x0000000164037824 */ /* 0x024fe200078e0a0a */
[----:B------:R-:W-:Y:S04]  /*6c00*/  IADD3 R0, P1, R10, R120, RZ ;  /* 0x000000780a007210 */ /* 0x000fe80007f3e0ff */
[----:B------:R-:W-:Y:S02]  /*6c10*/  ISETP.GE.AND P0, PT, R3, 0x21, PT ;  /* 0x000000210300780c */ /* 0x000fe40003f06270 */
[----:B------:R-:W-:Y:S11]  /*6c20*/  IADD3.X R2, R9, R123, RZ, P1, !PT ;  /* 0x0000007b09027210 */ /* 0x000ff60000ffe4ff */
        /* <DEDUP_REMOVED lines=70> */
.L_x_3510:
[----:B-1----:R-:W-:Y:S05]  /*7090*/  BSYNC B0 ;  /* 0x0000000000007941 */ /* 0x002fea0003800000 */
.L_x_3509:
        /* <DEDUP_REMOVED lines=26> */
.L_x_3486:
        /* <DEDUP_REMOVED lines=45> */
.L_x_3513:
[----:B------:R-:W-:Y:S05]  /*7510*/  BSYNC B0 ;  /* 0x0000000000007941 */ /* 0x000fea0003800000 */
.L_x_3512:
        /* <DEDUP_REMOVED lines=155> */
.L_x_3644:
[----:B------:R-:W-:Y:S05]  /*7ed0*/  BRA.DIV ~URZ, `(.L_x_3516) ;  /* 0x00014ba27f007947 */ /* 0x000fea000b800000 */
[----:B------:R3:W4:Y:S02]  /*7ee0*/  SHFL.IDX PT, R0, R15, RZ, 0x181f ;  /* 0x00181fff0f007589 */ /* 0x00072400000e0000 */
.L_x_3645:
        /* <DEDUP_REMOVED lines=19> */
.L_x_3518:
[----:B------:R-:W-:Y:S05]  /*8020*/  BSYNC B0 ;  /* 0x0000000000007941 */ /* 0x000fea0003800000 */
.L_x_3517:
[----:B------:R-:W-:Y:S05]  /*8030*/  BRA.DIV ~URZ, `(.L_x_3519) ;  /* 0x00014ab27f007947 */ /* 0x000fea000b800000 */
[----:B--2---:R2:W3:Y:S04]  /*8040*/  SHFL.IDX PT, R10, R13, 0x1, 0x181f ;  /* 0x00381f000d0a7f89 */ /* 0x0044e800000e0000 */
[----:B----4-:R2:W4:Y:S02]  /*8050*/  SHFL.IDX PT, R0, R15, 0x1, 0x181f ;  /* 0x00381f000f007f89 */ /* 0x01052400000e0000 */
.L_x_3646:
        /* <DEDUP_REMOVED lines=16> */
.L_x_3521:
[----:B------:R-:W-:Y:S05]  /*8160*/  BSYNC B0 ;  /* 0x0000000000007941 */ /* 0x000fea0003800000 */
.L_x_3520:
[----:B------:R-:W-:Y:S05]  /*8170*/  BRA.DIV ~URZ, `(.L_x_3522) ;  /* 0x00014a427f007947 */ /* 0x000fea000b800000 */
[----:B---3--:R3:W1:Y:S02]  /*8180*/  SHFL.IDX PT, R10, R13, 0x2, 0x181f ;  /* 0x00581f000d0a7f89 */ /* 0x00866400000e0000 */
.L_x_3647:
[----:B------:R-:W-:Y:S05]  /*8190*/  BRA.DIV ~URZ, `(.L_x_3523) ;  /* 0x00014a927f007947 */ /* 0x000fea000b800000 */
[----:B----4-:R4:W2:Y:S02]  /*81a0*/  SHFL.IDX PT, R0, R15, 0x2, 0x181f ;  /* 0x00581f000f007f89 */ /* 0x0108a400000e0000 */
.L_x_3648:
        /* <DEDUP_REMOVED lines=16> */
.L_x_3525:
[----:B------:R-:W-:Y:S05]  /*82b0*/  BSYNC B0 ;  /* 0x0000000000007941 */ /* 0x000fea0003800000 */
.L_x_3524:
[----:B------:R-:W-:Y:S05]  /*82c0*/  BRA.DIV ~URZ, `(.L_x_3526) ;  /* 0x000149d27f007947 */ /* 0x000fea000b800000 */
[----:B-1----:R1:W3:Y:S04]  /*82d0*/  SHFL.IDX PT, R8, R13, 0x3, 0x181f ;  /* 0x00781f000d087f89 */ /* 0x0022e800000e0000 */
[----:B--2---:R1:W2:Y:S02]  /*82e0*/  SHFL.IDX PT, R0, R15, 0x3, 0x181f ;  /* 0x00781f000f007f89 */ /* 0x0042a400000e0000 */
.L_x_3649:
        /* <DEDUP_REMOVED lines=59> */
.L_x_3527:
        /* <DEDUP_REMOVED lines=11> */
[----:B------:R-:W-:Y:S01]  /*8750*/  IMAD R7, R132, c[0x0][0x284], R2 ;  /* 0x0000a10084077a24 */ /* 0x000fe200078e0202 */
        /* <DEDUP_REMOVED lines=112> */
.L_x_3531:
[----:B------:R-:W-:Y:S05]  /*8e60*/  BSYNC B0 ;  /* 0x0000000000007941 */ /* 0x000fea0003800000 */
.L_x_3530:
        /* <DEDUP_REMOVED lines=45> */
[----:B------:R-:W3:Y:S01]  /*9140*/  SHFL.IDX PT, R2, R39, 0x1, 0x1c1f ;  /* 0x003c1f0027027f89 */ /* 0x000ee200000e0000 */
[----:B------:R-:W-:Y:S01]  /*9150*/  CS2R R60, SRZ ;  /* 0x00000000003c7805 */ /* 0x000fe2000001ff00 */
[----:B------:R-:W-:Y:S01]  /*9160*/  CS2R R56, SRZ ;  /* 0x0000000000387805 */ /* 0x000fe2000001ff00 */
[----:B-1----:R-:W-:Y:S01]  /*9170*/  PRMT R31, R0, 0x5410, R14 ;  /* 0x00005410001f7816 */ /* 0x002fe2000000000e */
[----:B------:R1:W4:Y:S01]  /*9180*/  SHFL.IDX PT, R4, R38, 0x1, 0x1c1f ;  /* 0x003c1f0026047f89 */ /* 0x00032200000e0000 */
[----:B------:R-:W-:-:S03]  /*9190*/  CS2R R50, SRZ ;  /* 0x0000000000327805 */ /* 0x000fc6000001ff00 */
[----:B------:R2:W3:Y:S01]  /*91a0*/  SHFL.IDX PT, R3, R27, 0x1, 0x1c1f ;  /* 0x003c1f001b037f89 */ /* 0x0004e200000e0000 */
[----:B-1----:R-:W-:Y:S01]  /*91b0*/  CS2R R38, SRZ ;  /* 0x0000000000267805 */ /* 0x002fe2000001ff00 */
[----:B--2---:R-:W-:Y:S01]  /*91c0*/  CS2R R26, SRZ ;  /* 0x00000000001a7805 */ /* 0x004fe2000001ff00 */
[----:B------:R-:W-:Y:S05]  /*91d0*/  @P0 BRA `(.L_x_3533) ;  /* 0x000003e000000947 */ /* 0x000fea0003800000 */
[----:B---34-:R-:W-:Y:S01]  /*91e0*/  ISETP.GE.AND P0, PT, R146, c[0x0][0x27c], PT ;  /* 0x00009f0092007a0c */ /* 0x018fe20003f06270 */
        /* <DEDUP_REMOVED lines=61> */
.L_x_3533:
[----:B---34-:R-:W-:Y:S05]  /*95c0*/  BSYNC B0 ;  /* 0x0000000000007941 */ /* 0x018fea0003800000 */
.L_x_3532:
[----:B-----5:R-:W-:Y:S01]  /*95d0*/  IMAD.MOV.U32 R0, RZ, RZ, R66 ;  /* 0x000000ffff007224 */ /* 0x020fe200078e0042 */
[----:B------:R-:W-:-:S04]  /*95e0*/  DEPBAR.LE SB0, 0x1 ;  /* 0x000080400000791a */ /* 0x000fc80000000000 */
[----:B------:R-:W-:Y:S01]  /*95f0*/  IMAD.MOV.U32 R4, RZ, RZ, R67 ;  /* 0x000000ffff047224 */ /* 0x000fe200078e0043 */
        /* <DEDUP_REMOVED lines=93> */
.L_x_3537:
[----:B------:R-:W-:Y:S05]  /*9bd0*/  BSYNC B0 ;  /* 0x0000000000007941 */ /* 0x000fea0003800000 */
.L_x_3536:
        /* <DEDUP_REMOVED lines=49> */
.L_x_3539:
[----:B------:R-:W-:Y:S05]  /*9ef0*/  BSYNC B0 ;  /* 0x0000000000007941 */ /* 0x000fea0003800000 */
.L_x_3538:
        /* <DEDUP_REMOVED lines=49> */
.L_x_3541:
[----:B------:R-:W-:Y:S05]  /*a210*/  BSYNC B0 ;  /* 0x0000000000007941 */ /* 0x000fea0003800000 */
.L_x_3540:
        /* <DEDUP_REMOVED lines=49> */
.L_x_3543:
[----:B------:R-:W-:Y:S05]  /*a530*/  BSYNC B0 ;  /* 0x0000000000007941 */ /* 0x000fea0003800000 */
.L_x_3542:
        /* <DEDUP_REMOVED lines=49> */
.L_x_3545:
[----:B------:R-:W-:Y:S05]  /*a850*/  BSYNC B0 ;  /* 0x0000000000007941 */ /* 0x000fea0003800000 */
.L_x_3544:
        /* <DEDUP_REMOVED lines=48> */
.L_x_3535:
[----:B------:R-:W-:Y:S05]  /*ab60*/  BSYNC B1 ;  /* 0x0000000000017941 */ /* 0x000fea0003800000 */
.L_x_3534:
        /* <DEDUP_REMOVED lines=52> */
.L_x_3548:
[----:B------:R-:W-:Y:S05]  /*aeb0*/  BSYNC B0 ;  /* 0x0000000000007941 */ /* 0x000fea0003800000 */
.L_x_3547:
        /* <DEDUP_REMOVED lines=49> */
.L_x_3550:
[----:B------:R-:W-:Y:S05]  /*b1d0*/  BSYNC B0 ;  /* 0x0000000000007941 */ /* 0x000fea0003800000 */
.L_x_3549:
        /* <DEDUP_REMOVED lines=49> */
.L_x_3552:
[----:B------:R-:W-:Y:S05]  /*b4f0*/  BSYNC B0 ;  /* 0x0000000000007941 */ /* 0x000fea0003800000 */
.L_x_3551:
        /* <DEDUP_REMOVED lines=49> */
.L_x_3554:
[----:B------:R-:W-:Y:S05]  /*b810*/  BSYNC B0 ;  /* 0x0000000000007941 */ /* 0x000fea0003800000 */
.L_x_3553:
        /* <DEDUP_REMOVED lines=49> */
.L_x_3556:
[----:B------:R-:W-:Y:S05]  /*bb30*/  BSYNC B0 ;  /* 0x0000000000007941 */ /* 0x000fea0003800000 */
.L_x_3555:
        /* <DEDUP_REMOVED lines=49> */
.L_x_3529:
        /* <DEDUP_REMOVED lines=78> */
.L_x_3558:
[----:B------:R-:W-:Y:S05]  /*c330*/  BSYNC B0 ;  /* 0x0000000000007941 */ /* 0x000fea0003800000 */
.L_x_3557:
        /* <DEDUP_REMOVED lines=91> */
.L_x_3560:
[----:B--2-4-:R-:W-:Y:S05]  /*c8f0*/  BSYNC B0 ;  /* 0x0000000000007941 */ /* 0x014fea0003800000 */
.L_x_3559:
        /* <DEDUP_REMOVED lines=157> */
.L_x_3564:
[----:B------:R-:W-:Y:S05]  /*d2d0*/  BSYNC B0 ;  /* 0x0000000000007941 */ /* 0x000fea0003800000 */
.L_x_3563:
        /* <DEDUP_REMOVED lines=113> */
.L_x_3566:
[----:B------:R-:W-:Y:S05]  /*d9f0*/  BSYNC B0 ;  /* 0x0000000000007941 */ /* 0x000fea0003800000 */
.L_x_3565:
        /* <DEDUP_REMOVED lines=112> */
.L_x_3562:
[----:B------:R-:W-:Y:S05]  /*e100*/  BSYNC B1 ;  /* 0x0000000000017941 */ /* 0x000fea0003800000 */
.L_x_3561:
        /* <DEDUP_REMOVED lines=120> */
.L_x_3568:
[----:B------:R-:W-:Y:S05]  /*e890*/  BSYNC B0 ;  /* 0x0000000000007941 */ /* 0x000fea0003800000 */
.L_x_3567:
        /* <DEDUP_REMOVED lines=113> */
.L_x_3570:
[----:B------:R-:W-:Y:S05]  /*efb0*/  BSYNC B0 ;  /* 0x0000000000007941 */ /* 0x000fea0003800000 */
.L_x_3569:
        /* <DEDUP_REMOVED lines=112> */
.L_x_3546:
[----:B------:R-:W-:Y:S05]  /*f6c0*/  BSYNC B2 ;  /* 0x0000000000027941 */ /* 0x000fea0003800000 */
.L_x_3528:
[----:B------:R-:W-:Y:S01]  /*f6d0*/  IMAD R0, R104, c[0x0][0x208], RZ ;  /* 0x0000820068007a24 */ /* 0x000fe200078e02ff */
[----:B------:R-:W-:-:S04]  /*f6e0*/  DEPBAR.LE SB0, 0x0 ;  /* 0x000080000000791a */ /* 0x000fc80000000000 */
[C---:B-12---:R-:W-:Y:S01]  /*f6f0*/  IMAD.WIDE.U32 R4, R90.reuse, c[0x0][0x208], RZ ;  /* 0x000082005a047a25 */ /* 0x046fe200078e00ff */
[----:B------:R-:W-:Y:S03]  /*f700*/  BAR.SYNC.DEFER_BLOCKING 0x0 ;  /* 0x0000000000007b1d */ /* 0x000fe60000010000 */
[----:B------:R-:W-:Y:S01]  /*f710*/  IMAD R2, R90, c[0x0][0x20c], R0 ;  /* 0x000083005a027a24 */ /* 0x000fe200078e0200 */
[----:B------:R-:W-:Y:S01]  /*f720*/  LEA R0, P1, R4, R228, 0x6 ;  /* 0x000000e404007211 */ /* 0x000fe200078230ff */
[----:B------:R-:W-:Y:S01]  /*f730*/  IMAD R88, R90, -0x40, R128 ;  /* 0xffffffc05a587824 */ /* 0x000fe200078e0280 */
[----:B------:R1:W5:Y:S01]  /*f740*/  LDL R161, [R1+0x18] ;  /* 0x0000180001a17983 */ /* 0x0003620000100800 */
[----:B------:R-:W-:Y:S01]  /*f750*/  IMAD.IADD R3, R5, 0x1, R2 ;  /* 0x0000000105037824 */ /* 0x000fe200078e0202 */
[----:B------:R-:W-:Y:S01]  /*f760*/  LEA R2, P0, R0, c[0x0][0x1f8], 0x1 ;  /* 0x00007e0000027a11 */ /* 0x000fe200078008ff */
[----:B------:R-:W-:-:S03]  /*f770*/  IMAD.MOV.U32 R5, RZ, RZ, c[0x0][0x20c] ;  /* 0x00008300ff057624 */ /* 0x000fc600078e00ff */
[----:B------:R-:W-:Y:S01]  /*f780*/  LEA.HI.X R3, R4, R230, R3, 0x6, P1 ;  /* 0x000000e604037211 */ /* 0x000fe200008f3403 */
[----:B------:R-:W-:Y:S01]  /*f790*/  IMAD.MOV.U32 R4, RZ, RZ, c[0x0][0x208] ;  /* 0x00008200ff047624 */ /* 0x000fe200078e00ff */
[C---:B------:R-:W-:Y:S02]  /*f7a0*/  LOP3.LUT P1, RZ, R103.reuse, 0x2, RZ, 0xc0, !PT ;  /* 0x0000000267ff7812 */ /* 0x040fe4000782c0ff */
[----:B------:R-:W-:Y:S02]  /*f7b0*/  LEA.HI.X R3, R0, c[0x0][0x1fc], R3, 0x1, P0 ;  /* 0x00007f0000037a11 */ /* 0x000fe400000f0c03 */
[----:B------:R-:W-:Y:S02]  /*f7c0*/  LOP3.LUT R0, R103, 0x1, RZ, 0xc0, !PT ;  /* 0x0000000167007812 */ /* 0x000fe400078ec0ff */
[----:B------:R-:W-:Y:S02]  /*f7d0*/  LEA R12, P0, R4, R2, 0x6 ;  /* 0x00000002040c7211 */ /* 0x000fe400078030ff */
[----:B------:R-:W-:Y:S01]  /*f7e0*/  ISETP.NE.U32.AND P2, PT, R0, 0x1, PT ;  /* 0x000000010000780c */ /* 0x000fe20003f45070 */
[----:B------:R-:W-:Y:S01]  /*f7f0*/  IMAD.IADD R0, R88, 0x1, -R105 ;  /* 0x0000000158007824 */ /* 0x000fe200078e0a69 */
[----:B------:R-:W-:Y:S01]  /*f800*/  LEA.HI.X R13, R4, R3, R5, 0x6, P0 ;  /* 0x00000003040d7211 */ /* 0x000fe200000f3405 */
[----:B------:R-:W-:Y:S03]  /*f810*/  LDSM.16.M88.4 R28, [R147] ;  /* 0x00000000931c783b */ /* 0x000fe60000000200 */
[C---:B------:R-:W-:Y:S01]  /*f820*/  ISETP.LT.OR P0, PT, R0.reuse, 0x1, P2 ;  /* 0x000000010000780c */ /* 0x040fe20001701670 */
[----:B------:R-:W2:Y:S04]  /*f830*/  LDSM.16.M88.4 R4, [R194] ;  /* 0x00000000c204783b */ /* 0x000ea80000000200 */
[----:B------:R-:W4:Y:S04]  /*f840*/  LDSM.16.M88.4 R24, [R147+0x800] ;  /* 0x000800009318783b */ /* 0x000f280000000200 */
[----:B------:R-:W3:Y:S04]  /*f850*/  LDSM.16.M88.4 R20, [R147+0x1000] ;  /* 0x001000009314783b */ /* 0x000ee80000000200 */
        /* <DEDUP_REMOVED lines=17> */
[C---:B--2--5:R-:W-:Y:S08]  /*f970*/  HMMA.16816.F32.BF16 R32, R4.reuse, R28, RZ ;  /* 0x0000001c0420723c */ /* 0x064ff000000418ff */
[C---:B------:R-:W-:Y:S02]  /*f980*/  HMMA.16816.F32.BF16 R28, R4.reuse, R30, RZ ;  /* 0x0000001e041c723c */ /* 0x040fe400000418ff */
[----:B------:R2:W-:Y:S04]  /*f990*/  LDGSTS.E.BYPASS.LTC128B.128 [R210+0x4100], [R2.64+0x100], !P3 ;  /* 0x0410010002d27fae */ /* 0x0005e8000d901d46 */
[----:B------:R1:W-:Y:S02]  /*f9a0*/  LDGSTS.E.BYPASS.LTC128B.128 [R210+0x1100], [R12.64], !P2 ;  /* 0x011000000cd27fae */ /* 0x0003e4000d101d46 */
[C---:B----4-:R-:W-:Y:S02]  /*f9b0*/  HMMA.16816.F32.BF16 R36, R4.reuse, R24, RZ ;  /* 0x000000180424723c */ /* 0x050fe400000418ff */
[----:B------:R4:W-:Y:S04]  /*f9c0*/  LDGSTS.E.BYPASS.LTC128B.128 [R210+0x3100], [R12.64+0x80], !P1 ;  /* 0x031000800cd27fae */ /* 0x0009e8000c901d46 */
[----:B------:R4:W-:Y:S02]  /*f9d0*/  LDGSTS.E.BYPASS.LTC128B.128 [R210+0x5100], [R12.64+0x100], !P0 ;  /* 0x051001000cd27fae */ /* 0x0009e4000c101d46 */
[C---:B------:R-:W-:Y:S02]  /*f9e0*/  HMMA.16816.F32.BF16 R40, R4.reuse, R26, RZ ;  /* 0x0000001a0428723c */ /* 0x040fe400000418ff */
[----:B------:R-:W-:Y:S04]  /*f9f0*/  LDSM.16.M88.4 R68, [R193] ;  /* 0x00000000c144783b */ /* 0x000fe80000000200 */
[----:B------:R-:W-:Y:S02]  /*fa00*/  LDSM.16.M88.4 R76, [R193+0x800] ;  /* 0x00080000c14c783b */ /* 0x000fe40000000200 */
[C---:B---3--:R-:W-:Y:S02]  /*fa10*/  HMMA.16816.F32.BF16 R48, R4.reuse, R20, RZ ;  /* 0x000000140430723c */ /* 0x048fe400000418ff */
        /* <DEDUP_REMOVED lines=19> */
[----:B----4-:R-:W-:Y:S01]  /*fb50*/  HMMA.16816.F32.BF16 R12, R8, R74, R16 ;  /* 0x0000004a080c723c */ /* 0x010fe20000041810 */
[----:B------:R-:W3:Y:S04]  /*fb60*/  LDSM.16.M88.4 R8, [R196] ;  /* 0x00000000c408783b */ /* 0x000ee80000000200 */
        /* <DEDUP_REMOVED lines=79> */
[C---:B------:R-:W-:Y:S08]  /*10060*/  HMMA.16816.F32.BF16 R36, R4.reuse, R54, R32 ;  /* 0x000000360424723c */ /* 0x040ff00000041820 */
        /* <DEDUP_REMOVED lines=23> */
[----:B------:R-:W-:Y:S01]  /*101e0*/  ISETP.GT.AND P0, PT, R90, R235, PT ;  /* 0x000000eb5a00720c */ /* 0x000fe20003f04270 */
[----:B------:R-:W-:-:S04]  /*101f0*/  DEPBAR.LE SB0, 0x0 ;  /* 0x000080000000791a */ /* 0x000fc80000000000 */
[C---:B-1----:R-:W-:Y:S08]  /*10200*/  HMMA.16816.F32.BF16 R32, R8.reuse, R60, R52 ;  /* 0x0000003c0820723c */ /* 0x042ff00000041834 */
        /* <DEDUP_REMOVED lines=8> */
[C---:B---3--:R-:W-:Y:S08]  /*10290*/  HMMA.16816.F32.BF16 R48, R4.reuse, R36, R32 ;  /* 0x000000240430723c */ /* 0x048ff00000041820 */
[C---:B------:R-:W-:Y:S08]  /*102a0*/  HMMA.16816.F32.BF16 R28, R4.reuse, R38, R28 ;  /* 0x00000026041c723c */ /* 0x040ff0000004181c */
[C---:B------:R-:W-:Y:S08]  /*102b0*/  HMMA.16816.F32.BF16 R36, R4.reuse, R64, R24 ;  /* 0x000000400424723c */ /* 0x040ff00000041818 */
[C---:B------:R-:W-:Y:S08]  /*102c0*/  HMMA.16816.F32.BF16 R24, R4.reuse, R66, R20 ;  /* 0x000000420418723c */ /* 0x040ff00000041814 */
[C---:B----4-:R-:W-:Y:S08]  /*102d0*/  HMMA.16816.F32.BF16 R20, R4.reuse, R72, R16 ;  /* 0x000000480414723c */ /* 0x050ff00000041810 */
[C---:B------:R-:W-:Y:S08]  /*102e0*/  HMMA.16816.F32.BF16 R12, R4.reuse, R56, R44 ;  /* 0x00000038040c723c */ /* 0x040ff0000004182c */
[C---:B------:R-:W-:Y:S08]  /*102f0*/  HMMA.16816.F32.BF16 R32, R4.reuse, R58, R40 ;  /* 0x0000003a0420723c */ /* 0x040ff00000041828 */
[----:B------:R-:W-:Y:S01]  /*10300*/  HMMA.16816.F32.BF16 R16, R4, R74, R8 ;  /* 0x0000004a0410723c */ /* 0x000fe20000041808 */
[----:B------:R-:W-:Y:S06]  /*10310*/  BAR.SYNC.DEFER_BLOCKING 0x0 ;  /* 0x0000000000007b1d */ /* 0x000fec0000010000 */
[----:B------:R-:W-:Y:S01]  /*10320*/  @!UPT UIADD3 URZ, URZ, URZ, URZ ;  /* 0x0000003f3f3ff290 */ /* 0x000fe2000fffe03f */
[----:B------:R-:W-:Y:S11]  /*10330*/  @!P0 BRA `(.L_x_3572) ;  /* 0x0000018000008947 */ /* 0x000ff60003800000 */
[----:B--2---:R-:W-:Y:S01]  /*10340*/  IADD3 R0, R161, -0x2, RZ ;  /* 0xfffffffea1007810 */ /* 0x004fe20007ffe0ff */
[----:B------:R-:W-:Y:S01]  /*10350*/  IMAD.MOV.U32 R6, RZ, RZ, c[0x0][0x1e4] ;  /* 0x00007900ff067624 */ /* 0x000fe200078e00ff */
[----:B------:R-:W-:-:S02]  /*10360*/  LOP3.LUT P3, RZ, R238, 0x1, RZ, 0xc0, !PT ;  /* 0x00000001eeff7812 */ /* 0x000fc4000786c0ff */
        /* <DEDUP_REMOVED lines=21> */
.L_x_3572:
[----:B--2---:R-:W-:Y:S05]  /*104c0*/  BSYNC B0 ;  /* 0x0000000000007941 */ /* 0x004fea0003800000 */
.L_x_3571:
[----:B------:R-:W2:Y:S04]  /*104d0*/  LDL R0, [R1+0x10] ;  /* 0x0000100001007983 */ /* 0x000ea80000100800 */
[----:B------:R-:W3:Y:S01]  /*104e0*/  LDL R185, [R1+0x8] ;  /* 0x0000080001b97983 */ /* 0x000ee20000100800 */
[----:B-1----:R-:W-:-:S03]  /*104f0*/  IMAD.IADD R3, R88, 0x1, -R239 ;  /* 0x0000000158037824 */ /* 0x002fc600078e0aef */
        /* <DEDUP_REMOVED lines=20> */
[----:B------:R-:W-:Y:S02]  /*10640*/  ISETP.GT.AND P0, PT, R0, RZ, PT ;  /* 0x000000ff0000720c */ /* 0x000fe40003f04270 */
[----:B------:R-:W-:Y:S02]  /*10650*/  FSEL R8, R28, -INF , P3 ;  /* 0xff8000001c087808 */ /* 0x000fe40001800000 */
[----:B------:R-:W-:Y:S02]  /*10660*/  FMNMX.FTZ R3, R6, R7, !PT ;  /* 0x0000000706037209 */ /* 0x000fe40007810000 */
[----:B------:R-:W-:-:S02]  /*10670*/  FSEL R9, R29, -INF , P1 ;  /* 0xff8000001d097808 */ /* 0x000fc40000800000 */
[----:B------:R-:W-:Y:S02]  /*10680*/  ISETP.GT.AND P1, PT, R2, 0x10, PT ;  /* 0x000000100200780c */ /* 0x000fe40003f24270 */
[----:B------:R-:W-:Y:S02]  /*10690*/  FSEL R10, R50, -INF , P0 ;  /* 0xff800000320a7808 */ /* 0x000fe40000000000 */
[----:B------:R-:W-:Y:S02]  /*106a0*/  ISETP.GT.AND P0, PT, R2, 0x11, PT ;  /* 0x000000110200780c */ /* 0x000fe40003f04270 */
[----:B------:R-:W-:Y:S02]  /*106b0*/  FMNMX.FTZ R3, R8, R3, !PT ;  /* 0x0000000308037209 */ /* 0x000fe40007810000 */
[----:B------:R-:W-:Y:S02]  /*106c0*/  FSEL R40, R12, -INF , P1 ;  /* 0xff8000000c287808 */ /* 0x000fe40000800000 */
[----:B------:R-:W-:-:S02]  /*106d0*/  ISETP.GT.AND P1, PT, R0, 0x9, PT ;  /* 0x000000090000780c */ /* 0x000fc40003f24270 */
[----:B------:R-:W-:Y:S02]  /*106e0*/  FSEL R41, R13, -INF , P0 ;  /* 0xff8000000d297808 */ /* 0x000fe40000000000 */
[----:B------:R-:W-:Y:S02]  /*106f0*/  FMNMX.FTZ R3, R9, R3, !PT ;  /* 0x0000000309037209 */ /* 0x000fe40007810000 */
[C---:B------:R-:W-:Y:S02]  /*10700*/  ISETP.GT.AND P0, PT, R0.reuse, 0x11, PT ;  /* 0x000000110000780c */ /* 0x040fe40003f04270 */
[----:B------:R-:W-:Y:S02]  /*10710*/  ISETP.GT.AND P2, PT, R0, 0x1, PT ;  /* 0x000000010000780c */ /* 0x000fe40003f44270 */
[----:B------:R-:W-:Y:S02]  /*10720*/  FSEL R13, R31, -INF , P1 ;  /* 0xff8000001f0d7808 */ /* 0x000fe40000800000 */
[----:B------:R-:W-:-:S02]  /*10730*/  ISETP.GT.AND P1, PT, R2, 0x18, PT ;  /* 0x000000180200780c */ /* 0x000fc40003f24270 */
[----:B------:R-:W-:Y:S02]  /*10740*/  FMNMX.FTZ R3, R40, R3, !PT ;  /* 0x0000000328037209 */ /* 0x000fe40007810000 */
[----:B------:R-:W-:Y:S02]  /*10750*/  FSEL R47, R15, -INF , P0 ;  /* 0xff8000000f2f7808 */ /* 0x000fe40000000000 */
[----:B------:R-:W-:Y:S02]  /*10760*/  FSEL R11, R51, -INF , P2 ;  /* 0xff800000330b7808 */ /* 0x000fe40001000000 */
[----:B------:R-:W-:Y:S02]  /*10770*/  ISETP.GT.AND P0, PT, R2, 0x19, PT ;  /* 0x000000190200780c */ /* 0x000fe40003f04270 */
[----:B------:R-:W-:Y:S02]  /*10780*/  ISETP.GT.AND P2, PT, R0, 0x8, PT ;  /* 0x000000080000780c */ /* 0x000fe40003f44270 */
[----:B------:R-:W-:-:S02]  /*10790*/  FSEL R42, R32, -INF , P1 ;  /* 0xff800000202a7808 */ /* 0x000fc40000800000 */
[----:B------:R-:W-:Y:S02]  /*107a0*/  FMNMX.FTZ R3, R41, R3, !PT ;  /* 0x0000000329037209 */ /* 0x000fe40007810000 */
[----:B------:R-:W-:Y:S02]  /*107b0*/  FSEL R43, R33, -INF , P0 ;  /* 0xff800000212b7808 */ /* 0x000fe40000000000 */
[----:B------:R-:W-:Y:S02]  /*107c0*/  FSEL R12, R30, -INF , P2 ;  /* 0xff8000001e0c7808 */ /* 0x000fe40001000000 */
[----:B------:R-:W-:Y:S01]  /*107d0*/  ISETP.GT.AND P0, PT, R0, 0x19, PT ;  /* 0x000000190000780c */ /* 0x000fe20003f04270 */
[----:B------:R-:W-:Y:S01]  /*107e0*/  LDSM.16.MT88.4 R28, [R188] ;  /* 0x00000000bc1c783b */ /* 0x000fe20000004200 */
[----:B------:R-:W-:Y:S02]  /*107f0*/  ISETP.GT.AND P2, PT, R2, 0x20, PT ;  /* 0x000000200200780c */ /* 0x000fe40003f44270 */
[----:B------:R-:W-:-:S02]  /*10800*/  FMNMX.FTZ R4, R10, R11, !PT ;  /* 0x0000000b0a047209 */ /* 0x000fc40007810000 */
[----:B------:R-:W-:Y:S02]  /*10810*/  FMNMX.FTZ R3, R42, R3, !PT ;  /* 0x000000032a037209 */ /* 0x000fe40007810000 */
[C---:B------:R-:W-:Y:S02]  /*10820*/  ISETP.GT.AND P1, PT, R0.reuse, 0x18, PT ;  /* 0x000000180000780c */ /* 0x040fe40003f24270 */
[----:B------:R-:W-:Y:S02]  /*10830*/  FSEL R45, R35, -INF , P0 ;  /* 0xff800000232d7808 */ /* 0x000fe40000000000 */
[----:B------:R-:W-:Y:S02]  /*10840*/  ISETP.GT.AND P3, PT, R0, 0x10, PT ;  /* 0x000000100000780c */ /* 0x000fe40003f64270 */
[----:B------:R-:W-:Y:S02]  /*10850*/  ISETP.GT.AND P0, PT, R2, 0x21, PT ;  /* 0x000000210200780c */ /* 0x000fe40003f04270 */
[----:B------:R-:W-:-:S02]  /*10860*/  FSEL R96, R36, -INF , P2 ;  /* 0xff80000024607808 */ /* 0x000fc40001000000 */
[----:B------:R-:W-:Y:S02]  /*10870*/  FMNMX.FTZ R4, R12, R4, !PT ;  /* 0x000000040c047209 */ /* 0x000fe40007810000 */
[----:B------:R-:W-:Y:S02]  /*10880*/  FMNMX.FTZ R3, R43, R3, !PT ;  /* 0x000000032b037209 */ /* 0x000fe40007810000 */
[----:B------:R-:W-:Y:S02]  /*10890*/  FSEL R46, R34, -INF , P1 ;  /* 0xff800000222e7808 */ /* 0x000fe40000800000 */
[----:B------:R-:W-:Y:S01]  /*108a0*/  FSEL R44, R14, -INF , P3 ;  /* 0xff8000000e2c7808 */ /* 0x000fe20001800000 */
[----:B------:R-:W-:Y:S01]  /*108b0*/  LDSM.16.MT88.4 R32, [R192+0x2000] ;  /* 0x00200000c020783b */ /* 0x000fe20000004200 */
        /* <DEDUP_REMOVED lines=14> */
[C---:B------:R-:W-:Y:S02]  /*109a0*/  ISETP.GT.AND P3, PT, R2.reuse, 0x38, PT ;  /* 0x000000380200780c */ /* 0x040fe40003f64270 */
[----:B------:R-:W-:Y:S02]  /*109b0*/  ISETP.GT.AND P2, PT, R2, 0x39, PT ;  /* 0x000000390200780c */ /* 0x000fe40003f44270 */
        /* <DEDUP_REMOVED lines=9> */
[----:B------:R-:W-:Y:S01]  /*10a50*/  FSEL R233, R16, -INF , P3 ;  /* 0xff80000010e97808 */ /* 0x000fe20001800000 */
[----:B------:R-:W-:Y:S01]  /*10a60*/  LDSM.16.MT88.4 R36, [R191+0x2000] ;  /* 0x00200000bf24783b */ /* 0x000fe20000004200 */
[----:B------:R-:W-:-:S02]  /*10a70*/  ISETP.GT.AND P1, PT, R0, 0x28, PT ;  /* 0x000000280000780c */ /* 0x000fc40003f24270 */
        /* <DEDUP_REMOVED lines=9> */
[----:B------:R-:W-:Y:S01]  /*10b10*/  LDSM.16.MT88.4 R24, [R189] ;  /* 0x00000000bd18783b */ /* 0x000fe20000004200 */
[----:B------:R-:W-:Y:S02]  /*10b20*/  FMNMX.FTZ R2, R112, R2, !PT ;  /* 0x0000000270027209 */ /* 0x000fe40007810000 */
[----:B------:R-:W-:Y:S02]  /*10b30*/  FMNMX.FTZ R3, R243, R3, !PT ;  /* 0x00000003f3037209 */ /* 0x000fe40007810000 */
[----:B------:R-:W-:-:S02]  /*10b40*/  ISETP.GT.AND P0, PT, R0, 0x31, PT ;  /* 0x000000310000780c */ /* 0x000fc40003f04270 */
[----:B------:R-:W-:Y:S01]  /*10b50*/  FSEL R236, R22, -INF , P1 ;  /* 0xff80000016ec7808 */ /* 0x000fe20000800000 */
[----:B------:R-:W1:Y:S01]  /*10b60*/  SHFL.BFLY PT, R5, R3, 0x2, 0x1f ;  /* 0x0c401f0003057f89 */ /* 0x000e6200000e0000 */
        /* <DEDUP_REMOVED lines=84> */
[----:B------:R-:W1:Y:S07]  /*110b0*/  LDSM.16.MT88.4 R28, [R192+0x800] ;  /* 0x00080000c01c783b */ /* 0x000e6e0000004200 */
        /* <DEDUP_REMOVED lines=8> */
[----:B----4-:R-:W-:-:S02]  /*11140*/  FFMA.FTZ R3, R96, c[0x0][0x2d0], -R2 ;  /* 0x0000b40060037a23 */ /* 0x010fc40000010802 */
[----:B------:R-:W-:Y:S02]  /*11150*/  IMAD.MOV.U32 R96, RZ, RZ, R211 ;  /* 0x000000ffff607224 */ /* 0x000fe400078e00d3 */
[----:B------:R4:W-:Y:S02]  /*11160*/  MUFU.EX2 R224, R3 ;  /* 0x0000000300e07308 */ /* 0x0009e40000000800 */
[C---:B------:R-:W-:Y:S08]  /*11170*/  HMMA.16816.F32.BF16 R48, R4.reuse, R36, RZ ;  /* 0x000000240430723c */ /* 0x040ff000000418ff */
[----:B------:R-:W-:Y:S01]  /*11180*/  HMMA.16816.F32.BF16 R36, R4, R38, RZ ;  /* 0x000000260424723c */ /* 0x000fe200000418ff */
[----:B----4-:R-:W-:-:S07]  /*11190*/  FFMA.FTZ R3, R97, c[0x0][0x2d0], -R2 ;  /* 0x0000b40061037a23 */ /* 0x010fce0000010802 */
[C---:B-1----:R-:W-:Y:S01]  /*111a0*/  HMMA.16816.F32.BF16 R120, R4.reuse, R16, RZ ;  /* 0x000000100478723c */ /* 0x042fe200000418ff */
[----:B------:R-:W-:Y:S01]  /*111b0*/  IMAD.MOV.U32 R97, RZ, RZ, R129 ;  /* 0x000000ffff617224 */ /* 0x000fe200078e0081 */
[----:B------:R1:W4:Y:S06]  /*111c0*/  MUFU.EX2 R223, R3 ;  /* 0x0000000300df7308 */ /* 0x00032c0000000800 */
[----:B------:R-:W-:Y:S01]  /*111d0*/  HMMA.16816.F32.BF16 R132, R4, R18, RZ ;  /* 0x000000120484723c */ /* 0x000fe200000418ff */
[----:B------:R-:W-:Y:S06]  /*111e0*/  LDSM.16.MT88.4 R16, [R188+0x2800] ;  /* 0x00280000bc10783b */ /* 0x000fec0000004200 */
[----:B------:R-:W-:-:S02]  /*111f0*/  F2FP.BF16.PACK_AB R4, R163, R162 ;  /* 0x000000a2a304723e */ /* 0x000fc400000010ff */
        /* <DEDUP_REMOVED lines=10> */
[----:B------:R-:W-:Y:S02]  /*112a0*/  IMAD.MOV.U32 R115, RZ, RZ, R217 ;  /* 0x000000ffff737224 */ /* 0x000fe400078e00d9 */
[----:B------:R1:W-:Y:S01]  /*112b0*/  MUFU.EX2 R221, R3 ;  /* 0x0000000300dd7308 */ /* 0x0003e20000000800 */
[----:B------:R-:W-:Y:S01]  /*112c0*/  IMAD.MOV.U32 R71, RZ, RZ, R163 ;  /* 0x000000ffff477224 */ /* 0x000fe200078e00a3 */
[----:B------:R-:W-:Y:S01]  /*112d0*/  HMMA.16816.F32.BF16 R180, R4, R20, R104 ;  /* 0x0000001404b4723c */ /* 0x000fe20000041868 */
[----:B------:R-:W-:Y:S02]  /*112e0*/  IMAD.MOV.U32 R70, RZ, RZ, R162 ;  /* 0x000000ffff467224 */ /* 0x000fe400078e00a2 */
[----:B------:R-:W-:Y:S02]  /*112f0*/  IMAD.MOV.U32 R69, RZ, RZ, R161 ;  /* 0x000000ffff457224 */ /* 0x000fe400078e00a1 */
[----:B------:R-:W-:-:S03]  /*11300*/  IMAD.MOV.U32 R68, RZ, RZ, R160 ;  /* 0x000000ffff447224 */ /* 0x000fc600078e00a0 */
[----:B------:R-:W-:Y:S01]  /*11310*/  HMMA.16816.F32.BF16 R160, R4, R32, R60 ;  /* 0x0000002004a0723c */ /* 0x000fe2000004183c */
[----:B-1----:R-:W-:-:S06]  /*11320*/  FFMA.FTZ R3, R99, c[0x0][0x2d0], -R0 ;  /* 0x0000b40063037a23 */ /* 0x002fcc0000010800 */
[----:B------:R-:W-:Y:S01]  /*11330*/  IMAD.MOV.U32 R63, RZ, RZ, R168 ;  /* 0x000000ffff3f7224 */ /* 0x000fe200078e00a8 */
[----:B------:R-:W-:Y:S01]  /*11340*/  HMMA.16816.F32.BF16 R176, R4, R34, R92 ;  /* 0x0000002204b0723c */ /* 0x000fe2000004185c */
[----:B------:R1:W-:Y:S01]  /*11350*/  MUFU.EX2 R220, R3 ;  /* 0x0000000300dc7308 */ /* 0x0003e20000000800 */
[----:B------:R-:W-:-:S06]  /*11360*/  IMAD.MOV.U32 R99, RZ, RZ, R187 ;  /* 0x000000ffff637224 */ /* 0x000fcc00078e00bb */
[C---:B------:R-:W-:Y:S01]  /*11370*/  HMMA.16816.F32.BF16 R168, R4.reuse, R22, R84 ;  /* 0x0000001604a8723c */ /* 0x040fe20000041854 */
[----:B------:R-:W3:Y:S07]  /*11380*/  LDSM.16.MT88.4 R20, [R189+0x4800] ;  /* 0x00480000bd14783b */ /* 0x000eee0000004200 */
[----:B------:R-:W-:Y:S01]  /*11390*/  HMMA.16816.F32.BF16 R108, R4, R28, R108 ;  /* 0x0000001c046c723c */ /* 0x000fe2000004186c */
[----:B-1----:R-:W-:Y:S02]  /*113a0*/  FFMA.FTZ R3, R114, c[0x0][0x2d0], -R0 ;  /* 0x0000b40072037a23 */ /* 0x002fe40000010800 */
[----:B------:R-:W-:-:S02]  /*113b0*/  IMAD.MOV.U32 R114, RZ, RZ, R70 ;  /* 0x000000ffff727224 */ /* 0x000fc400078e0046 */
[----:B------:R1:W1:Y:S03]  /*113c0*/  MUFU.EX2 R211, R3 ;  /* 0x0000000300d37308 */ /* 0x0002660000000800 */
[C---:B------:R-:W-:Y:S01]  /*113d0*/  HMMA.16816.F32.BF16 R172, R4.reuse, R30, R88 ;  /* 0x0000001e04ac723c */ /* 0x040fe20000041858 */
[----:B------:R-:W4:Y:S07]  /*113e0*/  LDSM.16.MT88.4 R28, [R188+0x4800] ;  /* 0x00480000bc1c783b */ /* 0x000f2e0000004200 */
[----:B--2---:R-:W-:Y:S01]  /*113f0*/  HMMA.16816.F32.BF16 R92, R4, R12, R72 ;  /* 0x0000000c045c723c */ /* 0x004fe20000041848 */
[----:B-1----:R-:W-:-:S02]  /*11400*/  FFMA.FTZ R3, R112, c[0x0][0x2d0], -R0 ;  /* 0x0000b40070037a23 */ /* 0x002fc40000010800 */
[----:B------:R-:W-:-:S05]  /*11410*/  IMAD.MOV.U32 R112, RZ, RZ, R71 ;  /* 0x000000ffff707224 */ /* 0x000fca00078e0047 */
[C---:B------:R-:W-:Y:S01]  /*11420*/  HMMA.16816.F32.BF16 R88, R4.reuse, R14, R64 ;  /* 0x0000000e0458723c */ /* 0x040fe20000041840 */
[----:B------:R-:W1:Y:S01]  /*11430*/  LDSM.16.MT88.4 R12, [R192+0x4800] ;  /* 0x00480000c00c783b */ /* 0x000e620000004200 */
[----:B------:R2:W-:Y:S06]  /*11440*/  MUFU.EX2 R129, R3 ;  /* 0x0000000300817308 */ /* 0x0005ec0000000800 */
[C---:B-----5:R-:W-:Y:S08]  /*11450*/  HMMA.16816.F32.BF16 R84, R4.reuse, R8, R56 ;  /* 0x000000080454723c */ /* 0x060ff00000041838 */
[----:B------:R-:W-:Y:S01]  /*11460*/  HMMA.16816.F32.BF16 R64, R4, R10, R52 ;  /* 0x0000000a0440723c */ /* 0x000fe20000041834 */
[----:B------:R-:W5:Y:S01]  /*11470*/  LDSM.16.MT88.4 R8, [R191+0x4800] ;  /* 0x00480000bf08783b */ /* 0x000f620000004200 */
[----:B--2---:R-:W-:-:S02]  /*11480*/  FFMA.FTZ R3, R113, c[0x0][0x2d0], -R0 ;  /* 0x0000b40071037a23 */ /* 0x004fc40000010800 */
[----:B------:R-:W-:-:S04]  /*11490*/  IMAD.MOV.U32 R113, RZ, RZ, R218 ;  /* 0x000000ffff717224 */ /* 0x000fc800078e00da */
[C---:B---3--:R-:W-:Y:S08]  /*114a0*/  HMMA.16816.F32.BF16 R52, R4.reuse, R24, R48 ;  /* 0x000000180434723c */ /* 0x048ff00000041830 */
[C---:B------:R-:W-:Y:S01]  /*114b0*/  HMMA.16816.F32.BF16 R56, R4.reuse, R26, R36 ;  /* 0x0000001a0438723c */ /* 0x040fe20000041824 */
[----:B------:R-:W2:Y:S07]  /*114c0*/  LDSM.16.MT88.4 R24, [R192+0x1000] ;  /* 0x00100000c018783b */ /* 0x000eae0000004200 */
[C---:B------:R-:W-:Y:S07]  /*114d0*/  HMMA.16816.F32.BF16 R44, R4.reuse, R20, R120 ;  /* 0x00000014042c723c */ /* 0x040fee0000041878 */
[----:B------:R-:W-:Y:S01]  /*114e0*/  IMAD.MOV.U32 R121, RZ, RZ, R68 ;  /* 0x000000ffff797224 */ /* 0x000fe200078e0044 */
[----:B------:R-:W-:Y:S01]  /*114f0*/  HMMA.16816.F32.BF16 R212, R4, R16, R100 ;  /* 0x0000001004d4723c */ /* 0x000fe20000041864 */
[----:B------:R-:W-:-:S02]  /*11500*/  IMAD.MOV.U32 R120, RZ, RZ, R69 ;  /* 0x000000ffff787224 */ /* 0x000fc400078e0045 */
[----:B------:R-:W-:Y:S02]  /*11510*/  IMAD.MOV.U32 R122, RZ, RZ, R63 ;  /* 0x000000ffff7a7224 */ /* 0x000fe400078e003f */
[----:B------:R-:W-:-:S03]  /*11520*/  IMAD.MOV.U32 R123, RZ, RZ, R184 ;  /* 0x000000ffff7b7224 */ /* 0x000fc600078e00b8 */
[C---:B------:R-:W-:Y:S01]  /*11530*/  HMMA.16816.F32.BF16 R104, R4.reuse, R18, R80 ;  /* 0x000000120468723c */ /* 0x040fe20000041850 */
[----:B------:R-:W3:Y:S07]  /*11540*/  LDSM.16.MT88.4 R16, [R188+0x1000] ;  /* 0x00100000bc10783b */ /* 0x000eee0000004200 */
[C---:B----4-:R-:W-:Y:S08]  /*11550*/  HMMA.16816.F32.BF16 R48, R4.reuse, R28, R40 ;  /* 0x0000001c0430723c */ /* 0x050ff00000041828 */
[C---:B-1----:R-:W-:Y:S07]  /*11560*/  HMMA.16816.F32.BF16 R40, R4.reuse, R12, R136 ;  /* 0x0000000c0428723c */ /* 0x042fee0000041888 */
[----:B------:R-:W-:Y:S01]  /*11570*/  IMAD.MOV.U32 R136, RZ, RZ, R128 ;  /* 0x000000ffff887224 */ /* 0x000fe200078e0080 */
[----:B------:R-:W-:Y:S01]  /*11580*/  HMMA.16816.F32.BF16 R68, R4, R14, R152 ;  /* 0x0000000e0444723c */ /* 0x000fe20000041898 */
[----:B------:R-:W1:Y:S01]  /*11590*/  LDSM.16.MT88.4 R12, [R191+0x1000] ;  /* 0x00100000bf0c783b */ /* 0x000e620000004200 */
[----:B------:R4:W1:Y:S01]  /*115a0*/  MUFU.EX2 R128, R3 ;  /* 0x0000000300807308 */ /* 0x0008620000000800 */
[----:B------:R-:W-:-:S02]  /*115b0*/  IMAD.MOV.U32 R139, RZ, RZ, R216 ;  /* 0x000000ffff8b7224 */ /* 0x000fc400078e00d8 */
[----:B------:R-:W-:Y:S02]  /*115c0*/  IMAD.MOV.U32 R138, RZ, RZ, R186 ;  /* 0x000000ffff8a7224 */ /* 0x000fe400078e00ba */
[----:B------:R-:W-:Y:S01]  /*115d0*/  IMAD.MOV.U32 R137, RZ, RZ, R185 ;  /* 0x000000ffff897224 */ /* 0x000fe200078e00b9 */
[C---:B-----5:R-:W-:Y:S08]  /*115e0*/  HMMA.16816.F32.BF16 R72, R4.reuse, R8, R156 ;  /* 0x000000080448723c */ /* 0x060ff0000004189c */
[----:B------:R-:W-:Y:S01]  /*115f0*/  HMMA.16816.F32.BF16 R60, R4, R10, R148 ;  /* 0x0000000a043c723c */ /* 0x000fe20000041894 */
[----:B------:R-:W5:Y:S01]  /*11600*/  LDSM.16.MT88.4 R8, [R188+0x3000] ;  /* 0x00300000bc08783b */ /* 0x000f620000004200 */
[----:B----4-:R-:W-:-:S02]  /*11610*/  FFMA.FTZ R3, R234, c[0x0][0x2d0], -R2 ;  /* 0x0000b400ea037a23 */ /* 0x010fc40000010802 */
[----:B------:R-:W-:-:S04]  /*11620*/  IMAD.MOV.U32 R234, RZ, RZ, R136 ;  /* 0x000000ffffea7224 */ /* 0x000fc800078e0088 */
[C---:B------:R-:W-:Y:S01]  /*11630*/  HMMA.16816.F32.BF16 R36, R4.reuse, R30, R116 ;  /* 0x0000001e0424723c */ /* 0x040fe20000041874 */
[----:B------:R-:W-:Y:S07]  /*11640*/  LDSM.16.MT88.4 R28, [R189+0x1000] ;  /* 0x00100000bd1c783b */ /* 0x000fee0000004200 */
[----:B------:R-:W-:Y:S01]  /*11650*/  HMMA.16816.F32.BF16 R32, R4, R22, R132 ;  /* 0x000000160420723c */ /* 0x000fe20000041884 */
[----:B------:R-:W-:Y:S06]  /*11660*/  LDSM.16.MT88.4 R20, [R192+0x3000] ;  /* 0x00300000c014783b */ /* 0x000fec0000004200 */
[----:B------:R-:W-:-:S02]  /*11670*/  F2FP.BF16.PACK_AB R4, R223, R224 ;  /* 0x000000e0df04723e */ /* 0x000fc400000010ff */
[----:B------:R-:W-:Y:S02]  /*11680*/  F2FP.BF16.PACK_AB R5, R211, R220 ;  /* 0x000000dcd305723e */ /* 0x000fe400000010ff */
[----:B------:R-:W-:Y:S02]  /*11690*/  F2FP.BF16.PACK_AB R6, R221, R222 ;  /* 0x000000dedd06723e */ /* 0x000fe400000010ff */
[----:B-1----:R-:W-:-:S07]  /*116a0*/  F2FP.BF16.PACK_AB R7, R128, R129 ;  /* 0x000000818007723e */ /* 0x002fce00000010ff */
[C---:B--2---:R-:W-:Y:S08]  /*116b0*/  HMMA.16816.F32.BF16 R108, R4.reuse, R24, R108 ;  /* 0x00000018046c723c */ /* 0x044ff0000004186c */
[C---:B------:R-:W-:Y:S01]  /*116c0*/  HMMA.16816.F32.BF16 R80, R4.reuse, R26, R172 ;  /* 0x0000001a0450723c */ /* 0x040fe200000418ac */
[----:B------:R-:W1:Y:S07]  /*116d0*/  LDSM.16.MT88.4 R24, [R191+0x3000] ;  /* 0x00300000bf18783b */ /* 0x000e6e0000004200 */
[C---:B---3--:R-:W-:Y:S08]  /*116e0*/  HMMA.16816.F32.BF16 R132, R4.reuse, R16, R164 ;  /* 0x000000100484723c */ /* 0x048ff000000418a4 */
[C---:B------:R-:W-:Y:S01]  /*116f0*/  HMMA.16816.F32.BF16 R76, R4.reuse, R18, R76 ;  /* 0x00000012044c723c */ /* 0x040fe2000004184c */
[----:B------:R-:W2:Y:S07]  /*11700*/  LDSM.16.MT88.4 R16, [R189+0x3000] ;  /* 0x00300000bd10783b */ /* 0x000eae0000004200 */
[C---:B------:R-:W-:Y:S08]  /*11710*/  HMMA.16816.F32.BF16 R116, R4.reuse, R12, R180 ;  /* 0x0000000c0474723c */ /* 0x040ff000000418b4 */
[C---:B------:R-:W-:Y:S01]  /*11720*/  HMMA.16816.F32.BF16 R168, R4.reuse, R14, R168 ;  /* 0x0000000e04a8723c */ /* 0x040fe200000418a8 */
[----:B------:R-:W3:Y:S07]  /*11730*/  LDSM.16.MT88.4 R12, [R188+0x5000] ;  /* 0x00500000bc0c783b */ /* 0x000eee0000004200 */
[C---:B-----5:R-:W-:Y:S08]  /*11740*/  HMMA.16816.F32.BF16 R212, R4.reuse, R8, R212 ;  /* 0x0000000804d4723c */ /* 0x060ff000000418d4 */
[C---:B------:R-:W-:Y:S01]  /*11750*/  HMMA.16816.F32.BF16 R216, R4.reuse, R10, R104 ;  /* 0x0000000a04d8723c */ /* 0x040fe20000041868 */
[----:B------:R-:W4:Y:S04]  /*11760*/  LDSM.16.MT88.4 R8, [R189+0x5000] ;  /* 0x00500000bd08783b */ /* 0x000f280000004200 */
[----:B------:R-:W-:Y:S03]  /*11770*/  LDSM.16.MT88.4 R104, [R189+0x1800] ;  /* 0x00180000bd68783b */ /* 0x000fe60000004200 */
[C---:B-1----:R-:W-:Y:S01]  /*11780*/  HMMA.16816.F32.BF16 R172, R4.reuse, R24, R52 ;  /* 0x0000001804ac723c */ /* 0x042fe20000041834 */
[----:B------:R1:W-:Y:S06]  /*11790*/  MUFU.EX2 R24, R3 ;  /* 0x0000000300187308 */ /* 0x0003ec0000000800 */
[----:B------:R-:W-:Y:S01]  /*117a0*/  IMAD.MOV.U32 R25, RZ, RZ, R120 ;  /* 0x000000ffff197224 */ /* 0x000fe200078e0078 */
[C---:B------:R-:W-:Y:S08]  /*117b0*/  HMMA.16816.F32.BF16 R100, R4.reuse, R28, R160 ;  /* 0x0000001c0464723c */ /* 0x040ff000000418a0 */
[----:B--2---:R-:W-:Y:S01]  /*117c0*/  HMMA.16816.F32.BF16 R184, R4, R16, R92 ;  /* 0x0000001004b8723c */ /* 0x004fe2000004185c */
[----:B-1----:R-:W-:-:S02]  /*117d0*/  FFMA.FTZ R3, R242, c[0x0][0x2d0], -R2 ;  /* 0x0000b400f2037a23 */ /* 0x002fc40000010802 */
[----:B------:R-:W-:-:S05]  /*117e0*/  IMAD.MOV.U32 R242, RZ, RZ, R139 ;  /* 0x000000fffff27224 */ /* 0x000fca00078e008b */
[C---:B------:R-:W-:Y:S01]  /*117f0*/  HMMA.16816.F32.BF16 R88, R4.reuse, R18, R88 ;  /* 0x000000120458723c */ /* 0x040fe20000041858 */
[----:B------:R-:W1:Y:S07]  /*11800*/  LDSM.16.MT88.4 R16, [R192+0x5000] ;  /* 0x00500000c010783b */ /* 0x000e6e0000004200 */
[C---:B------:R-:W-:Y:S08]  /*11810*/  HMMA.16816.F32.BF16 R28, R4.reuse, R30, R176 ;  /* 0x0000001e041c723c */ /* 0x040ff000000418b0 */
[C---:B---3--:R-:W-:Y:S01]  /*11820*/  HMMA.16816.F32.BF16 R152, R4.reuse, R12, R48 ;  /* 0x0000000c0498723c */ /* 0x048fe20000041830 */
[----:B------:R-:W-:Y:S07]  /*11830*/  LDSM.16.MT88.4 R48, [R189+0x3800] ;  /* 0x00380000bd30783b */ /* 0x000fee0000004200 */
[C---:B------:R-:W-:Y:S01]  /*11840*/  HMMA.16816.F32.BF16 R92, R4.reuse, R14, R36 ;  /* 0x0000000e045c723c */ /* 0x040fe20000041824 */
[----:B------:R-:W2:Y:S07]  /*11850*/  LDSM.16.MT88.4 R12, [R191+0x5000] ;  /* 0x00500000bf0c783b */ /* 0x000eae0000004200 */
        /* <DEDUP_REMOVED lines=12> */
[----:B------:R4:W-:Y:S04]  /*11920*/  MUFU.EX2 R21, R2 ;  /* 0x0000000200157308 */ /* 0x0009e80000000800 */
[----:B-1----:R-:W-:Y:S01]  /*11930*/  HMMA.16816.F32.BF16 R148, R4, R16, R40 ;  /* 0x000000100494723c */ /* 0x002fe20000041828 */
[----:B------:R-:W-:Y:S01]  /*11940*/  LDSM.16.MT88.4 R40, [R188+0x3800] ;  /* 0x00380000bc28783b */ /* 0x000fe20000004200 */
[----:B---3--:R-:W-:-:S06]  /*11950*/  IMAD.MOV.U32 R3, RZ, RZ, R112 ;  /* 0x000000ffff037224 */ /* 0x008fcc00078e0070 */
[C---:B------:R-:W-:Y:S01]  /*11960*/  HMMA.16816.F32.BF16 R164, R4.reuse, R26, R56 ;  /* 0x0000001a04a4723c */ /* 0x040fe20000041838 */
[----:B------:R-:W-:Y:S01]  /*11970*/  LDSM.16.MT88.4 R56, [R192+0x3800] ;  /* 0x00380000c038783b */ /* 0x000fe20000004200 */
[----:B----4-:R-:W-:Y:S02]  /*11980*/  FFMA.FTZ R2, R236, c[0x0][0x2d0], -R0 ;  /* 0x0000b400ec027a23 */ /* 0x010fe40000010800 */
[----:B------:R-:W-:Y:S02]  /*11990*/  IMAD.MOV.U32 R236, RZ, RZ, R121 ;  /* 0x000000ffffec7224 */ /* 0x000fe400078e0079 */
[----:B------:R1:W-:Y:S02]  /*119a0*/  MUFU.EX2 R20, R2 ;  /* 0x0000000200147308 */ /* 0x0003e40000000800 */
[----:B------:R-:W-:Y:S01]  /*119b0*/  HMMA.16816.F32.BF16 R16, R4, R18, R68 ;  /* 0x000000120410723c */ /* 0x000fe20000041844 */
[----:B------:R-:W-:Y:S02]  /*119c0*/  IMAD.MOV.U32 R27, RZ, RZ, R137 ;  /* 0x000000ffff1b7224 */ /* 0x000fe400078e0089 */
[----:B------:R-:W-:-:S02]  /*119d0*/  IMAD.MOV.U32 R26, RZ, RZ, R138 ;  /* 0x000000ffff1a7224 */ /* 0x000fc400078e008a */
[----:B------:R-:W-:Y:S03]  /*119e0*/  LDSM.16.MT88.4 R136, [R188+0x1800] ;  /* 0x00180000bc88783b */ /* 0x000fe60000004200 */
[----:B--2---:R-:W-:Y:S01]  /*119f0*/  HMMA.16816.F32.BF16 R160, R4, R12, R72 ;  /* 0x0000000c04a0723c */ /* 0x004fe20000041848 */
[----:B------:R-:W-:Y:S01]  /*11a00*/  LDSM.16.MT88.4 R72, [R188+0x5800] ;  /* 0x00580000bc48783b */ /* 0x000fe20000004200 */
[----:B-1----:R-:W-:-:S06]  /*11a10*/  FFMA.FTZ R2, R244, c[0x0][0x2d0], -R0 ;  /* 0x0000b400f4027a23 */ /* 0x002fcc0000010800 */
[----:B------:R-:W-:Y:S01]  /*11a20*/  HMMA.16816.F32.BF16 R156, R4, R14, R60 ;  /* 0x0000000e049c723c */ /* 0x000fe2000004183c */
[----:B------:R-:W-:Y:S01]  /*11a30*/  IMAD.MOV.U32 R244, RZ, RZ, R123 ;  /* 0x000000fffff47224 */ /* 0x000fe200078e007b */
[----:B------:R-:W-:Y:S01]  /*11a40*/  LDSM.16.MT88.4 R12, [R191+0x5800] ;  /* 0x00580000bf0c783b */ /* 0x000fe20000004200 */
[----:B------:R1:W2:Y:S03]  /*11a50*/  MUFU.EX2 R10, R2 ;  /* 0x00000002000a7308 */ /* 0x0002a60000000800 */
[----:B------:R-:W-:Y:S01]  /*11a60*/  LDSM.16.MT88.4 R120, [R191+0x1800] ;  /* 0x00180000bf78783b */ /* 0x000fe20000004200 */
[----:B------:R-:W-:Y:S01]  /*11a70*/  IMAD.MOV.U32 R7, RZ, RZ, R96 ;  /* 0x000000ffff077224 */ /* 0x000fe200078e0060 */
[----:B-----5:R-:W-:Y:S01]  /*11a80*/  F2FP.BF16.PACK_AB R96, R23, R24 ;  /* 0x000000181760723e */ /* 0x020fe200000010ff */
[----:B------:R-:W-:-:S04]  /*11a90*/  @P4 IMAD.HI.U32 R4, R249, c[0x0][0x2c8], RZ ;  /* 0x0000b200f9044a27 */ /* 0x000fc800078e00ff */
[--C-:B-1----:R-:W-:Y:S02]  /*11aa0*/  FFMA.FTZ R2, R245, c[0x0][0x2d0], -R0.reuse ;  /* 0x0000b400f5027a23 */ /* 0x102fe40000010800 */
[----:B------:R-:W-:Y:S02]  /*11ab0*/  FFMA.FTZ R0, R246, c[0x0][0x2d0], -R0 ;  /* 0x0000b400f6007a23 */ /* 0x000fe40000010800 */
[----:B------:R-:W-:Y:S01]  /*11ac0*/  IMAD.MOV.U32 R246, RZ, RZ, R115 ;  /* 0x000000fffff67224 */ /* 0x000fe200078e0073 */
[----:B------:R1:W-:Y:S01]  /*11ad0*/  MUFU.EX2 R9, R2 ;  /* 0x0000000200097308 */ /* 0x0003e20000000800 */
[----:B------:R-:W3:Y:S01]  /*11ae0*/  LDSM.16.MT88.4 R112, [R192+0x1800] ;  /* 0x00180000c070783b */ /* 0x000ee20000004200 */
[----:B------:R-:W-:-:S06]  /*11af0*/  IMAD.MOV.U32 R245, RZ, RZ, R99 ;  /* 0x000000fffff57224 */ /* 0x000fcc00078e0063 */
[----:B------:R4:W5:Y:S01]  /*11b00*/  MUFU.EX2 R8, R0 ;  /* 0x0000000000087308 */ /* 0x0009620000000800 */
[----:B-1----:R-:W-:Y:S01]  /*11b10*/  IMAD.MOV.U32 R2, RZ, RZ, R97 ;  /* 0x000000ffff027224 */ /* 0x002fe200078e0061 */
[----:B--2---:R-:W-:-:S03]  /*11b20*/  F2FP.BF16.PACK_AB R97, R10, R20 ;  /* 0x000000140a61723e */ /* 0x004fc600000010ff */
[----:B------:R-:W-:Y:S02]  /*11b30*/  FADD.FTZ R2, R2, R7 ;  /* 0x0000000702027221 */ /* 0x000fe40000010000 */
[----:B----4-:R-:W-:Y:S01]  /*11b40*/  IMAD.MOV.U32 R0, RZ, RZ, R98 ;  /* 0x000000ffff007224 */ /* 0x010fe200078e0062 */
[----:B------:R-:W-:Y:S01]  /*11b50*/  F2FP.BF16.PACK_AB R98, R21, R22 ;  /* 0x000000161562723e */ /* 0x000fe200000010ff */
        /* <DEDUP_REMOVED lines=11> */
[----:B---3--:R-:W-:Y:S01]  /*11c10*/  HMMA.16816.F32.BF16 R108, R96, R112, R108 ;  /* 0x00000070606c723c */ /* 0x008fe2000004186c */
        /* <DEDUP_REMOVED lines=16> */
[----:B------:R-:W-:Y:S01]  /*11d20*/  FADD.FTZ R2, R211, R2 ;  /* 0x00000002d3027221 */ /* 0x000fe20000010000 */
[----:B------:R-:W-:Y:S01]  /*11d30*/  IADD3 R211, R25, -0x2, RZ ;  /* 0xfffffffe19d37810 */ /* 0x000fe20007ffe0ff */
[----:B------:R-:W-:-:S02]  /*11d40*/  FADD.FTZ R3, R222, R3 ;  /* 0x00000003de037221 */ /* 0x000fc40000010000 */
[----:B------:R-:W-:Y:S01]  /*11d50*/  FADD.FTZ R0, R129, R2 ;  /* 0x0000000281007221 */ /* 0x000fe20000010000 */
[C---:B------:R-:W-:Y:S01]  /*11d60*/  HMMA.16816.F32.BF16 R132, R96.reuse, R136, R132 ;  /* 0x000000886084723c */ /* 0x040fe20000041884 */
        /* <DEDUP_REMOVED lines=37> */
.L_x_3574:
[----:B------:R-:W-:Y:S01]  /*11fc0*/  ISETP.GT.AND P0, PT, R235, R184, PT ;  /* 0x000000b8eb00720c */ /* 0x000fe20003f04270 */
[----:B------:R-:W-:Y:S04]  /*11fd0*/  DEPBAR.LE SB0, 0x0 ;  /* 0x000080000000791a */ /* 0x000fe80000000000 */
[----:B------:R-:W-:Y:S01]  /*11fe0*/  WARPSYNC 0xffffffff ;  /* 0xffffffff00007948 */ /* 0x000fe20003800000 */
[----:B------:R-:W-:Y:S01]  /*11ff0*/  BAR.SYNC.DEFER_BLOCKING 0x0 ;  /* 0x0000000000007b1d */ /* 0x000fe20000010000 */
[----:B------:R-:W-:Y:S02]  /*12000*/  LOP3.LUT P4, RZ, R238, 0x1, RZ, 0xc0, !PT ;  /* 0x00000001eeff7812 */ /* 0x000fe4000788c0ff */
[----:B------:R-:W-:Y:S02]  /*12010*/  MOV R187, c[0x0][0x2c4] ;  /* 0x0000b10000bb7a02 */ /* 0x000fe40000000f00 */
[C---:B------:R-:W-:Y:S02]  /*12020*/  IADD3 R211, R184.reuse, -0x1, RZ ;  /* 0xffffffffb8d37810 */ /* 0x040fe40007ffe0ff */
[----:B------:R-:W-:Y:S01]  /*12030*/  @!P0 SHF.R.S32.HI R0, RZ, 0x1f, R184 ;  /* 0x0000001fff008819 */ /* 0x000fe200000114b8 */
[----:B------:R-:W-:Y:S01]  /*12040*/  @!P0 IMAD.WIDE.U32 R6, R184, c[0x0][0x208], RZ ;  /* 0x00008200b8068a25 */ /* 0x000fe200078e00ff */
[----:B------:R-:W-:Y:S03]  /*12050*/  @!P0 IADD3 R12, P3, R228, 0x40, RZ ;  /* 0x00000040e40c8810 */ /* 0x000fe60007f7e0ff */
[----:B------:R-:W-:Y:S02]  /*12060*/  @!P0 IMAD R0, R0, c[0x0][0x208], RZ ;  /* 0x0000820000008a24 */ /* 0x000fe400078e02ff */
[----:B------:R-:W-:Y:S02]  /*12070*/  @!P0 IMAD.SHL.U32 R2, R6, 0x40, RZ ;  /* 0x0000004006028824 */ /* 0x000fe400078e00ff */
[----:B------:R-:W-:Y:S02]  /*12080*/  @!P0 IMAD R0, R184, c[0x0][0x20c], R0 ;  /* 0x00008300b8008a24 */ /* 0x000fe400078e0200 */
[----:B------:R-:W-:Y:S03]  /*12090*/  @!P0 IMAD.MOV.U32 R5, RZ, RZ, c[0x0][0x208] ;  /* 0x00008200ff058624 */ /* 0x000fe600078e00ff */
[----:B------:R-:W-:Y:S01]  /*120a0*/  @!P0 IADD3 R0, R7, R0, RZ ;  /* 0x0000000007008210 */ /* 0x000fe20007ffe0ff */
[----:B------:R-:W-:Y:S01]  /*120b0*/  @!P0 IMAD.MOV.U32 R7, RZ, RZ, c[0x0][0x20c] ;  /* 0x00008300ff078624 */ /* 0x000fe200078e00ff */
[C---:B------:R-:W-:Y:S01]  /*120c0*/  @!P0 LEA R4, P1, R5.reuse, R2, 0x5 ;  /* 0x0000000205048211 */ /* 0x040fe200078228ff */
[----:B------:R-:W-:Y:S01]  /*120d0*/  LDSM.16.M88.4 R32, [R194] ;  /* 0x00000000c220783b */ /* 0x000fe20000000200 */
[----:B------:R-:W-:Y:S04]  /*120e0*/  @!P0 SHF.L.U64.HI R0, R6, 0x6, R0 ;  /* 0x0000000606008819 */ /* 0x000fe80000010200 */
[----:B------:R-:W-:Y:S02]  /*120f0*/  @!P0 LEA.HI.X R5, R5, R0, R7, 0x5, P1 ;  /* 0x0000000005058211 */ /* 0x000fe400008f2c07 */
[----:B------:R-:W-:Y:S01]  /*12100*/  @!P0 IADD3 R6, P1, R2, R228, RZ ;  /* 0x000000e402068210 */ /* 0x000fe20007f3e0ff */
[----:B------:R-:W1:Y:S01]  /*12110*/  LDSM.16.M88.4 R8, [R147] ;  /* 0x000000009308783b */ /* 0x000e620000000200 */
[----:B------:R-:W-:Y:S02]  /*12120*/  @!P0 IADD3.X R7, RZ, R230, RZ, P3, !PT ;  /* 0x000000e6ff078210 */ /* 0x000fe40001ffe4ff */
[----:B------:R-:W-:Y:S01]  /*12130*/  @!P0 LEA R124, P2, R6, c[0x0][0x1f8], 0x1 ;  /* 0x00007e00067c8a11 */ /* 0x000fe200078408ff */
[----:B------:R-:W-:Y:S01]  /*12140*/  @!P0 IMAD.X R14, R0, 0x1, R230, P1 ;  /* 0x00000001000e8824 */ /* 0x000fe200008e06e6 */
[----:B------:R-:W-:Y:S03]  /*12150*/  @!P0 IADD3 R13, P1, R2, R12, RZ ;  /* 0x0000000c020d8210 */ /* 0x000fe60007f3e0ff */
[----:B------:R-:W2:Y:S01]  /*12160*/  LDSM.16.M88.4 R16, [R147+0x800] ;  /* 0x000800009310783b */ /* 0x000ea20000000200 */
[----:B------:R-:W-:Y:S01]  /*12170*/  @!P0 LEA.HI.X R125, R6, c[0x0][0x1fc], R14, 0x1, P2 ;  /* 0x00007f00067d8a11 */ /* 0x000fe200010f0c0e */
[----:B------:R-:W-:Y:S01]  /*12180*/  @!P0 IMAD.X R15, R0, 0x1, R7, P1 ;  /* 0x00000001000f8824 */ /* 0x000fe200008e0607 */
[----:B------:R-:W-:Y:S02]  /*12190*/  @!P0 IADD3 R6, P2, R228, 0x80, RZ ;  /* 0x00000080e4068810 */ /* 0x000fe40007f5e0ff */
[C---:B------:R-:W-:Y:S03]  /*121a0*/  @!P0 LEA R30, P1, R13.reuse, c[0x0][0x1f8], 0x1 ;  /* 0x00007e000d1e8a11 */ /* 0x040fe600078208ff */
[----:B------:R-:W3:Y:S01]  /*121b0*/  LDSM.16.M88.4 R24, [R147+0x1000] ;  /* 0x001000009318783b */ /* 0x000ee20000000200 */
[--C-:B------:R-:W-:Y:S01]  /*121c0*/  @!P0 IMAD.X R14, RZ, RZ, R230.reuse, P2 ;  /* 0x000000ffff0e8224 */ /* 0x100fe200010e06e6 */
[----:B------:R-:W-:Y:S02]  /*121d0*/  @!P0 IADD3 R2, P2, R2, R6, RZ ;  /* 0x0000000602028210 */ /* 0x000fe40007f5e0ff */
[----:B------:R-:W-:Y:S02]  /*121e0*/  @!P0 LEA.HI.X R31, R13, c[0x0][0x1fc], R15, 0x1, P1 ;  /* 0x00007f000d1f8a11 */ /* 0x000fe400008f0c0f */
[----:B------:R-:W-:Y:S02]  /*121f0*/  @!P0 IADD3 R12, P1, R4, R12, RZ ;  /* 0x0000000c040c8210 */ /* 0x000fe40007f3e0ff */
        /* <DEDUP_REMOVED lines=12> */
[----:B------:R-:W5:Y:S01]  /*122c0*/  LDSM.16.M88.4 R156, [R198] ;  /* 0x00000000c69c783b */ /* 0x000f620000000200 */
[----:B------:R-:W-:Y:S02]  /*122d0*/  @!P0 LEA R28, P2, R12, c[0x0][0x1f8], 0x1 ;  /* 0x00007e000c1c8a11 */ /* 0x000fe400078408ff */
[----:B------:R-:W-:Y:S02]  /*122e0*/  @!P0 LEA R22, P1, R6, c[0x0][0x1f8], 0x1 ;  /* 0x00007e0006168a11 */ /* 0x000fe400078208ff */
[----:B------:R-:W-:Y:S02]  /*122f0*/  @!P0 LEA.HI.X R29, R12, c[0x0][0x1fc], R7, 0x1, P2 ;  /* 0x00007f000c1d8a11 */ /* 0x000fe400010f0c07 */
[----:B------:R-:W-:Y:S01]  /*12300*/  @!P0 LEA.HI.X R23, R6, c[0x0][0x1fc], R4, 0x1, P1 ;  /* 0x00007f0006178a11 */ /* 0x000fe200008f0c04 */
[----:B------:R-:W2:Y:S01]  /*12310*/  LDSM.16.M88.4 R160, [R209] ;  /* 0x00000000d1a0783b */ /* 0x000ea20000000200 */
[C---:B-1----:R-:W-:Y:S03]  /*12320*/  HMMA.16816.F32.BF16 R4, R32.reuse, R8, RZ ;  /* 0x000000082004723c */ /* 0x042fe600000418ff */
[----:B------:R-:W-:Y:S04]  /*12330*/  ISETP.NE.AND P1, PT, R187, 0x1, PT ;  /* 0x00000001bb00780c */ /* 0x000fe80003f25270 */
[----:B------:R-:W1:Y:S01]  /*12340*/  LDSM.16.M88.4 R164, [R208] ;  /* 0x00000000d0a4783b */ /* 0x000e620000000200 */
[C---:B------:R-:W-:Y:S07]  /*12350*/  HMMA.16816.F32.BF16 R8, R32.reuse, R10, RZ ;  /* 0x0000000a2008723c */ /* 0x040fee00000418ff */
        /* <DEDUP_REMOVED lines=9> */
[----:B------:R3:W-:Y:S08]  /*123f0*/  @!P0 LDGSTS.E.BYPASS.LTC128B.128 [R210+0x5100], [R22.64], !P5 ;  /* 0x0510000016d28fae */ /* 0x0007f0000e901d46 */
[----:B------:R-:W-:Y:S01]  /*12400*/  LDSM.16.M88.4 R172, [R197] ;  /* 0x00000000c5ac783b */ /* 0x000fe20000000200 */
[C---:B--2---:R-:W-:Y:S07]  /*12410*/  HMMA.16816.F32.BF16 R12, R32.reuse, R16, RZ ;  /* 0x00000010200c723c */ /* 0x044fee00000418ff */
[----:B------:R-:W0:Y:S01]  /*12420*/  LDGDEPBAR ;  /* 0x00000000000079af */ /* 0x000e220000000000 */
[C---:B------:R-:W-:Y:S07]  /*12430*/  HMMA.16816.F32.BF16 R16, R32.reuse, R18, RZ ;  /* 0x000000122010723c */ /* 0x040fee00000418ff */
[----:B------:R-:W2:Y:S01]  /*12440*/  LDSM.16.M88.4 R176, [R193] ;  /* 0x00000000c1b0783b */ /* 0x000ea20000000200 */
[C---:B---3--:R-:W-:Y:S07]  /*12450*/  HMMA.16816.F32.BF16 R20, R32.reuse, R24, RZ ;  /* 0x000000182014723c */ /* 0x048fee00000418ff */
[----:B------:R-:W-:Y:S01]  /*12460*/  LDSM.16.M88.4 R180, [R147+0x2000] ;  /* 0x0020000093b4783b */ /* 0x000fe20000000200 */
[C---:B------:R-:W-:Y:S07]  /*12470*/  HMMA.16816.F32.BF16 R24, R32.reuse, R26, RZ ;  /* 0x0000001a2018723c */ /* 0x040fee00000418ff */
[----:B------:R-:W3:Y:S01]  /*12480*/  LDL R186, [R1+0x10] ;  /* 0x0000100001ba7983 */ /* 0x000ee20000100800 */
[C---:B----4-:R-:W-:Y:S03]  /*12490*/  HMMA.16816.F32.BF16 R28, R32.reuse, R148, RZ ;  /* 0x00000094201c723c */ /* 0x050fe600000418ff */
[----:B------:R-:W4:Y:S04]  /*124a0*/  LDL R185, [R1+0x4] ;  /* 0x0000040001b97983 */ /* 0x000f280000100800 */
[----:B------:R-:W4:Y:S01]  /*124b0*/  LDL R129, [R1+0x8] ;  /* 0x0000080001817983 */ /* 0x000f220000100800 */
[----:B------:R-:W-:Y:S03]  /*124c0*/  HMMA.16816.F32.BF16 R32, R32, R150, RZ ;  /* 0x000000962020723c */ /* 0x000fe600000418ff */
[----:B------:R-:W2:Y:S05]  /*124d0*/  LDSM.16.M88.4 R148, [R193+0x800] ;  /* 0x00080000c194783b */ /* 0x000eaa0000000200 */
[C---:B-----5:R-:W-:Y:S08]  /*124e0*/  HMMA.16816.F32.BF16 R4, R152.reuse, R156, R4 ;  /* 0x0000009c9804723c */ /* 0x060ff00000041804 */
[C---:B------:R-:W-:Y:S01]  /*124f0*/  HMMA.16816.F32.BF16 R8, R152.reuse, R158, R8 ;  /* 0x0000009e9808723c */ /* 0x040fe20000041808 */
[----:B------:R-:W5:Y:S07]  /*12500*/  LDSM.16.M88.4 R156, [R193+0x1000] ;  /* 0x00100000c19c783b */ /* 0x000f6e0000000200 */
[C---:B------:R-:W-:Y:S08]  /*12510*/  HMMA.16816.F32.BF16 R12, R152.reuse, R160, R12 ;  /* 0x000000a0980c723c */ /* 0x040ff0000004180c */
[C---:B------:R-:W-:Y:S01]  /*12520*/  HMMA.16816.F32.BF16 R16, R152.reuse, R162, R16 ;  /* 0x000000a29810723c */ /* 0x040fe20000041810 */
[----:B------:R-:W-:Y:S07]  /*12530*/  LDSM.16.M88.4 R160, [R196] ;  /* 0x00000000c4a0783b */ /* 0x000fee0000000200 */
[C---:B-1----:R-:W-:Y:S08]  /*12540*/  HMMA.16816.F32.BF16 R20, R152.reuse, R164, R20 ;  /* 0x000000a49814723c */ /* 0x042ff00000041814 */
[C---:B------:R-:W-:Y:S01]  /*12550*/  HMMA.16816.F32.BF16 R24, R152.reuse, R166, R24 ;  /* 0x000000a69818723c */ /* 0x040fe20000041818 */
[----:B------:R-:W-:Y:S07]  /*12560*/  LDSM.16.M88.4 R164, [R190] ;  /* 0x00000000bea4783b */ /* 0x000fee0000000200 */
[C---:B------:R-:W-:Y:S08]  /*12570*/  HMMA.16816.F32.BF16 R28, R152.reuse, R168, R28 ;  /* 0x000000a8981c723c */ /* 0x040ff0000004181c */
[----:B------:R-:W-:Y:S01]  /*12580*/  HMMA.16816.F32.BF16 R32, R152, R170, R32 ;  /* 0x000000aa9820723c */ /* 0x000fe20000041820 */
[----:B------:R-:W1:Y:S07]  /*12590*/  LDSM.16.M88.4 R152, [R193+0x1800] ;  /* 0x00180000c198783b */ /* 0x000e6e0000000200 */
[C---:B--2---:R-:W-:Y:S01]  /*125a0*/  HMMA.16816.F32.BF16 R4, R172.reuse, R176, R4 ;  /* 0x000000b0ac04723c */ /* 0x044fe20000041804 */
[----:B------:R-:W2:Y:S07]  /*125b0*/  LDSM.16.M88.4 R168, [R190+0x800] ;  /* 0x00080000bea8783b */ /* 0x000eae0000000200 */
[C---:B------:R-:W-:Y:S01]  /*125c0*/  HMMA.16816.F32.BF16 R8, R172.reuse, R178, R8 ;  /* 0x000000b2ac08723c */ /* 0x040fe20000041808 */
[----:B------:R-:W2:Y:S07]  /*125d0*/  LDSM.16.M88.4 R176, [R190+0x1000] ;  /* 0x00100000beb0783b */ /* 0x000eae0000000200 */
[C---:B------:R-:W-:Y:S08]  /*125e0*/  HMMA.16816.F32.BF16 R12, R172.reuse, R148, R12 ;  /* 0x00000094ac0c723c */ /* 0x040ff0000004180c */
        /* <DEDUP_REMOVED lines=8> */
[C---:B------:R-:W-:Y:S01]  /*12670*/  HMMA.16816.F32.BF16 R4, R160.reuse, R164, R4 ;  /* 0x000000a4a004723c */ /* 0x040fe20000041804 */
[----:B------:R-:W-:Y:S07]  /*12680*/  LDSM.16.M88.4 R172, [R205] ;  /* 0x00000000cdac783b */ /* 0x000fee0000000200 */
[C---:B------:R-:W-:Y:S01]  /*12690*/  HMMA.16816.F32.BF16 R8, R160.reuse, R166, R8 ;  /* 0x000000a6a008723c */ /* 0x040fe20000041808 */
[----:B------:R-:W1:Y:S07]  /*126a0*/  LDSM.16.M88.4 R164, [R147+0x3000] ;  /* 0x0030000093a4783b */ /* 0x000e6e0000000200 */
[C---:B--2---:R-:W-:Y:S08]  /*126b0*/  HMMA.16816.F32.BF16 R12, R160.reuse, R168, R12 ;  /* 0x000000a8a00c723c */ /* 0x044ff0000004180c */
[C---:B------:R-:W-:Y:S01]  /*126c0*/  HMMA.16816.F32.BF16 R16, R160.reuse, R170, R16 ;  /* 0x000000aaa010723c */ /* 0x040fe20000041810 */
[----:B------:R-:W2:Y:S07]  /*126d0*/  LDSM.16.M88.4 R168, [R147+0x3800] ;  /* 0x0038000093a8783b */ /* 0x000eae0000000200 */
[C---:B------:R-:W-:Y:S08]  /*126e0*/  HMMA.16816.F32.BF16 R20, R160.reuse, R176, R20 ;  /* 0x000000b0a014723c */ /* 0x040ff00000041814 */
[C---:B------:R-:W-:Y:S01]  /*126f0*/  HMMA.16816.F32.BF16 R24, R160.reuse, R178, R24 ;  /* 0x000000b2a018723c */ /* 0x040fe20000041818 */
[----:B------:R-:W-:Y:S07]  /*12700*/  LDSM.16.M88.4 R176, [R203] ;  /* 0x00000000cbb0783b */ /* 0x000fee0000000200 */
[C---:B------:R-:W-:Y:S08]  /*12710*/  HMMA.16816.F32.BF16 R28, R160.reuse, R148, R28 ;  /* 0x00000094a01c723c */ /* 0x040ff0000004181c */
[----:B------:R-:W-:Y:S01]  /*12720*/  HMMA.16816.F32.BF16 R32, R160, R150, R32 ;  /* 0x00000096a020723c */ /* 0x000fe20000041820 */
[----:B------:R-:W-:Y:S07]  /*12730*/  LDSM.16.M88.4 R148, [R195+0x4000] ;  /* 0x00400000c394783b */ /* 0x000fee0000000200 */
[C---:B-----5:R-:W-:Y:S01]  /*12740*/  HMMA.16816.F32.BF16 R4, R156.reuse, R180, R4 ;  /* 0x000000b49c04723c */ /* 0x060fe20000041804 */
        /* <DEDUP_REMOVED lines=8> */
[----:B------:R-:W-:Y:S07]  /*127d0*/  LDSM.16.M88.4 R164, [R193+0x2000] ;  /* 0x00200000c1a4783b */ /* 0x000fee0000000200 */
[C---:B--2---:R-:W-:Y:S08]  /*127e0*/  HMMA.16816.F32.BF16 R28, R156.reuse, R168, R28 ;  /* 0x000000a89c1c723c */ /* 0x044ff0000004181c */
[----:B------:R-:W-:Y:S01]  /*127f0*/  HMMA.16816.F32.BF16 R32, R156, R170, R32 ;  /* 0x000000aa9c20723c */ /* 0x000fe20000041820 */
[----:B------:R-:W2:Y:S07]  /*12800*/  LDSM.16.M88.4 R156, [R197+0x4000] ;  /* 0x00400000c59c783b */ /* 0x000eae0000000200 */
[C---:B-----5:R-:W-:Y:S01]  /*12810*/  HMMA.16816.F32.BF16 R4, R148.reuse, R160, R4 ;  /* 0x000000a09404723c */ /* 0x060fe20000041804 */
[----:B------:R-:W-:Y:S07]  /*12820*/  LDSM.16.M88.4 R168, [R193+0x3000] ;  /* 0x00300000c1a8783b */ /* 0x000fee0000000200 */
[C---:B------:R-:W-:Y:S01]  /*12830*/  HMMA.16816.F32.BF16 R8, R148.reuse, R162, R8 ;  /* 0x000000a29408723c */ /* 0x040fe20000041808 */
[----:B------:R-:W5:Y:S07]  /*12840*/  LDSM.16.M88.4 R160, [R193+0x2800] ;  /* 0x00280000c1a0783b */ /* 0x000f6e0000000200 */
[C---:B------:R-:W-:Y:S08]  /*12850*/  HMMA.16816.F32.BF16 R12, R148.reuse, R172, R12 ;  /* 0x000000ac940c723c */ /* 0x040ff0000004180c */
[C---:B------:R-:W-:Y:S01]  /*12860*/  HMMA.16816.F32.BF16 R16, R148.reuse, R174, R16 ;  /* 0x000000ae9410723c */ /* 0x040fe20000041810 */
[----:B------:R-:W-:Y:S03]  /*12870*/  LDSM.16.M88.4 R172, [R190+0x2000] ;  /* 0x00200000beac783b */ /* 0x000fe60000000200 */
[----:B---3--:R-:W-:Y:S04]  /*12880*/  IMAD.IADD R0, R186, 0x1, R249 ;  /* 0x00000001ba007824 */ /* 0x008fe800078e02f9 */
[C---:B-1----:R-:W-:Y:S04]  /*12890*/  HMMA.16816.F32.BF16 R20, R148.reuse, R152, R20 ;  /* 0x000000989414723c */ /* 0x042fe80000041814 */
[----:B------:R-:W-:Y:S04]  /*128a0*/  @P1 IMAD.HI.U32 R2, R0, c[0x0][0x2c8], RZ ;  /* 0x0000b20000021a27 */ /* 0x000fe800078e00ff */
[C---:B------:R-:W-:Y:S01]  /*128b0*/  HMMA.16816.F32.BF16 R24, R148.reuse, R154, R24 ;  /* 0x0000009a9418723c */ /* 0x040fe20000041818 */
[----:B------:R-:W-:Y:S03]  /*128c0*/  LDSM.16.M88.4 R152, [R196+0x4000] ;  /* 0x00400000c498783b */ /* 0x000fe60000000200 */
[----:B------:R-:W-:Y:S04]  /*128d0*/  @P1 SHF.R.U32.HI R0, RZ, c[0x0][0x2cc], R2 ;  /* 0x0000b300ff001a19 */ /* 0x000fe80000011602 */
[C---:B------:R-:W-:Y:S01]  /*128e0*/  HMMA.16816.F32.BF16 R28, R148.reuse, R176, R28 ;  /* 0x000000b0941c723c */ /* 0x040fe2000004181c */
[----:B------:R-:W-:Y:S07]  /*128f0*/  SHFL.IDX PT, R2, R0, RZ, 0x1c1f ;  /* 0x001c1fff00027589 */ /* 0x000fee00000e0000 */
[----:B------:R-:W-:Y:S01]  /*12900*/  HMMA.16816.F32.BF16 R32, R148, R178, R32 ;  /* 0x000000b29420723c */ /* 0x000fe20000041820 */
[----:B------:R-:W1:Y:S07]  /*12910*/  LDSM.16.M88.4 R148, [R193+0x3800] ;  /* 0x00380000c194783b */ /* 0x000e6e0000000200 */
[C---:B--2---:R-:W-:Y:S01]  /*12920*/  HMMA.16816.F32.BF16 R4, R156.reuse, R164, R4 ;  /* 0x000000a49c04723c */ /* 0x044fe20000041804 */
[----:B------:R-:W-:Y:S07]  /*12930*/  LDSM.16.M88.4 R176, [R190+0x2800] ;  /* 0x00280000beb0783b */ /* 0x000fee0000000200 */
[C---:B------:R-:W-:Y:S01]  /*12940*/  HMMA.16816.F32.BF16 R8, R156.reuse, R166, R8 ;  /* 0x000000a69c08723c */ /* 0x040fe20000041808 */
[----:B------:R-:W-:Y:S07]  /*12950*/  LDSM.16.M88.4 R164, [R147+0x4800] ;  /* 0x0048000093a4783b */ /* 0x000fee0000000200 */
[C---:B-----5:R-:W-:Y:S01]  /*12960*/  HMMA.16816.F32.BF16 R12, R156.reuse, R160, R12 ;  /* 0x000000a09c0c723c */ /* 0x060fe2000004180c */
[----:B------:R2:W3:Y:S07]  /*12970*/  SHFL.IDX PT, R124, R0, 0x1, 0x1c1f ;  /* 0x003c1f00007c7f89 */ /* 0x0004ee00000e0000 */
[C---:B------:R-:W-:Y:S01]  /*12980*/  HMMA.16816.F32.BF16 R16, R156.reuse, R162, R16 ;  /* 0x000000a29c10723c */ /* 0x040fe20000041810 */
[----:B------:R-:W5:Y:S07]  /*12990*/  LDSM.16.M88.4 R160, [R190+0x3800] ;  /* 0x00380000bea0783b */ /* 0x000f6e0000000200 */
[C---:B------:R-:W-:Y:S08]  /*129a0*/  HMMA.16816.F32.BF16 R20, R156.reuse, R168, R20 ;  /* 0x000000a89c14723c */ /* 0x040ff00000041814 */
[C---:B------:R-:W-:Y:S01]  /*129b0*/  HMMA.16816.F32.BF16 R24, R156.reuse, R170, R24 ;  /* 0x000000aa9c18723c */ /* 0x040fe20000041818 */
[----:B------:R-:W-:Y:S03]  /*129c0*/  LDSM.16.M88.4 R168, [R147+0x5000] ;  /* 0x0050000093a8783b */ /* 0x000fe60000000200 */
[----:B--2---:R-:W-:Y:S04]  /*129d0*/  MOV R0, 0xffffffc0 ;  /* 0xffffffc000007802 */ /* 0x004fe80000000f00 */
[C---:B-1----:R-:W-:Y:S04]  /*129e0*/  HMMA.16816.F32.BF16 R28, R156.reuse, R148, R28 ;  /* 0x000000949c1c723c */ /* 0x042fe8000004181c */
[----:B------:R-:W-:Y:S04]  /*129f0*/  IMAD R0, R184, R0, 0x1 ;  /* 0x00000001b8007424 */ /* 0x000fe800078e0200 */
[----:B------:R-:W-:Y:S01]  /*12a00*/  HMMA.16816.F32.BF16 R32, R156, R150, R32 ;  /* 0x000000969c20723c */ /* 0x000fe20000041820 */
[----:B------:R-:W-:Y:S03]  /*12a10*/  LDSM.16.M88.4 R148, [R194+0x8000] ;  /* 0x00800000c294783b */ /* 0x000fe60000000200 */
[----:B----4-:R-:W-:Y:S04]  /*12a20*/  IADD3 R0, R185, R0, -R239 ;  /* 0x00000000b9007210 */ /* 0x010fe80007ffe8ef */
[C---:B------:R-:W-:Y:S01]  /*12a30*/  HMMA.16816.F32.BF16 R4, R152.reuse, R172, R4 ;  /* 0x000000ac9804723c */ /* 0x040fe20000041804 */
[----:B------:R-:W1:Y:S04]  /*12a40*/  LDSM.16.M88.4 R156, [R147+0x4000] ;  /* 0x00400000939c783b */ /* 0x000e680000000200 */
[----:B------:R-:W-:Y:S03]  /*12a50*/  IMAD.IADD R0, R0, 0x1, -R129 ;  /* 0x0000000100007824 */ /* 0x000fe600078e0a81 */
[C---:B------:R-:W-:Y:S01]  /*12a60*/  HMMA.16816.F32.BF16 R8, R152.reuse, R174, R8 ;  /* 0x000000ae9808723c */ /* 0x040fe20000041808 */
[----:B------:R-:W2:Y:S03]  /*12a70*/  LDSM.16.M88.4 R172, [R147+0x5800] ;  /* 0x0058000093ac783b */ /* 0x000ea60000000200 */
[C---:B------:R-:W-:Y:S01]  /*12a80*/  IADD3 R2, R0.reuse, R2, RZ ;  /* 0x0000000200027210 */ /* 0x040fe20007ffe0ff */
[----:B---3--:R-:W-:Y:S03]  /*12a90*/  IMAD.IADD R0, R0, 0x1, R124 ;  /* 0x0000000100007824 */ /* 0x008fe600078e027c */
[C---:B------:R-:W-:Y:S03]  /*12aa0*/  HMMA.16816.F32.BF16 R12, R152.reuse, R176, R12 ;  /* 0x000000b0980c723c */ /* 0x040fe6000004180c */
[C---:B------:R-:W-:Y:S02]  /*12ab0*/  ISETP.GT.AND P3, PT, R2.reuse, 0x28, PT ;  /* 0x000000280200780c */ /* 0x040fe40003f64270 */
[----:B------:R-:W-:Y:S02]  /*12ac0*/  ISETP.GT.AND P4, PT, R2, 0x31, PT ;  /* 0x000000310200780c */ /* 0x000fe40003f84270 */
[----:B------:R-:W-:Y:S01]  /*12ad0*/  ISETP.GT.AND P1, PT, R0, RZ, PT ;  /* 0x000000ff0000720c */ /* 0x000fe20003f24270 */
[C---:B------:R-:W-:Y:S01]  /*12ae0*/  HMMA.16816.F32.BF16 R16, R152.reuse, R178, R16 ;  /* 0x000000b29810723c */ /* 0x040fe20000041810 */
[----:B------:R-:W-:Y:S02]  /*12af0*/  LDSM.16.M88.4 R176, [R195+0x8000] ;  /* 0x00800000c3b0783b */ /* 0x000fe40000000200 */
[C---:B------:R-:W-:Y:S02]  /*12b00*/  ISETP.GT.AND P0, PT, R2.reuse, RZ, PT ;  /* 0x000000ff0200720c */ /* 0x040fe40003f04270 */
[----:B------:R-:W-:Y:S03]  /*12b10*/  ISETP.GT.AND P2, PT, R2, 0x1, PT ;  /* 0x000000010200780c */ /* 0x000fe60003f44270 */
[C---:B------:R-:W-:Y:S08]  /*12b20*/  HMMA.16816.F32.BF16 R20, R152.reuse, R180, R20 ;  /* 0x000000b49814723c */ /* 0x040ff00000041814 */
[C---:B------:R-:W-:Y:S01]  /*12b30*/  HMMA.16816.F32.BF16 R24, R152.reuse, R182, R24 ;  /* 0x000000b69818723c */ /* 0x040fe20000041818 */
[----:B------:R-:W3:Y:S07]  /*12b40*/  LDSM.16.M88.4 R180, [R202] ;  /* 0x00000000cab4783b */ /* 0x000eee0000000200 */
[C---:B-----5:R-:W-:Y:S08]  /*12b50*/  HMMA.16816.F32.BF16 R28, R152.reuse, R160, R28 ;  /* 0x000000a0981c723c */ /* 0x060ff0000004181c */
[----:B------:R-:W-:Y:S01]  /*12b60*/  HMMA.16816.F32.BF16 R32, R152, R162, R32 ;  /* 0x000000a29820723c */ /* 0x000fe20000041820 */
[----:B------:R-:W4:Y:S07]  /*12b70*/  LDSM.16.M88.4 R152, [R201] ;  /* 0x00000000c998783b */ /* 0x000f2e0000000200 */
        /* <DEDUP_REMOVED lines=25> */
[----:B------:R-:W5:Y:S07]  /*12d10*/  LDSM.16.M88.4 R160, [R190+0x4800] ;  /* 0x00480000bea0783b */ /* 0x000f6e0000000200 */
[C---:B--2---:R-:W-:Y:S08]  /*12d20*/  HMMA.16816.F32.BF16 R4, R148.reuse, R164, R4 ;  /* 0x000000a49404723c */ /* 0x044ff00000041804 */
[C---:B------:R-:W-:Y:S08]  /*12d30*/  HMMA.16816.F32.BF16 R8, R148.reuse, R166, R8 ;  /* 0x000000a69408723c */ /* 0x040ff00000041808 */
[C---:B------:R-:W-:Y:S08]  /*12d40*/  HMMA.16816.F32.BF16 R12, R148.reuse, R168, R12 ;  /* 0x000000a8940c723c */ /* 0x040ff0000004180c */
[C---:B------:R-:W-:Y:S08]  /*12d50*/  HMMA.16816.F32.BF16 R16, R148.reuse, R170, R16 ;  /* 0x000000aa9410723c */ /* 0x040ff00000041810 */
[C---:B---3--:R-:W-:Y:S08]  /*12d60*/  HMMA.16816.F32.BF16 R20, R148.reuse, R172, R20 ;  /* 0x000000ac9414723c */ /* 0x048ff00000041814 */
[C---:B------:R-:W-:Y:S08]  /*12d70*/  HMMA.16816.F32.BF16 R24, R148.reuse, R174, R24 ;  /* 0x000000ae9418723c */ /* 0x040ff00000041818 */
[C---:B----4-:R-:W-:Y:S08]  /*12d80*/  HMMA.16816.F32.BF16 R28, R148.reuse, R152, R28 ;  /* 0x00000098941c723c */ /* 0x050ff0000004181c */
[----:B------:R-:W-:Y:S01]  /*12d90*/  HMMA.16816.F32.BF16 R32, R148, R154, R32 ;  /* 0x0000009a9420723c */ /* 0x000fe20000041820 */
[----:B------:R-:W2:Y:S07]  /*12da0*/  LDSM.16.M88.4 R148, [R190+0x5000] ;  /* 0x00500000be94783b */ /* 0x000eae0000000200 */
[C---:B-1----:R-:W-:Y:S01]  /*12db0*/  HMMA.16816.F32.BF16 R4, R156.reuse, R180, R4 ;  /* 0x000000b49c04723c */ /* 0x042fe20000041804 */
[----:B------:R-:W1:Y:S01]  /*12dc0*/  LDSM.16.M88.4 R152, [R190+0x5800] ;  /* 0x00580000be98783b */ /* 0x000e620000000200 */
[----:B------:R-:W-:Y:S06]  /*12dd0*/  DEPBAR.LE SB0, 0x0 ;  /* 0x000080000000791a */ /* 0x000fec0000000000 */
[C---:B------:R-:W-:Y:S01]  /*12de0*/  HMMA.16816.F32.BF16 R8, R156.reuse, R182, R8 ;  /* 0x000000b69c08723c */ /* 0x040fe20000041808 */
[----:B------:R-:W-:Y:S07]  /*12df0*/  BAR.SYNC.DEFER_BLOCKING 0x0 ;  /* 0x0000000000007b1d */ /* 0x000fee0000010000 */
[C---:B-----5:R-:W-:Y:S08]  /*12e00*/  HMMA.16816.F32.BF16 R12, R156.reuse, R160, R12 ;  /* 0x000000a09c0c723c */ /* 0x060ff0000004180c */
[C---:B------:R-:W-:Y:S04]  /*12e10*/  HMMA.16816.F32.BF16 R16, R156.reuse, R162, R16 ;  /* 0x000000a29c10723c */ /* 0x040fe80000041810 */
[----:B------:R-:W-:Y:S02]  /*12e20*/  FSEL R124, R4, -INF , P0 ;  /* 0xff800000047c7808 */ /* 0x000fe40000000000 */
[----:B------:R-:W-:Y:S02]  /*12e30*/  ISETP.GT.AND P0, PT, R0, 0x1, PT ;  /* 0x000000010000780c */ /* 0x000fe40003f04270 */
[----:B------:R-:W-:Y:S01]  /*12e40*/  FSEL R160, R5, -INF , P2 ;  /* 0xff80000005a07808 */ /* 0x000fe20001000000 */
[C---:B--2---:R-:W-:Y:S03]  /*12e50*/  HMMA.16816.F32.BF16 R20, R156.reuse, R148, R20 ;  /* 0x000000949c14723c */ /* 0x044fe60000041814 */
[----:B------:R-:W-:Y:S02]  /*12e60*/  FSEL R163, R7, -INF , P0 ;  /* 0xff80000007a37808 */ /* 0x000fe40000000000 */
[----:B------:R-:W-:Y:S02]  /*12e70*/  FMNMX.FTZ R4, R124, R3, !PT ;  /* 0x000000037c047209 */ /* 0x000fe40007810000 */
[C---:B------:R-:W-:Y:S01]  /*12e80*/  ISETP.GT.AND P0, PT, R2.reuse, 0x8, PT ;  /* 0x000000080200780c */ /* 0x040fe20003f04270 */
[C---:B------:R-:W-:Y:S03]  /*12e90*/  HMMA.16816.F32.BF16 R24, R156.reuse, R150, R24 ;  /* 0x000000969c18723c */ /* 0x040fe60000041818 */
[----:B------:R-:W-:Y:S02]  /*12ea0*/  ISETP.GT.AND P2, PT, R2, 0x9, PT ;  /* 0x000000090200780c */ /* 0x000fe40003f44270 */
[----:B------:R-:W-:Y:S02]  /*12eb0*/  FSEL R148, R8, -INF , P0 ;  /* 0xff80000008947808 */ /* 0x000fe40000000000 */
[----:B------:R-:W-:Y:S01]  /*12ec0*/  FMNMX.FTZ R4, R160, R4, !PT ;  /* 0x00000004a0047209 */ /* 0x000fe20007810000 */
[C---:B-1----:R-:W-:Y:S03]  /*12ed0*/  HMMA.16816.F32.BF16 R28, R156.reuse, R152, R28 ;  /* 0x000000989c1c723c */ /* 0x042fe6000004181c */
[----:B------:R-:W-:Y:S02]  /*12ee0*/  ISETP.GT.AND P0, PT, R0, 0x9, PT ;  /* 0x000000090000780c */ /* 0x000fe40003f04270 */
[----:B------:R-:W-:Y:S02]  /*12ef0*/  FSEL R149, R9, -INF , P2 ;  /* 0xff80000009957808 */ /* 0x000fe40001000000 */
[----:B------:R-:W-:Y:S01]  /*12f00*/  FSEL R162, R11, -INF , P0 ;  /* 0xff8000000ba27808 */ /* 0x000fe20000000000 */
[----:B------:R-:W-:Y:S03]  /*12f10*/  HMMA.16816.F32.BF16 R32, R156, R154, R32 ;  /* 0x0000009a9c20723c */ /* 0x000fe60000041820 */
[----:B------:R-:W-:Y:S02]  /*12f20*/  ISETP.GT.AND P0, PT, R2, 0x10, PT ;  /* 0x000000100200780c */ /* 0x000fe40003f04270 */
[----:B------:R-:W-:Y:S02]  /*12f30*/  FMNMX.FTZ R4, R148, R4, !PT ;  /* 0x0000000494047209 */ /* 0x000fe40007810000 */
[----:B------:R-:W-:Y:S02]  /*12f40*/  FSEL R165, R12, -INF , P0 ;  /* 0xff8000000ca57808 */ /* 0x000fe40000000000 */
[----:B------:R-:W-:Y:S02]  /*12f50*/  ISETP.GT.AND P2, PT, R2, 0x11, PT ;  /* 0x000000110200780c */ /* 0x000fe40003f44270 */
[----:B------:R-:W-:Y:S02]  /*12f60*/  ISETP.GT.AND P0, PT, R0, 0x11, PT ;  /* 0x000000110000780c */ /* 0x000fe40003f04270 */
[----:B------:R-:W-:Y:S02]  /*12f70*/  FMNMX.FTZ R4, R149, R4, !PT ;  /* 0x0000000495047209 */ /* 0x000fe40007810000 */
[----:B------:R-:W-:Y:S02]  /*12f80*/  FSEL R166, R13, -INF , P2 ;  /* 0xff8000000da67808 */ /* 0x000fe40001000000 */
[----:B------:R-:W-:Y:S02]  /*12f90*/  FSEL R171, R15, -INF , P0 ;  /* 0xff8000000fab7808 */ /* 0x000fe40000000000 */
[----:B------:R-:W-:Y:S02]  /*12fa0*/  ISETP.GT.AND P0, PT, R2, 0x18, PT ;  /* 0x000000180200780c */ /* 0x000fe40003f04270 */
[----:B------:R-:W-:Y:S02]  /*12fb0*/  FMNMX.FTZ R4, R165, R4, !PT ;  /* 0x00000004a5047209 */ /* 0x000fe40007810000 */
[----:B------:R-:W-:Y:S02]  /*12fc0*/  FSEL R167, R16, -INF , P0 ;  /* 0xff80000010a77808 */ /* 0x000fe40000000000 */
[----:B------:R-:W-:Y:S02]  /*12fd0*/  ISETP.GT.AND P2, PT, R2, 0x19, PT ;  /* 0x000000190200780c */ /* 0x000fe40003f44270 */
[----:B------:R-:W-:Y:S02]  /*12fe0*/  ISETP.GT.AND P0, PT, R0, 0x19, PT ;  /* 0x000000190000780c */ /* 0x000fe40003f04270 */
[----:B------:R-:W-:Y:S02]  /*12ff0*/  FMNMX.FTZ R4, R166, R4, !PT ;  /* 0x00000004a6047209 */ /* 0x000fe40007810000 */
[----:B------:R-:W-:Y:S02]  /*13000*/  FSEL R172, R19, -INF , P0 ;  /* 0xff80000013ac7808 */ /* 0x000fe40000000000 */
[----:B------:R-:W-:Y:S02]  /*13010*/  ISETP.GT.AND P0, PT, R2, 0x20, PT ;  /* 0x000000200200780c */ /* 0x000fe40003f04270 */
[----:B------:R-:W-:Y:S02]  /*13020*/  FSEL R168, R17, -INF , P2 ;  /* 0xff80000011a87808 */ /* 0x000fe40001000000 */
[----:B------:R-:W-:Y:S02]  /*13030*/  FSEL R164, R6, -INF , P1 ;  /* 0xff80000006a47808 */ /* 0x000fe40000800000 */
[----:B------:R-:W-:Y:S02]  /*13040*/  FMNMX.FTZ R4, R167, R4, !PT ;  /* 0x00000004a7047209 */ /* 0x000fe40007810000 */
[----:B------:R-:W-:Y:S02]  /*13050*/  ISETP.GT.AND P1, PT, R0, 0x8, PT ;  /* 0x000000080000780c */ /* 0x000fe40003f24270 */
[----:B------:R-:W-:Y:S02]  /*13060*/  FSEL R154, R20, -INF , P0 ;  /* 0xff800000149a7808 */ /* 0x000fe40000000000 */
[----:B------:R-:W-:Y:S02]  /*13070*/  ISETP.GT.AND P2, PT, R2, 0x21, PT ;  /* 0x000000210200780c */ /* 0x000fe40003f44270 */
[----:B------:R-:W-:Y:S02]  /*13080*/  FMNMX.FTZ R4, R168, R4, !PT ;  /* 0x00000004a8047209 */ /* 0x000fe40007810000 */
[----:B------:R-:W-:Y:S02]  /*13090*/  FSEL R161, R10, -INF , P1 ;  /* 0xff8000000aa17808 */ /* 0x000fe40000800000 */
[----:B------:R-:W-:Y:S02]  /*130a0*/  ISETP.GT.AND P1, PT, R0, 0x10, PT ;  /* 0x000000100000780c */ /* 0x000fe40003f24270 */
[----:B------:R-:W-:Y:S02]  /*130b0*/  FMNMX.FTZ R5, R164, R128, !PT ;  /* 0x00000080a4057209 */ /* 0x000fe40007810000 */
[----:B------:R-:W-:Y:S02]  /*130c0*/  FSEL R155, R21, -INF , P2 ;  /* 0xff800000159b7808 */ /* 0x000fe40001000000 */
        /* <DEDUP_REMOVED lines=11> */
[----:B------:R-:W-:Y:S02]  /*13180*/  ISETP.GT.AND P0, PT, R2, 0x30, PT ;  /* 0x000000300200780c */ /* 0x000fe40003f04270 */
[----:B------:R-:W-:Y:S02]  /*13190*/  FMNMX.FTZ R5, R162, R5, !PT ;  /* 0x00000005a2057209 */ /* 0x000fe40007810000 */
[----:B------:R-:W-:Y:S02]  /*131a0*/  FSEL R186, R28, -INF , P0 ;  /* 0xff8000001cba7808 */ /* 0x000fe40000000000 */
        /* <DEDUP_REMOVED lines=9> */
[----:B------:R-:W-:Y:S02]  /*13240*/  ISETP.GT.AND P1, PT, R0, 0x20, PT ;  /* 0x000000200000780c */ /* 0x000fe40003f24270 */
[----:B------:R-:W-:Y:S02]  /*13250*/  FMNMX.FTZ R4, R170, R4, !PT ;  /* 0x00000004aa047209 */ /* 0x000fe40007810000 */
[----:B------:R-:W-:Y:S02]  /*13260*/  FSEL R214, R33, -INF , P2 ;  /* 0xff80000021d67808 */ /* 0x000fe40001000000 */
[----:B------:R-:W-:Y:S02]  /*13270*/  FMNMX.FTZ R2, R213, R2, !PT ;  /* 0x00000002d5027209 */ /* 0x000fe40007810000 */
[----:B------:R-:W-:Y:S02]  /*13280*/  FSEL R157, R22, -INF , P1 ;  /* 0xff800000169d7808 */ /* 0x000fe40000800000 */
[----:B------:R-:W-:Y:S02]  /*13290*/  ISETP.GT.AND P0, PT, R0, 0x21, PT ;  /* 0x000000210000780c */ /* 0x000fe40003f04270 */
[----:B------:R-:W-:Y:S02]  /*132a0*/  FMNMX.FTZ R4, R172, R4, !PT ;  /* 0x00000004ac047209 */ /* 0x000fe40007810000 */
[----:B------:R-:W-:Y:S02]  /*132b0*/  FMNMX.FTZ R2, R214, R2, !PT ;  /* 0x00000002d6027209 */ /* 0x000fe40007810000 */
[----:B------:R-:W-:Y:S02]  /*132c0*/  FSEL R158, R23, -INF , P0 ;  /* 0xff800000179e7808 */ /* 0x000fe40000000000 */
[----:B------:R-:W-:Y:S01]  /*132d0*/  ISETP.GT.AND P2, PT, R184, R235, PT ;  /* 0x000000ebb800720c */ /* 0x000fe20003f44270 */
[----:B------:R-:W1:Y:S01]  /*132e0*/  SHFL.BFLY PT, R7, R2, 0x2, 0x1f ;  /* 0x0c401f0002077f89 */ /* 0x000e6200000e0000 */
[----:B------:R-:W-:Y:S02]  /*132f0*/  FMNMX.FTZ R4, R157, R4, !PT ;  /* 0x000000049d047209 */ /* 0x000fe40007810000 */
[----:B------:R-:W-:Y:S02]  /*13300*/  ISETP.GT.AND P1, PT, R0, 0x28, PT ;  /* 0x000000280000780c */ /* 0x000fe40003f24270 */
[----:B------:R-:W-:Y:S02]  /*13310*/  FMNMX.FTZ R4, R158, R4, !PT ;  /* 0x000000049e047209 */ /* 0x000fe40007810000 */
[----:B------:R-:W-:Y:S02]  /*13320*/  FSEL R175, R26, -INF , P1 ;  /* 0xff8000001aaf7808 */ /* 0x000fe40000800000 */
[C---:B------:R-:W-:Y:S02]  /*13330*/  ISETP.GT.AND P0, PT, R0.reuse, 0x29, PT ;  /* 0x000000290000780c */ /* 0x040fe40003f04270 */
[----:B------:R-:W-:Y:S01]  /*13340*/  ISETP.GT.AND P1, PT, R0, 0x30, PT ;  /* 0x000000300000780c */ /* 0x000fe20003f24270 */
[----:B------:R-:W-:Y:S01]  /*13350*/  @P2 IMAD.MOV.U32 R10, RZ, RZ, c[0x0][0x1e4] ;  /* 0x00007900ff0a2624 */ /* 0x000fe200078e00ff */
[----:B------:R-:W-:Y:S02]  /*13360*/  FSEL R176, R27, -INF , P0 ;  /* 0xff8000001bb07808 */ /* 0x000fe40000000000 */
        /* <DEDUP_REMOVED lines=16> */
[----:B-1----:R-:W-:Y:S02]  /*13470*/  FMNMX.FTZ R9, R2, R7, !PT ;  /* 0x0000000702097209 */ /* 0x002fe40007810000 */
[----:B------:R-:W-:Y:S01]  /*13480*/  @P2 IADD3 R2, R5, R6, RZ ;  /* 0x0000000605022210 */ /* 0x000fe20007ffe0ff */
[C---:B------:R-:W-:Y:S01]  /*13490*/  @P2 IMAD.SHL.U32 R5, R4.reuse, 0x40, RZ ;  /* 0x0000004004052824 */ /* 0x040fe200078e00ff */
[----:B------:R-:W-:Y:S01]  /*134a0*/  FMNMX.FTZ R0, R129, R0, !PT ;  /* 0x0000000081007209 */ /* 0x000fe20007810000 */
[----:B------:R-:W-:Y:S01]  /*134b0*/  SHFL.BFLY PT, R17, R9, 0x1, 0x1f ;  /* 0x0c201f0009117f89 */ /* 0x000fe200000e0000 */
[----:B------:R-:W-:Y:S02]  /*134c0*/  @P2 SHF.L.U64.HI R4, R4, 0x6, R2 ;  /* 0x0000000604042819 */ /* 0x000fe40000010202 */
[----:B------:R-:W-:Y:S02]  /*134d0*/  @P2 MOV R6, c[0x0][0x1e0] ;  /* 0x0000780000062a02 */ /* 0x000fe40000000f00 */
[C---:B------:R-:W-:Y:S02]  /*134e0*/  @P2 IADD3 R8, P1, R5.reuse, R226, RZ ;  /* 0x000000e205082210 */ /* 0x040fe40007f3e0ff */
[----:B------:R-:W-:Y:S01]  /*134f0*/  @P2 LEA R7, P0, R6, R5, 0x5 ;  /* 0x0000000506072211 */ /* 0x000fe200078028ff */
[----:B------:R-:W1:Y:S01]  /*13500*/  SHFL.BFLY PT, R2, R0, 0x2, 0x1f ;  /* 0x0c401f0000027f89 */ /* 0x000e6200000e0000 */
[-C--:B------:R-:W-:Y:S02]  /*13510*/  @P2 IADD3.X R11, R4, R225.reuse, RZ, P1, !PT ;  /* 0x000000e1040b2210 */ /* 0x080fe40000ffe4ff */
[----:B------:R-:W-:Y:S02]  /*13520*/  @P2 LEA R18, P1, R8, c[0x0][0x1c8], 0x1 ;  /* 0x0000720008122a11 */ /* 0x000fe400078208ff */
[----:B------:R-:W-:Y:S02]  /*13530*/  @P2 LEA.HI.X R6, R6, R4, R10, 0x5, P0 ;  /* 0x0000000406062211 */ /* 0x000fe400000f2c0a */
[----:B------:R-:W-:Y:S02]  /*13540*/  @P2 IADD3 R10, P0, R226, 0x40, RZ ;  /* 0x00000040e20a2810 */ /* 0x000fe40007f1e0ff */
[----:B------:R-:W-:Y:S02]  /*13550*/  @P2 LEA.HI.X R19, R8, c[0x0][0x1cc], R11, 0x1, P1 ;  /* 0x0000730008132a11 */ /* 0x000fe400008f0c0b */
[----:B------:R-:W-:Y:S01]  /*13560*/  @P2 IADD3 R11, P3, R226, 0x80, RZ ;  /* 0x00000080e20b2810 */ /* 0x000fe20007f7e0ff */
[----:B------:R-:W-:Y:S01]  /*13570*/  @P2 IMAD.X R12, RZ, RZ, R225, P0 ;  /* 0x000000ffff0c2224 */ /* 0x000fe200000e06e1 */
[C---:B------:R-:W-:Y:S02]  /*13580*/  @P2 IADD3 R8, P1, R5.reuse, R10, RZ ;  /* 0x0000000a05082210 */ /* 0x040fe40007f3e0ff */
[----:B------:R-:W-:Y:S02]  /*13590*/  @P2 IADD3.X R13, RZ, R225, RZ, P3, !PT ;  /* 0x000000e1ff0d2210 */ /* 0x000fe40001ffe4ff */
[----:B------:R-:W-:Y:S01]  /*135a0*/  @P2 IADD3 R5, P0, R5, R11, RZ ;  /* 0x0000000b05052210 */ /* 0x000fe20007f1e0ff */
[----:B------:R-:W-:Y:S01]  /*135b0*/  @P2 IMAD.X R15, R4, 0x1, R12, P1 ;  /* 0x00000001040f2824 */ /* 0x000fe200008e060c */
[----:B------:R-:W-:Y:S02]  /*135c0*/  @P2 LEA R16, P1, R8, c[0x0][0x1c8], 0x1 ;  /* 0x0000720008102a11 */ /* 0x000fe400078208ff */
[----:B------:R-:W-:Y:S02]  /*135d0*/  @P2 IADD3.X R4, R4, R13, RZ, P0, !PT ;  /* 0x0000000d04042210 */ /* 0x000fe400007fe4ff */
[----:B------:R-:W-:Y:S02]  /*135e0*/  @P2 LEA R14, P0, R5, c[0x0][0x1c8], 0x1 ;  /* 0x00007200050e2a11 */ /* 0x000fe400078008ff */
[----:B-1----:R-:W-:Y:S02]  /*135f0*/  FMNMX.FTZ R0, R0, R2, !PT ;  /* 0x0000000200007209 */ /* 0x002fe40007810000 */
[----:B------:R-:W-:Y:S02]  /*13600*/  FMNMX.FTZ R125, R9, R17, !PT ;  /* 0x00000011097d7209 */ /* 0x000fe40007810000 */
[----:B------:R-:W-:Y:S01]  /*13610*/  @P2 LEA.HI.X R17, R8, c[0x0][0x1cc], R15, 0x1, P1 ;  /* 0x0000730008112a11 */ /* 0x000fe200008f0c0f */
[----:B------:R-:W1:Y:S01]  /*13620*/  SHFL.BFLY PT, R2, R0, 0x1, 0x1f ;  /* 0x0c201f0000027f89 */ /* 0x000e6200000e0000 */
[----:B------:R-:W-:Y:S01]  /*13630*/  @P2 LEA.HI.X R15, R5, c[0x0][0x1cc], R4, 0x1, P0 ;  /* 0x00007300050f2a11 */ /* 0x000fe200000f0c04 */
[----:B------:R-:W-:Y:S01]  /*13640*/  FMUL.FTZ R8, R125, c[0x0][0x2d0] ;  /* 0x0000b4007d087a20 */ /* 0x000fe20000410000 */
[----:B------:R-:W-:Y:S02]  /*13650*/  @P2 IADD3 R4, P0, R7, R10, RZ ;  /* 0x0000000a07042210 */ /* 0x000fe40007f1e0ff */
[----:B------:R-:W-:Y:S02]  /*13660*/  FSETP.NEU.FTZ.AND P1, PT, R125, -INF , PT ;  /* 0xff8000007d00780b */ /* 0x000fe40003f3d000 */
[----:B------:R-:W-:Y:S01]  /*13670*/  LOP3.LUT P4, RZ, R238, 0x1, RZ, 0xc0, !PT ;  /* 0x00000001eeff7812 */ /* 0x000fe2000788c0ff */
[----:B------:R-:W-:Y:S01]  /*13680*/  @P2 IMAD.X R10, R6, 0x1, R12, P0 ;  /* 0x00000001060a2824 */ /* 0x000fe200000e060c */
[C---:B------:R-:W-:Y:S02]  /*13690*/  @P2 IADD3 R5, P0, R7.reuse, R11, RZ ;  /* 0x0000000b07052210 */ /* 0x040fe40007f1e0ff */
[----:B------:R-:W-:Y:S02]  /*136a0*/  FSEL R152, R8, RZ, P1 ;  /* 0x000000ff08987208 */ /* 0x000fe40000800000 */
[----:B------:R-:W-:Y:S02]  /*136b0*/  @P2 IADD3.X R11, R6, R13, RZ, P0, !PT ;  /* 0x0000000d060b2210 */ /* 0x000fe400007fe4ff */
[----:B------:R-:W-:Y:S01]  /*136c0*/  @P2 IADD3 R7, P0, R7, R226, RZ ;  /* 0x000000e207072210 */ /* 0x000fe20007f1e0ff */
[--C-:B------:R-:W-:Y:S04]  /*136d0*/  FFMA.FTZ R8, R124, c[0x0][0x2d0], -R152.reuse ;  /* 0x0000b4007c087a23 */ /* 0x100fe80000010898 */
[----:B------:R-:W-:Y:S01]  /*136e0*/  @P2 IMAD.X R9, R6, 0x1, R225, P0 ;  /* 0x0000000106092824 */ /* 0x000fe200000e06e1 */
[C---:B------:R-:W-:Y:S01]  /*136f0*/  @P2 LEA R6, P0, R7.reuse, c[0x0][0x1c8], 0x1 ;  /* 0x0000720007062a11 */ /* 0x040fe200078008ff */
[----:B------:R2:W-:Y:S01]  /*13700*/  MUFU.EX2 R223, R8 ;  /* 0x0000000800df7308 */ /* 0x0005e20000000800 */
[----:B------:R3:W-:Y:S01]  /*13710*/  @P2 LDGSTS.E.BYPASS.LTC128B.128 [R210+0x6100], [R18.64], !P4 ;  /* 0x0610000012d22fae */ /* 0x0007e2000e101d46 */
[----:B-1----:R-:W-:Y:S01]  /*13720*/  FMNMX.FTZ R124, R0, R2, !PT ;  /* 0x00000002007c7209 */ /* 0x002fe20007810000 */
[--C-:B------:R-:W-:Y:S01]  /*13730*/  FFMA.FTZ R0, R148, c[0x0][0x2d0], -R152.reuse ;  /* 0x0000b40094007a23 */ /* 0x100fe20000010898 */
[----:B------:R-:W-:Y:S01]  /*13740*/  @P2 LEA.HI.X R7, R7, c[0x0][0x1cc], R9, 0x1, P0 ;  /* 0x0000730007072a11 */ /* 0x000fe200000f0c09 */
[--C-:B------:R-:W-:Y:S02]  /*13750*/  FFMA.FTZ R9, R160, c[0x0][0x2d0], -R152.reuse ;  /* 0x0000b400a0097a23 */ /* 0x100fe40000010898 */
[----:B------:R-:W-:Y:S02]  /*13760*/  FFMA.FTZ R2, R149, c[0x0][0x2d0], -R152 ;  /* 0x0000b40095027a23 */ /* 0x000fe40000010898 */
[----:B------:R1:W-:Y:S01]  /*13770*/  @P2 LDGSTS.E.BYPASS.LTC128B.128 [R210+0x8100], [R16.64], !P6 ;  /* 0x0810000010d22fae */ /* 0x0003e2000f101d46 */
[----:B------:R4:W5:Y:S07]  /*13780*/  MUFU.EX2 R224, R9 ;  /* 0x0000000900e07308 */ /* 0x00096e0000000800 */
[----:B------:R1:W-:Y:S03]  /*13790*/  @P2 LDGSTS.E.BYPASS.LTC128B.128 [R210+0xa100], [R14.64], !P5 ;  /* 0x0a1000000ed22fae */ /* 0x0003e6000e901d46 */
[----:B------:R1:W-:Y:S01]  /*137a0*/  MUFU.EX2 R222, R0 ;  /* 0x0000000000de7308 */ /* 0x0003e20000000800 */
[C---:B--2---:R-:W-:Y:S04]  /*137b0*/  @P2 LEA R8, P0, R4.reuse, c[0x0][0x1c8], 0x1 ;  /* 0x0000720004082a11 */ /* 0x044fe800078008ff */
[----:B------:R2:W-:Y:S05]  /*137c0*/  @P2 LDGSTS.E.BYPASS.LTC128B.128 [R210+0x7100], [R6.64], !P4 ;  /* 0x0710000006d22fae */ /* 0x0005ea000e101d46 */
[----:B------:R2:W2:Y:S01]  /*137d0*/  MUFU.EX2 R221, R2 ;  /* 0x0000000200dd7308 */ /* 0x0004a20000000800 */
[----:B----4-:R-:W-:Y:S02]  /*137e0*/  @P2 LEA.HI.X R9, R4, c[0x0][0x1cc], R10, 0x1, P0 ;  /* 0x0000730004092a11 */ /* 0x010fe400000f0c0a */
[C---:B------:R-:W-:Y:S02]  /*137f0*/  @P2 LEA R4, P0, R5.reuse, c[0x0][0x1c8], 0x1 ;  /* 0x0000720005042a11 */ /* 0x040fe400078008ff */
[----:B-----5:R-:W-:Y:S01]  /*13800*/  F2FP.BF16.PACK_AB R148, R224, R223 ;  /* 0x000000dfe094723e */ /* 0x020fe200000010ff */
[----:B------:R4:W-:Y:S01]  /*13810*/  @P2 LDGSTS.E.BYPASS.LTC128B.128 [R210+0x9100], [R8.64], !P6 ;  /* 0x0910000008d22fae */ /* 0x0009e2000f101d46 */
[----:B------:R-:W-:Y:S02]  /*13820*/  @P2 LEA.HI.X R5, R5, c[0x0][0x1cc], R11, 0x1, P0 ;  /* 0x0000730005052a11 */ /* 0x000fe400000f0c0b */
[C---:B------:R-:W-:Y:S01]  /*13830*/  FSETP.NEU.FTZ.AND P0, PT, R124.reuse, -INF , PT ;  /* 0xff8000007c00780b */ /* 0x040fe20003f1d000 */
[----:B-1----:R-:W-:Y:S04]  /*13840*/  FMUL.FTZ R0, R124, c[0x0][0x2d0] ;  /* 0x0000b4007c007a20 */ /* 0x002fe80000410000 */
[----:B------:R1:W-:Y:S01]  /*13850*/  @P2 LDGSTS.E.BYPASS.LTC128B.128 [R210+0xb100], [R4.64], !P5 ;  /* 0x0b10000004d22fae */ /* 0x0003e2000e901d46 */
[----:B------:R-:W-:Y:S05]  /*13860*/  FSEL R153, R0, RZ, P0 ;  /* 0x000000ff00997208 */ /* 0x000fea0000000000 */
[--C-:B------:R-:W-:Y:S02]  /*13870*/  FFMA.FTZ R0, R164, c[0x0][0x2d0], -R153.reuse ;  /* 0x0000b400a4007a23 */ /* 0x100fe40000010899 */
[----:B------:R-:W5:Y:S01]  /*13880*/  LDSM.16.MT88.4 R12, [R188] ;  /* 0x00000000bc0c783b */ /* 0x000f620000004200 */
[--C-:B--2---:R-:W-:Y:S01]  /*13890*/  FFMA.FTZ R2, R162, c[0x0][0x2d0], -R153.reuse ;  /* 0x0000b400a2027a23 */ /* 0x104fe20000010899 */
[----:B------:R-:W-:Y:S01]  /*138a0*/  F2FP.BF16.PACK_AB R150, R221, R222 ;  /* 0x000000dedd96723e */ /* 0x000fe200000010ff */
[----:B------:R2:W-:Y:S05]  /*138b0*/  MUFU.EX2 R218, R0 ;  /* 0x0000000000da7308 */ /* 0x0005ea0000000800 */
[----:B------:R-:W1:Y:S05]  /*138c0*/  LDSM.16.MT88.4 R20, [R189] ;  /* 0x00000000bd14783b */ /* 0x000e6a0000004200 */
[----:B------:R3:W-:Y:S03]  /*138d0*/  MUFU.EX2 R217, R2 ;  /* 0x0000000200d97308 */ /* 0x0007e60000000800 */
[----:B------:R-:W1:Y:S08]  /*138e0*/  LDSM.16.MT88.4 R28, [R192] ;  /* 0x00000000c01c783b */ /* 0x000e700000004200 */
[----:B------:R-:W0:Y:S01]  /*138f0*/  LDGDEPBAR ;  /* 0x00000000000079af */ /* 0x000e220000000000 */
[--C-:B--2---:R-:W-:Y:S04]  /*13900*/  FFMA.FTZ R0, R163, c[0x0][0x2d0], -R153.reuse ;  /* 0x0000b400a3007a23 */ /* 0x104fe80000010899 */
[----:B------:R2:W1:Y:S01]  /*13910*/  MUFU.EX2 R220, R0 ;  /* 0x0000000000dc7308 */ /* 0x0004620000000800 */
[----:B---3--:R-:W-:Y:S02]  /*13920*/  FSEL R2, R124, RZ, P0 ;  /* 0x000000ff7c027208 */ /* 0x008fe40000000000 */
[----:B------:R-:W-:Y:S02]  /*13930*/  ISETP.GT.AND P0, PT, R184, R236, PT ;  /* 0x000000ecb800720c */ /* 0x000fe40003f04270 */
[----:B------:R-:W-:Y:S01]  /*13940*/  MOV R184, R211 ;  /* 0x000000d300b87202 */ /* 0x000fe20000000f00 */
[----:B--2---:R-:W-:Y:S01]  /*13950*/  FFMA.FTZ R0, R161, c[0x0][0x2d0], -R153 ;  /* 0x0000b400a1007a23 */ /* 0x004fe20000010899 */
[----:B-1----:R-:W-:Y:S03]  /*13960*/  F2FP.BF16.PACK_AB R149, R220, R218 ;  /* 0x000000dadc95723e */ /* 0x002fe600000010ff */
[----:B------:R1:W2:Y:S02]  /*13970*/  MUFU.EX2 R219, R0 ;  /* 0x0000000000db7308 */ /* 0x0002a40000000800 */
[----:B-1----:R-:W-:Y:S02]  /*13980*/  FSEL R0, R125, RZ, P1 ;  /* 0x000000ff7d007208 */ /* 0x002fe40000800000 */
[----:B--2---:R-:W-:Y:S03]  /*13990*/  F2FP.BF16.PACK_AB R151, R217, R219 ;  /* 0x000000dbd997723e */ /* 0x004fe600000010ff */
[----:B------:R-:W-:Y:S04]  /*139a0*/  FADD.FTZ R0, -R0, R3 ;  /* 0x0000000300007221 */ /* 0x000fe80000010100 */
[----:B------:R-:W-:Y:S04]  /*139b0*/  FMUL.FTZ R0, R0, c[0x0][0x2d0] ;  /* 0x0000b40000007a20 */ /* 0x000fe80000410000 */
[----:B------:R1:W2:Y:S02]  /*139c0*/  MUFU.EX2 R3, R0 ;  /* 0x0000000000037308 */ /* 0x0002a40000000800 */
[----:B-1----:R-:W-:Y:S02]  /*139d0*/  FADD.FTZ R0, -R2, R128 ;  /* 0x0000008002007221 */ /* 0x002fe40000010100 */
[C---:B--2---:R-:W-:Y:S02]  /*139e0*/  FMUL.FTZ R4, R3.reuse, R132 ;  /* 0x0000008403047220 */ /* 0x044fe40000410000 */
[----:B------:R-:W-:Y:S02]  /*139f0*/  FMUL.FTZ R0, R0, c[0x0][0x2d0] ;  /* 0x0000b40000007a20 */ /* 0x000fe40000410000 */
[C---:B------:R-:W-:Y:S02]  /*13a00*/  FMUL.FTZ R5, R3.reuse, R133 ;  /* 0x0000008503057220 */ /* 0x040fe40000410000 */
[C---:B----4-:R-:W-:Y:S02]  /*13a10*/  FMUL.FTZ R8, R3.reuse, R136 ;  /* 0x0000008803087220 */ /* 0x050fe40000410000 */
[----:B------:R-:W1:Y:S01]  /*13a20*/  MUFU.EX2 R0, R0 ;  /* 0x0000000000007308 */ /* 0x000e620000000800 */
[----:B------:R-:W-:Y:S02]  /*13a30*/  FMUL.FTZ R9, R3, R137 ;  /* 0x0000008903097220 */ /* 0x000fe40000410000 */
        /* <DEDUP_REMOVED lines=12> */
[C---:B-1----:R-:W-:Y:S02]  /*13b00*/  FMUL.FTZ R6, R0.reuse, R134 ;  /* 0x0000008600067220 */ /* 0x042fe40000410000 */
[C---:B------:R-:W-:Y:S02]  /*13b10*/  FMUL.FTZ R7, R0.reuse, R135 ;  /* 0x0000008700077220 */ /* 0x040fe40000410000 */
[----:B------:R-:W-:Y:S01]  /*13b20*/  LDSM.16.MT88.4 R132, [R189+0x2800] ;  /* 0x00280000bd84783b */ /* 0x000fe20000004200 */
[C---:B------:R-:W-:Y:S02]  /*13b30*/  FMUL.FTZ R10, R0.reuse, R138 ;  /* 0x0000008a000a7220 */ /* 0x040fe40000410000 */
[C---:B------:R-:W-:Y:S02]  /*13b40*/  FMUL.FTZ R11, R0.reuse, R139 ;  /* 0x0000008b000b7220 */ /* 0x040fe40000410000 */
[C---:B-----5:R-:W-:Y:S03]  /*13b50*/  HMMA.16816.F32.BF16 R4, R148.reuse, R12, R4 ;  /* 0x0000000c9404723c */ /* 0x060fe60000041804 */
[----:B------:R-:W-:Y:S02]  /*13b60*/  LDSM.16.MT88.4 R136, [R192+0x2800] ;  /* 0x00280000c088783b */ /* 0x000fe40000004200 */
[C---:B------:R-:W-:Y:S02]  /*13b70*/  FMUL.FTZ R18, R0.reuse, R106 ;  /* 0x0000006a00127220 */ /* 0x040fe40000410000 */
[C---:B------:R-:W-:Y:S01]  /*13b80*/  FMUL.FTZ R12, R3.reuse, R100 ;  /* 0x00000064030c7220 */ /* 0x040fe20000410000 */
[C---:B------:R-:W-:Y:S04]  /*13b90*/  HMMA.16816.F32.BF16 R8, R148.reuse, R14, R8 ;  /* 0x0000000e9408723c */ /* 0x040fe80000041808 */
[C---:B------:R-:W-:Y:S02]  /*13ba0*/  FMUL.FTZ R13, R3.reuse, R101 ;  /* 0x00000065030d7220 */ /* 0x040fe40000410000 */
[C---:B------:R-:W-:Y:S02]  /*13bb0*/  FMUL.FTZ R19, R0.reuse, R107 ;  /* 0x0000006b00137220 */ /* 0x040fe40000410000 */
[C---:B------:R-:W-:Y:S01]  /*13bc0*/  FMUL.FTZ R14, R0.reuse, R102 ;  /* 0x00000066000e7220 */ /* 0x040fe20000410000 */
[----:B------:R-:W-:Y:S03]  /*13bd0*/  LDSM.16.MT88.4 R104, [R188+0x2000] ;  /* 0x00200000bc68783b */ /* 0x000fe60000004200 */
[C---:B------:R-:W-:Y:S02]  /*13be0*/  FMUL.FTZ R15, R0.reuse, R103 ;  /* 0x00000067000f7220 */ /* 0x040fe40000410000 */
[C---:B------:R-:W-:Y:S02]  /*13bf0*/  FMUL.FTZ R26, R0.reuse, R114 ;  /* 0x00000072001a7220 */ /* 0x040fe40000410000 */
[C---:B------:R-:W-:Y:S01]  /*13c00*/  FMUL.FTZ R27, R0.reuse, R115 ;  /* 0x00000073001b7220 */ /* 0x040fe20000410000 */
[----:B------:R-:W1:Y:S01]  /*13c10*/  LDSM.16.MT88.4 R100, [R191] ;  /* 0x00000000bf64783b */ /* 0x000e620000004200 */
[----:B------:R-:W-:Y:S01]  /*13c20*/  FMUL.FTZ R34, R0, R122 ;  /* 0x0000007a00227220 */ /* 0x000fe20000410000 */
[C---:B------:R-:W-:Y:S03]  /*13c30*/  HMMA.16816.F32.BF16 R12, R148.reuse, R20, R12 ;  /* 0x00000014940c723c */ /* 0x040fe6000004180c */
[--C-:B--2---:R-:W-:Y:S02]  /*13c40*/  FFMA.FTZ R2, R166, c[0x0][0x2d0], -R152.reuse ;  /* 0x0000b400a6027a23 */ /* 0x104fe40000010898 */
[C---:B------:R-:W-:Y:S01]  /*13c50*/  FMUL.FTZ R35, R0.reuse, R123 ;  /* 0x0000007b00237220 */ /* 0x040fe20000410000 */
[----:B------:R-:W-:Y:S01]  /*13c60*/  LDSM.16.MT88.4 R112, [R192+0x800] ;  /* 0x00080000c070783b */ /* 0x000fe20000004200 */
[C---:B------:R-:W-:Y:S01]  /*13c70*/  FMUL.FTZ R20, R3.reuse, R108 ;  /* 0x0000006c03147220 */ /* 0x040fe20000410000 */
[C---:B------:R-:W-:Y:S01]  /*13c80*/  HMMA.16816.F32.BF16 R16, R148.reuse, R22, R16 ;  /* 0x000000169410723c */ /* 0x040fe20000041810 */
[----:B------:R2:W3:Y:S03]  /*13c90*/  MUFU.EX2 R183, R2 ;  /* 0x0000000200b77308 */ /* 0x0004e60000000800 */
[C---:B------:R-:W-:Y:S02]  /*13ca0*/  FMUL.FTZ R21, R3.reuse, R109 ;  /* 0x0000006d03157220 */ /* 0x040fe40000410000 */
[C---:B------:R-:W-:Y:S01]  /*13cb0*/  FMUL.FTZ R38, R0.reuse, R38 ;  /* 0x0000002600267220 */ /* 0x040fe20000410000 */
[----:B------:R-:W-:Y:S01]  /*13cc0*/  LDSM.16.MT88.4 R120, [R188+0x2800] ;  /* 0x00280000bc78783b */ /* 0x000fe20000004200 */
[C---:B------:R-:W-:Y:S04]  /*13cd0*/  FMUL.FTZ R22, R0.reuse, R110 ;  /* 0x0000006e00167220 */ /* 0x040fe80000410000 */
[C---:B------:R-:W-:Y:S02]  /*13ce0*/  FMUL.FTZ R23, R0.reuse, R111 ;  /* 0x0000006f00177220 */ /* 0x040fe40000410000 */
[C---:B------:R-:W-:Y:S01]  /*13cf0*/  FMUL.FTZ R39, R0.reuse, R39 ;  /* 0x0000002700277220 */ /* 0x040fe20000410000 */
[----:B------:R-:W4:Y:S01]  /*13d00*/  LDSM.16.MT88.4 R108, [R189+0x2000] ;  /* 0x00200000bd6c783b */ /* 0x000f220000004200 */
[C---:B------:R-:W-:Y:S02]  /*13d10*/  FMUL.FTZ R42, R0.reuse, R42 ;  /* 0x0000002a002a7220 */ /* 0x040fe40000410000 */
[C---:B------:R-:W-:Y:S01]  /*13d20*/  FMUL.FTZ R43, R0.reuse, R43 ;  /* 0x0000002b002b7220 */ /* 0x040fe20000410000 */
[C---:B------:R-:W-:Y:S03]  /*13d30*/  HMMA.16816.F32.BF16 R20, R148.reuse, R28, R20 ;  /* 0x0000001c9414723c */ /* 0x040fe60000041814 */
[C---:B------:R-:W-:Y:S02]  /*13d40*/  FMUL.FTZ R44, R3.reuse, R44 ;  /* 0x0000002c032c7220 */ /* 0x040fe40000410000 */
[C---:B------:R-:W-:Y:S02]  /*13d50*/  FMUL.FTZ R45, R3.reuse, R45 ;  /* 0x0000002d032d7220 */ /* 0x040fe40000410000 */
[----:B------:R-:W-:Y:S01]  /*13d60*/  FMUL.FTZ R28, R3, R116 ;  /* 0x00000074031c7220 */ /* 0x000fe20000410000 */
[C---:B------:R-:W-:Y:S04]  /*13d70*/  HMMA.16816.F32.BF16 R24, R148.reuse, R30, R24 ;  /* 0x0000001e9418723c */ /* 0x040fe80000041818 */
[--C-:B--2---:R-:W-:Y:S02]  /*13d80*/  FFMA.FTZ R2, R167, c[0x0][0x2d0], -R152.reuse ;  /* 0x0000b400a7027a23 */ /* 0x104fe40000010898 */
[C---:B------:R-:W-:Y:S02]  /*13d90*/  FMUL.FTZ R29, R3.reuse, R117 ;  /* 0x00000075031d7220 */ /* 0x040fe40000410000 */
[C---:B------:R-:W-:Y:S01]  /*13da0*/  FMUL.FTZ R30, R0.reuse, R118 ;  /* 0x00000076001e7220 */ /* 0x040fe20000410000 */
[----:B------:R2:W-:Y:S03]  /*13db0*/  MUFU.EX2 R182, R2 ;  /* 0x0000000200b67308 */ /* 0x0005e60000000800 */
        /* <DEDUP_REMOVED lines=10> */
[----:B------:R-:W-:Y:S02]  /*13e60*/  FMUL.FTZ R51, R0, R51 ;  /* 0x0000003300337220 */ /* 0x000fe40000410000 */
[----:B--2---:R-:W-:Y:S02]  /*13e70*/  FFMA.FTZ R2, R168, c[0x0][0x2d0], -R152 ;  /* 0x0000b400a8027a23 */ /* 0x004fe40000010898 */
[C---:B------:R-:W-:Y:S02]  /*13e80*/  HMMA.16816.F32.BF16 R36, R148.reuse, R104, R36 ;  /* 0x000000689424723c */ /* 0x040fe40000041824 */
[----:B------:R2:W-:Y:S02]  /*13e90*/  MUFU.EX2 R181, R2 ;  /* 0x0000000200b57308 */ /* 0x0005e40000000800 */
[C---:B------:R-:W-:Y:S02]  /*13ea0*/  FMUL.FTZ R52, R3.reuse, R52 ;  /* 0x0000003403347220 */ /* 0x040fe40000410000 */
[C---:B------:R-:W-:Y:S02]  /*13eb0*/  FMUL.FTZ R53, R3.reuse, R53 ;  /* 0x0000003503357220 */ /* 0x040fe40000410000 */
[C---:B------:R-:W-:Y:S01]  /*13ec0*/  HMMA.16816.F32.BF16 R40, R148.reuse, R106, R40 ;  /* 0x0000006a9428723c */ /* 0x040fe20000041828 */
[----:B------:R-:W5:Y:S03]  /*13ed0*/  LDSM.16.MT88.4 R104, [R191+0x2000] ;  /* 0x00200000bf68783b */ /* 0x000f660000004200 */
[C---:B------:R-:W-:Y:S02]  /*13ee0*/  FMUL.FTZ R54, R0.reuse, R54 ;  /* 0x0000003600367220 */ /* 0x040fe40000410000 */
[C---:B------:R-:W-:Y:S02]  /*13ef0*/  FMUL.FTZ R55, R0.reuse, R55 ;  /* 0x0000003700377220 */ /* 0x040fe40000410000 */
[C---:B----4-:R-:W-:Y:S04]  /*13f00*/  HMMA.16816.F32.BF16 R44, R148.reuse, R108, R44 ;  /* 0x0000006c942c723c */ /* 0x050fe8000004182c */
[C---:B------:R-:W-:Y:S02]  /*13f10*/  FMUL.FTZ R56, R3.reuse, R56 ;  /* 0x0000003803387220 */ /* 0x040fe40000410000 */
[----:B------:R-:W-:Y:S02]  /*13f20*/  FMUL.FTZ R57, R3, R57 ;  /* 0x0000003903397220 */ /* 0x000fe40000410000 */
[C---:B------:R-:W-:Y:S01]  /*13f30*/  HMMA.16816.F32.BF16 R48, R148.reuse, R110, R48 ;  /* 0x0000006e9430723c */ /* 0x040fe20000041830 */
[----:B------:R-:W4:Y:S03]  /*13f40*/  LDSM.16.MT88.4 R108, [R188+0x4000] ;  /* 0x00400000bc6c783b */ /* 0x000f260000004200 */
[--C-:B--2---:R-:W-:Y:S02]  /*13f50*/  FFMA.FTZ R2, R169, c[0x0][0x2d0], -R153.reuse ;  /* 0x0000b400a9027a23 */ /* 0x104fe40000010899 */
[C---:B------:R-:W-:Y:S02]  /*13f60*/  FMUL.FTZ R58, R0.reuse, R58 ;  /* 0x0000003a003a7220 */ /* 0x040fe40000410000 */
[C---:B------:R-:W-:Y:S01]  /*13f70*/  FMUL.FTZ R59, R0.reuse, R59 ;  /* 0x0000003b003b7220 */ /* 0x040fe20000410000 */
[C---:B-1----:R-:W-:Y:S01]  /*13f80*/  HMMA.16816.F32.BF16 R52, R148.reuse, R100, R52 ;  /* 0x000000649434723c */ /* 0x042fe20000041834 */
[----:B------:R1:W-:Y:S02]  /*13f90*/  MUFU.EX2 R180, R2 ;  /* 0x0000000200b47308 */ /* 0x0003e40000000800 */
[C---:B------:R-:W-:Y:S02]  /*13fa0*/  FMUL.FTZ R60, R3.reuse, R60 ;  /* 0x0000003c033c7220 */ /* 0x040fe40000410000 */
[C---:B------:R-:W-:Y:S02]  /*13fb0*/  FMUL.FTZ R61, R3.reuse, R61 ;  /* 0x0000003d033d7220 */ /* 0x040fe40000410000 */
[C---:B------:R-:W-:Y:S01]  /*13fc0*/  FMUL.FTZ R62, R0.reuse, R62 ;  /* 0x0000003e003e7220 */ /* 0x040fe20000410000 */
[C---:B------:R-:W-:Y:S01]  /*13fd0*/  HMMA.16816.F32.BF16 R56, R148.reuse, R102, R56 ;  /* 0x000000669438723c */ /* 0x040fe20000041838 */
[----:B------:R-:W2:Y:S03]  /*13fe0*/  LDSM.16.MT88.4 R100, [R189+0x4000] ;  /* 0x00400000bd64783b */ /* 0x000ea60000004200 */
[C---:B------:R-:W-:Y:S02]  /*13ff0*/  FMUL.FTZ R63, R0.reuse, R63 ;  /* 0x0000003f003f7220 */ /* 0x040fe40000410000 */
[C---:B------:R-:W-:Y:S02]  /*14000*/  FMUL.FTZ R64, R3.reuse, R64 ;  /* 0x0000004003407220 */ /* 0x040fe40000410000 */
[C---:B------:R-:W-:Y:S03]  /*14010*/  FMUL.FTZ R65, R3.reuse, R65 ;  /* 0x0000004103417220 */ /* 0x040fe60000410000 */
[C---:B-----5:R-:W-:Y:S03]  /*14020*/  HMMA.16816.F32.BF16 R60, R148.reuse, R104, R60 ;  /* 0x00000068943c723c */ /* 0x060fe6000004183c */
[C---:B------:R-:W-:Y:S02]  /*14030*/  FMUL.FTZ R66, R0.reuse, R66 ;  /* 0x0000004200427220 */ /* 0x040fe40000410000 */
[C---:B------:R-:W-:Y:S02]  /*14040*/  FMUL.FTZ R67, R0.reuse, R67 ;  /* 0x0000004300437220 */ /* 0x040fe40000410000 */
[C---:B------:R-:W-:Y:S02]  /*14050*/  FMUL.FTZ R68, R3.reuse, R68 ;  /* 0x0000004403447220 */ /* 0x040fe40000410000 */
[----:B------:R-:W-:Y:S03]  /*14060*/  FMUL.FTZ R69, R3, R69 ;  /* 0x0000004503457220 */ /* 0x000fe60000410000 */
[C---:B------:R-:W-:Y:S01]  /*14070*/  HMMA.16816.F32.BF16 R64, R148.reuse, R106, R64 ;  /* 0x0000006a9440723c */ /* 0x040fe20000041840 */
[----:B------:R-:W5:Y:S02]  /*14080*/  LDSM.16.MT88.4 R104, [R192+0x4000] ;  /* 0x00400000c068783b */ /* 0x000f640000004200 */
[C---:B------:R-:W-:Y:S02]  /*14090*/  FMUL.FTZ R70, R0.reuse, R70 ;  /* 0x0000004600467220 */ /* 0x040fe40000410000 */
[C---:B------:R-:W-:Y:S02]  /*140a0*/  FMUL.FTZ R71, R0.reuse, R71 ;  /* 0x0000004700477220 */ /* 0x040fe40000410000 */
[--C-:B-1----:R-:W-:Y:S02]  /*140b0*/  FFMA.FTZ R2, R171, c[0x0][0x2d0], -R153.reuse ;  /* 0x0000b400ab027a23 */ /* 0x102fe40000010899 */
[C---:B------:R-:W-:Y:S02]  /*140c0*/  FMUL.FTZ R72, R3.reuse, R72 ;  /* 0x0000004803487220 */ /* 0x040fe40000410000 */
[----:B------:R1:W1:Y:S01]  /*140d0*/  MUFU.EX2 R179, R2 ;  /* 0x0000000200b37308 */ /* 0x0002620000000800 */
[C---:B----4-:R-:W-:Y:S03]  /*140e0*/  HMMA.16816.F32.BF16 R68, R148.reuse, R108, R68 ;  /* 0x0000006c9444723c */ /* 0x050fe60000041844 */
[C---:B------:R-:W-:Y:S02]  /*140f0*/  FMUL.FTZ R73, R3.reuse, R73 ;  /* 0x0000004903497220 */ /* 0x040fe40000410000 */
[C---:B------:R-:W-:Y:S02]  /*14100*/  FMUL.FTZ R74, R0.reuse, R74 ;  /* 0x0000004a004a7220 */ /* 0x040fe40000410000 */
[C---:B------:R-:W-:Y:S02]  /*14110*/  FMUL.FTZ R75, R0.reuse, R75 ;  /* 0x0000004b004b7220 */ /* 0x040fe40000410000 */
[C---:B------:R-:W-:Y:S03]  /*14120*/  FMUL.FTZ R76, R3.reuse, R76 ;  /* 0x0000004c034c7220 */ /* 0x040fe60000410000 */
[C---:B------:R-:W-:Y:S02]  /*14130*/  FMUL.FTZ R77, R3.reuse, R77 ;  /* 0x0000004d034d7220 */ /* 0x040fe40000410000 */
[C---:B------:R-:W-:Y:S01]  /*14140*/  HMMA.16816.F32.BF16 R72, R148.reuse, R110, R72 ;  /* 0x0000006e9448723c */ /* 0x040fe20000041848 */
[----:B------:R-:W-:Y:S02]  /*14150*/  LDSM.16.MT88.4 R108, [R189+0x800] ;  /* 0x00080000bd6c783b */ /* 0x000fe40000004200 */
[C---:B------:R-:W-:Y:S02]  /*14160*/  FMUL.FTZ R78, R0.reuse, R78 ;  /* 0x0000004e004e7220 */ /* 0x040fe40000410000 */
        /* <DEDUP_REMOVED lines=16> */
[C---:B-----5:R-:W-:Y:S03]  /*14270*/  HMMA.16816.F32.BF16 R84, R148.reuse, R104, R84 ;  /* 0x000000689454723c */ /* 0x060fe60000041854 */
[C---:B------:R-:W-:Y:S02]  /*14280*/  FMUL.FTZ R90, R0.reuse, R90 ;  /* 0x0000005a005a7220 */ /* 0x040fe40000410000 */
[----:B------:R-:W-:Y:S02]  /*14290*/  FMUL.FTZ R91, R0, R91 ;  /* 0x0000005b005b7220 */ /* 0x000fe40000410000 */
[C---:B------:R-:W-:Y:S02]  /*142a0*/  FMUL.FTZ R92, R3.reuse, R92 ;  /* 0x0000005c035c7220 */ /* 0x040fe40000410000 */
[--C-:B-1----:R-:W-:Y:S03]  /*142b0*/  FFMA.FTZ R2, R172, c[0x0][0x2d0], -R153.reuse ;  /* 0x0000b400ac027a23 */ /* 0x102fe60000010899 */
[C---:B------:R-:W-:Y:S01]  /*142c0*/  HMMA.16816.F32.BF16 R88, R148.reuse, R106, R88 ;  /* 0x0000006a9458723c */ /* 0x040fe20000041858 */
[----:B------:R-:W1:Y:S01]  /*142d0*/  LDSM.16.MT88.4 R104, [R188+0x800] ;  /* 0x00080000bc68783b */ /* 0x000e620000004200 */
[----:B------:R4:W5:Y:S01]  /*142e0*/  MUFU.EX2 R177, R2 ;  /* 0x0000000200b17308 */ /* 0x0009620000000800 */
[C---:B------:R-:W-:Y:S02]  /*142f0*/  FMUL.FTZ R93, R3.reuse, R93 ;  /* 0x0000005d035d7220 */ /* 0x040fe40000410000 */
[C---:B------:R-:W-:Y:S02]  /*14300*/  FMUL.FTZ R94, R0.reuse, R94 ;  /* 0x0000005e005e7220 */ /* 0x040fe40000410000 */
[C---:B------:R-:W-:Y:S02]  /*14310*/  FMUL.FTZ R95, R0.reuse, R95 ;  /* 0x0000005f005f7220 */ /* 0x040fe40000410000 */
[C---:B------:R-:W-:Y:S03]  /*14320*/  FMUL.FTZ R96, R3.reuse, R96 ;  /* 0x0000006003607220 */ /* 0x040fe60000410000 */
[----:B------:R-:W-:Y:S02]  /*14330*/  FMUL.FTZ R97, R3, R97 ;  /* 0x0000006103617220 */ /* 0x000fe40000410000 */
[C---:B------:R-:W-:Y:S01]  /*14340*/  FMUL.FTZ R98, R0.reuse, R98 ;  /* 0x0000006200627220 */ /* 0x040fe20000410000 */
[C---:B--2---:R-:W-:Y:S03]  /*14350*/  HMMA.16816.F32.BF16 R92, R148.reuse, R100, R92 ;  /* 0x00000064945c723c */ /* 0x044fe6000004185c */
[C---:B------:R-:W-:Y:S02]  /*14360*/  FMUL.FTZ R99, R0.reuse, R99 ;  /* 0x0000006300637220 */ /* 0x040fe40000410000 */
[----:B------:R-:W-:Y:S02]  /*14370*/  FFMA.FTZ R0, R0, R234, R218 ;  /* 0x000000ea00007223 */ /* 0x000fe400000100da */
[----:B---3--:R-:W-:Y:S02]  /*14380*/  F2FP.BF16.PACK_AB R100, R183, R185 ;  /* 0x000000b9b764723e */ /* 0x008fe400000010ff */
[----:B------:R-:W-:Y:S01]  /*14390*/  F2FP.BF16.PACK_AB R101, R179, R180 ;  /* 0x000000b4b365723e */ /* 0x000fe200000010ff */
[----:B------:R-:W-:Y:S03]  /*143a0*/  HMMA.16816.F32.BF16 R96, R148, R102, R96 ;  /* 0x000000669460723c */ /* 0x000fe60000041860 */
[----:B----4-:R-:W-:Y:S02]  /*143b0*/  FFMA.FTZ R2, R154, c[0x0][0x2d0], -R152 ;  /* 0x0000b4009a027a23 */ /* 0x010fe40000010898 */
[----:B------:R-:W-:Y:S02]  /*143c0*/  FADD.FTZ R0, R220, R0 ;  /* 0x00000000dc007221 */ /* 0x000fe40000010000 */
[----:B------:R-:W-:Y:S01]  /*143d0*/  F2FP.BF16.PACK_AB R102, R181, R182 ;  /* 0x000000b6b566723e */ /* 0x000fe200000010ff */
[----:B------:R2:W-:Y:S01]  /*143e0*/  MUFU.EX2 R174, R2 ;  /* 0x0000000200ae7308 */ /* 0x0005e20000000800 */
[----:B-----5:R-:W-:Y:S03]  /*143f0*/  F2FP.BF16.PACK_AB R103, R177, R178 ;  /* 0x000000b2b167723e */ /* 0x020fe600000010ff */
[----:B------:R-:W-:Y:S04]  /*14400*/  FADD.FTZ R0, R219, R0 ;  /* 0x00000000db007221 */ /* 0x000fe80000010000 */
[C---:B-1----:R-:W-:Y:S05]  /*14410*/  HMMA.16816.F32.BF16 R4, R100.reuse, R104, R4 ;  /* 0x000000686404723c */ /* 0x042fea0000041804 */
[----:B------:R-:W-:Y:S03]  /*14420*/  FADD.FTZ R0, R217, R0 ;  /* 0x00000000d9007221 */ /* 0x000fe60000010000 */
[C---:B------:R-:W-:Y:S01]  /*14430*/  HMMA.16816.F32.BF16 R8, R100.reuse, R106, R8 ;  /* 0x0000006a6408723c */ /* 0x040fe20000041808 */
[----:B------:R-:W1:Y:S03]  /*14440*/  LDSM.16.MT88.4 R104, [R191+0x2800] ;  /* 0x00280000bf68783b */ /* 0x000e660000004200 */
[----:B------:R-:W-:Y:S04]  /*14450*/  FADD.FTZ R0, R180, R0 ;  /* 0x00000000b4007221 */ /* 0x000fe80000010000 */
[C---:B------:R-:W-:Y:S04]  /*14460*/  HMMA.16816.F32.BF16 R12, R100.reuse, R108, R12 ;  /* 0x0000006c640c723c */ /* 0x040fe8000004180c */
[----:B--2---:R-:W-:Y:S02]  /*14470*/  FFMA.FTZ R2, R155, c[0x0][0x2d0], -R152 ;  /* 0x0000b4009b027a23 */ /* 0x004fe40000010898 */
[----:B------:R-:W-:Y:S02]  /*14480*/  FADD.FTZ R0, R179, R0 ;  /* 0x00000000b3007221 */ /* 0x000fe40000010000 */
[C---:B------:R-:W-:Y:S01]  /*14490*/  HMMA.16816.F32.BF16 R16, R100.reuse, R110, R16 ;  /* 0x0000006e6410723c */ /* 0x040fe20000041810 */
[----:B------:R2:W-:Y:S01]  /*144a0*/  MUFU.EX2 R173, R2 ;  /* 0x0000000200ad7308 */ /* 0x0005e20000000800 */
[----:B------:R-:W3:Y:S02]  /*144b0*/  LDSM.16.MT88.4 R108, [R188+0x4800] ;  /* 0x00480000bc6c783b */ /* 0x000ee40000004200 */
[----:B------:R-:W-:Y:S04]  /*144c0*/  FADD.FTZ R0, R178, R0 ;  /* 0x00000000b2007221 */ /* 0x000fe80000010000 */
[C---:B------:R-:W-:Y:S04]  /*144d0*/  HMMA.16816.F32.BF16 R20, R100.reuse, R112, R20 ;  /* 0x000000706414723c */ /* 0x040fe80000041814 */
[----:B------:R-:W-:Y:S04]  /*144e0*/  FADD.FTZ R0, R177, R0 ;  /* 0x00000000b1007221 */ /* 0x000fe80000010000 */
[C---:B------:R-:W-:Y:S01]  /*144f0*/  HMMA.16816.F32.BF16 R24, R100.reuse, R114, R24 ;  /* 0x000000726418723c */ /* 0x040fe20000041818 */
[----:B------:R-:W4:Y:S07]  /*14500*/  LDSM.16.MT88.4 R112, [R189+0x4800] ;  /* 0x00480000bd70783b */ /* 0x000f2e0000004200 */
[C---:B------:R-:W-:Y:S04]  /*14510*/  HMMA.16816.F32.BF16 R28, R100.reuse, R116, R28 ;  /* 0x00000074641c723c */ /* 0x040fe8000004181c */
[--C-:B--2---:R-:W-:Y:S04]  /*14520*/  FFMA.FTZ R2, R156, c[0x0][0x2d0], -R152.reuse ;  /* 0x0000b4009c027a23 */ /* 0x104fe80000010898 */
[C---:B------:R-:W-:Y:S01]  /*14530*/  HMMA.16816.F32.BF16 R32, R100.reuse, R118, R32 ;  /* 0x000000766420723c */ /* 0x040fe20000041820 */
[----:B------:R2:W-:Y:S01]  /*14540*/  MUFU.EX2 R172, R2 ;  /* 0x0000000200ac7308 */ /* 0x0005e20000000800 */
[----:B------:R-:W5:Y:S06]  /*14550*/  LDSM.16.MT88.4 R116, [R192+0x4800] ;  /* 0x00480000c074783b */ /* 0x000f6c0000004200 */
[C---:B------:R-:W-:Y:S07]  /*14560*/  HMMA.16816.F32.BF16 R36, R100.reuse, R120, R36 ;  /* 0x000000786424723c */ /* 0x040fee0000041824 */
[--C-:B------:R-:W-:Y:S01]  /*14570*/  FFMA.FTZ R120, R157, c[0x0][0x2d0], -R153.reuse ;  /* 0x0000b4009d787a23 */ /* 0x100fe20000010899 */
[C---:B------:R-:W-:Y:S03]  /*14580*/  HMMA.16816.F32.BF16 R40, R100.reuse, R122, R40 ;  /* 0x0000007a6428723c */ /* 0x040fe60000041828 */
[----:B------:R1:W1:Y:S05]  /*14590*/  MUFU.EX2 R170, R120 ;  /* 0x0000007800aa7308 */ /* 0x00026a0000000800 */
[C---:B------:R-:W-:Y:S04]  /*145a0*/  HMMA.16816.F32.BF16 R44, R100.reuse, R132, R44 ;  /* 0x00000084642c723c */ /* 0x040fe8000004182c */
[----:B--2---:R-:W-:Y:S04]  /*145b0*/  FFMA.FTZ R2, R159, c[0x0][0x2d0], -R152 ;  /* 0x0000b4009f027a23 */ /* 0x004fe80000010898 */
[C---:B------:R-:W-:Y:S01]  /*145c0*/  HMMA.16816.F32.BF16 R48, R100.reuse, R134, R48 ;  /* 0x000000866430723c */ /* 0x040fe20000041830 */
[----:B------:R2:W-:Y:S01]  /*145d0*/  MUFU.EX2 R171, R2 ;  /* 0x0000000200ab7308 */ /* 0x0005e20000000800 */
[----:B------:R-:W-:Y:S06]  /*145e0*/  LDSM.16.MT88.4 R132, [R188+0x3000] ;  /* 0x00300000bc84783b */ /* 0x000fec0000004200 */
[C---:B------:R-:W-:Y:S02]  /*145f0*/  HMMA.16816.F32.BF16 R52, R100.reuse, R136, R52 ;  /* 0x000000886434723c */ /* 0x040fe40000041834 */
[----:B-1----:R-:W-:Y:S02]  /*14600*/  LDSM.16.MT88.4 R120, [R192+0x1000] ;  /* 0x00100000c078783b */ /* 0x002fe40000004200 */
[----:B------:R-:W-:Y:S04]  /*14610*/  FADD.FTZ R0, R170, R0 ;  /* 0x00000000aa007221 */ /* 0x000fe80000010000 */
[C---:B------:R-:W-:Y:S02]  /*14620*/  HMMA.16816.F32.BF16 R56, R100.reuse, R138, R56 ;  /* 0x0000008a6438723c */ /* 0x040fe40000041838 */
[----:B------:R-:W-:Y:S06]  /*14630*/  LDSM.16.MT88.4 R136, [R189+0x3000] ;  /* 0x00300000bd88783b */ /* 0x000fec0000004200 */
[C---:B------:R-:W-:Y:S04]  /*14640*/  HMMA.16816.F32.BF16 R60, R100.reuse, R104, R60 ;  /* 0x00000068643c723c */ /* 0x040fe8000004183c */
[--C-:B--2---:R-:W-:Y:S02]  /*14650*/  FFMA.FTZ R2, R158, c[0x0][0x2d0], -R153.reuse ;  /* 0x0000b4009e027a23 */ /* 0x104fe40000010899 */
[----:B------:R-:W-:Y:S02]  /*14660*/  LDSM.16.MT88.4 R156, [R189+0x3800] ;  /* 0x00380000bd9c783b */ /* 0x000fe40000004200 */
[C---:B------:R-:W-:Y:S01]  /*14670*/  HMMA.16816.F32.BF16 R64, R100.reuse, R106, R64 ;  /* 0x0000006a6440723c */ /* 0x040fe20000041840 */
[----:B------:R1:W2:Y:S05]  /*14680*/  MUFU.EX2 R169, R2 ;  /* 0x0000000200a97308 */ /* 0x0002aa0000000800 */
[----:B------:R-:W5:Y:S02]  /*14690*/  LDSM.16.MT88.4 R104, [R191+0x4800] ;  /* 0x00480000bf68783b */ /* 0x000f640000004200 */
[C---:B---3--:R-:W-:Y:S08]  /*146a0*/  HMMA.16816.F32.BF16 R68, R100.reuse, R108, R68 ;  /* 0x0000006c6444723c */ /* 0x048ff00000041844 */
[C---:B------:R-:W-:Y:S01]  /*146b0*/  HMMA.16816.F32.BF16 R72, R100.reuse, R110, R72 ;  /* 0x0000006e6448723c */ /* 0x040fe20000041848 */
[----:B------:R-:W3:Y:S07]  /*146c0*/  LDSM.16.MT88.4 R108, [R188+0x1000] ;  /* 0x00100000bc6c783b */ /* 0x000eee0000004200 */
[C---:B----4-:R-:W-:Y:S04]  /*146d0*/  HMMA.16816.F32.BF16 R76, R100.reuse, R112, R76 ;  /* 0x00000070644c723c */ /* 0x050fe8000004184c */
[--C-:B-1----:R-:W-:Y:S02]  /*146e0*/  FFMA.FTZ R2, R175, c[0x0][0x2d0], -R153.reuse ;  /* 0x0000b400af027a23 */ /* 0x102fe40000010899 */
[----:B--2---:R-:W-:Y:S02]  /*146f0*/  FADD.FTZ R0, R169, R0 ;  /* 0x00000000a9007221 */ /* 0x004fe40000010000 */
[C---:B------:R-:W-:Y:S01]  /*14700*/  HMMA.16816.F32.BF16 R80, R100.reuse, R114, R80 ;  /* 0x000000726450723c */ /* 0x040fe20000041850 */
[----:B------:R1:W2:Y:S01]  /*14710*/  MUFU.EX2 R168, R2 ;  /* 0x0000000200a87308 */ /* 0x0002a20000000800 */
[----:B------:R-:W4:Y:S06]  /*14720*/  LDSM.16.MT88.4 R112, [R189+0x1000] ;  /* 0x00100000bd70783b */ /* 0x000f2c0000004200 */
[C---:B-----5:R-:W-:Y:S08]  /*14730*/  HMMA.16816.F32.BF16 R84, R100.reuse, R116, R84 ;  /* 0x000000746454723c */ /* 0x060ff00000041854 */
[C---:B------:R-:W-:Y:S01]  /*14740*/  HMMA.16816.F32.BF16 R88, R100.reuse, R118, R88 ;  /* 0x000000766458723c */ /* 0x040fe20000041858 */
[----:B------:R-:W5:Y:S07]  /*14750*/  LDSM.16.MT88.4 R116, [R191+0x1000] ;  /* 0x00100000bf74783b */ /* 0x000f6e0000004200 */
[C---:B------:R-:W-:Y:S04]  /*14760*/  HMMA.16816.F32.BF16 R92, R100.reuse, R104, R92 ;  /* 0x00000068645c723c */ /* 0x040fe8000004185c */
[--C-:B-1----:R-:W-:Y:S02]  /*14770*/  FFMA.FTZ R2, R176, c[0x0][0x2d0], -R153.reuse ;  /* 0x0000b400b0027a23 */ /* 0x102fe40000010899 */
[----:B--2---:R-:W-:Y:S02]  /*14780*/  FADD.FTZ R0, R168, R0 ;  /* 0x00000000a8007221 */ /* 0x004fe40000010000 */
[----:B------:R-:W-:Y:S01]  /*14790*/  HMMA.16816.F32.BF16 R96, R100, R106, R96 ;  /* 0x0000006a6460723c */ /* 0x000fe20000041860 */
[----:B------:R-:W1:Y:S01]  /*147a0*/  MUFU.EX2 R167, R2 ;  /* 0x0000000200a77308 */ /* 0x000e620000000800 */
[----:B------:R-:W2:Y:S05]  /*147b0*/  LDSM.16.MT88.4 R104, [R192+0x3000] ;  /* 0x00300000c068783b */ /* 0x000eaa0000004200 */
[----:B------:R-:W-:Y:S02]  /*147c0*/  F2FP.BF16.PACK_AB R100, R173, R174 ;  /* 0x000000aead64723e */ /* 0x000fe400000010ff */
[----:B------:R-:W-:Y:S03]  /*147d0*/  F2FP.BF16.PACK_AB R102, R171, R172 ;  /* 0x000000acab66723e */ /* 0x000fe600000010ff */
[----:B------:R-:W-:Y:S02]  /*147e0*/  F2FP.BF16.PACK_AB R101, R169, R170 ;  /* 0x000000aaa965723e */ /* 0x000fe400000010ff */
[C---:B-1----:R-:W-:Y:S01]  /*147f0*/  F2FP.BF16.PACK_AB R103, R167.reuse, R168 ;  /* 0x000000a8a767723e */ /* 0x042fe200000010ff */
[----:B------:R-:W-:Y:S02]  /*14800*/  FFMA.FTZ R2, R186, c[0x0][0x2d0], -R152 ;  /* 0x0000b400ba027a23 */ /* 0x000fe40000010898 */
[----:B------:R-:W-:Y:S02]  /*14810*/  FADD.FTZ R0, R167, R0 ;  /* 0x00000000a7007221 */ /* 0x000fe40000010000 */
[----:B------:R1:W-:Y:S02]  /*14820*/  MUFU.EX2 R166, R2 ;  /* 0x0000000200a67308 */ /* 0x0003e40000000800 */
[C---:B---3--:R-:W-:Y:S08]  /*14830*/  HMMA.16816.F32.BF16 R4, R100.reuse, R108, R4 ;  /* 0x0000006c6404723c */ /* 0x048ff00000041804 */
[C---:B------:R-:W-:Y:S01]  /*14840*/  HMMA.16816.F32.BF16 R8, R100.reuse, R110, R8 ;  /* 0x0000006e6408723c */ /* 0x040fe20000041808 */
[----:B------:R-:W3:Y:S07]  /*14850*/  LDSM.16.MT88.4 R108, [R191+0x3000] ;  /* 0x00300000bf6c783b */ /* 0x000eee0000004200 */
[C---:B----4-:R-:W-:Y:S04]  /*14860*/  HMMA.16816.F32.BF16 R12, R100.reuse, R112, R12 ;  /* 0x00000070640c723c */ /* 0x050fe8000004180c */
[--C-:B-1----:R-:W-:Y:S04]  /*14870*/  FFMA.FTZ R2, R187, c[0x0][0x2d0], -R152.reuse ;  /* 0x0000b400bb027a23 */ /* 0x102fe80000010898 */
[C---:B------:R-:W-:Y:S01]  /*14880*/  HMMA.16816.F32.BF16 R16, R100.reuse, R114, R16 ;  /* 0x000000726410723c */ /* 0x040fe20000041810 */
[----:B------:R-:W1:Y:S01]  /*14890*/  LDSM.16.MT88.4 R112, [R188+0x5000] ;  /* 0x00500000bc70783b */ /* 0x000e620000004200 */
[----:B------:R4:W2:Y:S06]  /*148a0*/  MUFU.EX2 R165, R2 ;  /* 0x0000000200a57308 */ /* 0x0008ac0000000800 */
[C---:B------:R-:W-:Y:S08]  /*148b0*/  HMMA.16816.F32.BF16 R20, R100.reuse, R120, R20 ;  /* 0x000000786414723c */ /* 0x040ff00000041814 */
[C---:B------:R-:W-:Y:S01]  /*148c0*/  HMMA.16816.F32.BF16 R24, R100.reuse, R122, R24 ;  /* 0x0000007a6418723c */ /* 0x040fe20000041818 */
[----:B------:R-:W-:Y:S07]  /*148d0*/  LDSM.16.MT88.4 R120, [R191+0x1800] ;  /* 0x00180000bf78783b */ /* 0x000fee0000004200 */
[C---:B-----5:R-:W-:Y:S04]  /*148e0*/  HMMA.16816.F32.BF16 R28, R100.reuse, R116, R28 ;  /* 0x00000074641c723c */ /* 0x060fe8000004181c */
[--C-:B----4-:R-:W-:Y:S01]  /*148f0*/  FFMA.FTZ R2, R213, c[0x0][0x2d0], -R152.reuse ;  /* 0x0000b400d5027a23 */ /* 0x110fe20000010898 */
[----:B--2---:R-:W-:Y:S01]  /*14900*/  F2FP.BF16.PACK_AB R148, R165, R166 ;  /* 0x000000a6a594723e */ /* 0x004fe200000010ff */
[----:B------:R-:W-:Y:S02]  /*14910*/  FFMA.FTZ R152, R214, c[0x0][0x2d0], -R152 ;  /* 0x0000b400d6987a23 */ /* 0x000fe40000010898 */
[C---:B------:R-:W-:Y:S01]  /*14920*/  HMMA.16816.F32.BF16 R32, R100.reuse, R118, R32 ;  /* 0x000000766420723c */ /* 0x040fe20000041820 */
[----:B------:R-:W2:Y:S01]  /*14930*/  LDSM.16.MT88.4 R116, [R189+0x5000] ;  /* 0x00500000bd74783b */ /* 0x000ea20000004200 */
[----:B------:R-:W-:Y:S06]  /*14940*/  MUFU.EX2 R163, R152 ;  /* 0x0000009800a37308 */ /* 0x000fec0000000800 */
[C---:B------:R-:W-:Y:S04]  /*14950*/  HMMA.16816.F32.BF16 R36, R100.reuse, R132, R36 ;  /* 0x000000846424723c */ /* 0x040fe80000041824 */
[----:B------:R4:W5:Y:S04]  /*14960*/  MUFU.EX2 R164, R2 ;  /* 0x0000000200a47308 */ /* 0x0009680000000800 */
[C---:B------:R-:W-:Y:S08]  /*14970*/  HMMA.16816.F32.BF16 R40, R100.reuse, R134, R40 ;  /* 0x000000866428723c */ /* 0x040ff00000041828 */
[C---:B------:R-:W-:Y:S08]  /*14980*/  HMMA.16816.F32.BF16 R44, R100.reuse, R136, R44 ;  /* 0x00000088642c723c */ /* 0x040ff0000004182c */
[C---:B------:R-:W-:Y:S01]  /*14990*/  HMMA.16816.F32.BF16 R48, R100.reuse, R138, R48 ;  /* 0x0000008a6430723c */ /* 0x040fe20000041830 */
[----:B------:R-:W-:Y:S03]  /*149a0*/  LDSM.16.MT88.4 R136, [R188+0x1800] ;  /* 0x00180000bc88783b */ /* 0x000fe60000004200 */
[--C-:B----4-:R-:W-:Y:S01]  /*149b0*/  FFMA.FTZ R2, R212, c[0x0][0x2d0], -R153.reuse ;  /* 0x0000b400d4027a23 */ /* 0x110fe20000010899 */
[----:B-----5:R-:W-:Y:S03]  /*149c0*/  F2FP.BF16.PACK_AB R150, R163, R164 ;  /* 0x000000a4a396723e */ /* 0x020fe600000010ff */
[C---:B------:R-:W-:Y:S01]  /*149d0*/  HMMA.16816.F32.BF16 R52, R100.reuse, R104, R52 ;  /* 0x000000686434723c */ /* 0x040fe20000041834 */
[----:B------:R4:W-:Y:S07]  /*149e0*/  MUFU.EX2 R162, R2 ;  /* 0x0000000200a27308 */ /* 0x0009ee0000000800 */
[C---:B------:R-:W-:Y:S01]  /*149f0*/  HMMA.16816.F32.BF16 R56, R100.reuse, R106, R56 ;  /* 0x0000006a6438723c */ /* 0x040fe20000041838 */
[----:B------:R-:W5:Y:S07]  /*14a00*/  LDSM.16.MT88.4 R104, [R192+0x5000] ;  /* 0x00500000c068783b */ /* 0x000f6e0000004200 */
[C---:B---3--:R-:W-:Y:S08]  /*14a10*/  HMMA.16816.F32.BF16 R60, R100.reuse, R108, R60 ;  /* 0x0000006c643c723c */ /* 0x048ff0000004183c */
[C---:B------:R-:W-:Y:S01]  /*14a20*/  HMMA.16816.F32.BF16 R64, R100.reuse, R110, R64 ;  /* 0x0000006e6440723c */ /* 0x040fe20000041840 */
[----:B------:R-:W3:Y:S03]  /*14a30*/  LDSM.16.MT88.4 R108, [R191+0x5000] ;  /* 0x00500000bf6c783b */ /* 0x000ee60000004200 */
[--C-:B----4-:R-:W-:Y:S04]  /*14a40*/  FFMA.FTZ R2, R215, c[0x0][0x2d0], -R153.reuse ;  /* 0x0000b400d7027a23 */ /* 0x110fe80000010899 */
[C---:B-1----:R-:W-:Y:S01]  /*14a50*/  HMMA.16816.F32.BF16 R68, R100.reuse, R112, R68 ;  /* 0x000000706444723c */ /* 0x042fe20000041844 */
[----:B------:R1:W4:Y:S07]  /*14a60*/  MUFU.EX2 R161, R2 ;  /* 0x0000000200a17308 */ /* 0x00032e0000000800 */
[C---:B------:R-:W-:Y:S01]  /*14a70*/  HMMA.16816.F32.BF16 R72, R100.reuse, R114, R72 ;  /* 0x000000726448723c */ /* 0x040fe20000041848 */
[----:B------:R-:W3:Y:S07]  /*14a80*/  LDSM.16.MT88.4 R112, [R189+0x1800] ;  /* 0x00180000bd70783b */ /* 0x000eee0000004200 */
[C---:B--2---:R-:W-:Y:S08]  /*14a90*/  HMMA.16816.F32.BF16 R76, R100.reuse, R116, R76 ;  /* 0x00000074644c723c */ /* 0x044ff0000004184c */
[C---:B------:R-:W-:Y:S01]  /*14aa0*/  HMMA.16816.F32.BF16 R80, R100.reuse, R118, R80 ;  /* 0x000000766450723c */ /* 0x040fe20000041850 */
[----:B------:R-:W2:Y:S03]  /*14ab0*/  LDSM.16.MT88.4 R116, [R192+0x1800] ;  /* 0x00180000c074783b */ /* 0x000ea60000004200 */
[--C-:B-1----:R-:W-:Y:S01]  /*14ac0*/  FFMA.FTZ R2, R216, c[0x0][0x2d0], -R153.reuse ;  /* 0x0000b400d8027a23 */ /* 0x102fe20000010899 */
[----:B----4-:R-:W-:Y:S01]  /*14ad0*/  F2FP.BF16.PACK_AB R149, R161, R162 ;  /* 0x000000a2a195723e */ /* 0x010fe200000010ff */
[----:B------:R-:W-:Y:S02]  /*14ae0*/  FFMA.FTZ R153, R129, c[0x0][0x2d0], -R153 ;  /* 0x0000b40081997a23 */ /* 0x000fe40000010899 */
[C---:B-----5:R-:W-:Y:S01]  /*14af0*/  HMMA.16816.F32.BF16 R84, R100.reuse, R104, R84 ;  /* 0x000000686454723c */ /* 0x060fe20000041854 */
[----:B------:R1:W-:Y:S07]  /*14b00*/  MUFU.EX2 R160, R2 ;  /* 0x0000000200a07308 */ /* 0x0003ee0000000800 */
[C---:B------:R-:W-:Y:S03]  /*14b10*/  HMMA.16816.F32.BF16 R88, R100.reuse, R106, R88 ;  /* 0x0000006a6458723c */ /* 0x040fe60000041858 */
[----:B------:R4:W5:Y:S05]  /*14b20*/  MUFU.EX2 R128, R153 ;  /* 0x0000009900807308 */ /* 0x00096a0000000800 */
[C---:B---3--:R-:W-:Y:S08]  /*14b30*/  HMMA.16816.F32.BF16 R92, R100.reuse, R108, R92 ;  /* 0x0000006c645c723c */ /* 0x048ff0000004185c */
[----:B------:R-:W-:Y:S04]  /*14b40*/  HMMA.16816.F32.BF16 R96, R100, R110, R96 ;  /* 0x0000006e6460723c */ /* 0x000fe80000041860 */
[----:B-1----:R-:W-:Y:S02]  /*14b50*/  FFMA.FTZ R2, R3, R233, R223 ;  /* 0x000000e903027223 */ /* 0x002fe400000100df */
[----:B------:R-:W-:Y:S02]  /*14b60*/  FADD.FTZ R3, R162, R0 ;  /* 0x00000000a2037221 */ /* 0x000fe40000010000 */
[----:B------:R-:W-:Y:S01]  /*14b70*/  FADD.FTZ R2, R224, R2 ;  /* 0x00000002e0027221 */ /* 0x000fe20000010000 */
[----:B----4-:R-:W1:Y:S03]  /*14b80*/  LDSM.16.MT88.4 R152, [R188+0x3800] ;  /* 0x00380000bc98783b */ /* 0x010e660000004200 */
[----:B-----5:R-:W-:Y:S01]  /*14b90*/  F2FP.BF16.PACK_AB R151, R128, R160 ;  /* 0x000000a08097723e */ /* 0x020fe200000010ff */
[----:B------:R-:W-:Y:S02]  /*14ba0*/  FADD.FTZ R2, R222, R2 ;  /* 0x00000002de027221 */ /* 0x000fe40000010000 */
[----:B------:R-:W-:Y:S02]  /*14bb0*/  FADD.FTZ R3, R161, R3 ;  /* 0x00000003a1037221 */ /* 0x000fe40000010000 */
[----:B------:R-:W-:Y:S02]  /*14bc0*/  FADD.FTZ R2, R221, R2 ;  /* 0x00000002dd027221 */ /* 0x000fe40000010000 */
[C---:B------:R-:W-:Y:S01]  /*14bd0*/  HMMA.16816.F32.BF16 R132, R148.reuse, R136, R4 ;  /* 0x000000889484723c */ /* 0x040fe20000041804 */
[----:B------:R-:W3:Y:S04]  /*14be0*/  LDSM.16.MT88.4 R4, [R192+0x3800] ;  /* 0x00380000c004783b */ /* 0x000ee80000004200 */
[----:B------:R-:W-:Y:S03]  /*14bf0*/  FADD.FTZ R2, R185, R2 ;  /* 0x00000002b9027221 */ /* 0x000fe60000010000 */
[C---:B------:R-:W-:Y:S01]  /*14c00*/  HMMA.16816.F32.BF16 R136, R148.reuse, R138, R8 ;  /* 0x0000008a9488723c */ /* 0x040fe20000041808 */
[----:B------:R-:W4:Y:S03]  /*14c10*/  LDSM.16.MT88.4 R8, [R191+0x3800] ;  /* 0x00380000bf08783b */ /* 0x000f260000004200 */
[----:B------:R-:W-:Y:S04]  /*14c20*/  FADD.FTZ R2, R183, R2 ;  /* 0x00000002b7027221 */ /* 0x000fe80000010000 */
[C---:B------:R-:W-:Y:S01]  /*14c30*/  HMMA.16816.F32.BF16 R100, R148.reuse, R112, R12 ;  /* 0x000000709464723c */ /* 0x040fe2000004180c */
[----:B------:R-:W5:Y:S03]  /*14c40*/  LDSM.16.MT88.4 R12, [R188+0x5800] ;  /* 0x00580000bc0c783b */ /* 0x000f660000004200 */
[----:B------:R-:W-:Y:S04]  /*14c50*/  FADD.FTZ R2, R182, R2 ;  /* 0x00000002b6027221 */ /* 0x000fe80000010000 */
[C---:B------:R-:W-:Y:S01]  /*14c60*/  HMMA.16816.F32.BF16 R104, R148.reuse, R114, R16 ;  /* 0x000000729468723c */ /* 0x040fe20000041810 */
[----:B------:R-:W3:Y:S03]  /*14c70*/  LDSM.16.MT88.4 R16, [R189+0x5800] ;  /* 0x00580000bd10783b */ /* 0x000ee60000004200 */
[----:B------:R-:W-:Y:S04]  /*14c80*/  FADD.FTZ R2, R181, R2 ;  /* 0x00000002b5027221 */ /* 0x000fe80000010000 */
[C---:B--2---:R-:W-:Y:S01]  /*14c90*/  HMMA.16816.F32.BF16 R108, R148.reuse, R116, R20 ;  /* 0x00000074946c723c */ /* 0x044fe20000041814 */
[----:B------:R-:W2:Y:S03]  /*14ca0*/  LDSM.16.MT88.4 R20, [R192+0x5800] ;  /* 0x00580000c014783b */ /* 0x000ea60000004200 */
[----:B------:R-:W-:Y:S04]  /*14cb0*/  FADD.FTZ R2, R174, R2 ;  /* 0x00000002ae027221 */ /* 0x000fe80000010000 */
[C---:B------:R-:W-:Y:S04]  /*14cc0*/  HMMA.16816.F32.BF16 R112, R148.reuse, R118, R24 ;  /* 0x000000769470723c */ /* 0x040fe80000041818 */
[----:B------:R-:W-:Y:S04]  /*14cd0*/  FADD.FTZ R2, R173, R2 ;  /* 0x00000002ad027221 */ /* 0x000fe80000010000 */
[C---:B------:R-:W-:Y:S04]  /*14ce0*/  HMMA.16816.F32.BF16 R116, R148.reuse, R120, R28 ;  /* 0x000000789474723c */ /* 0x040fe8000004181c */
[----:B------:R-:W-:Y:S04]  /*14cf0*/  FADD.FTZ R2, R172, R2 ;  /* 0x00000002ac027221 */ /* 0x000fe80000010000 */
[C---:B------:R-:W-:Y:S04]  /*14d00*/  HMMA.16816.F32.BF16 R120, R148.reuse, R122, R32 ;  /* 0x0000007a9478723c */ /* 0x040fe80000041820 */
[----:B------:R-:W-:Y:S04]  /*14d10*/  FADD.FTZ R2, R171, R2 ;  /* 0x00000002ab027221 */ /* 0x000fe80000010000 */
[C---:B-1----:R-:W-:Y:S04]  /*14d20*/  HMMA.16816.F32.BF16 R36, R148.reuse, R152, R36 ;  /* 0x000000989424723c */ /* 0x042fe80000041824 */
[----:B------:R-:W-:Y:S04]  /*14d30*/  FADD.FTZ R2, R166, R2 ;  /* 0x00000002a6027221 */ /* 0x000fe80000010000 */
[C---:B------:R-:W-:Y:S04]  /*14d40*/  HMMA.16816.F32.BF16 R40, R148.reuse, R154, R40 ;  /* 0x0000009a9428723c */ /* 0x040fe80000041828 */
[----:B------:R-:W-:Y:S04]  /*14d50*/  FADD.FTZ R0, R165, R2 ;  /* 0x00000002a5007221 */ /* 0x000fe80000010000 */
[C---:B------:R-:W-:Y:S04]  /*14d60*/  HMMA.16816.F32.BF16 R44, R148.reuse, R156, R44 ;  /* 0x0000009c942c723c */ /* 0x040fe8000004182c */
[----:B------:R-:W-:Y:S02]  /*14d70*/  FADD.FTZ R2, R164, R0 ;  /* 0x00000000a4027221 */ /* 0x000fe40000010000 */
[----:B------:R-:W-:Y:S01]  /*14d80*/  FADD.FTZ R0, R160, R3 ;  /* 0x00000003a0007221 */ /* 0x000fe20000010000 */
[----:B------:R-:W-:Y:S01]  /*14d90*/  MOV R3, R125 ;  /* 0x0000007d00037202 */ /* 0x000fe20000000f00 */
[C---:B------:R-:W-:Y:S04]  /*14da0*/  HMMA.16816.F32.BF16 R48, R148.reuse, R158, R48 ;  /* 0x0000009e9430723c */ /* 0x040fe80000041830 */
[----:B------:R-:W-:Y:S02]  /*14db0*/  FADD.FTZ R233, R163, R2 ;  /* 0x00000002a3e97221 */ /* 0x000fe40000010000 */
[----:B------:R-:W-:Y:S02]  /*14dc0*/  FADD.FTZ R234, R128, R0 ;  /* 0x0000000080ea7221 */ /* 0x000fe40000010000 */
[C---:B---3--:R-:W-:Y:S04]  /*14dd0*/  HMMA.16816.F32.BF16 R52, R148.reuse, R4, R52 ;  /* 0x000000049434723c */ /* 0x048fe80000041834 */
[----:B------:R-:W-:Y:S04]  /*14de0*/  IMAD.MOV.U32 R128, RZ, RZ, R124 ;  /* 0x000000ffff807224 */ /* 0x000fe800078e007c */
[C---:B------:R-:W-:Y:S01]  /*14df0*/  HMMA.16816.F32.BF16 R56, R148.reuse, R6, R56 ;  /* 0x000000069438723c */ /* 0x040fe20000041838 */
[----:B------:R-:W1:Y:S07]  /*14e00*/  LDSM.16.MT88.4 R4, [R191+0x5800] ;  /* 0x00580000bf04783b */ /* 0x000e6e0000004200 */
[C---:B----4-:R-:W-:Y:S08]  /*14e10*/  HMMA.16816.F32.BF16 R60, R148.reuse, R8, R60 ;  /* 0x00000008943c723c */ /* 0x050ff0000004183c */
[C---:B------:R-:W-:Y:S08]  /*14e20*/  HMMA.16816.F32.BF16 R64, R148.reuse, R10, R64 ;  /* 0x0000000a9440723c */ /* 0x040ff00000041840 */
[C---:B-----5:R-:W-:Y:S08]  /*14e30*/  HMMA.16816.F32.BF16 R68, R148.reuse, R12, R68 ;  /* 0x0000000c9444723c */ /* 0x060ff00000041844 */
[C---:B------:R-:W-:Y:S08]  /*14e40*/  HMMA.16816.F32.BF16 R72, R148.reuse, R14, R72 ;  /* 0x0000000e9448723c */ /* 0x040ff00000041848 */
[C---:B------:R-:W-:Y:S08]  /*14e50*/  HMMA.16816.F32.BF16 R76, R148.reuse, R16, R76 ;  /* 0x00000010944c723c */ /* 0x040ff0000004184c */
[C---:B------:R-:W-:Y:S08]  /*14e60*/  HMMA.16816.F32.BF16 R80, R148.reuse, R18, R80 ;  /* 0x000000129450723c */ /* 0x040ff00000041850 */
[C---:B--2---:R-:W-:Y:S08]  /*14e70*/  HMMA.16816.F32.BF16 R84, R148.reuse, R20, R84 ;  /* 0x000000149454723c */ /* 0x044ff00000041854 */
[C---:B------:R-:W-:Y:S08]  /*14e80*/  HMMA.16816.F32.BF16 R88, R148.reuse, R22, R88 ;  /* 0x000000169458723c */ /* 0x040ff00000041858 */
[C---:B-1----:R-:W-:Y:S08]  /*14e90*/  HMMA.16816.F32.BF16 R92, R148.reuse, R4, R92 ;  /* 0x00000004945c723c */ /* 0x042ff0000004185c */
[----:B------:R-:W-:Y:S01]  /*14ea0*/  HMMA.16816.F32.BF16 R96, R148, R6, R96 ;  /* 0x000000069460723c */ /* 0x000fe20000041860 */
[----:B------:R-:W-:-:S07]  /*14eb0*/  @P0 BRA `(.L_x_3574) ;  /* 0xffffd10000000947 */ /* 0x000fce000383ffff */
.L_x_3573:
[----:B------:R-:W-:-:S13]  /*14ec0*/  ISETP.GE.AND P0, PT, R211, R235, PT ;  /* 0x000000ebd300720c */ /* 0x000fda0003f06270 */
[----:B------:R-:W-:Y:S05]  /*14ed0*/  @!P0 BRA `(.L_x_3575) ;  /* 0x0000299000008947 */ /* 0x000fea0003800000 */
[----:B------:R-:W-:Y:S02]  /*14ee0*/  MOV R129, R124 ;  /* 0x0000007c00817202 */ /* 0x000fe40000000f00 */
[----:B------:R-:W-:Y:S02]  /*14ef0*/  MOV R128, R125 ;  /* 0x0000007d00807202 */ /* 0x000fe40000000f00 */
.L_x_3576:
        /* <DEDUP_REMOVED lines=15> */
[C---:B------:R-:W-:Y:S02]  /*14ff0*/  LEA R2, P1, R3.reuse, R28, 0x5 ;  /* 0x0000001c03027211 */ /* 0x040fe400078228ff */
[----:B------:R-:W-:Y:S01]  /*15000*/  IADD3.X R161, R0, R125, RZ, P0, !PT ;  /* 0x0000007d00a17210 */ /* 0x000fe200007fe4ff */
[----:B------:R-:W-:Y:S01]  /*15010*/  LDSM.16.M88.4 R32, [R194] ;  /* 0x00000000c220783b */ /* 0x000fe20000000200 */
[----:B------:R-:W-:Y:S02]  /*15020*/  LEA.HI.X R3, R3, R0, R20, 0x5, P1 ;  /* 0x0000000003037211 */ /* 0x000fe400008f2c14 */
[----:B------:R-:W-:Y:S02]  /*15030*/  IADD3 R31, P1, R28, R228, RZ ;  /* 0x000000e41c1f7210 */ /* 0x000fe40007f3e0ff */
[----:B------:R-:W-:Y:S02]  /*15040*/  LEA R174, P2, R124, c[0x0][0x1f8], 0x1 ;  /* 0x00007e007cae7a11 */ /* 0x000fe400078408ff */
[----:B------:R-:W-:Y:S01]  /*15050*/  IADD3.X R160, R0, R230, RZ, P1, !PT ;  /* 0x000000e600a07210 */ /* 0x000fe20000ffe4ff */
[----:B------:R-:W1:Y:S01]  /*15060*/  LDSM.16.M88.4 R8, [R147] ;  /* 0x000000009308783b */ /* 0x000e620000000200 */
[C---:B------:R-:W-:Y:S02]  /*15070*/  LEA R176, P3, R31.reuse, c[0x0][0x1f8], 0x1 ;  /* 0x00007e001fb07a11 */ /* 0x040fe400078608ff */
[----:B------:R-:W-:Y:S02]  /*15080*/  IADD3 R173, P1, R2, R30, RZ ;  /* 0x0000001e02ad7210 */ /* 0x000fe40007f3e0ff */
[----:B------:R-:W-:Y:S02]  /*15090*/  LEA.HI.X R177, R31, c[0x0][0x1fc], R160, 0x1, P3 ;  /* 0x00007f001fb17a11 */ /* 0x000fe400018f0ca0 */
[----:B------:R-:W-:Y:S01]  /*150a0*/  LEA.HI.X R175, R124, c[0x0][0x1fc], R161, 0x1, P2 ;  /* 0x00007f007caf7a11 */ /* 0x000fe200010f0ca1 */
[----:B------:R-:W2:Y:S01]  /*150b0*/  LDSM.16.M88.4 R16, [R147+0x800] ;  /* 0x000800009310783b */ /* 0x000ea20000000200 */
[----:B------:R-:W-:Y:S02]  /*150c0*/  IADD3 R29, P0, R228, 0x80, RZ ;  /* 0x00000080e41d7810 */ /* 0x000fe40007f1e0ff */
[C---:B------:R-:W-:Y:S02]  /*150d0*/  IADD3 R169, P3, R2.reuse, R228, RZ ;  /* 0x000000e402a97210 */ /* 0x040fe40007f7e0ff */
[-C--:B------:R-:W-:Y:S02]  /*150e0*/  IADD3.X R31, RZ, R230.reuse, RZ, P0, !PT ;  /* 0x000000e6ff1f7210 */ /* 0x080fe400007fe4ff */
[-C--:B------:R-:W-:Y:S01]  /*150f0*/  IADD3 R172, P0, R2, R29.reuse, RZ ;  /* 0x0000001d02ac7210 */ /* 0x080fe20007f1e0ff */
[----:B------:R-:W3:Y:S01]  /*15100*/  LDSM.16.M88.4 R24, [R147+0x1000] ;  /* 0x001000009318783b */ /* 0x000ee20000000200 */
[----:B------:R-:W-:Y:S02]  /*15110*/  IADD3 R171, P2, R28, R29, RZ ;  /* 0x0000001d1cab7210 */ /* 0x000fe40007f5e0ff */
[----:B------:R-:W-:Y:S02]  /*15120*/  IADD3.X R125, R3, R125, RZ, P1, !PT ;  /* 0x0000007d037d7210 */ /* 0x000fe40000ffe4ff */
[-C--:B------:R-:W-:Y:S02]  /*15130*/  IADD3.X R178, R0, R31.reuse, RZ, P2, !PT ;  /* 0x0000001f00b27210 */ /* 0x080fe400017fe4ff */
[----:B------:R-:W-:Y:S01]  /*15140*/  LEA R170, P4, R171, c[0x0][0x1f8], 0x1 ;  /* 0x00007e00abaa7a11 */ /* 0x000fe200078808ff */
[----:B------:R-:W4:Y:S01]  /*15150*/  LDSM.16.M88.4 R148, [R147+0x1800] ;  /* 0x001800009394783b */ /* 0x000f220000000200 */
[----:B------:R-:W-:Y:S02]  /*15160*/  LEA R168, P2, R169, c[0x0][0x1f8], 0x1 ;  /* 0x00007e00a9a87a11 */ /* 0x000fe400078408ff */
[----:B------:R-:W-:Y:S02]  /*15170*/  LEA.HI.X R171, R171, c[0x0][0x1fc], R178, 0x1, P4 ;  /* 0x00007f00abab7a11 */ /* 0x000fe400020f0cb2 */
[----:B------:R-:W-:Y:S02]  /*15180*/  LEA R124, P1, R173, c[0x0][0x1f8], 0x1 ;  /* 0x00007e00ad7c7a11 */ /* 0x000fe400078208ff */
[----:B------:R-:W-:Y:S01]  /*15190*/  IADD3.X R0, R3, R31, RZ, P0, !PT ;  /* 0x0000001f03007210 */ /* 0x000fe200007fe4ff */
[----:B------:R-:W-:Y:S01]  /*151a0*/  LDSM.16.M88.4 R152, [R195] ;  /* 0x00000000c398783b */ /* 0x000fe20000000200 */
[----:B------:R-:W-:Y:S02]  /*151b0*/  LEA.HI.X R125, R173, c[0x0][0x1fc], R125, 0x1, P1 ;  /* 0x00007f00ad7d7a11 */ /* 0x000fe400008f0c7d */
[----:B------:R-:W-:Y:S02]  /*151c0*/  LEA R2, P0, R172, c[0x0][0x1f8], 0x1 ;  /* 0x00007e00ac027a11 */ /* 0x000fe400078008ff */
[----:B------:R-:W-:Y:S02]  /*151d0*/  IADD3.X R3, R3, R230, RZ, P3, !PT ;  /* 0x000000e603037210 */ /* 0x000fe40001ffe4ff */
[----:B------:R-:W-:Y:S01]  /*151e0*/  LOP3.LUT P3, RZ, R238, 0x1, RZ, 0xc0, !PT ;  /* 0x00000001eeff7812 */ /* 0x000fe2000786c0ff */
[C---:B-1----:R-:W-:Y:S01]  /*151f0*/  HMMA.16816.F32.BF16 R4, R32.reuse, R8, RZ ;  /* 0x000000082004723c */ /* 0x042fe200000418ff */
[----:B------:R-:W1:Y:S02]  /*15200*/  LDSM.16.M88.4 R156, [R198] ;  /* 0x00000000c69c783b */ /* 0x000e640000000200 */
[----:B------:R-:W-:Y:S02]  /*15210*/  LEA.HI.X R169, R169, c[0x0][0x1fc], R3, 0x1, P2 ;  /* 0x00007f00a9a97a11 */ /* 0x000fe400010f0c03 */
[----:B------:R-:W-:Y:S02]  /*15220*/  LEA.HI.X R3, R172, c[0x0][0x1fc], R0, 0x1, P0 ;  /* 0x00007f00ac037a11 */ /* 0x000fe400000f0c00 */
[C---:B------:R-:W-:Y:S01]  /*15230*/  ISETP.GT.AND P0, PT, R211.reuse, R235, PT ;  /* 0x000000ebd300720c */ /* 0x040fe20003f04270 */
[C---:B------:R-:W-:Y:S01]  /*15240*/  HMMA.16816.F32.BF16 R8, R32.reuse, R10, RZ ;  /* 0x0000000a2008723c */ /* 0x040fe200000418ff */
[----:B------:R-:W5:Y:S03]  /*15250*/  LDSM.16.M88.4 R160, [R209] ;  /* 0x00000000d1a0783b */ /* 0x000f660000000200 */
[----:B------:R-:W-:Y:S04]  /*15260*/  IADD3 R211, R211, -0x1, RZ ;  /* 0xffffffffd3d37810 */ /* 0x000fe80007ffe0ff */
        /* <DEDUP_REMOVED lines=26> */
[----:B-----5:R-:W3:Y:S08]  /*15410*/  LDSM.16.M88.4 R168, [R197] ;  /* 0x00000000c5a8783b */ /* 0x020ef00000000200 */
[----:B------:R-:W4:Y:S08]  /*15420*/  LDSM.16.M88.4 R156, [R193+0x800] ;  /* 0x00080000c19c783b */ /* 0x000f300000000200 */
[----:B-1----:R-:W1:Y:S08]  /*15430*/  LDSM.16.M88.4 R176, [R193+0x1000] ;  /* 0x00100000c1b0783b */ /* 0x002e700000000200 */
[----:B------:R-:W0:Y:S08]  /*15440*/  LDGDEPBAR ;  /* 0x00000000000079af */ /* 0x000e300000000000 */
[----:B------:R-:W5:Y:S01]  /*15450*/  LDSM.16.M88.4 R160, [R193+0x1800] ;  /* 0x00180000c1a0783b */ /* 0x000f620000000200 */
[C---:B---3--:R-:W-:Y:S07]  /*15460*/  HMMA.16816.F32.BF16 R4, R168.reuse, R172, R4 ;  /* 0x000000aca804723c */ /* 0x048fee0000041804 */
[----:B------:R-:W-:Y:S01]  /*15470*/  LDSM.16.M88.4 R164, [R196] ;  /* 0x00000000c4a4783b */ /* 0x000fe20000000200 */
[C---:B------:R-:W-:Y:S07]  /*15480*/  HMMA.16816.F32.BF16 R8, R168.reuse, R174, R8 ;  /* 0x000000aea808723c */ /* 0x040fee0000041808 */
[----:B------:R-:W3:Y:S01]  /*15490*/  LDSM.16.M88.4 R180, [R190] ;  /* 0x00000000beb4783b */ /* 0x000ee20000000200 */
[C---:B----4-:R-:W-:Y:S07]  /*154a0*/  HMMA.16816.F32.BF16 R12, R168.reuse, R156, R12 ;  /* 0x0000009ca80c723c */ /* 0x050fee000004180c */
[----:B------:R-:W4:Y:S01]  /*154b0*/  LDSM.16.M88.4 R148, [R190+0x800] ;  /* 0x00080000be94783b */ /* 0x000f220000000200 */
[C---:B------:R-:W-:Y:S07]  /*154c0*/  HMMA.16816.F32.BF16 R16, R168.reuse, R158, R16 ;  /* 0x0000009ea810723c */ /* 0x040fee0000041810 */
[----:B------:R-:W2:Y:S01]  /*154d0*/  LDSM.16.M88.4 R152, [R190+0x1000] ;  /* 0x00100000be98783b */ /* 0x000ea20000000200 */
[C---:B-1----:R-:W-:Y:S07]  /*154e0*/  HMMA.16816.F32.BF16 R20, R168.reuse, R176, R20 ;  /* 0x000000b0a814723c */ /* 0x042fee0000041814 */
[----:B------:R-:W1:Y:S01]  /*154f0*/  LDSM.16.M88.4 R156, [R190+0x1800] ;  /* 0x00180000be9c783b */ /* 0x000e620000000200 */
[C---:B------:R-:W-:Y:S07]  /*15500*/  HMMA.16816.F32.BF16 R24, R168.reuse, R178, R24 ;  /* 0x000000b2a818723c */ /* 0x040fee0000041818 */
[----:B------:R-:W-:Y:S01]  /*15510*/  LDSM.16.M88.4 R172, [R147+0x2800] ;  /* 0x0028000093ac783b */ /* 0x000fe20000000200 */
[C---:B-----5:R-:W-:Y:S07]  /*15520*/  HMMA.16816.F32.BF16 R28, R168.reuse, R160, R28 ;  /* 0x000000a0a81c723c */ /* 0x060fee000004181c */
[----:B------:R-:W-:Y:S01]  /*15530*/  LDSM.16.M88.4 R176, [R195+0x4000] ;  /* 0x00400000c3b0783b */ /* 0x000fe20000000200 */
[----:B------:R-:W-:Y:S07]  /*15540*/  HMMA.16816.F32.BF16 R32, R168, R162, R32 ;  /* 0x000000a2a820723c */ /* 0x000fee0000041820 */
[----:B------:R-:W-:Y:S01]  /*15550*/  LDSM.16.M88.4 R160, [R194+0x4000] ;  /* 0x00400000c2a0783b */ /* 0x000fe20000000200 */
[C---:B---3--:R-:W-:Y:S07]  /*15560*/  HMMA.16816.F32.BF16 R4, R164.reuse, R180, R4 ;  /* 0x000000b4a404723c */ /* 0x048fee0000041804 */
[----:B------:R-:W3:Y:S01]  /*15570*/  LDSM.16.M88.4 R168, [R147+0x2000] ;  /* 0x0020000093a8783b */ /* 0x000ee20000000200 */
[C---:B------:R-:W-:Y:S07]  /*15580*/  HMMA.16816.F32.BF16 R8, R164.reuse, R182, R8 ;  /* 0x000000b6a408723c */ /* 0x040fee0000041808 */
[----:B------:R-:W-:Y:S01]  /*15590*/  LDSM.16.M88.4 R180, [R206] ;  /* 0x00000000ceb4783b */ /* 0x000fe20000000200 */
[C---:B----4-:R-:W-:Y:S07]  /*155a0*/  HMMA.16816.F32.BF16 R12, R164.reuse, R148, R12 ;  /* 0x00000094a40c723c */ /* 0x050fee000004180c */
[----:B------:R-:W-:Y:S01]  /*155b0*/  LDSM.16.M88.4 R184, [R190+0x4000] ;  /* 0x00400000beb8783b */ /* 0x000fe20000000200 */
[C---:B------:R-:W-:Y:S07]  /*155c0*/  HMMA.16816.F32.BF16 R16, R164.reuse, R150, R16 ;  /* 0x00000096a410723c */ /* 0x040fee0000041810 */
[----:B------:R-:W4:Y:S01]  /*155d0*/  LDSM.16.M88.4 R148, [R147+0x3000] ;  /* 0x003000009394783b */ /* 0x000f220000000200 */
[C---:B--2---:R-:W-:Y:S08]  /*155e0*/  HMMA.16816.F32.BF16 R20, R164.reuse, R152, R20 ;  /* 0x00000098a414723c */ /* 0x044ff00000041814 */
[C---:B------:R-:W-:Y:S01]  /*155f0*/  HMMA.16816.F32.BF16 R24, R164.reuse, R154, R24 ;  /* 0x0000009aa418723c */ /* 0x040fe20000041818 */
[----:B------:R-:W2:Y:S07]  /*15600*/  LDSM.16.M88.4 R152, [R147+0x3800] ;  /* 0x003800009398783b */ /* 0x000eae0000000200 */
[C---:B-1----:R-:W-:Y:S08]  /*15610*/  HMMA.16816.F32.BF16 R28, R164.reuse, R156, R28 ;  /* 0x0000009ca41c723c */ /* 0x042ff0000004181c */
[----:B------:R-:W-:Y:S01]  /*15620*/  HMMA.16816.F32.BF16 R32, R164, R158, R32 ;  /* 0x0000009ea420723c */ /* 0x000fe20000041820 */
[----:B------:R-:W1:Y:S07]  /*15630*/  LDSM.16.M88.4 R156, [R205] ;  /* 0x00000000cd9c783b */ /* 0x000e6e0000000200 */
[C---:B---3--:R-:W-:Y:S01]  /*15640*/  HMMA.16816.F32.BF16 R4, R160.reuse, R168, R4 ;  /* 0x000000a8a004723c */ /* 0x048fe20000041804 */
[----:B------:R-:W3:Y:S07]  /*15650*/  LDSM.16.M88.4 R164, [R204] ;  /* 0x00000000cca4783b */ /* 0x000eee0000000200 */
[C---:B------:R-:W-:Y:S01]  /*15660*/  HMMA.16816.F32.BF16 R8, R160.reuse, R170, R8 ;  /* 0x000000aaa008723c */ /* 0x040fe20000041808 */
[----:B------:R-:W5:Y:S07]  /*15670*/  LDSM.16.M88.4 R168, [R203] ;  /* 0x00000000cba8783b */ /* 0x000f6e0000000200 */
        /* <DEDUP_REMOVED lines=9> */
[C---:B------:R-:W-:Y:S01]  /*15710*/  HMMA.16816.F32.BF16 R4, R176.reuse, R180, R4 ;  /* 0x000000b4b004723c */ /* 0x040fe20000041804 */
        /* <DEDUP_REMOVED lines=9> */
[C---:B-----5:R-:W-:Y:S08]  /*157b0*/  HMMA.16816.F32.BF16 R28, R176.reuse, R168, R28 ;  /* 0x000000a8b01c723c */ /* 0x060ff0000004181c */
[----:B------:R-:W-:Y:S01]  /*157c0*/  HMMA.16816.F32.BF16 R32, R176, R170, R32 ;  /* 0x000000aab020723c */ /* 0x000fe20000041820 */
[----:B------:R-:W5:Y:S07]  /*157d0*/  LDSM.16.M88.4 R168, [R190+0x2800] ;  /* 0x00280000bea8783b */ /* 0x000f6e0000000200 */
[C---:B----4-:R-:W-:Y:S01]  /*157e0*/  HMMA.16816.F32.BF16 R4, R148.reuse, R172, R4 ;  /* 0x000000ac9404723c */ /* 0x050fe20000041804 */
[----:B------:R-:W-:Y:S07]  /*157f0*/  LDSM.16.M88.4 R176, [R147+0x5000] ;  /* 0x0050000093b0783b */ /* 0x000fee0000000200 */
[C---:B------:R-:W-:Y:S01]  /*15800*/  HMMA.16816.F32.BF16 R8, R148.reuse, R174, R8 ;  /* 0x000000ae9408723c */ /* 0x040fe20000041808 */
[----:B------:R-:W-:Y:S07]  /*15810*/  LDSM.16.M88.4 R172, [R147+0x4800] ;  /* 0x0048000093ac783b */ /* 0x000fee0000000200 */
[C---:B--2---:R-:W-:Y:S08]  /*15820*/  HMMA.16816.F32.BF16 R12, R148.reuse, R152, R12 ;  /* 0x00000098940c723c */ /* 0x044ff0000004180c */
[C---:B------:R-:W-:Y:S01]  /*15830*/  HMMA.16816.F32.BF16 R16, R148.reuse, R154, R16 ;  /* 0x0000009a9410723c */ /* 0x040fe20000041810 */
[----:B------:R-:W2:Y:S07]  /*15840*/  LDSM.16.M88.4 R152, [R190+0x3000] ;  /* 0x00300000be98783b */ /* 0x000eae0000000200 */
[C---:B-1----:R-:W-:Y:S08]  /*15850*/  HMMA.16816.F32.BF16 R20, R148.reuse, R156, R20 ;  /* 0x0000009c9414723c */ /* 0x042ff00000041814 */
[C---:B------:R-:W-:Y:S01]  /*15860*/  HMMA.16816.F32.BF16 R24, R148.reuse, R158, R24 ;  /* 0x0000009e9418723c */ /* 0x040fe20000041818 */
[----:B------:R-:W1:Y:S07]  /*15870*/  LDSM.16.M88.4 R156, [R190+0x3800] ;  /* 0x00380000be9c783b */ /* 0x000e6e0000000200 */
[C---:B------:R-:W-:Y:S08]  /*15880*/  HMMA.16816.F32.BF16 R28, R148.reuse, R160, R28 ;  /* 0x000000a0941c723c */ /* 0x040ff0000004181c */
[----:B------:R-:W-:Y:S01]  /*15890*/  HMMA.16816.F32.BF16 R32, R148, R162, R32 ;  /* 0x000000a29420723c */ /* 0x000fe20000041820 */
[----:B------:R-:W-:Y:S07]  /*158a0*/  LDSM.16.M88.4 R148, [R194+0x8000] ;  /* 0x00800000c294783b */ /* 0x000fee0000000200 */
[C---:B---3--:R-:W-:Y:S01]  /*158b0*/  HMMA.16816.F32.BF16 R4, R164.reuse, R180, R4 ;  /* 0x000000b4a404723c */ /* 0x048fe20000041804 */
[----:B------:R-:W3:Y:S07]  /*158c0*/  LDSM.16.M88.4 R160, [R147+0x4000] ;  /* 0x0040000093a0783b */ /* 0x000eee0000000200 */
        /* <DEDUP_REMOVED lines=8> */
[C---:B-1----:R-:W-:Y:S08]  /*15950*/  HMMA.16816.F32.BF16 R28, R164.reuse, R156, R28 ;  /* 0x0000009ca41c723c */ /* 0x042ff0000004181c */
[----:B------:R-:W-:Y:S01]  /*15960*/  HMMA.16816.F32.BF16 R32, R164, R158, R32 ;  /* 0x0000009ea420723c */ /* 0x000fe20000041820 */
[----:B------:R-:W1:Y:S07]  /*15970*/  LDSM.16.M88.4 R156, [R201] ;  /* 0x00000000c99c783b */ /* 0x000e6e0000000200 */
[C---:B---3--:R-:W-:Y:S01]  /*15980*/  HMMA.16816.F32.BF16 R4, R148.reuse, R160, R4 ;  /* 0x000000a09404723c */ /* 0x048fe20000041804 */
[----:B------:R-:W-:Y:S07]  /*15990*/  LDSM.16.M88.4 R164, [R199] ;  /* 0x00000000c7a4783b */ /* 0x000fee0000000200 */
[C---:B------:R-:W-:Y:S01]  /*159a0*/  HMMA.16816.F32.BF16 R8, R148.reuse, R162, R8 ;  /* 0x000000a29408723c */ /* 0x040fe20000041808 */
[----:B------:R-:W3:Y:S07]  /*159b0*/  LDSM.16.M88.4 R160, [R200] ;  /* 0x00000000c8a0783b */ /* 0x000eee0000000200 */
        /* <DEDUP_REMOVED lines=13> */
[C---:B-1----:R-:W-:Y:S08]  /*15a90*/  HMMA.16816.F32.BF16 R12, R152.reuse, R156, R12 ;  /* 0x0000009c980c723c */ /* 0x042ff0000004180c */
[C---:B------:R-:W-:Y:S01]  /*15aa0*/  HMMA.16816.F32.BF16 R16, R152.reuse, R158, R16 ;  /* 0x0000009e9810723c */ /* 0x040fe20000041810 */
[----:B------:R-:W1:Y:S07]  /*15ab0*/  LDSM.16.M88.4 R156, [R193+0x5800] ;  /* 0x00580000c19c783b */ /* 0x000e6e0000000200 */
[C---:B---3--:R-:W-:Y:S08]  /*15ac0*/  HMMA.16816.F32.BF16 R20, R152.reuse, R160, R20 ;  /* 0x000000a09814723c */ /* 0x048ff00000041814 */
[C---:B------:R-:W-:Y:S08]  /*15ad0*/  HMMA.16816.F32.BF16 R24, R152.reuse, R162, R24 ;  /* 0x000000a29818723c */ /* 0x040ff00000041818 */
[C---:B------:R-:W-:Y:S08]  /*15ae0*/  HMMA.16816.F32.BF16 R28, R152.reuse, R164, R28 ;  /* 0x000000a4981c723c */ /* 0x040ff0000004181c */
[----:B------:R-:W-:Y:S01]  /*15af0*/  HMMA.16816.F32.BF16 R32, R152, R166, R32 ;  /* 0x000000a69820723c */ /* 0x000fe20000041820 */
[----:B------:R-:W3:Y:S07]  /*15b00*/  LDSM.16.M88.4 R152, [R190+0x4800] ;  /* 0x00480000be98783b */ /* 0x000eee0000000200 */
[C---:B-----5:R-:W-:Y:S08]  /*15b10*/  HMMA.16816.F32.BF16 R4, R172.reuse, R176, R4 ;  /* 0x000000b0ac04723c */ /* 0x060ff00000041804 */
[C---:B------:R-:W-:Y:S08]  /*15b20*/  HMMA.16816.F32.BF16 R8, R172.reuse, R178, R8 ;  /* 0x000000b2ac08723c */ /* 0x040ff00000041808 */
[C---:B----4-:R-:W-:Y:S08]  /*15b30*/  HMMA.16816.F32.BF16 R12, R172.reuse, R148, R12 ;  /* 0x00000094ac0c723c */ /* 0x050ff0000004180c */
[C---:B------:R-:W-:Y:S01]  /*15b40*/  HMMA.16816.F32.BF16 R16, R172.reuse, R150, R16 ;  /* 0x00000096ac10723c */ /* 0x040fe20000041810 */
[----:B------:R-:W4:Y:S07]  /*15b50*/  LDSM.16.M88.4 R148, [R190+0x5000] ;  /* 0x00500000be94783b */ /* 0x000f2e0000000200 */
[C---:B--2---:R-:W-:Y:S08]  /*15b60*/  HMMA.16816.F32.BF16 R20, R172.reuse, R168, R20 ;  /* 0x000000a8ac14723c */ /* 0x044ff00000041814 */
        /* <DEDUP_REMOVED lines=8> */
[C---:B---3--:R-:W-:Y:S08]  /*15bf0*/  HMMA.16816.F32.BF16 R12, R180.reuse, R152, R12 ;  /* 0x00000098b40c723c */ /* 0x048ff0000004180c */
        /* <DEDUP_REMOVED lines=80> */
[----:B---3--:R-:W-:Y:S01]  /*16100*/  @P0 IADD3.X R150, R3, R225, RZ, P2, !PT ;  /* 0x000000e103960210 */ /* 0x008fe200017fe4ff */
[----:B------:R-:W-:Y:S01]  /*16110*/  FMUL.FTZ R104, R2, R104 ;  /* 0x0000006802687220 */ /* 0x000fe20000410000 */
[----:B------:R-:W-:Y:S01]  /*16120*/  @P0 IADD3 R153, P2, R226, 0x80, RZ ;  /* 0x00000080e2990810 */ /* 0x000fe20007f5e0ff */
[C---:B------:R-:W-:Y:S01]  /*16130*/  FMUL.FTZ R105, R2.reuse, R105 ;  /* 0x0000006902697220 */ /* 0x040fe20000410000 */
[----:B------:R-:W-:Y:S01]  /*16140*/  @P0 LEA.HI.X R159, R149, c[0x0][0x1cc], R150, 0x1, P3 ;  /* 0x00007300959f0a11 */ /* 0x000fe200018f0c96 */
[----:B------:R-:W-:Y:S01]  /*16150*/  FMUL.FTZ R108, R2, R108 ;  /* 0x0000006c026c7220 */ /* 0x000fe20000410000 */
[----:B------:R-:W-:Y:S01]  /*16160*/  @P0 IADD3 R149, P4, R128, R154, RZ ;  /* 0x0000009a80950210 */ /* 0x000fe20007f9e0ff */
[----:B------:R-:W1:Y:S01]  /*16170*/  MUFU.EX2 R0, R0 ;  /* 0x0000000000007308 */ /* 0x000e620000000800 */
[----:B------:R-:W-:Y:S01]  /*16180*/  @P0 IADD3.X R152, RZ, R225, RZ, P1, !PT ;  /* 0x000000e1ff980210 */ /* 0x000fe20000ffe4ff */
[C---:B------:R-:W-:Y:S01]  /*16190*/  FMUL.FTZ R109, R2.reuse, R109 ;  /* 0x0000006d026d7220 */ /* 0x040fe20000410000 */
[----:B------:R-:W-:Y:S01]  /*161a0*/  @P0 IADD3.X R156, RZ, R225, RZ, P2, !PT ;  /* 0x000000e1ff9c0210 */ /* 0x000fe200017fe4ff */
[C---:B------:R-:W-:Y:S01]  /*161b0*/  FMUL.FTZ R112, R2.reuse, R112 ;  /* 0x0000007002707220 */ /* 0x040fe20000410000 */
        /* <DEDUP_REMOVED lines=8> */
[----:B------:R-:W-:Y:S01]  /*16240*/  @P0 LEA R148, P1, R5, c[0x0][0x1c8], 0x1 ;  /* 0x0000720005940a11 */ /* 0x000fe200078208ff */
[C---:B------:R-:W-:Y:S01]  /*16250*/  FMUL.FTZ R121, R2.reuse, R121 ;  /* 0x0000007902797220 */ /* 0x040fe20000410000 */
[----:B------:R-:W-:Y:S01]  /*16260*/  @P0 IADD3 R155, P2, R129, R154, RZ ;  /* 0x0000009a819b0210 */ /* 0x000fe20007f5e0ff */
[C---:B------:R-:W-:Y:S01]  /*16270*/  FMUL.FTZ R36, R2.reuse, R36 ;  /* 0x0000002402247220 */ /* 0x040fe20000410000 */
[----:B------:R-:W-:Y:S01]  /*16280*/  @P0 LEA.HI.X R151, R149, c[0x0][0x1cc], R128, 0x1, P3 ;  /* 0x0000730095970a11 */ /* 0x000fe200018f0c80 */
[C---:B------:R-:W-:Y:S01]  /*16290*/  FMUL.FTZ R37, R2.reuse, R37 ;  /* 0x0000002502257220 */ /* 0x040fe20000410000 */
[----:B------:R-:W-:Y:S01]  /*162a0*/  @P0 IADD3 R154, P3, R129, R226, RZ ;  /* 0x000000e2819a0210 */ /* 0x000fe20007f7e0ff */
[----:B------:R-:W-:Y:S01]  /*162b0*/  FMUL.FTZ R40, R2, R40 ;  /* 0x0000002802287220 */ /* 0x000fe20000410000 */
[----:B------:R-:W-:Y:S01]  /*162c0*/  @P0 LEA.HI.X R149, R5, c[0x0][0x1cc], R3, 0x1, P1 ;  /* 0x0000730005950a11 */ /* 0x000fe200008f0c03 */
[----:B------:R-:W-:Y:S01]  /*162d0*/  FFMA.FTZ R3, R9, c[0x0][0x2d0], -R168 ;  /* 0x0000b40009037a23 */ /* 0x000fe200000108a8 */
[----:B------:R-:W-:Y:S01]  /*162e0*/  @P0 IADD3.X R9, R4, R225, RZ, P3, !PT ;  /* 0x000000e104090210 */ /* 0x000fe20001ffe4ff */
[----:B-1----:R-:W-:Y:S01]  /*162f0*/  FMUL.FTZ R102, R0, R102 ;  /* 0x0000006600667220 */ /* 0x002fe20000410000 */
[----:B------:R-:W-:Y:S01]  /*16300*/  LOP3.LUT P3, RZ, R238, 0x1, RZ, 0xc0, !PT ;  /* 0x00000001eeff7812 */ /* 0x000fe2000786c0ff */
[----:B------:R1:W-:Y:S01]  /*16310*/  MUFU.EX2 R183, R3 ;  /* 0x0000000300b77308 */ /* 0x0003e20000000800 */
[----:B------:R-:W-:Y:S01]  /*16320*/  @P0 LEA R128, P4, R154, c[0x0][0x1c8], 0x1 ;  /* 0x000072009a800a11 */ /* 0x000fe200078808ff */
[C---:B------:R-:W-:Y:S01]  /*16330*/  FMUL.FTZ R103, R0.reuse, R103 ;  /* 0x0000006700677220 */ /* 0x040fe20000410000 */
[----:B------:R-:W-:Y:S01]  /*16340*/  @P0 IADD3 R5, P1, R129, R153, RZ ;  /* 0x0000009981050210 */ /* 0x000fe20007f3e0ff */
[----:B------:R-:W-:Y:S01]  /*16350*/  FMUL.FTZ R106, R0, R106 ;  /* 0x0000006a006a7220 */ /* 0x000fe20000410000 */
[----:B------:R-:W-:Y:S01]  /*16360*/  @P0 LEA.HI.X R129, R154, c[0x0][0x1cc], R9, 0x1, P4 ;  /* 0x000073009a810a11 */ /* 0x000fe200020f0c09 */
[----:B------:R-:W-:Y:S01]  /*16370*/  FMUL.FTZ R107, R0, R107 ;  /* 0x0000006b006b7220 */ /* 0x000fe20000410000 */
[----:B------:R-:W-:Y:S01]  /*16380*/  @P0 IADD3.X R153, R4, R152, RZ, P2, !PT ;  /* 0x0000009804990210 */ /* 0x000fe200017fe4ff */
[C---:B------:R-:W-:Y:S01]  /*16390*/  FMUL.FTZ R110, R0.reuse, R110 ;  /* 0x0000006e006e7220 */ /* 0x040fe20000410000 */
[C---:B------:R-:W-:Y:S01]  /*163a0*/  @P0 LEA R8, P2, R155.reuse, c[0x0][0x1c8], 0x1 ;  /* 0x000072009b080a11 */ /* 0x040fe200078408ff */
[----:B------:R-:W-:Y:S01]  /*163b0*/  FMUL.FTZ R111, R0, R111 ;  /* 0x0000006f006f7220 */ /* 0x000fe20000410000 */
[----:B------:R-:W-:Y:S01]  /*163c0*/  @P0 IADD3.X R152, R4, R156, RZ, P1, !PT ;  /* 0x0000009c04980210 */ /* 0x000fe20000ffe4ff */
[----:B------:R2:W-:Y:S01]  /*163d0*/  @P0 LDGSTS.E.BYPASS.LTC128B.128 [R210+0x6100], [R158.64], !P3 ;  /* 0x061000009ed20fae */ /* 0x0005e2000d901d46 */
[----:B------:R-:W-:Y:S01]  /*163e0*/  @P0 LEA.HI.X R9, R155, c[0x0][0x1cc], R153, 0x1, P2 ;  /* 0x000073009b090a11 */ /* 0x000fe200010f0c99 */
[C---:B------:R-:W-:Y:S01]  /*163f0*/  FMUL.FTZ R114, R0.reuse, R114 ;  /* 0x0000007200727220 */ /* 0x040fe20000410000 */
[C---:B------:R-:W-:Y:S01]  /*16400*/  @P0 LEA R4, P1, R5.reuse, c[0x0][0x1c8], 0x1 ;  /* 0x0000720005040a11 */ /* 0x040fe200078208ff */
[C---:B------:R-:W-:Y:S01]  /*16410*/  FMUL.FTZ R115, R0.reuse, R115 ;  /* 0x0000007300737220 */ /* 0x040fe20000410000 */
[----:B------:R-:W-:Y:S01]  /*16420*/  MUFU.EX2 R182, R12 ;  /* 0x0000000c00b67308 */ /* 0x000fe20000000800 */
[C---:B------:R-:W-:Y:S01]  /*16430*/  FMUL.FTZ R118, R0.reuse, R118 ;  /* 0x0000007600767220 */ /* 0x040fe20000410000 */
[----:B------:R-:W-:Y:S01]  /*16440*/  @P0 LEA.HI.X R5, R5, c[0x0][0x1cc], R152, 0x1, P1 ;  /* 0x0000730005050a11 */ /* 0x000fe200008f0c98 */
[----:B------:R3:W-:Y:S01]  /*16450*/  @P0 LDGSTS.E.BYPASS.LTC128B.128 [R210+0x8100], [R150.64], !P6 ;  /* 0x0810000096d20fae */ /* 0x0007e2000f101d46 */
[C---:B------:R-:W-:Y:S02]  /*16460*/  FMUL.FTZ R119, R0.reuse, R119 ;  /* 0x0000007700777220 */ /* 0x040fe40000410000 */
[----:B------:R-:W-:Y:S02]  /*16470*/  FMUL.FTZ R122, R0, R122 ;  /* 0x0000007a007a7220 */ /* 0x000fe40000410000 */
[----:B-1----:R-:W-:Y:S02]  /*16480*/  FMUL.FTZ R3, R124, c[0x0][0x2d0] ;  /* 0x0000b4007c037a20 */ /* 0x002fe40000410000 */
[----:B------:R-:W-:Y:S01]  /*16490*/  FMUL.FTZ R123, R0, R123 ;  /* 0x0000007b007b7220 */ /* 0x000fe20000410000 */
[----:B------:R3:W-:Y:S01]  /*164a0*/  @P0 LDGSTS.E.BYPASS.LTC128B.128 [R210+0xa100], [R148.64], !P5 ;  /* 0x0a10000094d20fae */ /* 0x0007e2000e901d46 */
[--C-:B------:R-:W-:Y:S01]  /*164b0*/  FFMA.FTZ R6, R6, c[0x0][0x2d0], -R3.reuse ;  /* 0x0000b40006067a23 */ /* 0x100fe20000010803 */
[----:B------:R-:W-:Y:S01]  /*164c0*/  MUFU.EX2 R181, R13 ;  /* 0x0000000d00b57308 */ /* 0x000fe20000000800 */
[--C-:B------:R-:W-:Y:S02]  /*164d0*/  FFMA.FTZ R7, R7, c[0x0][0x2d0], -R3.reuse ;  /* 0x0000b40007077a23 */ /* 0x100fe40000010803 */
[C---:B------:R-:W-:Y:S02]  /*164e0*/  FMUL.FTZ R38, R0.reuse, R38 ;  /* 0x0000002600267220 */ /* 0x040fe40000410000 */
[----:B------:R-:W-:Y:S01]  /*164f0*/  FMUL.FTZ R39, R0, R39 ;  /* 0x0000002700277220 */ /* 0x000fe20000410000 */
[----:B------:R1:W-:Y:S01]  /*16500*/  @P0 LDGSTS.E.BYPASS.LTC128B.128 [R210+0x7100], [R128.64], !P3 ;  /* 0x0710000080d20fae */ /* 0x0003e2000d901d46 */
[----:B------:R-:W-:Y:S02]  /*16510*/  FMUL.FTZ R41, R2, R41 ;  /* 0x0000002902297220 */ /* 0x000fe40000410000 */
[C---:B------:R-:W-:Y:S01]  /*16520*/  FMUL.FTZ R42, R0.reuse, R42 ;  /* 0x0000002a002a7220 */ /* 0x040fe20000410000 */
[----:B------:R4:W-:Y:S01]  /*16530*/  MUFU.EX2 R174, R6 ;  /* 0x0000000600ae7308 */ /* 0x0009e20000000800 */
[----:B------:R-:W-:Y:S02]  /*16540*/  FMUL.FTZ R43, R0, R43 ;  /* 0x0000002b002b7220 */ /* 0x000fe40000410000 */
[C---:B------:R-:W-:Y:S01]  /*16550*/  FMUL.FTZ R44, R2.reuse, R44 ;  /* 0x0000002c022c7220 */ /* 0x040fe20000410000 */
[----:B------:R5:W-:Y:S01]  /*16560*/  @P0 LDGSTS.E.BYPASS.LTC128B.128 [R210+0x9100], [R8.64], !P6 ;  /* 0x0910000008d20fae */ /* 0x000be2000f101d46 */
[----:B------:R-:W-:Y:S02]  /*16570*/  FMUL.FTZ R45, R2, R45 ;  /* 0x0000002d022d7220 */ /* 0x000fe40000410000 */
[C---:B------:R-:W-:Y:S02]  /*16580*/  FMUL.FTZ R46, R0.reuse, R46 ;  /* 0x0000002e002e7220 */ /* 0x040fe40000410000 */
[----:B------:R-:W-:Y:S01]  /*16590*/  FMUL.FTZ R47, R0, R47 ;  /* 0x0000002f002f7220 */ /* 0x000fe20000410000 */
[----:B------:R1:W1:Y:S01]  /*165a0*/  MUFU.EX2 R173, R7 ;  /* 0x0000000700ad7308 */ /* 0x0002620000000800 */
[C---:B------:R-:W-:Y:S01]  /*165b0*/  FMUL.FTZ R48, R2.reuse, R48 ;  /* 0x0000003002307220 */ /* 0x040fe20000410000 */
[----:B------:R2:W-:Y:S01]  /*165c0*/  @P0 LDGSTS.E.BYPASS.LTC128B.128 [R210+0xb100], [R4.64], !P5 ;  /* 0x0b10000004d20fae */ /* 0x0005e2000e901d46 */
[----:B------:R-:W-:Y:S02]  /*165d0*/  FMUL.FTZ R49, R2, R49 ;  /* 0x0000003102317220 */ /* 0x000fe40000410000 */
[C---:B------:R-:W-:Y:S02]  /*165e0*/  FMUL.FTZ R50, R0.reuse, R50 ;  /* 0x0000003200327220 */ /* 0x040fe40000410000 */
[----:B------:R-:W-:Y:S02]  /*165f0*/  FMUL.FTZ R51, R0, R51 ;  /* 0x0000003300337220 */ /* 0x000fe40000410000 */
[C---:B------:R-:W-:Y:S01]  /*16600*/  FMUL.FTZ R52, R2.reuse, R52 ;  /* 0x0000003402347220 */ /* 0x040fe20000410000 */
[----:B---3--:R-:W3:Y:S01]  /*16610*/  LDSM.16.MT88.4 R148, [R188] ;  /* 0x00000000bc94783b */ /* 0x008ee20000004200 */
[----:B------:R-:W-:Y:S01]  /*16620*/  FMUL.FTZ R53, R2, R53 ;  /* 0x0000003502357220 */ /* 0x000fe20000410000 */
[----:B------:R-:W-:Y:S01]  /*16630*/  MUFU.EX2 R179, R17 ;  /* 0x0000001100b37308 */ /* 0x000fe20000000800 */
[----:B------:R-:W-:Y:S02]  /*16640*/  FMUL.FTZ R54, R0, R54 ;  /* 0x0000003600367220 */ /* 0x000fe40000410000 */
[--C-:B----4-:R-:W-:Y:S02]  /*16650*/  FFMA.FTZ R6, R10, c[0x0][0x2d0], -R3.reuse ;  /* 0x0000b4000a067a23 */ /* 0x110fe40000010803 */
[C---:B------:R-:W-:Y:S01]  /*16660*/  FMUL.FTZ R10, R0.reuse, R138 ;  /* 0x0000008a000a7220 */ /* 0x040fe20000410000 */
[----:B------:R-:W4:Y:S01]  /*16670*/  LDSM.16.MT88.4 R152, [R189] ;  /* 0x00000000bd98783b */ /* 0x000f220000004200 */
[----:B------:R-:W-:Y:S02]  /*16680*/  FMUL.FTZ R55, R0, R55 ;  /* 0x0000003700377220 */ /* 0x000fe40000410000 */
[C---:B-----5:R-:W-:Y:S01]  /*16690*/  FMUL.FTZ R8, R2.reuse, R136 ;  /* 0x0000008802087220 */ /* 0x060fe20000410000 */
[----:B------:R5:W-:Y:S01]  /*166a0*/  MUFU.EX2 R172, R6 ;  /* 0x0000000600ac7308 */ /* 0x000be20000000800 */
[----:B------:R-:W-:Y:S02]  /*166b0*/  FMUL.FTZ R9, R2, R137 ;  /* 0x0000008902097220 */ /* 0x000fe40000410000 */
[----:B-1----:R-:W-:Y:S01]  /*166c0*/  FMUL.FTZ R7, R0, R135 ;  /* 0x0000008700077220 */ /* 0x002fe20000410000 */
[----:B--2---:R-:W1:Y:S01]  /*166d0*/  LDSM.16.MT88.4 R156, [R192] ;  /* 0x00000000c09c783b */ /* 0x004e620000004200 */
[C---:B------:R-:W-:Y:S02]  /*166e0*/  FMUL.FTZ R56, R2.reuse, R56 ;  /* 0x0000003802387220 */ /* 0x040fe40000410000 */
[--C-:B------:R-:W-:Y:S02]  /*166f0*/  FFMA.FTZ R4, R11, c[0x0][0x2d0], -R3.reuse ;  /* 0x0000b4000b047a23 */ /* 0x100fe40000010803 */
[----:B------:R-:W-:Y:S01]  /*16700*/  FMUL.FTZ R5, R2, R133 ;  /* 0x0000008502057220 */ /* 0x000fe20000410000 */
[----:B------:R-:W-:Y:S01]  /*16710*/  F2FP.BF16.PACK_AB R133, R173, R174 ;  /* 0x000000aead85723e */ /* 0x000fe200000010ff */
[----:B------:R-:W2:Y:S01]  /*16720*/  MUFU.EX2 R171, R4 ;  /* 0x0000000400ab7308 */ /* 0x000ea20000000800 */
[----:B------:R-:W-:Y:S01]  /*16730*/  FMUL.FTZ R11, R0, R139 ;  /* 0x0000008b000b7220 */ /* 0x000fe20000410000 */
[----:B------:R-:W0:Y:S01]  /*16740*/  LDGDEPBAR ;  /* 0x00000000000079af */ /* 0x000e220000000000 */
[----:B------:R-:W-:Y:S02]  /*16750*/  FMUL.FTZ R57, R2, R57 ;  /* 0x0000003902397220 */ /* 0x000fe40000410000 */
[C---:B------:R-:W-:Y:S02]  /*16760*/  FMUL.FTZ R58, R0.reuse, R58 ;  /* 0x0000003a003a7220 */ /* 0x040fe40000410000 */
[----:B------:R-:W-:Y:S02]  /*16770*/  FMUL.FTZ R59, R0, R59 ;  /* 0x0000003b003b7220 */ /* 0x000fe40000410000 */
[C---:B------:R-:W-:Y:S01]  /*16780*/  FMUL.FTZ R60, R2.reuse, R60 ;  /* 0x0000003c023c7220 */ /* 0x040fe20000410000 */
[----:B------:R-:W1:Y:S01]  /*16790*/  LDSM.16.MT88.4 R136, [R191] ;  /* 0x00000000bf88783b */ /* 0x000e620000004200 */
[----:B------:R-:W-:Y:S01]  /*167a0*/  FMUL.FTZ R61, R2, R61 ;  /* 0x0000003d023d7220 */ /* 0x000fe20000410000 */
[----:B------:R-:W-:Y:S01]  /*167b0*/  MUFU.EX2 R177, R21 ;  /* 0x0000001500b17308 */ /* 0x000fe20000000800 */
[C---:B-----5:R-:W-:Y:S01]  /*167c0*/  FMUL.FTZ R6, R0.reuse, R134 ;  /* 0x0000008600067220 */ /* 0x060fe20000410000 */
[----:B------:R-:W-:Y:S01]  /*167d0*/  F2FP.BF16.PACK_AB R134, R183, R184 ;  /* 0x000000b8b786723e */ /* 0x000fe200000010ff */
[C---:B------:R-:W-:Y:S02]  /*167e0*/  FMUL.FTZ R62, R0.reuse, R62 ;  /* 0x0000003e003e7220 */ /* 0x040fe40000410000 */
[----:B------:R-:W-:Y:S02]  /*167f0*/  FMUL.FTZ R63, R0, R63 ;  /* 0x0000003f003f7220 */ /* 0x000fe40000410000 */
[--C-:B------:R-:W-:Y:S02]  /*16800*/  FFMA.FTZ R14, R14, c[0x0][0x2d0], -R3.reuse ;  /* 0x0000b4000e0e7a23 */ /* 0x100fe40000010803 */
[--C-:B------:R-:W-:Y:S01]  /*16810*/  FFMA.FTZ R15, R15, c[0x0][0x2d0], -R3.reuse ;  /* 0x0000b4000f0f7a23 */ /* 0x100fe20000010803 */
[----:B------:R-:W-:Y:S01]  /*16820*/  MUFU.EX2 R175, R25 ;  /* 0x0000001900af7308 */ /* 0x000fe20000000800 */
[--C-:B------:R-:W-:Y:S01]  /*16830*/  FFMA.FTZ R12, R16, c[0x0][0x2d0], -R168.reuse ;  /* 0x0000b400100c7a23 */ /* 0x100fe200000108a8 */
[----:B--2---:R-:W-:Y:S01]  /*16840*/  F2FP.BF16.PACK_AB R135, R171, R172 ;  /* 0x000000acab87723e */ /* 0x004fe200000010ff */
[----:B------:R-:W-:Y:S01]  /*16850*/  FMUL.FTZ R4, R2, R132 ;  /* 0x0000008402047220 */ /* 0x000fe20000410000 */
[----:B------:R-:W-:Y:S01]  /*16860*/  F2FP.BF16.PACK_AB R132, R185, R186 ;  /* 0x000000bab984723e */ /* 0x000fe200000010ff */
[--C-:B------:R-:W-:Y:S02]  /*16870*/  FFMA.FTZ R18, R18, c[0x0][0x2d0], -R3.reuse ;  /* 0x0000b40012127a23 */ /* 0x100fe40000010803 */
[--C-:B------:R-:W-:Y:S02]  /*16880*/  FFMA.FTZ R128, R19, c[0x0][0x2d0], -R3.reuse ;  /* 0x0000b40013807a23 */ /* 0x100fe40000010803 */
[--C-:B------:R-:W-:Y:S01]  /*16890*/  FFMA.FTZ R26, R26, c[0x0][0x2d0], -R3.reuse ;  /* 0x0000b4001a1a7a23 */ /* 0x100fe20000010803 */
[----:B------:R-:W2:Y:S01]  /*168a0*/  MUFU.EX2 R167, R14 ;  /* 0x0000000e00a77308 */ /* 0x000ea20000000800 */
[C---:B---3--:R-:W-:Y:S05]  /*168b0*/  HMMA.16816.F32.BF16 R4, R132.reuse, R148, R4 ;  /* 0x000000948404723c */ /* 0x048fea0000041804 */
[--C-:B------:R-:W-:Y:S02]  /*168c0*/  FFMA.FTZ R27, R27, c[0x0][0x2d0], -R3.reuse ;  /* 0x0000b4001b1b7a23 */ /* 0x100fe40000010803 */
[C---:B------:R-:W-:Y:S01]  /*168d0*/  FMUL.FTZ R64, R2.reuse, R64 ;  /* 0x0000004002407220 */ /* 0x040fe20000410000 */
[C---:B------:R-:W-:Y:S01]  /*168e0*/  HMMA.16816.F32.BF16 R8, R132.reuse, R150, R8 ;  /* 0x000000968408723c */ /* 0x040fe20000041808 */
[----:B------:R-:W3:Y:S01]  /*168f0*/  LDSM.16.MT88.4 R148, [R188+0x2000] ;  /* 0x00200000bc94783b */ /* 0x000ee20000004200 */
[----:B------:R-:W5:Y:S02]  /*16900*/  MUFU.EX2 R166, R15 ;  /* 0x0000000f00a67308 */ /* 0x000f640000000800 */
[----:B------:R-:W-:Y:S02]  /*16910*/  FMUL.FTZ R65, R2, R65 ;  /* 0x0000004102417220 */ /* 0x000fe40000410000 */
[C---:B------:R-:W-:Y:S02]  /*16920*/  FMUL.FTZ R66, R0.reuse, R66 ;  /* 0x0000004200427220 */ /* 0x040fe40000410000 */
[C---:B----4-:R-:W-:Y:S04]  /*16930*/  HMMA.16816.F32.BF16 R100, R132.reuse, R152, R100 ;  /* 0x000000988464723c */ /* 0x050fe80000041864 */
[----:B------:R4:W2:Y:S01]  /*16940*/  MUFU.EX2 R180, R12 ;  /* 0x0000000c00b47308 */ /* 0x0008a20000000800 */
[----:B------:R-:W-:Y:S02]  /*16950*/  FMUL.FTZ R67, R0, R67 ;  /* 0x0000004300437220 */ /* 0x000fe40000410000 */
[C---:B------:R-:W-:Y:S01]  /*16960*/  FMUL.FTZ R68, R2.reuse, R68 ;  /* 0x0000004402447220 */ /* 0x040fe20000410000 */
[C---:B------:R-:W-:Y:S01]  /*16970*/  HMMA.16816.F32.BF16 R104, R132.reuse, R154, R104 ;  /* 0x0000009a8468723c */ /* 0x040fe20000041868 */
[----:B------:R-:W2:Y:S03]  /*16980*/  LDSM.16.MT88.4 R152, [R189+0x2000] ;  /* 0x00200000bd98783b */ /* 0x000ea60000004200 */
[----:B------:R-:W-:Y:S02]  /*16990*/  FMUL.FTZ R69, R2, R69 ;  /* 0x0000004502457220 */ /* 0x000fe40000410000 */
[----:B------:R2:W-:Y:S01]  /*169a0*/  MUFU.EX2 R165, R18 ;  /* 0x0000001200a57308 */ /* 0x0005e20000000800 */
[C---:B------:R-:W-:Y:S01]  /*169b0*/  FMUL.FTZ R70, R0.reuse, R70 ;  /* 0x0000004600467220 */ /* 0x040fe20000410000 */
[C---:B-1----:R-:W-:Y:S04]  /*169c0*/  HMMA.16816.F32.BF16 R108, R132.reuse, R156, R108 ;  /* 0x0000009c846c723c */ /* 0x042fe8000004186c */
[----:B------:R-:W-:Y:S02]  /*169d0*/  FMUL.FTZ R71, R0, R71 ;  /* 0x0000004700477220 */ /* 0x000fe40000410000 */
[C---:B------:R-:W-:Y:S02]  /*169e0*/  FMUL.FTZ R72, R2.reuse, R72 ;  /* 0x0000004802487220 */ /* 0x040fe40000410000 */
[C---:B------:R-:W-:Y:S01]  /*169f0*/  HMMA.16816.F32.BF16 R112, R132.reuse, R158, R112 ;  /* 0x0000009e8470723c */ /* 0x040fe20000041870 */
[----:B------:R-:W-:Y:S01]  /*16a00*/  LDSM.16.MT88.4 R156, [R188+0x2800] ;  /* 0x00280000bc9c783b */ /* 0x000fe20000004200 */
[----:B------:R-:W-:Y:S02]  /*16a10*/  MUFU.EX2 R161, R26 ;  /* 0x0000001a00a17308 */ /* 0x000fe40000000800 */
[----:B------:R-:W-:Y:S02]  /*16a20*/  FMUL.FTZ R73, R2, R73 ;  /* 0x0000004902497220 */ /* 0x000fe40000410000 */
[C---:B------:R-:W-:Y:S02]  /*16a30*/  FMUL.FTZ R74, R0.reuse, R74 ;  /* 0x0000004a004a7220 */ /* 0x040fe40000410000 */
[C---:B------:R-:W-:Y:S01]  /*16a40*/  HMMA.16816.F32.BF16 R116, R132.reuse, R136, R116 ;  /* 0x000000888474723c */ /* 0x040fe20000041874 */
[----:B----4-:R-:W-:Y:S03]  /*16a50*/  LDSM.16.MT88.4 R12, [R191+0x4000] ;  /* 0x00400000bf0c783b */ /* 0x010fe60000004200 */
[----:B------:R-:W-:Y:S01]  /*16a60*/  MUFU.EX2 R160, R27 ;  /* 0x0000001b00a07308 */ /* 0x000fe20000000800 */
[----:B------:R-:W-:Y:S02]  /*16a70*/  FMUL.FTZ R75, R0, R75 ;  /* 0x0000004b004b7220 */ /* 0x000fe40000410000 */
[C---:B------:R-:W-:Y:S01]  /*16a80*/  FMUL.FTZ R76, R2.reuse, R76 ;  /* 0x0000004c024c7220 */ /* 0x040fe20000410000 */
[C---:B------:R-:W-:Y:S01]  /*16a90*/  HMMA.16816.F32.BF16 R120, R132.reuse, R138, R120 ;  /* 0x0000008a8478723c */ /* 0x040fe20000041878 */
[----:B------:R-:W1:Y:S03]  /*16aa0*/  LDSM.16.MT88.4 R136, [R192+0x2000] ;  /* 0x00200000c088783b */ /* 0x000e660000004200 */
[----:B------:R-:W-:Y:S02]  /*16ab0*/  FMUL.FTZ R77, R2, R77 ;  /* 0x0000004d024d7220 */ /* 0x000fe40000410000 */
[C---:B------:R-:W-:Y:S01]  /*16ac0*/  FMUL.FTZ R78, R0.reuse, R78 ;  /* 0x0000004e004e7220 */ /* 0x040fe20000410000 */
[----:B------:R4:W-:Y:S01]  /*16ad0*/  MUFU.EX2 R178, R20 ;  /* 0x0000001400b27308 */ /* 0x0009e20000000800 */
[C---:B---3--:R-:W-:Y:S01]  /*16ae0*/  HMMA.16816.F32.BF16 R36, R132.reuse, R148, R36 ;  /* 0x000000948424723c */ /* 0x048fe20000041824 */
[----:B--2---:R-:W-:Y:S03]  /*16af0*/  LDSM.16.MT88.4 R16, [R189+0x800] ;  /* 0x00080000bd10783b */ /* 0x004fe60000004200 */
[----:B------:R-:W-:Y:S02]  /*16b00*/  FMUL.FTZ R79, R0, R79 ;  /* 0x0000004f004f7220 */ /* 0x000fe40000410000 */
[C---:B------:R-:W-:Y:S02]  /*16b10*/  FMUL.FTZ R80, R2.reuse, R80 ;  /* 0x0000005002507220 */ /* 0x040fe40000410000 */
[C---:B------:R-:W-:Y:S01]  /*16b20*/  HMMA.16816.F32.BF16 R40, R132.reuse, R150, R40 ;  /* 0x000000968428723c */ /* 0x040fe20000041828 */
[----:B------:R-:W2:Y:S01]  /*16b30*/  LDSM.16.MT88.4 R148, [R191+0x2000] ;  /* 0x00200000bf94783b */ /* 0x000ea20000004200 */
[----:B------:R3:W-:Y:S02]  /*16b40*/  MUFU.EX2 R170, R28 ;  /* 0x0000001c00aa7308 */ /* 0x0007e40000000800 */
[----:B------:R-:W-:Y:S02]  /*16b50*/  FMUL.FTZ R81, R2, R81 ;  /* 0x0000005102517220 */ /* 0x000fe40000410000 */
[C---:B------:R-:W-:Y:S02]  /*16b60*/  FMUL.FTZ R82, R0.reuse, R82 ;  /* 0x0000005200527220 */ /* 0x040fe40000410000 */
[C---:B------:R-:W-:Y:S04]  /*16b70*/  HMMA.16816.F32.BF16 R44, R132.reuse, R152, R44 ;  /* 0x00000098842c723c */ /* 0x040fe8000004182c */
[----:B------:R-:W-:Y:S01]  /*16b80*/  FMUL.FTZ R83, R0, R83 ;  /* 0x0000005300537220 */ /* 0x000fe20000410000 */
[----:B------:R-:W2:Y:S01]  /*16b90*/  MUFU.EX2 R164, R128 ;  /* 0x0000008000a47308 */ /* 0x000ea20000000800 */
[----:B------:R-:W-:Y:S02]  /*16ba0*/  FMUL.FTZ R84, R2, R84 ;  /* 0x0000005402547220 */ /* 0x000fe40000410000 */
[C---:B------:R-:W-:Y:S01]  /*16bb0*/  HMMA.16816.F32.BF16 R48, R132.reuse, R154, R48 ;  /* 0x0000009a8430723c */ /* 0x040fe20000041830 */
[----:B------:R-:W5:Y:S03]  /*16bc0*/  LDSM.16.MT88.4 R152, [R188+0x4000] ;  /* 0x00400000bc98783b */ /* 0x000f660000004200 */
[--C-:B----4-:R-:W-:Y:S02]  /*16bd0*/  FFMA.FTZ R20, R24, c[0x0][0x2d0], -R168.reuse ;  /* 0x0000b40018147a23 */ /* 0x110fe400000108a8 */
[----:B------:R-:W-:Y:S02]  /*16be0*/  FMUL.FTZ R85, R2, R85 ;  /* 0x0000005502557220 */ /* 0x000fe40000410000 */
[----:B------:R-:W4:Y:S01]  /*16bf0*/  MUFU.EX2 R176, R20 ;  /* 0x0000001400b07308 */ /* 0x000f220000000800 */
[C---:B-1----:R-:W-:Y:S01]  /*16c00*/  HMMA.16816.F32.BF16 R52, R132.reuse, R136, R52 ;  /* 0x000000888434723c */ /* 0x042fe20000041834 */
[----:B------:R-:W-:Y:S02]  /*16c10*/  LDSM.16.MT88.4 R24, [R192+0x1000] ;  /* 0x00100000c018783b */ /* 0x000fe40000004200 */
[----:B---3--:R-:W-:Y:S02]  /*16c20*/  FFMA.FTZ R28, R32, c[0x0][0x2d0], -R168 ;  /* 0x0000b400201c7a23 */ /* 0x008fe400000108a8 */
        /* <DEDUP_REMOVED lines=17> */
[----:B------:R-:W-:Y:S03]  /*16d40*/  LDSM.16.MT88.4 R152, [R192+0x800] ;  /* 0x00080000c098783b */ /* 0x000fe60000004200 */
[C---:B------:R-:W-:Y:S02]  /*16d50*/  FMUL.FTZ R96, R2.reuse, R96 ;  /* 0x0000006002607220 */ /* 0x040fe40000410000 */
[----:B------:R-:W-:Y:S02]  /*16d60*/  FMUL.FTZ R97, R2, R97 ;  /* 0x0000006102617220 */ /* 0x000fe40000410000 */
[C---:B------:R-:W-:Y:S01]  /*16d70*/  FMUL.FTZ R98, R0.reuse, R98 ;  /* 0x0000006200627220 */ /* 0x040fe20000410000 */
[C---:B-1----:R-:W-:Y:S03]  /*16d80*/  HMMA.16816.F32.BF16 R76, R132.reuse, R136, R76 ;  /* 0x00000088844c723c */ /* 0x042fe6000004184c */
[----:B------:R-:W-:Y:S02]  /*16d90*/  FMUL.FTZ R99, R0, R99 ;  /* 0x0000006300637220 */ /* 0x000fe40000410000 */
[----:B------:R-:W-:Y:S02]  /*16da0*/  FFMA.FTZ R2, R2, R233, R186 ;  /* 0x000000e902027223 */ /* 0x000fe400000100ba */
[----:B------:R-:W-:Y:S01]  /*16db0*/  FFMA.FTZ R0, R0, R234, R174 ;  /* 0x000000ea00007223 */ /* 0x000fe200000100ae */
        /* <DEDUP_REMOVED lines=13> */
[----:B------:R-:W-:Y:S01]  /*16e90*/  FADD.FTZ R0, R167, R0 ;  /* 0x00000000a7007221 */ /* 0x000fe20000010000 */
[C---:B------:R-:W-:Y:S01]  /*16ea0*/  F2FP.BF16.PACK_AB R12, R181.reuse, R182 ;  /* 0x000000b6b50c723e */ /* 0x040fe200000010ff */
[----:B------:R-:W-:Y:S01]  /*16eb0*/  HMMA.16816.F32.BF16 R96, R132, R14, R96 ;  /* 0x0000000e8460723c */ /* 0x000fe20000041860 */
[----:B------:R-:W3:Y:S03]  /*16ec0*/  LDSM.16.MT88.4 R132, [R189+0x2800] ;  /* 0x00280000bd84783b */ /* 0x000ee60000004200 */
[C---:B------:R-:W-:Y:S01]  /*16ed0*/  F2FP.BF16.PACK_AB R13, R166.reuse, R167 ;  /* 0x000000a7a60d723e */ /* 0x040fe200000010ff */
[----:B------:R-:W-:Y:S02]  /*16ee0*/  FADD.FTZ R2, R181, R2 ;  /* 0x00000002b5027221 */ /* 0x000fe40000010000 */
[----:B------:R-:W-:Y:S01]  /*16ef0*/  F2FP.BF16.PACK_AB R14, R179, R180 ;  /* 0x000000b4b30e723e */ /* 0x000fe200000010ff */
[----:B------:R-:W-:Y:S01]  /*16f00*/  FADD.FTZ R0, R166, R0 ;  /* 0x00000000a6007221 */ /* 0x000fe20000010000 */
[----:B------:R-:W-:Y:S03]  /*16f10*/  F2FP.BF16.PACK_AB R15, R164, R165 ;  /* 0x000000a5a40f723e */ /* 0x000fe600000010ff */
[----:B------:R-:W-:Y:S02]  /*16f20*/  FADD.FTZ R2, R180, R2 ;  /* 0x00000002b4027221 */ /* 0x000fe40000010000 */
[----:B------:R-:W-:Y:S02]  /*16f30*/  FADD.FTZ R0, R165, R0 ;  /* 0x00000000a5007221 */ /* 0x000fe40000010000 */
[C---:B-1----:R-:W-:Y:S05]  /*16f40*/  HMMA.16816.F32.BF16 R4, R12.reuse, R136, R4 ;  /* 0x000000880c04723c */ /* 0x042fea0000041804 */
[----:B------:R-:W-:Y:S02]  /*16f50*/  FADD.FTZ R2, R179, R2 ;  /* 0x00000002b3027221 */ /* 0x000fe40000010000 */
[----:B------:R-:W-:Y:S01]  /*16f60*/  FADD.FTZ R0, R164, R0 ;  /* 0x00000000a4007221 */ /* 0x000fe20000010000 */
[C---:B------:R-:W-:Y:S01]  /*16f70*/  HMMA.16816.F32.BF16 R8, R12.reuse, R138, R8 ;  /* 0x0000008a0c08723c */ /* 0x040fe20000041808 */
[----:B------:R-:W-:Y:S03]  /*16f80*/  LDSM.16.MT88.4 R136, [R191+0x2800] ;  /* 0x00280000bf88783b */ /* 0x000fe60000004200 */
[----:B------:R-:W-:Y:S04]  /*16f90*/  FADD.FTZ R2, R178, R2 ;  /* 0x00000002b2027221 */ /* 0x000fe80000010000 */
[C---:B------:R-:W-:Y:S04]  /*16fa0*/  HMMA.16816.F32.BF16 R100, R12.reuse, R16, R100 ;  /* 0x000000100c64723c */ /* 0x040fe80000041864 */
[----:B------:R-:W-:Y:S04]  /*16fb0*/  FADD.FTZ R2, R177, R2 ;  /* 0x00000002b1027221 */ /* 0x000fe80000010000 */
[C---:B------:R-:W-:Y:S01]  /*16fc0*/  HMMA.16816.F32.BF16 R104, R12.reuse, R18, R104 ;  /* 0x000000120c68723c */ /* 0x040fe20000041868 */
[----:B------:R-:W1:Y:S03]  /*16fd0*/  LDSM.16.MT88.4 R16, [R192+0x2800] ;  /* 0x00280000c010783b */ /* 0x000e660000004200 */
[----:B----4-:R-:W-:Y:S04]  /*16fe0*/  FADD.FTZ R2, R176, R2 ;  /* 0x00000002b0027221 */ /* 0x010fe80000010000 */
[C---:B------:R-:W-:Y:S04]  /*16ff0*/  HMMA.16816.F32.BF16 R108, R12.reuse, R152, R108 ;  /* 0x000000980c6c723c */ /* 0x040fe8000004186c */
[----:B------:R-:W-:Y:S04]  /*17000*/  FADD.FTZ R2, R175, R2 ;  /* 0x00000002af027221 */ /* 0x000fe80000010000 */
        /* <DEDUP_REMOVED lines=8> */
[C---:B---3--:R-:W-:Y:S08]  /*17090*/  HMMA.16816.F32.BF16 R44, R12.reuse, R132, R44 ;  /* 0x000000840c2c723c */ /* 0x048ff0000004182c */
[C---:B------:R-:W-:Y:S01]  /*170a0*/  HMMA.16816.F32.BF16 R48, R12.reuse, R134, R48 ;  /* 0x000000860c30723c */ /* 0x040fe20000041830 */
[----:B------:R-:W3:Y:S07]  /*170b0*/  LDSM.16.MT88.4 R132, [R189+0x4800] ;  /* 0x00480000bd84783b */ /* 0x000eee0000004200 */
[C---:B-1----:R-:W-:Y:S07]  /*170c0*/  HMMA.16816.F32.BF16 R52, R12.reuse, R16, R52 ;  /* 0x000000100c34723c */ /* 0x042fee0000041834 */
[--C-:B------:R-:W-:Y:S01]  /*170d0*/  FFMA.FTZ R16, R22, c[0x0][0x2d0], -R3.reuse ;  /* 0x0000b40016107a23 */ /* 0x100fe20000010803 */
[C---:B------:R-:W-:Y:S03]  /*170e0*/  HMMA.16816.F32.BF16 R56, R12.reuse, R18, R56 ;  /* 0x000000120c38723c */ /* 0x040fe60000041838 */
[----:B------:R1:W4:Y:S05]  /*170f0*/  MUFU.EX2 R163, R16 ;  /* 0x0000001000a37308 */ /* 0x00032a0000000800 */
[C---:B------:R-:W-:Y:S08]  /*17100*/  HMMA.16816.F32.BF16 R60, R12.reuse, R136, R60 ;  /* 0x000000880c3c723c */ /* 0x040ff0000004183c */
[C---:B------:R-:W-:Y:S01]  /*17110*/  HMMA.16816.F32.BF16 R64, R12.reuse, R138, R64 ;  /* 0x0000008a0c40723c */ /* 0x040fe20000041840 */
[----:B------:R-:W-:Y:S07]  /*17120*/  LDSM.16.MT88.4 R136, [R188+0x1000] ;  /* 0x00100000bc88783b */ /* 0x000fee0000004200 */
[C---:B--2---:R-:W-:Y:S04]  /*17130*/  HMMA.16816.F32.BF16 R68, R12.reuse, R148, R68 ;  /* 0x000000940c44723c */ /* 0x044fe80000041844 */
[--C-:B-1----:R-:W-:Y:S02]  /*17140*/  FFMA.FTZ R16, R23, c[0x0][0x2d0], -R3.reuse ;  /* 0x0000b40017107a23 */ /* 0x102fe40000010803 */
[----:B------:R-:W-:Y:S01]  /*17150*/  LDSM.16.MT88.4 R20, [R191+0x4800] ;  /* 0x00480000bf14783b */ /* 0x000fe20000004200 */
[----:B----4-:R-:W-:Y:S01]  /*17160*/  FADD.FTZ R0, R163, R0 ;  /* 0x00000000a3007221 */ /* 0x010fe20000010000 */
[C---:B------:R-:W-:Y:S01]  /*17170*/  HMMA.16816.F32.BF16 R72, R12.reuse, R150, R72 ;  /* 0x000000960c48723c */ /* 0x040fe20000041848 */
[----:B------:R1:W2:Y:S05]  /*17180*/  MUFU.EX2 R162, R16 ;  /* 0x0000001000a27308 */ /* 0x0002aa0000000800 */
[----:B------:R-:W-:Y:S02]  /*17190*/  LDSM.16.MT88.4 R148, [R189+0x1000] ;  /* 0x00100000bd94783b */ /* 0x000fe40000004200 */
[C---:B---3--:R-:W-:Y:S08]  /*171a0*/  HMMA.16816.F32.BF16 R76, R12.reuse, R132, R76 ;  /* 0x000000840c4c723c */ /* 0x048ff0000004184c */
[C---:B------:R-:W-:Y:S01]  /*171b0*/  HMMA.16816.F32.BF16 R80, R12.reuse, R134, R80 ;  /* 0x000000860c50723c */ /* 0x040fe20000041850 */
[----:B------:R-:W-:Y:S08]  /*171c0*/  LDSM.16.MT88.4 R132, [R191+0x1000] ;  /* 0x00100000bf84783b */ /* 0x000ff00000004200 */
[----:B-1----:R-:W1:Y:S03]  /*171d0*/  LDSM.16.MT88.4 R16, [R192+0x4800] ;  /* 0x00480000c010783b */ /* 0x002e660000004200 */
[C---:B--2---:R-:W-:Y:S04]  /*171e0*/  FADD.FTZ R0, R162.reuse, R0 ;  /* 0x00000000a2007221 */ /* 0x044fe80000010000 */
[----:B------:R-:W-:Y:S01]  /*171f0*/  FADD.FTZ R0, R161, R0 ;  /* 0x00000000a1007221 */ /* 0x000fe20000010000 */
[C---:B-1----:R-:W-:Y:S08]  /*17200*/  HMMA.16816.F32.BF16 R84, R12.reuse, R16, R84 ;  /* 0x000000100c54723c */ /* 0x042ff00000041854 */
[C---:B------:R-:W-:Y:S01]  /*17210*/  HMMA.16816.F32.BF16 R88, R12.reuse, R18, R88 ;  /* 0x000000120c58723c */ /* 0x040fe20000041858 */
[----:B------:R-:W1:Y:S07]  /*17220*/  LDSM.16.MT88.4 R16, [R192+0x3000] ;  /* 0x00300000c010783b */ /* 0x000e6e0000004200 */
[C---:B------:R-:W-:Y:S08]  /*17230*/  HMMA.16816.F32.BF16 R92, R12.reuse, R20, R92 ;  /* 0x000000140c5c723c */ /* 0x040ff0000004185c */
[----:B------:R-:W-:Y:S01]  /*17240*/  HMMA.16816.F32.BF16 R96, R12, R22, R96 ;  /* 0x000000160c60723c */ /* 0x000fe20000041860 */
[----:B------:R-:W2:Y:S06]  /*17250*/  LDSM.16.MT88.4 R20, [R191+0x3000] ;  /* 0x00300000bf14783b */ /* 0x000eac0000004200 */
[----:B------:R-:W-:Y:S02]  /*17260*/  F2FP.BF16.PACK_AB R12, R177, R178 ;  /* 0x000000b2b10c723e */ /* 0x000fe400000010ff */
[----:B------:R-:W-:Y:S03]  /*17270*/  F2FP.BF16.PACK_AB R13, R162, R163 ;  /* 0x000000a3a20d723e */ /* 0x000fe600000010ff */
[----:B------:R-:W-:Y:S02]  /*17280*/  F2FP.BF16.PACK_AB R14, R175, R176 ;  /* 0x000000b0af0e723e */ /* 0x000fe400000010ff */
[----:B------:R-:W-:Y:S07]  /*17290*/  F2FP.BF16.PACK_AB R15, R160, R161 ;  /* 0x000000a1a00f723e */ /* 0x000fee00000010ff */
        /* <DEDUP_REMOVED lines=17> */
[----:B------:R-:W-:Y:S07]  /*173b0*/  MUFU.EX2 R159, R28 ;  /* 0x0000001c009f7308 */ /* 0x000fee0000000800 */
[C---:B-1----:R-:W-:Y:S07]  /*173c0*/  HMMA.16816.F32.BF16 R52, R12.reuse, R16, R52 ;  /* 0x000000100c34723c */ /* 0x042fee0000041834 */
[--C-:B------:R-:W-:Y:S01]  /*173d0*/  FFMA.FTZ R16, R29, c[0x0][0x2d0], -R168.reuse ;  /* 0x0000b4001d107a23 */ /* 0x100fe200000108a8 */
[C---:B------:R-:W-:Y:S03]  /*173e0*/  HMMA.16816.F32.BF16 R56, R12.reuse, R18, R56 ;  /* 0x000000120c38723c */ /* 0x040fe60000041838 */
[----:B------:R1:W-:Y:S05]  /*173f0*/  MUFU.EX2 R169, R16 ;  /* 0x0000001000a97308 */ /* 0x0003ea0000000800 */
[C---:B--2---:R-:W-:Y:S08]  /*17400*/  HMMA.16816.F32.BF16 R60, R12.reuse, R20, R60 ;  /* 0x000000140c3c723c */ /* 0x044ff0000004183c */
[C---:B------:R-:W-:Y:S01]  /*17410*/  HMMA.16816.F32.BF16 R64, R12.reuse, R22, R64 ;  /* 0x000000160c40723c */ /* 0x040fe20000041840 */
[----:B------:R-:W-:Y:S07]  /*17420*/  LDSM.16.MT88.4 R20, [R191+0x5000] ;  /* 0x00500000bf14783b */ /* 0x000fee0000004200 */
[C---:B---3--:R-:W-:Y:S04]  /*17430*/  HMMA.16816.F32.BF16 R68, R12.reuse, R24, R68 ;  /* 0x000000180c44723c */ /* 0x048fe80000041844 */
[--C-:B-1----:R-:W-:Y:S03]  /*17440*/  FFMA.FTZ R16, R30, c[0x0][0x2d0], -R3.reuse ;  /* 0x0000b4001e107a23 */ /* 0x102fe60000010803 */
[----:B------:R-:W-:Y:S01]  /*17450*/  FFMA.FTZ R24, R33, c[0x0][0x2d0], -R168 ;  /* 0x0000b40021187a23 */ /* 0x000fe200000108a8 */
[C---:B------:R-:W-:Y:S01]  /*17460*/  HMMA.16816.F32.BF16 R72, R12.reuse, R26, R72 ;  /* 0x0000001a0c48723c */ /* 0x040fe20000041848 */
[----:B------:R1:W2:Y:S07]  /*17470*/  MUFU.EX2 R157, R16 ;  /* 0x00000010009d7308 */ /* 0x0002ae0000000800 */
[C---:B----4-:R-:W-:Y:S03]  /*17480*/  HMMA.16816.F32.BF16 R76, R12.reuse, R132, R76 ;  /* 0x000000840c4c723c */ /* 0x050fe6000004184c */
[----:B------:R3:W-:Y:S05]  /*17490*/  MUFU.EX2 R158, R24 ;  /* 0x00000018009e7308 */ /* 0x0007ea0000000800 */
[C---:B------:R-:W-:Y:S04]  /*174a0*/  HMMA.16816.F32.BF16 R80, R12.reuse, R134, R80 ;  /* 0x000000860c50723c */ /* 0x040fe80000041850 */
[--C-:B-1----:R-:W-:Y:S02]  /*174b0*/  FFMA.FTZ R16, R31, c[0x0][0x2d0], -R3.reuse ;  /* 0x0000b4001f107a23 */ /* 0x102fe40000010803 */
[----:B------:R-:W-:Y:S02]  /*174c0*/  LDSM.16.MT88.4 R28, [R191+0x1800] ;  /* 0x00180000bf1c783b */ /* 0x000fe40000004200 */
[----:B------:R1:W4:Y:S01]  /*174d0*/  MUFU.EX2 R156, R16 ;  /* 0x00000010009c7308 */ /* 0x0003220000000800 */
[--C-:B---3--:R-:W-:Y:S03]  /*174e0*/  FFMA.FTZ R24, R34, c[0x0][0x2d0], -R3.reuse ;  /* 0x0000b40022187a23 */ /* 0x108fe60000010803 */
[----:B------:R-:W-:Y:S06]  /*174f0*/  FFMA.FTZ R3, R35, c[0x0][0x2d0], -R3 ;  /* 0x0000b40023037a23 */ /* 0x000fec0000010803 */
[----:B------:R3:W5:Y:S01]  /*17500*/  MUFU.EX2 R129, R24 ;  /* 0x0000001800817308 */ /* 0x0007620000000800 */
[----:B------:R-:W-:Y:S09]  /*17510*/  LDSM.16.MT88.4 R32, [R188+0x3800] ;  /* 0x00380000bc20783b */ /* 0x000ff20000004200 */
[----:B------:R2:W2:Y:S01]  /*17520*/  MUFU.EX2 R128, R3 ;  /* 0x0000000300807308 */ /* 0x0004a20000000800 */
[----:B-1----:R-:W1:Y:S08]  /*17530*/  LDSM.16.MT88.4 R16, [R192+0x5000] ;  /* 0x00500000c010783b */ /* 0x002e700000004200 */
[----:B---3--:R-:W3:Y:S01]  /*17540*/  LDSM.16.MT88.4 R24, [R189+0x1800] ;  /* 0x00180000bd18783b */ /* 0x008ee20000004200 */
[----:B--2---:R-:W-:Y:S02]  /*17550*/  FADD.FTZ R3, R160, R0 ;  /* 0x00000000a0037221 */ /* 0x004fe40000010000 */
[----:B------:R-:W-:Y:S02]  /*17560*/  FADD.FTZ R0, R170, R2 ;  /* 0x00000002aa007221 */ /* 0x000fe40000010000 */
[----:B------:R-:W-:Y:S02]  /*17570*/  FADD.FTZ R3, R157, R3 ;  /* 0x000000039d037221 */ /* 0x000fe40000010000 */
[----:B------:R-:W-:Y:S02]  /*17580*/  FADD.FTZ R0, R169, R0 ;  /* 0x00000000a9007221 */ /* 0x000fe40000010000 */
[----:B----4-:R-:W-:Y:S02]  /*17590*/  FADD.FTZ R3, R156, R3 ;  /* 0x000000039c037221 */ /* 0x010fe40000010000 */
[----:B------:R-:W-:Y:S02]  /*175a0*/  FADD.FTZ R2, R159, R0 ;  /* 0x000000009f027221 */ /* 0x000fe40000010000 */
[----:B-----5:R-:W-:Y:S02]  /*175b0*/  FADD.FTZ R0, R129, R3 ;  /* 0x0000000381007221 */ /* 0x020fe40000010000 */
[----:B------:R-:W-:Y:S02]  /*175c0*/  FADD.FTZ R233, R158, R2 ;  /* 0x000000029ee97221 */ /* 0x000fe40000010000 */
        /* <DEDUP_REMOVED lines=10> */
[----:B------:R-:W-:Y:S02]  /*17670*/  F2FP.BF16.PACK_AB R15, R128, R129 ;  /* 0x00000081800f723e */ /* 0x000fe400000010ff */
[----:B------:R-:W-:Y:S02]  /*17680*/  MOV R129, R124 ;  /* 0x0000007c00817202 */ /* 0x000fe40000000f00 */
[----:B------:R-:W-:Y:S03]  /*17690*/  MOV R128, R125 ;  /* 0x0000007d00807202 */ /* 0x000fe60000000f00 */
[C---:B------:R-:W-:Y:S01]  /*176a0*/  HMMA.16816.F32.BF16 R132, R12.reuse, R136, R4 ;  /* 0x000000880c84723c */ /* 0x040fe20000041804 */
[----:B------:R-:W4:Y:S07]  /*176b0*/  LDSM.16.MT88.4 R4, [R188+0x5800] ;  /* 0x00580000bc04783b */ /* 0x000f2e0000004200 */
[C---:B------:R-:W-:Y:S01]  /*176c0*/  HMMA.16816.F32.BF16 R136, R12.reuse, R138, R8 ;  /* 0x0000008a0c88723c */ /* 0x040fe20000041808 */
[----:B------:R-:W5:Y:S07]  /*176d0*/  LDSM.16.MT88.4 R8, [R189+0x5800] ;  /* 0x00580000bd08783b */ /* 0x000f6e0000004200 */
[C---:B---3--:R-:W-:Y:S08]  /*176e0*/  HMMA.16816.F32.BF16 R100, R12.reuse, R24, R100 ;  /* 0x000000180c64723c */ /* 0x048ff00000041864 */
        /* <DEDUP_REMOVED lines=14> */
[C---:B----4-:R-:W-:Y:S08]  /*177d0*/  HMMA.16816.F32.BF16 R68, R12.reuse, R4, R68 ;  /* 0x000000040c44723c */ /* 0x050ff00000041844 */
[C---:B------:R-:W-:Y:S01]  /*177e0*/  HMMA.16816.F32.BF16 R72, R12.reuse, R6, R72 ;  /* 0x000000060c48723c */ /* 0x040fe20000041848 */
[----:B------:R-:W2:Y:S07]  /*177f0*/  LDSM.16.MT88.4 R4, [R191+0x5800] ;  /* 0x00580000bf04783b */ /* 0x000eae0000004200 */
[C---:B-----5:R-:W-:Y:S08]  /*17800*/  HMMA.16816.F32.BF16 R76, R12.reuse, R8, R76 ;  /* 0x000000080c4c723c */ /* 0x060ff0000004184c */
[C---:B------:R-:W-:Y:S08]  /*17810*/  HMMA.16816.F32.BF16 R80, R12.reuse, R10, R80 ;  /* 0x0000000a0c50723c */ /* 0x040ff00000041850 */
[C---:B-1----:R-:W-:Y:S08]  /*17820*/  HMMA.16816.F32.BF16 R84, R12.reuse, R16, R84 ;  /* 0x000000100c54723c */ /* 0x042ff00000041854 */
[C---:B------:R-:W-:Y:S08]  /*17830*/  HMMA.16816.F32.BF16 R88, R12.reuse, R18, R88 ;  /* 0x000000120c58723c */ /* 0x040ff00000041858 */
[C---:B--2---:R-:W-:Y:S08]  /*17840*/  HMMA.16816.F32.BF16 R92, R12.reuse, R4, R92 ;  /* 0x000000040c5c723c */ /* 0x044ff0000004185c */
[----:B------:R-:W-:Y:S01]  /*17850*/  HMMA.16816.F32.BF16 R96, R12, R6, R96 ;  /* 0x000000060c60723c */ /* 0x000fe20000041860 */
[----:B------:R-:W-:-:S07]  /*17860*/  @P0 BRA `(.L_x_3576) ;  /* 0xffffd69000000947 */ /* 0x000fce000383ffff */
.L_x_3575:
[----:B------:R-:W-:Y:S07]  /*17870*/  @!UPT UIADD3 URZ, URZ, URZ, URZ ;  /* 0x0000003f3f3ff290 */ /* 0x000fee000fffe03f */
[----:B------:R-:W-:Y:S02]  /*17880*/  MOV R7, 0x1f ;  /* 0x0000001f00077802 */ /* 0x000fe40000000f00 */
[----:B------:R-:W-:Y:S01]  /*17890*/  MOV R6, 0xffffffff ;  /* 0xffffffff00067802 */ /* 0x000fe20000000f00 */
[----:B------:R-:W-:Y:S06]  /*178a0*/  BRA.DIV ~URZ, `(.L_x_3577) ;  /* 0x000054c27f007947 */ /* 0x000fec000b800000 */
[----:B------:R1:W2:Y:S02]  /*178b0*/  SHFL.BFLY PT, R0, R233, 0x2, 0x1f ;  /* 0x0c401f00e9007f89 */ /* 0x0002a400000e0000 */
.L_x_3650:
[----:B--2---:R-:W-:Y:S01]  /*178c0*/  FADD.FTZ R0, R0, R233 ;  /* 0x000000e900007221 */ /* 0x004fe20000010000 */
[----:B------:R-:W-:Y:S05]  /*178d0*/  BRA.DIV ~URZ, `(.L_x_3578) ;  /* 0x000054f27f007947 */ /* 0x000fea000b800000 */
[----:B------:R-:W2:Y:S04]  /*178e0*/  SHFL.BFLY PT, R2, R234, 0x2, 0x1f ;  /* 0x0c401f00ea027f89 */ /* 0x000ea800000e0000 */
[----:B------:R-:W3:Y:S01]  /*178f0*/  SHFL.BFLY PT, R5, R0, 0x1, 0x1f ;  /* 0x0c201f0000057f89 */ /* 0x000ee200000e0000 */
[----:B--2---:R-:W-:-:S02]  /*17900*/  FADD.FTZ R4, R2, R234 ;  /* 0x000000ea02047221 */ /* 0x004fc40000010000 */
[----:B---3--:R-:W-:-:S03]  /*17910*/  FADD.FTZ R0, R0, R5 ;  /* 0x0000000500007221 */ /* 0x008fc60000010000 */
[----:B------:R2:W3:Y:S04]  /*17920*/  SHFL.BFLY PT, R3, R4, 0x1, 0x1f ;  /* 0x0c201f0004037f89 */ /* 0x0004e800000e0000 */
.L_x_3651:
        /* <DEDUP_REMOVED lines=117> */
.L_x_3514:
        /* <DEDUP_REMOVED lines=17> */
.L_x_3580:
[----:B------:R-:W-:Y:S05]  /*18190*/  BSYNC B0 ;  /* 0x0000000000007941 */ /* 0x000fea0003800000 */
.L_x_3579:
        /* <DEDUP_REMOVED lines=149> */
.L_x_3583:
        /* <DEDUP_REMOVED lines=121> */
.L_x_3652:
[----:B------:R-:W-:Y:S05]  /*19280*/  BRA.DIV ~URZ, `(.L_x_3586) ;  /* 0x00003cb27f007947 */ /* 0x000fea000b800000 */
[----:B------:R3:W4:Y:S02]  /*19290*/  SHFL.IDX PT, R2, R14, RZ, 0x181f ;  /* 0x00181fff0e027589 */ /* 0x00072400000e0000 */
.L_x_3653:
        /* <DEDUP_REMOVED lines=18> */
.L_x_3588:
[----:B------:R-:W-:Y:S05]  /*193c0*/  BSYNC B0 ;  /* 0x0000000000007941 */ /* 0x000fea0003800000 */
.L_x_3587:
[----:B------:R-:W-:Y:S05]  /*193d0*/  BRA.DIV ~URZ, `(.L_x_3589) ;  /* 0x00003bd27f007947 */ /* 0x000fea000b800000 */
[----:B--2---:R2:W1:Y:S04]  /*193e0*/  SHFL.IDX PT, R7, R13, 0x1, 0x181f ;  /* 0x00381f000d077f89 */ /* 0x00446800000e0000 */
[----:B----4-:R2:W4:Y:S02]  /*193f0*/  SHFL.IDX PT, R2, R14, 0x1, 0x181f ;  /* 0x00381f000e027f89 */ /* 0x01052400000e0000 */
.L_x_3654:
        /* <DEDUP_REMOVED lines=16> */
.L_x_3591:
[----:B------:R-:W-:Y:S05]  /*19500*/  BSYNC B0 ;  /* 0x0000000000007941 */ /* 0x000fea0003800000 */
.L_x_3590:
[----:B------:R-:W-:Y:S05]  /*19510*/  BRA.DIV ~URZ, `(.L_x_3592) ;  /* 0x00003b627f007947 */ /* 0x000fea000b800000 */
[----:B-1----:R1:W2:Y:S02]  /*19520*/  SHFL.IDX PT, R7, R13, 0x2, 0x181f ;  /* 0x00581f000d077f89 */ /* 0x0022a400000e0000 */
.L_x_3655:
[----:B------:R-:W-:Y:S05]  /*19530*/  BRA.DIV ~URZ, `(.L_x_3593) ;  /* 0x00003bb27f007947 */ /* 0x000fea000b800000 */
[----:B----4-:R4:W1:Y:S02]  /*19540*/  SHFL.IDX PT, R2, R14, 0x2, 0x181f ;  /* 0x00581f000e027f89 */ /* 0x01086400000e0000 */
.L_x_3656:
        /* <DEDUP_REMOVED lines=16> */
.L_x_3595:
[----:B------:R-:W-:Y:S05]  /*19650*/  BSYNC B0 ;  /* 0x0000000000007941 */ /* 0x000fea0003800000 */
.L_x_3594:
[----:B------:R-:W-:Y:S05]  /*19660*/  BRA.DIV ~URZ, `(.L_x_3596) ;  /* 0x00003af27f007947 */ /* 0x000fea000b800000 */
[----:B-1----:R1:W3:Y:S04]  /*19670*/  SHFL.IDX PT, R10, R13, 0x3, 0x181f ;  /* 0x00781f000d0a7f89 */ /* 0x0022e800000e0000 */
[----:B------:R1:W4:Y:S02]  /*19680*/  SHFL.IDX PT, R2, R14, 0x3, 0x181f ;  /* 0x00781f000e027f89 */ /* 0x00032400000e0000 */
.L_x_3657:
        /* <DEDUP_REMOVED lines=17> */
.L_x_3584:
        /* <DEDUP_REMOVED lines=34> */
.L_x_3658:
[----:B------:R-:W-:Y:S05]  /*199c0*/  BRA.DIV ~URZ, `(.L_x_3599) ;  /* 0x000038d27f007947 */ /* 0x000fea000b800000 */
[----:B------:R4:W1:Y:S02]  /*199d0*/  SHFL.IDX PT, R0, R37, RZ, 0x1c1f ;  /* 0x001c1fff25007589 */ /* 0x00086400000e0000 */
.L_x_3659:
        /* <DEDUP_REMOVED lines=122> */
[CC--:B-1----:R-:W-:Y:S02]  /*1a180*/  @!P6 LEA R30, P0, R28.reuse, R0.reuse, 0x2 ;  /* 0x000000001c1ee211 */ /* 0x0c2fe400078010ff */
[C---:B---3--:R-:W-:Y:S02]  /*1a190*/  @!P1 LEA R2, P3, R29.reuse, R0, 0x2 ;  /* 0x000000001d029211 */ /* 0x048fe400078610ff */
        /* <DEDUP_REMOVED lines=21> */
.L_x_3601:
[----:B------:R-:W-:Y:S05]  /*1a2f0*/  BSYNC B0 ;  /* 0x0000000000007941 */ /* 0x000fea0003800000 */
.L_x_3600:
[----:B------:R-:W-:Y:S05]  /*1a300*/  BRA.DIV ~URZ, `(.L_x_3602) ;  /* 0x000030027f007947 */ /* 0x000fea000b800000 */
[----:B---3--:R1:W3:Y:S04]  /*1a310*/  SHFL.IDX PT, R4, R36, 0x1, 0x1c1f ;  /* 0x003c1f0024047f89 */ /* 0x0082e800000e0000 */
[----:B------:R1:W2:Y:S02]  /*1a320*/  SHFL.IDX PT, R0, R37, 0x1, 0x1c1f ;  /* 0x003c1f0025007f89 */ /* 0x0002a400000e0000 */
.L_x_3660:
        /* <DEDUP_REMOVED lines=9> */
[----:B---3--:R-:W-:Y:S02]  /*1a3c0*/  @!P3 LEA.HI.X R35, R22, R4, R39, 0x2, P6 ;  /* 0x000000041623b211 */ /* 0x008fe400030f1427 */
[----:B------:R-:W-:Y:S01]  /*1a3d0*/  @!P1 LEA R30, P6, R20, R0, 0x2 ;  /* 0x00000000141e9211 */ /* 0x000fe200078c10ff */
[----:B-1----:R-:W-:Y:S01]  /*1a3e0*/  @!P4 IMAD.MOV.U32 R36, RZ, RZ, R0 ;  /* 0x000000ffff24c224 */ /* 0x002fe200078e0000 */
[----:B------:R-:W-:Y:S01]  /*1a3f0*/  @!P2 LEA.HI.X R33, R21, R4, R38, 0x2, P5 ;  /* 0x000000041521a211 */ /* 0x000fe200028f1426 */
[----:B----4-:R-:W-:Y:S01]  /*1a400*/  @!P4 IMAD.MOV.U32 R37, RZ, RZ, R4 ;  /* 0x000000ffff25c224 */ /* 0x010fe200078e0004 */
        /* <DEDUP_REMOVED lines=15> */
[----:B--2---:R-:W-:Y:S02]  /*1a500*/  @!P5 LEA R30, P1, R15, R0, 0x2 ;  /* 0x000000000f1ed211 */ /* 0x004fe400078210ff */
[----:B------:R-:W-:Y:S02]  /*1a510*/  @!P6 LEA.HI.X R33, R18, R4, R42, 0x2, P0 ;  /* 0x000000041221e211 */ /* 0x000fe400000f142a */
[----:B------:R-:W-:-:S02]  /*1a520*/  @!P4 LEA R20, P0, R14, R0, 0x2 ;  /* 0x000000000e14c211 */ /* 0x000fc400078010ff */
        /* <DEDUP_REMOVED lines=9> */
[----:B------:R-:W-:Y:S02]  /*1a5c0*/  @!P2 LEA R14, P0, R10, R0, 0x2 ;  /* 0x000000000a0ea211 */ /* 0x000fe400078010ff */
[----:B------:R-:W-:Y:S01]  /*1a5d0*/  ISETP.GE.AND P5, PT, R6, c[0x0][0x3c8], PT ;  /* 0x0000f20006007a0c */ /* 0x000fe20003fa6270 */
[----:B------:R1:W-:Y:S01]  /*1a5e0*/  @!P3 ST.E.64 [R18.64], R106 ;  /* 0x0000006a1200b985 */ /* 0x0003e2000c101b06 */
[----:B------:R-:W-:Y:S02]  /*1a5f0*/  @!P2 LEA.HI.X R15, R10, R4, R46, 0x2, P0 ;  /* 0x000000040a0fa211 */ /* 0x000fe400000f142e */
[C---:B---3--:R-:W-:Y:S02]  /*1a600*/  @!P1 LEA R2, P0, R8.reuse, R0, 0x2 ;  /* 0x0000000008029211 */ /* 0x048fe400078010ff */
        /* <DEDUP_REMOVED lines=9> */
[C---:B------:R-:W-:Y:S01]  /*1a6a0*/  @!P4 LEA R12, P0, R13.reuse, R0, 0x2 ;  /* 0x000000000d0cc211 */ /* 0x040fe200078010ff */
        /* <DEDUP_REMOVED lines=22> */
[----:B------:R-:W-:Y:S02]  /*1a810*/  @!P6 LEA.HI.X R15, R29, R4, R54, 0x2, P0 ;  /* 0x000000041d0fe211 */ /* 0x000fe400000f1436 */
[C---:B------:R-:W-:Y:S02]  /*1a820*/  @!P4 LEA R10, P0, R27.reuse, R0, 0x2 ;  /* 0x000000001b0ac211 */ /* 0x040fe400078010ff */
[-C--:B------:R-:W-:Y:S01]  /*1a830*/  @!P5 LEA.HI.X R13, R28, R4.reuse, R56, 0x2, P1 ;  /* 0x000000041c0dd211 */ /* 0x080fe200008f1438 */
[----:B------:R1:W-:Y:S01]  /*1a840*/  @!P6 ST.E.64 [R14.64], R174 ;  /* 0x000000ae0e00e985 */ /* 0x0003e2000c101b06 */
[----:B------:R-:W-:Y:S02]  /*1a850*/  ISETP.GE.AND P1, PT, R24, c[0x0][0x3c8], PT ;  /* 0x0000f20018007a0c */ /* 0x000fe40003f26270 */
[----:B------:R-:W-:Y:S01]  /*1a860*/  @!P4 LEA.HI.X R11, R27, R4, R55, 0x2, P0 ;  /* 0x000000041b0bc211 */ /* 0x000fe200000f1437 */
[----:B------:R1:W-:Y:S01]  /*1a870*/  @!P5 ST.E.64 [R12.64], R122 ;  /* 0x0000007a0c00d985 */ /* 0x0003e2000c101b06 */
[----:B----4-:R-:W-:-:S03]  /*1a880*/  @!P3 LEA R8, P0, R26, R0, 0x2 ;  /* 0x000000001a08b211 */ /* 0x010fc600078010ff */
[----:B------:R1:W-:Y:S01]  /*1a890*/  @!P4 ST.E.64 [R10.64], R82 ;  /* 0x000000520a00c985 */ /* 0x0003e2000c101b06 */
        /* <DEDUP_REMOVED lines=14> */
.L_x_3582:
        /* <DEDUP_REMOVED lines=22> */
.L_x_3603:
        /* <DEDUP_REMOVED lines=56> */
.L_x_3605:
[----:B------:R-:W-:Y:S05]  /*1ae60*/  BSYNC B0 ;  /* 0x0000000000007941 */ /* 0x000fea0003800000 */
.L_x_3604:
        /* <DEDUP_REMOVED lines=42> */
.L_x_3661:
[----:B------:R-:W-:Y:S05]  /*1b110*/  BRA.DIV ~URZ, `(.L_x_3607) ;  /* 0x000023327f007947 */ /* 0x000fea000b800000 */
[----:B------:R3:W4:Y:S02]  /*1b120*/  SHFL.IDX PT, R2, R14, RZ, 0x181f ;  /* 0x00181fff0e027589 */ /* 0x00072400000e0000 */
.L_x_3662:
        /* <DEDUP_REMOVED lines=19> */
.L_x_3609:
[----:B------:R-:W-:Y:S05]  /*1b260*/  BSYNC B0 ;  /* 0x0000000000007941 */ /* 0x000fea0003800000 */
.L_x_3608:
[----:B------:R-:W-:Y:S05]  /*1b270*/  BRA.DIV ~URZ, `(.L_x_3610) ;  /* 0x000022427f007947 */ /* 0x000fea000b800000 */
[----:B--2---:R2:W1:Y:S04]  /*1b280*/  SHFL.IDX PT, R10, R11, 0x1, 0x181f ;  /* 0x00381f000b0a7f89 */ /* 0x00446800000e0000 */
[----:B----4-:R2:W4:Y:S02]  /*1b290*/  SHFL.IDX PT, R2, R14, 0x1, 0x181f ;  /* 0x00381f000e027f89 */ /* 0x01052400000e0000 */
.L_x_3663:
        /* <DEDUP_REMOVED lines=16> */
.L_x_3612:
[----:B------:R-:W-:Y:S05]  /*1b3a0*/  BSYNC B0 ;  /* 0x0000000000007941 */ /* 0x000fea0003800000 */
.L_x_3611:
[----:B------:R-:W-:Y:S05]  /*1b3b0*/  BRA.DIV ~URZ, `(.L_x_3613) ;  /* 0x000021d27f007947 */ /* 0x000fea000b800000 */
[----:B-1----:R1:W2:Y:S02]  /*1b3c0*/  SHFL.IDX PT, R10, R11, 0x2, 0x181f ;  /* 0x00581f000b0a7f89 */ /* 0x0022a400000e0000 */
.L_x_3664:
[----:B------:R-:W-:Y:S05]  /*1b3d0*/  BRA.DIV ~URZ, `(.L_x_3614) ;  /* 0x000022227f007947 */ /* 0x000fea000b800000 */
[----:B----4-:R4:W1:Y:S02]  /*1b3e0*/  SHFL.IDX PT, R2, R14, 0x2, 0x181f ;  /* 0x00581f000e027f89 */ /* 0x01086400000e0000 */
.L_x_3665:
        /* <DEDUP_REMOVED lines=16> */
.L_x_3616:
[----:B------:R-:W-:Y:S05]  /*1b4f0*/  BSYNC B0 ;  /* 0x0000000000007941 */ /* 0x000fea0003800000 */
.L_x_3615:
[----:B------:R-:W-:Y:S05]  /*1b500*/  BRA.DIV ~URZ, `(.L_x_3617) ;  /* 0x000021627f007947 */ /* 0x000fea000b800000 */
[----:B--2---:R2:W3:Y:S04]  /*1b510*/  SHFL.IDX PT, R10, R11, 0x3, 0x181f ;  /* 0x00781f000b0a7f89 */ /* 0x0044e800000e0000 */
[----:B-1----:R2:W1:Y:S02]  /*1b520*/  SHFL.IDX PT, R2, R14, 0x3, 0x181f ;  /* 0x00781f000e027f89 */ /* 0x00246400000e0000 */
.L_x_3666:
        /* <DEDUP_REMOVED lines=15> */
.L_x_3597:
[----:B------:R-:W-:Y:S05]  /*1b620*/  BSYNC B1 ;  /* 0x0000000000017941 */ /* 0x000fea0003800000 */
.L_x_3581:
        /* <DEDUP_REMOVED lines=13> */
.L_x_3667:
[----:B------:R-:W-:Y:S05]  /*1b700*/  BRA.DIV ~URZ, `(.L_x_3620) ;  /* 0x000020a27f007947 */ /* 0x000fea000b800000 */
[----:B------:R1:W4:Y:S02]  /*1b710*/  SHFL.IDX PT, R8, R86, 0x1, 0x1f ;  /* 0x00201f0056087f89 */ /* 0x00032400000e0000 */
.L_x_3668:
        /* <DEDUP_REMOVED lines=18> */
.L_x_3669:
        /* <DEDUP_REMOVED lines=16> */
.L_x_3670:
[----:B----4-:R-:W-:Y:S01]  /*1b940*/  IMAD R0, R0, c[0x0][0x538], RZ ;  /* 0x00014e0000007a24 */ /* 0x010fe200078e02ff */
[----:B------:R-:W-:Y:S04]  /*1b950*/  BSSY B1, `(.L_x_3623) ;  /* 0x00000c4000017945 */ /* 0x000fe80003800000 */
[----:B------:R-:W-:-:S04]  /*1b960*/  IADD3 R8, R0, R8, RZ ;  /* 0x0000000800087210 */ /* 0x000fc80007ffe0ff */
[----:B---3--:R-:W-:-:S13]  /*1b970*/  ISETP.GT.AND P0, PT, R8, R10, PT ;  /* 0x0000000a0800720c */ /* 0x008fda0003f04270 */
[----:B------:R-:W-:Y:S05]  /*1b980*/  @P0 BRA `(.L_x_3624) ;  /* 0x0000024000000947 */ /* 0x000fea0003800000 */
.L_x_3628:
        /* <DEDUP_REMOVED lines=16> */
.L_x_3671:
        /* <DEDUP_REMOVED lines=16> */
.L_x_3672:
[----:B---3--:R-:W-:-:S05]  /*1bb90*/  IMAD R0, R0, c[0x0][0x538], RZ ;  /* 0x00014e0000007a24 */ /* 0x008fca00078e02ff */
[----:B------:R-:W-:-:S04]  /*1bba0*/  IADD3 R8, R0, R8, RZ ;  /* 0x0000000800087210 */ /* 0x000fc80007ffe0ff */
[----:B------:R-:W-:-:S13]  /*1bbb0*/  ISETP.GT.AND P0, PT, R8, R10, PT ;  /* 0x0000000a0800720c */ /* 0x000fda0003f04270 */
[----:B-12---:R-:W-:Y:S05]  /*1bbc0*/  @!P0 BRA `(.L_x_3628) ;  /* 0xfffffdc000008947 */ /* 0x006fea000383ffff */
.L_x_3624:
[----:B------:R-:W-:-:S05]  /*1bbd0*/  IADD3 R8, -R0, R8, RZ ;  /* 0x0000000800087210 */ /* 0x000fca0007ffe1ff */
[----:B------:R-:W-:-:S05]  /*1bbe0*/  IMAD R0, R4, c[0x0][0x538], R8 ;  /* 0x00014e0004007a24 */ /* 0x000fca00078e0208 */
[----:B------:R-:W-:Y:S01]  /*1bbf0*/  ISETP.GT.AND P0, PT, R0, R10, PT ;  /* 0x0000000a0000720c */ /* 0x000fe20003f04270 */
[----:B------:R-:W-:-:S12]  /*1bc00*/  BRA.DIV ~URZ, `(.L_x_3629) ;  /* 0x000020727f007947 */ /* 0x000fd8000b800000 */
[----:B------:R-:W-:-:S04]  /*1bc10*/  VOTE.ANY R11, PT, !P0 ;  /* 0x00000000000b7806 */ /* 0x000fc800040e0100 */
.L_x_3673:
[----:B------:R-:W3:Y:S02]  /*1bc20*/  POPC R0, R11 ;  /* 0x0000000b00007309 */ /* 0x000ee40000000000 */
[----:B---3--:R-:W-:Y:S01]  /*1bc30*/  IADD3 R251, R0, R251, RZ ;  /* 0x000000fb00fb7210 */ /* 0x008fe20007ffe0ff */
[----:B------:R-:W-:Y:S05]  /*1bc40*/  BRA.DIV ~URZ, `(.L_x_3630) ;  /* 0x000020827f007947 */ /* 0x000fea000b800000 */
[----:B------:R3:W4:Y:S04]  /*1bc50*/  SHFL.IDX PT, R6, R6, R0, 0x1f ;  /* 0x00001f0006067589 */ /* 0x00072800000e0000 */
[----:B------:R3:W1:Y:S02]  /*1bc60*/  SHFL.IDX PT, R7, R7, R0, 0x1f ;  /* 0x00001f0007077589 */ /* 0x00066400000e0000 */
.L_x_3674:
[----:B------:R-:W-:Y:S01]  /*1bc70*/  ISETP.NE.AND P0, PT, R11, RZ, PT ;  /* 0x000000ff0b00720c */ /* 0x000fe20003f05270 */
[----:B------:R-:W-:-:S12]  /*1bc80*/  BSSY B0, `(.L_x_3631) ;  /* 0x0000005000007945 */ /* 0x000fd80003800000 */
[----:B------:R-:W-:Y:S05]  /*1bc90*/  @!P0 BRA `(.L_x_3632) ;  /* 0x0000003000008947 */ /* 0x000fea0003800000 */
[----:B---3--:R-:W-:Y:S01]  /*1bca0*/  IADD3 R0, R0, -0x1, RZ ;  /* 0xffffffff00007810 */ /* 0x008fe20007ffe0ff */
[----:B------:R-:W-:Y:S05]  /*1bcb0*/  BRA.DIV ~URZ, `(.L_x_3633) ;  /* 0x000020e27f007947 */ /* 0x000fea000b800000 */
[----:B------:R3:W2:Y:S02]  /*1bcc0*/  SHFL.IDX PT, R12, R4, R0, 0x1f ;  /* 0x00001f00040c7589 */ /* 0x0006a400000e0000 */
.L_x_3632:
[----:B------:R-:W-:Y:S05]  /*1bcd0*/  BSYNC B0 ;  /* 0x0000000000007941 */ /* 0x000fea0003800000 */
.L_x_3631:
        /* <DEDUP_REMOVED lines=67> */
.L_x_3635:
        /* <DEDUP_REMOVED lines=64> */
.L_x_3636:
[----:B------:R-:W-:Y:S05]  /*1c510*/  BSYNC B0 ;  /* 0x0000000000007941 */ /* 0x000fea0003800000 */
.L_x_3634:
[----:B------:R-:W-:-:S04]  /*1c520*/  LOP3.LUT R2, RZ, R2, RZ, 0x33, !PT ;  /* 0x00000002ff027212 */ /* 0x000fc800078e33ff */
[----:B------:R-:W-:Y:S01]  /*1c530*/  IADD3 R249, R2, R6, RZ ;  /* 0x0000000602f97210 */ /* 0x000fe20007ffe0ff */
[----:B------:R-:W-:Y:S05]  /*1c540*/  BRA `(.L_x_3637) ;  /* 0x0000004000007947 */ /* 0x000fea0003800000 */
.L_x_3625:
[----:B------:R-:W-:Y:S01]  /*1c550*/  IMAD.MOV.U32 R248, RZ, RZ, R10 ;  /* 0x000000fffff87224 */ /* 0x000fe200078e000a */
[----:B------:R-:W-:Y:S01]  /*1c560*/  MOV R250, RZ ;  /* 0x000000ff00fa7202 */ /* 0x000fe20000000f00 */
[----:B------:R-:W-:Y:S01]  /*1c570*/  IMAD.MOV.U32 R249, RZ, RZ, RZ ;  /* 0x000000fffff97224 */ /* 0x000fe200078e00ff */
[----:B------:R-:W-:Y:S02]  /*1c580*/  MOV R251, c[0x0][0x53c] ;  /* 0x00014f0000fb7a02 */ /* 0x000fe40000000f00 */
.L_x_3637:
[----:B------:R-:W-:Y:S05]  /*1c590*/  BSYNC B1 ;  /* 0x0000000000017941 */ /* 0x000fea0003800000 */
.L_x_3623:
[----:B------:R-:W-:Y:S01]  /*1c5a0*/  WARPSYNC 0xffffffff ;  /* 0xffffffff00007948 */ /* 0x000fe20003800000 */
[----:B------:R-:W-:Y:S01]  /*1c5b0*/  BAR.SYNC.DEFER_BLOCKING 0x4, 0x100 ;  /* 0x0104000000007b1d */ /* 0x000fe20000010000 */
[----:B------:R-:W-:-:S13]  /*1c5c0*/  ISETP.NE.AND P0, PT, R13, RZ, PT ;  /* 0x000000ff0d00720c */ /* 0x000fda0003f05270 */
[----:B------:R3:W-:Y:S04]  /*1c5d0*/  @!P0 STS.128 [0x18100], R248 ;  /* 0x018100f8ff008388 */ /* 0x0007e80000000c00 */
[----:B------:R-:W-:Y:S06]  /*1c5e0*/  BAR.ARV 0x5, 0x100 ;  /* 0x0144000000007b1d */ /* 0x000fec0000002000 */
.L_x_3618:
[----:B--2---:R-:W-:-:S13]  /*1c5f0*/  ISETP.GE.AND P0, PT, R251, c[0x0][0x53c], PT ;  /* 0x00014f00fb007a0c */ /* 0x004fda0003f06270 */
[----:B-1-34-:R-:W-:Y:S01]  /*1c600*/  @P0 CALL.REL.NOINC `(.L_x_3638) ;  /* 0x0000001000000944 */ /* 0x01afe20003c00000 */
[----:B------:R-:W-:Y:S05]  /*1c610*/  BRA `(.L_x_3639) ;  /* 0xfffe53e000007947 */ /* 0x000fea000383ffff */
.L_x_3638:
[----:B------:R-:W-:Y:S05]  /*1c620*/  EXIT ;  /* 0x000000000000794d */ /* 0x000fea0003800000 */
.L_x_3469:
[----:B------:R-:W-:Y:S01]  /*1c630*/  IMAD.MOV.U32 R0, RZ, RZ, R4 ;  /* 0x000000ffff007224 */ /* 0x000fe200078e0004 */
[----:B------:R-:W-:Y:S02]  /*1c640*/  MOV R2, 0x1 ;  /* 0x0000000100027802 */ /* 0x000fe40000000f00 */
[----:B------:R-:W-:Y:S02]  /*1c650*/  MOV R3, 0x1c670 ;  /* 0x0001c67000037802 */ /* 0x000fe40000000f00 */
[----:B--2---:R-:W-:Y:S05]  /*1c660*/  CALL.REL.NOINC `($__internal_76_$__cuda_sm70_shflsync_up_p) ;  /* 0x0000184000007944 */ /* 0x004fea0003c00000 */
[----:B------:R-:W-:Y:S01]  /*1c670*/  MOV R0, R5 ;  /* 0x0000000500007202 */ /* 0x000fe20000000f00 */
[----:B------:R-:W-:Y:S05]  /*1c680*/  BRA `(.L_x_3640) ;  /* 0xfffe3dd000007947 */ /* 0x000fea000383ffff */
.L_x_3470:
[----:B------:R-:W-:Y:S01]  /*1c690*/  IMAD.MOV.U32 R0, RZ, RZ, R4 ;  /* 0x000000ffff007224 */ /* 0x000fe200078e0004 */
[----:B------:R-:W-:Y:S02]  /*1c6a0*/  MOV R2, 0x2 ;  /* 0x0000000200027802 */ /* 0x000fe40000000f00 */
[----:B------:R-:W-:Y:S02]  /*1c6b0*/  MOV R3, 0x1c6d0 ;  /* 0x0001c6d000037802 */ /* 0x000fe40000000f00 */
[----:B--2---:R-:W-:Y:S05]  /*1c6c0*/  CALL.REL.NOINC `($__internal_76_$__cuda_sm70_shflsync_up_p) ;  /* 0x000017e000007944 */ /* 0x004fea0003c00000 */
[----:B------:R-:W-:Y:S02]  /*1c6d0*/  SEL R5, R5, RZ, P4 ;  /* 0x000000ff05057207 */ /* 0x000fe40002000000 */
[----:B------:R-:W-:Y:S02]  /*1c6e0*/  MOV R2, 0x4 ;  /* 0x0000000400027802 */ /* 0x000fe40000000f00 */
[----:B------:R-:W-:Y:S01]  /*1c6f0*/  MOV R3, 0x1c730 ;  /* 0x0001c73000037802 */ /* 0x000fe20000000f00 */
[----:B------:R-:W-:-:S04]  /*1c700*/  IMAD.IADD R4, R4, 0x1, R5 ;  /* 0x0000000104047824 */ /* 0x000fc800078e0205 */
[----:B------:R-:W-:Y:S02]  /*1c710*/  IMAD.MOV.U32 R0, RZ, RZ, R4 ;  /* 0x000000ffff007224 */ /* 0x000fe400078e0004 */
[----:B------:R-:W-:Y:S05]  /*1c720*/  CALL.REL.NOINC `($__internal_76_$__cuda_sm70_shflsync_up_p) ;  /* 0x0000178000007944 */ /* 0x000fea0003c00000 */
        /* <DEDUP_REMOVED lines=15> */
[----:B------:R-:W-:Y:S02]  /*1c820*/  IMAD.IADD R4, R4, 0x1, R5 ;  /* 0x0000000104047824 */ /* 0x000fe400078e0205 */
[----:B------:R-:W-:Y:S02]  /*1c830*/  IMAD.MOV.U32 R5, RZ, RZ, 0x1f ;  /* 0x0000001fff057424 */ /* 0x000fe400078e00ff */
[----:B------:R-:W-:Y:S02]  /*1c840*/  IMAD.MOV.U32 R9, RZ, RZ, R4 ;  /* 0x000000ffff097224 */ /* 0x000fe400078e0004 */
[----:B------:R-:W-:Y:S05]  /*1c850*/  CALL.REL.NOINC `($__internal_75_$__cuda_sm70_shflsync_idx_p) ;  /* 0x0000160000007944 */ /* 0x000fea0003c00000 */
[----:B------:R-:W-:Y:S01]  /*1c860*/  MOV R0, R5 ;  /* 0x0000000500007202 */ /* 0x000fe20000000f00 */
[----:B------:R-:W-:Y:S05]  /*1c870*/  BRA `(.L_x_3641) ;  /* 0xfffe3ce000007947 */ /* 0x000fea000383ffff */
.L_x_3472:
[----:B------:R-:W-:Y:S02]  /*1c880*/  SEL R0, RZ, 0x1, P0 ;  /* 0x00000001ff007807 */ /* 0x000fe40000000000 */
[----:B------:R-:W-:-:S02]  /*1c890*/  MOV R2, 0x1c8b0 ;  /* 0x0001c8b000027802 */ /* 0x000fc40000000f00 */
[----:B--2---:R-:W-:Y:S05]  /*1c8a0*/  CALL.REL.NOINC `($__internal_77_$__cuda_sm70_votesync_ballot) ;  /* 0x0000167000007944 */ /* 0x004fea0003c00000 */
[----:B------:R-:W-:Y:S01]  /*1c8b0*/  MOV R7, R0 ;  /* 0x0000000000077202 */ /* 0x000fe20000000f00 */
[----:B------:R-:W-:Y:S05]  /*1c8c0*/  BRA `(.L_x_3642) ;  /* 0xfffe3d2000007947 */ /* 0x000fea000383ffff */
.L_x_3473:
[----:B------:R-:W-:Y:S01]  /*1c8d0*/  IMAD.MOV.U32 R9, RZ, RZ, R10 ;  /* 0x000000ffff097224 */ /* 0x000fe200078e000a */
[----:B------:R-:W-:Y:S01]  /*1c8e0*/  MOV R5, R0 ;  /* 0x0000000000057202 */ /* 0x000fe20000000f00 */
[----:B------:R-:W-:Y:S01]  /*1c8f0*/  IMAD.MOV.U32 R3, RZ, RZ, 0x1f ;  /* 0x0000001fff037424 */ /* 0x000fe200078e00ff */
[----:B------:R-:W-:-:S02]  /*1c900*/  MOV R2, 0x1c920 ;  /* 0x0001c92000027802 */ /* 0x000fc40000000f00 */
[----:B------:R-:W-:Y:S05]  /*1c910*/  CALL.REL.NOINC `($__internal_75_$__cuda_sm70_shflsync_idx_p) ;  /* 0x0000154000007944 */ /* 0x000fea0003c00000 */
[----:B------:R-:W-:Y:S01]  /*1c920*/  IMAD.MOV.U32 R249, RZ, RZ, R5 ;  /* 0x000000fffff97224 */ /* 0x000fe200078e0005 */
[----:B------:R-:W-:Y:S01]  /*1c930*/  MOV R9, R8 ;  /* 0x0000000800097202 */ /* 0x000fe20000000f00 */
[----:B------:R-:W-:Y:S01]  /*1c940*/  IMAD.MOV.U32 R6, RZ, RZ, RZ ;  /* 0x000000ffff067224 */ /* 0x000fe200078e00ff */
[----:B------:R-:W-:Y:S01]  /*1c950*/  MOV R5, R0 ;  /* 0x0000000000057202 */ /* 0x000fe20000000f00 */
[----:B------:R-:W-:Y:S01]  /*1c960*/  IMAD.MOV.U32 R3, RZ, RZ, 0x1f ;  /* 0x0000001fff037424 */ /* 0x000fe200078e00ff */
[----:B------:R-:W-:-:S02]  /*1c970*/  MOV R2, 0x1c990 ;  /* 0x0001c99000027802 */ /* 0x000fc40000000f00 */
[----:B------:R-:W-:Y:S05]  /*1c980*/  CALL.REL.NOINC `($__internal_75_$__cuda_sm70_shflsync_idx_p) ;  /* 0x000014d000007944 */ /* 0x000fea0003c00000 */
[----:B------:R-:W-:Y:S01]  /*1c990*/  MOV R10, R5 ;  /* 0x00000005000a7202 */ /* 0x000fe20000000f00 */
[----:B------:R-:W-:Y:S05]  /*1c9a0*/  BRA `(.L_x_3643) ;  /* 0xfffe3ca000007947 */ /* 0x000fea000383ffff */
.L_x_3476:
[----:B------:R-:W-:Y:S01]  /*1c9b0*/  IMAD.MOV.U32 R9, RZ, RZ, R4 ;  /* 0x000000ffff097224 */ /* 0x000fe200078e0004 */
[----:B------:R-:W-:-:S02]  /*1c9c0*/  MOV R3, 0x1f ;  /* 0x0000001f00037802 */ /* 0x000fc40000000f00 */
[----:B------:R-:W-:Y:S02]  /*1c9d0*/  MOV R2, 0x1c9f0 ;  /* 0x0001c9f000027802 */ /* 0x000fe40000000f00 */
[----:B-123--:R-:W-:Y:S05]  /*1c9e0*/  CALL.REL.NOINC `($__internal_75_$__cuda_sm70_shflsync_idx_p) ;  /* 0x0000147000007944 */ /* 0x00efea0003c00000 */
[----:B------:R-:W-:Y:S01]  /*1c9f0*/  MOV R6, R5 ;  /* 0x0000000500067202 */ /* 0x000fe20000000f00 */
[----:B------:R-:W-:Y:S05]  /*1ca00*/  BRA `(.L_x_3475) ;  /* 0xfffe3ca000007947 */ /* 0x000fea000383ffff */
.L_x_3515:
[----:B------:R-:W-:Y:S01]  /*1ca10*/  IMAD.MOV.U32 R9, RZ, RZ, R13 ;  /* 0x000000ffff097224 */ /* 0x000fe200078e000d */
[----:B------:R-:W-:Y:S01]  /*1ca20*/  MOV R5, RZ ;  /* 0x000000ff00057202 */ /* 0x000fe20000000f00 */
[----:B------:R-:W-:Y:S01]  /*1ca30*/  IMAD.MOV.U32 R3, RZ, RZ, 0x181f ;  /* 0x0000181fff037424 */ /* 0x000fe200078e00ff */
[----:B------:R-:W-:Y:S02]  /*1ca40*/  MOV R2, 0x1ca60 ;  /* 0x0001ca6000027802 */ /* 0x000fe40000000f00 */
[----:B-----5:R-:W-:Y:S05]  /*1ca50*/  CALL.REL.NOINC `($__internal_75_$__cuda_sm70_shflsync_idx_p) ;  /* 0x0000140000007944 */ /* 0x020fea0003c00000 */
[----:B------:R-:W-:Y:S01]  /*1ca60*/  MOV R10, R5 ;  /* 0x00000005000a7202 */ /* 0x000fe20000000f00 */
[----:B------:R-:W-:Y:S05]  /*1ca70*/  BRA `(.L_x_3644) ;  /* 0xfffeb45000007947 */ /* 0x000fea000383ffff */
.L_x_3516:
[----:B------:R-:W-:Y:S01]  /*1ca80*/  IMAD.MOV.U32 R9, RZ, RZ, R15 ;  /* 0x000000ffff097224 */ /* 0x000fe200078e000f */
[----:B------:R-:W-:Y:S01]  /*1ca90*/  MOV R5, RZ ;  /* 0x000000ff00057202 */ /* 0x000fe20000000f00 */
[----:B------:R-:W-:Y:S01]  /*1caa0*/  IMAD.MOV.U32 R3, RZ, RZ, 0x181f ;  /* 0x0000181fff037424 */ /* 0x000fe200078e00ff */
[----:B------:R-:W-:Y:S02]  /*1cab0*/  MOV R2, 0x1cad0 ;  /* 0x0001cad000027802 */ /* 0x000fe40000000f00 */
[----:B-12--5:R-:W-:Y:S05]  /*1cac0*/  CALL.REL.NOINC `($__internal_75_$__cuda_sm70_shflsync_idx_p) ;  /* 0x0000139000007944 */ /* 0x026fea0003c00000 */
[----:B------:R-:W-:Y:S01]  /*1cad0*/  MOV R0, R5 ;  /* 0x0000000500007202 */ /* 0x000fe20000000f00 */
[----:B------:R-:W-:Y:S05]  /*1cae0*/  BRA `(.L_x_3645) ;  /* 0xfffeb40000007947 */ /* 0x000fea000383ffff */
.L_x_3519:
[----:B--2---:R-:W-:Y:S01]  /*1caf0*/  IMAD.MOV.U32 R9, RZ, RZ, R13 ;  /* 0x000000ffff097224 */ /* 0x004fe200078e000d */
[----:B------:R-:W-:Y:S01]  /*1cb00*/  MOV R5, 0x1 ;  /* 0x0000000100057802 */ /* 0x000fe20000000f00 */
[----:B------:R-:W-:Y:S01]  /*1cb10*/  IMAD.MOV.U32 R3, RZ, RZ, 0x181f ;  /* 0x0000181fff037424 */ /* 0x000fe200078e00ff */
[----:B------:R-:W-:-:S02]  /*1cb20*/  MOV R2, 0x1cb40 ;  /* 0x0001cb4000027802 */ /* 0x000fc40000000f00 */
[----:B-1--45:R-:W-:Y:S05]  /*1cb30*/  CALL.REL.NOINC `($__internal_75_$__cuda_sm70_shflsync_idx_p) ;  /* 0x0000132000007944 */ /* 0x032fea0003c00000 */
[----:B------:R-:W-:Y:S01]  /*1cb40*/  IMAD.MOV.U32 R10, RZ, RZ, R5 ;  /* 0x000000ffff0a7224 */ /* 0x000fe200078e0005 */
[----:B------:R-:W-:Y:S01]  /*1cb50*/  MOV R5, 0x1 ;  /* 0x0000000100057802 */ /* 0x000fe20000000f00 */
[----:B------:R-:W-:Y:S01]  /*1cb60*/  IMAD.MOV.U32 R9, RZ, RZ, R15 ;  /* 0x000000ffff097224 */ /* 0x000fe200078e000f */
[----:B------:R-:W-:-:S02]  /*1cb70*/  MOV R3, 0x181f ;  /* 0x0000181f00037802 */ /* 0x000fc40000000f00 */
[----:B------:R-:W-:Y:S02]  /*1cb80*/  MOV R2, 0x1cba0 ;  /* 0x0001cba000027802 */ /* 0x000fe40000000f00 */
[----:B------:R-:W-:Y:S05]  /*1cb90*/  CALL.REL.NOINC `($__internal_75_$__cuda_sm70_shflsync_idx_p) ;  /* 0x000012c000007944 */ /* 0x000fea0003c00000 */
[----:B------:R-:W-:Y:S01]  /*1cba0*/  MOV R0, R5 ;  /* 0x0000000500007202 */ /* 0x000fe20000000f00 */
[----:B------:R-:W-:Y:S05]  /*1cbb0*/  BRA `(.L_x_3646) ;  /* 0xfffeb4a000007947 */ /* 0x000fea000383ffff */
.L_x_3522:
[----:B---3--:R-:W-:Y:S01]  /*1cbc0*/  IMAD.MOV.U32 R9, RZ, RZ, R13 ;  /* 0x000000ffff097224 */ /* 0x008fe200078e000d */
[----:B------:R-:W-:Y:S01]  /*1cbd0*/  MOV R5, 0x2 ;  /* 0x0000000200057802 */ /* 0x000fe20000000f00 */
[----:B------:R-:W-:Y:S01]  /*1cbe0*/  IMAD.MOV.U32 R3, RZ, RZ, 0x181f ;  /* 0x0000181fff037424 */ /* 0x000fe200078e00ff */
[----:B------:R-:W-:Y:S02]  /*1cbf0*/  MOV R2, 0x1cc10 ;  /* 0x0001cc1000027802 */ /* 0x000fe40000000f00 */
[----:B-12-45:R-:W-:Y:S05]  /*1cc00*/  CALL.REL.NOINC `($__internal_75_$__cuda_sm70_shflsync_idx_p) ;  /* 0x0000125000007944 */ /* 0x036fea0003c00000 */
[----:B------:R-:W-:Y:S01]  /*1cc10*/  MOV R10, R5 ;  /* 0x00000005000a7202 */ /* 0x000fe20000000f00 */
[----:B------:R-:W-:Y:S05]  /*1cc20*/  BRA `(.L_x_3647) ;  /* 0xfffeb56000007947 */ /* 0x000fea000383ffff */
.L_x_3523:
[----:B------:R-:W-:Y:S01]  /*1cc30*/  IMAD.MOV.U32 R9, RZ, RZ, R15 ;  /* 0x000000ffff097224 */ /* 0x000fe200078e000f */
[----:B------:R-:W-:Y:S01]  /*1cc40*/  MOV R5, 0x2 ;  /* 0x0000000200057802 */ /* 0x000fe20000000f00 */
[----:B------:R-:W-:Y:S01]  /*1cc50*/  IMAD.MOV.U32 R3, RZ, RZ, 0x181f ;  /* 0x0000181fff037424 */ /* 0x000fe200078e00ff */
[----:B------:R-:W-:Y:S02]  /*1cc60*/  MOV R2, 0x1cc80 ;  /* 0x0001cc8000027802 */ /* 0x000fe40000000f00 */
[----:B-12345:R-:W-:Y:S05]  /*1cc70*/  CALL.REL.NOINC `($__internal_75_$__cuda_sm70_shflsync_idx_p) ;  /* 0x000011e000007944 */ /* 0x03efea0003c00000 */
[----:B------:R-:W-:Y:S01]  /*1cc80*/  MOV R0, R5 ;  /* 0x0000000500007202 */ /* 0x000fe20000000f00 */
[----:B------:R-:W-:Y:S05]  /*1cc90*/  BRA `(.L_x_3648) ;  /* 0xfffeb51000007947 */ /* 0x000fea000383ffff */
.L_x_3526:
[----:B-1----:R-:W-:Y:S01]  /*1cca0*/  IMAD.MOV.U32 R9, RZ, RZ, R13 ;  /* 0x000000ffff097224 */ /* 0x002fe200078e000d */
[----:B------:R-:W-:Y:S01]  /*1ccb0*/  MOV R5, 0x3 ;  /* 0x0000000300057802 */ /* 0x000fe20000000f00 */
[----:B------:R-:W-:Y:S01]  /*1ccc0*/  IMAD.MOV.U32 R3, RZ, RZ, 0x181f ;  /* 0x0000181fff037424 */ /* 0x000fe200078e00ff */
[----:B------:R-:W-:-:S02]  /*1ccd0*/  MOV R2, 0x1ccf0 ;  /* 0x0001ccf000027802 */ /* 0x000fc40000000f00 */
[----:B--2345:R-:W-:Y:S05]  /*1cce0*/  CALL.REL.NOINC `($__internal_75_$__cuda_sm70_shflsync_idx_p) ;  /* 0x0000117000007944 */ /* 0x03cfea0003c00000 */
        /* <DEDUP_REMOVED lines=8> */
.L_x_3577:
[----:B------:R-:W-:Y:S01]  /*1cd70*/  IMAD.MOV.U32 R2, RZ, RZ, R233 ;  /* 0x000000ffff027224 */ /* 0x000fe200078e00e9 */
[----:B------:R-:W-:Y:S02]  /*1cd80*/  MOV R5, 0x2 ;  /* 0x0000000200057802 */ /* 0x000fe40000000f00 */
[----:B------:R-:W-:Y:S02]  /*1cd90*/  MOV R3, 0x1cdb0 ;  /* 0x0001cdb000037802 */ /* 0x000fe40000000f00 */
[----:B------:R-:W-:Y:S05]  /*1cda0*/  CALL.REL.NOINC `($__internal_74_$__cuda_sm70_shflsync_bfly_p) ;  /* 0x0000106000007944 */ /* 0x000fea0003c00000 */
[----:B------:R-:W-:Y:S01]  /*1cdb0*/  MOV R0, R5 ;  /* 0x0000000500007202 */ /* 0x000fe20000000f00 */
[----:B------:R-:W-:Y:S05]  /*1cdc0*/  BRA `(.L_x_3650) ;  /* 0xffffaaf000007947 */ /* 0x000fea000383ffff */
.L_x_3578:
[----:B------:R-:W-:Y:S01]  /*1cdd0*/  IMAD.MOV.U32 R2, RZ, RZ, R0 ;  /* 0x000000ffff027224 */ /* 0x000fe200078e0000 */
[----:B------:R-:W-:Y:S02]  /*1cde0*/  MOV R5, 0x1 ;  /* 0x0000000100057802 */ /* 0x000fe40000000f00 */
[----:B------:R-:W-:Y:S02]  /*1cdf0*/  MOV R3, 0x1ce10 ;  /* 0x0001ce1000037802 */ /* 0x000fe40000000f00 */
[----:B-1----:R-:W-:Y:S05]  /*1ce00*/  CALL.REL.NOINC `($__internal_74_$__cuda_sm70_shflsync_bfly_p) ;  /* 0x0000100000007944 */ /* 0x002fea0003c00000 */
[----:B------:R-:W-:Y:S01]  /*1ce10*/  FADD.FTZ R0, R0, R5 ;  /* 0x0000000500007221 */ /* 0x000fe20000010000 */
[----:B------:R-:W-:Y:S02]  /*1ce20*/  MOV R2, R234 ;  /* 0x000000ea00027202 */ /* 0x000fe40000000f00 */
[----:B------:R-:W-:-:S02]  /*1ce30*/  MOV R5, 0x2 ;  /* 0x0000000200057802 */ /* 0x000fc40000000f00 */
[----:B------:R-:W-:Y:S02]  /*1ce40*/  MOV R3, 0x1ce60 ;  /* 0x0001ce6000037802 */ /* 0x000fe40000000f00 */
[----:B------:R-:W-:Y:S05]  /*1ce50*/  CALL.REL.NOINC `($__internal_74_$__cuda_sm70_shflsync_bfly_p) ;  /* 0x00000fb000007944 */ /* 0x000fea0003c00000 */
[----:B------:R-:W-:Y:S01]  /*1ce60*/  FADD.FTZ R4, R234, R5 ;  /* 0x00000005ea047221 */ /* 0x000fe20000010000 */
[----:B------:R-:W-:Y:S02]  /*1ce70*/  MOV R5, 0x1 ;  /* 0x0000000100057802 */ /* 0x000fe40000000f00 */
[----:B------:R-:W-:Y:S02]  /*1ce80*/  MOV R3, 0x1ceb0 ;  /* 0x0001ceb000037802 */ /* 0x000fe40000000f00 */
[----:B------:R-:W-:Y:S02]  /*1ce90*/  MOV R2, R4 ;  /* 0x0000000400027202 */ /* 0x000fe40000000f00 */
[----:B------:R-:W-:Y:S05]  /*1cea0*/  CALL.REL.NOINC `($__internal_74_$__cuda_sm70_shflsync_bfly_p) ;  /* 0x00000f6000007944 */ /* 0x000fea0003c00000 */
[----:B------:R-:W-:Y:S01]  /*1ceb0*/  MOV R3, R5 ;  /* 0x0000000500037202 */ /* 0x000fe20000000f00 */
[----:B------:R-:W-:Y:S05]  /*1cec0*/  BRA `(.L_x_3651) ;  /* 0xffffaa6000007947 */ /* 0x000fea000383ffff */
.L_x_3585:
[----:B-1-34-:R-:W-:Y:S01]  /*1ced0*/  IMAD.MOV.U32 R9, RZ, RZ, R13 ;  /* 0x000000ffff097224 */ /* 0x01afe200078e000d */
[----:B------:R-:W-:Y:S01]  /*1cee0*/  MOV R5, RZ ;  /* 0x000000ff00057202 */ /* 0x000fe20000000f00 */
[----:B------:R-:W-:Y:S01]  /*1cef0*/  IMAD.MOV.U32 R3, RZ, RZ, 0x181f ;  /* 0x0000181fff037424 */ /* 0x000fe200078e00ff */
[----:B------:R-:W-:Y:S02]  /*1cf00*/  MOV R2, 0x1cf20 ;  /* 0x0001cf2000027802 */ /* 0x000fe40000000f00 */
[----:B------:R-:W-:Y:S05]  /*1cf10*/  CALL.REL.NOINC `($__internal_75_$__cuda_sm70_shflsync_idx_p) ;  /* 0x00000f4000007944 */ /* 0x000fea0003c00000 */
[----:B------:R-:W-:Y:S01]  /*1cf20*/  MOV R7, R5 ;  /* 0x0000000500077202 */ /* 0x000fe20000000f00 */
[----:B------:R-:W-:Y:S05]  /*1cf30*/  BRA `(.L_x_3652) ;  /* 0xffffc34000007947 */ /* 0x000fea000383ffff */
.L_x_3586:
[----:B------:R-:W-:Y:S01]  /*1cf40*/  IMAD.MOV.U32 R9, RZ, RZ, R14 ;  /* 0x000000ffff097224 */ /* 0x000fe200078e000e */
[----:B------:R-:W-:Y:S01]  /*1cf50*/  MOV R5, RZ ;  /* 0x000000ff00057202 */ /* 0x000fe20000000f00 */
[----:B------:R-:W-:Y:S01]  /*1cf60*/  IMAD.MOV.U32 R3, RZ, RZ, 0x181f ;  /* 0x0000181fff037424 */ /* 0x000fe200078e00ff */
[----:B------:R-:W-:-:S02]  /*1cf70*/  MOV R2, 0x1cf90 ;  /* 0x0001cf9000027802 */ /* 0x000fc40000000f00 */
[----:B-12---:R-:W-:Y:S05]  /*1cf80*/  CALL.REL.NOINC `($__internal_75_$__cuda_sm70_shflsync_idx_p) ;  /* 0x00000ed000007944 */ /* 0x006fea0003c00000 */
[----:B------:R-:W-:Y:S01]  /*1cf90*/  MOV R2, R5 ;  /* 0x0000000500027202 */ /* 0x000fe20000000f00 */
[----:B------:R-:W-:Y:S05]  /*1cfa0*/  BRA `(.L_x_3653) ;  /* 0xffffc2f000007947 */ /* 0x000fea000383ffff */
.L_x_3589:
[----:B--2---:R-:W-:Y:S01]  /*1cfb0*/  IMAD.MOV.U32 R9, RZ, RZ, R13 ;  /* 0x000000ffff097224 */ /* 0x004fe200078e000d */
[----:B------:R-:W-:Y:S01]  /*1cfc0*/  MOV R5, 0x1 ;  /* 0x0000000100057802 */ /* 0x000fe20000000f00 */
[----:B------:R-:W-:Y:S01]  /*1cfd0*/  IMAD.MOV.U32 R3, RZ, RZ, 0x181f ;  /* 0x0000181fff037424 */ /* 0x000fe200078e00ff */
[----:B----4-:R-:W-:-:S02]  /*1cfe0*/  MOV R2, 0x1d000 ;  /* 0x0001d00000027802 */ /* 0x010fc40000000f00 */
[----:B-1-3--:R-:W-:Y:S05]  /*1cff0*/  CALL.REL.NOINC `($__internal_75_$__cuda_sm70_shflsync_idx_p) ;  /* 0x00000e6000007944 */ /* 0x00afea0003c00000 */
        /* <DEDUP_REMOVED lines=8> */
.L_x_3592:
[----:B-1----:R-:W-:Y:S01]  /*1d080*/  IMAD.MOV.U32 R9, RZ, RZ, R13 ;  /* 0x000000ffff097224 */ /* 0x002fe200078e000d */
[----:B------:R-:W-:Y:S01]  /*1d090*/  MOV R5, 0x2 ;  /* 0x0000000200057802 */ /* 0x000fe20000000f00 */
[----:B------:R-:W-:Y:S01]  /*1d0a0*/  IMAD.MOV.U32 R3, RZ, RZ, 0x181f ;  /* 0x0000181fff037424 */ /* 0x000fe200078e00ff */
[----:B----4-:R-:W-:Y:S02]  /*1d0b0*/  MOV R2, 0x1d0d0 ;  /* 0x0001d0d000027802 */ /* 0x010fe40000000f00 */
[----:B--23--:R-:W-:Y:S05]  /*1d0c0*/  CALL.REL.NOINC `($__internal_75_$__cuda_sm70_shflsync_idx_p) ;  /* 0x00000d9000007944 */ /* 0x00cfea0003c00000 */
[----:B------:R-:W-:Y:S01]  /*1d0d0*/  MOV R7, R5 ;  /* 0x0000000500077202 */ /* 0x000fe20000000f00 */
[----:B------:R-:W-:Y:S05]  /*1d0e0*/  BRA `(.L_x_3655) ;  /* 0xffffc44000007947 */ /* 0x000fea000383ffff */
.L_x_3593:
[----:B------:R-:W-:Y:S01]  /*1d0f0*/  IMAD.MOV.U32 R9, RZ, RZ, R14 ;  /* 0x000000ffff097224 */ /* 0x000fe200078e000e */
[----:B------:R-:W-:Y:S01]  /*1d100*/  MOV R5, 0x2 ;  /* 0x0000000200057802 */ /* 0x000fe20000000f00 */
[----:B------:R-:W-:Y:S01]  /*1d110*/  IMAD.MOV.U32 R3, RZ, RZ, 0x181f ;  /* 0x0000181fff037424 */ /* 0x000fe200078e00ff */
[----:B----4-:R-:W-:Y:S02]  /*1d120*/  MOV R2, 0x1d140 ;  /* 0x0001d14000027802 */ /* 0x010fe40000000f00 */
[----:B-123--:R-:W-:Y:S05]  /*1d130*/  CALL.REL.NOINC `($__internal_75_$__cuda_sm70_shflsync_idx_p) ;  /* 0x00000d2000007944 */ /* 0x00efea0003c00000 */
[----:B------:R-:W-:Y:S01]  /*1d140*/  MOV R2, R5 ;  /* 0x0000000500027202 */ /* 0x000fe20000000f00 */
[----:B------:R-:W-:Y:S05]  /*1d150*/  BRA `(.L_x_3656) ;  /* 0xffffc3f000007947 */ /* 0x000fea000383ffff */
.L_x_3596:
[----:B-1----:R-:W-:Y:S01]  /*1d160*/  IMAD.MOV.U32 R9, RZ, RZ, R13 ;  /* 0x000000ffff097224 */ /* 0x002fe200078e000d */
[----:B------:R-:W-:Y:S01]  /*1d170*/  MOV R5, 0x3 ;  /* 0x0000000300057802 */ /* 0x000fe20000000f00 */
[----:B------:R-:W-:Y:S01]  /*1d180*/  IMAD.MOV.U32 R3, RZ, RZ, 0x181f ;  /* 0x0000181fff037424 */ /* 0x000fe200078e00ff */
[----:B------:R-:W-:-:S02]  /*1d190*/  MOV R2, 0x1d1b0 ;  /* 0x0001d1b000027802 */ /* 0x000fc40000000f00 */
[----:B--234-:R-:W-:Y:S05]  /*1d1a0*/  CALL.REL.NOINC `($__internal_75_$__cuda_sm70_shflsync_idx_p) ;  /* 0x00000cb000007944 */ /* 0x01cfea0003c00000 */
        /* <DEDUP_REMOVED lines=8> */
.L_x_3598:
[----:B------:R-:W-:Y:S01]  /*1d230*/  IMAD.MOV.U32 R9, RZ, RZ, R36 ;  /* 0x000000ffff097224 */ /* 0x000fe200078e0024 */
[----:B------:R-:W-:Y:S01]  /*1d240*/  MOV R5, RZ ;  /* 0x000000ff00057202 */ /* 0x000fe20000000f00 */
[----:B------:R-:W-:Y:S01]  /*1d250*/  IMAD.MOV.U32 R3, RZ, RZ, 0x1c1f ;  /* 0x00001c1fff037424 */ /* 0x000fe200078e00ff */
[----:B------:R-:W-:Y:S02]  /*1d260*/  MOV R2, 0x1d280 ;  /* 0x0001d28000027802 */ /* 0x000fe40000000f00 */
[----:B-1----:R-:W-:Y:S05]  /*1d270*/  CALL.REL.NOINC `($__internal_75_$__cuda_sm70_shflsync_idx_p) ;  /* 0x00000be000007944 */ /* 0x002fea0003c00000 */
[----:B------:R-:W-:Y:S01]  /*1d280*/  MOV R4, R5 ;  /* 0x0000000500047202 */ /* 0x000fe20000000f00 */
[----:B------:R-:W-:Y:S05]  /*1d290*/  BRA `(.L_x_3658) ;  /* 0xffffc72000007947 */ /* 0x000fea000383ffff */
.L_x_3599:
[----:B------:R-:W-:Y:S01]  /*1d2a0*/  IMAD.MOV.U32 R9, RZ, RZ, R37 ;  /* 0x000000ffff097224 */ /* 0x000fe200078e0025 */
[----:B------:R-:W-:Y:S01]  /*1d2b0*/  MOV R5, RZ ;  /* 0x000000ff00057202 */ /* 0x000fe20000000f00 */
[----:B------:R-:W-:Y:S01]  /*1d2c0*/  IMAD.MOV.U32 R3, RZ, RZ, 0x1c1f ;  /* 0x00001c1fff037424 */ /* 0x000fe200078e00ff */
[----:B------:R-:W-:Y:S02]  /*1d2d0*/  MOV R2, 0x1d2f0 ;  /* 0x0001d2f000027802 */ /* 0x000fe40000000f00 */
[----:B-123--:R-:W-:Y:S05]  /*1d2e0*/  CALL.REL.NOINC `($__internal_75_$__cuda_sm70_shflsync_idx_p) ;  /* 0x00000b7000007944 */ /* 0x00efea0003c00000 */
[----:B------:R-:W-:Y:S01]  /*1d2f0*/  MOV R0, R5 ;  /* 0x0000000500007202 */ /* 0x000fe20000000f00 */
[----:B------:R-:W-:Y:S05]  /*1d300*/  BRA `(.L_x_3659) ;  /* 0xffffc6d000007947 */ /* 0x000fea000383ffff */
.L_x_3602:
[----:B------:R-:W-:Y:S01]  /*1d310*/  IMAD.MOV.U32 R9, RZ, RZ, R36 ;  /* 0x000000ffff097224 */ /* 0x000fe200078e0024 */
[----:B------:R-:W-:Y:S01]  /*1d320*/  MOV R5, 0x1 ;  /* 0x0000000100057802 */ /* 0x000fe20000000f00 */
[----:B---3--:R-:W-:Y:S01]  /*1d330*/  IMAD.MOV.U32 R3, RZ, RZ, 0x1c1f ;  /* 0x00001c1fff037424 */ /* 0x008fe200078e00ff */
[----:B------:R-:W-:-:S02]  /*1d340*/  MOV R2, 0x1d360 ;  /* 0x0001d36000027802 */ /* 0x000fc40000000f00 */
[----:B--2-4-:R-:W-:Y:S05]  /*1d350*/  CALL.REL.NOINC `($__internal_75_$__cuda_sm70_shflsync_idx_p) ;  /* 0x00000b0000007944 */ /* 0x014fea0003c00000 */
        /* <DEDUP_REMOVED lines=8> */
.L_x_3606:
[----:B------:R-:W-:Y:S01]  /*1d3e0*/  IMAD.MOV.U32 R9, RZ, RZ, R11 ;  /* 0x000000ffff097224 */ /* 0x000fe200078e000b */
[----:B------:R-:W-:Y:S01]  /*1d3f0*/  MOV R5, RZ ;  /* 0x000000ff00057202 */ /* 0x000fe20000000f00 */
[----:B------:R-:W-:Y:S01]  /*1d400*/  IMAD.MOV.U32 R3, RZ, RZ, 0x181f ;  /* 0x0000181fff037424 */ /* 0x000fe200078e00ff */
[----:B------:R-:W-:Y:S02]  /*1d410*/  MOV R2, 0x1d430 ;  /* 0x0001d43000027802 */ /* 0x000fe40000000f00 */
[----:B------:R-:W-:Y:S05]  /*1d420*/  CALL.REL.NOINC `($__internal_75_$__cuda_sm70_shflsync_idx_p) ;  /* 0x00000a3000007944 */ /* 0x000fea0003c00000 */
[----:B------:R-:W-:Y:S01]  /*1d430*/  MOV R10, R5 ;  /* 0x00000005000a7202 */ /* 0x000fe20000000f00 */
[----:B------:R-:W-:Y:S05]  /*1d440*/  BRA `(.L_x_3661) ;  /* 0xffffdcc000007947 */ /* 0x000fea000383ffff */
.L_x_3607:
[----:B------:R-:W-:Y:S01]  /*1d450*/  IMAD.MOV.U32 R9, RZ, RZ, R14 ;  /* 0x000000ffff097224 */ /* 0x000fe200078e000e */
[----:B------:R-:W-:Y:S01]  /*1d460*/  MOV R5, RZ ;  /* 0x000000ff00057202 */ /* 0x000fe20000000f00 */
[----:B------:R-:W-:Y:S01]  /*1d470*/  IMAD.MOV.U32 R3, RZ, RZ, 0x181f ;  /* 0x0000181fff037424 */ /* 0x000fe200078e00ff */
[----:B------:R-:W-:Y:S02]  /*1d480*/  MOV R2, 0x1d4a0 ;  /* 0x0001d4a000027802 */ /* 0x000fe40000000f00 */
[----:B-12---:R-:W-:Y:S05]  /*1d490*/  CALL.REL.NOINC `($__internal_75_$__cuda_sm70_shflsync_idx_p) ;  /* 0x000009c000007944 */ /* 0x006fea0003c00000 */
[----:B------:R-:W-:Y:S01]  /*1d4a0*/  MOV R2, R5 ;  /* 0x0000000500027202 */ /* 0x000fe20000000f00 */
[----:B------:R-:W-:Y:S05]  /*1d4b0*/  BRA `(.L_x_3662) ;  /* 0xffffdc7000007947 */ /* 0x000fea000383ffff */
.L_x_3610:
        /* <DEDUP_REMOVED lines=13> */
.L_x_3613:
[----:B-1----:R-:W-:Y:S01]  /*1d590*/  IMAD.MOV.U32 R9, RZ, RZ, R11 ;  /* 0x000000ffff097224 */ /* 0x002fe200078e000b */
[----:B------:R-:W-:Y:S01]  /*1d5a0*/  MOV R5, 0x2 ;  /* 0x0000000200057802 */ /* 0x000fe20000000f00 */
[----:B------:R-:W-:Y:S01]  /*1d5b0*/  IMAD.MOV.U32 R3, RZ, RZ, 0x181f ;  /* 0x0000181fff037424 */ /* 0x000fe200078e00ff */
[----:B----4-:R-:W-:Y:S02]  /*1d5c0*/  MOV R2, 0x1d5e0 ;  /* 0x0001d5e000027802 */ /* 0x010fe40000000f00 */
[----:B--23--:R-:W-:Y:S05]  /*1d5d0*/  CALL.REL.NOINC `($__internal_75_$__cuda_sm70_shflsync_idx_p) ;  /* 0x0000088000007944 */ /* 0x00cfea0003c00000 */
[----:B------:R-:W-:Y:S01]  /*1d5e0*/  MOV R10, R5 ;  /* 0x00000005000a7202 */ /* 0x000fe20000000f00 */
[----:B------:R-:W-:Y:S05]  /*1d5f0*/  BRA `(.L_x_3664) ;  /* 0xffffddd000007947 */ /* 0x000fea000383ffff */
.L_x_3614:
[----:B------:R-:W-:Y:S01]  /*1d600*/  IMAD.MOV.U32 R9, RZ, RZ, R14 ;  /* 0x000000ffff097224 */ /* 0x000fe200078e000e */
[----:B------:R-:W-:Y:S01]  /*1d610*/  MOV R5, 0x2 ;  /* 0x0000000200057802 */ /* 0x000fe20000000f00 */
[----:B------:R-:W-:Y:S01]  /*1d620*/  IMAD.MOV.U32 R3, RZ, RZ, 0x181f ;  /* 0x0000181fff037424 */ /* 0x000fe200078e00ff */
[----:B----4-:R-:W-:Y:S02]  /*1d630*/  MOV R2, 0x1d650 ;  /* 0x0001d65000027802 */ /* 0x010fe40000000f00 */
[----:B-123--:R-:W-:Y:S05]  /*1d640*/  CALL.REL.NOINC `($__internal_75_$__cuda_sm70_shflsync_idx_p) ;  /* 0x0000081000007944 */ /* 0x00efea0003c00000 */
[----:B------:R-:W-:Y:S01]  /*1d650*/  MOV R2, R5 ;  /* 0x0000000500027202 */ /* 0x000fe20000000f00 */
[----:B------:R-:W-:Y:S05]  /*1d660*/  BRA `(.L_x_3665) ;  /* 0xffffdd8000007947 */ /* 0x000fea000383ffff */
.L_x_3617:
        /* <DEDUP_REMOVED lines=13> */
.L_x_3619:
[----:B------:R-:W-:Y:S01]  /*1d740*/  IMAD.MOV.U32 R9, RZ, RZ, R86 ;  /* 0x000000ffff097224 */ /* 0x000fe200078e0056 */
[----:B------:R-:W-:Y:S01]  /*1d750*/  MOV R5, RZ ;  /* 0x000000ff00057202 */ /* 0x000fe20000000f00 */
[----:B---3--:R-:W-:Y:S01]  /*1d760*/  IMAD.MOV.U32 R3, RZ, RZ, 0x1f ;  /* 0x0000001fff037424 */ /* 0x008fe200078e00ff */
[----:B----4-:R-:W-:Y:S02]  /*1d770*/  MOV R2, 0x1d790 ;  /* 0x0001d79000027802 */ /* 0x010fe40000000f00 */
[----:B--2---:R-:W-:Y:S05]  /*1d780*/  CALL.REL.NOINC `($__internal_75_$__cuda_sm70_shflsync_idx_p) ;  /* 0x000006d000007944 */ /* 0x004fea0003c00000 */
[----:B------:R-:W-:Y:S01]  /*1d790*/  MOV R10, R5 ;  /* 0x00000005000a7202 */ /* 0x000fe20000000f00 */
[----:B------:R-:W-:Y:S05]  /*1d7a0*/  BRA `(.L_x_3667) ;  /* 0xffffdf5000007947 */ /* 0x000fea000383ffff */
.L_x_3620:
[----:B------:R-:W-:Y:S01]  /*1d7b0*/  IMAD.MOV.U32 R9, RZ, RZ, R86 ;  /* 0x000000ffff097224 */ /* 0x000fe200078e0056 */
[----:B------:R-:W-:Y:S01]  /*1d7c0*/  MOV R5, 0x1 ;  /* 0x0000000100057802 */ /* 0x000fe20000000f00 */
[----:B------:R-:W-:Y:S01]  /*1d7d0*/  IMAD.MOV.U32 R3, RZ, RZ, 0x1f ;  /* 0x0000001fff037424 */ /* 0x000fe200078e00ff */
[----:B----4-:R-:W-:Y:S02]  /*1d7e0*/  MOV R2, 0x1d800 ;  /* 0x0001d80000027802 */ /* 0x010fe40000000f00 */
[----:B-123--:R-:W-:Y:S05]  /*1d7f0*/  CALL.REL.NOINC `($__internal_75_$__cuda_sm70_shflsync_idx_p) ;  /* 0x0000066000007944 */ /* 0x00efea0003c00000 */
[----:B------:R-:W-:Y:S01]  /*1d800*/  MOV R8, R5 ;  /* 0x0000000500087202 */ /* 0x000fe20000000f00 */
[----:B------:R-:W-:Y:S05]  /*1d810*/  BRA `(.L_x_3668) ;  /* 0xffffdf0000007947 */ /* 0x000fea000383ffff */
.L_x_3621:
[----:B------:R-:W-:Y:S01]  /*1d820*/  IMAD.MOV.U32 R0, RZ, RZ, R4 ;  /* 0x000000ffff007224 */ /* 0x000fe200078e0004 */
[----:B------:R-:W-:-:S02]  /*1d830*/  MOV R2, 0x1 ;  /* 0x0000000100027802 */ /* 0x000fc40000000f00 */
[----:B------:R-:W-:Y:S02]  /*1d840*/  MOV R3, 0x1d860 ;  /* 0x0001d86000037802 */ /* 0x000fe40000000f00 */
[----:B-1-3--:R-:W-:Y:S05]  /*1d850*/  CALL.REL.NOINC `($__internal_76_$__cuda_sm70_shflsync_up_p) ;  /* 0x0000065000007944 */ /* 0x00afea0003c00000 */
[----:B------:R-:W-:Y:S05]  /*1d860*/  BRA `(.L_x_3669) ;  /* 0xffffdfd000007947 */ /* 0x000fea000383ffff */
.L_x_3622:
[----:B------:R-:W-:Y:S01]  /*1d870*/  IMAD.MOV.U32 R0, RZ, RZ, R4 ;  /* 0x000000ffff007224 */ /* 0x000fe200078e0004 */
[----:B------:R-:W-:Y:S02]  /*1d880*/  MOV R2, 0x2 ;  /* 0x0000000200027802 */ /* 0x000fe40000000f00 */
[----:B------:R-:W-:Y:S02]  /*1d890*/  MOV R3, 0x1d8b0 ;  /* 0x0001d8b000037802 */ /* 0x000fe40000000f00 */
[----:B-1-3--:R-:W-:Y:S05]  /*1d8a0*/  CALL.REL.NOINC `($__internal_76_$__cuda_sm70_shflsync_up_p) ;  /* 0x0000060000007944 */ /* 0x00afea0003c00000 */
        /* <DEDUP_REMOVED lines=27> */
.L_x_3626:
[----:B------:R-:W-:Y:S02]  /*1da60*/  MOV R2, 0x1 ;  /* 0x0000000100027802 */ /* 0x000fe40000000f00 */
[----:B------:R-:W-:-:S02]  /*1da70*/  MOV R3, 0x1da90 ;  /* 0x0001da9000037802 */ /* 0x000fc40000000f00 */
[----:B-1----:R-:W-:Y:S05]  /*1da80*/  CALL.REL.NOINC `($__internal_76_$__cuda_sm70_shflsync_up_p) ;  /* 0x0000042000007944 */ /* 0x002fea0003c00000 */
[----:B------:R-:W-:Y:S01]  /*1da90*/  MOV R2, R5 ;  /* 0x0000000500027202 */ /* 0x000fe20000000f00 */
[----:B------:R-:W-:Y:S05]  /*1daa0*/  BRA `(.L_x_3671) ;  /* 0xffffdfe000007947 */ /* 0x000fea000383ffff */
.L_x_3627:
[----:B------:R-:W-:Y:S02]  /*1dab0*/  MOV R2, 0x2 ;  /* 0x0000000200027802 */ /* 0x000fe40000000f00 */
[----:B------:R-:W-:-:S02]  /*1dac0*/  MOV R3, 0x1dae0 ;  /* 0x0001dae000037802 */ /* 0x000fc40000000f00 */
[----:B-1----:R-:W-:Y:S05]  /*1dad0*/  CALL.REL.NOINC `($__internal_76_$__cuda_sm70_shflsync_up_p) ;  /* 0x000003d000007944 */ /* 0x002fea0003c00000 */
[----:B------:R-:W-:Y:S01]  /*1dae0*/  SEL R5, R5, RZ, P1 ;  /* 0x000000ff05057207 */ /* 0x000fe20000800000 */
[----:B------:R-:W-:Y:S01]  /*1daf0*/  IMAD.MOV.U32 R2, RZ, RZ, 0x4 ;  /* 0x00000004ff027424 */ /* 0x000fe200078e00ff */
[----:B------:R-:W-:-:S03]  /*1db00*/  MOV R3, 0x1db30 ;  /* 0x0001db3000037802 */ /* 0x000fc60000000f00 */
[----:B------:R-:W-:Y:S02]  /*1db10*/  IMAD.IADD R0, R0, 0x1, R5 ;  /* 0x0000000100007824 */ /* 0x000fe400078e0205 */
        /* <DEDUP_REMOVED lines=22> */
.L_x_3629:
[----:B------:R-:W-:Y:S02]  /*1dc80*/  SEL R0, RZ, 0x1, P0 ;  /* 0x00000001ff007807 */ /* 0x000fe40000000000 */
[----:B------:R-:W-:-:S02]  /*1dc90*/  MOV R2, 0x1dcb0 ;  /* 0x0001dcb000027802 */ /* 0x000fc40000000f00 */
[----:B-12---:R-:W-:Y:S05]  /*1dca0*/  CALL.REL.NOINC `($__internal_77_$__cuda_sm70_votesync_ballot) ;  /* 0x0000027000007944 */ /* 0x006fea0003c00000 */
[----:B------:R-:W-:Y:S01]  /*1dcb0*/  MOV R11, R0 ;  /* 0x00000000000b7202 */ /* 0x000fe20000000f00 */
[----:B------:R-:W-:Y:S05]  /*1dcc0*/  BRA `(.L_x_3673) ;  /* 0xffffdf5000007947 */ /* 0x000fea000383ffff */
.L_x_3630:
[----:B------:R-:W-:Y:S01]  /*1dcd0*/  IMAD.MOV.U32 R9, RZ, RZ, R6 ;  /* 0x000000ffff097224 */ /* 0x000fe200078e0006 */
[----:B------:R-:W-:Y:S01]  /*1dce0*/  MOV R5, R0 ;  /* 0x0000000000057202 */ /* 0x000fe20000000f00 */
[----:B------:R-:W-:Y:S01]  /*1dcf0*/  IMAD.MOV.U32 R3, RZ, RZ, 0x1f ;  /* 0x0000001fff037424 */ /* 0x000fe200078e00ff */
[----:B------:R-:W-:-:S02]  /*1dd00*/  MOV R2, 0x1dd20 ;  /* 0x0001dd2000027802 */ /* 0x000fc40000000f00 */
[----:B-12---:R-:W-:Y:S05]  /*1dd10*/  CALL.REL.NOINC `($__internal_75_$__cuda_sm70_shflsync_idx_p) ;  /* 0x0000014000007944 */ /* 0x006fea0003c00000 */
[----:B------:R-:W-:Y:S01]  /*1dd20*/  IMAD.MOV.U32 R6, RZ, RZ, R5 ;  /* 0x000000ffff067224 */ /* 0x000fe200078e0005 */
[----:B------:R-:W-:Y:S01]  /*1dd30*/  MOV R5, R0 ;  /* 0x0000000000057202 */ /* 0x000fe20000000f00 */
[----:B------:R-:W-:Y:S01]  /*1dd40*/  IMAD.MOV.U32 R9, RZ, RZ, R7 ;  /* 0x000000ffff097224 */ /* 0x000fe200078e0007 */
[----:B------:R-:W-:-:S02]  /*1dd50*/  MOV R3, 0x1f ;  /* 0x0000001f00037802 */ /* 0x000fc40000000f00 */
[----:B------:R-:W-:Y:S02]  /*1dd60*/  MOV R2, 0x1dd80 ;  /* 0x0001dd8000027802 */ /* 0x000fe40000000f00 */
[----:B------:R-:W-:Y:S05]  /*1dd70*/  CALL.REL.NOINC `($__internal_75_$__cuda_sm70_shflsync_idx_p) ;  /* 0x000000e000007944 */ /* 0x000fea0003c00000 */
[----:B------:R-:W-:Y:S01]  /*1dd80*/  MOV R7, R5 ;  /* 0x0000000500077202 */ /* 0x000fe20000000f00 */
[----:B------:R-:W-:Y:S05]  /*1dd90*/  BRA `(.L_x_3674) ;  /* 0xffffded000007947 */ /* 0x000fea000383ffff */
.L_x_3633:
[----:B------:R-:W-:Y:S01]  /*1dda0*/  IMAD.MOV.U32 R9, RZ, RZ, R4 ;  /* 0x000000ffff097224 */ /* 0x000fe200078e0004 */
[----:B------:R-:W-:Y:S01]  /*1ddb0*/  MOV R5, R0 ;  /* 0x0000000000057202 */ /* 0x000fe20000000f00 */
[----:B------:R-:W-:Y:S01]  /*1ddc0*/  IMAD.MOV.U32 R3, RZ, RZ, 0x1f ;  /* 0x0000001fff037424 */ /* 0x000fe200078e00ff */
[----:B------:R-:W-:Y:S02]  /*1ddd0*/  MOV R2, 0x1ddf0 ;  /* 0x0001ddf000027802 */ /* 0x000fe40000000f00 */
[----:B-12-4-:R-:W-:Y:S05]  /*1dde0*/  CALL.REL.NOINC `($__internal_75_$__cuda_sm70_shflsync_idx_p) ;  /* 0x0000007000007944 */ /* 0x016fea0003c00000 */
[----:B------:R-:W-:Y:S01]  /*1ddf0*/  MOV R12, R5 ;  /* 0x00000005000c7202 */ /* 0x000fe20000000f00 */
[----:B------:R-:W-:Y:S05]  /*1de00*/  BRA `(.L_x_3632) ;  /* 0xffffdec000007947 */ /* 0x000fea000383ffff */
        .weak           $__internal_74_$__cuda_sm70_shflsync_bfly_p
        .type           $__internal_74_$__cuda_sm70_shflsync_bfly_p,@function
        .size           $__internal_74_$__cuda_sm70_shflsync_bfly_p,($__internal_75_$__cuda_sm70_shflsync_idx_p - $__internal_74_$__cuda_sm70_shflsync_bfly_p)
$__internal_74_$__cuda_sm70_shflsync_bfly_p:
[----:B------:R-:W-:Y:S04]  /*1de10*/  WARPSYNC R6 ;  /* 0x0000000600007348 */ /* 0x000fe80003800000 */
[----:B------:R1:W2:Y:S02]  /*1de20*/  SHFL.BFLY PT, R5, R2, R5, R7 ;  /* 0x0c00000502057389 */ /* 0x0002a400000e0007 */
[----:B-1----:R-:W-:-:S02]  /*1de30*/  MOV R2, R3 ;  /* 0x0000000300027202 */ /* 0x002fc40000000f00 */
[----:B------:R-:W-:-:S04]  /*1de40*/  MOV R3, 0x0 ;  /* 0x0000000000037802 */ /* 0x000fc80000000f00 */
[----:B--2---:R-:W-:Y:S05]  /*1de50*/  RET.REL.NODEC R2 `(_ZN7cutlass13device_kernelIN5flash19enable_sm80_to_sm89INS1_16FlashAttnFwdSm80INS1_25CollectiveMainloopFwdSm80ILi8ELi1ELb0EN4cute5tupleIJNS5_1CILi128EEENS7_ILi64EEENS7_ILi192EEEEEELi192ENS_10bfloat16_tEfNS_4arch4Sm80ELb1ELb0ELb0ELb1ELb0ELb1ELb1ELb1EEENS1_21CollectiveEpilogueFwdINS6_IJS8_SA_S9_EEENS6_IJNS7_ILi1EEESI_SI_EEESC_SE_Li256ELb1ELb1ELb1ELb0EEENS1_36VarlenDynamicPersistentTileSchedulerILi128ELi64ELi256ELi256ELb1ELb1ELb0ELb1ELb1ELb1EEEEEEEEEvNT_6ParamsE) ;  /* 0xfffe21a002007950 */ /* 0x004fea0003c3ffff */
        .weak           $__internal_75_$__cuda_sm70_shflsync_idx_p
        .type           $__internal_75_$__cuda_sm70_shflsync_idx_p,@function
        .size           $__internal_75_$__cuda_sm70_shflsync_idx_p,($__internal_76_$__cuda_sm70_shflsync_up_p - $__internal_75_$__cuda_sm70_shflsync_idx_p)
$__internal_75_$__cuda_sm70_shflsync_idx_p:
[----:B------:R-:W-:-:S04]  /*1de60*/  MOV R87, 0xffffffff ;  /* 0xffffffff00577802 */ /* 0x000fc80000000f00 */
[----:B------:R-:W-:Y:S04]  /*1de70*/  WARPSYNC R87 ;  /* 0x0000005700007348 */ /* 0x000fe80003800000 */
[----:B------:R1:W2:Y:S02]  /*1de80*/  SHFL.IDX PT, R5, R9, R5, R3 ;  /* 0x0000000509057389 */ /* 0x0002a400000e0003 */
[----:B-1----:R-:W-:-:S04]  /*1de90*/  MOV R3, 0x0 ;  /* 0x0000000000037802 */ /* 0x002fc80000000f00 */
[----:B--2---:R-:W-:Y:S05]  /*1dea0*/  RET.REL.NODEC R2 `(_ZN7cutlass13device_kernelIN5flash19enable_sm80_to_sm89INS1_16FlashAttnFwdSm80INS1_25CollectiveMainloopFwdSm80ILi8ELi1ELb0EN4cute5tupleIJNS5_1CILi128EEENS7_ILi64EEENS7_ILi192EEEEEELi192ENS_10bfloat16_tEfNS_4arch4Sm80ELb1ELb0ELb0ELb1ELb0ELb1ELb1ELb1EEENS1_21CollectiveEpilogueFwdINS6_IJS8_SA_S9_EEENS6_IJNS7_ILi1EEESI_SI_EEESC_SE_Li256ELb1ELb1ELb1ELb0EEENS1_36VarlenDynamicPersistentTileSchedulerILi128ELi64ELi256ELi256ELb1ELb1ELb0ELb1ELb1ELb1EEEEEEEEEvNT_6ParamsE) ;  /* 0xfffe215002007950 */ /* 0x004fea0003c3ffff */
        .weak           $__internal_76_$__cuda_sm70_shflsync_up_p
        .type           $__internal_76_$__cuda_sm70_shflsync_up_p,@function
        .size           $__internal_76_$__cuda_sm70_shflsync_up_p,($__internal_77_$__cuda_sm70_votesync_ballot - $__internal_76_$__cuda_sm70_shflsync_up_p)
$__internal_76_$__cuda_sm70_shflsync_up_p:
[----:B------:R-:W-:Y:S02]  /*1deb0*/  IMAD.MOV.U32 R5, RZ, RZ, RZ ;  /* 0x000000ffff057224 */ /* 0x000fe400078e00ff */
[----:B------:R-:W-:-:S04]  /*1dec0*/  IMAD.MOV.U32 R9, RZ, RZ, -0x1 ;  /* 0xffffffffff097424 */ /* 0x000fc800078e00ff */
[----:B------:R-:W-:Y:S04]  /*1ded0*/  WARPSYNC R9 ;  /* 0x0000000900007348 */ /* 0x000fe80003800000 */
[----:B------:R1:W2:Y:S02]  /*1dee0*/  SHFL.UP PT, R5, R0, R2, R5 ;  /* 0x0400000200057389 */ /* 0x0002a400000e0005 */
[----:B-1----:R-:W-:Y:S02]  /*1def0*/  MOV R2, R3 ;  /* 0x0000000300027202 */ /* 0x002fe40000000f00 */
[----:B------:R-:W-:-:S04]  /*1df00*/  MOV R3, 0x0 ;  /* 0x0000000000037802 */ /* 0x000fc80000000f00 */
[----:B--2---:R-:W-:Y:S05]  /*1df10*/  RET.REL.NODEC R2 `(_ZN7cutlass13device_kernelIN5flash19enable_sm80_to_sm89INS1_16FlashAttnFwdSm80INS1_25CollectiveMainloopFwdSm80ILi8ELi1ELb0EN4cute5tupleIJNS5_1CILi128EEENS7_ILi64EEENS7_ILi192EEEEEELi192ENS_10bfloat16_tEfNS_4arch4Sm80ELb1ELb0ELb0ELb1ELb0ELb1ELb1ELb1EEENS1_21CollectiveEpilogueFwdINS6_IJS8_SA_S9_EEENS6_IJNS7_ILi1EEESI_SI_EEESC_SE_Li256ELb1ELb1ELb1ELb0EEENS1_36VarlenDynamicPersistentTileSchedulerILi128ELi64ELi256ELi256ELb1ELb1ELb0ELb1ELb1ELb1EEEEEEEEEvNT_6ParamsE) ;  /* 0xfffe20e002007950 */ /* 0x004fea0003c3ffff */
        .weak           $__internal_77_$__cuda_sm70_votesync_ballot
        .type           $__internal_77_$__cuda_sm70_votesync_ballot,@function
        .size           $__internal_77_$__cuda_sm70_votesync_ballot,(.L_x_5020 - $__internal_77_$__cuda_sm70_votesync_ballot)
$__internal_77_$__cuda_sm70_votesync_ballot:
[----:B------:R-:W-:Y:S01]  /*1df20*/  ISETP.NE.U32.AND P0, PT, R0, 0x1, PT ;  /* 0x000000010000780c */ /* 0x000fe20003f05070 */
[----:B------:R-:W-:-:S04]  /*1df30*/  IMAD.MOV.U32 R3, RZ, RZ, -0x1 ;  /* 0xffffffffff037424 */ /* 0x000fc800078e00ff */
[----:B------:R-:W-:Y:S08]  /*1df40*/  WARPSYNC R3 ;  /* 0x0000000300007348 */ /* 0x000ff00003800000 */
[----:B------:R-:W-:-:S04]  /*1df50*/  VOTE.ANY R0, PT, !P0 ;  /* 0x0000000000007806 */ /* 0x000fc800040e0100 */
[----:B------:R-:W-:Y:S01]  /*1df60*/  LOP3.LUT R0, R0, R3, RZ, 0xc0, !PT ;  /* 0x0000000300007212 */ /* 0x000fe200078ec0ff */
[----:B------:R-:W-:-:S04]  /*1df70*/  IMAD.MOV.U32 R3, RZ, RZ, 0x0 ;  /* 0x00000000ff037424 */ /* 0x000fc800078e00ff */
[----:B------:R-:W-:Y:S05]  /*1df80*/  RET.REL.NODEC R2 `(_ZN7cutlass13device_kernelIN5flash19enable_sm80_to_sm89INS1_16FlashAttnFwdSm80INS1_25CollectiveMainloopFwdSm80ILi8ELi1ELb0EN4cute5tupleIJNS5_1CILi128EEENS7_ILi64EEENS7_ILi192EEEEEELi192ENS_10bfloat16_tEfNS_4arch4Sm80ELb1ELb0ELb0ELb1ELb0ELb1ELb1ELb1EEENS1_21CollectiveEpilogueFwdINS6_IJS8_SA_S9_EEENS6_IJNS7_ILi1EEESI_SI_EEESC_SE_Li256ELb1ELb1ELb1ELb0EEENS1_36VarlenDynamicPersistentTileSchedulerILi128ELi64ELi256ELi256ELb1ELb1ELb0ELb1ELb1ELb1EEEEEEEEEvNT_6ParamsE) ;  /* 0xfffe207002007950 */ /* 0x000fea0003c3ffff */
.L_x_3675:
        /* <DEDUP_REMOVED lines=15> */
.L_x_5020:


//--------------------- .text._ZN7cutlass13device_kernelIN5flash19enable_sm80_to_sm89INS1_16FlashAttnFwdSm80INS1_25CollectiveMainloopFwdSm80ILi8ELi2ELb1EN4cute5tupleIJNS5_1CILi128EEENS7_ILi96EEENS7_ILi192EEEEEELi192ENS_10bfloat16_tEfNS_4arch4Sm80ELb0ELb0ELb0ELb0ELb0ELb0ELb1ELb1EEENS1_21CollectiveEpilogueFwdINS6_IJS8_SA_S9_EEENS6_IJNS7_ILi1EEESI_SI_EEESC_SE_Li256ELb0ELb1ELb1ELb0EEENS1_19SingleTileSchedulerILb0ELb1ELb1ELi128EEEEEEEEEvNT_6ParamsE --------------------------
	.section	.text._ZN7cutlass13device_kernelIN5flash19enable_sm80_to_sm89INS1_16FlashAttnFwdSm80INS1_25CollectiveMainloopFwdSm80ILi8ELi2ELb1EN4cute5tupleIJNS5_1CILi128EEENS7_ILi96EEENS7_ILi192EEEEEELi192ENS_10bfloat16_tEfNS_4arch4Sm80ELb0ELb0ELb0ELb0ELb0ELb0ELb1ELb1EEENS1_21CollectiveEpilogueFwdINS6_IJS8_SA_S9_EEENS6_IJNS7_ILi1EEESI_SI_EEESC_SE_Li256ELb0ELb1ELb1ELb0EEENS1_19SingleTileSchedulerILb0ELb1ELb1ELi128EEEEEEEEEvNT_6ParamsE,"ax",@progbits
	.sectioninfo	@"SHI_REGISTERS=255"
	.align	128
.text._ZN7cutlass13device_kernelIN5flash19enable_sm80_to_sm89INS1_16FlashAttnFwdSm80INS1_25CollectiveMainloopFwdSm80ILi8ELi2ELb1EN4cute5tupleIJNS5_1CILi128EEENS7_ILi96EEENS7_ILi192EEEEEELi192ENS_10bfloat16_tEfNS_4arch4Sm80ELb0ELb0ELb0ELb0ELb0ELb0ELb1ELb1EEENS1_21CollectiveEpilogueFwdINS6_IJS8_SA_S9_EEENS6_IJNS7_ILi1EEESI_SI_EEESC_SE_Li256ELb0ELb1ELb1ELb0EEENS1_19SingleTileSchedulerILb0ELb1ELb1ELi128EEEEEEEEEvNT_6ParamsE:
        .type           _ZN7cutlass13device_kernelIN5flash19enable_sm80_to_sm89INS1_16FlashAttnFwdSm80INS1_25CollectiveMainloopFwdSm80ILi8ELi2ELb1EN4cute5tupleIJNS5_1CILi128EEENS7_ILi96EEENS7_ILi192EEEEEELi192ENS_10bfloat16_tEfNS_4arch4Sm80ELb0ELb0ELb0ELb0ELb0ELb0ELb1ELb1EEENS1_21CollectiveEpilogueFwdINS6_IJS8_SA_S9_EEENS6_IJNS7_ILi1EEESI_SI_EEESC_SE_Li256ELb0ELb1ELb1ELb0EEENS1_19SingleTileSchedulerILb0ELb1ELb1ELi128EEEEEEEEEvNT_6ParamsE,@function
        .size           _ZN7cutlass13device_kernelIN5flash19enable_sm80_to_sm89INS1_16FlashAttnFwdSm80INS1_25CollectiveMainloopFwdSm80ILi8ELi2ELb1EN4cute5tupleIJNS5_1CILi128EEENS7_ILi96EEENS7_ILi192EEEEEELi192ENS_10bfloat16_tEfNS_4arch4Sm80ELb0ELb0ELb0ELb0ELb0ELb0ELb1ELb1EEENS1_21CollectiveEpilogueFwdINS6_IJS8_SA_S9_EEENS6_IJNS7_ILi1EEESI_SI_EEESC_SE_Li256ELb0ELb1ELb1ELb0EEENS1_19SingleTileSchedulerILb0ELb1ELb1ELi128EEEEEEEEEvNT_6ParamsE,(.L_x_5025 - _ZN7cutlass13device_kernelIN5flash19enable_sm80_to_sm89INS1_16FlashAttnFwdSm80INS1_25CollectiveMainloopFwdSm80ILi8ELi2ELb1EN4cute5tupleIJNS5_1CILi128EEENS7_ILi96EEENS7_ILi192EEEEEELi192ENS_10bfloat16_tEfNS_4arch4Sm80ELb0ELb0ELb0ELb0ELb0ELb0ELb1ELb1EEENS1_21CollectiveEpilogueFwdINS6_IJS8_SA_S9_EEENS6_IJNS7_ILi1EEESI_SI_EEESC_SE_Li256ELb0ELb1ELb1ELb0EEENS1_19SingleTileSchedulerILb0ELb1ELb1ELi128EEEEEEEEEvNT_6ParamsE)
        .other          _ZN7cutlass13device_kernelIN5flash19enable_sm80_to_sm89INS1_16FlashAttnFwdSm80INS1_25CollectiveMainloopFwdSm80ILi8ELi2ELb1EN4cute5tupleIJNS5_1CILi128EEENS7_ILi96EEENS7_ILi192EEEEEELi192ENS_10bfloat16_tEfNS_4arch4Sm80ELb0ELb0ELb0ELb0ELb0ELb0ELb1ELb1EEENS1_21CollectiveEpilogueFwdINS6_IJS8_SA_S9_EEENS6_IJNS7_ILi1EEESI_SI_EEESC_SE_Li256ELb0ELb1ELb1ELb0EEENS1_19SingleTileSchedulerILb0ELb1ELb1ELi128EEEEEEEEEvNT_6ParamsE,@"STO_CUDA_ENTRY STV_DEFAULT"
_ZN7cutlass13device_kernelIN5flash19enable_sm80_to_sm89INS1_16FlashAttnFwdSm80INS1_25CollectiveMainloopFwdSm80ILi8ELi2ELb1EN4cute5tupleIJNS5_1CILi128EEENS7_ILi96EEENS7_ILi192EEEEEELi192ENS_10bfloat16_tEfNS_4arch4Sm80ELb0ELb0ELb0ELb0ELb0ELb0ELb1ELb1EEENS1_21CollectiveEpilogueFwdINS6_IJS8_SA_S9_EEENS6_IJNS7_ILi1EEESI_SI_EEESC_SE_Li256ELb0ELb1ELb1ELb0EEENS1_19SingleTileSchedulerILb0ELb1ELb1ELi128EEEEEEEEEvNT_6ParamsE:
        /* <DEDUP_REMOVED lines=18> */
.L_x_3676:
[----:B---3--:R-:W-:Y:S02]  /*0120*/  ULDC.64 UR4, c[0x0][0x550] ;  /* 0x0001540000047ab9 */ /* 0x008fe40000000a00 */
[----:B------:R-:W-:Y:S02]  /*0130*/  UISETP.NE.AND UP0, UPT, UR4, 0x1, UPT ;  /* 0x000000010400788c */ /* 0x000fe4000bf05270 */
[----:B------:R-:W-:-:S02]  /*0140*/  UIMAD.WIDE.U32 UR8, UR6, UR5, URZ ;  /* 0x00000005060872a5 */ /* 0x000fc4000f8e003f */
[----:B------:R-:W-:Y:S02]  /*0150*/  ULDC UR4, c[0x0][0x558] ;  /* 0x0001560000047ab9 */ /* 0x000fe40000000800 */
[----:B------:R-:W-:-:S05]  /*0160*/  UMOV UR11, UR6 ;  /* 0x00000006000b7c82 */ /* 0x000fca0008000000 */
[----:B------:R-:W-:-:S03]  /*0170*/  @UP0 USHF.R.U32.HI UR11, URZ, UR4, UR9 ;  /* 0x000000043f0b0299 */ /* 0x000fc60008011609 */
.L_x_3677:
        /* <DEDUP_REMOVED lines=21> */
[-C--:B------:R-:W-:Y:S02]  /*02d0*/  IABS R0, R2.reuse ;  /* 0x0000000200007213 */ /* 0x080fe40000000000 */
[----:B------:R-:W-:Y:S02]  /*02e0*/  IABS R2, R2 ;  /* 0x0000000200027213 */ /* 0x000fe40000000000 */
        /* <DEDUP_REMOVED lines=10> */
[----:B------:R-:W-:-:S04]  /*0390*/  UIMAD UR4, UR4, UR9, URZ ;  /* 0x00000009040472a4 */ /* 0x000fc8000f8e023f */
[----:B------:R-:W-:Y:S01]  /*03a0*/  IMAD.MOV.U32 R3, RZ, RZ, R0 ;  /* 0x000000ffff037224 */ /* 0x000fe200078e0000 */
[----:B------:R-:W-:Y:S01]  /*03b0*/  UIMAD.WIDE.U32 UR12, UR13, UR4, UR12 ;  /* 0x000000040d0c72a5 */ /* 0x000fe2000f8e000c */
[----:B------:R-:W-:Y:S02]  /*03c0*/  IMAD.MOV R0, RZ, RZ, -R2 ;  /* 0x000000ffff007224 */ /* 0x000fe400078e0a02 */
[----:B------:R-:W1:Y:S08]  /*03d0*/  R2UR UR8, R3 ;  /* 0x00000000030873c2 */ /* 0x000e7000000e0000 */
        /* <DEDUP_REMOVED lines=12> */
.L_x_3678:
        /* <DEDUP_REMOVED lines=81> */
[----:B------:R-:W-:Y:S01]  /*09b0*/  UIMAD UR6, UR11, UR7, UR16 ;  /* 0x000000070b0672a4 */ /* 0x000fe2000f8e0210 */
[----:B------:R-:W-:Y:S01]  /*09c0*/  IMAD R7, R7, c[0x0][0x168], RZ ;  /* 0x00005a0007077a24 */ /* 0x000fe200078e02ff */
[-C--:B------:R-:W-:Y:S01]  /*09d0*/  LEA.HI R10, R34, R132.reuse, RZ, 0x4 ;  /* 0x00000084220a7211 */ /* 0x080fe200078f20ff */
[----:B------:R-:W-:Y:S01]  /*09e0*/  IMAD.IADD R26, R132, 0x1, -R0 ;  /* 0x00000001841a7824 */ /* 0x000fe200078e0a00 */
[----:B------:R-:W-:Y:S01]  /*09f0*/  UIADD3 UR6, UR23, UR6, URZ ;  /* 0x0000000617067290 */ /* 0x000fe2000fffe03f */
[----:B-1----:R-:W-:Y:S01]  /*0a00*/  IMAD R6, R8, 0x80, R14 ;  /* 0x0000008008067824 */ /* 0x002fe200078e020e */
[----:B------:R-:W-:Y:S01]  /*0a10*/  SHF.R.S32.HI R9, RZ, 0x4, R10 ;  /* 0x00000004ff097819 */ /* 0x000fe2000001140a */
[--C-:B------:R-:W-:Y:S01]  /*0a20*/  IMAD R0, R26, 0x20, R14.reuse ;  /* 0x000000201a007824 */ /* 0x100fe200078e020e */
[----:B------:R-:W-:Y:S01]  /*0a30*/  SHF.R.S32.HI R13, RZ, 0x1f, R14 ;  /* 0x0000001fff0d7819 */ /* 0x000fe2000001140e */
[----:B------:R-:W-:Y:S01]  /*0a40*/  UIMAD UR16, UR14, -0x60, UR15 ;  /* 0xffffffa00e1078a4 */ /* 0x000fe2000f8e020f */
[----:B------:R-:W-:Y:S01]  /*0a50*/  IADD3 R5, R6, 0x20, RZ ;  /* 0x0000002006057810 */ /* 0x000fe20007ffe0ff */
[----:B------:R-:W-:Y:S01]  /*0a60*/  IMAD R8, R8, 0x80, R0 ;  /* 0x0000008008087824 */ /* 0x000fe200078e0200 */
[----:B------:R-:W-:Y:S01]  /*0a70*/  IADD3 R4, R6, 0x40, RZ ;  /* 0x0000004006047810 */ /* 0x000fe20007ffe0ff */
[----:B--2---:R-:W-:Y:S01]  /*0a80*/  IMAD.U32 R2, RZ, RZ, UR20 ;  /* 0x00000014ff027e24 */ /* 0x004fe2000f8e00ff */
[-C--:B------:R-:W-:Y:S01]  /*0a90*/  ISETP.GE.AND P5, PT, R5, R7.reuse, PT ;  /* 0x000000070500720c */ /* 0x080fe20003fa6270 */
[----:B------:R-:W-:Y:S01]  /*0aa0*/  @P0 IMAD.HI.U32 R5, R8, c[0x0][0x2c8], RZ ;  /* 0x0000b20008050a27 */ /* 0x000fe200078e00ff */
[----:B------:R-:W-:Y:S01]  /*0ab0*/  ISETP.GE.AND P1, PT, R4, R7, PT ;  /* 0x000000070400720c */ /* 0x000fe20003f26270 */
[----:B------:R-:W-:Y:S01]  /*0ac0*/  UIMAD UR9, UR15, UR9, URZ ;  /* 0x000000090f0972a4 */ /* 0x000fe2000f8e023f */
[----:B------:R-:W-:Y:S01]  /*0ad0*/  LEA.HI R108, R34, R132, RZ, 0x5 ;  /* 0x00000084226c7211 */ /* 0x000fe200078f28ff */
[----:B------:R-:W-:-:S02]  /*0ae0*/  IMAD.MOV.U32 R31, RZ, RZ, R2 ;  /* 0x000000ffff1f7224 */ /* 0x000fc400078e0002 */
[----:B------:R-:W-:Y:S01]  /*0af0*/  IMAD.U32 R2, RZ, RZ, UR18 ;  /* 0x00000012ff027e24 */ /* 0x000fe2000f8e00ff */
[----:B------:R-:W-:Y:S01]  /*0b00*/  UIADD3 UR9, UR21, UR9, URZ ;  /* 0x0000000915097290 */ /* 0x000fe2000fffe03f */
[----:B------:R-:W-:Y:S02]  /*0b10*/  IMAD.U32 R3, RZ, RZ, UR21 ;  /* 0x00000015ff037e24 */ /* 0x000fe4000f8e00ff */
[----:B------:R-:W-:Y:S02]  /*0b20*/  IMAD.U32 R3, RZ, RZ, UR19 ;  /* 0x00000013ff037e24 */ /* 0x000fe4000f8e00ff */
[----:B------:R-:W-:Y:S02]  /*0b30*/  IMAD.MOV.U32 R33, RZ, RZ, R2 ;  /* 0x000000ffff217224 */ /* 0x000fe400078e0002 */
[----:B------:R-:W-:Y:S02]  /*0b40*/  IMAD.U32 R3, RZ, RZ, UR23 ;  /* 0x00000017ff037e24 */ /* 0x000fe4000f8e00ff */
[----:B------:R-:W-:-:S02]  /*0b50*/  IMAD.U32 R2, RZ, RZ, UR22 ;  /* 0x00000016ff027e24 */ /* 0x000fc4000f8e00ff */
[----:B------:R-:W-:Y:S01]  /*0b60*/  IMAD.U32 R3, RZ, RZ, UR6 ;  /* 0x00000006ff037e24 */ /* 0x000fe2000f8e00ff */
[----:B------:R-:W-:Y:S01]  /*0b70*/  ULDC.64 UR6, c[0x0][0x1e8] ;  /* 0x00007a0000067ab9 */ /* 0x000fe20000000a00 */
[----:B------:R-:W-:Y:S01]  /*0b80*/  IMAD R4, R19, c[0x0][0x1c0], RZ ;  /* 0x0000700013047a24 */ /* 0x000fe200078e02ff */
[----:B------:R-:W-:Y:S01]  /*0b90*/  UIMAD UR6, UR8, UR6, URZ ;  /* 0x00000006080672a4 */ /* 0x000fe2000f8e023f */
[----:B------:R-:W-:Y:S01]  /*0ba0*/  IMAD.MOV.U32 R0, RZ, RZ, R8 ;  /* 0x000000ffff007224 */ /* 0x000fe200078e0008 */
[----:B------:R-:W-:Y:S01]  /*0bb0*/  @P0 SHF.R.U32.HI R0, RZ, c[0x0][0x2cc], R5 ;  /* 0x0000b300ff000a19 */ /* 0x000fe20000011605 */
[C---:B------:R-:W-:Y:S01]  /*0bc0*/  IMAD R4, R35.reuse, c[0x0][0x1c4], R4 ;  /* 0x0000710023047a24 */ /* 0x040fe200078e0204 */
[----:B------:R-:W-:Y:S01]  /*0bd0*/  BAR.SYNC.DEFER_BLOCKING 0x0 ;  /* 0x0000000000007b1d */ /* 0x000fe20000010000 */
[CC--:B------:R-:W-:Y:S01]  /*0be0*/  ISETP.GE.AND P0, PT, R6.reuse, R7.reuse, PT ;  /* 0x000000070600720c */ /* 0x0c0fe20003f06270 */
[----:B------:R-:W-:Y:S01]  /*0bf0*/  IMAD.WIDE.U32 R2, R35, c[0x0][0x1c0], R2 ;  /* 0x0000700023027a25 */ /* 0x000fe200078e0002 */
[----:B------:R-:W-:Y:S01]  /*0c00*/  IADD3 R6, R6, 0x60, RZ ;  /* 0x0000006006067810 */ /* 0x000fe20007ffe0ff */
[----:B------:R-:W-:Y:S01]  /*0c10*/  UIMAD UR6, UR11, UR7, UR6 ;  /* 0x000000070b0672a4 */ /* 0x000fe2000f8e0206 */
[----:B------:R-:W-:Y:S01]  /*0c20*/  SHF.R.S32.HI R5, RZ, 0x1f, R0 ;  /* 0x0000001fff057819 */ /* 0x000fe20000011400 */
[----:B------:R-:W-:Y:S01]  /*0c30*/  IMAD.IADD R3, R3, 0x1, R4 ;  /* 0x0000000103037824 */ /* 0x000fe200078e0204 */
[----:B------:R-:W-:Y:S01]  /*0c40*/  ISETP.GE.AND P2, PT, R6, R7, PT ;  /* 0x000000070600720c */ /* 0x000fe20003f46270 */
[----:B------:R-:W-:Y:S01]  /*0c50*/  IMAD.SHL.U32 R4, R14, 0x40, RZ ;  /* 0x000000400e047824 */ /* 0x000fe200078e00ff */
[C---:B------:R-:W-:Y:S01]  /*0c60*/  LEA.HI R7, R10.reuse, R9, RZ, 0x1 ;  /* 0x000000090a077211 */ /* 0x040fe200078f08ff */
[----:B------:R-:W-:Y:S01]  /*0c70*/  IMAD R5, R5, c[0x0][0x1b0], RZ ;  /* 0x00006c0005057a24 */ /* 0x000fe200078e02ff */
[----:B------:R-:W-:Y:S01]  /*0c80*/  LOP3.LUT R10, R10, 0xfffffff0, RZ, 0xc0, !PT ;  /* 0xfffffff00a0a7812 */ /* 0x000fe200078ec0ff */
[----:B------:R-:W-:Y:S01]  /*0c90*/  IMAD.SHL.U32 R6, R26, 0x8, RZ ;  /* 0x000000081a067824 */ /* 0x000fe200078e00ff */
[----:B------:R-:W-:Y:S01]  /*0ca0*/  LOP3.LUT R7, R7, 0xfffffffe, RZ, 0xc0, !PT ;  /* 0xfffffffe07077812 */ /* 0x000fe200078ec0ff */
[----:B------:R-:W-:Y:S01]  /*0cb0*/  IMAD.WIDE.U32 R2, R0, c[0x0][0x1b0], R2 ;  /* 0x00006c0000027a25 */ /* 0x000fe200078e0002 */
[----:B------:R-:W-:-:S02]  /*0cc0*/  LOP3.LUT R4, R4, 0x1c0, RZ, 0xc0, !PT ;  /* 0x000001c004047812 */ /* 0x000fc400078ec0ff */
[----:B------:R-:W-:Y:S01]  /*0cd0*/  IADD3 R28, R6, 0x40, RZ ;  /* 0x00000040061c7810 */ /* 0x000fe20007ffe0ff */
[----:B------:R-:W-:Y:S01]  /*0ce0*/  IMAD R5, R0, c[0x0][0x1b4], R5 ;  /* 0x00006d0000057a24 */ /* 0x000fe200078e0205 */
[C---:B------:R-:W-:Y:S01]  /*0cf0*/  IADD3 R29, R6.reuse, 0x80, RZ ;  /* 0x00000080061d7810 */ /* 0x040fe20007ffe0ff */
[----:B------:R-:W-:Y:S01]  /*0d00*/  IMAD.MOV R0, RZ, RZ, -R0 ;  /* 0x000000ffff007224 */ /* 0x000fe200078e0a00 */
[----:B------:R-:W-:Y:S01]  /*0d10*/  ISETP.GE.AND P6, PT, R6, c[0x0][0x198], PT ;  /* 0x0000660006007a0c */ /* 0x000fe20003fc6270 */
[----:B------:R-:W-:Y:S01]  /*0d20*/  IMAD.IADD R30, R9, 0x1, -R7 ;  /* 0x00000001091e7824 */ /* 0x000fe200078e0a07 */
[----:B------:R-:W-:Y:S01]  /*0d30*/  SHF.R.U32.HI R7, RZ, 0x3, R4 ;  /* 0x00000003ff077819 */ /* 0x000fe20000011604 */
[----:B------:R-:W-:Y:S01]  /*0d40*/  IMAD R0, R0, c[0x0][0x2c4], R8 ;  /* 0x0000b10000007a24 */ /* 0x000fe200078e0208 */
[----:B------:R-:W-:Y:S01]  /*0d50*/  LOP3.LUT R4, R4, 0x38, R6, 0xf8, !PT ;  /* 0x0000003804047812 */ /* 0x000fe200078ef806 */
[----:B------:R-:W-:Y:S02]  /*0d60*/  IMAD.IADD R3, R3, 0x1, R5 ;  /* 0x0000000103037824 */ /* 0x000fe400078e0205 */
[----:B------:R-:W-:Y:S01]  /*0d70*/  IMAD R11, R13, c[0x0][0x1e0], RZ ;  /* 0x000078000d0b7a24 */ /* 0x000fe200078e02ff */
[----:B------:R-:W-:Y:S01]  /*0d80*/  LOP3.LUT R15, R4, R7, RZ, 0x3c, !PT ;  /* 0x00000007040f7212 */ /* 0x000fe200078e3cff */
[----:B------:R-:W-:Y:S01]  /*0d90*/  IMAD.WIDE.U32 R2, R0, c[0x0][0x1a8], R2 ;  /* 0x00006a0000027a25 */ /* 0x000fe200078e0002 */
[----:B------:R-:W-:-:S02]  /*0da0*/  SHF.R.S32.HI R4, RZ, 0x1f, R0 ;  /* 0x0000001fff047819 */ /* 0x000fc40000011400 */
[----:B------:R-:W-:Y:S01]  /*0db0*/  SHF.R.S32.HI R7, RZ, 0x1f, R6 ;  /* 0x0000001fff077819 */ /* 0x000fe20000011406 */
[----:B------:R-:W-:Y:S01]  /*0dc0*/  IMAD.U32 R9, RZ, RZ, UR16 ;  /* 0x00000010ff097e24 */ /* 0x000fe2000f8e00ff */
[----:B------:R-:W-:Y:S01]  /*0dd0*/  LEA R18, P3, R2, c[0x0][0x160], 0x1 ;  /* 0x0000580002127a11 */ /* 0x000fe200078608ff */
[----:B------:R-:W-:Y:S02]  /*0de0*/  IMAD R8, R4, c[0x0][0x1a8], RZ ;  /* 0x00006a0004087a24 */ /* 0x000fe400078e02ff */
[----:B------:R-:W-:Y:S01]  /*0df0*/  IMAD R11, R14, c[0x0][0x1e4], R11 ;  /* 0x000079000e0b7a24 */ /* 0x000fe200078e020b */
[----:B------:R-:W-:Y:S01]  /*0e00*/  IADD3 R22, R9, c[0x0][0x1d0], -R14 ;  /* 0x0000740009167a10 */ /* 0x000fe20007ffe80e */
[----:B------:R-:W-:Y:S02]  /*0e10*/  IMAD R12, R0, c[0x0][0x1ac], R8 ;  /* 0x00006b00000c7a24 */ /* 0x000fe400078e0208 */
[----:B------:R-:W-:Y:S02]  /*0e20*/  IMAD.IADD R0, R132, 0x1, -R10 ;  /* 0x0000000184007824 */ /* 0x000fe400078e0a0a */
[----:B------:R-:W-:Y:S01]  /*0e30*/  IMAD.IADD R3, R3, 0x1, R12 ;  /* 0x0000000103037824 */ /* 0x000fe200078e020c */
[----:B------:R-:W-:Y:S01]  /*0e40*/  LEA.HI R12, R34, R132, RZ, 0x6 ;  /* 0x00000084220c7211 */ /* 0x000fe200078f30ff */
[----:B------:R-:W-:-:S02]  /*0e50*/  IMAD R8, R13, c[0x0][0x208], RZ ;  /* 0x000082000d087a24 */ /* 0x000fc400078e02ff */
[----:B------:R-:W-:Y:S01]  /*0e60*/  IMAD.WIDE.U32 R4, R14, c[0x0][0x1e0], R6 ;  /* 0x000078000e047a25 */ /* 0x000fe200078e0006 */
[----:B------:R-:W-:Y:S02]  /*0e70*/  LEA.HI.X R17, R2, c[0x0][0x164], R3, 0x1, P3 ;  /* 0x0000590002117a11 */ /* 0x000fe400018f0c03 */
[----:B------:R-:W-:Y:S01]  /*0e80*/  SHF.R.S32.HI R2, RZ, 0x1f, R0 ;  /* 0x0000001fff027819 */ /* 0x000fe20000011400 */
[----:B------:R-:W-:Y:S01]  /*0e90*/  IMAD R13, R14, c[0x0][0x20c], R8 ;  /* 0x000083000e0d7a24 */ /* 0x000fe200078e0208 */
[----:B------:R-:W-:Y:S01]  /*0ea0*/  ISETP.GE.AND P3, PT, R28, c[0x0][0x198], PT ;  /* 0x000066001c007a0c */ /* 0x000fe20003f66270 */
[----:B------:R-:W-:Y:S01]  /*0eb0*/  SHFL.IDX PT, R3, R17, RZ, 0x181f ;  /* 0x00181fff11037589 */ /* 0x000fe200000e0000 */
[----:B------:R-:W-:Y:S01]  /*0ec0*/  LEA.HI R27, R2, R0, RZ, 0x3 ;  /* 0x00000000021b7211 */ /* 0x000fe200078f18ff */
[----:B------:R-:W-:Y:S02]  /*0ed0*/  IMAD.IADD R5, R5, 0x1, R11 ;  /* 0x0000000105057824 */ /* 0x000fe400078e020b */
[----:B------:R-:W1:Y:S01]  /*0ee0*/  SHFL.IDX PT, R2, R18, RZ, 0x181f ;  /* 0x00181fff12027589 */ /* 0x000e6200000e0000 */
[----:B------:R-:W-:Y:S01]  /*0ef0*/  LOP3.LUT R9, R27, 0xfffffff8, RZ, 0xc0, !PT ;  /* 0xfffffff81b097812 */ /* 0x000fe200078ec0ff */
[----:B------:R-:W-:-:S02]  /*0f00*/  IMAD.U32 R8, RZ, RZ, UR11 ;  /* 0x0000000bff087e24 */ /* 0x000fc4000f8e00ff */
[----:B------:R-:W-:-:S04]  /*0f10*/  IMAD.WIDE.U32 R10, R14, c[0x0][0x208], R6 ;  /* 0x000082000e0a7a25 */ /* 0x000fc800078e0006 */
[----:B------:R-:W-:-:S04]  /*0f20*/  IMAD.WIDE.U32 R4, R8, c[0x0][0x1e8], R4 ;  /* 0x00007a0008047a25 */ /* 0x000fc800078e0004 */
[----:B------:R-:W-:Y:S01]  /*0f30*/  IMAD.IADD R23, R0, 0x1, -R9 ;  /* 0x0000000100177824 */ /* 0x000fe200078e0a09 */
[----:B------:R-:W-:Y:S01]  /*0f40*/  IADD3 R21, R5, UR6, RZ ;  /* 0x0000000605157c10 */ /* 0x000fe2000fffe0ff */
[----:B------:R-:W-:Y:S01]  /*0f50*/  IMAD.IADD R11, R11, 0x1, R13 ;  /* 0x000000010b0b7824 */ /* 0x000fe200078e020d */
[----:B------:R-:W-:Y:S01]  /*0f60*/  SHFL.IDX PT, R5, R17, 0x1, 0x181f ;  /* 0x00381f0011057f89 */ /* 0x000fe200000e0000 */
[----:B------:R-:W-:Y:S01]  /*0f70*/  IMAD.U32 R0, RZ, RZ, UR11 ;  /* 0x0000000bff007e24 */ /* 0x000fe2000f8e00ff */
[----:B------:R-:W-:Y:S01]  /*0f80*/  ULDC.64 UR6, c[0x0][0x210] ;  /* 0x0000840000067ab9 */ /* 0x000fe20000000a00 */
[----:B------:R-:W-:Y:S01]  /*0f90*/  IMAD.MOV.U32 R20, RZ, RZ, R4 ;  /* 0x000000ffff147224 */ /* 0x000fe200078e0004 */
[----:B------:R-:W-:Y:S01]  /*0fa0*/  @!P0 SHF.R.S32.HI R4, RZ, 0x1f, R28 ;  /* 0x0000001fff048819 */ /* 0x000fe2000001141c */
[----:B------:R-:W-:Y:S01]  /*0fb0*/  IMAD.SHL.U32 R12, R12, 0x8, RZ ;  /* 0x000000080c0c7824 */ /* 0x000fe200078e00ff */
[----:B------:R-:W-:Y:S01]  /*0fc0*/  UIMAD UR8, UR8, UR6, URZ ;  /* 0x00000006080872a4 */ /* 0x000fe2000f8e023f */
[----:B------:R-:W-:Y:S01]  /*0fd0*/  IMAD.WIDE.U32 R24, R0, c[0x0][0x210], R10 ;  /* 0x0000840000187a25 */ /* 0x000fe200078e000a */
[----:B------:R-:W-:Y:S01]  /*0fe0*/  @!P0 SHF.R.S32.HI R0, RZ, 0x1f, R29 ;  /* 0x0000001fff008819 */ /* 0x000fe2000001141d */
[----:B------:R-:W-:Y:S01]  /*0ff0*/  UIADD3 UR6, UR14, -0x1, URZ ;  /* 0xffffffff0e067890 */ /* 0x000fe2000fffe03f */
[----:B------:R-:W-:Y:S01]  /*1000*/  @!P0 LEA.HI R4, R4, R28, RZ, 0x3 ;  /* 0x0000001c04048211 */ /* 0x000fe200078f18ff */
[----:B------:R-:W-:Y:S01]  /*1010*/  UIMAD UR8, UR11, UR7, UR8 ;  /* 0x000000070b0872a4 */ /* 0x000fe2000f8e0208 */
[----:B------:R-:W-:Y:S01]  /*1020*/  LOP3.LUT R251, R15, 0xfffffe00, R12, 0xf8, !PT ;  /* 0xfffffe000ffb7812 */ /* 0x000fe200078ef80c */
[----:B------:R-:W-:Y:S01]  /*1030*/  USHF.R.S32.HI UR7, URZ, 0x1f, UR6 ;  /* 0x0000001f3f077899 */ /* 0x000fe20008011406 */
[----:B------:R-:W-:Y:S01]  /*1040*/  @!P0 LEA.HI R0, R0, R29, RZ, 0x3 ;  /* 0x0000001d00008211 */ /* 0x000fe200078f18ff */
[----:B------:R-:W-:Y:S01]  /*1050*/  UIMAD UR17, UR9, UR6, URZ ;  /* 0x00000006091172a4 */ /* 0x000fe2000f8e023f */
[----:B------:R-:W-:Y:S01]  /*1060*/  @!P0 LOP3.LUT R14, R4, 0xfffffff8, RZ, 0xc0, !PT ;  /* 0xfffffff8040e8812 */ /* 0x000fe200078ec0ff */
[----:B------:R-:W-:Y:S01]  /*1070*/  IMAD.SHL.U32 R241, R251, 0x2, RZ ;  /* 0x00000002fbf17824 */ /* 0x000fe200078e00ff */
[----:B------:R-:W-:Y:S01]  /*1080*/  @!P0 LOP3.LUT R0, R0, 0xfffffff8, RZ, 0xc0, !PT ;  /* 0xfffffff800008812 */ /* 0x000fe200078ec0ff */
[----:B------:R-:W2:Y:S01]  /*1090*/  SHFL.IDX PT, R4, R18, 0x1, 0x181f ;  /* 0x00381f0012047f89 */ /* 0x000ea200000e0000 */
[----:B------:R-:W-:Y:S01]  /*10a0*/  UIMAD UR17, UR7, UR20, UR17 ;  /* 0x00000014071172a4 */ /* 0x000fe2000f8e0211 */
[----:B-1----:R-:W-:Y:S01]  /*10b0*/  @!P0 IMAD.WIDE R14, R14, 0x2, R2 ;  /* 0x000000020e0e8825 */ /* 0x002fe200078e0202 */
[----:B------:R-:W-:-:S03]  /*10c0*/  UISETP.GT.AND UP0, UPT, UR6, UR10, UPT ;  /* 0x0000000a0600728c */ /* 0x000fc6000bf04270 */
[----:B------:R-:W-:Y:S01]  /*10d0*/  @!P0 IMAD.WIDE R12, R0, 0x2, R2 ;  /* 0x00000002000c8825 */ /* 0x000fe200078e0202 */
[----:B------:R-:W-:-:S03]  /*10e0*/  @!P5 SHF.R.S32.HI R0, RZ, 0x1f, R29 ;  /* 0x0000001fff00d819 */ /* 0x000fc6000001141d */
[----:B------:R-:W-:Y:S02]  /*10f0*/  IMAD.MOV.U32 R36, RZ, RZ, c[0x0][0x1e0] ;  /* 0x00007800ff247624 */ /* 0x000fe400078e00ff */
[----:B------:R-:W-:Y:S01]  /*1100*/  IMAD.MOV.U32 R37, RZ, RZ, c[0x0][0x1e4] ;  /* 0x00007900ff257624 */ /* 0x000fe200078e00ff */
        /* <DEDUP_REMOVED lines=10> */
[----:B------:R-:W1:Y:S04]  /*11b0*/  SHFL.IDX PT, R3, R17, 0x2, 0x181f ;  /* 0x00581f0011037f89 */ /* 0x000e6800000e0000 */
        /* <DEDUP_REMOVED lines=21> */
[----:B-1----:R-:W-:-:S04]  /*1310*/  @!P1 IMAD.WIDE R18, R18, 0x2, R2 ;  /* 0x0000000212129825 */ /* 0x002fc800078e0202 */
[----:B---3--:R-:W-:-:S04]  /*1320*/  @!P5 IMAD.WIDE R16, R16, 0x2, R4 ;  /* 0x000000021010d825 */ /* 0x008fc800078e0204 */
[----:B------:R-:W-:Y:S01]  /*1330*/  @!P1 IMAD.WIDE R4, R0, 0x2, R2 ;  /* 0x0000000200049825 */ /* 0x000fe200078e0202 */
[C---:B------:R-:W-:Y:S01]  /*1340*/  @!P1 LEA R2, P0, R6.reuse, R2, 0x1 ;  /* 0x0000000206029211 */ /* 0x040fe200078008ff */
[----:B------:R1:W-:Y:S02]  /*1350*/  @!P5 LDGSTS.E.BYPASS.LTC128B.128 [R241+0x5100], [R16.64], !P3 ;  /* 0x0510000010f1dfae */ /* 0x0003e4000d901d4c */
        /* <DEDUP_REMOVED lines=9> */
[----:B------:R-:W-:-:S03]  /*13f0*/  IMAD R9, R8, c[0x0][0x21c], R9 ;  /* 0x0000870008097a24 */ /* 0x000fc600078e0209 */
[----:B------:R2:W-:Y:S01]  /*1400*/  @!P1 LDGSTS.E.BYPASS.LTC128B.128 [R241+0xa100], [R18.64], !P4 ;  /* 0x0a10000012f19fae */ /* 0x0005e2000e101d4c */
[----:B------:R-:W-:-:S03]  /*1410*/  ISETP.GE.AND P1, PT, R22, 0x41, PT ;  /* 0x000000411600780c */ /* 0x000fc60003f26270 */
[----:B------:R3:W-:Y:S01]  /*1420*/  STL.64 [R1], R38 ;  /* 0x0000002601007387 */ /* 0x0007e20000100a00 */
[----:B-1----:R-:W-:Y:S01]  /*1430*/  IMAD.WIDE.U32 R16, R36, 0x40, RZ ;  /* 0x0000004024107825 */ /* 0x002fe200078e00ff */
[----:B----4-:R-:W-:-:S04]  /*1440*/  @!P2 LEA R2, P0, R6, R10, 0x1 ;  /* 0x0000000a0602a211 */ /* 0x010fc800078008ff */
[----:B-----5:R-:W-:Y:S02]  /*1450*/  @!P2 LEA.HI.X R3, R6, R11, R7, 0x1, P0 ;  /* 0x0000000b0603a211 */ /* 0x020fe400000f0c07 */
[----:B------:R-:W-:Y:S02]  /*1460*/  @!P2 SHF.R.S32.HI R7, RZ, 0x1f, R28 ;  /* 0x0000001fff07a819 */ /* 0x000fe4000001141c */
[----:B--2---:R-:W-:Y:S01]  /*1470*/  @!P2 SHF.R.S32.HI R4, RZ, 0x1f, R29 ;  /* 0x0000001fff04a819 */ /* 0x004fe2000001141d */
[----:B------:R1:W-:Y:S01]  /*1480*/  @!P2 LDGSTS.E.BYPASS.LTC128B.128 [R241+0x3100], [R2.64], !P6 ;  /* 0x0310000002f1afae */ /* 0x0003e2000f101d4c */
[----:B------:R-:W-:Y:S01]  /*1490*/  ISETP.GE.AND P6, PT, R22, 0x1, PT ;  /* 0x000000011600780c */ /* 0x000fe20003fc6270 */
[----:B------:R-:W-:Y:S01]  /*14a0*/  IMAD.SHL.U32 R19, R37, 0x40, RZ ;  /* 0x0000004025137824 */ /* 0x000fe200078e00ff */
[----:B---3--:R-:W-:Y:S02]  /*14b0*/  @!P2 LEA.HI R14, R7, R28, RZ, 0x3 ;  /* 0x0000001c070ea211 */ /* 0x008fe400078f18ff */
[----:B------:R-:W-:Y:S01]  /*14c0*/  IADD3 R5, R25, UR8, RZ ;  /* 0x0000000819057c10 */ /* 0x000fe2000fffe0ff */
[----:B------:R-:W-:Y:S01]  /*14d0*/  UIMAD UR8, UR15, UR5, URZ ;  /* 0x000000050f0872a4 */ /* 0x000fe2000f8e023f */
[----:B------:R-:W-:-:S03]  /*14e0*/  @!P2 LOP3.LUT R14, R14, 0xfffffff8, RZ, 0xc0, !PT ;  /* 0xfffffff80e0ea812 */ /* 0x000fc600078ec0ff */
[----:B------:R-:W-:Y:S02]  /*14f0*/  UIADD3 UR8, UR19, UR8, URZ ;  /* 0x0000000813087290 */ /* 0x000fe4000fffe03f */
[----:B------:R-:W-:Y:S02]  /*1500*/  @!P2 IMAD.WIDE R14, R14, 0x2, R10 ;  /* 0x000000020e0ea825 */ /* 0x000fe400078e020a */
[----:B------:R-:W-:-:S03]  /*1510*/  UIMAD UR15, UR8, UR6, URZ ;  /* 0x00000006080f72a4 */ /* 0x000fc6000f8e023f */
[----:B------:R2:W-:Y:S01]  /*1520*/  @!P2 LDGSTS.E.BYPASS.LTC128B.128 [R241+0x7100], [R14.64], !P3 ;  /* 0x071000000ef1afae */ /* 0x0005e2000d901d4c */
[----:B------:R-:W-:Y:S01]  /*1530*/  ISETP.GE.AND P3, PT, R28, c[0x0][0x1d4], PT ;  /* 0x000075001c007a0c */ /* 0x000fe20003f66270 */
[----:B------:R-:W-:Y:S01]  /*1540*/  UIMAD UR15, UR7, UR18, UR15 ;  /* 0x00000012070f72a4 */ /* 0x000fe2000f8e020f */
[----:B-1----:R-:W-:-:S05]  /*1550*/  IMAD.WIDE.U32 R2, R31, UR6, R38 ;  /* 0x000000061f027c25 */ /* 0x002fca000f8e0026 */
[----:B------:R-:W-:Y:S01]  /*1560*/  IADD3 R0, R3, UR17, RZ ;  /* 0x0000001103007c10 */ /* 0x000fe2000fffe0ff */
[----:B------:R-:W-:Y:S01]  /*1570*/  UMOV UR17, 0x6 ;  /* 0x0000000600117882 */ /* 0x000fe20000000000 */
[----:B------:R-:W-:Y:S01]  /*1580*/  @P6 LEA R12, P0, R2, c[0x0][0x1c8], 0x1 ;  /* 0x00007200020c6a11 */ /* 0x000fe200078008ff */
[----:B------:R-:W-:Y:S01]  /*1590*/  USHF.L.U64.HI UR17, UR4, UR17, UR5 ;  /* 0x0000001104117299 */ /* 0x000fe20008010205 */
[----:B------:R-:W-:Y:S01]  /*15a0*/  @!P2 LEA.HI R3, R4, R29, RZ, 0x3 ;  /* 0x0000001d0403a211 */ /* 0x000fe200078f18ff */
[----:B------:R-:W-:Y:S01]  /*15b0*/  IMAD.MOV.U32 R4, RZ, RZ, R24 ;  /* 0x000000ffff047224 */ /* 0x000fe200078e0018 */
[----:B------:R-:W-:Y:S02]  /*15c0*/  @P6 LEA.HI.X R13, R2, c[0x0][0x1cc], R0, 0x1, P0 ;  /* 0x00007300020d6a11 */ /* 0x000fe400000f0c00 */
[----:B------:R-:W-:Y:S01]  /*15d0*/  @P5 LEA R7, P0, R36, R2, 0x5 ;  /* 0x0000000224075211 */ /* 0x000fe200078028ff */
[----:B------:R-:W-:Y:S01]  /*15e0*/  IMAD.WIDE.U32 R20, R8, c[0x0][0x218], R4 ;  /* 0x0000860008147a25 */ /* 0x000fe200078e0004 */
[----:B------:R-:W-:-:S02]  /*15f0*/  @!P2 LOP3.LUT R3, R3, 0xfffffff8, RZ, 0xc0, !PT ;  /* 0xfffffff80303a812 */ /* 0x000fc400078ec0ff */
[----:B------:R-:W-:Y:S01]  /*1600*/  @P5 LEA.HI.X R18, R36, R0, R37, 0x5, P0 ;  /* 0x0000000024125211 */ /* 0x000fe200000f2c25 */
[----:B------:R-:W-:Y:S01]  /*1610*/  IMAD.IADD R69, R21, 0x1, R9 ;  /* 0x0000000115457824 */ /* 0x000fe200078e0209 */
[----:B------:R-:W-:Y:S01]  /*1620*/  @P1 IADD3 R16, P0, R2, R16, RZ ;  /* 0x0000001002101210 */ /* 0x000fe20007f1e0ff */
[----:B------:R-:W-:Y:S01]  /*1630*/  @!P2 IMAD.WIDE R2, R3, 0x2, R10 ;  /* 0x000000020302a825 */ /* 0x000fe200078e020a */
[----:B------:R1:W-:Y:S02]  /*1640*/  STL.64 [R1+0x10], R20 ;  /* 0x0000101401007387 */ /* 0x0003e40000100a00 */
[----:B------:R-:W-:Y:S01]  /*1650*/  @P1 IADD3.X R17, R0, R17, R19, P0, !PT ;  /* 0x0000001100111210 */ /* 0x000fe200007fe413 */
[----:B------:R-:W-:Y:S01]  /*1660*/  IMAD.SHL.U32 R0, R23, 0x40, RZ ;  /* 0x0000004017007824 */ /* 0x000fe200078e00ff */
[----:B------:R3:W-:Y:S01]  /*1670*/  @!P2 LDGSTS.E.BYPASS.LTC128B.128 [R241+0xb100], [R2.64], !P4 ;  /* 0x0b10000002f1afae */ /* 0x0007e2000e101d4c */
[----:B------:R-:W-:Y:S01]  /*1680*/  ISETP.GE.AND P4, PT, R6, c[0x0][0x1d4], PT ;  /* 0x0000750006007a0c */ /* 0x000fe20003f86270 */
[----:B------:R-:W-:Y:S01]  /*1690*/  IMAD.MOV.U32 R68, RZ, RZ, R20 ;  /* 0x000000ffff447224 */ /* 0x000fe200078e0014 */
[----:B------:R-:W-:Y:S01]  /*16a0*/  ISETP.GE.AND P2, PT, R29, c[0x0][0x1d4], PT ;  /* 0x000075001d007a0c */ /* 0x000fe20003f46270 */
[----:B------:R-:W0:Y:S01]  /*16b0*/  LDGDEPBAR ;  /* 0x00000000000079af */ /* 0x000e220000000000 */
[----:B------:R-:W-:Y:S01]  /*16c0*/  @P5 LEA R10, P0, R7, c[0x0][0x1c8], 0x1 ;  /* 0x00007200070a5a11 */ /* 0x000fe200078008ff */
[----:B------:R-:W-:Y:S01]  /*16d0*/  IMAD.WIDE.U32 R4, R33, UR6, R68 ;  /* 0x0000000621047c25 */ /* 0x000fe2000f8e0044 */
[----:B------:R-:W-:Y:S01]  /*16e0*/  LOP3.LUT R0, R0, 0x1c0, RZ, 0xc0, !PT ;  /* 0x000001c000007812 */ /* 0x000fe200078ec0ff */
[----:B------:R1:W-:Y:S01]  /*16f0*/  STL.64 [R1+0x8], R68 ;  /* 0x0000084401007387 */ /* 0x0003e20000100a00 */
[----:B------:R-:W-:Y:S01]  /*1700*/  @P5 LEA.HI.X R11, R7, c[0x0][0x1cc], R18, 0x1, P0 ;  /* 0x00007300070b5a11 */ /* 0x000fe200000f0c12 */
[----:B------:R-:W-:-:S02]  /*1710*/  IMAD.SHL.U32 R7, R30, 0x8, RZ ;  /* 0x000000081e077824 */ /* 0x000fc400078e00ff */
[----:B--2---:R-:W-:Y:S02]  /*1720*/  IMAD.MOV.U32 R14, RZ, RZ, 0x20 ;  /* 0x00000020ff0e7424 */ /* 0x004fe400078e00ff */
[----:B------:R2:W-:Y:S01]  /*1730*/  @P6 LDGSTS.E.BYPASS.LTC128B.128 [R241+0x12100], [R12.64], !P4 ;  /* 0x121000000cf16fae */ /* 0x0005e2000e101d4c */
[----:B------:R-:W-:Y:S02]  /*1740*/  LOP3.LUT R9, R0, 0x8, R7, 0xf8, !PT ;  /* 0x0000000800097812 */ /* 0x000fe400078ef807 */
[----:B------:R-:W-:Y:S01]  /*1750*/  SHF.R.U32.HI R7, RZ, 0x3, R0 ;  /* 0x00000003ff077819 */ /* 0x000fe20000011600 */
[----:B------:R2:W-:Y:S01]  /*1760*/  @P6 LDGSTS.E.BYPASS.LTC128B.128 [R241+0x15100], [R12.64+0x80], !P3 ;  /* 0x151000800cf16fae */ /* 0x0005e2000d901d4c */
[----:B------:R-:W-:Y:S01]  /*1770*/  IADD3 R0, R5, UR15, RZ ;  /* 0x0000000f05007c10 */ /* 0x000fe2000fffe0ff */
[----:B------:R-:W-:Y:S01]  /*1780*/  USHF.L.U32 UR15, UR4, 0x6, URZ ;  /* 0x00000006040f7899 */ /* 0x000fe2000800063f */
[----:B------:R-:W-:Y:S01]  /*1790*/  LOP3.LUT R7, R9, R7, RZ, 0x3c, !PT ;  /* 0x0000000709077212 */ /* 0x000fe200078e3cff */
[----:B------:R2:W-:Y:S01]  /*17a0*/  @P6 LDGSTS.E.BYPASS.LTC128B.128 [R241+0x18100], [R12.64+0x100], !P2 ;  /* 0x181001000cf16fae */ /* 0x0005e2000d101d4c */
[----:B------:R-:W-:-:S03]  /*17b0*/  ISETP.GE.AND P6, PT, R6, c[0x0][0x1d4], PT ;  /* 0x0000750006007a0c */ /* 0x000fc60003fc6270 */
[----:B------:R4:W-:Y:S01]  /*17c0*/  @P5 LDGSTS.E.BYPASS.LTC128B.128 [R241+0x13100], [R10.64], !P4 ;  /* 0x131000000af15fae */ /* 0x0009e2000e101d4c */
[----:B---3--:R-:W-:-:S03]  /*17d0*/  @P1 LEA R2, P0, R16, c[0x0][0x1c8], 0x1 ;  /* 0x0000720010021a11 */ /* 0x008fc600078008ff */
[----:B------:R4:W-:Y:S01]  /*17e0*/  @P5 LDGSTS.E.BYPASS.LTC128B.128 [R241+0x16100], [R10.64+0x80], !P3 ;  /* 0x161000800af15fae */ /* 0x0009e2000d901d4c */
[----:B------:R-:W-:Y:S02]  /*17f0*/  @P1 LEA.HI.X R3, R16, c[0x0][0x1cc], R17, 0x1, P0 ;  /* 0x0000730010031a11 */ /* 0x000fe400000f0c11 */
[----:B------:R-:W-:Y:S01]  /*1800*/  LEA R8, P0, R4, c[0x0][0x1f8], 0x1 ;  /* 0x00007e0004087a11 */ /* 0x000fe200078008ff */
[----:B------:R4:W-:Y:S01]  /*1810*/  @P5 LDGSTS.E.BYPASS.LTC128B.128 [R241+0x19100], [R10.64+0x100], !P2 ;  /* 0x191001000af15fae */ /* 0x0009e2000d101d4c */
[----:B------:R-:W-:Y:S02]  /*1820*/  ISETP.GE.AND P5, PT, R28, c[0x0][0x1d4], PT ;  /* 0x000075001c007a0c */ /* 0x000fe40003fa6270 */
[----:B------:R-:W-:Y:S01]  /*1830*/  LEA.HI.X R9, R4, c[0x0][0x1fc], R0, 0x1, P0 ;  /* 0x00007f0004097a11 */ /* 0x000fe200000f0c00 */
[----:B------:R3:W-:Y:S01]  /*1840*/  @P1 LDGSTS.E.BYPASS.LTC128B.128 [R241+0x14100], [R2.64], !P4 ;  /* 0x1410000002f11fae */ /* 0x0007e2000e101d4c */
[----:B------:R-:W-:Y:S02]  /*1850*/  IMAD.U32 R0, RZ, RZ, UR15 ;  /* 0x0000000fff007e24 */ /* 0x000fe4000f8e00ff */
[----:B------:R-:W-:Y:S01]  /*1860*/  IMAD.MOV.U32 R4, RZ, RZ, 0x10 ;  /* 0x00000010ff047424 */ /* 0x000fe200078e00ff */
[----:B------:R3:W-:Y:S04]  /*1870*/  @P1 LDGSTS.E.BYPASS.LTC128B.128 [R241+0x17100], [R2.64+0x80], !P3 ;  /* 0x1710008002f11fae */ /* 0x0007e8000d901d4c */
[----:B------:R3:W-:Y:S01]  /*1880*/  @P1 LDGSTS.E.BYPASS.LTC128B.128 [R241+0x1a100], [R2.64+0x100], !P2 ;  /* 0x1a10010002f11fae */ /* 0x0007e2000d101d4c */
[----:B--2---:R-:W-:-:S03]  /*1890*/  IADD3 R12, P1, P0, R0, 0x80, R8 ;  /* 0x00000080000c7810 */ /* 0x004fc6000783e008 */
[----:B------:R-:W0:Y:S01]  /*18a0*/  LDGDEPBAR ;  /* 0x00000000000079af */ /* 0x000e220000000000 */
[----:B------:R-:W-:Y:S02]  /*18b0*/  IADD3.X R13, RZ, UR17, R9, P1, P0 ;  /* 0x00000011ff0d7c10 */ /* 0x000fe40008fe0409 */
[----:B----4-:R-:W-:Y:S01]  /*18c0*/  IADD3 R10, P1, P0, R0, 0x100, R8 ;  /* 0x00000100000a7810 */ /* 0x010fe2000783e008 */
[----:B------:R-:W-:-:S03]  /*18d0*/  IMAD.SHL.U32 R0, R108, 0x20, RZ ;  /* 0x000000206c007824 */ /* 0x000fc600078e00ff */
[----:B------:R-:W-:Y:S02]  /*18e0*/  IADD3.X R11, RZ, UR17, R9, P1, P0 ;  /* 0x00000011ff0b7c10 */ /* 0x000fe40008fe0409 */
[----:B------:R-:W-:Y:S02]  /*18f0*/  LOP3.LUT P0, RZ, R23, 0x2, RZ, 0xc0, !PT ;  /* 0x0000000217ff7812 */ /* 0x000fe4000780c0ff */
[----:B------:R-:W-:Y:S01]  /*1900*/  IADD3 R6, P1, R8, UR15, RZ ;  /* 0x0000000f08067c10 */ /* 0x000fe2000ff3e0ff */
[----:B---3--:R-:W-:Y:S01]  /*1910*/  IMAD.SHL.U32 R2, R27, 0x40, RZ ;  /* 0x000000401b027824 */ /* 0x008fe200078e00ff */
[----:B------:R-:W-:-:S04]  /*1920*/  DEPBAR.LE SB0, 0x1 ;  /* 0x000080400000791a */ /* 0x000fc80000000000 */
[----:B------:R-:W-:Y:S02]  /*1930*/  LOP3.LUT R2, R7, 0xfffffe00, R2, 0xf8, !PT ;  /* 0xfffffe0007027812 */ /* 0x000fe400078ef802 */
[----:B------:R-:W-:Y:S02]  /*1940*/  LOP3.LUT R3, R0, 0x7ffffc00, RZ, 0xc0, !PT ;  /* 0x7ffffc0000037812 */ /* 0x000fe400078ec0ff */
[----:B------:R-:W-:Y:S02]  /*1950*/  SEL R0, R4, 0xfffffff0, !P0 ;  /* 0xfffffff004007807 */ /* 0x000fe40004000000 */
[----:B------:R-:W-:Y:S01]  /*1960*/  IADD3.X R7, R9, UR17, RZ, P1, !PT ;  /* 0x0000001109077c10 */ /* 0x000fe20008ffe4ff */
[----:B------:R-:W-:Y:S01]  /*1970*/  IMAD.IADD R3, R2, 0x1, R3 ;  /* 0x0000000102037824 */ /* 0x000fe200078e0203 */
[----:B------:R-:W-:Y:S01]  /*1980*/  BAR.SYNC.DEFER_BLOCKING 0x0 ;  /* 0x0000000000007b1d */ /* 0x000fe20000010000 */
[----:B------:R-:W-:Y:S01]  /*1990*/  LOP3.LUT P1, RZ, R23, 0x4, RZ, 0xc0, !PT ;  /* 0x0000000417ff7812 */ /* 0x000fe2000782c0ff */
[----:B------:R-:W-:Y:S01]  /*19a0*/  IMAD.SHL.U32 R239, R0, 0x2, RZ ;  /* 0x0000000200ef7824 */ /* 0x000fe200078e00ff */
[----:B------:R-:W-:Y:S01]  /*19b0*/  IADD3 R4, P0, R6, UR15, RZ ;  /* 0x0000000f06047c10 */ /* 0x000fe2000ff1e0ff */
[C---:B------:R-:W-:Y:S01]  /*19c0*/  IMAD.SHL.U32 R216, R3.reuse, 0x2, RZ ;  /* 0x0000000203d87824 */ /* 0x040fe200078e00ff */
[----:B------:R-:W-:Y:S01]  /*19d0*/  LEA R224, R3, 0x100, 0x1 ;  /* 0x0000010003e07811 */ /* 0x000fe200078e08ff */
        /* <DEDUP_REMOVED lines=78> */
.L_x_3680:
        /* <DEDUP_REMOVED lines=50> */
.L_x_3681:
[----:B--23--:R-:W-:Y:S01]  /*21e0*/  HMMA.16816.F32.BF16 R32, R152, R16, RZ ;  /* 0x000000109820723c */ /* 0x00cfe200000418ff */
[----:B------:R-:W-:Y:S01]  /*21f0*/  IMAD.MOV.U32 R3, RZ, RZ, 0x40 ;  /* 0x00000040ff037424 */ /* 0x000fe200078e00ff */
[----:B------:R-:W-:Y:S01]  /*2200*/  ULDC UR4, c[0x0][0x1d0] ;  /* 0x0000740000047ab9 */ /* 0x000fe20000000800 */
[----:B------:R-:W0:Y:S01]  /*2210*/  LDGDEPBAR ;  /* 0x00000000000079af */ /* 0x000e220000000000 */
[----:B------:R-:W-:Y:S01]  /*2220*/  UIADD3 UR4, UR16, UR4, URZ ;  /* 0x0000000410047290 */ /* 0x000fe2000fffe03f */
[----:B------:R-:W-:Y:S01]  /*2230*/  IMAD.SHL.U32 R135, R2, 0x2, RZ ;  /* 0x0000000202877824 */ /* 0x000fe200078e00ff */
[----:B------:R-:W-:-:S02]  /*2240*/  SEL R238, R3, 0xffffffc0, !P1 ;  /* 0xffffffc003ee7807 */ /* 0x000fc40004800000 */
[----:B------:R-:W-:Y:S01]  /*2250*/  HMMA.16816.F32.BF16 R28, R152, R18, RZ ;  /* 0x00000012981c723c */ /* 0x000fe200000418ff */
[----:B------:R-:W-:Y:S01]  /*2260*/  IMAD.IADD R2, R239, 0x1, R135 ;  /* 0x00000001ef027824 */ /* 0x000fe200078e0287 */
[----:B------:R-:W-:Y:S01]  /*2270*/  IADD3 R3, R238, R4, RZ ;  /* 0x00000004ee037210 */ /* 0x000fe20007ffe0ff */
[----:B------:R-:W-:Y:S01]  /*2280*/  IMAD.IADD R5, R236, 0x1, R238 ;  /* 0x00000001ec057824 */ /* 0x000fe200078e02ee */
[----:B------:R-:W-:-:S04]  /*2290*/  LEA R237, R0, R135, 0x1 ;  /* 0x0000008700ed7211 */ /* 0x000fc800078e08ff */
[----:B-1----:R-:W-:Y:S01]  /*22a0*/  HMMA.16816.F32.BF16 R8, R152, R40, RZ ;  /* 0x000000289808723c */ /* 0x002fe200000418ff */
[----:B------:R-:W-:-:S07]  /*22b0*/  IMAD.IADD R0, R239, 0x1, R237 ;  /* 0x00000001ef007824 */ /* 0x000fce00078e02ed */
[C---:B------:R-:W-:Y:S08]  /*22c0*/  HMMA.16816.F32.BF16 R24, R152.reuse, R20, RZ ;  /* 0x000000149818723c */ /* 0x040ff000000418ff */
[C---:B------:R-:W-:Y:S08]  /*22d0*/  HMMA.16816.F32.BF16 R20, R152.reuse, R22, RZ ;  /* 0x000000169814723c */ /* 0x040ff000000418ff */
[C---:B----4-:R-:W-:Y:S08]  /*22e0*/  HMMA.16816.F32.BF16 R16, R152.reuse, R36, RZ ;  /* 0x000000249810723c */ /* 0x050ff000000418ff */
[----:B------:R-:W-:Y:S01]  /*22f0*/  HMMA.16816.F32.BF16 R12, R152, R38, RZ ;  /* 0x00000026980c723c */ /* 0x000fe200000418ff */
[----:B------:R-:W1:Y:S07]  /*2300*/  LDSM.16.M88.4 R36, [R5+0x12100] ;  /* 0x012100000524783b */ /* 0x000e6e0000000200 */
[C---:B------:R-:W-:Y:S01]  /*2310*/  HMMA.16816.F32.BF16 R68, R156.reuse, R52, R32 ;  /* 0x000000349c44723c */ /* 0x040fe20000041820 */
[----:B------:R-:W2:Y:S07]  /*2320*/  LDSM.16.M88.4 R32, [R5+0x12900] ;  /* 0x012900000520783b */ /* 0x000eae0000000200 */
[C---:B------:R-:W-:Y:S08]  /*2330*/  HMMA.16816.F32.BF16 R84, R156.reuse, R54, R28 ;  /* 0x000000369c54723c */ /* 0x040ff0000004181c */
[----:B------:R-:W-:Y:S08]  /*2340*/  HMMA.16816.F32.BF16 R52, R156, R60, R8 ;  /* 0x0000003c9c34723c */ /* 0x000ff00000041808 */
[----:B------:R-:W-:Y:S01]  /*2350*/  HMMA.16816.F32.BF16 R8, R152, R42, RZ ;  /* 0x0000002a9808723c */ /* 0x000fe200000418ff */
[----:B------:R-:W3:Y:S07]  /*2360*/  LDSM.16.M88.4 R40, [R5+0x13100] ;  /* 0x013100000528783b */ /* 0x000eee0000000200 */
[C---:B------:R-:W-:Y:S08]  /*2370*/  HMMA.16816.F32.BF16 R76, R156.reuse, R50, R20 ;  /* 0x000000329c4c723c */ /* 0x040ff00000041814 */
[C---:B------:R-:W-:Y:S08]  /*2380*/  HMMA.16816.F32.BF16 R80, R156.reuse, R44, R16 ;  /* 0x0000002c9c50723c */ /* 0x040ff00000041810 */
[----:B------:R-:W-:Y:S08]  /*2390*/  HMMA.16816.F32.BF16 R88, R156, R46, R12 ;  /* 0x0000002e9c58723c */ /* 0x000ff0000004180c */
[C---:B------:R-:W-:Y:S08]  /*23a0*/  HMMA.16816.F32.BF16 R20, R152.reuse, R56, RZ ;  /* 0x000000389814723c */ /* 0x040ff000000418ff */
[C---:B------:R-:W-:Y:S08]  /*23b0*/  HMMA.16816.F32.BF16 R16, R152.reuse, R58, RZ ;  /* 0x0000003a9810723c */ /* 0x040ff000000418ff */
[----:B------:R-:W-:Y:S08]  /*23c0*/  HMMA.16816.F32.BF16 R12, R152, R64, RZ ;  /* 0x00000040980c723c */ /* 0x000ff000000418ff */
[C---:B------:R-:W-:Y:S01]  /*23d0*/  HMMA.16816.F32.BF16 R72, R156.reuse, R48, R24 ;  /* 0x000000309c48723c */ /* 0x040fe20000041818 */
[----:B------:R-:W4:Y:S07]  /*23e0*/  LDSM.16.M88.4 R24, [R5+0x13900] ;  /* 0x013900000518783b */ /* 0x000f2e0000000200 */
[----:B------:R-:W-:Y:S01]  /*23f0*/  HMMA.16816.F32.BF16 R48, R156, R62, R8 ;  /* 0x0000003e9c30723c */ /* 0x000fe20000041808 */
[----:B------:R-:W-:Y:S07]  /*2400*/  LDSM.16.M88.4 R60, [R3+0x12900] ;  /* 0x01290000033c783b */ /* 0x000fee0000000200 */
[----:B------:R-:W-:Y:S08]  /*2410*/  HMMA.16816.F32.BF16 R8, R152, R66, RZ ;  /* 0x000000429808723c */ /* 0x000ff000000418ff */
[C---:B------:R-:W-:Y:S08]  /*2420*/  HMMA.16816.F32.BF16 R44, R156.reuse, R92, R20 ;  /* 0x0000005c9c2c723c */ /* 0x040ff00000041814 */
[C---:B------:R-:W-:Y:S01]  /*2430*/  HMMA.16816.F32.BF16 R28, R156.reuse, R94, R16 ;  /* 0x0000005e9c1c723c */ /* 0x040fe20000041810 */
[----:B------:R-:W5:Y:S07]  /*2440*/  LDSM.16.M88.4 R16, [R5+0x14100] ;  /* 0x014100000510783b */ /* 0x000f6e0000000200 */
[----:B------:R-:W-:Y:S01]  /*2450*/  HMMA.16816.F32.BF16 R20, R156, R96, R12 ;  /* 0x000000609c14723c */ /* 0x000fe2000004180c */
[----:B------:R-:W3:Y:S07]  /*2460*/  LDSM.16.M88.4 R12, [R5+0x14900] ;  /* 0x01490000050c783b */ /* 0x000eee0000000200 */
[C---:B-1----:R-:W-:Y:S08]  /*2470*/  HMMA.16816.F32.BF16 R64, R184.reuse, R36, R68 ;  /* 0x00000024b840723c */ /* 0x042ff00000041844 */
[----:B------:R-:W-:Y:S01]  /*2480*/  HMMA.16816.F32.BF16 R68, R184, R38, R84 ;  /* 0x00000026b844723c */ /* 0x000fe20000041854 */
[----:B------:R-:W1:Y:S07]  /*2490*/  LDSM.16.M88.4 R36, [R3+0x12100] ;  /* 0x012100000324783b */ /* 0x000e6e0000000200 */
[----:B------:R-:W-:Y:S08]  /*24a0*/  HMMA.16816.F32.BF16 R8, R156, R98, R8 ;  /* 0x000000629c08723c */ /* 0x000ff00000041808 */
[C---:B--2---:R-:W-:Y:S08]  /*24b0*/  HMMA.16816.F32.BF16 R72, R184.reuse, R32, R72 ;  /* 0x00000020b848723c */ /* 0x044ff00000041848 */
[C---:B------:R-:W-:Y:S01]  /*24c0*/  HMMA.16816.F32.BF16 R76, R184.reuse, R34, R76 ;  /* 0x00000022b84c723c */ /* 0x040fe2000004184c */
[----:B------:R-:W-:Y:S07]  /*24d0*/  LDSM.16.M88.4 R32, [R3+0x14100] ;  /* 0x014100000320783b */ /* 0x000fee0000000200 */
[C---:B---3--:R-:W-:Y:S08]  /*24e0*/  HMMA.16816.F32.BF16 R84, R184.reuse, R40, R80 ;  /* 0x00000028b854723c */ /* 0x048ff00000041850 */
[C---:B----4-:R-:W-:Y:S01]  /*24f0*/  HMMA.16816.F32.BF16 R96, R184.reuse, R24, R52 ;  /* 0x00000018b860723c */ /* 0x050fe20000041834 */
[----:B------:R-:W2:Y:S07]  /*2500*/  LDSM.16.M88.4 R52, [R3+0x13100] ;  /* 0x013100000334783b */ /* 0x000eae0000000200 */
[C---:B------:R-:W-:Y:S08]  /*2510*/  HMMA.16816.F32.BF16 R88, R184.reuse, R42, R88 ;  /* 0x0000002ab858723c */ /* 0x040ff00000041858 */
[C---:B------:R-:W-:Y:S08]  /*2520*/  HMMA.16816.F32.BF16 R80, R184.reuse, R26, R48 ;  /* 0x0000001ab850723c */ /* 0x040ff00000041830 */
[C---:B-----5:R-:W-:Y:S01]  /*2530*/  HMMA.16816.F32.BF16 R56, R184.reuse, R16, R44 ;  /* 0x00000010b838723c */ /* 0x060fe2000004182c */
[----:B------:R-:W3:Y:S07]  /*2540*/  LDSM.16.M88.4 R44, [R3+0x13900] ;  /* 0x01390000032c783b */ /* 0x000eee0000000200 */
[C---:B------:R-:W-:Y:S01]  /*2550*/  HMMA.16816.F32.BF16 R48, R184.reuse, R18, R28 ;  /* 0x00000012b830723c */ /* 0x040fe2000004181c */
[----:B------:R-:W4:Y:S07]  /*2560*/  LDSM.16.M88.4 R28, [R3+0x14900] ;  /* 0x01490000031c783b */ /* 0x000f2e0000000200 */
[C---:B------:R-:W-:Y:S01]  /*2570*/  HMMA.16816.F32.BF16 R40, R184.reuse, R12, R20 ;  /* 0x0000000cb828723c */ /* 0x040fe20000041814 */
[----:B------:R-:W5:Y:S07]  /*2580*/  LDSM.16.M88.4 R20, [R236+0x15100] ;  /* 0x01510000ec14783b */ /* 0x000f6e0000000200 */
[----:B------:R-:W-:Y:S08]  /*2590*/  HMMA.16816.F32.BF16 R24, R184, R14, R8 ;  /* 0x0000000eb818723c */ /* 0x000ff00000041808 */
[C---:B-1----:R-:W-:Y:S08]  /*25a0*/  HMMA.16816.F32.BF16 R16, R188.reuse, R36, R64 ;  /* 0x00000024bc10723c */ /* 0x042ff00000041840 */
[C---:B------:R-:W-:Y:S01]  /*25b0*/  HMMA.16816.F32.BF16 R12, R188.reuse, R38, R68 ;  /* 0x00000026bc0c723c */ /* 0x040fe20000041844 */
[----:B------:R-:W1:Y:S07]  /*25c0*/  LDSM.16.M88.4 R36, [R236+0x15900] ;  /* 0x01590000ec24783b */ /* 0x000e6e0000000200 */
[C---:B------:R-:W-:Y:S08]  /*25d0*/  HMMA.16816.F32.BF16 R8, R188.reuse, R60, R72 ;  /* 0x0000003cbc08723c */ /* 0x040ff00000041848 */
[C---:B------:R-:W-:Y:S01]  /*25e0*/  HMMA.16816.F32.BF16 R64, R188.reuse, R62, R76 ;  /* 0x0000003ebc40723c */ /* 0x040fe2000004184c */
[----:B------:R-:W1:Y:S07]  /*25f0*/  LDSM.16.M88.4 R60, [R236+0x16100] ;  /* 0x01610000ec3c783b */ /* 0x000e6e0000000200 */
[C---:B--2---:R-:W-:Y:S08]  /*2600*/  HMMA.16816.F32.BF16 R68, R188.reuse, R52, R84 ;  /* 0x00000034bc44723c */ /* 0x044ff00000041854 */
[C---:B------:R-:W-:Y:S08]  /*2610*/  HMMA.16816.F32.BF16 R76, R188.reuse, R54, R88 ;  /* 0x00000036bc4c723c */ /* 0x040ff00000041858 */
[C---:B------:R-:W-:Y:S01]  /*2620*/  HMMA.16816.F32.BF16 R92, R188.reuse, R32, R56 ;  /* 0x00000020bc5c723c */ /* 0x040fe20000041838 */
[----:B------:R-:W2:Y:S07]  /*2630*/  LDSM.16.M88.4 R56, [R236+0x16900] ;  /* 0x01690000ec38783b */ /* 0x000eae0000000200 */
[C---:B---3--:R-:W-:Y:S08]  /*2640*/  HMMA.16816.F32.BF16 R96, R188.reuse, R44, R96 ;  /* 0x0000002cbc60723c */ /* 0x048ff00000041860 */
[C---:B------:R-:W-:Y:S08]  /*2650*/  HMMA.16816.F32.BF16 R88, R188.reuse, R46, R80 ;  /* 0x0000002ebc58723c */ /* 0x040ff00000041850 */
[C---:B------:R-:W-:Y:S01]  /*2660*/  HMMA.16816.F32.BF16 R84, R188.reuse, R34, R48 ;  /* 0x00000022bc54723c */ /* 0x040fe20000041830 */
[----:B------:R-:W3:Y:S04]  /*2670*/  LDSM.16.M88.4 R48, [R236+0x17100] ;  /* 0x01710000ec30783b */ /* 0x000ee80000000200 */
[----:B------:R-:W-:Y:S03]  /*2680*/  LDSM.16.M88.4 R32, [R4+0x15900] ;  /* 0x015900000420783b */ /* 0x000fe60000000200 */
[----:B----4-:R-:W-:Y:S08]  /*2690*/  HMMA.16816.F32.BF16 R72, R188, R30, R24 ;  /* 0x0000001ebc48723c */ /* 0x010ff00000041818 */
[C---:B-----5:R-:W-:Y:S08]  /*26a0*/  HMMA.16816.F32.BF16 R52, R196.reuse, R20, R16 ;  /* 0x00000014c434723c */ /* 0x060ff00000041810 */
[C---:B------:R-:W-:Y:S08]  /*26b0*/  HMMA.16816.F32.BF16 R44, R196.reuse, R22, R12 ;  /* 0x00000016c42c723c */ /* 0x040ff0000004180c */
[C---:B-1----:R-:W-:Y:S08]  /*26c0*/  HMMA.16816.F32.BF16 R24, R196.reuse, R36, R8 ;  /* 0x00000024c418723c */ /* 0x042ff00000041808 */
[----:B------:R-:W-:Y:S01]  /*26d0*/  HMMA.16816.F32.BF16 R20, R196, R38, R64 ;  /* 0x00000026c414723c */ /* 0x000fe20000041840 */
[----:B------:R-:W1:Y:S04]  /*26e0*/  LDSM.16.M88.4 R36, [R4+0x15100] ;  /* 0x015100000424783b */ /* 0x000e680000000200 */
[----:B------:R-:W-:Y:S03]  /*26f0*/  LDSM.16.M88.4 R64, [R4+0x17100] ;  /* 0x017100000440783b */ /* 0x000fe60000000200 */
[----:B------:R-:W-:Y:S01]  /*2700*/  HMMA.16816.F32.BF16 R80, R188, R28, R40 ;  /* 0x0000001cbc50723c */ /* 0x000fe20000041828 */
[----:B------:R-:W4:Y:S04]  /*2710*/  LDSM.16.M88.4 R40, [R236+0x17900] ;  /* 0x01790000ec28783b */ /* 0x000f280000000200 */
[----:B------:R-:W5:Y:S03]  /*2720*/  LDSM.16.M88.4 R28, [R4+0x16100] ;  /* 0x01610000041c783b */ /* 0x000f660000000200 */
[C---:B------:R-:W-:Y:S08]  /*2730*/  HMMA.16816.F32.BF16 R16, R196.reuse, R60, R68 ;  /* 0x0000003cc410723c */ /* 0x040ff00000041844 */
[C---:B------:R-:W-:Y:S01]  /*2740*/  HMMA.16816.F32.BF16 R12, R196.reuse, R62, R76 ;  /* 0x0000003ec40c723c */ /* 0x040fe2000004184c */
[----:B------:R-:W-:Y:S07]  /*2750*/  LDSM.16.M88.4 R60, [R4+0x17900] ;  /* 0x01790000043c783b */ /* 0x000fee0000000200 */
[C---:B--2---:R-:W-:Y:S08]  /*2760*/  HMMA.16816.F32.BF16 R68, R196.reuse, R58, R88 ;  /* 0x0000003ac444723c */ /* 0x044ff00000041858 */
[C---:B---3--:R-:W-:Y:S08]  /*2770*/  HMMA.16816.F32.BF16 R100, R196.reuse, R48, R92 ;  /* 0x00000030c464723c */ /* 0x048ff0000004185c */
[----:B------:R-:W-:Y:S01]  /*2780*/  HMMA.16816.F32.BF16 R88, R196, R50, R84 ;  /* 0x00000032c458723c */ /* 0x000fe20000041854 */
[----:B------:R-:W2:Y:S07]  /*2790*/  LDSM.16.M88.4 R48, [R4+0x16900] ;  /* 0x016900000430783b */ /* 0x000eae0000000200 */
[----:B-1----:R-:W-:Y:S01]  /*27a0*/  HMMA.16816.F32.BF16 R92, R204, R36, R52 ;  /* 0x00000024cc5c723c */ /* 0x002fe20000041834 */
[----:B------:R-:W1:Y:S07]  /*27b0*/  LDSM.16.M88.4 R52, [R5+0x15100] ;  /* 0x015100000534783b */ /* 0x000e6e0000000200 */
[C---:B------:R-:W-:Y:S08]  /*27c0*/  HMMA.16816.F32.BF16 R8, R196.reuse, R56, R96 ;  /* 0x00000038c408723c */ /* 0x040ff00000041860 */
[----:B----4-:R-:W-:Y:S08]  /*27d0*/  HMMA.16816.F32.BF16 R96, R196, R40, R80 ;  /* 0x00000028c460723c */ /* 0x010ff00000041850 */
[----:B------:R-:W-:Y:S01]  /*27e0*/  HMMA.16816.F32.BF16 R80, R204, R38, R44 ;  /* 0x00000026cc50723c */ /* 0x000fe2000004182c */
[----:B------:R-:W3:Y:S07]  /*27f0*/  LDSM.16.M88.4 R36, [R5+0x16100] ;  /* 0x016100000524783b */ /* 0x000eee0000000200 */
[----:B------:R-:W-:Y:S01]  /*2800*/  HMMA.16816.F32.BF16 R84, R196, R42, R72 ;  /* 0x0000002ac454723c */ /* 0x000fe20000041848 */
[----:B------:R-:W4:Y:S07]  /*2810*/  LDSM.16.M88.4 R40, [R5+0x15900] ;  /* 0x015900000528783b */ /* 0x000f2e0000000200 */
[C---:B-----5:R-:W-:Y:S08]  /*2820*/  HMMA.16816.F32.BF16 R44, R204.reuse, R30, R12 ;  /* 0x0000001ecc2c723c */ /* 0x060ff0000004180c */
[C---:B------:R-:W-:Y:S08]  /*2830*/  HMMA.16816.F32.BF16 R76, R204.reuse, R32, R24 ;  /* 0x00000020cc4c723c */ /* 0x040ff00000041818 */
[C---:B------:R-:W-:Y:S01]  /*2840*/  HMMA.16816.F32.BF16 R72, R204.reuse, R34, R20 ;  /* 0x00000022cc48723c */ /* 0x040fe20000041814 */
[----:B------:R-:W5:Y:S07]  /*2850*/  LDSM.16.M88.4 R32, [R5+0x16900] ;  /* 0x016900000520783b */ /* 0x000f6e0000000200 */
[C---:B------:R-:W-:Y:S01]  /*2860*/  HMMA.16816.F32.BF16 R56, R204.reuse, R28, R16 ;  /* 0x0000001ccc38723c */ /* 0x040fe20000041810 */
[----:B------:R-:W3:Y:S07]  /*2870*/  LDSM.16.M88.4 R28, [R5+0x17100] ;  /* 0x01710000051c783b */ /* 0x000eee0000000200 */
[C---:B--2---:R-:W-:Y:S08]  /*2880*/  HMMA.16816.F32.BF16 R24, R204.reuse, R48, R8 ;  /* 0x00000030cc18723c */ /* 0x044ff00000041808 */
[C---:B------:R-:W-:Y:S08]  /*2890*/  HMMA.16816.F32.BF16 R20, R204.reuse, R50, R68 ;  /* 0x00000032cc14723c */ /* 0x040ff00000041844 */
[C---:B------:R-:W-:Y:S08]  /*28a0*/  HMMA.16816.F32.BF16 R16, R204.reuse, R64, R100 ;  /* 0x00000040cc10723c */ /* 0x040ff00000041864 */
[----:B------:R-:W-:Y:S01]  /*28b0*/  HMMA.16816.F32.BF16 R12, R204, R66, R88 ;  /* 0x00000042cc0c723c */ /* 0x000fe20000041858 */
[----:B------:R-:W2:Y:S07]  /*28c0*/  LDSM.16.M88.4 R64, [R3+0x15100] ;  /* 0x015100000340783b */ /* 0x000eae0000000200 */
[C---:B-1----:R-:W-:Y:S08]  /*28d0*/  HMMA.16816.F32.BF16 R100, R208.reuse, R52, R92 ;  /* 0x00000034d064723c */ /* 0x042ff0000004185c */
[----:B------:R-:W-:Y:S01]  /*28e0*/  HMMA.16816.F32.BF16 R88, R208, R54, R80 ;  /* 0x00000036d058723c */ /* 0x000fe20000041850 */
[----:B------:R-:W1:Y:S07]  /*28f0*/  LDSM.16.M88.4 R52, [R5+0x17900] ;  /* 0x017900000534783b */ /* 0x000e6e0000000200 */
[C---:B------:R-:W-:Y:S08]  /*2900*/  HMMA.16816.F32.BF16 R8, R204.reuse, R60, R96 ;  /* 0x0000003ccc08723c */ /* 0x040ff00000041860 */
[----:B------:R-:W-:Y:S01]  /*2910*/  HMMA.16816.F32.BF16 R68, R204, R62, R84 ;  /* 0x0000003ecc44723c */ /* 0x000fe20000041854 */
[----:B------:R-:W1:Y:S07]  /*2920*/  LDSM.16.M88.4 R60, [R3+0x15900] ;  /* 0x01590000033c783b */ /* 0x000e6e0000000200 */
[C---:B---3--:R-:W-:Y:S01]  /*2930*/  HMMA.16816.F32.BF16 R80, R208.reuse, R38, R44 ;  /* 0x00000026d050723c */ /* 0x048fe2000004182c */
[----:B------:R-:W3:Y:S07]  /*2940*/  LDSM.16.M88.4 R44, [R3+0x16100] ;  /* 0x01610000032c783b */ /* 0x000eee0000000200 */
[C---:B----4-:R-:W-:Y:S08]  /*2950*/  HMMA.16816.F32.BF16 R96, R208.reuse, R40, R76 ;  /* 0x00000028d060723c */ /* 0x050ff0000004184c */
[C---:B------:R-:W-:Y:S01]  /*2960*/  HMMA.16816.F32.BF16 R84, R208.reuse, R42, R72 ;  /* 0x0000002ad054723c */ /* 0x040fe20000041848 */
[----:B------:R-:W4:Y:S07]  /*2970*/  LDSM.16.M88.4 R40, [R3+0x16900] ;  /* 0x016900000328783b */ /* 0x000f2e0000000200 */
[C---:B------:R-:W-:Y:S01]  /*2980*/  HMMA.16816.F32.BF16 R92, R208.reuse, R36, R56 ;  /* 0x00000024d05c723c */ /* 0x040fe20000041838 */
[----:B------:R-:W1:Y:S07]  /*2990*/  LDSM.16.M88.4 R36, [R3+0x17100] ;  /* 0x017100000324783b */ /* 0x000e6e0000000200 */
[C---:B-----5:R-:W-:Y:S08]  /*29a0*/  HMMA.16816.F32.BF16 R76, R208.reuse, R32, R24 ;  /* 0x00000020d04c723c */ /* 0x060ff00000041818 */
[C---:B------:R-:W-:Y:S01]  /*29b0*/  HMMA.16816.F32.BF16 R72, R208.reuse, R34, R20 ;  /* 0x00000022d048723c */ /* 0x040fe20000041814 */
[----:B------:R-:W5:Y:S04]  /*29c0*/  LDSM.16.M88.4 R20, [R236+0x18100] ;  /* 0x01810000ec14783b */ /* 0x000f680000000200 */
[----:B------:R-:W3:Y:S03]  /*29d0*/  LDSM.16.M88.4 R32, [R3+0x17900] ;  /* 0x017900000320783b */ /* 0x000ee60000000200 */
[C---:B------:R-:W-:Y:S08]  /*29e0*/  HMMA.16816.F32.BF16 R56, R208.reuse, R28, R16 ;  /* 0x0000001cd038723c */ /* 0x040ff00000041810 */
[----:B------:R-:W-:Y:S08]  /*29f0*/  HMMA.16816.F32.BF16 R48, R208, R30, R12 ;  /* 0x0000001ed030723c */ /* 0x000ff0000004180c */
[----:B--2---:R-:W-:Y:S08]  /*2a00*/  HMMA.16816.F32.BF16 R16, R212, R64, R100 ;  /* 0x00000040d410723c */ /* 0x004ff00000041864 */
[C---:B-1----:R-:W-:Y:S08]  /*2a10*/  HMMA.16816.F32.BF16 R28, R208.reuse, R52, R8 ;  /* 0x00000034d01c723c */ /* 0x042ff00000041808 */
[----:B------:R-:W-:Y:S01]  /*2a20*/  HMMA.16816.F32.BF16 R24, R208, R54, R68 ;  /* 0x00000036d018723c */ /* 0x000fe20000041844 */
[----:B------:R-:W-:Y:S07]  /*2a30*/  LDSM.16.M88.4 R52, [R236+0x19900] ;  /* 0x01990000ec34783b */ /* 0x000fee0000000200 */
[C---:B------:R-:W-:Y:S08]  /*2a40*/  HMMA.16816.F32.BF16 R12, R212.reuse, R66, R88 ;  /* 0x00000042d40c723c */ /* 0x040ff00000041858 */
[C---:B------:R-:W-:Y:S08]  /*2a50*/  HMMA.16816.F32.BF16 R64, R212.reuse, R62, R84 ;  /* 0x0000003ed440723c */ /* 0x040ff00000041854 */
[C---:B---3--:R-:W-:Y:S08]  /*2a60*/  HMMA.16816.F32.BF16 R92, R212.reuse, R44, R92 ;  /* 0x0000002cd45c723c */ /* 0x048ff0000004185c */
[C---:B------:R-:W-:Y:S01]  /*2a70*/  HMMA.16816.F32.BF16 R84, R212.reuse, R46, R80 ;  /* 0x0000002ed454723c */ /* 0x040fe20000041850 */
[----:B------:R-:W1:Y:S07]  /*2a80*/  LDSM.16.M88.4 R44, [R236+0x18900] ;  /* 0x01890000ec2c783b */ /* 0x000e6e0000000200 */
[C---:B------:R-:W-:Y:S01]  /*2a90*/  HMMA.16816.F32.BF16 R8, R212.reuse, R60, R96 ;  /* 0x0000003cd408723c */ /* 0x040fe20000041860 */
[----:B------:R-:W-:Y:S07]  /*2aa0*/  LDSM.16.M88.4 R60, [R236+0x1a100] ;  /* 0x01a10000ec3c783b */ /* 0x000fee0000000200 */
[C---:B----4-:R-:W-:Y:S08]  /*2ab0*/  HMMA.16816.F32.BF16 R88, R212.reuse, R40, R76 ;  /* 0x00000028d458723c */ /* 0x050ff0000004184c */
[C---:B------:R-:W-:Y:S08]  /*2ac0*/  HMMA.16816.F32.BF16 R76, R212.reuse, R36, R56 ;  /* 0x00000024d44c723c */ /* 0x040ff00000041838 */
[C---:B------:R-:W-:Y:S01]  /*2ad0*/  HMMA.16816.F32.BF16 R96, R212.reuse, R38, R48 ;  /* 0x00000026d460723c */ /* 0x040fe20000041830 */
[----:B------:R-:W2:Y:S04]  /*2ae0*/  LDSM.16.M88.4 R36, [R4+0x18100] ;  /* 0x018100000424783b */ /* 0x000ea80000000200 */
[----:B------:R-:W3:Y:S03]  /*2af0*/  LDSM.16.M88.4 R48, [R236+0x19100] ;  /* 0x01910000ec30783b */ /* 0x000ee60000000200 */
[----:B------:R-:W-:Y:S01]  /*2b00*/  HMMA.16816.F32.BF16 R100, R212, R42, R72 ;  /* 0x0000002ad464723c */ /* 0x000fe20000041848 */
[----:B------:R-:W4:Y:S07]  /*2b10*/  LDSM.16.M88.4 R40, [R236+0x1a900] ;  /* 0x01a90000ec28783b */ /* 0x000f2e0000000200 */
[----:B-----5:R-:W-:Y:S08]  /*2b20*/  HMMA.16816.F32.BF16 R68, R216, R20, R16 ;  /* 0x00000014d844723c */ /* 0x020ff00000041810 */
[C---:B------:R-:W-:Y:S01]  /*2b30*/  HMMA.16816.F32.BF16 R80, R212.reuse, R32, R28 ;  /* 0x00000020d450723c */ /* 0x040fe2000004181c */
[----:B------:R-:W-:Y:S07]  /*2b40*/  LDSM.16.M88.4 R28, [R4+0x19100] ;  /* 0x01910000041c783b */ /* 0x000fee0000000200 */
[----:B------:R-:W-:Y:S01]  /*2b50*/  HMMA.16816.F32.BF16 R72, R212, R34, R24 ;  /* 0x00000022d448723c */ /* 0x000fe20000041818 */
[----:B------:R-:W5:Y:S07]  /*2b60*/  LDSM.16.M88.4 R32, [R4+0x18900] ;  /* 0x018900000420783b */ /* 0x000f6e0000000200 */
[C---:B------:R-:W-:Y:S08]  /*2b70*/  HMMA.16816.F32.BF16 R56, R216.reuse, R22, R12 ;  /* 0x00000016d838723c */ /* 0x040ff0000004180c */
[C---:B-1----:R-:W-:Y:S08]  /*2b80*/  HMMA.16816.F32.BF16 R24, R216.reuse, R44, R8 ;  /* 0x0000002cd818723c */ /* 0x042ff00000041808 */
[C---:B------:R-:W-:Y:S08]  /*2b90*/  HMMA.16816.F32.BF16 R8, R216.reuse, R52, R88 ;  /* 0x00000034d808723c */ /* 0x040ff00000041858 */
[----:B------:R-:W-:Y:S01]  /*2ba0*/  HMMA.16816.F32.BF16 R20, R216, R46, R64 ;  /* 0x0000002ed814723c */ /* 0x000fe20000041840 */
[----:B------:R-:W1:Y:S04]  /*2bb0*/  LDSM.16.M88.4 R44, [R4+0x19900] ;  /* 0x01990000042c783b */ /* 0x000e680000000200 */
[----:B------:R-:W-:Y:S03]  /*2bc0*/  LDSM.16.M88.4 R64, [R4+0x1a900] ;  /* 0x01a900000440783b */ /* 0x000fe60000000200 */
[----:B--2---:R-:W-:Y:S08]  /*2bd0*/  HMMA.16816.F32.BF16 R88, R220, R36, R68 ;  /* 0x00000024dc58723c */ /* 0x004ff00000041844 */
[C---:B---3--:R-:W-:Y:S08]  /*2be0*/  HMMA.16816.F32.BF16 R16, R216.reuse, R48, R92 ;  /* 0x00000030d810723c */ /* 0x048ff0000004185c */
[C---:B------:R-:W-:Y:S08]  /*2bf0*/  HMMA.16816.F32.BF16 R12, R216.reuse, R50, R84 ;  /* 0x00000032d80c723c */ /* 0x040ff00000041854 */
[C---:B----4-:R-:W-:Y:S08]  /*2c00*/  HMMA.16816.F32.BF16 R80, R216.reuse, R40, R80 ;  /* 0x00000028d850723c */ /* 0x050ff00000041850 */
[----:B------:R-:W-:Y:S01]  /*2c10*/  HMMA.16816.F32.BF16 R72, R216, R42, R72 ;  /* 0x0000002ad848723c */ /* 0x000fe20000041848 */
[----:B------:R-:W2:Y:S07]  /*2c20*/  LDSM.16.M88.4 R40, [R4+0x1a100] ;  /* 0x01a100000428783b */ /* 0x000eae0000000200 */
[----:B------:R-:W-:Y:S01]  /*2c30*/  HMMA.16816.F32.BF16 R68, R220, R38, R56 ;  /* 0x00000026dc44723c */ /* 0x000fe20000041838 */
[----:B------:R-:W3:Y:S04]  /*2c40*/  LDSM.16.M88.4 R56, [R5+0x18100] ;  /* 0x018100000538783b */ /* 0x000ee80000000200 */
[----:B------:R-:W-:Y:S03]  /*2c50*/  LDSM.16.M88.4 R36, [R5+0x19100] ;  /* 0x019100000524783b */ /* 0x000fe60000000200 */
[C---:B------:R-:W-:Y:S01]  /*2c60*/  HMMA.16816.F32.BF16 R52, R216.reuse, R54, R100 ;  /* 0x00000036d834723c */ /* 0x040fe20000041864 */
[----:B------:R-:W-:Y:S07]  /*2c70*/  LDSM.16.M88.4 R100, [R3+0x19100] ;  /* 0x019100000364783b */ /* 0x000fee0000000200 */
[C---:B------:R-:W-:Y:S08]  /*2c80*/  HMMA.16816.F32.BF16 R76, R216.reuse, R60, R76 ;  /* 0x0000003cd84c723c */ /* 0x040ff0000004184c */
[----:B------:R-:W-:Y:S01]  /*2c90*/  HMMA.16816.F32.BF16 R84, R216, R62, R96 ;  /* 0x0000003ed854723c */ /* 0x000fe20000041860 */
[----:B------:R-:W4:Y:S07]  /*2ca0*/  LDSM.16.M88.4 R60, [R5+0x18900] ;  /* 0x01890000053c783b */ /* 0x000f2e0000000200 */
[C---:B-----5:R-:W-:Y:S08]  /*2cb0*/  HMMA.16816.F32.BF16 R104, R220.reuse, R32, R24 ;  /* 0x00000020dc68723c */ /* 0x060ff00000041818 */
[C---:B------:R-:W-:Y:S01]  /*2cc0*/  HMMA.16816.F32.BF16 R96, R220.reuse, R34, R20 ;  /* 0x00000022dc60723c */ /* 0x040fe20000041814 */
[----:B------:R-:W-:Y:S07]  /*2cd0*/  LDSM.16.M88.4 R32, [R5+0x19900] ;  /* 0x019900000520783b */ /* 0x000fee0000000200 */
[C---:B------:R-:W-:Y:S08]  /*2ce0*/  HMMA.16816.F32.BF16 R92, R220.reuse, R28, R16 ;  /* 0x0000001cdc5c723c */ /* 0x040ff00000041810 */
[C---:B------:R-:W-:Y:S01]  /*2cf0*/  HMMA.16816.F32.BF16 R48, R220.reuse, R30, R12 ;  /* 0x0000001edc30723c */ /* 0x040fe2000004180c */
[----:B------:R-:W5:Y:S04]  /*2d00*/  LDSM.16.M88.4 R28, [R5+0x1a100] ;  /* 0x01a10000051c783b */ /* 0x000f680000000200 */
[----:B------:R-:W4:Y:S03]  /*2d10*/  LDSM.16.M88.4 R4, [R5+0x1a900] ;  /* 0x01a900000504783b */ /* 0x000f260000000200 */
[C---:B-1----:R-:W-:Y:S08]  /*2d20*/  HMMA.16816.F32.BF16 R20, R220.reuse, R46, R52 ;  /* 0x0000002edc14723c */ /* 0x042ff00000041834 */
[C---:B------:R-:W-:Y:S08]  /*2d30*/  HMMA.16816.F32.BF16 R24, R220.reuse, R44, R8 ;  /* 0x0000002cdc18723c */ /* 0x040ff00000041808 */
[----:B--2---:R-:W-:Y:S08]  /*2d40*/  HMMA.16816.F32.BF16 R16, R220, R40, R76 ;  /* 0x00000028dc10723c */ /* 0x004ff0000004184c */
[C---:B---3--:R-:W-:Y:S01]  /*2d50*/  HMMA.16816.F32.BF16 R52, R224.reuse, R56, R88 ;  /* 0x00000038e034723c */ /* 0x048fe20000041858 */
[----:B------:R-:W-:Y:S07]  /*2d60*/  LDSM.16.M88.4 R88, [R3+0x18900] ;  /* 0x018900000358783b */ /* 0x000fee0000000200 */
[----:B------:R-:W-:Y:S01]  /*2d70*/  HMMA.16816.F32.BF16 R68, R224, R58, R68 ;  /* 0x0000003ae044723c */ /* 0x000fe20000041844 */
[----:B------:R-:W1:Y:S07]  /*2d80*/  LDSM.16.M88.4 R56, [R3+0x18100] ;  /* 0x018100000338783b */ /* 0x000e6e0000000200 */
[C---:B------:R-:W-:Y:S08]  /*2d90*/  HMMA.16816.F32.BF16 R8, R220.reuse, R64, R80 ;  /* 0x00000040dc08723c */ /* 0x040ff00000041850 */
[C---:B------:R-:W-:Y:S08]  /*2da0*/  HMMA.16816.F32.BF16 R12, R220.reuse, R42, R84 ;  /* 0x0000002adc0c723c */ /* 0x040ff00000041854 */
[----:B------:R-:W-:Y:S08]  /*2db0*/  HMMA.16816.F32.BF16 R40, R220, R66, R72 ;  /* 0x00000042dc28723c */ /* 0x000ff00000041848 */
[C---:B----4-:R-:W-:Y:S01]  /*2dc0*/  HMMA.16816.F32.BF16 R72, R224.reuse, R60, R104 ;  /* 0x0000003ce048723c */ /* 0x050fe20000041868 */
[----:B------:R-:W-:Y:S07]  /*2dd0*/  LDSM.16.M88.4 R104, [R3+0x19900] ;  /* 0x019900000368783b */ /* 0x000fee0000000200 */
[C---:B------:R-:W-:Y:S08]  /*2de0*/  HMMA.16816.F32.BF16 R80, R224.reuse, R62, R96 ;  /* 0x0000003ee050723c */ /* 0x040ff00000041860 */
[C---:B-----5:R-:W-:Y:S08]  /*2df0*/  HMMA.16816.F32.BF16 R60, R224.reuse, R28, R16 ;  /* 0x0000001ce03c723c */ /* 0x060ff00000041810 */
[C---:B------:R-:W-:Y:S01]  /*2e00*/  HMMA.16816.F32.BF16 R84, R224.reuse, R36, R92 ;  /* 0x00000024e054723c */ /* 0x040fe2000004185c */
[----:B------:R-:W-:Y:S07]  /*2e10*/  LDSM.16.M88.4 R92, [R3+0x1a100] ;  /* 0x01a10000035c783b */ /* 0x000fee0000000200 */
[----:B------:R-:W-:Y:S01]  /*2e20*/  HMMA.16816.F32.BF16 R16, R224, R4, R8 ;  /* 0x00000004e010723c */ /* 0x000fe20000041808 */
[----:B------:R2:W3:Y:S01]  /*2e30*/  LDSM.16.M88.4 R8, [R3+0x1a900] ;  /* 0x01a900000308783b */ /* 0x0004e20000000200 */
[----:B------:R-:W-:-:S06]  /*2e40*/  DEPBAR.LE SB0, 0x2 ;  /* 0x000080800000791a */ /* 0x000fcc0000000000 */
[----:B------:R-:W-:Y:S08]  /*2e50*/  HMMA.16816.F32.BF16 R44, R224, R30, R12 ;  /* 0x0000001ee02c723c */ /* 0x000ff0000004180c */
[----:B-1----:R-:W-:Y:S01]  /*2e60*/  HMMA.16816.F32.BF16 R12, R228, R56, R52 ;  /* 0x00000038e40c723c */ /* 0x002fe20000041834 */
[----:B--2---:R-:W-:-:S07]  /*2e70*/  LOP3.LUT R3, R108, 0xffffffe0, RZ, 0xc0, !PT ;  /* 0xffffffe06c037812 */ /* 0x004fce00078ec0ff */
[----:B------:R-:W-:Y:S01]  /*2e80*/  HMMA.16816.F32.BF16 R76, R224, R38, R48 ;  /* 0x00000026e04c723c */ /* 0x000fe20000041830 */
[----:B------:R-:W-:-:S07]  /*2e90*/  IMAD.IADD R3, R132, 0x1, -R3 ;  /* 0x0000000184037824 */ /* 0x000fce00078e0a03 */
[----:B------:R-:W-:Y:S01]  /*2ea0*/  HMMA.16816.F32.BF16 R48, R224, R32, R24 ;  /* 0x00000020e030723c */ /* 0x000fe20000041818 */
[----:B------:R-:W-:-:S04]  /*2eb0*/  SHF.R.S32.HI R4, RZ, 0x1f, R3 ;  /* 0x0000001fff047819 */ /* 0x000fc80000011403 */
[----:B------:R-:W-:-:S03]  /*2ec0*/  LEA.HI R4, R4, R3, RZ, 0x2 ;  /* 0x0000000304047211 */ /* 0x000fc600078f10ff */
[----:B------:R-:W-:Y:S01]  /*2ed0*/  HMMA.16816.F32.BF16 R24, R228, R58, R68 ;  /* 0x0000003ae418723c */ /* 0x000fe20000041844 */
[----:B------:R-:W-:-:S05]  /*2ee0*/  LOP3.LUT R4, R4, 0x7ffffffc, RZ, 0xc0, !PT ;  /* 0x7ffffffc04047812 */ /* 0x000fca00078ec0ff */
[----:B------:R-:W-:Y:S01]  /*2ef0*/  IMAD.IADD R3, R3, 0x1, -R4 ;  /* 0x0000000103037824 */ /* 0x000fe200078e0a04 */
[----:B------:R-:W-:Y:S01]  /*2f00*/  MOV R4, UR4 ;  /* 0x0000000400047c02 */ /* 0x000fe20008000f00 */
[----:B------:R-:W-:Y:S01]  /*2f10*/  HMMA.16816.F32.BF16 R64, R224, R34, R20 ;  /* 0x00000022e040723c */ /* 0x000fe20000041814 */
[----:B------:R-:W-:-:S03]  /*2f20*/  UIADD3 UR4, UR14, -0x3, URZ ;  /* 0xfffffffd0e047890 */ /* 0x000fc6000fffe03f */
[----:B------:R-:W-:Y:S01]  /*2f30*/  IMAD R3, R3, -0x2, R4 ;  /* 0xfffffffe03037824 */ /* 0x000fe200078e0204 */
[----:B------:R-:W-:-:S03]  /*2f40*/  UISETP.GE.AND UP0, UPT, UR4, UR10, UPT ;  /* 0x0000000a0400728c */ /* 0x000fc6000bf06270 */
[----:B------:R-:W-:Y:S01]  /*2f50*/  HMMA.16816.F32.BF16 R20, R224, R6, R40 ;  /* 0x00000006e014723c */ /* 0x000fe20000041828 */
[C---:B------:R-:W-:Y:S02]  /*2f60*/  ISETP.GT.AND P5, PT, R3.reuse, RZ, PT ;  /* 0x000000ff0300720c */ /* 0x040fe40003fa4270 */
[C---:B------:R-:W-:Y:S02]  /*2f70*/  ISETP.GT.AND P1, PT, R3.reuse, 0x1, PT ;  /* 0x000000010300780c */ /* 0x040fe40003f24270 */
[----:B------:R-:W-:Y:S02]  /*2f80*/  ISETP.GT.AND P6, PT, R3, 0x8, PT ;  /* 0x000000080300780c */ /* 0x000fe40003fc4270 */
[----:B------:R-:W-:Y:S01]  /*2f90*/  FSEL R7, R12, -INF , P5 ;  /* 0xff8000000c077808 */ /* 0x000fe20002800000 */
[----:B------:R-:W-:Y:S01]  /*2fa0*/  HMMA.16816.F32.BF16 R28, R228, R88, R72 ;  /* 0x00000058e41c723c */ /* 0x000fe20000041848 */
[----:B------:R-:W-:Y:S02]  /*2fb0*/  FSEL R6, R13, -INF , P1 ;  /* 0xff8000000d067808 */ /* 0x000fe40000800000 */
[----:B------:R-:W-:-:S02]  /*2fc0*/  FSEL R15, R15, -INF , P1 ;  /* 0xff8000000f0f7808 */ /* 0x000fc40000800000 */
[----:B------:R-:W-:Y:S02]  /*2fd0*/  ISETP.GT.AND P1, PT, R3, 0x9, PT ;  /* 0x000000090300780c */ /* 0x000fe40003f24270 */
[----:B------:R-:W-:Y:S01]  /*2fe0*/  FMNMX.FTZ R4, R7, R6, !PT ;  /* 0x0000000607047209 */ /* 0x000fe20007810000 */
[----:B------:R-:W-:Y:S01]  /*2ff0*/  HMMA.16816.F32.BF16 R32, R228, R90, R80 ;  /* 0x0000005ae420723c */ /* 0x000fe20000041850 */
[----:B------:R-:W-:Y:S02]  /*3000*/  FSEL R13, R27, -INF , P1 ;  /* 0xff8000001b0d7808 */ /* 0x000fe40000800000 */
[----:B------:R-:W-:-:S05]  /*3010*/  FSEL R12, R26, -INF , P6 ;  /* 0xff8000001a0c7808 */ /* 0x000fca0003000000 */
[C---:B---3--:R-:W-:Y:S07]  /*3020*/  HMMA.16816.F32.BF16 R16, R228.reuse, R8, R16 ;  /* 0x00000008e410723c */ /* 0x048fee0000041810 */
[----:B------:R-:W-:Y:S01]  /*3030*/  FSEL R8, R24, -INF , P6 ;  /* 0xff80000018087808 */ /* 0x000fe20003000000 */
[----:B------:R-:W-:Y:S01]  /*3040*/  HMMA.16816.F32.BF16 R36, R228, R100, R84 ;  /* 0x00000064e424723c */ /* 0x000fe20000041854 */
[----:B------:R-:W-:Y:S02]  /*3050*/  ISETP.GT.AND P6, PT, R3, 0x18, PT ;  /* 0x000000180300780c */ /* 0x000fe40003fc4270 */
[----:B------:R-:W-:-:S05]  /*3060*/  FMNMX.FTZ R4, R8, R4, !PT ;  /* 0x0000000408047209 */ /* 0x000fca0007810000 */
[----:B------:R-:W-:Y:S01]  /*3070*/  HMMA.16816.F32.BF16 R20, R228, R10, R20 ;  /* 0x0000000ae414723c */ /* 0x000fe20000041814 */
[----:B------:R-:W-:-:S06]  /*3080*/  FSEL R81, R34, -INF , P6 ;  /* 0xff80000022517808 */ /* 0x000fcc0003000000 */
[----:B------:R-:W-:Y:S01]  /*3090*/  FSEL R11, R14, -INF , P5 ;  /* 0xff8000000e0b7808 */ /* 0x000fe20002800000 */
[C---:B------:R-:W-:Y:S01]  /*30a0*/  HMMA.16816.F32.BF16 R52, R228.reuse, R106, R64 ;  /* 0x0000006ae434723c */ /* 0x040fe20000041840 */
[----:B------:R-:W-:Y:S02]  /*30b0*/  ISETP.GT.AND P5, PT, R3, 0x10, PT ;  /* 0x000000100300780c */ /* 0x000fe40003fa4270 */
[----:B------:R-:W-:Y:S01]  /*30c0*/  FSEL R10, R25, -INF , P1 ;  /* 0xff800000190a7808 */ /* 0x000fe20000800000 */
[----:B------:R-:W-:Y:S01]  /*30d0*/  BAR.SYNC.DEFER_BLOCKING 0x0 ;  /* 0x0000000000007b1d */ /* 0x000fe20000010000 */
[----:B------:R-:W-:Y:S02]  /*30e0*/  ISETP.GT.AND P1, PT, R3, 0x11, PT ;  /* 0x000000110300780c */ /* 0x000fe40003f24270 */
[----:B------:R-:W-:Y:S01]  /*30f0*/  FSEL R64, R28, -INF , P5 ;  /* 0xff8000001c407808 */ /* 0x000fe20002800000 */
[----:B------:R-:W-:Y:S01]  /*3100*/  HMMA.16816.F32.BF16 R40, R228, R102, R76 ;  /* 0x00000066e428723c */ /* 0x000fe2000004184c */
[----:B------:R-:W-:-:S02]  /*3110*/  FMNMX.FTZ R4, R10, R4, !PT ;  /* 0x000000040a047209 */ /* 0x000fc40007810000 */
[----:B------:R-:W-:Y:S02]  /*3120*/  FSEL R65, R29, -INF , P1 ;  /* 0xff8000001d417808 */ /* 0x000fe40000800000 */
[----:B------:R-:W-:Y:S02]  /*3130*/  FMNMX.FTZ R4, R64, R4, !PT ;  /* 0x0000000440047209 */ /* 0x000fe40007810000 */
[----:B------:R-:W-:Y:S01]  /*3140*/  FSEL R80, R30, -INF , P5 ;  /* 0xff8000001e507808 */ /* 0x000fe20002800000 */
[----:B------:R-:W-:Y:S01]  /*3150*/  HMMA.16816.F32.BF16 R48, R228, R104, R48 ;  /* 0x00000068e430723c */ /* 0x000fe20000041830 */
[----:B------:R-:W-:Y:S02]  /*3160*/  ISETP.GT.AND P5, PT, R3, 0x19, PT ;  /* 0x000000190300780c */ /* 0x000fe40003fa4270 */
[----:B------:R-:W-:Y:S02]  /*3170*/  FSEL R67, R32, -INF , P6 ;  /* 0xff80000020437808 */ /* 0x000fe40003000000 */
[----:B------:R-:W-:-:S02]  /*3180*/  FMNMX.FTZ R4, R65, R4, !PT ;  /* 0x0000000441047209 */ /* 0x000fc40007810000 */
[----:B------:R-:W-:Y:S01]  /*3190*/  FSEL R82, R31, -INF , P1 ;  /* 0xff8000001f527808 */ /* 0x000fe20000800000 */
[C---:B------:R-:W-:Y:S01]  /*31a0*/  HMMA.16816.F32.BF16 R60, R228.reuse, R92, R60 ;  /* 0x0000005ce43c723c */ /* 0x040fe2000004183c */
[----:B------:R-:W-:Y:S02]  /*31b0*/  ISETP.GT.AND P1, PT, R3, 0x20, PT ;  /* 0x000000200300780c */ /* 0x000fe40003f24270 */
[----:B------:R-:W-:Y:S01]  /*31c0*/  FSEL R66, R33, -INF , P5 ;  /* 0xff80000021427808 */ /* 0x000fe20002800000 */
[----:B------:R-:W-:Y:S01]  /*31d0*/  LDSM.16.MT88.4 R28, [R2+0x3100] ;  /* 0x00310000021c783b */ /* 0x000fe20000004200 */
[----:B------:R-:W-:Y:S02]  /*31e0*/  FMNMX.FTZ R4, R67, R4, !PT ;  /* 0x0000000443047209 */ /* 0x000fe40007810000 */
[----:B------:R-:W-:Y:S01]  /*31f0*/  FSEL R83, R35, -INF , P5 ;  /* 0xff80000023537808 */ /* 0x000fe20002800000 */
[----:B------:R-:W-:Y:S01]  /*3200*/  HMMA.16816.F32.BF16 R44, R228, R94, R44 ;  /* 0x0000005ee42c723c */ /* 0x000fe2000004182c */
[----:B------:R-:W-:Y:S01]  /*3210*/  ISETP.GT.AND P5, PT, R3, 0x21, PT ;  /* 0x000000210300780c */ /* 0x000fe20003fa4270 */
[----:B------:R-:W-:Y:S01]  /*3220*/  LDSM.16.MT88.4 R32, [R2+0x100] ;  /* 0x000100000220783b */ /* 0x000fe20000004200 */
[----:B------:R-:W-:-:S02]  /*3230*/  FSEL R116, R36, -INF , P1 ;  /* 0xff80000024747808 */ /* 0x000fc40000800000 */
[----:B------:R-:W-:Y:S01]  /*3240*/  FMNMX.FTZ R4, R66, R4, !PT ;  /* 0x0000000442047209 */ /* 0x000fe20007810000 */
[----:B------:R-:W-:Y:S01]  /*3250*/  LDSM.16.MT88.4 R24, [R135+0x100] ;  /* 0x000100008718783b */ /* 0x000fe20000004200 */
[----:B------:R-:W-:Y:S02]  /*3260*/  FMNMX.FTZ R5, R11, R15, !PT ;  /* 0x0000000f0b057209 */ /* 0x000fe40007810000 */
[----:B------:R-:W-:Y:S02]  /*3270*/  FSEL R117, R37, -INF , P5 ;  /* 0xff80000025757808 */ /* 0x000fe40002800000 */
[----:B------:R-:W-:Y:S02]  /*3280*/  ISETP.GT.AND P6, PT, R3, 0x28, PT ;  /* 0x000000280300780c */ /* 0x000fe40003fc4270 */
        /* <DEDUP_REMOVED lines=19> */
[----:B------:R-:W-:Y:S02]  /*33c0*/  FSEL R200, R49, -INF , P5 ;  /* 0xff80000031c87808 */ /* 0x000fe40002800000 */
        /* <DEDUP_REMOVED lines=30> */
[----:B------:R-:W-:-:S02]  /*35b0*/  FSEL R242, R45, -INF , P1 ;  /* 0xff8000002df27808 */ /* 0x000fc40000800000 */
[----:B------:R-:W-:Y:S02]  /*35c0*/  ISETP.GT.AND P1, PT, R3, 0x50, PT ;  /* 0x000000500300780c */ /* 0x000fe40003f24270 */
[----:B------:R-:W-:Y:S02]  /*35d0*/  FMNMX.FTZ R4, R235, R4, !PT ;  /* 0x00000004eb047209 */ /* 0x000fe40007810000 */
[----:B------:R-:W-:Y:S02]  /*35e0*/  FMNMX.FTZ R5, R202, R5, !PT ;  /* 0x00000005ca057209 */ /* 0x000fe40007810000 */
        /* <DEDUP_REMOVED lines=15> */
[----:B------:R-:W-:Y:S02]  /*36e0*/  FMNMX.FTZ R132, R143, R132, !PT ;  /* 0x000000848f847209 */ /* 0x000fe40007810000 */
[----:B------:R-:W-:Y:S02]  /*36f0*/  FMNMX.FTZ R3, R243, R3, !PT ;  /* 0x00000003f3037209 */ /* 0x000fe40007810000 */
[----:B------:R-:W-:Y:S02]  /*3700*/  FMNMX.FTZ R132, R160, R132, !PT ;  /* 0x00000084a0847209 */ /* 0x000fe40007810000 */
[----:B------:R-:W-:Y:S02]  /*3710*/  FMNMX.FTZ R3, R245, R3, !PT ;  /* 0x00000003f5037209 */ /* 0x000fe40007810000 */
[----:B------:R-:W-:Y:S01]  /*3720*/  FSEL R161, R19, -INF , P6 ;  /* 0xff80000013a17808 */ /* 0x000fe20003000000 */
[----:B------:R-:W1:Y:S01]  /*3730*/  SHFL.BFLY PT, R4, R132, 0x2, 0x1f ;  /* 0x0c401f0084047f89 */ /* 0x000e6200000e0000 */
[----:B------:R-:W-:-:S02]  /*3740*/  FMNMX.FTZ R3, R244, R3, !PT ;  /* 0x00000003f4037209 */ /* 0x000fc40007810000 */
[----:B------:R-:W-:Y:S01]  /*3750*/  FSEL R150, R22, -INF , P5 ;  /* 0xff80000016967808 */ /* 0x000fe20002800000 */
[----:B------:R-:W-:Y:S01]  /*3760*/  LDSM.16.MT88.4 R16, [R237+0x100] ;  /* 0x00010000ed10783b */ /* 0x000fe20000004200 */
[----:B------:R-:W-:Y:S02]  /*3770*/  FMNMX.FTZ R3, R246, R3, !PT ;  /* 0x00000003f6037209 */ /* 0x000fe40007810000 */
[----:B------:R-:W-:Y:S02]  /*3780*/  FSEL R148, R23, -INF , P1 ;  /* 0xff80000017947808 */ /* 0x000fe40000800000 */
[----:B------:R-:W-:Y:S01]  /*3790*/  FMNMX.FTZ R3, R151, R3, !PT ;  /* 0x0000000397037209 */ /* 0x000fe20007810000 */
[----:B------:R-:W-:Y:S03]  /*37a0*/  LDSM.16.MT88.4 R20, [R2+0x6100] ;  /* 0x006100000214783b */ /* 0x000fe60000004200 */
[----:B------:R-:W-:-:S04]  /*37b0*/  FMNMX.FTZ R3, R161, R3, !PT ;  /* 0x00000003a1037209 */ /* 0x000fc80007810000 */
        /* <DEDUP_REMOVED lines=13> */
[----:B-1----:R-:W-:-:S04]  /*3890*/  FMNMX.FTZ R3, R3, R5, !PT ;  /* 0x0000000503037209 */ /* 0x002fc80007810000 */
[----:B------:R-:W-:Y:S01]  /*38a0*/  FSETP.NEU.FTZ.AND P1, PT, R3, -INF , PT ;  /* 0xff8000000300780b */ /* 0x000fe20003f3d000 */
[----:B--2---:R-:W-:-:S04]  /*38b0*/  FFMA.FTZ R4, R6, c[0x0][0x2d0], -R9 ;  /* 0x0000b40006047a23 */ /* 0x004fc80000010809 */
[----:B------:R1:W-:Y:S02]  /*38c0*/  MUFU.EX2 R146, R4 ;  /* 0x0000000400927308 */ /* 0x0003e40000000800 */
[----:B-1----:R-:W-:Y:S02]  /*38d0*/  FFMA.FTZ R4, R8, c[0x0][0x2d0], -R9 ;  /* 0x0000b40008047a23 */ /* 0x002fe40000010809 */
[----:B------:R-:W-:-:S04]  /*38e0*/  FMUL.FTZ R8, R3, c[0x0][0x2d0] ;  /* 0x0000b40003087a20 */ /* 0x000fc80000410000 */
[----:B------:R1:W-:Y:S01]  /*38f0*/  MUFU.EX2 R164, R4 ;  /* 0x0000000400a47308 */ /* 0x0003e20000000800 */
[----:B------:R-:W-:Y:S02]  /*3900*/  FSEL R8, R8, RZ, P1 ;  /* 0x000000ff08087208 */ /* 0x000fe40000800000 */
[----:B------:R-:W-:Y:S01]  /*3910*/  PLOP3.LUT P1, PT, PT, PT, UP0, 0x80, 0x0 ;  /* 0x000000000000781c */ /* 0x000fe20003f2f008 */
[--C-:B-1----:R-:W-:Y:S02]  /*3920*/  FFMA.FTZ R4, R10, c[0x0][0x2d0], -R9.reuse ;  /* 0x0000b4000a047a23 */ /* 0x102fe40000010809 */
[----:B------:R-:W-:Y:S02]  /*3930*/  FFMA.FTZ R10, R64, c[0x0][0x2d0], -R9 ;  /* 0x0000b400400a7a23 */ /* 0x000fe40000010809 */
[----:B------:R1:W2:Y:S08]  /*3940*/  MUFU.EX2 R145, R4 ;  /* 0x0000000400917308 */ /* 0x0002b00000000800 */
[----:B------:R3:W-:Y:S01]  /*3950*/  MUFU.EX2 R142, R10 ;  /* 0x0000000a008e7308 */ /* 0x0007e20000000800 */
[----:B-1----:R-:W-:Y:S01]  /*3960*/  FFMA.FTZ R4, R11, c[0x0][0x2d0], -R8 ;  /* 0x0000b4000b047a23 */ /* 0x002fe20000010808 */
[----:B--2---:R-:W-:-:S06]  /*3970*/  F2FP.BF16.PACK_AB R6, R145, R164 ;  /* 0x000000a49106723e */ /* 0x004fcc00000010ff */
[----:B------:R1:W-:Y:S01]  /*3980*/  MUFU.EX2 R248, R4 ;  /* 0x0000000400f87308 */ /* 0x0003e20000000800 */
[----:B---3--:R-:W-:-:S07]  /*3990*/  FFMA.FTZ R10, R65, c[0x0][0x2d0], -R9 ;  /* 0x0000b400410a7a23 */ /* 0x008fce0000010809 */
[----:B------:R2:W-:Y:S01]  /*39a0*/  MUFU.EX2 R140, R10 ;  /* 0x0000000a008c7308 */ /* 0x0005e20000000800 */
[----:B-1----:R-:W-:-:S07]  /*39b0*/  FFMA.FTZ R4, R15, c[0x0][0x2d0], -R8 ;  /* 0x0000b4000f047a23 */ /* 0x002fce0000010808 */
[----:B------:R1:W3:Y:S01]  /*39c0*/  MUFU.EX2 R149, R4 ;  /* 0x0000000400957308 */ /* 0x0002e20000000800 */
[----:B--2---:R-:W-:-:S07]  /*39d0*/  FFMA.FTZ R10, R67, c[0x0][0x2d0], -R9 ;  /* 0x0000b400430a7a23 */ /* 0x004fce0000010809 */
[----:B------:R2:W-:Y:S01]  /*39e0*/  MUFU.EX2 R165, R10 ;  /* 0x0000000a00a57308 */ /* 0x0005e20000000800 */
[----:B-1----:R-:W-:Y:S01]  /*39f0*/  FFMA.FTZ R4, R12, c[0x0][0x2d0], -R8 ;  /* 0x0000b4000c047a23 */ /* 0x002fe20000010808 */
[----:B---3--:R-:W-:-:S06]  /*3a00*/  F2FP.BF16.PACK_AB R5, R149, R248 ;  /* 0x000000f89505723e */ /* 0x008fcc00000010ff */
[----:B------:R1:W-:Y:S01]  /*3a10*/  MUFU.EX2 R247, R4 ;  /* 0x0000000400f77308 */ /* 0x0003e20000000800 */
[----:B--2---:R-:W-:-:S07]  /*3a20*/  FFMA.FTZ R10, R66, c[0x0][0x2d0], -R9 ;  /* 0x0000b400420a7a23 */ /* 0x004fce0000010809 */
[----:B------:R2:W-:Y:S01]  /*3a30*/  MUFU.EX2 R162, R10 ;  /* 0x0000000a00a27308 */ /* 0x0005e20000000800 */
[--C-:B-1----:R-:W-:Y:S02]  /*3a40*/  FFMA.FTZ R4, R13, c[0x0][0x2d0], -R8.reuse ;  /* 0x0000b4000d047a23 */ /* 0x102fe40000010808 */
[----:B------:R-:W1:Y:S05]  /*3a50*/  LDSM.16.MT88.4 R12, [R0+0x100] ;  /* 0x00010000000c783b */ /* 0x000e6a0000004200 */
[----:B------:R3:W4:Y:S01]  /*3a60*/  MUFU.EX2 R147, R4 ;  /* 0x0000000400937308 */ /* 0x0007220000000800 */
[----:B--2---:R-:W-:-:S07]  /*3a70*/  FFMA.FTZ R10, R80, c[0x0][0x2d0], -R8 ;  /* 0x0000b400500a7a23 */ /* 0x004fce0000010808 */
[----:B------:R2:W-:Y:S01]  /*3a80*/  MUFU.EX2 R249, R10 ;  /* 0x0000000a00f97308 */ /* 0x0005e20000000800 */
[----:B---3--:R-:W-:Y:S02]  /*3a90*/  F2FP.BF16.PACK_AB R4, R146, R144 ;  /* 0x000000909204723e */ /* 0x008fe400000010ff */
[----:B----4-:R-:W-:Y:S01]  /*3aa0*/  F2FP.BF16.PACK_AB R7, R147, R247 ;  /* 0x000000f79307723e */ /* 0x010fe200000010ff */
[----:B--2---:R-:W-:-:S06]  /*3ab0*/  FFMA.FTZ R10, R82, c[0x0][0x2d0], -R8 ;  /* 0x0000b400520a7a23 */ /* 0x004fcc0000010808 */
[C---:B------:R-:W-:Y:S01]  /*3ac0*/  HMMA.16816.F32.BF16 R76, R4.reuse, R28, RZ ;  /* 0x0000001c044c723c */ /* 0x040fe200000418ff */
[----:B------:R2:W3:Y:S07]  /*3ad0*/  MUFU.EX2 R163, R10 ;  /* 0x0000000a00a37308 */ /* 0x0004ee0000000800 */
[C---:B------:R-:W-:Y:S01]  /*3ae0*/  HMMA.16816.F32.BF16 R48, R4.reuse, R30, RZ ;  /* 0x0000001e0430723c */ /* 0x040fe200000418ff */
[----:B------:R-:W4:Y:S07]  /*3af0*/  LDSM.16.MT88.4 R28, [R0+0x3100] ;  /* 0x00310000001c783b */ /* 0x000f2e0000004200 */
[----:B-1----:R-:W-:Y:S01]  /*3b00*/  HMMA.16816.F32.BF16 R84, R4, R12, RZ ;  /* 0x0000000c0454723c */ /* 0x002fe200000418ff */
[----:B--2---:R-:W-:-:S04]  /*3b10*/  FFMA.FTZ R10, R81, c[0x0][0x2d0], -R8 ;  /* 0x0000b400510a7a23 */ /* 0x004fc80000010808 */
        /* <DEDUP_REMOVED lines=11> */
[----:B-----5:R-:W-:-:S06]  /*3bd0*/  IMAD.MOV.U32 R10, RZ, RZ, R143 ;  /* 0x000000ffff0a7224 */ /* 0x020fcc00078e008f */
[C---:B------:R-:W-:Y:S08]  /*3be0*/  HMMA.16816.F32.BF16 R72, R4.reuse, R20, RZ ;  /* 0x000000140448723c */ /* 0x040ff000000418ff */
[C---:B------:R-:W-:Y:S01]  /*3bf0*/  HMMA.16816.F32.BF16 R44, R4.reuse, R22, RZ ;  /* 0x00000016042c723c */ /* 0x040fe200000418ff */
[----:B------:R-:W5:Y:S07]  /*3c00*/  LDSM.16.MT88.4 R20, [R0+0x6100] ;  /* 0x006100000014783b */ /* 0x000f6e0000004200 */
[C---:B------:R-:W-:Y:S08]  /*3c10*/  HMMA.16816.F32.BF16 R40, R4.reuse, R24, RZ ;  /* 0x000000180428723c */ /* 0x040ff000000418ff */
[C---:B------:R-:W-:Y:S01]  /*3c20*/  HMMA.16816.F32.BF16 R68, R4.reuse, R26, RZ ;  /* 0x0000001a0444723c */ /* 0x040fe200000418ff */
[----:B------:R-:W3:Y:S07]  /*3c30*/  LDSM.16.MT88.4 R24, [R2+0x900] ;  /* 0x000900000218783b */ /* 0x000eee0000004200 */
[C---:B----4-:R-:W-:Y:S08]  /*3c40*/  HMMA.16816.F32.BF16 R64, R4.reuse, R28, RZ ;  /* 0x0000001c0440723c */ /* 0x050ff000000418ff */
[C---:B------:R-:W-:Y:S01]  /*3c50*/  HMMA.16816.F32.BF16 R104, R4.reuse, R30, RZ ;  /* 0x0000001e0468723c */ /* 0x040fe200000418ff */
[----:B------:R-:W4:Y:S07]  /*3c60*/  LDSM.16.MT88.4 R28, [R2+0x3900] ;  /* 0x00390000021c783b */ /* 0x000f2e0000004200 */
[C---:B--2---:R-:W-:Y:S08]  /*3c70*/  HMMA.16816.F32.BF16 R108, R4.reuse, R12, RZ ;  /* 0x0000000c046c723c */ /* 0x044ff000000418ff */
[C---:B------:R-:W-:Y:S01]  /*3c80*/  HMMA.16816.F32.BF16 R112, R4.reuse, R14, RZ ;  /* 0x0000000e0470723c */ /* 0x040fe200000418ff */
[----:B------:R-:W2:Y:S07]  /*3c90*/  LDSM.16.MT88.4 R12, [R2+0x6900] ;  /* 0x00690000020c783b */ /* 0x000eae0000004200 */
[C---:B-1----:R-:W-:Y:S08]  /*3ca0*/  HMMA.16816.F32.BF16 R80, R4.reuse, R16, RZ ;  /* 0x000000100450723c */ /* 0x042ff000000418ff */
[C---:B------:R-:W-:Y:S01]  /*3cb0*/  HMMA.16816.F32.BF16 R120, R4.reuse, R18, RZ ;  /* 0x000000120478723c */ /* 0x040fe200000418ff */
[----:B------:R-:W1:Y:S07]  /*3cc0*/  LDSM.16.MT88.4 R16, [R135+0x900] ;  /* 0x000900008710783b */ /* 0x000e6e0000004200 */
[C---:B------:R-:W-:Y:S08]  /*3cd0*/  HMMA.16816.F32.BF16 R96, R4.reuse, R36, RZ ;  /* 0x000000240460723c */ /* 0x040ff000000418ff */
[C---:B------:R-:W-:Y:S08]  /*3ce0*/  HMMA.16816.F32.BF16 R100, R4.reuse, R38, RZ ;  /* 0x000000260464723c */ /* 0x040ff000000418ff */
[C---:B------:R-:W-:Y:S08]  /*3cf0*/  HMMA.16816.F32.BF16 R36, R4.reuse, R32, RZ ;  /* 0x000000200424723c */ /* 0x040ff000000418ff */
[C---:B------:R-:W-:Y:S08]  /*3d00*/  HMMA.16816.F32.BF16 R32, R4.reuse, R34, RZ ;  /* 0x000000220420723c */ /* 0x040ff000000418ff */
[C---:B-----5:R-:W-:Y:S08]  /*3d10*/  HMMA.16816.F32.BF16 R124, R4.reuse, R20, RZ ;  /* 0x00000014047c723c */ /* 0x060ff000000418ff */
[----:B------:R-:W-:Y:S01]  /*3d20*/  HMMA.16816.F32.BF16 R136, R4, R22, RZ ;  /* 0x000000160488723c */ /* 0x000fe200000418ff */
[----:B------:R-:W-:Y:S06]  /*3d30*/  LDSM.16.MT88.4 R20, [R0+0x900] ;  /* 0x000900000014783b */ /* 0x000fec0000004200 */
[----:B------:R-:W-:-:S02]  /*3d40*/  F2FP.BF16.PACK_AB R4, R140, R142 ;  /* 0x0000008e8c04723e */ /* 0x000fc400000010ff */
[----:B---3--:R-:W-:Y:S02]  /*3d50*/  F2FP.BF16.PACK_AB R5, R163, R249 ;  /* 0x000000f9a305723e */ /* 0x008fe400000010ff */
[----:B------:R-:W-:Y:S02]  /*3d60*/  F2FP.BF16.PACK_AB R6, R162, R165 ;  /* 0x000000a5a206723e */ /* 0x000fe400000010ff */
[----:B------:R-:W-:-:S07]  /*3d70*/  F2FP.BF16.PACK_AB R7, R141, R11 ;  /* 0x0000000b8d07723e */ /* 0x000fce00000010ff */
[C---:B------:R-:W-:Y:S08]  /*3d80*/  HMMA.16816.F32.BF16 R192, R4.reuse, R24, R92 ;  /* 0x0000001804c0723c */ /* 0x040ff0000004185c */
[C---:B------:R-:W-:Y:S01]  /*3d90*/  HMMA.16816.F32.BF16 R92, R4.reuse, R26, R60 ;  /* 0x0000001a045c723c */ /* 0x040fe2000004183c */
[----:B------:R-:W3:Y:S06]  /*3da0*/  LDSM.16.MT88.4 R24, [R237+0x900] ;  /* 0x00090000ed18783b */ /* 0x000eec0000004200 */
[----:B------:R-:W-:Y:S01]  /*3db0*/  IMAD.MOV.U32 R63, RZ, RZ, R165 ;  /* 0x000000ffff3f7224 */ /* 0x000fe200078e00a5 */
[----:B----4-:R-:W-:Y:S01]  /*3dc0*/  HMMA.16816.F32.BF16 R172, R4, R28, R76 ;  /* 0x0000001c04ac723c */ /* 0x010fe2000004184c */
[----:B------:R-:W-:Y:S01]  /*3dd0*/  MOV R60, R164 ;  /* 0x000000a4003c7202 */ /* 0x000fe20000000f00 */
[----:B------:R-:W-:-:S02]  /*3de0*/  IMAD.MOV.U32 R61, RZ, RZ, R163 ;  /* 0x000000ffff3d7224 */ /* 0x000fc400078e00a3 */
[----:B------:R-:W-:-:S03]  /*3df0*/  IMAD.MOV.U32 R62, RZ, RZ, R162 ;  /* 0x000000ffff3e7224 */ /* 0x000fc600078e00a2 */
[----:B------:R-:W-:Y:S01]  /*3e00*/  MOV R76, R151 ;  /* 0x00000097004c7202 */ /* 0x000fe20000000f00 */
[----:B--2---:R-:W-:Y:S01]  /*3e10*/  HMMA.16816.F32.BF16 R168, R4, R12, R72 ;  /* 0x0000000c04a8723c */ /* 0x004fe20000041848 */
[----:B------:R-:W-:Y:S01]  /*3e20*/  IMAD.MOV.U32 R79, RZ, RZ, R150 ;  /* 0x000000ffff4f7224 */ /* 0x000fe200078e0096 */
[----:B------:R-:W-:Y:S01]  /*3e30*/  MOV R77, R148 ;  /* 0x00000094004d7202 */ /* 0x000fe20000000f00 */
[----:B------:R-:W-:-:S04]  /*3e40*/  IMAD.MOV.U32 R78, RZ, RZ, R149 ;  /* 0x000000ffff4e7224 */ /* 0x000fc800078e0095 */
[----:B------:R-:W-:Y:S01]  /*3e50*/  MOV R73, R142 ;  /* 0x0000008e00497202 */ /* 0x000fe20000000f00 */
[----:B------:R-:W-:Y:S01]  /*3e60*/  IMAD.MOV.U32 R74, RZ, RZ, R141 ;  /* 0x000000ffff4a7224 */ /* 0x000fe200078e008d */
[C---:B------:R-:W-:Y:S01]  /*3e70*/  HMMA.16816.F32.BF16 R148, R4.reuse, R30, R48 ;  /* 0x0000001e0494723c */ /* 0x040fe20000041830 */
[----:B------:R-:W-:Y:S01]  /*3e80*/  IMAD.MOV.U32 R75, RZ, RZ, R140 ;  /* 0x000000ffff4b7224 */ /* 0x000fe200078e008c */
[----:B------:R-:W-:Y:S05]  /*3e90*/  LDSM.16.MT88.4 R28, [R0+0x3900] ;  /* 0x00390000001c783b */ /* 0x000fea0000004200 */
[----:B------:R-:W-:Y:S01]  /*3ea0*/  IMAD.MOV.U32 R48, RZ, RZ, R147 ;  /* 0x000000ffff307224 */ /* 0x000fe200078e0093 */
[----:B-1----:R-:W-:Y:S01]  /*3eb0*/  HMMA.16816.F32.BF16 R140, R4, R16, R40 ;  /* 0x00000010048c723c */ /* 0x002fe20000041828 */
[----:B------:R-:W-:Y:S01]  /*3ec0*/  IMAD.MOV.U32 R49, RZ, RZ, R146 ;  /* 0x000000ffff317224 */ /* 0x000fe200078e0092 */
[----:B------:R-:W-:Y:S01]  /*3ed0*/  MOV R51, R145 ;  /* 0x0000009100337202 */ /* 0x000fe20000000f00 */
[----:B------:R-:W-:-:S05]  /*3ee0*/  IMAD.MOV.U32 R50, RZ, RZ, R144 ;  /* 0x000000ffff327224 */ /* 0x000fca00078e0090 */
[C---:B------:R-:W-:Y:S01]  /*3ef0*/  HMMA.16816.F32.BF16 R164, R4.reuse, R18, R68 ;  /* 0x0000001204a4723c */ /* 0x040fe20000041844 */
[----:B------:R-:W1:Y:S07]  /*3f00*/  LDSM.16.MT88.4 R16, [R237+0x3900] ;  /* 0x00390000ed10783b */ /* 0x000e6e0000004200 */
[C---:B------:R-:W-:Y:S01]  /*3f10*/  HMMA.16816.F32.BF16 R144, R4.reuse, R14, R44 ;  /* 0x0000000e0490723c */ /* 0x040fe2000004182c */
[----:B------:R-:W2:Y:S07]  /*3f20*/  LDSM.16.MT88.4 R12, [R135+0x3900] ;  /* 0x00390000870c783b */ /* 0x000eae0000004200 */
[C---:B---3--:R-:W-:Y:S07]  /*3f30*/  HMMA.16816.F32.BF16 R180, R4.reuse, R24, R88 ;  /* 0x0000001804b4723c */ /* 0x048fee0000041858 */
[----:B------:R-:W-:Y:S01]  /*3f40*/  MOV R89, R161 ;  /* 0x000000a100597202 */ /* 0x000fe20000000f00 */
[----:B------:R-:W-:Y:S01]  /*3f50*/  IMAD.MOV.U32 R88, RZ, RZ, R160 ;  /* 0x000000ffff587224 */ /* 0x000fe200078e00a0 */
[----:B------:R-:W-:Y:S01]  /*3f60*/  HMMA.16816.F32.BF16 R176, R4, R20, R84 ;  /* 0x0000001404b0723c */ /* 0x000fe20000041854 */
[----:B------:R-:W-:Y:S01]  /*3f70*/  IMAD.MOV.U32 R90, RZ, RZ, R248 ;  /* 0x000000ffff5a7224 */ /* 0x000fe200078e00f8 */
[----:B------:R-:W-:-:S05]  /*3f80*/  MOV R91, R78 ;  /* 0x0000004e005b7202 */ /* 0x000fca0000000f00 */
[----:B------:R-:W-:Y:S01]  /*3f90*/  IMAD.MOV.U32 R87, RZ, RZ, R60 ;  /* 0x000000ffff577224 */ /* 0x000fe200078e003c */
[----:B------:R-:W-:Y:S01]  /*3fa0*/  HMMA.16816.F32.BF16 R160, R4, R26, R56 ;  /* 0x0000001a04a0723c */ /* 0x000fe20000041838 */
[----:B------:R-:W-:Y:S01]  /*3fb0*/  MOV R86, R61 ;  /* 0x0000003d00567202 */ /* 0x000fe20000000f00 */
[----:B------:R-:W-:Y:S01]  /*3fc0*/  IMAD.MOV.U32 R85, RZ, RZ, R62 ;  /* 0x000000ffff557224 */ /* 0x000fe200078e003e */
[----:B------:R-:W3:Y:S01]  /*3fd0*/  LDSM.16.MT88.4 R24, [R135+0x6900] ;  /* 0x006900008718783b */ /* 0x000ee20000004200 */
[----:B------:R-:W-:-:S04]  /*3fe0*/  IMAD.MOV.U32 R84, RZ, RZ, R63 ;  /* 0x000000ffff547224 */ /* 0x000fc800078e003f */
[C---:B-1----:R-:W-:Y:S07]  /*3ff0*/  HMMA.16816.F32.BF16 R40, R4.reuse, R16, R36 ;  /* 0x000000100428723c */ /* 0x042fee0000041824 */
[----:B------:R-:W-:Y:S01]  /*4000*/  MOV R16, R10 ;  /* 0x0000000a00107202 */ /* 0x000fe20000000f00 */
[----:B------:R-:W-:Y:S01]  /*4010*/  HMMA.16816.F32.BF16 R56, R4, R22, R52 ;  /* 0x000000160438723c */ /* 0x000fe20000041834 */
[----:B------:R-:W-:Y:S01]  /*4020*/  FFMA.FTZ R10, R116, c[0x0][0x2d0], -R9 ;  /* 0x0000b400740a7a23 */ /* 0x000fe20000010809 */
[----:B------:R-:W1:Y:S01]  /*4030*/  LDSM.16.MT88.4 R20, [R237+0x6900] ;  /* 0x00690000ed14783b */ /* 0x000e620000004200 */
[----:B------:R-:W-:-:S02]  /*4040*/  IMAD.MOV.U32 R17, RZ, RZ, R50 ;  /* 0x000000ffff117224 */ /* 0x000fc400078e0032 */
[----:B------:R4:W5:Y:S01]  /*4050*/  MUFU.EX2 R68, R10 ;  /* 0x0000000a00447308 */ /* 0x0009620000000800 */
[----:B------:R-:W-:Y:S02]  /*4060*/  IMAD.MOV.U32 R116, RZ, RZ, R51 ;  /* 0x000000ffff747224 */ /* 0x000fe400078e0033 */
[C---:B--2---:R-:W-:Y:S07]  /*4070*/  HMMA.16816.F32.BF16 R60, R4.reuse, R12, R96 ;  /* 0x0000000c043c723c */ /* 0x044fee0000041860 */
[----:B------:R-:W-:Y:S01]  /*4080*/  MOV R98, R73 ;  /* 0x0000004900627202 */ /* 0x000fe20000000f00 */
[----:B------:R-:W-:Y:S01]  /*4090*/  HMMA.16816.F32.BF16 R52, R4, R14, R100 ;  /* 0x0000000e0434723c */ /* 0x000fe20000041864 */
[----:B------:R-:W2:Y:S01]  /*40a0*/  LDSM.16.MT88.4 R12, [R0+0x6900] ;  /* 0x00690000000c783b */ /* 0x000ea20000004200 */
[----:B------:R-:W-:-:S02]  /*40b0*/  IMAD.MOV.U32 R97, RZ, RZ, R74 ;  /* 0x000000ffff617224 */ /* 0x000fc400078e004a */
[----:B------:R-:W-:Y:S02]  /*40c0*/  IMAD.MOV.U32 R96, RZ, RZ, R75 ;  /* 0x000000ffff607224 */ /* 0x000fe400078e004b */
[----:B----4-:R-:W-:Y:S01]  /*40d0*/  FFMA.FTZ R10, R117, c[0x0][0x2d0], -R9 ;  /* 0x0000b400750a7a23 */ /* 0x010fe20000010809 */
[----:B------:R-:W-:Y:S01]  /*40e0*/  MOV R103, R48 ;  /* 0x0000003000677202 */ /* 0x000fe20000000f00 */
[----:B------:R-:W-:Y:S01]  /*40f0*/  IMAD.MOV.U32 R100, RZ, RZ, R49 ;  /* 0x000000ffff647224 */ /* 0x000fe200078e0031 */
[C---:B------:R-:W-:Y:S01]  /*4100*/  HMMA.16816.F32.BF16 R36, R4.reuse, R28, R64 ;  /* 0x0000001c0424723c */ /* 0x040fe20000041840 */
[----:B------:R4:W1:Y:S07]  /*4110*/  MUFU.EX2 R101, R10 ;  /* 0x0000000a00657308 */ /* 0x00086e0000000800 */
[C---:B------:R-:W-:Y:S07]  /*4120*/  HMMA.16816.F32.BF16 R48, R4.reuse, R18, R32 ;  /* 0x000000120430723c */ /* 0x040fee0000041820 */
[----:B------:R-:W-:Y:S01]  /*4130*/  MOV R18, R252 ;  /* 0x000000fc00127202 */ /* 0x000fe20000000f00 */
[----:B------:R-:W-:Y:S01]  /*4140*/  IMAD.MOV.U32 R19, RZ, RZ, R76 ;  /* 0x000000ffff137224 */ /* 0x000fe200078e004c */
[----:B---3--:R-:W-:Y:S01]  /*4150*/  HMMA.16816.F32.BF16 R32, R4, R24, R108 ;  /* 0x000000180420723c */ /* 0x008fe2000004186c */
[----:B----4-:R-:W-:-:S04]  /*4160*/  FFMA.FTZ R10, R118, c[0x0][0x2d0], -R9 ;  /* 0x0000b400760a7a23 */ /* 0x010fc80000010809 */
[----:B------:R3:W-:Y:S02]  /*4170*/  MUFU.EX2 R102, R10 ;  /* 0x0000000a00667308 */ /* 0x0007e40000000800 */
[----:B------:R-:W-:Y:S01]  /*4180*/  IMAD.MOV.U32 R108, RZ, RZ, R17 ;  /* 0x000000ffff6c7224 */ /* 0x000fe200078e0011 */
[C---:B------:R-:W-:Y:S01]  /*4190*/  HMMA.16816.F32.BF16 R64, R4.reuse, R26, R112 ;  /* 0x0000001a0440723c */ /* 0x040fe20000041870 */
[----:B------:R-:W-:Y:S01]  /*41a0*/  MOV R109, R100 ;  /* 0x00000064006d7202 */ /* 0x000fe20000000f00 */
[----:B------:R-:W-:Y:S01]  /*41b0*/  IMAD.MOV.U32 R110, RZ, RZ, R103 ;  /* 0x000000ffff6e7224 */ /* 0x000fe200078e0067 */
[----:B------:R-:W-:Y:S01]  /*41c0*/  LDSM.16.MT88.4 R24, [R2+0x4100] ;  /* 0x004100000218783b */ /* 0x000fe20000004200 */
[----:B------:R-:W-:Y:S02]  /*41d0*/  IMAD.MOV.U32 R111, RZ, RZ, R96 ;  /* 0x000000ffff6f7224 */ /* 0x000fe400078e0060 */
[----:B------:R-:W-:Y:S01]  /*41e0*/  IMAD.MOV.U32 R100, RZ, RZ, R86 ;  /* 0x000000ffff647224 */ /* 0x000fe200078e0056 */
[----:B------:R-:W-:Y:S01]  /*41f0*/  MOV R114, R116 ;  /* 0x0000007400727202 */ /* 0x000fe20000000f00 */
[----:B------:R-:W-:Y:S01]  /*4200*/  HMMA.16816.F32.BF16 R44, R4, R30, R104 ;  /* 0x0000001e042c723c */ /* 0x000fe20000041868 */
[----:B------:R-:W-:Y:S01]  /*4210*/  IMAD.MOV.U32 R115, RZ, RZ, R16 ;  /* 0x000000ffff737224 */ /* 0x000fe200078e0010 */
[----:B------:R-:W4:Y:S01]  /*4220*/  LDSM.16.MT88.4 R28, [R2+0x1100] ;  /* 0x00110000021c783b */ /* 0x000f220000004200 */
[----:B------:R-:W-:-:S02]  /*4230*/  IMAD.MOV.U32 R103, RZ, RZ, R89 ;  /* 0x000000ffff677224 */ /* 0x000fc400078e0059 */
[----:B---3--:R-:W-:Y:S02]  /*4240*/  FFMA.FTZ R10, R119, c[0x0][0x2d0], -R9 ;  /* 0x0000b400770a7a23 */ /* 0x008fe40000010809 */
[----:B------:R-:W-:Y:S01]  /*4250*/  MOV R104, R97 ;  /* 0x0000006100687202 */ /* 0x000fe20000000f00 */
[----:B-1----:R-:W-:Y:S01]  /*4260*/  HMMA.16816.F32.BF16 R72, R4, R22, R120 ;  /* 0x000000160448723c */ /* 0x002fe20000041878 */
[----:B------:R1:W-:Y:S01]  /*4270*/  MUFU.EX2 R99, R10 ;  /* 0x0000000a00637308 */ /* 0x0003e20000000800 */
[----:B------:R-:W-:Y:S01]  /*4280*/  IMAD.MOV.U32 R106, RZ, RZ, R84 ;  /* 0x000000ffff6a7224 */ /* 0x000fe200078e0054 */
[----:B------:R-:W-:Y:S01]  /*4290*/  MOV R105, R85 ;  /* 0x0000005500697202 */ /* 0x000fe20000000f00 */
[----:B------:R-:W-:Y:S02]  /*42a0*/  IMAD.MOV.U32 R107, RZ, RZ, R98 ;  /* 0x000000ffff6b7224 */ /* 0x000fe400078e0062 */
[----:B-1----:R-:W-:-:S04]  /*42b0*/  FFMA.FTZ R10, R128, c[0x0][0x2d0], -R8 ;  /* 0x0000b400800a7a23 */ /* 0x002fc80000010808 */
[----:B------:R1:W-:Y:S02]  /*42c0*/  MUFU.EX2 R128, R10 ;  /* 0x0000000a00807308 */ /* 0x0003e40000000800 */
[----:B-1----:R-:W-:Y:S02]  /*42d0*/  FFMA.FTZ R10, R130, c[0x0][0x2d0], -R8 ;  /* 0x0000b400820a7a23 */ /* 0x002fe40000010808 */
[----:B-----5:R-:W-:-:S04]  /*42e0*/  IMAD.MOV.U32 R130, RZ, RZ, R68 ;  /* 0x000000ffff827224 */ /* 0x020fc800078e0044 */
[----:B------:R1:W3:Y:S01]  /*42f0*/  MUFU.EX2 R252, R10 ;  /* 0x0000000a00fc7308 */ /* 0x0002e20000000800 */
[C---:B------:R-:W-:Y:S01]  /*4300*/  HMMA.16816.F32.BF16 R68, R4.reuse, R20, R80 ;  /* 0x000000140444723c */ /* 0x040fe20000041850 */
[----:B------:R-:W-:Y:S07]  /*4310*/  LDSM.16.MT88.4 R20, [R0+0x1100] ;  /* 0x001100000014783b */ /* 0x000fee0000004200 */
[----:B--2---:R-:W-:Y:S01]  /*4320*/  HMMA.16816.F32.BF16 R80, R4, R14, R136 ;  /* 0x0000000e0450723c */ /* 0x004fe20000041888 */
[----:B-1----:R-:W-:-:S02]  /*4330*/  FFMA.FTZ R10, R129, c[0x0][0x2d0], -R8 ;  /* 0x0000b400810a7a23 */ /* 0x002fc40000010808 */
[----:B------:R-:W-:Y:S02]  /*4340*/  IMAD.MOV.U32 R129, RZ, RZ, R77 ;  /* 0x000000ffff817224 */ /* 0x000fe400078e004d */
[----:B------:R1:W-:Y:S02]  /*4350*/  MUFU.EX2 R248, R10 ;  /* 0x0000000a00f87308 */ /* 0x0003e40000000800 */
[----:B-1----:R-:W-:Y:S02]  /*4360*/  FFMA.FTZ R10, R131, c[0x0][0x2d0], -R8 ;  /* 0x0000b400830a7a23 */ /* 0x002fe40000010808 */
[----:B------:R-:W-:-:S04]  /*4370*/  IMAD.MOV.U32 R131, RZ, RZ, R247 ;  /* 0x000000ffff837224 */ /* 0x000fc800078e00f7 */
[----:B------:R1:W2:Y:S02]  /*4380*/  MUFU.EX2 R247, R10 ;  /* 0x0000000a00f77308 */ /* 0x0002a40000000800 */
[----:B-1----:R-:W-:Y:S02]  /*4390*/  MOV R10, R79 ;  /* 0x0000004f000a7202 */ /* 0x002fe40000000f00 */
[----:B------:R-:W-:Y:S01]  /*43a0*/  HMMA.16816.F32.BF16 R76, R4, R12, R124 ;  /* 0x0000000c044c723c */ /* 0x000fe2000004187c */
[----:B------:R-:W1:Y:S06]  /*43b0*/  LDSM.16.MT88.4 R12, [R135+0x1100] ;  /* 0x00110000870c783b */ /* 0x000e6c0000004200 */
[----:B------:R-:W-:Y:S01]  /*43c0*/  IMAD.MOV.U32 R127, RZ, RZ, R18 ;  /* 0x000000ffff7f7224 */ /* 0x000fe200078e0012 */
[----:B------:R-:W-:Y:S01]  /*43d0*/  F2FP.BF16.PACK_AB R4, R101, R130 ;  /* 0x000000826504723e */ /* 0x000fe200000010ff */
[----:B------:R-:W-:Y:S01]  /*43e0*/  IMAD.MOV.U32 R126, RZ, RZ, R19 ;  /* 0x000000ffff7e7224 */ /* 0x000fe200078e0013 */
[----:B---3--:R-:W-:Y:S01]  /*43f0*/  F2FP.BF16.PACK_AB R5, R252, R128 ;  /* 0x00000080fc05723e */ /* 0x008fe200000010ff */
[----:B------:R-:W3:Y:S01]  /*4400*/  LDSM.16.MT88.4 R16, [R2+0x7100] ;  /* 0x007100000210783b */ /* 0x000ee20000004200 */
[----:B------:R-:W-:Y:S01]  /*4410*/  F2FP.BF16.PACK_AB R6, R99, R102 ;  /* 0x000000666306723e */ /* 0x000fe200000010ff */
[----:B------:R-:W-:Y:S01]  /*4420*/  IMAD.MOV.U32 R125, RZ, RZ, R87 ;  /* 0x000000ffff7d7224 */ /* 0x000fe200078e0057 */
[----:B--2---:R-:W-:-:S02]  /*4430*/  F2FP.BF16.PACK_AB R7, R247, R248 ;  /* 0x000000f8f707723e */ /* 0x004fc400000010ff */
[----:B------:R-:W-:-:S05]  /*4440*/  MOV R124, R88 ;  /* 0x00000058007c7202 */ /* 0x000fca0000000f00 */
[C---:B----4-:R-:W-:Y:S07]  /*4450*/  HMMA.16816.F32.BF16 R84, R4.reuse, R28, R192 ;  /* 0x0000001c0454723c */ /* 0x050fee00000418c0 */
[----:B------:R-:W-:Y:S01]  /*4460*/  IMAD.MOV.U32 R194, RZ, RZ, R90 ;  /* 0x000000ffffc27224 */ /* 0x000fe200078e005a */
[----:B------:R-:W-:Y:S01]  /*4470*/  MOV R195, R91 ;  /* 0x0000005b00c37202 */ /* 0x000fe20000000f00 */
[----:B------:R-:W-:Y:S01]  /*4480*/  IMAD.MOV.U32 R193, RZ, RZ, R101 ;  /* 0x000000ffffc17224 */ /* 0x000fe200078e0065 */
[----:B------:R-:W-:Y:S01]  /*4490*/  HMMA.16816.F32.BF16 R88, R4, R30, R92 ;  /* 0x0000001e0458723c */ /* 0x000fe2000004185c */
[----:B------:R-:W2:Y:S01]  /*44a0*/  LDSM.16.MT88.4 R28, [R237+0x1100] ;  /* 0x00110000ed1c783b */ /* 0x000ea20000004200 */
[----:B------:R-:W-:-:S06]  /*44b0*/  IMAD.MOV.U32 R192, RZ, RZ, R102 ;  /* 0x000000ffffc07224 */ /* 0x000fcc00078e0066 */
[C---:B------:R-:W-:Y:S07]  /*44c0*/  HMMA.16816.F32.BF16 R92, R4.reuse, R24, R172 ;  /* 0x00000018045c723c */ /* 0x040fee00000418ac */
[----:B------:R-:W-:Y:S01]  /*44d0*/  IMAD.MOV.U32 R175, RZ, RZ, R99 ;  /* 0x000000ffffaf7224 */ /* 0x000fe200078e0063 */
[----:B-1----:R-:W-:Y:S01]  /*44e0*/  HMMA.16816.F32.BF16 R136, R4, R12, R140 ;  /* 0x0000000c0488723c */ /* 0x002fe2000004188c */
[----:B------:R-:W-:Y:S01]  /*44f0*/  IMAD.MOV.U32 R173, RZ, RZ, R125 ;  /* 0x000000ffffad7224 */ /* 0x000fe200078e007d */
[----:B------:R-:W-:Y:S01]  /*4500*/  MOV R172, R131 ;  /* 0x0000008300ac7202 */ /* 0x000fe20000000f00 */
[----:B------:R-:W-:-:S05]  /*4510*/  IMAD.MOV.U32 R174, RZ, RZ, R194 ;  /* 0x000000ffffae7224 */ /* 0x000fca00078e00c2 */
[C---:B---3--:R-:W-:Y:S07]  /*4520*/  HMMA.16816.F32.BF16 R116, R4.reuse, R16, R168 ;  /* 0x000000100474723c */ /* 0x048fee00000418a8 */
        /* <DEDUP_REMOVED lines=9> */
[C---:B------:R-:W-:Y:S01]  /*45c0*/  HMMA.16816.F32.BF16 R100, R4.reuse, R18, R144 ;  /* 0x000000120464723c */ /* 0x040fe20000041890 */
[----:B------:R-:W1:Y:S07]  /*45d0*/  LDSM.16.MT88.4 R16, [R135+0x4100] ;  /* 0x004100008710783b */ /* 0x000e6e0000004200 */
[C---:B------:R-:W-:Y:S01]  /*45e0*/  HMMA.16816.F32.BF16 R112, R4.reuse, R14, R164 ;  /* 0x0000000e0470723c */ /* 0x040fe200000418a4 */
[----:B------:R-:W3:Y:S07]  /*45f0*/  LDSM.16.MT88.4 R12, [R237+0x4100] ;  /* 0x00410000ed0c783b */ /* 0x000eee0000004200 */
[C---:B------:R-:W-:Y:S01]  /*4600*/  HMMA.16816.F32.BF16 R96, R4.reuse, R26, R148 ;  /* 0x0000001a0460723c */ /* 0x040fe20000041894 */
[----:B------:R-:W-:Y:S07]  /*4610*/  LDSM.16.MT88.4 R24, [R0+0x4100] ;  /* 0x004100000018783b */ /* 0x000fee0000004200 */
[C---:B--2---:R-:W-:Y:S07]  /*4620*/  HMMA.16816.F32.BF16 R120, R4.reuse, R28, R180 ;  /* 0x0000001c0478723c */ /* 0x044fee00000418b4 */
[----:B------:R-:W-:Y:S01]  /*4630*/  IMAD.MOV.U32 R28, RZ, RZ, R124 ;  /* 0x000000ffff1c7224 */ /* 0x000fe200078e007c */
[----:B------:R-:W-:Y:S01]  /*4640*/  HMMA.16816.F32.BF16 R164, R4, R20, R176 ;  /* 0x0000001404a4723c */ /* 0x000fe200000418b0 */
[----:B------:R-:W-:Y:S01]  /*4650*/  MOV R29, R126 ;  /* 0x0000007e001d7202 */ /* 0x000fe20000000f00 */
[----:B------:R-:W-:-:S02]  /*4660*/  IMAD.MOV.U32 R180, RZ, RZ, R127 ;  /* 0x000000ffffb47224 */ /* 0x000fc400078e007f */
[----:B------:R-:W-:Y:S02]  /*4670*/  IMAD.MOV.U32 R181, RZ, RZ, R10 ;  /* 0x000000ffffb57224 */ /* 0x000fe400078e000a */
[----:B------:R-:W-:Y:S01]  /*4680*/  FFMA.FTZ R10, R133, c[0x0][0x2d0], -R9 ;  /* 0x0000b400850a7a23 */ /* 0x000fe20000010809 */
[----:B------:R-:W-:Y:S01]  /*4690*/  MOV R179, R110 ;  /* 0x0000006e00b37202 */ /* 0x000fe20000000f00 */
[C---:B------:R-:W-:Y:S01]  /*46a0*/  HMMA.16816.F32.BF16 R148, R4.reuse, R22, R56 ;  /* 0x000000160494723c */ /* 0x040fe20000041838 */
[----:B------:R-:W2:Y:S01]  /*46b0*/  LDSM.16.MT88.4 R20, [R135+0x7100] ;  /* 0x007100008714783b */ /* 0x000ea20000004200 */
[----:B------:R-:W-:Y:S01]  /*46c0*/  IMAD.MOV.U32 R183, RZ, RZ, R175 ;  /* 0x000000ffffb77224 */ /* 0x000fe200078e00af */
[----:B------:R-:W-:Y:S01]  /*46d0*/  MOV R175, R195 ;  /* 0x000000c300af7202 */ /* 0x000fe20000000f00 */
[----:B------:R-:W-:Y:S01]  /*46e0*/  IMAD.MOV.U32 R182, RZ, RZ, R129 ;  /* 0x000000ffffb67224 */ /* 0x000fe200078e0081 */
[----:B------:R4:W-:Y:S01]  /*46f0*/  MUFU.EX2 R195, R10 ;  /* 0x0000000a00c37308 */ /* 0x0009e20000000800 */
[----:B------:R-:W-:Y:S01]  /*4700*/  IMAD.MOV.U32 R177, RZ, RZ, R108 ;  /* 0x000000ffffb17224 */ /* 0x000fe200078e006c */
[----:B------:R-:W-:Y:S01]  /*4710*/  MOV R176, R104 ;  /* 0x0000006800b07202 */ /* 0x000fe20000000f00 */
[----:B------:R-:W-:Y:S01]  /*4720*/  HMMA.16816.F32.BF16 R124, R4, R30, R160 ;  /* 0x0000001e047c723c */ /* 0x000fe200000418a0 */
[----:B------:R-:W-:-:S02]  /*4730*/  IMAD.MOV.U32 R58, RZ, RZ, R181 ;  /* 0x000000ffff3a7224 */ /* 0x000fc400078e00b5 */
[----:B------:R-:W-:Y:S02]  /*4740*/  IMAD.MOV.U32 R181, RZ, RZ, R193 ;  /* 0x000000ffffb57224 */ /* 0x000fe400078e00c1 */
[----:B------:R-:W-:Y:S02]  /*4750*/  IMAD.MOV.U32 R178, RZ, RZ, R109 ;  /* 0x000000ffffb27224 */ /* 0x000fe400078e006d */
[----:B------:R-:W-:Y:S01]  /*4760*/  IMAD.MOV.U32 R30, RZ, RZ, R130 ;  /* 0x000000ffff1e7224 */ /* 0x000fe200078e0082 */
[----:B-1----:R-:W-:Y:S01]  /*4770*/  HMMA.16816.F32.BF16 R160, R4, R16, R60 ;  /* 0x0000001004a0723c */ /* 0x002fe2000004183c */
[----:B------:R-:W-:Y:S01]  /*4780*/  MOV R31, R128 ;  /* 0x00000080001f7202 */ /* 0x000fe20000000f00 */
[----:B------:R-:W-:Y:S02]  /*4790*/  IMAD.MOV.U32 R57, RZ, RZ, R28 ;  /* 0x000000ffff397224 */ /* 0x000fe400078e001c */
[----:B------:R-:W-:Y:S01]  /*47a0*/  IMAD.MOV.U32 R133, RZ, RZ, R111 ;  /* 0x000000ffff857224 */ /* 0x000fe200078e006f */
[----:B------:R-:W-:Y:S01]  /*47b0*/  MOV R56, R31 ;  /* 0x0000001f00387202 */ /* 0x000fe20000000f00 */
[----:B----4-:R-:W-:-:S02]  /*47c0*/  FFMA.FTZ R10, R200, c[0x0][0x2d0], -R9 ;  /* 0x0000b400c80a7a23 */ /* 0x010fc40000010809 */
[C---:B------:R-:W-:Y:S01]  /*47d0*/  HMMA.16816.F32.BF16 R140, R4.reuse, R18, R52 ;  /* 0x00000012048c723c */ /* 0x040fe20000041834 */
[----:B------:R-:W1:Y:S01]  /*47e0*/  LDSM.16.MT88.4 R16, [R237+0x7100] ;  /* 0x00710000ed10783b */ /* 0x000e620000004200 */
[----:B------:R4:W5:Y:S01]  /*47f0*/  MUFU.EX2 R194, R10 ;  /* 0x0000000a00c27308 */ /* 0x0009620000000800 */
[----:B------:R-:W-:Y:S02]  /*4800*/  IMAD.MOV.U32 R31, RZ, RZ, R192 ;  /* 0x000000ffff1f7224 */ /* 0x000fe400078e00c0 */
[----:B------:R-:W-:Y:S01]  /*4810*/  IMAD.MOV.U32 R62, RZ, RZ, R179 ;  /* 0x000000ffff3e7224 */ /* 0x000fe200078e00b3 */
[----:B------:R-:W-:Y:S01]  /*4820*/  MOV R179, R180 ;  /* 0x000000b400b37202 */ /* 0x000fe20000000f00 */
[----:B------:R-:W-:Y:S01]  /*4830*/  IMAD.MOV.U32 R28, RZ, RZ, R106 ;  /* 0x000000ffff1c7224 */ /* 0x000fe200078e006a */
[----:B---3--:R-:W-:Y:S01]  /*4840*/  HMMA.16816.F32.BF16 R128, R4, R12, R40 ;  /* 0x0000000c0480723c */ /* 0x008fe20000041828 */
[----:B------:R-:W-:Y:S01]  /*4850*/  MOV R180, R107 ;  /* 0x0000006b00b47202 */ /* 0x000fe20000000f00 */
[----:B------:R-:W-:Y:S01]  /*4860*/  IMAD.MOV.U32 R63, RZ, RZ, R30 ;  /* 0x000000ffff3f7224 */ /* 0x000fe200078e001e */
[----:B------:R-:W-:Y:S01]  /*4870*/  MOV R30, R183 ;  /* 0x000000b7001e7202 */ /* 0x000fe20000000f00 */
[----:B------:R-:W-:-:S04]  /*4880*/  IMAD.MOV.U32 R59, RZ, RZ, R182 ;  /* 0x000000ffff3b7224 */ /* 0x000fc800078e00b6 */
[C---:B------:R-:W-:Y:S01]  /*4890*/  HMMA.16816.F32.BF16 R144, R4.reuse, R14, R48 ;  /* 0x0000000e0490723c */ /* 0x040fe20000041830 */
[----:B------:R-:W3:Y:S01]  /*48a0*/  LDSM.16.MT88.4 R12, [R0+0x7100] ;  /* 0x00710000000c783b */ /* 0x000ee20000004200 */
[----:B----4-:R-:W-:Y:S02]  /*48b0*/  FFMA.FTZ R10, R134, c[0x0][0x2d0], -R9 ;  /* 0x0000b400860a7a23 */ /* 0x010fe40000010809 */
[----:B------:R-:W-:Y:S01]  /*48c0*/  IMAD.MOV.U32 R134, RZ, RZ, R177 ;  /* 0x000000ffff867224 */ /* 0x000fe200078e00b1 */
[----:B------:R-:W-:Y:S01]  /*48d0*/  MOV R177, R178 ;  /* 0x000000b200b17202 */ /* 0x000fe20000000f00 */
[----:B------:R4:W-:Y:S01]  /*48e0*/  MUFU.EX2 R193, R10 ;  /* 0x0000000a00c17308 */ /* 0x0009e20000000800 */
[----:B------:R-:W-:Y:S01]  /*48f0*/  IMAD.MOV.U32 R178, RZ, RZ, R29 ;  /* 0x000000ffffb27224 */ /* 0x000fe200078e001d */
[----:B--2---:R-:W-:Y:S01]  /*4900*/  HMMA.16816.F32.BF16 R40, R4, R20, R32 ;  /* 0x000000140428723c */ /* 0x004fe20000041820 */
[----:B------:R-:W-:Y:S02]  /*4910*/  IMAD.MOV.U32 R29, RZ, RZ, R105 ;  /* 0x000000ffff1d7224 */ /* 0x000fe400078e0069 */
[----:B------:R-:W-:-:S05]  /*4920*/  IMAD.MOV.U32 R200, RZ, RZ, R30 ;  /* 0x000000ffffc87224 */ /* 0x000fca00078e001e */
[----:B------:R-:W-:Y:S01]  /*4930*/  HMMA.16816.F32.BF16 R48, R4, R22, R64 ;  /* 0x000000160430723c */ /* 0x000fe20000041840 */
[----:B------:R-:W2:Y:S01]  /*4940*/  LDSM.16.MT88.4 R20, [R2+0x4900] ;  /* 0x004900000214783b */ /* 0x000ea20000004200 */
[----:B----4-:R-:W-:-:S06]  /*4950*/  FFMA.FTZ R10, R201, c[0x0][0x2d0], -R9 ;  /* 0x0000b400c90a7a23 */ /* 0x010fcc0000010809 */
[C---:B------:R-:W-:Y:S01]  /*4960*/  HMMA.16816.F32.BF16 R108, R4.reuse, R24, R36 ;  /* 0x00000018046c723c */ /* 0x040fe20000041824 */
[----:B------:R-:W-:Y:S01]  /*4970*/  IMAD.MOV.U32 R201, RZ, RZ, R31 ;  /* 0x000000ffffc97224 */ /* 0x000fe200078e001f */
[----:B------:R4:W2:Y:S06]  /*4980*/  MUFU.EX2 R192, R10 ;  /* 0x0000000a00c07308 */ /* 0x0008ac0000000800 */
[C---:B------:R-:W-:Y:S01]  /*4990*/  HMMA.16816.F32.BF16 R104, R4.reuse, R26, R44 ;  /* 0x0000001a0468723c */ /* 0x040fe2000004182c */
[----:B------:R-:W2:Y:S07]  /*49a0*/  LDSM.16.MT88.4 R24, [R2+0x1900] ;  /* 0x001900000218783b */ /* 0x000eae0000004200 */
[----:B-1----:R-:W-:Y:S01]  /*49b0*/  HMMA.16816.F32.BF16 R44, R4, R16, R68 ;  /* 0x00000010042c723c */ /* 0x002fe20000041844 */
[----:B----4-:R-:W-:Y:S01]  /*49c0*/  FFMA.FTZ R10, R202, c[0x0][0x2d0], -R8 ;  /* 0x0000b400ca0a7a23 */ /* 0x010fe20000010808 */
[----:B------:R-:W-:-:S03]  /*49d0*/  MOV R202, R181 ;  /* 0x000000b500ca7202 */ /* 0x000fc60000000f00 */
[----:B------:R1:W-:Y:S02]  /*49e0*/  MUFU.EX2 R183, R10 ;  /* 0x0000000a00b77308 */ /* 0x0003e40000000800 */
[----:B------:R-:W-:Y:S01]  /*49f0*/  IMAD.MOV.U32 R69, RZ, RZ, R58 ;  /* 0x000000ffff457224 */ /* 0x000fe200078e003a */
[----:B------:R-:W-:Y:S01]  /*4a00*/  HMMA.16816.F32.BF16 R52, R4, R18, R72 ;  /* 0x000000120434723c */ /* 0x000fe20000041848 */
[----:B------:R-:W4:Y:S01]  /*4a10*/  LDSM.16.MT88.4 R16, [R2+0x7900] ;  /* 0x007900000210783b */ /* 0x000f220000004200 */
[----:B------:R-:W-:Y:S01]  /*4a20*/  MOV R70, R59 ;  /* 0x0000003b00467202 */ /* 0x000fe20000000f00 */
[----:B------:R-:W-:Y:S02]  /*4a30*/  IMAD.MOV.U32 R71, RZ, RZ, R62 ;  /* 0x000000ffff477224 */ /* 0x000fe400078e003e */
[----:B------:R-:W-:-:S03]  /*4a40*/  IMAD.MOV.U32 R68, RZ, RZ, R57 ;  /* 0x000000ffff447224 */ /* 0x000fc600078e0039 */
[----:B---3--:R-:W-:Y:S01]  /*4a50*/  HMMA.16816.F32.BF16 R36, R4, R12, R76 ;  /* 0x0000000c0424723c */ /* 0x008fe2000004184c */
[----:B-1----:R-:W-:Y:S01]  /*4a60*/  FFMA.FTZ R10, R233, c[0x0][0x2d0], -R8 ;  /* 0x0000b400e90a7a23 */ /* 0x002fe20000010808 */
[----:B------:R-:W-:-:S06]  /*4a70*/  MOV R233, R56 ;  /* 0x0000003800e97202 */ /* 0x000fcc0000000f00 */
[----:B------:R-:W-:Y:S01]  /*4a80*/  HMMA.16816.F32.BF16 R32, R4, R14, R80 ;  /* 0x0000000e0420723c */ /* 0x000fe20000041850 */
[----:B------:R-:W1:Y:S01]  /*4a90*/  LDSM.16.MT88.4 R12, [R135+0x1900] ;  /* 0x00190000870c783b */ /* 0x000e620000004200 */
[----:B------:R3:W3:Y:S05]  /*4aa0*/  MUFU.EX2 R182, R10 ;  /* 0x0000000a00b67308 */ /* 0x0006ea0000000800 */
[----:B-----5:R-:W-:Y:S02]  /*4ab0*/  F2FP.BF16.PACK_AB R4, R194, R195 ;  /* 0x000000c3c204723e */ /* 0x020fe400000010ff */
[----:B--2---:R-:W-:Y:S02]  /*4ac0*/  F2FP.BF16.PACK_AB R6, R192, R193 ;  /* 0x000000c1c006723e */ /* 0x004fe400000010ff */
[----:B------:R-:W-:Y:S01]  /*4ad0*/  MOV R83, R29 ;  /* 0x0000001d00537202 */ /* 0x000fe20000000f00 */
[----:B---3--:R-:W-:Y:S01]  /*4ae0*/  FFMA.FTZ R10, R203, c[0x0][0x2d0], -R8 ;  /* 0x0000b400cb0a7a23 */ /* 0x008fe20000010808 */
[----:B------:R-:W-:Y:S01]  /*4af0*/  F2FP.BF16.PACK_AB R5, R182, R183 ;  /* 0x000000b7b605723e */ /* 0x000fe200000010ff */
[----:B------:R-:W-:-:S02]  /*4b00*/  IMAD.MOV.U32 R203, RZ, RZ, R63 ;  /* 0x000000ffffcb7224 */ /* 0x000fc400078e003f */
[----:B------:R2:W-:Y:S02]  /*4b10*/  MUFU.EX2 R181, R10 ;  /* 0x0000000a00b57308 */ /* 0x0005e40000000800 */
[----:B--2---:R-:W-:Y:S02]  /*4b20*/  FFMA.FTZ R10, R232, c[0x0][0x2d0], -R8 ;  /* 0x0000b400e80a7a23 */ /* 0x004fe40000010808 */
[----:B------:R-:W-:-:S04]  /*4b30*/  IMAD.MOV.U32 R232, RZ, RZ, R180 ;  /* 0x000000ffffe87224 */ /* 0x000fc800078e00b4 */
[----:B------:R-:W2:Y:S02]  /*4b40*/  MUFU.EX2 R180, R10 ;  /* 0x0000000a00b47308 */ /* 0x000ea40000000800 */
[----:B--2---:R-:W-:Y:S01]  /*4b50*/  F2FP.BF16.PACK_AB R7, R180, R181 ;  /* 0x000000b5b407723e */ /* 0x004fe200000010ff */
[----:B------:R-:W-:Y:S02]  /*4b60*/  IMAD.MOV.U32 R10, RZ, RZ, R28 ;  /* 0x000000ffff0a7224 */ /* 0x000fe400078e001c */
[----:B------:R-:W-:Y:S04]  /*4b70*/  LDSM.16.MT88.4 R28, [R237+0x1900] ;  /* 0x00190000ed1c783b */ /* 0x000fe80000004200 */
[C---:B------:R-:W-:Y:S07]  /*4b80*/  HMMA.16816.F32.BF16 R64, R4.reuse, R22, R96 ;  /* 0x000000160440723c */ /* 0x040fee0000041860 */
[----:B------:R-:W-:Y:S01]  /*4b90*/  IMAD.MOV.U32 R99, RZ, RZ, R232 ;  /* 0x000000ffff637224 */ /* 0x000fe200078e00e8 */
[----:B------:R-:W-:Y:S01]  /*4ba0*/  HMMA.16816.F32.BF16 R56, R4, R24, R84 ;  /* 0x000000180438723c */ /* 0x000fe20000041854 */
[----:B------:R-:W-:Y:S01]  /*4bb0*/  IMAD.MOV.U32 R98, RZ, RZ, R68 ;  /* 0x000000ffff627224 */ /* 0x000fe200078e0044 */
[----:B------:R-:W-:Y:S01]  /*4bc0*/  MOV R97, R69 ;  /* 0x0000004500617202 */ /* 0x000fe20000000f00 */
[----:B------:R-:W-:-:S02]  /*4bd0*/  IMAD.MOV.U32 R96, RZ, RZ, R70 ;  /* 0x000000ffff607224 */ /* 0x000fc400078e0046 */
[----:B------:R-:W-:-:S03]  /*4be0*/  IMAD.MOV.U32 R232, RZ, RZ, R71 ;  /* 0x000000ffffe87224 */ /* 0x000fc600078e0047 */
[C---:B------:R-:W-:Y:S01]  /*4bf0*/  HMMA.16816.F32.BF16 R60, R4.reuse, R26, R88 ;  /* 0x0000001a043c723c */ /* 0x040fe20000041858 */
[----:B------:R-:W2:Y:S07]  /*4c00*/  LDSM.16.MT88.4 R24, [R0+0x1900] ;  /* 0x001900000018783b */ /* 0x000eae0000004200 */
[C---:B----4-:R-:W-:Y:S08]  /*4c10*/  HMMA.16816.F32.BF16 R116, R4.reuse, R16, R116 ;  /* 0x000000100474723c */ /* 0x050ff00000041874 */
[C---:B------:R-:W-:Y:S01]  /*4c20*/  HMMA.16816.F32.BF16 R68, R4.reuse, R18, R100 ;  /* 0x000000120444723c */ /* 0x040fe20000041864 */
[----:B------:R-:W3:Y:S07]  /*4c30*/  LDSM.16.MT88.4 R16, [R135+0x4900] ;  /* 0x004900008710783b */ /* 0x000eee0000004200 */
[C---:B-1----:R-:W-:Y:S08]  /*4c40*/  HMMA.16816.F32.BF16 R136, R4.reuse, R12, R136 ;  /* 0x0000000c0488723c */ /* 0x042ff00000041888 */
[C---:B------:R-:W-:Y:S01]  /*4c50*/  HMMA.16816.F32.BF16 R72, R4.reuse, R14, R112 ;  /* 0x0000000e0448723c */ /* 0x040fe20000041870 */
[----:B------:R-:W1:Y:S07]  /*4c60*/  LDSM.16.MT88.4 R12, [R237+0x4900] ;  /* 0x00490000ed0c783b */ /* 0x000e6e0000004200 */
[C---:B------:R-:W-:Y:S01]  /*4c70*/  HMMA.16816.F32.BF16 R84, R4.reuse, R20, R92 ;  /* 0x000000140454723c */ /* 0x040fe2000004185c */
[----:B------:R-:W4:Y:S07]  /*4c80*/  LDSM.16.MT88.4 R20, [R0+0x4900] ;  /* 0x004900000014783b */ /* 0x000f2e0000004200 */
[C---:B--2---:R-:W-:Y:S08]  /*4c90*/  HMMA.16816.F32.BF16 R88, R4.reuse, R24, R164 ;  /* 0x000000180458723c */ /* 0x044ff000000418a4 */
[C---:B------:R-:W-:Y:S01]  /*4ca0*/  HMMA.16816.F32.BF16 R92, R4.reuse, R26, R148 ;  /* 0x0000001a045c723c */ /* 0x040fe20000041894 */
[----:B------:R-:W2:Y:S07]  /*4cb0*/  LDSM.16.MT88.4 R24, [R135+0x7900] ;  /* 0x007900008718783b */ /* 0x000eae0000004200 */
[C---:B---3--:R-:W-:Y:S07]  /*4cc0*/  HMMA.16816.F32.BF16 R100, R4.reuse, R16, R160 ;  /* 0x000000100464723c */ /* 0x048fee00000418a0 */
[----:B------:R-:W-:Y:S01]  /*4cd0*/  IMAD.MOV.U32 R162, RZ, RZ, R179 ;  /* 0x000000ffffa27224 */ /* 0x000fe200078e00b3 */
[----:B------:R-:W-:Y:S01]  /*4ce0*/  HMMA.16816.F32.BF16 R112, R4, R18, R140 ;  /* 0x000000120470723c */ /* 0x000fe2000004188c */
[----:B------:R-:W3:Y:S01]  /*4cf0*/  LDSM.16.MT88.4 R16, [R237+0x7900] ;  /* 0x00790000ed10783b */ /* 0x000ee20000004200 */
[----:B------:R-:W-:Y:S01]  /*4d00*/  IMAD.MOV.U32 R161, RZ, RZ, R178 ;  /* 0x000000ffffa17224 */ /* 0x000fe200078e00b2 */
[----:B------:R-:W-:-:S04]  /*4d10*/  MOV R163, R249 ;  /* 0x000000f900a37202 */ /* 0x000fc80000000f00 */
[----:B------:R-:W-:Y:S01]  /*4d20*/  MOV R160, R163 ;  /* 0x000000a300a07202 */ /* 0x000fe20000000f00 */
[----:B------:R-:W-:Y:S01]  /*4d30*/  HMMA.16816.F32.BF16 R76, R4, R28, R120 ;  /* 0x0000001c044c723c */ /* 0x000fe20000041878 */
[----:B------:R-:W-:Y:S01]  /*4d40*/  IMAD.MOV.U32 R142, RZ, RZ, R168 ;  /* 0x000000ffff8e7224 */ /* 0x000fe200078e00a8 */
[----:B------:R-:W-:Y:S01]  /*4d50*/  MOV R143, R169 ;  /* 0x000000a9008f7202 */ /* 0x000fe20000000f00 */
[----:B------:R-:W-:-:S04]  /*4d60*/  IMAD.MOV.U32 R163, RZ, RZ, R171 ;  /* 0x000000ffffa37224 */ /* 0x000fc800078e00ab */
[----:B------:R-:W-:Y:S01]  /*4d70*/  IMAD.MOV.U32 R28, RZ, RZ, R10 ;  /* 0x000000ffff1c7224 */ /* 0x000fe200078e000a */
[----:B------:R-:W-:Y:S01]  /*4d80*/  MOV R29, R83 ;  /* 0x00000053001d7202 */ /* 0x000fe20000000f00 */
[----:B------:R-:W-:Y:S01]  /*4d90*/  FFMA.FTZ R10, R234, c[0x0][0x2d0], -R9 ;  /* 0x0000b400ea0a7a23 */ /* 0x000fe20000010809 */
[----:B------:R-:W-:Y:S03]  /*4da0*/  HMMA.16816.F32.BF16 R80, R4, R30, R124 ;  /* 0x0000001e0450723c */ /* 0x000fe6000004187c */
[----:B------:R5:W-:Y:S01]  /*4db0*/  MUFU.EX2 R179, R10 ;  /* 0x0000000a00b37308 */ /* 0x000be20000000800 */
[----:B------:R-:W-:-:S03]  /*4dc0*/  IMAD.MOV.U32 R234, RZ, RZ, R29 ;  /* 0x000000ffffea7224 */ /* 0x000fc600078e001d */
[----:B------:R-:W-:Y:S01]  /*4dd0*/  MOV R30, R177 ;  /* 0x000000b1001e7202 */ /* 0x000fe20000000f00 */
[----:B-1----:R-:W-:Y:S01]  /*4de0*/  HMMA.16816.F32.BF16 R124, R4, R12, R128 ;  /* 0x0000000c047c723c */ /* 0x002fe20000041880 */
[----:B------:R-:W-:-:S03]  /*4df0*/  IMAD.MOV.U32 R31, RZ, RZ, R176 ;  /* 0x000000ffff1f7224 */ /* 0x000fc600078e00b0 */
[----:B------:R-:W-:Y:S02]  /*4e00*/  IMAD.MOV.U32 R141, RZ, RZ, R30 ;  /* 0x000000ffff8d7224 */ /* 0x000fe400078e001e */
[----:B------:R-:W-:Y:S02]  /*4e10*/  IMAD.MOV.U32 R140, RZ, RZ, R31 ;  /* 0x000000ffff8c7224 */ /* 0x000fe400078e001f */
[C---:B------:R-:W-:Y:S01]  /*4e20*/  HMMA.16816.F32.BF16 R144, R4.reuse, R14, R144 ;  /* 0x0000000e0490723c */ /* 0x040fe20000041890 */
[----:B------:R-:W1:Y:S01]  /*4e30*/  LDSM.16.MT88.4 R12, [R0+0x7900] ;  /* 0x00790000000c783b */ /* 0x000e620000004200 */
[--C-:B-----5:R-:W-:Y:S01]  /*4e40*/  FFMA.FTZ R10, R240, c[0x0][0x2d0], -R9.reuse ;  /* 0x0000b400f00a7a23 */ /* 0x120fe20000010809 */
[----:B------:R-:W-:Y:S02]  /*4e50*/  MOV R240, R28 ;  /* 0x0000001c00f07202 */ /* 0x000fe40000000f00 */
[----:B------:R-:W-:Y:S01]  /*4e60*/  LDSM.16.MT88.4 R28, [R2+0x8100] ;  /* 0x00810000021c783b */ /* 0x000fe20000004200 */
[----:B------:R5:W1:Y:S02]  /*4e70*/  MUFU.EX2 R178, R10 ;  /* 0x0000000a00b27308 */ /* 0x000a640000000800 */
[C---:B----4-:R-:W-:Y:S08]  /*4e80*/  HMMA.16816.F32.BF16 R148, R4.reuse, R20, R108 ;  /* 0x000000140494723c */ /* 0x050ff0000004186c */
[----:B------:R-:W-:Y:S01]  /*4e90*/  HMMA.16816.F32.BF16 R104, R4, R22, R104 ;  /* 0x000000160468723c */ /* 0x000fe20000041868 */
[----:B------:R-:W4:Y:S01]  /*4ea0*/  LDSM.16.MT88.4 R20, [R2+0x2100] ;  /* 0x002100000214783b */ /* 0x000f220000004200 */
[----:B-----5:R-:W-:-:S06]  /*4eb0*/  FFMA.FTZ R10, R235, c[0x0][0x2d0], -R9 ;  /* 0x0000b400eb0a7a23 */ /* 0x020fcc0000010809 */
[C---:B--2---:R-:W-:Y:S01]  /*4ec0*/  HMMA.16816.F32.BF16 R120, R4.reuse, R26, R48 ;  /* 0x0000001a0478723c */ /* 0x044fe20000041830 */
[----:B------:R-:W-:Y:S01]  /*4ed0*/  IMAD.MOV.U32 R235, RZ, RZ, R96 ;  /* 0x000000ffffeb7224 */ /* 0x000fe200078e0060 */
[----:B------:R2:W-:Y:S05]  /*4ee0*/  MUFU.EX2 R177, R10 ;  /* 0x0000000a00b17308 */ /* 0x0005ea0000000800 */
[----:B------:R-:W-:Y:S01]  /*4ef0*/  IMAD.MOV.U32 R49, RZ, RZ, R170 ;  /* 0x000000ffff317224 */ /* 0x000fe200078e00aa */
[----:B---3--:R-:W-:Y:S01]  /*4f00*/  HMMA.16816.F32.BF16 R128, R4, R18, R52 ;  /* 0x000000120480723c */ /* 0x008fe20000041834 */
[----:B------:R-:W-:Y:S01]  /*4f10*/  IMAD.MOV.U32 R51, RZ, RZ, R133 ;  /* 0x000000ffff337224 */ /* 0x000fe200078e0085 */
[----:B------:R-:W-:Y:S01]  /*4f20*/  MOV R48, R250 ;  /* 0x000000fa00307202 */ /* 0x000fe20000000f00 */
[----:B------:R-:W-:-:S02]  /*4f30*/  IMAD.MOV.U32 R50, RZ, RZ, R161 ;  /* 0x000000ffff327224 */ /* 0x000fc400078e00a1 */
[----:B------:R-:W-:-:S03]  /*4f40*/  IMAD.MOV.U32 R161, RZ, RZ, R99 ;  /* 0x000000ffffa17224 */ /* 0x000fc600078e0063 */
[----:B------:R-:W-:Y:S01]  /*4f50*/  HMMA.16816.F32.BF16 R168, R4, R16, R44 ;  /* 0x0000001004a8723c */ /* 0x000fe2000004182c */
[----:B------:R-:W3:Y:S01]  /*4f60*/  LDSM.16.MT88.4 R16, [R135+0x2100] ;  /* 0x002100008710783b */ /* 0x000ee20000004200 */
[----:B--2---:R-:W-:Y:S01]  /*4f70*/  FFMA.FTZ R10, R242, c[0x0][0x2d0], -R9 ;  /* 0x0000b400f20a7a23 */ /* 0x004fe20000010809 */
[----:B------:R-:W-:-:S03]  /*4f80*/  MOV R242, R97 ;  /* 0x0000006100f27202 */ /* 0x000fc60000000f00 */
[----:B------:R2:W5:Y:S02]  /*4f90*/  MUFU.EX2 R249, R10 ;  /* 0x0000000a00f97308 */ /* 0x0005640000000800 */
[C---:B------:R-:W-:Y:S01]  /*4fa0*/  HMMA.16816.F32.BF16 R164, R4.reuse, R24, R40 ;  /* 0x0000001804a4723c */ /* 0x040fe20000041828 */
[----:B------:R-:W3:Y:S07]  /*4fb0*/  LDSM.16.MT88.4 R24, [R2+0x5100] ;  /* 0x005100000218783b */ /* 0x000eee0000004200 */
[----:B-1----:R-:W-:Y:S01]  /*4fc0*/  HMMA.16816.F32.BF16 R32, R4, R14, R32 ;  /* 0x0000000e0420723c */ /* 0x002fe20000041820 */
[----:B--2---:R-:W-:-:S02]  /*4fd0*/  FFMA.FTZ R10, R243, c[0x0][0x2d0], -R8 ;  /* 0x0000b400f30a7a23 */ /* 0x004fc40000010808 */
[----:B------:R-:W-:Y:S02]  /*4fe0*/  IMAD.MOV.U32 R243, RZ, RZ, R98 ;  /* 0x000000fffff37224 */ /* 0x000fe400078e0062 */
[----:B------:R1:W-:Y:S03]  /*4ff0*/  MUFU.EX2 R176, R10 ;  /* 0x0000000a00b07308 */ /* 0x0003e60000000800 */
[----:B------:R-:W-:Y:S01]  /*5000*/  HMMA.16816.F32.BF16 R96, R4, R12, R36 ;  /* 0x0000000c0460723c */ /* 0x000fe20000041824 */
[----:B------:R-:W2:Y:S06]  /*5010*/  LDSM.16.MT88.4 R12, [R237+0x2100] ;  /* 0x00210000ed0c783b */ /* 0x000eac0000004200 */
[----:B------:R-:W-:-:S02]  /*5020*/  F2FP.BF16.PACK_AB R4, R178, R179 ;  /* 0x000000b3b204723e */ /* 0x000fc400000010ff */
[----:B-----5:R-:W-:Y:S01]  /*5030*/  F2FP.BF16.PACK_AB R6, R249, R177 ;  /* 0x000000b1f906723e */ /* 0x020fe200000010ff */
[----:B-1----:R-:W-:Y:S02]  /*5040*/  FFMA.FTZ R10, R245, c[0x0][0x2d0], -R8 ;  /* 0x0000b400f50a7a23 */ /* 0x002fe40000010808 */
[----:B------:R-:W-:Y:S01]  /*5050*/  IMAD.MOV.U32 R245, RZ, RZ, R162 ;  /* 0x000000fffff57224 */ /* 0x000fe200078e00a2 */
[----:B------:R-:W-:Y:S02]  /*5060*/  MOV R162, R134 ;  /* 0x0000008600a27202 */ /* 0x000fe40000000f00 */
[----:B------:R1:W5:Y:S02]  /*5070*/  MUFU.EX2 R134, R10 ;  /* 0x0000000a00867308 */ /* 0x0003640000000800 */
[----:B-1----:R-:W-:Y:S01]  /*5080*/  FFMA.FTZ R10, R244, c[0x0][0x2d0], -R8 ;  /* 0x0000b400f40a7a23 */ /* 0x002fe20000010808 */
[----:B-----5:R-:W-:Y:S02]  /*5090*/  F2FP.BF16.PACK_AB R5, R134, R176 ;  /* 0x000000b08605723e */ /* 0x020fe400000010ff */
[----:B------:R-:W-:-:S03]  /*50a0*/  MOV R244, R235 ;  /* 0x000000eb00f47202 */ /* 0x000fc60000000f00 */
[----:B------:R1:W-:Y:S01]  /*50b0*/  MUFU.EX2 R133, R10 ;  /* 0x0000000a00857308 */ /* 0x0003e20000000800 */
[----:B------:R-:W-:Y:S02]  /*50c0*/  IMAD.MOV.U32 R235, RZ, RZ, R140 ;  /* 0x000000ffffeb7224 */ /* 0x000fe400078e008c */
[----:B------:R-:W-:Y:S02]  /*50d0*/  IMAD.MOV.U32 R140, RZ, RZ, R162 ;  /* 0x000000ffff8c7224 */ /* 0x000fe400078e00a2 */
[----:B-1----:R-:W-:Y:S02]  /*50e0*/  FFMA.FTZ R10, R246, c[0x0][0x2d0], -R8 ;  /* 0x0000b400f60a7a23 */ /* 0x002fe40000010808 */
[----:B------:R-:W-:Y:S02]  /*50f0*/  IMAD.MOV.U32 R246, RZ, RZ, R242 ;  /* 0x000000fffff67224 */ /* 0x000fe400078e00f2 */
[----:B------:R-:W1:Y:S01]  /*5100*/  MUFU.EX2 R250, R10 ;  /* 0x0000000a00fa7308 */ /* 0x000e620000000800 */
[----:B------:R-:W-:Y:S01]  /*5110*/  IMAD.MOV.U32 R242, RZ, RZ, R141 ;  /* 0x000000fffff27224 */ /* 0x000fe200078e008d */
[----:B------:R-:W-:-:S02]  /*5120*/  MOV R141, R163 ;  /* 0x000000a3008d7202 */ /* 0x000fc40000000f00 */
[----:B-1----:R-:W-:Y:S01]  /*5130*/  F2FP.BF16.PACK_AB R7, R250, R133 ;  /* 0x00000085fa07723e */ /* 0x002fe200000010ff */
[----:B------:R-:W-:Y:S02]  /*5140*/  FFMA.FTZ R10, R48, c[0x0][0x2d0], -R9 ;  /* 0x0000b400300a7a23 */ /* 0x000fe40000010809 */
[----:B------:R-:W-:Y:S02]  /*5150*/  IMAD.MOV.U32 R48, RZ, RZ, R49 ;  /* 0x000000ffff307224 */ /* 0x000fe400078e0031 */
[----:B------:R-:W-:Y:S02]  /*5160*/  IMAD.MOV.U32 R49, RZ, RZ, R51 ;  /* 0x000000ffff317224 */ /* 0x000fe400078e0033 */
[C---:B----4-:R-:W-:Y:S01]  /*5170*/  HMMA.16816.F32.BF16 R52, R4.reuse, R20, R56 ;  /* 0x000000140434723c */ /* 0x050fe20000041838 */
[----:B------:R1:W-:Y:S06]  /*5180*/  MUFU.EX2 R51, R10 ;  /* 0x0000000a00337308 */ /* 0x0003ec0000000800 */
[----:B------:R-:W-:Y:S01]  /*5190*/  MOV R59, R50 ;  /* 0x00000032003b7202 */ /* 0x000fe20000000f00 */
[C---:B------:R-:W-:Y:S01]  /*51a0*/  HMMA.16816.F32.BF16 R36, R4.reuse, R22, R60 ;  /* 0x000000160424723c */ /* 0x040fe2000004183c */
[----:B------:R-:W4:Y:S07]  /*51b0*/  LDSM.16.MT88.4 R20, [R0+0x2100] ;  /* 0x002100000014783b */ /* 0x000f2e0000004200 */
[----:B---3--:R-:W-:Y:S01]  /*51c0*/  HMMA.16816.F32.BF16 R136, R4, R16, R136 ;  /* 0x000000100488723c */ /* 0x008fe20000041888 */
[----:B-1----:R-:W-:-:S02]  /*51d0*/  FFMA.FTZ R10, R245, c[0x0][0x2d0], -R9 ;  /* 0x0000b400f50a7a23 */ /* 0x002fc40000010809 */
[----:B------:R-:W-:Y:S02]  /*51e0*/  IMAD.MOV.U32 R245, RZ, RZ, R161 ;  /* 0x000000fffff57224 */ /* 0x000fe400078e00a1 */
[----:B------:R1:W3:Y:S03]  /*51f0*/  MUFU.EX2 R50, R10 ;  /* 0x0000000a00327308 */ /* 0x0002e60000000800 */
[C---:B------:R-:W-:Y:S01]  /*5200*/  HMMA.16816.F32.BF16 R44, R4.reuse, R18, R72 ;  /* 0x00000012042c723c */ /* 0x040fe20000041848 */
[----:B------:R-:W5:Y:S04]  /*5210*/  LDSM.16.MT88.4 R16, [R237+0x5100] ;  /* 0x00510000ed10783b */ /* 0x000f680000004200 */
[----:B------:R-:W-:Y:S03]  /*5220*/  LDSM.16.MT88.4 R72, [R0+0x2900] ;  /* 0x002900000048783b */ /* 0x000fe60000004200 */
[----:B------:R-:W-:Y:S01]  /*5230*/  HMMA.16816.F32.BF16 R84, R4, R24, R84 ;  /* 0x000000180454723c */ /* 0x000fe20000041854 */
[----:B-1----:R-:W-:-:S02]  /*5240*/  FFMA.FTZ R10, R48, c[0x0][0x2d0], -R9 ;  /* 0x0000b400300a7a23 */ /* 0x002fc40000010809 */
[----:B------:R-:W-:-:S05]  /*5250*/  FFMA.FTZ R9, R243, c[0x0][0x2d0], -R9 ;  /* 0x0000b400f3097a23 */ /* 0x000fca0000010809 */
[C---:B------:R-:W-:Y:S01]  /*5260*/  HMMA.16816.F32.BF16 R40, R4.reuse, R26, R64 ;  /* 0x0000001a0428723c */ /* 0x040fe20000041840 */
[----:B------:R-:W1:Y:S01]  /*5270*/  LDSM.16.MT88.4 R24, [R135+0x5100] ;  /* 0x005100008718783b */ /* 0x000e620000004200 */
[----:B------:R-:W-:Y:S01]  /*5280*/  MOV R243, R160 ;  /* 0x000000a000f37202 */ /* 0x000fe20000000f00 */
[----:B------:R2:W-:Y:S04]  /*5290*/  MUFU.EX2 R48, R9 ;  /* 0x0000000900307308 */ /* 0x0005e80000000800 */
[----:B------:R-:W-:Y:S01]  /*52a0*/  IMAD.MOV.U32 R67, RZ, RZ, R49 ;  /* 0x000000ffff437224 */ /* 0x000fe200078e0031 */
[C---:B------:R-:W-:Y:S03]  /*52b0*/  HMMA.16816.F32.BF16 R116, R4.reuse, R28, R116 ;  /* 0x0000001c0474723c */ /* 0x040fe60000041874 */
[----:B------:R3:W-:Y:S05]  /*52c0*/  MUFU.EX2 R49, R10 ;  /* 0x0000000a00317308 */ /* 0x0007ea0000000800 */
[----:B------:R-:W-:Y:S01]  /*52d0*/  HMMA.16816.F32.BF16 R28, R4, R30, R68 ;  /* 0x0000001e041c723c */ /* 0x000fe20000041844 */
[----:B--2---:R-:W-:-:S02]  /*52e0*/  FFMA.FTZ R9, R59, c[0x0][0x2d0], -R8 ;  /* 0x0000b4003b097a23 */ /* 0x004fc40000010808 */
[----:B------:R-:W-:Y:S05]  /*52f0*/  LDSM.16.MT88.4 R56, [R2+0x2900] ;  /* 0x002900000238783b */ /* 0x000fea0000004200 */
[----:B------:R-:W-:Y:S01]  /*5300*/  HMMA.16816.F32.BF16 R60, R4, R12, R76 ;  /* 0x0000000c043c723c */ /* 0x000fe2000004184c */
[----:B---3--:R-:W-:-:S07]  /*5310*/  MOV R10, R172 ;  /* 0x000000ac000a7202 */ /* 0x008fce0000000f00 */
[C---:B------:R-:W-:Y:S01]  /*5320*/  HMMA.16816.F32.BF16 R68, R4.reuse, R14, R80 ;  /* 0x0000000e0444723c */ /* 0x040fe20000041850 */
[----:B------:R-:W2:Y:S04]  /*5330*/  LDSM.16.MT88.4 R12, [R0+0x5100] ;  /* 0x00510000000c783b */ /* 0x000ea80000004200 */
[----:B------:R-:W-:Y:S03]  /*5340*/  LDSM.16.MT88.4 R80, [R135+0x5900] ;  /* 0x005900008750783b */ /* 0x000fe60000004200 */
[C---:B----4-:R-:W-:Y:S01]  /*5350*/  HMMA.16816.F32.BF16 R76, R4.reuse, R20, R88 ;  /* 0x00000014044c723c */ /* 0x050fe20000041858 */
[----:B------:R-:W-:Y:S07]  /*5360*/  LDSM.16.MT88.4 R88, [R2+0x5900] ;  /* 0x005900000258783b */ /* 0x000fee0000004200 */
[C---:B------:R-:W-:Y:S01]  /*5370*/  HMMA.16816.F32.BF16 R92, R4.reuse, R22, R92 ;  /* 0x00000016045c723c */ /* 0x040fe2000004185c */
[----:B------:R-:W3:Y:S07]  /*5380*/  LDSM.16.MT88.4 R20, [R135+0x8100] ;  /* 0x008100008714783b */ /* 0x000eee0000004200 */
[C---:B-----5:R-:W-:Y:S08]  /*5390*/  HMMA.16816.F32.BF16 R124, R4.reuse, R16, R124 ;  /* 0x00000010047c723c */ /* 0x060ff0000004187c */
[C---:B------:R-:W-:Y:S01]  /*53a0*/  HMMA.16816.F32.BF16 R144, R4.reuse, R18, R144 ;  /* 0x000000120490723c */ /* 0x040fe20000041890 */
[----:B------:R-:W4:Y:S07]  /*53b0*/  LDSM.16.MT88.4 R16, [R0+0x8100] ;  /* 0x008100000010783b */ /* 0x000f2e0000004200 */
[C---:B-1----:R-:W-:Y:S08]  /*53c0*/  HMMA.16816.F32.BF16 R100, R4.reuse, R24, R100 ;  /* 0x000000180464723c */ /* 0x042ff00000041864 */
[C---:B------:R-:W-:Y:S01]  /*53d0*/  HMMA.16816.F32.BF16 R108, R4.reuse, R26, R112 ;  /* 0x0000001a046c723c */ /* 0x040fe20000041870 */
[----:B------:R-:W1:Y:S04]  /*53e0*/  LDSM.16.MT88.4 R24, [R237+0x8100] ;  /* 0x00810000ed18783b */ /* 0x000e680000004200 */
[----:B------:R-:W-:Y:S03]  /*53f0*/  LDSM.16.MT88.4 R112, [R135+0x8900] ;  /* 0x008900008770783b */ /* 0x000fe60000004200 */
[C---:B--2---:R-:W-:Y:S01]  /*5400*/  HMMA.16816.F32.BF16 R160, R4.reuse, R14, R104 ;  /* 0x0000000e04a0723c */ /* 0x044fe20000041868 */
[----:B------:R2:W-:Y:S01]  /*5410*/  MUFU.EX2 R15, R9 ;  /* 0x00000009000f7308 */ /* 0x0005e20000000800 */
[----:B------:R-:W-:Y:S06]  /*5420*/  LDSM.16.MT88.4 R104, [R0+0x5900] ;  /* 0x005900000068783b */ /* 0x000fec0000004200 */
[C---:B---3--:R-:W-:Y:S08]  /*5430*/  HMMA.16816.F32.BF16 R164, R4.reuse, R20, R164 ;  /* 0x0000001404a4723c */ /* 0x048ff000000418a4 */
[----:B------:R-:W-:Y:S01]  /*5440*/  HMMA.16816.F32.BF16 R148, R4, R12, R148 ;  /* 0x0000000c0494723c */ /* 0x000fe20000041894 */
[----:B--2---:R-:W-:-:S02]  /*5450*/  FFMA.FTZ R9, R67, c[0x0][0x2d0], -R8 ;  /* 0x0000b40043097a23 */ /* 0x004fc40000010808 */
[----:B------:R-:W2:Y:S02]  /*5460*/  LDSM.16.MT88.4 R64, [R237+0x2900] ;  /* 0x00290000ed40783b */ /* 0x000ea40000004200 */
[----:B------:R3:W5:Y:S03]  /*5470*/  MUFU.EX2 R14, R9 ;  /* 0x00000009000e7308 */ /* 0x0007660000000800 */
[C---:B------:R-:W-:Y:S01]  /*5480*/  HMMA.16816.F32.BF16 R20, R4.reuse, R22, R120 ;  /* 0x000000160414723c */ /* 0x040fe20000041878 */
[----:B------:R5:W-:Y:S07]  /*5490*/  LDSM.16.MT88.4 R120, [R2+0x8900] ;  /* 0x008900000278783b */ /* 0x000bee0000004200 */
[----:B----4-:R-:W-:Y:S01]  /*54a0*/  HMMA.16816.F32.BF16 R32, R4, R18, R32 ;  /* 0x000000120420723c */ /* 0x010fe20000041820 */
[----:B---3--:R-:W-:-:S02]  /*54b0*/  FFMA.FTZ R9, R246, c[0x0][0x2d0], -R8 ;  /* 0x0000b400f6097a23 */ /* 0x008fc40000010808 */
[----:B------:R-:W-:-:S05]  /*54c0*/  FFMA.FTZ R8, R244, c[0x0][0x2d0], -R8 ;  /* 0x0000b400f4087a23 */ /* 0x000fca0000010808 */
[----:B-1----:R-:W-:Y:S01]  /*54d0*/  HMMA.16816.F32.BF16 R168, R4, R24, R168 ;  /* 0x0000001804a8723c */ /* 0x002fe200000418a8 */
[----:B------:R1:W-:Y:S01]  /*54e0*/  MUFU.EX2 R13, R9 ;  /* 0x00000009000d7308 */ /* 0x0003e20000000800 */
[----:B------:R-:W-:Y:S02]  /*54f0*/  IMAD.MOV.U32 R246, RZ, RZ, R141 ;  /* 0x000000fffff67224 */ /* 0x000fe400078e008d */
[----:B------:R-:W-:Y:S02]  /*5500*/  IMAD.MOV.U32 R244, RZ, RZ, R140 ;  /* 0x000000fffff47224 */ /* 0x000fe400078e008c */
[----:B-----5:R-:W-:-:S03]  /*5510*/  IMAD.MOV.U32 R2, RZ, RZ, R174 ;  /* 0x000000ffff027224 */ /* 0x020fc600078e00ae */
[----:B------:R3:W4:Y:S01]  /*5520*/  MUFU.EX2 R12, R8 ;  /* 0x00000008000c7308 */ /* 0x0007220000000800 */
[----:B------:R-:W-:Y:S01]  /*5530*/  HMMA.16816.F32.BF16 R24, R4, R26, R128 ;  /* 0x0000001a0418723c */ /* 0x000fe20000041880 */
[----:B-1----:R-:W-:-:S06]  /*5540*/  IMAD.MOV.U32 R9, RZ, RZ, R173 ;  /* 0x000000ffff097224 */ /* 0x002fcc00078e00ad */
[----:B------:R-:W-:Y:S02]  /*5550*/  F2FP.BF16.PACK_AB R128, R50, R51 ;  /* 0x000000333280723e */ /* 0x000fe400000010ff */
[----:B------:R-:W-:Y:S02]  /*5560*/  F2FP.BF16.PACK_AB R129, R14, R15 ;  /* 0x0000000f0e81723e */ /* 0x000fe400000010ff */
[----:B------:R-:W-:Y:S02]  /*5570*/  F2FP.BF16.PACK_AB R130, R48, R49 ;  /* 0x000000313082723e */ /* 0x000fe400000010ff */
[----:B---3--:R-:W-:Y:S02]  /*5580*/  MOV R8, R175 ;  /* 0x000000af00087202 */ /* 0x008fe40000000f00 */
[----:B------:R-:W-:Y:S01]  /*5590*/  HMMA.16816.F32.BF16 R172, R4, R16, R96 ;  /* 0x0000001004ac723c */ /* 0x000fe20000041860 */
[----:B------:R-:W1:Y:S01]  /*55a0*/  LDSM.16.MT88.4 R96, [R237+0x5900] ;  /* 0x00590000ed60783b */ /* 0x000e620000004200 */
[----:B----4-:R-:W-:Y:S01]  /*55b0*/  F2FP.BF16.PACK_AB R131, R12, R13 ;  /* 0x0000000d0c83723e */ /* 0x010fe200000010ff */
[----:B------:R-:W-:-:S04]  /*55c0*/  FADD.FTZ R2, R2, R8 ;  /* 0x0000000802027221 */ /* 0x000fc80000010000 */
[----:B------:R-:W-:Y:S01]  /*55d0*/  MOV R17, R143 ;  /* 0x0000008f00117202 */ /* 0x000fe20000000f00 */
[----:B------:R-:W-:Y:S01]  /*55e0*/  IMAD.MOV.U32 R16, RZ, RZ, R142 ;  /* 0x000000ffff107224 */ /* 0x000fe200078e008e */
[C---:B--2---:R-:W-:Y:S01]  /*55f0*/  HMMA.16816.F32.BF16 R60, R128.reuse, R64, R60 ;  /* 0x00000040803c723c */ /* 0x044fe2000004183c */
        /* <DEDUP_REMOVED lines=10> */
[----:B------:R-:W-:Y:S03]  /*56a0*/  HMMA.16816.F32.BF16 R68, R128, R72, R76 ;  /* 0x000000488044723c */ /* 0x000fe6000004184c */
[----:B------:R-:W-:-:S04]  /*56b0*/  FADD.FTZ R4, R242, R4 ;  /* 0x00000004f2047221 */ /* 0x000fc80000010000 */
[----:B------:R-:W-:Y:S01]  /*56c0*/  FADD.FTZ R5, R240, R4 ;  /* 0x00000004f0057221 */ /* 0x000fe20000010000 */
[----:B------:R-:W-:Y:S01]  /*56d0*/  HMMA.16816.F32.BF16 R72, R128, R74, R92 ;  /* 0x0000004a8048723c */ /* 0x000fe2000004185c */
[----:B------:R-:W-:Y:S02]  /*56e0*/  FADD.FTZ R4, R11, R2 ;  /* 0x000000020b047221 */ /* 0x000fe40000010000 */
[----:B------:R3:W-:Y:S01]  /*56f0*/  LDSM.16.MT88.4 R8, [R0+0x8900] ;  /* 0x008900000008783b */ /* 0x0007e20000004200 */
[----:B------:R-:W-:-:S04]  /*5700*/  FADD.FTZ R2, R234, R5 ;  /* 0x00000005ea027221 */ /* 0x000fc80000010000 */
[----:B------:R-:W-:Y:S01]  /*5710*/  FADD.FTZ R2, R203, R2 ;  /* 0x00000002cb027221 */ /* 0x000fe20000010000 */
[----:B-1----:R-:W-:Y:S03]  /*5720*/  HMMA.16816.F32.BF16 R92, R128, R96, R124 ;  /* 0x00000060805c723c */ /* 0x002fe6000004187c */
[----:B------:R-:W-:-:S04]  /*5730*/  FADD.FTZ R2, R202, R2 ;  /* 0x00000002ca027221 */ /* 0x000fc80000010000 */
[----:B------:R-:W-:Y:S01]  /*5740*/  FADD.FTZ R2, R201, R2 ;  /* 0x00000002c9027221 */ /* 0x000fe20000010000 */
[----:B------:R-:W-:Y:S01]  /*5750*/  HMMA.16816.F32.BF16 R96, R128, R98, R144 ;  /* 0x000000628060723c */ /* 0x000fe20000041890 */
[----:B------:R-:W1:Y:S02]  /*5760*/  LDSM.16.MT88.4 R144, [R237+0x8900] ;  /* 0x00890000ed90783b */ /* 0x000e640000004200 */
[----:B------:R-:W-:-:S04]  /*5770*/  FADD.FTZ R2, R200, R2 ;  /* 0x00000002c8027221 */ /* 0x000fc80000010000 */
[----:B------:R-:W-:Y:S01]  /*5780*/  FADD.FTZ R2, R195, R2 ;  /* 0x00000002c3027221 */ /* 0x000fe20000010000 */
[C---:B------:R-:W-:Y:S01]  /*5790*/  HMMA.16816.F32.BF16 R76, R128.reuse, R80, R100 ;  /* 0x00000050804c723c */ /* 0x040fe20000041864 */
[----:B---3--:R-:W-:Y:S02]  /*57a0*/  FADD.FTZ R0, R232, R4 ;  /* 0x00000004e8007221 */ /* 0x008fe40000010000 */
        /* <DEDUP_REMOVED lines=23> */
[----:B--2---:R-:W-:Y:S01]  /*5920*/  HMMA.16816.F32.BF16 R136, R128, R140, R136 ;  /* 0x0000008c8088723c */ /* 0x004fe20000041888 */
[----:B------:R-:W-:Y:S02]  /*5930*/  FADD.FTZ R0, R134, R0 ;  /* 0x0000000086007221 */ /* 0x000fe40000010000 */
[----:B------:R-:W-:Y:S02]  /*5940*/  FADD.FTZ R249, R48, R249 ;  /* 0x000000f930f97221 */ /* 0x000fe40000010000 */
[----:B------:R-:W-:-:S03]  /*5950*/  FADD.FTZ R0, R133, R0 ;  /* 0x0000000085007221 */ /* 0x000fc60000010000 */
[----:B------:R-:W-:Y:S01]  /*5960*/  HMMA.16816.F32.BF16 R100, R128, R104, R148 ;  /* 0x000000688064723c */ /* 0x000fe20000041894 */
[----:B------:R-:W-:-:S04]  /*5970*/  FADD.FTZ R250, R250, R0 ;  /* 0x00000000fafa7221 */ /* 0x000fc80000010000 */
[----:B------:R-:W-:-:S03]  /*5980*/  FADD.FTZ R250, R15, R250 ;  /* 0x000000fa0ffa7221 */ /* 0x000fc60000010000 */
[----:B------:R-:W-:Y:S01]  /*5990*/  HMMA.16816.F32.BF16 R108, R128, R112, R164 ;  /* 0x00000070806c723c */ /* 0x000fe200000418a4 */
[----:B------:R-:W-:-:S04]  /*59a0*/  FADD.FTZ R250, R14, R250 ;  /* 0x000000fa0efa7221 */ /* 0x000fc80000010000 */
[----:B------:R-:W-:-:S03]  /*59b0*/  FADD.FTZ R250, R13, R250 ;  /* 0x000000fa0dfa7221 */ /* 0x000fc60000010000 */
[----:B-1----:R-:W-:Y:S01]  /*59c0*/  HMMA.16816.F32.BF16 R124, R128, R144, R168 ;  /* 0x00000090807c723c */ /* 0x002fe200000418a8 */
[----:B------:R-:W-:-:S07]  /*59d0*/  FADD.FTZ R250, R12, R250 ;  /* 0x000000fa0cfa7221 */ /* 0x000fce0000010000 */
        /* <DEDUP_REMOVED lines=10> */
[----:B------:R-:W2:Y:S01]  /*5a80*/  LDL.64 R202, [R1] ;  /* 0x0000000001ca7983 */ /* 0x000ea20000100a00 */
[----:B------:R-:W-:Y:S01]  /*5a90*/  IMAD.MOV.U32 R201, RZ, RZ, c[0x0][0x1e4] ;  /* 0x00007900ffc97624 */ /* 0x000fe200078e00ff */
[----:B------:R-:W-:Y:S01]  /*5aa0*/  USHF.R.S32.HI UR5, URZ, 0x1f, UR4 ;  /* 0x0000001f3f057899 */ /* 0x000fe20008011404 */
[----:B------:R-:W-:-:S02]  /*5ab0*/  IMAD.MOV.U32 R200, RZ, RZ, c[0x0][0x1e0] ;  /* 0x00007800ffc87624 */ /* 0x000fc400078e00ff */
[----:B------:R-:W-:Y:S02]  /*5ac0*/  IMAD R0, R201, 0x60, RZ ;  /* 0x00000060c9007824 */ /* 0x000fe400078e02ff */
[C---:B------:R-:W-:Y:S01]  /*5ad0*/  IMAD.WIDE.U32 R4, R200.reuse, 0x60, RZ ;  /* 0x00000060c8047825 */ /* 0x040fe200078e00ff */
[----:B------:R-:W-:-:S03]  /*5ae0*/  SHF.L.U64.HI R2, R200, 0x6, R201 ;  /* 0x00000006c8027819 */ /* 0x000fc600000102c9 */
[----:B------:R-:W-:Y:S01]  /*5af0*/  IMAD.SHL.U32 R8, R200, 0x40, RZ ;  /* 0x00000040c8087824 */ /* 0x000fe200078e00ff */
[----:B------:R-:W-:-:S05]  /*5b00*/  IADD3 R0, R5, R0, RZ ;  /* 0x0000000005007210 */ /* 0x000fca0007ffe0ff */
[----:B------:R-:W-:-:S04]  /*5b10*/  IMAD R0, R0, UR4, RZ ;  /* 0x0000000400007c24 */ /* 0x000fc8000f8e02ff */
[C---:B------:R-:W-:Y:S02]  /*5b20*/  IMAD R0, R4.reuse, UR5, R0 ;  /* 0x0000000504007c24 */ /* 0x040fe4000f8e0200 */
        /* <DEDUP_REMOVED lines=24> */
.L_x_3682:
[----:B------:R-:W-:Y:S01]  /*5cb0*/  UIADD3 UR20, UR14, -0x2, URZ ;  /* 0xfffffffe0e147890 */ /* 0x000fe2000fffe03f */
        /* <DEDUP_REMOVED lines=12> */
.L_x_3684:
[----:B------:R-:W2:Y:S01]  /*5d80*/  LDL.64 R170, [R1+0x8] ;  /* 0x0000080001aa7983 */ /* 0x000ea20000100a00 */
[----:B------:R-:W-:Y:S04]  /*5d90*/  DEPBAR.LE SB0, 0x2 ;  /* 0x000080800000791a */ /* 0x000fe80000000000 */
[----:B------:R-:W-:Y:S01]  /*5da0*/  UIMAD UR4, UR5, 0x9000, URZ ;  /* 0x00009000050478a4 */ /* 0x000fe2000f8e023f */
[----:B------:R-:W2:Y:S01]  /*5db0*/  LDL.64 R168, [R1+0x10] ;  /* 0x0000100001a87983 */ /* 0x000ea20000100a00 */
[----:B------:R-:W-:Y:S01]  /*5dc0*/  UISETP.GE.AND UP0, UPT, UR10, UR20, UPT ;  /* 0x000000140a00728c */ /* 0x000fe2000bf06270 */
[----:B------:R-:W-:Y:S01]  /*5dd0*/  MOV R134, UR19 ;  /* 0x0000001300867c02 */ /* 0x000fe20008000f00 */
[----:B------:R-:W-:Y:S02]  /*5de0*/  UIADD3 UR18, UR20, -0x1, URZ ;  /* 0xffffffff14127890 */ /* 0x000fe4000fffe03f */
[----:B------:R-:W-:Y:S01]  /*5df0*/  IADD3 R132, R236, UR4, RZ ;  /* 0x00000004ec847c10 */ /* 0x000fe2000fffe0ff */
[----:B------:R-:W-:Y:S01]  /*5e00*/  BAR.SYNC.DEFER_BLOCKING 0x0 ;  /* 0x0000000000007b1d */ /* 0x000fe20000010000 */
[----:B------:R-:W-:Y:S01]  /*5e10*/  PLOP3.LUT P0, PT, PT, PT, UP0, 0x80, 0x0 ;  /* 0x000000000000781c */ /* 0x000fe20003f0f008 */
[----:B------:R-:W-:Y:S01]  /*5e20*/  UISETP.GE.AND UP1, UPT, UR19, 0x1, UPT ;  /* 0x000000011300788c */ /* 0x000fe2000bf26270 */
[----:B------:R-:W-:Y:S03]  /*5e30*/  IADD3 R2, R240, R132, RZ ;  /* 0x00000084f0027210 */ /* 0x000fe60007ffe0ff */
[----:B------:R-:W-:Y:S01]  /*5e40*/  @!UP0 USHF.R.S32.HI UR14, URZ, 0x1f, UR18 ;  /* 0x0000001f3f0e8899 */ /* 0x000fe20008011412 */
[----:B------:R-:W-:Y:S01]  /*5e50*/  IADD3 R232, R238, R2, RZ ;  /* 0x00000002eee87210 */ /* 0x000fe20007ffe0ff */
[----:B------:R-:W-:Y:S02]  /*5e60*/  @!UP0 UIMAD.WIDE.U32 UR22, UR18, UR8, URZ ;  /* 0x00000008121682a5 */ /* 0x000fe4000f8e003f */
[----:B------:R-:W-:Y:S04]  /*5e70*/  @!UP0 UIMAD UR14, UR14, UR8, URZ ;  /* 0x000000080e0e82a4 */ /* 0x000fe8000f8e023f */
[----:B------:R-:W-:Y:S01]  /*5e80*/  @!UP0 UIMAD UR14, UR18, UR9, UR14 ;  /* 0x00000009120e82a4 */ /* 0x000fe2000f8e020e */
[----:B------:R-:W-:Y:S01]  /*5e90*/  MOV R3, UR22 ;  /* 0x0000001600037c02 */ /* 0x000fe20008000f00 */
[----:B------:R-:W-:Y:S02]  /*5ea0*/  @!P0 IMAD R134, R134, 0x9000, R241 ;  /* 0x0000900086868824 */ /* 0x000fe400078e02f1 */
[----:B------:R-:W-:Y:S04]  /*5eb0*/  @!UP0 UIADD3 UR14, UR23, UR14, URZ ;  /* 0x0000000e170e8290 */ /* 0x000fe8000fffe03f */
[----:B------:R-:W-:Y:S01]  /*5ec0*/  @!UP0 UIMAD UR14, UR14, 0x60, URZ ;  /* 0x000000600e0e88a4 */ /* 0x000fe2000f8e023f */
[----:B-1----:R-:W1:Y:S08]  /*5ed0*/  LDSM.16.M88.4 R8, [R236+UR4+0x12100] ;  /* 0x01210004ec08783b */ /* 0x002e700008000200 */
[----:B------:R-:W3:Y:S08]  /*5ee0*/  LDSM.16.M88.4 R16, [R236+UR4+0x12900] ;  /* 0x01290004ec10783b */ /* 0x000ef00008000200 */
[----:B------:R-:W4:Y:S08]  /*5ef0*/  LDSM.16.M88.4 R24, [R236+UR4+0x13100] ;  /* 0x01310004ec18783b */ /* 0x000f300008000200 */
[----:B------:R-:W5:Y:S08]  /*5f00*/  LDSM.16.M88.4 R32, [R236+UR4+0x13900] ;  /* 0x01390004ec20783b */ /* 0x000f700008000200 */
[----:B------:R-:W4:Y:S01]  /*5f10*/  LDSM.16.M88.4 R40, [R236+UR4+0x14100] ;  /* 0x01410004ec28783b */ /* 0x000f220008000200 */
[C---:B-1----:R-:W-:Y:S07]  /*5f20*/  HMMA.16816.F32.BF16 R4, R152.reuse, R8, RZ ;  /* 0x000000089804723c */ /* 0x042fee00000418ff */
[----:B------:R-:W1:Y:S01]  /*5f30*/  LDSM.16.M88.4 R48, [R236+UR4+0x14900] ;  /* 0x01490004ec30783b */ /* 0x000e620008000200 */
[C---:B------:R-:W-:Y:S07]  /*5f40*/  HMMA.16816.F32.BF16 R8, R152.reuse, R10, RZ ;  /* 0x0000000a9808723c */ /* 0x040fee00000418ff */
[----:B------:R-:W1:Y:S01]  /*5f50*/  LDSM.16.M88.4 R160, [R2+0x12100] ;  /* 0x0121000002a0783b */ /* 0x000e620000000200 */
[C---:B---3--:R-:W-:Y:S07]  /*5f60*/  HMMA.16816.F32.BF16 R12, R152.reuse, R16, RZ ;  /* 0x00000010980c723c */ /* 0x048fee00000418ff */
[----:B------:R-:W3:Y:S01]  /*5f70*/  LDSM.16.M88.4 R164, [R2+0x12900] ;  /* 0x0129000002a4783b */ /* 0x000ee20000000200 */
[C---:B------:R-:W-:Y:S07]  /*5f80*/  HMMA.16816.F32.BF16 R16, R152.reuse, R18, RZ ;  /* 0x000000129810723c */ /* 0x040fee00000418ff */
[----:B------:R-:W-:Y:S01]  /*5f90*/  LDSM.16.M88.4 R172, [R2+0x13900] ;  /* 0x0139000002ac783b */ /* 0x000fe20000000200 */
[C---:B----4-:R-:W-:Y:S07]  /*5fa0*/  HMMA.16816.F32.BF16 R20, R152.reuse, R24, RZ ;  /* 0x000000189814723c */ /* 0x050fee00000418ff */
[----:B------:R-:W-:Y:S01]  /*5fb0*/  LDSM.16.M88.4 R176, [R2+0x14100] ;  /* 0x0141000002b0783b */ /* 0x000fe20000000200 */
[C---:B------:R-:W-:Y:S07]  /*5fc0*/  HMMA.16816.F32.BF16 R24, R152.reuse, R26, RZ ;  /* 0x0000001a9818723c */ /* 0x040fee00000418ff */
[----:B------:R-:W-:Y:S01]  /*5fd0*/  LDSM.16.M88.4 R180, [R2+0x14900] ;  /* 0x0149000002b4783b */ /* 0x000fe20000000200 */
[C---:B-----5:R-:W-:Y:S08]  /*5fe0*/  HMMA.16816.F32.BF16 R28, R152.reuse, R32, RZ ;  /* 0x00000020981c723c */ /* 0x060ff000000418ff */
[C---:B------:R-:W-:Y:S08]  /*5ff0*/  HMMA.16816.F32.BF16 R32, R152.reuse, R34, RZ ;  /* 0x000000229820723c */ /* 0x040ff000000418ff */
[C---:B------:R-:W-:Y:S08]  /*6000*/  HMMA.16816.F32.BF16 R36, R152.reuse, R40, RZ ;  /* 0x000000289824723c */ /* 0x040ff000000418ff */
[C---:B------:R-:W-:Y:S08]  /*6010*/  HMMA.16816.F32.BF16 R40, R152.reuse, R42, RZ ;  /* 0x0000002a9828723c */ /* 0x040ff000000418ff */
[C---:B-1----:R-:W-:Y:S08]  /*6020*/  HMMA.16816.F32.BF16 R44, R152.reuse, R48, RZ ;  /* 0x00000030982c723c */ /* 0x042ff000000418ff */
[----:B------:R-:W-:Y:S08]  /*6030*/  HMMA.16816.F32.BF16 R48, R152, R50, RZ ;  /* 0x000000329830723c */ /* 0x000ff000000418ff */
[C---:B------:R-:W-:Y:S08]  /*6040*/  HMMA.16816.F32.BF16 R4, R156.reuse, R160, R4 ;  /* 0x000000a09c04723c */ /* 0x040ff00000041804 */
[C---:B------:R-:W-:Y:S08]  /*6050*/  HMMA.16816.F32.BF16 R8, R156.reuse, R162, R8 ;  /* 0x000000a29c08723c */ /* 0x040ff00000041808 */
[C---:B---3--:R-:W-:Y:S08]  /*6060*/  HMMA.16816.F32.BF16 R12, R156.reuse, R164, R12 ;  /* 0x000000a49c0c723c */ /* 0x048ff0000004180c */
[C---:B------:R-:W-:Y:S04]  /*6070*/  HMMA.16816.F32.BF16 R16, R156.reuse, R166, R16 ;  /* 0x000000a69c10723c */ /* 0x040fe80000041810 */
[----:B--2---:R-:W-:Y:S05]  /*6080*/  @!P0 MOV R169, R171 ;  /* 0x000000ab00a98202 */ /* 0x004fea0000000f00 */
[----:B------:R-:W-:Y:S05]  /*6090*/  @!P0 IMAD.WIDE.U32 R168, R3, 0x60, R168 ;  /* 0x0000006003a88825 */ /* 0x000fea00078e00a8 */
[----:B------:R-:W-:Y:S01]  /*60a0*/  @!P0 IADD3 R192, R169, UR14, RZ ;  /* 0x0000000ea9c08c10 */ /* 0x000fe2000fffe0ff */
[----:B------:R-:W-:Y:S01]  /*60b0*/  UIADD3 UR14, UR20, -0x2, URZ ;  /* 0xfffffffe140e7890 */ /* 0x000fe2000fffe03f */
[C---:B------:R-:W-:Y:S02]  /*60c0*/  @!P0 SHF.L.U32 R3, R168.reuse, 0x1, RZ ;  /* 0x00000001a8038819 */ /* 0x040fe400000006ff */
[----:B------:R-:W-:Y:S01]  /*60d0*/  @!P0 SHF.L.U64.HI R192, R168, 0x1, R192 ;  /* 0x00000001a8c08819 */ /* 0x000fe200000102c0 */
[----:B------:R-:W-:Y:S01]  /*60e0*/  UISETP.GE.AND UP0, UPT, UR14, UR10, UPT ;  /* 0x0000000a0e00728c */ /* 0x000fe2000bf06270 */
[C---:B------:R-:W-:Y:S01]  /*60f0*/  @!P0 IADD3 R160, P6, R3.reuse, c[0x0][0x1f8], RZ ;  /* 0x00007e0003a08a10 */ /* 0x040fe20007fde0ff */
[----:B------:R-:W1:Y:S01]  /*6100*/  LDSM.16.M88.4 R168, [R2+0x13100] ;  /* 0x0131000002a8783b */ /* 0x000e620000000200 */
[C---:B------:R-:W-:Y:S02]  /*6110*/  @!P0 IADD3 R200, P5, R3.reuse, 0x80, RZ ;  /* 0x0000008003c88810 */ /* 0x040fe40007fbe0ff */
[----:B------:R-:W-:Y:S02]  /*6120*/  @!P0 IADD3.X R161, R192, c[0x0][0x1fc], RZ, P6, !PT ;  /* 0x00007f00c0a18a10 */ /* 0x000fe400037fe4ff */
[----:B------:R-:W-:Y:S02]  /*6130*/  @!P0 IADD3 R200, P1, R200, c[0x0][0x1f8], RZ ;  /* 0x00007e00c8c88a10 */ /* 0x000fe40007f3e0ff */
[----:B------:R-:W-:Y:S01]  /*6140*/  @!P0 IADD3 R3, P6, R3, 0x100, RZ ;  /* 0x0000010003038810 */ /* 0x000fe20007fde0ff */
[----:B------:R-:W-:Y:S01]  /*6150*/  @!PT LDS RZ, [RZ] ;  /* 0x00000000fffff984 */ /* 0x000fe20000000800 */
[----:B------:R-:W-:Y:S01]  /*6160*/  @!PT LDS RZ, [RZ] ;  /* 0x00000000fffff984 */ /* 0x000fe20000000800 */
[----:B------:R-:W-:Y:S01]  /*6170*/  @!PT LDS RZ, [RZ] ;  /* 0x00000000fffff984 */ /* 0x000fe20000000800 */
[----:B------:R2:W-:Y:S01]  /*6180*/  @!P0 LDGSTS.E.BYPASS.LTC128B.128 [R134+0x100], [R160.64], !P4 ;  /* 0x00100000a0868fae */ /* 0x0005e2000e101d4c */
[--C-:B------:R-:W-:Y:S01]  /*6190*/  @!P0 IADD3.X R201, RZ, c[0x0][0x1fc], R192.reuse, P1, P5 ;  /* 0x00007f00ffc98a10 */ /* 0x100fe20000fea4c0 */
[----:B------:R-:W-:Y:S01]  /*61a0*/  @UP0 UIMAD.WIDE.U32 UR22, UR14, UR6, URZ ;  /* 0x000000060e1602a5 */ /* 0x000fe2000f8e003f */
[----:B------:R-:W-:Y:S01]  /*61b0*/  @!P0 IADD3 R194, P5, R3, c[0x0][0x1f8], RZ ;  /* 0x00007e0003c28a10 */ /* 0x000fe20007fbe0ff */
[----:B------:R-:W-:Y:S01]  /*61c0*/  @UP0 USHF.R.S32.HI UR16, URZ, 0x1f, UR14 ;  /* 0x0000001f3f100899 */ /* 0x000fe2000801140e */
[-C--:B------:R-:W-:Y:S02]  /*61d0*/  IADD3 R3, R238, R132.reuse, RZ ;  /* 0x00000084ee037210 */ /* 0x080fe40007ffe0ff */
[----:B------:R-:W-:Y:S01]  /*61e0*/  @!P0 IADD3.X R195, RZ, c[0x0][0x1fc], R192, P5, P6 ;  /* 0x00007f00ffc38a10 */ /* 0x000fe20002fec4c0 */
[----:B------:R3:W-:Y:S01]  /*61f0*/  @!P0 LDGSTS.E.BYPASS.LTC128B.128 [R134+0x3100], [R200.64], !P3 ;  /* 0x03100000c8868fae */ /* 0x0007e2000d901d4c */
[----:B------:R-:W-:Y:S01]  /*6200*/  IADD3 R132, R240, R132, R238 ;  /* 0x00000084f0847210 */ /* 0x000fe20007ffe0ee */
[----:B------:R-:W-:Y:S04]  /*6210*/  @UP0 UIMAD UR16, UR16, UR6, URZ ;  /* 0x00000006101002a4 */ /* 0x000fe8000f8e023f */
[----:B------:R-:W-:Y:S02]  /*6220*/  @UP0 UIMAD UR16, UR14, UR7, UR16 ;  /* 0x000000070e1002a4 */ /* 0x000fe4000f8e0210 */
[----:B------:R4:W-:Y:S01]  /*6230*/  @!P0 LDGSTS.E.BYPASS.LTC128B.128 [R134+0x6100], [R194.64], !P2 ;  /* 0x06100000c2868fae */ /* 0x0009e2000d101d4c */
[----:B------:R-:W-:Y:S02]  /*6240*/  UIADD3 UR14, UR19, 0x1, URZ ;  /* 0x00000001130e7890 */ /* 0x000fe4000fffe03f */
[----:B------:R-:W-:Y:S02]  /*6250*/  @UP0 UIADD3 UR16, UR23, UR16, URZ ;  /* 0x0000001017100290 */ /* 0x000fe4000fffe03f */
[----:B------:R-:W-:Y:S02]  /*6260*/  USEL UR19, UR14, URZ, !UP1 ;  /* 0x0000003f0e137287 */ /* 0x000fe4000c800000 */
[----:B------:R-:W-:Y:S02]  /*6270*/  @UP0 USHF.L.U32 UR14, UR6, 0x6, URZ ;  /* 0x00000006060e0899 */ /* 0x000fe4000800063f */
[----:B------:R-:W-:Y:S01]  /*6280*/  @UP0 UIMAD UR16, UR16, 0x60, URZ ;  /* 0x00000060101008a4 */ /* 0x000fe2000f8e023f */
[----:B--2---:R-:W-:Y:S01]  /*6290*/  @!P0 IADD3 R160, P1, R160, UR15, RZ ;  /* 0x0000000fa0a08c10 */ /* 0x004fe2000ff3e0ff */
[----:B------:R-:W-:Y:S03]  /*62a0*/  UISETP.GE.AND UP1, UPT, UR5, 0x1, UPT ;  /* 0x000000010500788c */ /* 0x000fe6000bf26270 */
[----:B------:R-:W-:Y:S01]  /*62b0*/  @!P0 IADD3.X R161, R161, UR17, RZ, P1, !PT ;  /* 0x00000011a1a18c10 */ /* 0x000fe20008ffe4ff */
[C---:B-1----:R-:W-:Y:S03]  /*62c0*/  HMMA.16816.F32.BF16 R20, R156.reuse, R168, R20 ;  /* 0x000000a89c14723c */ /* 0x042fe60000041814 */
[----:B------:R-:W-:Y:S01]  /*62d0*/  @!P0 IADD3 R162, P1, R160, UR15, RZ ;  /* 0x0000000fa0a28c10 */ /* 0x000fe2000ff3e0ff */
[----:B------:R1:W-:Y:S03]  /*62e0*/  @!P0 LDGSTS.E.BYPASS.LTC128B.128 [R134+0x1100], [R160.64], !P4 ;  /* 0x01100000a0868fae */ /* 0x0003e6000e101d4c */
[----:B------:R-:W-:Y:S01]  /*62f0*/  @!P0 IADD3.X R163, R161, UR17, RZ, P1, !PT ;  /* 0x00000011a1a38c10 */ /* 0x000fe20008ffe4ff */
[C---:B------:R-:W-:Y:S04]  /*6300*/  HMMA.16816.F32.BF16 R24, R156.reuse, R170, R24 ;  /* 0x000000aa9c18723c */ /* 0x040fe80000041818 */
[----:B------:R1:W-:Y:S04]  /*6310*/  @!P0 LDGSTS.E.BYPASS.LTC128B.128 [R134+0x4100], [R160.64+0x80], !P3 ;  /* 0x04100080a0868fae */ /* 0x0003e8000d901d4c */
[C---:B------:R-:W-:Y:S04]  /*6320*/  HMMA.16816.F32.BF16 R28, R156.reuse, R172, R28 ;  /* 0x000000ac9c1c723c */ /* 0x040fe8000004181c */
[----:B------:R1:W-:Y:S04]  /*6330*/  @!P0 LDGSTS.E.BYPASS.LTC128B.128 [R134+0x7100], [R160.64+0x100], !P2 ;  /* 0x07100100a0868fae */ /* 0x0003e8000d101d4c */
[C---:B------:R-:W-:Y:S04]  /*6340*/  HMMA.16816.F32.BF16 R32, R156.reuse, R174, R32 ;  /* 0x000000ae9c20723c */ /* 0x040fe80000041820 */
[----:B------:R1:W-:Y:S04]  /*6350*/  @!P0 LDGSTS.E.BYPASS.LTC128B.128 [R134+0x2100], [R162.64], !P4 ;  /* 0x02100000a2868fae */ /* 0x0003e8000e101d4c */
[C---:B------:R-:W-:Y:S04]  /*6360*/  HMMA.16816.F32.BF16 R36, R156.reuse, R176, R36 ;  /* 0x000000b09c24723c */ /* 0x040fe80000041824 */
[----:B------:R1:W-:Y:S04]  /*6370*/  @!P0 LDGSTS.E.BYPASS.LTC128B.128 [R134+0x5100], [R162.64+0x80], !P3 ;  /* 0x05100080a2868fae */ /* 0x0003e8000d901d4c */
[C---:B------:R-:W-:Y:S04]  /*6380*/  HMMA.16816.F32.BF16 R40, R156.reuse, R178, R40 ;  /* 0x000000b29c28723c */ /* 0x040fe80000041828 */
[----:B------:R1:W-:Y:S01]  /*6390*/  @!P0 LDGSTS.E.BYPASS.LTC128B.128 [R134+0x8100], [R162.64+0x100], !P2 ;  /* 0x08100100a2868fae */ /* 0x0003e2000d101d4c */
[----:B------:R-:W-:Y:S03]  /*63a0*/  PLOP3.LUT P0, PT, PT, PT, UP0, 0x80, 0x0 ;  /* 0x000000000000781c */ /* 0x000fe60003f0f008 */
[C---:B------:R-:W-:Y:S04]  /*63b0*/  HMMA.16816.F32.BF16 R44, R156.reuse, R180, R44 ;  /* 0x000000b49c2c723c */ /* 0x040fe8000004182c */
[----:B------:R-:W-:Y:S04]  /*63c0*/  LDSM.16.M88.4 R164, [R3+0x12900] ;  /* 0x0129000003a4783b */ /* 0x000fe80000000200 */
[----:B------:R-:W-:Y:S04]  /*63d0*/  HMMA.16816.F32.BF16 R48, R156, R182, R48 ;  /* 0x000000b69c30723c */ /* 0x000fe80000041830 */
[----:B------:R-:W-:Y:S08]  /*63e0*/  LDSM.16.M88.4 R168, [R3+0x13100] ;  /* 0x0131000003a8783b */ /* 0x000ff00000000200 */
[----:B------:R-:W-:Y:S08]  /*63f0*/  LDSM.16.M88.4 R172, [R3+0x13900] ;  /* 0x0139000003ac783b */ /* 0x000ff00000000200 */
[----:B-1----:R-:W1:Y:S08]  /*6400*/  LDSM.16.M88.4 R160, [R3+0x12100] ;  /* 0x0121000003a0783b */ /* 0x002e700000000200 */
[----:B------:R-:W0:Y:S08]  /*6410*/  LDGDEPBAR ;  /* 0x00000000000079af */ /* 0x000e300000000000 */
[----:B------:R-:W2:Y:S08]  /*6420*/  LDSM.16.M88.4 R176, [R3+0x14100] ;  /* 0x0141000003b0783b */ /* 0x000eb00000000200 */
[----:B------:R-:W5:Y:S08]  /*6430*/  LDSM.16.M88.4 R180, [R3+0x14900] ;  /* 0x0149000003b4783b */ /* 0x000f700000000200 */
[----:B----4-:R-:W4:Y:S01]  /*6440*/  LDSM.16.M88.4 R192, [R232+0x12100] ;  /* 0x01210000e8c0783b */ /* 0x010f220000000200 */
[C---:B-1----:R-:W-:Y:S07]  /*6450*/  HMMA.16816.F32.BF16 R4, R184.reuse, R160, R4 ;  /* 0x000000a0b804723c */ /* 0x042fee0000041804 */
[----:B---3--:R-:W-:Y:S01]  /*6460*/  LDSM.16.M88.4 R200, [R236+UR4+0x17900] ;  /* 0x01790004ecc8783b */ /* 0x008fe20008000200 */
[C---:B------:R-:W-:Y:S07]  /*6470*/  HMMA.16816.F32.BF16 R8, R184.reuse, R162, R8 ;  /* 0x000000a2b808723c */ /* 0x040fee0000041808 */
[----:B------:R-:W1:Y:S01]  /*6480*/  LDSM.16.M88.4 R160, [R232+0x12900] ;  /* 0x01290000e8a0783b */ /* 0x000e620000000200 */
[C---:B------:R-:W-:Y:S08]  /*6490*/  HMMA.16816.F32.BF16 R12, R184.reuse, R164, R12 ;  /* 0x000000a4b80c723c */ /* 0x040ff0000004180c */
[C---:B------:R-:W-:Y:S01]  /*64a0*/  HMMA.16816.F32.BF16 R16, R184.reuse, R166, R16 ;  /* 0x000000a6b810723c */ /* 0x040fe20000041810 */
[----:B------:R-:W3:Y:S07]  /*64b0*/  LDSM.16.M88.4 R164, [R232+0x13100] ;  /* 0x01310000e8a4783b */ /* 0x000eee0000000200 */
[C---:B------:R-:W-:Y:S08]  /*64c0*/  HMMA.16816.F32.BF16 R20, R184.reuse, R168, R20 ;  /* 0x000000a8b814723c */ /* 0x040ff00000041814 */
        /* <DEDUP_REMOVED lines=8> */
[C---:B-----5:R-:W-:Y:S08]  /*6550*/  HMMA.16816.F32.BF16 R44, R184.reuse, R180, R44 ;  /* 0x000000b4b82c723c */ /* 0x060ff0000004182c */
[----:B------:R-:W-:Y:S01]  /*6560*/  HMMA.16816.F32.BF16 R48, R184, R182, R48 ;  /* 0x000000b6b830723c */ /* 0x000fe20000041830 */
[----:B------:R-:W5:Y:S07]  /*6570*/  LDSM.16.M88.4 R180, [R236+UR4+0x15100] ;  /* 0x01510004ecb4783b */ /* 0x000f6e0008000200 */
[C---:B----4-:R-:W-:Y:S08]  /*6580*/  HMMA.16816.F32.BF16 R4, R188.reuse, R192, R4 ;  /* 0x000000c0bc04723c */ /* 0x050ff00000041804 */
[C---:B------:R-:W-:Y:S01]  /*6590*/  HMMA.16816.F32.BF16 R8, R188.reuse, R194, R8 ;  /* 0x000000c2bc08723c */ /* 0x040fe20000041808 */
[----:B------:R-:W4:Y:S07]  /*65a0*/  LDSM.16.M88.4 R192, [R236+UR4+0x15900] ;  /* 0x01590004ecc0783b */ /* 0x000f2e0008000200 */
[C---:B-1----:R-:W-:Y:S08]  /*65b0*/  HMMA.16816.F32.BF16 R12, R188.reuse, R160, R12 ;  /* 0x000000a0bc0c723c */ /* 0x042ff0000004180c */
[C---:B------:R-:W-:Y:S01]  /*65c0*/  HMMA.16816.F32.BF16 R16, R188.reuse, R162, R16 ;  /* 0x000000a2bc10723c */ /* 0x040fe20000041810 */
[----:B------:R-:W1:Y:S07]  /*65d0*/  LDSM.16.M88.4 R160, [R236+UR4+0x16100] ;  /* 0x01610004eca0783b */ /* 0x000e6e0008000200 */
[C---:B---3--:R-:W-:Y:S08]  /*65e0*/  HMMA.16816.F32.BF16 R20, R188.reuse, R164, R20 ;  /* 0x000000a4bc14723c */ /* 0x048ff00000041814 */
[C---:B------:R-:W-:Y:S01]  /*65f0*/  HMMA.16816.F32.BF16 R24, R188.reuse, R166, R24 ;  /* 0x000000a6bc18723c */ /* 0x040fe20000041818 */
[----:B------:R-:W3:Y:S07]  /*6600*/  LDSM.16.M88.4 R164, [R236+UR4+0x16900] ;  /* 0x01690004eca4783b */ /* 0x000eee0008000200 */
[C---:B------:R-:W-:Y:S08]  /*6610*/  HMMA.16816.F32.BF16 R28, R188.reuse, R168, R28 ;  /* 0x000000a8bc1c723c */ /* 0x040ff0000004181c */
[C---:B------:R-:W-:Y:S01]  /*6620*/  HMMA.16816.F32.BF16 R32, R188.reuse, R170, R32 ;  /* 0x000000aabc20723c */ /* 0x040fe20000041820 */
[----:B------:R-:W1:Y:S07]  /*6630*/  LDSM.16.M88.4 R168, [R236+UR4+0x17100] ;  /* 0x01710004eca8783b */ /* 0x000e6e0008000200 */
[C---:B------:R-:W-:Y:S08]  /*6640*/  HMMA.16816.F32.BF16 R36, R188.reuse, R172, R36 ;  /* 0x000000acbc24723c */ /* 0x040ff00000041824 */
[C---:B------:R-:W-:Y:S01]  /*6650*/  HMMA.16816.F32.BF16 R40, R188.reuse, R174, R40 ;  /* 0x000000aebc28723c */ /* 0x040fe20000041828 */
[----:B------:R-:W-:Y:S07]  /*6660*/  LDSM.16.M88.4 R172, [R2+0x16900] ;  /* 0x0169000002ac783b */ /* 0x000fee0000000200 */
[C---:B--2---:R-:W-:Y:S08]  /*6670*/  HMMA.16816.F32.BF16 R44, R188.reuse, R176, R44 ;  /* 0x000000b0bc2c723c */ /* 0x044ff0000004182c */
[----:B------:R-:W-:Y:S01]  /*6680*/  HMMA.16816.F32.BF16 R48, R188, R178, R48 ;  /* 0x000000b2bc30723c */ /* 0x000fe20000041830 */
[----:B------:R-:W-:Y:S07]  /*6690*/  LDSM.16.M88.4 R176, [R2+0x17100] ;  /* 0x0171000002b0783b */ /* 0x000fee0000000200 */
[C---:B-----5:R-:W-:Y:S08]  /*66a0*/  HMMA.16816.F32.BF16 R4, R196.reuse, R180, R4 ;  /* 0x000000b4c404723c */ /* 0x060ff00000041804 */
[C---:B------:R-:W-:Y:S01]  /*66b0*/  HMMA.16816.F32.BF16 R8, R196.reuse, R182, R8 ;  /* 0x000000b6c408723c */ /* 0x040fe20000041808 */
[----:B------:R-:W-:Y:S07]  /*66c0*/  LDSM.16.M88.4 R180, [R2+0x17900] ;  /* 0x0179000002b4783b */ /* 0x000fee0000000200 */
[C---:B----4-:R-:W-:Y:S08]  /*66d0*/  HMMA.16816.F32.BF16 R12, R196.reuse, R192, R12 ;  /* 0x000000c0c40c723c */ /* 0x050ff0000004180c */
        /* <DEDUP_REMOVED lines=8> */
[C---:B------:R-:W-:Y:S08]  /*6760*/  HMMA.16816.F32.BF16 R36, R196.reuse, R168, R36 ;  /* 0x000000a8c424723c */ /* 0x040ff00000041824 */
[C---:B------:R-:W-:Y:S01]  /*6770*/  HMMA.16816.F32.BF16 R40, R196.reuse, R170, R40 ;  /* 0x000000aac428723c */ /* 0x040fe20000041828 */
[----:B------:R-:W3:Y:S07]  /*6780*/  LDSM.16.M88.4 R168, [R2+0x16100] ;  /* 0x0161000002a8783b */ /* 0x000eee0000000200 */
[C---:B------:R-:W-:Y:S08]  /*6790*/  HMMA.16816.F32.BF16 R44, R196.reuse, R200, R44 ;  /* 0x000000c8c42c723c */ /* 0x040ff0000004182c */
[----:B------:R-:W-:Y:S01]  /*67a0*/  HMMA.16816.F32.BF16 R48, R196, R202, R48 ;  /* 0x000000cac430723c */ /* 0x000fe20000041830 */
        /* <DEDUP_REMOVED lines=10> */
[C---:B------:R-:W-:Y:S08]  /*6850*/  HMMA.16816.F32.BF16 R28, R204.reuse, R172, R28 ;  /* 0x000000accc1c723c */ /* 0x040ff0000004181c */
[C---:B------:R-:W-:Y:S01]  /*6860*/  HMMA.16816.F32.BF16 R32, R204.reuse, R174, R32 ;  /* 0x000000aecc20723c */ /* 0x040fe20000041820 */
[----:B------:R-:W4:Y:S07]  /*6870*/  LDSM.16.M88.4 R172, [R3+0x17100] ;  /* 0x0171000003ac783b */ /* 0x000f2e0000000200 */
[C---:B------:R-:W-:Y:S08]  /*6880*/  HMMA.16816.F32.BF16 R36, R204.reuse, R176, R36 ;  /* 0x000000b0cc24723c */ /* 0x040ff00000041824 */
[C---:B------:R-:W-:Y:S01]  /*6890*/  HMMA.16816.F32.BF16 R40, R204.reuse, R178, R40 ;  /* 0x000000b2cc28723c */ /* 0x040fe20000041828 */
[----:B------:R-:W5:Y:S07]  /*68a0*/  LDSM.16.M88.4 R176, [R3+0x17900] ;  /* 0x0179000003b0783b */ /* 0x000f6e0000000200 */
[C---:B------:R-:W-:Y:S08]  /*68b0*/  HMMA.16816.F32.BF16 R44, R204.reuse, R180, R44 ;  /* 0x000000b4cc2c723c */ /* 0x040ff0000004182c */
[----:B------:R-:W-:Y:S01]  /*68c0*/  HMMA.16816.F32.BF16 R48, R204, R182, R48 ;  /* 0x000000b6cc30723c */ /* 0x000fe20000041830 */
[----:B------:R-:W-:Y:S07]  /*68d0*/  LDSM.16.M88.4 R180, [R132+0x15900] ;  /* 0x0159000084b4783b */ /* 0x000fee0000000200 */
[C---:B------:R-:W-:Y:S08]  /*68e0*/  HMMA.16816.F32.BF16 R4, R208.reuse, R192, R4 ;  /* 0x000000c0d004723c */ /* 0x040ff00000041804 */
[C---:B------:R-:W-:Y:S01]  /*68f0*/  HMMA.16816.F32.BF16 R8, R208.reuse, R194, R8 ;  /* 0x000000c2d008723c */ /* 0x040fe20000041808 */
[----:B------:R-:W-:Y:S07]  /*6900*/  LDSM.16.M88.4 R192, [R132+0x17100] ;  /* 0x0171000084c0783b */ /* 0x000fee0000000200 */
[C---:B-1----:R-:W-:Y:S08]  /*6910*/  HMMA.16816.F32.BF16 R12, R208.reuse, R160, R12 ;  /* 0x000000a0d00c723c */ /* 0x042ff0000004180c */
[C---:B------:R-:W-:Y:S01]  /*6920*/  HMMA.16816.F32.BF16 R16, R208.reuse, R162, R16 ;  /* 0x000000a2d010723c */ /* 0x040fe20000041810 */
[----:B------:R-:W1:Y:S07]  /*6930*/  LDSM.16.M88.4 R160, [R232+0x15100] ;  /* 0x01510000e8a0783b */ /* 0x000e6e0000000200 */
[C---:B--2---:R-:W-:Y:S01]  /*6940*/  HMMA.16816.F32.BF16 R20, R208.reuse, R164, R20 ;  /* 0x000000a4d014723c */ /* 0x044fe20000041814 */
[----:B------:R-:W-:Y:S07]  /*6950*/  LDSM.16.M88.4 R232, [R232+0x18100] ;  /* 0x01810000e8e8783b */ /* 0x000fee0000000200 */
[C---:B------:R-:W-:Y:S01]  /*6960*/  HMMA.16816.F32.BF16 R24, R208.reuse, R166, R24 ;  /* 0x000000a6d018723c */ /* 0x040fe20000041818 */
[----:B------:R-:W2:Y:S07]  /*6970*/  LDSM.16.M88.4 R164, [R132+0x16100] ;  /* 0x0161000084a4783b */ /* 0x000eae0000000200 */
[C---:B---3--:R-:W-:Y:S08]  /*6980*/  HMMA.16816.F32.BF16 R28, R208.reuse, R168, R28 ;  /* 0x000000a8d01c723c */ /* 0x048ff0000004181c */
[C---:B------:R-:W-:Y:S01]  /*6990*/  HMMA.16816.F32.BF16 R32, R208.reuse, R170, R32 ;  /* 0x000000aad020723c */ /* 0x040fe20000041820 */
[----:B------:R-:W3:Y:S07]  /*69a0*/  LDSM.16.M88.4 R168, [R132+0x16900] ;  /* 0x0169000084a8783b */ /* 0x000eee0000000200 */
[C---:B----4-:R-:W-:Y:S08]  /*69b0*/  HMMA.16816.F32.BF16 R36, R208.reuse, R172, R36 ;  /* 0x000000acd024723c */ /* 0x050ff00000041824 */
[C---:B------:R-:W-:Y:S01]  /*69c0*/  HMMA.16816.F32.BF16 R40, R208.reuse, R174, R40 ;  /* 0x000000aed028723c */ /* 0x040fe20000041828 */
[----:B------:R-:W4:Y:S07]  /*69d0*/  LDSM.16.M88.4 R172, [R236+UR4+0x18100] ;  /* 0x01810004ecac783b */ /* 0x000f2e0008000200 */
[C---:B-----5:R-:W-:Y:S08]  /*69e0*/  HMMA.16816.F32.BF16 R44, R208.reuse, R176, R44 ;  /* 0x000000b0d02c723c */ /* 0x060ff0000004182c */
[----:B------:R-:W-:Y:S01]  /*69f0*/  HMMA.16816.F32.BF16 R48, R208, R178, R48 ;  /* 0x000000b2d030723c */ /* 0x000fe20000041830 */
[----:B------:R-:W-:Y:S07]  /*6a00*/  LDSM.16.M88.4 R176, [R236+UR4+0x19100] ;  /* 0x01910004ecb0783b */ /* 0x000fee0008000200 */
[C---:B-1----:R-:W-:Y:S08]  /*6a10*/  HMMA.16816.F32.BF16 R4, R212.reuse, R160, R4 ;  /* 0x000000a0d404723c */ /* 0x042ff00000041804 */
[C---:B------:R-:W-:Y:S01]  /*6a20*/  HMMA.16816.F32.BF16 R8, R212.reuse, R162, R8 ;  /* 0x000000a2d408723c */ /* 0x040fe20000041808 */
[----:B------:R-:W1:Y:S07]  /*6a30*/  LDSM.16.M88.4 R160, [R236+UR4+0x18900] ;  /* 0x01890004eca0783b */ /* 0x000e6e0008000200 */
[C---:B------:R-:W-:Y:S08]  /*6a40*/  HMMA.16816.F32.BF16 R12, R212.reuse, R180, R12 ;  /* 0x000000b4d40c723c */ /* 0x040ff0000004180c */
[C---:B------:R-:W-:Y:S01]  /*6a50*/  HMMA.16816.F32.BF16 R16, R212.reuse, R182, R16 ;  /* 0x000000b6d410723c */ /* 0x040fe20000041810 */
[----:B------:R-:W5:Y:S07]  /*6a60*/  LDSM.16.M88.4 R180, [R236+UR4+0x19900] ;  /* 0x01990004ecb4783b */ /* 0x000f6e0008000200 */
[C---:B--2---:R-:W-:Y:S08]  /*6a70*/  HMMA.16816.F32.BF16 R20, R212.reuse, R164, R20 ;  /* 0x000000a4d414723c */ /* 0x044ff00000041814 */
[C---:B------:R-:W-:Y:S01]  /*6a80*/  HMMA.16816.F32.BF16 R24, R212.reuse, R166, R24 ;  /* 0x000000a6d418723c */ /* 0x040fe20000041818 */
[----:B------:R-:W2:Y:S07]  /*6a90*/  LDSM.16.M88.4 R164, [R236+UR4+0x1a100] ;  /* 0x01a10004eca4783b */ /* 0x000eae0008000200 */
[C---:B---3--:R-:W-:Y:S08]  /*6aa0*/  HMMA.16816.F32.BF16 R28, R212.reuse, R168, R28 ;  /* 0x000000a8d41c723c */ /* 0x048ff0000004181c */
[C---:B------:R-:W-:Y:S01]  /*6ab0*/  HMMA.16816.F32.BF16 R32, R212.reuse, R170, R32 ;  /* 0x000000aad420723c */ /* 0x040fe20000041820 */
[----:B------:R-:W3:Y:S07]  /*6ac0*/  LDSM.16.M88.4 R168, [R236+UR4+0x1a900] ;  /* 0x01a90004eca8783b */ /* 0x000eee0008000200 */
[C---:B------:R-:W-:Y:S08]  /*6ad0*/  HMMA.16816.F32.BF16 R36, R212.reuse, R192, R36 ;  /* 0x000000c0d424723c */ /* 0x040ff00000041824 */
[C---:B------:R-:W-:Y:S01]  /*6ae0*/  HMMA.16816.F32.BF16 R40, R212.reuse, R194, R40 ;  /* 0x000000c2d428723c */ /* 0x040fe20000041828 */
[----:B------:R-:W2:Y:S07]  /*6af0*/  LDSM.16.M88.4 R192, [R2+0x18100] ;  /* 0x0181000002c0783b */ /* 0x000eae0000000200 */
[C---:B------:R-:W-:Y:S08]  /*6b00*/  HMMA.16816.F32.BF16 R44, R212.reuse, R200, R44 ;  /* 0x000000c8d42c723c */ /* 0x040ff0000004182c */
[----:B------:R-:W-:Y:S01]  /*6b10*/  HMMA.16816.F32.BF16 R48, R212, R202, R48 ;  /* 0x000000cad430723c */ /* 0x000fe20000041830 */
        /* <DEDUP_REMOVED lines=10> */
[C---:B-----5:R-:W-:Y:S08]  /*6bc0*/  HMMA.16816.F32.BF16 R28, R216.reuse, R180, R28 ;  /* 0x000000b4d81c723c */ /* 0x060ff0000004181c */
        /* <DEDUP_REMOVED lines=20> */
[C---:B--2---:R-:W-:Y:S08]  /*6d10*/  HMMA.16816.F32.BF16 R36, R220.reuse, R164, R36 ;  /* 0x000000a4dc24723c */ /* 0x044ff00000041824 */
[C---:B------:R-:W-:Y:S01]  /*6d20*/  HMMA.16816.F32.BF16 R40, R220.reuse, R166, R40 ;  /* 0x000000a6dc28723c */ /* 0x040fe20000041828 */
[----:B------:R-:W2:Y:S07]  /*6d30*/  LDSM.16.M88.4 R164, [R132+0x18900] ;  /* 0x0189000084a4783b */ /* 0x000eae0000000200 */
[C---:B---3--:R-:W-:Y:S08]  /*6d40*/  HMMA.16816.F32.BF16 R44, R220.reuse, R168, R44 ;  /* 0x000000a8dc2c723c */ /* 0x048ff0000004182c */
[----:B------:R-:W-:Y:S01]  /*6d50*/  HMMA.16816.F32.BF16 R48, R220, R170, R48 ;  /* 0x000000aadc30723c */ /* 0x000fe20000041830 */
[----:B------:R-:W-:Y:S07]  /*6d60*/  LDSM.16.M88.4 R168, [R132+0x19900] ;  /* 0x0199000084a8783b */ /* 0x000fee0000000200 */
[C---:B------:R-:W-:Y:S08]  /*6d70*/  HMMA.16816.F32.BF16 R4, R224.reuse, R180, R4 ;  /* 0x000000b4e004723c */ /* 0x040ff00000041804 */
[C---:B------:R-:W-:Y:S08]  /*6d80*/  HMMA.16816.F32.BF16 R8, R224.reuse, R182, R8 ;  /* 0x000000b6e008723c */ /* 0x040ff00000041808 */
[C---:B----4-:R-:W-:Y:S08]  /*6d90*/  HMMA.16816.F32.BF16 R12, R224.reuse, R172, R12 ;  /* 0x000000ace00c723c */ /* 0x050ff0000004180c */
[C---:B------:R-:W-:Y:S08]  /*6da0*/  HMMA.16816.F32.BF16 R16, R224.reuse, R174, R16 ;  /* 0x000000aee010723c */ /* 0x040ff00000041810 */
[C---:B-1----:R-:W-:Y:S08]  /*6db0*/  HMMA.16816.F32.BF16 R20, R224.reuse, R160, R20 ;  /* 0x000000a0e014723c */ /* 0x042ff00000041814 */
[C---:B------:R-:W-:Y:S01]  /*6dc0*/  HMMA.16816.F32.BF16 R24, R224.reuse, R162, R24 ;  /* 0x000000a2e018723c */ /* 0x040fe20000041818 */
[----:B------:R-:W1:Y:S07]  /*6dd0*/  LDSM.16.M88.4 R160, [R132+0x19100] ;  /* 0x0191000084a0783b */ /* 0x000e6e0000000200 */
[C---:B------:R-:W-:Y:S08]  /*6de0*/  HMMA.16816.F32.BF16 R28, R224.reuse, R192, R28 ;  /* 0x000000c0e01c723c */ /* 0x040ff0000004181c */
[C---:B------:R-:W-:Y:S08]  /*6df0*/  HMMA.16816.F32.BF16 R32, R224.reuse, R194, R32 ;  /* 0x000000c2e020723c */ /* 0x040ff00000041820 */
[C---:B------:R-:W-:Y:S08]  /*6e00*/  HMMA.16816.F32.BF16 R36, R224.reuse, R200, R36 ;  /* 0x000000c8e024723c */ /* 0x040ff00000041824 */
[C---:B------:R-:W-:Y:S08]  /*6e10*/  HMMA.16816.F32.BF16 R40, R224.reuse, R202, R40 ;  /* 0x000000cae028723c */ /* 0x040ff00000041828 */
[C---:B-----5:R-:W-:Y:S08]  /*6e20*/  HMMA.16816.F32.BF16 R44, R224.reuse, R176, R44 ;  /* 0x000000b0e02c723c */ /* 0x060ff0000004182c */
[----:B------:R-:W-:Y:S08]  /*6e30*/  HMMA.16816.F32.BF16 R48, R224, R178, R48 ;  /* 0x000000b2e030723c */ /* 0x000ff00000041830 */
[C---:B------:R-:W-:Y:S08]  /*6e40*/  HMMA.16816.F32.BF16 R4, R228.reuse, R232, R4 ;  /* 0x000000e8e404723c */ /* 0x040ff00000041804 */
[C---:B------:R-:W-:Y:S08]  /*6e50*/  HMMA.16816.F32.BF16 R8, R228.reuse, R234, R8 ;  /* 0x000000eae408723c */ /* 0x040ff00000041808 */
[C---:B--2---:R-:W-:Y:S08]  /*6e60*/  HMMA.16816.F32.BF16 R12, R228.reuse, R164, R12 ;  /* 0x000000a4e40c723c */ /* 0x044ff0000004180c */
[C---:B------:R-:W-:Y:S01]  /*6e70*/  HMMA.16816.F32.BF16 R16, R228.reuse, R166, R16 ;  /* 0x000000a6e410723c */ /* 0x040fe20000041810 */
[----:B------:R-:W2:Y:S03]  /*6e80*/  LDSM.16.M88.4 R164, [R132+0x1a100] ;  /* 0x01a1000084a4783b */ /* 0x000ea60000000200 */
        /* <DEDUP_REMOVED lines=9> */
[C---:B------:R-:W-:Y:S01]  /*6f20*/  HMMA.16816.F32.BF16 R28, R228.reuse, R168, R28 ;  /* 0x000000a8e41c723c */ /* 0x040fe2000004181c */
[----:B------:R-:W-:Y:S04]  /*6f30*/  BAR.SYNC.DEFER_BLOCKING 0x0 ;  /* 0x0000000000007b1d */ /* 0x000fe80000010000 */
[----:B------:R-:W-:Y:S02]  /*6f40*/  FMNMX.FTZ R2, R9, R2, !PT ;  /* 0x0000000209027209 */ /* 0x000fe40007810000 */
[----:B------:R-:W-:Y:S01]  /*6f50*/  FMNMX.FTZ R3, R10, R3, !PT ;  /* 0x000000030a037209 */ /* 0x000fe20007810000 */
[C---:B------:R-:W-:Y:S04]  /*6f60*/  HMMA.16816.F32.BF16 R32, R228.reuse, R170, R32 ;  /* 0x000000aae420723c */ /* 0x040fe80000041820 */
[----:B------:R-:W-:Y:S02]  /*6f70*/  FMNMX.FTZ R2, R12, R2, !PT ;  /* 0x000000020c027209 */ /* 0x000fe40007810000 */
[----:B------:R-:W-:Y:S02]  /*6f80*/  FMNMX.FTZ R3, R11, R3, !PT ;  /* 0x000000030b037209 */ /* 0x000fe40007810000 */
[----:B------:R-:W-:Y:S01]  /*6f90*/  FMNMX.FTZ R2, R13, R2, !PT ;  /* 0x000000020d027209 */ /* 0x000fe20007810000 */
[C---:B--2---:R-:W-:Y:S03]  /*6fa0*/  HMMA.16816.F32.BF16 R36, R228.reuse, R164, R36 ;  /* 0x000000a4e424723c */ /* 0x044fe60000041824 */
[----:B------:R-:W-:Y:S02]  /*6fb0*/  FMNMX.FTZ R2, R16, R2, !PT ;  /* 0x0000000210027209 */ /* 0x000fe40007810000 */
[----:B------:R-:W-:Y:S02]  /*6fc0*/  FMNMX.FTZ R3, R14, R3, !PT ;  /* 0x000000030e037209 */ /* 0x000fe40007810000 */
[----:B------:R-:W-:Y:S01]  /*6fd0*/  FMNMX.FTZ R2, R17, R2, !PT ;  /* 0x0000000211027209 */ /* 0x000fe20007810000 */
[C---:B------:R-:W-:Y:S04]  /*6fe0*/  HMMA.16816.F32.BF16 R40, R228.reuse, R166, R40 ;  /* 0x000000a6e428723c */ /* 0x040fe80000041828 */
[----:B------:R-:W-:Y:S02]  /*6ff0*/  FMNMX.FTZ R3, R15, R3, !PT ;  /* 0x000000030f037209 */ /* 0x000fe40007810000 */
[----:B------:R-:W-:Y:S02]  /*7000*/  FMNMX.FTZ R2, R20, R2, !PT ;  /* 0x0000000214027209 */ /* 0x000fe40007810000 */
[C---:B-1----:R-:W-:Y:S04]  /*7010*/  HMMA.16816.F32.BF16 R44, R228.reuse, R160, R44 ;  /* 0x000000a0e42c723c */ /* 0x042fe8000004182c */
[----:B------:R-:W-:Y:S02]  /*7020*/  FMNMX.FTZ R3, R18, R3, !PT ;  /* 0x0000000312037209 */ /* 0x000fe40007810000 */
[----:B------:R-:W-:Y:S02]  /*7030*/  FMNMX.FTZ R2, R21, R2, !PT ;  /* 0x0000000215027209 */ /* 0x000fe40007810000 */
[----:B------:R-:W-:Y:S01]  /*7040*/  HMMA.16816.F32.BF16 R48, R228, R162, R48 ;  /* 0x000000a2e430723c */ /* 0x000fe20000041830 */
[----:B------:R-:W-:Y:S03]  /*7050*/  LDSM.16.MT88.4 R160, [R135+UR4+0x100] ;  /* 0x0001000487a0783b */ /* 0x000fe60008004200 */
        /* <DEDUP_REMOVED lines=38> */
[----:B------:R-:W-:Y:S03]  /*72c0*/  IADD3 R134, R135, UR4, RZ ;  /* 0x0000000487867c10 */ /* 0x000fe6000fffe0ff */
[C---:B------:R-:W-:Y:S01]  /*72d0*/  FADD.FTZ R0, -R132.reuse, R0 ;  /* 0x0000000084007221 */ /* 0x040fe20000010100 */
[----:B------:R-:W-:Y:S01]  /*72e0*/  IADD3 R134, R239, R134, RZ ;  /* 0x00000086ef867210 */ /* 0x000fe20007ffe0ff */
[----:B------:R-:W-:Y:S02]  /*72f0*/  FMUL.FTZ R176, R132, c[0x0][0x2d0] ;  /* 0x0000b40084b07a20 */ /* 0x000fe40000410000 */
[----:B------:R-:W-:Y:S01]  /*7300*/  FMUL.FTZ R0, R0, c[0x0][0x2d0] ;  /* 0x0000b40000007a20 */ /* 0x000fe20000410000 */
[----:B--2---:R-:W-:Y:S01]  /*7310*/  FMNMX.FTZ R3, R2, R3, !PT ;  /* 0x0000000302037209 */ /* 0x004fe20007810000 */
[--C-:B------:R-:W-:Y:S01]  /*7320*/  FFMA.FTZ R8, R8, c[0x0][0x2d0], -R176.reuse ;  /* 0x0000b40008087a23 */ /* 0x100fe200000108b0 */
[----:B------:R-:W1:Y:S01]  /*7330*/  LDSM.16.MT88.4 R164, [R134+0x100] ;  /* 0x0001000086a4783b */ /* 0x000e620000004200 */
[----:B------:R2:W3:Y:S01]  /*7340*/  MUFU.EX2 R2, R0 ;  /* 0x0000000000027308 */ /* 0x0004e20000000800 */
[--C-:B------:R-:W-:Y:S02]  /*7350*/  FFMA.FTZ R9, R9, c[0x0][0x2d0], -R176.reuse ;  /* 0x0000b40009097a23 */ /* 0x100fe400000108b0 */
[----:B------:R-:W-:Y:S02]  /*7360*/  FMUL.FTZ R177, R3, c[0x0][0x2d0] ;  /* 0x0000b40003b17a20 */ /* 0x000fe40000410000 */
[--C-:B------:R-:W-:Y:S02]  /*7370*/  FFMA.FTZ R4, R4, c[0x0][0x2d0], -R176.reuse ;  /* 0x0000b40004047a23 */ /* 0x100fe400000108b0 */
[--C-:B------:R-:W-:Y:S01]  /*7380*/  FFMA.FTZ R10, R10, c[0x0][0x2d0], -R177.reuse ;  /* 0x0000b4000a0a7a23 */ /* 0x100fe200000108b1 */
[----:B------:R-:W-:Y:S01]  /*7390*/  LDSM.16.MT88.4 R172, [R134+0x3900] ;  /* 0x0039000086ac783b */ /* 0x000fe20000004200 */
[--C-:B------:R-:W-:Y:S01]  /*73a0*/  FFMA.FTZ R11, R11, c[0x0][0x2d0], -R177.reuse ;  /* 0x0000b4000b0b7a23 */ /* 0x100fe200000108b1 */
[----:B------:R4:W-:Y:S01]  /*73b0*/  MUFU.EX2 R246, R8 ;  /* 0x0000000800f67308 */ /* 0x0009e20000000800 */
[--C-:B------:R-:W-:Y:S02]  /*73c0*/  FFMA.FTZ R5, R5, c[0x0][0x2d0], -R176.reuse ;  /* 0x0000b40005057a23 */ /* 0x100fe400000108b0 */
[--C-:B------:R-:W-:Y:S02]  /*73d0*/  FFMA.FTZ R6, R6, c[0x0][0x2d0], -R177.reuse ;  /* 0x0000b40006067a23 */ /* 0x100fe400000108b1 */
[--C-:B------:R-:W-:Y:S02]  /*73e0*/  FFMA.FTZ R7, R7, c[0x0][0x2d0], -R177.reuse ;  /* 0x0000b40007077a23 */ /* 0x100fe400000108b1 */
[--C-:B------:R-:W-:Y:S02]  /*73f0*/  FFMA.FTZ R168, R19, c[0x0][0x2d0], -R177.reuse ;  /* 0x0000b40013a87a23 */ /* 0x100fe400000108b1 */
[--C-:B------:R-:W-:Y:S01]  /*7400*/  FFMA.FTZ R24, R24, c[0x0][0x2d0], -R176.reuse ;  /* 0x0000b40018187a23 */ /* 0x100fe200000108b0 */
[----:B------:R5:W-:Y:S01]  /*7410*/  MUFU.EX2 R245, R9 ;  /* 0x0000000900f57308 */ /* 0x000be20000000800 */
[--C-:B------:R-:W-:Y:S02]  /*7420*/  FFMA.FTZ R25, R25, c[0x0][0x2d0], -R176.reuse ;  /* 0x0000b40019197a23 */ /* 0x100fe400000108b0 */
[----:B------:R-:W-:Y:S02]  /*7430*/  FFMA.FTZ R26, R26, c[0x0][0x2d0], -R177 ;  /* 0x0000b4001a1a7a23 */ /* 0x000fe400000108b1 */
[----:B--2---:R-:W-:Y:S01]  /*7440*/  FADD.FTZ R0, -R3, R133 ;  /* 0x0000008503007221 */ /* 0x004fe20000010100 */
[----:B------:R-:W-:Y:S01]  /*7450*/  IADD3 R133, R237, UR4, RZ ;  /* 0x00000004ed857c10 */ /* 0x000fe2000fffe0ff */
[----:B---3--:R-:W-:Y:S02]  /*7460*/  FMUL.FTZ R52, R2, R52 ;  /* 0x0000003402347220 */ /* 0x008fe40000410000 */
[----:B------:R-:W-:Y:S01]  /*7470*/  FMUL.FTZ R0, R0, c[0x0][0x2d0] ;  /* 0x0000b40000007a20 */ /* 0x000fe20000410000 */
[----:B------:R-:W-:Y:S01]  /*7480*/  MUFU.EX2 R235, R10 ;  /* 0x0000000a00eb7308 */ /* 0x000fe20000000800 */
[----:B------:R-:W-:Y:S01]  /*7490*/  IADD3 R133, R239, R133, RZ ;  /* 0x00000085ef857210 */ /* 0x000fe20007ffe0ff */
[C---:B------:R-:W-:Y:S02]  /*74a0*/  FMUL.FTZ R53, R2.reuse, R53 ;  /* 0x0000003502357220 */ /* 0x040fe40000410000 */
[C---:B----4-:R-:W-:Y:S02]  /*74b0*/  FMUL.FTZ R8, R2.reuse, R140 ;  /* 0x0000008c02087220 */ /* 0x050fe40000410000 */
[C---:B------:R-:W-:Y:S02]  /*74c0*/  FMUL.FTZ R56, R2.reuse, R56 ;  /* 0x0000003802387220 */ /* 0x040fe40000410000 */
[C---:B------:R-:W-:Y:S02]  /*74d0*/  FMUL.FTZ R57, R2.reuse, R57 ;  /* 0x0000003902397220 */ /* 0x040fe40000410000 */
[----:B------:R-:W2:Y:S01]  /*74e0*/  MUFU.EX2 R0, R0 ;  /* 0x0000000000007308 */ /* 0x000ea20000000800 */
[C---:B------:R-:W-:Y:S02]  /*74f0*/  FMUL.FTZ R60, R2.reuse, R60 ;  /* 0x0000003c023c7220 */ /* 0x040fe40000410000 */
[C---:B------:R-:W-:Y:S02]  /*7500*/  FMUL.FTZ R61, R2.reuse, R61 ;  /* 0x0000003d023d7220 */ /* 0x040fe40000410000 */
[C---:B-----5:R-:W-:Y:S02]  /*7510*/  FMUL.FTZ R9, R2.reuse, R141 ;  /* 0x0000008d02097220 */ /* 0x060fe40000410000 */
        /* <DEDUP_REMOVED lines=10> */
[----:B------:R-:W-:Y:S02]  /*75c0*/  FMUL.FTZ R80, R2, R80 ;  /* 0x0000005002507220 */ /* 0x000fe40000410000 */
[C---:B--2---:R-:W-:Y:S02]  /*75d0*/  FMUL.FTZ R10, R0.reuse, R142 ;  /* 0x0000008e000a7220 */ /* 0x044fe40000410000 */
[C---:B------:R-:W-:Y:S02]  /*75e0*/  FMUL.FTZ R54, R0.reuse, R54 ;  /* 0x0000003600367220 */ /* 0x040fe40000410000 */
[C---:B------:R-:W-:Y:S01]  /*75f0*/  FMUL.FTZ R55, R0.reuse, R55 ;  /* 0x0000003700377220 */ /* 0x040fe20000410000 */
[----:B------:R2:W5:Y:S01]  /*7600*/  MUFU.EX2 R248, R4 ;  /* 0x0000000400f87308 */ /* 0x0005620000000800 */
[C---:B------:R-:W-:Y:S02]  /*7610*/  FMUL.FTZ R58, R0.reuse, R58 ;  /* 0x0000003a003a7220 */ /* 0x040fe40000410000 */
[C---:B------:R-:W-:Y:S02]  /*7620*/  FMUL.FTZ R59, R0.reuse, R59 ;  /* 0x0000003b003b7220 */ /* 0x040fe40000410000 */
[C---:B---3--:R-:W-:Y:S02]  /*7630*/  FMUL.FTZ R11, R0.reuse, R143 ;  /* 0x0000008f000b7220 */ /* 0x048fe40000410000 */
[----:B------:R-:W3:Y:S01]  /*7640*/  LDSM.16.MT88.4 R140, [R237+UR4+0x100] ;  /* 0x00010004ed8c783b */ /* 0x000ee20008004200 */
[C---:B------:R-:W-:Y:S02]  /*7650*/  FMUL.FTZ R62, R0.reuse, R62 ;  /* 0x0000003e003e7220 */ /* 0x040fe40000410000 */
[----:B------:R1:W-:Y:S01]  /*7660*/  MUFU.EX2 R243, R6 ;  /* 0x0000000600f37308 */ /* 0x0003e20000000800 */
[C---:B------:R-:W-:Y:S02]  /*7670*/  FMUL.FTZ R63, R0.reuse, R63 ;  /* 0x0000003f003f7220 */ /* 0x040fe40000410000 */
[----:B------:R-:W-:Y:S02]  /*7680*/  FMUL.FTZ R66, R0, R66 ;  /* 0x0000004200427220 */ /* 0x000fe40000410000 */
[----:B----4-:R-:W-:Y:S02]  /*7690*/  FMUL.FTZ R5, R2, R137 ;  /* 0x0000008902057220 */ /* 0x010fe40000410000 */
[C---:B------:R-:W-:Y:S02]  /*76a0*/  FMUL.FTZ R67, R0.reuse, R67 ;  /* 0x0000004300437220 */ /* 0x040fe40000410000 */
[C---:B------:R-:W-:Y:S01]  /*76b0*/  FMUL.FTZ R70, R0.reuse, R70 ;  /* 0x0000004600467220 */ /* 0x040fe20000410000 */
[----:B------:R-:W4:Y:S01]  /*76c0*/  MUFU.EX2 R242, R7 ;  /* 0x0000000700f27308 */ /* 0x000f220000000800 */
[C---:B------:R-:W-:Y:S02]  /*76d0*/  FMUL.FTZ R71, R0.reuse, R71 ;  /* 0x0000004700477220 */ /* 0x040fe40000410000 */
[----:B------:R-:W-:Y:S02]  /*76e0*/  FMUL.FTZ R74, R0, R74 ;  /* 0x0000004a004a7220 */ /* 0x000fe40000410000 */
[----:B--2---:R-:W-:Y:S01]  /*76f0*/  FMUL.FTZ R4, R2, R136 ;  /* 0x0000008802047220 */ /* 0x004fe20000410000 */
[----:B-----5:R-:W-:Y:S01]  /*7700*/  F2FP.BF16.PACK_AB R136, R247, R248 ;  /* 0x000000f8f788723e */ /* 0x020fe200000010ff */
[C---:B------:R-:W-:Y:S02]  /*7710*/  FMUL.FTZ R75, R0.reuse, R75 ;  /* 0x0000004b004b7220 */ /* 0x040fe40000410000 */
[C---:B------:R-:W-:Y:S01]  /*7720*/  FMUL.FTZ R78, R0.reuse, R78 ;  /* 0x0000004e004e7220 */ /* 0x040fe20000410000 */
[----:B------:R2:W-:Y:S01]  /*7730*/  MUFU.EX2 R200, R168 ;  /* 0x000000a800c87308 */ /* 0x0005e20000000800 */
[----:B------:R-:W-:Y:S02]  /*7740*/  FMUL.FTZ R79, R0, R79 ;  /* 0x0000004f004f7220 */ /* 0x000fe40000410000 */
[----:B------:R-:W-:Y:S02]  /*7750*/  FMUL.FTZ R81, R2, R81 ;  /* 0x0000005102517220 */ /* 0x000fe40000410000 */
[C---:B-1----:R-:W-:Y:S01]  /*7760*/  FMUL.FTZ R6, R0.reuse, R138 ;  /* 0x0000008a00067220 */ /* 0x042fe20000410000 */
[----:B------:R-:W-:Y:S01]  /*7770*/  F2FP.BF16.PACK_AB R138, R245, R246 ;  /* 0x000000f6f58a723e */ /* 0x000fe200000010ff */
[C---:B------:R-:W-:Y:S02]  /*7780*/  FMUL.FTZ R82, R0.reuse, R82 ;  /* 0x0000005200527220 */ /* 0x040fe40000410000 */
[----:B------:R-:W-:Y:S01]  /*7790*/  FMUL.FTZ R83, R0, R83 ;  /* 0x0000005300537220 */ /* 0x000fe20000410000 */
[----:B------:R-:W-:Y:S01]  /*77a0*/  MUFU.EX2 R192, R24 ;  /* 0x0000001800c07308 */ /* 0x000fe20000000800 */
[C---:B------:R-:W-:Y:S02]  /*77b0*/  FMUL.FTZ R84, R2.reuse, R84 ;  /* 0x0000005402547220 */ /* 0x040fe40000410000 */
[----:B------:R-:W-:Y:S01]  /*77c0*/  FMUL.FTZ R85, R2, R85 ;  /* 0x0000005502557220 */ /* 0x000fe20000410000 */
[----:B----4-:R-:W-:Y:S01]  /*77d0*/  F2FP.BF16.PACK_AB R137, R242, R243 ;  /* 0x000000f3f289723e */ /* 0x010fe200000010ff */
[----:B------:R-:W-:Y:S01]  /*77e0*/  FMUL.FTZ R7, R0, R139 ;  /* 0x0000008b00077220 */ /* 0x000fe20000410000 */
[----:B------:R-:W-:Y:S01]  /*77f0*/  F2FP.BF16.PACK_AB R139, R244, R235 ;  /* 0x000000ebf48b723e */ /* 0x000fe200000010ff */
[----:B------:R-:W-:Y:S02]  /*7800*/  FMUL.FTZ R19, R0, R151 ;  /* 0x0000009700137220 */ /* 0x000fe40000410000 */
[--C-:B------:R-:W-:Y:S01]  /*7810*/  FFMA.FTZ R27, R27, c[0x0][0x2d0], -R177.reuse ;  /* 0x0000b4001b1b7a23 */ /* 0x100fe200000108b1 */
[----:B------:R-:W-:Y:S01]  /*7820*/  MUFU.EX2 R183, R25 ;  /* 0x0000001900b77308 */ /* 0x000fe20000000800 */
[--C-:B------:R-:W-:Y:S02]  /*7830*/  FFMA.FTZ R28, R28, c[0x0][0x2d0], -R176.reuse ;  /* 0x0000b4001c1c7a23 */ /* 0x100fe400000108b0 */
[C---:B------:R-:W-:Y:S01]  /*7840*/  HMMA.16816.F32.BF16 R4, R136.reuse, R160, R4 ;  /* 0x000000a08804723c */ /* 0x040fe20000041804 */
[----:B--2---:R-:W-:Y:S04]  /*7850*/  LDSM.16.MT88.4 R168, [R135+UR4+0x3900] ;  /* 0x0039000487a8783b */ /* 0x004fe80008004200 */
[--C-:B------:R-:W-:Y:S02]  /*7860*/  FFMA.FTZ R29, R29, c[0x0][0x2d0], -R176.reuse ;  /* 0x0000b4001d1d7a23 */ /* 0x100fe400000108b0 */
[----:B------:R-:W-:Y:S01]  /*7870*/  MUFU.EX2 R179, R26 ;  /* 0x0000001a00b37308 */ /* 0x000fe20000000800 */
[C---:B------:R-:W-:Y:S01]  /*7880*/  HMMA.16816.F32.BF16 R8, R136.reuse, R162, R8 ;  /* 0x000000a28808723c */ /* 0x040fe20000041808 */
[----:B------:R-:W1:Y:S03]  /*7890*/  LDSM.16.MT88.4 R160, [R133+0x100] ;  /* 0x0001000085a0783b */ /* 0x000e660000004200 */
[--C-:B------:R-:W-:Y:S02]  /*78a0*/  FFMA.FTZ R30, R30, c[0x0][0x2d0], -R177.reuse ;  /* 0x0000b4001e1e7a23 */ /* 0x100fe400000108b1 */
[--C-:B------:R-:W-:Y:S02]  /*78b0*/  FFMA.FTZ R31, R31, c[0x0][0x2d0], -R177.reuse ;  /* 0x0000b4001f1f7a23 */ /* 0x100fe400000108b1 */
[C---:B------:R-:W-:Y:S01]  /*78c0*/  HMMA.16816.F32.BF16 R52, R136.reuse, R164, R52 ;  /* 0x000000a48834723c */ /* 0x040fe20000041834 */
[----:B------:R2:W-:Y:S03]  /*78d0*/  MUFU.EX2 R180, R27 ;  /* 0x0000001b00b47308 */ /* 0x0005e60000000800 */
[--C-:B------:R-:W-:Y:S02]  /*78e0*/  FFMA.FTZ R32, R32, c[0x0][0x2d0], -R176.reuse ;  /* 0x0000b40020207a23 */ /* 0x100fe400000108b0 */
[--C-:B------:R-:W-:Y:S02]  /*78f0*/  FFMA.FTZ R33, R33, c[0x0][0x2d0], -R176.reuse ;  /* 0x0000b40021217a23 */ /* 0x100fe400000108b0 */
[C---:B------:R-:W-:Y:S01]  /*7900*/  HMMA.16816.F32.BF16 R56, R136.reuse, R166, R56 ;  /* 0x000000a68838723c */ /* 0x040fe20000041838 */
[----:B------:R-:W4:Y:S02]  /*7910*/  LDSM.16.MT88.4 R164, [R135+UR4+0x3100] ;  /* 0x0031000487a4783b */ /* 0x000f240008004200 */
[----:B------:R-:W-:Y:S01]  /*7920*/  MUFU.EX2 R178, R29 ;  /* 0x0000001d00b27308 */ /* 0x000fe20000000800 */
[--C-:B------:R-:W-:Y:S02]  /*7930*/  FFMA.FTZ R34, R34, c[0x0][0x2d0], -R177.reuse ;  /* 0x0000b40022227a23 */ /* 0x100fe400000108b1 */
[--C-:B------:R-:W-:Y:S02]  /*7940*/  FFMA.FTZ R35, R35, c[0x0][0x2d0], -R177.reuse ;  /* 0x0000b40023237a23 */ /* 0x100fe400000108b1 */
[C---:B---3--:R-:W-:Y:S04]  /*7950*/  HMMA.16816.F32.BF16 R60, R136.reuse, R140, R60 ;  /* 0x0000008c883c723c */ /* 0x048fe8000004183c */
[--C-:B------:R-:W-:Y:S02]  /*7960*/  FFMA.FTZ R36, R36, c[0x0][0x2d0], -R176.reuse ;  /* 0x0000b40024247a23 */ /* 0x100fe400000108b0 */
[--C-:B------:R-:W-:Y:S02]  /*7970*/  FFMA.FTZ R37, R37, c[0x0][0x2d0], -R176.reuse ;  /* 0x0000b40025257a23 */ /* 0x100fe400000108b0 */
[C---:B------:R-:W-:Y:S01]  /*7980*/  HMMA.16816.F32.BF16 R64, R136.reuse, R142, R64 ;  /* 0x0000008e8840723c */ /* 0x040fe20000041840 */
[----:B------:R-:W3:Y:S03]  /*7990*/  LDSM.16.MT88.4 R140, [R134+0x3100] ;  /* 0x00310000868c783b */ /* 0x000ee60000004200 */
[--C-:B------:R-:W-:Y:S02]  /*79a0*/  FFMA.FTZ R38, R38, c[0x0][0x2d0], -R177.reuse ;  /* 0x0000b40026267a23 */ /* 0x100fe400000108b1 */
[--C-:B------:R-:W-:Y:S02]  /*79b0*/  FFMA.FTZ R39, R39, c[0x0][0x2d0], -R177.reuse ;  /* 0x0000b40027277a23 */ /* 0x100fe400000108b1 */
[--C-:B------:R-:W-:Y:S01]  /*79c0*/  FFMA.FTZ R40, R40, c[0x0][0x2d0], -R176.reuse ;  /* 0x0000b40028287a23 */ /* 0x100fe200000108b0 */
[C---:B-1----:R-:W-:Y:S01]  /*79d0*/  HMMA.16816.F32.BF16 R68, R136.reuse, R160, R68 ;  /* 0x000000a08844723c */ /* 0x042fe20000041844 */
[----:B--2---:R-:W-:Y:S02]  /*79e0*/  LDSM.16.MT88.4 R24, [R134+0x1100] ;  /* 0x001100008618783b */ /* 0x004fe40000004200 */
[--C-:B------:R-:W-:Y:S02]  /*79f0*/  FFMA.FTZ R41, R41, c[0x0][0x2d0], -R176.reuse ;  /* 0x0000b40029297a23 */ /* 0x100fe400000108b0 */
[--C-:B------:R-:W-:Y:S02]  /*7a00*/  FFMA.FTZ R42, R42, c[0x0][0x2d0], -R177.reuse ;  /* 0x0000b4002a2a7a23 */ /* 0x100fe400000108b1 */
[--C-:B------:R-:W-:Y:S01]  /*7a10*/  FFMA.FTZ R43, R43, c[0x0][0x2d0], -R177.reuse ;  /* 0x0000b4002b2b7a23 */ /* 0x100fe200000108b1 */
[C---:B------:R-:W-:Y:S01]  /*7a20*/  HMMA.16816.F32.BF16 R72, R136.reuse, R162, R72 ;  /* 0x000000a28848723c */ /* 0x040fe20000041848 */
[----:B------:R-:W1:Y:S03]  /*7a30*/  LDSM.16.MT88.4 R160, [R237+UR4+0x3100] ;  /* 0x00310004eda0783b */ /* 0x000e660008004200 */
[--C-:B------:R-:W-:Y:S02]  /*7a40*/  FFMA.FTZ R44, R44, c[0x0][0x2d0], -R176.reuse ;  /* 0x0000b4002c2c7a23 */ /* 0x100fe400000108b0 */
[--C-:B------:R-:W-:Y:S02]  /*7a50*/  FFMA.FTZ R45, R45, c[0x0][0x2d0], -R176.reuse ;  /* 0x0000b4002d2d7a23 */ /* 0x100fe400000108b0 */
[C---:B----4-:R-:W-:Y:S04]  /*7a60*/  HMMA.16816.F32.BF16 R76, R136.reuse, R164, R76 ;  /* 0x000000a4884c723c */ /* 0x050fe8000004184c */
[--C-:B------:R-:W-:Y:S02]  /*7a70*/  FFMA.FTZ R46, R46, c[0x0][0x2d0], -R177.reuse ;  /* 0x0000b4002e2e7a23 */ /* 0x100fe400000108b1 */
[--C-:B------:R-:W-:Y:S02]  /*7a80*/  FFMA.FTZ R47, R47, c[0x0][0x2d0], -R177.reuse ;  /* 0x0000b4002f2f7a23 */ /* 0x100fe400000108b1 */
[C---:B------:R-:W-:Y:S01]  /*7a90*/  HMMA.16816.F32.BF16 R80, R136.reuse, R166, R80 ;  /* 0x000000a68850723c */ /* 0x040fe20000041850 */
[----:B------:R-:W2:Y:S03]  /*7aa0*/  LDSM.16.MT88.4 R164, [R133+0x3100] ;  /* 0x0031000085a4783b */ /* 0x000ea60000004200 */
[C---:B------:R-:W-:Y:S02]  /*7ab0*/  FMUL.FTZ R86, R0.reuse, R86 ;  /* 0x0000005600567220 */ /* 0x040fe40000410000 */
[----:B------:R-:W-:Y:S02]  /*7ac0*/  FMUL.FTZ R87, R0, R87 ;  /* 0x0000005700577220 */ /* 0x000fe40000410000 */
[C---:B------:R-:W-:Y:S04]  /*7ad0*/  FMUL.FTZ R88, R2.reuse, R88 ;  /* 0x0000005802587220 */ /* 0x040fe80000410000 */
[----:B------:R-:W-:Y:S01]  /*7ae0*/  FMUL.FTZ R89, R2, R89 ;  /* 0x0000005902597220 */ /* 0x000fe20000410000 */
[C---:B---3--:R-:W-:Y:S03]  /*7af0*/  HMMA.16816.F32.BF16 R84, R136.reuse, R140, R84 ;  /* 0x0000008c8854723c */ /* 0x048fe60000041854 */
[C---:B------:R-:W-:Y:S02]  /*7b00*/  FMUL.FTZ R90, R0.reuse, R90 ;  /* 0x0000005a005a7220 */ /* 0x040fe40000410000 */
[----:B------:R-:W-:Y:S02]  /*7b10*/  FMUL.FTZ R91, R0, R91 ;  /* 0x0000005b005b7220 */ /* 0x000fe40000410000 */
[C---:B------:R-:W-:Y:S02]  /*7b20*/  FMUL.FTZ R92, R2.reuse, R92 ;  /* 0x0000005c025c7220 */ /* 0x040fe40000410000 */
[----:B------:R-:W-:Y:S03]  /*7b30*/  FMUL.FTZ R93, R2, R93 ;  /* 0x0000005d025d7220 */ /* 0x000fe60000410000 */
[C---:B------:R-:W-:Y:S01]  /*7b40*/  HMMA.16816.F32.BF16 R88, R136.reuse, R142, R88 ;  /* 0x0000008e8858723c */ /* 0x040fe20000041858 */
[----:B------:R-:W3:Y:S02]  /*7b50*/  LDSM.16.MT88.4 R140, [R135+UR4+0x6100] ;  /* 0x00610004878c783b */ /* 0x000ee40008004200 */
[C---:B------:R-:W-:Y:S02]  /*7b60*/  FMUL.FTZ R94, R0.reuse, R94 ;  /* 0x0000005e005e7220 */ /* 0x040fe40000410000 */
[----:B------:R-:W-:Y:S02]  /*7b70*/  FMUL.FTZ R95, R0, R95 ;  /* 0x0000005f005f7220 */ /* 0x000fe40000410000 */
[C---:B------:R-:W-:Y:S02]  /*7b80*/  FMUL.FTZ R96, R2.reuse, R96 ;  /* 0x0000006002607220 */ /* 0x040fe40000410000 */
[----:B------:R-:W-:Y:S03]  /*7b90*/  FMUL.FTZ R97, R2, R97 ;  /* 0x0000006102617220 */ /* 0x000fe60000410000 */
[C---:B-1----:R-:W-:Y:S03]  /*7ba0*/  HMMA.16816.F32.BF16 R92, R136.reuse, R160, R92 ;  /* 0x000000a0885c723c */ /* 0x042fe6000004185c */
[C---:B------:R-:W-:Y:S02]  /*7bb0*/  FMUL.FTZ R98, R0.reuse, R98 ;  /* 0x0000006200627220 */ /* 0x040fe40000410000 */
[----:B------:R-:W-:Y:S02]  /*7bc0*/  FMUL.FTZ R99, R0, R99 ;  /* 0x0000006300637220 */ /* 0x000fe40000410000 */
[C---:B------:R-:W-:Y:S02]  /*7bd0*/  FMUL.FTZ R100, R2.reuse, R100 ;  /* 0x0000006402647220 */ /* 0x040fe40000410000 */
[----:B------:R-:W-:Y:S03]  /*7be0*/  FMUL.FTZ R101, R2, R101 ;  /* 0x0000006502657220 */ /* 0x000fe60000410000 */
[C---:B------:R-:W-:Y:S01]  /*7bf0*/  HMMA.16816.F32.BF16 R96, R136.reuse, R162, R96 ;  /* 0x000000a28860723c */ /* 0x040fe20000041860 */
[----:B------:R-:W1:Y:S02]  /*7c00*/  LDSM.16.MT88.4 R160, [R134+0x6100] ;  /* 0x0061000086a0783b */ /* 0x000e640000004200 */
[C---:B------:R-:W-:Y:S02]  /*7c10*/  FMUL.FTZ R102, R0.reuse, R102 ;  /* 0x0000006600667220 */ /* 0x040fe40000410000 */
[----:B------:R-:W-:Y:S02]  /*7c20*/  FMUL.FTZ R103, R0, R103 ;  /* 0x0000006700677220 */ /* 0x000fe40000410000 */
[C---:B------:R-:W-:Y:S02]  /*7c30*/  FMUL.FTZ R104, R2.reuse, R104 ;  /* 0x0000006802687220 */ /* 0x040fe40000410000 */
[----:B------:R-:W-:Y:S03]  /*7c40*/  FMUL.FTZ R105, R2, R105 ;  /* 0x0000006902697220 */ /* 0x000fe60000410000 */
[C---:B--2---:R-:W-:Y:S03]  /*7c50*/  HMMA.16816.F32.BF16 R100, R136.reuse, R164, R100 ;  /* 0x000000a48864723c */ /* 0x044fe60000041864 */
[C---:B------:R-:W-:Y:S02]  /*7c60*/  FMUL.FTZ R106, R0.reuse, R106 ;  /* 0x0000006a006a7220 */ /* 0x040fe40000410000 */
[----:B------:R-:W-:Y:S02]  /*7c70*/  FMUL.FTZ R107, R0, R107 ;  /* 0x0000006b006b7220 */ /* 0x000fe40000410000 */
[C---:B------:R-:W-:Y:S02]  /*7c80*/  FMUL.FTZ R108, R2.reuse, R108 ;  /* 0x0000006c026c7220 */ /* 0x040fe40000410000 */
[----:B------:R-:W-:Y:S03]  /*7c90*/  FMUL.FTZ R109, R2, R109 ;  /* 0x0000006d026d7220 */ /* 0x000fe60000410000 */
[C---:B------:R-:W-:Y:S01]  /*7ca0*/  HMMA.16816.F32.BF16 R104, R136.reuse, R166, R104 ;  /* 0x000000a68868723c */ /* 0x040fe20000041868 */
[----:B------:R-:W2:Y:S02]  /*7cb0*/  LDSM.16.MT88.4 R164, [R237+UR4+0x6100] ;  /* 0x00610004eda4783b */ /* 0x000ea40008004200 */
[C---:B------:R-:W-:Y:S02]  /*7cc0*/  FMUL.FTZ R110, R0.reuse, R110 ;  /* 0x0000006e006e7220 */ /* 0x040fe40000410000 */
[----:B------:R-:W-:Y:S02]  /*7cd0*/  FMUL.FTZ R111, R0, R111 ;  /* 0x0000006f006f7220 */ /* 0x000fe40000410000 */
[--C-:B------:R-:W-:Y:S02]  /*7ce0*/  FFMA.FTZ R12, R12, c[0x0][0x2d0], -R176.reuse ;  /* 0x0000b4000c0c7a23 */ /* 0x100fe400000108b0 */
[--C-:B------:R-:W-:Y:S02]  /*7cf0*/  FFMA.FTZ R13, R13, c[0x0][0x2d0], -R176.reuse ;  /* 0x0000b4000d0d7a23 */ /* 0x100fe400000108b0 */
[----:B------:R4:W-:Y:S01]  /*7d00*/  MUFU.EX2 R234, R12 ;  /* 0x0000000c00ea7308 */ /* 0x0009e20000000800 */
[C---:B---3--:R-:W-:Y:S03]  /*7d10*/  HMMA.16816.F32.BF16 R108, R136.reuse, R140, R108 ;  /* 0x0000008c886c723c */ /* 0x048fe6000004186c */
[--C-:B------:R-:W-:Y:S02]  /*7d20*/  FFMA.FTZ R14, R14, c[0x0][0x2d0], -R177.reuse ;  /* 0x0000b4000e0e7a23 */ /* 0x100fe400000108b1 */
[--C-:B------:R-:W-:Y:S02]  /*7d30*/  FFMA.FTZ R15, R15, c[0x0][0x2d0], -R177.reuse ;  /* 0x0000b4000f0f7a23 */ /* 0x100fe400000108b1 */
[C---:B------:R-:W-:Y:S02]  /*7d40*/  FMUL.FTZ R112, R2.reuse, R112 ;  /* 0x0000007002707220 */ /* 0x040fe40000410000 */
[----:B------:R-:W-:Y:S01]  /*7d50*/  FMUL.FTZ R113, R2, R113 ;  /* 0x0000007102717220 */ /* 0x000fe20000410000 */
[----:B------:R3:W5:Y:S02]  /*7d60*/  MUFU.EX2 R233, R13 ;  /* 0x0000000d00e97308 */ /* 0x0007640000000800 */
[C---:B------:R-:W-:Y:S02]  /*7d70*/  FMUL.FTZ R114, R0.reuse, R114 ;  /* 0x0000007200727220 */ /* 0x040fe40000410000 */
[----:B------:R-:W-:Y:S02]  /*7d80*/  FMUL.FTZ R115, R0, R115 ;  /* 0x0000007300737220 */ /* 0x000fe40000410000 */
[C---:B------:R-:W-:Y:S02]  /*7d90*/  FMUL.FTZ R116, R2.reuse, R116 ;  /* 0x0000007402747220 */ /* 0x040fe40000410000 */
[----:B------:R-:W-:Y:S02]  /*7da0*/  FMUL.FTZ R117, R2, R117 ;  /* 0x0000007502757220 */ /* 0x000fe40000410000 */
[----:B------:R2:W-:Y:S01]  /*7db0*/  MUFU.EX2 R202, R14 ;  /* 0x0000000e00ca7308 */ /* 0x0005e20000000800 */
[C---:B------:R-:W-:Y:S01]  /*7dc0*/  HMMA.16816.F32.BF16 R112, R136.reuse, R142, R112 ;  /* 0x0000008e8870723c */ /* 0x040fe20000041870 */
[----:B------:R-:W5:Y:S02]  /*7dd0*/  LDSM.16.MT88.4 R140, [R133+0x6100] ;  /* 0x00610000858c783b */ /* 0x000f640000004200 */
[C---:B------:R-:W-:Y:S02]  /*7de0*/  FMUL.FTZ R118, R0.reuse, R118 ;  /* 0x0000007600767220 */ /* 0x040fe40000410000 */
[----:B------:R-:W-:Y:S02]  /*7df0*/  FMUL.FTZ R119, R0, R119 ;  /* 0x0000007700777220 */ /* 0x000fe40000410000 */
[--C-:B------:R-:W-:Y:S02]  /*7e00*/  FFMA.FTZ R16, R16, c[0x0][0x2d0], -R176.reuse ;  /* 0x0000b40010107a23 */ /* 0x100fe400000108b0 */
[----:B------:R2:W-:Y:S03]  /*7e10*/  MUFU.EX2 R201, R15 ;  /* 0x0000000f00c97308 */ /* 0x0005e60000000800 */
[C---:B-1----:R-:W-:Y:S03]  /*7e20*/  HMMA.16816.F32.BF16 R116, R136.reuse, R160, R116 ;  /* 0x000000a08874723c */ /* 0x042fe60000041874 */
[----:B------:R-:W-:Y:S02]  /*7e30*/  FFMA.FTZ R17, R17, c[0x0][0x2d0], -R176 ;  /* 0x0000b40011117a23 */ /* 0x000fe400000108b0 */
[----:B------:R-:W-:Y:S02]  /*7e40*/  FFMA.FTZ R18, R18, c[0x0][0x2d0], -R177 ;  /* 0x0000b40012127a23 */ /* 0x000fe400000108b1 */
[----:B------:R1:W-:Y:S01]  /*7e50*/  MUFU.EX2 R232, R16 ;  /* 0x0000001000e87308 */ /* 0x0003e20000000800 */
[C---:B------:R-:W-:Y:S04]  /*7e60*/  FMUL.FTZ R120, R2.reuse, R120 ;  /* 0x0000007802787220 */ /* 0x040fe80000410000 */
[----:B------:R-:W-:Y:S02]  /*7e70*/  FMUL.FTZ R121, R2, R121 ;  /* 0x0000007902797220 */ /* 0x000fe40000410000 */
[C---:B------:R-:W-:Y:S02]  /*7e80*/  FMUL.FTZ R122, R0.reuse, R122 ;  /* 0x0000007a007a7220 */ /* 0x040fe40000410000 */
[----:B------:R-:W-:Y:S01]  /*7e90*/  FMUL.FTZ R123, R0, R123 ;  /* 0x0000007b007b7220 */ /* 0x000fe20000410000 */
[----:B------:R5:W5:Y:S01]  /*7ea0*/  MUFU.EX2 R203, R17 ;  /* 0x0000001100cb7308 */ /* 0x000b620000000800 */
[C---:B----4-:R-:W-:Y:S02]  /*7eb0*/  FMUL.FTZ R12, R2.reuse, R144 ;  /* 0x00000090020c7220 */ /* 0x050fe40000410000 */
[----:B---3--:R-:W-:Y:S02]  /*7ec0*/  FMUL.FTZ R13, R2, R145 ;  /* 0x00000091020d7220 */ /* 0x008fe40000410000 */
[----:B--2---:R-:W-:Y:S01]  /*7ed0*/  FMUL.FTZ R14, R0, R146 ;  /* 0x00000092000e7220 */ /* 0x004fe20000410000 */
[C---:B------:R-:W-:Y:S01]  /*7ee0*/  HMMA.16816.F32.BF16 R120, R136.reuse, R162, R120 ;  /* 0x000000a28878723c */ /* 0x040fe20000041878 */
[----:B------:R-:W-:Y:S02]  /*7ef0*/  LDSM.16.MT88.4 R160, [R134+0x900] ;  /* 0x0009000086a0783b */ /* 0x000fe40000004200 */
[C---:B------:R-:W-:Y:S01]  /*7f00*/  FMUL.FTZ R124, R2.reuse, R124 ;  /* 0x0000007c027c7220 */ /* 0x040fe20000410000 */
[----:B------:R2:W3:Y:S01]  /*7f10*/  MUFU.EX2 R195, R18 ;  /* 0x0000001200c37308 */ /* 0x0004e20000000800 */
[----:B------:R-:W-:Y:S02]  /*7f20*/  FMUL.FTZ R125, R2, R125 ;  /* 0x0000007d027d7220 */ /* 0x000fe40000410000 */
[C---:B------:R-:W-:Y:S02]  /*7f30*/  FMUL.FTZ R126, R0.reuse, R126 ;  /* 0x0000007e007e7220 */ /* 0x040fe40000410000 */
[C---:B------:R-:W-:Y:S03]  /*7f40*/  FMUL.FTZ R127, R0.reuse, R127 ;  /* 0x0000007f007f7220 */ /* 0x040fe60000410000 */
[----:B------:R-:W-:Y:S02]  /*7f50*/  FMUL.FTZ R15, R0, R147 ;  /* 0x00000093000f7220 */ /* 0x000fe40000410000 */
[----:B------:R-:W4:Y:S01]  /*7f60*/  LDSM.16.MT88.4 R144, [R135+UR4+0x900] ;  /* 0x000900048790783b */ /* 0x000f220008004200 */
[C---:B-1----:R-:W-:Y:S01]  /*7f70*/  FMUL.FTZ R16, R2.reuse, R148 ;  /* 0x0000009402107220 */ /* 0x042fe20000410000 */
[C---:B------:R-:W-:Y:S03]  /*7f80*/  HMMA.16816.F32.BF16 R124, R136.reuse, R164, R124 ;  /* 0x000000a4887c723c */ /* 0x040fe6000004187c */
[C---:B-----5:R-:W-:Y:S02]  /*7f90*/  FMUL.FTZ R17, R2.reuse, R149 ;  /* 0x0000009502117220 */ /* 0x060fe40000410000 */
[C---:B------:R-:W-:Y:S02]  /*7fa0*/  FMUL.FTZ R128, R2.reuse, R128 ;  /* 0x0000008002807220 */ /* 0x040fe40000410000 */
[----:B------:R-:W-:Y:S01]  /*7fb0*/  FMUL.FTZ R129, R2, R129 ;  /* 0x0000008102817220 */ /* 0x000fe20000410000 */
[C---:B------:R-:W-:Y:S01]  /*7fc0*/  HMMA.16816.F32.BF16 R12, R136.reuse, R166, R12 ;  /* 0x000000a6880c723c */ /* 0x040fe2000004180c */
[----:B------:R-:W1:Y:S03]  /*7fd0*/  LDSM.16.MT88.4 R164, [R237+UR4+0x900] ;  /* 0x00090004eda4783b */ /* 0x000e660008004200 */
[C---:B--2---:R-:W-:Y:S02]  /*7fe0*/  FMUL.FTZ R18, R0.reuse, R150 ;  /* 0x0000009600127220 */ /* 0x044fe40000410000 */
[C---:B------:R-:W-:Y:S02]  /*7ff0*/  FMUL.FTZ R130, R0.reuse, R130 ;  /* 0x0000008200827220 */ /* 0x040fe40000410000 */
[----:B------:R-:W-:Y:S01]  /*8000*/  FMUL.FTZ R131, R0, R131 ;  /* 0x0000008300837220 */ /* 0x000fe20000410000 */
[----:B------:R-:W2:Y:S02]  /*8010*/  LDSM.16.MT88.4 R148, [R133+0x900] ;  /* 0x000900008594783b */ /* 0x000ea40000004200 */
[C---:B------:R-:W-:Y:S03]  /*8020*/  HMMA.16816.F32.BF16 R16, R136.reuse, R140, R16 ;  /* 0x0000008c8810723c */ /* 0x040fe60000041810 */
[----:B------:R-:W-:Y:S02]  /*8030*/  FFMA.FTZ R2, R2, R249, R248 ;  /* 0x000000f902027223 */ /* 0x000fe400000100f8 */
[----:B------:R-:W-:Y:S02]  /*8040*/  FFMA.FTZ R0, R0, R250, R243 ;  /* 0x000000fa00007223 */ /* 0x000fe400000100f3 */
[--C-:B------:R-:W-:Y:S01]  /*8050*/  FFMA.FTZ R20, R20, c[0x0][0x2d0], -R176.reuse ;  /* 0x0000b40014147a23 */ /* 0x100fe200000108b0 */
[----:B------:R-:W-:Y:S01]  /*8060*/  HMMA.16816.F32.BF16 R128, R136, R142, R128 ;  /* 0x0000008e8880723c */ /* 0x000fe20000041880 */
[----:B------:R-:W5:Y:S02]  /*8070*/  LDSM.16.MT88.4 R140, [R237+UR4+0x3900] ;  /* 0x00390004ed8c783b */ /* 0x000f640008004200 */
[----:B------:R-:W-:Y:S01]  /*8080*/  MUFU.EX2 R194, R20 ;  /* 0x0000001400c27308 */ /* 0x000fe20000000800 */
[--C-:B------:R-:W-:Y:S02]  /*8090*/  FFMA.FTZ R21, R21, c[0x0][0x2d0], -R176.reuse ;  /* 0x0000b40015157a23 */ /* 0x100fe400000108b0 */
[--C-:B------:R-:W-:Y:S01]  /*80a0*/  FFMA.FTZ R22, R22, c[0x0][0x2d0], -R177.reuse ;  /* 0x0000b40016167a23 */ /* 0x100fe200000108b1 */
[----:B------:R-:W-:Y:S01]  /*80b0*/  F2FP.BF16.PACK_AB R136, R233, R234 ;  /* 0x000000eae988723e */ /* 0x000fe200000010ff */
[--C-:B------:R-:W-:Y:S01]  /*80c0*/  FFMA.FTZ R23, R23, c[0x0][0x2d0], -R177.reuse ;  /* 0x0000b40017177a23 */ /* 0x100fe200000108b1 */
[----:B------:R-:W-:Y:S03]  /*80d0*/  F2FP.BF16.PACK_AB R138, R203, R232 ;  /* 0x000000e8cb8a723e */ /* 0x000fe600000010ff */
[----:B------:R-:W-:Y:S01]  /*80e0*/  F2FP.BF16.PACK_AB R137, R201, R202 ;  /* 0x000000cac989723e */ /* 0x000fe200000010ff */
[----:B------:R-:W1:Y:S01]  /*80f0*/  MUFU.EX2 R193, R21 ;  /* 0x0000001500c17308 */ /* 0x000e620000000800 */
[----:B---3--:R-:W-:Y:S01]  /*8100*/  F2FP.BF16.PACK_AB R139, R200, R195 ;  /* 0x000000c3c88b723e */ /* 0x008fe200000010ff */
[--C-:B------:R-:W-:Y:S02]  /*8110*/  FFMA.FTZ R48, R48, c[0x0][0x2d0], -R176.reuse ;  /* 0x0000b40030307a23 */ /* 0x100fe400000108b0 */
[----:B------:R-:W-:Y:S02]  /*8120*/  FFMA.FTZ R49, R49, c[0x0][0x2d0], -R176 ;  /* 0x0000b40031317a23 */ /* 0x000fe400000108b0 */
[--C-:B------:R-:W-:Y:S02]  /*8130*/  FFMA.FTZ R50, R50, c[0x0][0x2d0], -R177.reuse ;  /* 0x0000b40032327a23 */ /* 0x100fe400000108b1 */
[C---:B----4-:R-:W-:Y:S02]  /*8140*/  HMMA.16816.F32.BF16 R4, R136.reuse, R144, R4 ;  /* 0x000000908804723c */ /* 0x050fe40000041804 */
[----:B------:R3:W-:Y:S06]  /*8150*/  MUFU.EX2 R182, R22 ;  /* 0x0000001600b67308 */ /* 0x0007ec0000000800 */
[C---:B------:R-:W-:Y:S01]  /*8160*/  HMMA.16816.F32.BF16 R8, R136.reuse, R146, R8 ;  /* 0x000000928808723c */ /* 0x040fe20000041808 */
[----:B------:R-:W4:Y:S03]  /*8170*/  LDSM.16.MT88.4 R144, [R133+0x3900] ;  /* 0x003900008590783b */ /* 0x000f260000004200 */
[----:B------:R-:W2:Y:S04]  /*8180*/  MUFU.EX2 R181, R23 ;  /* 0x0000001700b57308 */ /* 0x000ea80000000800 */
[C---:B------:R-:W-:Y:S04]  /*8190*/  HMMA.16816.F32.BF16 R52, R136.reuse, R160, R52 ;  /* 0x000000a08834723c */ /* 0x040fe80000041834 */
[----:B-1----:R-:W-:Y:S02]  /*81a0*/  F2FP.BF16.PACK_AB R20, R193, R194 ;  /* 0x000000c2c114723e */ /* 0x002fe400000010ff */
[----:B------:R-:W-:Y:S02]  /*81b0*/  MUFU.EX2 R49, R49 ;  /* 0x0000003100317308 */ /* 0x000fe40000000800 */
[C---:B------:R-:W-:Y:S01]  /*81c0*/  HMMA.16816.F32.BF16 R56, R136.reuse, R162, R56 ;  /* 0x000000a28838723c */ /* 0x040fe20000041838 */
[----:B------:R-:W-:Y:S03]  /*81d0*/  LDSM.16.MT88.4 R160, [R134+0x6900] ;  /* 0x0069000086a0783b */ /* 0x000fe60000004200 */
[----:B---3--:R-:W-:Y:S04]  /*81e0*/  F2FP.BF16.PACK_AB R22, R183, R192 ;  /* 0x000000c0b716723e */ /* 0x008fe800000010ff */
[C---:B------:R-:W-:Y:S01]  /*81f0*/  HMMA.16816.F32.BF16 R60, R136.reuse, R164, R60 ;  /* 0x000000a4883c723c */ /* 0x040fe2000004183c */
[----:B------:R-:W-:Y:S03]  /*8200*/  MUFU.EX2 R50, R50 ;  /* 0x0000003200327308 */ /* 0x000fe60000000800 */
[----:B--2---:R-:W-:Y:S02]  /*8210*/  F2FP.BF16.PACK_AB R21, R181, R182 ;  /* 0x000000b6b515723e */ /* 0x004fe400000010ff */
[----:B------:R-:W-:Y:S02]  /*8220*/  F2FP.BF16.PACK_AB R23, R180, R179 ;  /* 0x000000b3b417723e */ /* 0x000fe400000010ff */
[C---:B------:R-:W-:Y:S01]  /*8230*/  HMMA.16816.F32.BF16 R64, R136.reuse, R166, R64 ;  /* 0x000000a68840723c */ /* 0x040fe20000041840 */
[----:B------:R-:W-:Y:S07]  /*8240*/  LDSM.16.MT88.4 R164, [R135+UR4+0x4100] ;  /* 0x0041000487a4783b */ /* 0x000fee0008004200 */
[C---:B------:R-:W-:Y:S08]  /*8250*/  HMMA.16816.F32.BF16 R68, R136.reuse, R148, R68 ;  /* 0x000000948844723c */ /* 0x040ff00000041844 */
[C---:B------:R-:W-:Y:S01]  /*8260*/  HMMA.16816.F32.BF16 R72, R136.reuse, R150, R72 ;  /* 0x000000968848723c */ /* 0x040fe20000041848 */
[----:B------:R-:W1:Y:S07]  /*8270*/  LDSM.16.MT88.4 R148, [R135+UR4+0x6900] ;  /* 0x006900048794783b */ /* 0x000e6e0008004200 */
[C---:B------:R-:W-:Y:S08]  /*8280*/  HMMA.16816.F32.BF16 R76, R136.reuse, R168, R76 ;  /* 0x000000a8884c723c */ /* 0x040ff0000004184c */
[C---:B------:R-:W-:Y:S01]  /*8290*/  HMMA.16816.F32.BF16 R80, R136.reuse, R170, R80 ;  /* 0x000000aa8850723c */ /* 0x040fe20000041850 */
[----:B------:R-:W-:Y:S07]  /*82a0*/  LDSM.16.MT88.4 R168, [R134+0x4100] ;  /* 0x0041000086a8783b */ /* 0x000fee0000004200 */
[C---:B------:R-:W-:Y:S01]  /*82b0*/  HMMA.16816.F32.BF16 R84, R136.reuse, R172, R84 ;  /* 0x000000ac8854723c */ /* 0x040fe20000041854 */
[----:B------:R-:W2:Y:S07]  /*82c0*/  MUFU.EX2 R173, R28 ;  /* 0x0000001c00ad7308 */ /* 0x000eae0000000800 */
[C---:B------:R-:W-:Y:S03]  /*82d0*/  HMMA.16816.F32.BF16 R88, R136.reuse, R174, R88 ;  /* 0x000000ae8858723c */ /* 0x040fe60000041858 */
[----:B------:R-:W-:Y:S05]  /*82e0*/  MUFU.EX2 R172, R30 ;  /* 0x0000001e00ac7308 */ /* 0x000fea0000000800 */
[C---:B-----5:R-:W-:Y:S05]  /*82f0*/  HMMA.16816.F32.BF16 R92, R136.reuse, R140, R92 ;  /* 0x0000008c885c723c */ /* 0x060fea000004185c */
[----:B------:R-:W-:Y:S03]  /*8300*/  MUFU.EX2 R175, R32 ;  /* 0x0000002000af7308 */ /* 0x000fe60000000800 */
[C---:B------:R-:W-:Y:S01]  /*8310*/  HMMA.16816.F32.BF16 R96, R136.reuse, R142, R96 ;  /* 0x0000008e8860723c */ /* 0x040fe20000041860 */
[----:B------:R-:W3:Y:S06]  /*8320*/  LDSM.16.MT88.4 R140, [R237+UR4+0x6900] ;  /* 0x00690004ed8c783b */ /* 0x000eec0008004200 */
[----:B------:R-:W5:Y:S01]  /*8330*/  MUFU.EX2 R174, R33 ;  /* 0x0000002100ae7308 */ /* 0x000f620000000800 */
[C---:B----4-:R-:W-:Y:S08]  /*8340*/  HMMA.16816.F32.BF16 R100, R136.reuse, R144, R100 ;  /* 0x000000908864723c */ /* 0x050ff00000041864 */
[C---:B------:R-:W-:Y:S01]  /*8350*/  HMMA.16816.F32.BF16 R104, R136.reuse, R146, R104 ;  /* 0x000000928868723c */ /* 0x040fe20000041868 */
[----:B------:R-:W4:Y:S07]  /*8360*/  LDSM.16.MT88.4 R144, [R133+0x6900] ;  /* 0x006900008590783b */ /* 0x000f2e0000004200 */
[C---:B-1----:R-:W-:Y:S08]  /*8370*/  HMMA.16816.F32.BF16 R108, R136.reuse, R148, R108 ;  /* 0x00000094886c723c */ /* 0x042ff0000004186c */
[C---:B------:R-:W-:Y:S01]  /*8380*/  HMMA.16816.F32.BF16 R112, R136.reuse, R150, R112 ;  /* 0x000000968870723c */ /* 0x040fe20000041870 */
[----:B------:R-:W1:Y:S07]  /*8390*/  LDSM.16.MT88.4 R148, [R135+UR4+0x1100] ;  /* 0x001100048794783b */ /* 0x000e6e0008004200 */
[C---:B------:R-:W-:Y:S08]  /*83a0*/  HMMA.16816.F32.BF16 R116, R136.reuse, R160, R116 ;  /* 0x000000a08874723c */ /* 0x040ff00000041874 */
[C---:B------:R-:W-:Y:S01]  /*83b0*/  HMMA.16816.F32.BF16 R120, R136.reuse, R162, R120 ;  /* 0x000000a28878723c */ /* 0x040fe20000041878 */
[----:B------:R-:W2:Y:S07]  /*83c0*/  LDSM.16.MT88.4 R160, [R237+UR4+0x1100] ;  /* 0x00110004eda0783b */ /* 0x000eae0008004200 */
[C---:B---3--:R-:W-:Y:S08]  /*83d0*/  HMMA.16816.F32.BF16 R124, R136.reuse, R140, R124 ;  /* 0x0000008c887c723c */ /* 0x048ff0000004187c */
[C---:B------:R-:W-:Y:S01]  /*83e0*/  HMMA.16816.F32.BF16 R12, R136.reuse, R142, R12 ;  /* 0x0000008e880c723c */ /* 0x040fe2000004180c */
[----:B------:R-:W3:Y:S07]  /*83f0*/  LDSM.16.MT88.4 R140, [R133+0x1100] ;  /* 0x00110000858c783b */ /* 0x000eee0000004200 */
[C---:B----4-:R-:W-:Y:S08]  /*8400*/  HMMA.16816.F32.BF16 R16, R136.reuse, R144, R16 ;  /* 0x000000908810723c */ /* 0x050ff00000041810 */
[----:B------:R-:W-:Y:S01]  /*8410*/  HMMA.16816.F32.BF16 R128, R136, R146, R128 ;  /* 0x000000928880723c */ /* 0x000fe20000041880 */
[----:B------:R-:W4:Y:S07]  /*8420*/  LDSM.16.MT88.4 R136, [R237+UR4+0x4100] ;  /* 0x00410004ed88783b */ /* 0x000f2e0008004200 */
[C---:B-1----:R-:W-:Y:S01]  /*8430*/  HMMA.16816.F32.BF16 R4, R20.reuse, R148, R4 ;  /* 0x000000941404723c */ /* 0x042fe20000041804 */
[----:B------:R-:W1:Y:S07]  /*8440*/  LDSM.16.MT88.4 R144, [R133+0x4100] ;  /* 0x004100008590783b */ /* 0x000e6e0000004200 */
[C---:B------:R-:W-:Y:S01]  /*8450*/  HMMA.16816.F32.BF16 R8, R20.reuse, R150, R8 ;  /* 0x000000961408723c */ /* 0x040fe20000041808 */
[----:B------:R-:W-:Y:S07]  /*8460*/  LDSM.16.MT88.4 R148, [R135+UR4+0x4900] ;  /* 0x004900048794783b */ /* 0x000fee0008004200 */
[C---:B------:R-:W-:Y:S08]  /*8470*/  HMMA.16816.F32.BF16 R52, R20.reuse, R24, R52 ;  /* 0x000000181434723c */ /* 0x040ff00000041834 */
[C---:B------:R-:W-:Y:S01]  /*8480*/  HMMA.16816.F32.BF16 R56, R20.reuse, R26, R56 ;  /* 0x0000001a1438723c */ /* 0x040fe20000041838 */
[----:B------:R-:W1:Y:S07]  /*8490*/  LDSM.16.MT88.4 R24, [R135+UR4+0x7100] ;  /* 0x007100048718783b */ /* 0x000e6e0008004200 */
[C---:B--2---:R-:W-:Y:S01]  /*84a0*/  HMMA.16816.F32.BF16 R60, R20.reuse, R160, R60 ;  /* 0x000000a0143c723c */ /* 0x044fe2000004183c */
[----:B------:R-:W-:Y:S07]  /*84b0*/  MUFU.EX2 R161, R47 ;  /* 0x0000002f00a17308 */ /* 0x000fee0000000800 */
[C---:B------:R-:W-:Y:S03]  /*84c0*/  HMMA.16816.F32.BF16 R64, R20.reuse, R162, R64 ;  /* 0x000000a21440723c */ /* 0x040fe60000041840 */
[----:B------:R-:W-:Y:S05]  /*84d0*/  MUFU.EX2 R163, R45 ;  /* 0x0000002d00a37308 */ /* 0x000fea0000000800 */
[C---:B---3--:R-:W-:Y:S05]  /*84e0*/  HMMA.16816.F32.BF16 R68, R20.reuse, R140, R68 ;  /* 0x0000008c1444723c */ /* 0x048fea0000041844 */
[----:B------:R-:W-:Y:S03]  /*84f0*/  MUFU.EX2 R162, R46 ;  /* 0x0000002e00a27308 */ /* 0x000fe60000000800 */
[C---:B------:R-:W-:Y:S01]  /*8500*/  HMMA.16816.F32.BF16 R72, R20.reuse, R142, R72 ;  /* 0x0000008e1448723c */ /* 0x040fe20000041848 */
[----:B------:R-:W2:Y:S06]  /*8510*/  LDSM.16.MT88.4 R140, [R134+0x7100] ;  /* 0x00710000868c783b */ /* 0x000eac0000004200 */
[----:B------:R3:W-:Y:S01]  /*8520*/  MUFU.EX2 R160, R48 ;  /* 0x0000003000a07308 */ /* 0x0007e20000000800 */
[C---:B------:R-:W-:Y:S08]  /*8530*/  HMMA.16816.F32.BF16 R76, R20.reuse, R164, R76 ;  /* 0x000000a4144c723c */ /* 0x040ff0000004184c */
[C---:B------:R-:W-:Y:S01]  /*8540*/  HMMA.16816.F32.BF16 R80, R20.reuse, R166, R80 ;  /* 0x000000a61450723c */ /* 0x040fe20000041850 */
[----:B------:R-:W-:Y:S07]  /*8550*/  MUFU.EX2 R167, R37 ;  /* 0x0000002500a77308 */ /* 0x000fee0000000800 */
[C---:B------:R-:W-:Y:S03]  /*8560*/  HMMA.16816.F32.BF16 R84, R20.reuse, R168, R84 ;  /* 0x000000a81454723c */ /* 0x040fe60000041854 */
[----:B------:R-:W-:Y:S01]  /*8570*/  MUFU.EX2 R169, R35 ;  /* 0x0000002300a97308 */ /* 0x000fe20000000800 */
[----:B---3--:R-:W-:Y:S04]  /*8580*/  FFMA.FTZ R48, R51, c[0x0][0x2d0], -R177 ;  /* 0x0000b40033307a23 */ /* 0x008fe800000108b1 */
[C---:B------:R-:W-:Y:S05]  /*8590*/  HMMA.16816.F32.BF16 R88, R20.reuse, R170, R88 ;  /* 0x000000aa1458723c */ /* 0x040fea0000041858 */
[----:B------:R3:W2:Y:S03]  /*85a0*/  MUFU.EX2 R171, R31 ;  /* 0x0000001f00ab7308 */ /* 0x0006a60000000800 */
[C---:B----4-:R-:W-:Y:S07]  /*85b0*/  HMMA.16816.F32.BF16 R92, R20.reuse, R136, R92 ;  /* 0x00000088145c723c */ /* 0x050fee000004185c */
[----:B------:R4:W2:Y:S01]  /*85c0*/  MUFU.EX2 R170, R34 ;  /* 0x0000002200aa7308 */ /* 0x0008a20000000800 */
[C---:B------:R-:W-:Y:S01]  /*85d0*/  HMMA.16816.F32.BF16 R96, R20.reuse, R138, R96 ;  /* 0x0000008a1460723c */ /* 0x040fe20000041860 */
[----:B------:R-:W5:Y:S07]  /*85e0*/  LDSM.16.MT88.4 R136, [R237+UR4+0x7100] ;  /* 0x00710004ed88783b */ /* 0x000f6e0008004200 */
[C---:B-1----:R-:W-:Y:S01]  /*85f0*/  HMMA.16816.F32.BF16 R100, R20.reuse, R144, R100 ;  /* 0x000000901464723c */ /* 0x042fe20000041864 */
[----:B------:R-:W1:Y:S01]  /*8600*/  MUFU.EX2 R168, R36 ;  /* 0x0000002400a87308 */ /* 0x000e620000000800 */
[----:B---3--:R-:W-:Y:S06]  /*8610*/  LDSM.16.MT88.4 R28, [R135+UR4+0x1900] ;  /* 0x00190004871c783b */ /* 0x008fec0008004200 */
[C---:B------:R-:W-:Y:S03]  /*8620*/  HMMA.16816.F32.BF16 R104, R20.reuse, R146, R104 ;  /* 0x000000921468723c */ /* 0x040fe60000041868 */
[----:B------:R-:W-:Y:S01]  /*8630*/  MUFU.EX2 R166, R41 ;  /* 0x0000002900a67308 */ /* 0x000fe20000000800 */
[----:B------:R-:W-:Y:S04]  /*8640*/  LDSM.16.MT88.4 R144, [R133+0x1900] ;  /* 0x001900008590783b */ /* 0x000fe80000004200 */
[C---:B------:R-:W-:Y:S04]  /*8650*/  HMMA.16816.F32.BF16 R108, R20.reuse, R24, R108 ;  /* 0x00000018146c723c */ /* 0x040fe8000004186c */
[----:B----4-:R-:W-:Y:S01]  /*8660*/  LDSM.16.MT88.4 R32, [R237+UR4+0x1900] ;  /* 0x00190004ed20783b */ /* 0x010fe20008004200 */
[----:B------:R-:W-:Y:S03]  /*8670*/  MUFU.EX2 R165, R43 ;  /* 0x0000002b00a57308 */ /* 0x000fe60000000800 */
[C---:B------:R-:W-:Y:S04]  /*8680*/  HMMA.16816.F32.BF16 R112, R20.reuse, R26, R112 ;  /* 0x0000001a1470723c */ /* 0x040fe80000041870 */
[----:B------:R-:W3:Y:S04]  /*8690*/  LDSM.16.MT88.4 R24, [R133+0x7100] ;  /* 0x007100008518783b */ /* 0x000ee80000004200 */
[C---:B--2---:R-:W-:Y:S01]  /*86a0*/  HMMA.16816.F32.BF16 R116, R20.reuse, R140, R116 ;  /* 0x0000008c1474723c */ /* 0x044fe20000041874 */
[----:B------:R2:W-:Y:S07]  /*86b0*/  MUFU.EX2 R164, R44 ;  /* 0x0000002c00a47308 */ /* 0x0005ee0000000800 */
[C---:B------:R-:W-:Y:S01]  /*86c0*/  HMMA.16816.F32.BF16 R120, R20.reuse, R142, R120 ;  /* 0x0000008e1478723c */ /* 0x040fe20000041878 */
[----:B------:R-:W4:Y:S02]  /*86d0*/  LDSM.16.MT88.4 R140, [R134+0x1900] ;  /* 0x00190000868c783b */ /* 0x000f240000004200 */
[----:B------:R-:W-:Y:S05]  /*86e0*/  MUFU.EX2 R48, R48 ;  /* 0x0000003000307308 */ /* 0x000fea0000000800 */
[C---:B-----5:R-:W-:Y:S08]  /*86f0*/  HMMA.16816.F32.BF16 R124, R20.reuse, R136, R124 ;  /* 0x00000088147c723c */ /* 0x060ff0000004187c */
[C---:B------:R-:W-:Y:S01]  /*8700*/  HMMA.16816.F32.BF16 R12, R20.reuse, R138, R12 ;  /* 0x0000008a140c723c */ /* 0x040fe2000004180c */
[----:B------:R-:W5:Y:S08]  /*8710*/  LDSM.16.MT88.4 R136, [R134+0x4900] ;  /* 0x004900008688783b */ /* 0x000f700000004200 */
[----:B--2---:R-:W-:Y:S01]  /*8720*/  LDSM.16.MT88.4 R44, [R134+0x5900] ;  /* 0x00590000862c783b */ /* 0x004fe20000004200 */
[C---:B---3--:R-:W-:Y:S08]  /*8730*/  HMMA.16816.F32.BF16 R16, R20.reuse, R24, R16 ;  /* 0x000000181410723c */ /* 0x048ff00000041810 */
[----:B------:R-:W-:Y:S01]  /*8740*/  HMMA.16816.F32.BF16 R128, R20, R26, R128 ;  /* 0x0000001a1480723c */ /* 0x000fe20000041880 */
[----:B------:R-:W2:Y:S06]  /*8750*/  LDSM.16.MT88.4 R24, [R237+UR4+0x4900] ;  /* 0x00490004ed18783b */ /* 0x000eac0008004200 */
[----:B------:R-:W-:Y:S02]  /*8760*/  F2FP.BF16.PACK_AB R20, R178, R173 ;  /* 0x000000adb214723e */ /* 0x000fe400000010ff */
[----:B------:R-:W-:Y:S03]  /*8770*/  F2FP.BF16.PACK_AB R22, R174, R175 ;  /* 0x000000afae16723e */ /* 0x000fe600000010ff */
[----:B------:R-:W-:Y:S02]  /*8780*/  F2FP.BF16.PACK_AB R21, R171, R172 ;  /* 0x000000acab15723e */ /* 0x000fe400000010ff */
[----:B------:R-:W-:Y:S07]  /*8790*/  F2FP.BF16.PACK_AB R23, R169, R170 ;  /* 0x000000aaa917723e */ /* 0x000fee00000010ff */
[C---:B------:R-:W-:Y:S08]  /*87a0*/  HMMA.16816.F32.BF16 R4, R20.reuse, R28, R4 ;  /* 0x0000001c1404723c */ /* 0x040ff00000041804 */
[C---:B------:R-:W-:Y:S01]  /*87b0*/  HMMA.16816.F32.BF16 R8, R20.reuse, R30, R8 ;  /* 0x0000001e1408723c */ /* 0x040fe20000041808 */
[----:B------:R-:W3:Y:S07]  /*87c0*/  LDSM.16.MT88.4 R28, [R133+0x4900] ;  /* 0x00490000851c783b */ /* 0x000eee0000004200 */
[C---:B----4-:R-:W-:Y:S08]  /*87d0*/  HMMA.16816.F32.BF16 R52, R20.reuse, R140, R52 ;  /* 0x0000008c1434723c */ /* 0x050ff00000041834 */
[C---:B------:R-:W-:Y:S01]  /*87e0*/  HMMA.16816.F32.BF16 R56, R20.reuse, R142, R56 ;  /* 0x0000008e1438723c */ /* 0x040fe20000041838 */
[----:B------:R-:W-:Y:S07]  /*87f0*/  LDSM.16.MT88.4 R140, [R134+0x5100] ;  /* 0x00510000868c783b */ /* 0x000fee0000004200 */
[C---:B------:R-:W-:Y:S08]  /*8800*/  HMMA.16816.F32.BF16 R60, R20.reuse, R32, R60 ;  /* 0x00000020143c723c */ /* 0x040ff0000004183c */
[C---:B------:R-:W-:Y:S01]  /*8810*/  HMMA.16816.F32.BF16 R64, R20.reuse, R34, R64 ;  /* 0x000000221440723c */ /* 0x040fe20000041840 */
[----:B------:R-:W2:Y:S07]  /*8820*/  LDSM.16.MT88.4 R32, [R135+UR4+0x7900] ;  /* 0x007900048720783b */ /* 0x000eae0008004200 */
[C---:B------:R-:W-:Y:S01]  /*8830*/  HMMA.16816.F32.BF16 R68, R20.reuse, R144, R68 ;  /* 0x000000901444723c */ /* 0x040fe20000041844 */
[----:B------:R-:W4:Y:S07]  /*8840*/  LDL.64 R144, [R1+0x18] ;  /* 0x0000180001907983 */ /* 0x000f2e0000100a00 */
[C---:B------:R-:W-:Y:S01]  /*8850*/  HMMA.16816.F32.BF16 R72, R20.reuse, R146, R72 ;  /* 0x000000921448723c */ /* 0x040fe20000041848 */
[----:B------:R-:W4:Y:S07]  /*8860*/  LDL.64 R146, [R1] ;  /* 0x0000000001927983 */ /* 0x000f2e0000100a00 */
[C---:B------:R-:W-:Y:S01]  /*8870*/  HMMA.16816.F32.BF16 R76, R20.reuse, R148, R76 ;  /* 0x00000094144c723c */ /* 0x040fe2000004184c */
[----:B------:R-:W-:Y:S07]  /*8880*/  MUFU.EX2 R149, R40 ;  /* 0x0000002800957308 */ /* 0x000fee0000000800 */
[C---:B------:R-:W-:Y:S03]  /*8890*/  HMMA.16816.F32.BF16 R80, R20.reuse, R150, R80 ;  /* 0x000000961450723c */ /* 0x040fe60000041850 */
[----:B------:R-:W-:Y:S05]  /*88a0*/  MUFU.EX2 R151, R38 ;  /* 0x0000002600977308 */ /* 0x000fea0000000800 */
[C---:B-----5:R-:W-:Y:S05]  /*88b0*/  HMMA.16816.F32.BF16 R84, R20.reuse, R136, R84 ;  /* 0x000000881454723c */ /* 0x060fea0000041854 */
[----:B------:R5:W1:Y:S03]  /*88c0*/  MUFU.EX2 R150, R39 ;  /* 0x0000002700967308 */ /* 0x000a660000000800 */
[C---:B------:R-:W-:Y:S01]  /*88d0*/  HMMA.16816.F32.BF16 R88, R20.reuse, R138, R88 ;  /* 0x0000008a1458723c */ /* 0x040fe20000041858 */
[----:B------:R-:W1:Y:S06]  /*88e0*/  LDSM.16.MT88.4 R136, [R134+0x7900] ;  /* 0x007900008688783b */ /* 0x000e6c0000004200 */
[----:B------:R1:W1:Y:S01]  /*88f0*/  MUFU.EX2 R148, R42 ;  /* 0x0000002a00947308 */ /* 0x0002620000000800 */
[C---:B--2---:R-:W-:Y:S08]  /*8900*/  HMMA.16816.F32.BF16 R92, R20.reuse, R24, R92 ;  /* 0x00000018145c723c */ /* 0x044ff0000004185c */
[C---:B------:R-:W-:Y:S01]  /*8910*/  HMMA.16816.F32.BF16 R96, R20.reuse, R26, R96 ;  /* 0x0000001a1460723c */ /* 0x040fe20000041860 */
[----:B------:R-:W2:Y:S07]  /*8920*/  LDSM.16.MT88.4 R24, [R237+UR4+0x7900] ;  /* 0x00790004ed18783b */ /* 0x000eae0008004200 */
[C---:B---3--:R-:W-:Y:S01]  /*8930*/  HMMA.16816.F32.BF16 R100, R20.reuse, R28, R100 ;  /* 0x0000001c1464723c */ /* 0x048fe20000041864 */
[----:B-----5:R-:W-:Y:S07]  /*8940*/  LDSM.16.MT88.4 R36, [R134+0x2100] ;  /* 0x002100008624783b */ /* 0x020fee0000004200 */
[C---:B------:R-:W-:Y:S01]  /*8950*/  HMMA.16816.F32.BF16 R104, R20.reuse, R30, R104 ;  /* 0x0000001e1468723c */ /* 0x040fe20000041868 */
[----:B------:R-:W3:Y:S07]  /*8960*/  LDSM.16.MT88.4 R28, [R133+0x7900] ;  /* 0x00790000851c783b */ /* 0x000eee0000004200 */
[C---:B------:R-:W-:Y:S01]  /*8970*/  HMMA.16816.F32.BF16 R108, R20.reuse, R32, R108 ;  /* 0x00000020146c723c */ /* 0x040fe2000004186c */
[----:B-1----:R-:W-:Y:S07]  /*8980*/  LDSM.16.MT88.4 R40, [R237+UR4+0x2100] ;  /* 0x00210004ed28783b */ /* 0x002fee0008004200 */
        /* <DEDUP_REMOVED lines=10> */
[----:B------:R-:W3:Y:S06]  /*8a30*/  LDSM.16.MT88.4 R28, [R237+UR4+0x5100] ;  /* 0x00510004ed1c783b */ /* 0x000eec0008004200 */
        /* <DEDUP_REMOVED lines=9> */
[----:B------:R-:W1:Y:S07]  /*8ad0*/  LDSM.16.MT88.4 R36, [R135+UR4+0x8100] ;  /* 0x008100048724783b */ /* 0x000e6e0008004200 */
[C---:B------:R-:W-:Y:S08]  /*8ae0*/  HMMA.16816.F32.BF16 R60, R20.reuse, R40, R60 ;  /* 0x00000028143c723c */ /* 0x040ff0000004183c */
[C---:B------:R-:W-:Y:S01]  /*8af0*/  HMMA.16816.F32.BF16 R64, R20.reuse, R42, R64 ;  /* 0x0000002a1440723c */ /* 0x040fe20000041840 */
[----:B------:R-:W-:Y:S07]  /*8b00*/  LDSM.16.MT88.4 R40, [R133+0x2900] ;  /* 0x002900008528783b */ /* 0x000fee0000004200 */
[C---:B-----5:R-:W-:Y:S08]  /*8b10*/  HMMA.16816.F32.BF16 R68, R20.reuse, R136, R68 ;  /* 0x000000881444723c */ /* 0x060ff00000041844 */
[C---:B------:R-:W-:Y:S08]  /*8b20*/  HMMA.16816.F32.BF16 R72, R20.reuse, R138, R72 ;  /* 0x0000008a1448723c */ /* 0x040ff00000041848 */
[C---:B--2---:R-:W-:Y:S08]  /*8b30*/  HMMA.16816.F32.BF16 R76, R20.reuse, R24, R76 ;  /* 0x00000018144c723c */ /* 0x044ff0000004184c */
[C---:B------:R-:W-:Y:S01]  /*8b40*/  HMMA.16816.F32.BF16 R80, R20.reuse, R26, R80 ;  /* 0x0000001a1450723c */ /* 0x040fe20000041850 */
[----:B------:R-:W2:Y:S07]  /*8b50*/  LDSM.16.MT88.4 R24, [R134+0x8100] ;  /* 0x008100008618783b */ /* 0x000eae0000004200 */
[C---:B------:R-:W-:Y:S08]  /*8b60*/  HMMA.16816.F32.BF16 R84, R20.reuse, R140, R84 ;  /* 0x0000008c1454723c */ /* 0x040ff00000041854 */
[C---:B------:R-:W-:Y:S01]  /*8b70*/  HMMA.16816.F32.BF16 R88, R20.reuse, R142, R88 ;  /* 0x0000008e1458723c */ /* 0x040fe20000041858 */
[----:B------:R-:W-:Y:S07]  /*8b80*/  LDSM.16.MT88.4 R140, [R135+UR4+0x2900] ;  /* 0x00290004878c783b */ /* 0x000fee0008004200 */
[C---:B---3--:R-:W-:Y:S08]  /*8b90*/  HMMA.16816.F32.BF16 R92, R20.reuse, R28, R92 ;  /* 0x0000001c145c723c */ /* 0x048ff0000004185c */
[C---:B------:R-:W-:Y:S01]  /*8ba0*/  HMMA.16816.F32.BF16 R96, R20.reuse, R30, R96 ;  /* 0x0000001e1460723c */ /* 0x040fe20000041860 */
[----:B------:R-:W3:Y:S07]  /*8bb0*/  LDSM.16.MT88.4 R28, [R237+UR4+0x8100] ;  /* 0x00810004ed1c783b */ /* 0x000eee0008004200 */
[C---:B-1----:R-:W-:Y:S08]  /*8bc0*/  HMMA.16816.F32.BF16 R100, R20.reuse, R32, R100 ;  /* 0x000000201464723c */ /* 0x042ff00000041864 */
[C---:B------:R-:W-:Y:S01]  /*8bd0*/  HMMA.16816.F32.BF16 R104, R20.reuse, R34, R104 ;  /* 0x000000221468723c */ /* 0x040fe20000041868 */
[----:B------:R-:W1:Y:S07]  /*8be0*/  LDSM.16.MT88.4 R32, [R133+0x8100] ;  /* 0x008100008520783b */ /* 0x000e6e0000004200 */
[C---:B------:R-:W-:Y:S08]  /*8bf0*/  HMMA.16816.F32.BF16 R108, R20.reuse, R36, R108 ;  /* 0x00000024146c723c */ /* 0x040ff0000004186c */
[C---:B------:R-:W-:Y:S01]  /*8c00*/  HMMA.16816.F32.BF16 R112, R20.reuse, R38, R112 ;  /* 0x000000261470723c */ /* 0x040fe20000041870 */
[----:B------:R-:W-:Y:S07]  /*8c10*/  LDSM.16.MT88.4 R36, [R237+UR4+0x2900] ;  /* 0x00290004ed24783b */ /* 0x000fee0008004200 */
[C---:B--2---:R-:W-:Y:S08]  /*8c20*/  HMMA.16816.F32.BF16 R116, R20.reuse, R24, R116 ;  /* 0x000000181474723c */ /* 0x044ff00000041874 */
[C---:B------:R-:W-:Y:S01]  /*8c30*/  HMMA.16816.F32.BF16 R120, R20.reuse, R26, R120 ;  /* 0x0000001a1478723c */ /* 0x040fe20000041878 */
[----:B------:R-:W2:Y:S07]  /*8c40*/  LDSM.16.MT88.4 R24, [R134+0x2900] ;  /* 0x002900008618783b */ /* 0x000eae0000004200 */
[C---:B---3--:R-:W-:Y:S08]  /*8c50*/  HMMA.16816.F32.BF16 R124, R20.reuse, R28, R124 ;  /* 0x0000001c147c723c */ /* 0x048ff0000004187c */
[C---:B------:R-:W-:Y:S01]  /*8c60*/  HMMA.16816.F32.BF16 R12, R20.reuse, R30, R12 ;  /* 0x0000001e140c723c */ /* 0x040fe2000004180c */
[----:B------:R-:W3:Y:S07]  /*8c70*/  LDSM.16.MT88.4 R28, [R135+UR4+0x5900] ;  /* 0x00590004871c783b */ /* 0x000eee0008004200 */
[C---:B-1----:R-:W-:Y:S08]  /*8c80*/  HMMA.16816.F32.BF16 R16, R20.reuse, R32, R16 ;  /* 0x000000201410723c */ /* 0x042ff00000041810 */
[----:B------:R-:W-:Y:S07]  /*8c90*/  HMMA.16816.F32.BF16 R128, R20, R34, R128 ;  /* 0x000000221480723c */ /* 0x000fee0000041880 */
[----:B------:R-:W-:Y:S02]  /*8ca0*/  F2FP.BF16.PACK_AB R20, R163, R164 ;  /* 0x000000a4a314723e */ /* 0x000fe400000010ff */
[----:B------:R-:W-:Y:S03]  /*8cb0*/  F2FP.BF16.PACK_AB R21, R161, R162 ;  /* 0x000000a2a115723e */ /* 0x000fe600000010ff */
[----:B------:R-:W-:Y:S02]  /*8cc0*/  F2FP.BF16.PACK_AB R22, R49, R160 ;  /* 0x000000a03116723e */ /* 0x000fe400000010ff */
[----:B------:R-:W-:Y:S07]  /*8cd0*/  F2FP.BF16.PACK_AB R23, R48, R50 ;  /* 0x000000323017723e */ /* 0x000fee00000010ff */
[C---:B------:R-:W-:Y:S01]  /*8ce0*/  HMMA.16816.F32.BF16 R136, R20.reuse, R140, R4 ;  /* 0x0000008c1488723c */ /* 0x040fe20000041804 */
[----:B------:R-:W1:Y:S07]  /*8cf0*/  LDSM.16.MT88.4 R4, [R237+UR4+0x5900] ;  /* 0x00590004ed04783b */ /* 0x000e6e0008004200 */
[C---:B------:R-:W-:Y:S01]  /*8d00*/  HMMA.16816.F32.BF16 R140, R20.reuse, R142, R8 ;  /* 0x0000008e148c723c */ /* 0x040fe20000041808 */
[----:B------:R-:W5:Y:S07]  /*8d10*/  LDSM.16.MT88.4 R8, [R133+0x5900] ;  /* 0x005900008508783b */ /* 0x000f6e0000004200 */
[C---:B--2---:R-:W-:Y:S07]  /*8d20*/  HMMA.16816.F32.BF16 R52, R20.reuse, R24, R52 ;  /* 0x000000181434723c */ /* 0x044fee0000041834 */
[----:B------:R-:W-:Y:S01]  /*8d30*/  FADD.FTZ R24, R247, R2 ;  /* 0x00000002f7187221 */ /* 0x000fe20000010000 */
[C---:B------:R-:W-:Y:S04]  /*8d40*/  HMMA.16816.F32.BF16 R56, R20.reuse, R26, R56 ;  /* 0x0000001a1438723c */ /* 0x040fe80000041838 */
[----:B------:R-:W-:Y:S02]  /*8d50*/  FADD.FTZ R2, R242, R0 ;  /* 0x00000000f2027221 */ /* 0x000fe40000010000 */
[----:B------:R-:W-:Y:S02]  /*8d60*/  FADD.FTZ R0, R246, R24 ;  /* 0x00000018f6007221 */ /* 0x000fe40000010000 */
        /* <DEDUP_REMOVED lines=15> */
[----:B------:R-:W-:Y:S01]  /*8e60*/  FADD.FTZ R0, R203, R0 ;  /* 0x00000000cb007221 */ /* 0x000fe20000010000 */
[----:B----4-:R-:W-:Y:S01]  /*8e70*/  @P0 MOV R28, R144 ;  /* 0x00000090001c0202 */ /* 0x010fe20000000f00 */
[C---:B------:R-:W-:Y:S04]  /*8e80*/  HMMA.16816.F32.BF16 R80, R20.reuse, R30, R80 ;  /* 0x0000001e1450723c */ /* 0x040fe80000041850 */
[----:B------:R-:W-:Y:S02]  /*8e90*/  @P0 MOV R29, R147 ;  /* 0x00000093001d0202 */ /* 0x000fe40000000f00 */
[----:B------:R-:W-:Y:S01]  /*8ea0*/  LDSM.16.MT88.4 R144, [R237+UR4+0x8900] ;  /* 0x00890004ed90783b */ /* 0x000fe20008004200 */
[----:B------:R-:W-:Y:S01]  /*8eb0*/  FADD.FTZ R30, R200, R2 ;  /* 0x00000002c81e7221 */ /* 0x000fe20000010000 */
[C---:B------:R-:W-:Y:S04]  /*8ec0*/  HMMA.16816.F32.BF16 R84, R20.reuse, R44, R84 ;  /* 0x0000002c1454723c */ /* 0x040fe80000041854 */
[----:B------:R-:W-:Y:S02]  /*8ed0*/  FADD.FTZ R2, R194, R0 ;  /* 0x00000000c2027221 */ /* 0x000fe40000010000 */
[----:B------:R-:W-:Y:S02]  /*8ee0*/  FADD.FTZ R0, R182, R30 ;  /* 0x0000001eb6007221 */ /* 0x000fe40000010000 */
[C---:B------:R-:W-:Y:S04]  /*8ef0*/  HMMA.16816.F32.BF16 R88, R20.reuse, R46, R88 ;  /* 0x0000002e1458723c */ /* 0x040fe80000041858 */
[----:B------:R-:W-:Y:S04]  /*8f00*/  FADD.FTZ R2, R193, R2 ;  /* 0x00000002c1027221 */ /* 0x000fe80000010000 */
[C---:B-1----:R-:W-:Y:S07]  /*8f10*/  HMMA.16816.F32.BF16 R92, R20.reuse, R4, R92 ;  /* 0x00000004145c723c */ /* 0x042fee000004185c */
[----:B------:R-:W-:Y:S01]  /*8f20*/  MOV R4, UR22 ;  /* 0x0000001600047c02 */ /* 0x000fe20008000f00 */
[C---:B------:R-:W-:Y:S01]  /*8f30*/  HMMA.16816.F32.BF16 R96, R20.reuse, R6, R96 ;  /* 0x000000061460723c */ /* 0x040fe20000041860 */
[----:B------:R-:W-:Y:S03]  /*8f40*/  MOV R5, UR23 ;  /* 0x0000001700057c02 */ /* 0x000fe60008000f00 */
[----:B------:R-:W-:Y:S03]  /*8f50*/  @P0 IMAD.WIDE.U32 R28, R4, 0x60, R28 ;  /* 0x00000060041c0825 */ /* 0x000fe600078e001c */
[----:B------:R-:W1:Y:S01]  /*8f60*/  LDSM.16.MT88.4 R4, [R134+0x8900] ;  /* 0x008900008604783b */ /* 0x000e620000004200 */
[C---:B-----5:R-:W-:Y:S07]  /*8f70*/  HMMA.16816.F32.BF16 R100, R20.reuse, R8, R100 ;  /* 0x000000081464723c */ /* 0x060fee0000041864 */
[----:B------:R-:W-:Y:S01]  /*8f80*/  FADD.FTZ R8, R181, R0 ;  /* 0x00000000b5087221 */ /* 0x000fe20000010000 */
[C---:B------:R-:W-:Y:S04]  /*8f90*/  HMMA.16816.F32.BF16 R104, R20.reuse, R10, R104 ;  /* 0x0000000a1468723c */ /* 0x040fe80000041868 */
[----:B------:R-:W-:Y:S01]  /*8fa0*/  FADD.FTZ R0, R192, R2 ;  /* 0x00000002c0007221 */ /* 0x000fe20000010000 */
[----:B------:R-:W-:Y:S02]  /*8fb0*/  @P0 SHF.L.U32 R2, R28, 0x1, RZ ;  /* 0x000000011c020819 */ /* 0x000fe400000006ff */
[----:B------:R-:W-:Y:S01]  /*8fc0*/  FADD.FTZ R10, R179, R8 ;  /* 0x00000008b30a7221 */ /* 0x000fe20000010000 */
[C---:B--2---:R-:W-:Y:S04]  /*8fd0*/  HMMA.16816.F32.BF16 R108, R20.reuse, R24, R108 ;  /* 0x00000018146c723c */ /* 0x044fe8000004186c */
[----:B------:R-:W-:Y:S01]  /*8fe0*/  @P0 IADD3 R8, R29, UR16, RZ ;  /* 0x000000101d080c10 */ /* 0x000fe2000fffe0ff */
[----:B------:R-:W-:Y:S01]  /*8ff0*/  FADD.FTZ R9, R183, R0 ;  /* 0x00000000b7097221 */ /* 0x000fe20000010000 */
[----:B------:R-:W-:Y:S01]  /*9000*/  MOV R0, UR19 ;  /* 0x0000001300007c02 */ /* 0x000fe20008000f00 */
[----:B------:R-:W-:Y:S01]  /*9010*/  FADD.FTZ R29, R180, R10 ;  /* 0x0000000ab41d7221 */ /* 0x000fe20000010000 */
[C---:B------:R-:W-:Y:S01]  /*9020*/  HMMA.16816.F32.BF16 R112, R20.reuse, R26, R112 ;  /* 0x0000001a1470723c */ /* 0x040fe20000041870 */
[----:B------:R-:W-:Y:S02]  /*9030*/  @UP0 USHF.L.U64.HI UR16, UR6, 0x6, UR7 ;  /* 0x0000000606100899 */ /* 0x000fe40008010207 */
[----:B------:R-:W-:Y:S01]  /*9040*/  UISETP.GE.AND UP0, UPT, UR10, UR20, UPT ;  /* 0x000000140a00728c */ /* 0x000fe2000bf06270 */
[----:B------:R-:W-:Y:S01]  /*9050*/  @P0 SHF.L.U64.HI R28, R28, 0x1, R8 ;  /* 0x000000011c1c0819 */ /* 0x000fe20000010208 */
[----:B------:R-:W-:Y:S01]  /*9060*/  FADD.FTZ R30, R173, R9 ;  /* 0x00000009ad1e7221 */ /* 0x000fe20000010000 */
[----:B------:R-:W-:Y:S01]  /*9070*/  @P0 IADD3 R8, P5, R2, 0x80, RZ ;  /* 0x0000008002080810 */ /* 0x000fe20007fbe0ff */
[----:B------:R-:W-:Y:S01]  /*9080*/  @P0 IMAD R0, R0, 0x4800, R251 ;  /* 0x0000480000000824 */ /* 0x000fe200078e02fb */
[----:B------:R-:W-:Y:S01]  /*9090*/  @P0 IADD3 R24, P6, R2, c[0x0][0x1c8], RZ ;  /* 0x0000720002180a10 */ /* 0x000fe20007fde0ff */
[----:B------:R-:W-:Y:S01]  /*90a0*/  FADD.FTZ R30, R178, R30 ;  /* 0x0000001eb21e7221 */ /* 0x000fe20000010000 */
[----:B------:R-:W-:Y:S02]  /*90b0*/  UMOV UR20, UR18 ;  /* 0x0000001200147c82 */ /* 0x000fe40008000000 */
[----:B------:R-:W-:Y:S01]  /*90c0*/  @P0 IADD3 R26, P1, R8, c[0x0][0x1c8], RZ ;  /* 0x00007200081a0a10 */ /* 0x000fe20007f3e0ff */
[----:B------:R-:W-:Y:S01]  /*90d0*/  FADD.FTZ R29, R172, R29 ;  /* 0x0000001dac1d7221 */ /* 0x000fe20000010000 */
[----:B------:R2:W3:Y:S01]  /*90e0*/  LDSM.16.MT88.4 R8, [R133+0x8900] ;  /* 0x008900008508783b */ /* 0x0004e20000004200 */
[----:B------:R-:W-:Y:S01]  /*90f0*/  @P0 IADD3.X R25, R28, c[0x0][0x1cc], RZ, P6, !PT ;  /* 0x000073001c190a10 */ /* 0x000fe200037fe4ff */
[C---:B-1----:R-:W-:Y:S03]  /*9100*/  HMMA.16816.F32.BF16 R116, R20.reuse, R4, R116 ;  /* 0x000000041474723c */ /* 0x042fe60000041874 */
[----:B------:R-:W-:Y:S02]  /*9110*/  @P0 SHF.L.U32 R0, R0, 0x1, RZ ;  /* 0x0000000100000819 */ /* 0x000fe400000006ff */
[----:B------:R-:W-:Y:S02]  /*9120*/  @P0 IADD3.X R27, RZ, c[0x0][0x1cc], R28, P1, P5 ;  /* 0x00007300ff1b0a10 */ /* 0x000fe40000fea41c */
[----:B------:R-:W-:Y:S01]  /*9130*/  @P0 IADD3 R2, P5, R2, 0x100, RZ ;  /* 0x0000010002020810 */ /* 0x000fe20007fbe0ff */
[----:B------:R-:W-:Y:S01]  /*9140*/  @!PT LDS RZ, [RZ] ;  /* 0x00000000fffff984 */ /* 0x000fe20000000800 */
[----:B------:R-:W-:Y:S01]  /*9150*/  @!PT LDS RZ, [RZ] ;  /* 0x00000000fffff984 */ /* 0x000fe20000000800 */
[----:B------:R-:W-:Y:S01]  /*9160*/  @!PT LDS RZ, [RZ] ;  /* 0x00000000fffff984 */ /* 0x000fe20000000800 */
[----:B------:R1:W-:Y:S01]  /*9170*/  @P0 LDGSTS.E.BYPASS.LTC128B.128 [R0+0x12100], [R24.64], !P4 ;  /* 0x1210000018000fae */ /* 0x0003e2000e101d4c */
[C---:B------:R-:W-:Y:S03]  /*9180*/  HMMA.16816.F32.BF16 R120, R20.reuse, R6, R120 ;  /* 0x000000061478723c */ /* 0x040fe60000041878 */
[----:B------:R-:W-:Y:S02]  /*9190*/  FADD.FTZ R4, R175, R30 ;  /* 0x0000001eaf047221 */ /* 0x000fe40000010000 */
[----:B------:R-:W-:Y:S02]  /*91a0*/  FADD.FTZ R5, R171, R29 ;  /* 0x0000001dab057221 */ /* 0x000fe40000010000 */
[----:B------:R4:W-:Y:S01]  /*91b0*/  @P0 LDGSTS.E.BYPASS.LTC128B.128 [R0+0x15100], [R26.64], !P3 ;  /* 0x151000001a000fae */ /* 0x0009e2000d901d4c */
[----:B------:R-:W-:Y:S01]  /*91c0*/  @P0 IADD3 R6, P1, R2, c[0x0][0x1c8], RZ ;  /* 0x0000720002060a10 */ /* 0x000fe20007f3e0ff */
[----:B------:R-:W-:Y:S01]  /*91d0*/  FADD.FTZ R4, R174, R4 ;  /* 0x00000004ae047221 */ /* 0x000fe20000010000 */
[C---:B------:R-:W-:Y:S03]  /*91e0*/  HMMA.16816.F32.BF16 R124, R20.reuse, R144, R124 ;  /* 0x00000090147c723c */ /* 0x040fe6000004187c */
[----:B------:R-:W-:Y:S01]  /*91f0*/  @P0 IADD3.X R7, RZ, c[0x0][0x1cc], R28, P1, P5 ;  /* 0x00007300ff070a10 */ /* 0x000fe20000fea41c */
[----:B------:R-:W-:Y:S01]  /*9200*/  FADD.FTZ R5, R170, R5 ;  /* 0x00000005aa057221 */ /* 0x000fe20000010000 */
[----:B--2---:R-:W-:Y:S03]  /*9210*/  MOV R133, R3 ;  /* 0x0000000300857202 */ /* 0x004fe60000000f00 */
[----:B------:R2:W-:Y:S01]  /*9220*/  @P0 LDGSTS.E.BYPASS.LTC128B.128 [R0+0x18100], [R6.64], !P2 ;  /* 0x1810000006000fae */ /* 0x0005e2000d101d4c */
[----:B------:R-:W-:Y:S01]  /*9230*/  FADD.FTZ R2, R169, R5 ;  /* 0x00000005a9027221 */ /* 0x000fe20000010000 */
[C---:B------:R-:W-:Y:S03]  /*9240*/  HMMA.16816.F32.BF16 R144, R20.reuse, R146, R12 ;  /* 0x000000921490723c */ /* 0x040fe6000004180c */
[----:B------:R-:W-:Y:S01]  /*9250*/  FADD.FTZ R5, R168, R4 ;  /* 0x00000004a8057221 */ /* 0x000fe20000010000 */
[----:B------:R-:W-:Y:S01]  /*9260*/  @P0 IADD3 R4, P1, R24, UR14, RZ ;  /* 0x0000000e18040c10 */ /* 0x000fe2000ff3e0ff */
[----:B----4-:R-:W-:Y:S02]  /*9270*/  FADD.FTZ R26, R151, R2 ;  /* 0x00000002971a7221 */ /* 0x010fe40000010000 */
[----:B------:R-:W-:Y:S01]  /*9280*/  FADD.FTZ R2, R167, R5 ;  /* 0x00000005a7027221 */ /* 0x000fe20000010000 */
[----:B------:R-:W-:Y:S01]  /*9290*/  @P0 IADD3.X R5, R25, UR16, RZ, P1, !PT ;  /* 0x0000001019050c10 */ /* 0x000fe20008ffe4ff */
[----:B-1----:R-:W-:Y:S03]  /*92a0*/  FADD.FTZ R24, R150, R26 ;  /* 0x0000001a96187221 */ /* 0x002fe60000010000 */
[----:B------:R-:W-:Y:S01]  /*92b0*/  FADD.FTZ R2, R149, R2 ;  /* 0x0000000295027221 */ /* 0x000fe20000010000 */
[----:B------:R1:W-:Y:S03]  /*92c0*/  @P0 LDGSTS.E.BYPASS.LTC128B.128 [R0+0x13100], [R4.64], !P4 ;  /* 0x1310000004000fae */ /* 0x0003e6000e101d4c */
[----:B------:R-:W-:Y:S01]  /*92d0*/  FADD.FTZ R2, R166, R2 ;  /* 0x00000002a6027221 */ /* 0x000fe20000010000 */
[----:B--2---:R-:W-:Y:S01]  /*92e0*/  @P0 IADD3 R6, P1, R4, UR14, RZ ;  /* 0x0000000e04060c10 */ /* 0x004fe2000ff3e0ff */
[----:B------:R-:W-:Y:S02]  /*92f0*/  UIADD3 UR14, UR5, 0x1, URZ ;  /* 0x00000001050e7890 */ /* 0x000fe4000fffe03f */
[----:B------:R-:W-:Y:S01]  /*9300*/  FADD.FTZ R2, R164, R2 ;  /* 0x00000002a4027221 */ /* 0x000fe20000010000 */
[----:B------:R-:W-:Y:S01]  /*9310*/  @P0 IADD3.X R7, R5, UR16, RZ, P1, !PT ;  /* 0x0000001005070c10 */ /* 0x000fe20008ffe4ff */
[----:B------:R1:W-:Y:S01]  /*9320*/  @P0 LDGSTS.E.BYPASS.LTC128B.128 [R0+0x16100], [R4.64+0x80], !P3 ;  /* 0x1610008004000fae */ /* 0x0003e2000d901d4c */
[----:B------:R-:W-:Y:S01]  /*9330*/  USEL UR5, UR14, URZ, !UP1 ;  /* 0x0000003f0e057287 */ /* 0x000fe2000c800000 */
[----:B------:R-:W-:Y:S04]  /*9340*/  FADD.FTZ R2, R163, R2 ;  /* 0x00000002a3027221 */ /* 0x000fe80000010000 */
[----:B------:R-:W-:Y:S02]  /*9350*/  FADD.FTZ R2, R160, R2 ;  /* 0x00000002a0027221 */ /* 0x000fe40000010000 */
[----:B------:R1:W-:Y:S02]  /*9360*/  @P0 LDGSTS.E.BYPASS.LTC128B.128 [R0+0x19100], [R4.64+0x100], !P2 ;  /* 0x1910010004000fae */ /* 0x0003e4000d101d4c */
[----:B------:R-:W-:Y:S06]  /*9370*/  FADD.FTZ R249, R49, R2 ;  /* 0x0000000231f97221 */ /* 0x000fec0000010000 */
[----:B------:R2:W-:Y:S08]  /*9380*/  @P0 LDGSTS.E.BYPASS.LTC128B.128 [R0+0x14100], [R6.64], !P4 ;  /* 0x1410000006000fae */ /* 0x0005f0000e101d4c */
[----:B------:R2:W-:Y:S08]  /*9390*/  @P0 LDGSTS.E.BYPASS.LTC128B.128 [R0+0x17100], [R6.64+0x80], !P3 ;  /* 0x1710008006000fae */ /* 0x0005f0000d901d4c */
[----:B------:R2:W-:Y:S01]  /*93a0*/  @P0 LDGSTS.E.BYPASS.LTC128B.128 [R0+0x1a100], [R6.64+0x100], !P2 ;  /* 0x1a10010006000fae */ /* 0x0005e2000d101d4c */
[----:B------:R-:W-:Y:S01]  /*93b0*/  PLOP3.LUT P0, PT, PT, PT, UP0, 0x80, 0x0 ;  /* 0x000000000000781c */ /* 0x000fe20003f0f008 */
[----:B-1----:R-:W-:Y:S02]  /*93c0*/  FADD.FTZ R4, R148, R24 ;  /* 0x0000001894047221 */ /* 0x002fe40000010000 */
[C---:B---3--:R-:W-:Y:S04]  /*93d0*/  HMMA.16816.F32.BF16 R148, R20.reuse, R8, R16 ;  /* 0x000000081494723c */ /* 0x048fe80000041810 */
[----:B------:R-:W0:Y:S04]  /*93e0*/  LDGDEPBAR ;  /* 0x00000000000079af */ /* 0x000e280000000000 */
[----:B------:R-:W-:Y:S04]  /*93f0*/  HMMA.16816.F32.BF16 R128, R20, R10, R128 ;  /* 0x0000000a1480723c */ /* 0x000fe80000041880 */
[----:B--2---:R-:W-:Y:S04]  /*9400*/  FADD.FTZ R0, R165, R4 ;  /* 0x00000004a5007221 */ /* 0x004fe80000010000 */
[----:B------:R-:W-:Y:S04]  /*9410*/  FADD.FTZ R0, R162, R0 ;  /* 0x00000000a2007221 */ /* 0x000fe80000010000 */
[----:B------:R-:W-:Y:S04]  /*9420*/  FADD.FTZ R0, R161, R0 ;  /* 0x00000000a1007221 */ /* 0x000fe80000010000 */
[----:B------:R-:W-:Y:S04]  /*9430*/  FADD.FTZ R0, R50, R0 ;  /* 0x0000000032007221 */ /* 0x000fe80000010000 */
[----:B------:R-:W-:Y:S01]  /*9440*/  FADD.FTZ R250, R48, R0 ;  /* 0x0000000030fa7221 */ /* 0x000fe20000010000 */
[----:B------:R-:W-:Y:S01]  /*9450*/  MOV R0, R132 ;  /* 0x0000008400007202 */ /* 0x000fe20000000f00 */
[----:B------:R-:W-:-:S05]  /*9460*/  @!P0 BRA `(.L_x_3684) ;  /* 0xffffc91000008947 */ /* 0x000fca000383ffff */
.L_x_3683:
[----:B-1----:R-:W1:Y:S01]  /*9470*/  SHFL.BFLY PT, R6, R249, 0x2, 0x1f ;  /* 0x0c401f00f9067f89 */ /* 0x002e6200000e0000 */
[----:B------:R-:W-:-:S02]  /*9480*/  MOV R2, RZ ;  /* 0x000000ff00027202 */ /* 0x000fc40000000f00 */
[----:B------:R-:W-:Y:S01]  /*9490*/  MOV R16, 0xff800000 ;  /* 0xff80000000107802 */ /* 0x000fe20000000f00 */
[----:B------:R-:W2:Y:S01]  /*94a0*/  SHFL.BFLY PT, R7, R250, 0x2, 0x1f ;  /* 0x0c401f00fa077f89 */ /* 0x000ea200000e0000 */
[----:B------:R-:W-:Y:S02]  /*94b0*/  MOV R17, 0xff800000 ;  /* 0xff80000000117802 */ /* 0x000fe40000000f00 */
[----:B------:R-:W-:Y:S01]  /*94c0*/  PLOP3.LUT P2, PT, PT, PT, PT, 0x8, 0x0 ;  /* 0x000000000000781c */ /* 0x000fe20003f4e170 */
[----:B-1----:R-:W-:Y:S02]  /*94d0*/  FADD.FTZ R6, R6, R249 ;  /* 0x000000f906067221 */ /* 0x002fe40000010000 */
[----:B--2---:R-:W-:-:S03]  /*94e0*/  FADD.FTZ R7, R7, R250 ;  /* 0x000000fa07077221 */ /* 0x004fc60000010000 */
[----:B------:R-:W1:Y:S04]  /*94f0*/  SHFL.BFLY PT, R0, R6, 0x1, 0x1f ;  /* 0x0c201f0006007f89 */ /* 0x000e6800000e0000 */
        /* <DEDUP_REMOVED lines=114> */
.L_x_3679:
        /* <DEDUP_REMOVED lines=262> */
.L_x_3687:
[----:B------:R-:W-:Y:S05]  /*ac80*/  BSYNC B0 ;  /* 0x0000000000007941 */ /* 0x000fea0003800000 */
.L_x_3686:
        /* <DEDUP_REMOVED lines=146> */
.L_x_3685:
        /* <DEDUP_REMOVED lines=50> */
.L_x_3688:
        /* <DEDUP_REMOVED lines=11> */
.L_x_5025:


//--------------------- .text._ZN7cutlass13device_kernelIN5flash19enable_sm80_to_sm89INS1_16FlashAttnFwdSm80INS1_25CollectiveMainloopFwdSm80ILi8ELi2ELb0EN4cute5tupleIJNS5_1CILi128EEENS7_ILi64EEENS7_ILi192EEEEEELi192ENS_10bfloat16_tEfNS_4arch4Sm80ELb0ELb0ELb0ELb1ELb0ELb0ELb1ELb1EEENS1_21CollectiveEpilogueFwdINS6_IJS8_SA_S9_EEENS6_IJNS7_ILi1EEESI_SI_EEESC_SE_Li256ELb1ELb1ELb1ELb0EEENS1_36VarlenDynamicPersistentTileSchedulerILi128ELi64ELi256ELi256ELb1ELb1ELb0ELb0ELb1ELb1EEEEEEEEEvNT_6ParamsE --------------------------
	.section	.text._ZN7cutlass13device_kernelIN5flash19enable_sm80_to_sm89INS1_16FlashAttnFwdSm80INS1_25CollectiveMainloopFwdSm80ILi8ELi2ELb0EN4cute5tupleIJNS5_1CILi128EEENS7_ILi64EEENS7_ILi192EEEEEELi192ENS_10bfloat16_tEfNS_4arch4Sm80ELb0ELb0ELb0ELb1ELb0ELb0ELb1ELb1EEENS1_21CollectiveEpilogueFwdINS6_IJS8_SA_S9_EEENS6_IJNS7_ILi1EEESI_SI_EEESC_SE_Li256ELb1ELb1ELb1ELb0EEENS1_36VarlenDynamicPersistentTileSchedulerILi128ELi64ELi256ELi256ELb1ELb1ELb0ELb0ELb1ELb1EEEEEEEEEvNT_6ParamsE,"ax",@progbits
	.sectioninfo	@"SHI_REGISTERS=255"
	.align	128
.text._ZN7cutlass13device_kernelIN5flash19enable_sm80_to_sm89INS1_16FlashAttnFwdSm80INS1_25CollectiveMainloopFwdSm80ILi8ELi2ELb0EN4cute5tupleIJNS5_1CILi128EEENS7_ILi64EEENS7_ILi192EEEEEELi192ENS_10bfloat16_tEfNS_4arch4Sm80ELb0ELb0ELb0ELb1ELb0ELb0ELb1ELb1EEENS1_21CollectiveEpilogueFwdINS6_IJS8_SA_S9_EEENS6_IJNS7_ILi1EEESI_SI_EEESC_SE_Li256ELb1ELb1ELb1ELb0EEENS1_36VarlenDynamicPersistentTileSchedulerILi128ELi64ELi256ELi256ELb1ELb1ELb0ELb0ELb1ELb1EEEEEEEEEvNT_6ParamsE:
        .type           _ZN7cutlass13device_kernelIN5flash19enable_sm80_to_sm89INS1_16FlashAttnFwdSm80INS1_25CollectiveMainloopFwdSm80ILi8ELi2ELb0EN4cute5tupleIJNS5_1CILi128EEENS7_ILi64EEENS7_ILi192EEEEEELi192ENS_10bfloat16_tEfNS_4arch4Sm80ELb0ELb0ELb0ELb1ELb0ELb0ELb1ELb1EEENS1_21CollectiveEpilogueFwdINS6_IJS8_SA_S9_EEENS6_IJNS7_ILi1EEESI_SI_EEESC_SE_Li256ELb1ELb1ELb1ELb0EEENS1_36VarlenDynamicPersistentTileSchedulerILi128ELi64ELi256ELi256ELb1ELb1ELb0ELb0ELb1ELb1EEEEEEEEEvNT_6ParamsE,@function
        .size           _ZN7cutlass13device_kernelIN5flash19enable_sm80_to_sm89INS1_16FlashAttnFwdSm80INS1_25CollectiveMainloopFwdSm80ILi8ELi2ELb0EN4cute5tupleIJNS5_1CILi128EEENS7_ILi64EEENS7_ILi192EEEEEELi192ENS_10bfloat16_tEfNS_4arch4Sm80ELb0ELb0ELb0ELb1ELb0ELb0ELb1ELb1EEENS1_21CollectiveEpilogueFwdINS6_IJS8_SA_S9_EEENS6_IJNS7_ILi1EEESI_SI_EEESC_SE_Li256ELb1ELb1ELb1ELb0EEENS1_36VarlenDynamicPersistentTileSchedulerILi128ELi64ELi256ELi256ELb1ELb1ELb0ELb0ELb1ELb1EEEEEEEEEvNT_6ParamsE,(.L_x_5026 - _ZN7cutlass13device_kernelIN5flash19enable_sm80_to_sm89INS1_16FlashAttnFwdSm80INS1_25CollectiveMainloopFwdSm80ILi8ELi2ELb0EN4cute5tupleIJNS5_1CILi128EEENS7_ILi64EEENS7_ILi192EEEEEELi192ENS_10bfloat16_tEfNS_4arch4Sm80ELb0ELb0ELb0ELb1ELb0ELb0ELb1ELb1EEENS1_21CollectiveEpilogueFwdINS6_IJS8_SA_S9_EEENS6_IJNS7_ILi1EEESI_SI_EEESC_SE_Li256ELb1ELb1ELb1ELb0EEENS1_36VarlenDynamicPersistentTileSchedulerILi128ELi64ELi256ELi256ELb1ELb1ELb0ELb0ELb1ELb1EEEEEEEEEvNT_6ParamsE)
        .other          _ZN7cutlass13device_kernelIN5flash19enable_sm80_to_sm89INS1_16FlashAttnFwdSm80INS1_25CollectiveMainloopFwdSm80ILi8ELi2ELb0EN4cute5tupleIJNS5_1CILi128EEENS7_ILi64EEENS7_ILi192EEEEEELi192ENS_10bfloat16_tEfNS_4arch4Sm80ELb0ELb0ELb0ELb1ELb0ELb0ELb1ELb1EEENS1_21CollectiveEpilogueFwdINS6_IJS8_SA_S9_EEENS6_IJNS7_ILi1EEESI_SI_EEESC_SE_Li256ELb1ELb1ELb1ELb0EEENS1_36VarlenDynamicPersistentTileSchedulerILi128ELi64ELi256ELi256ELb1ELb1ELb0ELb0ELb1ELb1EEEEEEEEEvNT_6ParamsE,@"STO_CUDA_ENTRY STV_DEFAULT"
_ZN7cutlass13device_kernelIN5flash19enable_sm80_to_sm89INS1_16FlashAttnFwdSm80INS1_25CollectiveMainloopFwdSm80ILi8ELi2ELb0EN4cute5tupleIJNS5_1CILi128EEENS7_ILi64EEENS7_ILi192EEEEEELi192ENS_10bfloat16_tEfNS_4arch4Sm80ELb0ELb0ELb0ELb1ELb0ELb0ELb1ELb1EEENS1_21CollectiveEpilogueFwdINS6_IJS8_SA_S9_EEENS6_IJNS7_ILi1EEESI_SI_EEESC_SE_Li256ELb1ELb1ELb1ELb0EEENS1_36VarlenDynamicPersistentTileSchedulerILi128ELi64ELi256ELi256ELb1ELb1ELb0ELb0ELb1ELb1EEEEEEEEEvNT_6ParamsE:
        /* <DEDUP_REMOVED lines=15> */
[----:B------:R-:W-:Y:S01]  /*00f0*/  IMAD.MOV.U32 R12, RZ, RZ, RZ ;  /* 0x000000ffff0c7224 */ /* 0x000fe200078e00ff */
[----:B------:R-:W-:-:S02]  /*0100*/  CS2R R4, SRZ ;  /* 0x0000000000047805 */ /* 0x000fc4000001ff00 */
        /* <DEDUP_REMOVED lines=13> */
[----:B------:R-:W-:Y:S01]  /*01e0*/  ISETP.GE.U32.AND P1, PT, R3, 0x10, PT ;  /* 0x000000100300780c */ /* 0x000fe20003f26070 */
[----:B--2---:R-:W-:-:S05]  /*01f0*/  IMAD R0, R12, R5, RZ ;  /* 0x000000050c007224 */ /* 0x004fca00078e02ff */
        /* <DEDUP_REMOVED lines=18> */
[----:B---3--:R-:W-:-:S13]  /*0320*/  ISETP.GT.AND P0, PT, R2, UR4, PT ;  /* 0x0000000402007c0c */ /* 0x008fda000bf04270 */
[----:B------:R-:W-:Y:S05]  /*0330*/  @P0 BRA `(.L_x_3690) ;  /* 0x0000026000000947 */ /* 0x000fea0003800000 */
[----:B------:R-:W-:Y:S02]  /*0340*/  MOV R2, R7 ;  /* 0x0000000700027202 */ /* 0x000fe40000000f00 */
[----:B------:R-:W-:-:S04]  /*0350*/  MOV R4, RZ ;  /* 0x000000ff00047202 */ /* 0x000fc80000000f00 */
.L_x_3694:
        /* <DEDUP_REMOVED lines=16> */
.L_x_3787:
        /* <DEDUP_REMOVED lines=16> */
.L_x_3788:
[----:B---3--:R-:W-:-:S05]  /*0560*/  IMAD R7, R7, c[0x0][0x538], RZ ;  /* 0x00014e0007077a24 */ /* 0x008fca00078e02ff */
[----:B------:R-:W-:-:S04]  /*0570*/  IADD3 R2, R7, R2, RZ ;  /* 0x0000000207027210 */ /* 0x000fc80007ffe0ff */
[----:B------:R-:W-:-:S13]  /*0580*/  ISETP.GT.AND P0, PT, R2, UR4, PT ;  /* 0x0000000402007c0c */ /* 0x000fda000bf04270 */
[----:B-12---:R-:W-:Y:S05]  /*0590*/  @!P0 BRA `(.L_x_3694) ;  /* 0xfffffdc000008947 */ /* 0x006fea000383ffff */
.L_x_3690:
[----:B-1----:R-:W-:-:S05]  /*05a0*/  IADD3 R188, -R7, R2, RZ ;  /* 0x0000000207bc7210 */ /* 0x002fca0007ffe1ff */
[----:B------:R-:W-:-:S05]  /*05b0*/  IMAD R0, R15, c[0x0][0x538], R188 ;  /* 0x00014e000f007a24 */ /* 0x000fca00078e02bc */
[----:B------:R-:W-:Y:S01]  /*05c0*/  ISETP.GT.AND P0, PT, R0, UR4, PT ;  /* 0x0000000400007c0c */ /* 0x000fe2000bf04270 */
[----:B------:R-:W-:-:S12]  /*05d0*/  BRA.DIV ~URZ, `(.L_x_3695) ;  /* 0x0000b8227f007947 */ /* 0x000fd8000b800000 */
[----:B------:R-:W-:-:S04]  /*05e0*/  VOTE.ANY R13, PT, !P0 ;  /* 0x00000000000d7806 */ /* 0x000fc800040e0100 */
.L_x_3789:
[----:B------:R1:W2:Y:S01]  /*05f0*/  POPC R191, R13 ;  /* 0x0000000d00bf7309 */ /* 0x0002a20000000000 */
[----:B------:R-:W-:Y:S05]  /*0600*/  BRA.DIV ~URZ, `(.L_x_3696) ;  /* 0x0000b8327f007947 */ /* 0x000fea000b800000 */
[----:B--2---:R2:W3:Y:S01]  /*0610*/  SHFL.IDX PT, R12, R12, R191, 0x1f ;  /* 0x00001fbf0c0c7589 */ /* 0x0044e200000e0000 */
[----:B------:R-:W-:-:S03]  /*0620*/  MOV R17, RZ ;  /* 0x000000ff00117202 */ /* 0x000fc60000000f00 */
[----:B------:R2:W4:Y:S04]  /*0630*/  SHFL.IDX PT, R5, R5, R191, 0x1f ;  /* 0x00001fbf05057589 */ /* 0x00052800000e0000 */
.L_x_3790:
[----:B------:R-:W-:Y:S01]  /*0640*/  ISETP.NE.AND P0, PT, R13, RZ, PT ;  /* 0x000000ff0d00720c */ /* 0x000fe20003f05270 */
[----:B------:R-:W-:-:S12]  /*0650*/  BSSY B0, `(.L_x_3697) ;  /* 0x0000005000007945 */ /* 0x000fd80003800000 */
[----:B------:R-:W-:Y:S05]  /*0660*/  @!P0 BRA `(.L_x_3698) ;  /* 0x0000003000008947 */ /* 0x000fea0003800000 */
[----:B------:R-:W-:Y:S01]  /*0670*/  IADD3 R6, R191, -0x1, RZ ;  /* 0xffffffffbf067810 */ /* 0x000fe20007ffe0ff */
[----:B------:R-:W-:Y:S05]  /*0680*/  BRA.DIV ~URZ, `(.L_x_3699) ;  /* 0x0000b8927f007947 */ /* 0x000fea000b800000 */
[----:B------:R1:W2:Y:S02]  /*0690*/  SHFL.IDX PT, R17, R15, R6, 0x1f ;  /* 0x00001f060f117589 */ /* 0x0002a400000e0000 */
.L_x_3698:
[----:B------:R-:W-:Y:S05]  /*06a0*/  BSYNC B0 ;  /* 0x0000000000007941 */ /* 0x000fea0003800000 */
.L_x_3697:
[-C--:B---3--:R-:W-:Y:S01]  /*06b0*/  IABS R0, R12.reuse ;  /* 0x0000000c00007213 */ /* 0x088fe20000000000 */
[----:B--2---:R-:W-:Y:S01]  /*06c0*/  IMAD R188, R17, c[0x0][0x538], R188 ;  /* 0x00014e0011bc7a24 */ /* 0x004fe200078e02bc */
[----:B----4-:R-:W-:Y:S02]  /*06d0*/  IABS R9, R5 ;  /* 0x0000000500097213 */ /* 0x010fe40000000000 */
[----:B------:R-:W2:Y:S01]  /*06e0*/  I2F.RP R8, R0 ;  /* 0x0000000000087306 */ /* 0x000ea20000209400 */
[----:B------:R-:W-:Y:S02]  /*06f0*/  IABS R2, R12 ;  /* 0x0000000c00027213 */ /* 0x000fe40000000000 */
[----:B------:R-:W-:Y:S02]  /*0700*/  IADD3 R189, -R188, UR4, RZ ;  /* 0x00000004bcbd7c10 */ /* 0x000fe4000fffe1ff */
[----:B------:R-:W-:Y:S01]  /*0710*/  IADD3 R191, R191, R4, RZ ;  /* 0x00000004bfbf7210 */ /* 0x000fe20007ffe0ff */
[----:B------:R-:W-:-:S02]  /*0720*/  IMAD.MOV R2, RZ, RZ, -R2 ;  /* 0x000000ffff027224 */ /* 0x000fc400078e0a02 */
[----:B------:R-:W3:Y:S08]  /*0730*/  I2F.RP R10, R9 ;  /* 0x00000009000a7306 */ /* 0x000ef00000209400 */
[----:B-12---:R-:W1:Y:S08]  /*0740*/  MUFU.RCP R6, R8 ;  /* 0x0000000800067308 */ /* 0x006e700000001000 */
[----:B---3--:R-:W2:Y:S01]  /*0750*/  MUFU.RCP R10, R10 ;  /* 0x0000000a000a7308 */ /* 0x008ea20000001000 */
[----:B-1----:R-:W-:-:S02]  /*0760*/  IADD3 R6, R6, 0xffffffe, RZ ;  /* 0x0ffffffe06067810 */ /* 0x002fc40007ffe0ff */
[----:B------:R-:W-:-:S05]  /*0770*/  IABS R8, R189 ;  /* 0x000000bd00087213 */ /* 0x000fca0000000000 */
        /* <DEDUP_REMOVED lines=9> */
[----:B------:R-:W-:Y:S02]  /*0810*/  IMAD R7, R6, R2, R8 ;  /* 0x0000000206077224 */ /* 0x000fe400078e0208 */
[----:B---3--:R-:W-:-:S03]  /*0820*/  IMAD.MOV R2, RZ, RZ, -R15 ;  /* 0x000000ffff027224 */ /* 0x008fc600078e0a0f */
[----:B------:R-:W-:-:S13]  /*0830*/  ISETP.GT.U32.AND P1, PT, R0, R7, PT ;  /* 0x000000070000720c */ /* 0x000fda0003f24070 */
        /* <DEDUP_REMOVED lines=33> */
.L_x_3691:
[----:B-1----:R-:W-:Y:S01]  /*0a50*/  IMAD.MOV.U32 R189, RZ, RZ, RZ ;  /* 0x000000ffffbd7224 */ /* 0x002fe200078e00ff */
[----:B------:R-:W-:Y:S01]  /*0a60*/  MOV R190, RZ ;  /* 0x000000ff00be7202 */ /* 0x000fe20000000f00 */
[----:B------:R-:W-:Y:S01]  /*0a70*/  IMAD.U32 R188, RZ, RZ, UR4 ;  /* 0x00000004ffbc7e24 */ /* 0x000fe2000f8e00ff */
[----:B------:R-:W-:Y:S02]  /*0a80*/  MOV R191, c[0x0][0x53c] ;  /* 0x00014f0000bf7a02 */ /* 0x000fe40000000f00 */
.L_x_3700:
[----:B------:R-:W-:Y:S01]  /*0a90*/  ISETP.NE.AND P0, PT, R3, RZ, PT ;  /* 0x000000ff0300720c */ /* 0x000fe20003f05270 */
[----:B------:R-:W-:-:S12]  /*0aa0*/  WARPSYNC 0xffffffff ;  /* 0xffffffff00007948 */ /* 0x000fd80003800000 */
[----:B------:R1:W-:Y:S04]  /*0ab0*/  @!P0 STS.128 [0x24100], R188 ;  /* 0x024100bcff008388 */ /* 0x0003e80000000c00 */
[----:B------:R-:W-:Y:S06]  /*0ac0*/  BAR.ARV 0x5, 0x100 ;  /* 0x0144000000007b1d */ /* 0x000fec0000002000 */
.L_x_3689:
[----:B-1----:R-:W-:-:S13]  /*0ad0*/  ISETP.GE.AND P0, PT, R191, c[0x0][0x53c], PT ;  /* 0x00014f00bf007a0c */ /* 0x002fda0003f06270 */
        /* <DEDUP_REMOVED lines=10> */
[-C--:B------:R-:W-:Y:S02]  /*0b80*/  LEA.HI R0, R7, R134.reuse, RZ, 0x3 ;  /* 0x0000008607007211 */ /* 0x080fe400078f18ff */
[----:B------:R-:W-:Y:S01]  /*0b90*/  LOP3.LUT R5, R5, 0xfffffff8, RZ, 0xc0, !PT ;  /* 0xfffffff805057812 */ /* 0x000fe200078ec0ff */
[----:B------:R-:W-:Y:S01]  /*0ba0*/  IMAD.IADD R4, R3, 0x1, -R4 ;  /* 0x0000000103047824 */ /* 0x000fe200078e0a04 */
[----:B------:R-:W-:Y:S02]  /*0bb0*/  SHF.R.S32.HI R195, RZ, 0x3, R0 ;  /* 0x00000003ffc37819 */ /* 0x000fe40000011400 */
[----:B------:R-:W-:Y:S01]  /*0bc0*/  LOP3.LUT R3, R0, 0xfffffff8, RZ, 0xc0, !PT ;  /* 0xfffffff800037812 */ /* 0x000fe200078ec0ff */
[----:B------:R-:W-:Y:S01]  /*0bd0*/  IMAD.IADD R5, R2, 0x1, -R5 ;  /* 0x0000000102057824 */ /* 0x000fe200078e0a05 */
[----:B------:R-:W-:Y:S01]  /*0be0*/  LOP3.LUT R9, R9, 0xfffffff0, RZ, 0xc0, !PT ;  /* 0xfffffff009097812 */ /* 0x000fe200078ec0ff */
[----:B------:R-:W-:Y:S01]  /*0bf0*/  IMAD.SHL.U32 R8, R195, 0x40, RZ ;  /* 0x00000040c3087824 */ /* 0x000fe200078e00ff */
[CC--:B------:R-:W-:Y:S01]  /*0c00*/  LEA.HI R2, R7.reuse, R134.reuse, RZ, 0x6 ;  /* 0x0000008607027211 */ /* 0x0c0fe200078f30ff */
[C---:B------:R-:W-:Y:S01]  /*0c10*/  IMAD.IADD R184, R134.reuse, 0x1, -R3 ;  /* 0x0000000186b87824 */ /* 0x040fe200078e0a03 */
[----:B------:R-:W-:Y:S01]  /*0c20*/  LEA.HI R7, R7, R134, RZ, 0x5 ;  /* 0x0000008607077211 */ /* 0x000fe200078f28ff */
[----:B------:R-:W-:Y:S01]  /*0c30*/  IMAD.IADD R6, R134, 0x1, -R9 ;  /* 0x0000000186067824 */ /* 0x000fe200078e0a09 */
[----:B------:R-:W-:Y:S01]  /*0c40*/  LOP3.LUT R3, R8, 0x1c0, RZ, 0xc0, !PT ;  /* 0x000001c008037812 */ /* 0x000fe200078ec0ff */
[----:B------:R-:W-:Y:S01]  /*0c50*/  IMAD.SHL.U32 R2, R2, 0x8, RZ ;  /* 0x0000000802027824 */ /* 0x000fe200078e00ff */
[----:B------:R-:W-:Y:S01]  /*0c60*/  LOP3.LUT R205, R7, 0xffffffe0, RZ, 0xc0, !PT ;  /* 0xffffffe007cd7812 */ /* 0x000fe200078ec0ff */
[----:B------:R-:W-:Y:S01]  /*0c70*/  IMAD.SHL.U32 R210, R184, 0x8, RZ ;  /* 0x00000008b8d27824 */ /* 0x000fe200078e00ff */
[----:B------:R-:W-:-:S02]  /*0c80*/  SHF.R.S32.HI R9, RZ, 0x1f, R6 ;  /* 0x0000001fff097819 */ /* 0x000fc40000011406 */
[----:B------:R-:W-:Y:S01]  /*0c90*/  LOP3.LUT R2, R2, 0x7ffffe00, RZ, 0xc0, !PT ;  /* 0x7ffffe0002027812 */ /* 0x000fe200078ec0ff */
[----:B------:R-:W-:Y:S01]  /*0ca0*/  IMAD.IADD R205, R134, 0x1, -R205 ;  /* 0x0000000186cd7824 */ /* 0x000fe200078e0acd */
[----:B------:R-:W-:Y:S02]  /*0cb0*/  SHF.R.U32.HI R203, RZ, 0x3, R3 ;  /* 0x00000003ffcb7819 */ /* 0x000fe40000011603 */
[----:B------:R-:W-:Y:S01]  /*0cc0*/  LOP3.LUT R8, R3, 0x38, R210, 0xf8, !PT ;  /* 0x0000003803087812 */ /* 0x000fe200078ef8d2 */
[----:B------:R-:W-:Y:S01]  /*0cd0*/  IMAD.SHL.U32 R3, R184, 0x40, RZ ;  /* 0x00000040b8037824 */ /* 0x000fe200078e00ff */
[----:B------:R-:W-:Y:S02]  /*0ce0*/  LEA.HI R9, R9, R6, RZ, 0x3 ;  /* 0x0000000609097211 */ /* 0x000fe400078f18ff */
[----:B------:R-:W-:Y:S02]  /*0cf0*/  LOP3.LUT R203, R2, R8, R203, 0xf6, !PT ;  /* 0x0000000802cb7212 */ /* 0x000fe400078ef6cb */
[----:B------:R-:W-:-:S02]  /*0d00*/  SHF.R.S32.HI R8, RZ, 0x5, R7 ;  /* 0x00000005ff087819 */ /* 0x000fc40000011407 */
[----:B------:R-:W-:Y:S01]  /*0d10*/  SHF.R.S32.HI R7, RZ, 0x1f, R7 ;  /* 0x0000001fff077819 */ /* 0x000fe20000011407 */
[----:B------:R-:W-:Y:S01]  /*0d20*/  IMAD.SHL.U32 R203, R203, 0x2, RZ ;  /* 0x00000002cbcb7824 */ /* 0x000fe200078e00ff */
[C---:B------:R-:W-:Y:S01]  /*0d30*/  LOP3.LUT R13, R9.reuse, 0xfffffff8, RZ, 0xc0, !PT ;  /* 0xfffffff8090d7812 */ /* 0x040fe200078ec0ff */
[----:B------:R-:W-:Y:S01]  /*0d40*/  IMAD.SHL.U32 R9, R9, 0x40, RZ ;  /* 0x0000004009097824 */ /* 0x000fe200078e00ff */
[----:B------:R-:W-:Y:S02]  /*0d50*/  LOP3.LUT R3, R3, 0x1c0, RZ, 0xc0, !PT ;  /* 0x000001c003037812 */ /* 0x000fe400078ec0ff */
[----:B------:R-:W-:Y:S01]  /*0d60*/  LEA.HI R7, R7, R8, RZ, 0x3 ;  /* 0x0000000807077211 */ /* 0x000fe200078f18ff */
[----:B------:R-:W-:Y:S01]  /*0d70*/  IMAD.IADD R6, R6, 0x1, -R13 ;  /* 0x0000000106067824 */ /* 0x000fe200078e0a0d */
[----:B------:R-:W-:Y:S02]  /*0d80*/  SHF.R.S32.HI R204, RZ, 0x1f, R205 ;  /* 0x0000001fffcc7819 */ /* 0x000fe400000114cd */
[----:B------:R-:W-:Y:S01]  /*0d90*/  LOP3.LUT R10, R5, 0x1, RZ, 0xc0, !PT ;  /* 0x00000001050a7812 */ /* 0x000fe200078ec0ff */
[----:B------:R-:W-:Y:S01]  /*0da0*/  IMAD.SHL.U32 R2, R6, 0x40, RZ ;  /* 0x0000004006027824 */ /* 0x000fe200078e00ff */
[----:B------:R-:W-:-:S02]  /*0db0*/  LOP3.LUT R0, R3, 0x8, R0, 0xf8, !PT ;  /* 0x0000000803007812 */ /* 0x000fc400078ef800 */
[----:B------:R-:W-:Y:S02]  /*0dc0*/  SHF.R.U32.HI R3, RZ, 0x3, R3 ;  /* 0x00000003ff037819 */ /* 0x000fe40000011603 */
[----:B------:R-:W-:Y:S02]  /*0dd0*/  LOP3.LUT R11, R11, 0xfffffffc, RZ, 0xc0, !PT ;  /* 0xfffffffc0b0b7812 */ /* 0x000fe400078ec0ff */
[----:B------:R-:W-:Y:S02]  /*0de0*/  LOP3.LUT R7, R7, 0xffffff8, RZ, 0xc0, !PT ;  /* 0x0ffffff807077812 */ /* 0x000fe400078ec0ff */
[----:B------:R-:W-:Y:S02]  /*0df0*/  LEA.HI R204, R204, R205, RZ, 0x2 ;  /* 0x000000cdcccc7211 */ /* 0x000fe400078f10ff */
[----:B------:R-:W-:Y:S01]  /*0e00*/  ISETP.NE.U32.AND P3, PT, R10, 0x1, PT ;  /* 0x000000010a00780c */ /* 0x000fe20003f65070 */
[C---:B------:R-:W-:Y:S01]  /*0e10*/  IMAD.SHL.U32 R10, R5.reuse, 0x40, RZ ;  /* 0x00000040050a7824 */ /* 0x040fe200078e00ff */
[----:B------:R-:W-:Y:S01]  /*0e20*/  LOP3.LUT R3, R0, R3, RZ, 0x3c, !PT ;  /* 0x0000000300037212 */ /* 0x000fe200078e3cff */
[----:B------:R-:W-:Y:S01]  /*0e30*/  IMAD.IADD R0, R134, 0x1, -R11 ;  /* 0x0000000186007824 */ /* 0x000fe200078e0a0b */
[----:B------:R-:W-:Y:S01]  /*0e40*/  SHF.R.S32.HI R208, RZ, 0x2, R204 ;  /* 0x00000002ffd07819 */ /* 0x000fe200000114cc */
[----:B------:R-:W-:Y:S01]  /*0e50*/  IMAD.IADD R7, R8, 0x1, -R7 ;  /* 0x0000000108077824 */ /* 0x000fe200078e0a07 */
[----:B------:R-:W-:Y:S01]  /*0e60*/  R2P PR, R5, 0x6 ;  /* 0x0000000605007804 */ /* 0x000fe20000000000 */
[----:B------:R-:W-:Y:S01]  /*0e70*/  IMAD.SHL.U32 R11, R4, 0x8, RZ ;  /* 0x00000008040b7824 */ /* 0x000fe200078e00ff */
[----:B------:R-:W-:Y:S01]  /*0e80*/  LOP3.LUT R10, R10, 0x1c0, RZ, 0xc0, !PT ;  /* 0x000001c00a0a7812 */ /* 0x000fe200078ec0ff */
[----:B------:R-:W-:Y:S01]  /*0e90*/  IMAD.SHL.U32 R5, R8, 0x400, RZ ;  /* 0x0000040008057824 */ /* 0x000fe200078e00ff */
[----:B------:R-:W-:Y:S01]  /*0ea0*/  LOP3.LUT R2, R2, 0x1c0, RZ, 0xc0, !PT ;  /* 0x000001c002027812 */ /* 0x000fe200078ec0ff */
[----:B------:R-:W-:Y:S01]  /*0eb0*/  IMAD R208, R7, 0x10, R208 ;  /* 0x0000001007d07824 */ /* 0x000fe200078e02d0 */
[C---:B------:R-:W-:Y:S01]  /*0ec0*/  LEA.HI R7, R0.reuse, R0, RZ, 0x1 ;  /* 0x0000000000077211 */ /* 0x040fe200078f08ff */
[----:B------:R-:W-:Y:S01]  /*0ed0*/  IMAD R221, R0, 0x2, R5 ;  /* 0x0000000200dd7824 */ /* 0x000fe200078e0205 */
[----:B------:R-:W-:Y:S01]  /*0ee0*/  LEA.HI R10, R10, R10, RZ, 0x1d ;  /* 0x0000000a0a0a7211 */ /* 0x000fe200078fe8ff */
[----:B------:R-:W-:Y:S01]  /*0ef0*/  IMAD R4, R4, 0x200, R3 ;  /* 0x0000020004047824 */ /* 0x000fe200078e0203 */
[----:B------:R-:W-:Y:S01]  /*0f00*/  LOP3.LUT R11, R2, 0x8, R11, 0xf8, !PT ;  /* 0x00000008020b7812 */ /* 0x000fe200078ef80b */
[----:B------:R-:W-:Y:S01]  /*0f10*/  IMAD.MOV.U32 R3, RZ, RZ, 0x20 ;  /* 0x00000020ff037424 */ /* 0x000fe200078e00ff */
[----:B------:R-:W-:Y:S01]  /*0f20*/  SHF.R.U32.HI R2, RZ, 0x3, R2 ;  /* 0x00000003ff027819 */ /* 0x000fe20000011602 */
[----:B------:R-:W-:Y:S01]  /*0f30*/  IMAD.IADD R221, R221, 0x1, R10 ;  /* 0x00000001dddd7824 */ /* 0x000fe200078e020a */
[----:B------:R-:W-:-:S02]  /*0f40*/  LOP3.LUT R7, R7, 0x1ffffffe, RZ, 0xc0, !PT ;  /* 0x1ffffffe07077812 */ /* 0x000fc400078ec0ff */
[----:B------:R-:W-:Y:S02]  /*0f50*/  LOP3.LUT R2, R11, R2, RZ, 0x3c, !PT ;  /* 0x000000020b027212 */ /* 0x000fe400078e3cff */
[----:B------:R-:W-:Y:S01]  /*0f60*/  LOP3.LUT R9, R9, 0xfffffe00, RZ, 0xc0, !PT ;  /* 0xfffffe0009097812 */ /* 0x000fe200078ec0ff */
[----:B------:R-:W-:Y:S01]  /*0f70*/  IMAD.IADD R7, R0, 0x1, -R7 ;  /* 0x0000000100077824 */ /* 0x000fe200078e0a07 */
[----:B------:R-:W-:Y:S02]  /*0f80*/  LOP3.LUT R204, R204, 0x7ffffffc, RZ, 0xc0, !PT ;  /* 0x7ffffffccccc7812 */ /* 0x000fe400078ec0ff */
[-C--:B------:R-:W-:Y:S01]  /*0f90*/  IADD3 R0, R2, R9.reuse, R5 ;  /* 0x0000000902007210 */ /* 0x080fe20007ffe005 */
[----:B------:R-:W-:Y:S01]  /*0fa0*/  IMAD.MOV.U32 R5, RZ, RZ, 0x40 ;  /* 0x00000040ff057424 */ /* 0x000fe200078e00ff */
[----:B------:R-:W-:Y:S01]  /*0fb0*/  LEA R221, R221, 0x80, 0x1 ;  /* 0x00000080dddd7811 */ /* 0x000fe200078e08ff */
[----:B------:R-:W-:Y:S01]  /*0fc0*/  IMAD.IADD R204, R205, 0x1, -R204 ;  /* 0x00000001cdcc7824 */ /* 0x000fe200078e0acc */
[----:B------:R-:W-:Y:S01]  /*0fd0*/  LOP3.LUT P0, RZ, R6, 0x2, RZ, 0xc0, !PT ;  /* 0x0000000206ff7812 */ /* 0x000fe2000780c0ff */
[----:B------:R-:W-:Y:S01]  /*0fe0*/  IMAD R206, R7, 0x8, R208 ;  /* 0x0000000807ce7824 */ /* 0x000fe200078e02d0 */
[----:B------:R-:W-:Y:S01]  /*0ff0*/  LOP3.LUT R2, R2, R9, RZ, 0xfc, !PT ;  /* 0x0000000902027212 */ /* 0x000fe200078efcff */
[----:B------:R-:W-:Y:S01]  /*1000*/  IMAD.SHL.U32 R204, R204, 0x2, RZ ;  /* 0x00000002cccc7824 */ /* 0x000fe200078e00ff */
[----:B------:R-:W-:-:S02]  /*1010*/  SEL R207, R3, 0xffffffe0, !P1 ;  /* 0xffffffe003cf7807 */ /* 0x000fc40004800000 */
[C---:B------:R-:W-:Y:S02]  /*1020*/  IADD3 R220, R221.reuse, -0x10, RZ ;  /* 0xfffffff0dddc7810 */ /* 0x040fe40007ffe0ff */
[----:B------:R-:W-:Y:S01]  /*1030*/  LOP3.LUT P4, RZ, R6, 0x4, RZ, 0xc0, !PT ;  /* 0x0000000406ff7812 */ /* 0x000fe2000788c0ff */
[----:B------:R-:W-:Y:S01]  /*1040*/  IMAD.IADD R219, R221, 0x1, R207 ;  /* 0x00000001dddb7824 */ /* 0x000fe200078e02cf */
[----:B------:R-:W-:Y:S02]  /*1050*/  SEL R183, R3, 0xffffffe0, !P0 ;  /* 0xffffffe003b77807 */ /* 0x000fe40004000000 */
[----:B------:R-:W-:Y:S02]  /*1060*/  @P3 IADD3 R220, R221, 0x10, RZ ;  /* 0x00000010dddc3810 */ /* 0x000fe40007ffe0ff */
[----:B------:R-:W-:Y:S02]  /*1070*/  LEA R178, R2, 0x100, 0x1 ;  /* 0x0000010002b27811 */ /* 0x000fe400078e08ff */
        /* <DEDUP_REMOVED lines=16> */
[----:B------:R-:W-:Y:S01]  /*1180*/  SHF.R.S32.HI R211, RZ, 0x1f, R210 ;  /* 0x0000001fffd37819 */ /* 0x000fe200000114d2 */
[C---:B------:R-:W-:Y:S01]  /*1190*/  IMAD.IADD R177, R3.reuse, 0x1, R178 ;  /* 0x0000000103b17824 */ /* 0x040fe200078e02b2 */
[----:B------:R-:W-:Y:S01]  /*11a0*/  SHF.R.S32.HI R198, RZ, 0x1f, R199 ;  /* 0x0000001fffc67819 */ /* 0x000fe200000114c7 */
[----:B------:R-:W-:Y:S01]  /*11b0*/  IMAD.IADD R224, R3, 0x1, R224 ;  /* 0x0000000103e07824 */ /* 0x000fe200078e02e0 */
[----:B------:R-:W-:Y:S01]  /*11c0*/  SHF.R.S32.HI R197, RZ, 0x1f, R200 ;  /* 0x0000001fffc57819 */ /* 0x000fe200000114c8 */
[----:B------:R-:W-:Y:S01]  /*11d0*/  IMAD.IADD R179, R181, 0x1, R3 ;  /* 0x00000001b5b37824 */ /* 0x000fe200078e0203 */
[----:B------:R-:W-:-:S02]  /*11e0*/  IADD3 R202, R203, 0x100, RZ ;  /* 0x00000100cbca7810 */ /* 0x000fc40007ffe0ff */
[----:B------:R-:W-:Y:S02]  /*11f0*/  IADD3 R201, R203, 0xc100, RZ ;  /* 0x0000c100cbc97810 */ /* 0x000fe40007ffe0ff */
[----:B------:R-:W-:Y:S02]  /*1200*/  LEA R185, R4, 0xc100, 0x1 ;  /* 0x0000c10004b97811 */ /* 0x000fe400078e08ff */
[----:B------:R-:W-:Y:S02]  /*1210*/  SHF.R.S32.HI R213, RZ, 0x1f, R216 ;  /* 0x0000001fffd57819 */ /* 0x000fe400000114d8 */
[----:B------:R-:W-:Y:S02]  /*1220*/  SHF.R.S32.HI R212, RZ, 0x1f, R215 ;  /* 0x0000001fffd47819 */ /* 0x000fe400000114d7 */
[----:B------:R-:W-:Y:S02]  /*1230*/  SHF.R.S32.HI R209, RZ, 0x1f, R214 ;  /* 0x0000001fffd17819 */ /* 0x000fe400000114d6 */
.L_x_3786:
        /* <DEDUP_REMOVED lines=34> */
.L_x_3701:
[----:B------:R-:W-:-:S04]  /*1460*/  ISETP.NE.U32.AND P1, PT, RZ, c[0x0][0x368], PT ;  /* 0x0000da00ff007a0c */ /* 0x000fc80003f25070 */
[----:B------:R-:W-:-:S13]  /*1470*/  ISETP.NE.AND.EX P1, PT, RZ, c[0x0][0x36c], PT, P1 ;  /* 0x0000db00ff007a0c */ /* 0x000fda0003f25310 */
[----:B------:R-:W-:Y:S05]  /*1480*/  @!P1 BRA `(.L_x_3702) ;  /* 0x0000004000009947 */ /* 0x000fea0003800000 */
[----:B------:R-:W-:-:S04]  /*1490*/  LEA R80, P1, R226, c[0x0][0x368], 0x2 ;  /* 0x0000da00e2507a11 */ /* 0x000fc800078210ff */
[----:B------:R-:W-:-:S05]  /*14a0*/  LEA.HI.X R81, R226, c[0x0][0x36c], R225, 0x2, P1 ;  /* 0x0000db00e2517a11 */ /* 0x000fca00008f14e1 */
[----:B------:R2:W5:Y:S01]  /*14b0*/  LDG.E R80, [R80.64] ;  /* 0x0000000850507981 */ /* 0x000562000c1e1900 */
[----:B------:R-:W-:Y:S05]  /*14c0*/  BRA `(.L_x_3703) ;  /* 0x0000005000007947 */ /* 0x000fea0003800000 */
.L_x_3702:
[----:B------:R-:W-:Y:S01]  /*14d0*/  MOV R80, c[0x0][0x1d0] ;  /* 0x0000740000507a02 */ /* 0x000fe20000000f00 */
[----:B------:R-:W-:Y:S05]  /*14e0*/  @!P0 BRA `(.L_x_3703) ;  /* 0x0000003000008947 */ /* 0x000fea0003800000 */
[----:B------:R-:W2:Y:S04]  /*14f0*/  LDG.E R0, [R4.64] ;  /* 0x0000000804007981 */ /* 0x000ea8000c1e1900 */
[----:B------:R-:W2:Y:S02]  /*1500*/  LDG.E R9, [R4.64+0x4] ;  /* 0x0000040804097981 */ /* 0x000ea4000c1e1900 */
[----:B--2---:R-:W-:-:S05]  /*1510*/  IADD3 R80, -R0, R9, RZ ;  /* 0x0000000900507210 */ /* 0x004fca0007ffe1ff */
.L_x_3703:
[--C-:B-----5:R-:W-:Y:S01]  /*1520*/  IMAD.IADD R80, R80, 0x1, -R7.reuse ;  /* 0x0000000150507824 */ /* 0x120fe200078e0a07 */
[C---:B------:R-:W-:Y:S01]  /*1530*/  LOP3.LUT R9, R190.reuse, 0xff000000, RZ, 0xc0, !PT ;  /* 0xff000000be097812 */ /* 0x040fe200078ec0ff */
[----:B------:R-:W-:Y:S01]  /*1540*/  BSSY B0, `(.L_x_3704) ;  /* 0x0000029000007945 */ /* 0x000fe20003800000 */
[----:B------:R-:W-:Y:S01]  /*1550*/  LOP3.LUT R230, R190, 0xff0000, RZ, 0xc0, !PT ;  /* 0x00ff0000bee67812 */ /* 0x000fe200078ec0ff */
[----:B------:R-:W-:Y:S01]  /*1560*/  IMAD.IADD R8, R8, 0x1, R7 ;  /* 0x0000000108087824 */ /* 0x000fe200078e0207 */
[C---:B------:R-:W-:Y:S01]  /*1570*/  ISETP.GE.AND P1, PT, R80.reuse, 0x1, PT ;  /* 0x000000015000780c */ /* 0x040fe20003f26270 */
[----:B------:R-:W-:Y:S01]  /*1580*/  IMAD.MOV.U32 R7, RZ, RZ, RZ ;  /* 0x000000ffff077224 */ /* 0x000fe200078e00ff */
[----:B------:R-:W-:-:S02]  /*1590*/  IADD3 R2, R80, 0x3f, RZ ;  /* 0x0000003f50027810 */ /* 0x000fc40007ffe0ff */
[----:B------:R-:W-:Y:S02]  /*15a0*/  SHF.R.U32.HI R9, RZ, 0x8, R9 ;  /* 0x00000008ff097819 */ /* 0x000fe40000011609 */
[----:B-1----:R-:W-:Y:S02]  /*15b0*/  SHF.R.S32.HI R5, RZ, 0x1f, R2 ;  /* 0x0000001fff057819 */ /* 0x002fe40000011402 */
[----:B------:R-:W-:Y:S02]  /*15c0*/  LEA.HI R230, R230, R9, RZ, 0x10 ;  /* 0x00000009e6e67211 */ /* 0x000fe400078f80ff */
[----:B------:R-:W-:Y:S02]  /*15d0*/  LEA.HI R2, R5, R2, RZ, 0x6 ;  /* 0x0000000205027211 */ /* 0x000fe400078f30ff */
[----:B------:R-:W-:Y:S02]  /*15e0*/  LOP3.LUT R231, R230, 0xff, RZ, 0xc0, !PT ;  /* 0x000000ffe6e77812 */ /* 0x000fe400078ec0ff */
[----:B------:R-:W-:-:S02]  /*15f0*/  SHF.R.U32.HI R230, RZ, 0x10, R230 ;  /* 0x00000010ffe67819 */ /* 0x000fc400000116e6 */
[----:B------:R-:W-:Y:S01]  /*1600*/  SHF.R.S32.HI R2, RZ, 0x6, R2 ;  /* 0x00000006ff027819 */ /* 0x000fe20000011402 */
[----:B------:R-:W-:Y:S05]  /*1610*/  @!P1 BRA `(.L_x_3705) ;  /* 0x000001b000009947 */ /* 0x000fea0003800000 */
[----:B------:R-:W-:-:S04]  /*1620*/  ISETP.NE.AND P1, PT, R230, RZ, PT ;  /* 0x000000ffe600720c */ /* 0x000fc80003f25270 */
[----:B------:R-:W-:-:S04]  /*1630*/  SEL R5, R230, c[0x0][0x338], P1 ;  /* 0x0000ce00e6057a07 */ /* 0x000fc80000800000 */
[-C--:B------:R-:W-:Y:S02]  /*1640*/  IABS R9, R5.reuse ;  /* 0x0000000500097213 */ /* 0x080fe40000000000 */
[----:B------:R-:W-:Y:S02]  /*1650*/  IADD3 R10, R2, -0x1, R5 ;  /* 0xffffffff020a7810 */ /* 0x000fe40007ffe005 */
[----:B------:R-:W1:Y:S01]  /*1660*/  I2F.RP R11, R9 ;  /* 0x00000009000b7306 */ /* 0x000e620000209400 */
[----:B------:R-:W-:-:S05]  /*1670*/  IABS R0, R5 ;  /* 0x0000000500007213 */ /* 0x000fca0000000000 */
[----:B------:R-:W-:Y:S02]  /*1680*/  IMAD.MOV R0, RZ, RZ, -R0 ;  /* 0x000000ffff007224 */ /* 0x000fe400078e0a00 */
[----:B-1----:R-:W1:Y:S02]  /*1690*/  MUFU.RCP R14, R11 ;  /* 0x0000000b000e7308 */ /* 0x002e640000001000 */
[----:B-1----:R-:W-:-:S06]  /*16a0*/  IADD3 R14, R14, 0xffffffe, RZ ;  /* 0x0ffffffe0e0e7810 */ /* 0x002fcc0007ffe0ff */
[----:B------:R-:W1:Y:S02]  /*16b0*/  F2I.FTZ.U32.TRUNC.NTZ R15, R14 ;  /* 0x0000000e000f7305 */ /* 0x000e64000021f000 */
[--C-:B-1----:R-:W-:Y:S02]  /*16c0*/  IMAD.MOV R4, RZ, RZ, -R15.reuse ;  /* 0x000000ffff047224 */ /* 0x102fe400078e0a0f */
[----:B------:R-:W-:Y:S02]  /*16d0*/  IMAD.MOV.U32 R14, RZ, RZ, RZ ;  /* 0x000000ffff0e7224 */ /* 0x000fe400078e00ff */
[----:B------:R-:W-:Y:S01]  /*16e0*/  IMAD R7, R4, R9, RZ ;  /* 0x0000000904077224 */ /* 0x000fe200078e02ff */
[----:B------:R-:W-:Y:S02]  /*16f0*/  IABS R4, R10 ;  /* 0x0000000a00047213 */ /* 0x000fe40000000000 */
[----:B------:R-:W-:Y:S01]  /*1700*/  LOP3.LUT R10, R10, R5, RZ, 0x3c, !PT ;  /* 0x000000050a0a7212 */ /* 0x000fe200078e3cff */
[----:B------:R-:W-:-:S03]  /*1710*/  IMAD.HI.U32 R7, R15, R7, R14 ;  /* 0x000000070f077227 */ /* 0x000fc600078e000e */
[----:B------:R-:W-:-:S03]  /*1720*/  ISETP.GE.AND P1, PT, R10, RZ, PT ;  /* 0x000000ff0a00720c */ /* 0x000fc60003f26270 */
        /* <DEDUP_REMOVED lines=10> */
.L_x_3705:
[----:B------:R-:W-:Y:S05]  /*17d0*/  BSYNC B0 ;  /* 0x0000000000007941 */ /* 0x000fea0003800000 */
.L_x_3704:
[----:B------:R-:W-:Y:S01]  /*17e0*/  IMAD R229, R231, R7, RZ ;  /* 0x00000007e7e57224 */ /* 0x000fe200078e02ff */
[----:B------:R-:W-:Y:S01]  /*17f0*/  PRMT R9, RZ, 0x7610, R9 ;  /* 0x00007610ff097816 */ /* 0x000fe20000000009 */
[----:B------:R-:W-:Y:S01]  /*1800*/  IMAD.MOV.U32 R0, RZ, RZ, RZ ;  /* 0x000000ffff007224 */ /* 0x000fe200078e00ff */
[----:B------:R-:W-:Y:S01]  /*1810*/  CS2R R114, SRZ ;  /* 0x0000000000727805 */ /* 0x000fe2000001ff00 */
[----:B------:R-:W-:Y:S01]  /*1820*/  IMAD.IADD R5, R229, 0x1, R7 ;  /* 0x00000001e5057824 */ /* 0x000fe200078e0207 */
[----:B------:R-:W-:Y:S01]  /*1830*/  MOV R7, RZ ;  /* 0x000000ff00077202 */ /* 0x000fe20000000f00 */
        /* <DEDUP_REMOVED lines=54> */
[----:B------:R-:W-:Y:S02]  /*1ba0*/  SHF.R.S32.HI R5, RZ, 0x1f, R6 ;  /* 0x0000001fff057819 */ /* 0x000fe40000011406 */
[----:B------:R-:W-:Y:S02]  /*1bb0*/  MOV R0, c[0x0][0x2c4] ;  /* 0x0000b10000007a02 */ /* 0x000fe40000000f00 */
[----:B------:R-:W-:Y:S01]  /*1bc0*/  IADD3 R9, P1, R195, R8, RZ ;  /* 0x00000008c3097210 */ /* 0x000fe20007f3e0ff */
[----:B------:R-:W-:Y:S01]  /*1bd0*/  IMAD R5, R5, c[0x0][0x178], RZ ;  /* 0x00005e0005057a24 */ /* 0x000fe200078e02ff */
[----:B------:R-:W-:Y:S02]  /*1be0*/  ISETP.NE.AND P2, PT, R0, 0x1, PT ;  /* 0x000000010000780c */ /* 0x000fe40003f45270 */
[----:B------:R-:W-:Y:S01]  /*1bf0*/  LEA R0, R184, R195, 0x5 ;  /* 0x000000c3b8007211 */ /* 0x000fe200078e28ff */
[----:B------:R-:W-:Y:S01]  /*1c00*/  IMAD R10, R6, c[0x0][0x17c], R5 ;  /* 0x00005f00060a7a24 */ /* 0x000fe200078e0205 */
[----:B------:R-:W-:Y:S01]  /*1c10*/  ISETP.GE.AND P6, PT, R210, c[0x0][0x198], PT ;  /* 0x00006600d2007a0c */ /* 0x000fe20003fc6270 */
[----:B------:R-:W-:Y:S01]  /*1c20*/  IMAD.WIDE.U32 R6, R6, c[0x0][0x178], RZ ;  /* 0x00005e0006067a25 */ /* 0x000fe200078e00ff */
[----:B------:R-:W-:-:S02]  /*1c30*/  LEA R0, R189, R0, 0x7 ;  /* 0x00000000bd007211 */ /* 0x000fc400078e38ff */
[----:B------:R-:W-:Y:S01]  /*1c40*/  ISETP.GE.AND P4, PT, R200, c[0x0][0x198], PT ;  /* 0x00006600c8007a0c */ /* 0x000fe20003f86270 */
[----:B------:R-:W-:Y:S01]  /*1c50*/  IMAD.IADD R11, R7, 0x1, R10 ;  /* 0x00000001070b7824 */ /* 0x000fe200078e020a */
[----:B------:R-:W-:Y:S01]  /*1c60*/  MOV R10, R6 ;  /* 0x00000006000a7202 */ /* 0x000fe20000000f00 */
[----:B------:R-:W-:Y:S01]  /*1c70*/  IMAD.WIDE.U32 R16, R9, c[0x0][0x1e0], R210 ;  /* 0x0000780009107a25 */ /* 0x000fe200078e00d2 */
[----:B------:R-:W-:Y:S02]  /*1c80*/  SEL R6, R225, RZ, !P5 ;  /* 0x000000ffe1067207 */ /* 0x000fe40006800000 */
[----:B------:R-:W-:Y:S01]  /*1c90*/  MOV R4, R0 ;  /* 0x0000000000047202 */ /* 0x000fe20000000f00 */
[----:B------:R-:W-:Y:S01]  /*1ca0*/  @P2 IMAD.HI.U32 R5, R0, c[0x0][0x2c8], RZ ;  /* 0x0000b20000052a27 */ /* 0x000fe200078e00ff */
[----:B-1----:R-:W-:-:S03]  /*1cb0*/  SHF.R.S32.HI R14, RZ, 0x1f, R8 ;  /* 0x0000001fff0e7819 */ /* 0x002fc60000011408 */
[----:B------:R-:W-:Y:S01]  /*1cc0*/  IMAD.WIDE.U32 R10, R227, c[0x0][0x1b8], R10 ;  /* 0x00006e00e30a7a25 */ /* 0x000fe200078e000a */
[----:B------:R-:W-:Y:S02]  /*1cd0*/  @P2 SHF.R.U32.HI R4, RZ, c[0x0][0x2cc], R5 ;  /* 0x0000b300ff042a19 */ /* 0x000fe40000011605 */
[----:B------:R-:W-:Y:S01]  /*1ce0*/  LEA.HI.X.SX32 R7, R195, R14, 0x1, P1 ;  /* 0x0000000ec3077211 */ /* 0x000fe200008f0eff */
[----:B------:R-:W-:Y:S01]  /*1cf0*/  IMAD R6, R6, c[0x0][0x1c0], RZ ;  /* 0x0000700006067a24 */ /* 0x000fe200078e02ff */
[----:B------:R-:W-:Y:S01]  /*1d00*/  SEL R5, R226, RZ, !P5 ;  /* 0x000000ffe2057207 */ /* 0x000fe20006800000 */
[----:B------:R-:W-:Y:S01]  /*1d10*/  IMAD R11, R227, c[0x0][0x1bc], R11 ;  /* 0x00006f00e30b7a24 */ /* 0x000fe200078e020b */
[----:B------:R-:W-:Y:S01]  /*1d20*/  ISETP.GE.AND P1, PT, R210, c[0x0][0x1d4], PT ;  /* 0x00007500d2007a0c */ /* 0x000fe20003f26270 */
[----:B------:R-:W-:Y:S01]  /*1d30*/  IMAD R8, R7, c[0x0][0x1e0], RZ ;  /* 0x0000780007087a24 */ /* 0x000fe200078e02ff */
[----:B------:R-:W-:Y:S01]  /*1d40*/  ISETP.GE.AND P2, PT, R199, c[0x0][0x1d4], PT ;  /* 0x00007500c7007a0c */ /* 0x000fe20003f46270 */
[----:B------:R-:W-:Y:S01]  /*1d50*/  IMAD R7, R7, c[0x0][0x208], RZ ;  /* 0x0000820007077a24 */ /* 0x000fe200078e02ff */
[----:B------:R-:W-:Y:S01]  /*1d60*/  ISETP.GE.AND P5, PT, R199, c[0x0][0x198], PT ;  /* 0x00006600c7007a0c */ /* 0x000fe20003fa6270 */
[----:B------:R-:W-:-:S02]  /*1d70*/  IMAD R8, R9, c[0x0][0x1e4], R8 ;  /* 0x0000790009087a24 */ /* 0x000fc400078e0208 */
[C---:B------:R-:W-:Y:S02]  /*1d80*/  IMAD R6, R5.reuse, c[0x0][0x1c4], R6 ;  /* 0x0000710005067a24 */ /* 0x040fe400078e0206 */
[----:B------:R-:W-:Y:S01]  /*1d90*/  IMAD.WIDE.U32 R10, R5, c[0x0][0x1c0], R10 ;  /* 0x00007000050a7a25 */ /* 0x000fe200078e000a */
[----:B------:R-:W-:Y:S02]  /*1da0*/  IADD3 R17, R17, R8, RZ ;  /* 0x0000000811117210 */ /* 0x000fe40007ffe0ff */
[----:B------:R-:W-:Y:S01]  /*1db0*/  IADD3 R5, -R4, RZ, RZ ;  /* 0x000000ff04057210 */ /* 0x000fe20007ffe1ff */
[----:B------:R-:W-:Y:S01]  /*1dc0*/  IMAD.WIDE.U32 R14, R9, c[0x0][0x208], R210 ;  /* 0x00008200090e7a25 */ /* 0x000fe200078e00d2 */
[----:B------:R-:W-:Y:S02]  /*1dd0*/  SHF.R.S32.HI R8, RZ, 0x1f, R4 ;  /* 0x0000001fff087819 */ /* 0x000fe40000011404 */
[----:B------:R-:W-:Y:S01]  /*1de0*/  IADD3 R11, R11, R6, RZ ;  /* 0x000000060b0b7210 */ /* 0x000fe20007ffe0ff */
[----:B------:R-:W-:-:S02]  /*1df0*/  IMAD R7, R9, c[0x0][0x20c], R7 ;  /* 0x0000830009077a24 */ /* 0x000fc400078e0207 */
[----:B------:R-:W-:Y:S02]  /*1e00*/  IMAD R5, R5, c[0x0][0x2c4], R0 ;  /* 0x0000b10005057a24 */ /* 0x000fe400078e0200 */
[----:B------:R-:W-:Y:S02]  /*1e10*/  IMAD.IADD R15, R15, 0x1, R7 ;  /* 0x000000010f0f7824 */ /* 0x000fe400078e0207 */
        /* <DEDUP_REMOVED lines=8> */
[C---:B------:R-:W-:Y:S02]  /*1ea0*/  IMAD R7, R5.reuse, c[0x0][0x1ac], R4 ;  /* 0x00006b0005077a24 */ /* 0x040fe400078e0204 */
[----:B------:R-:W-:-:S04]  /*1eb0*/  IMAD.WIDE.U32 R4, R5, c[0x0][0x1a8], R10 ;  /* 0x00006a0005047a25 */ /* 0x000fc800078e000a */
[----:B------:R-:W-:Y:S01]  /*1ec0*/  IMAD R239, R227, c[0x0][0x1ec], R239 ;  /* 0x00007b00e3ef7a24 */ /* 0x000fe200078e02ef */
[----:B------:R-:W-:Y:S01]  /*1ed0*/  IADD3 R5, R5, R7, RZ ;  /* 0x0000000705057210 */ /* 0x000fe20007ffe0ff */
[----:B------:R-:W-:Y:S01]  /*1ee0*/  IMAD R237, R227, c[0x0][0x214], R237 ;  /* 0x00008500e3ed7a24 */ /* 0x000fe200078e02ed */
        /* <DEDUP_REMOVED lines=9> */
[----:B------:R-:W-:Y:S01]  /*1f80*/  IMAD R9, R3, c[0x0][0x1f4], R6 ;  /* 0x00007d0003097a24 */ /* 0x000fe200078e0206 */
[----:B------:R-:W-:Y:S01]  /*1f90*/  LEA R4, R189, R195, 0x7 ;  /* 0x000000c3bd047211 */ /* 0x000fe200078e38ff */
[----:B------:R-:W-:-:S02]  /*1fa0*/  IMAD R7, R3, c[0x0][0x21c], R0 ;  /* 0x0000870003077a24 */ /* 0x000fc400078e0200 */
[----:B------:R-:W-:-:S04]  /*1fb0*/  IMAD.WIDE.U32 R238, R3, c[0x0][0x1f0], R238 ;  /* 0x00007c0003ee7a25 */ /* 0x000fc800078e00ee */
[----:B------:R-:W-:Y:S01]  /*1fc0*/  IMAD.WIDE.U32 R236, R3, c[0x0][0x218], R236 ;  /* 0x0000860003ec7a25 */ /* 0x000fe200078e00ec */
[----:B------:R-:W-:Y:S02]  /*1fd0*/  IADD3 R3, R2, -0x1, RZ ;  /* 0xffffffff02037810 */ /* 0x000fe40007ffe0ff */
[----:B------:R-:W-:Y:S02]  /*1fe0*/  IADD3 R228, R239, R9, RZ ;  /* 0x00000009efe47210 */ /* 0x000fe40007ffe0ff */
[----:B------:R-:W-:Y:S01]  /*1ff0*/  IADD3 R190, R237, R7, RZ ;  /* 0x00000007edbe7210 */ /* 0x000fe20007ffe0ff */
[----:B------:R-:W-:Y:S05]  /*2000*/  BRA.DIV ~URZ, `(.L_x_3707) ;  /* 0x00009f727f007947 */ /* 0x000fea000b800000 */
[----:B------:R1:W3:Y:S02]  /*2010*/  SHFL.IDX PT, R15, R5, RZ, 0x181f ;  /* 0x00181fff050f7589 */ /* 0x0002e400000e0000 */
.L_x_3791:
[----:B------:R-:W-:Y:S05]  /*2020*/  BRA.DIV ~URZ, `(.L_x_3708) ;  /* 0x00009fc27f007947 */ /* 0x000fea000b800000 */
[----:B------:R4:W1:Y:S02]  /*2030*/  SHFL.IDX PT, R7, R13, RZ, 0x181f ;  /* 0x00181fff0d077589 */ /* 0x00086400000e0000 */
.L_x_3792:
[----:B------:R-:W-:Y:S01]  /*2040*/  IMAD R17, R12, c[0x0][0x2c4], RZ ;  /* 0x0000b1000c117a24 */ /* 0x000fe200078e02ff */
[----:B------:R-:W-:Y:S04]  /*2050*/  BSSY B0, `(.L_x_3709) ;  /* 0x000000f000007945 */ /* 0x000fe80003800000 */
[----:B------:R-:W-:-:S13]  /*2060*/  ISETP.GE.AND P0, PT, R4, R17, PT ;  /* 0x000000110400720c */ /* 0x000fda0003f06270 */
[----:B------:R-:W-:Y:S05]  /*2070*/  @P0 BRA `(.L_x_3710) ;  /* 0x000000c000000947 */ /* 0x000fea0003800000 */
[CC--:B-1----:R-:W-:Y:S02]  /*2080*/  LEA R8, P0, R210.reuse, R7.reuse, 0x1 ;  /* 0x00000007d2087211 */ /* 0x0c2fe400078008ff */
[C---:B------:R-:W-:Y:S02]  /*2090*/  LEA R6, P3, R199.reuse, R7, 0x1 ;  /* 0x00000007c7067211 */ /* 0x040fe400078608ff */
[----:B---3--:R-:W-:Y:S02]  /*20a0*/  LEA.HI.X R9, R210, R15, R211, 0x1, P0 ;  /* 0x0000000fd2097211 */ /* 0x008fe400000f0cd3 */
        /* <DEDUP_REMOVED lines=9> */
.L_x_3710:
[----:B------:R-:W-:Y:S05]  /*2140*/  BSYNC B0 ;  /* 0x0000000000007941 */ /* 0x000fea0003800000 */
.L_x_3709:
[----:B------:R-:W-:Y:S05]  /*2150*/  BRA.DIV ~URZ, `(.L_x_3711) ;  /* 0x00009ef27f007947 */ /* 0x000fea000b800000 */
[----:B---3--:R3:W2:Y:S04]  /*2160*/  SHFL.IDX PT, R15, R5, 0x1, 0x181f ;  /* 0x00381f00050f7f89 */ /* 0x0086a800000e0000 */
[----:B-1----:R3:W1:Y:S02]  /*2170*/  SHFL.IDX PT, R7, R13, 0x1, 0x181f ;  /* 0x00381f000d077f89 */ /* 0x00266400000e0000 */
.L_x_3793:
        /* <DEDUP_REMOVED lines=16> */
.L_x_3713:
[----:B------:R-:W-:Y:S05]  /*2280*/  BSYNC B0 ;  /* 0x0000000000007941 */ /* 0x000fea0003800000 */
.L_x_3712:
[----:B------:R-:W-:Y:S05]  /*2290*/  BRA.DIV ~URZ, `(.L_x_3714) ;  /* 0x00009e727f007947 */ /* 0x000fea000b800000 */
[----:B--2---:R2:W3:Y:S02]  /*22a0*/  SHFL.IDX PT, R15, R5, 0x2, 0x181f ;  /* 0x00581f00050f7f89 */ /* 0x0044e400000e0000 */
.L_x_3794:
[----:B------:R-:W-:Y:S05]  /*22b0*/  BRA.DIV ~URZ, `(.L_x_3715) ;  /* 0x00009ec27f007947 */ /* 0x000fea000b800000 */
[----:B-1----:R1:W2:Y:S02]  /*22c0*/  SHFL.IDX PT, R7, R13, 0x2, 0x181f ;  /* 0x00581f000d077f89 */ /* 0x0022a400000e0000 */
.L_x_3795:
[----:B------:R-:W-:Y:S01]  /*22d0*/  IADD3 R0, R4, 0x40, RZ ;  /* 0x0000004004007810 */ /* 0x000fe20007ffe0ff */
[----:B------:R-:W-:Y:S03]  /*22e0*/  BSSY B0, `(.L_x_3716) ;  /* 0x000000f000007945 */ /* 0x000fe60003800000 */
[----:B------:R-:W-:-:S13]  /*22f0*/  ISETP.GE.AND P0, PT, R0, R17, PT ;  /* 0x000000110000720c */ /* 0x000fda0003f06270 */
[----:B------:R-:W-:Y:S05]  /*2300*/  @P0 BRA `(.L_x_3717) ;  /* 0x000000c000000947 */ /* 0x000fea0003800000 */
[CC--:B--2---:R-:W-:Y:S02]  /*2310*/  LEA R8, P0, R210.reuse, R7.reuse, 0x1 ;  /* 0x00000007d2087211 */ /* 0x0c4fe400078008ff */
        /* <DEDUP_REMOVED lines=11> */
.L_x_3717:
[----:B------:R-:W-:Y:S05]  /*23d0*/  BSYNC B0 ;  /* 0x0000000000007941 */ /* 0x000fea0003800000 */
.L_x_3716:
[----:B------:R-:W-:Y:S05]  /*23e0*/  BRA.DIV ~URZ, `(.L_x_3718) ;  /* 0x00009df27f007947 */ /* 0x000fea000b800000 */
[----:B--23--:R-:W2:Y:S04]  /*23f0*/  SHFL.IDX PT, R5, R5, 0x3, 0x181f ;  /* 0x00781f0005057f89 */ /* 0x00cea800000e0000 */
[----:B------:R3:W1:Y:S02]  /*2400*/  SHFL.IDX PT, R7, R13, 0x3, 0x181f ;  /* 0x00781f000d077f89 */ /* 0x00066400000e0000 */
.L_x_3796:
[----:B------:R-:W-:-:S04]  /*2410*/  IADD3 R4, R4, 0x60, RZ ;  /* 0x0000006004047810 */ /* 0x000fc80007ffe0ff */
[----:B------:R-:W-:-:S13]  /*2420*/  ISETP.GE.AND P3, PT, R4, R17, PT ;  /* 0x000000110400720c */ /* 0x000fda0003f66270 */
[----:B-1----:R-:W-:-:S04]  /*2430*/  @!P3 LEA R10, P0, R210, R7, 0x1 ;  /* 0x00000007d20ab211 */ /* 0x002fc800078008ff */
[----:B--2---:R-:W-:Y:S02]  /*2440*/  @!P3 LEA.HI.X R11, R210, R5, R211, 0x1, P0 ;  /* 0x00000005d20bb211 */ /* 0x004fe400000f0cd3 */
        /* <DEDUP_REMOVED lines=18> */
[C---:B------:R-:W-:Y:S01]  /*2570*/  IMAD R0, R10.reuse, c[0x0][0x1e0], RZ ;  /* 0x000078000a007a24 */ /* 0x040fe200078e02ff */
[----:B------:R-:W-:Y:S01]  /*2580*/  ULDC.64 UR4, c[0x0][0x208] ;  /* 0x0000820000047ab9 */ /* 0x000fe20000000a00 */
[----:B------:R-:W-:Y:S01]  /*2590*/  IMAD R10, R10, c[0x0][0x208], RZ ;  /* 0x000082000a0a7a24 */ /* 0x000fe200078e02ff */
[C---:B------:R-:W-:Y:S01]  /*25a0*/  ISETP.GE.AND P3, PT, R6.reuse, 0x21, PT ;  /* 0x000000210600780c */ /* 0x040fe20003f66270 */
[----:B------:R-:W-:Y:S01]  /*25b0*/  IMAD R7, R3, c[0x0][0x1e4], R0 ;  /* 0x0000790003077a24 */ /* 0x000fe200078e0200 */
[----:B------:R-:W-:Y:S01]  /*25c0*/  ISETP.GE.AND P6, PT, R6, 0x1, PT ;  /* 0x000000010600780c */ /* 0x000fe20003fc6270 */
[----:B------:R-:W-:Y:S01]  /*25d0*/  IMAD.MOV.U32 R0, RZ, RZ, 0x20 ;  /* 0x00000020ff007424 */ /* 0x000fe200078e00ff */
[----:B------:R-:W-:Y:S01]  /*25e0*/  USHF.L.U32 UR7, UR4, 0x6, URZ ;  /* 0x0000000604077899 */ /* 0x000fe2000800063f */
[----:B------:R-:W-:Y:S01]  /*25f0*/  IMAD.IADD R7, R9, 0x1, R7 ;  /* 0x0000000109077824 */ /* 0x000fe200078e0207 */
[----:B------:R-:W-:Y:S01]  /*2600*/  UMOV UR6, 0x6 ;  /* 0x0000000600067882 */ /* 0x000fe20000000000 */
[----:B------:R-:W-:Y:S01]  /*2610*/  IMAD.WIDE.U32 R14, R0, c[0x0][0x1e0], RZ ;  /* 0x00007800000e7a25 */ /* 0x000fe200078e00ff */
[----:B------:R-:W-:Y:S01]  /*2620*/  USHF.L.U64.HI UR5, UR4, UR6, UR5 ;  /* 0x0000000604057299 */ /* 0x000fe20008010205 */
[----:B------:R-:W-:Y:S01]  /*2630*/  BSSY B0, `(.L_x_3719) ;  /* 0x0000046000007945 */ /* 0x000fe20003800000 */
[----:B------:R-:W-:Y:S01]  /*2640*/  LEA.HI.X R4, R8, R228, R7, 0x6, P0 ;  /* 0x000000e408047211 */ /* 0x000fe200000f3407 */
[----:B------:R-:W-:-:S02]  /*2650*/  IMAD R9, R0, c[0x0][0x1e4], RZ ;  /* 0x0000790000097a24 */ /* 0x000fc400078e02ff */
[----:B------:R-:W-:Y:S01]  /*2660*/  @P3 IADD3 R8, P0, R5, R14, RZ ;  /* 0x0000000e05083210 */ /* 0x000fe20007f1e0ff */
[----:B---34-:R-:W-:Y:S01]  /*2670*/  IMAD.WIDE.U32 R12, R3, c[0x0][0x208], RZ ;  /* 0x00008200030c7a25 */ /* 0x018fe200078e00ff */
[----:B------:R-:W-:Y:S02]  /*2680*/  @P6 LEA R14, P4, R5, c[0x0][0x1c8], 0x1 ;  /* 0x00007200050e6a11 */ /* 0x000fe400078808ff */
[----:B------:R-:W-:Y:S01]  /*2690*/  @P3 IADD3.X R9, R4, R15, R9, P0, !PT ;  /* 0x0000000f04093210 */ /* 0x000fe200007fe409 */
[----:B------:R-:W-:Y:S01]  /*26a0*/  IMAD R7, R3, c[0x0][0x20c], R10 ;  /* 0x0000830003077a24 */ /* 0x000fe200078e020a */
[----:B------:R-:W-:Y:S02]  /*26b0*/  @P6 LEA.HI.X R15, R5, c[0x0][0x1cc], R4, 0x1, P4 ;  /* 0x00007300050f6a11 */ /* 0x000fe400020f0c04 */
[----:B------:R-:W-:Y:S01]  /*26c0*/  LEA R4, P0, R12, R236, 0x6 ;  /* 0x000000ec0c047211 */ /* 0x000fe200078030ff */
[----:B------:R-:W-:Y:S01]  /*26d0*/  IMAD.IADD R7, R13, 0x1, R7 ;  /* 0x000000010d077824 */ /* 0x000fe200078e0207 */
[----:B------:R-:W-:Y:S01]  /*26e0*/  @P3 LEA R10, P5, R8, c[0x0][0x1c8], 0x1 ;  /* 0x00007200080a3a11 */ /* 0x000fe200078a08ff */
[----:B------:R-:W-:Y:S01]  /*26f0*/  @!PT LDS RZ, [RZ] ;  /* 0x00000000fffff984 */ /* 0x000fe20000000800 */
[----:B------:R-:W-:Y:S01]  /*2700*/  @!PT LDS RZ, [RZ] ;  /* 0x00000000fffff984 */ /* 0x000fe20000000800 */
[----:B------:R-:W-:Y:S01]  /*2710*/  @!PT LDS RZ, [RZ] ;  /* 0x00000000fffff984 */ /* 0x000fe20000000800 */
[----:B------:R1:W-:Y:S01]  /*2720*/  @P6 LDGSTS.E.BYPASS.LTC128B.128 [R203+0xc100], [R14.64], !P1 ;  /* 0x0c1000000ecb6fae */ /* 0x0003e2000c901d48 */
[----:B------:R-:W-:-:S02]  /*2730*/  @P6 ISETP.GE.AND P4, PT, R200, c[0x0][0x1d4], PT ;  /* 0x00007500c8006a0c */ /* 0x000fc40003f86270 */
[----:B------:R-:W-:Y:S01]  /*2740*/  LEA.HI.X R7, R12, R190, R7, 0x6, P0 ;  /* 0x000000be0c077211 */ /* 0x000fe200000f3407 */
[----:B------:R1:W-:Y:S01]  /*2750*/  @P6 LDGSTS.E.BYPASS.LTC128B.128 [R203+0xe100], [R14.64+0x80], !P2 ;  /* 0x0e1000800ecb6fae */ /* 0x0003e2000d101d48 */
[----:B------:R-:W-:Y:S01]  /*2760*/  @P3 LEA.HI.X R11, R8, c[0x0][0x1cc], R9, 0x1, P5 ;  /* 0x00007300080b3a11 */ /* 0x000fe200028f0c09 */
[----:B------:R-:W-:Y:S01]  /*2770*/  IMAD.MOV.U32 R8, RZ, RZ, 0x40 ;  /* 0x00000040ff087424 */ /* 0x000fe200078e00ff */
[----:B------:R-:W-:Y:S02]  /*2780*/  LEA R12, P5, R4, c[0x0][0x1f8], 0x1 ;  /* 0x00007e00040c7a11 */ /* 0x000fe400078a08ff */
[----:B------:R-:W-:Y:S02]  /*2790*/  @P3 ISETP.GE.AND P0, PT, R200, c[0x0][0x1d4], PT ;  /* 0x00007500c8003a0c */ /* 0x000fe40003f06270 */
[----:B------:R-:W-:Y:S02]  /*27a0*/  LEA.HI.X R13, R4, c[0x0][0x1fc], R7, 0x1, P5 ;  /* 0x00007f00040d7a11 */ /* 0x000fe400028f0c07 */
[----:B------:R-:W-:Y:S01]  /*27b0*/  ISETP.GE.AND P5, PT, R210, c[0x0][0x1d4], PT ;  /* 0x00007500d2007a0c */ /* 0x000fe20003fa6270 */
[----:B------:R1:W-:Y:S01]  /*27c0*/  @P6 LDGSTS.E.BYPASS.LTC128B.128 [R203+0x10100], [R14.64+0x100], !P4 ;  /* 0x101001000ecb6fae */ /* 0x0003e2000e101d48 */
[----:B------:R-:W-:-:S02]  /*27d0*/  ISETP.GE.AND P4, PT, R199, c[0x0][0x1d4], PT ;  /* 0x00007500c7007a0c */ /* 0x000fc40003f86270 */
        /* <DEDUP_REMOVED lines=30> */
[----:B------:R-:W-:Y:S01]  /*29c0*/  LEA R10, P4, R5, c[0x0][0x1c8], 0x1 ;  /* 0x00007200050a7a11 */ /* 0x000fe200078808ff */
[----:B------:R-:W-:-:S03]  /*29d0*/  IMAD R4, R8, c[0x0][0x1e4], RZ ;  /* 0x0000790008047a24 */ /* 0x000fc600078e02ff */
[----:B------:R-:W-:Y:S02]  /*29e0*/  LEA.HI.X R6, R6, R228, R7, 0x6, P0 ;  /* 0x000000e406067211 */ /* 0x000fe400000f3407 */
        /* <DEDUP_REMOVED lines=10> */
.L_x_3720:
[----:B------:R-:W-:Y:S05]  /*2a90*/  BSYNC B0 ;  /* 0x0000000000007941 */ /* 0x000fea0003800000 */
.L_x_3719:
        /* <DEDUP_REMOVED lines=9> */
[----:B------:R2:W4:Y:S04]  /*2b30*/  LDSM.16.M88.4 R36, [R185] ;  /* 0x00000000b924783b */ /* 0x0005280000000200 */
[----:B------:R2:W1:Y:S04]  /*2b40*/  LDSM.16.M88.4 R28, [R185+0x800] ;  /* 0x00080000b91c783b */ /* 0x0004680000000200 */
[----:B------:R2:W1:Y:S04]  /*2b50*/  LDSM.16.M88.4 R20, [R185+0x1000] ;  /* 0x00100000b914783b */ /* 0x0004680000000200 */
[----:B------:R2:W1:Y:S04]  /*2b60*/  LDSM.16.M88.4 R16, [R185+0x1800] ;  /* 0x00180000b910783b */ /* 0x0004680000000200 */
[----:B------:R2:W1:Y:S04]  /*2b70*/  LDSM.16.M88.4 R44, [R181] ;  /* 0x00000000b52c783b */ /* 0x0004680000000200 */
[----:B-1----:R2:W1:Y:S04]  /*2b80*/  LDSM.16.M88.4 R4, [R82] ;  /* 0x000000005204783b */ /* 0x0024680000000200 */
[----:B------:R2:W1:Y:S04]  /*2b90*/  LDSM.16.M88.4 R76, [R82+0x800] ;  /* 0x00080000524c783b */ /* 0x0004680000000200 */
[----:B------:R2:W1:Y:S04]  /*2ba0*/  LDSM.16.M88.4 R52, [R82+0x1000] ;  /* 0x001000005234783b */ /* 0x0004680000000200 */
[----:B------:R2:W1:Y:S01]  /*2bb0*/  LDSM.16.M88.4 R48, [R82+0x1800] ;  /* 0x001800005230783b */ /* 0x0004620000000200 */
[----:B------:R-:W-:Y:S05]  /*2bc0*/  @!P3 BRA `(.L_x_3722) ;  /* 0x000001600000b947 */ /* 0x000fea0003800000 */
[----:B------:R-:W-:-:S04]  /*2bd0*/  IADD3 R0, R2, -0x2, RZ ;  /* 0xfffffffe02007810 */ /* 0x000fc80007ffe0ff */
        /* <DEDUP_REMOVED lines=21> */
.L_x_3722:
[----:B------:R-:W-:Y:S05]  /*2d30*/  BSYNC B0 ;  /* 0x0000000000007941 */ /* 0x000fea0003800000 */
.L_x_3721:
[----:B------:R-:W-:Y:S01]  /*2d40*/  LOP3.LUT P0, RZ, R184, 0x4, RZ, 0xc0, !PT ;  /* 0x00000004b8ff7812 */ /* 0x000fe2000780c0ff */
[C---:B---34-:R-:W-:Y:S01]  /*2d50*/  HMMA.16816.F32.BF16 R40, R64.reuse, R36, RZ ;  /* 0x000000244028723c */ /* 0x058fe200000418ff */
[----:B------:R-:W-:Y:S01]  /*2d60*/  IMAD R3, R3, -0x40, R80 ;  /* 0xffffffc003037824 */ /* 0x000fe200078e0250 */
[----:B------:R-:W0:Y:S01]  /*2d70*/  LDGDEPBAR ;  /* 0x00000000000079af */ /* 0x000e220000000000 */
[----:B------:R-:W-:Y:S01]  /*2d80*/  SEL R0, R8, 0xffffffc0, !P0 ;  /* 0xffffffc008007807 */ /* 0x000fe20004000000 */
[C---:B------:R-:W-:Y:S01]  /*2d90*/  IMAD.IADD R164, R183.reuse, 0x1, R178 ;  /* 0x00000001b7a47824 */ /* 0x040fe200078e02b2 */
[----:B------:R-:W-:Y:S01]  /*2da0*/  BSSY B0, `(.L_x_3723) ;  /* 0x000020d000007945 */ /* 0x000fe20003800000 */
[----:B--2---:R-:W-:Y:S01]  /*2db0*/  LDSM.16.M88.4 R8, [R180] ;  /* 0x00000000b408783b */ /* 0x004fe20000000200 */
[----:B------:R-:W-:Y:S01]  /*2dc0*/  IMAD.IADD R157, R183, 0x1, R177 ;  /* 0x00000001b79d7824 */ /* 0x000fe200078e02b1 */
[----:B------:R-:W-:Y:S01]  /*2dd0*/  HMMA.16816.F32.BF16 R32, R64, R28, RZ ;  /* 0x0000001c4020723c */ /* 0x000fe200000418ff */
[----:B------:R-:W-:Y:S01]  /*2de0*/  IMAD.IADD R81, R185, 0x1, R0 ;  /* 0x00000001b9517824 */ /* 0x000fe200078e0200 */
[----:B------:R-:W-:-:S04]  /*2df0*/  IADD3 R0, R0, R185, R176 ;  /* 0x000000b900007210 */ /* 0x000fc80007ffe0b0 */
[----:B------:R-:W2:Y:S02]  /*2e00*/  LDSM.16.M88.4 R12, [R81] ;  /* 0x00000000510c783b */ /* 0x000ea40000000200 */
[C---:B------:R-:W-:Y:S02]  /*2e10*/  HMMA.16816.F32.BF16 R36, R64.reuse, R38, RZ ;  /* 0x000000264024723c */ /* 0x040fe400000418ff */
[----:B------:R-:W3:Y:S04]  /*2e20*/  LDSM.16.M88.4 R72, [R81+0x800] ;  /* 0x000800005148783b */ /* 0x000ee80000000200 */
[----:B------:R-:W4:Y:S02]  /*2e30*/  LDSM.16.M88.4 R60, [R81+0x1000] ;  /* 0x00100000513c783b */ /* 0x000f240000000200 */
[C---:B------:R-:W-:Y:S02]  /*2e40*/  HMMA.16816.F32.BF16 R28, R64.reuse, R30, RZ ;  /* 0x0000001e401c723c */ /* 0x040fe400000418ff */
[----:B------:R-:W5:Y:S06]  /*2e50*/  LDSM.16.M88.4 R56, [R81+0x1800] ;  /* 0x001800005138783b */ /* 0x000f6c0000000200 */
[C---:B------:R-:W-:Y:S08]  /*2e60*/  HMMA.16816.F32.BF16 R24, R64.reuse, R20, RZ ;  /* 0x000000144018723c */ /* 0x040ff000000418ff */
[C---:B------:R-:W-:Y:S08]  /*2e70*/  HMMA.16816.F32.BF16 R20, R64.reuse, R22, RZ ;  /* 0x000000164014723c */ /* 0x040ff000000418ff */
[C---:B------:R-:W-:Y:S08]  /*2e80*/  HMMA.16816.F32.BF16 R68, R64.reuse, R16, RZ ;  /* 0x000000104044723c */ /* 0x040ff000000418ff */
[----:B------:R-:W-:Y:S01]  /*2e90*/  HMMA.16816.F32.BF16 R64, R64, R18, RZ ;  /* 0x000000124040723c */ /* 0x000fe200000418ff */
[----:B------:R-:W-:Y:S07]  /*2ea0*/  LDSM.16.M88.4 R16, [R179] ;  /* 0x00000000b310783b */ /* 0x000fee0000000200 */
[C---:B-1----:R-:W-:Y:S08]  /*2eb0*/  HMMA.16816.F32.BF16 R40, R44.reuse, R4, R40 ;  /* 0x000000042c28723c */ /* 0x042ff00000041828 */
        /* <DEDUP_REMOVED lines=8> */
[C---:B------:R-:W-:Y:S08]  /*2f40*/  HMMA.16816.F32.BF16 R68, R44.reuse, R48, R68 ;  /* 0x000000302c44723c */ /* 0x040ff00000041844 */
[----:B------:R-:W-:Y:S01]  /*2f50*/  HMMA.16816.F32.BF16 R64, R44, R50, R64 ;  /* 0x000000322c40723c */ /* 0x000fe20000041840 */
[----:B------:R-:W1:Y:S04]  /*2f60*/  LDSM.16.M88.4 R48, [R0+0x1000] ;  /* 0x001000000030783b */ /* 0x000e680000000200 */
[----:B------:R-:W1:Y:S03]  /*2f70*/  LDSM.16.M88.4 R44, [R0+0x1800] ;  /* 0x00180000002c783b */ /* 0x000e660000000200 */
[C---:B--2---:R-:W-:Y:S08]  /*2f80*/  HMMA.16816.F32.BF16 R40, R8.reuse, R12, R40 ;  /* 0x0000000c0828723c */ /* 0x044ff00000041828 */
[C---:B------:R-:W-:Y:S01]  /*2f90*/  HMMA.16816.F32.BF16 R36, R8.reuse, R14, R36 ;  /* 0x0000000e0824723c */ /* 0x040fe20000041824 */
[----:B------:R-:W-:Y:S07]  /*2fa0*/  LDSM.16.M88.4 R12, [R185+0x2000] ;  /* 0x00200000b90c783b */ /* 0x000fee0000000200 */
        /* <DEDUP_REMOVED lines=8> */
[----:B------:R-:W2:Y:S04]  /*3030*/  LDSM.16.M88.4 R8, [R185+0x2800] ;  /* 0x00280000b908783b */ /* 0x000ea80000000200 */
[----:B------:R-:W-:Y:S03]  /*3040*/  LDSM.16.M88.4 R56, [R82+0x2000] ;  /* 0x002000005238783b */ /* 0x000fe60000000200 */
        /* <DEDUP_REMOVED lines=8> */
[----:B------:R-:W4:Y:S07]  /*30d0*/  LDSM.16.M88.4 R48, [R82+0x3000] ;  /* 0x003000005230783b */ /* 0x000f2e0000000200 */
[----:B------:R-:W-:Y:S08]  /*30e0*/  HMMA.16816.F32.BF16 R68, R16, R44, R68 ;  /* 0x0000002c1044723c */ /* 0x000ff00000041844 */
[C---:B--2---:R-:W-:Y:S08]  /*30f0*/  HMMA.16816.F32.BF16 R32, R76.reuse, R8, R32 ;  /* 0x000000084c20723c */ /* 0x044ff00000041820 */
[----:B------:R-:W-:Y:S01]  /*3100*/  HMMA.16816.F32.BF16 R28, R76, R10, R28 ;  /* 0x0000000a4c1c723c */ /* 0x000fe2000004181c */
[----:B------:R-:W-:Y:S07]  /*3110*/  LDSM.16.M88.4 R8, [R81+0x2800] ;  /* 0x002800005108783b */ /* 0x000fee0000000200 */
[----:B------:R-:W-:Y:S01]  /*3120*/  HMMA.16816.F32.BF16 R64, R16, R46, R64 ;  /* 0x0000002e1040723c */ /* 0x000fe20000041840 */
[----:B------:R-:W2:Y:S04]  /*3130*/  LDSM.16.M88.4 R44, [R82+0x3800] ;  /* 0x00380000522c783b */ /* 0x000ea80000000200 */
[----:B------:R-:W5:Y:S03]  /*3140*/  LDSM.16.M88.4 R16, [R180+0x4000] ;  /* 0x00400000b410783b */ /* 0x000f660000000200 */
[C---:B------:R-:W-:Y:S08]  /*3150*/  HMMA.16816.F32.BF16 R40, R76.reuse, R12, R40 ;  /* 0x0000000c4c28723c */ /* 0x040ff00000041828 */
[C---:B------:R-:W-:Y:S01]  /*3160*/  HMMA.16816.F32.BF16 R36, R76.reuse, R14, R36 ;  /* 0x0000000e4c24723c */ /* 0x040fe20000041824 */
[----:B------:R-:W2:Y:S07]  /*3170*/  LDSM.16.M88.4 R12, [R81+0x2000] ;  /* 0x00200000510c783b */ /* 0x000eae0000000200 */
[C---:B-1----:R-:W-:Y:S08]  /*3180*/  HMMA.16816.F32.BF16 R24, R76.reuse, R4, R24 ;  /* 0x000000044c18723c */ /* 0x042ff00000041818 */
[C---:B------:R-:W-:Y:S01]  /*3190*/  HMMA.16816.F32.BF16 R20, R76.reuse, R6, R20 ;  /* 0x000000064c14723c */ /* 0x040fe20000041814 */
[----:B------:R-:W1:Y:S07]  /*31a0*/  LDSM.16.M88.4 R4, [R81+0x3000] ;  /* 0x003000005104783b */ /* 0x000e6e0000000200 */
[----:B------:R-:W-:Y:S08]  /*31b0*/  HMMA.16816.F32.BF16 R68, R76, R72, R68 ;  /* 0x000000484c44723c */ /* 0x000ff00000041844 */
[C---:B---3--:R-:W-:Y:S08]  /*31c0*/  HMMA.16816.F32.BF16 R32, R60.reuse, R52, R32 ;  /* 0x000000343c20723c */ /* 0x048ff00000041820 */
[----:B------:R-:W-:Y:S08]  /*31d0*/  HMMA.16816.F32.BF16 R28, R60, R54, R28 ;  /* 0x000000363c1c723c */ /* 0x000ff0000004181c */
[----:B------:R-:W-:Y:S08]  /*31e0*/  HMMA.16816.F32.BF16 R64, R76, R74, R64 ;  /* 0x0000004a4c40723c */ /* 0x000ff00000041840 */
[C---:B------:R-:W-:Y:S08]  /*31f0*/  HMMA.16816.F32.BF16 R40, R60.reuse, R56, R40 ;  /* 0x000000383c28723c */ /* 0x040ff00000041828 */
[C---:B------:R-:W-:Y:S01]  /*3200*/  HMMA.16816.F32.BF16 R36, R60.reuse, R58, R36 ;  /* 0x0000003a3c24723c */ /* 0x040fe20000041824 */
[----:B------:R-:W3:Y:S07]  /*3210*/  LDSM.16.M88.4 R56, [R81+0x3800] ;  /* 0x003800005138783b */ /* 0x000eee0000000200 */
[C---:B----4-:R-:W-:Y:S08]  /*3220*/  HMMA.16816.F32.BF16 R24, R60.reuse, R48, R24 ;  /* 0x000000303c18723c */ /* 0x050ff00000041818 */
[C---:B------:R-:W-:Y:S01]  /*3230*/  HMMA.16816.F32.BF16 R52, R60.reuse, R50, R20 ;  /* 0x000000323c34723c */ /* 0x040fe20000041814 */
[----:B------:R-:W-:Y:S04]  /*3240*/  LDSM.16.M88.4 R48, [R179+0x4000] ;  /* 0x00400000b330783b */ /* 0x000fe80000000200 */
[----:B------:R-:W4:Y:S03]  /*3250*/  LDSM.16.M88.4 R20, [R0+0x2000] ;  /* 0x002000000014783b */ /* 0x000f260000000200 */
[----:B--2---:R-:W-:Y:S01]  /*3260*/  HMMA.16816.F32.BF16 R72, R60, R44, R68 ;  /* 0x0000002c3c48723c */ /* 0x004fe20000041844 */
[----:B------:R-:W2:Y:S07]  /*3270*/  LDSM.16.M88.4 R68, [R0+0x2800] ;  /* 0x002800000044783b */ /* 0x000eae0000000200 */
[C---:B-----5:R-:W-:Y:S08]  /*3280*/  HMMA.16816.F32.BF16 R32, R16.reuse, R8, R32 ;  /* 0x000000081020723c */ /* 0x060ff00000041820 */
[----:B------:R-:W-:Y:S01]  /*3290*/  HMMA.16816.F32.BF16 R28, R16, R10, R28 ;  /* 0x0000000a101c723c */ /* 0x000fe2000004181c */
[----:B------:R-:W5:Y:S07]  /*32a0*/  LDSM.16.M88.4 R8, [R0+0x3000] ;  /* 0x003000000008783b */ /* 0x000f6e0000000200 */
[----:B------:R-:W-:Y:S01]  /*32b0*/  HMMA.16816.F32.BF16 R64, R60, R46, R64 ;  /* 0x0000002e3c40723c */ /* 0x000fe20000041840 */
[----:B------:R-:W-:Y:S07]  /*32c0*/  LDSM.16.M88.4 R44, [R185+0x4000] ;  /* 0x00400000b92c783b */ /* 0x000fee0000000200 */
[C---:B------:R-:W-:Y:S08]  /*32d0*/  HMMA.16816.F32.BF16 R40, R16.reuse, R12, R40 ;  /* 0x0000000c1028723c */ /* 0x040ff00000041828 */
[C---:B------:R-:W-:Y:S01]  /*32e0*/  HMMA.16816.F32.BF16 R36, R16.reuse, R14, R36 ;  /* 0x0000000e1024723c */ /* 0x040fe20000041824 */
[----:B------:R-:W2:Y:S07]  /*32f0*/  LDSM.16.M88.4 R12, [R0+0x3800] ;  /* 0x00380000000c783b */ /* 0x000eae0000000200 */
[C---:B-1----:R-:W-:Y:S08]  /*3300*/  HMMA.16816.F32.BF16 R24, R16.reuse, R4, R24 ;  /* 0x000000041018723c */ /* 0x042ff00000041818 */
[C---:B------:R-:W-:Y:S01]  /*3310*/  HMMA.16816.F32.BF16 R60, R16.reuse, R6, R52 ;  /* 0x00000006103c723c */ /* 0x040fe20000041834 */
[----:B------:R-:W1:Y:S04]  /*3320*/  LDSM.16.M88.4 R52, [R182+0x8000] ;  /* 0x00800000b634783b */ /* 0x000e680000000200 */
[----:B------:R-:W1:Y:S03]  /*3330*/  LDSM.16.M88.4 R4, [R185+0x4800] ;  /* 0x00480000b904783b */ /* 0x000e660000000200 */
[C---:B---3--:R-:W-:Y:S08]  /*3340*/  HMMA.16816.F32.BF16 R72, R16.reuse, R56, R72 ;  /* 0x000000381048723c */ /* 0x048ff00000041848 */
[----:B------:R-:W-:Y:S01]  /*3350*/  HMMA.16816.F32.BF16 R64, R16, R58, R64 ;  /* 0x0000003a1040723c */ /* 0x000fe20000041840 */
[----:B------:R-:W3:Y:S04]  /*3360*/  LDSM.16.M88.4 R16, [R185+0x5000] ;  /* 0x00500000b910783b */ /* 0x000ee80000000200 */
[----:B------:R-:W-:Y:S03]  /*3370*/  LDSM.16.M88.4 R56, [R180+0x8000] ;  /* 0x00800000b438783b */ /* 0x000fe60000000200 */
[C---:B----4-:R-:W-:Y:S08]  /*3380*/  HMMA.16816.F32.BF16 R40, R48.reuse, R20, R40 ;  /* 0x000000143028723c */ /* 0x050ff00000041828 */
[C---:B------:R-:W-:Y:S01]  /*3390*/  HMMA.16816.F32.BF16 R36, R48.reuse, R22, R36 ;  /* 0x000000163024723c */ /* 0x040fe20000041824 */
[----:B------:R-:W-:Y:S07]  /*33a0*/  LDSM.16.M88.4 R20, [R82+0x4000] ;  /* 0x004000005214783b */ /* 0x000fee0000000200 */
[C---:B--2---:R-:W-:Y:S08]  /*33b0*/  HMMA.16816.F32.BF16 R32, R48.reuse, R68, R32 ;  /* 0x000000443020723c */ /* 0x044ff00000041820 */
[C---:B------:R-:W-:Y:S08]  /*33c0*/  HMMA.16816.F32.BF16 R28, R48.reuse, R70, R28 ;  /* 0x00000046301c723c */ /* 0x040ff0000004181c */
[C---:B-----5:R-:W-:Y:S08]  /*33d0*/  HMMA.16816.F32.BF16 R24, R48.reuse, R8, R24 ;  /* 0x000000083018723c */ /* 0x060ff00000041818 */
[C---:B------:R-:W-:Y:S01]  /*33e0*/  HMMA.16816.F32.BF16 R60, R48.reuse, R10, R60 ;  /* 0x0000000a303c723c */ /* 0x040fe2000004183c */
[----:B------:R-:W2:Y:S07]  /*33f0*/  LDSM.16.M88.4 R8, [R185+0x5800] ;  /* 0x00580000b908783b */ /* 0x000eae0000000200 */
[C---:B------:R-:W-:Y:S08]  /*3400*/  HMMA.16816.F32.BF16 R72, R48.reuse, R12, R72 ;  /* 0x0000000c3048723c */ /* 0x040ff00000041848 */
[----:B------:R-:W-:Y:S01]  /*3410*/  HMMA.16816.F32.BF16 R64, R48, R14, R64 ;  /* 0x0000000e3040723c */ /* 0x000fe20000041840 */
[----:B------:R-:W-:Y:S04]  /*3420*/  LDSM.16.M88.4 R12, [R82+0x4800] ;  /* 0x00480000520c783b */ /* 0x000fe80000000200 */
[----:B------:R-:W-:Y:S03]  /*3430*/  LDSM.16.M88.4 R48, [R82+0x5800] ;  /* 0x005800005230783b */ /* 0x000fe60000000200 */
[C---:B-1----:R-:W-:Y:S08]  /*3440*/  HMMA.16816.F32.BF16 R40, R52.reuse, R44, R40 ;  /* 0x0000002c3428723c */ /* 0x042ff00000041828 */
[C---:B------:R-:W-:Y:S01]  /*3450*/  HMMA.16816.F32.BF16 R36, R52.reuse, R46, R36 ;  /* 0x0000002e3424723c */ /* 0x040fe20000041824 */
[----:B------:R-:W1:Y:S07]  /*3460*/  LDSM.16.M88.4 R44, [R181+0x8000] ;  /* 0x00800000b52c783b */ /* 0x000e6e0000000200 */
[C---:B------:R-:W-:Y:S08]  /*3470*/  HMMA.16816.F32.BF16 R32, R52.reuse, R4, R32 ;  /* 0x000000043420723c */ /* 0x040ff00000041820 */
[C---:B------:R-:W-:Y:S01]  /*3480*/  HMMA.16816.F32.BF16 R28, R52.reuse, R6, R28 ;  /* 0x00000006341c723c */ /* 0x040fe2000004181c */
[----:B------:R-:W4:Y:S07]  /*3490*/  LDSM.16.M88.4 R4, [R82+0x5000] ;  /* 0x005000005204783b */ /* 0x000f2e0000000200 */
[C---:B---3--:R-:W-:Y:S08]  /*34a0*/  HMMA.16816.F32.BF16 R24, R52.reuse, R16, R24 ;  /* 0x000000103418723c */ /* 0x048ff00000041818 */
[C---:B------:R-:W-:Y:S01]  /*34b0*/  HMMA.16816.F32.BF16 R60, R52.reuse, R18, R60 ;  /* 0x00000012343c723c */ /* 0x040fe2000004183c */
[----:B------:R-:W3:Y:S07]  /*34c0*/  LDSM.16.M88.4 R16, [R81+0x4000] ;  /* 0x004000005110783b */ /* 0x000eee0000000200 */
[C---:B--2---:R-:W-:Y:S08]  /*34d0*/  HMMA.16816.F32.BF16 R72, R52.reuse, R8, R72 ;  /* 0x000000083448723c */ /* 0x044ff00000041848 */
[----:B------:R-:W-:Y:S01]  /*34e0*/  HMMA.16816.F32.BF16 R64, R52, R10, R64 ;  /* 0x0000000a3440723c */ /* 0x000fe20000041840 */
[----:B------:R-:W2:Y:S04]  /*34f0*/  LDSM.16.M88.4 R8, [R81+0x4800] ;  /* 0x004800005108783b */ /* 0x000ea80000000200 */
[----:B------:R-:W-:Y:S03]  /*3500*/  LDSM.16.M88.4 R52, [R0+0x4800] ;  /* 0x004800000034783b */ /* 0x000fe60000000200 */
[C---:B-1----:R-:W-:Y:S08]  /*3510*/  HMMA.16816.F32.BF16 R40, R44.reuse, R20, R40 ;  /* 0x000000142c28723c */ /* 0x042ff00000041828 */
[C---:B------:R-:W-:Y:S01]  /*3520*/  HMMA.16816.F32.BF16 R36, R44.reuse, R22, R36 ;  /* 0x000000162c24723c */ /* 0x040fe20000041824 */
[----:B------:R-:W-:Y:S07]  /*3530*/  LDSM.16.M88.4 R20, [R0+0x4000] ;  /* 0x004000000014783b */ /* 0x000fee0000000200 */
[C---:B------:R-:W-:Y:S08]  /*3540*/  HMMA.16816.F32.BF16 R32, R44.reuse, R12, R32 ;  /* 0x0000000c2c20723c */ /* 0x040ff00000041820 */
[C---:B------:R-:W-:Y:S01]  /*3550*/  HMMA.16816.F32.BF16 R28, R44.reuse, R14, R28 ;  /* 0x0000000e2c1c723c */ /* 0x040fe2000004181c */
[----:B------:R-:W-:Y:S07]  /*3560*/  LDSM.16.M88.4 R12, [R81+0x5800] ;  /* 0x00580000510c783b */ /* 0x000fee0000000200 */
[C---:B----4-:R-:W-:Y:S08]  /*3570*/  HMMA.16816.F32.BF16 R24, R44.reuse, R4, R24 ;  /* 0x000000042c18723c */ /* 0x050ff00000041818 */
[C---:B------:R-:W-:Y:S01]  /*3580*/  HMMA.16816.F32.BF16 R60, R44.reuse, R6, R60 ;  /* 0x000000062c3c723c */ /* 0x040fe2000004183c */
[----:B------:R-:W1:Y:S07]  /*3590*/  LDSM.16.M88.4 R4, [R81+0x5000] ;  /* 0x005000005104783b */ /* 0x000e6e0000000200 */
[C---:B------:R-:W-:Y:S08]  /*35a0*/  HMMA.16816.F32.BF16 R72, R44.reuse, R48, R72 ;  /* 0x000000302c48723c */ /* 0x040ff00000041848 */
[----:B------:R-:W-:Y:S01]  /*35b0*/  HMMA.16816.F32.BF16 R64, R44, R50, R64 ;  /* 0x000000322c40723c */ /* 0x000fe20000041840 */
[----:B------:R-:W4:Y:S04]  /*35c0*/  LDSM.16.M88.4 R44, [R179+0x8000] ;  /* 0x00800000b32c783b */ /* 0x000f280000000200 */
[----:B------:R-:W5:Y:S03]  /*35d0*/  LDSM.16.M88.4 R48, [R0+0x5000] ;  /* 0x005000000030783b */ /* 0x000f660000000200 */
[C---:B---3--:R-:W-:Y:S08]  /*35e0*/  HMMA.16816.F32.BF16 R40, R56.reuse, R16, R40 ;  /* 0x000000103828723c */ /* 0x048ff00000041828 */
[----:B------:R-:W-:Y:S01]  /*35f0*/  HMMA.16816.F32.BF16 R36, R56, R18, R36 ;  /* 0x000000123824723c */ /* 0x000fe20000041824 */
[----:B------:R3:W5:Y:S01]  /*3600*/  LDSM.16.M88.4 R16, [R0+0x5800] ;  /* 0x005800000010783b */ /* 0x0007620000000200 */
[----:B------:R-:W-:-:S04]  /*3610*/  DEPBAR.LE SB0, 0x2 ;  /* 0x000080800000791a */ /* 0x000fc80000000000 */
[----:B------:R-:W-:Y:S02]  /*3620*/  BAR.SYNC.DEFER_BLOCKING 0x0 ;  /* 0x0000000000007b1d */ /* 0x000fe40000010000 */
[C---:B--2---:R-:W-:Y:S08]  /*3630*/  HMMA.16816.F32.BF16 R32, R56.reuse, R8, R32 ;  /* 0x000000083820723c */ /* 0x044ff00000041820 */
[C---:B------:R-:W-:Y:S08]  /*3640*/  HMMA.16816.F32.BF16 R28, R56.reuse, R10, R28 ;  /* 0x0000000a381c723c */ /* 0x040ff0000004181c */
[----:B-1----:R-:W-:Y:S01]  /*3650*/  HMMA.16816.F32.BF16 R24, R56, R4, R24 ;  /* 0x000000043818723c */ /* 0x002fe20000041818 */
[----:B---3--:R-:W-:-:S05]  /*3660*/  IMAD.IADD R0, R3, 0x1, -R204 ;  /* 0x0000000103007824 */ /* 0x008fca00078e0acc */
[C---:B------:R-:W-:Y:S01]  /*3670*/  ISETP.GT.AND P3, PT, R0.reuse, RZ, PT ;  /* 0x000000ff0000720c */ /* 0x040fe20003f64270 */
[----:B------:R-:W-:Y:S01]  /*3680*/  LDSM.16.MT88.4 R80, [R177+0x2000] ;  /* 0x00200000b150783b */ /* 0x000fe20000004200 */
[C---:B----4-:R-:W-:Y:S01]  /*3690*/  HMMA.16816.F32.BF16 R40, R44.reuse, R20, R40 ;  /* 0x000000142c28723c */ /* 0x050fe20000041828 */
[C---:B------:R-:W-:Y:S02]  /*36a0*/  ISETP.GT.AND P0, PT, R0.reuse, 0x1, PT ;  /* 0x000000010000780c */ /* 0x040fe40003f04270 */
[C---:B------:R-:W-:Y:S01]  /*36b0*/  ISETP.GT.AND P4, PT, R0.reuse, 0x8, PT ;  /* 0x000000080000780c */ /* 0x040fe20003f84270 */
[----:B------:R-:W-:Y:S01]  /*36c0*/  LDSM.16.MT88.4 R124, [R178] ;  /* 0x00000000b27c783b */ /* 0x000fe20000004200 */
[C---:B------:R-:W-:Y:S02]  /*36d0*/  ISETP.GT.AND P6, PT, R0.reuse, 0x29, PT ;  /* 0x000000290000780c */ /* 0x040fe40003fc4270 */
[----:B------:R-:W-:Y:S01]  /*36e0*/  ISETP.GT.AND P5, PT, R0, 0x30, PT ;  /* 0x000000300000780c */ /* 0x000fe20003fa4270 */
[----:B------:R-:W-:Y:S01]  /*36f0*/  HMMA.16816.F32.BF16 R36, R44, R22, R36 ;  /* 0x000000162c24723c */ /* 0x000fe20000041824 */
[----:B------:R-:W-:Y:S04]  /*3700*/  LDSM.16.MT88.4 R88, [R157+0x2000] ;  /* 0x002000009d58783b */ /* 0x000fe80000004200 */
[----:B------:R-:W-:Y:S03]  /*3710*/  LDSM.16.MT88.4 R96, [R178+0x4000] ;  /* 0x00400000b260783b */ /* 0x000fe60000004200 */
[----:B------:R-:W-:Y:S01]  /*3720*/  HMMA.16816.F32.BF16 R60, R56, R6, R60 ;  /* 0x00000006383c723c */ /* 0x000fe2000004183c */
[----:B------:R-:W-:Y:S04]  /*3730*/  LDSM.16.MT88.4 R104, [R164+0x4000] ;  /* 0x00400000a468783b */ /* 0x000fe80000004200 */
[----:B------:R-:W-:Y:S03]  /*3740*/  LDSM.16.MT88.4 R108, [R177+0x4000] ;  /* 0x00400000b16c783b */ /* 0x000fe60000004200 */
[----:B------:R-:W-:Y:S01]  /*3750*/  HMMA.16816.F32.BF16 R32, R44, R52, R32 ;  /* 0x000000342c20723c */ /* 0x000fe20000041820 */
[----:B------:R-:W-:Y:S01]  /*3760*/  FSEL R40, R40, -INF , P3 ;  /* 0xff80000028287808 */ /* 0x000fe20001800000 */
[----:B------:R-:W-:Y:S01]  /*3770*/  LDSM.16.MT88.4 R20, [R178+0x800] ;  /* 0x00080000b214783b */ /* 0x000fe20000004200 */
[----:B------:R-:W-:-:S02]  /*3780*/  FSEL R41, R41, -INF , P0 ;  /* 0xff80000029297808 */ /* 0x000fc40000000000 */
[----:B------:R-:W-:Y:S01]  /*3790*/  FSEL R42, R42, -INF , P3 ;  /* 0xff8000002a2a7808 */ /* 0x000fe20001800000 */
[----:B------:R-:W-:Y:S01]  /*37a0*/  LDSM.16.MT88.4 R136, [R164+0x800] ;  /* 0x00080000a488783b */ /* 0x000fe20000004200 */
[----:B------:R-:W-:Y:S01]  /*37b0*/  ISETP.GT.AND P3, PT, R0, 0x9, PT ;  /* 0x000000090000780c */ /* 0x000fe20003f64270 */
[----:B------:R-:W-:Y:S01]  /*37c0*/  HMMA.16816.F32.BF16 R72, R56, R12, R72 ;  /* 0x0000000c3848723c */ /* 0x000fe20000041848 */
[----:B------:R-:W-:Y:S02]  /*37d0*/  FMNMX.FTZ R4, R40, R41, !PT ;  /* 0x0000002928047209 */ /* 0x000fe40007810000 */
[----:B------:R-:W-:Y:S02]  /*37e0*/  FSEL R43, R43, -INF , P0 ;  /* 0xff8000002b2b7808 */ /* 0x000fe40000000000 */
[----:B------:R-:W-:Y:S02]  /*37f0*/  ISETP.GT.AND P0, PT, R0, 0x10, PT ;  /* 0x000000100000780c */ /* 0x000fe40003f04270 */
[----:B------:R-:W-:Y:S01]  /*3800*/  FSEL R37, R37, -INF , P3 ;  /* 0xff80000025257808 */ /* 0x000fe20001800000 */
[----:B------:R-:W-:Y:S01]  /*3810*/  HMMA.16816.F32.BF16 R28, R44, R54, R28 ;  /* 0x000000362c1c723c */ /* 0x000fe2000004181c */
[----:B------:R-:W-:-:S02]  /*3820*/  FSEL R39, R39, -INF , P3 ;  /* 0xff80000027277808 */ /* 0x000fc40001800000 */
[----:B------:R-:W-:Y:S02]  /*3830*/  ISETP.GT.AND P3, PT, R0, 0x11, PT ;  /* 0x000000110000780c */ /* 0x000fe40003f64270 */
[----:B------:R-:W-:Y:S02]  /*3840*/  FSEL R13, R38, -INF , P4 ;  /* 0xff800000260d7808 */ /* 0x000fe40002000000 */
[----:B------:R-:W-:Y:S01]  /*3850*/  FMNMX.FTZ R6, R42, R43, !PT ;  /* 0x0000002b2a067209 */ /* 0x000fe20007810000 */
[----:B------:R-:W-:Y:S01]  /*3860*/  HMMA.16816.F32.BF16 R64, R56, R14, R64 ;  /* 0x0000000e3840723c */ /* 0x000fe20000041840 */
[----:B------:R-:W-:Y:S01]  /*3870*/  FSEL R7, R32, -INF , P0 ;  /* 0xff80000020077808 */ /* 0x000fe20000000000 */
[----:B------:R-:W-:Y:S01]  /*3880*/  LDSM.16.MT88.4 R56, [R224] ;  /* 0x00000000e038783b */ /* 0x000fe20000004200 */
[----:B------:R-:W-:Y:S02]  /*3890*/  FSEL R33, R33, -INF , P3 ;  /* 0xff80000021217808 */ /* 0x000fe40001800000 */
[----:B------:R-:W-:-:S02]  /*38a0*/  FSEL R35, R35, -INF , P3 ;  /* 0xff80000023237808 */ /* 0x000fc40001800000 */
[----:B------:R-:W-:Y:S01]  /*38b0*/  FSEL R15, R36, -INF , P4 ;  /* 0xff800000240f7808 */ /* 0x000fe20002000000 */
[C---:B-----5:R-:W-:Y:S01]  /*38c0*/  HMMA.16816.F32.BF16 R24, R44.reuse, R48, R24 ;  /* 0x000000302c18723c */ /* 0x060fe20000041818 */
[C---:B------:R-:W-:Y:S02]  /*38d0*/  ISETP.GT.AND P4, PT, R0.reuse, 0x18, PT ;  /* 0x000000180000780c */ /* 0x040fe40003f84270 */
[----:B------:R-:W-:Y:S02]  /*38e0*/  FMNMX.FTZ R4, R15, R4, !PT ;  /* 0x000000040f047209 */ /* 0x000fe40007810000 */
[----:B------:R-:W-:Y:S02]  /*38f0*/  ISETP.GT.AND P3, PT, R0, 0x19, PT ;  /* 0x000000190000780c */ /* 0x000fe40003f64270 */
[----:B------:R-:W-:Y:S01]  /*3900*/  FMNMX.FTZ R4, R37, R4, !PT ;  /* 0x0000000425047209 */ /* 0x000fe20007810000 */
[----:B------:R-:W-:Y:S01]  /*3910*/  HMMA.16816.F32.BF16 R60, R44, R50, R60 ;  /* 0x000000322c3c723c */ /* 0x000fe2000004183c */
[----:B------:R-:W-:Y:S01]  /*3920*/  FSEL R5, R28, -INF , P4 ;  /* 0xff8000001c057808 */ /* 0x000fe20002000000 */
[----:B------:R-:W-:Y:S01]  /*3930*/  LDSM.16.MT88.4 R48, [R177] ;  /* 0x00000000b130783b */ /* 0x000fe20000004200 */
[----:B------:R-:W-:-:S02]  /*3940*/  FMNMX.FTZ R4, R7, R4, !PT ;  /* 0x0000000407047209 */ /* 0x000fc40007810000 */
[----:B------:R-:W-:Y:S02]  /*3950*/  FSEL R11, R34, -INF , P0 ;  /* 0xff800000220b7808 */ /* 0x000fe40000000000 */
[----:B------:R-:W-:Y:S01]  /*3960*/  FMNMX.FTZ R4, R33, R4, !PT ;  /* 0x0000000421047209 */ /* 0x000fe20007810000 */
[C---:B------:R-:W-:Y:S01]  /*3970*/  HMMA.16816.F32.BF16 R72, R44.reuse, R16, R72 ;  /* 0x000000102c48723c */ /* 0x040fe20000041848 */
[----:B------:R-:W-:Y:S02]  /*3980*/  ISETP.GT.AND P0, PT, R0, 0x20, PT ;  /* 0x000000200000780c */ /* 0x000fe40003f04270 */
[----:B------:R-:W-:Y:S02]  /*3990*/  FSEL R29, R29, -INF , P3 ;  /* 0xff8000001d1d7808 */ /* 0x000fe40001800000 */
[----:B------:R-:W-:Y:S02]  /*39a0*/  FMNMX.FTZ R4, R5, R4, !PT ;  /* 0x0000000405047209 */ /* 0x000fe40007810000 */
[----:B------:R-:W-:Y:S01]  /*39b0*/  FMNMX.FTZ R6, R13, R6, !PT ;  /* 0x000000060d067209 */ /* 0x000fe20007810000 */
[----:B------:R-:W-:Y:S01]  /*39c0*/  HMMA.16816.F32.BF16 R64, R44, R18, R64 ;  /* 0x000000122c40723c */ /* 0x000fe20000041840 */
        /* <DEDUP_REMOVED lines=10> */
[----:B------:R-:W-:Y:S02]  /*3a70*/  FSEL R159, R60, -INF , P0 ;  /* 0xff8000003c9f7808 */ /* 0x000fe40000000000 */
[----:B------:R-:W-:Y:S02]  /*3a80*/  FMNMX.FTZ R4, R245, R4, !PT ;  /* 0x00000004f5047209 */ /* 0x000fe40007810000 */
[----:B------:R-:W-:-:S02]  /*3a90*/  FSEL R9, R30, -INF , P4 ;  /* 0xff8000001e097808 */ /* 0x000fc40002000000 */
[----:B------:R-:W-:Y:S02]  /*3aa0*/  FMNMX.FTZ R6, R35, R6, !PT ;  /* 0x0000000623067209 */ /* 0x000fe40007810000 */
        /* <DEDUP_REMOVED lines=8> */
[----:B------:R-:W-:Y:S02]  /*3b30*/  FMNMX.FTZ R4, R233, R4, !PT ;  /* 0x00000004e9047209 */ /* 0x000fe40007810000 */
[----:B------:R-:W-:Y:S02]  /*3b40*/  FSEL R241, R27, -INF , P3 ;  /* 0xff8000001bf17808 */ /* 0x000fe40001800000 */
[----:B------:R-:W-:Y:S01]  /*3b50*/  FMNMX.FTZ R6, R165, R6, !PT ;  /* 0x00000006a5067209 */ /* 0x000fe20007810000 */
[----:B------:R-:W-:Y:S01]  /*3b60*/  LDSM.16.MT88.4 R24, [R164+0x2800] ;  /* 0x00280000a418783b */ /* 0x000fe20000004200 */
[----:B------:R-:W-:-:S02]  /*3b70*/  FSEL R235, R62, -INF , P0 ;  /* 0xff8000003eeb7808 */ /* 0x000fc40000000000 */
[C---:B------:R-:W-:Y:S02]  /*3b80*/  ISETP.GT.AND P3, PT, R0.reuse, 0x38, PT ;  /* 0x000000380000780c */ /* 0x040fe40003f64270 */
[----:B------:R-:W-:Y:S02]  /*3b90*/  ISETP.GT.AND P0, PT, R0, 0x39, PT ;  /* 0x000000390000780c */ /* 0x000fe40003f04270 */
[----:B------:R-:W-:Y:S02]  /*3ba0*/  FMNMX.FTZ R0, R175, R4, !PT ;  /* 0x00000004af007209 */ /* 0x000fe40007810000 */
[----:B------:R-:W-:Y:S02]  /*3bb0*/  FMNMX.FTZ R4, R241, R6, !PT ;  /* 0x00000006f1047209 */ /* 0x000fe40007810000 */
[----:B------:R-:W-:Y:S02]  /*3bc0*/  FSEL R173, R63, -INF , P6 ;  /* 0xff8000003fad7808 */ /* 0x000fe40003000000 */
[----:B------:R-:W-:-:S02]  /*3bd0*/  FMNMX.FTZ R4, R235, R4, !PT ;  /* 0x00000004eb047209 */ /* 0x000fc40007810000 */
[----:B------:R-:W-:Y:S02]  /*3be0*/  FSEL R167, R74, -INF , P5 ;  /* 0xff8000004aa77808 */ /* 0x000fe40002800000 */
[----:B------:R-:W-:Y:S02]  /*3bf0*/  FMNMX.FTZ R4, R173, R4, !PT ;  /* 0x00000004ad047209 */ /* 0x000fe40007810000 */
[----:B------:R-:W-:Y:S02]  /*3c00*/  FSEL R171, R64, -INF , P3 ;  /* 0xff80000040ab7808 */ /* 0x000fe40001800000 */
[----:B------:R-:W-:Y:S02]  /*3c10*/  FSEL R143, R75, -INF , P4 ;  /* 0xff8000004b8f7808 */ /* 0x000fe40002000000 */
[----:B------:R-:W-:Y:S01]  /*3c20*/  FMNMX.FTZ R4, R167, R4, !PT ;  /* 0x00000004a7047209 */ /* 0x000fe20007810000 */
[----:B------:R-:W-:Y:S01]  /*3c30*/  LDSM.16.MT88.4 R72, [R164+0x2000] ;  /* 0x00200000a448783b */ /* 0x000fe20000004200 */
[----:B------:R-:W-:-:S02]  /*3c40*/  FSEL R169, R65, -INF , P0 ;  /* 0xff80000041a97808 */ /* 0x000fc40000000000 */
[----:B------:R-:W-:Y:S02]  /*3c50*/  FMNMX.FTZ R0, R171, R0, !PT ;  /* 0x00000000ab007209 */ /* 0x000fe40007810000 */
        /* <DEDUP_REMOVED lines=24> */
[--C-:B------:R-:W-:Y:S02]  /*3de0*/  FFMA.FTZ R153, R15, c[0x0][0x2d0], -R140.reuse ;  /* 0x0000b4000f997a23 */ /* 0x100fe4000001088c */
[----:B------:R-:W-:Y:S01]  /*3df0*/  FFMA.FTZ R148, R37, c[0x0][0x2d0], -R140 ;  /* 0x0000b40025947a23 */ /* 0x000fe2000001088c */
[----:B------:R-:W-:Y:S01]  /*3e00*/  MUFU.EX2 R156, R156 ;  /* 0x0000009c009c7308 */ /* 0x000fe20000000800 */
[----:B------:R-:W-:-:S02]  /*3e10*/  FFMA.FTZ R154, R42, c[0x0][0x2d0], -R160 ;  /* 0x0000b4002a9a7a23 */ /* 0x000fc400000108a0 */
[--C-:B------:R-:W-:Y:S02]  /*3e20*/  FFMA.FTZ R151, R43, c[0x0][0x2d0], -R160.reuse ;  /* 0x0000b4002b977a23 */ /* 0x100fe400000108a0 */
[--C-:B------:R-:W-:Y:S01]  /*3e30*/  FFMA.FTZ R149, R13, c[0x0][0x2d0], -R160.reuse ;  /* 0x0000b4000d957a23 */ /* 0x100fe200000108a0 */
[----:B------:R-:W1:Y:S01]  /*3e40*/  LDSM.16.MT88.4 R40, [R164] ;  /* 0x00000000a428783b */ /* 0x000e620000004200 */
[----:B------:R-:W-:Y:S01]  /*3e50*/  FFMA.FTZ R146, R39, c[0x0][0x2d0], -R160 ;  /* 0x0000b40027927a23 */ /* 0x000fe200000108a0 */
[----:B------:R-:W2:Y:S01]  /*3e60*/  MUFU.EX2 R155, R155 ;  /* 0x0000009b009b7308 */ /* 0x000ea20000000800 */
[--C-:B------:R-:W-:Y:S01]  /*3e70*/  FFMA.FTZ R147, R7, c[0x0][0x2d0], -R140.reuse ;  /* 0x0000b40007937a23 */ /* 0x100fe2000001088c */
[----:B------:R-:W-:Y:S01]  /*3e80*/  LDSM.16.MT88.4 R12, [R157+0x2800] ;  /* 0x002800009d0c783b */ /* 0x000fe20000004200 */
[----:B------:R-:W-:Y:S02]  /*3e90*/  FFMA.FTZ R145, R5, c[0x0][0x2d0], -R140 ;  /* 0x0000b40005917a23 */ /* 0x000fe4000001088c */
[--C-:B------:R-:W-:Y:S01]  /*3ea0*/  FFMA.FTZ R152, R11, c[0x0][0x2d0], -R160.reuse ;  /* 0x0000b4000b987a23 */ /* 0x100fe200000108a0 */
[----:B------:R-:W3:Y:S01]  /*3eb0*/  LDSM.16.MT88.4 R4, [R224+0x4000] ;  /* 0x00400000e004783b */ /* 0x000ee20000004200 */
[----:B------:R-:W-:Y:S01]  /*3ec0*/  FFMA.FTZ R150, R9, c[0x0][0x2d0], -R160 ;  /* 0x0000b40009967a23 */ /* 0x000fe200000108a0 */
[----:B------:R-:W-:Y:S01]  /*3ed0*/  MUFU.EX2 R153, R153 ;  /* 0x0000009900997308 */ /* 0x000fe20000000800 */
[--C-:B------:R-:W-:Y:S01]  /*3ee0*/  FFMA.FTZ R144, R33, c[0x0][0x2d0], -R140.reuse ;  /* 0x0000b40021907a23 */ /* 0x100fe2000001088c */
[----:B------:R-:W4:Y:S01]  /*3ef0*/  LDSM.16.MT88.4 R8, [R178+0x2800] ;  /* 0x00280000b208783b */ /* 0x000f220000004200 */
[----:B------:R-:W-:-:S02]  /*3f00*/  FFMA.FTZ R0, R29, c[0x0][0x2d0], -R140 ;  /* 0x0000b4001d007a23 */ /* 0x000fc4000001088c */
[--C-:B------:R-:W-:Y:S02]  /*3f10*/  FFMA.FTZ R135, R35, c[0x0][0x2d0], -R160.reuse ;  /* 0x0000b40023877a23 */ /* 0x100fe400000108a0 */
[----:B------:R-:W-:Y:S01]  /*3f20*/  FFMA.FTZ R133, R31, c[0x0][0x2d0], -R160 ;  /* 0x0000b4001f857a23 */ /* 0x000fe200000108a0 */
[----:B------:R-:W5:Y:S01]  /*3f30*/  MUFU.EX2 R148, R148 ;  /* 0x0000009400947308 */ /* 0x000f620000000800 */
[----:B--2---:R-:W-:Y:S01]  /*3f40*/  F2FP.BF16.PACK_AB R112, R155, R156 ;  /* 0x0000009c9b70723e */ /* 0x004fe200000010ff */
[----:B------:R-:W-:Y:S01]  /*3f50*/  LDSM.16.MT88.4 R32, [R177+0x800] ;  /* 0x00080000b120783b */ /* 0x000fe20000004200 */
[--C-:B------:R-:W-:Y:S02]  /*3f60*/  FFMA.FTZ R158, R161, c[0x0][0x2d0], -R140.reuse ;  /* 0x0000b400a19e7a23 */ /* 0x100fe4000001088c */
[--C-:B------:R-:W-:Y:S01]  /*3f70*/  FFMA.FTZ R161, R245, c[0x0][0x2d0], -R140.reuse ;  /* 0x0000b400f5a17a23 */ /* 0x100fe2000001088c */
[----:B------:R-:W-:Y:S01]  /*3f80*/  LDSM.16.MT88.4 R28, [R157+0x800] ;  /* 0x000800009d1c783b */ /* 0x000fe20000004200 */
[--C-:B------:R-:W-:Y:S01]  /*3f90*/  FFMA.FTZ R159, R159, c[0x0][0x2d0], -R140.reuse ;  /* 0x0000b4009f9f7a23 */ /* 0x100fe2000001088c */
[----:B------:R-:W-:Y:S01]  /*3fa0*/  MUFU.EX2 R154, R154 ;  /* 0x0000009a009a7308 */ /* 0x000fe20000000800 */
[----:B------:R-:W-:-:S02]  /*3fb0*/  FFMA.FTZ R162, R243, c[0x0][0x2d0], -R140 ;  /* 0x0000b400f3a27a23 */ /* 0x000fc4000001088c */
[--C-:B------:R-:W-:Y:S02]  /*3fc0*/  FFMA.FTZ R165, R165, c[0x0][0x2d0], -R160.reuse ;  /* 0x0000b400a5a57a23 */ /* 0x100fe400000108a0 */
[--C-:B------:R-:W-:Y:S02]  /*3fd0*/  FFMA.FTZ R166, R241, c[0x0][0x2d0], -R160.reuse ;  /* 0x0000b400f1a67a23 */ /* 0x100fe400000108a0 */
[--C-:B------:R-:W-:Y:S01]  /*3fe0*/  FFMA.FTZ R168, R235, c[0x0][0x2d0], -R160.reuse ;  /* 0x0000b400eba87a23 */ /* 0x100fe200000108a0 */
[----:B------:R-:W2:Y:S01]  /*3ff0*/  MUFU.EX2 R151, R151 ;  /* 0x0000009700977308 */ /* 0x000ea20000000800 */
[----:B-----5:R-:W-:Y:S01]  /*4000*/  F2FP.BF16.PACK_AB R114, R148, R153 ;  /* 0x000000999472723e */ /* 0x020fe200000010ff */
[----:B------:R-:W-:Y:S02]  /*4010*/  FFMA.FTZ R173, R173, c[0x0][0x2d0], -R160 ;  /* 0x0000b400adad7a23 */ /* 0x000fe400000108a0 */
[----:B------:R-:W-:Y:S02]  /*4020*/  FFMA.FTZ R172, R169, c[0x0][0x2d0], -R140 ;  /* 0x0000b400a9ac7a23 */ /* 0x000fe4000001088c */
[----:B------:R-:W-:-:S02]  /*4030*/  FFMA.FTZ R167, R167, c[0x0][0x2d0], -R160 ;  /* 0x0000b400a7a77a23 */ /* 0x000fc400000108a0 */
[----:B------:R-:W-:Y:S01]  /*4040*/  MUFU.EX2 R149, R149 ;  /* 0x0000009500957308 */ /* 0x000fe20000000800 */
[--C-:B------:R-:W-:Y:S02]  /*4050*/  FFMA.FTZ R174, R143, c[0x0][0x2d0], -R160.reuse ;  /* 0x0000b4008fae7a23 */ /* 0x100fe400000108a0 */
[----:B------:R-:W-:Y:S02]  /*4060*/  FFMA.FTZ R169, R141, c[0x0][0x2d0], -R160 ;  /* 0x0000b4008da97a23 */ /* 0x000fe400000108a0 */
[--C-:B------:R-:W-:Y:S02]  /*4070*/  FFMA.FTZ R170, R233, c[0x0][0x2d0], -R140.reuse ;  /* 0x0000b400e9aa7a23 */ /* 0x100fe4000001088c */
[--C-:B------:R-:W-:Y:S01]  /*4080*/  FFMA.FTZ R175, R175, c[0x0][0x2d0], -R140.reuse ;  /* 0x0000b400afaf7a23 */ /* 0x100fe2000001088c */
[----:B------:R-:W5:Y:S01]  /*4090*/  MUFU.EX2 R146, R146 ;  /* 0x0000009200927308 */ /* 0x000f620000000800 */
[----:B--2---:R-:W-:Y:S01]  /*40a0*/  F2FP.BF16.PACK_AB R113, R151, R154 ;  /* 0x0000009a9771723e */ /* 0x004fe200000010ff */
[----:B------:R-:W-:-:S02]  /*40b0*/  FFMA.FTZ R171, R171, c[0x0][0x2d0], -R140 ;  /* 0x0000b400abab7a23 */ /* 0x000fc4000001088c */
[----:B------:R-:W-:Y:S01]  /*40c0*/  FFMA.FTZ R160, R163, c[0x0][0x2d0], -R160 ;  /* 0x0000b400a3a07a23 */ /* 0x000fe200000108a0 */
[----:B------:R-:W-:Y:S01]  /*40d0*/  LDSM.16.MT88.4 R140, [R164+0x3800] ;  /* 0x00380000a48c783b */ /* 0x000fe20000004200 */
[----:B------:R-:W-:Y:S02]  /*40e0*/  FADD.FTZ R156, R156, R155 ;  /* 0x0000009b9c9c7221 */ /* 0x000fe40000010000 */
[----:B------:R-:W-:Y:S01]  /*40f0*/  MUFU.EX2 R147, R147 ;  /* 0x0000009300937308 */ /* 0x000fe20000000800 */
[----:B------:R-:W-:Y:S02]  /*4100*/  FADD.FTZ R154, R154, R151 ;  /* 0x000000979a9a7221 */ /* 0x000fe40000010000 */
[----:B------:R-:W-:-:S04]  /*4110*/  FADD.FTZ R153, R153, R156 ;  /* 0x0000009c99997221 */ /* 0x000fc80000010000 */
[----:B------:R-:W-:Y:S01]  /*4120*/  FADD.FTZ R148, R148, R153 ;  /* 0x0000009994947221 */ /* 0x000fe20000010000 */
[----:B-----5:R-:W-:Y:S01]  /*4130*/  F2FP.BF16.PACK_AB R115, R146, R149 ;  /* 0x000000959273723e */ /* 0x020fe200000010ff */
[----:B------:R-:W2:Y:S01]  /*4140*/  MUFU.EX2 R144, R144 ;  /* 0x0000009000907308 */ /* 0x000ea20000000800 */
[----:B------:R-:W-:-:S04]  /*4150*/  FADD.FTZ R149, R149, R154 ;  /* 0x0000009a95957221 */ /* 0x000fc80000010000 */
        /* <DEDUP_REMOVED lines=11> */
[C---:B-1----:R-:W-:Y:S02]  /*4210*/  HMMA.16816.F32.BF16 R36, R112.reuse, R40, RZ ;  /* 0x000000287024723c */ /* 0x042fe400000418ff */
        /* <DEDUP_REMOVED lines=33> */
[C---:B---3--:R-:W-:Y:S07]  /*4430*/  HMMA.16816.F32.BF16 R116, R112.reuse, R4, RZ ;  /* 0x000000047074723c */ /* 0x048fee00000418ff */
[----:B--2---:R-:W-:Y:S01]  /*4440*/  F2FP.BF16.PACK_AB R4, R144, R147 ;  /* 0x000000939004723e */ /* 0x004fe200000010ff */
        /* <DEDUP_REMOVED lines=10> */
[----:B------:R-:W-:Y:S01]  /*44f0*/  FADD.FTZ R145, R0, R145 ;  /* 0x0000009100917221 */ /* 0x000fe20000010000 */
[----:B------:R-:W-:Y:S01]  /*4500*/  IADD3 R0, R2, -0x3, RZ ;  /* 0xfffffffd02007810 */ /* 0x000fe20007ffe0ff */
[----:B----4-:R-:W-:Y:S01]  /*4510*/  HMMA.16816.F32.BF16 R60, R4, R8, R60 ;  /* 0x00000008043c723c */ /* 0x010fe2000004183c */
[----:B------:R-:W-:-:S02]  /*4520*/  FADD.FTZ R150, R133, R150 ;  /* 0x0000009685967221 */ /* 0x000fc40000010000 */
[----:B------:R-:W-:-:S05]  /*4530*/  ISETP.GE.AND P0, PT, R0, R229, PT ;  /* 0x000000e50000720c */ /* 0x000fca0003f06270 */
        /* <DEDUP_REMOVED lines=124> */
[----:B------:R-:W-:Y:S01]  /*4d00*/  SHF.R.S32.HI R5, RZ, 0x1f, R0 ;  /* 0x0000001fff057819 */ /* 0x000fe20000011400 */
[----:B------:R-:W-:-:S04]  /*4d10*/  IMAD.WIDE.U32 R6, R0, c[0x0][0x1e0], RZ ;  /* 0x0000780000067a25 */ /* 0x000fc800078e00ff */
[----:B------:R-:W-:Y:S02]  /*4d20*/  IMAD R5, R5, c[0x0][0x1e0], RZ ;  /* 0x0000780005057a24 */ /* 0x000fe400078e02ff */
[----:B------:R-:W-:Y:S02]  /*4d30*/  IMAD.MOV.U32 R4, RZ, RZ, c[0x0][0x1e0] ;  /* 0x00007800ff047624 */ /* 0x000fe400078e00ff */
[----:B------:R-:W-:Y:S01]  /*4d40*/  IMAD R5, R0, c[0x0][0x1e4], R5 ;  /* 0x0000790000057a24 */ /* 0x000fe200078e0205 */
[----:B------:R-:W-:-:S03]  /*4d50*/  LEA R0, P0, R6, R238, 0x6 ;  /* 0x000000ee06007211 */ /* 0x000fc600078030ff */
[----:B------:R-:W-:Y:S01]  /*4d60*/  IMAD.IADD R5, R7, 0x1, R5 ;  /* 0x0000000107057824 */ /* 0x000fe200078e0205 */
[----:B------:R-:W-:-:S04]  /*4d70*/  LEA R8, P3, R0, c[0x0][0x1c8], 0x1 ;  /* 0x0000720000087a11 */ /* 0x000fc800078608ff */
        /* <DEDUP_REMOVED lines=15> */
.L_x_3724:
[----:B------:R-:W-:Y:S05]  /*4e70*/  BSYNC B0 ;  /* 0x0000000000007941 */ /* 0x000fea0003800000 */
.L_x_3723:
        /* <DEDUP_REMOVED lines=8> */
.L_x_3726:
        /* <DEDUP_REMOVED lines=9> */
[----:B-1----:R-:W-:Y:S01]  /*4f90*/  @!P5 IMAD.WIDE.U32 R32, R240, c[0x0][0x208], RZ ;  /* 0x00008200f020da25 */ /* 0x002fe200078e00ff */
[----:B------:R-:W-:Y:S02]  /*4fa0*/  @!P5 MOV R2, c[0x0][0x208] ;  /* 0x000082000002da02 */ /* 0x000fe40000000f00 */
[----:B------:R-:W-:Y:S01]  /*4fb0*/  @!P5 MOV R3, c[0x0][0x20c] ;  /* 0x000083000003da02 */ /* 0x000fe20000000f00 */
[----:B------:R-:W-:Y:S01]  /*4fc0*/  @!P5 IMAD R159, R159, c[0x0][0x208], RZ ;  /* 0x000082009f9fda24 */ /* 0x000fe200078e02ff */
[----:B------:R-:W-:Y:S01]  /*4fd0*/  @!P5 SHF.L.U32 R157, R32, 0x6, RZ ;  /* 0x00000006209dd819 */ /* 0x000fe200000006ff */
[----:B------:R-:W-:Y:S01]  /*4fe0*/  @!P5 IMAD R168, R232, 0x6000, R202 ;  /* 0x00006000e8a8d824 */ /* 0x000fe200078e02ca */
[----:B------:R-:W-:Y:S01]  /*4ff0*/  @!P5 ISETP.GE.AND P3, PT, R199, c[0x0][0x1d4], PT ;  /* 0x00007500c700da0c */ /* 0x000fe20003f66270 */
[----:B------:R-:W-:Y:S01]  /*5000*/  LDSM.16.M88.4 R136, [R182] ;  /* 0x00000000b688783b */ /* 0x000fe20000000200 */
[----:B------:R-:W-:Y:S01]  /*5010*/  @!P5 IMAD R159, R240, c[0x0][0x20c], R159 ;  /* 0x00008300f09fda24 */ /* 0x000fe200078e029f */
[----:B------:R-:W-:Y:S02]  /*5020*/  @!P5 LEA R161, P0, R2, R157, 0x5 ;  /* 0x0000009d02a1d211 */ /* 0x000fe400078028ff */
[----:B------:R-:W-:Y:S02]  /*5030*/  @!P5 IADD3 R157, P4, R157, R236, RZ ;  /* 0x000000ec9d9dd210 */ /* 0x000fe40007f9e0ff */
[----:B------:R-:W-:Y:S02]  /*5040*/  @!P5 IADD3 R159, R33, R159, RZ ;  /* 0x0000009f219fd210 */ /* 0x000fe40007ffe0ff */
[----:B------:R-:W2:Y:S01]  /*5050*/  LDSM.16.M88.4 R140, [R173] ;  /* 0x00000000ad8c783b */ /* 0x000ea20000000200 */
[----:B------:R-:W-:Y:S02]  /*5060*/  @!P5 LEA R164, P6, R157, c[0x0][0x1f8], 0x1 ;  /* 0x00007e009da4da11 */ /* 0x000fe400078c08ff */
[----:B------:R-:W-:Y:S02]  /*5070*/  @!P5 SHF.L.U64.HI R159, R32, 0x6, R159 ;  /* 0x00000006209fd819 */ /* 0x000fe4000001029f */
[----:B------:R-:W-:Y:S02]  /*5080*/  @!P5 ISETP.GE.AND P2, PT, R200, c[0x0][0x1d4], PT ;  /* 0x00007500c800da0c */ /* 0x000fe40003f46270 */
[----:B------:R-:W-:Y:S01]  /*5090*/  @!P5 LEA.HI.X R3, R2, R159, R3, 0x5, P0 ;  /* 0x0000009f0203d211 */ /* 0x000fe200000f2c03 */
[----:B------:R-:W3:Y:S01]  /*50a0*/  LDSM.16.M88.4 R144, [R173+0x800] ;  /* 0x00080000ad90783b */ /* 0x000ee20000000200 */
[----:B------:R-:W-:Y:S02]  /*50b0*/  @!P5 IADD3.X R2, R159, R190, RZ, P4, !PT ;  /* 0x000000be9f02d210 */ /* 0x000fe400027fe4ff */
[----:B------:R-:W-:Y:S02]  /*50c0*/  @!P5 IADD3 R132, P0, R161, R236, RZ ;  /* 0x000000eca184d210 */ /* 0x000fe40007f1e0ff */
[----:B------:R-:W-:Y:S02]  /*50d0*/  @!P5 LEA.HI.X R165, R157, c[0x0][0x1fc], R2, 0x1, P6 ;  /* 0x00007f009da5da11 */ /* 0x000fe400030f0c02 */
[----:B------:R-:W-:Y:S01]  /*50e0*/  @!P5 LEA R170, P4, R132, c[0x0][0x1f8], 0x1 ;  /* 0x00007e0084aada11 */ /* 0x000fe200078808ff */
[----:B------:R-:W4:Y:S01]  /*50f0*/  LDSM.16.M88.4 R148, [R173+0x1000] ;  /* 0x00100000ad94783b */ /* 0x000f220000000200 */
[----:B------:R-:W-:Y:S02]  /*5100*/  MOV R2, 0x40 ;  /* 0x0000004000027802 */ /* 0x000fe40000000f00 */
[----:B------:R-:W-:Y:S02]  /*5110*/  @!P5 IADD3.X R3, R3, R190, RZ, P0, !PT ;  /* 0x000000be0303d210 */ /* 0x000fe400007fe4ff */
[----:B------:R-:W-:Y:S02]  /*5120*/  LOP3.LUT P0, RZ, R184, 0x4, RZ, 0xc0, !PT ;  /* 0x00000004b8ff7812 */ /* 0x000fe4000780c0ff */
[----:B------:R-:W-:Y:S01]  /*5130*/  @!P5 LEA.HI.X R171, R132, c[0x0][0x1fc], R3, 0x1, P4 ;  /* 0x00007f0084abda11 */ /* 0x000fe200020f0c03 */
[----:B------:R-:W5:Y:S01]  /*5140*/  LDSM.16.M88.4 R152, [R173+0x1800] ;  /* 0x00180000ad98783b */ /* 0x000f620000000200 */
[----:B------:R-:W-:Y:S02]  /*5150*/  SEL R132, R2, 0xffffffc0, !P0 ;  /* 0xffffffc002847807 */ /* 0x000fe40004000000 */
[----:B------:R-:W-:Y:S02]  /*5160*/  ISETP.GE.AND P6, PT, R232, 0x1, PT ;  /* 0x00000001e800780c */ /* 0x000fe40003fc6270 */
[CC--:B------:R-:W-:Y:S02]  /*5170*/  IADD3 R2, R132.reuse, R173.reuse, RZ ;  /* 0x000000ad84027210 */ /* 0x0c0fe40007ffe0ff */
[----:B------:R-:W-:Y:S02]  /*5180*/  IADD3 R3, R132, R172, RZ ;  /* 0x000000ac84037210 */ /* 0x000fe40007ffe0ff */
[----:B------:R-:W-:Y:S02]  /*5190*/  IADD3 R132, R176, R173, R132 ;  /* 0x000000adb0847210 */ /* 0x000fe40007ffe084 */
[----:B------:R-:W-:Y:S04]  /*51a0*/  IADD3 R232, R232, 0x1, RZ ;  /* 0x00000001e8e87810 */ /* 0x000fe80007ffe0ff */
[----:B------:R-:W-:Y:S01]  /*51b0*/  SEL R232, R232, RZ, !P6 ;  /* 0x000000ffe8e87207 */ /* 0x000fe20007000000 */
        /* <DEDUP_REMOVED lines=13> */
[----:B------:R-:W1:Y:S07]  /*5290*/  LDSM.16.M88.4 R152, [R172+0x1800] ;  /* 0x00180000ac98783b */ /* 0x000e6e0000000200 */
[C---:B------:R-:W-:Y:S01]  /*52a0*/  HMMA.16816.F32.BF16 R8, R140.reuse, R146, R8 ;  /* 0x000000928c08723c */ /* 0x040fe20000041808 */
[----:B------:R-:W-:Y:S01]  /*52b0*/  @!PT LDS RZ, [RZ] ;  /* 0x00000000fffff984 */ /* 0x000fe20000000800 */
[----:B------:R-:W-:Y:S01]  /*52c0*/  @!PT LDS RZ, [RZ] ;  /* 0x00000000fffff984 */ /* 0x000fe20000000800 */
[----:B------:R-:W-:Y:S01]  /*52d0*/  @!PT LDS RZ, [RZ] ;  /* 0x00000000fffff984 */ /* 0x000fe20000000800 */
[----:B------:R4:W-:Y:S07]  /*52e0*/  @!P5 LDGSTS.E.BYPASS.LTC128B.128 [R168], [R164.64], !P1 ;  /* 0x00000000a4a8dfae */ /* 0x0009ee000c901d48 */
[C---:B--2---:R-:W-:Y:S01]  /*52f0*/  HMMA.16816.F32.BF16 R12, R140.reuse, R148, R12 ;  /* 0x000000948c0c723c */ /* 0x044fe2000004180c */
[----:B------:R4:W-:Y:S07]  /*5300*/  @!P5 LDGSTS.E.BYPASS.LTC128B.128 [R168+0x2000], [R164.64+0x80], !P3 ;  /* 0x02000080a4a8dfae */ /* 0x0009ee000d901d48 */
[C---:B------:R-:W-:Y:S01]  /*5310*/  HMMA.16816.F32.BF16 R16, R140.reuse, R150, R16 ;  /* 0x000000968c10723c */ /* 0x040fe20000041810 */
[----:B------:R4:W-:Y:S07]  /*5320*/  @!P5 LDGSTS.E.BYPASS.LTC128B.128 [R168+0x4000], [R164.64+0x100], !P2 ;  /* 0x04000100a4a8dfae */ /* 0x0009ee000d101d48 */
[C---:B---3--:R-:W-:Y:S01]  /*5330*/  HMMA.16816.F32.BF16 R20, R140.reuse, R136, R20 ;  /* 0x000000888c14723c */ /* 0x048fe20000041814 */
[----:B------:R2:W-:Y:S07]  /*5340*/  @!P5 LDGSTS.E.BYPASS.LTC128B.128 [R168+0x1000], [R170.64], !P1 ;  /* 0x01000000aaa8dfae */ /* 0x0005ee000c901d48 */
[C---:B------:R-:W-:Y:S01]  /*5350*/  HMMA.16816.F32.BF16 R24, R140.reuse, R138, R24 ;  /* 0x0000008a8c18723c */ /* 0x040fe20000041818 */
[----:B------:R2:W-:Y:S07]  /*5360*/  @!P5 LDGSTS.E.BYPASS.LTC128B.128 [R168+0x3000], [R170.64+0x80], !P3 ;  /* 0x03000080aaa8dfae */ /* 0x0005ee000d901d48 */
[C---:B-1----:R-:W-:Y:S01]  /*5370*/  HMMA.16816.F32.BF16 R28, R140.reuse, R152, R28 ;  /* 0x000000988c1c723c */ /* 0x042fe2000004181c */
[----:B------:R2:W-:Y:S07]  /*5380*/  @!P5 LDGSTS.E.BYPASS.LTC128B.128 [R168+0x5000], [R170.64+0x100], !P2 ;  /* 0x05000100aaa8dfae */ /* 0x0005ee000d101d48 */
[----:B------:R-:W-:Y:S01]  /*5390*/  HMMA.16816.F32.BF16 R32, R140, R154, R32 ;  /* 0x0000009a8c20723c */ /* 0x000fe20000041820 */
[----:B------:R-:W-:Y:S08]  /*53a0*/  LDSM.16.M88.4 R144, [R180] ;  /* 0x00000000b490783b */ /* 0x000ff00000000200 */
[----:B------:R-:W1:Y:S08]  /*53b0*/  LDSM.16.M88.4 R156, [R2] ;  /* 0x00000000029c783b */ /* 0x000e700000000200 */
[----:B------:R-:W3:Y:S08]  /*53c0*/  LDSM.16.M88.4 R160, [R2+0x800] ;  /* 0x0008000002a0783b */ /* 0x000ef00000000200 */
[----:B------:R-:W5:Y:S08]  /*53d0*/  LDSM.16.M88.4 R148, [R2+0x1000] ;  /* 0x001000000294783b */ /* 0x000f700000000200 */
[----:B------:R-:W0:Y:S08]  /*53e0*/  LDGDEPBAR ;  /* 0x00000000000079af */ /* 0x000e300000000000 */
[----:B----4-:R-:W4:Y:S01]  /*53f0*/  LDSM.16.M88.4 R164, [R2+0x1800] ;  /* 0x0018000002a4783b */ /* 0x010f220000000200 */
[C---:B-1----:R-:W-:Y:S07]  /*5400*/  HMMA.16816.F32.BF16 R4, R144.reuse, R156, R4 ;  /* 0x0000009c9004723c */ /* 0x042fee0000041804 */
[----:B------:R-:W-:Y:S01]  /*5410*/  LDSM.16.M88.4 R136, [R179] ;  /* 0x00000000b388783b */ /* 0x000fe20000000200 */
[C---:B------:R-:W-:Y:S07]  /*5420*/  HMMA.16816.F32.BF16 R8, R144.reuse, R158, R8 ;  /* 0x0000009e9008723c */ /* 0x040fee0000041808 */
[----:B--2---:R-:W1:Y:S01]  /*5430*/  LDSM.16.M88.4 R168, [R3] ;  /* 0x0000000003a8783b */ /* 0x004e620000000200 */
[C---:B---3--:R-:W-:Y:S07]  /*5440*/  HMMA.16816.F32.BF16 R12, R144.reuse, R160, R12 ;  /* 0x000000a0900c723c */ /* 0x048fee000004180c */
[----:B------:R-:W2:Y:S01]  /*5450*/  LDSM.16.M88.4 R140, [R3+0x800] ;  /* 0x00080000038c783b */ /* 0x000ea20000000200 */
[C---:B------:R-:W-:Y:S07]  /*5460*/  HMMA.16816.F32.BF16 R16, R144.reuse, R162, R16 ;  /* 0x000000a29010723c */ /* 0x040fee0000041810 */
[----:B------:R-:W3:Y:S01]  /*5470*/  LDSM.16.M88.4 R152, [R3+0x1000] ;  /* 0x001000000398783b */ /* 0x000ee20000000200 */
[C---:B-----5:R-:W-:Y:S07]  /*5480*/  HMMA.16816.F32.BF16 R20, R144.reuse, R148, R20 ;  /* 0x000000949014723c */ /* 0x060fee0000041814 */
[----:B------:R-:W5:Y:S01]  /*5490*/  LDSM.16.M88.4 R156, [R3+0x1800] ;  /* 0x00180000039c783b */ /* 0x000f620000000200 */
[C---:B------:R-:W-:Y:S07]  /*54a0*/  HMMA.16816.F32.BF16 R24, R144.reuse, R150, R24 ;  /* 0x000000969018723c */ /* 0x040fee0000041818 */
[----:B------:R-:W-:Y:S01]  /*54b0*/  LDSM.16.M88.4 R148, [R173+0x2000] ;  /* 0x00200000ad94783b */ /* 0x000fe20000000200 */
[C---:B----4-:R-:W-:Y:S07]  /*54c0*/  HMMA.16816.F32.BF16 R28, R144.reuse, R164, R28 ;  /* 0x000000a4901c723c */ /* 0x050fee000004181c */
[----:B------:R-:W-:Y:S01]  /*54d0*/  LDSM.16.M88.4 R160, [R173+0x2800] ;  /* 0x00280000ada0783b */ /* 0x000fe20000000200 */
[----:B------:R-:W-:Y:S07]  /*54e0*/  HMMA.16816.F32.BF16 R32, R144, R166, R32 ;  /* 0x000000a69020723c */ /* 0x000fee0000041820 */
[----:B------:R-:W4:Y:S01]  /*54f0*/  LDSM.16.M88.4 R144, [R182+0x4000] ;  /* 0x00400000b690783b */ /* 0x000f220000000200 */
[C---:B-1----:R-:W-:Y:S07]  /*5500*/  HMMA.16816.F32.BF16 R4, R136.reuse, R168, R4 ;  /* 0x000000a88804723c */ /* 0x042fee0000041804 */
[----:B------:R-:W-:Y:S01]  /*5510*/  LDSM.16.M88.4 R164, [R181+0x4000] ;  /* 0x00400000b5a4783b */ /* 0x000fe20000000200 */
[C---:B------:R-:W-:Y:S07]  /*5520*/  HMMA.16816.F32.BF16 R8, R136.reuse, R170, R8 ;  /* 0x000000aa8808723c */ /* 0x040fee0000041808 */
[----:B------:R-:W-:Y:S01]  /*5530*/  LDSM.16.M88.4 R168, [R172+0x2000] ;  /* 0x00200000aca8783b */ /* 0x000fe20000000200 */
[C---:B--2---:R-:W-:Y:S08]  /*5540*/  HMMA.16816.F32.BF16 R12, R136.reuse, R140, R12 ;  /* 0x0000008c880c723c */ /* 0x044ff0000004180c */
[C---:B------:R-:W-:Y:S01]  /*5550*/  HMMA.16816.F32.BF16 R16, R136.reuse, R142, R16 ;  /* 0x0000008e8810723c */ /* 0x040fe20000041810 */
[----:B------:R-:W1:Y:S07]  /*5560*/  LDSM.16.M88.4 R140, [R173+0x3000] ;  /* 0x00300000ad8c783b */ /* 0x000e6e0000000200 */
[C---:B---3--:R-:W-:Y:S08]  /*5570*/  HMMA.16816.F32.BF16 R20, R136.reuse, R152, R20 ;  /* 0x000000988814723c */ /* 0x048ff00000041814 */
[C---:B------:R-:W-:Y:S01]  /*5580*/  HMMA.16816.F32.BF16 R24, R136.reuse, R154, R24 ;  /* 0x0000009a8818723c */ /* 0x040fe20000041818 */
[----:B------:R-:W2:Y:S07]  /*5590*/  LDSM.16.M88.4 R152, [R173+0x3800] ;  /* 0x00380000ad98783b */ /* 0x000eae0000000200 */
[C---:B-----5:R-:W-:Y:S08]  /*55a0*/  HMMA.16816.F32.BF16 R28, R136.reuse, R156, R28 ;  /* 0x0000009c881c723c */ /* 0x060ff0000004181c */
        /* <DEDUP_REMOVED lines=27> */
[----:B------:R-:W5:Y:S07]  /*5760*/  LDSM.16.M88.4 R156, [R132+0x2800] ;  /* 0x00280000849c783b */ /* 0x000f6e0000000200 */
[C---:B-1----:R-:W-:Y:S01]  /*5770*/  HMMA.16816.F32.BF16 R4, R140.reuse, R160, R4 ;  /* 0x000000a08c04723c */ /* 0x042fe20000041804 */
[----:B------:R-:W-:Y:S07]  /*5780*/  LDSM.16.M88.4 R164, [R173+0x5000] ;  /* 0x00500000ada4783b */ /* 0x000fee0000000200 */
[C---:B------:R-:W-:Y:S01]  /*5790*/  HMMA.16816.F32.BF16 R8, R140.reuse, R162, R8 ;  /* 0x000000a28c08723c */ /* 0x040fe20000041808 */
[----:B------:R-:W-:Y:S07]  /*57a0*/  LDSM.16.M88.4 R160, [R173+0x4800] ;  /* 0x00480000ada0783b */ /* 0x000fee0000000200 */
[C---:B--2---:R-:W-:Y:S08]  /*57b0*/  HMMA.16816.F32.BF16 R12, R140.reuse, R144, R12 ;  /* 0x000000908c0c723c */ /* 0x044ff0000004180c */
[C---:B------:R-:W-:Y:S01]  /*57c0*/  HMMA.16816.F32.BF16 R16, R140.reuse, R146, R16 ;  /* 0x000000928c10723c */ /* 0x040fe20000041810 */
[----:B------:R-:W1:Y:S07]  /*57d0*/  LDSM.16.M88.4 R144, [R132+0x3000] ;  /* 0x003000008490783b */ /* 0x000e6e0000000200 */
[C---:B---3--:R-:W-:Y:S08]  /*57e0*/  HMMA.16816.F32.BF16 R20, R140.reuse, R136, R20 ;  /* 0x000000888c14723c */ /* 0x048ff00000041814 */
[C---:B------:R-:W-:Y:S01]  /*57f0*/  HMMA.16816.F32.BF16 R24, R140.reuse, R138, R24 ;  /* 0x0000008a8c18723c */ /* 0x040fe20000041818 */
[----:B------:R-:W2:Y:S07]  /*5800*/  LDSM.16.M88.4 R136, [R132+0x3800] ;  /* 0x003800008488783b */ /* 0x000eae0000000200 */
[C---:B----4-:R-:W-:Y:S08]  /*5810*/  HMMA.16816.F32.BF16 R28, R140.reuse, R148, R28 ;  /* 0x000000948c1c723c */ /* 0x050ff0000004181c */
[----:B------:R-:W-:Y:S01]  /*5820*/  HMMA.16816.F32.BF16 R32, R140, R150, R32 ;  /* 0x000000968c20723c */ /* 0x000fe20000041820 */
[----:B------:R-:W-:Y:S07]  /*5830*/  LDSM.16.M88.4 R140, [R182+0x8000] ;  /* 0x00800000b68c783b */ /* 0x000fee0000000200 */
[C---:B------:R-:W-:Y:S01]  /*5840*/  HMMA.16816.F32.BF16 R4, R152.reuse, R168, R4 ;  /* 0x000000a89804723c */ /* 0x040fe20000041804 */
        /* <DEDUP_REMOVED lines=13> */
[----:B------:R-:W-:Y:S07]  /*5920*/  LDSM.16.M88.4 R152, [R172+0x5800] ;  /* 0x00580000ac98783b */ /* 0x000fee0000000200 */
[C---:B------:R-:W-:Y:S01]  /*5930*/  HMMA.16816.F32.BF16 R8, R140.reuse, R150, R8 ;  /* 0x000000968c08723c */ /* 0x040fe20000041808 */
[----:B------:R-:W3:Y:S07]  /*5940*/  LDSM.16.M88.4 R148, [R172+0x5000] ;  /* 0x00500000ac94783b */ /* 0x000eee0000000200 */
[C---:B------:R-:W-:Y:S01]  /*5950*/  HMMA.16816.F32.BF16 R12, R140.reuse, R160, R12 ;  /* 0x000000a08c0c723c */ /* 0x040fe2000004180c */
[----:B------:R-:W-:Y:S07]  /*5960*/  LDSM.16.M88.4 R172, [R3+0x4000] ;  /* 0x0040000003ac783b */ /* 0x000fee0000000200 */
        /* <DEDUP_REMOVED lines=25> */
[C---:B-1----:R-:W-:Y:S08]  /*5b00*/  HMMA.16816.F32.BF16 R20, R160.reuse, R156, R20 ;  /* 0x0000009ca014723c */ /* 0x042ff00000041814 */
[C---:B------:R-:W-:Y:S08]  /*5b10*/  HMMA.16816.F32.BF16 R24, R160.reuse, R158, R24 ;  /* 0x0000009ea018723c */ /* 0x040ff00000041818 */
[C---:B--2---:R-:W-:Y:S08]  /*5b20*/  HMMA.16816.F32.BF16 R28, R160.reuse, R136, R28 ;  /* 0x00000088a01c723c */ /* 0x044ff0000004181c */
[----:B------:R-:W-:Y:S01]  /*5b30*/  HMMA.16816.F32.BF16 R32, R160, R138, R32 ;  /* 0x0000008aa020723c */ /* 0x000fe20000041820 */
[----:B------:R1:W2:Y:S01]  /*5b40*/  LDSM.16.M88.4 R136, [R132+0x5800] ;  /* 0x005800008488783b */ /* 0x0002a20000000200 */
[----:B------:R-:W-:Y:S05]  /*5b50*/  DEPBAR.LE SB0, 0x2 ;  /* 0x000080800000791a */ /* 0x000fea0000000000 */
[-C--:B------:R-:W-:Y:S01]  /*5b60*/  IADD3 R162, R178, R186.reuse, RZ ;  /* 0x000000bab2a27210 */ /* 0x080fe20007ffe0ff */
[C---:B------:R-:W-:Y:S01]  /*5b70*/  HMMA.16816.F32.BF16 R4, R168.reuse, R172, R4 ;  /* 0x000000aca804723c */ /* 0x040fe20000041804 */
[----:B------:R-:W-:Y:S04]  /*5b80*/  BAR.SYNC.DEFER_BLOCKING 0x0 ;  /* 0x0000000000007b1d */ /* 0x000fe80000010000 */
[----:B------:R-:W-:Y:S03]  /*5b90*/  IADD3 R160, R177, R186, RZ ;  /* 0x000000bab1a07210 */ /* 0x000fe60007ffe0ff */
[C---:B------:R-:W-:Y:S04]  /*5ba0*/  HMMA.16816.F32.BF16 R8, R168.reuse, R174, R8 ;  /* 0x000000aea808723c */ /* 0x040fe80000041808 */
[----:B------:R-:W-:Y:S04]  /*5bb0*/  IADD3 R161, R183, R160, RZ ;  /* 0x000000a0b7a17210 */ /* 0x000fe80007ffe0ff */
[C---:B---3--:R-:W-:Y:S08]  /*5bc0*/  HMMA.16816.F32.BF16 R12, R168.reuse, R144, R12 ;  /* 0x00000090a80c723c */ /* 0x048ff0000004180c */
[C---:B------:R-:W-:Y:S01]  /*5bd0*/  HMMA.16816.F32.BF16 R16, R168.reuse, R146, R16 ;  /* 0x00000092a810723c */ /* 0x040fe20000041810 */
[----:B------:R-:W-:Y:S03]  /*5be0*/  LDSM.16.MT88.4 R144, [R160] ;  /* 0x00000000a090783b */ /* 0x000fe60000004200 */
[----:B------:R-:W-:Y:S02]  /*5bf0*/  FMNMX.FTZ R2, R4, R133, !PT ;  /* 0x0000008504027209 */ /* 0x000fe40007810000 */
[----:B------:R-:W-:Y:S02]  /*5c00*/  FMNMX.FTZ R156, R6, R0, !PT ;  /* 0x00000000069c7209 */ /* 0x000fe40007810000 */
[C---:B----4-:R-:W-:Y:S01]  /*5c10*/  HMMA.16816.F32.BF16 R20, R168.reuse, R140, R20 ;  /* 0x0000008ca814723c */ /* 0x050fe20000041814 */
[----:B------:R-:W-:Y:S03]  /*5c20*/  LDSM.16.MT88.4 R148, [R162+0x2800] ;  /* 0x00280000a294783b */ /* 0x000fe60000004200 */
[----:B------:R-:W-:Y:S02]  /*5c30*/  FMNMX.FTZ R3, R5, R2, !PT ;  /* 0x0000000205037209 */ /* 0x000fe40007810000 */
[----:B------:R-:W-:Y:S02]  /*5c40*/  FMNMX.FTZ R157, R7, R156, !PT ;  /* 0x0000009c079d7209 */ /* 0x000fe40007810000 */
[C---:B------:R-:W-:Y:S04]  /*5c50*/  HMMA.16816.F32.BF16 R24, R168.reuse, R142, R24 ;  /* 0x0000008ea818723c */ /* 0x040fe80000041818 */
[----:B------:R-:W-:Y:S02]  /*5c60*/  FMNMX.FTZ R2, R8, R3, !PT ;  /* 0x0000000308027209 */ /* 0x000fe40007810000 */
[----:B-1----:R-:W-:Y:S02]  /*5c70*/  FMNMX.FTZ R132, R10, R157, !PT ;  /* 0x0000009d0a847209 */ /* 0x002fe40007810000 */
[C---:B--2---:R-:W-:Y:S04]  /*5c80*/  HMMA.16816.F32.BF16 R28, R168.reuse, R136, R28 ;  /* 0x00000088a81c723c */ /* 0x044fe8000004181c */
[----:B------:R-:W-:Y:S02]  /*5c90*/  FMNMX.FTZ R3, R9, R2, !PT ;  /* 0x0000000209037209 */ /* 0x000fe40007810000 */
[----:B------:R-:W-:Y:S02]  /*5ca0*/  FMNMX.FTZ R157, R11, R132, !PT ;  /* 0x000000840b9d7209 */ /* 0x000fe40007810000 */
[----:B------:R-:W-:Y:S01]  /*5cb0*/  HMMA.16816.F32.BF16 R32, R168, R138, R32 ;  /* 0x0000008aa820723c */ /* 0x000fe20000041820 */
[----:B------:R-:W-:Y:S03]  /*5cc0*/  LDSM.16.MT88.4 R136, [R162] ;  /* 0x00000000a288783b */ /* 0x000fe60000004200 */
        /* <DEDUP_REMOVED lines=18> */
[----:B------:R-:W-:Y:S04]  /*5df0*/  FMNMX.FTZ R3, R29, R2, !PT ;  /* 0x000000021d037209 */ /* 0x000fe80007810000 */
        /* <DEDUP_REMOVED lines=12> */
[C---:B------:R-:W-:Y:S02]  /*5ec0*/  FADD.FTZ R133, -R132.reuse, R133 ;  /* 0x0000008584857221 */ /* 0x040fe40000010100 */
[----:B------:R-:W-:Y:S01]  /*5ed0*/  FMUL.FTZ R174, R132, c[0x0][0x2d0] ;  /* 0x0000b40084ae7a20 */ /* 0x000fe20000410000 */
[----:B--2---:R-:W-:Y:S01]  /*5ee0*/  FMNMX.FTZ R3, R156, R3, !PT ;  /* 0x000000039c037209 */ /* 0x004fe20007810000 */
[----:B------:R-:W-:Y:S01]  /*5ef0*/  FMUL.FTZ R2, R133, c[0x0][0x2d0] ;  /* 0x0000b40085027a20 */ /* 0x000fe20000410000 */
[----:B------:R-:W-:Y:S01]  /*5f00*/  LDSM.16.MT88.4 R156, [R160+0x2800] ;  /* 0x00280000a09c783b */ /* 0x000fe20000004200 */
[----:B------:R-:W-:Y:S02]  /*5f10*/  FFMA.FTZ R165, R8, c[0x0][0x2d0], -R174 ;  /* 0x0000b40008a57a23 */ /* 0x000fe400000108ae */
[C---:B------:R-:W-:Y:S02]  /*5f20*/  FADD.FTZ R133, -R3.reuse, R0 ;  /* 0x0000000003857221 */ /* 0x040fe40000010100 */
[----:B------:R-:W-:Y:S01]  /*5f30*/  FMUL.FTZ R171, R3, c[0x0][0x2d0] ;  /* 0x0000b40003ab7a20 */ /* 0x000fe20000410000 */
[----:B------:R-:W1:Y:S01]  /*5f40*/  MUFU.EX2 R2, R2 ;  /* 0x0000000200027308 */ /* 0x000e620000000800 */
[----:B------:R-:W-:Y:S01]  /*5f50*/  FMUL.FTZ R0, R133, c[0x0][0x2d0] ;  /* 0x0000b40085007a20 */ /* 0x000fe20000410000 */
[----:B------:R-:W-:Y:S01]  /*5f60*/  IADD3 R133, R183, R162, RZ ;  /* 0x000000a2b7857210 */ /* 0x000fe20007ffe0ff */
[--C-:B------:R-:W-:Y:S02]  /*5f70*/  FFMA.FTZ R166, R9, c[0x0][0x2d0], -R174.reuse ;  /* 0x0000b40009a67a23 */ /* 0x100fe400000108ae */
[--C-:B------:R-:W-:Y:S02]  /*5f80*/  FFMA.FTZ R167, R6, c[0x0][0x2d0], -R171.reuse ;  /* 0x0000b40006a77a23 */ /* 0x100fe400000108ab */
[--C-:B------:R-:W-:Y:S01]  /*5f90*/  FFMA.FTZ R168, R7, c[0x0][0x2d0], -R171.reuse ;  /* 0x0000b40007a87a23 */ /* 0x100fe200000108ab */
[----:B------:R-:W2:Y:S01]  /*5fa0*/  LDSM.16.MT88.4 R140, [R133] ;  /* 0x00000000858c783b */ /* 0x000ea20000004200 */
[--C-:B------:R-:W-:Y:S01]  /*5fb0*/  FFMA.FTZ R169, R10, c[0x0][0x2d0], -R171.reuse ;  /* 0x0000b4000aa97a23 */ /* 0x100fe200000108ab */
[----:B------:R-:W3:Y:S01]  /*5fc0*/  MUFU.EX2 R0, R0 ;  /* 0x0000000000007308 */ /* 0x000ee20000000800 */
[--C-:B------:R-:W-:Y:S02]  /*5fd0*/  FFMA.FTZ R170, R11, c[0x0][0x2d0], -R171.reuse ;  /* 0x0000b4000baa7a23 */ /* 0x100fe400000108ab */
[--C-:B------:R-:W-:Y:S02]  /*5fe0*/  FFMA.FTZ R163, R4, c[0x0][0x2d0], -R174.reuse ;  /* 0x0000b40004a37a23 */ /* 0x100fe400000108ae */
[--C-:B------:R-:W-:Y:S01]  /*5ff0*/  FFMA.FTZ R164, R5, c[0x0][0x2d0], -R174.reuse ;  /* 0x0000b40005a47a23 */ /* 0x100fe200000108ae */
[----:B------:R-:W-:Y:S01]  /*6000*/  LDSM.16.MT88.4 R152, [R133+0x2800] ;  /* 0x002800008598783b */ /* 0x000fe20000004200 */
[--C-:B------:R-:W-:Y:S02]  /*6010*/  FFMA.FTZ R29, R29, c[0x0][0x2d0], -R174.reuse ;  /* 0x0000b4001d1d7a23 */ /* 0x100fe400000108ae */
[--C-:B------:R-:W-:Y:S01]  /*6020*/  FFMA.FTZ R251, R28, c[0x0][0x2d0], -R174.reuse ;  /* 0x0000b4001cfb7a23 */ /* 0x100fe200000108ae */
[----:B------:R-:W-:Y:S01]  /*6030*/  MUFU.EX2 R163, R163 ;  /* 0x000000a300a37308 */ /* 0x000fe20000000800 */
[--C-:B------:R-:W-:Y:S02]  /*6040*/  FFMA.FTZ R32, R32, c[0x0][0x2d0], -R174.reuse ;  /* 0x0000b40020207a23 */ /* 0x100fe400000108ae */
[--C-:B------:R-:W-:Y:S02]  /*6050*/  FFMA.FTZ R175, R12, c[0x0][0x2d0], -R174.reuse ;  /* 0x0000b4000caf7a23 */ /* 0x100fe400000108ae */
[C---:B-1----:R-:W-:Y:S02]  /*6060*/  FMUL.FTZ R4, R2.reuse, R128 ;  /* 0x0000008002047220 */ /* 0x042fe40000410000 */
[C---:B------:R-:W-:Y:S02]  /*6070*/  FMUL.FTZ R5, R2.reuse, R129 ;  /* 0x0000008102057220 */ /* 0x040fe40000410000 */
[C---:B------:R-:W-:Y:S01]  /*6080*/  FMUL.FTZ R8, R2.reuse, R124 ;  /* 0x0000007c02087220 */ /* 0x040fe20000410000 */
[----:B------:R-:W1:Y:S01]  /*6090*/  MUFU.EX2 R164, R164 ;  /* 0x000000a400a47308 */ /* 0x000e620000000800 */
[C---:B------:R-:W-:Y:S02]  /*60a0*/  FMUL.FTZ R9, R2.reuse, R125 ;  /* 0x0000007d02097220 */ /* 0x040fe40000410000 */
[----:B------:R-:W-:Y:S02]  /*60b0*/  FMUL.FTZ R36, R2, R36 ;  /* 0x0000002402247220 */ /* 0x000fe40000410000 */
[C---:B---3--:R-:W-:Y:S02]  /*60c0*/  FMUL.FTZ R6, R0.reuse, R130 ;  /* 0x0000008200067220 */ /* 0x048fe40000410000 */
[C---:B------:R-:W-:Y:S02]  /*60d0*/  FMUL.FTZ R7, R0.reuse, R131 ;  /* 0x0000008300077220 */ /* 0x040fe40000410000 */
[C---:B------:R-:W-:Y:S01]  /*60e0*/  FMUL.FTZ R10, R0.reuse, R126 ;  /* 0x0000007e000a7220 */ /* 0x040fe20000410000 */
[----:B------:R-:W-:Y:S01]  /*60f0*/  MUFU.EX2 R165, R165 ;  /* 0x000000a500a57308 */ /* 0x000fe20000000800 */
[----:B------:R-:W-:Y:S02]  /*6100*/  FMUL.FTZ R11, R0, R127 ;  /* 0x0000007f000b7220 */ /* 0x000fe40000410000 */
[----:B------:R-:W3:Y:S01]  /*6110*/  LDSM.16.MT88.4 R124, [R161] ;  /* 0x00000000a17c783b */ /* 0x000ee20000004200 */
[----:B------:R-:W-:Y:S02]  /*6120*/  FMUL.FTZ R37, R2, R37 ;  /* 0x0000002502257220 */ /* 0x000fe40000410000 */
[C---:B------:R-:W-:Y:S02]  /*6130*/  FMUL.FTZ R38, R0.reuse, R38 ;  /* 0x0000002600267220 */ /* 0x040fe40000410000 */
[----:B------:R-:W-:Y:S02]  /*6140*/  FMUL.FTZ R39, R0, R39 ;  /* 0x0000002700277220 */ /* 0x000fe40000410000 */
[----:B------:R-:W4:Y:S01]  /*6150*/  MUFU.EX2 R166, R166 ;  /* 0x000000a600a67308 */ /* 0x000f220000000800 */
[C---:B------:R-:W-:Y:S02]  /*6160*/  FMUL.FTZ R40, R2.reuse, R40 ;  /* 0x0000002802287220 */ /* 0x040fe40000410000 */
[----:B------:R-:W-:Y:S01]  /*6170*/  FMUL.FTZ R41, R2, R41 ;  /* 0x0000002902297220 */ /* 0x000fe20000410000 */
[----:B-1----:R-:W-:Y:S01]  /*6180*/  F2FP.BF16.PACK_AB R128, R164, R163 ;  /* 0x000000a3a480723e */ /* 0x002fe200000010ff */
[C---:B------:R-:W-:Y:S02]  /*6190*/  FMUL.FTZ R42, R0.reuse, R42 ;  /* 0x0000002a002a7220 */ /* 0x040fe40000410000 */
        /* <DEDUP_REMOVED lines=8> */
[----:B------:R-:W1:Y:S01]  /*6220*/  MUFU.EX2 R168, R168 ;  /* 0x000000a800a87308 */ /* 0x000e620000000800 */
[C---:B------:R-:W-:Y:S02]  /*6230*/  FMUL.FTZ R50, R0.reuse, R50 ;  /* 0x0000003200327220 */ /* 0x040fe40000410000 */
[----:B------:R-:W-:Y:S01]  /*6240*/  FMUL.FTZ R51, R0, R51 ;  /* 0x0000003300337220 */ /* 0x000fe20000410000 */
[----:B----4-:R-:W-:Y:S01]  /*6250*/  F2FP.BF16.PACK_AB R130, R166, R165 ;  /* 0x000000a5a682723e */ /* 0x010fe200000010ff */
        /* <DEDUP_REMOVED lines=21> */
[C---:B------:R-:W-:Y:S01]  /*63b0*/  FMUL.FTZ R68, R2.reuse, R68 ;  /* 0x0000004402447220 */ /* 0x040fe20000410000 */
[----:B------:R-:W-:Y:S01]  /*63c0*/  MUFU.EX2 R251, R251 ;  /* 0x000000fb00fb7308 */ /* 0x000fe20000000800 */
[----:B------:R-:W-:Y:S02]  /*63d0*/  FMUL.FTZ R69, R2, R69 ;  /* 0x0000004502457220 */ /* 0x000fe40000410000 */
[----:B------:R-:W-:Y:S01]  /*63e0*/  FMUL.FTZ R70, R0, R70 ;  /* 0x0000004600467220 */ /* 0x000fe20000410000 */
[----:B----4-:R-:W-:Y:S01]  /*63f0*/  F2FP.BF16.PACK_AB R131, R170, R169 ;  /* 0x000000a9aa83723e */ /* 0x010fe200000010ff */
[----:B------:R-:W-:Y:S02]  /*6400*/  FMUL.FTZ R71, R0, R71 ;  /* 0x0000004700477220 */ /* 0x000fe40000410000 */
[C---:B------:R-:W-:Y:S02]  /*6410*/  FMUL.FTZ R72, R2.reuse, R72 ;  /* 0x0000004802487220 */ /* 0x040fe40000410000 */
[----:B------:R-:W-:Y:S02]  /*6420*/  FMUL.FTZ R73, R2, R73 ;  /* 0x0000004902497220 */ /* 0x000fe40000410000 */
[C---:B------:R-:W-:Y:S05]  /*6430*/  HMMA.16816.F32.BF16 R4, R128.reuse, R136, R4 ;  /* 0x000000888004723c */ /* 0x040fea0000041804 */
        /* <DEDUP_REMOVED lines=13> */
[C---:B------:R-:W-:Y:S04]  /*6510*/  HMMA.16816.F32.BF16 R44, R128.reuse, R144, R44 ;  /* 0x00000090802c723c */ /* 0x040fe8000004182c */
[C---:B------:R-:W-:Y:S02]  /*6520*/  FMUL.FTZ R82, R0.reuse, R82 ;  /* 0x0000005200527220 */ /* 0x040fe40000410000 */
[----:B------:R-:W-:Y:S02]  /*6530*/  FMUL.FTZ R83, R0, R83 ;  /* 0x0000005300537220 */ /* 0x000fe40000410000 */
[C---:B------:R-:W-:Y:S01]  /*6540*/  HMMA.16816.F32.BF16 R48, R128.reuse, R146, R48 ;  /* 0x000000928030723c */ /* 0x040fe20000041830 */
[----:B------:R-:W-:Y:S03]  /*6550*/  LDSM.16.MT88.4 R144, [R161+0x800] ;  /* 0x00080000a190783b */ /* 0x000fe60000004200 */
        /* <DEDUP_REMOVED lines=23> */
[C---:B------:R-:W-:Y:S01]  /*66d0*/  FMUL.FTZ R98, R0.reuse, R98 ;  /* 0x0000006200627220 */ /* 0x040fe20000410000 */
[C---:B---3--:R-:W-:Y:S03]  /*66e0*/  HMMA.16816.F32.BF16 R76, R128.reuse, R124, R76 ;  /* 0x0000007c804c723c */ /* 0x048fe6000004184c */
[----:B------:R-:W-:Y:S02]  /*66f0*/  FMUL.FTZ R99, R0, R99 ;  /* 0x0000006300637220 */ /* 0x000fe40000410000 */
[C---:B------:R-:W-:Y:S02]  /*6700*/  FMUL.FTZ R100, R2.reuse, R100 ;  /* 0x0000006402647220 */ /* 0x040fe40000410000 */
[----:B------:R-:W-:Y:S01]  /*6710*/  FMUL.FTZ R101, R2, R101 ;  /* 0x0000006502657220 */ /* 0x000fe20000410000 */
        /* <DEDUP_REMOVED lines=12> */
[--C-:B------:R-:W-:Y:S02]  /*67e0*/  FFMA.FTZ R242, R13, c[0x0][0x2d0], -R174.reuse ;  /* 0x0000b4000df27a23 */ /* 0x100fe400000108ae */
[----:B------:R-:W-:Y:S02]  /*67f0*/  FMUL.FTZ R13, R2, R121 ;  /* 0x00000079020d7220 */ /* 0x000fe40000410000 */
[C---:B------:R-:W-:Y:S01]  /*6800*/  HMMA.16816.F32.BF16 R96, R128.reuse, R142, R96 ;  /* 0x0000008e8060723c */ /* 0x040fe20000041860 */
[----:B------:R-:W2:Y:S01]  /*6810*/  LDSM.16.MT88.4 R140, [R161+0x4000] ;  /* 0x00400000a18c783b */ /* 0x000ea20000004200 */
[----:B------:R-:W4:Y:S02]  /*6820*/  MUFU.EX2 R242, R242 ;  /* 0x000000f200f27308 */ /* 0x000f240000000800 */
[--C-:B------:R-:W-:Y:S02]  /*6830*/  FFMA.FTZ R243, R14, c[0x0][0x2d0], -R171.reuse ;  /* 0x0000b4000ef37a23 */ /* 0x100fe400000108ab */
[C---:B------:R-:W-:Y:S02]  /*6840*/  FMUL.FTZ R14, R0.reuse, R122 ;  /* 0x0000007a000e7220 */ /* 0x040fe40000410000 */
[--C-:B------:R-:W-:Y:S01]  /*6850*/  FFMA.FTZ R246, R15, c[0x0][0x2d0], -R171.reuse ;  /* 0x0000b4000ff67a23 */ /* 0x100fe200000108ab */
[C---:B---3--:R-:W-:Y:S03]  /*6860*/  HMMA.16816.F32.BF16 R100, R128.reuse, R124, R100 ;  /* 0x0000007c8064723c */ /* 0x048fe60000041864 */
[----:B------:R-:W-:Y:S01]  /*6870*/  FMUL.FTZ R15, R0, R123 ;  /* 0x0000007b000f7220 */ /* 0x000fe20000410000 */
[----:B------:R-:W-:Y:S01]  /*6880*/  MUFU.EX2 R243, R243 ;  /* 0x000000f300f37308 */ /* 0x000fe20000000800 */
[----:B------:R-:W3:Y:S01]  /*6890*/  LDSM.16.MT88.4 R120, [R162+0x800] ;  /* 0x00080000a278783b */ /* 0x000ee20000004200 */
[--C-:B------:R-:W-:Y:S02]  /*68a0*/  FFMA.FTZ R245, R18, c[0x0][0x2d0], -R171.reuse ;  /* 0x0000b40012f57a23 */ /* 0x100fe400000108ab */
[C---:B------:R-:W-:Y:S04]  /*68b0*/  HMMA.16816.F32.BF16 R104, R128.reuse, R126, R104 ;  /* 0x0000007e8068723c */ /* 0x040fe80000041868 */
[--C-:B------:R-:W-:Y:S01]  /*68c0*/  FFMA.FTZ R248, R19, c[0x0][0x2d0], -R171.reuse ;  /* 0x0000b40013f87a23 */ /* 0x100fe200000108ab */
[----:B------:R-:W5:Y:S01]  /*68d0*/  LDSM.16.MT88.4 R124, [R133+0x800] ;  /* 0x00080000857c783b */ /* 0x000f620000004200 */
[--C-:B------:R-:W-:Y:S01]  /*68e0*/  FFMA.FTZ R241, R16, c[0x0][0x2d0], -R174.reuse ;  /* 0x0000b40010f17a23 */ /* 0x100fe200000108ae */
[----:B------:R-:W2:Y:S01]  /*68f0*/  MUFU.EX2 R246, R246 ;  /* 0x000000f600f67308 */ /* 0x000ea20000000800 */
[C---:B-1----:R-:W-:Y:S04]  /*6900*/  HMMA.16816.F32.BF16 R12, R128.reuse, R136, R12 ;  /* 0x00000088800c723c */ /* 0x042fe8000004180c */
[----:B------:R-:W-:Y:S02]  /*6910*/  FFMA.FTZ R244, R17, c[0x0][0x2d0], -R174 ;  /* 0x0000b40011f47a23 */ /* 0x000fe400000108ae */
[C---:B------:R-:W-:Y:S02]  /*6920*/  FMUL.FTZ R108, R2.reuse, R108 ;  /* 0x0000006c026c7220 */ /* 0x040fe40000410000 */
[----:B------:R-:W-:Y:S01]  /*6930*/  FMUL.FTZ R109, R2, R109 ;  /* 0x0000006d026d7220 */ /* 0x000fe20000410000 */
[----:B------:R-:W-:Y:S03]  /*6940*/  MUFU.EX2 R241, R241 ;  /* 0x000000f100f17308 */ /* 0x000fe60000000800 */
[C---:B------:R-:W-:Y:S02]  /*6950*/  FMUL.FTZ R110, R0.reuse, R110 ;  /* 0x0000006e006e7220 */ /* 0x040fe40000410000 */
[----:B------:R-:W-:Y:S02]  /*6960*/  FMUL.FTZ R111, R0, R111 ;  /* 0x0000006f006f7220 */ /* 0x000fe40000410000 */
[----:B------:R-:W-:Y:S01]  /*6970*/  FMUL.FTZ R16, R2, R116 ;  /* 0x0000007402107220 */ /* 0x000fe20000410000 */
[----:B----4-:R-:W-:Y:S01]  /*6980*/  F2FP.BF16.PACK_AB R116, R242, R175 ;  /* 0x000000aff274723e */ /* 0x010fe200000010ff */
[----:B------:R-:W-:Y:S01]  /*6990*/  FMUL.FTZ R17, R2, R117 ;  /* 0x0000007502117220 */ /* 0x000fe20000410000 */
[----:B------:R-:W1:Y:S01]  /*69a0*/  MUFU.EX2 R244, R244 ;  /* 0x000000f400f47308 */ /* 0x000e620000000800 */
[C---:B------:R-:W-:Y:S01]  /*69b0*/  FMUL.FTZ R18, R0.reuse, R118 ;  /* 0x0000007600127220 */ /* 0x040fe20000410000 */
[C---:B------:R-:W-:Y:S01]  /*69c0*/  HMMA.16816.F32.BF16 R108, R128.reuse, R138, R108 ;  /* 0x0000008a806c723c */ /* 0x040fe2000004186c */
[----:B------:R-:W4:Y:S02]  /*69d0*/  LDSM.16.MT88.4 R136, [R160+0x800] ;  /* 0x00080000a088783b */ /* 0x000f240000004200 */
[----:B------:R-:W-:Y:S01]  /*69e0*/  FMUL.FTZ R19, R0, R119 ;  /* 0x0000007700137220 */ /* 0x000fe20000410000 */
[----:B--2---:R-:W-:Y:S01]  /*69f0*/  F2FP.BF16.PACK_AB R117, R246, R243 ;  /* 0x000000f3f675723e */ /* 0x004fe200000010ff */
[C---:B------:R-:W-:Y:S02]  /*6a00*/  FMUL.FTZ R112, R2.reuse, R112 ;  /* 0x0000007002707220 */ /* 0x040fe40000410000 */
[----:B------:R-:W-:Y:S01]  /*6a10*/  FMUL.FTZ R113, R2, R113 ;  /* 0x0000007102717220 */ /* 0x000fe20000410000 */
[----:B------:R-:W-:Y:S01]  /*6a20*/  MUFU.EX2 R245, R245 ;  /* 0x000000f500f57308 */ /* 0x000fe20000000800 */
[C---:B------:R-:W-:Y:S01]  /*6a30*/  FMUL.FTZ R114, R0.reuse, R114 ;  /* 0x0000007200727220 */ /* 0x040fe20000410000 */
[C---:B------:R-:W-:Y:S03]  /*6a40*/  HMMA.16816.F32.BF16 R16, R128.reuse, R140, R16 ;  /* 0x0000008c8010723c */ /* 0x040fe60000041810 */
[----:B------:R-:W-:Y:S02]  /*6a50*/  FMUL.FTZ R115, R0, R115 ;  /* 0x0000007300737220 */ /* 0x000fe40000410000 */
[--C-:B------:R-:W-:Y:S02]  /*6a60*/  FFMA.FTZ R247, R22, c[0x0][0x2d0], -R171.reuse ;  /* 0x0000b40016f77a23 */ /* 0x100fe400000108ab */
[--C-:B------:R-:W-:Y:S01]  /*6a70*/  FFMA.FTZ R250, R23, c[0x0][0x2d0], -R171.reuse ;  /* 0x0000b40017fa7a23 */ /* 0x100fe200000108ab */
[----:B------:R-:W2:Y:S01]  /*6a80*/  MUFU.EX2 R248, R248 ;  /* 0x000000f800f87308 */ /* 0x000ea20000000800 */
[--C-:B------:R-:W-:Y:S01]  /*6a90*/  FFMA.FTZ R249, R26, c[0x0][0x2d0], -R171.reuse ;  /* 0x0000b4001af97a23 */ /* 0x100fe200000108ab */
[----:B------:R-:W-:Y:S01]  /*6aa0*/  HMMA.16816.F32.BF16 R112, R128, R142, R112 ;  /* 0x0000008e8070723c */ /* 0x000fe20000041870 */
[----:B------:R-:W4:Y:S02]  /*6ab0*/  LDSM.16.MT88.4 R128, [R161+0x2800] ;  /* 0x00280000a180783b */ /* 0x000f240000004200 */
[----:B-1----:R-:W-:Y:S01]  /*6ac0*/  F2FP.BF16.PACK_AB R118, R244, R241 ;  /* 0x000000f1f476723e */ /* 0x002fe200000010ff */
[----:B------:R-:W-:Y:S02]  /*6ad0*/  FFMA.FTZ R252, R27, c[0x0][0x2d0], -R171 ;  /* 0x0000b4001bfc7a23 */ /* 0x000fe400000108ab */
[----:B------:R-:W-:Y:S02]  /*6ae0*/  FFMA.FTZ R167, R0, R233, R167 ;  /* 0x000000e900a77223 */ /* 0x000fe400000100a7 */
[----:B------:R-:W-:Y:S01]  /*6af0*/  MUFU.EX2 R22, R29 ;  /* 0x0000001d00167308 */ /* 0x000fe20000000800 */
[----:B------:R-:W-:Y:S03]  /*6b00*/  LDSM.16.MT88.4 R140, [R161+0x1000] ;  /* 0x00100000a18c783b */ /* 0x000fe60000004200 */
[----:B------:R-:W-:Y:S02]  /*6b10*/  FFMA.FTZ R163, R2, R235, R163 ;  /* 0x000000eb02a37223 */ /* 0x000fe400000100a3 */
[----:B------:R-:W-:Y:S02]  /*6b20*/  FADD.FTZ R168, R168, R167 ;  /* 0x000000a7a8a87221 */ /* 0x000fe40000010000 */
[----:B------:R-:W-:Y:S02]  /*6b30*/  FADD.FTZ R164, R164, R163 ;  /* 0x000000a3a4a47221 */ /* 0x000fe40000010000 */
[----:B------:R-:W-:Y:S01]  /*6b40*/  MUFU.EX2 R247, R247 ;  /* 0x000000f700f77308 */ /* 0x000fe20000000800 */
[----:B------:R-:W-:Y:S02]  /*6b50*/  FADD.FTZ R169, R169, R168 ;  /* 0x000000a8a9a97221 */ /* 0x000fe40000010000 */
[----:B------:R-:W-:Y:S01]  /*6b60*/  FADD.FTZ R165, R165, R164 ;  /* 0x000000a4a5a57221 */ /* 0x000fe20000010000 */
[----:B--2---:R-:W-:Y:S01]  /*6b70*/  F2FP.BF16.PACK_AB R119, R248, R245 ;  /* 0x000000f5f877723e */ /* 0x004fe200000010ff */
[----:B------:R-:W-:Y:S02]  /*6b80*/  FADD.FTZ R170, R170, R169 ;  /* 0x000000a9aaaa7221 */ /* 0x000fe40000010000 */
[----:B------:R-:W-:Y:S02]  /*6b90*/  FADD.FTZ R166, R166, R165 ;  /* 0x000000a5a6a67221 */ /* 0x000fe40000010000 */
[----:B------:R-:W-:Y:S01]  /*6ba0*/  FADD.FTZ R243, R243, R170 ;  /* 0x000000aaf3f37221 */ /* 0x000fe20000010000 */
[----:B------:R-:W-:Y:S01]  /*6bb0*/  MUFU.EX2 R250, R250 ;  /* 0x000000fa00fa7308 */ /* 0x000fe20000000800 */
[C---:B---3--:R-:W-:Y:S05]  /*6bc0*/  HMMA.16816.F32.BF16 R4, R116.reuse, R120, R4 ;  /* 0x000000787404723c */ /* 0x048fea0000041804 */
[----:B------:R-:W-:Y:S02]  /*6bd0*/  FADD.FTZ R175, R175, R166 ;  /* 0x000000a6afaf7221 */ /* 0x000fe40000010000 */
[----:B------:R-:W-:Y:S01]  /*6be0*/  FADD.FTZ R246, R246, R243 ;  /* 0x000000f3f6f67221 */ /* 0x000fe20000010000 */
[C---:B------:R-:W-:Y:S01]  /*6bf0*/  HMMA.16816.F32.BF16 R8, R116.reuse, R122, R8 ;  /* 0x0000007a7408723c */ /* 0x040fe20000041808 */
[----:B------:R-:W1:Y:S01]  /*6c00*/  LDSM.16.MT88.4 R120, [R162+0x4800] ;  /* 0x00480000a278783b */ /* 0x000e620000004200 */
[----:B------:R-:W-:Y:S02]  /*6c10*/  MUFU.EX2 R249, R249 ;  /* 0x000000f900f97308 */ /* 0x000fe40000000800 */
[----:B------:R-:W-:Y:S02]  /*6c20*/  FADD.FTZ R242, R242, R175 ;  /* 0x000000aff2f27221 */ /* 0x000fe40000010000 */
[----:B------:R-:W-:Y:S02]  /*6c30*/  FADD.FTZ R245, R245, R246 ;  /* 0x000000f6f5f57221 */ /* 0x000fe40000010000 */
[C---:B-----5:R-:W-:Y:S04]  /*6c40*/  HMMA.16816.F32.BF16 R36, R116.reuse, R124, R36 ;  /* 0x0000007c7424723c */ /* 0x060fe80000041824 */
[----:B------:R-:W2:Y:S01]  /*6c50*/  MUFU.EX2 R252, R252 ;  /* 0x000000fc00fc7308 */ /* 0x000ea20000000800 */
[----:B------:R-:W-:Y:S02]  /*6c60*/  FADD.FTZ R241, R241, R242 ;  /* 0x000000f2f1f17221 */ /* 0x000fe40000010000 */
[----:B------:R-:W-:Y:S01]  /*6c70*/  FADD.FTZ R248, R248, R245 ;  /* 0x000000f5f8f87221 */ /* 0x000fe20000010000 */
[C---:B------:R-:W-:Y:S01]  /*6c80*/  HMMA.16816.F32.BF16 R40, R116.reuse, R126, R40 ;  /* 0x0000007e7428723c */ /* 0x040fe20000041828 */
[----:B------:R-:W3:Y:S03]  /*6c90*/  LDSM.16.MT88.4 R124, [R133+0x4800] ;  /* 0x00480000857c783b */ /* 0x000ee60000004200 */
[----:B------:R-:W-:Y:S04]  /*6ca0*/  FADD.FTZ R241, R244, R241 ;  /* 0x000000f1f4f17221 */ /* 0x000fe80000010000 */
[C---:B----4-:R-:W-:Y:S08]  /*6cb0*/  HMMA.16816.F32.BF16 R44, R116.reuse, R136, R44 ;  /* 0x00000088742c723c */ /* 0x050ff0000004182c */
[C---:B------:R-:W-:Y:S01]  /*6cc0*/  HMMA.16816.F32.BF16 R48, R116.reuse, R138, R48 ;  /* 0x0000008a7430723c */ /* 0x040fe20000041830 */
[----:B------:R-:W4:Y:S03]  /*6cd0*/  LDSM.16.MT88.4 R136, [R160+0x4800] ;  /* 0x00480000a088783b */ /* 0x000f260000004200 */
[----:B--2---:R-:W-:Y:S04]  /*6ce0*/  F2FP.BF16.PACK_AB R27, R252, R249 ;  /* 0x000000f9fc1b723e */ /* 0x004fe800000010ff */
[C---:B------:R-:W-:Y:S08]  /*6cf0*/  HMMA.16816.F32.BF16 R52, R116.reuse, R144, R52 ;  /* 0x000000907434723c */ /* 0x040ff00000041834 */
[C---:B------:R-:W-:Y:S01]  /*6d00*/  HMMA.16816.F32.BF16 R56, R116.reuse, R146, R56 ;  /* 0x000000927438723c */ /* 0x040fe20000041838 */
[----:B------:R-:W-:Y:S07]  /*6d10*/  LDSM.16.MT88.4 R144, [R160+0x3800] ;  /* 0x00380000a090783b */ /* 0x000fee0000004200 */
[C---:B------:R-:W-:Y:S08]  /*6d20*/  HMMA.16816.F32.BF16 R60, R116.reuse, R148, R60 ;  /* 0x00000094743c723c */ /* 0x040ff0000004183c */
[C---:B------:R-:W-:Y:S01]  /*6d30*/  HMMA.16816.F32.BF16 R64, R116.reuse, R150, R64 ;  /* 0x000000967440723c */ /* 0x040fe20000041840 */
[----:B------:R-:W-:Y:S07]  /*6d40*/  LDSM.16.MT88.4 R148, [R161+0x3800] ;  /* 0x00380000a194783b */ /* 0x000fee0000004200 */
[C---:B------:R-:W-:Y:S08]  /*6d50*/  HMMA.16816.F32.BF16 R68, R116.reuse, R152, R68 ;  /* 0x000000987444723c */ /* 0x040ff00000041844 */
[C---:B------:R-:W-:Y:S08]  /*6d60*/  HMMA.16816.F32.BF16 R72, R116.reuse, R154, R72 ;  /* 0x0000009a7448723c */ /* 0x040ff00000041848 */
[C---:B------:R-:W-:Y:S07]  /*6d70*/  HMMA.16816.F32.BF16 R76, R116.reuse, R156, R76 ;  /* 0x0000009c744c723c */ /* 0x040fee000004184c */
[--C-:B------:R-:W-:Y:S01]  /*6d80*/  FFMA.FTZ R157, R21, c[0x0][0x2d0], -R174.reuse ;  /* 0x0000b400159d7a23 */ /* 0x100fe200000108ae */
[C---:B------:R-:W-:Y:S01]  /*6d90*/  HMMA.16816.F32.BF16 R80, R116.reuse, R158, R80 ;  /* 0x0000009e7450723c */ /* 0x040fe20000041850 */
[----:B------:R-:W-:Y:S03]  /*6da0*/  MUFU.EX2 R21, R32 ;  /* 0x0000002000157308 */ /* 0x000fe60000000800 */
[--C-:B------:R-:W-:Y:S03]  /*6db0*/  FFMA.FTZ R156, R20, c[0x0][0x2d0], -R174.reuse ;  /* 0x0000b400149c7a23 */ /* 0x100fe600000108ae */
[--C-:B------:R-:W-:Y:S01]  /*6dc0*/  FFMA.FTZ R158, R24, c[0x0][0x2d0], -R174.reuse ;  /* 0x0000b400189e7a23 */ /* 0x100fe200000108ae */
[C---:B------:R-:W-:Y:S03]  /*6dd0*/  HMMA.16816.F32.BF16 R84, R116.reuse, R128, R84 ;  /* 0x000000807454723c */ /* 0x040fe60000041854 */
[----:B------:R-:W-:Y:S01]  /*6de0*/  MUFU.EX2 R156, R156 ;  /* 0x0000009c009c7308 */ /* 0x000fe20000000800 */
[--C-:B------:R-:W-:Y:S01]  /*6df0*/  FFMA.FTZ R159, R25, c[0x0][0x2d0], -R174.reuse ;  /* 0x0000b400199f7a23 */ /* 0x100fe200000108ae */
[----:B------:R-:W-:Y:S01]  /*6e00*/  F2FP.BF16.PACK_AB R25, R250, R247 ;  /* 0x000000f7fa19723e */ /* 0x000fe200000010ff */
[----:B------:R-:W-:Y:S02]  /*6e10*/  FFMA.FTZ R174, R33, c[0x0][0x2d0], -R174 ;  /* 0x0000b40021ae7a23 */ /* 0x000fe400000108ae */
[C---:B------:R-:W-:Y:S01]  /*6e20*/  HMMA.16816.F32.BF16 R88, R116.reuse, R130, R88 ;  /* 0x000000827458723c */ /* 0x040fe20000041858 */
[----:B------:R-:W2:Y:S03]  /*6e30*/  LDSM.16.MT88.4 R128, [R161+0x4800] ;  /* 0x00480000a180783b */ /* 0x000ea60000004200 */
[----:B------:R-:W-:Y:S01]  /*6e40*/  FFMA.FTZ R33, R30, c[0x0][0x2d0], -R171 ;  /* 0x0000b4001e217a23 */ /* 0x000fe200000108ab */
[----:B------:R-:W5:Y:S01]  /*6e50*/  MUFU.EX2 R157, R157 ;  /* 0x0000009d009d7308 */ /* 0x000f620000000800 */
[----:B------:R-:W-:Y:S02]  /*6e60*/  FADD.FTZ R247, R247, R248 ;  /* 0x000000f8f7f77221 */ /* 0x000fe40000010000 */
[C---:B-1----:R-:W-:Y:S04]  /*6e70*/  HMMA.16816.F32.BF16 R92, R116.reuse, R120, R92 ;  /* 0x00000078745c723c */ /* 0x042fe8000004185c */
[----:B------:R-:W-:Y:S03]  /*6e80*/  FADD.FTZ R250, R250, R247 ;  /* 0x000000f7fafa7221 */ /* 0x000fe60000010000 */
[----:B------:R-:W-:Y:S01]  /*6e90*/  MUFU.EX2 R23, R33 ;  /* 0x0000002100177308 */ /* 0x000fe20000000800 */
[C---:B------:R-:W-:Y:S01]  /*6ea0*/  HMMA.16816.F32.BF16 R96, R116.reuse, R122, R96 ;  /* 0x0000007a7460723c */ /* 0x040fe20000041860 */
[----:B------:R-:W1:Y:S03]  /*6eb0*/  LDSM.16.MT88.4 R120, [R162+0x1000] ;  /* 0x00100000a278783b */ /* 0x000e660000004200 */
[----:B------:R-:W-:Y:S04]  /*6ec0*/  FADD.FTZ R249, R249, R250 ;  /* 0x000000faf9f97221 */ /* 0x000fe80000010000 */
[C---:B---3--:R-:W-:Y:S01]  /*6ed0*/  HMMA.16816.F32.BF16 R100, R116.reuse, R124, R100 ;  /* 0x0000007c7464723c */ /* 0x048fe20000041864 */
[----:B------:R-:W-:Y:S03]  /*6ee0*/  MUFU.EX2 R158, R158 ;  /* 0x0000009e009e7308 */ /* 0x000fe60000000800 */
[----:B------:R-:W-:Y:S01]  /*6ef0*/  FADD.FTZ R252, R252, R249 ;  /* 0x000000f9fcfc7221 */ /* 0x000fe20000010000 */
[C---:B-----5:R-:W-:Y:S01]  /*6f00*/  F2FP.BF16.PACK_AB R24, R157.reuse, R156 ;  /* 0x0000009c9d18723e */ /* 0x060fe200000010ff */
[----:B------:R-:W-:Y:S02]  /*6f10*/  FADD.FTZ R156, R156, R241 ;  /* 0x000000f19c9c7221 */ /* 0x000fe40000010000 */
[C---:B------:R-:W-:Y:S01]  /*6f20*/  HMMA.16816.F32.BF16 R104, R116.reuse, R126, R104 ;  /* 0x0000007e7468723c */ /* 0x040fe20000041868 */
[----:B------:R-:W3:Y:S02]  /*6f30*/  LDSM.16.MT88.4 R124, [R133+0x1000] ;  /* 0x00100000857c783b */ /* 0x000ee40000004200 */
[----:B------:R-:W5:Y:S01]  /*6f40*/  MUFU.EX2 R159, R159 ;  /* 0x0000009f009f7308 */ /* 0x000f620000000800 */
[----:B------:R-:W-:Y:S04]  /*6f50*/  FADD.FTZ R157, R157, R156 ;  /* 0x0000009c9d9d7221 */ /* 0x000fe80000010000 */
[C---:B----4-:R-:W-:Y:S05]  /*6f60*/  HMMA.16816.F32.BF16 R12, R116.reuse, R136, R12 ;  /* 0x00000088740c723c */ /* 0x050fea000004180c */
[----:B------:R-:W4:Y:S03]  /*6f70*/  MUFU.EX2 R174, R174 ;  /* 0x000000ae00ae7308 */ /* 0x000f260000000800 */
[C---:B------:R-:W-:Y:S01]  /*6f80*/  HMMA.16816.F32.BF16 R108, R116.reuse, R138, R108 ;  /* 0x0000008a746c723c */ /* 0x040fe2000004186c */
[----:B------:R-:W4:Y:S07]  /*6f90*/  LDSM.16.MT88.4 R136, [R160+0x1000] ;  /* 0x00100000a088783b */ /* 0x000f2e0000004200 */
[C---:B--2---:R-:W-:Y:S04]  /*6fa0*/  HMMA.16816.F32.BF16 R16, R116.reuse, R128, R16 ;  /* 0x000000807410723c */ /* 0x044fe80000041810 */
[C---:B-----5:R-:W-:Y:S01]  /*6fb0*/  F2FP.BF16.PACK_AB R26, R159.reuse, R158 ;  /* 0x0000009e9f1a723e */ /* 0x060fe200000010ff */
[----:B------:R-:W-:Y:S03]  /*6fc0*/  FADD.FTZ R158, R158, R157 ;  /* 0x0000009d9e9e7221 */ /* 0x000fe60000010000 */
[----:B------:R-:W-:Y:S01]  /*6fd0*/  HMMA.16816.F32.BF16 R112, R116, R130, R112 ;  /* 0x000000827470723c */ /* 0x000fe20000041870 */
[----:B------:R-:W2:Y:S03]  /*6fe0*/  LDSM.16.MT88.4 R116, [R162+0x3000] ;  /* 0x00300000a274783b */ /* 0x000ea60000004200 */
[----:B------:R-:W-:Y:S04]  /*6ff0*/  FADD.FTZ R158, R159, R158 ;  /* 0x0000009e9f9e7221 */ /* 0x000fe80000010000 */
[C---:B-1----:R-:W-:Y:S01]  /*7000*/  HMMA.16816.F32.BF16 R4, R24.reuse, R120, R4 ;  /* 0x000000781804723c */ /* 0x042fe20000041804 */
[----:B------:R-:W1:Y:S07]  /*7010*/  LDSM.16.MT88.4 R128, [R133+0x3000] ;  /* 0x003000008580783b */ /* 0x000e6e0000004200 */
[C---:B------:R-:W-:Y:S01]  /*7020*/  HMMA.16816.F32.BF16 R8, R24.reuse, R122, R8 ;  /* 0x0000007a1808723c */ /* 0x040fe20000041808 */
[----:B------:R-:W5:Y:S07]  /*7030*/  LDSM.16.MT88.4 R120, [R160+0x3000] ;  /* 0x00300000a078783b */ /* 0x000f6e0000004200 */
        /* <DEDUP_REMOVED lines=9> */
[C---:B--2---:R-:W-:Y:S08]  /*70d0*/  HMMA.16816.F32.BF16 R60, R24.reuse, R116, R60 ;  /* 0x00000074183c723c */ /* 0x044ff0000004183c */
[C---:B------:R-:W-:Y:S01]  /*70e0*/  HMMA.16816.F32.BF16 R64, R24.reuse, R118, R64 ;  /* 0x000000761840723c */ /* 0x040fe20000041840 */
[----:B------:R-:W2:Y:S07]  /*70f0*/  LDSM.16.MT88.4 R116, [R133+0x5000] ;  /* 0x005000008574783b */ /* 0x000eae0000004200 */
[C---:B-1----:R-:W-:Y:S07]  /*7100*/  HMMA.16816.F32.BF16 R68, R24.reuse, R128, R68 ;  /* 0x000000801844723c */ /* 0x042fee0000041844 */
[--C-:B------:R-:W-:Y:S01]  /*7110*/  FFMA.FTZ R129, R31, c[0x0][0x2d0], -R171.reuse ;  /* 0x0000b4001f817a23 */ /* 0x100fe200000108ab */
[C---:B------:R-:W-:Y:S01]  /*7120*/  HMMA.16816.F32.BF16 R72, R24.reuse, R130, R72 ;  /* 0x000000821848723c */ /* 0x040fe20000041848 */
[----:B------:R-:W-:Y:S02]  /*7130*/  LDSM.16.MT88.4 R28, [R162+0x1800] ;  /* 0x00180000a21c783b */ /* 0x000fe40000004200 */
[----:B------:R-:W1:Y:S01]  /*7140*/  MUFU.EX2 R154, R129 ;  /* 0x00000081009a7308 */ /* 0x000e620000000800 */
[--C-:B------:R-:W-:Y:S02]  /*7150*/  FFMA.FTZ R128, R34, c[0x0][0x2d0], -R171.reuse ;  /* 0x0000b40022807a23 */ /* 0x100fe400000108ab */
[----:B------:R-:W-:Y:S02]  /*7160*/  FFMA.FTZ R171, R35, c[0x0][0x2d0], -R171 ;  /* 0x0000b40023ab7a23 */ /* 0x000fe400000108ab */
[C---:B-----5:R-:W-:Y:S01]  /*7170*/  HMMA.16816.F32.BF16 R76, R24.reuse, R120, R76 ;  /* 0x00000078184c723c */ /* 0x060fe2000004184c */
[----:B------:R-:W-:Y:S04]  /*7180*/  LDSM.16.MT88.4 R32, [R161+0x1800] ;  /* 0x00180000a120783b */ /* 0x000fe80000004200 */
[----:B------:R-:W-:Y:S03]  /*7190*/  MUFU.EX2 R153, R128 ;  /* 0x0000008000997308 */ /* 0x000fe60000000800 */
[C---:B------:R-:W-:Y:S01]  /*71a0*/  HMMA.16816.F32.BF16 R80, R24.reuse, R122, R80 ;  /* 0x0000007a1850723c */ /* 0x040fe20000041850 */
[----:B------:R-:W5:Y:S06]  /*71b0*/  LDSM.16.MT88.4 R120, [R160+0x5000] ;  /* 0x00500000a078783b */ /* 0x000f6c0000004200 */
[----:B------:R-:W1:Y:S01]  /*71c0*/  MUFU.EX2 R171, R171 ;  /* 0x000000ab00ab7308 */ /* 0x000e620000000800 */
[C---:B---3--:R-:W-:Y:S08]  /*71d0*/  HMMA.16816.F32.BF16 R84, R24.reuse, R124, R84 ;  /* 0x0000007c1854723c */ /* 0x048ff00000041854 */
[C---:B------:R-:W-:Y:S01]  /*71e0*/  HMMA.16816.F32.BF16 R88, R24.reuse, R126, R88 ;  /* 0x0000007e1858723c */ /* 0x040fe20000041858 */
[----:B------:R-:W3:Y:S07]  /*71f0*/  LDSM.16.MT88.4 R124, [R161+0x5000] ;  /* 0x00500000a17c783b */ /* 0x000eee0000004200 */
[C---:B----4-:R-:W-:Y:S08]  /*7200*/  HMMA.16816.F32.BF16 R92, R24.reuse, R136, R92 ;  /* 0x00000088185c723c */ /* 0x050ff0000004185c */
[C---:B------:R-:W-:Y:S01]  /*7210*/  HMMA.16816.F32.BF16 R96, R24.reuse, R138, R96 ;  /* 0x0000008a1860723c */ /* 0x040fe20000041860 */
[----:B------:R-:W-:Y:S07]  /*7220*/  LDSM.16.MT88.4 R136, [R160+0x1800] ;  /* 0x00180000a088783b */ /* 0x000fee0000004200 */
[C---:B--2---:R-:W-:Y:S08]  /*7230*/  HMMA.16816.F32.BF16 R100, R24.reuse, R116, R100 ;  /* 0x000000741864723c */ /* 0x044ff00000041864 */
[C---:B------:R-:W-:Y:S01]  /*7240*/  HMMA.16816.F32.BF16 R104, R24.reuse, R118, R104 ;  /* 0x000000761868723c */ /* 0x040fe20000041868 */
[----:B------:R-:W2:Y:S07]  /*7250*/  LDSM.16.MT88.4 R116, [R133+0x1800] ;  /* 0x001800008574783b */ /* 0x000eae0000004200 */
[C---:B-----5:R-:W-:Y:S08]  /*7260*/  HMMA.16816.F32.BF16 R12, R24.reuse, R120, R12 ;  /* 0x00000078180c723c */ /* 0x060ff0000004180c */
[C---:B------:R-:W-:Y:S01]  /*7270*/  HMMA.16816.F32.BF16 R108, R24.reuse, R122, R108 ;  /* 0x0000007a186c723c */ /* 0x040fe2000004186c */
[----:B------:R-:W4:Y:S07]  /*7280*/  LDSM.16.MT88.4 R120, [R162+0x3800] ;  /* 0x00380000a278783b */ /* 0x000f2e0000004200 */
[C---:B---3--:R-:W-:Y:S08]  /*7290*/  HMMA.16816.F32.BF16 R16, R24.reuse, R124, R16 ;  /* 0x0000007c1810723c */ /* 0x048ff00000041810 */
[----:B------:R-:W-:Y:S07]  /*72a0*/  HMMA.16816.F32.BF16 R112, R24, R126, R112 ;  /* 0x0000007e1870723c */ /* 0x000fee0000041870 */
[----:B------:R-:W-:Y:S01]  /*72b0*/  F2FP.BF16.PACK_AB R24, R22, R251 ;  /* 0x000000fb1618723e */ /* 0x000fe200000010ff */
[----:B------:R-:W-:Y:S01]  /*72c0*/  FADD.FTZ R251, R251, R158 ;  /* 0x0000009efbfb7221 */ /* 0x000fe20000010000 */
[----:B------:R-:W-:Y:S03]  /*72d0*/  F2FP.BF16.PACK_AB R26, R174, R21 ;  /* 0x00000015ae1a723e */ /* 0x000fe600000010ff */
[----:B-1----:R-:W-:Y:S02]  /*72e0*/  F2FP.BF16.PACK_AB R25, R154, R23 ;  /* 0x000000179a19723e */ /* 0x002fe400000010ff */
[----:B------:R-:W-:Y:S07]  /*72f0*/  F2FP.BF16.PACK_AB R27, R171, R153 ;  /* 0x00000099ab1b723e */ /* 0x000fee00000010ff */
[C---:B------:R-:W-:Y:S08]  /*7300*/  HMMA.16816.F32.BF16 R128, R24.reuse, R28, R4 ;  /* 0x0000001c1880723c */ /* 0x040ff00000041804 */
[C---:B------:R-:W-:Y:S01]  /*7310*/  HMMA.16816.F32.BF16 R124, R24.reuse, R30, R8 ;  /* 0x0000001e187c723c */ /* 0x040fe20000041808 */
[----:B------:R-:W1:Y:S07]  /*7320*/  LDSM.16.MT88.4 R28, [R162+0x5800] ;  /* 0x00580000a21c783b */ /* 0x000e6e0000004200 */
[C---:B--2---:R-:W-:Y:S08]  /*7330*/  HMMA.16816.F32.BF16 R36, R24.reuse, R116, R36 ;  /* 0x000000741824723c */ /* 0x044ff00000041824 */
[C---:B------:R-:W-:Y:S01]  /*7340*/  HMMA.16816.F32.BF16 R40, R24.reuse, R118, R40 ;  /* 0x000000761828723c */ /* 0x040fe20000041828 */
[----:B------:R-:W-:Y:S07]  /*7350*/  LDSM.16.MT88.4 R116, [R160+0x5800] ;  /* 0x00580000a074783b */ /* 0x000fee0000004200 */
[C---:B------:R-:W-:Y:S08]  /*7360*/  HMMA.16816.F32.BF16 R44, R24.reuse, R136, R44 ;  /* 0x00000088182c723c */ /* 0x040ff0000004182c */
[C---:B------:R-:W-:Y:S08]  /*7370*/  HMMA.16816.F32.BF16 R48, R24.reuse, R138, R48 ;  /* 0x0000008a1830723c */ /* 0x040ff00000041830 */
[C---:B------:R-:W-:Y:S08]  /*7380*/  HMMA.16816.F32.BF16 R52, R24.reuse, R32, R52 ;  /* 0x000000201834723c */ /* 0x040ff00000041834 */
[C---:B------:R-:W-:Y:S01]  /*7390*/  HMMA.16816.F32.BF16 R56, R24.reuse, R34, R56 ;  /* 0x000000221838723c */ /* 0x040fe20000041838 */
[----:B------:R-:W2:Y:S07]  /*73a0*/  LDSM.16.MT88.4 R32, [R133+0x5800] ;  /* 0x005800008520783b */ /* 0x000eae0000004200 */
[C---:B----4-:R-:W-:Y:S07]  /*73b0*/  HMMA.16816.F32.BF16 R60, R24.reuse, R120, R60 ;  /* 0x00000078183c723c */ /* 0x050fee000004183c */
[----:B------:R-:W-:Y:S01]  /*73c0*/  IADD3 R120, R234, -0x2, RZ ;  /* 0xfffffffeea787810 */ /* 0x000fe20007ffe0ff */
[C---:B------:R-:W-:Y:S03]  /*73d0*/  HMMA.16816.F32.BF16 R64, R24.reuse, R122, R64 ;  /* 0x0000007a1840723c */ /* 0x040fe60000041840 */
[C---:B------:R-:W-:Y:S05]  /*73e0*/  ISETP.GE.AND P5, PT, R120.reuse, R229, PT ;  /* 0x000000e57800720c */ /* 0x040fea0003fa6270 */
[C---:B------:R-:W-:Y:S08]  /*73f0*/  HMMA.16816.F32.BF16 R68, R24.reuse, R140, R68 ;  /* 0x0000008c1844723c */ /* 0x040ff00000041844 */
[C---:B------:R-:W-:Y:S01]  /*7400*/  HMMA.16816.F32.BF16 R72, R24.reuse, R142, R72 ;  /* 0x0000008e1848723c */ /* 0x040fe20000041848 */
[----:B------:R-:W-:Y:S02]  /*7410*/  @P5 MOV R0, c[0x0][0x1e0] ;  /* 0x0000780000005a02 */ /* 0x000fe40000000f00 */
[----:B------:R-:W-:Y:S02]  /*7420*/  @P5 ISETP.GE.AND P2, PT, R199, c[0x0][0x1d4], PT ;  /* 0x00007500c7005a0c */ /* 0x000fe40003f46270 */
[----:B------:R-:W-:Y:S03]  /*7430*/  @P5 MOV R2, c[0x0][0x1e4] ;  /* 0x0000790000025a02 */ /* 0x000fe60000000f00 */
        /* <DEDUP_REMOVED lines=8> */
[C---:B------:R-:W-:Y:S01]  /*74c0*/  @P5 IMAD R29, R120.reuse, c[0x0][0x1e4], R29 ;  /* 0x00007900781d5a24 */ /* 0x040fe200078e021d */
[C---:B--2---:R-:W-:Y:S03]  /*74d0*/  HMMA.16816.F32.BF16 R100, R24.reuse, R32, R100 ;  /* 0x000000201864723c */ /* 0x044fe60000041864 */
[----:B------:R-:W-:Y:S05]  /*74e0*/  @P5 IMAD.WIDE.U32 R120, R120, c[0x0][0x1e0], RZ ;  /* 0x0000780078785a25 */ /* 0x000fea00078e00ff */
[----:B------:R-:W-:Y:S01]  /*74f0*/  @P5 IADD3 R133, R121, R29, RZ ;  /* 0x0000001d79855210 */ /* 0x000fe20007ffe0ff */
[C---:B------:R-:W-:Y:S01]  /*7500*/  HMMA.16816.F32.BF16 R104, R24.reuse, R34, R104 ;  /* 0x000000221868723c */ /* 0x040fe20000041868 */
[----:B------:R1:W2:Y:S02]  /*7510*/  LDSM.16.MT88.4 R28, [R161+0x5800] ;  /* 0x00580000a11c783b */ /* 0x0002a40000004200 */
[C---:B------:R-:W-:Y:S02]  /*7520*/  @P5 SHF.L.U32 R33, R120.reuse, 0x6, RZ ;  /* 0x0000000678215819 */ /* 0x040fe400000006ff */
[----:B------:R-:W-:Y:S02]  /*7530*/  @P5 SHF.L.U64.HI R133, R120, 0x6, R133 ;  /* 0x0000000678855819 */ /* 0x000fe40000010285 */
[C---:B------:R-:W-:Y:S01]  /*7540*/  @P5 LEA R35, P0, R0.reuse, R33, 0x5 ;  /* 0x0000002100235211 */ /* 0x040fe200078028ff */
[C---:B------:R-:W-:Y:S04]  /*7550*/  HMMA.16816.F32.BF16 R120, R24.reuse, R116, R12 ;  /* 0x000000741878723c */ /* 0x040fe8000004180c */
[-C--:B------:R-:W-:Y:S04]  /*7560*/  @P5 IADD3 R33, P3, R33, R238.reuse, RZ ;  /* 0x000000ee21215210 */ /* 0x080fe80007f7e0ff */
[----:B------:R-:W-:Y:S01]  /*7570*/  @P5 LEA R160, P4, R33, c[0x0][0x1c8], 0x1 ;  /* 0x0000720021a05a11 */ /* 0x000fe200078808ff */
[C---:B------:R-:W-:Y:S03]  /*7580*/  HMMA.16816.F32.BF16 R108, R24.reuse, R118, R108 ;  /* 0x00000076186c723c */ /* 0x040fe6000004186c */
[----:B-1----:R-:W-:Y:S02]  /*7590*/  @P5 LEA.HI.X R161, R0, R133, R2, 0x5, P0 ;  /* 0x0000008500a15211 */ /* 0x002fe400000f2c02 */
[----:B------:R-:W-:Y:S02]  /*75a0*/  @P5 IADD3 R35, P0, R35, R238, RZ ;  /* 0x000000ee23235210 */ /* 0x000fe40007f1e0ff */
[-C--:B------:R-:W-:Y:S02]  /*75b0*/  @P5 IADD3.X R0, R133, R228.reuse, RZ, P3, !PT ;  /* 0x000000e485005210 */ /* 0x080fe40001ffe4ff */
[----:B------:R-:W-:Y:S03]  /*75c0*/  @P5 LEA R32, P3, R35, c[0x0][0x1c8], 0x1 ;  /* 0x0000720023205a11 */ /* 0x000fe600078608ff */
[----:B------:R-:W-:Y:S02]  /*75d0*/  @P5 IADD3.X R2, R161, R228, RZ, P0, !PT ;  /* 0x000000e4a1025210 */ /* 0x000fe400007fe4ff */
[----:B------:R-:W-:Y:S01]  /*75e0*/  @P5 LEA.HI.X R161, R33, c[0x0][0x1cc], R0, 0x1, P4 ;  /* 0x0000730021a15a11 */ /* 0x000fe200020f0c00 */
[----:B------:R-:W-:Y:S01]  /*75f0*/  FADD.FTZ R0, R22, R251 ;  /* 0x000000fb16007221 */ /* 0x000fe20000010000 */
[----:B------:R-:W-:Y:S01]  /*7600*/  @P5 LEA.HI.X R33, R35, c[0x0][0x1cc], R2, 0x1, P3 ;  /* 0x0000730023215a11 */ /* 0x000fe200018f0c02 */
[----:B------:R-:W-:Y:S01]  /*7610*/  @P5 IMAD R35, R232, 0x6000, R201 ;  /* 0x00006000e8235824 */ /* 0x000fe200078e02c9 */
[----:B------:R-:W-:Y:S01]  /*7620*/  @P5 ISETP.GE.AND P0, PT, R200, c[0x0][0x1d4], PT ;  /* 0x00007500c8005a0c */ /* 0x000fe20003f06270 */
[----:B------:R-:W-:Y:S01]  /*7630*/  FADD.FTZ R235, R21, R0 ;  /* 0x0000000015eb7221 */ /* 0x000fe20000010000 */
[C---:B--2---:R-:W-:Y:S02]  /*7640*/  HMMA.16816.F32.BF16 R116, R24.reuse, R28, R16 ;  /* 0x0000001c1874723c */ /* 0x044fe40000041810 */
[----:B------:R-:W-:Y:S01]  /*7650*/  @!PT LDS RZ, [RZ] ;  /* 0x00000000fffff984 */ /* 0x000fe20000000800 */
[----:B------:R-:W-:Y:S01]  /*7660*/  @!PT LDS RZ, [RZ] ;  /* 0x00000000fffff984 */ /* 0x000fe20000000800 */
[----:B------:R-:W-:Y:S01]  /*7670*/  @!PT LDS RZ, [RZ] ;  /* 0x00000000fffff984 */ /* 0x000fe20000000800 */
[----:B------:R1:W-:Y:S01]  /*7680*/  @P5 LDGSTS.E.BYPASS.LTC128B.128 [R35], [R160.64], !P1 ;  /* 0x00000000a0235fae */ /* 0x0003e2000c901d48 */
[----:B------:R-:W-:Y:S01]  /*7690*/  IADD3 R0, R135, 0x1, RZ ;  /* 0x0000000187007810 */ /* 0x000fe20007ffe0ff */
[----:B------:R-:W-:Y:S01]  /*76a0*/  FADD.FTZ R235, R174, R235 ;  /* 0x000000ebaeeb7221 */ /* 0x000fe20000010000 */
[----:B------:R-:W-:Y:S03]  /*76b0*/  MOV R133, R132 ;  /* 0x0000008400857202 */ /* 0x000fe60000000f00 */
[----:B------:R-:W-:Y:S02]  /*76c0*/  HMMA.16816.F32.BF16 R112, R24, R30, R112 ;  /* 0x0000001e1870723c */ /* 0x000fe40000041870 */
[----:B------:R1:W-:Y:S05]  /*76d0*/  @P5 LDGSTS.E.BYPASS.LTC128B.128 [R35+0x2000], [R160.64+0x80], !P2 ;  /* 0x02000080a0235fae */ /* 0x0003ea000d101d48 */
[----:B------:R-:W-:Y:S03]  /*76e0*/  FADD.FTZ R25, R23, R252 ;  /* 0x000000fc17197221 */ /* 0x000fe60000010000 */
[----:B------:R1:W-:Y:S02]  /*76f0*/  @P5 LDGSTS.E.BYPASS.LTC128B.128 [R35+0x4000], [R160.64+0x100], !P0 ;  /* 0x04000100a0235fae */ /* 0x0003e4000c101d48 */
[----:B------:R-:W-:Y:S04]  /*7700*/  FADD.FTZ R2, R154, R25 ;  /* 0x000000199a027221 */ /* 0x000fe80000010000 */
[----:B------:R-:W-:Y:S02]  /*7710*/  FADD.FTZ R2, R153, R2 ;  /* 0x0000000299027221 */ /* 0x000fe40000010000 */
[----:B------:R1:W-:Y:S02]  /*7720*/  @P5 LDGSTS.E.BYPASS.LTC128B.128 [R35+0x1000], [R32.64], !P1 ;  /* 0x0100000020235fae */ /* 0x0003e4000c901d48 */
[----:B------:R-:W-:Y:S06]  /*7730*/  FADD.FTZ R233, R171, R2 ;  /* 0x00000002abe97221 */ /* 0x000fec0000010000 */
[----:B------:R1:W-:Y:S01]  /*7740*/  @P5 LDGSTS.E.BYPASS.LTC128B.128 [R35+0x3000], [R32.64+0x80], !P2 ;  /* 0x0300008020235fae */ /* 0x0003e2000d101d48 */
[----:B------:R-:W-:Y:S04]  /*7750*/  ISETP.GE.AND P2, PT, R135, 0x1, PT ;  /* 0x000000018700780c */ /* 0x000fe80003f46270 */
[----:B------:R-:W-:Y:S02]  /*7760*/  SEL R135, R0, RZ, !P2 ;  /* 0x000000ff00877207 */ /* 0x000fe40005000000 */
[----:B------:R-:W-:Y:S01]  /*7770*/  MOV R0, R3 ;  /* 0x0000000300007202 */ /* 0x000fe20000000f00 */
[----:B------:R1:W-:Y:S01]  /*7780*/  @P5 LDGSTS.E.BYPASS.LTC128B.128 [R35+0x5000], [R32.64+0x100], !P0 ;  /* 0x0500010020235fae */ /* 0x0003e2000c101d48 */
[----:B------:R-:W-:Y:S02]  /*7790*/  ISETP.GE.AND P0, PT, R229, R234, PT ;  /* 0x000000eae500720c */ /* 0x000fe40003f06270 */
[----:B------:R-:W-:Y:S05]  /*77a0*/  MOV R234, R240 ;  /* 0x000000f000ea7202 */ /* 0x000fea0000000f00 */
[----:B------:R-:W0:Y:S06]  /*77b0*/  LDGDEPBAR ;  /* 0x00000000000079af */ /* 0x000e2c0000000000 */
[----:B------:R-:W-:-:S05]  /*77c0*/  @!P0 BRA `(.L_x_3726) ;  /* 0xffffd73000008947 */ /* 0x000fca000383ffff */
.L_x_3725:
[----:B------:R-:W-:Y:S02]  /*77d0*/  MOV R5, 0x1f ;  /* 0x0000001f00057802 */ /* 0x000fe40000000f00 */
[----:B------:R-:W-:Y:S01]  /*77e0*/  MOV R0, 0xffffffff ;  /* 0xffffffff00007802 */ /* 0x000fe20000000f00 */
[----:B------:R-:W-:Y:S05]  /*77f0*/  BRA.DIV ~URZ, `(.L_x_3727) ;  /* 0x00004aa27f007947 */ /* 0x000fea000b800000 */
[----:B-1----:R1:W2:Y:S02]  /*7800*/  SHFL.BFLY PT, R6, R235, 0x2, 0x1f ;  /* 0x0c401f00eb067f89 */ /* 0x0022a400000e0000 */
.L_x_3797:
[----:B-12---:R-:W-:Y:S01]  /*7810*/  FADD.FTZ R235, R6, R235 ;  /* 0x000000eb06eb7221 */ /* 0x006fe20000010000 */
[----:B------:R-:W-:Y:S05]  /*7820*/  BRA.DIV ~URZ, `(.L_x_3728) ;  /* 0x00004ab27f007947 */ /* 0x000fea000b800000 */
[----:B------:R-:W1:Y:S04]  /*7830*/  SHFL.BFLY PT, R8, R233, 0x2, 0x1f ;  /* 0x0c401f00e9087f89 */ /* 0x000e6800000e0000 */
[----:B------:R-:W2:Y:S01]  /*7840*/  SHFL.BFLY PT, R4, R235, 0x1, 0x1f ;  /* 0x0c201f00eb047f89 */ /* 0x000ea200000e0000 */
[----:B-1----:R-:W-:-:S02]  /*7850*/  FADD.FTZ R8, R8, R233 ;  /* 0x000000e908087221 */ /* 0x002fc40000010000 */
[----:B--2---:R-:W-:-:S03]  /*7860*/  FADD.FTZ R4, R235, R4 ;  /* 0x00000004eb047221 */ /* 0x004fc60000010000 */
[----:B------:R1:W2:Y:S04]  /*7870*/  SHFL.BFLY PT, R6, R8, 0x1, 0x1f ;  /* 0x0c201f0008067f89 */ /* 0x0002a800000e0000 */
.L_x_3798:
[----:B--2---:R-:W-:Y:S01]  /*7880*/  FADD.FTZ R6, R6, R8 ;  /* 0x0000000806067221 */ /* 0x004fe20000010000 */
[----:B------:R-:W-:Y:S02]  /*7890*/  FSETP.NE.FTZ.AND P1, PT, R4, RZ, PT ;  /* 0x000000ff0400720b */ /* 0x000fe40003f35000 */
[----:B------:R-:W-:Y:S02]  /*78a0*/  MOV R2, RZ ;  /* 0x000000ff00027202 */ /* 0x000fe40000000f00 */
[----:B------:R-:W-:Y:S02]  /*78b0*/  FSETP.NE.FTZ.AND P0, PT, R6, RZ, PT ;  /* 0x000000ff0600720b */ /* 0x000fe40003f15000 */
[----:B------:R-:W-:Y:S02]  /*78c0*/  MOV R7, RZ ;  /* 0x000000ff00077202 */ /* 0x000fe40000000f00 */
[----:B------:R-:W-:-:S05]  /*78d0*/  MOV R0, 0xff800000 ;  /* 0xff80000000007802 */ /* 0x000fca0000000f00 */
[----:B------:R-:W2:Y:S01]  /*78e0*/  @P1 MUFU.LG2 R5, R4 ;  /* 0x0000000400051308 */ /* 0x000ea20000000c00 */
[----:B-1----:R-:W-:-:S03]  /*78f0*/  @P1 MOV R8, 0x3f317218 ;  /* 0x3f31721800081802 */ /* 0x002fc60000000f00 */
[----:B------:R-:W-:Y:S02]  /*7900*/  @P0 MOV R9, 0x3f317218 ;  /* 0x3f31721800090802 */ /* 0x000fe40000000f00 */
[----:B------:R-:W-:Y:S02]  /*7910*/  @P1 FMUL.FTZ R8, R8, c[0x0][0x2d0] ;  /* 0x0000b40008081a20 */ /* 0x000fe40000410000 */
[----:B------:R-:W1:Y:S08]  /*7920*/  @P0 MUFU.RCP R2, R6 ;  /* 0x0000000600020308 */ /* 0x000e700000001000 */
[----:B------:R-:W3:Y:S01]  /*7930*/  @P0 MUFU.LG2 R6, R6 ;  /* 0x0000000600060308 */ /* 0x000ee20000000c00 */
[----:B--2---:R-:W-:-:S04]  /*7940*/  @P1 FMUL.FTZ R5, R5, 0.69314718246459960938 ;  /* 0x3f31721805051820 */ /* 0x004fc80000410000 */
[----:B------:R-:W-:-:S03]  /*7950*/  @P1 FFMA.FTZ R0, R8, R132, R5 ;  /* 0x0000008408001223 */ /* 0x000fc60000010005 */
[----:B------:R-:W2:Y:S01]  /*7960*/  @P1 MUFU.RCP R7, R4 ;  /* 0x0000000400071308 */ /* 0x000ea20000001000 */
[C---:B-1----:R-:W-:Y:S02]  /*7970*/  FMUL.FTZ R130, R2.reuse, R130 ;  /* 0x0000008202827220 */ /* 0x042fe40000410000 */
[C---:B------:R-:W-:Y:S02]  /*7980*/  FMUL.FTZ R131, R2.reuse, R131 ;  /* 0x0000008302837220 */ /* 0x040fe40000410000 */
[C---:B------:R-:W-:Y:S02]  /*7990*/  FMUL.FTZ R126, R2.reuse, R126 ;  /* 0x0000007e027e7220 */ /* 0x040fe40000410000 */
[----:B------:R-:W-:Y:S02]  /*79a0*/  FMUL.FTZ R127, R2, R127 ;  /* 0x0000007f027f7220 */ /* 0x000fe40000410000 */
[----:B---3--:R-:W-:Y:S02]  /*79b0*/  @P0 FMUL.FTZ R8, R6, 0.69314718246459960938 ;  /* 0x3f31721806080820 */ /* 0x008fe40000410000 */
[----:B------:R-:W-:Y:S01]  /*79c0*/  @P0 FMUL.FTZ R6, R9, c[0x0][0x2d0] ;  /* 0x0000b40009060a20 */ /* 0x000fe20000410000 */
[----:B------:R-:W-:Y:S01]  /*79d0*/  MOV R9, 0x1 ;  /* 0x0000000100097802 */ /* 0x000fe20000000f00 */
[----:B------:R-:W-:-:S02]  /*79e0*/  FMUL.FTZ R38, R2, R38 ;  /* 0x0000002602267220 */ /* 0x000fc40000410000 */
[----:B------:R-:W-:Y:S02]  /*79f0*/  FMUL.FTZ R39, R2, R39 ;  /* 0x0000002702277220 */ /* 0x000fe40000410000 */
[C---:B--2---:R-:W-:Y:S02]  /*7a00*/  FMUL.FTZ R128, R7.reuse, R128 ;  /* 0x0000008007807220 */ /* 0x044fe40000410000 */
        /* <DEDUP_REMOVED lines=46> */
[----:B------:R-:W-:Y:S01]  /*7cf0*/  FMUL.FTZ R113, R7, R113 ;  /* 0x0000007107717220 */ /* 0x000fe20000410000 */
[----:B------:R-:W-:Y:S01]  /*7d00*/  MOV R7, 0xff800000 ;  /* 0xff80000000077802 */ /* 0x000fe20000000f00 */
        /* <DEDUP_REMOVED lines=43> */
.L_x_3706:
        /* <DEDUP_REMOVED lines=16> */
.L_x_3730:
[----:B------:R-:W-:Y:S05]  /*80c0*/  BSYNC B0 ;  /* 0x0000000000007941 */ /* 0x000fea0003800000 */
.L_x_3729:
        /* <DEDUP_REMOVED lines=11> */
[----:B------:R-:W-:-:S02]  /*8180*/  F2FP.BF16.PACK_AB R6, R37, R36 ;  /* 0x000000242506723e */ /* 0x000fc400000010ff */
[----:B------:R-:W-:Y:S02]  /*8190*/  F2FP.BF16.PACK_AB R8, R39, R38 ;  /* 0x000000262708723e */ /* 0x000fe400000010ff */
[----:B------:R-:W-:Y:S02]  /*81a0*/  F2FP.BF16.PACK_AB R14, R41, R40 ;  /* 0x00000028290e723e */ /* 0x000fe400000010ff */
[----:B------:R-:W-:Y:S02]  /*81b0*/  F2FP.BF16.PACK_AB R12, R43, R42 ;  /* 0x0000002a2b0c723e */ /* 0x000fe400000010ff */
[----:B------:R-:W-:Y:S02]  /*81c0*/  F2FP.BF16.PACK_AB R13, R45, R44 ;  /* 0x0000002c2d0d723e */ /* 0x000fe400000010ff */
[----:B------:R-:W-:Y:S02]  /*81d0*/  F2FP.BF16.PACK_AB R9, R47, R46 ;  /* 0x0000002e2f09723e */ /* 0x000fe400000010ff */
[----:B------:R-:W-:-:S02]  /*81e0*/  F2FP.BF16.PACK_AB R15, R113, R112 ;  /* 0x00000070710f723e */ /* 0x000fc400000010ff */
[----:B------:R-:W-:Y:S01]  /*81f0*/  ISETP.NE.U32.AND P2, PT, RZ, c[0x0][0x508], PT ;  /* 0x00014200ff007a0c */ /* 0x000fe20003f45070 */
[----:B------:R1:W-:Y:S01]  /*8200*/  STS [R221], R16 ;  /* 0x00000010dd007388 */ /* 0x0003e20000000800 */
[----:B------:R-:W-:Y:S02]  /*8210*/  ISETP.NE.U32.AND P1, PT, RZ, c[0x0][0x500], PT ;  /* 0x00014000ff007a0c */ /* 0x000fe40003f25070 */
[----:B------:R-:W-:Y:S01]  /*8220*/  ISETP.NE.AND.EX P2, PT, RZ, c[0x0][0x50c], PT, P2 ;  /* 0x00014300ff007a0c */ /* 0x000fe20003f45320 */
[----:B------:R3:W-:Y:S01]  /*8230*/  STS [R221+0x400], R10 ;  /* 0x0004000add007388 */ /* 0x0007e20000000800 */
[----:B------:R-:W-:-:S03]  /*8240*/  ISETP.NE.AND.EX P1, PT, RZ, c[0x0][0x504], PT, P1 ;  /* 0x00014100ff007a0c */ /* 0x000fc60003f25310 */
[----:B------:R4:W-:Y:S04]  /*8250*/  STS [R220], R11 ;  /* 0x0000000bdc007388 */ /* 0x0009e80000000800 */
[----:B------:R2:W-:Y:S04]  /*8260*/  STS [R220+0x400], R3 ;  /* 0x00040003dc007388 */ /* 0x0005e80000000800 */
[----:B------:R2:W-:Y:S04]  /*8270*/  STS [R219], R6 ;  /* 0x00000006db007388 */ /* 0x0005e80000000800 */
[----:B------:R2:W-:Y:S04]  /*8280*/  STS [R219+0x400], R8 ;  /* 0x00040008db007388 */ /* 0x0005e80000000800 */
[----:B------:R2:W-:Y:S01]  /*8290*/  STS [R207], R14 ;  /* 0x0000000ecf007388 */ /* 0x0005e20000000800 */
[----:B-1----:R-:W-:-:S03]  /*82a0*/  F2FP.BF16.PACK_AB R16, R49, R48 ;  /* 0x000000303110723e */ /* 0x002fc600000010ff */
[----:B------:R1:W-:Y:S01]  /*82b0*/  STS [R207+0x400], R12 ;  /* 0x0004000ccf007388 */ /* 0x0003e20000000800 */
[----:B---3--:R-:W-:-:S03]  /*82c0*/  F2FP.BF16.PACK_AB R10, R51, R50 ;  /* 0x00000032330a723e */ /* 0x008fc600000010ff */
[----:B------:R3:W-:Y:S01]  /*82d0*/  STS [R218], R13 ;  /* 0x0000000dda007388 */ /* 0x0007e20000000800 */
[----:B----4-:R-:W-:-:S03]  /*82e0*/  F2FP.BF16.PACK_AB R11, R57, R56 ;  /* 0x00000038390b723e */ /* 0x010fc600000010ff */
[----:B------:R4:W-:Y:S01]  /*82f0*/  STS [R218+0x400], R9 ;  /* 0x00040009da007388 */ /* 0x0009e20000000800 */
[----:B--2---:R-:W-:-:S03]  /*8300*/  F2FP.BF16.PACK_AB R3, R59, R58 ;  /* 0x0000003a3b03723e */ /* 0x004fc600000010ff */
[----:B------:R2:W-:Y:S01]  /*8310*/  STS [R223], R16 ;  /* 0x00000010df007388 */ /* 0x0005e20000000800 */
[----:B------:R-:W-:-:S03]  /*8320*/  F2FP.BF16.PACK_AB R6, R53, R52 ;  /* 0x000000343506723e */ /* 0x000fc600000010ff */
[----:B------:R2:W-:Y:S01]  /*8330*/  STS [R223+0x400], R10 ;  /* 0x0004000adf007388 */ /* 0x0005e20000000800 */
[----:B------:R-:W-:-:S03]  /*8340*/  F2FP.BF16.PACK_AB R8, R55, R54 ;  /* 0x000000363708723e */ /* 0x000fc600000010ff */
[----:B------:R2:W-:Y:S01]  /*8350*/  STS [R217], R6 ;  /* 0x00000006d9007388 */ /* 0x0005e20000000800 */
[----:B------:R-:W-:-:S03]  /*8360*/  F2FP.BF16.PACK_AB R14, R61, R60 ;  /* 0x0000003c3d0e723e */ /* 0x000fc600000010ff */
[----:B------:R2:W-:Y:S01]  /*8370*/  STS [R217+0x400], R8 ;  /* 0x00040008d9007388 */ /* 0x0005e20000000800 */
[----:B-1----:R-:W-:-:S03]  /*8380*/  F2FP.BF16.PACK_AB R12, R63, R62 ;  /* 0x0000003e3f0c723e */ /* 0x002fc600000010ff */
[----:B------:R1:W-:Y:S01]  /*8390*/  STS [R222], R11 ;  /* 0x0000000bde007388 */ /* 0x0003e20000000800 */
[----:B---3--:R-:W-:-:S03]  /*83a0*/  F2FP.BF16.PACK_AB R13, R65, R64 ;  /* 0x00000040410d723e */ /* 0x008fc600000010ff */
[----:B------:R3:W-:Y:S01]  /*83b0*/  STS [R222+0x400], R3 ;  /* 0x00040003de007388 */ /* 0x0007e20000000800 */
[----:B----4-:R-:W-:-:S03]  /*83c0*/  F2FP.BF16.PACK_AB R9, R67, R66 ;  /* 0x000000424309723e */ /* 0x010fc600000010ff */
[----:B------:R4:W-:Y:S01]  /*83d0*/  STS [R221+0x4000], R14 ;  /* 0x0040000edd007388 */ /* 0x0009e20000000800 */
[----:B--2---:R-:W-:-:S03]  /*83e0*/  F2FP.BF16.PACK_AB R16, R73, R72 ;  /* 0x000000484910723e */ /* 0x004fc600000010ff */
        /* <DEDUP_REMOVED lines=26> */
[----:B------:R-:W-:Y:S01]  /*8590*/  STS [R222+0x4000], R13 ;  /* 0x0040000dde007388 */ /* 0x000fe20000000800 */
        /* <DEDUP_REMOVED lines=8> */
[----:B-1----:R-:W-:-:S03]  /*8620*/  F2FP.BF16.PACK_AB R6, R101, R100 ;  /* 0x000000646506723e */ /* 0x002fc600000010ff */
[----:B------:R1:W-:Y:S01]  /*8630*/  STS [R220+0x8400], R11 ;  /* 0x0084000bdc007388 */ /* 0x0003e20000000800 */
[----:B---3--:R-:W-:-:S03]  /*8640*/  F2FP.BF16.PACK_AB R10, R105, R104 ;  /* 0x00000068690a723e */ /* 0x008fc600000010ff */
[----:B------:R3:W-:Y:S04]  /*8650*/  STS [R219+0x8000], R6 ;  /* 0x00800006db007388 */ /* 0x0007e80000000800 */
[----:B------:R3:W-:Y:S01]  /*8660*/  STS [R219+0x8400], R14 ;  /* 0x0084000edb007388 */ /* 0x0007e20000000800 */
[----:B--2---:R-:W-:-:S03]  /*8670*/  F2FP.BF16.PACK_AB R9, R121, R120 ;  /* 0x000000787909723e */ /* 0x004fc600000010ff */
[----:B------:R2:W-:Y:S04]  /*8680*/  STS [R207+0x8000], R10 ;  /* 0x0080000acf007388 */ /* 0x0005e80000000800 */
[----:B------:R2:W-:Y:S01]  /*8690*/  STS [R207+0x8400], R12 ;  /* 0x0084000ccf007388 */ /* 0x0005e20000000800 */
[----:B----4-:R-:W-:-:S03]  /*86a0*/  F2FP.BF16.PACK_AB R8, R109, R108 ;  /* 0x0000006c6d08723e */ /* 0x010fc600000010ff */
[----:B------:R4:W-:Y:S01]  /*86b0*/  STS [R218+0x8000], R9 ;  /* 0x00800009da007388 */ /* 0x0009e20000000800 */
[----:B------:R-:W-:Y:S02]  /*86c0*/  F2FP.BF16.PACK_AB R3, R123, R122 ;  /* 0x0000007a7b03723e */ /* 0x000fe400000010ff */
[----:B-1----:R-:W-:-:S03]  /*86d0*/  F2FP.BF16.PACK_AB R11, R115, R114 ;  /* 0x00000072730b723e */ /* 0x002fc600000010ff */
[----:B------:R1:W-:Y:S01]  /*86e0*/  STS [R218+0x8400], R3 ;  /* 0x00840003da007388 */ /* 0x0003e20000000800 */
[----:B---3--:R-:W-:-:S03]  /*86f0*/  F2FP.BF16.PACK_AB R6, R111, R110 ;  /* 0x0000006e6f06723e */ /* 0x008fc600000010ff */
[----:B------:R3:W-:Y:S01]  /*8700*/  STS [R223+0x8000], R8 ;  /* 0x00800008df007388 */ /* 0x0007e20000000800 */
[----:B------:R-:W-:-:S03]  /*8710*/  F2FP.BF16.PACK_AB R14, R117, R116 ;  /* 0x00000074750e723e */ /* 0x000fc600000010ff */
[----:B------:R3:W-:Y:S01]  /*8720*/  STS [R223+0x8400], R6 ;  /* 0x00840006df007388 */ /* 0x0007e20000000800 */
[----:B--2---:R-:W-:-:S03]  /*8730*/  F2FP.BF16.PACK_AB R10, R119, R118 ;  /* 0x00000076770a723e */ /* 0x004fc600000010ff */
[----:B------:R2:W-:Y:S01]  /*8740*/  STS [R217+0x8000], R14 ;  /* 0x0080000ed9007388 */ /* 0x0005e20000000800 */
[----:B------:R-:W-:-:S03]  /*8750*/  @P2 LEA R12, P0, R226, c[0x0][0x508], 0x2 ;  /* 0x00014200e20c2a11 */ /* 0x000fc600078010ff */
[----:B------:R2:W-:Y:S01]  /*8760*/  STS [R217+0x8400], R10 ;  /* 0x0084000ad9007388 */ /* 0x0005e20000000800 */
[----:B----4-:R-:W-:-:S03]  /*8770*/  IMAD.MOV.U32 R9, RZ, RZ, 0x4 ;  /* 0x00000004ff097424 */ /* 0x010fc600078e00ff */
[----:B------:R2:W-:Y:S01]  /*8780*/  STS [R222+0x8000], R15 ;  /* 0x0080000fde007388 */ /* 0x0005e20000000800 */
[----:B------:R-:W-:-:S03]  /*8790*/  @P2 LEA.HI.X R13, R226, c[0x0][0x50c], R225, 0x2, P0 ;  /* 0x00014300e20d2a11 */ /* 0x000fc600000f14e1 */
[----:B------:R2:W-:Y:S01]  /*87a0*/  STS [R222+0x8400], R11 ;  /* 0x0084000bde007388 */ /* 0x0005e20000000800 */
[----:B-1----:R-:W-:-:S03]  /*87b0*/  IMAD.MOV.U32 R3, RZ, RZ, c[0x0][0x388] ;  /* 0x0000e200ff037624 */ /* 0x002fc600078e00ff */
[----:B------:R-:W-:Y:S01]  /*87c0*/  BAR.SYNC.DEFER_BLOCKING 0x1, 0x100 ;  /* 0x0044000000007b1d */ /* 0x000fe20000010000 */
[----:B---3--:R-:W-:-:S04]  /*87d0*/  IMAD.WIDE R8, R226, R9, c[0x0][0x500] ;  /* 0x00014000e2087625 */ /* 0x008fc800078e0209 */
[----:B------:R-:W-:Y:S01]  /*87e0*/  IMAD.MOV.U32 R6, RZ, RZ, RZ ;  /* 0x000000ffff067224 */ /* 0x000fe200078e00ff */
[----:B------:R2:W5:Y:S05]  /*87f0*/  @P2 LDG.E R3, [R12.64] ;  /* 0x000000080c032981 */ /* 0x00056a000c1e1900 */
        /* <DEDUP_REMOVED lines=8> */
.L_x_3733:
[----:B------:R-:W-:Y:S01]  /*8880*/  IMAD.MOV.U32 R24, RZ, RZ, 0x368 ;  /* 0x00000368ff187424 */ /* 0x000fe200078e00ff */
[----:B------:R-:W-:Y:S01]  /*8890*/  ISETP.GT.AND P3, PT, R230, 0x1, PT ;  /* 0x00000001e600780c */ /* 0x000fe20003f64270 */
[----:B--2---:R-:W-:Y:S01]  /*88a0*/  IMAD.MOV.U32 R8, RZ, RZ, c[0x0][0x4e8] ;  /* 0x00013a00ff087624 */ /* 0x004fe200078e00ff */
[----:B------:R-:W-:Y:S01]  /*88b0*/  ISETP.NE.U32.AND P0, PT, RZ, c[0x0][0x500], PT ;  /* 0x00014000ff007a0c */ /* 0x000fe20003f05070 */
[----:B-----5:R-:W-:Y:S01]  /*88c0*/  IMAD R3, R3, c[0x0][0x4e8], RZ ;  /* 0x00013a0003037a24 */ /* 0x020fe200078e02ff */
[----:B------:R-:W-:-:S02]  /*88d0*/  SEL R24, R24, 0x328, P3 ;  /* 0x0000032818187807 */ /* 0x000fc40001800000 */
[----:B------:R-:W-:Y:S01]  /*88e0*/  ISETP.NE.AND P2, PT, R8, 0x1, PT ;  /* 0x000000010800780c */ /* 0x000fe20003f45270 */
[----:B------:R-:W-:Y:S01]  /*88f0*/  IMAD R8, R189, 0x80, R206 ;  /* 0x00000080bd087824 */ /* 0x000fe200078e02ce */
[----:B------:R-:W1:Y:S01]  /*8900*/  LDC.64 R22, c[0x0][R24+0x170] ;  /* 0x00005c0018167b82 */ /* 0x000e620000000a00 */
[----:B------:R-:W-:Y:S02]  /*8910*/  ISETP.NE.AND.EX P0, PT, RZ, c[0x0][0x504], PT, P0 ;  /* 0x00014100ff007a0c */ /* 0x000fe40003f05300 */
[----:B------:R-:W-:Y:S02]  /*8920*/  IMAD.MOV.U32 R17, RZ, RZ, R8 ;  /* 0x000000ffff117224 */ /* 0x000fe400078e0008 */
[----:B------:R-:W-:Y:S02]  /*8930*/  SEL R226, R226, RZ, !P0 ;  /* 0x000000ffe2e27207 */ /* 0x000fe40004000000 */
[----:B------:R-:W-:Y:S01]  /*8940*/  SEL R10, R225, RZ, !P0 ;  /* 0x000000ffe10a7207 */ /* 0x000fe20004000000 */
[----:B------:R-:W2:Y:S03]  /*8950*/  LDC.64 R18, c[0x0][R24+0x168] ;  /* 0x00005a0018127b82 */ /* 0x000ea60000000a00 */
[----:B------:R-:W-:-:S05]  /*8960*/  @P2 IMAD.HI.U32 R11, R8, c[0x0][0x4ec], RZ ;  /* 0x00013b00080b2a27 */ /* 0x000fca00078e00ff */
[----:B------:R-:W3:Y:S01]  /*8970*/  LDC.64 R20, c[0x0][R24+0x178] ;  /* 0x00005e0018147b82 */ /* 0x000ee20000000a00 */
[----:B------:R-:W-:Y:S02]  /*8980*/  @P2 SHF.R.U32.HI R17, RZ, c[0x0][0x4f0], R11 ;  /* 0x00013c00ff112a19 */ /* 0x000fe4000001160b */
[----:B------:R-:W-:-:S05]  /*8990*/  SHF.R.S32.HI R11, RZ, 0x1f, R6 ;  /* 0x0000001fff0b7819 */ /* 0x000fca0000011406 */
[----:B------:R-:W4:Y:S01]  /*89a0*/  LDC.64 R12, c[0x0][R24+0x160] ;  /* 0x00005800180c7b82 */ /* 0x000f220000000a00 */
[----:B-1----:R-:W-:-:S04]  /*89b0*/  IMAD R9, R23, R226, RZ ;  /* 0x000000e217097224 */ /* 0x002fc800078e02ff */
[C---:B------:R-:W-:Y:S02]  /*89c0*/  IMAD R9, R22.reuse, R10, R9 ;  /* 0x0000000a16097224 */ /* 0x040fe400078e0209 */
[----:B------:R-:W-:-:S04]  /*89d0*/  IMAD.WIDE.U32 R22, R22, R226, RZ ;  /* 0x000000e216167225 */ /* 0x000fc800078e00ff */
[----:B--2---:R-:W-:Y:S01]  /*89e0*/  IMAD.WIDE.U32 R14, R18, R227, RZ ;  /* 0x000000e3120e7225 */ /* 0x004fe200078e00ff */
[----:B------:R-:W-:-:S03]  /*89f0*/  SEL R18, R231, RZ, P3 ;  /* 0x000000ffe7127207 */ /* 0x000fc60001800000 */
[----:B------:R-:W-:Y:S01]  /*8a00*/  IMAD R10, R19, R227, RZ ;  /* 0x000000e3130a7224 */ /* 0x000fe200078e02ff */
[----:B------:R-:W-:Y:S01]  /*8a10*/  IADD3 R16, P1, P0, R22, R14, R6 ;  /* 0x0000000e16107210 */ /* 0x000fe2000783e006 */
[----:B------:R-:W-:Y:S02]  /*8a20*/  IMAD.IADD R9, R23, 0x1, R9 ;  /* 0x0000000117097824 */ /* 0x000fe400078e0209 */
[----:B------:R-:W-:Y:S02]  /*8a30*/  IMAD.IADD R10, R15, 0x1, R10 ;  /* 0x000000010f0a7824 */ /* 0x000fe400078e020a */
[----:B---3--:R-:W-:Y:S02]  /*8a40*/  IMAD R14, R21, R18, RZ ;  /* 0x00000012150e7224 */ /* 0x008fe400078e02ff */
[----:B------:R-:W-:Y:S01]  /*8a50*/  IMAD.MOV R15, RZ, RZ, -R17 ;  /* 0x000000ffff0f7224 */ /* 0x000fe200078e0a11 */
        /* <DEDUP_REMOVED lines=20> */
[----:B------:R-:W-:Y:S01]  /*8ba0*/  IMAD R10, R189, 0x80, R208 ;  /* 0x00000080bd0a7824 */ /* 0x000fe200078e02d0 */
        /* <DEDUP_REMOVED lines=9> */
[----:B------:R-:W-:Y:S01]  /*8c40*/  ISETP.GE.AND P0, PT, R14, R3, PT ;  /* 0x000000030e00720c */ /* 0x000fe20003f06270 */
[----:B------:R-:W-:Y:S05]  /*8c50*/  @P3 BRA `(.L_x_3734) ;  /* 0x000007d000003947 */ /* 0x000fea0003800000 */
[----:B-1----:R-:W-:Y:S01]  /*8c60*/  IMAD R7, R11, c[0x0][0x3a0], RZ ;  /* 0x0000e8000b077a24 */ /* 0x002fe200078e02ff */
[-C--:B------:R-:W-:Y:S01]  /*8c70*/  LEA R0, R184, R195.reuse, 0x5 ;  /* 0x000000c3b8007211 */ /* 0x080fe200078e28ff */
[C---:B------:R-:W-:Y:S01]  /*8c80*/  IMAD.WIDE.U32 R4, R6.reuse, c[0x0][0x3a0], RZ ;  /* 0x0000e80006047a25 */ /* 0x040fe200078e00ff */
[----:B------:R1:W2:Y:S01]  /*8c90*/  LDS.128 R56, [R203+0x80] ;  /* 0x00008000cb387984 */ /* 0x0002a20000000c00 */
[C---:B------:R-:W-:Y:S02]  /*8ca0*/  LEA R60, R189.reuse, R195, 0x7 ;  /* 0x000000c3bd3c7211 */ /* 0x040fe400078e38ff */
[----:B------:R-:W-:Y:S01]  /*8cb0*/  IMAD R7, R6, c[0x0][0x3a4], R7 ;  /* 0x0000e90006077a24 */ /* 0x000fe200078e0207 */
[----:B------:R-:W-:Y:S01]  /*8cc0*/  LEA R0, R189, R0, 0x7 ;  /* 0x00000000bd007211 */ /* 0x000fe200078e38ff */
[----:B------:R1:W3:Y:S01]  /*8cd0*/  LDS.128 R52, [R203+0x1080] ;  /* 0x00108000cb347984 */ /* 0x0002e20000000c00 */
[----:B------:R-:W-:-:S02]  /*8ce0*/  MOV R8, R4 ;  /* 0x0000000400087202 */ /* 0x000fc40000000f00 */
[----:B------:R-:W-:Y:S01]  /*8cf0*/  IADD3 R9, R5, R7, RZ ;  /* 0x0000000705097210 */ /* 0x000fe20007ffe0ff */
[----:B------:R-:W-:Y:S01]  /*8d00*/  @P2 IMAD.HI.U32 R6, R0, c[0x0][0x4ec], RZ ;  /* 0x00013b0000062a27 */ /* 0x000fe200078e00ff */
[----:B------:R-:W-:Y:S01]  /*8d10*/  SHF.R.S32.HI R5, RZ, 0x1f, R226 ;  /* 0x0000001fff057819 */ /* 0x000fe200000114e2 */
[----:B------:R1:W4:Y:S01]  /*8d20*/  LDS.128 R48, [R203+0x2080] ;  /* 0x00208000cb307984 */ /* 0x0003220000000c00 */
[----:B------:R-:W-:Y:S01]  /*8d30*/  MOV R4, R0 ;  /* 0x0000000000047202 */ /* 0x000fe20000000f00 */
[----:B------:R-:W-:Y:S01]  /*8d40*/  IMAD.WIDE.U32 R8, R227, c[0x0][0x3e8], R8 ;  /* 0x0000fa00e3087a25 */ /* 0x000fe200078e0008 */
[----:B------:R-:W-:Y:S01]  /*8d50*/  @P2 SHF.R.U32.HI R4, RZ, c[0x0][0x4f0], R6 ;  /* 0x00013c00ff042a19 */ /* 0x000fe20000011606 */
[----:B------:R1:W1:Y:S02]  /*8d60*/  LDS.128 R44, [R203+0x3080] ;  /* 0x00308000cb2c7984 */ /* 0x0002640000000c00 */
[----:B------:R-:W-:Y:S01]  /*8d70*/  IMAD R5, R5, c[0x0][0x3f0], RZ ;  /* 0x0000fc0005057a24 */ /* 0x000fe200078e02ff */
[----:B------:R-:W-:Y:S01]  /*8d80*/  SHF.R.S32.HI R6, RZ, 0x1f, R4 ;  /* 0x0000001fff067819 */ /* 0x000fe20000011404 */
[----:B------:R1:W1:Y:S01]  /*8d90*/  LDS.128 R40, [R203+0x4080] ;  /* 0x00408000cb287984 */ /* 0x0002620000000c00 */
[----:B------:R-:W-:Y:S01]  /*8da0*/  IMAD R9, R227, c[0x0][0x3ec], R9 ;  /* 0x0000fb00e3097a24 */ /* 0x000fe200078e0209 */
[----:B------:R-:W-:Y:S01]  /*8db0*/  IADD3 R7, -R4, RZ, RZ ;  /* 0x000000ff04077210 */ /* 0x000fe20007ffe1ff */
[C---:B------:R-:W-:Y:S01]  /*8dc0*/  IMAD R5, R226.reuse, c[0x0][0x3f4], R5 ;  /* 0x0000fd00e2057a24 */ /* 0x040fe200078e0205 */
[----:B------:R1:W1:Y:S01]  /*8dd0*/  LDS.128 R36, [R203+0x5080] ;  /* 0x00508000cb247984 */ /* 0x0002620000000c00 */
[----:B------:R-:W-:-:S03]  /*8de0*/  IMAD.WIDE.U32 R8, R226, c[0x0][0x3f0], R8 ;  /* 0x0000fc00e2087a25 */ /* 0x000fc600078e0008 */
[----:B------:R1:W1:Y:S01]  /*8df0*/  LDS.128 R32, [R203+0x6080] ;  /* 0x00608000cb207984 */ /* 0x0002620000000c00 */
[----:B------:R-:W-:Y:S01]  /*8e00*/  IMAD R7, R7, c[0x0][0x4e8], R0 ;  /* 0x00013a0007077a24 */ /* 0x000fe200078e0200 */
[----:B------:R-:W-:Y:S01]  /*8e10*/  IADD3 R9, R9, R5, RZ ;  /* 0x0000000509097210 */ /* 0x000fe20007ffe0ff */
[----:B------:R-:W-:Y:S01]  /*8e20*/  IMAD R5, R6, c[0x0][0x3e0], RZ ;  /* 0x0000f80006057a24 */ /* 0x000fe200078e02ff */
[----:B------:R1:W1:Y:S02]  /*8e30*/  LDS.128 R28, [R203+0x7080] ;  /* 0x00708000cb1c7984 */ /* 0x0002640000000c00 */
[----:B------:R-:W-:Y:S01]  /*8e40*/  SHF.R.S32.HI R0, RZ, 0x1f, R7 ;  /* 0x0000001fff007819 */ /* 0x000fe20000011407 */
[C---:B------:R-:W-:Y:S01]  /*8e50*/  IMAD R5, R4.reuse, c[0x0][0x3e4], R5 ;  /* 0x0000f90004057a24 */ /* 0x040fe200078e0205 */
[----:B------:R1:W1:Y:S01]  /*8e60*/  LDS.128 R24, [R203+0x8080] ;  /* 0x00808000cb187984 */ /* 0x0002620000000c00 */
[----:B------:R-:W-:-:S03]  /*8e70*/  IMAD.WIDE.U32 R8, R4, c[0x0][0x3e0], R8 ;  /* 0x0000f80004087a25 */ /* 0x000fc600078e0008 */
[----:B------:R1:W1:Y:S01]  /*8e80*/  LDS.128 R20, [R203+0x9080] ;  /* 0x00908000cb147984 */ /* 0x0002620000000c00 */
[----:B------:R-:W-:Y:S01]  /*8e90*/  IMAD R0, R0, c[0x0][0x3d8], RZ ;  /* 0x0000f60000007a24 */ /* 0x000fe200078e02ff */
[----:B------:R-:W-:Y:S02]  /*8ea0*/  IADD3 R9, R9, R5, RZ ;  /* 0x0000000509097210 */ /* 0x000fe40007ffe0ff */
[----:B------:R1:W1:Y:S03]  /*8eb0*/  LDS.128 R16, [R203+0xa080] ;  /* 0x00a08000cb107984 */ /* 0x0002660000000c00 */
[C---:B------:R-:W-:Y:S01]  /*8ec0*/  IMAD.WIDE.U32 R8, R7.reuse, c[0x0][0x3d8], R8 ;  /* 0x0000f60007087a25 */ /* 0x040fe200078e0008 */
[----:B------:R1:W1:Y:S03]  /*8ed0*/  LDS.128 R12, [R203+0xb080] ;  /* 0x00b08000cb0c7984 */ /* 0x0002660000000c00 */
[----:B------:R-:W-:Y:S01]  /*8ee0*/  IMAD R7, R7, c[0x0][0x3dc], R0 ;  /* 0x0000f70007077a24 */ /* 0x000fe200078e0200 */
[----:B------:R-:W-:-:S04]  /*8ef0*/  LEA R5, P0, R8, c[0x0][0x380], 0x1 ;  /* 0x0000e00008057a11 */ /* 0x000fc800078008ff */
[----:B------:R-:W-:-:S04]  /*8f00*/  IADD3 R4, R9, R7, RZ ;  /* 0x0000000709047210 */ /* 0x000fc80007ffe0ff */
[----:B------:R-:W-:Y:S01]  /*8f10*/  LEA.HI.X R4, R8, c[0x0][0x384], R4, 0x1, P0 ;  /* 0x0000e10008047a11 */ /* 0x000fe200000f0c04 */
[----:B------:R-:W-:Y:S05]  /*8f20*/  BRA.DIV ~URZ, `(.L_x_3735) ;  /* 0x000034927f007947 */ /* 0x000fea000b800000 */
[----:B--234-:R2:W3:Y:S02]  /*8f30*/  SHFL.IDX PT, R61, R4, RZ, 0x181f ;  /* 0x00181fff043d7589 */ /* 0x01c4e400000e0000 */
.L_x_3799:
[----:B------:R-:W-:Y:S05]  /*8f40*/  BRA.DIV ~URZ, `(.L_x_3736) ;  /* 0x000034e27f007947 */ /* 0x000fea000b800000 */
[----:B------:R4:W2:Y:S02]  /*8f50*/  SHFL.IDX PT, R7, R5, RZ, 0x181f ;  /* 0x00181fff05077589 */ /* 0x0008a400000e0000 */
.L_x_3800:
        /* <DEDUP_REMOVED lines=15> */
.L_x_3738:
[----:B------:R-:W-:Y:S05]  /*9050*/  BSYNC B0 ;  /* 0x0000000000007941 */ /* 0x000fea0003800000 */
.L_x_3737:
[----:B------:R-:W-:Y:S05]  /*9060*/  BRA.DIV ~URZ, `(.L_x_3739) ;  /* 0x000034227f007947 */ /* 0x000fea000b800000 */
[----:B-12---:R1:W2:Y:S04]  /*9070*/  SHFL.IDX PT, R25, R4, 0x1, 0x181f ;  /* 0x00381f0004197f89 */ /* 0x0062a800000e0000 */
[----:B------:R1:W4:Y:S02]  /*9080*/  SHFL.IDX PT, R7, R5, 0x1, 0x181f ;  /* 0x00381f0005077f89 */ /* 0x00032400000e0000 */
.L_x_3801:
        /* <DEDUP_REMOVED lines=16> */
.L_x_3741:
[----:B------:R-:W-:Y:S05]  /*9190*/  BSYNC B0 ;  /* 0x0000000000007941 */ /* 0x000fea0003800000 */
.L_x_3740:
[----:B------:R-:W-:Y:S05]  /*91a0*/  BRA.DIV ~URZ, `(.L_x_3742) ;  /* 0x000033a27f007947 */ /* 0x000fea000b800000 */
[----:B--2---:R2:W1:Y:S02]  /*91b0*/  SHFL.IDX PT, R21, R4, 0x2, 0x181f ;  /* 0x00581f0004157f89 */ /* 0x00446400000e0000 */
.L_x_3802:
[----:B------:R-:W-:Y:S05]  /*91c0*/  BRA.DIV ~URZ, `(.L_x_3743) ;  /* 0x000033f27f007947 */ /* 0x000fea000b800000 */
[----:B----4-:R4:W2:Y:S02]  /*91d0*/  SHFL.IDX PT, R7, R5, 0x2, 0x181f ;  /* 0x00581f0005077f89 */ /* 0x0108a400000e0000 */
.L_x_3803:
        /* <DEDUP_REMOVED lines=16> */
.L_x_3745:
[----:B------:R-:W-:Y:S05]  /*92e0*/  BSYNC B0 ;  /* 0x0000000000007941 */ /* 0x000fea0003800000 */
.L_x_3744:
[----:B------:R-:W-:Y:S05]  /*92f0*/  BRA.DIV ~URZ, `(.L_x_3746) ;  /* 0x000033227f007947 */ /* 0x000fea000b800000 */
[----:B-1----:R1:W4:Y:S04]  /*9300*/  SHFL.IDX PT, R17, R4, 0x3, 0x181f ;  /* 0x00781f0004117f89 */ /* 0x00232800000e0000 */
[----:B--2---:R1:W2:Y:S02]  /*9310*/  SHFL.IDX PT, R7, R5, 0x3, 0x181f ;  /* 0x00781f0005077f89 */ /* 0x0042a400000e0000 */
.L_x_3804:
[----:B------:R-:W-:-:S04]  /*9320*/  IADD3 R60, R60, 0x60, RZ ;  /* 0x000000603c3c7810 */ /* 0x000fc80007ffe0ff */
[----:B------:R-:W-:-:S13]  /*9330*/  ISETP.GE.AND P0, PT, R60, R3, PT ;  /* 0x000000033c00720c */ /* 0x000fda0003f06270 */
[----:B------:R-:W-:Y:S05]  /*9340*/  @P0 BRA `(.L_x_3747) ;  /* 0x00001dc000000947 */ /* 0x000fea0003800000 */
[----:B------:R-:W-:Y:S02]  /*9350*/  ISETP.GE.AND P1, PT, R210, c[0x0][0x3c8], PT ;  /* 0x0000f200d2007a0c */ /* 0x000fe40003f26270 */
[----:B------:R-:W-:-:S11]  /*9360*/  ISETP.GE.AND P0, PT, R199, c[0x0][0x3c8], PT ;  /* 0x0000f200c7007a0c */ /* 0x000fd60003f06270 */
[CC--:B--2---:R-:W-:Y:S02]  /*9370*/  @!P1 LEA R8, P3, R210.reuse, R7.reuse, 0x1 ;  /* 0x00000007d2089211 */ /* 0x0c4fe400078608ff */
[C---:B-1----:R-:W-:Y:S02]  /*9380*/  @!P0 LEA R4, P2, R199.reuse, R7, 0x1 ;  /* 0x00000007c7048211 */ /* 0x042fe400078408ff */
[-C--:B----4-:R-:W-:Y:S02]  /*9390*/  @!P1 LEA.HI.X R9, R210, R17.reuse, R211, 0x1, P3 ;  /* 0x00000011d2099211 */ /* 0x090fe400018f0cd3 */
[----:B------:R-:W-:-:S03]  /*93a0*/  @!P0 LEA.HI.X R5, R199, R17, R198, 0x1, P2 ;  /* 0x00000011c7058211 */ /* 0x000fc600010f0cc6 */
        /* <DEDUP_REMOVED lines=8> */
.L_x_3734:
[----:B------:R-:W-:Y:S01]  /*9430*/  IMAD R11, R11, c[0x0][0x408], RZ ;  /* 0x000102000b0b7a24 */ /* 0x000fe200078e02ff */
[----:B-1----:R-:W-:Y:S01]  /*9440*/  SHF.R.S32.HI R0, RZ, 0x1f, R226 ;  /* 0x0000001fff007819 */ /* 0x002fe200000114e2 */
[----:B------:R-:W-:-:S04]  /*9450*/  IMAD.WIDE.U32 R12, R6, c[0x0][0x408], RZ ;  /* 0x00010200060c7a25 */ /* 0x000fc800078e00ff */
[----:B------:R-:W-:Y:S02]  /*9460*/  IMAD R11, R6, c[0x0][0x40c], R11 ;  /* 0x00010300060b7a24 */ /* 0x000fe400078e020b */
        /* <DEDUP_REMOVED lines=28> */
.L_x_3805:
[----:B------:R-:W-:Y:S05]  /*9630*/  BRA.DIV ~URZ, `(.L_x_3749) ;  /* 0x000031127f007947 */ /* 0x000fea000b800000 */
[----:B------:R3:W4:Y:S02]  /*9640*/  SHFL.IDX PT, R7, R147, RZ, 0x1c1f ;  /* 0x001c1fff93077589 */ /* 0x00072400000e0000 */
.L_x_3806:
        /* <DEDUP_REMOVED lines=48> */
[----:B------:R-:W-:Y:S02]  /*9950*/  @!P2 LEA R8, P3, R146, R7, 0x2 ;  /* 0x000000079208a211 */ /* 0x000fe400078610ff */
[----:B--2---:R-:W-:Y:S02]  /*9960*/  @!P4 IMAD.WIDE R10, R204, 0x4, R148 ;  /* 0x00000004cc0ac825 */ /* 0x004fe400078e0294 */
[----:B------:R-:W-:Y:S02]  /*9970*/  @!P2 LEA.HI.X R9, R146, R149, R143, 0x2, P3 ;  /* 0x000000959209a211 */ /* 0x000fe400018f148f */
[-C--:B------:R-:W-:Y:S01]  /*9980*/  @!P1 LEA R152, P3, R142, R7.reuse, 0x2 ;  /* 0x000000078e989211 */ /* 0x080fe200078610ff */
[----:B------:R2:W-:Y:S01]  /*9990*/  @!P4 ST.E.64 [R10.64], R128 ;  /* 0x000000800a00c985 */ /* 0x0005e2000c101b08 */
[----:B------:R-:W-:-:S02]  /*99a0*/  @!P5 LEA R150, P4, R144, R7, 0x2 ;  /* 0x000000079096d211 */ /* 0x000fc400078810ff */
[-C--:B------:R-:W-:Y:S01]  /*99b0*/  @!P1 LEA.HI.X R153, R142, R149.reuse, R139, 0x2, P3 ;  /* 0x000000958e999211 */ /* 0x080fe200018f148b */
[----:B------:R4:W-:Y:S01]  /*99c0*/  @!P2 ST.E.64 [R8.64], R124 ;  /* 0x0000007c0800a985 */ /* 0x0009e2000c101b08 */
[----:B------:R-:W-:Y:S02]  /*99d0*/  ISETP.GE.AND P2, PT, R138, c[0x0][0x3c8], PT ;  /* 0x0000f2008a007a0c */ /* 0x000fe40003f46270 */
[----:B------:R-:W-:Y:S02]  /*99e0*/  @!P5 LEA.HI.X R151, R144, R149, R141, 0x2, P4 ;  /* 0x000000959097d211 */ /* 0x000fe400020f148d */
[----:B------:R-:W-:-:S03]  /*99f0*/  @!P6 LEA R154, P4, R140, R7, 0x2 ;  /* 0x000000078c9ae211 */ /* 0x000fc600078810ff */
[----:B------:R5:W-:Y:S01]  /*9a00*/  @!P5 ST.E.64 [R150.64], R36 ;  /* 0x000000249600d985 */ /* 0x000be2000c101b08 */
[----:B------:R-:W-:Y:S02]  /*9a10*/  ISETP.GE.AND P5, PT, R136, c[0x0][0x3c8], PT ;  /* 0x0000f20088007a0c */ /* 0x000fe40003fa6270 */
[----:B------:R-:W-:Y:S01]  /*9a20*/  @!P6 LEA.HI.X R155, R140, R149, R137, 0x2, P4 ;  /* 0x000000958c9be211 */ /* 0x000fe200020f1489 */
[----:B------:R1:W-:Y:S01]  /*9a30*/  @!P1 ST.E.64 [R152.64], R40 ;  /* 0x0000002898009985 */ /* 0x0003e2000c101b08 */
[----:B------:R-:W-:-:S03]  /*9a40*/  ISETP.GE.AND P1, PT, R132, c[0x0][0x3c8], PT ;  /* 0x0000f20084007a0c */ /* 0x000fc60003f26270 */
[----:B------:R3:W-:Y:S01]  /*9a50*/  @!P6 ST.E.64 [R154.64], R44 ;  /* 0x0000002c9a00e985 */ /* 0x0007e2000c101b08 */
[----:B------:R-:W-:Y:S02]  /*9a60*/  ISETP.GE.AND P6, PT, R80, c[0x0][0x3c8], PT ;  /* 0x0000f20050007a0c */ /* 0x000fe40003fc6270 */
[----:B--2---:R-:W-:-:S04]  /*9a70*/  @!P2 LEA R10, P3, R138, R7, 0x2 ;  /* 0x000000078a0aa211 */ /* 0x004fc800078610ff */
[----:B------:R-:W-:Y:S02]  /*9a80*/  @!P2 LEA.HI.X R11, R138, R149, R135, 0x2, P3 ;  /* 0x000000958a0ba211 */ /* 0x000fe400018f1487 */
[----:B----4-:R-:W-:-:S03]  /*9a90*/  @!P5 LEA R8, P4, R136, R7, 0x2 ;  /* 0x000000078808d211 */ /* 0x010fc600078810ff */
[----:B------:R2:W-:Y:S01]  /*9aa0*/  @!P2 ST.E.64 [R10.64], R48 ;  /* 0x000000300a00a985 */ /* 0x0005e2000c101b08 */
[----:B------:R-:W-:Y:S02]  /*9ab0*/  ISETP.GE.AND P2, PT, R34, c[0x0][0x3c8], PT ;  /* 0x0000f20022007a0c */ /* 0x000fe40003f46270 */
[----:B-----5:R-:W-:Y:S02]  /*9ac0*/  @!P1 LEA R36, P3, R132, R7, 0x2 ;  /* 0x0000000784249211 */ /* 0x020fe400078610ff */
[-C--:B------:R-:W-:Y:S02]  /*9ad0*/  @!P5 LEA.HI.X R9, R136, R149.reuse, R133, 0x2, P4 ;  /* 0x000000958809d211 */ /* 0x080fe400020f1485 */
[----:B------:R-:W-:Y:S02]  /*9ae0*/  @!P1 LEA.HI.X R37, R132, R149, R81, 0x2, P3 ;  /* 0x0000009584259211 */ /* 0x000fe400018f1451 */
[----:B-1----:R-:W-:Y:S01]  /*9af0*/  @!P6 LEA R40, P4, R80, R7, 0x2 ;  /* 0x000000075028e211 */ /* 0x002fe200078810ff */
[----:B------:R1:W-:Y:S01]  /*9b00*/  @!P5 ST.E.64 [R8.64], R52 ;  /* 0x000000340800d985 */ /* 0x0003e2000c101b08 */
[----:B------:R-:W-:-:S02]  /*9b10*/  ISETP.GE.AND P5, PT, R32, c[0x0][0x3c8], PT ;  /* 0x0000f20020007a0c */ /* 0x000fc40003fa6270 */
[----:B------:R-:W-:Y:S01]  /*9b20*/  @!P6 LEA.HI.X R41, R80, R149, R35, 0x2, P4 ;  /* 0x000000955029e211 */ /* 0x000fe200020f1423 */
[----:B------:R4:W-:Y:S01]  /*9b30*/  @!P1 ST.E.64 [R36.64], R56 ;  /* 0x0000003824009985 */ /* 0x0009e2000c101b08 */
[----:B------:R-:W-:Y:S02]  /*9b40*/  ISETP.GE.AND P1, PT, R30, c[0x0][0x3c8], PT ;  /* 0x0000f2001e007a0c */ /* 0x000fe40003f26270 */
[----:B---3--:R-:W-:Y:S01]  /*9b50*/  @!P2 LEA R44, P3, R34, R7, 0x2 ;  /* 0x00000007222ca211 */ /* 0x008fe200078610ff */
[----:B------:R3:W-:Y:S01]  /*9b60*/  @!P6 ST.E.64 [R40.64], R60 ;  /* 0x0000003c2800e985 */ /* 0x0007e2000c101b08 */
[----:B------:R-:W-:Y:S02]  /*9b70*/  ISETP.GE.AND P6, PT, R28, c[0x0][0x3c8], PT ;  /* 0x0000f2001c007a0c */ /* 0x000fe40003fc6270 */
[----:B------:R-:W-:-:S05]  /*9b80*/  @!P2 LEA.HI.X R45, R34, R149, R33, 0x2, P3 ;  /* 0x00000095222da211 */ /* 0x000fca00018f1421 */
[----:B------:R5:W-:Y:S01]  /*9b90*/  @!P2 ST.E.64 [R44.64], R64 ;  /* 0x000000402c00a985 */ /* 0x000be2000c101b08 */
[----:B------:R-:W-:Y:S02]  /*9ba0*/  ISETP.GE.AND P2, PT, R26, c[0x0][0x3c8], PT ;  /* 0x0000f2001a007a0c */ /* 0x000fe40003f46270 */
[----:B--2---:R-:W-:-:S04]  /*9bb0*/  @!P5 LEA R10, P4, R32, R7, 0x2 ;  /* 0x00000007200ad211 */ /* 0x004fc800078810ff */
[----:B------:R-:W-:-:S05]  /*9bc0*/  @!P5 LEA.HI.X R11, R32, R149, R31, 0x2, P4 ;  /* 0x00000095200bd211 */ /* 0x000fca00020f141f */
[----:B------:R2:W-:Y:S01]  /*9bd0*/  @!P5 ST.E.64 [R10.64], R68 ;  /* 0x000000440a00d985 */ /* 0x0005e2000c101b08 */
[----:B-1----:R-:W-:Y:S02]  /*9be0*/  @!P1 LEA R8, P3, R30, R7, 0x2 ;  /* 0x000000071e089211 */ /* 0x002fe400078610ff */
[----:B------:R-:W-:Y:S02]  /*9bf0*/  ISETP.GE.AND P5, PT, R24, c[0x0][0x3c8], PT ;  /* 0x0000f20018007a0c */ /* 0x000fe40003fa6270 */
[----:B------:R-:W-:Y:S02]  /*9c00*/  @!P1 LEA.HI.X R9, R30, R149, R29, 0x2, P3 ;  /* 0x000000951e099211 */ /* 0x000fe400018f141d */
[-C--:B----4-:R-:W-:Y:S02]  /*9c10*/  @!P6 LEA R36, P4, R28, R7.reuse, 0x2 ;  /* 0x000000071c24e211 */ /* 0x090fe400078810ff */
[----:B---3--:R-:W-:Y:S01]  /*9c20*/  @!P2 LEA R40, P3, R26, R7, 0x2 ;  /* 0x000000071a28a211 */ /* 0x008fe200078610ff */
[----:B------:R1:W-:Y:S01]  /*9c30*/  @!P1 ST.E.64 [R8.64], R72 ;  /* 0x0000004808009985 */ /* 0x0003e2000c101b08 */
[----:B------:R-:W-:-:S02]  /*9c40*/  ISETP.GE.AND P1, PT, R22, c[0x0][0x3c8], PT ;  /* 0x0000f20016007a0c */ /* 0x000fc40003f26270 */
[-C--:B------:R-:W-:Y:S02]  /*9c50*/  @!P6 LEA.HI.X R37, R28, R149.reuse, R27, 0x2, P4 ;  /* 0x000000951c25e211 */ /* 0x080fe400020f141b */
[----:B------:R-:W-:Y:S02]  /*9c60*/  @!P2 LEA.HI.X R41, R26, R149, R25, 0x2, P3 ;  /* 0x000000951a29a211 */ /* 0x000fe400018f1419 */
[----:B-----5:R-:W-:Y:S01]  /*9c70*/  @!P5 LEA R44, P3, R24, R7, 0x2 ;  /* 0x00000007182cd211 */ /* 0x020fe200078610ff */
[----:B------:R3:W-:Y:S01]  /*9c80*/  @!P6 ST.E.64 [R36.64], R76 ;  /* 0x0000004c2400e985 */ /* 0x0007e2000c101b08 */
[----:B------:R-:W-:Y:S02]  /*9c90*/  ISETP.GE.AND P6, PT, R20, c[0x0][0x3c8], PT ;  /* 0x0000f20014007a0c */ /* 0x000fe40003fc6270 */
[----:B------:R-:W-:Y:S01]  /*9ca0*/  ISETP.GE.AND P4, PT, R18, c[0x0][0x3c8], PT ;  /* 0x0000f20012007a0c */ /* 0x000fe20003f86270 */
[----:B------:R4:W-:Y:S01]  /*9cb0*/  @!P2 ST.E.64 [R40.64], R4 ;  /* 0x000000042800a985 */ /* 0x0009e2000c101b08 */
[----:B------:R-:W-:-:S02]  /*9cc0*/  @!P5 LEA.HI.X R45, R24, R149, R23, 0x2, P3 ;  /* 0x00000095182dd211 */ /* 0x000fc400018f1417 */
[----:B------:R-:W-:-:S03]  /*9cd0*/  ISETP.GE.AND P3, PT, R16, c[0x0][0x3c8], PT ;  /* 0x0000f20010007a0c */ /* 0x000fc60003f66270 */
[----:B------:R-:W-:Y:S01]  /*9ce0*/  @!P5 ST.E.64 [R44.64], R84 ;  /* 0x000000542c00d985 */ /* 0x000fe2000c101b08 */
[----:B--2---:R-:W-:-:S04]  /*9cf0*/  @!P1 LEA R10, P2, R22, R7, 0x2 ;  /* 0x00000007160a9211 */ /* 0x004fc800078410ff */
[----:B------:R-:W-:-:S05]  /*9d00*/  @!P1 LEA.HI.X R11, R22, R149, R21, 0x2, P2 ;  /* 0x00000095160b9211 */ /* 0x000fca00010f1415 */
[----:B------:R2:W-:Y:S01]  /*9d10*/  @!P1 ST.E.64 [R10.64], R88 ;  /* 0x000000580a009985 */ /* 0x0005e2000c101b08 */
[----:B-1----:R-:W-:Y:S02]  /*9d20*/  @!P6 LEA R8, P2, R20, R7, 0x2 ;  /* 0x000000071408e211 */ /* 0x002fe400078410ff */
[----:B------:R-:W-:Y:S02]  /*9d30*/  ISETP.GE.AND P1, PT, R14, c[0x0][0x3c8], PT ;  /* 0x0000f2000e007a0c */ /* 0x000fe40003f26270 */
[----:B------:R-:W-:Y:S02]  /*9d40*/  @!P6 LEA.HI.X R9, R20, R149, R19, 0x2, P2 ;  /* 0x000000951409e211 */ /* 0x000fe400010f1413 */
[----:B---3--:R-:W-:-:S03]  /*9d50*/  @!P4 LEA R36, P5, R18, R7, 0x2 ;  /* 0x000000071224c211 */ /* 0x008fc600078a10ff */
[----:B------:R1:W-:Y:S01]  /*9d60*/  @!P6 ST.E.64 [R8.64], R92 ;  /* 0x0000005c0800e985 */ /* 0x0003e2000c101b08 */
[----:B------:R-:W-:Y:S02]  /*9d70*/  ISETP.GE.AND P6, PT, R12, c[0x0][0x3c8], PT ;  /* 0x0000f2000c007a0c */ /* 0x000fe40003fc6270 */
[----:B----4-:R-:W-:Y:S02]  /*9d80*/  @!P3 LEA R4, P2, R16, R7, 0x2 ;  /* 0x000000071004b211 */ /* 0x010fe400078410ff */
[-C--:B------:R-:W-:Y:S02]  /*9d90*/  @!P4 LEA.HI.X R37, R18, R149.reuse, R17, 0x2, P5 ;  /* 0x000000951225c211 */ /* 0x080fe400028f1411 */
[----:B------:R-:W-:Y:S02]  /*9da0*/  @!P3 LEA.HI.X R5, R16, R149, R15, 0x2, P2 ;  /* 0x000000951005b211 */ /* 0x000fe400010f140f */
[----:B------:R-:W-:Y:S01]  /*9db0*/  ISETP.GE.AND P5, PT, R216, c[0x0][0x3c8], PT ;  /* 0x0000f200d8007a0c */ /* 0x000fe20003fa6270 */
        /* <DEDUP_REMOVED lines=8> */
[----:B-1----:R-:W-:Y:S02]  /*9e40*/  @!P5 LEA R8, P1, R216, R7, 0x2 ;  /* 0x00000007d808d211 */ /* 0x002fe400078210ff */
[----:B------:R-:W-:Y:S02]  /*9e50*/  @!P6 LEA.HI.X R41, R12, R149, R3, 0x2, P2 ;  /* 0x000000950c29e211 */ /* 0x000fe400010f1403 */
[----:B------:R-:W-:Y:S02]  /*9e60*/  @!P4 LEA R6, P2, R215, R7, 0x2 ;  /* 0x00000007d706c211 */ /* 0x000fe400078410ff */
[----:B------:R-:W-:Y:S01]  /*9e70*/  @!P5 LEA.HI.X R9, R216, R149, R213, 0x2, P1 ;  /* 0x00000095d809d211 */ /* 0x000fe200008f14d5 */
[----:B------:R4:W-:Y:S01]  /*9e80*/  @!P6 ST.E.64 [R40.64], R120 ;  /* 0x000000782800e985 */ /* 0x0009e2000c101b08 */
[----:B---3--:R-:W-:-:S03]  /*9e90*/  @!P3 LEA R36, P1, R214, R7, 0x2 ;  /* 0x00000007d624b211 */ /* 0x008fc600078210ff */
[----:B------:R4:W-:Y:S01]  /*9ea0*/  @!P5 ST.E.64 [R8.64], R108 ;  /* 0x0000006c0800d985 */ /* 0x0009e2000c101b08 */
[-C--:B------:R-:W-:Y:S02]  /*9eb0*/  @!P4 LEA.HI.X R7, R215, R149.reuse, R212, 0x2, P2 ;  /* 0x00000095d707c211 */ /* 0x080fe400010f14d4 */
[----:B------:R-:W-:-:S03]  /*9ec0*/  @!P3 LEA.HI.X R37, R214, R149, R209, 0x2, P1 ;  /* 0x00000095d625b211 */ /* 0x000fc600008f14d1 */
[----:B------:R4:W-:Y:S04]  /*9ed0*/  @!P4 ST.E.64 [R6.64], R116 ;  /* 0x000000740600c985 */ /* 0x0009e8000c101b08 */
[----:B------:R4:W-:Y:S02]  /*9ee0*/  @!P3 ST.E.64 [R36.64], R112 ;  /* 0x000000702400b985 */ /* 0x0009e4000c101b08 */
.L_x_3751:
[----:B------:R-:W-:Y:S05]  /*9ef0*/  BSYNC B0 ;  /* 0x0000000000007941 */ /* 0x000fea0003800000 */
.L_x_3750:
[----:B------:R-:W-:Y:S05]  /*9f00*/  BRA.DIV ~URZ, `(.L_x_3752) ;  /* 0x000028a27f007947 */ /* 0x000fea000b800000 */
[----:B-1----:R-:W1:Y:S04]  /*9f10*/  SHFL.IDX PT, R145, R145, 0x1, 0x1c1f ;  /* 0x003c1f0091917f89 */ /* 0x002e6800000e0000 */
[----:B----4-:R4:W3:Y:S02]  /*9f20*/  SHFL.IDX PT, R7, R147, 0x1, 0x1c1f ;  /* 0x003c1f0093077f89 */ /* 0x0108e400000e0000 */
.L_x_3807:
[----:B------:R-:W-:Y:S05]  /*9f30*/  @P0 BRA `(.L_x_3747) ;  /* 0x000011d000000947 */ /* 0x000fea0003800000 */
[----:B------:R-:W-:Y:S02]  /*9f40*/  ISETP.GE.AND P3, PT, R146, c[0x0][0x3c8], PT ;  /* 0x0000f20092007a0c */ /* 0x000fe40003f66270 */
[----:B------:R-:W-:-:S02]  /*9f50*/  ISETP.GE.AND P2, PT, R144, c[0x0][0x3c8], PT ;  /* 0x0000f20090007a0c */ /* 0x000fc40003f46270 */
[----:B------:R-:W-:Y:S02]  /*9f60*/  ISETP.GE.AND P4, PT, R204, c[0x0][0x3c8], PT ;  /* 0x0000f200cc007a0c */ /* 0x000fe40003f86270 */
[----:B------:R-:W-:Y:S02]  /*9f70*/  ISETP.GE.AND P1, PT, R142, c[0x0][0x3c8], PT ;  /* 0x0000f2008e007a0c */ /* 0x000fe40003f26270 */
[----:B------:R-:W-:-:S05]  /*9f80*/  ISETP.GE.AND P5, PT, R140, c[0x0][0x3c8], PT ;  /* 0x0000f2008c007a0c */ /* 0x000fca0003fa6270 */
[-C--:B---3--:R-:W-:Y:S02]  /*9f90*/  @!P3 LEA R8, P0, R146, R7.reuse, 0x2 ;  /* 0x000000079208b211 */ /* 0x088fe400078010ff */
[----:B------:R-:W-:Y:S02]  /*9fa0*/  @!P2 LEA R4, P6, R144, R7, 0x2 ;  /* 0x000000079004a211 */ /* 0x000fe400078c10ff */
[-C--:B-1----:R-:W-:Y:S02]  /*9fb0*/  @!P3 LEA.HI.X R9, R146, R145.reuse, R143, 0x2, P0 ;  /* 0x000000919209b211 */ /* 0x082fe400000f148f */
[----:B------:R-:W-:Y:S01]  /*9fc0*/  @!P2 LEA.HI.X R5, R144, R145, R141, 0x2, P6 ;  /* 0x000000919005a211 */ /* 0x000fe200030f148d */
[----:B------:R-:W-:Y:S01]  /*9fd0*/  @!P4 IMAD.MOV.U32 R144, RZ, RZ, R7 ;  /* 0x000000ffff90c224 */ /* 0x000fe200078e0007 */
[----:B------:R-:W-:Y:S02]  /*9fe0*/  ISETP.GE.AND P0, PT, R138, c[0x0][0x3c8], PT ;  /* 0x0000f2008a007a0c */ /* 0x000fe40003f06270 */
[----:B------:R-:W-:Y:S01]  /*9ff0*/  @!P1 LEA R10, P6, R142, R7, 0x2 ;  /* 0x000000078e0a9211 */ /* 0x000fe200078c10ff */
[----:B------:R-:W-:-:S03]  /*a000*/  @!P4 IMAD.WIDE R44, R204, 0x4, R144 ;  /* 0x00000004cc2cc825 */ /* 0x000fc600078e0290 */
[----:B------:R-:W-:Y:S02]  /*a010*/  @!P1 LEA.HI.X R11, R142, R145, R139, 0x2, P6 ;  /* 0x000000918e0b9211 */ /* 0x000fe400030f148b */
[----:B------:R-:W-:Y:S01]  /*a020*/  @!P5 LEA R36, P6, R140, R7, 0x2 ;  /* 0x000000078c24d211 */ /* 0x000fe200078c10ff */
[----:B------:R1:W-:Y:S01]  /*a030*/  @!P4 ST.E.64 [R44.64], R130 ;  /* 0x000000822c00c985 */ /* 0x0003e2000c101b08 */
[----:B------:R-:W-:Y:S02]  /*a040*/  ISETP.GE.AND P4, PT, R136, c[0x0][0x3c8], PT ;  /* 0x0000f20088007a0c */ /* 0x000fe40003f86270 */
[----:B------:R-:W-:Y:S01]  /*a050*/  @!P5 LEA.HI.X R37, R140, R145, R137, 0x2, P6 ;  /* 0x000000918c25d211 */ /* 0x000fe200030f1489 */
[----:B------:R3:W-:Y:S01]  /*a060*/  @!P3 ST.E.64 [R8.64], R126 ;  /* 0x0000007e0800b985 */ /* 0x0007e2000c101b08 */
[----:B------:R-:W-:Y:S02]  /*a070*/  @!P0 LEA R40, P6, R138, R7, 0x2 ;  /* 0x000000078a288211 */ /* 0x000fe400078c10ff */
[----:B------:R-:W-:Y:S01]  /*a080*/  ISETP.GE.AND P3, PT, R132, c[0x0][0x3c8], PT ;  /* 0x0000f20084007a0c */ /* 0x000fe20003f66270 */
[----:B------:R5:W-:Y:S01]  /*a090*/  @!P2 ST.E.64 [R4.64], R38 ;  /* 0x000000260400a985 */ /* 0x000be2000c101b08 */
[----:B------:R-:W-:-:S02]  /*a0a0*/  ISETP.GE.AND P2, PT, R80, c[0x0][0x3c8], PT ;  /* 0x0000f20050007a0c */ /* 0x000fc40003f46270 */
[----:B------:R-:W-:Y:S01]  /*a0b0*/  @!P0 LEA.HI.X R41, R138, R145, R135, 0x2, P6 ;  /* 0x000000918a298211 */ /* 0x000fe200030f1487 */
[----:B------:R4:W-:Y:S01]  /*a0c0*/  @!P1 ST.E.64 [R10.64], R42 ;  /* 0x0000002a0a009985 */ /* 0x0009e2000c101b08 */
[----:B------:R-:W-:-:S03]  /*a0d0*/  ISETP.GE.AND P1, PT, R34, c[0x0][0x3c8], PT ;  /* 0x0000f20022007a0c */ /* 0x000fc60003f26270 */
[----:B------:R-:W-:Y:S01]  /*a0e0*/  @!P5 ST.E.64 [R36.64], R46 ;  /* 0x0000002e2400d985 */ /* 0x000fe2000c101b08 */
[----:B------:R-:W-:-:S03]  /*a0f0*/  ISETP.GE.AND P5, PT, R32, c[0x0][0x3c8], PT ;  /* 0x0000f20020007a0c */ /* 0x000fc60003fa6270 */
[----:B------:R-:W-:Y:S01]  /*a100*/  @!P0 ST.E.64 [R40.64], R50 ;  /* 0x0000003228008985 */ /* 0x000fe2000c101b08 */
[----:B------:R-:W-:-:S04]  /*a110*/  @!P4 LEA R48, P0, R136, R7, 0x2 ;  /* 0x000000078830c211 */ /* 0x000fc800078010ff */
[----:B------:R-:W-:Y:S02]  /*a120*/  @!P4 LEA.HI.X R49, R136, R145, R133, 0x2, P0 ;  /* 0x000000918831c211 */ /* 0x000fe400000f1485 */
[----:B-1----:R-:W-:-:S03]  /*a130*/  @!P2 LEA R44, P0, R80, R7, 0x2 ;  /* 0x00000007502ca211 */ /* 0x002fc600078010ff */
[----:B------:R-:W-:Y:S01]  /*a140*/  @!P4 ST.E.64 [R48.64], R54 ;  /* 0x000000363000c985 */ /* 0x000fe2000c101b08 */
[----:B------:R-:W-:Y:S02]  /*a150*/  ISETP.GE.AND P4, PT, R28, c[0x0][0x3c8], PT ;  /* 0x0000f2001c007a0c */ /* 0x000fe40003f86270 */
[----:B---3--:R-:W-:Y:S02]  /*a160*/  @!P3 LEA R8, P6, R132, R7, 0x2 ;  /* 0x000000078408b211 */ /* 0x008fe400078c10ff */
[-C--:B------:R-:W-:Y:S02]  /*a170*/  @!P2 LEA.HI.X R45, R80, R145.reuse, R35, 0x2, P0 ;  /* 0x00000091502da211 */ /* 0x080fe400000f1423 */
[----:B------:R-:W-:Y:S02]  /*a180*/  ISETP.GE.AND P0, PT, R30, c[0x0][0x3c8], PT ;  /* 0x0000f2001e007a0c */ /* 0x000fe40003f06270 */
[----:B------:R-:W-:Y:S02]  /*a190*/  @!P3 LEA.HI.X R9, R132, R145, R81, 0x2, P6 ;  /* 0x000000918409b211 */ /* 0x000fe400030f1451 */
[----:B-----5:R-:W-:-:S03]  /*a1a0*/  @!P1 LEA R4, P6, R34, R7, 0x2 ;  /* 0x0000000722049211 */ /* 0x020fc600078c10ff */
[----:B------:R1:W-:Y:S01]  /*a1b0*/  @!P3 ST.E.64 [R8.64], R58 ;  /* 0x0000003a0800b985 */ /* 0x0003e2000c101b08 */
[----:B------:R-:W-:Y:S02]  /*a1c0*/  @!P1 LEA.HI.X R5, R34, R145, R33, 0x2, P6 ;  /* 0x0000009122059211 */ /* 0x000fe400030f1421 */
[----:B----4-:R-:W-:Y:S01]  /*a1d0*/  @!P5 LEA R10, P6, R32, R7, 0x2 ;  /* 0x00000007200ad211 */ /* 0x010fe200078c10ff */
[----:B------:R-:W-:Y:S01]  /*a1e0*/  @!P2 ST.E.64 [R44.64], R62 ;  /* 0x0000003e2c00a985 */ /* 0x000fe2000c101b08 */
[----:B------:R-:W-:Y:S02]  /*a1f0*/  ISETP.GE.AND P3, PT, R26, c[0x0][0x3c8], PT ;  /* 0x0000f2001a007a0c */ /* 0x000fe40003f66270 */
[----:B------:R-:W-:Y:S01]  /*a200*/  @!P5 LEA.HI.X R11, R32, R145, R31, 0x2, P6 ;  /* 0x00000091200bd211 */ /* 0x000fe200030f141f */
[----:B------:R3:W-:Y:S01]  /*a210*/  @!P1 ST.E.64 [R4.64], R66 ;  /* 0x0000004204009985 */ /* 0x0007e2000c101b08 */
[----:B------:R-:W-:Y:S02]  /*a220*/  @!P0 LEA R32, P6, R30, R7, 0x2 ;  /* 0x000000071e208211 */ /* 0x000fe400078c10ff */
[----:B------:R-:W-:Y:S01]  /*a230*/  ISETP.GE.AND P2, PT, R24, c[0x0][0x3c8], PT ;  /* 0x0000f20018007a0c */ /* 0x000fe20003f46270 */
[----:B------:R4:W-:Y:S01]  /*a240*/  @!P5 ST.E.64 [R10.64], R70 ;  /* 0x000000460a00d985 */ /* 0x0009e2000c101b08 */
[----:B------:R-:W-:-:S02]  /*a250*/  @!P0 LEA.HI.X R33, R30, R145, R29, 0x2, P6 ;  /* 0x000000911e218211 */ /* 0x000fc400030f141d */
[----:B------:R-:W-:Y:S02]  /*a260*/  @!P4 LEA R30, P6, R28, R7, 0x2 ;  /* 0x000000071c1ec211 */ /* 0x000fe400078c10ff */
[----:B------:R-:W-:Y:S01]  /*a270*/  ISETP.GE.AND P1, PT, R22, c[0x0][0x3c8], PT ;  /* 0x0000f20016007a0c */ /* 0x000fe20003f26270 */
[----:B------:R-:W-:Y:S01]  /*a280*/  @!P0 ST.E.64 [R32.64], R74 ;  /* 0x0000004a20008985 */ /* 0x000fe2000c101b08 */
[----:B------:R-:W-:Y:S02]  /*a290*/  ISETP.GE.AND P0, PT, R20, c[0x0][0x3c8], PT ;  /* 0x0000f20014007a0c */ /* 0x000fe40003f06270 */
[----:B------:R-:W-:Y:S02]  /*a2a0*/  @!P4 LEA.HI.X R31, R28, R145, R27, 0x2, P6 ;  /* 0x000000911c1fc211 */ /* 0x000fe400030f141b */
[----:B------:R-:W-:Y:S02]  /*a2b0*/  @!P3 LEA R28, P6, R26, R7, 0x2 ;  /* 0x000000071a1cb211 */ /* 0x000fe400078c10ff */
[----:B------:R-:W-:Y:S01]  /*a2c0*/  ISETP.GE.AND P5, PT, R18, c[0x0][0x3c8], PT ;  /* 0x0000f20012007a0c */ /* 0x000fe20003fa6270 */
[----:B------:R-:W-:Y:S01]  /*a2d0*/  @!P4 ST.E.64 [R30.64], R78 ;  /* 0x0000004e1e00c985 */ /* 0x000fe2000c101b08 */
[----:B------:R-:W-:-:S02]  /*a2e0*/  @!P3 LEA.HI.X R29, R26, R145, R25, 0x2, P6 ;  /* 0x000000911a1db211 */ /* 0x000fc400030f1419 */
[----:B-1----:R-:W-:Y:S02]  /*a2f0*/  @!P2 LEA R8, P6, R24, R7, 0x2 ;  /* 0x000000071808a211 */ /* 0x002fe400078c10ff */
[----:B------:R-:W-:Y:S01]  /*a300*/  ISETP.GE.AND P4, PT, R16, c[0x0][0x3c8], PT ;  /* 0x0000f20010007a0c */ /* 0x000fe20003f86270 */
[----:B------:R-:W-:Y:S01]  /*a310*/  @!P3 ST.E.64 [R28.64], R82 ;  /* 0x000000521c00b985 */ /* 0x000fe2000c101b08 */
[----:B------:R-:W-:Y:S02]  /*a320*/  @!P2 LEA.HI.X R9, R24, R145, R23, 0x2, P6 ;  /* 0x000000911809a211 */ /* 0x000fe400030f1417 */
[-C--:B------:R-:W-:Y:S02]  /*a330*/  @!P1 LEA R24, P6, R22, R7.reuse, 0x2 ;  /* 0x0000000716189211 */ /* 0x080fe400078c10ff */
[----:B---3--:R-:W-:Y:S01]  /*a340*/  @!P0 LEA R4, P3, R20, R7, 0x2 ;  /* 0x0000000714048211 */ /* 0x008fe200078610ff */
[----:B------:R1:W-:Y:S01]  /*a350*/  @!P2 ST.E.64 [R8.64], R86 ;  /* 0x000000560800a985 */ /* 0x0003e2000c101b08 */
[----:B------:R-:W-:-:S02]  /*a360*/  @!P1 LEA.HI.X R25, R22, R145, R21, 0x2, P6 ;  /* 0x0000009116199211 */ /* 0x000fc400030f1415 */
[----:B------:R-:W-:Y:S02]  /*a370*/  @!P0 LEA.HI.X R5, R20, R145, R19, 0x2, P3 ;  /* 0x0000009114058211 */ /* 0x000fe400018f1413 */
[----:B------:R-:W-:Y:S01]  /*a380*/  ISETP.GE.AND P3, PT, R14, c[0x0][0x3c8], PT ;  /* 0x0000f2000e007a0c */ /* 0x000fe20003f66270 */
[----:B------:R-:W-:Y:S01]  /*a390*/  @!P1 ST.E.64 [R24.64], R90 ;  /* 0x0000005a18009985 */ /* 0x000fe2000c101b08 */
[----:B----4-:R-:W-:Y:S02]  /*a3a0*/  @!P5 LEA R10, P6, R18, R7, 0x2 ;  /* 0x00000007120ad211 */ /* 0x010fe400078c10ff */
[----:B------:R-:W-:Y:S01]  /*a3b0*/  ISETP.GE.AND P2, PT, R12, c[0x0][0x3c8], PT ;  /* 0x0000f2000c007a0c */ /* 0x000fe20003f46270 */
[----:B------:R3:W-:Y:S01]  /*a3c0*/  @!P0 ST.E.64 [R4.64], R94 ;  /* 0x0000005e04008985 */ /* 0x0007e2000c101b08 */
[----:B------:R-:W-:Y:S02]  /*a3d0*/  ISETP.GE.AND P1, PT, R216, c[0x0][0x3c8], PT ;  /* 0x0000f200d8007a0c */ /* 0x000fe40003f26270 */
[----:B------:R-:W-:-:S02]  /*a3e0*/  @!P5 LEA.HI.X R11, R18, R145, R17, 0x2, P6 ;  /* 0x00000091120bd211 */ /* 0x000fc400030f1411 */
[----:B------:R-:W-:Y:S02]  /*a3f0*/  ISETP.GE.AND P0, PT, R215, c[0x0][0x3c8], PT ;  /* 0x0000f200d7007a0c */ /* 0x000fe40003f06270 */
[C---:B------:R-:W-:Y:S01]  /*a400*/  @!P4 LEA R18, P6, R16.reuse, R7, 0x2 ;  /* 0x000000071012c211 */ /* 0x040fe200078c10ff */
[----:B------:R4:W-:Y:S03]  /*a410*/  @!P5 ST.E.64 [R10.64], R98 ;  /* 0x000000620a00d985 */ /* 0x0009e6000c101b08 */
[----:B------:R-:W-:Y:S02]  /*a420*/  @!P4 LEA.HI.X R19, R16, R145, R15, 0x2, P6 ;  /* 0x000000911013c211 */ /* 0x000fe400030f140f */
[----:B------:R-:W-:-:S03]  /*a430*/  @!P3 LEA R16, P6, R14, R7, 0x2 ;  /* 0x000000070e10b211 */ /* 0x000fc600078c10ff */
[----:B------:R4:W-:Y:S01]  /*a440*/  @!P4 ST.E.64 [R18.64], R102 ;  /* 0x000000661200c985 */ /* 0x0009e2000c101b08 */
[----:B------:R-:W-:Y:S02]  /*a450*/  @!P3 LEA.HI.X R17, R14, R145, R13, 0x2, P6 ;  /* 0x000000910e11b211 */ /* 0x000fe400030f140d */
[-C--:B------:R-:W-:Y:S02]  /*a460*/  @!P2 LEA R14, P6, R12, R7.reuse, 0x2 ;  /* 0x000000070c0ea211 */ /* 0x080fe400078c10ff */
[----:B-1----:R-:W-:Y:S01]  /*a470*/  @!P1 LEA R8, P5, R216, R7, 0x2 ;  /* 0x00000007d8089211 */ /* 0x002fe200078a10ff */
[----:B------:R4:W-:Y:S01]  /*a480*/  @!P3 ST.E.64 [R16.64], R106 ;  /* 0x0000006a1000b985 */ /* 0x0009e2000c101b08 */
[-C--:B------:R-:W-:Y:S02]  /*a490*/  @!P2 LEA.HI.X R15, R12, R145.reuse, R3, 0x2, P6 ;  /* 0x000000910c0fa211 */ /* 0x080fe400030f1403 */
[----:B------:R-:W-:-:S03]  /*a4a0*/  @!P1 LEA.HI.X R9, R216, R145, R213, 0x2, P5 ;  /* 0x00000091d8099211 */ /* 0x000fc600028f14d5 */
[----:B------:R4:W-:Y:S01]  /*a4b0*/  @!P2 ST.E.64 [R14.64], R122 ;  /* 0x0000007a0e00a985 */ /* 0x0009e2000c101b08 */
[----:B---3--:R-:W-:-:S03]  /*a4c0*/  @!P0 LEA R4, P4, R215, R7, 0x2 ;  /* 0x00000007d7048211 */ /* 0x008fc600078810ff */
[----:B------:R4:W-:Y:S01]  /*a4d0*/  @!P1 ST.E.64 [R8.64], R110 ;  /* 0x0000006e08009985 */ /* 0x0009e2000c101b08 */
[----:B------:R-:W-:-:S05]  /*a4e0*/  @!P0 LEA.HI.X R5, R215, R145, R212, 0x2, P4 ;  /* 0x00000091d7058211 */ /* 0x000fca00020f14d4 */
[----:B------:R4:W-:Y:S01]  /*a4f0*/  @!P0 ST.E.64 [R4.64], R118 ;  /* 0x0000007604008985 */ /* 0x0009e2000c101b08 */
[----:B------:R-:W-:-:S13]  /*a500*/  ISETP.GE.AND P0, PT, R214, c[0x0][0x3c8], PT ;  /* 0x0000f200d6007a0c */ /* 0x000fda0003f06270 */
[----:B------:R-:W-:Y:S05]  /*a510*/  @P0 BRA `(.L_x_3747) ;  /* 0x00000bf000000947 */ /* 0x000fea0003800000 */
[----:B----4-:R-:W-:-:S04]  /*a520*/  LEA R4, P0, R214, R7, 0x2 ;  /* 0x00000007d6047211 */ /* 0x010fc800078010ff */
[----:B------:R-:W-:-:S05]  /*a530*/  LEA.HI.X R5, R214, R145, R209, 0x2, P0 ;  /* 0x00000091d6057211 */ /* 0x000fca00000f14d1 */
[----:B------:R1:W-:Y:S01]  /*a540*/  ST.E.64 [R4.64], R114 ;  /* 0x0000007204007985 */ /* 0x0003e2000c101b08 */
[----:B------:R-:W-:Y:S05]  /*a550*/  BRA `(.L_x_3747) ;  /* 0x00000bb000007947 */ /* 0x000fea0003800000 */
.L_x_3732:
        /* <DEDUP_REMOVED lines=17> */
[----:B-1----:R-:W3:Y:S02]  /*a670*/  LDG.E R6, [R4.64+0x4] ;  /* 0x0000040804067981 */ /* 0x002ee4000c1e1900 */
[----:B---3--:R-:W-:Y:S02]  /*a680*/  IADD3 R3, -R3, R6, RZ ;  /* 0x0000000603037210 */ /* 0x008fe40007ffe1ff */
.L_x_3753:
        /* <DEDUP_REMOVED lines=16> */
[----:B------:R-:W1:Y:S01]  /*a790*/  LDC.64 R18, c[0x0][R20+0x170] ;  /* 0x00005c0014127b82 */ /* 0x000e620000000a00 */
[----:B------:R-:W-:-:S07]  /*a7a0*/  SEL R231, R231, RZ, P2 ;  /* 0x000000ffe7e77207 */ /* 0x000fce0001000000 */
[----:B------:R-:W3:Y:S03]  /*a7b0*/  LDC.64 R12, c[0x0][R20+0x168] ;  /* 0x00005a00140c7b82 */ /* 0x000ee60000000a00 */
[----:B------:R-:W-:-:S05]  /*a7c0*/  @P0 IMAD.HI.U32 R8, R4, c[0x0][0x4ec], RZ ;  /* 0x00013b0004080a27 */ /* 0x000fca00078e00ff */
[----:B------:R-:W4:Y:S01]  /*a7d0*/  LDC.64 R16, c[0x0][R20+0x178] ;  /* 0x00005e0014107b82 */ /* 0x000f220000000a00 */
[----:B------:R-:W-:-:S07]  /*a7e0*/  @P0 SHF.R.U32.HI R9, RZ, c[0x0][0x4f0], R8 ;  /* 0x00013c00ff090a19 */ /* 0x000fce0000011608 */
[----:B------:R-:W5:Y:S01]  /*a7f0*/  LDC.64 R14, c[0x0][R20+0x160] ;  /* 0x00005800140e7b82 */ /* 0x000f620000000a00 */
        /* <DEDUP_REMOVED lines=9> */
[----:B------:R-:W-:Y:S01]  /*a890*/  IMAD.MOV R7, RZ, RZ, -R9 ;  /* 0x000000ffff077224 */ /* 0x000fe200078e0a09 */
[----:B------:R-:W-:Y:S01]  /*a8a0*/  IADD3.X R6, R6, R8, R5, P1, P0 ;  /* 0x0000000806067210 */ /* 0x000fe20000fe0405 */
[----:B------:R-:W-:-:S04]  /*a8b0*/  IMAD.WIDE.U32 R16, R16, R231, RZ ;  /* 0x000000e710107225 */ /* 0x000fc800078e00ff */
[----:B------:R-:W-:Y:S01]  /*a8c0*/  IMAD R7, R7, c[0x0][0x4e8], R4 ;  /* 0x00013a0007077a24 */ /* 0x000fe200078e0204 */
[----:B------:R-:W-:Y:S02]  /*a8d0*/  IADD3 R11, R17, R10, RZ ;  /* 0x0000000a110b7210 */ /* 0x000fe40007ffe0ff */
[----:B------:R-:W-:Y:S02]  /*a8e0*/  IADD3 R12, P1, P0, R9, R12, R16 ;  /* 0x0000000c090c7210 */ /* 0x000fe4000783e010 */
[----:B------:R-:W-:Y:S01]  /*a8f0*/  SHF.R.S32.HI R4, RZ, 0x1f, R9 ;  /* 0x0000001fff047819 */ /* 0x000fe20000011409 */
[----:B-----5:R-:W-:Y:S01]  /*a900*/  IMAD R9, R15, R7, RZ ;  /* 0x000000070f097224 */ /* 0x020fe200078e02ff */
[----:B------:R-:W-:Y:S02]  /*a910*/  SHF.R.S32.HI R8, RZ, 0x1f, R7 ;  /* 0x0000001fff087819 */ /* 0x000fe40000011407 */
[----:B------:R-:W-:Y:S01]  /*a920*/  IADD3.X R13, R4, R6, R11, P1, P0 ;  /* 0x00000006040d7210 */ /* 0x000fe20000fe040b */
[----:B------:R-:W-:Y:S01]  /*a930*/  IMAD.MOV.U32 R4, RZ, RZ, c[0x0][0x4a8] ;  /* 0x00012a00ff047624 */ /* 0x000fe200078e00ff */
[----:B------:R-:W-:Y:S01]  /*a940*/  MOV R6, c[0x0][0x4ac] ;  /* 0x00012b0000067a02 */ /* 0x000fe20000000f00 */
[----:B------:R-:W-:-:S02]  /*a950*/  IMAD R8, R14, R8, R9 ;  /* 0x000000080e087224 */ /* 0x000fc400078e0209 */
        /* <DEDUP_REMOVED lines=8> */
.L_x_3755:
[----:B------:R-:W-:Y:S05]  /*a9e0*/  BSYNC B0 ;  /* 0x0000000000007941 */ /* 0x000fea0003800000 */
.L_x_3754:
[----:B------:R-:W-:-:S13]  /*a9f0*/  ISETP.GT.AND P0, PT, R230, 0x1, PT ;  /* 0x00000001e600780c */ /* 0x000fda0003f04270 */
[----:B------:R-:W-:Y:S05]  /*aa00*/  @P0 BRA `(.L_x_3747) ;  /* 0x0000070000000947 */ /* 0x000fea0003800000 */
[----:B------:R-:W-:Y:S01]  /*aa10*/  MOV R4, c[0x0][0x4e8] ;  /* 0x00013a0000047a02 */ /* 0x000fe20000000f00 */
[----:B------:R-:W-:Y:S02]  /*aa20*/  IMAD R5, R5, c[0x0][0x3a0], RZ ;  /* 0x0000e80005057a24 */ /* 0x000fe400078e02ff */
[----:B-1----:R-:W-:Y:S01]  /*aa30*/  IMAD.WIDE.U32 R6, R0, c[0x0][0x3a0], RZ ;  /* 0x0000e80000067a25 */ /* 0x002fe200078e00ff */
[----:B------:R-:W-:-:S03]  /*aa40*/  ISETP.NE.AND P0, PT, R4, 0x1, PT ;  /* 0x000000010400780c */ /* 0x000fc60003f05270 */
[----:B------:R-:W-:Y:S01]  /*aa50*/  IMAD R5, R0, c[0x0][0x3a4], R5 ;  /* 0x0000e90000057a24 */ /* 0x000fe200078e0205 */
[----:B------:R-:W-:Y:S01]  /*aa60*/  LEA R0, R184, R195, 0x5 ;  /* 0x000000c3b8007211 */ /* 0x000fe200078e28ff */
[----:B------:R-:W-:-:S03]  /*aa70*/  IMAD R225, R225, c[0x0][0x3f0], RZ ;  /* 0x0000fc00e1e17a24 */ /* 0x000fc600078e02ff */
[----:B------:R-:W-:Y:S01]  /*aa80*/  LEA R0, R189, R0, 0x7 ;  /* 0x00000000bd007211 */ /* 0x000fe200078e38ff */
[----:B------:R-:W-:Y:S01]  /*aa90*/  IMAD R225, R226, c[0x0][0x3f4], R225 ;  /* 0x0000fd00e2e17a24 */ /* 0x000fe200078e02e1 */
[----:B------:R-:W-:Y:S02]  /*aaa0*/  IADD3 R7, R7, R5, RZ ;  /* 0x0000000507077210 */ /* 0x000fe40007ffe0ff */
[----:B------:R-:W-:Y:S01]  /*aab0*/  MOV R5, R0 ;  /* 0x0000000000057202 */ /* 0x000fe20000000f00 */
[----:B------:R-:W-:Y:S01]  /*aac0*/  @P0 IMAD.HI.U32 R4, R0, c[0x0][0x4ec], RZ ;  /* 0x00013b0000040a27 */ /* 0x000fe200078e00ff */
[----:B------:R-:W-:-:S03]  /*aad0*/  LEA R189, R189, R195, 0x7 ;  /* 0x000000c3bdbd7211 */ /* 0x000fc600078e38ff */
        /* <DEDUP_REMOVED lines=21> */
.L_x_3808:
[----:B------:R-:W-:Y:S05]  /*ac30*/  BRA.DIV ~URZ, `(.L_x_3757) ;  /* 0x00001ca27f007947 */ /* 0x000fea000b800000 */
[----:B------:R4:W1:Y:S02]  /*ac40*/  SHFL.IDX PT, R7, R4, RZ, 0x181f ;  /* 0x00181fff04077589 */ /* 0x00086400000e0000 */
.L_x_3809:
        /* <DEDUP_REMOVED lines=16> */
.L_x_3759:
[----:B------:R-:W-:Y:S05]  /*ad50*/  BSYNC B0 ;  /* 0x0000000000007941 */ /* 0x000fea0003800000 */
.L_x_3758:
[----:B------:R-:W-:Y:S05]  /*ad60*/  BRA.DIV ~URZ, `(.L_x_3760) ;  /* 0x00001bd27f007947 */ /* 0x000fea000b800000 */
[----:B------:R2:W4:Y:S04]  /*ad70*/  SHFL.IDX PT, R3, R5, 0x1, 0x181f ;  /* 0x00381f0005037f89 */ /* 0x00052800000e0000 */
[----:B-1----:R2:W1:Y:S02]  /*ad80*/  SHFL.IDX PT, R7, R4, 0x1, 0x181f ;  /* 0x00381f0004077f89 */ /* 0x00246400000e0000 */
.L_x_3810:
        /* <DEDUP_REMOVED lines=10> */
[-C--:B----4-:R-:W-:Y:S02]  /*ae30*/  @!P2 LEA.HI.X R9, R210, R3.reuse, R211, 0x1, P5 ;  /* 0x00000003d209a211 */ /* 0x090fe400028f0cd3 */
[-C--:B------:R-:W-:Y:S02]  /*ae40*/  @!P1 LEA.HI.X R7, R199, R3.reuse, R198, 0x1, P4 ;  /* 0x00000003c7079211 */ /* 0x080fe400020f0cc6 */
[----:B------:R-:W-:Y:S01]  /*ae50*/  @!P0 LEA.HI.X R11, R200, R3, R197, 0x1, P3 ;  /* 0x00000003c80b8211 */ /* 0x000fe200018f0cc5 */
[----:B------:R1:W-:Y:S04]  /*ae60*/  @!P2 ST.E.128 [R8.64], RZ ;  /* 0x000000ff0800a985 */ /* 0x0003e8000c101d08 */
[----:B------:R1:W-:Y:S04]  /*ae70*/  @!P1 ST.E.128 [R6.64], RZ ;  /* 0x000000ff06009985 */ /* 0x0003e8000c101d08 */
[----:B------:R1:W-:Y:S02]  /*ae80*/  @!P0 ST.E.128 [R10.64], RZ ;  /* 0x000000ff0a008985 */ /* 0x0003e4000c101d08 */
.L_x_3762:
[----:B------:R-:W-:Y:S05]  /*ae90*/  BSYNC B0 ;  /* 0x0000000000007941 */ /* 0x000fea0003800000 */
.L_x_3761:
[----:B------:R-:W-:Y:S05]  /*aea0*/  BRA.DIV ~URZ, `(.L_x_3763) ;  /* 0x00001b527f007947 */ /* 0x000fea000b800000 */
[----:B----4-:R4:W2:Y:S02]  /*aeb0*/  SHFL.IDX PT, R3, R5, 0x2, 0x181f ;  /* 0x00581f0005037f89 */ /* 0x0108a400000e0000 */
.L_x_3811:
[----:B------:R-:W-:Y:S05]  /*aec0*/  BRA.DIV ~URZ, `(.L_x_3764) ;  /* 0x00001ba27f007947 */ /* 0x000fea000b800000 */
[----:B-1----:R1:W4:Y:S02]  /*aed0*/  SHFL.IDX PT, R7, R4, 0x2, 0x181f ;  /* 0x00581f0004077f89 */ /* 0x00232400000e0000 */
.L_x_3812:
        /* <DEDUP_REMOVED lines=16> */
.L_x_3766:
[----:B------:R-:W-:Y:S05]  /*afe0*/  BSYNC B0 ;  /* 0x0000000000007941 */ /* 0x000fea0003800000 */
.L_x_3765:
[----:B------:R-:W-:Y:S05]  /*aff0*/  BRA.DIV ~URZ, `(.L_x_3767) ;  /* 0x00001ad27f007947 */ /* 0x000fea000b800000 */
[----:B--2-4-:R-:W2:Y:S04]  /*b000*/  SHFL.IDX PT, R5, R5, 0x3, 0x181f ;  /* 0x00781f0005057f89 */ /* 0x014ea800000e0000 */
[----:B------:R4:W1:Y:S02]  /*b010*/  SHFL.IDX PT, R7, R4, 0x3, 0x181f ;  /* 0x00781f0004077f89 */ /* 0x00086400000e0000 */
.L_x_3813:
        /* <DEDUP_REMOVED lines=8> */
[----:B----4-:R-:W-:Y:S02]  /*b0a0*/  @!P0 LEA R4, P3, R200, R7, 0x1 ;  /* 0x00000007c8048211 */ /* 0x010fe400078608ff */
[-C--:B--2---:R-:W-:Y:S02]  /*b0b0*/  @!P2 LEA.HI.X R9, R210, R5.reuse, R211, 0x1, P5 ;  /* 0x00000005d209a211 */ /* 0x084fe400028f0cd3 */
[-C--:B------:R-:W-:Y:S02]  /*b0c0*/  @!P1 LEA.HI.X R7, R199, R5.reuse, R198, 0x1, P4 ;  /* 0x00000005c7079211 */ /* 0x080fe400020f0cc6 */
[----:B------:R-:W-:Y:S01]  /*b0d0*/  @!P0 LEA.HI.X R5, R200, R5, R197, 0x1, P3 ;  /* 0x00000005c8058211 */ /* 0x000fe200018f0cc5 */
[----:B------:R1:W-:Y:S04]  /*b0e0*/  @!P2 ST.E.128 [R8.64], RZ ;  /* 0x000000ff0800a985 */ /* 0x0003e8000c101d08 */
[----:B------:R1:W-:Y:S04]  /*b0f0*/  @!P1 ST.E.128 [R6.64], RZ ;  /* 0x000000ff06009985 */ /* 0x0003e8000c101d08 */
[----:B------:R1:W-:Y:S02]  /*b100*/  @!P0 ST.E.128 [R4.64], RZ ;  /* 0x000000ff04008985 */ /* 0x0003e4000c101d08 */
.L_x_3747:
[----:B------:R-:W-:Y:S05]  /*b110*/  BSYNC B1 ;  /* 0x0000000000017941 */ /* 0x000fea0003800000 */
.L_x_3731:
[----:B------:R-:W-:-:S13]  /*b120*/  ISETP.NE.AND P0, PT, R196, RZ, PT ;  /* 0x000000ffc400720c */ /* 0x000fda0003f05270 */
[----:B------:R-:W-:Y:S01]  /*b130*/  @P0 WARPSYNC 0xffffffff ;  /* 0xffffffff00000948 */ /* 0x000fe20003800000 */
[----:B------:R-:W-:Y:S06]  /*b140*/  @P0 BAR.SYNC.DEFER_BLOCKING 0x5, 0x100 ;  /* 0x0144000000000b1d */ /* 0x000fec0000010000 */
[----:B------:R-:W4:Y:S04]  /*b150*/  @P0 LDS.128 R188, [0x24100] ;  /* 0x02410000ffbc0984 */ /* 0x000f280000000c00 */
[----:B------:R-:W-:Y:S06]  /*b160*/  @P0 BAR.ARV 0x4, 0x100 ;  /* 0x0104000000000b1d */ /* 0x000fec0000002000 */
[----:B------:R-:W-:Y:S05]  /*b170*/  @P0 BRA `(.L_x_3768) ;  /* 0x00000a6000000947 */ /* 0x000fea0003800000 */
[----:B-1--4-:R-:W-:Y:S01]  /*b180*/  LOP3.LUT R4, R134, 0x1f, RZ, 0xc0, !PT ;  /* 0x0000001f86047812 */ /* 0x012fe200078ec0ff */
[----:B--2---:R-:W-:-:S03]  /*b190*/  IMAD.MOV.U32 R5, RZ, RZ, RZ ;  /* 0x000000ffff057224 */ /* 0x004fc600078e00ff */
[----:B------:R-:W-:Y:S01]  /*b1a0*/  ISETP.NE.AND P5, PT, R4, 0x1f, PT ;  /* 0x0000001f0400780c */ /* 0x000fe20003fa5270 */
[----:B------:R-:W-:Y:S10]  /*b1b0*/  BRA.DIV ~URZ, `(.L_x_3769) ;  /* 0x000019d27f007947 */ /* 0x000ff4000b800000 */
[----:B------:R1:W2:Y:S02]  /*b1c0*/  SHFL.IDX PT, R3, R2, RZ, 0x1f ;  /* 0x00001fff02037589 */ /* 0x0002a400000e0000 */
.L_x_3814:
[----:B------:R-:W-:Y:S05]  /*b1d0*/  BRA.DIV ~URZ, `(.L_x_3770) ;  /* 0x00001a227f007947 */ /* 0x000fea000b800000 */
[----:B-1----:R-:W1:Y:S02]  /*b1e0*/  SHFL.IDX PT, R2, R2, 0x1, 0x1f ;  /* 0x00201f0002027f89 */ /* 0x002e6400000e0000 */
.L_x_3815:
[----:B---3--:R-:W-:Y:S02]  /*b1f0*/  IMAD.IADD R7, R191, 0x1, R4 ;  /* 0x00000001bf077824 */ /* 0x008fe400078e0204 */
        /* <DEDUP_REMOVED lines=17> */
.L_x_3816:
        /* <DEDUP_REMOVED lines=16> */
.L_x_3817:
[----:B----4-:R-:W-:Y:S01]  /*b410*/  IMAD R7, R7, c[0x0][0x538], RZ ;  /* 0x00014e0007077a24 */ /* 0x010fe200078e02ff */
[----:B------:R-:W-:Y:S04]  /*b420*/  BSSY B1, `(.L_x_3773) ;  /* 0x0000076000017945 */ /* 0x000fe80003800000 */
[----:B-1----:R-:W-:-:S04]  /*b430*/  IADD3 R188, R7, R2, RZ ;  /* 0x0000000207bc7210 */ /* 0x002fc80007ffe0ff */
[----:B--2---:R-:W-:-:S13]  /*b440*/  ISETP.GT.AND P6, PT, R188, R3, PT ;  /* 0x00000003bc00720c */ /* 0x004fda0003fc4270 */
[----:B------:R-:W-:Y:S05]  /*b450*/  @P6 BRA `(.L_x_3774) ;  /* 0x0000024000006947 */ /* 0x000fea0003800000 */
.L_x_3778:
        /* <DEDUP_REMOVED lines=16> */
.L_x_3818:
        /* <DEDUP_REMOVED lines=16> */
.L_x_3819:
[----:B--2---:R-:W-:-:S05]  /*b660*/  IMAD R7, R7, c[0x0][0x538], RZ ;  /* 0x00014e0007077a24 */ /* 0x004fca00078e02ff */
[----:B------:R-:W-:-:S04]  /*b670*/  IADD3 R188, R7, R188, RZ ;  /* 0x000000bc07bc7210 */ /* 0x000fc80007ffe0ff */
[----:B------:R-:W-:-:S13]  /*b680*/  ISETP.GT.AND P6, PT, R188, R3, PT ;  /* 0x00000003bc00720c */ /* 0x000fda0003fc4270 */
[----:B-1----:R-:W-:Y:S05]  /*b690*/  @!P6 BRA `(.L_x_3778) ;  /* 0xfffffdc00000e947 */ /* 0x002fea000383ffff */
.L_x_3774:
[----:B------:R-:W-:-:S05]  /*b6a0*/  IADD3 R188, -R7, R188, RZ ;  /* 0x000000bc07bc7210 */ /* 0x000fca0007ffe1ff */
[----:B------:R-:W-:-:S05]  /*b6b0*/  IMAD R0, R15, c[0x0][0x538], R188 ;  /* 0x00014e000f007a24 */ /* 0x000fca00078e02bc */
[----:B------:R-:W-:Y:S01]  /*b6c0*/  ISETP.GT.AND P0, PT, R0, R3, PT ;  /* 0x000000030000720c */ /* 0x000fe20003f04270 */
[----:B------:R-:W-:-:S12]  /*b6d0*/  BRA.DIV ~URZ, `(.L_x_3779) ;  /* 0x000019727f007947 */ /* 0x000fd8000b800000 */
[----:B------:R-:W-:-:S04]  /*b6e0*/  VOTE.ANY R13, PT, !P0 ;  /* 0x00000000000d7806 */ /* 0x000fc800040e0100 */
.L_x_3820:
[----:B------:R1:W2:Y:S01]  /*b6f0*/  POPC R2, R13 ;  /* 0x0000000d00027309 */ /* 0x0002a20000000000 */
[----:B------:R-:W-:Y:S05]  /*b700*/  BRA.DIV ~URZ, `(.L_x_3780) ;  /* 0x000019827f007947 */ /* 0x000fea000b800000 */
[----:B--2---:R2:W4:Y:S04]  /*b710*/  SHFL.IDX PT, R12, R12, R2, 0x1f ;  /* 0x00001f020c0c7589 */ /* 0x00452800000e0000 */
[----:B------:R2:W1:Y:S02]  /*b720*/  SHFL.IDX PT, R5, R5, R2, 0x1f ;  /* 0x00001f0205057589 */ /* 0x00046400000e0000 */
.L_x_3821:
[----:B------:R-:W-:Y:S01]  /*b730*/  ISETP.NE.AND P0, PT, R13, RZ, PT ;  /* 0x000000ff0d00720c */ /* 0x000fe20003f05270 */
[----:B------:R-:W-:-:S12]  /*b740*/  BSSY B0, `(.L_x_3781) ;  /* 0x0000005000007945 */ /* 0x000fd80003800000 */
[----:B------:R-:W-:Y:S05]  /*b750*/  @!P0 BRA `(.L_x_3782) ;  /* 0x0000003000008947 */ /* 0x000fea0003800000 */
[----:B------:R-:W-:Y:S01]  /*b760*/  IADD3 R6, R2, -0x1, RZ ;  /* 0xffffffff02067810 */ /* 0x000fe20007ffe0ff */
[----:B------:R-:W-:Y:S05]  /*b770*/  BRA.DIV ~URZ, `(.L_x_3783) ;  /* 0x000019e27f007947 */ /* 0x000fea000b800000 */
[----:B------:R2:W3:Y:S02]  /*b780*/  SHFL.IDX PT, R17, R15, R6, 0x1f ;  /* 0x00001f060f117589 */ /* 0x0004e400000e0000 */
.L_x_3782:
[----:B------:R-:W-:Y:S05]  /*b790*/  BSYNC B0 ;  /* 0x0000000000007941 */ /* 0x000fea0003800000 */
.L_x_3781:
[-C--:B----4-:R-:W-:Y:S01]  /*b7a0*/  IABS R0, R12.reuse ;  /* 0x0000000c00007213 */ /* 0x090fe20000000000 */
[----:B---3--:R-:W-:Y:S01]  /*b7b0*/  IMAD R188, R17, c[0x0][0x538], R188 ;  /* 0x00014e0011bc7a24 */ /* 0x008fe200078e02bc */
[----:B-1----:R-:W-:Y:S02]  /*b7c0*/  IABS R9, R5 ;  /* 0x0000000500097213 */ /* 0x002fe40000000000 */
[----:B------:R-:W1:Y:S01]  /*b7d0*/  I2F.RP R8, R0 ;  /* 0x0000000000087306 */ /* 0x000e620000209400 */
[----:B------:R-:W-:Y:S01]  /*b7e0*/  IMAD.IADD R189, R3, 0x1, -R188 ;  /* 0x0000000103bd7824 */ /* 0x000fe200078e0abc */
[----:B------:R-:W-:Y:S02]  /*b7f0*/  IABS R3, R12 ;  /* 0x0000000c00037213 */ /* 0x000fe40000000000 */
[----:B------:R-:W-:-:S03]  /*b800*/  IADD3 R191, R2, R191, RZ ;  /* 0x000000bf02bf7210 */ /* 0x000fc60007ffe0ff */
[----:B------:R-:W-:Y:S01]  /*b810*/  IMAD.MOV R3, RZ, RZ, -R3 ;  /* 0x000000ffff037224 */ /* 0x000fe200078e0a03 */
        /* <DEDUP_REMOVED lines=11> */
[----:B------:R-:W-:-:S04]  /*b8d0*/  IMAD.HI.U32 R11, R7, R11, R6 ;  /* 0x0000000b070b7227 */ /* 0x000fc800078e0006 */
[----:B--2---:R-:W-:Y:S02]  /*b8e0*/  IMAD.MOV.U32 R14, RZ, RZ, RZ ;  /* 0x000000ffff0e7224 */ /* 0x004fe400078e00ff */
[----:B------:R-:W-:-:S04]  /*b8f0*/  IMAD.HI.U32 R6, R11, R8, RZ ;  /* 0x000000080b067227 */ /* 0x000fc800078e00ff */
[----:B------:R-:W-:Y:S01]  /*b900*/  IMAD R3, R6, R3, R8 ;  /* 0x0000000306037224 */ /* 0x000fe200078e0208 */
[----:B---3--:R-:W-:-:S04]  /*b910*/  IADD3 R8, RZ, -R15, RZ ;  /* 0x8000000fff087210 */ /* 0x008fc80007ffe0ff */
[----:B------:R-:W-:Y:S01]  /*b920*/  ISETP.GT.U32.AND P1, PT, R0, R3, PT ;  /* 0x000000030000720c */ /* 0x000fe20003f24070 */
[----:B------:R-:W-:-:S04]  /*b930*/  IMAD R7, R8, R9, RZ ;  /* 0x0000000908077224 */ /* 0x000fc800078e02ff */
[----:B------:R-:W-:-:S08]  /*b940*/  IMAD.HI.U32 R7, R15, R7, R14 ;  /* 0x000000070f077227 */ /* 0x000fd000078e000e */
        /* <DEDUP_REMOVED lines=31> */
.L_x_3775:
[----:B------:R-:W-:Y:S01]  /*bb40*/  IMAD.MOV.U32 R188, RZ, RZ, R3 ;  /* 0x000000ffffbc7224 */ /* 0x000fe200078e0003 */
[----:B------:R-:W-:Y:S01]  /*bb50*/  MOV R190, RZ ;  /* 0x000000ff00be7202 */ /* 0x000fe20000000f00 */
[----:B------:R-:W-:Y:S01]  /*bb60*/  IMAD.MOV.U32 R189, RZ, RZ, RZ ;  /* 0x000000ffffbd7224 */ /* 0x000fe200078e00ff */
[----:B------:R-:W-:Y:S02]  /*bb70*/  MOV R191, c[0x0][0x53c] ;  /* 0x00014f0000bf7a02 */ /* 0x000fe40000000f00 */
.L_x_3784:
[----:B------:R-:W-:Y:S05]  /*bb80*/  BSYNC B1 ;  /* 0x0000000000017941 */ /* 0x000fea0003800000 */
.L_x_3773:
[----:B------:R-:W-:Y:S01]  /*bb90*/  WARPSYNC 0xffffffff ;  /* 0xffffffff00007948 */ /* 0x000fe20003800000 */
[----:B------:R-:W-:Y:S01]  /*bba0*/  BAR.SYNC.DEFER_BLOCKING 0x4, 0x100 ;  /* 0x0104000000007b1d */ /* 0x000fe20000010000 */
[----:B------:R-:W-:-:S13]  /*bbb0*/  ISETP.NE.AND P0, PT, R4, RZ, PT ;  /* 0x000000ff0400720c */ /* 0x000fda0003f05270 */
[----:B------:R1:W-:Y:S04]  /*bbc0*/  @!P0 STS.128 [0x24100], R188 ;  /* 0x024100bcff008388 */ /* 0x0003e80000000c00 */
[----:B------:R-:W-:Y:S06]  /*bbd0*/  BAR.ARV 0x5, 0x100 ;  /* 0x0144000000007b1d */ /* 0x000fec0000002000 */
.L_x_3768:
[----:B----4-:R-:W-:-:S13]  /*bbe0*/  ISETP.GE.AND P0, PT, R191, c[0x0][0x53c], PT ;  /* 0x00014f00bf007a0c */ /* 0x010fda0003f06270 */
[----:B-123--:R-:W-:Y:S01]  /*bbf0*/  @P0 CALL.REL.NOINC `(.L_x_3785) ;  /* 0x0000001000000944 */ /* 0x00efe20003c00000 */
[----:B------:R-:W-:Y:S05]  /*bc00*/  BRA `(.L_x_3786) ;  /* 0xffff563000007947 */ /* 0x000fea000383ffff */
.L_x_3785:
[----:B------:R-:W-:Y:S05]  /*bc10*/  EXIT ;  /* 0x000000000000794d */ /* 0x000fea0003800000 */
.L_x_3692:
[----:B------:R-:W-:Y:S02]  /*bc20*/  MOV R6, 0x1 ;  /* 0x0000000100067802 */ /* 0x000fe40000000f00 */
[----:B------:R-:W-:Y:S02]  /*bc30*/  MOV R0, 0xbc50 ;  /* 0x0000bc5000007802 */ /* 0x000fe40000000f00 */
[----:B-1----:R-:W-:Y:S05]  /*bc40*/  CALL.REL.NOINC `($__internal_80_$__cuda_sm70_shflsync_up_p) ;  /* 0x0000161000007944 */ /* 0x002fea0003c00000 */
[----:B-12---:R-:W-:Y:S05]  /*bc50*/  BRA `(.L_x_3787) ;  /* 0xffff480000007947 */ /* 0x006fea000383ffff */
.L_x_3693:
[----:B------:R-:W-:Y:S02]  /*bc60*/  MOV R6, 0x2 ;  /* 0x0000000200067802 */ /* 0x000fe40000000f00 */
[----:B------:R-:W-:Y:S02]  /*bc70*/  MOV R0, 0xbc90 ;  /* 0x0000bc9000007802 */ /* 0x000fe40000000f00 */
[----:B-1----:R-:W-:Y:S05]  /*bc80*/  CALL.REL.NOINC `($__internal_80_$__cuda_sm70_shflsync_up_p) ;  /* 0x000015d000007944 */ /* 0x002fea0003c00000 */
[----:B--2---:R-:W-:Y:S02]  /*bc90*/  SEL R6, R6, RZ, P4 ;  /* 0x000000ff06067207 */ /* 0x004fe40002000000 */
[----:B------:R-:W-:-:S03]  /*bca0*/  MOV R0, 0xbce0 ;  /* 0x0000bce000007802 */ /* 0x000fc60000000f00 */
[----:B-1----:R-:W-:Y:S02]  /*bcb0*/  IMAD.IADD R15, R15, 0x1, R6 ;  /* 0x000000010f0f7824 */ /* 0x002fe400078e0206 */
[----:B------:R-:W-:Y:S02]  /*bcc0*/  IMAD.MOV.U32 R6, RZ, RZ, 0x4 ;  /* 0x00000004ff067424 */ /* 0x000fe400078e00ff */
[----:B------:R-:W-:Y:S05]  /*bcd0*/  CALL.REL.NOINC `($__internal_80_$__cuda_sm70_shflsync_up_p) ;  /* 0x0000158000007944 */ /* 0x000fea0003c00000 */
        /* <DEDUP_REMOVED lines=11> */
[----:B------:R-:W-:Y:S02]  /*bd90*/  MOV R7, 0x1f ;  /* 0x0000001f00077802 */ /* 0x000fe40000000f00 */
[----:B------:R-:W-:Y:S01]  /*bda0*/  MOV R0, 0xbdf0 ;  /* 0x0000bdf000007802 */ /* 0x000fe20000000f00 */
[----:B-1----:R-:W-:Y:S02]  /*bdb0*/  IMAD.IADD R15, R15, 0x1, R6 ;  /* 0x000000010f0f7824 */ /* 0x002fe400078e0206 */
[----:B------:R-:W-:Y:S02]  /*bdc0*/  IMAD.MOV.U32 R6, RZ, RZ, 0x1f ;  /* 0x0000001fff067424 */ /* 0x000fe400078e00ff */
[----:B------:R-:W-:-:S02]  /*bdd0*/  IMAD.MOV.U32 R9, RZ, RZ, R15 ;  /* 0x000000ffff097224 */ /* 0x000fc400078e000f */
[----:B------:R-:W-:Y:S05]  /*bde0*/  CALL.REL.NOINC `($__internal_79_$__cuda_sm70_shflsync_idx_p) ;  /* 0x0000142000007944 */ /* 0x000fea0003c00000 */
[----:B-12---:R-:W-:Y:S05]  /*bdf0*/  BRA `(.L_x_3788) ;  /* 0xffff476000007947 */ /* 0x006fea000383ffff */
.L_x_3695:
[----:B------:R-:W-:Y:S02]  /*be00*/  SEL R2, RZ, 0x1, P0 ;  /* 0x00000001ff027807 */ /* 0x000fe40000000000 */
[----:B------:R-:W-:-:S02]  /*be10*/  MOV R0, 0xbe30 ;  /* 0x0000be3000007802 */ /* 0x000fc40000000f00 */
[----:B------:R-:W-:Y:S05]  /*be20*/  CALL.REL.NOINC `($__internal_81_$__cuda_sm70_votesync_ballot) ;  /* 0x0000148000007944 */ /* 0x000fea0003c00000 */
[----:B------:R-:W-:Y:S05]  /*be30*/  BRA `(.L_x_3789) ;  /* 0xffff47b000007947 */ /* 0x000fea000383ffff */
.L_x_3696:
[----:B------:R-:W-:Y:S01]  /*be40*/  IMAD.MOV.U32 R9, RZ, RZ, R12 ;  /* 0x000000ffff097224 */ /* 0x000fe200078e000c */
[----:B--2---:R-:W-:Y:S01]  /*be50*/  MOV R6, R191 ;  /* 0x000000bf00067202 */ /* 0x004fe20000000f00 */
[----:B------:R-:W-:Y:S01]  /*be60*/  IMAD.MOV.U32 R7, RZ, RZ, 0x1f ;  /* 0x0000001fff077424 */ /* 0x000fe200078e00ff */
[----:B------:R-:W-:-:S02]  /*be70*/  MOV R0, 0xbe90 ;  /* 0x0000be9000007802 */ /* 0x000fc40000000f00 */
[----:B-1----:R-:W-:Y:S05]  /*be80*/  CALL.REL.NOINC `($__internal_79_$__cuda_sm70_shflsync_idx_p) ;  /* 0x0000138000007944 */ /* 0x002fea0003c00000 */
[----:B--2---:R-:W-:Y:S01]  /*be90*/  IMAD.MOV.U32 R12, RZ, RZ, R7 ;  /* 0x000000ffff0c7224 */ /* 0x004fe200078e0007 */
[----:B-1----:R-:W-:Y:S01]  /*bea0*/  MOV R9, R5 ;  /* 0x0000000500097202 */ /* 0x002fe20000000f00 */
[----:B------:R-:W-:Y:S01]  /*beb0*/  IMAD.MOV.U32 R17, RZ, RZ, RZ ;  /* 0x000000ffff117224 */ /* 0x000fe200078e00ff */
[----:B------:R-:W-:Y:S01]  /*bec0*/  MOV R6, R191 ;  /* 0x000000bf00067202 */ /* 0x000fe20000000f00 */
[----:B------:R-:W-:Y:S01]  /*bed0*/  IMAD.MOV.U32 R7, RZ, RZ, 0x1f ;  /* 0x0000001fff077424 */ /* 0x000fe200078e00ff */
[----:B------:R-:W-:-:S02]  /*bee0*/  MOV R0, 0xbf00 ;  /* 0x0000bf0000007802 */ /* 0x000fc40000000f00 */
[----:B------:R-:W-:Y:S05]  /*bef0*/  CALL.REL.NOINC `($__internal_79_$__cuda_sm70_shflsync_idx_p) ;  /* 0x0000131000007944 */ /* 0x000fea0003c00000 */
[----:B--2---:R-:W-:Y:S01]  /*bf00*/  MOV R5, R7 ;  /* 0x0000000700057202 */ /* 0x004fe20000000f00 */
[----:B-1----:R-:W-:Y:S05]  /*bf10*/  BRA `(.L_x_3790) ;  /* 0xffff472000007947 */ /* 0x002fea000383ffff */
.L_x_3699:
[----:B------:R-:W-:Y:S01]  /*bf20*/  IMAD.MOV.U32 R9, RZ, RZ, R15 ;  /* 0x000000ffff097224 */ /* 0x000fe200078e000f */
[----:B------:R-:W-:-:S02]  /*bf30*/  MOV R7, 0x1f ;  /* 0x0000001f00077802 */ /* 0x000fc40000000f00 */
[----:B------:R-:W-:Y:S02]  /*bf40*/  MOV R0, 0xbf60 ;  /* 0x0000bf6000007802 */ /* 0x000fe40000000f00 */
[----:B-1234-:R-:W-:Y:S05]  /*bf50*/  CALL.REL.NOINC `($__internal_79_$__cuda_sm70_shflsync_idx_p) ;  /* 0x000012b000007944 */ /* 0x01efea0003c00000 */
[----:B--2---:R-:W-:Y:S01]  /*bf60*/  MOV R17, R7 ;  /* 0x0000000700117202 */ /* 0x004fe20000000f00 */
[----:B-1----:R-:W-:Y:S05]  /*bf70*/  BRA `(.L_x_3698) ;  /* 0xffff472000007947 */ /* 0x002fea000383ffff */
.L_x_3707:
[----:B------:R-:W-:Y:S01]  /*bf80*/  IMAD.MOV.U32 R9, RZ, RZ, R5 ;  /* 0x000000ffff097224 */ /* 0x000fe200078e0005 */
[----:B------:R-:W-:Y:S01]  /*bf90*/  MOV R6, RZ ;  /* 0x000000ff00067202 */ /* 0x000fe20000000f00 */
[----:B------:R-:W-:Y:S01]  /*bfa0*/  IMAD.MOV.U32 R7, RZ, RZ, 0x181f ;  /* 0x0000181fff077424 */ /* 0x000fe200078e00ff */
[----:B------:R-:W-:Y:S02]  /*bfb0*/  MOV R0, 0xbfd0 ;  /* 0x0000bfd000007802 */ /* 0x000fe40000000f00 */
[----:B--2---:R-:W-:Y:S05]  /*bfc0*/  CALL.REL.NOINC `($__internal_79_$__cuda_sm70_shflsync_idx_p) ;  /* 0x0000124000007944 */ /* 0x004fea0003c00000 */
[----:B--2---:R-:W-:Y:S01]  /*bfd0*/  MOV R15, R7 ;  /* 0x00000007000f7202 */ /* 0x004fe20000000f00 */
[----:B-1----:R-:W-:Y:S05]  /*bfe0*/  BRA `(.L_x_3791) ;  /* 0xffff603000007947 */ /* 0x002fea000383ffff */
.L_x_3708:
[----:B------:R-:W-:Y:S01]  /*bff0*/  IMAD.MOV.U32 R9, RZ, RZ, R13 ;  /* 0x000000ffff097224 */ /* 0x000fe200078e000d */
[----:B------:R-:W-:Y:S01]  /*c000*/  MOV R6, RZ ;  /* 0x000000ff00067202 */ /* 0x000fe20000000f00 */
[----:B------:R-:W-:Y:S01]  /*c010*/  IMAD.MOV.U32 R7, RZ, RZ, 0x181f ;  /* 0x0000181fff077424 */ /* 0x000fe200078e00ff */
[----:B------:R-:W-:Y:S02]  /*c020*/  MOV R0, 0xc040 ;  /* 0x0000c04000007802 */ /* 0x000fe40000000f00 */
[----:B-123--:R-:W-:Y:S05]  /*c030*/  CALL.REL.NOINC `($__internal_79_$__cuda_sm70_shflsync_idx_p) ;  /* 0x000011d000007944 */ /* 0x00efea0003c00000 */
[----:B-12---:R-:W-:Y:S05]  /*c040*/  BRA `(.L_x_3792) ;  /* 0xffff5ff000007947 */ /* 0x006fea000383ffff */
.L_x_3711:
[----:B-1----:R-:W-:Y:S01]  /*c050*/  IMAD.MOV.U32 R9, RZ, RZ, R5 ;  /* 0x000000ffff097224 */ /* 0x002fe200078e0005 */
[----:B------:R-:W-:Y:S01]  /*c060*/  MOV R6, 0x1 ;  /* 0x0000000100067802 */ /* 0x000fe20000000f00 */
[----:B------:R-:W-:Y:S01]  /*c070*/  IMAD.MOV.U32 R7, RZ, RZ, 0x181f ;  /* 0x0000181fff077424 */ /* 0x000fe200078e00ff */
[----:B------:R-:W-:-:S02]  /*c080*/  MOV R0, 0xc0a0 ;  /* 0x0000c0a000007802 */ /* 0x000fc40000000f00 */
[----:B--234-:R-:W-:Y:S05]  /*c090*/  CALL.REL.NOINC `($__internal_79_$__cuda_sm70_shflsync_idx_p) ;  /* 0x0000117000007944 */ /* 0x01cfea0003c00000 */
[----:B--2---:R-:W-:Y:S01]  /*c0a0*/  IMAD.MOV.U32 R15, RZ, RZ, R7 ;  /* 0x000000ffff0f7224 */ /* 0x004fe200078e0007 */
[----:B-1----:R-:W-:Y:S01]  /*c0b0*/  MOV R6, 0x1 ;  /* 0x0000000100067802 */ /* 0x002fe20000000f00 */
[----:B------:R-:W-:Y:S01]  /*c0c0*/  IMAD.MOV.U32 R9, RZ, RZ, R13 ;  /* 0x000000ffff097224 */ /* 0x000fe200078e000d */
[----:B------:R-:W-:-:S02]  /*c0d0*/  MOV R7, 0x181f ;  /* 0x0000181f00077802 */ /* 0x000fc40000000f00 */
[----:B------:R-:W-:Y:S02]  /*c0e0*/  MOV R0, 0xc100 ;  /* 0x0000c10000007802 */ /* 0x000fe40000000f00 */
[----:B------:R-:W-:Y:S05]  /*c0f0*/  CALL.REL.NOINC `($__internal_79_$__cuda_sm70_shflsync_idx_p) ;  /* 0x0000111000007944 */ /* 0x000fea0003c00000 */
[----:B-12---:R-:W-:Y:S05]  /*c100*/  BRA `(.L_x_3793) ;  /* 0xffff607000007947 */ /* 0x006fea000383ffff */
.L_x_3714:
[----:B-1----:R-:W-:Y:S01]  /*c110*/  IMAD.MOV.U32 R9, RZ, RZ, R5 ;  /* 0x000000ffff097224 */ /* 0x002fe200078e0005 */
[----:B------:R-:W-:Y:S01]  /*c120*/  MOV R6, 0x2 ;  /* 0x0000000200067802 */ /* 0x000fe20000000f00 */
[----:B------:R-:W-:Y:S01]  /*c130*/  IMAD.MOV.U32 R7, RZ, RZ, 0x181f ;  /* 0x0000181fff077424 */ /* 0x000fe200078e00ff */
[----:B------:R-:W-:Y:S02]  /*c140*/  MOV R0, 0xc160 ;  /* 0x0000c16000007802 */ /* 0x000fe40000000f00 */
[----:B--234-:R-:W-:Y:S05]  /*c150*/  CALL.REL.NOINC `($__internal_79_$__cuda_sm70_shflsync_idx_p) ;  /* 0x000010b000007944 */ /* 0x01cfea0003c00000 */
[----:B--2---:R-:W-:Y:S01]  /*c160*/  MOV R15, R7 ;  /* 0x00000007000f7202 */ /* 0x004fe20000000f00 */
[----:B-1----:R-:W-:Y:S05]  /*c170*/  BRA `(.L_x_3794) ;  /* 0xffff613000007947 */ /* 0x002fea000383ffff */
.L_x_3715:
[----:B-1----:R-:W-:Y:S01]  /*c180*/  IMAD.MOV.U32 R9, RZ, RZ, R13 ;  /* 0x000000ffff097224 */ /* 0x002fe200078e000d */
[----:B------:R-:W-:Y:S01]  /*c190*/  MOV R6, 0x2 ;  /* 0x0000000200067802 */ /* 0x000fe20000000f00 */
[----:B------:R-:W-:Y:S01]  /*c1a0*/  IMAD.MOV.U32 R7, RZ, RZ, 0x181f ;  /* 0x0000181fff077424 */ /* 0x000fe200078e00ff */
[----:B------:R-:W-:Y:S02]  /*c1b0*/  MOV R0, 0xc1d0 ;  /* 0x0000c1d000007802 */ /* 0x000fe40000000f00 */
[----:B--234-:R-:W-:Y:S05]  /*c1c0*/  CALL.REL.NOINC `($__internal_79_$__cuda_sm70_shflsync_idx_p) ;  /* 0x0000104000007944 */ /* 0x01cfea0003c00000 */
[----:B-12---:R-:W-:Y:S05]  /*c1d0*/  BRA `(.L_x_3795) ;  /* 0xffff60f000007947 */ /* 0x006fea000383ffff */
.L_x_3718:
[----:B--2---:R-:W-:Y:S01]  /*c1e0*/  IMAD.MOV.U32 R9, RZ, RZ, R5 ;  /* 0x000000ffff097224 */ /* 0x004fe200078e0005 */
[----:B------:R-:W-:Y:S01]  /*c1f0*/  MOV R6, 0x3 ;  /* 0x0000000300067802 */ /* 0x000fe20000000f00 */
[----:B------:R-:W-:Y:S01]  /*c200*/  IMAD.MOV.U32 R7, RZ, RZ, 0x181f ;  /* 0x0000181fff077424 */ /* 0x000fe200078e00ff */
[----:B------:R-:W-:-:S02]  /*c210*/  MOV R0, 0xc230 ;  /* 0x0000c23000007802 */ /* 0x000fc40000000f00 */
[----:B-1-34-:R-:W-:Y:S05]  /*c220*/  CALL.REL.NOINC `($__internal_79_$__cuda_sm70_shflsync_idx_p) ;  /* 0x00000fe000007944 */ /* 0x01afea0003c00000 */
[----:B--2---:R-:W-:Y:S01]  /*c230*/  IMAD.MOV.U32 R5, RZ, RZ, R7 ;  /* 0x000000ffff057224 */ /* 0x004fe200078e0007 */
[----:B-1----:R-:W-:Y:S01]  /*c240*/  MOV R6, 0x3 ;  /* 0x0000000300067802 */ /* 0x002fe20000000f00 */
[----:B------:R-:W-:Y:S01]  /*c250*/  IMAD.MOV.U32 R9, RZ, RZ, R13 ;  /* 0x000000ffff097224 */ /* 0x000fe200078e000d */
[----:B------:R-:W-:-:S02]  /*c260*/  MOV R7, 0x181f ;  /* 0x0000181f00077802 */ /* 0x000fc40000000f00 */
[----:B------:R-:W-:Y:S02]  /*c270*/  MOV R0, 0xc290 ;  /* 0x0000c29000007802 */ /* 0x000fe40000000f00 */
[----:B------:R-:W-:Y:S05]  /*c280*/  CALL.REL.NOINC `($__internal_79_$__cuda_sm70_shflsync_idx_p) ;  /* 0x00000f8000007944 */ /* 0x000fea0003c00000 */
[----:B-12---:R-:W-:Y:S05]  /*c290*/  BRA `(.L_x_3796) ;  /* 0xffff617000007947 */ /* 0x006fea000383ffff */
.L_x_3727:
[----:B-1----:R-:W-:Y:S02]  /*c2a0*/  MOV R6, 0x2 ;  /* 0x0000000200067802 */ /* 0x002fe40000000f00 */
[----:B------:R-:W-:Y:S02]  /*c2b0*/  MOV R2, 0xc2d0 ;  /* 0x0000c2d000027802 */ /* 0x000fe40000000f00 */
[----:B------:R-:W-:Y:S05]  /*c2c0*/  CALL.REL.NOINC `($__internal_78_$__cuda_sm70_shflsync_bfly_p) ;  /* 0x00000ef000007944 */ /* 0x000fea0003c00000 */
[----:B-12---:R-:W-:Y:S05]  /*c2d0*/  BRA `(.L_x_3797) ;  /* 0xffffb53000007947 */ /* 0x006fea000383ffff */
.L_x_3728:
[----:B------:R-:W-:Y:S02]  /*c2e0*/  MOV R6, 0x1 ;  /* 0x0000000100067802 */ /* 0x000fe40000000f00 */
[----:B------:R-:W-:Y:S02]  /*c2f0*/  MOV R2, 0xc310 ;  /* 0x0000c31000027802 */ /* 0x000fe40000000f00 */
[----:B------:R-:W-:Y:S05]  /*c300*/  CALL.REL.NOINC `($__internal_78_$__cuda_sm70_shflsync_bfly_p) ;  /* 0x00000eb000007944 */ /* 0x000fea0003c00000 */
[----:B--2---:R-:W-:Y:S01]  /*c310*/  FADD.FTZ R4, R235, R6 ;  /* 0x00000006eb047221 */ /* 0x004fe20000010000 */
[----:B-1----:R-:W-:Y:S02]  /*c320*/  MOV R235, R233 ;  /* 0x000000e900eb7202 */ /* 0x002fe40000000f00 */
[----:B------:R-:W-:Y:S02]  /*c330*/  MOV R6, 0x2 ;  /* 0x0000000200067802 */ /* 0x000fe40000000f00 */
[----:B------:R-:W-:Y:S02]  /*c340*/  MOV R2, 0xc360 ;  /* 0x0000c36000027802 */ /* 0x000fe40000000f00 */
[----:B------:R-:W-:Y:S05]  /*c350*/  CALL.REL.NOINC `($__internal_78_$__cuda_sm70_shflsync_bfly_p) ;  /* 0x00000e6000007944 */ /* 0x000fea0003c00000 */
[----:B--2---:R-:W-:Y:S01]  /*c360*/  FADD.FTZ R8, R233, R6 ;  /* 0x00000006e9087221 */ /* 0x004fe20000010000 */
[----:B------:R-:W-:-:S02]  /*c370*/  MOV R6, 0x1 ;  /* 0x0000000100067802 */ /* 0x000fc40000000f00 */
[----:B------:R-:W-:Y:S02]  /*c380*/  MOV R2, 0xc3b0 ;  /* 0x0000c3b000027802 */ /* 0x000fe40000000f00 */
[----:B-1----:R-:W-:Y:S02]  /*c390*/  MOV R235, R8 ;  /* 0x0000000800eb7202 */ /* 0x002fe40000000f00 */
[----:B------:R-:W-:Y:S05]  /*c3a0*/  CALL.REL.NOINC `($__internal_78_$__cuda_sm70_shflsync_bfly_p) ;  /* 0x00000e1000007944 */ /* 0x000fea0003c00000 */
[----:B-12---:R-:W-:Y:S05]  /*c3b0*/  BRA `(.L_x_3798) ;  /* 0xffffb4c000007947 */ /* 0x006fea000383ffff */
.L_x_3735:
[----:B--234-:R-:W-:Y:S01]  /*c3c0*/  IMAD.MOV.U32 R9, RZ, RZ, R4 ;  /* 0x000000ffff097224 */ /* 0x01cfe200078e0004 */
[----:B------:R-:W-:Y:S01]  /*c3d0*/  MOV R6, RZ ;  /* 0x000000ff00067202 */ /* 0x000fe20000000f00 */
[----:B------:R-:W-:Y:S01]  /*c3e0*/  IMAD.MOV.U32 R7, RZ, RZ, 0x181f ;  /* 0x0000181fff077424 */ /* 0x000fe200078e00ff */
[----:B------:R-:W-:Y:S02]  /*c3f0*/  MOV R0, 0xc410 ;  /* 0x0000c41000007802 */ /* 0x000fe40000000f00 */
[----:B-1----:R-:W-:Y:S05]  /*c400*/  CALL.REL.NOINC `($__internal_79_$__cuda_sm70_shflsync_idx_p) ;  /* 0x00000e0000007944 */ /* 0x002fea0003c00000 */
[----:B--2---:R-:W-:Y:S01]  /*c410*/  MOV R61, R7 ;  /* 0x00000007003d7202 */ /* 0x004fe20000000f00 */
[----:B-1----:R-:W-:Y:S05]  /*c420*/  BRA `(.L_x_3799) ;  /* 0xffffcb1000007947 */ /* 0x002fea000383ffff */
.L_x_3736:
[----:B------:R-:W-:Y:S01]  /*c430*/  IMAD.MOV.U32 R9, RZ, RZ, R5 ;  /* 0x000000ffff097224 */ /* 0x000fe200078e0005 */
[----:B------:R-:W-:Y:S01]  /*c440*/  MOV R6, RZ ;  /* 0x000000ff00067202 */ /* 0x000fe20000000f00 */
[----:B------:R-:W-:Y:S01]  /*c450*/  IMAD.MOV.U32 R7, RZ, RZ, 0x181f ;  /* 0x0000181fff077424 */ /* 0x000fe200078e00ff */
[----:B------:R-:W-:Y:S02]  /*c460*/  MOV R0, 0xc480 ;  /* 0x0000c48000007802 */ /* 0x000fe40000000f00 */
[----:B-123--:R-:W-:Y:S05]  /*c470*/  CALL.REL.NOINC `($__internal_79_$__cuda_sm70_shflsync_idx_p) ;  /* 0x00000d9000007944 */ /* 0x00efea0003c00000 */
[----:B-12---:R-:W-:Y:S05]  /*c480*/  BRA `(.L_x_3800) ;  /* 0xffffcad000007947 */ /* 0x006fea000383ffff */
.L_x_3739:
        /* <DEDUP_REMOVED lines=12> */
.L_x_3742:
[----:B--2---:R-:W-:Y:S01]  /*c550*/  IMAD.MOV.U32 R9, RZ, RZ, R4 ;  /* 0x000000ffff097224 */ /* 0x004fe200078e0004 */
[----:B------:R-:W-:Y:S01]  /*c560*/  MOV R6, 0x2 ;  /* 0x0000000200067802 */ /* 0x000fe20000000f00 */
[----:B----4-:R-:W-:Y:S01]  /*c570*/  IMAD.MOV.U32 R7, RZ, RZ, 0x181f ;  /* 0x0000181fff077424 */ /* 0x010fe200078e00ff */
[----:B------:R-:W-:Y:S02]  /*c580*/  MOV R0, 0xc5a0 ;  /* 0x0000c5a000007802 */ /* 0x000fe40000000f00 */
[----:B-1-3--:R-:W-:Y:S05]  /*c590*/  CALL.REL.NOINC `($__internal_79_$__cuda_sm70_shflsync_idx_p) ;  /* 0x00000c7000007944 */ /* 0x00afea0003c00000 */
[----:B--2---:R-:W-:Y:S01]  /*c5a0*/  MOV R21, R7 ;  /* 0x0000000700157202 */ /* 0x004fe20000000f00 */
[----:B-1----:R-:W-:Y:S05]  /*c5b0*/  BRA `(.L_x_3802) ;  /* 0xffffcc0000007947 */ /* 0x002fea000383ffff */
.L_x_3743:
[----:B------:R-:W-:Y:S01]  /*c5c0*/  IMAD.MOV.U32 R9, RZ, RZ, R5 ;  /* 0x000000ffff097224 */ /* 0x000fe200078e0005 */
[----:B------:R-:W-:Y:S01]  /*c5d0*/  MOV R6, 0x2 ;  /* 0x0000000200067802 */ /* 0x000fe20000000f00 */
[----:B----4-:R-:W-:Y:S01]  /*c5e0*/  IMAD.MOV.U32 R7, RZ, RZ, 0x181f ;  /* 0x0000181fff077424 */ /* 0x010fe200078e00ff */
[----:B------:R-:W-:Y:S02]  /*c5f0*/  MOV R0, 0xc610 ;  /* 0x0000c61000007802 */ /* 0x000fe40000000f00 */
[----:B-123--:R-:W-:Y:S05]  /*c600*/  CALL.REL.NOINC `($__internal_79_$__cuda_sm70_shflsync_idx_p) ;  /* 0x00000c0000007944 */ /* 0x00efea0003c00000 */
[----:B-12---:R-:W-:Y:S05]  /*c610*/  BRA `(.L_x_3803) ;  /* 0xffffcbc000007947 */ /* 0x006fea000383ffff */
.L_x_3746:
[----:B-1----:R-:W-:Y:S01]  /*c620*/  IMAD.MOV.U32 R9, RZ, RZ, R4 ;  /* 0x000000ffff097224 */ /* 0x002fe200078e0004 */
[----:B------:R-:W-:Y:S01]  /*c630*/  MOV R6, 0x3 ;  /* 0x0000000300067802 */ /* 0x000fe20000000f00 */
[----:B--2---:R-:W-:Y:S01]  /*c640*/  IMAD.MOV.U32 R7, RZ, RZ, 0x181f ;  /* 0x0000181fff077424 */ /* 0x004fe200078e00ff */
[----:B------:R-:W-:-:S02]  /*c650*/  MOV R0, 0xc670 ;  /* 0x0000c67000007802 */ /* 0x000fc40000000f00 */
[----:B---34-:R-:W-:Y:S05]  /*c660*/  CALL.REL.NOINC `($__internal_79_$__cuda_sm70_shflsync_idx_p) ;  /* 0x00000ba000007944 */ /* 0x018fea0003c00000 */
[----:B--2---:R-:W-:Y:S01]  /*c670*/  IMAD.MOV.U32 R17, RZ, RZ, R7 ;  /* 0x000000ffff117224 */ /* 0x004fe200078e0007 */
[----:B-1----:R-:W-:Y:S01]  /*c680*/  MOV R6, 0x3 ;  /* 0x0000000300067802 */ /* 0x002fe20000000f00 */
[----:B------:R-:W-:Y:S01]  /*c690*/  IMAD.MOV.U32 R9, RZ, RZ, R5 ;  /* 0x000000ffff097224 */ /* 0x000fe200078e0005 */
[----:B------:R-:W-:-:S02]  /*c6a0*/  MOV R7, 0x181f ;  /* 0x0000181f00077802 */ /* 0x000fc40000000f00 */
[----:B------:R-:W-:Y:S02]  /*c6b0*/  MOV R0, 0xc6d0 ;  /* 0x0000c6d000007802 */ /* 0x000fe40000000f00 */
[----:B------:R-:W-:Y:S05]  /*c6c0*/  CALL.REL.NOINC `($__internal_79_$__cuda_sm70_shflsync_idx_p) ;  /* 0x00000b4000007944 */ /* 0x000fea0003c00000 */
[----:B-12---:R-:W-:Y:S05]  /*c6d0*/  BRA `(.L_x_3804) ;  /* 0xffffcc4000007947 */ /* 0x006fea000383ffff */
.L_x_3748:
[----:B------:R-:W-:Y:S01]  /*c6e0*/  IMAD.MOV.U32 R9, RZ, RZ, R145 ;  /* 0x000000ffff097224 */ /* 0x000fe200078e0091 */
[----:B------:R-:W-:Y:S01]  /*c6f0*/  MOV R6, RZ ;  /* 0x000000ff00067202 */ /* 0x000fe20000000f00 */
[----:B------:R-:W-:Y:S01]  /*c700*/  IMAD.MOV.U32 R7, RZ, RZ, 0x1c1f ;  /* 0x00001c1fff077424 */ /* 0x000fe200078e00ff */
[----:B------:R-:W-:Y:S02]  /*c710*/  MOV R0, 0xc730 ;  /* 0x0000c73000007802 */ /* 0x000fe40000000f00 */
[----:B------:R-:W-:Y:S05]  /*c720*/  CALL.REL.NOINC `($__internal_79_$__cuda_sm70_shflsync_idx_p) ;  /* 0x00000ae000007944 */ /* 0x000fea0003c00000 */
[----:B--2---:R-:W-:Y:S01]  /*c730*/  MOV R149, R7 ;  /* 0x0000000700957202 */ /* 0x004fe20000000f00 */
[----:B-1----:R-:W-:Y:S05]  /*c740*/  BRA `(.L_x_3805) ;  /* 0xffffcee000007947 */ /* 0x002fea000383ffff */
.L_x_3749:
[----:B------:R-:W-:Y:S01]  /*c750*/  IMAD.MOV.U32 R9, RZ, RZ, R147 ;  /* 0x000000ffff097224 */ /* 0x000fe200078e0093 */
[----:B------:R-:W-:Y:S01]  /*c760*/  MOV R6, RZ ;  /* 0x000000ff00067202 */ /* 0x000fe20000000f00 */
[----:B------:R-:W-:Y:S01]  /*c770*/  IMAD.MOV.U32 R7, RZ, RZ, 0x1c1f ;  /* 0x00001c1fff077424 */ /* 0x000fe200078e00ff */
[----:B------:R-:W-:Y:S02]  /*c780*/  MOV R0, 0xc7a0 ;  /* 0x0000c7a000007802 */ /* 0x000fe40000000f00 */
[----:B-12---:R-:W-:Y:S05]  /*c790*/  CALL.REL.NOINC `($__internal_79_$__cuda_sm70_shflsync_idx_p) ;  /* 0x00000a7000007944 */ /* 0x006fea0003c00000 */
[----:B-12---:R-:W-:Y:S05]  /*c7a0*/  BRA `(.L_x_3806) ;  /* 0xffffcea000007947 */ /* 0x006fea000383ffff */
.L_x_3752:
[----:B----4-:R-:W-:Y:S01]  /*c7b0*/  IMAD.MOV.U32 R9, RZ, RZ, R145 ;  /* 0x000000ffff097224 */ /* 0x010fe200078e0091 */
[----:B------:R-:W-:Y:S01]  /*c7c0*/  MOV R6, 0x1 ;  /* 0x0000000100067802 */ /* 0x000fe20000000f00 */
[----:B------:R-:W-:Y:S01]  /*c7d0*/  IMAD.MOV.U32 R7, RZ, RZ, 0x1c1f ;  /* 0x00001c1fff077424 */ /* 0x000fe200078e00ff */
[----:B------:R-:W-:-:S02]  /*c7e0*/  MOV R0, 0xc800 ;  /* 0x0000c80000007802 */ /* 0x000fc40000000f00 */
[----:B-123--:R-:W-:Y:S05]  /*c7f0*/  CALL.REL.NOINC `($__internal_79_$__cuda_sm70_shflsync_idx_p) ;  /* 0x00000a1000007944 */ /* 0x00efea0003c00000 */
[----:B--2---:R-:W-:Y:S01]  /*c800*/  IMAD.MOV.U32 R145, RZ, RZ, R7 ;  /* 0x000000ffff917224 */ /* 0x004fe200078e0007 */
[----:B-1----:R-:W-:Y:S01]  /*c810*/  MOV R6, 0x1 ;  /* 0x0000000100067802 */ /* 0x002fe20000000f00 */
[----:B------:R-:W-:Y:S01]  /*c820*/  IMAD.MOV.U32 R9, RZ, RZ, R147 ;  /* 0x000000ffff097224 */ /* 0x000fe200078e0093 */
[----:B------:R-:W-:-:S02]  /*c830*/  MOV R7, 0x1c1f ;  /* 0x00001c1f00077802 */ /* 0x000fc40000000f00 */
[----:B------:R-:W-:Y:S02]  /*c840*/  MOV R0, 0xc860 ;  /* 0x0000c86000007802 */ /* 0x000fe40000000f00 */
[----:B------:R-:W-:Y:S05]  /*c850*/  CALL.REL.NOINC `($__internal_79_$__cuda_sm70_shflsync_idx_p) ;  /* 0x000009b000007944 */ /* 0x000fea0003c00000 */
[----:B-12---:R-:W-:Y:S05]  /*c860*/  BRA `(.L_x_3807) ;  /* 0xffffd6c000007947 */ /* 0x006fea000383ffff */
.L_x_3756:
[----:B------:R-:W-:Y:S01]  /*c870*/  IMAD.MOV.U32 R9, RZ, RZ, R5 ;  /* 0x000000ffff097224 */ /* 0x000fe200078e0005 */
[----:B------:R-:W-:Y:S01]  /*c880*/  MOV R6, RZ ;  /* 0x000000ff00067202 */ /* 0x000fe20000000f00 */
[----:B------:R-:W-:Y:S01]  /*c890*/  IMAD.MOV.U32 R7, RZ, RZ, 0x181f ;  /* 0x0000181fff077424 */ /* 0x000fe200078e00ff */
[----:B------:R-:W-:Y:S02]  /*c8a0*/  MOV R0, 0xc8c0 ;  /* 0x0000c8c000007802 */ /* 0x000fe40000000f00 */
[----:B--2---:R-:W-:Y:S05]  /*c8b0*/  CALL.REL.NOINC `($__internal_79_$__cuda_sm70_shflsync_idx_p) ;  /* 0x0000095000007944 */ /* 0x004fea0003c00000 */
[----:B--2---:R-:W-:Y:S01]  /*c8c0*/  MOV R13, R7 ;  /* 0x00000007000d7202 */ /* 0x004fe20000000f00 */
[----:B-1----:R-:W-:Y:S05]  /*c8d0*/  BRA `(.L_x_3808) ;  /* 0xffffe35000007947 */ /* 0x002fea000383ffff */
.L_x_3757:
[----:B------:R-:W-:Y:S01]  /*c8e0*/  IMAD.MOV.U32 R9, RZ, RZ, R4 ;  /* 0x000000ffff097224 */ /* 0x000fe200078e0004 */
[----:B------:R-:W-:Y:S01]  /*c8f0*/  MOV R6, RZ ;  /* 0x000000ff00067202 */ /* 0x000fe20000000f00 */
[----:B------:R-:W-:Y:S01]  /*c900*/  IMAD.MOV.U32 R7, RZ, RZ, 0x181f ;  /* 0x0000181fff077424 */ /* 0x000fe200078e00ff */
[----:B------:R-:W-:Y:S02]  /*c910*/  MOV R0, 0xc930 ;  /* 0x0000c93000007802 */ /* 0x000fe40000000f00 */
[----:B-123--:R-:W-:Y:S05]  /*c920*/  CALL.REL.NOINC `($__internal_79_$__cuda_sm70_shflsync_idx_p) ;  /* 0x000008e000007944 */ /* 0x00efea0003c00000 */
[----:B-12---:R-:W-:Y:S05]  /*c930*/  BRA `(.L_x_3809) ;  /* 0xffffe31000007947 */ /* 0x006fea000383ffff */
.L_x_3760:
        /* <DEDUP_REMOVED lines=12> */
.L_x_3763:
[----:B-1----:R-:W-:Y:S01]  /*ca00*/  IMAD.MOV.U32 R9, RZ, RZ, R5 ;  /* 0x000000ffff097224 */ /* 0x002fe200078e0005 */
[----:B------:R-:W-:Y:S01]  /*ca10*/  MOV R6, 0x2 ;  /* 0x0000000200067802 */ /* 0x000fe20000000f00 */
[----:B------:R-:W-:Y:S01]  /*ca20*/  IMAD.MOV.U32 R7, RZ, RZ, 0x181f ;  /* 0x0000181fff077424 */ /* 0x000fe200078e00ff */
[----:B------:R-:W-:Y:S02]  /*ca30*/  MOV R0, 0xca50 ;  /* 0x0000ca5000007802 */ /* 0x000fe40000000f00 */
[----:B--234-:R-:W-:Y:S05]  /*ca40*/  CALL.REL.NOINC `($__internal_79_$__cuda_sm70_shflsync_idx_p) ;  /* 0x000007c000007944 */ /* 0x01cfea0003c00000 */
[----:B--2---:R-:W-:Y:S01]  /*ca50*/  MOV R3, R7 ;  /* 0x0000000700037202 */ /* 0x004fe20000000f00 */
[----:B-1----:R-:W-:Y:S05]  /*ca60*/  BRA `(.L_x_3811) ;  /* 0xffffe45000007947 */ /* 0x002fea000383ffff */
.L_x_3764:
[----:B-1----:R-:W-:Y:S01]  /*ca70*/  IMAD.MOV.U32 R9, RZ, RZ, R4 ;  /* 0x000000ffff097224 */ /* 0x002fe200078e0004 */
[----:B------:R-:W-:Y:S01]  /*ca80*/  MOV R6, 0x2 ;  /* 0x0000000200067802 */ /* 0x000fe20000000f00 */
[----:B------:R-:W-:Y:S01]  /*ca90*/  IMAD.MOV.U32 R7, RZ, RZ, 0x181f ;  /* 0x0000181fff077424 */ /* 0x000fe200078e00ff */
[----:B------:R-:W-:Y:S02]  /*caa0*/  MOV R0, 0xcac0 ;  /* 0x0000cac000007802 */ /* 0x000fe40000000f00 */
[----:B--234-:R-:W-:Y:S05]  /*cab0*/  CALL.REL.NOINC `($__internal_79_$__cuda_sm70_shflsync_idx_p) ;  /* 0x0000075000007944 */ /* 0x01cfea0003c00000 */
[----:B-12---:R-:W-:Y:S05]  /*cac0*/  BRA `(.L_x_3812) ;  /* 0xffffe41000007947 */ /* 0x006fea000383ffff */
.L_x_3767:
[----:B--2---:R-:W-:Y:S01]  /*cad0*/  IMAD.MOV.U32 R9, RZ, RZ, R5 ;  /* 0x000000ffff097224 */ /* 0x004fe200078e0005 */
[----:B------:R-:W-:Y:S01]  /*cae0*/  MOV R6, 0x3 ;  /* 0x0000000300067802 */ /* 0x000fe20000000f00 */
[----:B----4-:R-:W-:Y:S01]  /*caf0*/  IMAD.MOV.U32 R7, RZ, RZ, 0x181f ;  /* 0x0000181fff077424 */ /* 0x010fe200078e00ff */
[----:B------:R-:W-:-:S02]  /*cb00*/  MOV R0, 0xcb20 ;  /* 0x0000cb2000007802 */ /* 0x000fc40000000f00 */
[----:B-1-3--:R-:W-:Y:S05]  /*cb10*/  CALL.REL.NOINC `($__internal_79_$__cuda_sm70_shflsync_idx_p) ;  /* 0x000006f000007944 */ /* 0x00afea0003c00000 */
[----:B--2---:R-:W-:Y:S01]  /*cb20*/  IMAD.MOV.U32 R5, RZ, RZ, R7 ;  /* 0x000000ffff057224 */ /* 0x004fe200078e0007 */
[----:B-1----:R-:W-:Y:S01]  /*cb30*/  MOV R6, 0x3 ;  /* 0x0000000300067802 */ /* 0x002fe20000000f00 */
[----:B------:R-:W-:Y:S01]  /*cb40*/  IMAD.MOV.U32 R9, RZ, RZ, R4 ;  /* 0x000000ffff097224 */ /* 0x000fe200078e0004 */
[----:B------:R-:W-:-:S02]  /*cb50*/  MOV R7, 0x181f ;  /* 0x0000181f00077802 */ /* 0x000fc40000000f00 */
[----:B------:R-:W-:Y:S02]  /*cb60*/  MOV R0, 0xcb80 ;  /* 0x0000cb8000007802 */ /* 0x000fe40000000f00 */
[----:B------:R-:W-:Y:S05]  /*cb70*/  CALL.REL.NOINC `($__internal_79_$__cuda_sm70_shflsync_idx_p) ;  /* 0x0000069000007944 */ /* 0x000fea0003c00000 */
[----:B-12---:R-:W-:Y:S05]  /*cb80*/  BRA `(.L_x_3813) ;  /* 0xffffe49000007947 */ /* 0x006fea000383ffff */
.L_x_3769:
[----:B------:R-:W-:Y:S01]  /*cb90*/  IMAD.MOV.U32 R9, RZ, RZ, R2 ;  /* 0x000000ffff097224 */ /* 0x000fe200078e0002 */
[----:B------:R-:W-:Y:S01]  /*cba0*/  MOV R6, RZ ;  /* 0x000000ff00067202 */ /* 0x000fe20000000f00 */
[----:B---3--:R-:W-:Y:S01]  /*cbb0*/  IMAD.MOV.U32 R7, RZ, RZ, 0x1f ;  /* 0x0000001fff077424 */ /* 0x008fe200078e00ff */
[----:B------:R-:W-:Y:S02]  /*cbc0*/  MOV R0, 0xcbe0 ;  /* 0x0000cbe000007802 */ /* 0x000fe40000000f00 */
[----:B------:R-:W-:Y:S05]  /*cbd0*/  CALL.REL.NOINC `($__internal_79_$__cuda_sm70_shflsync_idx_p) ;  /* 0x0000063000007944 */ /* 0x000fea0003c00000 */
[----:B--2---:R-:W-:Y:S01]  /*cbe0*/  MOV R3, R7 ;  /* 0x0000000700037202 */ /* 0x004fe20000000f00 */
[----:B-1----:R-:W-:Y:S05]  /*cbf0*/  BRA `(.L_x_3814) ;  /* 0xffffe5d000007947 */ /* 0x002fea000383ffff */
.L_x_3770:
[----:B------:R-:W-:Y:S01]  /*cc00*/  IMAD.MOV.U32 R9, RZ, RZ, R2 ;  /* 0x000000ffff097224 */ /* 0x000fe200078e0002 */
[----:B------:R-:W-:Y:S01]  /*cc10*/  MOV R6, 0x1 ;  /* 0x0000000100067802 */ /* 0x000fe20000000f00 */
[----:B---3--:R-:W-:Y:S01]  /*cc20*/  IMAD.MOV.U32 R7, RZ, RZ, 0x1f ;  /* 0x0000001fff077424 */ /* 0x008fe200078e00ff */
[----:B------:R-:W-:Y:S02]  /*cc30*/  MOV R0, 0xcc50 ;  /* 0x0000cc5000007802 */ /* 0x000fe40000000f00 */
[----:B-12---:R-:W-:Y:S05]  /*cc40*/  CALL.REL.NOINC `($__internal_79_$__cuda_sm70_shflsync_idx_p) ;  /* 0x000005c000007944 */ /* 0x006fea0003c00000 */
[----:B--2---:R-:W-:Y:S01]  /*cc50*/  MOV R2, R7 ;  /* 0x0000000700027202 */ /* 0x004fe20000000f00 */
[----:B-1----:R-:W-:Y:S05]  /*cc60*/  BRA `(.L_x_3815) ;  /* 0xffffe58000007947 */ /* 0x002fea000383ffff */
.L_x_3771:
[----:B------:R-:W-:Y:S02]  /*cc70*/  MOV R6, 0x1 ;  /* 0x0000000100067802 */ /* 0x000fe40000000f00 */
[----:B------:R-:W-:-:S02]  /*cc80*/  MOV R0, 0xcca0 ;  /* 0x0000cca000007802 */ /* 0x000fc40000000f00 */
[----:B-12---:R-:W-:Y:S05]  /*cc90*/  CALL.REL.NOINC `($__internal_80_$__cuda_sm70_shflsync_up_p) ;  /* 0x000005c000007944 */ /* 0x006fea0003c00000 */
[----:B-12---:R-:W-:Y:S05]  /*cca0*/  BRA `(.L_x_3816) ;  /* 0xffffe66000007947 */ /* 0x006fea000383ffff */
.L_x_3772:
[----:B------:R-:W-:Y:S02]  /*ccb0*/  MOV R6, 0x2 ;  /* 0x0000000200067802 */ /* 0x000fe40000000f00 */
[----:B------:R-:W-:-:S02]  /*ccc0*/  MOV R0, 0xcce0 ;  /* 0x0000cce000007802 */ /* 0x000fc40000000f00 */
[----:B-12---:R-:W-:Y:S05]  /*ccd0*/  CALL.REL.NOINC `($__internal_80_$__cuda_sm70_shflsync_up_p) ;  /* 0x0000058000007944 */ /* 0x006fea0003c00000 */
        /* <DEDUP_REMOVED lines=23> */
.L_x_3776:
[----:B---3--:R-:W-:Y:S01]  /*ce50*/  IMAD.MOV.U32 R15, RZ, RZ, R2 ;  /* 0x000000ffff0f7224 */ /* 0x008fe200078e0002 */
[----:B------:R-:W-:-:S02]  /*ce60*/  MOV R6, 0x1 ;  /* 0x0000000100067802 */ /* 0x000fc40000000f00 */
[----:B------:R-:W-:Y:S02]  /*ce70*/  MOV R0, 0xce90 ;  /* 0x0000ce9000007802 */ /* 0x000fe40000000f00 */
[----:B------:R-:W-:Y:S05]  /*ce80*/  CALL.REL.NOINC `($__internal_80_$__cuda_sm70_shflsync_up_p) ;  /* 0x000003d000007944 */ /* 0x000fea0003c00000 */
[----:B-12---:R-:W-:Y:S05]  /*ce90*/  BRA `(.L_x_3818) ;  /* 0xffffe6c000007947 */ /* 0x006fea000383ffff */
.L_x_3777:
[----:B---3--:R-:W-:Y:S01]  /*cea0*/  IMAD.MOV.U32 R15, RZ, RZ, R2 ;  /* 0x000000ffff0f7224 */ /* 0x008fe200078e0002 */
[----:B------:R-:W-:Y:S02]  /*ceb0*/  MOV R6, 0x2 ;  /* 0x0000000200067802 */ /* 0x000fe40000000f00 */
[----:B------:R-:W-:Y:S02]  /*cec0*/  MOV R0, 0xcee0 ;  /* 0x0000cee000007802 */ /* 0x000fe40000000f00 */
[----:B------:R-:W-:Y:S05]  /*ced0*/  CALL.REL.NOINC `($__internal_80_$__cuda_sm70_shflsync_up_p) ;  /* 0x0000038000007944 */ /* 0x000fea0003c00000 */
[----:B-12---:R-:W-:Y:S01]  /*cee0*/  SEL R15, R6, RZ, P1 ;  /* 0x000000ff060f7207 */ /* 0x006fe20000800000 */
[----:B------:R-:W-:Y:S01]  /*cef0*/  IMAD.MOV.U32 R6, RZ, RZ, 0x4 ;  /* 0x00000004ff067424 */ /* 0x000fe200078e00ff */
[----:B------:R-:W-:-:S03]  /*cf00*/  MOV R0, 0xcf30 ;  /* 0x0000cf3000007802 */ /* 0x000fc60000000f00 */
[----:B------:R-:W-:Y:S02]  /*cf10*/  IMAD.IADD R15, R2, 0x1, R15 ;  /* 0x00000001020f7824 */ /* 0x000fe400078e020f */
        /* <DEDUP_REMOVED lines=19> */
.L_x_3779:
[----:B------:R-:W-:Y:S02]  /*d050*/  SEL R2, RZ, 0x1, P0 ;  /* 0x00000001ff027807 */ /* 0x000fe40000000000 */
[----:B------:R-:W-:-:S02]  /*d060*/  MOV R0, 0xd080 ;  /* 0x0000d08000007802 */ /* 0x000fc40000000f00 */
[----:B---3--:R-:W-:Y:S05]  /*d070*/  CALL.REL.NOINC `($__internal_81_$__cuda_sm70_votesync_ballot) ;  /* 0x0000023000007944 */ /* 0x008fea0003c00000 */
[----:B------:R-:W-:Y:S05]  /*d080*/  BRA `(.L_x_3820) ;  /* 0xffffe66000007947 */ /* 0x000fea000383ffff */
.L_x_3780:
[----:B------:R-:W-:Y:S01]  /*d090*/  IMAD.MOV.U32 R9, RZ, RZ, R12 ;  /* 0x000000ffff097224 */ /* 0x000fe200078e000c */
[----:B--2---:R-:W-:Y:S01]  /*d0a0*/  MOV R6, R2 ;  /* 0x0000000200067202 */ /* 0x004fe20000000f00 */
[----:B------:R-:W-:Y:S01]  /*d0b0*/  IMAD.MOV.U32 R7, RZ, RZ, 0x1f ;  /* 0x0000001fff077424 */ /* 0x000fe200078e00ff */
[----:B------:R-:W-:-:S02]  /*d0c0*/  MOV R0, 0xd0e0 ;  /* 0x0000d0e000007802 */ /* 0x000fc40000000f00 */
[----:B-1-3--:R-:W-:Y:S05]  /*d0d0*/  CALL.REL.NOINC `($__internal_79_$__cuda_sm70_shflsync_idx_p) ;  /* 0x0000013000007944 */ /* 0x00afea0003c00000 */
[----:B--2---:R-:W-:Y:S01]  /*d0e0*/  IMAD.MOV.U32 R12, RZ, RZ, R7 ;  /* 0x000000ffff0c7224 */ /* 0x004fe200078e0007 */
[----:B-1----:R-:W-:Y:S01]  /*d0f0*/  MOV R6, R2 ;  /* 0x0000000200067202 */ /* 0x002fe20000000f00 */
[----:B------:R-:W-:Y:S01]  /*d100*/  IMAD.MOV.U32 R9, RZ, RZ, R5 ;  /* 0x000000ffff097224 */ /* 0x000fe200078e0005 */
[----:B------:R-:W-:-:S02]  /*d110*/  MOV R7, 0x1f ;  /* 0x0000001f00077802 */ /* 0x000fc40000000f00 */
[----:B------:R-:W-:Y:S02]  /*d120*/  MOV R0, 0xd140 ;  /* 0x0000d14000007802 */ /* 0x000fe40000000f00 */
[----:B------:R-:W-:Y:S05]  /*d130*/  CALL.REL.NOINC `($__internal_79_$__cuda_sm70_shflsync_idx_p) ;  /* 0x000000d000007944 */ /* 0x000fea0003c00000 */
[----:B--2---:R-:W-:Y:S01]  /*d140*/  MOV R5, R7 ;  /* 0x0000000700057202 */ /* 0x004fe20000000f00 */
[----:B-1----:R-:W-:Y:S05]  /*d150*/  BRA `(.L_x_3821) ;  /* 0xffffe5d000007947 */ /* 0x002fea000383ffff */
.L_x_3783:
[----:B------:R-:W-:Y:S01]  /*d160*/  IMAD.MOV.U32 R9, RZ, RZ, R15 ;  /* 0x000000ffff097224 */ /* 0x000fe200078e000f */
[----:B------:R-:W-:Y:S02]  /*d170*/  MOV R7, 0x1f ;  /* 0x0000001f00077802 */ /* 0x000fe40000000f00 */
[----:B------:R-:W-:Y:S02]  /*d180*/  MOV R0, 0xd1a0 ;  /* 0x0000d1a000007802 */ /* 0x000fe40000000f00 */
[----:B-1234-:R-:W-:Y:S05]  /*d190*/  CALL.REL.NOINC `($__internal_79_$__cuda_sm70_shflsync_idx_p) ;  /* 0x0000007000007944 */ /* 0x01efea0003c00000 */
[----:B--2---:R-:W-:Y:S01]  /*d1a0*/  MOV R17, R7 ;  /* 0x0000000700117202 */ /* 0x004fe20000000f00 */
[----:B-1----:R-:W-:Y:S05]  /*d1b0*/  BRA `(.L_x_3782) ;  /* 0xffffe5d000007947 */ /* 0x002fea000383ffff */
        .weak           $__internal_78_$__cuda_sm70_shflsync_bfly_p
        .type           $__internal_78_$__cuda_sm70_shflsync_bfly_p,@function
        .size           $__internal_78_$__cuda_sm70_shflsync_bfly_p,($__internal_79_$__cuda_sm70_shflsync_idx_p - $__internal_78_$__cuda_sm70_shflsync_bfly_p)
$__internal_78_$__cuda_sm70_shflsync_bfly_p:
[----:B------:R-:W-:Y:S01]  /*d1c0*/  MOV R10, R2 ;  /* 0x00000002000a7202 */ /* 0x000fe20000000f00 */
[----:B------:R-:W-:Y:S04]  /*d1d0*/  WARPSYNC R0 ;  /* 0x0000000000007348 */ /* 0x000fe80003800000 */
[----:B------:R-:W-:Y:S01]  /*d1e0*/  MOV R11, 0x0 ;  /* 0x00000000000b7802 */ /* 0x000fe20000000f00 */
[----:B------:R1:W2:Y:S03]  /*d1f0*/  SHFL.BFLY PT, R6, R235, R6, R5 ;  /* 0x0c000006eb067389 */ /* 0x0002a600000e0005 */
[----:B------:R-:W-:Y:S05]  /*d200*/  RET.REL.NODEC R10 `(_ZN7cutlass13device_kernelIN5flash19enable_sm80_to_sm89INS1_16FlashAttnFwdSm80INS1_25CollectiveMainloopFwdSm80ILi8ELi2ELb0EN4cute5tupleIJNS5_1CILi128EEENS7_ILi64EEENS7_ILi192EEEEEELi192ENS_10bfloat16_tEfNS_4arch4Sm80ELb0ELb0ELb0ELb1ELb0ELb0ELb1ELb1EEENS1_21CollectiveEpilogueFwdINS6_IJS8_SA_S9_EEENS6_IJNS7_ILi1EEESI_SI_EEESC_SE_Li256ELb1ELb1ELb1ELb0EEENS1_36VarlenDynamicPersistentTileSchedulerILi128ELi64ELi256ELi256ELb1ELb1ELb0ELb0ELb1ELb1EEEEEEEEEvNT_6ParamsE) ;  /* 0xffff2df00a007950 */ /* 0x000fea0003c3ffff */
        .weak           $__internal_79_$__cuda_sm70_shflsync_idx_p
        .type           $__internal_79_$__cuda_sm70_shflsync_idx_p,@function
        .size           $__internal_79_$__cuda_sm70_shflsync_idx_p,($__internal_80_$__cuda_sm70_shflsync_up_p - $__internal_79_$__cuda_sm70_shflsync_idx_p)
$__internal_79_$__cuda_sm70_shflsync_idx_p:
[----:B------:R-:W-:Y:S01]  /*d210*/  MOV R10, R0 ;  /* 0x00000000000a7202 */ /* 0x000fe20000000f00 */
[----:B------:R-:W-:Y:S04]  /*d220*/  WARPSYNC R192 ;  /* 0x000000c000007348 */ /* 0x000fe80003800000 */
[----:B------:R-:W-:Y:S01]  /*d230*/  MOV R11, 0x0 ;  /* 0x00000000000b7802 */ /* 0x000fe20000000f00 */
[----:B------:R1:W2:Y:S03]  /*d240*/  SHFL.IDX PT, R7, R9, R6, R7 ;  /* 0x0000000609077389 */ /* 0x0002a600000e0007 */
[----:B------:R-:W-:Y:S05]  /*d250*/  RET.REL.NODEC R10 `(_ZN7cutlass13device_kernelIN5flash19enable_sm80_to_sm89INS1_16FlashAttnFwdSm80INS1_25CollectiveMainloopFwdSm80ILi8ELi2ELb0EN4cute5tupleIJNS5_1CILi128EEENS7_ILi64EEENS7_ILi192EEEEEELi192ENS_10bfloat16_tEfNS_4arch4Sm80ELb0ELb0ELb0ELb1ELb0ELb0ELb1ELb1EEENS1_21CollectiveEpilogueFwdINS6_IJS8_SA_S9_EEENS6_IJNS7_ILi1EEESI_SI_EEESC_SE_Li256ELb1ELb1ELb1ELb0EEENS1_36VarlenDynamicPersistentTileSchedulerILi128ELi64ELi256ELi256ELb1ELb1ELb0ELb0ELb1ELb1EEEEEEEEEvNT_6ParamsE) ;  /* 0xffff2da00a007950 */ /* 0x000fea0003c3ffff */
        .weak           $__internal_80_$__cuda_sm70_shflsync_up_p
        .type           $__internal_80_$__cuda_sm70_shflsync_up_p,@function
        .size           $__internal_80_$__cuda_sm70_shflsync_up_p,($__internal_81_$__cuda_sm70_votesync_ballot - $__internal_80_$__cuda_sm70_shflsync_up_p)
$__internal_80_$__cuda_sm70_shflsync_up_p:
[----:B------:R-:W-:Y:S01]  /*d260*/  MOV R8, R0 ;  /* 0x0000000000087202 */ /* 0x000fe20000000f00 */
[----:B------:R-:W-:Y:S04]  /*d270*/  WARPSYNC R193 ;  /* 0x000000c100007348 */ /* 0x000fe80003800000 */
[----:B------:R-:W-:Y:S01]  /*d280*/  MOV R9, 0x0 ;  /* 0x0000000000097802 */ /* 0x000fe20000000f00 */
[----:B------:R1:W2:Y:S03]  /*d290*/  SHFL.UP PT, R6, R15, R6, R194 ;  /* 0x040000060f067389 */ /* 0x0002a600000e00c2 */
[----:B------:R-:W-:Y:S05]  /*d2a0*/  RET.REL.NODEC R8 `(_ZN7cutlass13device_kernelIN5flash19enable_sm80_to_sm89INS1_16FlashAttnFwdSm80INS1_25CollectiveMainloopFwdSm80ILi8ELi2ELb0EN4cute5tupleIJNS5_1CILi128EEENS7_ILi64EEENS7_ILi192EEEEEELi192ENS_10bfloat16_tEfNS_4arch4Sm80ELb0ELb0ELb0ELb1ELb0ELb0ELb1ELb1EEENS1_21CollectiveEpilogueFwdINS6_IJS8_SA_S9_EEENS6_IJNS7_ILi1EEESI_SI_EEESC_SE_Li256ELb1ELb1ELb1ELb0EEENS1_36VarlenDynamicPersistentTileSchedulerILi128ELi64ELi256ELi256ELb1ELb1ELb0ELb0ELb1ELb1EEEEEEEEEvNT_6ParamsE) ;  /* 0xffff2d5008007950 */ /* 0x000fea0003c3ffff */
        .weak           $__internal_81_$__cuda_sm70_votesync_ballot
        .type           $__internal_81_$__cuda_sm70_votesync_ballot,@function
        .size           $__internal_81_$__cuda_sm70_votesync_ballot,(.L_x_5026 - $__internal_81_$__cuda_sm70_votesync_ballot)
$__internal_81_$__cuda_sm70_votesync_ballot:
[----:B------:R-:W-:Y:S01]  /*d2b0*/  ISETP.NE.U32.AND P0, PT, R2, 0x1, PT ;  /* 0x000000010200780c */ /* 0x000fe20003f05070 */
[----:B------:R-:W-:Y:S01]  /*d2c0*/  IMAD.MOV.U32 R6, RZ, RZ, R0 ;  /* 0x000000ffff067224 */ /* 0x000fe200078e0000 */
[----:B------:R-:W-:Y:S04]  /*d2d0*/  WARPSYNC R187 ;  /* 0x000000bb00007348 */ /* 0x000fe80003800000 */
[----:B------:R-:W-:-:S07]  /*d2e0*/  IMAD.MOV.U32 R7, RZ, RZ, 0x0 ;  /* 0x00000000ff077424 */ /* 0x000fce00078e00ff */
[----:B------:R-:W-:-:S04]  /*d2f0*/  VOTE.ANY R2, PT, !P0 ;  /* 0x0000000000027806 */ /* 0x000fc800040e0100 */
[----:B------:R-:W-:Y:S01]  /*d300*/  LOP3.LUT R13, R2, R187, RZ, 0xc0, !PT ;  /* 0x000000bb020d7212 */ /* 0x000fe200078ec0ff */
[----:B------:R-:W-:Y:S06]  /*d310*/  RET.REL.NODEC R6 `(_ZN7cutlass13device_kernelIN5flash19enable_sm80_to_sm89INS1_16FlashAttnFwdSm80INS1_25CollectiveMainloopFwdSm80ILi8ELi2ELb0EN4cute5tupleIJNS5_1CILi128EEENS7_ILi64EEENS7_ILi192EEEEEELi192ENS_10bfloat16_tEfNS_4arch4Sm80ELb0ELb0ELb0ELb1ELb0ELb0ELb1ELb1EEENS1_21CollectiveEpilogueFwdINS6_IJS8_SA_S9_EEENS6_IJNS7_ILi1EEESI_SI_EEESC_SE_Li256ELb1ELb1ELb1ELb0EEENS1_36VarlenDynamicPersistentTileSchedulerILi128ELi64ELi256ELi256ELb1ELb1ELb0ELb0ELb1ELb1EEEEEEEEEvNT_6ParamsE) ;  /* 0xffff2ce006007950 */ /* 0x000fec0003c3ffff */
.L_x_3822:
        /* <DEDUP_REMOVED lines=14> */
.L_x_5026:


//--------------------- .text._ZN7cutlass13device_kernelIN5flash19enable_sm80_to_sm89INS1_16FlashAttnFwdSm80INS1_25CollectiveMainloopFwdSm80ILi8ELi2ELb0EN4cute5tupleIJNS5_1CILi128EEENS7_ILi64EEENS7_ILi192EEEEEELi192ENS_10bfloat16_tEfNS_4arch4Sm80ELb0ELb0ELb0ELb1ELb0ELb1ELb1ELb1EEENS1_21CollectiveEpilogueFwdINS6_IJS8_SA_S9_EEENS6_IJNS7_ILi1EEESI_SI_EEESC_SE_Li256ELb1ELb1ELb1ELb0EEENS1_36VarlenDynamicPersistentTileSchedulerILi128ELi64ELi256ELi256ELb1ELb1ELb0ELb0ELb1ELb1EEEEEEEEEvNT_6ParamsE --------------------------
	.section	.text._ZN7cutlass13device_kernelIN5flash19enable_sm80_to_sm89INS1_16FlashAttnFwdSm80INS1_25CollectiveMainloopFwdSm80ILi8ELi2ELb0EN4cute5tupleIJNS5_1CILi128EEENS7_ILi64EEENS7_ILi192EEEEEELi192ENS_10bfloat16_tEfNS_4arch4Sm80ELb0ELb0ELb0ELb1ELb0ELb1ELb1ELb1EEENS1_21CollectiveEpilogueFwdINS6_IJS8_SA_S9_EEENS6_IJNS7_ILi1EEESI_SI_EEESC_SE_Li256ELb1ELb1ELb1ELb0EEENS1_36VarlenDynamicPersistentTileSchedulerILi128ELi64ELi256ELi256ELb1ELb1ELb0ELb0ELb1ELb1EEEEEEEEEvNT_6ParamsE,"ax",@progbits
	.sectioninfo	@"SHI_REGISTERS=249"
	.align	128
.text._ZN7cutlass13device_kernelIN5flash19enable_sm80_to_sm89INS1_16FlashAttnFwdSm80INS1_25CollectiveMainloopFwdSm80ILi8ELi2ELb0EN4cute5tupleIJNS5_1CILi128EEENS7_ILi64EEENS7_ILi192EEEEEELi192ENS_10bfloat16_tEfNS_4arch4Sm80ELb0ELb0ELb0ELb1ELb0ELb1ELb1ELb1EEENS1_21CollectiveEpilogueFwdINS6_IJS8_SA_S9_EEENS6_IJNS7_ILi1EEESI_SI_EEESC_SE_Li256ELb1ELb1ELb1ELb0EEENS1_36VarlenDynamicPersistentTileSchedulerILi128ELi64ELi256ELi256ELb1ELb1ELb0ELb0ELb1ELb1EEEEEEEEEvNT_6ParamsE:
        .type           _ZN7cutlass13device_kernelIN5flash19enable_sm80_to_sm89INS1_16FlashAttnFwdSm80INS1_25CollectiveMainloopFwdSm80ILi8ELi2ELb0EN4cute5tupleIJNS5_1CILi128EEENS7_ILi64EEENS7_ILi192EEEEEELi192ENS_10bfloat16_tEfNS_4arch4Sm80ELb0ELb0ELb0ELb1ELb0ELb1ELb1ELb1EEENS1_21CollectiveEpilogueFwdINS6_IJS8_SA_S9_EEENS6_IJNS7_ILi1EEESI_SI_EEESC_SE_Li256ELb1ELb1ELb1ELb0EEENS1_36VarlenDynamicPersistentTileSchedulerILi128ELi64ELi256ELi256ELb1ELb1ELb0ELb0ELb1ELb1EEEEEEEEEvNT_6ParamsE,@function
        .size           _ZN7cutlass13device_kernelIN5flash19enable_sm80_to_sm89INS1_16FlashAttnFwdSm80INS1_25CollectiveMainloopFwdSm80ILi8ELi2ELb0EN4cute5tupleIJNS5_1CILi128EEENS7_ILi64EEENS7_ILi192EEEEEELi192ENS_10bfloat16_tEfNS_4arch4Sm80ELb0ELb0ELb0ELb1ELb0ELb1ELb1ELb1EEENS1_21CollectiveEpilogueFwdINS6_IJS8_SA_S9_EEENS6_IJNS7_ILi1EEESI_SI_EEESC_SE_Li256ELb1ELb1ELb1ELb0EEENS1_36VarlenDynamicPersistentTileSchedulerILi128ELi64ELi256ELi256ELb1ELb1ELb0ELb0ELb1ELb1EEEEEEEEEvNT_6ParamsE,(.L_x_5031 - _ZN7cutlass13device_kernelIN5flash19enable_sm80_to_sm89INS1_16FlashAttnFwdSm80INS1_25CollectiveMainloopFwdSm80ILi8ELi2ELb0EN4cute5tupleIJNS5_1CILi128EEENS7_ILi64EEENS7_ILi192EEEEEELi192ENS_10bfloat16_tEfNS_4arch4Sm80ELb0ELb0ELb0ELb1ELb0ELb1ELb1ELb1EEENS1_21CollectiveEpilogueFwdINS6_IJS8_SA_S9_EEENS6_IJNS7_ILi1EEESI_SI_EEESC_SE_Li256ELb1ELb1ELb1ELb0EEENS1_36VarlenDynamicPersistentTileSchedulerILi128ELi64ELi256ELi256ELb1ELb1ELb0ELb0ELb1ELb1EEEEEEEEEvNT_6ParamsE)
        .other          _ZN7cutlass13device_kernelIN5flash19enable_sm80_to_sm89INS1_16FlashAttnFwdSm80INS1_25CollectiveMainloopFwdSm80ILi8ELi2ELb0EN4cute5tupleIJNS5_1CILi128EEENS7_ILi64EEENS7_ILi192EEEEEELi192ENS_10bfloat16_tEfNS_4arch4Sm80ELb0ELb0ELb0ELb1ELb0ELb1ELb1ELb1EEENS1_21CollectiveEpilogueFwdINS6_IJS8_SA_S9_EEENS6_IJNS7_ILi1EEESI_SI_EEESC_SE_Li256ELb1ELb1ELb1ELb0EEENS1_36VarlenDynamicPersistentTileSchedulerILi128ELi64ELi256ELi256ELb1ELb1ELb0ELb0ELb1ELb1EEEEEEEEEvNT_6ParamsE,@"STO_CUDA_ENTRY STV_DEFAULT"
_ZN7cutlass13device_kernelIN5flash19enable_sm80_to_sm89INS1_16FlashAttnFwdSm80INS1_25CollectiveMainloopFwdSm80ILi8ELi2ELb0EN4cute5tupleIJNS5_1CILi128EEENS7_ILi64EEENS7_ILi192EEEEEELi192ENS_10bfloat16_tEfNS_4arch4Sm80ELb0ELb0ELb0ELb1ELb0ELb1ELb1ELb1EEENS1_21CollectiveEpilogueFwdINS6_IJS8_SA_S9_EEENS6_IJNS7_ILi1EEESI_SI_EEESC_SE_Li256ELb1ELb1ELb1ELb0EEENS1_36VarlenDynamicPersistentTileSchedulerILi128ELi64ELi256ELi256ELb1ELb1ELb0ELb0ELb1ELb1EEEEEEEEEvNT_6ParamsE:
        /* <DEDUP_REMOVED lines=54> */
.L_x_3828:
        /* <DEDUP_REMOVED lines=16> */
.L_x_3989:
        /* <DEDUP_REMOVED lines=16> */
.L_x_3990:
[----:B---3--:R-:W-:-:S05]  /*0560*/  IMAD R13, R13, c[0x0][0x538], RZ ;  /* 0x00014e000d0d7a24 */ /* 0x008fca00078e02ff */
[----:B------:R-:W-:-:S04]  /*0570*/  IADD3 R2, R13, R2, RZ ;  /* 0x000000020d027210 */ /* 0x000fc80007ffe0ff */
[----:B------:R-:W-:-:S13]  /*0580*/  ISETP.GT.AND P0, PT, R2, UR4, PT ;  /* 0x0000000402007c0c */ /* 0x000fda000bf04270 */
[----:B-12---:R-:W-:Y:S05]  /*0590*/  @!P0 BRA `(.L_x_3828) ;  /* 0xfffffdc000008947 */ /* 0x006fea000383ffff */
.L_x_3824:
[----:B-1----:R-:W-:-:S05]  /*05a0*/  IADD3 R200, -R13, R2, RZ ;  /* 0x000000020dc87210 */ /* 0x002fca0007ffe1ff */
[----:B------:R-:W-:-:S05]  /*05b0*/  IMAD R0, R9, c[0x0][0x538], R200 ;  /* 0x00014e0009007a24 */ /* 0x000fca00078e02c8 */
[----:B------:R-:W-:Y:S01]  /*05c0*/  ISETP.GT.AND P0, PT, R0, UR4, PT ;  /* 0x0000000400007c0c */ /* 0x000fe2000bf04270 */
[----:B------:R-:W-:-:S12]  /*05d0*/  BRA.DIV ~URZ, `(.L_x_3829) ;  /* 0x00016df27f007947 */ /* 0x000fd8000b800000 */
[----:B------:R-:W-:-:S04]  /*05e0*/  VOTE.ANY R7, PT, !P0 ;  /* 0x0000000000077806 */ /* 0x000fc800040e0100 */
.L_x_3991:
[----:B------:R1:W2:Y:S01]  /*05f0*/  POPC R203, R7 ;  /* 0x0000000700cb7309 */ /* 0x0002a20000000000 */
[----:B------:R-:W-:Y:S05]  /*0600*/  BRA.DIV ~URZ, `(.L_x_3830) ;  /* 0x00016e027f007947 */ /* 0x000fea000b800000 */
[----:B--2---:R2:W3:Y:S01]  /*0610*/  SHFL.IDX PT, R6, R6, R203, 0x1f ;  /* 0x00001fcb06067589 */ /* 0x0044e200000e0000 */
[----:B------:R-:W-:-:S03]  /*0620*/  MOV R11, RZ ;  /* 0x000000ff000b7202 */ /* 0x000fc60000000f00 */
[----:B------:R2:W4:Y:S04]  /*0630*/  SHFL.IDX PT, R5, R5, R203, 0x1f ;  /* 0x00001fcb05057589 */ /* 0x00052800000e0000 */
.L_x_3992:
[----:B------:R-:W-:Y:S01]  /*0640*/  ISETP.NE.AND P0, PT, R7, RZ, PT ;  /* 0x000000ff0700720c */ /* 0x000fe20003f05270 */
[----:B------:R-:W-:-:S12]  /*0650*/  BSSY B0, `(.L_x_3831) ;  /* 0x0000005000007945 */ /* 0x000fd80003800000 */
[----:B------:R-:W-:Y:S05]  /*0660*/  @!P0 BRA `(.L_x_3832) ;  /* 0x0000003000008947 */ /* 0x000fea0003800000 */
[----:B------:R-:W-:Y:S01]  /*0670*/  IADD3 R12, R203, -0x1, RZ ;  /* 0xffffffffcb0c7810 */ /* 0x000fe20007ffe0ff */
[----:B------:R-:W-:Y:S05]  /*0680*/  BRA.DIV ~URZ, `(.L_x_3833) ;  /* 0x00016e627f007947 */ /* 0x000fea000b800000 */
[----:B------:R1:W2:Y:S02]  /*0690*/  SHFL.IDX PT, R11, R9, R12, 0x1f ;  /* 0x00001f0c090b7589 */ /* 0x0002a400000e0000 */
.L_x_3832:
[----:B------:R-:W-:Y:S05]  /*06a0*/  BSYNC B0 ;  /* 0x0000000000007941 */ /* 0x000fea0003800000 */
.L_x_3831:
[----:B---3--:R-:W-:Y:S01]  /*06b0*/  IABS R0, R6 ;  /* 0x0000000600007213 */ /* 0x008fe20000000000 */
[----:B--2---:R-:W-:Y:S01]  /*06c0*/  IMAD R200, R11, c[0x0][0x538], R200 ;  /* 0x00014e000bc87a24 */ /* 0x004fe200078e02c8 */
[----:B----4-:R-:W-:Y:S02]  /*06d0*/  IABS R10, R5 ;  /* 0x00000005000a7213 */ /* 0x010fe40000000000 */
[----:B-1----:R-:W1:Y:S01]  /*06e0*/  I2F.RP R7, R0 ;  /* 0x0000000000077306 */ /* 0x002e620000209400 */
[----:B------:R-:W-:Y:S02]  /*06f0*/  IADD3 R203, R203, R4, RZ ;  /* 0x00000004cbcb7210 */ /* 0x000fe40007ffe0ff */
[----:B------:R-:W-:-:S05]  /*0700*/  IADD3 R201, -R200, UR4, RZ ;  /* 0x00000004c8c97c10 */ /* 0x000fca000fffe1ff */
[----:B------:R-:W2:Y:S08]  /*0710*/  I2F.RP R12, R10 ;  /* 0x0000000a000c7306 */ /* 0x000eb00000209400 */
[----:B-1----:R-:W1:Y:S08]  /*0720*/  MUFU.RCP R8, R7 ;  /* 0x0000000700087308 */ /* 0x002e700000001000 */
[----:B--2---:R-:W2:Y:S01]  /*0730*/  MUFU.RCP R12, R12 ;  /* 0x0000000c000c7308 */ /* 0x004ea20000001000 */
[----:B-1----:R-:W-:-:S02]  /*0740*/  IADD3 R8, R8, 0xffffffe, RZ ;  /* 0x0ffffffe08087810 */ /* 0x002fc40007ffe0ff */
[----:B------:R-:W-:-:S05]  /*0750*/  IABS R7, R201 ;  /* 0x000000c900077213 */ /* 0x000fca0000000000 */
        /* <DEDUP_REMOVED lines=10> */
[----:B------:R-:W-:-:S06]  /*0800*/  IMAD.HI.U32 R11, R9, R11, R8 ;  /* 0x0000000b090b7227 */ /* 0x000fcc00078e0008 */
        /* <DEDUP_REMOVED lines=20> */
[----:B------:R-:W-:Y:S01]  /*0950*/  IMAD R9, R7, R0, R2 ;  /* 0x0000000007097224 */ /* 0x000fe200078e0202 */
[----:B------:R-:W-:Y:S01]  /*0960*/  LOP3.LUT R0, R8, R5, RZ, 0x3c, !PT ;  /* 0x0000000508007212 */ /* 0x000fe200078e3cff */
[----:B------:R-:W-:-:S03]  /*0970*/  IMAD.IADD R201, R201, 0x1, -R6 ;  /* 0x00000001c9c97824 */ /* 0x000fc600078e0a06 */
        /* <DEDUP_REMOVED lines=9> */
[----:B------:R-:W-:-:S04]  /*0a10*/  IMAD.MOV R0, RZ, RZ, -R7 ;  /* 0x000000ffff007224 */ /* 0x000fc800078e0a07 */
[C---:B------:R-:W-:Y:S02]  /*0a20*/  IMAD R0, R5.reuse, R0, R8 ;  /* 0x0000000005007224 */ /* 0x040fe400078e0208 */
[----:B------:R-:W-:-:S04]  /*0a30*/  IMAD R5, R5, 0x1000000, R7 ;  /* 0x0100000005057824 */ /* 0x000fc800078e0207 */
[----:B------:R-:W-:Y:S01]  /*0a40*/  IMAD R202, R0, 0x10000, R5 ;  /* 0x0001000000ca7824 */ /* 0x000fe200078e0205 */
[----:B------:R-:W-:Y:S05]  /*0a50*/  BRA `(.L_x_3834) ;  /* 0x0000004000007947 */ /* 0x000fea0003800000 */
.L_x_3825:
[----:B-1----:R-:W-:Y:S01]  /*0a60*/  IMAD.MOV.U32 R201, RZ, RZ, RZ ;  /* 0x000000ffffc97224 */ /* 0x002fe200078e00ff */
[----:B------:R-:W-:Y:S01]  /*0a70*/  MOV R202, RZ ;  /* 0x000000ff00ca7202 */ /* 0x000fe20000000f00 */
[----:B------:R-:W-:Y:S01]  /*0a80*/  IMAD.U32 R200, RZ, RZ, UR4 ;  /* 0x00000004ffc87e24 */ /* 0x000fe2000f8e00ff */
[----:B------:R-:W-:Y:S02]  /*0a90*/  MOV R203, c[0x0][0x53c] ;  /* 0x00014f0000cb7a02 */ /* 0x000fe40000000f00 */
.L_x_3834:
[----:B------:R-:W-:Y:S01]  /*0aa0*/  ISETP.NE.AND P0, PT, R3, RZ, PT ;  /* 0x000000ff0300720c */ /* 0x000fe20003f05270 */
[----:B------:R-:W-:-:S12]  /*0ab0*/  WARPSYNC 0xffffffff ;  /* 0xffffffff00007948 */ /* 0x000fd80003800000 */
[----:B------:R1:W-:Y:S04]  /*0ac0*/  @!P0 STS.128 [0x24100], R200 ;  /* 0x024100c8ff008388 */ /* 0x0003e80000000c00 */
[----:B------:R-:W-:Y:S06]  /*0ad0*/  BAR.ARV 0x5, 0x100 ;  /* 0x0144000000007b1d */ /* 0x000fec0000002000 */
.L_x_3823:
[----:B-1----:R-:W-:-:S13]  /*0ae0*/  ISETP.GE.AND P0, PT, R203, c[0x0][0x53c], PT ;  /* 0x00014f00cb007a0c */ /* 0x002fda0003f06270 */
[----:B------:R-:W-:Y:S05]  /*0af0*/  @P0 EXIT ;  /* 0x000000000000094d */ /* 0x000fea0003800000 */
[----:B------:R-:W-:-:S04]  /*0b00*/  SHF.R.S32.HI R5, RZ, 0x1f, R146 ;  /* 0x0000001fff057819 */ /* 0x000fc80000011492 */
[CC--:B------:R-:W-:Y:S02]  /*0b10*/  LEA.HI R2, R5.reuse, R146.reuse, RZ, 0x4 ;  /* 0x0000009205027211 */ /* 0x0c0fe400078f20ff */
[----:B------:R-:W-:Y:S02]  /*0b20*/  LEA.HI R8, R5, R146, RZ, 0x3 ;  /* 0x0000009205087211 */ /* 0x000fe400078f18ff */
[----:B------:R-:W-:Y:S02]  /*0b30*/  LOP3.LUT R9, R2, 0xfffffff0, RZ, 0xc0, !PT ;  /* 0xfffffff002097812 */ /* 0x000fe400078ec0ff */
[----:B------:R-:W-:Y:S02]  /*0b40*/  SHF.R.S32.HI R7, RZ, 0x4, R2 ;  /* 0x00000004ff077819 */ /* 0x000fe40000011402 */
[----:B------:R-:W-:Y:S01]  /*0b50*/  LOP3.LUT R3, R8, 0xfffffff8, RZ, 0xc0, !PT ;  /* 0xfffffff808037812 */ /* 0x000fe200078ec0ff */
[----:B------:R-:W-:Y:S01]  /*0b60*/  IMAD.IADD R9, R146, 0x1, -R9 ;  /* 0x0000000192097824 */ /* 0x000fe200078e0a09 */
[----:B------:R-:W-:-:S02]  /*0b70*/  LEA.HI R2, R2, R7, RZ, 0x1 ;  /* 0x0000000702027211 */ /* 0x000fc400078f08ff */
[-C--:B------:R-:W-:Y:S01]  /*0b80*/  LEA.HI R10, R5, R146.reuse, RZ, 0x6 ;  /* 0x00000092050a7211 */ /* 0x080fe200078f30ff */
[----:B------:R-:W-:Y:S01]  /*0b90*/  IMAD.IADD R193, R146, 0x1, -R3 ;  /* 0x0000000192c17824 */ /* 0x000fe200078e0a03 */
[----:B------:R-:W-:Y:S02]  /*0ba0*/  SHF.R.S32.HI R4, RZ, 0x1f, R9 ;  /* 0x0000001fff047819 */ /* 0x000fe40000011409 */
[----:B------:R-:W-:Y:S01]  /*0bb0*/  LOP3.LUT R2, R2, 0xfffffffe, RZ, 0xc0, !PT ;  /* 0xfffffffe02027812 */ /* 0x000fe200078ec0ff */
[----:B------:R-:W-:Y:S01]  /*0bc0*/  IMAD.SHL.U32 R10, R10, 0x8, RZ ;  /* 0x000000080a0a7824 */ /* 0x000fe200078e00ff */
[----:B------:R-:W-:Y:S01]  /*0bd0*/  LEA.HI R4, R4, R9, RZ, 0x3 ;  /* 0x0000000904047211 */ /* 0x000fe200078f18ff */
[----:B------:R-:W-:Y:S01]  /*0be0*/  IMAD.SHL.U32 R208, R193, 0x8, RZ ;  /* 0x00000008c1d07824 */ /* 0x000fe200078e00ff */
[----:B------:R-:W-:Y:S01]  /*0bf0*/  LEA.HI R140, R5, R146, RZ, 0x5 ;  /* 0x00000092058c7211 */ /* 0x000fe200078f28ff */
[----:B------:R-:W-:Y:S01]  /*0c00*/  IMAD.IADD R2, R7, 0x1, -R2 ;  /* 0x0000000107027824 */ /* 0x000fe200078e0a02 */
[----:B------:R-:W-:-:S02]  /*0c10*/  SHF.R.S32.HI R7, RZ, 0x3, R8 ;  /* 0x00000003ff077819 */ /* 0x000fc40000011408 */
[----:B------:R-:W-:Y:S01]  /*0c20*/  LOP3.LUT R6, R4, 0xfffffff8, RZ, 0xc0, !PT ;  /* 0xfffffff804067812 */ /* 0x000fe200078ec0ff */
[----:B------:R-:W-:Y:S01]  /*0c30*/  IMAD.SHL.U32 R0, R2, 0x8, RZ ;  /* 0x0000000802007824 */ /* 0x000fe200078e00ff */
[----:B------:R-:W-:Y:S01]  /*0c40*/  LEA.HI R5, R5, R146, RZ, 0x2 ;  /* 0x0000009205057211 */ /* 0x000fe200078f10ff */
[----:B------:R-:W-:Y:S01]  /*0c50*/  IMAD.SHL.U32 R7, R7, 0x40, RZ ;  /* 0x0000004007077824 */ /* 0x000fe200078e00ff */
[----:B------:R-:W-:Y:S01]  /*0c60*/  LOP3.LUT R10, R10, 0x7ffffe00, RZ, 0xc0, !PT ;  /* 0x7ffffe000a0a7812 */ /* 0x000fe200078ec0ff */
[----:B------:R-:W-:Y:S01]  /*0c70*/  IMAD.IADD R6, R9, 0x1, -R6 ;  /* 0x0000000109067824 */ /* 0x000fe200078e0a06 */
[--C-:B------:R-:W-:Y:S01]  /*0c80*/  SHF.R.S32.HI R213, RZ, 0x2, R5.reuse ;  /* 0x00000002ffd57819 */ /* 0x100fe20000011405 */
[----:B------:R-:W-:Y:S01]  /*0c90*/  IMAD.SHL.U32 R9, R193, 0x40, RZ ;  /* 0x00000040c1097824 */ /* 0x000fe200078e00ff */
[----:B------:R-:W-:Y:S01]  /*0ca0*/  LOP3.LUT R7, R7, 0x1c0, RZ, 0xc0, !PT ;  /* 0x000001c007077812 */ /* 0x000fe200078ec0ff */
[----:B------:R-:W-:Y:S01]  /*0cb0*/  IMAD.SHL.U32 R3, R6, 0x40, RZ ;  /* 0x0000004006037824 */ /* 0x000fe200078e00ff */
[----:B------:R-:W-:-:S02]  /*0cc0*/  SHF.R.S32.HI R212, RZ, 0x1f, R5 ;  /* 0x0000001fffd47819 */ /* 0x000fc40000011405 */
[----:B------:R-:W-:Y:S02]  /*0cd0*/  SHF.R.U32.HI R139, RZ, 0x3, R7 ;  /* 0x00000003ff8b7819 */ /* 0x000fe40000011607 */
[----:B------:R-:W-:Y:S02]  /*0ce0*/  LOP3.LUT R3, R3, 0x1c0, RZ, 0xc0, !PT ;  /* 0x000001c003037812 */ /* 0x000fe400078ec0ff */
[----:B------:R-:W-:Y:S02]  /*0cf0*/  LOP3.LUT R7, R7, 0x38, R208, 0xf8, !PT ;  /* 0x0000003807077812 */ /* 0x000fe400078ef8d0 */
[----:B------:R-:W-:Y:S02]  /*0d00*/  LOP3.LUT R0, R3, 0x8, R0, 0xf8, !PT ;  /* 0x0000000803007812 */ /* 0x000fe400078ef800 */
[----:B------:R-:W-:Y:S01]  /*0d10*/  LOP3.LUT R139, R10, R7, R139, 0xf6, !PT ;  /* 0x000000070a8b7212 */ /* 0x000fe200078ef68b */
[----:B------:R-:W-:Y:S01]  /*0d20*/  IMAD.SHL.U32 R7, R4, 0x40, RZ ;  /* 0x0000004004077824 */ /* 0x000fe200078e00ff */
[----:B------:R-:W-:Y:S01]  /*0d30*/  SHF.R.U32.HI R3, RZ, 0x3, R3 ;  /* 0x00000003ff037819 */ /* 0x000fe20000011603 */
[----:B------:R-:W-:Y:S01]  /*0d40*/  IMAD.MOV.U32 R4, RZ, RZ, 0x20 ;  /* 0x00000020ff047424 */ /* 0x000fe200078e00ff */
[----:B------:R-:W-:Y:S01]  /*0d50*/  SHF.R.S32.HI R140, RZ, 0x5, R140 ;  /* 0x00000005ff8c7819 */ /* 0x000fe2000001148c */
[----:B------:R-:W-:Y:S01]  /*0d60*/  IMAD.SHL.U32 R139, R139, 0x2, RZ ;  /* 0x000000028b8b7824 */ /* 0x000fe200078e00ff */
[----:B------:R-:W-:-:S02]  /*0d70*/  LEA.HI R212, R212, R213, RZ, 0x3 ;  /* 0x000000d5d4d47211 */ /* 0x000fc400078f18ff */
[----:B------:R-:W-:Y:S01]  /*0d80*/  LOP3.LUT R0, R0, R3, RZ, 0x3c, !PT ;  /* 0x0000000300007212 */ /* 0x000fe200078e3cff */
[C---:B------:R-:W-:Y:S01]  /*0d90*/  IMAD.SHL.U32 R3, R140.reuse, 0x400, RZ ;  /* 0x000004008c037824 */ /* 0x040fe200078e00ff */
[----:B------:R-:W-:Y:S01]  /*0da0*/  LOP3.LUT R9, R9, 0x1c0, RZ, 0xc0, !PT ;  /* 0x000001c009097812 */ /* 0x000fe200078ec0ff */
[----:B------:R-:W-:Y:S01]  /*0db0*/  IMAD.SHL.U32 R140, R140, 0x200, RZ ;  /* 0x000002008c8c7824 */ /* 0x000fe200078e00ff */
[----:B------:R-:W-:Y:S02]  /*0dc0*/  LOP3.LUT R7, R7, 0xfffffe00, RZ, 0xc0, !PT ;  /* 0xfffffe0007077812 */ /* 0x000fe400078ec0ff */
[----:B------:R-:W-:Y:S02]  /*0dd0*/  LOP3.LUT R212, R212, 0xfffffff8, RZ, 0xc0, !PT ;  /* 0xfffffff8d4d47812 */ /* 0x000fe400078ec0ff */
[----:B------:R-:W-:Y:S02]  /*0de0*/  LOP3.LUT R5, R5, 0xfffffffc, RZ, 0xc0, !PT ;  /* 0xfffffffc05057812 */ /* 0x000fe400078ec0ff */
[----:B------:R-:W-:Y:S01]  /*0df0*/  LOP3.LUT R8, R9, 0x8, R8, 0xf8, !PT ;  /* 0x0000000809087812 */ /* 0x000fe200078ef808 */
[----:B------:R-:W-:Y:S01]  /*0e00*/  IMAD.IADD R212, R213, 0x1, -R212 ;  /* 0x00000001d5d47824 */ /* 0x000fe200078e0ad4 */
[----:B------:R-:W-:Y:S01]  /*0e10*/  SHF.R.U32.HI R9, RZ, 0x3, R9 ;  /* 0x00000003ff097819 */ /* 0x000fe20000011609 */
[----:B------:R-:W-:Y:S01]  /*0e20*/  IMAD.IADD R210, R146, 0x1, -R5 ;  /* 0x0000000192d27824 */ /* 0x000fe200078e0a05 */
[----:B------:R-:W-:Y:S01]  /*0e30*/  R2P PR, R6, 0x6 ;  /* 0x0000000606007804 */ /* 0x000fe20000000000 */
[----:B------:R-:W-:Y:S01]  /*0e40*/  IMAD.MOV.U32 R5, RZ, RZ, 0x40 ;  /* 0x00000040ff057424 */ /* 0x000fe200078e00ff */
[-C--:B------:R-:W-:Y:S01]  /*0e50*/  IADD3 R3, R0, R7.reuse, R3 ;  /* 0x0000000700037210 */ /* 0x080fe20007ffe003 */
[----:B------:R-:W-:Y:S01]  /*0e60*/  IMAD.SHL.U32 R211, R212, 0x40, RZ ;  /* 0x00000040d4d37824 */ /* 0x000fe200078e00ff */
[----:B------:R-:W-:Y:S01]  /*0e70*/  LOP3.LUT R0, R0, R7, RZ, 0xfc, !PT ;  /* 0x0000000700007212 */ /* 0x000fe200078efcff */
[----:B------:R-:W-:Y:S01]  /*0e80*/  IMAD.SHL.U32 R144, R210, 0x8, RZ ;  /* 0x00000008d2907824 */ /* 0x000fe200078e00ff */
[----:B------:R-:W-:Y:S01]  /*0e90*/  LOP3.LUT R9, R8, R9, RZ, 0x3c, !PT ;  /* 0x0000000908097212 */ /* 0x000fe200078e3cff */
[----:B------:R-:W-:Y:S01]  /*0ea0*/  IMAD.SHL.U32 R142, R210, 0x4, RZ ;  /* 0x00000004d28e7824 */ /* 0x000fe200078e00ff */
[----:B------:R-:W-:-:S02]  /*0eb0*/  SEL R191, R4, 0xffffffe0, !P1 ;  /* 0xffffffe004bf7807 */ /* 0x000fc40004800000 */
[----:B------:R-:W-:Y:S01]  /*0ec0*/  LEA R194, R3, 0x18100, 0x1 ;  /* 0x0001810003c27811 */ /* 0x000fe200078e08ff */
[----:B------:R-:W-:Y:S01]  /*0ed0*/  IMAD R2, R2, 0x200, R9 ;  /* 0x0000020002027824 */ /* 0x000fe200078e0209 */
[----:B------:R-:W-:Y:S02]  /*0ee0*/  LEA R188, R0, 0x100, 0x1 ;  /* 0x0000010000bc7811 */ /* 0x000fe400078e08ff */
[----:B------:R-:W-:Y:S01]  /*0ef0*/  SEL R3, R5, 0xffffffc0, !P2 ;  /* 0xffffffc005037807 */ /* 0x000fe20005000000 */
[----:B------:R-:W-:Y:S01]  /*0f00*/  IMAD.IADD R0, R194, 0x1, R191 ;  /* 0x00000001c2007824 */ /* 0x000fe200078e02bf */
[----:B------:R-:W-:Y:S01]  /*0f10*/  LOP3.LUT R211, R211, 0x1c0, RZ, 0xc0, !PT ;  /* 0x000001c0d3d37812 */ /* 0x000fe200078ec0ff */
[----:B------:R-:W-:Y:S01]  /*0f20*/  IMAD.IADD R214, R191, 0x1, R188 ;  /* 0x00000001bfd67824 */ /* 0x000fe200078e02bc */
[----:B------:R-:W-:Y:S01]  /*0f30*/  IADD3 R209, R208, 0x40, RZ ;  /* 0x00000040d0d17810 */ /* 0x000fe20007ffe0ff */
[--C-:B------:R-:W-:Y:S01]  /*0f40*/  IMAD.IADD R190, R194, 0x1, R3.reuse ;  /* 0x00000001c2be7824 */ /* 0x100fe200078e0203 */
[----:B------:R-:W-:Y:S01]  /*0f50*/  IADD3 R208, R208, 0x80, RZ ;  /* 0x00000080d0d07810 */ /* 0x000fe20007ffe0ff */
[----:B------:R-:W-:Y:S01]  /*0f60*/  IMAD.IADD R189, R0, 0x1, R3 ;  /* 0x0000000100bd7824 */ /* 0x000fe200078e0203 */
[----:B------:R-:W-:Y:S01]  /*0f70*/  SHF.R.S32.HI R145, RZ, 0x1f, R144 ;  /* 0x0000001fff917819 */ /* 0x000fe20000011490 */
[C---:B------:R-:W-:Y:S01]  /*0f80*/  IMAD.IADD R214, R3.reuse, 0x1, R214 ;  /* 0x0000000103d67824 */ /* 0x040fe200078e02d6 */
[C---:B------:R-:W-:Y:S01]  /*0f90*/  IADD3 R138, R142.reuse, 0x10, RZ ;  /* 0x000000108e8a7810 */ /* 0x040fe20007ffe0ff */
[----:B------:R-:W-:Y:S01]  /*0fa0*/  IMAD.IADD R147, R3, 0x1, R188 ;  /* 0x0000000103937824 */ /* 0x000fe200078e02bc */
[----:B------:R-:W-:-:S02]  /*0fb0*/  IADD3 R137, R142, 0x30, RZ ;  /* 0x000000308e897810 */ /* 0x000fc40007ffe0ff */
[----:B------:R-:W-:Y:S02]  /*0fc0*/  IADD3 R136, R142, 0x50, RZ ;  /* 0x000000508e887810 */ /* 0x000fe40007ffe0ff */
[----:B------:R-:W-:Y:S02]  /*0fd0*/  SHF.R.U32.HI R141, RZ, 0x3, R211 ;  /* 0x00000003ff8d7819 */ /* 0x000fe400000116d3 */
[C---:B------:R-:W-:Y:S02]  /*0fe0*/  IADD3 R10, R139.reuse, 0x100, RZ ;  /* 0x000001008b0a7810 */ /* 0x040fe40007ffe0ff */
[----:B------:R-:W-:Y:S02]  /*0ff0*/  IADD3 R11, R139, 0xc100, RZ ;  /* 0x0000c1008b0b7810 */ /* 0x000fe40007ffe0ff */
[----:B------:R-:W-:Y:S02]  /*1000*/  LEA R192, R2, 0xc100, 0x1 ;  /* 0x0000c10002c07811 */ /* 0x000fe400078e08ff */
.L_x_3988:
[----:B------:R-:W-:-:S04]  /*1010*/  IMAD.MOV.U32 R6, RZ, RZ, 0x4 ;  /* 0x00000004ff067424 */ /* 0x000fc800078e00ff */
[----:B------:R-:W-:-:S05]  /*1020*/  IMAD.WIDE R8, R203, R6, c[0x0][0x588] ;  /* 0x00016200cb087625 */ /* 0x000fca00078e0206 */
        /* <DEDUP_REMOVED lines=40> */
.L_x_3835:
[----:B------:R-:W-:-:S04]  /*12b0*/  ISETP.NE.U32.AND P0, PT, RZ, c[0x0][0x368], PT ;  /* 0x0000da00ff007a0c */ /* 0x000fc80003f05070 */
[----:B------:R-:W-:-:S13]  /*12c0*/  ISETP.NE.AND.EX P0, PT, RZ, c[0x0][0x36c], PT, P0 ;  /* 0x0000db00ff007a0c */ /* 0x000fda0003f05300 */
[----:B------:R-:W-:Y:S05]  /*12d0*/  @!P0 BRA `(.L_x_3836) ;  /* 0x0000004000008947 */ /* 0x000fea0003800000 */
[----:B---3--:R-:W-:-:S04]  /*12e0*/  LEA R12, P0, R215, c[0x0][0x368], 0x2 ;  /* 0x0000da00d70c7a11 */ /* 0x008fc800078010ff */
[----:B------:R-:W-:-:S05]  /*12f0*/  LEA.HI.X R13, R215, c[0x0][0x36c], R88, 0x2, P0 ;  /* 0x0000db00d70d7a11 */ /* 0x000fca00000f1458 */
[----:B------:R1:W5:Y:S01]  /*1300*/  LDG.E R3, [R12.64] ;  /* 0x000000080c037981 */ /* 0x000362000c1e1900 */
[----:B------:R-:W-:Y:S05]  /*1310*/  BRA `(.L_x_3837) ;  /* 0x0000005000007947 */ /* 0x000fea0003800000 */
.L_x_3836:
[----:B------:R-:W-:Y:S01]  /*1320*/  MOV R3, c[0x0][0x1d0] ;  /* 0x0000740000037a02 */ /* 0x000fe20000000f00 */
[----:B------:R-:W-:Y:S05]  /*1330*/  @!P6 BRA `(.L_x_3837) ;  /* 0x000000300000e947 */ /* 0x000fea0003800000 */
[----:B------:R-:W2:Y:S04]  /*1340*/  LDG.E R3, [R12.64] ;  /* 0x000000080c037981 */ /* 0x000ea8000c1e1900 */
[----:B------:R-:W2:Y:S02]  /*1350*/  LDG.E R0, [R12.64+0x4] ;  /* 0x000004080c007981 */ /* 0x000ea4000c1e1900 */
[----:B--2---:R-:W-:Y:S02]  /*1360*/  IADD3 R3, -R3, R0, RZ ;  /* 0x0000000003037210 */ /* 0x004fe40007ffe1ff */
.L_x_3837:
[----:B------:R-:W2:Y:S04]  /*1370*/  @P5 LDG.E R0, [R8.64] ;  /* 0x0000000808005981 */ /* 0x000ea8000c1e1900 */
[----:B------:R-:W2:Y:S01]  /*1380*/  @P5 LDG.E R5, [R8.64+0x4] ;  /* 0x0000040808055981 */ /* 0x000ea2000c1e1900 */
        /* <DEDUP_REMOVED lines=13> */
[----:B------:R-:W-:Y:S01]  /*1460*/  IMAD.MOV.U32 R7, RZ, RZ, RZ ;  /* 0x000000ffff077224 */ /* 0x000fe200078e00ff */
[----:B------:R-:W-:Y:S02]  /*1470*/  LOP3.LUT R218, R218, 0xff, RZ, 0xc0, !PT ;  /* 0x000000ffdada7812 */ /* 0x000fe400078ec0ff */
[----:B------:R-:W-:-:S04]  /*1480*/  ISETP.NE.AND P1, PT, R202, RZ, PT ;  /* 0x000000ffca00720c */ /* 0x000fc80003f25270 */
[----:B------:R-:W-:Y:S01]  /*1490*/  SEL R94, R202, c[0x0][0x338], P1 ;  /* 0x0000ce00ca5e7a07 */ /* 0x000fe20000800000 */
[----:B--2---:R-:W-:Y:S02]  /*14a0*/  @P5 IMAD.IADD R90, R5, 0x1, -R0 ;  /* 0x00000001055a5824 */ /* 0x004fe400078e0a00 */
        /* <DEDUP_REMOVED lines=34> */
.L_x_3839:
[----:B-1----:R-:W-:Y:S05]  /*16d0*/  BSYNC B0 ;  /* 0x0000000000007941 */ /* 0x002fea0003800000 */
.L_x_3838:
        /* <DEDUP_REMOVED lines=31> */
[C---:B------:R-:W-:Y:S02]  /*18d0*/  IADD3 R13, P0, R7.reuse, R2, RZ ;  /* 0x00000002070d7210 */ /* 0x040fe40007f1e0ff */
        /* <DEDUP_REMOVED lines=49> */
[C---:B------:R-:W-:Y:S01]  /*1bf0*/  @P1 LEA R22, P0, R7.reuse, c[0x0][0x220], 0x1 ;  /* 0x0000880007161a11 */ /* 0x040fe200078008ff */
        /* <DEDUP_REMOVED lines=43> */
[----:B------:R-:W-:Y:S01]  /*1eb0*/  IMAD.MOV.U32 R8, RZ, RZ, R160 ;  /* 0x000000ffff087224 */ /* 0x000fe200078e00a0 */
[----:B------:R-:W-:Y:S01]  /*1ec0*/  LOP3.LUT R216, R216, 0xfffffffd, RZ, 0xc0, !PT ;  /* 0xfffffffdd8d87812 */ /* 0x000fe200078ec0ff */
[----:B------:R-:W-:Y:S01]  /*1ed0*/  IMAD.MOV.U32 R9, RZ, RZ, R95 ;  /* 0x000000ffff097224 */ /* 0x000fe200078e005f */
[----:B------:R-:W-:Y:S01]  /*1ee0*/  ULDC.U8 UR4, c[0x0][0x298] ;  /* 0x0000a60000047ab9 */ /* 0x000fe20000000000 */
[-C--:B------:R-:W-:Y:S02]  /*1ef0*/  IMAD R2, R0, R101.reuse, R2 ;  /* 0x0000006500027224 */ /* 0x080fe400078e0202 */
[----:B------:R-:W-:-:S03]  /*1f00*/  IMAD.WIDE.U32 R8, R15, R101, R8 ;  /* 0x000000650f087225 */ /* 0x000fc600078e0008 */
[----:B------:R-:W-:Y:S01]  /*1f10*/  @P0 IADD3 R13, R5, -0x2, RZ ;  /* 0xfffffffe050d0810 */ /* 0x000fe20007ffe0ff */
[----:B------:R-:W-:Y:S01]  /*1f20*/  IMAD.IADD R2, R9, 0x1, R2 ;  /* 0x0000000109027824 */ /* 0x000fe200078e0202 */
[----:B------:R-:W-:Y:S01]  /*1f30*/  @P2 LEA R18, P6, R8, c[0x0][0x250], 0x1 ;  /* 0x0000940008122a11 */ /* 0x000fe200078c08ff */
[----:B------:R-:W-:Y:S01]  /*1f40*/  IMAD R172, R7, c[0x0][0x290], RZ ;  /* 0x0000a40007ac7a24 */ /* 0x000fe200078e02ff */
        /* <DEDUP_REMOVED lines=24> */
[C---:B------:R-:W-:Y:S01]  /*20d0*/  IMAD R170, R213.reuse, c[0x0][0x284], R170 ;  /* 0x0000a100d5aa7a24 */ /* 0x040fe200078e02aa */
[----:B------:R-:W-:Y:S01]  /*20e0*/  @P0 LEA.HI.X R21, R16, c[0x0][0x224], R0, 0x1, P6 ;  /* 0x0000890010150a11 */ /* 0x000fe200030f0c00 */
[----:B------:R-:W-:Y:S01]  /*20f0*/  IMAD R127, R156, c[0x0][0x21c], R127 ;  /* 0x000087009c7f7a24 */ /* 0x000fe200078e027f */
[----:B------:R-:W-:Y:S01]  /*2100*/  SEL R2, RZ, c[0x0][0x27c], !P2 ;  /* 0x00009f00ff027a07 */ /* 0x000fe20005000000 */
[----:B------:R-:W-:Y:S01]  /*2110*/  IMAD.WIDE.U32 R174, R213, c[0x0][0x280], R144 ;  /* 0x0000a000d5ae7a25 */ /* 0x000fe200078e0090 */
[-C--:B------:R-:W-:Y:S01]  /*2120*/  SEL R0, R8, R17.reuse, !P2 ;  /* 0x0000001108007207 */ /* 0x080fe20005000000 */
[----:B------:R2:W-:Y:S01]  /*2130*/  @P1 LDGSTS.E.BYPASS.LTC128B.128 [R139+0x1100], [R22.64], !P5 ;  /* 0x01100000168b1fae */ /* 0x0005e2000e901d48 */
[----:B------:R-:W-:Y:S01]  /*2140*/  ISETP.GE.AND P2, PT, R144, c[0x0][0x27c], PT ;  /* 0x00009f0090007a0c */ /* 0x000fe20003f46270 */
[----:B------:R-:W-:Y:S01]  /*2150*/  IMAD.IADD R2, R13, 0x1, R2 ;  /* 0x000000010d027824 */ /* 0x000fe200078e0202 */
[----:B------:R-:W-:Y:S01]  /*2160*/  ISETP.GE.AND P6, PT, R14, c[0x0][0x27c], PT ;  /* 0x00009f000e007a0c */ /* 0x000fe20003fc6270 */
[C---:B------:R-:W-:Y:S01]  /*2170*/  IMAD R172, R213.reuse, c[0x0][0x294], R172 ;  /* 0x0000a500d5ac7a24 */ /* 0x040fe200078e02ac */
[CC--:B------:R-:W-:Y:S01]  /*2180*/  SEL R4, R8.reuse, R17.reuse, !P2 ;  /* 0x0000001108047207 */ /* 0x0c0fe20005000000 */
[C---:B------:R-:W-:Y:S01]  /*2190*/  IMAD.WIDE.U32 R176, R213.reuse, c[0x0][0x290], R144 ;  /* 0x0000a400d5b07a25 */ /* 0x040fe200078e0090 */
[----:B------:R-:W-:Y:S01]  /*21a0*/  SEL R17, R8, R17, !P6 ;  /* 0x0000001108117207 */ /* 0x000fe20007000000 */
[----:B------:R2:W-:Y:S01]  /*21b0*/  @P1 LDGSTS.E.BYPASS.LTC128B.128 [R139+0x3100], [R22.64+0x80], !P4 ;  /* 0x03100080168b1fae */ /* 0x0005e2000e101d48 */
[----:B------:R-:W-:Y:S01]  /*21c0*/  SEL R5, RZ, c[0x0][0x27c], !P2 ;  /* 0x00009f00ff057a07 */ /* 0x000fe20005000000 */
[----:B------:R-:W-:-:S02]  /*21d0*/  IMAD.WIDE.U32 R8, R213, c[0x0][0x280], R142 ;  /* 0x0000a000d5087a25 */ /* 0x000fc400078e008e */
[----:B------:R2:W-:Y:S02]  /*21e0*/  @P1 LDGSTS.E.BYPASS.LTC128B.128 [R139+0x5100], [R22.64+0x100], !P3 ;  /* 0x05100100168b1fae */ /* 0x0005e4000d901d48 */
[----:B------:R-:W-:Y:S01]  /*21f0*/  IMAD.IADD R5, R144, 0x1, R5 ;  /* 0x0000000190057824 */ /* 0x000fe200078e0205 */
[----:B-1----:R-:W-:Y:S01]  /*2200*/  SEL R19, RZ, c[0x0][0x27c], !P6 ;  /* 0x00009f00ff137a07 */ /* 0x002fe20007000000 */
[----:B------:R-:W-:Y:S01]  /*2210*/  IMAD.IADD R171, R170, 0x1, R9 ;  /* 0x00000001aaab7824 */ /* 0x000fe200078e0209 */
[C---:B------:R-:W-:Y:S01]  /*2220*/  IADD3 R164, P6, R213.reuse, R164, RZ ;  /* 0x000000a4d5a47210 */ /* 0x040fe20007fde0ff */
[----:B------:R-:W-:Y:S01]  /*2230*/  IMAD.WIDE.U32 R24, R213, c[0x0][0x290], R142 ;  /* 0x0000a400d5187a25 */ /* 0x000fe200078e008e */
[----:B------:R-:W-:Y:S01]  /*2240*/  SHF.R.S32.HI R16, RZ, 0x1f, R5 ;  /* 0x0000001fff107819 */ /* 0x000fe20000011405 */
[----:B------:R-:W0:Y:S01]  /*2250*/  LDGDEPBAR ;  /* 0x00000000000079af */ /* 0x000e220000000000 */
[----:B------:R-:W-:Y:S01]  /*2260*/  SHF.R.S32.HI R9, RZ, 0x1f, R2 ;  /* 0x0000001fff097819 */ /* 0x000fe20000011402 */
[----:B------:R-:W-:Y:S01]  /*2270*/  IMAD.X R165, R6, 0x1, R7, P6 ;  /* 0x0000000106a57824 */ /* 0x000fe200030e0607 */
[----:B------:R-:W-:Y:S01]  /*2280*/  LOP3.LUT P6, RZ, R212, 0x4, RZ, 0xc0, !PT ;  /* 0x00000004d4ff7812 */ /* 0x000fe200078cc0ff */
        /* <DEDUP_REMOVED lines=9> */
[----:B------:R-:W-:Y:S01]  /*2320*/  IMAD.IADD R175, R175, 0x1, R170 ;  /* 0x00000001afaf7824 */ /* 0x000fe200078e02aa */
[----:B------:R-:W-:Y:S01]  /*2330*/  LEA.HI R7, R7, R4, RZ, 0x4 ;  /* 0x0000000407077211 */ /* 0x000fe200078f20ff */
[----:B------:R-:W-:Y:S01]  /*2340*/  IMAD.MOV.U32 R170, RZ, RZ, R8 ;  /* 0x000000ffffaa7224 */ /* 0x000fe200078e0008 */
[-C--:B------:R-:W-:Y:S01]  /*2350*/  LEA.HI R4, R9, R2.reuse, RZ, 0x3 ;  /* 0x0000000209047211 */ /* 0x080fe200078f18ff */
[----:B------:R-:W-:Y:S01]  /*2360*/  IMAD.IADD R177, R177, 0x1, R172 ;  /* 0x00000001b1b17824 */ /* 0x000fe200078e02ac */
[----:B------:R-:W-:Y:S01]  /*2370*/  SHF.R.S32.HI R7, RZ, 0x4, R7 ;  /* 0x00000004ff077819 */ /* 0x000fe20000011407 */
[----:B------:R-:W-:Y:S01]  /*2380*/  IMAD.IADD R173, R172, 0x1, R25 ;  /* 0x00000001acad7824 */ /* 0x000fe200078e0219 */
[----:B------:R-:W-:Y:S01]  /*2390*/  LEA.HI R9, R9, R2, RZ, 0x6 ;  /* 0x0000000209097211 */ /* 0x000fe200078f30ff */
[----:B------:R-:W-:Y:S01]  /*23a0*/  IMAD.MOV.U32 R172, RZ, RZ, R24 ;  /* 0x000000ffffac7224 */ /* 0x000fe200078e0018 */
[----:B------:R-:W-:Y:S01]  /*23b0*/  LEA.HI R16, R16, R5, RZ, 0x6 ;  /* 0x0000000510107211 */ /* 0x000fe200078f30ff */
[----:B------:R-:W-:Y:S01]  /*23c0*/  IMAD.MOV.U32 R96, RZ, RZ, 0x1 ;  /* 0x00000001ff607424 */ /* 0x000fe200078e00ff */
[----:B------:R-:W-:Y:S01]  /*23d0*/  SHF.R.S32.HI R5, RZ, 0x1f, R0 ;  /* 0x0000001fff057819 */ /* 0x000fe20000011400 */
[----:B------:R-:W-:Y:S01]  /*23e0*/  IMAD.SHL.U32 R9, R9, 0x40, RZ ;  /* 0x0000004009097824 */ /* 0x000fe200078e00ff */
[----:B------:R-:W-:Y:S01]  /*23f0*/  LEA.HI.SX32 R122, R6, R7, 0x1d ;  /* 0x00000007067a7211 */ /* 0x000fe200078feaff */
[----:B------:R-:W-:Y:S01]  /*2400*/  IMAD.SHL.U32 R16, R16, 0x40, RZ ;  /* 0x0000004010107824 */ /* 0x000fe200078e00ff */
[----:B------:R-:W-:Y:S01]  /*2410*/  SHF.R.S32.HI R8, RZ, 0x1f, R19 ;  /* 0x0000001fff087819 */ /* 0x000fe20000011413 */
[----:B------:R-:W-:Y:S01]  /*2420*/  IMAD.MOV.U32 R112, RZ, RZ, c[0x0][0x290] ;  /* 0x0000a400ff707624 */ /* 0x000fe200078e00ff */
[----:B------:R-:W-:Y:S01]  /*2430*/  LOP3.LUT R24, R211, 0x38, R4, 0xf8, !PT ;  /* 0x00000038d3187812 */ /* 0x000fe200078ef804 */
[----:B------:R-:W-:Y:S01]  /*2440*/  IMAD.MOV.U32 R116, RZ, RZ, c[0x0][0x280] ;  /* 0x0000a000ff747624 */ /* 0x000fe200078e00ff */
[----:B------:R-:W-:Y:S01]  /*2450*/  LEA.HI R5, R5, R0, RZ, 0x4 ;  /* 0x0000000005057211 */ /* 0x000fe200078f20ff */
[----:B-----5:R-:W-:Y:S01]  /*2460*/  IMAD.WIDE.U32 R176, R85, c[0x0][0x290], R176 ;  /* 0x0000a40055b07a25 */ /* 0x020fe200078e00b0 */
[----:B------:R-:W-:-:S02]  /*2470*/  LOP3.LUT R18, R211, 0x38, R6, 0xf8, !PT ;  /* 0x00000038d3127812 */ /* 0x000fc400078ef806 */
[----:B------:R-:W-:Y:S01]  /*2480*/  SHF.R.S32.HI R7, RZ, 0x1f, R122 ;  /* 0x0000001fff077819 */ /* 0x000fe2000001147a */
[C---:B------:R-:W-:Y:S01]  /*2490*/  IMAD.WIDE.U32 R174, R85.reuse, c[0x0][0x280], R174 ;  /* 0x0000a00055ae7a25 */ /* 0x040fe200078e00ae */
[----:B------:R-:W-:Y:S02]  /*24a0*/  SHF.R.S32.HI R0, RZ, 0x1f, R17 ;  /* 0x0000001fff007819 */ /* 0x000fe40000011411 */
[----:B------:R-:W-:Y:S01]  /*24b0*/  LEA.HI R2, R8, R19, RZ, 0x3 ;  /* 0x0000001308027211 */ /* 0x000fe200078f18ff */
[----:B------:R-:W-:Y:S01]  /*24c0*/  IMAD.WIDE.U32 R172, R85, c[0x0][0x290], R172 ;  /* 0x0000a40055ac7a25 */ /* 0x000fe200078e00ac */
[----:B------:R-:W-:Y:S02]  /*24d0*/  LOP3.LUT R9, R9, 0xfffff000, RZ, 0xc0, !PT ;  /* 0xfffff00009097812 */ /* 0x000fe400078ec0ff */
[-C--:B------:R-:W-:Y:S01]  /*24e0*/  LOP3.LUT R117, R24, R141.reuse, RZ, 0x3c, !PT ;  /* 0x0000008d18757212 */ /* 0x080fe200078e3cff */
[----:B------:R-:W-:Y:S01]  /*24f0*/  IMAD.WIDE.U32 R170, R85, c[0x0][0x280], R170 ;  /* 0x0000a00055aa7a25 */ /* 0x000fe200078e00aa */
[----:B------:R-:W-:-:S02]  /*2500*/  LOP3.LUT R119, R18, R141, RZ, 0x3c, !PT ;  /* 0x0000008d12777212 */ /* 0x000fc400078e3cff */
[----:B------:R-:W-:Y:S01]  /*2510*/  LEA.HI R7, R7, R122, RZ, 0x3 ;  /* 0x0000007a07077211 */ /* 0x000fe200078f18ff */
[----:B------:R-:W-:Y:S01]  /*2520*/  IMAD.SHL.U32 R122, R122, 0x8, RZ ;  /* 0x000000087a7a7824 */ /* 0x000fe200078e00ff */
[----:B------:R-:W-:Y:S01]  /*2530*/  LEA.HI R0, R0, R17, RZ, 0x4 ;  /* 0x0000001100007211 */ /* 0x000fe200078f20ff */
[----:B------:R-:W-:Y:S01]  /*2540*/  IMAD.MOV.U32 R59, RZ, RZ, 0x1 ;  /* 0x00000001ff3b7424 */ /* 0x000fe200078e00ff */
[----:B------:R-:W-:Y:S01]  /*2550*/  LOP3.LUT R18, R211, 0x38, R2, 0xf8, !PT ;  /* 0x00000038d3127812 */ /* 0x000fe200078ef802 */
[----:B------:R-:W-:Y:S01]  /*2560*/  IMAD.SHL.U32 R7, R7, 0x200, RZ ;  /* 0x0000020007077824 */ /* 0x000fe200078e00ff */
[----:B------:R-:W-:Y:S01]  /*2570*/  IADD3 R117, R117, R9, R140 ;  /* 0x0000000975757210 */ /* 0x000fe20007ffe08c */
[----:B------:R-:W-:Y:S01]  /*2580*/  IMAD.MOV.U32 R47, RZ, RZ, RZ ;  /* 0x000000ffff2f7224 */ /* 0x000fe200078e00ff */
[----:B------:R-:W-:Y:S01]  /*2590*/  SHF.R.S32.HI R9, RZ, 0x4, R5 ;  /* 0x00000004ff097819 */ /* 0x000fe20000011405 */
[----:B------:R-:W-:Y:S01]  /*25a0*/  IMAD.IADD R127, R157, 0x1, R127 ;  /* 0x000000019d7f7824 */ /* 0x000fe200078e027f */
[----:B------:R-:W-:-:S02]  /*25b0*/  LOP3.LUT R115, R18, R141, RZ, 0x3c, !PT ;  /* 0x0000008d12737212 */ /* 0x000fc400078e3cff */
[----:B------:R-:W-:Y:S02]  /*25c0*/  SHF.R.S32.HI R5, RZ, 0x4, R0 ;  /* 0x00000004ff057819 */ /* 0x000fe40000011400 */
[----:B------:R-:W-:Y:S02]  /*25d0*/  LOP3.LUT R18, R211, 0x38, R122, 0xf8, !PT ;  /* 0x00000038d3127812 */ /* 0x000fe400078ef87a */
[----:B------:R-:W-:Y:S02]  /*25e0*/  LEA.HI R8, R8, R19, RZ, 0x6 ;  /* 0x0000001308087211 */ /* 0x000fe400078f30ff */
[----:B------:R-:W-:Y:S02]  /*25f0*/  LEA.HI.SX32 R118, R2, R5, 0x1d ;  /* 0x0000000502767211 */ /* 0x000fe400078feaff */
[----:B------:R-:W-:Y:S01]  /*2600*/  LOP3.LUT R113, R18, R141, RZ, 0x3c, !PT ;  /* 0x0000008d12717212 */ /* 0x000fe200078e3cff */
[----:B------:R-:W-:Y:S01]  /*2610*/  IMAD.SHL.U32 R8, R8, 0x40, RZ ;  /* 0x0000004008087824 */ /* 0x000fe200078e00ff */
[----:B------:R-:W-:-:S02]  /*2620*/  @P0 LEA R18, P1, R106, R20, 0x1 ;  /* 0x000000146a120211 */ /* 0x000fc400078208ff */
        /* <DEDUP_REMOVED lines=9> */
[----:B------:R-:W-:Y:S01]  /*26c0*/  ISETP.LE.AND P2, PT, R96, c[0x0][0x27c], PT ;  /* 0x00009f0060007a0c */ /* 0x000fe20003f43270 */
[----:B------:R2:W-:Y:S01]  /*26d0*/  @P0 LDGSTS.E.BYPASS.LTC128B.128 [R139+0x15100], [R18.64+0x80], !P4 ;  /* 0x15100080128b0fae */ /* 0x0005e2000e101d48 */
[----:B------:R-:W-:-:S02]  /*26e0*/  IADD3 R115, R115, R8, R140 ;  /* 0x0000000873737210 */ /* 0x000fc40007ffe08c */
[----:B------:R-:W-:Y:S01]  /*26f0*/  LEA.HI R5, R5, R120, RZ, 0x3 ;  /* 0x0000007805057211 */ /* 0x000fe200078f18ff */
[----:B------:R2:W-:Y:S01]  /*2700*/  @P0 LDGSTS.E.BYPASS.LTC128B.128 [R139+0x17100], [R18.64+0x100], !P3 ;  /* 0x17100100128b0fae */ /* 0x0005e2000d901d48 */
[----:B------:R-:W-:Y:S01]  /*2710*/  LOP3.LUT R16, R16, 0xfffff000, RZ, 0xc0, !PT ;  /* 0xfffff00010107812 */ /* 0x000fe200078ec0ff */
[----:B------:R-:W-:Y:S01]  /*2720*/  IMAD.SHL.U32 R120, R120, 0x8, RZ ;  /* 0x0000000878787824 */ /* 0x000fe200078e00ff */
[----:B------:R-:W-:Y:S01]  /*2730*/  LOP3.LUT R8, R211, 0x38, R118, 0xf8, !PT ;  /* 0x00000038d3087812 */ /* 0x000fe200078ef876 */
[----:B------:R-:W0:Y:S01]  /*2740*/  LDGDEPBAR ;  /* 0x00000000000079af */ /* 0x000e220000000000 */
[----:B------:R-:W-:Y:S01]  /*2750*/  IADD3 R93, P1, P0, R162, R168, R144 ;  /* 0x000000a8a25d7210 */ /* 0x000fe2000783e090 */
[----:B------:R-:W-:Y:S01]  /*2760*/  IMAD.SHL.U32 R5, R5, 0x200, RZ ;  /* 0x0000020005057824 */ /* 0x000fe200078e00ff */
[----:B------:R-:W-:Y:S02]  /*2770*/  IADD3 R119, R119, R16, R140 ;  /* 0x0000001077777210 */ /* 0x000fe40007ffe08c */
[----:B------:R-:W-:-:S02]  /*2780*/  LOP3.LUT R109, R8, R141, RZ, 0x3c, !PT ;  /* 0x0000008d086d7212 */ /* 0x000fc400078e3cff */
[----:B------:R-:W-:Y:S02]  /*2790*/  LOP3.LUT R16, R211, 0x38, R120, 0xf8, !PT ;  /* 0x00000038d3107812 */ /* 0x000fe400078ef878 */
[----:B------:R-:W-:Y:S02]  /*27a0*/  SHF.R.S32.HI R8, RZ, 0x1f, R85 ;  /* 0x0000001fff087819 */ /* 0x000fe40000011455 */
[----:B------:R-:W-:Y:S02]  /*27b0*/  IADD3.X R126, R97, R103, R145, P1, P0 ;  /* 0x00000067617e7210 */ /* 0x000fe40000fe0491 */
[----:B------:R-:W-:Y:S02]  /*27c0*/  ISETP.NE.AND P0, PT, RZ, UR4, PT ;  /* 0x00000004ff007c0c */ /* 0x000fe4000bf05270 */
[----:B------:R-:W-:Y:S01]  /*27d0*/  LOP3.LUT R111, R16, R141, RZ, 0x3c, !PT ;  /* 0x0000008d106f7212 */ /* 0x000fe200078e3cff */
[----:B------:R-:W-:Y:S01]  /*27e0*/  IMAD R16, R8, c[0x0][0x290], RZ ;  /* 0x0000a40008107a24 */ /* 0x000fe200078e02ff */
[----:B------:R-:W-:Y:S01]  /*27f0*/  LOP3.LUT R0, R0, 0xfffff000, RZ, 0xc0, !PT ;  /* 0xfffff00000007812 */ /* 0x000fe200078ec0ff */
[----:B------:R-:W-:Y:S01]  /*2800*/  IMAD R8, R8, c[0x0][0x280], RZ ;  /* 0x0000a00008087a24 */ /* 0x000fe200078e02ff */
[----:B------:R-:W-:Y:S01]  /*2810*/  @P2 LOP3.LUT R216, R216, 0x2, RZ, 0xfc, !PT ;  /* 0x00000002d8d82812 */ /* 0x000fe200078efcff */
[----:B------:R-:W-:Y:S01]  /*2820*/  IMAD R123, R85, c[0x0][0x294], R16 ;  /* 0x0000a500557b7a24 */ /* 0x000fe200078e0210 */
[----:B------:R-:W-:Y:S01]  /*2830*/  IADD3 R109, R109, R0, R140 ;  /* 0x000000006d6d7210 */ /* 0x000fe20007ffe08c */
[----:B------:R-:W-:Y:S01]  /*2840*/  IMAD R121, R85, c[0x0][0x284], R8 ;  /* 0x0000a10055797a24 */ /* 0x000fe200078e0208 */
[----:B------:R-:W-:Y:S01]  /*2850*/  LOP3.LUT R7, R7, 0xfffff000, RZ, 0xc0, !PT ;  /* 0xfffff00007077812 */ /* 0x000fe200078ec0ff */
[----:B------:R-:W-:Y:S01]  /*2860*/  IMAD.IADD R125, R177, 0x1, R123 ;  /* 0x00000001b17d7824 */ /* 0x000fe200078e027b */
[----:B------:R-:W-:Y:S01]  /*2870*/  LOP3.LUT R5, R5, 0xfffff000, RZ, 0xc0, !PT ;  /* 0xfffff00005057812 */ /* 0x000fe200078ec0ff */
[----:B------:R-:W-:Y:S01]  /*2880*/  IMAD.IADD R124, R175, 0x1, R121 ;  /* 0x00000001af7c7824 */ /* 0x000fe200078e0279 */
[----:B------:R-:W-:Y:S01]  /*2890*/  LOP3.LUT R0, R211, 0x18, R144, 0xf8, !PT ;  /* 0x00000018d3007812 */ /* 0x000fe200078ef890 */
[----:B------:R-:W-:Y:S01]  /*28a0*/  IMAD.IADD R123, R123, 0x1, R173 ;  /* 0x000000017b7b7824 */ /* 0x000fe200078e02ad */
[----:B------:R-:W-:Y:S01]  /*28b0*/  LOP3.LUT R216, R216, 0xfffffffe, RZ, 0xc0, !PT ;  /* 0xfffffffed8d87812 */ /* 0x000fe200078ec0ff */
        /* <DEDUP_REMOVED lines=11> */
[----:B------:R-:W-:Y:S02]  /*2970*/  @P0 LOP3.LUT R216, R216, 0x1, RZ, 0xfc, !PT ;  /* 0x00000001d8d80812 */ /* 0x000fe400078efcff */
[----:B------:R-:W-:Y:S02]  /*2980*/  SHF.R.S32.HI R150, RZ, 0x1f, R133 ;  /* 0x0000001fff967819 */ /* 0x000fe40000011485 */
[----:B------:R-:W-:Y:S02]  /*2990*/  SHF.R.S32.HI R148, RZ, 0x1f, R131 ;  /* 0x0000001fff947819 */ /* 0x000fe40000011483 */
[----:B------:R-:W-:Y:S02]  /*29a0*/  SHF.R.S32.HI R134, RZ, 0x1f, R129 ;  /* 0x0000001fff867819 */ /* 0x000fe40000011481 */
[----:B------:R-:W-:-:S02]  /*29b0*/  SHF.R.S32.HI R132, RZ, 0x1f, R122 ;  /* 0x0000001fff847819 */ /* 0x000fc4000001147a */
[----:B------:R-:W-:Y:S02]  /*29c0*/  SHF.R.S32.HI R130, RZ, 0x1f, R120 ;  /* 0x0000001fff827819 */ /* 0x000fe40000011478 */
[----:B--2---:R-:W-:Y:S02]  /*29d0*/  SHF.R.S32.HI R128, RZ, 0x1f, R118 ;  /* 0x0000001fff807819 */ /* 0x004fe40000011476 */
.L_x_3865:
        /* <DEDUP_REMOVED lines=21> */
[----:B------:R-:W-:Y:S01]  /*2b30*/  LOP3.LUT P1, RZ, R216, 0x1, RZ, 0xc0, !PT ;  /* 0x00000001d8ff7812 */ /* 0x000fe2000782c0ff */
        /* <DEDUP_REMOVED lines=71> */
.L_x_3845:
[----:B------:R-:W-:Y:S05]  /*2fb0*/  BSYNC B0 ;  /* 0x0000000000007941 */ /* 0x000fea0003800000 */
.L_x_3844:
        /* <DEDUP_REMOVED lines=99> */
.L_x_3848:
[----:B------:R-:W-:Y:S05]  /*35f0*/  BSYNC B0 ;  /* 0x0000000000007941 */ /* 0x000fea0003800000 */
.L_x_3847:
        /* <DEDUP_REMOVED lines=56> */
.L_x_3850:
[----:B------:R-:W-:Y:S05]  /*3980*/  BSYNC B0 ;  /* 0x0000000000007941 */ /* 0x000fea0003800000 */
.L_x_3849:
        /* <DEDUP_REMOVED lines=56> */
.L_x_3852:
[----:B------:R-:W-:Y:S05]  /*3d10*/  BSYNC B0 ;  /* 0x0000000000007941 */ /* 0x000fea0003800000 */
.L_x_3851:
        /* <DEDUP_REMOVED lines=57> */
.L_x_3854:
[----:B------:R-:W-:Y:S05]  /*40b0*/  BSYNC B0 ;  /* 0x0000000000007941 */ /* 0x000fea0003800000 */
.L_x_3853:
        /* <DEDUP_REMOVED lines=57> */
.L_x_3856:
[----:B------:R-:W-:Y:S05]  /*4450*/  BSYNC B0 ;  /* 0x0000000000007941 */ /* 0x000fea0003800000 */
.L_x_3855:
        /* <DEDUP_REMOVED lines=57> */
.L_x_3843:
        /* <DEDUP_REMOVED lines=47> */
.L_x_3858:
[----:B------:R-:W-:Y:S05]  /*4ae0*/  BSYNC B0 ;  /* 0x0000000000007941 */ /* 0x000fea0003800000 */
.L_x_3857:
        /* <DEDUP_REMOVED lines=40> */
[----:B------:R-:W-:Y:S01]  /*4d70*/  IMAD.IADD R183, R113, 0x1, R178 ;  /* 0x0000000171b77824 */ /* 0x000fe200078e02b2 */
[C---:B------:R-:W-:Y:S01]  /*4d80*/  IADD3 R63, P1, P0, R162.reuse, R153, R133 ;  /* 0x00000099a23f7210 */ /* 0x040fe2000783e085 */
[----:B------:R-:W-:Y:S01]  /*4d90*/  IMAD.MOV.U32 R44, RZ, RZ, R49 ;  /* 0x000000ffff2c7224 */ /* 0x000fe200078e0031 */
[----:B------:R-:W-:Y:S01]  /*4da0*/  MOV R40, R33 ;  /* 0x0000002100287202 */ /* 0x000fe20000000f00 */
[----:B------:R-:W-:Y:S01]  /*4db0*/  IMAD.SHL.U32 R179, R183, 0x2, RZ ;  /* 0x00000002b7b37824 */ /* 0x000fe200078e00ff */
[C---:B------:R-:W-:Y:S01]  /*4dc0*/  IADD3.X R62, R97.reuse, R151, R150, P1, P0 ;  /* 0x00000097613e7210 */ /* 0x040fe20000fe0496 */
[----:B------:R-:W-:Y:S02]  /*4dd0*/  IMAD.MOV.U32 R42, RZ, RZ, R34 ;  /* 0x000000ffff2a7224 */ /* 0x000fe400078e0022 */
[----:B------:R-:W-:Y:S01]  /*4de0*/  IMAD.MOV.U32 R52, RZ, RZ, R48 ;  /* 0x000000ffff347224 */ /* 0x000fe200078e0030 */
[----:B------:R-:W1:Y:S01]  /*4df0*/  LDS.128 R20, [R179+0xc100] ;  /* 0x00c10000b3147984 */ /* 0x000e620000000c00 */
        /* <DEDUP_REMOVED lines=8> */
[----:B------:R-:W-:Y:S01]  /*4e80*/  IMAD.IADD R182, R119, 0x1, R178 ;  /* 0x0000000177b67824 */ /* 0x000fe200078e02b2 */
[----:B------:R-:W-:Y:S04]  /*4e90*/  ISETP.GE.AND P0, PT, R144, c[0x0][0x27c], PT ;  /* 0x00009f0090007a0c */ /* 0x000fe80003f06270 */
[----:B------:R-:W-:Y:S05]  /*4ea0*/  SHF.L.U32 R61, R182, 0x1, RZ ;  /* 0x00000001b63d7819 */ /* 0x000fea00000006ff */
[----:B------:R-:W2:Y:S04]  /*4eb0*/  LDS.128 R72, [R61+0xc100] ;  /* 0x00c100003d487984 */ /* 0x000ea80000000c00 */
        /* <DEDUP_REMOVED lines=10> */
[----:B------:R-:W-:Y:S01]  /*4f60*/  @!P0 PRMT R40, R40, 0x5410, R43 ;  /* 0x0000541028288816 */ /* 0x000fe2000000002b */
[----:B-1----:R-:W-:Y:S01]  /*4f70*/  @!P0 IMAD.U32 R43, R21, 0x10000, RZ ;  /* 0x00010000152b8824 */ /* 0x002fe200078e00ff */
[----:B------:R-:W-:Y:S02]  /*4f80*/  @!P0 PRMT R58, R46, 0x5410, R51 ;  /* 0x000054102e3a8816 */ /* 0x000fe40000000033 */
[--C-:B------:R-:W-:Y:S02]  /*4f90*/  @!P0 SHF.R.U64 R45, R34, 0x10, R35.reuse ;  /* 0x00000010222d8819 */ /* 0x100fe40000001223 */
[----:B------:R-:W-:Y:S01]  /*4fa0*/  @!P0 SHF.R.U32.HI R34, RZ, 0x10, R35 ;  /* 0x00000010ff228819 */ /* 0x000fe20000011623 */
[----:B------:R-:W-:Y:S01]  /*4fb0*/  @!P0 IMAD.U32 R56, R58, 0x10000, RZ ;  /* 0x000100003a388824 */ /* 0x000fe200078e00ff */
[C---:B------:R-:W-:Y:S02]  /*4fc0*/  @!P0 SHF.L.U32 R46, R48.reuse, 0x10, RZ ;  /* 0x00000010302e8819 */ /* 0x040fe400000006ff */
[----:B------:R-:W-:Y:S02]  /*4fd0*/  @!P0 LOP3.LUT R48, R48, 0xffff0000, RZ, 0xc0, !PT ;  /* 0xffff000030308812 */ /* 0x000fe400078ec0ff */
[----:B------:R-:W-:Y:S01]  /*4fe0*/  @!P0 LOP3.LUT R58, R58, 0xffff0000, RZ, 0xc0, !PT ;  /* 0xffff00003a3a8812 */ /* 0x000fe200078ec0ff */
[----:B------:R-:W-:Y:S01]  /*4ff0*/  @!P0 FMUL.FTZ R179, R43, R46 ;  /* 0x0000002e2bb38220 */ /* 0x000fe20000410000 */
[----:B------:R-:W-:Y:S02]  /*5000*/  @!P0 SHF.R.U64 R32, R32, 0x10, R33 ;  /* 0x0000001020208819 */ /* 0x000fe40000001221 */
[----:B------:R-:W-:Y:S02]  /*5010*/  MOV R33, R35 ;  /* 0x0000002300217202 */ /* 0x000fe40000000f00 */
[----:B------:R-:W-:Y:S01]  /*5020*/  @!P0 PRMT R35, R42, 0x5410, R45 ;  /* 0x000054102a238816 */ /* 0x000fe2000000002d */
[----:B------:R-:W-:Y:S01]  /*5030*/  @!P0 IMAD.U32 R42, R20, 0x10000, RZ ;  /* 0x00010000142a8824 */ /* 0x000fe200078e00ff */
[C---:B--2---:R-:W-:Y:S01]  /*5040*/  @!P0 SHF.L.U32 R51, R73.reuse, 0x10, RZ ;  /* 0x0000001049338819 */ /* 0x044fe200000006ff */
[----:B------:R-:W-:Y:S01]  /*5050*/  @!P0 IMAD.U32 R44, R72, 0x10000, RZ ;  /* 0x00010000482c8824 */ /* 0x000fe200078e00ff */
[----:B------:R-:W-:Y:S01]  /*5060*/  @!P0 LOP3.LUT R53, R73, 0xffff0000, RZ, 0xc0, !PT ;  /* 0xffff000049358812 */ /* 0x000fe200078ec0ff */
[----:B------:R-:W-:Y:S01]  /*5070*/  @!P0 FMUL.FTZ R61, R42, R49 ;  /* 0x000000312a3d8220 */ /* 0x000fe20000410000 */
[C---:B------:R-:W-:Y:S01]  /*5080*/  @!P0 LOP3.LUT R54, R74.reuse, 0xffff0000, RZ, 0xc0, !PT ;  /* 0xffff00004a368812 */ /* 0x040fe200078ec0ff */
[----:B------:R-:W-:Y:S01]  /*5090*/  @!P0 IMAD.U32 R55, R74, 0x10000, RZ ;  /* 0x000100004a378824 */ /* 0x000fe200078e00ff */
[C---:B------:R-:W-:Y:S01]  /*50a0*/  @!P0 LOP3.LUT R60, R75.reuse, 0xffff0000, RZ, 0xc0, !PT ;  /* 0xffff00004b3c8812 */ /* 0x040fe200078ec0ff */
[----:B------:R-:W-:Y:S01]  /*50b0*/  @!P0 IMAD.U32 R57, R75, 0x10000, RZ ;  /* 0x000100004b398824 */ /* 0x000fe200078e00ff */
[----:B------:R-:W-:Y:S02]  /*50c0*/  @!P0 PRMT R32, R41, 0x5410, R32 ;  /* 0x0000541029208816 */ /* 0x000fe40000000020 */
[----:B------:R-:W-:Y:S01]  /*50d0*/  @!P0 PRMT R33, R33, 0x5410, R34 ;  /* 0x0000541021218816 */ /* 0x000fe20000000022 */
[----:B------:R-:W-:Y:S02]  /*50e0*/  @!P0 IMAD.U32 R34, R40, 0x10000, RZ ;  /* 0x0001000028228824 */ /* 0x000fe400078e00ff */
[C---:B------:R-:W-:Y:S01]  /*50f0*/  @!P0 IMAD.U32 R41, R32.reuse, 0x10000, RZ ;  /* 0x0001000020298824 */ /* 0x040fe200078e00ff */
[----:B------:R-:W-:Y:S01]  /*5100*/  @!P0 LOP3.LUT R32, R32, 0xffff0000, RZ, 0xc0, !PT ;  /* 0xffff000020208812 */ /* 0x000fe200078ec0ff */
[----:B------:R-:W-:Y:S01]  /*5110*/  @!P0 FMUL.FTZ R4, R43, R34 ;  /* 0x000000222b048220 */ /* 0x000fe20000410000 */
[----:B------:R-:W-:Y:S01]  /*5120*/  @!P0 LOP3.LUT R43, R20, 0xffff0000, RZ, 0xc0, !PT ;  /* 0xffff0000142b8812 */ /* 0x000fe200078ec0ff */
[-C--:B------:R-:W-:Y:S02]  /*5130*/  @!P0 FMUL.FTZ R2, R42, R41.reuse ;  /* 0x000000292a028220 */ /* 0x080fe40000410000 */
[----:B------:R-:W-:Y:S01]  /*5140*/  @!P0 FFMA.FTZ R61, R44, R41, -R61 ;  /* 0x000000292c3d8223 */ /* 0x000fe2000001083d */
[----:B------:R-:W-:Y:S01]  /*5150*/  @!P0 LOP3.LUT R41, R21, 0xffff0000, RZ, 0xc0, !PT ;  /* 0xffff000015298812 */ /* 0x000fe200078ec0ff */
[----:B------:R-:W-:Y:S01]  /*5160*/  @!P0 FFMA.FTZ R2, R49, R44, R2 ;  /* 0x0000002c31028223 */ /* 0x000fe20000010002 */
[----:B------:R-:W-:Y:S01]  /*5170*/  @!P0 LOP3.LUT R49, R72, 0xffff0000, RZ, 0xc0, !PT ;  /* 0xffff000048318812 */ /* 0x000fe200078ec0ff */
[----:B------:R-:W-:Y:S01]  /*5180*/  @!P0 FFMA.FTZ R179, R51, R34, -R179 ;  /* 0x0000002233b38223 */ /* 0x000fe200000108b3 */
[----:B------:R-:W-:Y:S01]  /*5190*/  @!P0 LOP3.LUT R34, R40, 0xffff0000, RZ, 0xc0, !PT ;  /* 0xffff000028228812 */ /* 0x000fe200078ec0ff */
[C---:B------:R-:W-:Y:S01]  /*51a0*/  @!P0 FMUL.FTZ R182, R41.reuse, R48 ;  /* 0x0000003029b68220 */ /* 0x040fe20000410000 */
[----:B------:R-:W-:Y:S01]  /*51b0*/  @!P0 LOP3.LUT R44, R50, 0xffff0000, RZ, 0xc0, !PT ;  /* 0xffff0000322c8812 */ /* 0x000fe200078ec0ff */
[C---:B------:R-:W-:Y:S01]  /*51c0*/  @!P0 IMAD.U32 R50, R52.reuse, 0x10000, RZ ;  /* 0x0001000034328824 */ /* 0x040fe200078e00ff */
[----:B------:R-:W-:Y:S01]  /*51d0*/  @!P0 LOP3.LUT R52, R52, 0xffff0000, RZ, 0xc0, !PT ;  /* 0xffff000034348812 */ /* 0x000fe200078ec0ff */
[----:B------:R-:W-:Y:S02]  /*51e0*/  @!P0 FMUL.FTZ R5, R41, R34 ;  /* 0x0000002229058220 */ /* 0x000fe40000410000 */
[----:B------:R-:W-:Y:S02]  /*51f0*/  @!P0 FMUL.FTZ R184, R43, R44 ;  /* 0x0000002c2bb88220 */ /* 0x000fe40000410000 */
        /* <DEDUP_REMOVED lines=15> */
[----:B------:R-:W-:Y:S01]  /*52f0*/  @!P0 FMUL.FTZ R6, R41, R32 ;  /* 0x0000002029068220 */ /* 0x000fe20000410000 */
        /* <DEDUP_REMOVED lines=32> */
.L_x_3860:
[----:B------:R-:W-:Y:S05]  /*5500*/  BSYNC B0 ;  /* 0x0000000000007941 */ /* 0x000fea0003800000 */
.L_x_3859:
[----:B------:R-:W-:Y:S01]  /*5510*/  ISETP.GE.AND P0, PT, R13, c[0x0][0x1d4], PT ;  /* 0x000075000d007a0c */ /* 0x000fe20003f06270 */
[----:B------:R-:W-:Y:S01]  /*5520*/  @!UPT UIADD3 URZ, URZ, URZ, URZ ;  /* 0x0000003f3f3ff290 */ /* 0x000fe2000fffe03f */
[----:B------:R-:W-:Y:S11]  /*5530*/  BSSY B0, `(.L_x_3861) ;  /* 0x0000074000007945 */ /* 0x000ff60003800000 */
        /* <DEDUP_REMOVED lines=115> */
.L_x_3862:
[----:B------:R-:W-:Y:S05]  /*5c70*/  BSYNC B0 ;  /* 0x0000000000007941 */ /* 0x000fea0003800000 */
.L_x_3861:
[----:B------:R-:W-:Y:S11]  /*5c80*/  ISETP.GE.AND P0, PT, R14, c[0x0][0x1d4], PT ;  /* 0x000075000e007a0c */ /* 0x000ff60003f06270 */
[----:B------:R-:W-:Y:S02]  /*5c90*/  @!UPT UIADD3 URZ, URZ, URZ, URZ ;  /* 0x0000003f3f3ff290 */ /* 0x000fe4000fffe03f */
        /* <DEDUP_REMOVED lines=118> */
.L_x_3842:
        /* <DEDUP_REMOVED lines=29> */
.L_x_3846:
[----:B------:R-:W-:Y:S05]  /*65d0*/  BSYNC B1 ;  /* 0x0000000000017941 */ /* 0x000fea0003800000 */
.L_x_3841:
[C---:B------:R-:W-:Y:S01]  /*65e0*/  ISETP.GT.AND P0, PT, R15.reuse, R12, PT ;  /* 0x0000000c0f00720c */ /* 0x040fe20003f04270 */
[----:B------:R-:W-:Y:S01]  /*65f0*/  @!UPT UIADD3 URZ, URZ, URZ, URZ ;  /* 0x0000003f3f3ff290 */ /* 0x000fe2000fffe03f */
[----:B------:R-:W-:Y:S11]  /*6600*/  BSSY B0, `(.L_x_3863) ;  /* 0x0000041000007945 */ /* 0x000ff60003800000 */
        /* <DEDUP_REMOVED lines=54> */
[----:B------:R-:W1:Y:S04]  /*6970*/  @!P0 LDS.128 R24, [R135] ;  /* 0x0000000087188984 */ /* 0x000e680000000c00 */
        /* <DEDUP_REMOVED lines=9> */
.L_x_3864:
[----:B-1----:R-:W-:Y:S05]  /*6a10*/  BSYNC B0 ;  /* 0x0000000000007941 */ /* 0x002fea0003800000 */
.L_x_3863:
[----:B------:R-:W-:Y:S04]  /*6a20*/  IADD3 R3, R15, -0x2, RZ ;  /* 0xfffffffe0f037810 */ /* 0x000fe80007ffe0ff */
[C---:B------:R-:W-:Y:S11]  /*6a30*/  ISETP.GE.AND P0, PT, R3.reuse, R12, PT ;  /* 0x0000000c0300720c */ /* 0x040ff60003f06270 */
[----:B------:R-:W-:Y:S02]  /*6a40*/  @!UPT UIADD3 URZ, URZ, URZ, URZ ;  /* 0x0000003f3f3ff290 */ /* 0x000fe4000fffe03f */
        /* <DEDUP_REMOVED lines=30> */
.L_x_3840:
[----:B------:R-:W-:Y:S01]  /*6c30*/  ISETP.GE.AND P0, PT, R84, 0x1, PT ;  /* 0x000000015400780c */ /* 0x000fe20003f06270 */
[----:B------:R-:W-:Y:S01]  /*6c40*/  BSSY B0, `(.L_x_3866) ;  /* 0x000001e000007945 */ /* 0x000fe20003800000 */
[----:B------:R-:W-:Y:S01]  /*6c50*/  IMAD.IADD R13, R91, 0x1, R92 ;  /* 0x000000015b0d7824 */ /* 0x000fe200078e025c */
[----:B-1----:R-:W-:-:S10]  /*6c60*/  MOV R2, RZ ;  /* 0x000000ff00027202 */ /* 0x002fd40000000f00 */
        /* <DEDUP_REMOVED lines=27> */
.L_x_3867:
[----:B------:R-:W-:Y:S05]  /*6e20*/  BSYNC B0 ;  /* 0x0000000000007941 */ /* 0x000fea0003800000 */
.L_x_3866:
        /* <DEDUP_REMOVED lines=59> */
[----:B------:R-:W-:-:S05]  /*71e0*/  @P1 IMAD.WIDE R8, R215, R0, c[0x0][0x340] ;  /* 0x0000d000d7081625 */ /* 0x000fca00078e0200 */
[----:B------:R1:W2:Y:S01]  /*71f0*/  @P1 LDG.E R0, [R8.64] ;  /* 0x0000000808001981 */ /* 0x0002a2000c1e1900 */
[----:B------:R-:W-:Y:S01]  /*7200*/  SHF.R.S32.HI R3, RZ, 0x1f, R146 ;  /* 0x0000001fff037819 */ /* 0x000fe20000011492 */
[----:B------:R-:W-:Y:S01]  /*7210*/  IMAD.WIDE.U32 R14, R87, c[0x0][0x178], RZ ;  /* 0x00005e00570e7a25 */ /* 0x000fe200078e00ff */
[----:B------:R-:W-:Y:S02]  /*7220*/  MOV R6, 0x1 ;  /* 0x0000000100067802 */ /* 0x000fe40000000f00 */
[----:B------:R-:W-:Y:S02]  /*7230*/  LEA.HI R4, R3, R146, RZ, 0x3 ;  /* 0x0000009203047211 */ /* 0x000fe400078f18ff */
[----:B------:R-:W-:Y:S02]  /*7240*/  ISETP.NE.AND P3, PT, R6, c[0x0][0x2c4], PT ;  /* 0x0000b10006007a0c */ /* 0x000fe40003f65270 */
[----:B------:R-:W-:Y:S02]  /*7250*/  SHF.R.S32.HI R4, RZ, 0x3, R4 ;  /* 0x00000003ff047819 */ /* 0x000fe40000011404 */
[----:B------:R-:W-:-:S02]  /*7260*/  SHF.R.S32.HI R5, RZ, 0x1f, R87 ;  /* 0x0000001fff057819 */ /* 0x000fc40000011457 */
[----:B------:R-:W-:Y:S01]  /*7270*/  SHF.R.S32.HI R7, RZ, 0x1f, R13 ;  /* 0x0000001fff077819 */ /* 0x000fe2000001140d */
[----:B------:R-:W-:Y:S01]  /*7280*/  IMAD R6, R193, 0x20, R4 ;  /* 0x00000020c1067824 */ /* 0x000fe200078e0204 */
[----:B------:R-:W-:Y:S01]  /*7290*/  ISETP.NE.U32.AND P2, PT, RZ, c[0x0][0x348], PT ;  /* 0x0000d200ff007a0c */ /* 0x000fe20003f45070 */
[----:B------:R-:W-:Y:S01]  /*72a0*/  IMAD R16, R5, c[0x0][0x178], RZ ;  /* 0x00005e0005107a24 */ /* 0x000fe200078e02ff */
[----:B------:R-:W-:Y:S02]  /*72b0*/  SHF.R.S32.HI R21, RZ, 0x1f, R154 ;  /* 0x0000001fff157819 */ /* 0x000fe4000001149a */
[----:B------:R-:W-:Y:S01]  /*72c0*/  LEA R5, R201, R6, 0x7 ;  /* 0x00000006c9057211 */ /* 0x000fe200078e38ff */
[----:B------:R-:W-:Y:S01]  /*72d0*/  IMAD R16, R87, c[0x0][0x17c], R16 ;  /* 0x00005f0057107a24 */ /* 0x000fe200078e0210 */
[----:B------:R-:W-:Y:S02]  /*72e0*/  ISETP.NE.AND.EX P2, PT, RZ, c[0x0][0x34c], PT, P2 ;  /* 0x0000d300ff007a0c */ /* 0x000fe40003f45320 */
[----:B------:R-:W-:Y:S01]  /*72f0*/  MOV R6, R5 ;  /* 0x0000000500067202 */ /* 0x000fe20000000f00 */
[----:B------:R-:W-:Y:S01]  /*7300*/  IMAD.IADD R17, R15, 0x1, R16 ;  /* 0x000000010f117824 */ /* 0x000fe200078e0210 */
[----:B-1----:R-:W-:Y:S01]  /*7310*/  IADD3 R9, P0, R4, R13, RZ ;  /* 0x0000000d04097210 */ /* 0x002fe20007f1e0ff */
[----:B------:R-:W-:Y:S01]  /*7320*/  @P3 IMAD.HI.U32 R8, R5, c[0x0][0x2c8], RZ ;  /* 0x0000b20005083a27 */ /* 0x000fe200078e00ff */
[----:B------:R-:W-:-:S02]  /*7330*/  MOV R20, R154 ;  /* 0x0000009a00147202 */ /* 0x000fc40000000f00 */
[----:B------:R-:W-:Y:S01]  /*7340*/  LEA.HI.X.SX32 R12, R4, R7, 0x1, P0 ;  /* 0x00000007040c7211 */ /* 0x000fe200000f0eff */
[----:B------:R-:W-:Y:S01]  /*7350*/  IMAD.MOV.U32 R16, RZ, RZ, R14 ;  /* 0x000000ffff107224 */ /* 0x000fe200078e000e */
[----:B------:R-:W-:Y:S01]  /*7360*/  @P3 SHF.R.U32.HI R6, RZ, c[0x0][0x2cc], R8 ;  /* 0x0000b300ff063a19 */ /* 0x000fe20000011608 */
[----:B------:R-:W-:Y:S01]  /*7370*/  IMAD.WIDE.U32 R22, R9, c[0x0][0x1e0], R20 ;  /* 0x0000780009167a25 */ /* 0x000fe200078e0014 */
[----:B------:R-:W-:Y:S02]  /*7380*/  SEL R14, R88, RZ, !P2 ;  /* 0x000000ff580e7207 */ /* 0x000fe40005000000 */
[----:B------:R-:W-:Y:S01]  /*7390*/  SEL R7, R215, RZ, !P2 ;  /* 0x000000ffd7077207 */ /* 0x000fe20005000000 */
[----:B------:R-:W-:Y:S01]  /*73a0*/  IMAD R8, R12, c[0x0][0x1e0], RZ ;  /* 0x000078000c087a24 */ /* 0x000fe200078e02ff */
[----:B------:R-:W-:Y:S01]  /*73b0*/  ISETP.NE.U32.AND P0, PT, RZ, c[0x0][0x350], PT ;  /* 0x0000d400ff007a0c */ /* 0x000fe20003f05070 */
[----:B------:R-:W-:Y:S01]  /*73c0*/  IMAD.WIDE.U32 R16, R217, c[0x0][0x1b8], R16 ;  /* 0x00006e00d9107a25 */ /* 0x000fe200078e0010 */
[----:B------:R-:W-:-:S02]  /*73d0*/  ISETP.GE.AND P6, PT, R209, c[0x0][0x1d4], PT ;  /* 0x00007500d1007a0c */ /* 0x000fc40003fc6270 */
[----:B------:R-:W-:Y:S01]  /*73e0*/  ISETP.NE.AND.EX P0, PT, RZ, c[0x0][0x354], PT, P0 ;  /* 0x0000d500ff007a0c */ /* 0x000fe20003f05300 */
[----:B------:R-:W-:Y:S01]  /*73f0*/  IMAD R12, R12, c[0x0][0x208], RZ ;  /* 0x000082000c0c7a24 */ /* 0x000fe200078e02ff */
[----:B------:R-:W-:Y:S01]  /*7400*/  ISETP.GE.AND P4, PT, R154, c[0x0][0x198], PT ;  /* 0x000066009a007a0c */ /* 0x000fe20003f86270 */
[----:B------:R-:W-:Y:S01]  /*7410*/  IMAD R13, R9, c[0x0][0x1e4], R8 ;  /* 0x00007900090d7a24 */ /* 0x000fe200078e0208 */
[----:B------:R-:W-:Y:S01]  /*7420*/  ISETP.GE.AND P3, PT, R209, c[0x0][0x198], PT ;  /* 0x00006600d1007a0c */ /* 0x000fe20003f66270 */
[----:B------:R-:W-:Y:S01]  /*7430*/  IMAD R14, R14, c[0x0][0x1c0], RZ ;  /* 0x000070000e0e7a24 */ /* 0x000fe200078e02ff */
[----:B------:R-:W-:Y:S01]  /*7440*/  ISETP.GE.AND P2, PT, R208, c[0x0][0x198], PT ;  /* 0x00006600d0007a0c */ /* 0x000fe20003f46270 */
[----:B------:R-:W-:Y:S01]  /*7450*/  IMAD R17, R217, c[0x0][0x1bc], R17 ;  /* 0x00006f00d9117a24 */ /* 0x000fe200078e0211 */
[----:B------:R-:W-:Y:S01]  /*7460*/  IADD3 R23, R23, R13, RZ ;  /* 0x0000000d17177210 */ /* 0x000fe20007ffe0ff */
[----:B------:R-:W-:Y:S02]  /*7470*/  IMAD.MOV R8, RZ, RZ, -R6 ;  /* 0x000000ffff087224 */ /* 0x000fe400078e0a06 */
[----:B------:R-:W-:-:S04]  /*7480*/  IMAD.WIDE.U32 R18, R9, c[0x0][0x208], R20 ;  /* 0x0000820009127a25 */ /* 0x000fc800078e0014 */
[----:B------:R-:W-:Y:S02]  /*7490*/  IMAD R12, R9, c[0x0][0x20c], R12 ;  /* 0x00008300090c7a24 */ /* 0x000fe400078e020c */
[C---:B------:R-:W-:Y:S02]  /*74a0*/  IMAD R9, R7.reuse, c[0x0][0x1c4], R14 ;  /* 0x0000710007097a24 */ /* 0x040fe400078e020e */
[----:B------:R-:W-:-:S04]  /*74b0*/  IMAD.WIDE.U32 R16, R7, c[0x0][0x1c0], R16 ;  /* 0x0000700007107a25 */ /* 0x000fc800078e0010 */
[----:B------:R-:W-:Y:S01]  /*74c0*/  IMAD R8, R8, c[0x0][0x2c4], R5 ;  /* 0x0000b10008087a24 */ /* 0x000fe200078e0205 */
[----:B------:R-:W-:Y:S01]  /*74d0*/  SHF.R.S32.HI R5, RZ, 0x1f, R6 ;  /* 0x0000001fff057819 */ /* 0x000fe20000011406 */
[----:B------:R-:W-:Y:S01]  /*74e0*/  IMAD.IADD R19, R19, 0x1, R12 ;  /* 0x0000000113137824 */ /* 0x000fe200078e020c */
[----:B------:R-:W-:Y:S01]  /*74f0*/  IADD3 R17, R17, R9, RZ ;  /* 0x0000000911117210 */ /* 0x000fe20007ffe0ff */
[----:B------:R-:W-:-:S04]  /*7500*/  IMAD.WIDE.U32 R228, R217, c[0x0][0x1e8], R22 ;  /* 0x00007a00d9e47a25 */ /* 0x000fc800078e0016 */
[----:B------:R-:W-:Y:S02]  /*7510*/  IMAD R5, R5, c[0x0][0x1b0], RZ ;  /* 0x00006c0005057a24 */ /* 0x000fe400078e02ff */
[----:B------:R-:W-:-:S04]  /*7520*/  IMAD.WIDE.U32 R16, R6, c[0x0][0x1b0], R16 ;  /* 0x00006c0006107a25 */ /* 0x000fc800078e0010 */
[----:B------:R-:W-:Y:S01]  /*7530*/  IMAD R5, R6, c[0x0][0x1b4], R5 ;  /* 0x00006d0006057a24 */ /* 0x000fe200078e0205 */
[----:B------:R-:W-:Y:S01]  /*7540*/  SHF.R.S32.HI R6, RZ, 0x1f, R8 ;  /* 0x0000001fff067819 */ /* 0x000fe20000011408 */
[----:B------:R-:W-:-:S04]  /*7550*/  IMAD.WIDE.U32 R226, R217, c[0x0][0x210], R18 ;  /* 0x00008400d9e27a25 */ /* 0x000fc800078e0012 */
[----:B------:R-:W-:Y:S02]  /*7560*/  IMAD.IADD R17, R17, 0x1, R5 ;  /* 0x0000000111117824 */ /* 0x000fe400078e0205 */
[----:B------:R-:W-:Y:S02]  /*7570*/  IMAD R5, R6, c[0x0][0x1a8], RZ ;  /* 0x00006a0006057a24 */ /* 0x000fe400078e02ff */
[----:B------:R-:W-:Y:S02]  /*7580*/  IMAD R229, R217, c[0x0][0x1ec], R229 ;  /* 0x00007b00d9e57a24 */ /* 0x000fe400078e02e5 */
[C---:B------:R-:W-:Y:S02]  /*7590*/  IMAD R6, R8.reuse, c[0x0][0x1ac], R5 ;  /* 0x00006b0008067a24 */ /* 0x040fe400078e0205 */
[----:B------:R-:W-:Y:S01]  /*75a0*/  IMAD.WIDE.U32 R12, R8, c[0x0][0x1a8], R16 ;  /* 0x00006a00080c7a25 */ /* 0x000fe200078e0010 */
[----:B------:R-:W-:-:S03]  /*75b0*/  IADD3 R8, R2, -0x1, RZ ;  /* 0xffffffff02087810 */ /* 0x000fc60007ffe0ff */
        /* <DEDUP_REMOVED lines=9> */
[C---:B------:R-:W-:Y:S01]  /*7650*/  LEA R7, P0, R12.reuse, c[0x0][0x160], 0x1 ;  /* 0x000058000c077a11 */ /* 0x040fe200078008ff */
[C---:B------:R-:W-:Y:S01]  /*7660*/  IMAD R9, R219.reuse, c[0x0][0x1f0], RZ ;  /* 0x00007c00db097a24 */ /* 0x040fe200078e02ff */
[----:B------:R-:W-:Y:S01]  /*7670*/  P2R R222, PR, RZ, 0x2 ;  /* 0x00000002ffde7803 */ /* 0x000fe20000000000 */
[----:B------:R-:W-:Y:S01]  /*7680*/  IMAD R219, R219, c[0x0][0x218], RZ ;  /* 0x00008600dbdb7a24 */ /* 0x000fe200078e02ff */
[----:B------:R-:W-:Y:S01]  /*7690*/  LEA.HI.X R6, R12, c[0x0][0x164], R6, 0x1, P0 ;  /* 0x000059000c067a11 */ /* 0x000fe200000f0c06 */
[C---:B------:R-:W-:Y:S02]  /*76a0*/  IMAD R9, R0.reuse, c[0x0][0x1f4], R9 ;  /* 0x00007d0000097a24 */ /* 0x040fe400078e0209 */
[----:B------:R-:W-:-:S04]  /*76b0*/  IMAD.WIDE.U32 R228, R0, c[0x0][0x1f0], R228 ;  /* 0x00007c0000e47a25 */ /* 0x000fc800078e00e4 */
[C---:B------:R-:W-:Y:S01]  /*76c0*/  IMAD R219, R0.reuse, c[0x0][0x21c], R219 ;  /* 0x0000870000db7a24 */ /* 0x040fe200078e02db */
[----:B------:R-:W-:Y:S01]  /*76d0*/  IADD3 R220, R229, R9, RZ ;  /* 0x00000009e5dc7210 */ /* 0x000fe20007ffe0ff */
[----:B------:R-:W-:-:S04]  /*76e0*/  IMAD.WIDE.U32 R226, R0, c[0x0][0x218], R226 ;  /* 0x0000860000e27a25 */ /* 0x000fc800078e00e2 */
[----:B------:R-:W-:Y:S01]  /*76f0*/  IMAD.IADD R219, R227, 0x1, R219 ;  /* 0x00000001e3db7824 */ /* 0x000fe200078e02db */
[----:B------:R-:W-:Y:S05]  /*7700*/  BRA.DIV ~URZ, `(.L_x_3869) ;  /* 0x0000fe427f007947 */ /* 0x000fea000b800000 */
[----:B------:R1:W2:Y:S02]  /*7710*/  SHFL.IDX PT, R9, R6, RZ, 0x181f ;  /* 0x00181fff06097589 */ /* 0x0002a400000e0000 */
.L_x_3993:
[----:B------:R-:W-:Y:S05]  /*7720*/  BRA.DIV ~URZ, `(.L_x_3870) ;  /* 0x0000fe927f007947 */ /* 0x000fea000b800000 */
[----:B------:R3:W4:Y:S02]  /*7730*/  SHFL.IDX PT, R13, R7, RZ, 0x181f ;  /* 0x00181fff070d7589 */ /* 0x00072400000e0000 */
.L_x_3994:
[----:B------:R-:W-:Y:S01]  /*7740*/  IMAD R86, R86, c[0x0][0x2c4], RZ ;  /* 0x0000b10056567a24 */ /* 0x000fe200078e02ff */
[----:B------:R-:W-:Y:S01]  /*7750*/  BSSY B0, `(.L_x_3871) ;  /* 0x0000011000007945 */ /* 0x000fe20003800000 */
[----:B------:R-:W-:Y:S02]  /*7760*/  SHF.R.S32.HI R19, RZ, 0x1f, R208 ;  /* 0x0000001fff137819 */ /* 0x000fe400000114d0 */
[----:B------:R-:W-:Y:S02]  /*7770*/  SHF.R.S32.HI R18, RZ, 0x1f, R209 ;  /* 0x0000001fff127819 */ /* 0x000fe400000114d1 */
        /* <DEDUP_REMOVED lines=14> */
.L_x_3872:
[----:B------:R-:W-:Y:S05]  /*7860*/  BSYNC B0 ;  /* 0x0000000000007941 */ /* 0x000fea0003800000 */
.L_x_3871:
[----:B------:R-:W-:Y:S05]  /*7870*/  BRA.DIV ~URZ, `(.L_x_3873) ;  /* 0x0000fda27f007947 */ /* 0x000fea000b800000 */
[----:B--2---:R2:W1:Y:S04]  /*7880*/  SHFL.IDX PT, R9, R6, 0x1, 0x181f ;  /* 0x00381f0006097f89 */ /* 0x00446800000e0000 */
[----:B------:R2:W3:Y:S02]  /*7890*/  SHFL.IDX PT, R15, R7, 0x1, 0x181f ;  /* 0x00381f00070f7f89 */ /* 0x0004e400000e0000 */
.L_x_3995:
[----:B----4-:R-:W-:Y:S01]  /*78a0*/  IADD3 R13, R5, 0x20, RZ ;  /* 0x00000020050d7810 */ /* 0x010fe20007ffe0ff */
[----:B------:R-:W-:Y:S03]  /*78b0*/  BSSY B0, `(.L_x_3874) ;  /* 0x000000f000007945 */ /* 0x000fe60003800000 */
[----:B------:R-:W-:-:S13]  /*78c0*/  ISETP.GE.AND P0, PT, R13, R86, PT ;  /* 0x000000560d00720c */ /* 0x000fda0003f06270 */
[----:B------:R-:W-:Y:S05]  /*78d0*/  @P0 BRA `(.L_x_3875) ;  /* 0x000000c000000947 */ /* 0x000fea0003800000 */
[CC--:B---3--:R-:W-:Y:S02]  /*78e0*/  LEA R16, P0, R154.reuse, R15.reuse, 0x1 ;  /* 0x0000000f9a107211 */ /* 0x0c8fe400078008ff */
        /* <DEDUP_REMOVED lines=11> */
.L_x_3875:
[----:B------:R-:W-:Y:S05]  /*79a0*/  BSYNC B0 ;  /* 0x0000000000007941 */ /* 0x000fea0003800000 */
.L_x_3874:
[----:B------:R-:W-:Y:S05]  /*79b0*/  BRA.DIV ~URZ, `(.L_x_3876) ;  /* 0x0000fd327f007947 */ /* 0x000fea000b800000 */
[----:B-1----:R1:W4:Y:S02]  /*79c0*/  SHFL.IDX PT, R9, R6, 0x2, 0x181f ;  /* 0x00581f0006097f89 */ /* 0x00232400000e0000 */
.L_x_3996:
[----:B------:R-:W-:Y:S05]  /*79d0*/  BRA.DIV ~URZ, `(.L_x_3877) ;  /* 0x0000fd827f007947 */ /* 0x000fea000b800000 */
[----:B---3--:R3:W1:Y:S02]  /*79e0*/  SHFL.IDX PT, R15, R7, 0x2, 0x181f ;  /* 0x00581f00070f7f89 */ /* 0x00866400000e0000 */
.L_x_3997:
[----:B------:R-:W-:Y:S01]  /*79f0*/  IADD3 R13, R5, 0x40, RZ ;  /* 0x00000040050d7810 */ /* 0x000fe20007ffe0ff */
[----:B------:R-:W-:Y:S03]  /*7a00*/  BSSY B0, `(.L_x_3878) ;  /* 0x000000f000007945 */ /* 0x000fe60003800000 */
[----:B------:R-:W-:-:S13]  /*7a10*/  ISETP.GE.AND P0, PT, R13, R86, PT ;  /* 0x000000560d00720c */ /* 0x000fda0003f06270 */
[----:B------:R-:W-:Y:S05]  /*7a20*/  @P0 BRA `(.L_x_3879) ;  /* 0x000000c000000947 */ /* 0x000fea0003800000 */
[CC--:B-1----:R-:W-:Y:S02]  /*7a30*/  LEA R16, P0, R154.reuse, R15.reuse, 0x1 ;  /* 0x0000000f9a107211 */ /* 0x0c2fe400078008ff */
[C---:B------:R-:W-:Y:S02]  /*7a40*/  LEA R12, P1, R209.reuse, R15, 0x1 ;  /* 0x0000000fd10c7211 */ /* 0x040fe400078208ff */
[----:B----4-:R-:W-:Y:S02]  /*7a50*/  LEA.HI.X R17, R154, R9, R21, 0x1, P0 ;  /* 0x000000099a117211 */ /* 0x010fe400000f0c15 */
        /* <DEDUP_REMOVED lines=9> */
.L_x_3879:
[----:B------:R-:W-:Y:S05]  /*7af0*/  BSYNC B0 ;  /* 0x0000000000007941 */ /* 0x000fea0003800000 */
.L_x_3878:
[----:B------:R-:W-:Y:S05]  /*7b00*/  BRA.DIV ~URZ, `(.L_x_3880) ;  /* 0x0000fcc27f007947 */ /* 0x000fea000b800000 */
[----:B----4-:R4:W2:Y:S04]  /*7b10*/  SHFL.IDX PT, R9, R6, 0x3, 0x181f ;  /* 0x00781f0006097f89 */ /* 0x0108a800000e0000 */
[----:B-1----:R4:W1:Y:S02]  /*7b20*/  SHFL.IDX PT, R13, R7, 0x3, 0x181f ;  /* 0x00781f00070d7f89 */ /* 0x00286400000e0000 */
.L_x_3998:
[----:B------:R-:W-:-:S04]  /*7b30*/  IADD3 R5, R5, 0x60, RZ ;  /* 0x0000006005057810 */ /* 0x000fc80007ffe0ff */
[----:B------:R-:W-:-:S13]  /*7b40*/  ISETP.GE.AND P0, PT, R5, R86, PT ;  /* 0x000000560500720c */ /* 0x000fda0003f06270 */
[----:B-1----:R-:W-:-:S04]  /*7b50*/  @!P0 LEA R14, P1, R154, R13, 0x1 ;  /* 0x0000000d9a0e8211 */ /* 0x002fc800078208ff */
[----:B--2---:R-:W-:Y:S02]  /*7b60*/  @!P0 LEA.HI.X R15, R154, R9, R21, 0x1, P1 ;  /* 0x000000099a0f8211 */ /* 0x004fe400008f0c15 */
[----:B----4-:R-:W-:-:S03]  /*7b70*/  @!P0 LEA R6, P1, R209, R13, 0x1 ;  /* 0x0000000dd1068211 */ /* 0x010fc600078208ff */
[----:B------:R-:W-:Y:S01]  /*7b80*/  @!PT LDS RZ, [RZ] ;  /* 0x00000000fffff984 */ /* 0x000fe20000000800 */
[----:B------:R-:W-:Y:S01]  /*7b90*/  @!PT LDS RZ, [RZ] ;  /* 0x00000000fffff984 */ /* 0x000fe20000000800 */
[----:B------:R-:W-:Y:S01]  /*7ba0*/  @!PT LDS RZ, [RZ] ;  /* 0x00000000fffff984 */ /* 0x000fe20000000800 */
[----:B------:R1:W-:Y:S01]  /*7bb0*/  @!P0 LDGSTS.E.BYPASS.LTC128B.128 [R139+0x1b100], [R14.64], !P4 ;  /* 0x1b1000000e8b8fae */ /* 0x0003e2000e101d48 */
[----:B---3--:R-:W-:Y:S02]  /*7bc0*/  @!P0 LEA.HI.X R7, R209, R9, R18, 0x1, P1 ;  /* 0x00000009d1078211 */ /* 0x008fe400008f0c12 */
        /* <DEDUP_REMOVED lines=10> */
[----:B------:R-:W-:Y:S01]  /*7c70*/  IMAD R6, R8, -0x40, R5 ;  /* 0xffffffc008067824 */ /* 0x000fe200078e0205 */
[----:B------:R-:W-:Y:S01]  /*7c80*/  LEA R5, P2, R14, R228, 0x6 ;  /* 0x000000e40e057211 */ /* 0x000fe200078430ff */
[----:B------:R-:W-:Y:S01]  /*7c90*/  IMAD R9, R7, c[0x0][0x1e0], RZ ;  /* 0x0000780007097a24 */ /* 0x000fe200078e02ff */
[----:B------:R-:W-:Y:S01]  /*7ca0*/  ULDC.64 UR4, c[0x0][0x208] ;  /* 0x0000820000047ab9 */ /* 0x000fe20000000a00 */
[----:B------:R-:W-:Y:S01]  /*7cb0*/  IMAD.MOV.U32 R0, RZ, RZ, 0x20 ;  /* 0x00000020ff007424 */ /* 0x000fe200078e00ff */
[----:B------:R-:W-:Y:S01]  /*7cc0*/  ISETP.GE.AND P1, PT, R6, 0x1, PT ;  /* 0x000000010600780c */ /* 0x000fe20003f26270 */
        /* <DEDUP_REMOVED lines=9> */
[----:B------:R-:W-:Y:S01]  /*7d60*/  IMAD.WIDE.U32 R16, R8, c[0x0][0x208], RZ ;  /* 0x0000820008107a25 */ /* 0x000fe200078e00ff */
[----:B------:R-:W-:Y:S02]  /*7d70*/  LEA.HI.X R4, R14, R220, R9, 0x6, P2 ;  /* 0x000000dc0e047211 */ /* 0x000fe400010f3409 */
[C---:B------:R-:W-:Y:S01]  /*7d80*/  @P1 LEA R18, P3, R5.reuse, c[0x0][0x1c8], 0x1 ;  /* 0x0000720005121a11 */ /* 0x040fe200078608ff */
[----:B------:R-:W-:Y:S01]  /*7d90*/  IMAD R9, R0, c[0x0][0x1e4], RZ ;  /* 0x0000790000097a24 */ /* 0x000fe200078e02ff */
[C---:B------:R-:W-:Y:S01]  /*7da0*/  @P0 IADD3 R12, P2, R5.reuse, R12, RZ ;  /* 0x0000000c050c0210 */ /* 0x040fe20007f5e0ff */
[----:B------:R-:W-:Y:S01]  /*7db0*/  IMAD R7, R8, c[0x0][0x20c], R7 ;  /* 0x0000830008077a24 */ /* 0x000fe200078e0207 */
[----:B------:R-:W-:Y:S02]  /*7dc0*/  @P1 LEA.HI.X R19, R5, c[0x0][0x1cc], R4, 0x1, P3 ;  /* 0x0000730005131a11 */ /* 0x000fe400018f0c04 */
[----:B------:R-:W-:Y:S01]  /*7dd0*/  @P0 IADD3.X R9, R4, R13, R9, P2, !PT ;  /* 0x0000000d04090210 */ /* 0x000fe200017fe409 */
[----:B------:R-:W-:Y:S01]  /*7de0*/  IMAD.IADD R14, R17, 0x1, R7 ;  /* 0x00000001110e7824 */ /* 0x000fe200078e0207 */
[----:B------:R-:W-:-:S02]  /*7df0*/  @P0 LEA R20, P3, R12, c[0x0][0x1c8], 0x1 ;  /* 0x000072000c140a11 */ /* 0x000fc400078608ff */
[----:B------:R-:W-:Y:S02]  /*7e00*/  @P1 ISETP.GE.AND P5, PT, R208, c[0x0][0x1d4], PT ;  /* 0x00007500d0001a0c */ /* 0x000fe40003fa6270 */
[----:B------:R-:W-:Y:S01]  /*7e10*/  @P0 LEA.HI.X R21, R12, c[0x0][0x1cc], R9, 0x1, P3 ;  /* 0x000073000c150a11 */ /* 0x000fe200018f0c09 */
[----:B------:R-:W-:Y:S01]  /*7e20*/  IMAD.MOV.U32 R9, RZ, RZ, 0x40 ;  /* 0x00000040ff097424 */ /* 0x000fe200078e00ff */
[----:B------:R-:W-:Y:S02]  /*7e30*/  ISETP.NE.AND P3, PT, R222, RZ, PT ;  /* 0x000000ffde00720c */ /* 0x000fe40003f65270 */
[----:B------:R-:W-:Y:S02]  /*7e40*/  LEA R4, P2, R16, R226, 0x6 ;  /* 0x000000e210047211 */ /* 0x000fe400078430ff */
        /* <DEDUP_REMOVED lines=8> */
[----:B------:R-:W-:-:S03]  /*7ed0*/  ISETP.GE.AND P2, PT, R154, c[0x0][0x1d4], PT ;  /* 0x000075009a007a0c */ /* 0x000fc60003f46270 */
[----:B------:R1:W-:Y:S01]  /*7ee0*/  @P1 LDGSTS.E.BYPASS.LTC128B.128 [R139+0xe100], [R18.64+0x80], !P6 ;  /* 0x0e100080128b1fae */ /* 0x0003e2000f101d48 */
[----:B------:R-:W-:-:S03]  /*7ef0*/  ISETP.LT.OR P3, PT, R6, 0x1, P2 ;  /* 0x000000010600780c */ /* 0x000fc60001761670 */
[----:B------:R1:W-:Y:S01]  /*7f00*/  @P1 LDGSTS.E.BYPASS.LTC128B.128 [R139+0x10100], [R18.64+0x100], !P5 ;  /* 0x10100100128b1fae */ /* 0x0003e2000e901d48 */
[----:B------:R-:W-:Y:S02]  /*7f10*/  ISETP.NE.AND P5, PT, R222, RZ, PT ;  /* 0x000000ffde00720c */ /* 0x000fe40003fa5270 */
        /* <DEDUP_REMOVED lines=22> */
[----:B-1----:R-:W-:Y:S01]  /*8080*/  IADD3 R5, R2, -0x2, RZ ;  /* 0xfffffffe02057810 */ /* 0x002fe20007ffe0ff */
[----:B------:R-:W-:Y:S01]  /*8090*/  IMAD.WIDE.U32 R14, R9, c[0x0][0x1e0], RZ ;  /* 0x00007800090e7a25 */ /* 0x000fe200078e00ff */
[----:B------:R-:W-:-:S02]  /*80a0*/  ISETP.NE.AND P4, PT, R222, RZ, PT ;  /* 0x000000ffde00720c */ /* 0x000fc40003f85270 */
        /* <DEDUP_REMOVED lines=19> */
.L_x_3882:
[----:B------:R-:W-:Y:S05]  /*81e0*/  BSYNC B0 ;  /* 0x0000000000007941 */ /* 0x000fea0003800000 */
.L_x_3881:
[----:B------:R-:W-:Y:S01]  /*81f0*/  ISETP.LT.AND P0, PT, RZ, c[0x0][0x27c], PT ;  /* 0x00009f00ff007a0c */ /* 0x000fe20003f01270 */
[----:B------:R-:W0:-:S12]  /*8200*/  LDGDEPBAR ;  /* 0x00000000000079af */ /* 0x000e180000000000 */
[----:B------:R-:W-:Y:S05]  /*8210*/  @P0 BRA `(.L_x_3883) ;  /* 0x0000002000000947 */ /* 0x000fea0003800000 */
[----:B------:R-:W-:-:S04]  /*8220*/  DEPBAR.LE SB0, 0x3 ;  /* 0x000080c00000791a */ /* 0x000fc80000000000 */
[----:B------:R-:W-:Y:S05]  /*8230*/  BRA `(.L_x_3884) ;  /* 0x0000597000007947 */ /* 0x000fea0003800000 */
.L_x_3883:
[----:B-1---5:R-:W-:Y:S01]  /*8240*/  SHF.R.S32.HI R4, RZ, 0x1f, R85 ;  /* 0x0000001fff047819 */ /* 0x022fe20000011455 */
[----:B------:R-:W-:Y:S01]  /*8250*/  ULDC.U8 UR4, c[0x0][0x298] ;  /* 0x0000a60000047ab9 */ /* 0x000fe20000000000 */
[C---:B------:R-:W-:Y:S01]  /*8260*/  IMAD.WIDE.U32 R16, R85.reuse, c[0x0][0x280], RZ ;  /* 0x0000a00055107a25 */ /* 0x040fe200078e00ff */
[----:B------:R-:W-:Y:S01]  /*8270*/  ISETP.NE.AND P2, PT, RZ, UR4, PT ;  /* 0x00000004ff007c0c */ /* 0x000fe2000bf45270 */
[----:B------:R-:W-:Y:S01]  /*8280*/  BSSY B2, `(.L_x_3884) ;  /* 0x0000592000027945 */ /* 0x000fe20003800000 */
[----:B------:R-:W-:Y:S01]  /*8290*/  IADD3 R19, R142, 0x40, RZ ;  /* 0x000000408e137810 */ /* 0x000fe20007ffe0ff */
[----:B------:R-:W-:Y:S01]  /*82a0*/  IMAD R6, R4, c[0x0][0x280], RZ ;  /* 0x0000a00004067a24 */ /* 0x000fe200078e02ff */
[----:B------:R-:W-:Y:S01]  /*82b0*/  IADD3 R33, R142, 0x20, RZ ;  /* 0x000000208e217810 */ /* 0x000fe20007ffe0ff */
[----:B------:R-:W-:Y:S02]  /*82c0*/  IMAD R4, R4, c[0x0][0x290], RZ ;  /* 0x0000a40004047a24 */ /* 0x000fe400078e02ff */
        /* <DEDUP_REMOVED lines=9> */
[----:B------:R-:W-:Y:S02]  /*8360*/  LEA.HI.X R6, R14, c[0x0][0x28c], R6, 0x1, P0 ;  /* 0x0000a3000e067a11 */ /* 0x000fe400000f0c06 */
[----:B------:R-:W-:Y:S01]  /*8370*/  IADD3 R16, R213, 0x40, RZ ;  /* 0x00000040d5107810 */ /* 0x000fe20007ffe0ff */
        /* <DEDUP_REMOVED lines=61> */
[----:B---3--:R-:W-:Y:S01]  /*8750*/  CS2R R24, SRZ ;  /* 0x0000000000187805 */ /* 0x008fe2000001ff00 */
[----:B------:R-:W-:Y:S01]  /*8760*/  @!P3 IADD3 R40, P4, R30, R14, RZ ;  /* 0x0000000e1e28b210 */ /* 0x000fe20007f9e0ff */
[----:B------:R-:W-:Y:S01]  /*8770*/  @!P1 IMAD.WIDE R48, R142, 0x2, R34 ;  /* 0x000000028e309825 */ /* 0x000fe200078e0222 */
[----:B------:R-:W-:-:S03]  /*8780*/  SHF.R.S32.HI R15, RZ, 0x1f, R136 ;  /* 0x0000001fff0f7819 */ /* 0x000fc60000011488 */
[----:B----4-:R-:W-:Y:S01]  /*8790*/  @!P1 IMAD.WIDE R20, R142, 0x2, R30 ;  /* 0x000000028e149825 */ /* 0x010fe200078e021e */
        /* <DEDUP_REMOVED lines=8> */
[----:B--2---:R-:W-:Y:S01]  /*8820*/  CS2R R28, SRZ ;  /* 0x00000000001c7805 */ /* 0x004fe2000001ff00 */
[----:B------:R-:W-:Y:S01]  /*8830*/  CS2R R36, SRZ ;  /* 0x0000000000247805 */ /* 0x000fe2000001ff00 */
[----:B------:R-:W-:Y:S01]  /*8840*/  CS2R R14, SRZ ;  /* 0x00000000000e7805 */ /* 0x000fe2000001ff00 */
[----:B------:R-:W-:Y:S01]  /*8850*/  CS2R R60, SRZ ;  /* 0x00000000003c7805 */ /* 0x000fe2000001ff00 */
[----:B------:R-:W-:Y:S02]  /*8860*/  @!P0 IMAD.X R31, R31, 0x1, R4, P1 ;  /* 0x000000011f1f8824 */ /* 0x000fe400008e0604 */
[----:B------:R-:W-:Y:S01]  /*8870*/  CS2R R4, SRZ ;  /* 0x0000000000047805 */ /* 0x000fe2000001ff00 */
[----:B------:R1:W5:Y:S04]  /*8880*/  @!P3 LD.E.64 R28, [R42.64] ;  /* 0x000000082a1cb980 */ /* 0x000368000c101b00 */
[----:B------:R1:W5:Y:S01]  /*8890*/  @!P2 LD.E.64 R36, [R46.64] ;  /* 0x000000082e24a980 */ /* 0x000362000c101b00 */
[----:B---3--:R-:W-:-:S03]  /*88a0*/  CS2R R20, SRZ ;  /* 0x0000000000147805 */ /* 0x008fc6000001ff00 */
[----:B------:R1:W5:Y:S04]  /*88b0*/  @!P3 LD.E.64 R4, [R40.64] ;  /* 0x000000082804b980 */ /* 0x000368000c101b00 */
[----:B------:R1:W5:Y:S04]  /*88c0*/  @!P0 LD.E.64 R14, [R34.64] ;  /* 0x00000008220e8980 */ /* 0x000368000c101b00 */
[----:B------:R1:W5:Y:S04]  /*88d0*/  @!P2 LD.E.64 R20, [R44.64] ;  /* 0x000000082c14a980 */ /* 0x000368000c101b00 */
[----:B------:R1:W5:Y:S02]  /*88e0*/  @!P0 LD.E.64 R60, [R30.64] ;  /* 0x000000081e3c8980 */ /* 0x000364000c101b00 */
.L_x_3887:
[----:B-1-3--:R-:W-:Y:S05]  /*88f0*/  BSYNC B0 ;  /* 0x0000000000007941 */ /* 0x00afea0003800000 */
.L_x_3886:
[----:B-----5:R-:W-:Y:S01]  /*8900*/  IMAD.MOV.U32 R56, RZ, RZ, R36 ;  /* 0x000000ffff387224 */ /* 0x020fe200078e0024 */
[----:B------:R-:W-:Y:S01]  /*8910*/  SHF.R.U64 R36, R36, 0x10, R37 ;  /* 0x0000001024247819 */ /* 0x000fe20000001225 */
[----:B------:R-:W-:Y:S01]  /*8920*/  IMAD.MOV.U32 R41, RZ, RZ, R21 ;  /* 0x000000ffff297224 */ /* 0x000fe200078e0015 */
[--C-:B------:R-:W-:Y:S01]  /*8930*/  SHF.R.U32.HI R35, RZ, 0x10, R37.reuse ;  /* 0x00000010ff237819 */ /* 0x100fe20000011625 */
[----:B------:R-:W-:Y:S01]  /*8940*/  IMAD.MOV.U32 R55, RZ, RZ, R37 ;  /* 0x000000ffff377224 */ /* 0x000fe200078e0025 */
[----:B------:R-:W-:Y:S01]  /*8950*/  SHF.R.U32.HI R32, RZ, 0x10, R21 ;  /* 0x00000010ff207819 */ /* 0x000fe20000011615 */
[--C-:B------:R-:W-:Y:S01]  /*8960*/  IMAD.MOV.U32 R44, RZ, RZ, R25.reuse ;  /* 0x000000ffff2c7224 */ /* 0x100fe200078e0019 */
[----:B------:R-:W-:Y:S01]  /*8970*/  SHF.R.U32.HI R37, RZ, 0x10, R25 ;  /* 0x00000010ff257819 */ /* 0x000fe20000011619 */
[----:B------:R-:W-:Y:S01]  /*8980*/  IMAD R86, R201, -0x80, R86 ;  /* 0xffffff80c9567824 */ /* 0x000fe200078e0256 */
[----:B------:R-:W-:Y:S01]  /*8990*/  PRMT R32, R41, 0x5410, R32 ;  /* 0x0000541029207816 */ /* 0x000fe20000000020 */
[----:B------:R-:W-:Y:S01]  /*89a0*/  IMAD.MOV.U32 R42, RZ, RZ, R20 ;  /* 0x000000ffff2a7224 */ /* 0x000fe200078e0014 */
[----:B------:R-:W-:Y:S01]  /*89b0*/  SHF.R.U64 R34, R20, 0x10, R21 ;  /* 0x0000001014227819 */ /* 0x000fe20000001215 */
[----:B------:R-:W-:Y:S01]  /*89c0*/  IMAD.MOV.U32 R54, RZ, RZ, R26 ;  /* 0x000000ffff367224 */ /* 0x000fe200078e001a */
[----:B------:R-:W-:Y:S01]  /*89d0*/  PRMT R37, R44, 0x5410, R37 ;  /* 0x000054102c257816 */ /* 0x000fe20000000025 */
[----:B------:R-:W-:Y:S01]  /*89e0*/  IMAD.MOV.U32 R53, RZ, RZ, R27 ;  /* 0x000000ffff357224 */ /* 0x000fe200078e001b */
[----:B------:R-:W-:Y:S01]  /*89f0*/  IMNMX R41, R86, 0x80, PT ;  /* 0x0000008056297817 */ /* 0x000fe20003800200 */
[----:B------:R-:W-:Y:S01]  /*8a00*/  IMAD.MOV.U32 R52, RZ, RZ, R22 ;  /* 0x000000ffff347224 */ /* 0x000fe200078e0016 */
[----:B------:R-:W-:Y:S01]  /*8a10*/  LOP3.LUT R44, R211, 0x18, R144, 0xf8, !PT ;  /* 0x00000018d32c7812 */ /* 0x000fe200078ef890 */
        /* <DEDUP_REMOVED lines=13> */
[----:B------:R-:W-:Y:S01]  /*8af0*/  PRMT R34, R42, 0x5410, R34 ;  /* 0x000054102a227816 */ /* 0x000fe20000000022 */
        /* <DEDUP_REMOVED lines=11> */
[----:B------:R-:W-:Y:S01]  /*8bb0*/  SHF.R.U64 R40, R38, 0x10, R39 ;  /* 0x0000001026287819 */ /* 0x000fe20000001227 */
[----:B------:R-:W-:-:S04]  /*8bc0*/  DEPBAR.LE SB0, 0x3 ;  /* 0x000080c00000791a */ /* 0x000fc80000000000 */
[----:B------:R-:W-:Y:S01]  /*8bd0*/  SHF.R.U64 R38, R24, 0x10, R25 ;  /* 0x0000001018267819 */ /* 0x000fe20000001219 */
[----:B------:R-:W-:Y:S01]  /*8be0*/  BSSY B1, `(.L_x_3888) ;  /* 0x0000122000017945 */ /* 0x000fe20003800000 */
        /* <DEDUP_REMOVED lines=8> */
[----:B------:R-:W-:-:S02]  /*8c70*/  SHF.R.U64 R17, R14, 0x10, R15 ;  /* 0x000000100e117819 */ /* 0x000fc4000000120f */
[----:B------:R-:W-:Y:S02]  /*8c80*/  SHF.R.U32.HI R28, RZ, 0x10, R13 ;  /* 0x00000010ff1c7819 */ /* 0x000fe4000001160d */
[----:B------:R-:W-:Y:S02]  /*8c90*/  SHF.R.U32.HI R39, RZ, 0x10, R39 ;  /* 0x00000010ff277819 */ /* 0x000fe40000011627 */
[----:B------:R-:W-:Y:S02]  /*8ca0*/  SHF.R.U32.HI R15, RZ, 0x10, R15 ;  /* 0x00000010ff0f7819 */ /* 0x000fe4000001160f */
[--C-:B------:R-:W-:Y:S02]  /*8cb0*/  SHF.R.U64 R14, R60, 0x10, R61.reuse ;  /* 0x000000103c0e7819 */ /* 0x100fe4000000123d */
[----:B------:R-:W-:Y:S02]  /*8cc0*/  SHF.R.U32.HI R13, RZ, 0x10, R61 ;  /* 0x00000010ff0d7819 */ /* 0x000fe4000001163d */
[----:B------:R-:W-:-:S02]  /*8cd0*/  IADD3 R42, R18, 0x18100, RZ ;  /* 0x00018100122a7810 */ /* 0x000fc40007ffe0ff */
[----:B------:R-:W-:Y:S02]  /*8ce0*/  PRMT R25, R12, 0x5410, R25 ;  /* 0x000054100c197816 */ /* 0x000fe40000000019 */
[----:B------:R-:W-:Y:S02]  /*8cf0*/  IADD3 R12, R18, 0x18140, RZ ;  /* 0x00018140120c7810 */ /* 0x000fe40007ffe0ff */
        /* <DEDUP_REMOVED lines=27> */
[----:B------:R-:W-:Y:S01]  /*8eb0*/  IMAD.U32 R44, R38, 0x10000, RZ ;  /* 0x00010000262c7824 */ /* 0x000fe200078e00ff */
[----:B------:R-:W-:Y:S02]  /*8ec0*/  LOP3.LUT R45, R40, 0xffff0000, RZ, 0xc0, !PT ;  /* 0xffff0000282d7812 */ /* 0x000fe400078ec0ff */
[C---:B-1----:R-:W-:Y:S01]  /*8ed0*/  SHF.L.U32 R43, R4.reuse, 0x10, RZ ;  /* 0x00000010042b7819 */ /* 0x042fe200000006ff */
[----:B------:R-:W-:Y:S01]  /*8ee0*/  IMAD.U32 R46, R7, 0x10000, RZ ;  /* 0x00010000072e7824 */ /* 0x000fe200078e00ff */
[----:B------:R-:W-:Y:S02]  /*8ef0*/  LOP3.LUT R42, R4, 0xffff0000, RZ, 0xc0, !PT ;  /* 0xffff0000042a7812 */ /* 0x000fe400078ec0ff */
[C---:B------:R-:W-:Y:S02]  /*8f00*/  SHF.L.U32 R4, R5.reuse, 0x10, RZ ;  /* 0x0000001005047819 */ /* 0x040fe400000006ff */
[----:B------:R-:W-:-:S02]  /*8f10*/  LOP3.LUT R50, R5, 0xffff0000, RZ, 0xc0, !PT ;  /* 0xffff000005327812 */ /* 0x000fc400078ec0ff */
[----:B------:R-:W-:Y:S02]  /*8f20*/  LOP3.LUT R5, R38, 0xffff0000, RZ, 0xc0, !PT ;  /* 0xffff000026057812 */ /* 0x000fe400078ec0ff */
[C---:B------:R-:W-:Y:S02]  /*8f30*/  SHF.L.U32 R49, R6.reuse, 0x10, RZ ;  /* 0x0000001006317819 */ /* 0x040fe400000006ff */
[----:B------:R-:W-:Y:S01]  /*8f40*/  LOP3.LUT R48, R6, 0xffff0000, RZ, 0xc0, !PT ;  /* 0xffff000006307812 */ /* 0x000fe200078ec0ff */
[CC--:B------:R-:W-:Y:S01]  /*8f50*/  FMUL.FTZ R6, R42.reuse, R44.reuse ;  /* 0x0000002c2a067220 */ /* 0x0c0fe20000410000 */
[----:B------:R-:W-:Y:S01]  /*8f60*/  LOP3.LUT R51, R7, 0xffff0000, RZ, 0xc0, !PT ;  /* 0xffff000007337812 */ /* 0x000fe200078ec0ff */
[----:B------:R-:W-:Y:S02]  /*8f70*/  FMUL.FTZ R42, R42, R47 ;  /* 0x0000002f2a2a7220 */ /* 0x000fe40000410000 */
        /* <DEDUP_REMOVED lines=16> */
[----:B------:R-:W-:-:S02]  /*9080*/  FFMA.FTZ R48, R49, R44, R48 ;  /* 0x0000002c31307223 */ /* 0x000fc40000010030 */
[----:B------:R-:W-:Y:S01]  /*9090*/  FFMA.FTZ R45, R46, R45, -R5 ;  /* 0x0000002d2e2d7223 */ /* 0x000fe20000010805 */
[----:B------:R-:W-:Y:S01]  /*90a0*/  F2FP.BF16.PACK_AB R5, R50, R7 ;  /* 0x000000073205723e */ /* 0x000fe200000010ff */
[----:B------:R-:W-:Y:S01]  /*90b0*/  FFMA.FTZ R42, R46, R42, R51 ;  /* 0x0000002a2e2a7223 */ /* 0x000fe20000010033 */
[----:B------:R-:W-:-:S04]  /*90c0*/  F2FP.BF16.PACK_AB R6, R48, R47 ;  /* 0x0000002f3006723e */ /* 0x000fc800000010ff */
[----:B------:R-:W-:-:S05]  /*90d0*/  F2FP.BF16.PACK_AB R7, R42, R45 ;  /* 0x0000002d2a07723e */ /* 0x000fca00000010ff */
[----:B------:R1:W-:Y:S02]  /*90e0*/  STS.128 [R18+0x18100], R4 ;  /* 0x0181000412007388 */ /* 0x0003e40000000c00 */
.L_x_3891:
[----:B------:R-:W-:Y:S05]  /*90f0*/  BSYNC B0 ;  /* 0x0000000000007941 */ /* 0x000fea0003800000 */
.L_x_3890:
[----:B------:R-:W-:Y:S01]  /*9100*/  ISETP.GE.AND P0, PT, R138, c[0x0][0x27c], PT ;  /* 0x00009f008a007a0c */ /* 0x000fe20003f06270 */
[----:B------:R-:W-:-:S12]  /*9110*/  BSSY B0, `(.L_x_3892) ;  /* 0x0000028000007945 */ /* 0x000fd80003800000 */
[----:B------:R-:W-:Y:S05]  /*9120*/  @P0 BRA `(.L_x_3893) ;  /* 0x0000026000000947 */ /* 0x000fea0003800000 */
[----:B-1----:R-:W1:Y:S01]  /*9130*/  LDS.128 R4, [R12] ;  /* 0x000000000c047984 */ /* 0x002e620000000c00 */
        /* <DEDUP_REMOVED lines=14> */
[----:B------:R-:W-:Y:S02]  /*9220*/  FMUL.FTZ R7, R50, R5 ;  /* 0x0000000532077220 */ /* 0x000fe40000410000 */
[----:B------:R-:W-:Y:S01]  /*9230*/  FFMA.FTZ R6, R43, R47, -R6 ;  /* 0x0000002f2b067223 */ /* 0x000fe20000010806 */
[----:B------:R-:W-:Y:S01]  /*9240*/  SHF.L.U32 R47, R35, 0x10, RZ ;  /* 0x00000010232f7819 */ /* 0x000fe200000006ff */
[----:B------:R-:W-:Y:S01]  /*9250*/  FFMA.FTZ R43, R43, R44, R42 ;  /* 0x0000002c2b2b7223 */ /* 0x000fe2000001002a */
[----:B------:R-:W-:Y:S01]  /*9260*/  SHF.L.U32 R44, R32, 0x10, RZ ;  /* 0x00000010202c7819 */ /* 0x000fe200000006ff */
        /* <DEDUP_REMOVED lines=17> */
[----:B------:R1:W-:Y:S02]  /*9380*/  STS.128 [R12], R4 ;  /* 0x000000040c007388 */ /* 0x0003e40000000c00 */
.L_x_3893:
[----:B------:R-:W-:Y:S05]  /*9390*/  BSYNC B0 ;  /* 0x0000000000007941 */ /* 0x000fea0003800000 */
.L_x_3892:
        /* <DEDUP_REMOVED lines=41> */
.L_x_3895:
[----:B------:R-:W-:Y:S05]  /*9630*/  BSYNC B0 ;  /* 0x0000000000007941 */ /* 0x000fea0003800000 */
.L_x_3894:
        /* <DEDUP_REMOVED lines=41> */
.L_x_3897:
[----:B------:R-:W-:Y:S05]  /*98d0*/  BSYNC B0 ;  /* 0x0000000000007941 */ /* 0x000fea0003800000 */
.L_x_3896:
        /* <DEDUP_REMOVED lines=41> */
.L_x_3899:
[----:B------:R-:W-:Y:S05]  /*9b70*/  BSYNC B0 ;  /* 0x0000000000007941 */ /* 0x000fea0003800000 */
.L_x_3898:
[----:B------:R-:W-:-:S13]  /*9b80*/  ISETP.GE.AND P0, PT, R136, c[0x0][0x27c], PT ;  /* 0x00009f0088007a0c */ /* 0x000fda0003f06270 */
        /* <DEDUP_REMOVED lines=39> */
.L_x_3889:
[----:B------:R-:W-:Y:S05]  /*9e00*/  BSYNC B1 ;  /* 0x0000000000017941 */ /* 0x000fea0003800000 */
.L_x_3888:
[----:B------:R-:W-:-:S13]  /*9e10*/  ISETP.GE.AND P0, PT, R16, R41, PT ;  /* 0x000000291000720c */ /* 0x000fda0003f06270 */
[----:B------:R-:W-:Y:S05]  /*9e20*/  @P0 BRA `(.L_x_3900) ;  /* 0x00003d7000000947 */ /* 0x000fea0003800000 */
        /* <DEDUP_REMOVED lines=41> */
.L_x_3902:
[----:B------:R-:W-:Y:S05]  /*a0c0*/  BSYNC B0 ;  /* 0x0000000000007941 */ /* 0x000fea0003800000 */
.L_x_3901:
        /* <DEDUP_REMOVED lines=20> */
[C---:B------:R-:W-:Y:S01]  /*a210*/  FFMA.FTZ R5, R39.reuse, R4, -R7 ;  /* 0x0000000427057223 */ /* 0x040fe20000010807 */
        /* <DEDUP_REMOVED lines=12> */
[-C--:B------:R-:W-:Y:S02]  /*a2e0*/  FFMA.FTZ R40, R7, R42.reuse, R40 ;  /* 0x0000002a07287223 */ /* 0x080fe40000010028 */
[----:B------:R-:W-:Y:S01]  /*a2f0*/  FFMA.FTZ R39, R39, R42, -R4 ;  /* 0x0000002a27277223 */ /* 0x000fe20000010804 */
[----:B------:R-:W-:Y:S01]  /*a300*/  F2FP.BF16.PACK_AB R4, R37, R6 ;  /* 0x000000062504723e */ /* 0x000fe200000010ff */
[-C--:B------:R-:W-:Y:S02]  /*a310*/  FFMA.FTZ R7, R35, R34.reuse, -R16 ;  /* 0x0000002223077223 */ /* 0x080fe40000010810 */
[----:B------:R-:W-:Y:S01]  /*a320*/  FFMA.FTZ R32, R32, R34, R43 ;  /* 0x0000002220207223 */ /* 0x000fe2000001002b */
[----:B------:R-:W-:-:S04]  /*a330*/  F2FP.BF16.PACK_AB R6, R40, R39 ;  /* 0x000000272806723e */ /* 0x000fc800000010ff */
[----:B------:R-:W-:-:S05]  /*a340*/  F2FP.BF16.PACK_AB R7, R32, R7 ;  /* 0x000000072007723e */ /* 0x000fca00000010ff */
[----:B------:R1:W-:Y:S02]  /*a350*/  STS.128 [R12+0x2000], R4 ;  /* 0x002000040c007388 */ /* 0x0003e40000000c00 */
.L_x_3904:
[----:B------:R-:W-:Y:S05]  /*a360*/  BSYNC B0 ;  /* 0x0000000000007941 */ /* 0x000fea0003800000 */
.L_x_3903:
        /* <DEDUP_REMOVED lines=41> */
.L_x_3906:
[----:B------:R-:W-:Y:S05]  /*a600*/  BSYNC B0 ;  /* 0x0000000000007941 */ /* 0x000fea0003800000 */
.L_x_3905:
        /* <DEDUP_REMOVED lines=41> */
.L_x_3908:
[----:B------:R-:W-:Y:S05]  /*a8a0*/  BSYNC B0 ;  /* 0x0000000000007941 */ /* 0x000fea0003800000 */
.L_x_3907:
        /* <DEDUP_REMOVED lines=27> */
[----:B------:R-:W-:Y:S01]  /*aa60*/  FFMA.FTZ R24, R21, R4, R24 ;  /* 0x0000000415187223 */ /* 0x000fe20000010018 */
[----:B------:R-:W-:Y:S01]  /*aa70*/  F2FP.BF16.PACK_AB R4, R19, R6 ;  /* 0x000000061304723e */ /* 0x000fe200000010ff */
[-C--:B------:R-:W-:Y:S02]  /*aa80*/  FMUL.FTZ R21, R7, R27.reuse ;  /* 0x0000001b07157220 */ /* 0x080fe40000410000 */
[----:B------:R-:W-:Y:S01]  /*aa90*/  FMUL.FTZ R27, R16, R27 ;  /* 0x0000001b101b7220 */ /* 0x000fe20000410000 */
[----:B------:R-:W-:Y:S01]  /*aaa0*/  F2FP.BF16.PACK_AB R5, R24, R5 ;  /* 0x000000051805723e */ /* 0x000fe200000010ff */
[-C--:B------:R-:W-:Y:S02]  /*aab0*/  FMUL.FTZ R23, R20, R29.reuse ;  /* 0x0000001d14177220 */ /* 0x080fe40000410000 */
[----:B------:R-:W-:Y:S02]  /*aac0*/  FMUL.FTZ R29, R22, R29 ;  /* 0x0000001d161d7220 */ /* 0x000fe40000410000 */
[----:B------:R-:W-:-:S02]  /*aad0*/  FFMA.FTZ R21, R16, R28, -R21 ;  /* 0x0000001c10157223 */ /* 0x000fc40000010815 */
[----:B------:R-:W-:Y:S02]  /*aae0*/  FFMA.FTZ R28, R7, R28, R27 ;  /* 0x0000001c071c7223 */ /* 0x000fe4000001001b */
[-C--:B------:R-:W-:Y:S02]  /*aaf0*/  FFMA.FTZ R7, R22, R26.reuse, -R23 ;  /* 0x0000001a16077223 */ /* 0x080fe40000010817 */
[----:B------:R-:W-:Y:S01]  /*ab00*/  FFMA.FTZ R20, R20, R26, R29 ;  /* 0x0000001a14147223 */ /* 0x000fe2000001001d */
[----:B------:R-:W-:-:S04]  /*ab10*/  F2FP.BF16.PACK_AB R6, R28, R21 ;  /* 0x000000151c06723e */ /* 0x000fc800000010ff */
[----:B------:R-:W-:-:S05]  /*ab20*/  F2FP.BF16.PACK_AB R7, R20, R7 ;  /* 0x000000071407723e */ /* 0x000fca00000010ff */
[----:B------:R1:W-:Y:S02]  /*ab30*/  STS.128 [R18+0x22100], R4 ;  /* 0x0221000412007388 */ /* 0x0003e40000000c00 */
.L_x_3910:
[----:B------:R-:W-:Y:S05]  /*ab40*/  BSYNC B0 ;  /* 0x0000000000007941 */ /* 0x000fea0003800000 */
.L_x_3909:
        /* <DEDUP_REMOVED lines=19> */
[C---:B------:R-:W-:Y:S01]  /*ac80*/  FFMA.FTZ R5, R20.reuse, R4, -R7 ;  /* 0x0000000414057223 */ /* 0x040fe20000010807 */
        /* <DEDUP_REMOVED lines=19> */
[----:B------:R1:W-:Y:S01]  /*adc0*/  STS.128 [R12+0xa000], R4 ;  /* 0x00a000040c007388 */ /* 0x0003e20000000c00 */
[----:B------:R-:W-:Y:S05]  /*add0*/  BRA `(.L_x_3900) ;  /* 0x00002dc000007947 */ /* 0x000fea0003800000 */
.L_x_3885:
        /* <DEDUP_REMOVED lines=62> */
.L_x_3912:
[----:B-1-3--:R-:W-:Y:S05]  /*b1c0*/  BSYNC B0 ;  /* 0x0000000000007941 */ /* 0x00afea0003800000 */
.L_x_3911:
[--C-:B-----5:R-:W-:Y:S01]  /*b1d0*/  IMAD.MOV.U32 R49, RZ, RZ, R33.reuse ;  /* 0x000000ffff317224 */ /* 0x120fe200078e0021 */
[--C-:B------:R-:W-:Y:S01]  /*b1e0*/  SHF.R.U32.HI R66, RZ, 0x10, R33.reuse ;  /* 0x00000010ff427819 */ /* 0x100fe20000011621 */
[----:B------:R-:W-:Y:S01]  /*b1f0*/  IMAD.MOV.U32 R63, RZ, RZ, R34 ;  /* 0x000000ffff3f7224 */ /* 0x000fe200078e0022 */
[----:B------:R-:W-:Y:S01]  /*b200*/  SHF.R.U64 R53, R32, 0x10, R33 ;  /* 0x0000001020357819 */ /* 0x000fe20000001221 */
[--C-:B------:R-:W-:Y:S01]  /*b210*/  IMAD.MOV.U32 R33, RZ, RZ, R35.reuse ;  /* 0x000000ffff217224 */ /* 0x100fe200078e0023 */
[--C-:B------:R-:W-:Y:S01]  /*b220*/  SHF.R.U64 R34, R34, 0x10, R35.reuse ;  /* 0x0000001022227819 */ /* 0x100fe20000001223 */
[----:B------:R-:W-:Y:S01]  /*b230*/  IMAD.MOV.U32 R57, RZ, RZ, R4 ;  /* 0x000000ffff397224 */ /* 0x000fe200078e0004 */
[----:B------:R-:W-:Y:S01]  /*b240*/  SHF.R.U32.HI R68, RZ, 0x10, R35 ;  /* 0x00000010ff447819 */ /* 0x000fe20000011623 */
[--C-:B------:R-:W-:Y:S01]  /*b250*/  IMAD.MOV.U32 R43, RZ, RZ, R5.reuse ;  /* 0x000000ffff2b7224 */ /* 0x100fe200078e0005 */
[----:B------:R-:W-:Y:S01]  /*b260*/  PRMT R35, R49, 0x5410, R66 ;  /* 0x0000541031237816 */ /* 0x000fe20000000042 */
[----:B------:R-:W-:Y:S01]  /*b270*/  IMAD R49, R201, -0x80, R86 ;  /* 0xffffff80c9317824 */ /* 0x000fe200078e0256 */
[--C-:B------:R-:W-:Y:S01]  /*b280*/  SHF.R.U64 R4, R4, 0x10, R5.reuse ;  /* 0x0000001004047819 */ /* 0x100fe20000001205 */
[----:B------:R-:W-:Y:S01]  /*b290*/  IMAD.MOV.U32 R59, RZ, RZ, R28 ;  /* 0x000000ffff3b7224 */ /* 0x000fe200078e001c */
[----:B------:R-:W-:Y:S01]  /*b2a0*/  SHF.R.U32.HI R56, RZ, 0x10, R5 ;  /* 0x00000010ff387819 */ /* 0x000fe20000011605 */
[----:B------:R-:W-:Y:S01]  /*b2b0*/  IMAD.MOV.U32 R5, RZ, RZ, R6 ;  /* 0x000000ffff057224 */ /* 0x000fe200078e0006 */
[----:B------:R-:W-:Y:S01]  /*b2c0*/  IMNMX R49, R49, 0x80, PT ;  /* 0x0000008031317817 */ /* 0x000fe20003800200 */
[----:B------:R-:W-:Y:S01]  /*b2d0*/  IMAD.MOV.U32 R62, RZ, RZ, R32 ;  /* 0x000000ffff3e7224 */ /* 0x000fe200078e0020 */
[--C-:B------:R-:W-:Y:S01]  /*b2e0*/  SHF.R.U64 R42, R6, 0x10, R7.reuse ;  /* 0x00000010062a7819 */ /* 0x100fe20000001207 */
        /* <DEDUP_REMOVED lines=10> */
[--C-:B------:R-:W-:Y:S01]  /*b390*/  IMAD.MOV.U32 R31, RZ, RZ, R13.reuse ;  /* 0x000000ffff1f7224 */ /* 0x100fe200078e000d */
        /* <DEDUP_REMOVED lines=66> */
[----:B------:R-:W-:Y:S01]  /*b7c0*/  LOP3.LUT R65, R47, 0xffff0000, RZ, 0xc0, !PT ;  /* 0xffff00002f417812 */ /* 0x000fe200078ec0ff */
[----:B------:R-:W1:Y:S01]  /*b7d0*/  LDS.128 R12, [R51+0x18100] ;  /* 0x01810000330c7984 */ /* 0x000e620000000c00 */
[----:B------:R-:W-:-:S04]  /*b7e0*/  LOP3.LUT R4, R4, 0x7fffe000, RZ, 0xc0, !PT ;  /* 0x7fffe00004047812 */ /* 0x000fc800078ec0ff */
        /* <DEDUP_REMOVED lines=15> */
[C---:B------:R-:W-:Y:S01]  /*b8e0*/  FMUL.FTZ R58, R59.reuse, R60 ;  /* 0x0000003c3b3a7220 */ /* 0x040fe20000410000 */
        /* <DEDUP_REMOVED lines=13> */
[----:B------:R-:W-:Y:S02]  /*b9c0*/  FMUL.FTZ R60, R4, R5 ;  /* 0x00000005043c7220 */ /* 0x000fe40000410000 */
[----:B------:R-:W-:Y:S01]  /*b9d0*/  FFMA.FTZ R57, R56, R6, -R63 ;  /* 0x0000000638397223 */ /* 0x000fe2000001083f */
[----:B------:R-:W-:Y:S01]  /*b9e0*/  SHF.L.U32 R63, R42, 0x10, RZ ;  /* 0x000000102a3f7819 */ /* 0x000fe200000006ff */
[----:B------:R-:W-:Y:S02]  /*b9f0*/  FMUL.FTZ R6, R4, R59 ;  /* 0x0000003b04067220 */ /* 0x000fe40000410000 */
        /* <DEDUP_REMOVED lines=21> */
[----:B------:R-:W-:Y:S01]  /*bb50*/  FFMA.FTZ R52, R13, R5, -R68 ;  /* 0x000000050d347223 */ /* 0x000fe20000010844 */
[----:B------:R-:W-:Y:S01]  /*bb60*/  LOP3.LUT R5, R43, 0xffff0000, RZ, 0xc0, !PT ;  /* 0xffff00002b057812 */ /* 0x000fe200078ec0ff */
[----:B------:R-:W-:Y:S01]  /*bb70*/  FFMA.FTZ R7, R13, R7, R66 ;  /* 0x000000070d077223 */ /* 0x000fe20000010042 */
[----:B------:R-:W-:Y:S01]  /*bb80*/  F2FP.BF16.PACK_AB R6, R6, R55 ;  /* 0x000000370606723e */ /* 0x000fe200000010ff */
[----:B------:R-:W-:-:S02]  /*bb90*/  FMUL.FTZ R63, R62, R61 ;  /* 0x0000003d3e3f7220 */ /* 0x000fc40000410000 */
[C---:B------:R-:W-:Y:S02]  /*bba0*/  FMUL.FTZ R13, R64.reuse, R5 ;  /* 0x00000005400d7220 */ /* 0x040fe40000410000 */
        /* <DEDUP_REMOVED lines=14> */
.L_x_3916:
[----:B------:R-:W-:Y:S05]  /*bc90*/  BSYNC B0 ;  /* 0x0000000000007941 */ /* 0x000fea0003800000 */
.L_x_3915:
[----:B-1----:R-:W-:Y:S01]  /*bca0*/  IADD3 R4, R144, 0x20, RZ ;  /* 0x0000002090047810 */ /* 0x002fe20007ffe0ff */
[----:B------:R-:W-:Y:S03]  /*bcb0*/  BSSY B0, `(.L_x_3917) ;  /* 0x0000061000007945 */ /* 0x000fe60003800000 */
[----:B------:R-:W-:-:S13]  /*bcc0*/  ISETP.GE.AND P0, PT, R4, c[0x0][0x27c], PT ;  /* 0x00009f0004007a0c */ /* 0x000fda0003f06270 */
[----:B------:R-:W-:Y:S05]  /*bcd0*/  @P0 BRA `(.L_x_3918) ;  /* 0x000005e000000947 */ /* 0x000fea0003800000 */
[----:B------:R-:W-:Y:S01]  /*bce0*/  IMAD.MOV.U32 R6, RZ, RZ, c[0x0][0x27c] ;  /* 0x00009f00ff067624 */ /* 0x000fe200078e00ff */
[----:B------:R-:W-:Y:S01]  /*bcf0*/  LOP3.LUT R12, R211, 0x38, R38, 0xf8, !PT ;  /* 0x00000038d30c7812 */ /* 0x000fe200078ef826 */
[----:B------:R-:W-:Y:S01]  /*bd00*/  IMAD.U32 R60, R32, 0x10000, RZ ;  /* 0x00010000203c7824 */ /* 0x000fe200078e00ff */
[----:B------:R-:W-:Y:S02]  /*bd10*/  LEA.HI R4, R39, R40, RZ, 0x6 ;  /* 0x0000002827047211 */ /* 0x000fe400078f30ff */
[----:B------:R-:W-:Y:S02]  /*bd20*/  LEA.HI R7, R6, R37, RZ, 0x1d ;  /* 0x0000002506077211 */ /* 0x000fe400078fe8ff */
[----:B------:R-:W-:Y:S01]  /*bd30*/  LOP3.LUT R5, R12, R141, RZ, 0x3c, !PT ;  /* 0x0000008d0c057212 */ /* 0x000fe200078e3cff */
[----:B------:R-:W-:Y:S01]  /*bd40*/  IMAD.SHL.U32 R4, R4, 0x80, RZ ;  /* 0x0000008004047824 */ /* 0x000fe200078e00ff */
        /* <DEDUP_REMOVED lines=26> */
[----:B------:R-:W-:Y:S01]  /*bef0*/  FMUL.FTZ R58, R59, R60 ;  /* 0x0000003c3b3a7220 */ /* 0x000fe20000410000 */
[----:B------:R-:W-:Y:S01]  /*bf00*/  SHF.L.U32 R13, R15, 0x10, RZ ;  /* 0x000000100f0d7819 */ /* 0x000fe200000006ff */
[-C--:B------:R-:W-:Y:S01]  /*bf10*/  FMUL.FTZ R59, R59, R70.reuse ;  /* 0x000000463b3b7220 */ /* 0x080fe20000410000 */
[----:B------:R-:W-:Y:S01]  /*bf20*/  LOP3.LUT R14, R15, 0xffff0000, RZ, 0xc0, !PT ;  /* 0xffff00000f0e7812 */ /* 0x000fe200078ec0ff */
[C---:B------:R-:W-:Y:S01]  /*bf30*/  FFMA.FTZ R58, R53.reuse, R70, -R58 ;  /* 0x00000046353a7223 */ /* 0x040fe2000001083a */
[----:B------:R-:W-:Y:S01]  /*bf40*/  LOP3.LUT R57, R4, 0xffff0000, RZ, 0xc0, !PT ;  /* 0xffff000004397812 */ /* 0x000fe200078ec0ff */
[----:B------:R-:W-:Y:S01]  /*bf50*/  FFMA.FTZ R53, R53, R60, R59 ;  /* 0x0000003c35357223 */ /* 0x000fe2000001003b */
[----:B------:R-:W-:-:S02]  /*bf60*/  LOP3.LUT R7, R32, 0xffff0000, RZ, 0xc0, !PT ;  /* 0xffff000020077812 */ /* 0x000fc400078ec0ff */
[----:B------:R-:W-:Y:S02]  /*bf70*/  LOP3.LUT R15, R6, 0xffff0000, RZ, 0xc0, !PT ;  /* 0xffff0000060f7812 */ /* 0x000fe400078ec0ff */
[----:B------:R-:W-:Y:S01]  /*bf80*/  LOP3.LUT R6, R36, 0xffff0000, RZ, 0xc0, !PT ;  /* 0xffff000024067812 */ /* 0x000fe200078ec0ff */
[----:B------:R-:W-:Y:S01]  /*bf90*/  FMUL.FTZ R63, R57, R7 ;  /* 0x00000007393f7220 */ /* 0x000fe20000410000 */
[C---:B------:R-:W-:Y:S02]  /*bfa0*/  SHF.L.U32 R4, R5.reuse, 0x10, RZ ;  /* 0x0000001005047819 */ /* 0x040fe400000006ff */
[----:B------:R-:W-:Y:S01]  /*bfb0*/  LOP3.LUT R64, R5, 0xffff0000, RZ, 0xc0, !PT ;  /* 0xffff000005407812 */ /* 0x000fe200078ec0ff */
[----:B------:R-:W-:Y:S01]  /*bfc0*/  IMAD.U32 R5, R31, 0x10000, RZ ;  /* 0x000100001f057824 */ /* 0x000fe200078e00ff */
[----:B------:R-:W-:Y:S01]  /*bfd0*/  SHF.L.U32 R59, R35, 0x10, RZ ;  /* 0x00000010233b7819 */ /* 0x000fe200000006ff */
[----:B------:R-:W-:Y:S02]  /*bfe0*/  FMUL.FTZ R61, R57, R6 ;  /* 0x00000006393d7220 */ /* 0x000fe40000410000 */
[----:B------:R-:W-:-:S02]  /*bff0*/  FMUL.FTZ R60, R4, R5 ;  /* 0x00000005043c7220 */ /* 0x000fc40000410000 */
[----:B------:R-:W-:Y:S02]  /*c000*/  FFMA.FTZ R57, R56, R6, -R63 ;  /* 0x0000000638397223 */ /* 0x000fe4000001083f */
        /* <DEDUP_REMOVED lines=11> */
[----:B------:R-:W-:Y:S02]  /*c0c0*/  IMAD.U32 R7, R29, 0x10000, RZ ;  /* 0x000100001d077824 */ /* 0x000fe400078e00ff */
[----:B------:R-:W-:Y:S01]  /*c0d0*/  FFMA.FTZ R60, R55, R60, -R5 ;  /* 0x0000003c373c7223 */ /* 0x000fe20000010805 */
[----:B------:R-:W-:Y:S01]  /*c0e0*/  SHF.L.U32 R5, R33, 0x10, RZ ;  /* 0x0000001021057819 */ /* 0x000fe200000006ff */
[C---:B------:R-:W-:Y:S02]  /*c0f0*/  FMUL.FTZ R59, R15.reuse, R6 ;  /* 0x000000060f3b7220 */ /* 0x040fe40000410000 */
[----:B------:R-:W-:Y:S02]  /*c100*/  FMUL.FTZ R15, R15, R61 ;  /* 0x0000003d0f0f7220 */ /* 0x000fe40000410000 */
[----:B------:R-:W-:-:S02]  /*c110*/  FFMA.FTZ R55, R55, R63, R68 ;  /* 0x0000003f37377223 */ /* 0x000fc40000010044 */
        /* <DEDUP_REMOVED lines=26> */
.L_x_3918:
[----:B------:R-:W-:Y:S05]  /*c2c0*/  BSYNC B0 ;  /* 0x0000000000007941 */ /* 0x000fea0003800000 */
.L_x_3917:
[----:B-1----:R-:W-:-:S04]  /*c2d0*/  IADD3 R4, R144, 0x40, RZ ;  /* 0x0000004090047810 */ /* 0x002fc80007ffe0ff */
        /* <DEDUP_REMOVED lines=96> */
.L_x_3914:
[----:B------:R-:W-:Y:S05]  /*c8e0*/  BSYNC B1 ;  /* 0x0000000000017941 */ /* 0x000fea0003800000 */
.L_x_3913:
[----:B------:R-:W-:-:S13]  /*c8f0*/  ISETP.GE.AND P0, PT, R16, R49, PT ;  /* 0x000000311000720c */ /* 0x000fda0003f06270 */
[----:B------:R-:W-:Y:S05]  /*c900*/  @P0 BRA `(.L_x_3900) ;  /* 0x0000129000000947 */ /* 0x000fea0003800000 */
[----:B------:R-:W-:Y:S01]  /*c910*/  ISETP.GE.AND P0, PT, R144, c[0x0][0x27c], PT ;  /* 0x00009f0090007a0c */ /* 0x000fe20003f06270 */
[----:B------:R-:W-:Y:S01]  /*c920*/  IMAD.SHL.U32 R49, R16, 0x40, RZ ;  /* 0x0000004010317824 */ /* 0x000fe200078e00ff */
[----:B-1----:R-:W-:Y:S01]  /*c930*/  SHF.R.S32.HI R51, RZ, 0x1f, R16 ;  /* 0x0000001fff337819 */ /* 0x002fe20000011410 */
        /* <DEDUP_REMOVED lines=9> */
[C---:B------:R-:W-:Y:S01]  /*c9d0*/  IMAD.U32 R59, R48.reuse, 0x10000, RZ ;  /* 0x00010000303b7824 */ /* 0x040fe200078e00ff */
[----:B------:R-:W-:Y:S02]  /*c9e0*/  LOP3.LUT R48, R48, 0xffff0000, RZ, 0xc0, !PT ;  /* 0xffff000030307812 */ /* 0x000fe400078ec0ff */
        /* <DEDUP_REMOVED lines=35> */
[C---:B------:R-:W-:Y:S01]  /*cc20*/  SHF.L.U32 R59, R43.reuse, 0x10, RZ ;  /* 0x000000102b3b7819 */ /* 0x040fe200000006ff */
[----:B------:R-:W-:Y:S01]  /*cc30*/  FMUL.FTZ R64, R44, R15 ;  /* 0x0000000f2c407220 */ /* 0x000fe20000410000 */
[----:B------:R-:W-:Y:S01]  /*cc40*/  LOP3.LUT R43, R43, 0xffff0000, RZ, 0xc0, !PT ;  /* 0xffff00002b2b7812 */ /* 0x000fe200078ec0ff */
[----:B------:R-:W-:-:S02]  /*cc50*/  FFMA.FTZ R57, R5, R54, R57 ;  /* 0x0000003605397223 */ /* 0x000fc40000010039 */
[C---:B------:R-:W-:Y:S01]  /*cc60*/  IMAD.U32 R5, R47.reuse, 0x10000, RZ ;  /* 0x000100002f057824 */ /* 0x040fe200078e00ff */
[----:B------:R-:W-:Y:S01]  /*cc70*/  LOP3.LUT R47, R47, 0xffff0000, RZ, 0xc0, !PT ;  /* 0xffff00002f2f7812 */ /* 0x000fe200078ec0ff */
[C---:B------:R-:W-:Y:S02]  /*cc80*/  FMUL.FTZ R15, R48.reuse, R15 ;  /* 0x0000000f300f7220 */ /* 0x040fe40000410000 */
[----:B------:R-:W-:Y:S01]  /*cc90*/  FFMA.FTZ R65, R48, R53, -R64 ;  /* 0x0000003530417223 */ /* 0x000fe20000010840 */
[C---:B------:R-:W-:Y:S01]  /*cca0*/  SHF.L.U32 R48, R42.reuse, 0x10, RZ ;  /* 0x000000102a307819 */ /* 0x040fe200000006ff */
[-C--:B------:R-:W-:Y:S01]  /*ccb0*/  FMUL.FTZ R54, R59, R4.reuse ;  /* 0x000000043b367220 */ /* 0x080fe20000410000 */
[----:B------:R-:W-:Y:S01]  /*ccc0*/  LOP3.LUT R42, R42, 0xffff0000, RZ, 0xc0, !PT ;  /* 0xffff00002a2a7812 */ /* 0x000fe200078ec0ff */
[C---:B------:R-:W-:Y:S02]  /*ccd0*/  FMUL.FTZ R4, R5.reuse, R4 ;  /* 0x0000000405047220 */ /* 0x040fe40000410000 */
[----:B------:R-:W-:-:S02]  /*cce0*/  FFMA.FTZ R54, R5, R12, -R54 ;  /* 0x0000000c05367223 */ /* 0x000fc40000010836 */
[----:B------:R-:W-:Y:S02]  /*ccf0*/  FFMA.FTZ R44, R44, R53, R15 ;  /* 0x000000352c2c7223 */ /* 0x000fe4000001000f */
[----:B------:R-:W-:Y:S02]  /*cd00*/  FFMA.FTZ R5, R59, R12, R4 ;  /* 0x0000000c3b057223 */ /* 0x000fe40000010004 */
[C---:B------:R-:W-:Y:S01]  /*cd10*/  IMAD.U32 R15, R46.reuse, 0x10000, RZ ;  /* 0x000100002e0f7824 */ /* 0x040fe200078e00ff */
[----:B------:R-:W-:Y:S01]  /*cd20*/  LOP3.LUT R46, R46, 0xffff0000, RZ, 0xc0, !PT ;  /* 0xffff00002e2e7812 */ /* 0x000fe200078ec0ff */
[CC--:B------:R-:W-:Y:S02]  /*cd30*/  FMUL.FTZ R4, R48.reuse, R62.reuse ;  /* 0x0000003e30047220 */ /* 0x0c0fe40000410000 */
[C---:B------:R-:W-:Y:S02]  /*cd40*/  FMUL.FTZ R62, R15.reuse, R62 ;  /* 0x0000003e0f3e7220 */ /* 0x040fe40000410000 */
[-C--:B------:R-:W-:Y:S01]  /*cd50*/  FFMA.FTZ R53, R15, R55.reuse, -R4 ;  /* 0x000000370f357223 */ /* 0x080fe20000010804 */
[----:B------:R-:W-:Y:S01]  /*cd60*/  SHF.L.U32 R4, R41, 0x10, RZ ;  /* 0x0000001029047819 */ /* 0x000fe200000006ff */
[----:B------:R-:W-:Y:S01]  /*cd70*/  IMAD.U32 R12, R45, 0x10000, RZ ;  /* 0x000100002d0c7824 */ /* 0x000fe200078e00ff */
[----:B------:R-:W-:Y:S01]  /*cd80*/  LOP3.LUT R41, R41, 0xffff0000, RZ, 0xc0, !PT ;  /* 0xffff000029297812 */ /* 0x000fe200078ec0ff */
[----:B------:R-:W-:Y:S01]  /*cd90*/  FFMA.FTZ R62, R48, R55, R62 ;  /* 0x00000037303e7223 */ /* 0x000fe2000001003e */
[----:B------:R-:W-:Y:S01]  /*cda0*/  LOP3.LUT R45, R45, 0xffff0000, RZ, 0xc0, !PT ;  /* 0xffff00002d2d7812 */ /* 0x000fe200078ec0ff */
[----:B------:R-:W-:-:S02]  /*cdb0*/  FMUL.FTZ R15, R42, R61 ;  /* 0x0000003d2a0f7220 */ /* 0x000fc40000410000 */
[-C--:B------:R-:W-:Y:S02]  /*cdc0*/  FMUL.FTZ R48, R4, R60.reuse ;  /* 0x0000003c04307220 */ /* 0x080fe40000410000 */
[----:B------:R-:W-:Y:S02]  /*cdd0*/  FMUL.FTZ R61, R46, R61 ;  /* 0x0000003d2e3d7220 */ /* 0x000fe40000410000 */
[----:B------:R-:W-:Y:S02]  /*cde0*/  FMUL.FTZ R60, R12, R60 ;  /* 0x0000003c0c3c7220 */ /* 0x000fe40000410000 */
        /* <DEDUP_REMOVED lines=22> */
.L_x_3920:
[----:B------:R-:W-:Y:S05]  /*cf50*/  BSYNC B0 ;  /* 0x0000000000007941 */ /* 0x000fea0003800000 */
.L_x_3919:
        /* <DEDUP_REMOVED lines=21> */
[C---:B------:R-:W-:Y:S01]  /*d0b0*/  SHF.L.U32 R45, R36.reuse, 0x10, RZ ;  /* 0x00000010242d7819 */ /* 0x040fe200000006ff */
[----:B------:R-:W1:Y:S01]  /*d0c0*/  LDS.128 R12, [R37] ;  /* 0x00000000250c7984 */ /* 0x000e620000000c00 */
[----:B------:R-:W-:Y:S01]  /*d0d0*/  LOP3.LUT R36, R36, 0xffff0000, RZ, 0xc0, !PT ;  /* 0xffff000024247812 */ /* 0x000fe200078ec0ff */
[----:B------:R-:W-:-:S05]  /*d0e0*/  IMAD.SHL.U32 R38, R38, 0x2, RZ ;  /* 0x0000000226267824 */ /* 0x000fca00078e00ff */
        /* <DEDUP_REMOVED lines=14> */
[----:B------:R-:W-:Y:S02]  /*d1d0*/  LOP3.LUT R47, R6, 0xffff0000, RZ, 0xc0, !PT ;  /* 0xffff0000062f7812 */ /* 0x000fe400078ec0ff */
[----:B------:R-:W-:Y:S01]  /*d1e0*/  LOP3.LUT R32, R32, 0xffff0000, RZ, 0xc0, !PT ;  /* 0xffff000020207812 */ /* 0x000fe200078ec0ff */
[-C--:B------:R-:W-:Y:S01]  /*d1f0*/  FMUL.FTZ R6, R5, R43.reuse ;  /* 0x0000002b05067220 */ /* 0x080fe20000410000 */
[----:B------:R-:W-:Y:S01]  /*d200*/  SHF.L.U32 R46, R7, 0x10, RZ ;  /* 0x00000010072e7819 */ /* 0x000fe200000006ff */
[C---:B------:R-:W-:Y:S01]  /*d210*/  FMUL.FTZ R43, R45.reuse, R43 ;  /* 0x0000002b2d2b7220 */ /* 0x040fe20000410000 */
[----:B------:R-:W-:Y:S01]  /*d220*/  LOP3.LUT R14, R14, 0xffff0000, RZ, 0xc0, !PT ;  /* 0xffff00000e0e7812 */ /* 0x000fe200078ec0ff */
[-C--:B------:R-:W-:Y:S01]  /*d230*/  FFMA.FTZ R6, R45, R40.reuse, -R6 ;  /* 0x000000282d067223 */ /* 0x080fe20000010806 */
[----:B------:R-:W-:Y:S01]  /*d240*/  LOP3.LUT R7, R7, 0xffff0000, RZ, 0xc0, !PT ;  /* 0xffff000007077812 */ /* 0x000fe200078ec0ff */
[----:B------:R-:W-:Y:S01]  /*d250*/  FFMA.FTZ R43, R5, R40, R43 ;  /* 0x00000028052b7223 */ /* 0x000fe2000001002b */
[----:B------:R-:W-:Y:S01]  /*d260*/  SHF.L.U32 R5, R35, 0x10, RZ ;  /* 0x0000001023057819 */ /* 0x000fe200000006ff */
[C---:B------:R-:W-:Y:S01]  /*d270*/  IMAD.U32 R45, R31.reuse, 0x10000, RZ ;  /* 0x000100001f2d7824 */ /* 0x040fe200078e00ff */
[----:B------:R-:W-:Y:S01]  /*d280*/  LOP3.LUT R31, R31, 0xffff0000, RZ, 0xc0, !PT ;  /* 0xffff00001f1f7812 */ /* 0x000fe200078ec0ff */
[-C--:B------:R-:W-:Y:S01]  /*d290*/  FMUL.FTZ R52, R32, R15.reuse ;  /* 0x0000000f20347220 */ /* 0x080fe20000410000 */
[----:B------:R-:W-:Y:S01]  /*d2a0*/  LOP3.LUT R35, R35, 0xffff0000, RZ, 0xc0, !PT ;  /* 0xffff000023237812 */ /* 0x000fe200078ec0ff */
[----:B------:R-:W-:-:S02]  /*d2b0*/  FMUL.FTZ R15, R36, R15 ;  /* 0x0000000f240f7220 */ /* 0x000fc40000410000 */
[-C--:B------:R-:W-:Y:S02]  /*d2c0*/  FMUL.FTZ R40, R45, R4.reuse ;  /* 0x000000042d287220 */ /* 0x080fe40000410000 */
[-C--:B------:R-:W-:Y:S02]  /*d2d0*/  FFMA.FTZ R53, R36, R39.reuse, -R52 ;  /* 0x0000002724357223 */ /* 0x080fe40000010834 */
[C---:B------:R-:W-:Y:S02]  /*d2e0*/  FMUL.FTZ R4, R5.reuse, R4 ;  /* 0x0000000405047220 */ /* 0x040fe40000410000 */
[C---:B------:R-:W-:Y:S01]  /*d2f0*/  IMAD.U32 R36, R30.reuse, 0x10000, RZ ;  /* 0x000100001e247824 */ /* 0x040fe200078e00ff */
[----:B------:R-:W-:Y:S01]  /*d300*/  LOP3.LUT R30, R30, 0xffff0000, RZ, 0xc0, !PT ;  /* 0xffff00001e1e7812 */ /* 0x000fe200078ec0ff */
[----:B------:R-:W-:Y:S01]  /*d310*/  FFMA.FTZ R32, R32, R39, R15 ;  /* 0x0000002720207223 */ /* 0x000fe2000001000f */
[C---:B------:R-:W-:Y:S01]  /*d320*/  SHF.L.U32 R15, R34.reuse, 0x10, RZ ;  /* 0x00000010220f7819 */ /* 0x040fe200000006ff */
[-C--:B------:R-:W-:Y:S01]  /*d330*/  FFMA.FTZ R40, R5, R12.reuse, -R40 ;  /* 0x0000000c05287223 */ /* 0x080fe20000010828 */
[----:B------:R-:W-:Y:S01]  /*d340*/  LOP3.LUT R34, R34, 0xffff0000, RZ, 0xc0, !PT ;  /* 0xffff000022227812 */ /* 0x000fe200078ec0ff */
[----:B------:R-:W-:Y:S01]  /*d350*/  FFMA.FTZ R5, R45, R12, R4 ;  /* 0x0000000c2d057223 */ /* 0x000fe20000010004 */
[C---:B------:R-:W-:Y:S01]  /*d360*/  SHF.L.U32 R12, R33.reuse, 0x10, RZ ;  /* 0x00000010210c7819 */ /* 0x040fe200000006ff */
[-C--:B------:R-:W-:Y:S01]  /*d370*/  FMUL.FTZ R4, R36, R48.reuse ;  /* 0x0000003024047220 */ /* 0x080fe20000410000 */
[----:B------:R-:W-:Y:S01]  /*d380*/  LOP3.LUT R33, R33, 0xffff0000, RZ, 0xc0, !PT ;  /* 0xffff000021217812 */ /* 0x000fe200078ec0ff */
[----:B------:R-:W-:-:S02]  /*d390*/  FMUL.FTZ R48, R15, R48 ;  /* 0x000000300f307220 */ /* 0x000fc40000410000 */
[-C--:B------:R-:W-:Y:S02]  /*d3a0*/  FFMA.FTZ R39, R15, R41.reuse, -R4 ;  /* 0x000000290f277223 */ /* 0x080fe40000010804 */
[C---:B------:R-:W-:Y:S01]  /*d3b0*/  IMAD.U32 R4, R29.reuse, 0x10000, RZ ;  /* 0x000100001d047824 */ /* 0x040fe200078e00ff */
[----:B------:R-:W-:Y:S01]  /*d3c0*/  LOP3.LUT R29, R29, 0xffff0000, RZ, 0xc0, !PT ;  /* 0xffff00001d1d7812 */ /* 0x000fe200078ec0ff */
[----:B------:R-:W-:Y:S02]  /*d3d0*/  FFMA.FTZ R48, R36, R41, R48 ;  /* 0x0000002924307223 */ /* 0x000fe40000010030 */
[-C--:B------:R-:W-:Y:S02]  /*d3e0*/  FMUL.FTZ R15, R30, R47.reuse ;  /* 0x0000002f1e0f7220 */ /* 0x080fe40000410000 */
[----:B------:R-:W-:Y:S02]  /*d3f0*/  FMUL.FTZ R36, R4, R46 ;  /* 0x0000002e04247220 */ /* 0x000fe40000410000 */
[----:B------:R-:W-:-:S02]  /*d400*/  FMUL.FTZ R47, R34, R47 ;  /* 0x0000002f222f7220 */ /* 0x000fc40000410000 */
        /* <DEDUP_REMOVED lines=23> */
.L_x_3922:
[----:B------:R-:W-:Y:S05]  /*d580*/  BSYNC B0 ;  /* 0x0000000000007941 */ /* 0x000fea0003800000 */
.L_x_3921:
[----:B-1----:R-:W-:-:S04]  /*d590*/  IADD3 R4, R144, 0x40, RZ ;  /* 0x0000004090047810 */ /* 0x002fc80007ffe0ff */
[----:B------:R-:W-:-:S13]  /*d5a0*/  ISETP.GE.AND P0, PT, R4, c[0x0][0x27c], PT ;  /* 0x00009f0004007a0c */ /* 0x000fda0003f06270 */
[----:B------:R-:W-:Y:S05]  /*d5b0*/  @P0 BRA `(.L_x_3900) ;  /* 0x000005e000000947 */ /* 0x000fea0003800000 */
[----:B------:R-:W-:Y:S01]  /*d5c0*/  IMAD.MOV.U32 R4, RZ, RZ, c[0x0][0x27c] ;  /* 0x00009f00ff047624 */ /* 0x000fe200078e00ff */
[----:B------:R-:W-:Y:S01]  /*d5d0*/  LEA.HI R19, R19, R20, RZ, 0x6 ;  /* 0x0000001413137211 */ /* 0x000fe200078f30ff */
[----:B------:R-:W-:Y:S01]  /*d5e0*/  IMAD.U32 R37, R23, 0x10000, RZ ;  /* 0x0001000017257824 */ /* 0x000fe200078e00ff */
        /* <DEDUP_REMOVED lines=18> */
[----:B------:R-:W-:Y:S01]  /*d710*/  IMAD.SHL.U32 R17, R17, 0x2, RZ ;  /* 0x0000000211117824 */ /* 0x000fe200078e00ff */
[----:B------:R-:W-:Y:S02]  /*d720*/  LOP3.LUT R43, R22, 0xffff0000, RZ, 0xc0, !PT ;  /* 0xffff0000162b7812 */ /* 0x000fe400078ec0ff */
[----:B------:R-:W-:-:S02]  /*d730*/  LOP3.LUT R41, R26, 0xffff0000, RZ, 0xc0, !PT ;  /* 0xffff00001a297812 */ /* 0x000fc400078ec0ff */
[----:B------:R-:W2:Y:S01]  /*d740*/  LDS.128 R4, [R17+0x18100] ;  /* 0x0181000011047984 */ /* 0x000ea20000000c00 */
[----:B------:R-:W-:Y:S02]  /*d750*/  LOP3.LUT R23, R23, 0xffff0000, RZ, 0xc0, !PT ;  /* 0xffff000017177812 */ /* 0x000fe400078ec0ff */
        /* <DEDUP_REMOVED lines=16> */
[C---:B------:R-:W-:Y:S01]  /*d860*/  SHF.L.U32 R33, R7.reuse, 0x10, RZ ;  /* 0x0000001007217819 */ /* 0x040fe200000006ff */
[----:B------:R-:W-:Y:S01]  /*d870*/  FMUL.FTZ R30, R32, R30 ;  /* 0x0000001e201e7220 */ /* 0x000fe20000410000 */
[----:B------:R-:W-:Y:S01]  /*d880*/  LOP3.LUT R14, R14, 0xffff0000, RZ, 0xc0, !PT ;  /* 0xffff00000e0e7812 */ /* 0x000fe200078ec0ff */
[----:B------:R-:W-:Y:S01]  /*d890*/  FMUL.FTZ R39, R24, R15 ;  /* 0x0000000f18277220 */ /* 0x000fe20000410000 */
[----:B------:R-:W-:Y:S01]  /*d8a0*/  LOP3.LUT R7, R7, 0xffff0000, RZ, 0xc0, !PT ;  /* 0xffff000007077812 */ /* 0x000fe200078ec0ff */
[----:B------:R-:W-:Y:S01]  /*d8b0*/  FFMA.FTZ R30, R5, R19, R30 ;  /* 0x00000013051e7223 */ /* 0x000fe2000001001e */
[C---:B------:R-:W-:Y:S01]  /*d8c0*/  SHF.L.U32 R5, R27.reuse, 0x10, RZ ;  /* 0x000000101b057819 */ /* 0x040fe200000006ff */
[C---:B------:R-:W-:Y:S01]  /*d8d0*/  FMUL.FTZ R15, R28.reuse, R15 ;  /* 0x0000000f1c0f7220 */ /* 0x040fe20000410000 */
[----:B------:R-:W-:Y:S01]  /*d8e0*/  LOP3.LUT R27, R27, 0xffff0000, RZ, 0xc0, !PT ;  /* 0xffff00001b1b7812 */ /* 0x000fe200078ec0ff */
[----:B------:R-:W-:-:S02]  /*d8f0*/  FFMA.FTZ R39, R28, R18, -R39 ;  /* 0x000000121c277223 */ /* 0x000fc40000010827 */
[-C--:B------:R-:W-:Y:S02]  /*d900*/  FMUL.FTZ R28, R37, R4.reuse ;  /* 0x00000004251c7220 */ /* 0x080fe40000410000 */
[----:B------:R-:W-:Y:S02]  /*d910*/  FFMA.FTZ R6, R32, R19, -R6 ;  /* 0x0000001320067223 */ /* 0x000fe40000010806 */
[C---:B------:R-:W-:Y:S02]  /*d920*/  FMUL.FTZ R4, R5.reuse, R4 ;  /* 0x0000000405047220 */ /* 0x040fe40000410000 */
[----:B------:R-:W-:Y:S01]  /*d930*/  FFMA.FTZ R15, R24, R18, R15 ;  /* 0x00000012180f7223 */ /* 0x000fe2000001000f */
[----:B------:R-:W-:Y:S01]  /*d940*/  SHF.L.U32 R18, R26, 0x10, RZ ;  /* 0x000000101a127819 */ /* 0x000fe200000006ff */
[----:B------:R-:W-:Y:S02]  /*d950*/  IMAD.U32 R19, R22, 0x10000, RZ ;  /* 0x0001000016137824 */ /* 0x000fe400078e00ff */
[----:B------:R-:W-:-:S02]  /*d960*/  FFMA.FTZ R28, R5, R12, -R28 ;  /* 0x0000000c051c7223 */ /* 0x000fc4000001081c */
[----:B------:R-:W-:Y:S01]  /*d970*/  FFMA.FTZ R5, R37, R12, R4 ;  /* 0x0000000c25057223 */ /* 0x000fe20000010004 */
[----:B------:R-:W-:Y:S01]  /*d980*/  SHF.L.U32 R12, R25, 0x10, RZ ;  /* 0x00000010190c7819 */ /* 0x000fe200000006ff */
[-C--:B------:R-:W-:Y:S02]  /*d990*/  FMUL.FTZ R37, R19, R35.reuse ;  /* 0x0000002313257220 */ /* 0x080fe40000410000 */
[C---:B------:R-:W-:Y:S02]  /*d9a0*/  FMUL.FTZ R35, R18.reuse, R35 ;  /* 0x0000002312237220 */ /* 0x040fe40000410000 */
[----:B------:R-:W-:Y:S02]  /*d9b0*/  IMAD.U32 R4, R21, 0x10000, RZ ;  /* 0x0001000015047824 */ /* 0x000fe400078e00ff */
[-C--:B------:R-:W-:Y:S02]  /*d9c0*/  FFMA.FTZ R37, R18, R20.reuse, -R37 ;  /* 0x0000001412257223 */ /* 0x080fe40000010825 */
[----:B------:R-:W-:-:S02]  /*d9d0*/  FFMA.FTZ R35, R19, R20, R35 ;  /* 0x0000001413237223 */ /* 0x000fc40000010023 */
[-C--:B------:R-:W-:Y:S02]  /*d9e0*/  FMUL.FTZ R18, R43, R34.reuse ;  /* 0x000000222b127220 */ /* 0x080fe40000410000 */
[-C--:B------:R-:W-:Y:S02]  /*d9f0*/  FMUL.FTZ R19, R4, R33.reuse ;  /* 0x0000002104137220 */ /* 0x080fe40000410000 */
[----:B------:R-:W-:Y:S02]  /*da00*/  FMUL.FTZ R34, R41, R34 ;  /* 0x0000002229227220 */ /* 0x000fe40000410000 */
[C---:B------:R-:W-:Y:S02]  /*da10*/  FMUL.FTZ R33, R12.reuse, R33 ;  /* 0x000000210c217220 */ /* 0x040fe40000410000 */
[----:B------:R-:W-:Y:S01]  /*da20*/  FFMA.FTZ R19, R12, R13, -R19 ;  /* 0x0000000d0c137223 */ /* 0x000fe20000010813 */
[----:B------:R-:W-:Y:S01]  /*da30*/  LOP3.LUT R12, R21, 0xffff0000, RZ, 0xc0, !PT ;  /* 0xffff0000150c7812 */ /* 0x000fe200078ec0ff */
[----:B------:R-:W-:-:S02]  /*da40*/  FFMA.FTZ R18, R41, R14, -R18 ;  /* 0x0000000e29127223 */ /* 0x000fc40000010812 */
[----:B------:R-:W-:Y:S01]  /*da50*/  FFMA.FTZ R34, R43, R14, R34 ;  /* 0x0000000e2b227223 */ /* 0x000fe20000010022 */
[----:B------:R-:W-:Y:S01]  /*da60*/  LOP3.LUT R14, R25, 0xffff0000, RZ, 0xc0, !PT ;  /* 0xffff0000190e7812 */ /* 0x000fe200078ec0ff */
[----:B------:R-:W-:Y:S02]  /*da70*/  FFMA.FTZ R33, R4, R13, R33 ;  /* 0x0000000d04217223 */ /* 0x000fe40000010021 */
[-C--:B------:R-:W-:Y:S02]  /*da80*/  FMUL.FTZ R4, R23, R36.reuse ;  /* 0x0000002417047220 */ /* 0x080fe40000410000 */
[-C--:B------:R-:W-:Y:S02]  /*da90*/  FMUL.FTZ R20, R12, R7.reuse ;  /* 0x000000070c147220 */ /* 0x080fe40000410000 */
[----:B------:R-:W-:Y:S02]  /*daa0*/  FMUL.FTZ R22, R27, R36 ;  /* 0x000000241b167220 */ /* 0x000fe40000410000 */
[----:B------:R-:W-:-:S02]  /*dab0*/  FMUL.FTZ R7, R14, R7 ;  /* 0x000000070e077220 */ /* 0x000fc40000410000 */
[----:B------:R-:W-:Y:S01]  /*dac0*/  FFMA.FTZ R13, R27, R29, -R4 ;  /* 0x0000001d1b0d7223 */ /* 0x000fe20000010804 */
[----:B------:R-:W-:Y:S01]  /*dad0*/  F2FP.BF16.PACK_AB R4, R15, R30 ;  /* 0x0000001e0f04723e */ /* 0x000fe200000010ff */
[----:B------:R-:W-:Y:S01]  /*dae0*/  FFMA.FTZ R20, R14, R31, -R20 ;  /* 0x0000001f0e147223 */ /* 0x000fe20000010814 */
[----:B------:R-:W-:Y:S01]  /*daf0*/  F2FP.BF16.PACK_AB R14, R18, R37 ;  /* 0x00000025120e723e */ /* 0x000fe200000010ff */
[----:B------:R-:W-:Y:S01]  /*db00*/  FFMA.FTZ R22, R23, R29, R22 ;  /* 0x0000001d17167223 */ /* 0x000fe20000010016 */
[----:B------:R-:W-:Y:S01]  /*db10*/  F2FP.BF16.PACK_AB R13, R13, R28 ;  /* 0x0000001c0d0d723e */ /* 0x000fe200000010ff */
[----:B------:R-:W-:Y:S01]  /*db20*/  FFMA.FTZ R24, R12, R31, R7 ;  /* 0x0000001f0c187223 */ /* 0x000fe20000010007 */
[----:B------:R-:W-:Y:S02]  /*db30*/  F2FP.BF16.PACK_AB R12, R39, R6 ;  /* 0x00000006270c723e */ /* 0x000fe400000010ff */
[----:B------:R-:W-:Y:S02]  /*db40*/  F2FP.BF16.PACK_AB R15, R20, R19 ;  /* 0x00000013140f723e */ /* 0x000fe400000010ff */
[----:B------:R-:W-:-:S02]  /*db50*/  F2FP.BF16.PACK_AB R6, R34, R35 ;  /* 0x000000232206723e */ /* 0x000fc400000010ff */
[----:B------:R-:W-:Y:S01]  /*db60*/  F2FP.BF16.PACK_AB R5, R22, R5 ;  /* 0x000000051605723e */ /* 0x000fe200000010ff */
[----:B------:R1:W-:Y:S01]  /*db70*/  STS.128 [R16], R12 ;  /* 0x0000000c10007388 */ /* 0x0003e20000000c00 */
[----:B------:R-:W-:-:S05]  /*db80*/  F2FP.BF16.PACK_AB R7, R24, R33 ;  /* 0x000000211807723e */ /* 0x000fca00000010ff */
[----:B------:R1:W-:Y:S02]  /*db90*/  STS.128 [R17+0x18100], R4 ;  /* 0x0181000411007388 */ /* 0x0003e40000000c00 */
.L_x_3900:
[----:B------:R-:W-:Y:S05]  /*dba0*/  BSYNC B2 ;  /* 0x0000000000027941 */ /* 0x000fea0003800000 */
.L_x_3884:
[----:B------:R-:W-:-:S04]  /*dbb0*/  DEPBAR.LE SB0, 0x2 ;  /* 0x000080800000791a */ /* 0x000fc80000000000 */
[----:B------:R-:W-:Y:S01]  /*dbc0*/  BAR.SYNC.DEFER_BLOCKING 0x0 ;  /* 0x0000000000007b1d */ /* 0x000fe20000010000 */
[----:B------:R-:W-:Y:S01]  /*dbd0*/  LOP3.LUT P0, RZ, R193, 0x2, RZ, 0xc0, !PT ;  /* 0x00000002c1ff7812 */ /* 0x000fe2000780c0ff */
[----:B------:R-:W-:-:S03]  /*dbe0*/  IMAD.IADD R195, R194, 0x1, R191 ;  /* 0x00000001c2c37824 */ /* 0x000fc600078e02bf */
[----:B------:R-:W-:Y:S01]  /*dbf0*/  SEL R197, R0, 0xffffffe0, !P0 ;  /* 0xffffffe000c57807 */ /* 0x000fe20004000000 */
[----:B------:R-:W-:Y:S04]  /*dc00*/  BSSY B0, `(.L_x_3923) ;  /* 0x0000024000007945 */ /* 0x000fe80003800000 */
[----:B------:R-:W-:Y:S01]  /*dc10*/  IMAD.IADD R76, R192, 0x1, R197 ;  /* 0x00000001c04c7824 */ /* 0x000fe200078e02c5 */
[----:B------:R2:W3:Y:S04]  /*dc20*/  LDSM.16.M88.4 R60, [R194] ;  /* 0x00000000c23c783b */ /* 0x0004e80000000200 */
[----:B------:R2:W4:Y:S04]  /*dc30*/  LDSM.16.M88.4 R32, [R192] ;  /* 0x00000000c020783b */ /* 0x0005280000000200 */
[----:B------:R2:W1:Y:S04]  /*dc40*/  LDSM.16.M88.4 R24, [R192+0x800] ;  /* 0x00080000c018783b */ /* 0x0004680000000200 */
[----:B-1----:R2:W1:Y:S04]  /*dc50*/  LDSM.16.M88.4 R16, [R192+0x1000] ;  /* 0x00100000c010783b */ /* 0x0024680000000200 */
        /* <DEDUP_REMOVED lines=8> */
[----:B------:R-:W-:-:S02]  /*dce0*/  ISETP.NE.AND P3, PT, R222, RZ, PT ;  /* 0x000000ffde00720c */ /* 0x000fc40003f65270 */
        /* <DEDUP_REMOVED lines=21> */
.L_x_3924:
[----:B------:R-:W-:Y:S05]  /*de40*/  BSYNC B0 ;  /* 0x0000000000007941 */ /* 0x000fea0003800000 */
.L_x_3923:
[----:B------:R-:W-:Y:S01]  /*de50*/  LOP3.LUT P0, RZ, R193, 0x4, RZ, 0xc0, !PT ;  /* 0x00000004c1ff7812 */ /* 0x000fe2000780c0ff */
[C---:B---34-:R-:W-:Y:S01]  /*de60*/  HMMA.16816.F32.BF16 R36, R60.reuse, R32, RZ ;  /* 0x000000203c24723c */ /* 0x058fe200000418ff */
        /* <DEDUP_REMOVED lines=10> */
[----:B------:R-:W-:Y:S01]  /*df10*/  IMAD.IADD R3, R146, 0x1, -R3 ;  /* 0x0000000192037824 */ /* 0x000fe200078e0a03 */
[----:B------:R-:W-:Y:S01]  /*df20*/  BSSY B0, `(.L_x_3925) ;  /* 0x000020f000007945 */ /* 0x000fe20003800000 */
[----:B------:R-:W-:Y:S01]  /*df30*/  IMAD.IADD R170, R191, 0x1, R147 ;  /* 0x00000001bfaa7824 */ /* 0x000fe200078e0293 */
[----:B--2---:R-:W2:Y:S02]  /*df40*/  LDSM.16.M88.4 R4, [R9] ;  /* 0x000000000904783b */ /* 0x004ea40000000200 */
[C---:B------:R-:W-:Y:S02]  /*df50*/  HMMA.16816.F32.BF16 R28, R60.reuse, R24, RZ ;  /* 0x000000183c1c723c */ /* 0x040fe400000418ff */
[----:B------:R-:W-:Y:S06]  /*df60*/  LDSM.16.M88.4 R72, [R9+0x1800] ;  /* 0x001800000948783b */ /* 0x000fec0000000200 */
[C---:B------:R-:W-:Y:S08]  /*df70*/  HMMA.16816.F32.BF16 R24, R60.reuse, R26, RZ ;  /* 0x0000001a3c18723c */ /* 0x040ff000000418ff */
[C---:B-1----:R-:W-:Y:S08]  /*df80*/  HMMA.16816.F32.BF16 R20, R60.reuse, R16, RZ ;  /* 0x000000103c14723c */ /* 0x042ff000000418ff */
[C---:B------:R-:W-:Y:S08]  /*df90*/  HMMA.16816.F32.BF16 R16, R60.reuse, R18, RZ ;  /* 0x000000123c10723c */ /* 0x040ff000000418ff */
[C---:B------:R-:W-:Y:S08]  /*dfa0*/  HMMA.16816.F32.BF16 R64, R60.reuse, R40, RZ ;  /* 0x000000283c40723c */ /* 0x040ff000000418ff */
[----:B------:R-:W-:Y:S01]  /*dfb0*/  HMMA.16816.F32.BF16 R60, R60, R42, RZ ;  /* 0x0000002a3c3c723c */ /* 0x000fe200000418ff */
[----:B------:R-:W1:Y:S07]  /*dfc0*/  LDSM.16.M88.4 R40, [R9+0x800] ;  /* 0x000800000928783b */ /* 0x000e6e0000000200 */
[C---:B------:R-:W-:Y:S08]  /*dfd0*/  HMMA.16816.F32.BF16 R36, R44.reuse, R12, R36 ;  /* 0x0000000c2c24723c */ /* 0x040ff00000041824 */
[C---:B------:R-:W-:Y:S01]  /*dfe0*/  HMMA.16816.F32.BF16 R32, R44.reuse, R14, R32 ;  /* 0x0000000e2c20723c */ /* 0x040fe20000041820 */
[----:B------:R-:W3:Y:S07]  /*dff0*/  LDSM.16.M88.4 R12, [R9+0x1000] ;  /* 0x00100000090c783b */ /* 0x000eee0000000200 */
        /* <DEDUP_REMOVED lines=8> */
[----:B------:R-:W-:Y:S04]  /*e080*/  LDSM.16.M88.4 R44, [R0+0x1000] ;  /* 0x00100000002c783b */ /* 0x000fe80000000200 */
[----:B------:R-:W-:Y:S03]  /*e090*/  LDSM.16.M88.4 R48, [R194+0x4000] ;  /* 0x00400000c230783b */ /* 0x000fe60000000200 */
[C---:B--2---:R-:W-:Y:S08]  /*e0a0*/  HMMA.16816.F32.BF16 R36, R68.reuse, R4, R36 ;  /* 0x000000044424723c */ /* 0x044ff00000041824 */
[C---:B------:R-:W-:Y:S01]  /*e0b0*/  HMMA.16816.F32.BF16 R32, R68.reuse, R6, R32 ;  /* 0x000000064420723c */ /* 0x040fe20000041820 */
[----:B------:R-:W2:Y:S07]  /*e0c0*/  LDSM.16.M88.4 R4, [R189] ;  /* 0x00000000bd04783b */ /* 0x000eae0000000200 */
[C---:B-1----:R-:W-:Y:S08]  /*e0d0*/  HMMA.16816.F32.BF16 R28, R68.reuse, R40, R28 ;  /* 0x00000028441c723c */ /* 0x042ff0000004181c */
[C---:B------:R-:W-:Y:S01]  /*e0e0*/  HMMA.16816.F32.BF16 R24, R68.reuse, R42, R24 ;  /* 0x0000002a4418723c */ /* 0x040fe20000041818 */
[----:B------:R-:W1:Y:S07]  /*e0f0*/  LDSM.16.M88.4 R40, [R0+0x1800] ;  /* 0x001800000028783b */ /* 0x000e6e0000000200 */
[C---:B---3--:R-:W-:Y:S08]  /*e100*/  HMMA.16816.F32.BF16 R20, R68.reuse, R12, R20 ;  /* 0x0000000c4414723c */ /* 0x048ff00000041814 */
        /* <DEDUP_REMOVED lines=14> */
[----:B------:R-:W-:Y:S07]  /*e1f0*/  LDSM.16.M88.4 R44, [R76+0x2000] ;  /* 0x002000004c2c783b */ /* 0x000fee0000000200 */
[C---:B-1----:R-:W-:Y:S08]  /*e200*/  HMMA.16816.F32.BF16 R64, R4.reuse, R40, R64 ;  /* 0x000000280440723c */ /* 0x042ff00000041840 */
[----:B------:R-:W-:Y:S01]  /*e210*/  HMMA.16816.F32.BF16 R60, R4, R42, R60 ;  /* 0x0000002a043c723c */ /* 0x000fe2000004183c */
[----:B------:R-:W-:Y:S04]  /*e220*/  LDSM.16.M88.4 R4, [R195+0x4000] ;  /* 0x00400000c304783b */ /* 0x000fe80000000200 */
[----:B------:R-:W1:Y:S03]  /*e230*/  LDSM.16.M88.4 R40, [R76+0x2800] ;  /* 0x002800004c28783b */ /* 0x000e660000000200 */
[C---:B---3--:R-:W-:Y:S08]  /*e240*/  HMMA.16816.F32.BF16 R28, R48.reuse, R68, R28 ;  /* 0x00000044301c723c */ /* 0x048ff0000004181c */
[C---:B------:R-:W-:Y:S01]  /*e250*/  HMMA.16816.F32.BF16 R24, R48.reuse, R70, R24 ;  /* 0x000000463018723c */ /* 0x040fe20000041818 */
[----:B------:R-:W-:Y:S07]  /*e260*/  LDSM.16.M88.4 R68, [R9+0x2800] ;  /* 0x002800000944783b */ /* 0x000fee0000000200 */
[C---:B------:R-:W-:Y:S08]  /*e270*/  HMMA.16816.F32.BF16 R36, R48.reuse, R12, R36 ;  /* 0x0000000c3024723c */ /* 0x040ff00000041824 */
[C---:B------:R-:W-:Y:S01]  /*e280*/  HMMA.16816.F32.BF16 R32, R48.reuse, R14, R32 ;  /* 0x0000000e3020723c */ /* 0x040fe20000041820 */
[----:B------:R-:W3:Y:S07]  /*e290*/  LDSM.16.M88.4 R12, [R76+0x3000] ;  /* 0x003000004c0c783b */ /* 0x000eee0000000200 */
[C---:B--2---:R-:W-:Y:S08]  /*e2a0*/  HMMA.16816.F32.BF16 R20, R48.reuse, R56, R20 ;  /* 0x000000383014723c */ /* 0x044ff00000041814 */
[C---:B------:R-:W-:Y:S01]  /*e2b0*/  HMMA.16816.F32.BF16 R16, R48.reuse, R58, R16 ;  /* 0x0000003a3010723c */ /* 0x040fe20000041810 */
[----:B------:R-:W-:Y:S07]  /*e2c0*/  LDSM.16.M88.4 R56, [R9+0x3800] ;  /* 0x003800000938783b */ /* 0x000fee0000000200 */
        /* <DEDUP_REMOVED lines=12> */
[----:B------:R-:W-:Y:S07]  /*e390*/  LDSM.16.M88.4 R12, [R0+0x2000] ;  /* 0x00200000000c783b */ /* 0x000fee0000000200 */
[C---:B------:R-:W-:Y:S08]  /*e3a0*/  HMMA.16816.F32.BF16 R64, R4.reuse, R72, R64 ;  /* 0x000000480440723c */ /* 0x040ff00000041840 */
        /* <DEDUP_REMOVED lines=8> */
[----:B------:R-:W-:Y:S07]  /*e430*/  LDSM.16.M88.4 R68, [R192+0x5800] ;  /* 0x00580000c044783b */ /* 0x000fee0000000200 */
[C---:B------:R-:W-:Y:S08]  /*e440*/  HMMA.16816.F32.BF16 R20, R40.reuse, R48, R20 ;  /* 0x000000302814723c */ /* 0x040ff00000041814 */
[C---:B------:R-:W-:Y:S01]  /*e450*/  HMMA.16816.F32.BF16 R16, R40.reuse, R50, R16 ;  /* 0x000000322810723c */ /* 0x040fe20000041810 */
[----:B------:R-:W3:Y:S07]  /*e460*/  LDSM.16.M88.4 R48, [R0+0x3800] ;  /* 0x003800000030783b */ /* 0x000eee0000000200 */
[C---:B------:R-:W-:Y:S08]  /*e470*/  HMMA.16816.F32.BF16 R64, R40.reuse, R56, R64 ;  /* 0x000000382840723c */ /* 0x040ff00000041840 */
[----:B------:R-:W-:Y:S01]  /*e480*/  HMMA.16816.F32.BF16 R60, R40, R58, R60 ;  /* 0x0000003a283c723c */ /* 0x000fe2000004183c */
[----:B------:R-:W4:Y:S04]  /*e490*/  LDSM.16.M88.4 R40, [R192+0x4000] ;  /* 0x00400000c028783b */ /* 0x000f280000000200 */
[----:B------:R-:W-:Y:S03]  /*e4a0*/  LDSM.16.M88.4 R56, [R195+0x8000] ;  /* 0x00800000c338783b */ /* 0x000fe60000000200 */
        /* <DEDUP_REMOVED lines=10> */
[----:B------:R-:W-:Y:S01]  /*e550*/  HMMA.16816.F32.BF16 R60, R44, R50, R60 ;  /* 0x000000322c3c723c */ /* 0x000fe2000004183c */
[----:B------:R-:W3:Y:S04]  /*e560*/  LDSM.16.M88.4 R44, [R76+0x5000] ;  /* 0x005000004c2c783b */ /* 0x000ee80000000200 */
[----:B------:R-:W1:Y:S03]  /*e570*/  LDSM.16.M88.4 R48, [R76+0x4800] ;  /* 0x004800004c30783b */ /* 0x000e660000000200 */
[C---:B----4-:R-:W-:Y:S08]  /*e580*/  HMMA.16816.F32.BF16 R36, R72.reuse, R40, R36 ;  /* 0x000000284824723c */ /* 0x050ff00000041824 */
[C---:B------:R-:W-:Y:S01]  /*e590*/  HMMA.16816.F32.BF16 R32, R72.reuse, R42, R32 ;  /* 0x0000002a4820723c */ /* 0x040fe20000041820 */
[----:B------:R-:W4:Y:S07]  /*e5a0*/  LDSM.16.M88.4 R40, [R76+0x5800] ;  /* 0x005800004c28783b */ /* 0x000f2e0000000200 */
[C---:B--2---:R-:W-:Y:S08]  /*e5b0*/  HMMA.16816.F32.BF16 R20, R72.reuse, R4, R20 ;  /* 0x000000044814723c */ /* 0x044ff00000041814 */
[C---:B------:R-:W-:Y:S01]  /*e5c0*/  HMMA.16816.F32.BF16 R16, R72.reuse, R6, R16 ;  /* 0x000000064810723c */ /* 0x040fe20000041810 */
[----:B------:R-:W-:Y:S07]  /*e5d0*/  LDSM.16.M88.4 R4, [R9+0x4000] ;  /* 0x004000000904783b */ /* 0x000fee0000000200 */
[C---:B------:R-:W-:Y:S08]  /*e5e0*/  HMMA.16816.F32.BF16 R28, R72.reuse, R12, R28 ;  /* 0x0000000c481c723c */ /* 0x040ff0000004181c */
[C---:B------:R-:W-:Y:S01]  /*e5f0*/  HMMA.16816.F32.BF16 R24, R72.reuse, R14, R24 ;  /* 0x0000000e4818723c */ /* 0x040fe20000041818 */
[----:B------:R-:W2:Y:S07]  /*e600*/  LDSM.16.M88.4 R12, [R190+0x8000] ;  /* 0x00800000be0c783b */ /* 0x000eae0000000200 */
[C---:B------:R-:W-:Y:S08]  /*e610*/  HMMA.16816.F32.BF16 R64, R72.reuse, R68, R64 ;  /* 0x000000444840723c */ /* 0x040ff00000041840 */
[----:B------:R-:W-:Y:S01]  /*e620*/  HMMA.16816.F32.BF16 R60, R72, R70, R60 ;  /* 0x00000046483c723c */ /* 0x000fe2000004183c */
        /* <DEDUP_REMOVED lines=8> */
[C---:B----4-:R-:W-:Y:S01]  /*e6b0*/  HMMA.16816.F32.BF16 R68, R56.reuse, R40, R64 ;  /* 0x000000283844723c */ /* 0x050fe20000041840 */
[----:B------:R-:W-:Y:S07]  /*e6c0*/  LDSM.16.M88.4 R64, [R189+0x8000] ;  /* 0x00800000bd40783b */ /* 0x000fee0000000200 */
[----:B------:R-:W-:Y:S01]  /*e6d0*/  HMMA.16816.F32.BF16 R60, R56, R42, R60 ;  /* 0x0000002a383c723c */ /* 0x000fe2000004183c */
[----:B------:R-:W4:Y:S07]  /*e6e0*/  LDSM.16.M88.4 R40, [R0+0x4800] ;  /* 0x004800000028783b */ /* 0x000f2e0000000200 */
[C---:B--2---:R-:W-:Y:S08]  /*e6f0*/  HMMA.16816.F32.BF16 R36, R12.reuse, R4, R36 ;  /* 0x000000040c24723c */ /* 0x044ff00000041824 */
[----:B------:R-:W-:Y:S01]  /*e700*/  HMMA.16816.F32.BF16 R32, R12, R6, R32 ;  /* 0x000000060c20723c */ /* 0x000fe20000041820 */
[----:B------:R-:W2:Y:S07]  /*e710*/  LDSM.16.M88.4 R4, [R0+0x5000] ;  /* 0x005000000004783b */ /* 0x000eae0000000200 */
[----:B------:R-:W-:Y:S01]  /*e720*/  HMMA.16816.F32.BF16 R24, R56, R50, R24 ;  /* 0x000000323818723c */ /* 0x000fe20000041818 */
[----:B------:R-:W2:Y:S07]  /*e730*/  LDSM.16.M88.4 R48, [R0+0x4000] ;  /* 0x004000000030783b */ /* 0x000eae0000000200 */
[C---:B-1----:R-:W-:Y:S08]  /*e740*/  HMMA.16816.F32.BF16 R28, R12.reuse, R52, R28 ;  /* 0x000000340c1c723c */ /* 0x042ff0000004181c */
[C---:B---3--:R-:W-:Y:S08]  /*e750*/  HMMA.16816.F32.BF16 R20, R12.reuse, R44, R20 ;  /* 0x0000002c0c14723c */ /* 0x048ff00000041814 */
[----:B------:R-:W-:Y:S08]  /*e760*/  HMMA.16816.F32.BF16 R24, R12, R54, R24 ;  /* 0x000000360c18723c */ /* 0x000ff00000041818 */
[C---:B----4-:R-:W-:Y:S07]  /*e770*/  HMMA.16816.F32.BF16 R28, R64.reuse, R40, R28 ;  /* 0x00000028401c723c */ /* 0x050fee000004181c */
[----:B------:R-:W-:Y:S01]  /*e780*/  SHF.R.S32.HI R40, RZ, 0x1f, R3 ;  /* 0x0000001fff287819 */ /* 0x000fe20000011403 */
[C---:B--2---:R-:W-:Y:S07]  /*e790*/  HMMA.16816.F32.BF16 R20, R64.reuse, R4, R20 ;  /* 0x000000044014723c */ /* 0x044fee0000041814 */
[----:B------:R-:W-:Y:S01]  /*e7a0*/  LEA.HI R4, R40, R3, RZ, 0x2 ;  /* 0x0000000328047211 */ /* 0x000fe200078f10ff */
[----:B------:R-:W-:Y:S03]  /*e7b0*/  HMMA.16816.F32.BF16 R36, R64, R48, R36 ;  /* 0x000000304024723c */ /* 0x000fe60000041824 */
[----:B------:R-:W-:-:S05]  /*e7c0*/  LOP3.LUT R4, R4, 0x7ffffffc, RZ, 0xc0, !PT ;  /* 0x7ffffffc04047812 */ /* 0x000fca00078ec0ff */
[----:B------:R-:W-:Y:S01]  /*e7d0*/  HMMA.16816.F32.BF16 R16, R12, R46, R16 ;  /* 0x0000002e0c10723c */ /* 0x000fe20000041810 */
[----:B------:R-:W-:-:S04]  /*e7e0*/  IMAD.IADD R3, R3, 0x1, -R4 ;  /* 0x0000000103037824 */ /* 0x000fc800078e0a04 */
[----:B------:R-:W-:-:S03]  /*e7f0*/  IMAD.SHL.U32 R3, R3, 0x2, RZ ;  /* 0x0000000203037824 */ /* 0x000fc600078e00ff */
[----:B------:R-:W-:Y:S01]  /*e800*/  HMMA.16816.F32.BF16 R68, R12, R72, R68 ;  /* 0x000000480c44723c */ /* 0x000fe20000041844 */
[----:B------:R-:W-:-:S05]  /*e810*/  IMAD.IADD R3, R8, 0x1, -R3 ;  /* 0x0000000108037824 */ /* 0x000fca00078e0a03 */
[C---:B------:R-:W-:Y:S02]  /*e820*/  ISETP.GT.AND P1, PT, R3.reuse, RZ, PT ;  /* 0x000000ff0300720c */ /* 0x040fe40003f24270 */
[----:B------:R-:W-:Y:S01]  /*e830*/  HMMA.16816.F32.BF16 R60, R12, R74, R60 ;  /* 0x0000004a0c3c723c */ /* 0x000fe2000004183c */
[----:B------:R-:W1:Y:S01]  /*e840*/  LDSM.16.M88.4 R12, [R0+0x5800] ;  /* 0x00580000000c783b */ /* 0x000e620000000200 */
[----:B------:R-:W-:Y:S01]  /*e850*/  ISETP.GT.AND P0, PT, R3, 0x1, PT ;  /* 0x000000010300780c */ /* 0x000fe20003f04270 */
[----:B------:R-:W-:-:S04]  /*e860*/  DEPBAR.LE SB0, 0x2 ;  /* 0x000080800000791a */ /* 0x000fc80000000000 */
[----:B------:R-:W-:Y:S01]  /*e870*/  ISETP.GT.AND P2, PT, R3, 0x8, PT ;  /* 0x000000080300780c */ /* 0x000fe20003f44270 */
[C---:B------:R-:W-:Y:S01]  /*e880*/  HMMA.16816.F32.BF16 R32, R64.reuse, R50, R32 ;  /* 0x000000324020723c */ /* 0x040fe20000041820 */
[----:B------:R-:W-:Y:S01]  /*e890*/  FSEL R5, R36, -INF , P1 ;  /* 0xff80000024057808 */ /* 0x000fe20000800000 */
[----:B------:R-:W-:Y:S01]  /*e8a0*/  BAR.SYNC.DEFER_BLOCKING 0x0 ;  /* 0x0000000000007b1d */ /* 0x000fe20000010000 */
[----:B------:R-:W-:Y:S02]  /*e8b0*/  FSEL R40, R37, -INF , P0 ;  /* 0xff80000025287808 */ /* 0x000fe40000000000 */
[----:B------:R-:W-:Y:S02]  /*e8c0*/  FSEL R36, R39, -INF , P0 ;  /* 0xff80000027247808 */ /* 0x000fe40000000000 */
[----:B------:R-:W-:Y:S01]  /*e8d0*/  ISETP.GT.AND P0, PT, R3, 0x9, PT ;  /* 0x000000090300780c */ /* 0x000fe20003f04270 */
[----:B------:R-:W-:Y:S01]  /*e8e0*/  HMMA.16816.F32.BF16 R24, R64, R42, R24 ;  /* 0x0000002a4018723c */ /* 0x000fe20000041818 */
[----:B------:R-:W-:-:S02]  /*e8f0*/  FSEL R38, R38, -INF , P1 ;  /* 0xff80000026267808 */ /* 0x000fc40000800000 */
[C---:B------:R-:W-:Y:S02]  /*e900*/  ISETP.GT.AND P1, PT, R3.reuse, 0x10, PT ;  /* 0x000000100300780c */ /* 0x040fe40003f24270 */
[----:B------:R-:W-:Y:S02]  /*e910*/  FMNMX.FTZ R9, R38, R36, !PT ;  /* 0x0000002426097209 */ /* 0x000fe40007810000 */
[----:B------:R-:W-:Y:S01]  /*e920*/  FSEL R30, R30, -INF , P1 ;  /* 0xff8000001e1e7808 */ /* 0x000fe20000800000 */
[----:B------:R-:W-:Y:S01]  /*e930*/  HMMA.16816.F32.BF16 R16, R64, R6, R16 ;  /* 0x000000064010723c */ /* 0x000fe20000041810 */
[C---:B------:R-:W-:Y:S02]  /*e940*/  ISETP.GT.AND P4, PT, R3.reuse, 0x29, PT ;  /* 0x000000290300780c */ /* 0x040fe40003f84270 */
[----:B------:R-:W-:-:S04]  /*e950*/  ISETP.GT.AND P3, PT, R3, 0x30, PT ;  /* 0x000000300300780c */ /* 0x000fc80003f64270 */
[----:B------:R-:W-:Y:S02]  /*e960*/  FMNMX.FTZ R7, R5, R40, !PT ;  /* 0x0000002805077209 */ /* 0x000fe40007810000 */
[----:B------:R-:W-:Y:S01]  /*e970*/  FSEL R44, R32, -INF , P2 ;  /* 0xff800000202c7808 */ /* 0x000fe20001000000 */
[----:B-----5:R-:W-:Y:S01]  /*e980*/  LDSM.16.MT88.4 R84, [R147+0x2000] ;  /* 0x002000009354783b */ /* 0x020fe20000004200 */
[----:B------:R-:W-:Y:S02]  /*e990*/  FSEL R42, R33, -INF , P0 ;  /* 0xff800000212a7808 */ /* 0x000fe40000000000 */
[----:B------:R-:W-:Y:S01]  /*e9a0*/  FMNMX.FTZ R7, R44, R7, !PT ;  /* 0x000000072c077209 */ /* 0x000fe20007810000 */
[----:B------:R-:W-:Y:S01]  /*e9b0*/  LDSM.16.MT88.4 R128, [R188] ;  /* 0x00000000bc80783b */ /* 0x000fe20000004200 */
[----:B------:R-:W-:Y:S02]  /*e9c0*/  FSEL R32, R35, -INF , P0 ;  /* 0xff80000023207808 */ /* 0x000fe40000000000 */
[----:B------:R-:W-:Y:S01]  /*e9d0*/  ISETP.GT.AND P0, PT, R3, 0x11, PT ;  /* 0x000000110300780c */ /* 0x000fe20003f04270 */
[----:B-1----:R-:W-:Y:S01]  /*e9e0*/  HMMA.16816.F32.BF16 R68, R64, R12, R68 ;  /* 0x0000000c4044723c */ /* 0x002fe20000041844 */
[----:B------:R-:W-:Y:S01]  /*e9f0*/  FSEL R6, R28, -INF , P1 ;  /* 0xff8000001c067808 */ /* 0x000fe20000800000 */
[----:B------:R-:W-:Y:S01]  /*ea00*/  LDSM.16.MT88.4 R52, [R147] ;  /* 0x000000009334783b */ /* 0x000fe20000004200 */
[----:B------:R-:W-:-:S02]  /*ea10*/  FMNMX.FTZ R7, R42, R7, !PT ;  /* 0x000000072a077209 */ /* 0x000fc40007810000 */
[----:B------:R-:W-:Y:S01]  /*ea20*/  FSEL R4, R29, -INF , P0 ;  /* 0xff8000001d047808 */ /* 0x000fe20000000000 */
[----:B------:R-:W-:Y:S01]  /*ea30*/  LDSM.16.MT88.4 R76, [R177+0x2000] ;  /* 0x00200000b14c783b */ /* 0x000fe20000004200 */
[----:B------:R-:W-:Y:S01]  /*ea40*/  ISETP.GT.AND P1, PT, R3, 0x18, PT ;  /* 0x000000180300780c */ /* 0x000fe20003f24270 */
[----:B------:R-:W-:Y:S01]  /*ea50*/  HMMA.16816.F32.BF16 R60, R64, R14, R60 ;  /* 0x0000000e403c723c */ /* 0x000fe2000004183c */
[----:B------:R-:W-:Y:S01]  /*ea60*/  FMNMX.FTZ R7, R6, R7, !PT ;  /* 0x0000000706077209 */ /* 0x000fe20007810000 */
[----:B------:R-:W-:Y:S01]  /*ea70*/  LDSM.16.MT88.4 R92, [R170+0x2000] ;  /* 0x00200000aa5c783b */ /* 0x000fe20000004200 */
[----:B------:R-:W-:Y:S02]  /*ea80*/  FSEL R28, R31, -INF , P0 ;  /* 0xff8000001f1c7808 */ /* 0x000fe40000000000 */
[----:B------:R-:W-:Y:S01]  /*ea90*/  ISETP.GT.AND P0, PT, R3, 0x19, PT ;  /* 0x000000190300780c */ /* 0x000fe20003f04270 */
[----:B------:R-:W-:Y:S01]  /*eaa0*/  LDSM.16.MT88.4 R100, [R188+0x4000] ;  /* 0x00400000bc64783b */ /* 0x000fe20000004200 */
[----:B------:R-:W-:-:S02]  /*eab0*/  FSEL R24, R24, -INF , P1 ;  /* 0xff80000018187808 */ /* 0x000fc40000800000 */
[----:B------:R-:W-:Y:S01]  /*eac0*/  FMNMX.FTZ R7, R4, R7, !PT ;  /* 0x0000000704077209 */ /* 0x000fe20007810000 */
[----:B------:R-:W-:Y:S01]  /*ead0*/  LDSM.16.MT88.4 R108, [R177+0x4000] ;  /* 0x00400000b16c783b */ /* 0x000fe20000004200 */
[----:B------:R-:W-:Y:S02]  /*eae0*/  FSEL R34, R34, -INF , P2 ;  /* 0xff80000022227808 */ /* 0x000fe40001000000 */
[----:B------:R-:W-:Y:S01]  /*eaf0*/  ISETP.GT.AND P2, PT, R3, 0x20, PT ;  /* 0x000000200300780c */ /* 0x000fe20003f44270 */
[----:B------:R-:W-:Y:S01]  /*eb00*/  LDSM.16.MT88.4 R112, [R147+0x4000] ;  /* 0x004000009370783b */ /* 0x000fe20000004200 */
[----:B------:R-:W-:Y:S02]  /*eb10*/  FSEL R0, R25, -INF , P0 ;  /* 0xff80000019007808 */ /* 0x000fe40000000000 */
[----:B------:R-:W-:Y:S01]  /*eb20*/  FMNMX.FTZ R7, R24, R7, !PT ;  /* 0x0000000718077209 */ /* 0x000fe20007810000 */
[----:B------:R-:W-:Y:S01]  /*eb30*/  LDSM.16.MT88.4 R148, [R177+0x800] ;  /* 0x00080000b194783b */ /* 0x000fe20000004200 */
[----:B------:R-:W-:-:S02]  /*eb40*/  FMNMX.FTZ R9, R34, R9, !PT ;  /* 0x0000000922097209 */ /* 0x000fc40007810000 */
[----:B------:R-:W-:Y:S02]  /*eb50*/  FSEL R12, R27, -INF , P0 ;  /* 0xff8000001b0c7808 */ /* 0x000fe40000000000 */
[----:B------:R-:W-:Y:S02]  /*eb60*/  ISETP.GT.AND P0, PT, R3, 0x21, PT ;  /* 0x000000210300780c */ /* 0x000fe40003f04270 */
        /* <DEDUP_REMOVED lines=22> */
[----:B------:R-:W-:-:S02]  /*ecd0*/  FMNMX.FTZ R7, R198, R7, !PT ;  /* 0x00000007c6077209 */ /* 0x000fc40007810000 */
[----:B------:R-:W-:Y:S02]  /*ece0*/  FMNMX.FTZ R9, R178, R9, !PT ;  /* 0x00000009b2097209 */ /* 0x000fe40007810000 */
[----:B------:R-:W-:Y:S02]  /*ecf0*/  FSEL R224, R18, -INF , P0 ;  /* 0xff80000012e07808 */ /* 0x000fe40000000000 */
[C---:B------:R-:W-:Y:S02]  /*ed00*/  ISETP.GT.AND P1, PT, R3.reuse, 0x38, PT ;  /* 0x000000380300780c */ /* 0x040fe40003f24270 */
[----:B------:R-:W-:Y:S02]  /*ed10*/  ISETP.GT.AND P0, PT, R3, 0x39, PT ;  /* 0x000000390300780c */ /* 0x000fe40003f04270 */
[----:B------:R-:W-:Y:S02]  /*ed20*/  FMNMX.FTZ R3, R196, R7, !PT ;  /* 0x00000007c4037209 */ /* 0x000fe40007810000 */
[----:B------:R-:W-:-:S02]  /*ed30*/  FMNMX.FTZ R7, R230, R9, !PT ;  /* 0x00000009e6077209 */ /* 0x000fc40007810000 */
[----:B------:R-:W-:Y:S02]  /*ed40*/  FSEL R184, R19, -INF , P4 ;  /* 0xff80000013b87808 */ /* 0x000fe40002000000 */
[----:B------:R-:W-:Y:S02]  /*ed50*/  FMNMX.FTZ R7, R224, R7, !PT ;  /* 0x00000007e0077209 */ /* 0x000fe40007810000 */
[----:B------:R-:W-:Y:S02]  /*ed60*/  FSEL R180, R70, -INF , P3 ;  /* 0xff80000046b47808 */ /* 0x000fe40001800000 */
[----:B------:R-:W-:Y:S02]  /*ed70*/  FMNMX.FTZ R7, R184, R7, !PT ;  /* 0x00000007b8077209 */ /* 0x000fe40007810000 */
[----:B------:R-:W-:Y:S02]  /*ed80*/  FSEL R186, R60, -INF , P1 ;  /* 0xff8000003cba7808 */ /* 0x000fe40000800000 */
[----:B------:R-:W-:-:S02]  /*ed90*/  FSEL R154, R71, -INF , P2 ;  /* 0xff800000479a7808 */ /* 0x000fc40001000000 */
[----:B------:R-:W-:Y:S01]  /*eda0*/  FMNMX.FTZ R7, R180, R7, !PT ;  /* 0x00000007b4077209 */ /* 0x000fe20007810000 */
[----:B------:R-:W-:Y:S01]  /*edb0*/  LDSM.16.MT88.4 R68, [R188+0x2000] ;  /* 0x00200000bc44783b */ /* 0x000fe20000004200 */
[----:B------:R-:W-:Y:S02]  /*edc0*/  FSEL R182, R61, -INF , P0 ;  /* 0xff8000003db67808 */ /* 0x000fe40000000000 */
[----:B------:R-:W-:Y:S02]  /*edd0*/  FMNMX.FTZ R3, R186, R3, !PT ;  /* 0x00000003ba037209 */ /* 0x000fe40007810000 */
[----:B------:R-:W-:Y:S02]  /*ede0*/  FSEL R152, R62, -INF , P1 ;  /* 0xff8000003e987808 */ /* 0x000fe40000800000 */
[----:B------:R-:W-:Y:S02]  /*edf0*/  FMNMX.FTZ R7, R154, R7, !PT ;  /* 0x000000079a077209 */ /* 0x000fe40007810000 */
[----:B------:R-:W-:-:S02]  /*ee00*/  FMNMX.FTZ R3, R182, R3, !PT ;  /* 0x00000003b6037209 */ /* 0x000fc40007810000 */
[----:B------:R-:W-:Y:S02]  /*ee10*/  FSEL R176, R63, -INF , P0 ;  /* 0xff8000003fb07808 */ /* 0x000fe40000000000 */
[----:B------:R-:W-:Y:S01]  /*ee20*/  FMNMX.FTZ R7, R152, R7, !PT ;  /* 0x0000000798077209 */ /* 0x000fe20007810000 */
[----:B------:R-:W1:Y:S03]  /*ee30*/  SHFL.BFLY PT, R8, R3, 0x2, 0x1f ;  /* 0x0c401f0003087f89 */ /* 0x000e6600000e0000 */
[----:B------:R-:W-:Y:S01]  /*ee40*/  FMNMX.FTZ R9, R176, R7, !PT ;  /* 0x00000007b0097209 */ /* 0x000fe20007810000 */
[----:B------:R-:W-:Y:S04]  /*ee50*/  LDSM.16.MT88.4 R60, [R214] ;  /* 0x00000000d63c783b */ /* 0x000fe80000004200 */
        /* <DEDUP_REMOVED lines=9> */
[----:B------:R-:W-:Y:S01]  /*eef0*/  FSEL R153, R153, RZ, P0 ;  /* 0x000000ff99997208 */ /* 0x000fe20000000000 */
[----:B------:R-:W-:Y:S01]  /*ef00*/  LDSM.16.MT88.4 R16, [R170+0x2800] ;  /* 0x00280000aa10783b */ /* 0x000fe20000004200 */
[C---:B------:R-:W-:Y:S01]  /*ef10*/  FSETP.NEU.FTZ.AND P0, PT, R3.reuse, -INF , PT ;  /* 0xff8000000300780b */ /* 0x040fe20003f1d000 */
[----:B------:R-:W-:Y:S02]  /*ef20*/  FMUL.FTZ R175, R3, c[0x0][0x2d0] ;  /* 0x0000b40003af7a20 */ /* 0x000fe40000410000 */
[--C-:B------:R-:W-:Y:S02]  /*ef30*/  FFMA.FTZ R169, R5, c[0x0][0x2d0], -R153.reuse ;  /* 0x0000b40005a97a23 */ /* 0x100fe40000010899 */
[--C-:B------:R-:W-:Y:S01]  /*ef40*/  FFMA.FTZ R168, R40, c[0x0][0x2d0], -R153.reuse ;  /* 0x0000b40028a87a23 */ /* 0x100fe20000010899 */
[----:B------:R-:W-:Y:S01]  /*ef50*/  FSEL R175, R175, RZ, P0 ;  /* 0x000000ffafaf7208 */ /* 0x000fe20000000000 */
[--C-:B------:R-:W-:Y:S02]  /*ef60*/  FFMA.FTZ R167, R44, c[0x0][0x2d0], -R153.reuse ;  /* 0x0000b4002ca77a23 */ /* 0x100fe40000010899 */
[----:B------:R-:W-:Y:S01]  /*ef70*/  FFMA.FTZ R162, R42, c[0x0][0x2d0], -R153 ;  /* 0x0000b4002aa27a23 */ /* 0x000fe20000010899 */
[----:B------:R-:W1:Y:S01]  /*ef80*/  LDSM.16.MT88.4 R44, [R177] ;  /* 0x00000000b12c783b */ /* 0x000e620000004200 */
[--C-:B------:R-:W-:Y:S01]  /*ef90*/  FFMA.FTZ R166, R38, c[0x0][0x2d0], -R175.reuse ;  /* 0x0000b40026a67a23 */ /* 0x100fe200000108af */
[----:B------:R-:W-:Y:S01]  /*efa0*/  MUFU.EX2 R169, R169 ;  /* 0x000000a900a97308 */ /* 0x000fe20000000800 */
[----:B------:R-:W-:-:S02]  /*efb0*/  FFMA.FTZ R165, R36, c[0x0][0x2d0], -R175 ;  /* 0x0000b40024a57a23 */ /* 0x000fc400000108af */
[--C-:B------:R-:W-:Y:S01]  /*efc0*/  FFMA.FTZ R164, R34, c[0x0][0x2d0], -R175.reuse ;  /* 0x0000b40022a47a23 */ /* 0x100fe200000108af */
[----:B------:R-:W-:Y:S01]  /*efd0*/  LDSM.16.MT88.4 R36, [R147+0x800] ;  /* 0x000800009324783b */ /* 0x000fe20000004200 */
[----:B------:R-:W-:Y:S02]  /*efe0*/  FFMA.FTZ R161, R32, c[0x0][0x2d0], -R175 ;  /* 0x0000b40020a17a23 */ /* 0x000fe400000108af */
[--C-:B------:R-:W-:Y:S01]  /*eff0*/  FFMA.FTZ R163, R6, c[0x0][0x2d0], -R153.reuse ;  /* 0x0000b40006a37a23 */ /* 0x100fe20000010899 */
[----:B------:R-:W2:Y:S01]  /*f000*/  MUFU.EX2 R168, R168 ;  /* 0x000000a800a87308 */ /* 0x000ea20000000800 */
[----:B------:R-:W-:Y:S01]  /*f010*/  FFMA.FTZ R158, R4, c[0x0][0x2d0], -R153 ;  /* 0x0000b400049e7a23 */ /* 0x000fe20000010899 */
[----:B------:R-:W-:Y:S01]  /*f020*/  LDSM.16.MT88.4 R32, [R170+0x800] ;  /* 0x00080000aa20783b */ /* 0x000fe20000004200 */
[--C-:B------:R-:W-:Y:S02]  /*f030*/  FFMA.FTZ R160, R14, c[0x0][0x2d0], -R175.reuse ;  /* 0x0000b4000ea07a23 */ /* 0x100fe400000108af */
[----:B------:R-:W-:Y:S01]  /*f040*/  FFMA.FTZ R9, R12, c[0x0][0x2d0], -R175 ;  /* 0x0000b4000c097a23 */ /* 0x000fe200000108af */
[----:B------:R-:W3:Y:S01]  /*f050*/  LDSM.16.MT88.4 R4, [R214+0x4000] ;  /* 0x00400000d604783b */ /* 0x000ee20000004200 */
[--C-:B------:R-:W-:Y:S01]  /*f060*/  FFMA.FTZ R157, R24, c[0x0][0x2d0], -R153.reuse ;  /* 0x0000b400189d7a23 */ /* 0x100fe20000010899 */
[----:B------:R-:W-:Y:S01]  /*f070*/  MUFU.EX2 R167, R167 ;  /* 0x000000a700a77308 */ /* 0x000fe20000000800 */
[----:B------:R-:W-:Y:S01]  /*f080*/  FFMA.FTZ R0, R0, c[0x0][0x2d0], -R153 ;  /* 0x0000b40000007a23 */ /* 0x000fe20000010899 */
[----:B------:R-:W4:Y:S01]  /*f090*/  LDSM.16.MT88.4 R12, [R188+0x2800] ;  /* 0x00280000bc0c783b */ /* 0x000f220000004200 */
[----:B------:R-:W-:-:S02]  /*f0a0*/  FFMA.FTZ R159, R30, c[0x0][0x2d0], -R175 ;  /* 0x0000b4001e9f7a23 */ /* 0x000fc400000108af */
[----:B------:R-:W-:Y:S01]  /*f0b0*/  FFMA.FTZ R156, R28, c[0x0][0x2d0], -R175 ;  /* 0x0000b4001c9c7a23 */ /* 0x000fe200000108af */
[----:B------:R-:W1:Y:S01]  /*f0c0*/  LDSM.16.MT88.4 R24, [R188+0x800] ;  /* 0x00080000bc18783b */ /* 0x000e620000004200 */
[--C-:B------:R-:W-:Y:S01]  /*f0d0*/  FFMA.FTZ R171, R174, c[0x0][0x2d0], -R153.reuse ;  /* 0x0000b400aeab7a23 */ /* 0x100fe20000010899 */
[----:B------:R-:W3:Y:S01]  /*f0e0*/  MUFU.EX2 R162, R162 ;  /* 0x000000a200a27308 */ /* 0x000ee20000000800 */
[----:B--2---:R-:W-:Y:S01]  /*f0f0*/  F2FP.BF16.PACK_AB R116, R168, R169 ;  /* 0x000000a9a874723e */ /* 0x004fe200000010ff */
[----:B------:R-:W-:Y:S01]  /*f100*/  LDSM.16.MT88.4 R28, [R177+0x2800] ;  /* 0x00280000b11c783b */ /* 0x000fe20000004200 */
[--C-:B------:R-:W-:Y:S02]  /*f110*/  FFMA.FTZ R174, R234, c[0x0][0x2d0], -R153.reuse ;  /* 0x0000b400eaae7a23 */ /* 0x100fe40000010899 */
[--C-:B------:R-:W-:Y:S02]  /*f120*/  FFMA.FTZ R172, R172, c[0x0][0x2d0], -R153.reuse ;  /* 0x0000b400acac7a23 */ /* 0x100fe40000010899 */
[----:B------:R-:W-:Y:S01]  /*f130*/  FFMA.FTZ R173, R232, c[0x0][0x2d0], -R153 ;  /* 0x0000b400e8ad7a23 */ /* 0x000fe20000010899 */
[----:B------:R-:W-:Y:S01]  /*f140*/  MUFU.EX2 R166, R166 ;  /* 0x000000a600a67308 */ /* 0x000fe20000000800 */
[----:B------:R-:W-:-:S02]  /*f150*/  FFMA.FTZ R178, R178, c[0x0][0x2d0], -R175 ;  /* 0x0000b400b2b27a23 */ /* 0x000fc400000108af */
[--C-:B------:R-:W-:Y:S02]  /*f160*/  FFMA.FTZ R179, R230, c[0x0][0x2d0], -R175.reuse ;  /* 0x0000b400e6b37a23 */ /* 0x100fe400000108af */
[--C-:B------:R-:W-:Y:S02]  /*f170*/  FFMA.FTZ R181, R224, c[0x0][0x2d0], -R175.reuse ;  /* 0x0000b400e0b57a23 */ /* 0x100fe400000108af */
[----:B------:R-:W-:Y:S01]  /*f180*/  FFMA.FTZ R184, R184, c[0x0][0x2d0], -R175 ;  /* 0x0000b400b8b87a23 */ /* 0x000fe200000108af */
[----:B------:R-:W2:Y:S01]  /*f190*/  MUFU.EX2 R165, R165 ;  /* 0x000000a500a57308 */ /* 0x000ea20000000800 */
[----:B---3--:R-:W-:Y:S01]  /*f1a0*/  F2FP.BF16.PACK_AB R118, R162, R167 ;  /* 0x000000a7a276723e */ /* 0x008fe200000010ff */
[--C-:B------:R-:W-:Y:S02]  /*f1b0*/  FFMA.FTZ R185, R186, c[0x0][0x2d0], -R153.reuse ;  /* 0x0000b400bab97a23 */ /* 0x100fe40000010899 */
[--C-:B------:R-:W-:Y:S02]  /*f1c0*/  FFMA.FTZ R183, R198, c[0x0][0x2d0], -R153.reuse ;  /* 0x0000b400c6b77a23 */ /* 0x100fe40000010899 */
[----:B------:R-:W-:-:S02]  /*f1d0*/  FFMA.FTZ R196, R196, c[0x0][0x2d0], -R153 ;  /* 0x0000b400c4c47a23 */ /* 0x000fc40000010899 */
[----:B------:R-:W-:Y:S01]  /*f1e0*/  MUFU.EX2 R164, R164 ;  /* 0x000000a400a47308 */ /* 0x000fe20000000800 */
[----:B------:R-:W-:Y:S02]  /*f1f0*/  FFMA.FTZ R182, R182, c[0x0][0x2d0], -R153 ;  /* 0x0000b400b6b67a23 */ /* 0x000fe40000010899 */
[--C-:B------:R-:W-:Y:S02]  /*f200*/  FFMA.FTZ R180, R180, c[0x0][0x2d0], -R175.reuse ;  /* 0x0000b400b4b47a23 */ /* 0x100fe400000108af */
[--C-:B------:R-:W-:Y:S02]  /*f210*/  FFMA.FTZ R187, R154, c[0x0][0x2d0], -R175.reuse ;  /* 0x0000b4009abb7a23 */ /* 0x100fe400000108af */
[--C-:B------:R-:W-:Y:S01]  /*f220*/  FFMA.FTZ R186, R152, c[0x0][0x2d0], -R175.reuse ;  /* 0x0000b40098ba7a23 */ /* 0x100fe200000108af */
[----:B------:R-:W3:Y:S01]  /*f230*/  MUFU.EX2 R161, R161 ;  /* 0x000000a100a17308 */ /* 0x000ee20000000800 */
[----:B--2---:R-:W-:Y:S01]  /*f240*/  F2FP.BF16.PACK_AB R117, R165, R166 ;  /* 0x000000a6a575723e */ /* 0x004fe200000010ff */
[----:B------:R-:W-:Y:S01]  /*f250*/  FFMA.FTZ R225, R176, c[0x0][0x2d0], -R175 ;  /* 0x0000b400b0e17a23 */ /* 0x000fe200000108af */
[----:B------:R-:W-:Y:S01]  /*f260*/  LDSM.16.MT88.4 R152, [R177+0x3800] ;  /* 0x00380000b198783b */ /* 0x000fe20000004200 */
[----:B------:R-:W-:-:S02]  /*f270*/  FADD.FTZ R168, R169, R168 ;  /* 0x000000a8a9a87221 */ /* 0x000fc40000010000 */
[----:B------:R-:W-:Y:S02]  /*f280*/  FADD.FTZ R165, R166, R165 ;  /* 0x000000a5a6a57221 */ /* 0x000fe40000010000 */
[----:B------:R-:W-:Y:S01]  /*f290*/  MUFU.EX2 R163, R163 ;  /* 0x000000a300a37308 */ /* 0x000fe20000000800 */
[----:B------:R-:W-:-:S04]  /*f2a0*/  FADD.FTZ R167, R167, R168 ;  /* 0x000000a8a7a77221 */ /* 0x000fc80000010000 */
[----:B------:R-:W-:Y:S01]  /*f2b0*/  FADD.FTZ R162, R162, R167 ;  /* 0x000000a7a2a27221 */ /* 0x000fe20000010000 */
[----:B---3--:R-:W-:Y:S02]  /*f2c0*/  F2FP.BF16.PACK_AB R119, R161, R164 ;  /* 0x000000a4a177723e */ /* 0x008fe400000010ff */
        /* <DEDUP_REMOVED lines=104> */
[----:B------:R-:W-:Y:S01]  /*f950*/  FADD.FTZ R178, R179, R178 ;  /* 0x000000b2b3b27221 */ /* 0x000fe20000010000 */
[----:B------:R-:W-:Y:S01]  /*f960*/  IADD3 R0, R2, -0x3, RZ ;  /* 0xfffffffd02007810 */ /* 0x000fe20007ffe0ff */
[----:B------:R-:W-:-:S02]  /*f970*/  FADD.FTZ R172, R172, R171 ;  /* 0x000000abacac7221 */ /* 0x000fc40000010000 */
[----:B------:R-:W-:Y:S01]  /*f980*/  FADD.FTZ R181, R181, R178 ;  /* 0x000000b2b5b57221 */ /* 0x000fe20000010000 */
[----:B------:R-:W-:Y:S01]  /*f990*/  ISETP.GE.AND P0, PT, R0, R221, PT ;  /* 0x000000dd0000720c */ /* 0x000fe20003f06270 */
        /* <DEDUP_REMOVED lines=80> */
[----:B------:R-:W-:Y:S01]  /*fea0*/  IMAD.WIDE.U32 R6, R0, c[0x0][0x1e0], RZ ;  /* 0x0000780000067a25 */ /* 0x000fe200078e00ff */
[----:B------:R-:W-:-:S03]  /*feb0*/  ISETP.NE.AND P5, PT, R222, RZ, PT ;  /* 0x000000ffde00720c */ /* 0x000fc60003fa5270 */
        /* <DEDUP_REMOVED lines=21> */
.L_x_3926:
[----:B------:R-:W-:Y:S05]  /*10010*/  BSYNC B0 ;  /* 0x0000000000007941 */ /* 0x000fea0003800000 */
.L_x_3925:
        /* <DEDUP_REMOVED lines=8> */
.L_x_3928:
        /* <DEDUP_REMOVED lines=13> */
[----:B------:R-:W-:Y:S01]  /*10170*/  @!P1 SHF.L.U32 R169, R36, 0x6, RZ ;  /* 0x0000000624a99819 */ /* 0x000fe200000006ff */
[----:B------:R-:W-:Y:S01]  /*10180*/  @!P1 IMAD R180, R223, 0x6000, R10 ;  /* 0x00006000dfb49824 */ /* 0x000fe200078e020a */
[----:B------:R-:W-:Y:S01]  /*10190*/  @!P1 ISETP.GE.AND P2, PT, R208, c[0x0][0x1d4], PT ;  /* 0x00007500d0009a0c */ /* 0x000fe20003f46270 */
[----:B------:R-:W-:Y:S01]  /*101a0*/  LDSM.16.M88.4 R148, [R194] ;  /* 0x00000000c294783b */ /* 0x000fe20000000200 */
[----:B------:R-:W-:Y:S05]  /*101b0*/  @!P1 IMAD R3, R230, c[0x0][0x20c], R3 ;  /* 0x00008300e6039a24 */ /* 0x000fea00078e0203 */
[----:B------:R-:W-:Y:S02]  /*101c0*/  @!P1 IADD3 R168, R37, R3, RZ ;  /* 0x0000000325a89210 */ /* 0x000fe40007ffe0ff */
[----:B------:R-:W2:Y:S01]  /*101d0*/  LDSM.16.M88.4 R152, [R184] ;  /* 0x00000000b898783b */ /* 0x000ea20000000200 */
[----:B------:R-:W-:Y:S02]  /*101e0*/  @!P1 MOV R37, c[0x0][0x20c] ;  /* 0x0000830000259a02 */ /* 0x000fe40000000f00 */
[----:B------:R-:W-:Y:S02]  /*101f0*/  @!P1 SHF.L.U64.HI R168, R36, 0x6, R168 ;  /* 0x0000000624a89819 */ /* 0x000fe400000102a8 */
[C---:B------:R-:W-:Y:S03]  /*10200*/  @!P1 LEA R3, P0, R2.reuse, R169, 0x5 ;  /* 0x000000a902039211 */ /* 0x040fe600078028ff */
[----:B------:R-:W3:Y:S01]  /*10210*/  LDSM.16.M88.4 R156, [R184+0x800] ;  /* 0x00080000b89c783b */ /* 0x000ee20000000200 */
[----:B------:R-:W-:Y:S02]  /*10220*/  @!P1 IADD3 R3, P5, R3, R226, RZ ;  /* 0x000000e203039210 */ /* 0x000fe40007fbe0ff */
[----:B------:R-:W-:Y:S02]  /*10230*/  @!P1 LEA.HI.X R2, R2, R168, R37, 0x5, P0 ;  /* 0x000000a802029211 */ /* 0x000fe400000f2c25 */
[----:B------:R-:W-:Y:S02]  /*10240*/  @!P1 LEA R182, P4, R3, c[0x0][0x1f8], 0x1 ;  /* 0x00007e0003b69a11 */ /* 0x000fe400078808ff */
[----:B------:R-:W-:Y:S01]  /*10250*/  @!P1 IADD3 R169, P0, R169, R226, RZ ;  /* 0x000000e2a9a99210 */ /* 0x000fe20007f1e0ff */
[----:B------:R-:W4:Y:S01]  /*10260*/  LDSM.16.M88.4 R160, [R184+0x1000] ;  /* 0x00100000b8a0783b */ /* 0x000f220000000200 */
[-C--:B------:R-:W-:Y:S02]  /*10270*/  @!P1 IADD3.X R170, R2, R219.reuse, RZ, P5, !PT ;  /* 0x000000db02aa9210 */ /* 0x080fe40002ffe4ff */
[----:B------:R-:W-:Y:S02]  /*10280*/  @!P1 LEA R176, P6, R169, c[0x0][0x1f8], 0x1 ;  /* 0x00007e00a9b09a11 */ /* 0x000fe400078c08ff */
[----:B------:R-:W-:Y:S02]  /*10290*/  @!P1 IADD3.X R168, R168, R219, RZ, P0, !PT ;  /* 0x000000dba8a89210 */ /* 0x000fe400007fe4ff */
[----:B------:R-:W-:Y:S01]  /*102a0*/  @!P1 LEA.HI.X R183, R3, c[0x0][0x1fc], R170, 0x1, P4 ;  /* 0x00007f0003b79a11 */ /* 0x000fe200020f0caa */
[----:B------:R-:W5:Y:S01]  /*102b0*/  LDSM.16.M88.4 R164, [R184+0x1800] ;  /* 0x00180000b8a4783b */ /* 0x000f620000000200 */
[----:B------:R-:W-:Y:S02]  /*102c0*/  @!P1 LEA.HI.X R177, R169, c[0x0][0x1fc], R168, 0x1, P6 ;  /* 0x00007f00a9b19a11 */ /* 0x000fe400030f0ca8 */
[----:B------:R-:W-:Y:S02]  /*102d0*/  ISETP.NE.AND P5, PT, R222, RZ, PT ;  /* 0x000000ffde00720c */ /* 0x000fe40003fa5270 */
[----:B------:R-:W-:Y:S02]  /*102e0*/  MOV R2, 0x40 ;  /* 0x0000004000027802 */ /* 0x000fe40000000f00 */
[----:B------:R-:W-:Y:S02]  /*102f0*/  LOP3.LUT P0, RZ, R193, 0x4, RZ, 0xc0, !PT ;  /* 0x00000004c1ff7812 */ /* 0x000fe4000780c0ff */
[C---:B------:R-:W-:Y:S02]  /*10300*/  ISETP.GE.AND P6, PT, R223.reuse, 0x1, PT ;  /* 0x00000001df00780c */ /* 0x040fe40003fc6270 */
[----:B------:R-:W-:Y:S02]  /*10310*/  SEL R185, R2, 0xffffffc0, !P0 ;  /* 0xffffffc002b97807 */ /* 0x000fe40004000000 */
[----:B------:R-:W-:Y:S02]  /*10320*/  IADD3 R223, R223, 0x1, RZ ;  /* 0x00000001dfdf7810 */ /* 0x000fe40007ffe0ff */
[C---:B------:R-:W-:Y:S01]  /*10330*/  IADD3 R2, R185.reuse, R184, RZ ;  /* 0x000000b8b9027210 */ /* 0x040fe20007ffe0ff */
[C---:B-12---:R-:W-:Y:S03]  /*10340*/  HMMA.16816.F32.BF16 R4, R148.reuse, R152, RZ ;  /* 0x000000989404723c */ /* 0x046fe600000418ff */
[----:B------:R-:W-:Y:S02]  /*10350*/  IADD3 R3, R185, R8, RZ ;  /* 0x00000008b9037210 */ /* 0x000fe40007ffe0ff */
[----:B------:R-:W-:Y:S02]  /*10360*/  IADD3 R198, R197, R184, R185 ;  /* 0x000000b8c5c67210 */ /* 0x000fe40007ffe0b9 */
[----:B------:R-:W-:Y:S01]  /*10370*/  SEL R223, R223, RZ, !P6 ;  /* 0x000000ffdfdf7207 */ /* 0x000fe20007000000 */
        /* <DEDUP_REMOVED lines=110> */
[C---:B-1----:R-:W-:Y:S01]  /*10a60*/  HMMA.16816.F32.BF16 R24, R164.reuse, R156, R24 ;  /* 0x0000009ca418723c */ /* 0x042fe20000041818 */
[----:B------:R-:W-:Y:S07]  /*10a70*/  LDSM.16.M88.4 R184, [R3+0x4000] ;  /* 0x0040000003b8783b */ /* 0x000fee0000000200 */
        /* <DEDUP_REMOVED lines=92> */
[--C-:B------:R-:W-:Y:S02]  /*11040*/  FFMA.FTZ R177, R12, c[0x0][0x2d0], -R185.reuse ;  /* 0x0000b4000cb17a23 */ /* 0x100fe400000108b9 */
[----:B------:R-:W-:Y:S02]  /*11050*/  IMAD R12, R196, 0x6000, RZ ;  /* 0x00006000c40c7824 */ /* 0x000fe400078e02ff */
[----:B------:R-:W-:Y:S02]  /*11060*/  FMUL.FTZ R183, R3, c[0x0][0x2d0] ;  /* 0x0000b40003b77a20 */ /* 0x000fe40000410000 */
[----:B------:R-:W-:Y:S01]  /*11070*/  FMUL.FTZ R2, R9, c[0x0][0x2d0] ;  /* 0x0000b40009027a20 */ /* 0x000fe20000410000 */
[-C--:B------:R-:W-:Y:S01]  /*11080*/  IADD3 R174, R188, R12.reuse, RZ ;  /* 0x0000000cbcae7210 */ /* 0x080fe20007ffe0ff */
[----:B------:R-:W-:Y:S01]  /*11090*/  FADD.FTZ R9, -R3, R0 ;  /* 0x0000000003097221 */ /* 0x000fe20000010100 */
[----:B------:R-:W-:Y:S01]  /*110a0*/  MUFU.EX2 R177, R177 ;  /* 0x000000b100b17308 */ /* 0x000fe20000000800 */
[--C-:B------:R-:W-:Y:S01]  /*110b0*/  FFMA.FTZ R175, R4, c[0x0][0x2d0], -R185.reuse ;  /* 0x0000b40004af7a23 */ /* 0x100fe200000108b9 */
[----:B------:R-:W-:Y:S01]  /*110c0*/  IADD3 R172, R147, R12, RZ ;  /* 0x0000000c93ac7210 */ /* 0x000fe20007ffe0ff */
[----:B------:R-:W1:Y:S01]  /*110d0*/  LDSM.16.MT88.4 R148, [R174] ;  /* 0x00000000ae94783b */ /* 0x000e620000004200 */
[----:B------:R-:W-:Y:S01]  /*110e0*/  FMUL.FTZ R0, R9, c[0x0][0x2d0] ;  /* 0x0000b40009007a20 */ /* 0x000fe20000410000 */
[----:B------:R-:W-:Y:S01]  /*110f0*/  IADD3 R9, R191, R174, RZ ;  /* 0x000000aebf097210 */ /* 0x000fe20007ffe0ff */
[--C-:B------:R-:W-:Y:S01]  /*11100*/  FFMA.FTZ R176, R5, c[0x0][0x2d0], -R185.reuse ;  /* 0x0000b40005b07a23 */ /* 0x100fe200000108b9 */
[----:B------:R-:W-:Y:S01]  /*11110*/  IADD3 R173, R191, R172, RZ ;  /* 0x000000acbfad7210 */ /* 0x000fe20007ffe0ff */
[----:B------:R-:W-:Y:S02]  /*11120*/  FFMA.FTZ R178, R13, c[0x0][0x2d0], -R185 ;  /* 0x0000b4000db27a23 */ /* 0x000fe400000108b9 */
[--C-:B------:R-:W-:Y:S01]  /*11130*/  FFMA.FTZ R179, R6, c[0x0][0x2d0], -R183.reuse ;  /* 0x0000b40006b37a23 */ /* 0x100fe200000108b7 */
[----:B------:R-:W2:Y:S01]  /*11140*/  MUFU.EX2 R2, R2 ;  /* 0x0000000200027308 */ /* 0x000ea20000000800 */
[--C-:B------:R-:W-:Y:S01]  /*11150*/  FFMA.FTZ R180, R7, c[0x0][0x2d0], -R183.reuse ;  /* 0x0000b40007b47a23 */ /* 0x100fe200000108b7 */
[----:B------:R-:W3:Y:S01]  /*11160*/  LDSM.16.MT88.4 R152, [R9] ;  /* 0x000000000998783b */ /* 0x000ee20000004200 */
[--C-:B------:R-:W-:Y:S02]  /*11170*/  FFMA.FTZ R181, R14, c[0x0][0x2d0], -R183.reuse ;  /* 0x0000b4000eb57a23 */ /* 0x100fe400000108b7 */
[--C-:B------:R-:W-:Y:S02]  /*11180*/  FFMA.FTZ R182, R15, c[0x0][0x2d0], -R183.reuse ;  /* 0x0000b4000fb67a23 */ /* 0x100fe400000108b7 */
[--C-:B------:R-:W-:Y:S02]  /*11190*/  FFMA.FTZ R238, R30, c[0x0][0x2d0], -R183.reuse ;  /* 0x0000b4001eee7a23 */ /* 0x100fe400000108b7 */
[----:B------:R-:W-:Y:S01]  /*111a0*/  FFMA.FTZ R241, R31, c[0x0][0x2d0], -R183 ;  /* 0x0000b4001ff17a23 */ /* 0x000fe200000108b7 */
[----:B------:R-:W4:Y:S01]  /*111b0*/  MUFU.EX2 R0, R0 ;  /* 0x0000000000007308 */ /* 0x000f220000000800 */
[----:B------:R-:W5:Y:S01]  /*111c0*/  LDSM.16.MT88.4 R156, [R172] ;  /* 0x00000000ac9c783b */ /* 0x000f620000004200 */
[--C-:B------:R-:W-:Y:S02]  /*111d0*/  FFMA.FTZ R240, R32, c[0x0][0x2d0], -R185.reuse ;  /* 0x0000b40020f07a23 */ /* 0x100fe400000108b9 */
[--C-:B------:R-:W-:Y:S02]  /*111e0*/  FFMA.FTZ R243, R33, c[0x0][0x2d0], -R185.reuse ;  /* 0x0000b40021f37a23 */ /* 0x100fe400000108b9 */
[----:B------:R-:W-:Y:S02]  /*111f0*/  FFMA.FTZ R242, R36, c[0x0][0x2d0], -R185 ;  /* 0x0000b40024f27a23 */ /* 0x000fe400000108b9 */
[--C-:B------:R-:W-:Y:S01]  /*11200*/  FFMA.FTZ R244, R34, c[0x0][0x2d0], -R183.reuse ;  /* 0x0000b40022f47a23 */ /* 0x100fe200000108b7 */
[----:B------:R-:W-:Y:S01]  /*11210*/  LDSM.16.MT88.4 R160, [R174+0x2800] ;  /* 0x00280000aea0783b */ /* 0x000fe20000004200 */
[----:B------:R-:W-:Y:S01]  /*11220*/  MUFU.EX2 R175, R175 ;  /* 0x000000af00af7308 */ /* 0x000fe20000000800 */
[--C-:B------:R-:W-:Y:S02]  /*11230*/  FFMA.FTZ R245, R35, c[0x0][0x2d0], -R183.reuse ;  /* 0x0000b40023f57a23 */ /* 0x100fe400000108b7 */
[----:B------:R-:W-:Y:S02]  /*11240*/  FFMA.FTZ R246, R38, c[0x0][0x2d0], -R183 ;  /* 0x0000b40026f67a23 */ /* 0x000fe400000108b7 */
[C---:B--2---:R-:W-:Y:S02]  /*11250*/  FMUL.FTZ R4, R2.reuse, R132 ;  /* 0x0000008402047220 */ /* 0x044fe40000410000 */
[C---:B------:R-:W-:Y:S01]  /*11260*/  FMUL.FTZ R5, R2.reuse, R133 ;  /* 0x0000008502057220 */ /* 0x040fe20000410000 */
[----:B------:R-:W-:Y:S01]  /*11270*/  LDSM.16.MT88.4 R164, [R9+0x2800] ;  /* 0x0028000009a4783b */ /* 0x000fe20000004200 */
[C---:B------:R-:W-:Y:S01]  /*11280*/  FMUL.FTZ R12, R2.reuse, R128 ;  /* 0x00000080020c7220 */ /* 0x040fe20000410000 */
[----:B------:R-:W2:Y:S01]  /*11290*/  MUFU.EX2 R176, R176 ;  /* 0x000000b000b07308 */ /* 0x000ea20000000800 */
[C---:B------:R-:W-:Y:S02]  /*112a0*/  FMUL.FTZ R13, R2.reuse, R129 ;  /* 0x00000081020d7220 */ /* 0x040fe40000410000 */
[----:B------:R-:W-:Y:S02]  /*112b0*/  FMUL.FTZ R40, R2, R40 ;  /* 0x0000002802287220 */ /* 0x000fe40000410000 */
[C---:B----4-:R-:W-:Y:S01]  /*112c0*/  FMUL.FTZ R6, R0.reuse, R134 ;  /* 0x0000008600067220 */ /* 0x050fe20000410000 */
[----:B------:R-:W-:Y:S01]  /*112d0*/  LDSM.16.MT88.4 R168, [R172+0x2800] ;  /* 0x00280000aca8783b */ /* 0x000fe20000004200 */
[C---:B------:R-:W-:Y:S02]  /*112e0*/  FMUL.FTZ R7, R0.reuse, R135 ;  /* 0x0000008700077220 */ /* 0x040fe40000410000 */
[C---:B------:R-:W-:Y:S01]  /*112f0*/  FMUL.FTZ R14, R0.reuse, R130 ;  /* 0x00000082000e7220 */ /* 0x040fe20000410000 */
[----:B------:R-:W4:Y:S01]  /*11300*/  MUFU.EX2 R178, R178 ;  /* 0x000000b200b27308 */ /* 0x000f220000000800 */
[----:B------:R-:W-:Y:S02]  /*11310*/  FMUL.FTZ R15, R0, R131 ;  /* 0x00000083000f7220 */ /* 0x000fe40000410000 */
[----:B------:R-:W-:Y:S01]  /*11320*/  FMUL.FTZ R41, R2, R41 ;  /* 0x0000002902297220 */ /* 0x000fe20000410000 */
[----:B------:R-:W1:Y:S01]  /*11330*/  LDSM.16.MT88.4 R128, [R173] ;  /* 0x00000000ad80783b */ /* 0x000e620000004200 */
[C---:B------:R-:W-:Y:S02]  /*11340*/  FMUL.FTZ R42, R0.reuse, R42 ;  /* 0x0000002a002a7220 */ /* 0x040fe40000410000 */
[----:B------:R-:W-:Y:S02]  /*11350*/  FMUL.FTZ R43, R0, R43 ;  /* 0x0000002b002b7220 */ /* 0x000fe40000410000 */
[C---:B------:R-:W-:Y:S01]  /*11360*/  FMUL.FTZ R44, R2.reuse, R44 ;  /* 0x0000002c022c7220 */ /* 0x040fe20000410000 */
[----:B------:R-:W-:Y:S01]  /*11370*/  MUFU.EX2 R179, R179 ;  /* 0x000000b300b37308 */ /* 0x000fe20000000800 */
[----:B------:R-:W-:Y:S01]  /*11380*/  FMUL.FTZ R45, R2, R45 ;  /* 0x0000002d022d7220 */ /* 0x000fe20000410000 */
[----:B------:R-:W-:Y:S01]  /*11390*/  LDSM.16.MT88.4 R32, [R9+0x1800] ;  /* 0x001800000920783b */ /* 0x000fe20000004200 */
[----:B------:R-:W-:Y:S01]  /*113a0*/  FMUL.FTZ R46, R0, R46 ;  /* 0x0000002e002e7220 */ /* 0x000fe20000410000 */
[----:B--2---:R-:W-:Y:S01]  /*113b0*/  F2FP.BF16.PACK_AB R132, R176, R175 ;  /* 0x000000afb084723e */ /* 0x004fe200000010ff */
[----:B------:R-:W-:Y:S02]  /*113c0*/  FMUL.FTZ R47, R0, R47 ;  /* 0x0000002f002f7220 */ /* 0x000fe40000410000 */
[C---:B------:R-:W-:Y:S02]  /*113d0*/  FMUL.FTZ R48, R2.reuse, R48 ;  /* 0x0000003002307220 */ /* 0x040fe40000410000 */
[----:B------:R-:W-:Y:S01]  /*113e0*/  FMUL.FTZ R49, R2, R49 ;  /* 0x0000003102317220 */ /* 0x000fe20000410000 */
[----:B------:R-:W2:Y:S01]  /*113f0*/  MUFU.EX2 R180, R180 ;  /* 0x000000b400b47308 */ /* 0x000ea20000000800 */
        /* <DEDUP_REMOVED lines=15> */
[----:B--2---:R-:W-:Y:S01]  /*114f0*/  F2FP.BF16.PACK_AB R133, R180, R179 ;  /* 0x000000b3b485723e */ /* 0x004fe200000010ff */
        /* <DEDUP_REMOVED lines=9> */
[----:B------:R-:W-:Y:S01]  /*11590*/  MUFU.EX2 R241, R241 ;  /* 0x000000f100f17308 */ /* 0x000fe20000000800 */
[C---:B------:R-:W-:Y:S02]  /*115a0*/  FMUL.FTZ R70, R0.reuse, R70 ;  /* 0x0000004600467220 */ /* 0x040fe40000410000 */
[----:B------:R-:W-:Y:S01]  /*115b0*/  FMUL.FTZ R71, R0, R71 ;  /* 0x0000004700477220 */ /* 0x000fe20000410000 */
[----:B----4-:R-:W-:Y:S01]  /*115c0*/  F2FP.BF16.PACK_AB R135, R182, R181 ;  /* 0x000000b5b687723e */ /* 0x010fe200000010ff */
[C---:B------:R-:W-:Y:S02]  /*115d0*/  FMUL.FTZ R72, R2.reuse, R72 ;  /* 0x0000004802487220 */ /* 0x040fe40000410000 */
[----:B------:R-:W-:Y:S02]  /*115e0*/  FMUL.FTZ R73, R2, R73 ;  /* 0x0000004902497220 */ /* 0x000fe40000410000 */
[C---:B------:R-:W-:Y:S01]  /*115f0*/  FMUL.FTZ R74, R0.reuse, R74 ;  /* 0x0000004a004a7220 */ /* 0x040fe20000410000 */
[----:B------:R-:W-:Y:S01]  /*11600*/  MUFU.EX2 R240, R240 ;  /* 0x000000f000f07308 */ /* 0x000fe20000000800 */
[C---:B-1----:R-:W-:Y:S05]  /*11610*/  HMMA.16816.F32.BF16 R4, R132.reuse, R148, R4 ;  /* 0x000000948404723c */ /* 0x042fea0000041804 */
[----:B------:R-:W-:Y:S02]  /*11620*/  FMUL.FTZ R75, R0, R75 ;  /* 0x0000004b004b7220 */ /* 0x000fe40000410000 */
[C---:B------:R-:W-:Y:S01]  /*11630*/  FMUL.FTZ R76, R2.reuse, R76 ;  /* 0x0000004c024c7220 */ /* 0x040fe20000410000 */
[C---:B------:R-:W-:Y:S01]  /*11640*/  HMMA.16816.F32.BF16 R12, R132.reuse, R150, R12 ;  /* 0x00000096840c723c */ /* 0x040fe2000004180c */
[----:B------:R-:W1:Y:S01]  /*11650*/  LDSM.16.MT88.4 R148, [R174+0x2000] ;  /* 0x00200000ae94783b */ /* 0x000e620000004200 */
[----:B------:R-:W-:Y:S02]  /*11660*/  MUFU.EX2 R243, R243 ;  /* 0x000000f300f37308 */ /* 0x000fe40000000800 */
[----:B------:R-:W-:Y:S02]  /*11670*/  FMUL.FTZ R77, R2, R77 ;  /* 0x0000004d024d7220 */ /* 0x000fe40000410000 */
[C---:B------:R-:W-:Y:S02]  /*11680*/  FMUL.FTZ R78, R0.reuse, R78 ;  /* 0x0000004e004e7220 */ /* 0x040fe40000410000 */
[C---:B---3--:R-:W-:Y:S04]  /*11690*/  HMMA.16816.F32.BF16 R40, R132.reuse, R152, R40 ;  /* 0x000000988428723c */ /* 0x048fe80000041828 */
[----:B------:R-:W-:Y:S01]  /*116a0*/  FMUL.FTZ R79, R0, R79 ;  /* 0x0000004f004f7220 */ /* 0x000fe20000410000 */
[----:B------:R-:W-:Y:S01]  /*116b0*/  MUFU.EX2 R242, R242 ;  /* 0x000000f200f27308 */ /* 0x000fe20000000800 */
[C---:B------:R-:W-:Y:S02]  /*116c0*/  FMUL.FTZ R80, R2.reuse, R80 ;  /* 0x0000005002507220 */ /* 0x040fe40000410000 */
[C---:B------:R-:W-:Y:S01]  /*116d0*/  HMMA.16816.F32.BF16 R44, R132.reuse, R154, R44 ;  /* 0x0000009a842c723c */ /* 0x040fe2000004182c */
[----:B------:R-:W2:Y:S03]  /*116e0*/  LDSM.16.MT88.4 R152, [R9+0x2000] ;  /* 0x002000000998783b */ /* 0x000ea60000004200 */
[----:B------:R-:W-:Y:S02]  /*116f0*/  FMUL.FTZ R81, R2, R81 ;  /* 0x0000005102517220 */ /* 0x000fe40000410000 */
[C---:B------:R-:W-:Y:S01]  /*11700*/  FMUL.FTZ R82, R0.reuse, R82 ;  /* 0x0000005200527220 */ /* 0x040fe20000410000 */
[----:B------:R-:W-:Y:S01]  /*11710*/  MUFU.EX2 R244, R244 ;  /* 0x000000f400f47308 */ /* 0x000fe20000000800 */
[C---:B-----5:R-:W-:Y:S04]  /*11720*/  HMMA.16816.F32.BF16 R48, R132.reuse, R156, R48 ;  /* 0x0000009c8430723c */ /* 0x060fe80000041830 */
        /* <DEDUP_REMOVED lines=8> */
[----:B------:R-:W-:Y:S01]  /*117b0*/  FMUL.FTZ R87, R0, R87 ;  /* 0x0000005700577220 */ /* 0x000fe20000410000 */
[----:B------:R-:W-:Y:S01]  /*117c0*/  MUFU.EX2 R246, R246 ;  /* 0x000000f600f67308 */ /* 0x000fe20000000800 */
[C---:B------:R-:W-:Y:S02]  /*117d0*/  FMUL.FTZ R88, R2.reuse, R88 ;  /* 0x0000005802587220 */ /* 0x040fe40000410000 */
[C---:B------:R-:W-:Y:S01]  /*117e0*/  HMMA.16816.F32.BF16 R60, R132.reuse, R130, R60 ;  /* 0x00000082843c723c */ /* 0x040fe2000004183c */
[----:B------:R-:W3:Y:S03]  /*117f0*/  LDSM.16.MT88.4 R128, [R172+0x2000] ;  /* 0x00200000ac80783b */ /* 0x000ee60000004200 */
        /* <DEDUP_REMOVED lines=38> */
[--C-:B------:R-:W-:Y:S02]  /*11a60*/  FFMA.FTZ R186, R16, c[0x0][0x2d0], -R185.reuse ;  /* 0x0000b40010ba7a23 */ /* 0x100fe400000108b9 */
[C---:B------:R-:W-:Y:S01]  /*11a70*/  FMUL.FTZ R16, R2.reuse, R124 ;  /* 0x0000007c02107220 */ /* 0x040fe20000410000 */
[C---:B---3--:R-:W-:Y:S03]  /*11a80*/  HMMA.16816.F32.BF16 R104, R132.reuse, R128, R104 ;  /* 0x000000808468723c */ /* 0x048fe60000041868 */
[----:B------:R-:W-:Y:S01]  /*11a90*/  FFMA.FTZ R187, R17, c[0x0][0x2d0], -R185 ;  /* 0x0000b40011bb7a23 */ /* 0x000fe200000108b9 */
[----:B------:R-:W-:Y:S01]  /*11aa0*/  MUFU.EX2 R186, R186 ;  /* 0x000000ba00ba7308 */ /* 0x000fe20000000800 */
[----:B------:R-:W-:Y:S02]  /*11ab0*/  FMUL.FTZ R17, R2, R125 ;  /* 0x0000007d02117220 */ /* 0x000fe40000410000 */
[--C-:B------:R-:W-:Y:S01]  /*11ac0*/  FFMA.FTZ R232, R18, c[0x0][0x2d0], -R183.reuse ;  /* 0x0000b40012e87a23 */ /* 0x100fe200000108b7 */
[C---:B------:R-:W-:Y:S01]  /*11ad0*/  HMMA.16816.F32.BF16 R108, R132.reuse, R130, R108 ;  /* 0x00000082846c723c */ /* 0x040fe2000004186c */
[----:B------:R-:W-:Y:S03]  /*11ae0*/  LDSM.16.MT88.4 R128, [R9+0x800] ;  /* 0x000800000980783b */ /* 0x000fe60000004200 */
[C---:B------:R-:W-:Y:S02]  /*11af0*/  FMUL.FTZ R18, R0.reuse, R126 ;  /* 0x0000007e00127220 */ /* 0x040fe40000410000 */
[----:B------:R-:W-:Y:S01]  /*11b00*/  FFMA.FTZ R235, R19, c[0x0][0x2d0], -R183 ;  /* 0x0000b40013eb7a23 */ /* 0x000fe200000108b7 */
[----:B------:R-:W3:Y:S01]  /*11b10*/  MUFU.EX2 R187, R187 ;  /* 0x000000bb00bb7308 */ /* 0x000ee20000000800 */
[----:B------:R-:W-:Y:S02]  /*11b20*/  FMUL.FTZ R19, R0, R127 ;  /* 0x0000007f00137220 */ /* 0x000fe40000410000 */
[----:B------:R-:W4:Y:S02]  /*11b30*/  LDSM.16.MT88.4 R124, [R174+0x800] ;  /* 0x00080000ae7c783b */ /* 0x000f240000004200 */
[--C-:B------:R-:W-:Y:S02]  /*11b40*/  FFMA.FTZ R198, R20, c[0x0][0x2d0], -R185.reuse ;  /* 0x0000b40014c67a23 */ /* 0x100fe400000108b9 */
[----:B------:R-:W-:Y:S01]  /*11b50*/  FFMA.FTZ R233, R21, c[0x0][0x2d0], -R185 ;  /* 0x0000b40015e97a23 */ /* 0x000fe200000108b9 */
[C---:B-1----:R-:W-:Y:S02]  /*11b60*/  HMMA.16816.F32.BF16 R16, R132.reuse, R148, R16 ;  /* 0x000000948410723c */ /* 0x042fe40000041810 */
[----:B------:R-:W-:Y:S01]  /*11b70*/  MUFU.EX2 R232, R232 ;  /* 0x000000e800e87308 */ /* 0x000fe20000000800 */
[--C-:B------:R-:W-:Y:S02]  /*11b80*/  FFMA.FTZ R234, R22, c[0x0][0x2d0], -R183.reuse ;  /* 0x0000b40016ea7a23 */ /* 0x100fe400000108b7 */
[--C-:B------:R-:W-:Y:S02]  /*11b90*/  FFMA.FTZ R237, R23, c[0x0][0x2d0], -R183.reuse ;  /* 0x0000b40017ed7a23 */ /* 0x100fe400000108b7 */
[C---:B------:R-:W-:Y:S02]  /*11ba0*/  FMUL.FTZ R112, R2.reuse, R112 ;  /* 0x0000007002707220 */ /* 0x040fe40000410000 */
[----:B------:R-:W-:Y:S03]  /*11bb0*/  FMUL.FTZ R113, R2, R113 ;  /* 0x0000007102717220 */ /* 0x000fe60000410000 */
[----:B------:R-:W-:Y:S01]  /*11bc0*/  MUFU.EX2 R198, R198 ;  /* 0x000000c600c67308 */ /* 0x000fe20000000800 */
[C---:B------:R-:W-:Y:S02]  /*11bd0*/  FMUL.FTZ R114, R0.reuse, R114 ;  /* 0x0000007200727220 */ /* 0x040fe40000410000 */
[----:B------:R-:W-:Y:S02]  /*11be0*/  FMUL.FTZ R115, R0, R115 ;  /* 0x0000007300737220 */ /* 0x000fe40000410000 */
[C---:B------:R-:W-:Y:S01]  /*11bf0*/  FMUL.FTZ R20, R2.reuse, R120 ;  /* 0x0000007802147220 */ /* 0x040fe20000410000 */
[----:B---3--:R-:W-:Y:S01]  /*11c00*/  F2FP.BF16.PACK_AB R120, R187, R186 ;  /* 0x000000babb78723e */ /* 0x008fe200000010ff */
[----:B------:R-:W-:Y:S02]  /*11c10*/  FMUL.FTZ R21, R2, R121 ;  /* 0x0000007902157220 */ /* 0x000fe40000410000 */
[C---:B------:R-:W-:Y:S01]  /*11c20*/  FMUL.FTZ R22, R0.reuse, R122 ;  /* 0x0000007a00167220 */ /* 0x040fe20000410000 */
[C---:B------:R-:W-:Y:S01]  /*11c30*/  HMMA.16816.F32.BF16 R112, R132.reuse, R150, R112 ;  /* 0x000000968470723c */ /* 0x040fe20000041870 */
[----:B------:R-:W1:Y:S01]  /*11c40*/  MUFU.EX2 R233, R233 ;  /* 0x000000e900e97308 */ /* 0x000e620000000800 */
[----:B------:R-:W3:Y:S01]  /*11c50*/  LDSM.16.MT88.4 R148, [R172+0x800] ;  /* 0x00080000ac94783b */ /* 0x000ee20000004200 */
[----:B------:R-:W-:Y:S02]  /*11c60*/  FMUL.FTZ R23, R0, R123 ;  /* 0x0000007b00177220 */ /* 0x000fe40000410000 */
[C---:B------:R-:W-:Y:S02]  /*11c70*/  FMUL.FTZ R116, R2.reuse, R116 ;  /* 0x0000007402747220 */ /* 0x040fe40000410000 */
[----:B------:R-:W-:Y:S02]  /*11c80*/  FMUL.FTZ R117, R2, R117 ;  /* 0x0000007502757220 */ /* 0x000fe40000410000 */
[C---:B------:R-:W-:Y:S01]  /*11c90*/  FMUL.FTZ R118, R0.reuse, R118 ;  /* 0x0000007600767220 */ /* 0x040fe20000410000 */
[C---:B--2---:R-:W-:Y:S01]  /*11ca0*/  HMMA.16816.F32.BF16 R20, R132.reuse, R152, R20 ;  /* 0x000000988414723c */ /* 0x044fe20000041814 */
[----:B------:R-:W2:Y:S02]  /*11cb0*/  MUFU.EX2 R235, R235 ;  /* 0x000000eb00eb7308 */ /* 0x000ea40000000800 */
[----:B------:R-:W-:Y:S02]  /*11cc0*/  FMUL.FTZ R119, R0, R119 ;  /* 0x0000007700777220 */ /* 0x000fe40000410000 */
[--C-:B------:R-:W-:Y:S02]  /*11cd0*/  FFMA.FTZ R236, R26, c[0x0][0x2d0], -R183.reuse ;  /* 0x0000b4001aec7a23 */ /* 0x100fe400000108b7 */
[--C-:B------:R-:W-:Y:S01]  /*11ce0*/  FFMA.FTZ R239, R27, c[0x0][0x2d0], -R183.reuse ;  /* 0x0000b4001bef7a23 */ /* 0x100fe200000108b7 */
[----:B------:R-:W-:Y:S01]  /*11cf0*/  F2FP.BF16.PACK_AB R27, R241, R238 ;  /* 0x000000eef11b723e */ /* 0x000fe200000010ff */
[----:B------:R-:W-:Y:S01]  /*11d00*/  FFMA.FTZ R183, R39, c[0x0][0x2d0], -R183 ;  /* 0x0000b40027b77a23 */ /* 0x000fe200000108b7 */
[----:B------:R-:W-:Y:S01]  /*11d10*/  HMMA.16816.F32.BF16 R116, R132, R154, R116 ;  /* 0x0000009a8474723c */ /* 0x000fe20000041874 */
[----:B------:R-:W-:Y:S01]  /*11d20*/  MUFU.EX2 R234, R234 ;  /* 0x000000ea00ea7308 */ /* 0x000fe20000000800 */
[----:B------:R-:W5:Y:S01]  /*11d30*/  LDSM.16.MT88.4 R132, [R173+0x2800] ;  /* 0x00280000ad84783b */ /* 0x000f620000004200 */
[----:B------:R-:W-:Y:S01]  /*11d40*/  FFMA.FTZ R179, R0, R225, R179 ;  /* 0x000000e100b37223 */ /* 0x000fe200000100b3 */
[----:B-1----:R-:W-:Y:S01]  /*11d50*/  F2FP.BF16.PACK_AB R122, R233, R198 ;  /* 0x000000c6e97a723e */ /* 0x002fe200000010ff */
[----:B------:R-:W-:Y:S02]  /*11d60*/  FFMA.FTZ R175, R2, R231, R175 ;  /* 0x000000e702af7223 */ /* 0x000fe400000100af */
[----:B------:R-:W-:Y:S03]  /*11d70*/  FADD.FTZ R180, R180, R179 ;  /* 0x000000b3b4b47221 */ /* 0x000fe60000010000 */
[----:B------:R-:W-:Y:S01]  /*11d80*/  LDSM.16.MT88.4 R152, [R172+0x3800] ;  /* 0x00380000ac98783b */ /* 0x000fe20000004200 */
[----:B------:R-:W1:Y:S01]  /*11d90*/  MUFU.EX2 R237, R237 ;  /* 0x000000ed00ed7308 */ /* 0x000e620000000800 */
[----:B------:R-:W-:Y:S02]  /*11da0*/  FADD.FTZ R176, R176, R175 ;  /* 0x000000afb0b07221 */ /* 0x000fe40000010000 */
[----:B------:R-:W-:Y:S01]  /*11db0*/  FADD.FTZ R181, R181, R180 ;  /* 0x000000b4b5b57221 */ /* 0x000fe20000010000 */
[----:B--2---:R-:W-:Y:S01]  /*11dc0*/  F2FP.BF16.PACK_AB R121, R235, R232 ;  /* 0x000000e8eb79723e */ /* 0x004fe200000010ff */
[----:B------:R-:W-:Y:S02]  /*11dd0*/  FADD.FTZ R177, R177, R176 ;  /* 0x000000b0b1b17221 */ /* 0x000fe40000010000 */
[----:B------:R-:W-:Y:S02]  /*11de0*/  FADD.FTZ R181, R182, R181 ;  /* 0x000000b5b6b57221 */ /* 0x000fe40000010000 */
[----:B------:R-:W-:Y:S01]  /*11df0*/  FADD.FTZ R177, R178, R177 ;  /* 0x000000b1b2b17221 */ /* 0x000fe20000010000 */
[----:B------:R-:W-:Y:S01]  /*11e00*/  MUFU.EX2 R236, R236 ;  /* 0x000000ec00ec7308 */ /* 0x000fe20000000800 */
[----:B------:R-:W-:Y:S02]  /*11e10*/  FADD.FTZ R232, R232, R181 ;  /* 0x000000b5e8e87221 */ /* 0x000fe40000010000 */
[----:B------:R-:W-:Y:S02]  /*11e20*/  FADD.FTZ R186, R186, R177 ;  /* 0x000000b1baba7221 */ /* 0x000fe40000010000 */
[----:B------:R-:W-:Y:S02]  /*11e30*/  FADD.FTZ R235, R235, R232 ;  /* 0x000000e8ebeb7221 */ /* 0x000fe40000010000 */
[----:B------:R-:W-:Y:S03]  /*11e40*/  FADD.FTZ R187, R187, R186 ;  /* 0x000000babbbb7221 */ /* 0x000fe60000010000 */
[----:B------:R-:W2:Y:S01]  /*11e50*/  MUFU.EX2 R239, R239 ;  /* 0x000000ef00ef7308 */ /* 0x000ea20000000800 */
[----:B------:R-:W-:Y:S01]  /*11e60*/  FADD.FTZ R198, R198, R187 ;  /* 0x000000bbc6c67221 */ /* 0x000fe20000010000 */
[----:B-1----:R-:W-:Y:S01]  /*11e70*/  F2FP.BF16.PACK_AB R123, R237, R234 ;  /* 0x000000eaed7b723e */ /* 0x002fe200000010ff */
[----:B------:R-:W-:Y:S02]  /*11e80*/  FADD.FTZ R234, R234, R235 ;  /* 0x000000ebeaea7221 */ /* 0x000fe40000010000 */
[----:B------:R-:W-:Y:S02]  /*11e90*/  FADD.FTZ R233, R233, R198 ;  /* 0x000000c6e9e97221 */ /* 0x000fe40000010000 */
[----:B------:R-:W-:Y:S03]  /*11ea0*/  FADD.FTZ R237, R237, R234 ;  /* 0x000000eaeded7221 */ /* 0x000fe60000010000 */
[----:B------:R-:W-:Y:S01]  /*11eb0*/  MUFU.EX2 R183, R183 ;  /* 0x000000b700b77308 */ /* 0x000fe20000000800 */
[C---:B----4-:R-:W-:Y:S08]  /*11ec0*/  HMMA.16816.F32.BF16 R4, R120.reuse, R124, R4 ;  /* 0x0000007c7804723c */ /* 0x050ff00000041804 */
        /* <DEDUP_REMOVED lines=8> */
[C---:B------:R-:W-:Y:S08]  /*11f50*/  HMMA.16816.F32.BF16 R56, R120.reuse, R156, R56 ;  /* 0x0000009c7838723c */ /* 0x040ff00000041838 */
[C---:B------:R-:W-:Y:S08]  /*11f60*/  HMMA.16816.F32.BF16 R60, R120.reuse, R158, R60 ;  /* 0x0000009e783c723c */ /* 0x040ff0000004183c */
[C---:B------:R-:W-:Y:S08]  /*11f70*/  HMMA.16816.F32.BF16 R64, R120.reuse, R160, R64 ;  /* 0x000000a07840723c */ /* 0x040ff00000041840 */
[C---:B------:R-:W-:Y:S08]  /*11f80*/  HMMA.16816.F32.BF16 R68, R120.reuse, R162, R68 ;  /* 0x000000a27844723c */ /* 0x040ff00000041844 */
[C---:B------:R-:W-:Y:S08]  /*11f90*/  HMMA.16816.F32.BF16 R72, R120.reuse, R164, R72 ;  /* 0x000000a47848723c */ /* 0x040ff00000041848 */
[C---:B------:R-:W-:Y:S08]  /*11fa0*/  HMMA.16816.F32.BF16 R76, R120.reuse, R166, R76 ;  /* 0x000000a6784c723c */ /* 0x040ff0000004184c */
[C---:B------:R-:W-:Y:S07]  /*11fb0*/  HMMA.16816.F32.BF16 R80, R120.reuse, R168, R80 ;  /* 0x000000a87850723c */ /* 0x040fee0000041850 */
[--C-:B------:R-:W-:Y:S01]  /*11fc0*/  FFMA.FTZ R168, R24, c[0x0][0x2d0], -R185.reuse ;  /* 0x0000b40018a87a23 */ /* 0x100fe200000108b9 */
[C---:B------:R-:W-:Y:S04]  /*11fd0*/  HMMA.16816.F32.BF16 R84, R120.reuse, R170, R84 ;  /* 0x000000aa7854723c */ /* 0x040fe80000041854 */
[--C-:B------:R-:W-:Y:S01]  /*11fe0*/  FFMA.FTZ R169, R25, c[0x0][0x2d0], -R185.reuse ;  /* 0x0000b40019a97a23 */ /* 0x100fe200000108b9 */
[----:B--2---:R-:W-:Y:S01]  /*11ff0*/  F2FP.BF16.PACK_AB R25, R239, R236 ;  /* 0x000000ecef19723e */ /* 0x004fe200000010ff */
[----:B------:R-:W-:Y:S01]  /*12000*/  MUFU.EX2 R168, R168 ;  /* 0x000000a800a87308 */ /* 0x000fe20000000800 */
[--C-:B------:R-:W-:Y:S01]  /*12010*/  FFMA.FTZ R170, R28, c[0x0][0x2d0], -R185.reuse ;  /* 0x0000b4001caa7a23 */ /* 0x100fe200000108b9 */
[C---:B-----5:R-:W-:Y:S04]  /*12020*/  HMMA.16816.F32.BF16 R88, R120.reuse, R132, R88 ;  /* 0x000000847858723c */ /* 0x060fe80000041858 */
[--C-:B------:R-:W-:Y:S02]  /*12030*/  FFMA.FTZ R171, R29, c[0x0][0x2d0], -R185.reuse ;  /* 0x0000b4001dab7a23 */ /* 0x100fe400000108b9 */
[----:B------:R-:W-:Y:S01]  /*12040*/  LDSM.16.MT88.4 R28, [R9+0x1000] ;  /* 0x00100000091c783b */ /* 0x000fe20000004200 */
[----:B------:R-:W-:Y:S01]  /*12050*/  FFMA.FTZ R185, R37, c[0x0][0x2d0], -R185 ;  /* 0x0000b40025b97a23 */ /* 0x000fe200000108b9 */
[C---:B------:R-:W-:Y:S01]  /*12060*/  HMMA.16816.F32.BF16 R92, R120.reuse, R134, R92 ;  /* 0x00000086785c723c */ /* 0x040fe2000004185c */
[----:B------:R-:W2:Y:S03]  /*12070*/  MUFU.EX2 R169, R169 ;  /* 0x000000a900a97308 */ /* 0x000ea60000000800 */
[----:B------:R-:W-:Y:S02]  /*12080*/  FADD.FTZ R236, R236, R237 ;  /* 0x000000edecec7221 */ /* 0x000fe40000010000 */
[----:B------:R-:W5:Y:S02]  /*12090*/  LDSM.16.MT88.4 R132, [R173+0x4800] ;  /* 0x00480000ad84783b */ /* 0x000f640000004200 */
[C---:B-1----:R-:W-:Y:S03]  /*120a0*/  HMMA.16816.F32.BF16 R96, R120.reuse, R124, R96 ;  /* 0x0000007c7860723c */ /* 0x042fe60000041860 */
[----:B------:R-:W-:Y:S01]  /*120b0*/  MUFU.EX2 R170, R170 ;  /* 0x000000aa00aa7308 */ /* 0x000fe20000000800 */
[----:B------:R-:W-:Y:S02]  /*120c0*/  FADD.FTZ R239, R239, R236 ;  /* 0x000000ecefef7221 */ /* 0x000fe40000010000 */
[----:B------:R-:W-:Y:S02]  /*120d0*/  LDSM.16.MT88.4 R36, [R173+0x1800] ;  /* 0x00180000ad24783b */ /* 0x000fe40000004200 */
[C---:B------:R-:W-:Y:S04]  /*120e0*/  HMMA.16816.F32.BF16 R100, R120.reuse, R126, R100 ;  /* 0x0000007e7864723c */ /* 0x040fe80000041864 */
[----:B------:R-:W-:Y:S01]  /*120f0*/  FADD.FTZ R238, R238, R239 ;  /* 0x000000efeeee7221 */ /* 0x000fe20000010000 */
[----:B------:R-:W1:Y:S01]  /*12100*/  MUFU.EX2 R171, R171 ;  /* 0x000000ab00ab7308 */ /* 0x000e620000000800 */
[----:B------:R-:W5:Y:S02]  /*12110*/  LDSM.16.MT88.4 R124, [R174+0x1000] ;  /* 0x00100000ae7c783b */ /* 0x000f640000004200 */
[C---:B----4-:R-:W-:Y:S04]  /*12120*/  HMMA.16816.F32.BF16 R104, R120.reuse, R128, R104 ;  /* 0x000000807868723c */ /* 0x050fe80000041868 */
[C---:B--2---:R-:W-:Y:S01]  /*12130*/  F2FP.BF16.PACK_AB R24, R169.reuse, R168 ;  /* 0x000000a8a918723e */ /* 0x044fe200000010ff */
[----:B------:R-:W-:Y:S02]  /*12140*/  FADD.FTZ R168, R168, R233 ;  /* 0x000000e9a8a87221 */ /* 0x000fe40000010000 */
[----:B------:R-:W2:Y:S01]  /*12150*/  MUFU.EX2 R185, R185 ;  /* 0x000000b900b97308 */ /* 0x000ea20000000800 */
[C---:B------:R-:W-:Y:S01]  /*12160*/  HMMA.16816.F32.BF16 R108, R120.reuse, R130, R108 ;  /* 0x00000082786c723c */ /* 0x040fe2000004186c */
[----:B------:R-:W4:Y:S03]  /*12170*/  LDSM.16.MT88.4 R128, [R172+0x1000] ;  /* 0x00100000ac80783b */ /* 0x000f260000004200 */
[----:B------:R-:W-:Y:S02]  /*12180*/  FADD.FTZ R169, R169, R168 ;  /* 0x000000a8a9a97221 */ /* 0x000fe40000010000 */
[----:B------:R-:W-:Y:S02]  /*12190*/  FADD.FTZ R241, R241, R238 ;  /* 0x000000eef1f17221 */ /* 0x000fe40000010000 */
[C---:B---3--:R-:W-:Y:S04]  /*121a0*/  HMMA.16816.F32.BF16 R16, R120.reuse, R148, R16 ;  /* 0x000000947810723c */ /* 0x048fe80000041810 */
[C---:B-1----:R-:W-:Y:S01]  /*121b0*/  F2FP.BF16.PACK_AB R26, R171.reuse, R170 ;  /* 0x000000aaab1a723e */ /* 0x042fe200000010ff */
[----:B------:R-:W-:Y:S03]  /*121c0*/  FADD.FTZ R170, R170, R169 ;  /* 0x000000a9aaaa7221 */ /* 0x000fe60000010000 */
[C---:B------:R-:W-:Y:S01]  /*121d0*/  HMMA.16816.F32.BF16 R112, R120.reuse, R150, R112 ;  /* 0x000000967870723c */ /* 0x040fe20000041870 */
[----:B------:R-:W1:Y:S03]  /*121e0*/  LDSM.16.MT88.4 R148, [R173+0x1000] ;  /* 0x00100000ad94783b */ /* 0x000e660000004200 */
[----:B------:R-:W-:Y:S04]  /*121f0*/  FADD.FTZ R171, R171, R170 ;  /* 0x000000aaabab7221 */ /* 0x000fe80000010000 */
[C---:B-----5:R-:W-:Y:S08]  /*12200*/  HMMA.16816.F32.BF16 R20, R120.reuse, R132, R20 ;  /* 0x000000847814723c */ /* 0x060ff00000041814 */
[----:B------:R-:W-:Y:S01]  /*12210*/  HMMA.16816.F32.BF16 R116, R120, R134, R116 ;  /* 0x000000867874723c */ /* 0x000fe20000041874 */
[----:B------:R-:W3:Y:S07]  /*12220*/  LDSM.16.MT88.4 R120, [R174+0x3000] ;  /* 0x00300000ae78783b */ /* 0x000eee0000004200 */
[C---:B------:R-:W-:Y:S01]  /*12230*/  HMMA.16816.F32.BF16 R4, R24.reuse, R124, R4 ;  /* 0x0000007c1804723c */ /* 0x040fe20000041804 */
[----:B------:R-:W5:Y:S07]  /*12240*/  LDSM.16.MT88.4 R132, [R9+0x3000] ;  /* 0x003000000984783b */ /* 0x000f6e0000004200 */
[C---:B------:R-:W-:Y:S01]  /*12250*/  HMMA.16816.F32.BF16 R12, R24.reuse, R126, R12 ;  /* 0x0000007e180c723c */ /* 0x040fe2000004180c */
[----:B------:R-:W2:Y:S07]  /*12260*/  LDSM.16.MT88.4 R124, [R172+0x3000] ;  /* 0x00300000ac7c783b */ /* 0x000eae0000004200 */
[C---:B------:R-:W-:Y:S08]  /*12270*/  HMMA.16816.F32.BF16 R40, R24.reuse, R28, R40 ;  /* 0x0000001c1828723c */ /* 0x040ff00000041828 */
[C---:B------:R-:W-:Y:S01]  /*12280*/  HMMA.16816.F32.BF16 R44, R24.reuse, R30, R44 ;  /* 0x0000001e182c723c */ /* 0x040fe2000004182c */
[----:B------:R-:W2:Y:S07]  /*12290*/  LDSM.16.MT88.4 R28, [R173+0x3000] ;  /* 0x00300000ad1c783b */ /* 0x000eae0000004200 */
[C---:B----4-:R-:W-:Y:S08]  /*122a0*/  HMMA.16816.F32.BF16 R48, R24.reuse, R128, R48 ;  /* 0x000000801830723c */ /* 0x050ff00000041830 */
        /* <DEDUP_REMOVED lines=8> */
[C---:B-----5:R-:W-:Y:S08]  /*12330*/  HMMA.16816.F32.BF16 R72, R24.reuse, R132, R72 ;  /* 0x000000841848723c */ /* 0x060ff00000041848 */
[C---:B------:R-:W-:Y:S08]  /*12340*/  HMMA.16816.F32.BF16 R76, R24.reuse, R134, R76 ;  /* 0x00000086184c723c */ /* 0x040ff0000004184c */
[C---:B--2---:R-:W-:Y:S08]  /*12350*/  HMMA.16816.F32.BF16 R80, R24.reuse, R124, R80 ;  /* 0x0000007c1850723c */ /* 0x044ff00000041850 */
        /* <DEDUP_REMOVED lines=26> */
[C---:B----4-:R-:W-:Y:S01]  /*12500*/  HMMA.16816.F32.BF16 R132, R24.reuse, R128, R4 ;  /* 0x000000801884723c */ /* 0x050fe20000041804 */
[----:B------:R-:W4:Y:S02]  /*12510*/  LDSM.16.MT88.4 R4, [R174+0x5800] ;  /* 0x00580000ae04783b */ /* 0x000f240000004200 */
[----:B------:R-:W-:Y:S02]  /*12520*/  FADD.FTZ R246, R246, R245 ;  /* 0x000000f5f6f67221 */ /* 0x000fe40000010000 */
[----:B------:R-:W-:Y:S02]  /*12530*/  FADD.FTZ R231, R185, R242 ;  /* 0x000000f2b9e77221 */ /* 0x000fe40000010000 */
[----:B------:R-:W-:Y:S01]  /*12540*/  FADD.FTZ R225, R183, R246 ;  /* 0x000000f6b7e17221 */ /* 0x000fe20000010000 */
[C---:B------:R-:W-:Y:S01]  /*12550*/  HMMA.16816.F32.BF16 R128, R24.reuse, R130, R12 ;  /* 0x000000821880723c */ /* 0x040fe2000004180c */
[----:B------:R-:W5:Y:S07]  /*12560*/  LDSM.16.MT88.4 R12, [R9+0x5800] ;  /* 0x00580000090c783b */ /* 0x000f6e0000004200 */
[C---:B------:R-:W-:Y:S07]  /*12570*/  HMMA.16816.F32.BF16 R40, R24.reuse, R32, R40 ;  /* 0x000000201828723c */ /* 0x040fee0000041828 */
[----:B------:R-:W-:Y:S01]  /*12580*/  IADD3 R32, R224, -0x2, RZ ;  /* 0xfffffffee0207810 */ /* 0x000fe20007ffe0ff */
[C---:B------:R-:W-:Y:S03]  /*12590*/  HMMA.16816.F32.BF16 R44, R24.reuse, R34, R44 ;  /* 0x00000022182c723c */ /* 0x040fe6000004182c */
[C---:B------:R-:W-:Y:S05]  /*125a0*/  ISETP.GE.AND P0, PT, R32.reuse, R221, PT ;  /* 0x000000dd2000720c */ /* 0x040fea0003f06270 */
[C---:B-1----:R-:W-:Y:S08]  /*125b0*/  HMMA.16816.F32.BF16 R48, R24.reuse, R120, R48 ;  /* 0x000000781830723c */ /* 0x042ff00000041830 */
[C---:B------:R-:W-:Y:S01]  /*125c0*/  HMMA.16816.F32.BF16 R52, R24.reuse, R122, R52 ;  /* 0x0000007a1834723c */ /* 0x040fe20000041834 */
[----:B------:R-:W-:Y:S02]  /*125d0*/  @P0 MOV R0, c[0x0][0x1e0] ;  /* 0x0000780000000a02 */ /* 0x000fe40000000f00 */
[----:B------:R-:W-:Y:S02]  /*125e0*/  @P0 ISETP.GE.AND P2, PT, R209, c[0x0][0x1d4], PT ;  /* 0x00007500d1000a0c */ /* 0x000fe40003f46270 */
[----:B------:R-:W-:Y:S03]  /*125f0*/  @P0 MOV R2, c[0x0][0x1e4] ;  /* 0x0000790000020a02 */ /* 0x000fe60000000f00 */
        /* <DEDUP_REMOVED lines=8> */
[C---:B---3--:R-:W-:Y:S08]  /*12680*/  HMMA.16816.F32.BF16 R88, R24.reuse, R28, R88 ;  /* 0x0000001c1858723c */ /* 0x048ff00000041858 */
[C---:B------:R-:W-:Y:S01]  /*12690*/  HMMA.16816.F32.BF16 R92, R24.reuse, R30, R92 ;  /* 0x0000001e185c723c */ /* 0x040fe2000004185c */
[----:B------:R-:W1:Y:S07]  /*126a0*/  LDSM.16.MT88.4 R28, [R172+0x5800] ;  /* 0x00580000ac1c783b */ /* 0x000e6e0000004200 */
[C---:B----4-:R-:W-:Y:S07]  /*126b0*/  HMMA.16816.F32.BF16 R96, R24.reuse, R4, R96 ;  /* 0x000000041860723c */ /* 0x050fee0000041860 */
[----:B------:R-:W-:Y:S01]  /*126c0*/  @P0 SHF.R.S32.HI R5, RZ, 0x1f, R32 ;  /* 0x0000001fff050819 */ /* 0x000fe20000011420 */
[C---:B------:R-:W-:Y:S04]  /*126d0*/  HMMA.16816.F32.BF16 R100, R24.reuse, R6, R100 ;  /* 0x000000061864723c */ /* 0x040fe80000041864 */
[----:B------:R-:W-:Y:S04]  /*126e0*/  @P0 IMAD R5, R5, c[0x0][0x1e0], RZ ;  /* 0x0000780005050a24 */ /* 0x000fe800078e02ff */
[C---:B-----5:R-:W-:Y:S04]  /*126f0*/  HMMA.16816.F32.BF16 R104, R24.reuse, R12, R104 ;  /* 0x0000000c1868723c */ /* 0x060fe80000041868 */
[C---:B------:R-:W-:Y:S02]  /*12700*/  @P0 IMAD R5, R32.reuse, c[0x0][0x1e4], R5 ;  /* 0x0000790020050a24 */ /* 0x040fe400078e0205 */
[----:B------:R-:W-:Y:S02]  /*12710*/  @P0 IMAD.WIDE.U32 R32, R32, c[0x0][0x1e0], RZ ;  /* 0x0000780020200a25 */ /* 0x000fe400078e00ff */
[C---:B------:R-:W-:Y:S04]  /*12720*/  HMMA.16816.F32.BF16 R108, R24.reuse, R14, R108 ;  /* 0x0000000e186c723c */ /* 0x040fe8000004186c */
[----:B------:R-:W-:Y:S02]  /*12730*/  @P0 IADD3 R9, R33, R5, RZ ;  /* 0x0000000521090210 */ /* 0x000fe40007ffe0ff */
[----:B------:R-:W2:Y:S01]  /*12740*/  LDSM.16.MT88.4 R4, [R173+0x5800] ;  /* 0x00580000ad04783b */ /* 0x000ea20000004200 */
[C---:B------:R-:W-:Y:S02]  /*12750*/  @P0 SHF.L.U32 R13, R32.reuse, 0x6, RZ ;  /* 0x00000006200d0819 */ /* 0x040fe400000006ff */
[----:B------:R-:W-:Y:S01]  /*12760*/  @P0 SHF.L.U64.HI R9, R32, 0x6, R9 ;  /* 0x0000000620090819 */ /* 0x000fe20000010209 */
[C---:B-1----:R-:W-:Y:S03]  /*12770*/  HMMA.16816.F32.BF16 R124, R24.reuse, R28, R16 ;  /* 0x0000001c187c723c */ /* 0x042fe60000041810 */
[C---:B------:R-:W-:Y:S04]  /*12780*/  @P0 LEA R15, P1, R0.reuse, R13, 0x5 ;  /* 0x0000000d000f0211 */ /* 0x040fe800078228ff */
[----:B------:R-:W-:Y:S01]  /*12790*/  @P0 LEA.HI.X R33, R0, R9, R2, 0x5, P1 ;  /* 0x0000000900210211 */ /* 0x000fe200008f2c02 */
[C---:B------:R-:W-:Y:S04]  /*127a0*/  HMMA.16816.F32.BF16 R112, R24.reuse, R30, R112 ;  /* 0x0000001e1870723c */ /* 0x040fe80000041870 */
[-C--:B------:R-:W-:Y:S02]  /*127b0*/  @P0 IADD3 R15, P4, R15, R228.reuse, RZ ;  /* 0x000000e40f0f0210 */ /* 0x080fe40007f9e0ff */
[----:B------:R-:W-:Y:S02]  /*127c0*/  @P0 IADD3 R13, P1, R13, R228, RZ ;  /* 0x000000e40d0d0210 */ /* 0x000fe40007f3e0ff */
[-C--:B------:R-:W-:Y:S02]  /*127d0*/  @P0 IADD3.X R2, R33, R220.reuse, RZ, P4, !PT ;  /* 0x000000dc21020210 */ /* 0x080fe400027fe4ff */
[----:B------:R-:W-:Y:S02]  /*127e0*/  ISETP.NE.AND P4, PT, R222, RZ, PT ;  /* 0x000000ffde00720c */ /* 0x000fe40003f85270 */
[----:B------:R-:W-:Y:S02]  /*127f0*/  @P0 LEA R16, P5, R13, c[0x0][0x1c8], 0x1 ;  /* 0x000072000d100a11 */ /* 0x000fe400078a08ff */
[----:B------:R-:W-:Y:S01]  /*12800*/  @P0 IADD3.X R0, R9, R220, RZ, P1, !PT ;  /* 0x000000dc09000210 */ /* 0x000fe20000ffe4ff */
[----:B------:R-:W-:Y:S01]  /*12810*/  @P0 IMAD R9, R223, 0x6000, R11 ;  /* 0x00006000df090824 */ /* 0x000fe200078e020b */
[----:B------:R-:W-:Y:S02]  /*12820*/  @P0 ISETP.GE.AND P1, PT, R208, c[0x0][0x1d4], PT ;  /* 0x00007500d0000a0c */ /* 0x000fe40003f26270 */
[----:B------:R-:W-:Y:S02]  /*12830*/  @P0 LEA.HI.X R17, R13, c[0x0][0x1cc], R0, 0x1, P5 ;  /* 0x000073000d110a11 */ /* 0x000fe400028f0c00 */
[C---:B------:R-:W-:Y:S02]  /*12840*/  @P0 LEA R12, P3, R15.reuse, c[0x0][0x1c8], 0x1 ;  /* 0x000072000f0c0a11 */ /* 0x040fe400078608ff */
[C---:B------:R-:W-:Y:S01]  /*12850*/  IADD3 R0, R196.reuse, 0x1, RZ ;  /* 0x00000001c4007810 */ /* 0x040fe20007ffe0ff */
[----:B------:R-:W-:Y:S01]  /*12860*/  @!PT LDS RZ, [RZ] ;  /* 0x00000000fffff984 */ /* 0x000fe20000000800 */
[----:B------:R-:W-:Y:S01]  /*12870*/  @!PT LDS RZ, [RZ] ;  /* 0x00000000fffff984 */ /* 0x000fe20000000800 */
[----:B------:R-:W-:Y:S01]  /*12880*/  @!PT LDS RZ, [RZ] ;  /* 0x00000000fffff984 */ /* 0x000fe20000000800 */
[----:B------:R1:W-:Y:S01]  /*12890*/  @P0 LDGSTS.E.BYPASS.LTC128B.128 [R9], [R16.64], !P4 ;  /* 0x0000000010090fae */ /* 0x0003e2000e101d48 */
[----:B------:R-:W-:Y:S01]  /*128a0*/  @P0 LEA.HI.X R13, R15, c[0x0][0x1cc], R2, 0x1, P3 ;  /* 0x000073000f0d0a11 */ /* 0x000fe200018f0c02 */
[C---:B--2---:R-:W-:Y:S06]  /*128b0*/  HMMA.16816.F32.BF16 R120, R24.reuse, R4, R20 ;  /* 0x000000041878723c */ /* 0x044fec0000041814 */
[----:B------:R1:W-:Y:S02]  /*128c0*/  @P0 LDGSTS.E.BYPASS.LTC128B.128 [R9+0x2000], [R16.64+0x80], !P2 ;  /* 0x0200008010090fae */ /* 0x0003e4000d101d48 */
[----:B------:R-:W-:Y:S06]  /*128d0*/  HMMA.16816.F32.BF16 R116, R24, R6, R116 ;  /* 0x000000061874723c */ /* 0x000fec0000041874 */
        /* <DEDUP_REMOVED lines=12> */
.L_x_3927:
[----:B-1----:R-:W-:Y:S02]  /*129a0*/  MOV R5, 0x1f ;  /* 0x0000001f00057802 */ /* 0x002fe40000000f00 */
[----:B------:R-:W-:Y:S01]  /*129b0*/  MOV R0, 0xffffffff ;  /* 0xffffffff00007802 */ /* 0x000fe20000000f00 */
[----:B------:R-:W-:Y:S05]  /*129c0*/  BRA.DIV ~URZ, `(.L_x_3929) ;  /* 0x00004ec27f007947 */ /* 0x000fea000b800000 */
[----:B------:R1:W2:Y:S02]  /*129d0*/  SHFL.BFLY PT, R6, R231, 0x2, 0x1f ;  /* 0x0c401f00e7067f89 */ /* 0x0002a400000e0000 */
.L_x_3999:
[----:B-12---:R-:W-:Y:S01]  /*129e0*/  FADD.FTZ R231, R6, R231 ;  /* 0x000000e706e77221 */ /* 0x006fe20000010000 */
[----:B------:R-:W-:Y:S05]  /*129f0*/  BRA.DIV ~URZ, `(.L_x_3930) ;  /* 0x00004ed27f007947 */ /* 0x000fea000b800000 */
[----:B------:R-:W1:Y:S04]  /*12a00*/  SHFL.BFLY PT, R12, R225, 0x2, 0x1f ;  /* 0x0c401f00e10c7f89 */ /* 0x000e6800000e0000 */
[----:B------:R-:W2:Y:S01]  /*12a10*/  SHFL.BFLY PT, R4, R231, 0x1, 0x1f ;  /* 0x0c201f00e7047f89 */ /* 0x000ea200000e0000 */
[----:B-1----:R-:W-:-:S02]  /*12a20*/  FADD.FTZ R12, R12, R225 ;  /* 0x000000e10c0c7221 */ /* 0x002fc40000010000 */
[----:B--2---:R-:W-:-:S03]  /*12a30*/  FADD.FTZ R4, R231, R4 ;  /* 0x00000004e7047221 */ /* 0x004fc60000010000 */
[----:B------:R1:W2:Y:S04]  /*12a40*/  SHFL.BFLY PT, R6, R12, 0x1, 0x1f ;  /* 0x0c201f000c067f89 */ /* 0x0002a800000e0000 */
.L_x_4000:
        /* <DEDUP_REMOVED lines=10> */
[----:B------:R-:W2:Y:S01]  /*12af0*/  @P0 MUFU.LG2 R13, R12 ;  /* 0x0000000c000d0308 */ /* 0x000ea20000000c00 */
[----:B------:R-:W-:-:S07]  /*12b00*/  @P0 FMUL.FTZ R14, R14, c[0x0][0x2d0] ;  /* 0x0000b4000e0e0a20 */ /* 0x000fce0000410000 */
[----:B------:R-:W3:Y:S01]  /*12b10*/  @P1 MUFU.RCP R9, R4 ;  /* 0x0000000400091308 */ /* 0x000ee20000001000 */
[----:B-1----:R-:W-:-:S04]  /*12b20*/  @P1 FMUL.FTZ R5, R5, 0.69314718246459960938 ;  /* 0x3f31721805051820 */ /* 0x002fc80000410000 */
[----:B------:R-:W-:-:S03]  /*12b30*/  @P1 FFMA.FTZ R0, R6, R8, R5 ;  /* 0x0000000806001223 */ /* 0x000fc60000010005 */
[----:B------:R1:W4:Y:S01]  /*12b40*/  @P0 MUFU.RCP R2, R12 ;  /* 0x0000000c00020308 */ /* 0x0003220000001000 */
[----:B--2---:R-:W-:Y:S01]  /*12b50*/  @P0 FMUL.FTZ R15, R13, 0.69314718246459960938 ;  /* 0x3f3172180d0f0820 */ /* 0x004fe20000410000 */
[----:B------:R-:W-:Y:S01]  /*12b60*/  MOV R13, 0x1 ;  /* 0x00000001000d7802 */ /* 0x000fe20000000f00 */
[C---:B---3--:R-:W-:Y:S02]  /*12b70*/  FMUL.FTZ R132, R9.reuse, R132 ;  /* 0x0000008409847220 */ /* 0x048fe40000410000 */
        /* <DEDUP_REMOVED lines=48> */
[----:B------:R-:W-:Y:S01]  /*12e80*/  @P0 FFMA.FTZ R12, R14, R3, R15 ;  /* 0x000000030e0c0223 */ /* 0x000fe2000001000f */
[----:B------:R-:W-:Y:S01]  /*12e90*/  PRMT R3, R13, 0x7610, R3 ;  /* 0x000076100d037816 */ /* 0x000fe20000000003 */
        /* <DEDUP_REMOVED lines=48> */
.L_x_3868:
        /* <DEDUP_REMOVED lines=16> */
.L_x_3932:
[----:B------:R-:W-:Y:S05]  /*132a0*/  BSYNC B0 ;  /* 0x0000000000007941 */ /* 0x000fea0003800000 */
.L_x_3931:
[----:B------:R-:W-:Y:S01]  /*132b0*/  PRMT R3, R3, 0x9910, RZ ;  /* 0x0000991003037816 */ /* 0x000fe200000000ff */
[----:B------:R-:W-:Y:S01]  /*132c0*/  BSSY B1, `(.L_x_3933) ;  /* 0x0000342000017945 */ /* 0x000fe20003800000 */
[----:B------:R-:W-:Y:S02]  /*132d0*/  IMAD.MOV.U32 R2, RZ, RZ, R200 ;  /* 0x000000ffff027224 */ /* 0x000fe400078e00c8 */
[----:B------:R-:W-:Y:S01]  /*132e0*/  ISETP.NE.AND P0, PT, R3, RZ, PT ;  /* 0x000000ff0300720c */ /* 0x000fe20003f05270 */
[----:B------:R-:W-:-:S12]  /*132f0*/  IMAD.SHL.U32 R20, R193, 0x8, RZ ;  /* 0x00000008c1147824 */ /* 0x000fd800078e00ff */
[----:B------:R-:W-:Y:S05]  /*13300*/  @!P0 BRA `(.L_x_3934) ;  /* 0x000027b000008947 */ /* 0x000fea0003800000 */
[----:B------:R-:W-:Y:S01]  /*13310*/  SHF.R.S32.HI R13, RZ, 0x1f, R146 ;  /* 0x0000001fff0d7819 */ /* 0x000fe20000011492 */
[----:B------:R-:W-:Y:S01]  /*13320*/  WARPSYNC 0xffffffff ;  /* 0xffffffff00007948 */ /* 0x000fe20003800000 */
[----:B------:R-:W-:Y:S01]  /*13330*/  BAR.SYNC.DEFER_BLOCKING 0x1, 0x100 ;  /* 0x0044000000007b1d */ /* 0x000fe20000010000 */
[----:B------:R-:W-:Y:S01]  /*13340*/  LOP3.LUT R15, R141, R211, RZ, 0xfc, !PT ;  /* 0x000000d38d0f7212 */ /* 0x000fe200078efcff */
[----:B------:R-:W-:Y:S01]  /*13350*/  IMAD.MOV.U32 R21, RZ, RZ, 0x20 ;  /* 0x00000020ff157424 */ /* 0x000fe200078e00ff */
        /* <DEDUP_REMOVED lines=10> */
[----:B------:R-:W-:Y:S01]  /*13400*/  SEL R21, R21, 0xffffffe0, !P1 ;  /* 0xffffffe015157807 */ /* 0x000fe20004800000 */
[----:B------:R-:W-:Y:S01]  /*13410*/  IMAD.IADD R15, R16, 0x1, R15 ;  /* 0x00000001100f7824 */ /* 0x000fe200078e020f */
[----:B------:R-:W-:-:S02]  /*13420*/  F2FP.BF16.PACK_AB R25, R41, R40 ;  /* 0x000000282919723e */ /* 0x000fc400000010ff */
[----:B------:R-:W-:Y:S01]  /*13430*/  F2FP.BF16.PACK_AB R23, R43, R42 ;  /* 0x0000002a2b17723e */ /* 0x000fe200000010ff */
[----:B------:R-:W-:Y:S01]  /*13440*/  IMAD.SHL.U32 R26, R15, 0x2, RZ ;  /* 0x000000020f1a7824 */ /* 0x000fe200078e00ff */
[----:B------:R-:W-:Y:S01]  /*13450*/  F2FP.BF16.PACK_AB R16, R45, R44 ;  /* 0x0000002c2d10723e */ /* 0x000fe200000010ff */
[----:B------:R-:W-:Y:S01]  /*13460*/  IMAD.MOV.U32 R15, RZ, RZ, 0x40 ;  /* 0x00000040ff0f7424 */ /* 0x000fe200078e00ff */
[----:B------:R-:W-:Y:S01]  /*13470*/  F2FP.BF16.PACK_AB R24, R47, R46 ;  /* 0x0000002e2f18723e */ /* 0x000fe200000010ff */
[C---:B------:R-:W-:Y:S01]  /*13480*/  IMAD.IADD R14, R26.reuse, 0x1, R21 ;  /* 0x000000011a0e7824 */ /* 0x040fe200078e0215 */
[C---:B------:R-:W-:Y:S01]  /*13490*/  IADD3 R3, R26.reuse, 0x80, RZ ;  /* 0x000000801a037810 */ /* 0x040fe20007ffe0ff */
[----:B------:R1:W-:Y:S01]  /*134a0*/  STS [R26+0x80], R31 ;  /* 0x0000801f1a007388 */ /* 0x0003e20000000800 */
[----:B------:R-:W-:Y:S02]  /*134b0*/  IADD3 R22, R26, 0x70, RZ ;  /* 0x000000701a167810 */ /* 0x000fe40007ffe0ff */
[----:B------:R-:W-:Y:S01]  /*134c0*/  @P0 IADD3 R22, R3, 0x10, RZ ;  /* 0x0000001003160810 */ /* 0x000fe20007ffe0ff */
[----:B------:R2:W-:Y:S01]  /*134d0*/  STS [R26+0x480], R29 ;  /* 0x0004801d1a007388 */ /* 0x0005e20000000800 */
[----:B------:R-:W-:-:S02]  /*134e0*/  F2FP.BF16.PACK_AB R3, R131, R130 ;  /* 0x000000828303723e */ /* 0x000fc400000010ff */
[----:B------:R-:W-:Y:S01]  /*134f0*/  SEL R15, R15, 0xffffffc0, !P2 ;  /* 0xffffffc00f0f7807 */ /* 0x000fe20005000000 */
[--C-:B------:R-:W-:Y:S01]  /*13500*/  IMAD.IADD R21, R21, 0x1, R22.reuse ;  /* 0x0000000115157824 */ /* 0x100fe200078e0216 */
[----:B------:R-:W-:Y:S01]  /*13510*/  F2FP.BF16.PACK_AB R28, R49, R48 ;  /* 0x00000030311c723e */ /* 0x000fe200000010ff */
[----:B------:R3:W-:Y:S01]  /*13520*/  STS [R22+0x400], R3 ;  /* 0x0004000316007388 */ /* 0x0007e20000000800 */
[----:B------:R-:W-:Y:S01]  /*13530*/  F2FP.BF16.PACK_AB R30, R51, R50 ;  /* 0x00000032331e723e */ /* 0x000fe200000010ff */
[----:B------:R-:W-:Y:S01]  /*13540*/  IMAD.IADD R18, R15, 0x1, R22 ;  /* 0x000000010f127824 */ /* 0x000fe200078e0216 */
[----:B------:R-:W-:Y:S01]  /*13550*/  F2FP.BF16.PACK_AB R33, R71, R70 ;  /* 0x000000464721723e */ /* 0x000fe200000010ff */
[----:B------:R4:W-:Y:S01]  /*13560*/  STS [R22], R27 ;  /* 0x0000001b16007388 */ /* 0x0009e20000000800 */
[----:B------:R-:W-:Y:S02]  /*13570*/  F2FP.BF16.PACK_AB R32, R83, R82 ;  /* 0x000000525320723e */ /* 0x000fe400000010ff */
[----:B------:R-:W-:Y:S01]  /*13580*/  ISETP.NE.U32.AND P0, PT, RZ, c[0x0][0x508], PT ;  /* 0x00014200ff007a0c */ /* 0x000fe20003f05070 */
[----:B------:R4:W-:Y:S01]  /*13590*/  STS [R14+0x80], R25 ;  /* 0x000080190e007388 */ /* 0x0009e20000000800 */
[----:B------:R-:W-:-:S02]  /*135a0*/  ISETP.NE.U32.AND P2, PT, RZ, c[0x0][0x500], PT ;  /* 0x00014000ff007a0c */ /* 0x000fc40003f45070 */
[----:B------:R-:W-:Y:S01]  /*135b0*/  ISETP.NE.AND.EX P1, PT, RZ, c[0x0][0x50c], PT, P0 ;  /* 0x00014300ff007a0c */ /* 0x000fe20003f25300 */
[----:B------:R4:W-:Y:S01]  /*135c0*/  STS [R14+0x480], R23 ;  /* 0x000480170e007388 */ /* 0x0009e20000000800 */
[----:B------:R-:W-:Y:S02]  /*135d0*/  ISETP.NE.AND.EX P2, PT, RZ, c[0x0][0x504], PT, P2 ;  /* 0x00014100ff007a0c */ /* 0x000fe40003f45320 */
[----:B-1----:R-:W-:Y:S01]  /*135e0*/  F2FP.BF16.PACK_AB R31, R55, R54 ;  /* 0x00000036371f723e */ /* 0x002fe200000010ff */
[----:B------:R1:W-:Y:S01]  /*135f0*/  STS [R21], R16 ;  /* 0x0000001015007388 */ /* 0x0003e20000000800 */
[----:B--2---:R-:W-:-:S03]  /*13600*/  F2FP.BF16.PACK_AB R29, R53, R52 ;  /* 0x00000034351d723e */ /* 0x004fc600000010ff */
[----:B------:R2:W-:Y:S01]  /*13610*/  STS [R21+0x400], R24 ;  /* 0x0004001815007388 */ /* 0x0005e20000000800 */
[----:B---3--:R-:W-:Y:S01]  /*13620*/  IMAD.IADD R3, R26, 0x1, R15 ;  /* 0x000000011a037824 */ /* 0x008fe200078e020f */
[----:B----4-:R-:W-:-:S04]  /*13630*/  F2FP.BF16.PACK_AB R27, R65, R64 ;  /* 0x00000040411b723e */ /* 0x010fc800000010ff */
[----:B------:R3:W-:Y:S01]  /*13640*/  STS [R3+0x80], R28 ;  /* 0x0000801c03007388 */ /* 0x0007e20000000800 */
[----:B------:R-:W-:-:S03]  /*13650*/  F2FP.BF16.PACK_AB R25, R57, R56 ;  /* 0x000000383919723e */ /* 0x000fc600000010ff */
[----:B------:R4:W-:Y:S01]  /*13660*/  STS [R3+0x480], R30 ;  /* 0x0004801e03007388 */ /* 0x0009e20000000800 */
[----:B------:R-:W-:-:S03]  /*13670*/  F2FP.BF16.PACK_AB R23, R59, R58 ;  /* 0x0000003a3b17723e */ /* 0x000fc600000010ff */
[----:B------:R4:W-:Y:S01]  /*13680*/  STS [R18], R29 ;  /* 0x0000001d12007388 */ /* 0x0009e20000000800 */
[----:B-1----:R-:W-:-:S03]  /*13690*/  IMAD.IADD R16, R15, 0x1, R14 ;  /* 0x000000010f107824 */ /* 0x002fc600078e020e */
[----:B------:R1:W-:Y:S01]  /*136a0*/  STS [R18+0x400], R31 ;  /* 0x0004001f12007388 */ /* 0x0003e20000000800 */
[----:B------:R-:W-:Y:S01]  /*136b0*/  IMAD.IADD R15, R21, 0x1, R15 ;  /* 0x00000001150f7824 */ /* 0x000fe200078e020f */
[----:B--2---:R-:W-:Y:S02]  /*136c0*/  F2FP.BF16.PACK_AB R24, R61, R60 ;  /* 0x0000003c3d18723e */ /* 0x004fe400000010ff */
[----:B------:R2:W-:Y:S04]  /*136d0*/  STS [R16+0x80], R25 ;  /* 0x0000801910007388 */ /* 0x0005e80000000800 */
[----:B------:R2:W-:Y:S04]  /*136e0*/  STS [R16+0x480], R23 ;  /* 0x0004801710007388 */ /* 0x0005e80000000800 */
[----:B------:R2:W-:Y:S01]  /*136f0*/  STS [R15], R24 ;  /* 0x000000180f007388 */ /* 0x0005e20000000800 */
[----:B---3--:R-:W-:-:S02]  /*13700*/  F2FP.BF16.PACK_AB R28, R63, R62 ;  /* 0x0000003e3f1c723e */ /* 0x008fc400000010ff */
[----:B----4-:R-:W-:-:S03]  /*13710*/  F2FP.BF16.PACK_AB R30, R81, R80 ;  /* 0x00000050511e723e */ /* 0x010fc600000010ff */
[----:B------:R3:W-:Y:S01]  /*13720*/  STS [R15+0x400], R28 ;  /* 0x0004001c0f007388 */ /* 0x0007e20000000800 */
[----:B------:R-:W-:-:S03]  /*13730*/  F2FP.BF16.PACK_AB R29, R67, R66 ;  /* 0x00000042431d723e */ /* 0x000fc600000010ff */
[----:B------:R4:W-:Y:S01]  /*13740*/  STS [R26+0x4080], R27 ;  /* 0x0040801b1a007388 */ /* 0x0009e20000000800 */
[----:B-1----:R-:W-:-:S03]  /*13750*/  F2FP.BF16.PACK_AB R31, R69, R68 ;  /* 0x00000044451f723e */ /* 0x002fc600000010ff */
[----:B------:R1:W-:Y:S01]  /*13760*/  STS [R26+0x4480], R29 ;  /* 0x0044801d1a007388 */ /* 0x0003e20000000800 */
[----:B--2---:R-:W-:-:S03]  /*13770*/  F2FP.BF16.PACK_AB R25, R73, R72 ;  /* 0x000000484919723e */ /* 0x004fc600000010ff */
[----:B------:R2:W-:Y:S01]  /*13780*/  STS [R22+0x4000], R31 ;  /* 0x0040001f16007388 */ /* 0x0005e20000000800 */
[----:B------:R-:W-:-:S03]  /*13790*/  F2FP.BF16.PACK_AB R23, R75, R74 ;  /* 0x0000004a4b17723e */ /* 0x000fc600000010ff */
[----:B------:R2:W-:Y:S01]  /*137a0*/  STS [R22+0x4400], R33 ;  /* 0x0044002116007388 */ /* 0x0005e20000000800 */
[----:B------:R-:W-:-:S03]  /*137b0*/  F2FP.BF16.PACK_AB R24, R77, R76 ;  /* 0x0000004c4d18723e */ /* 0x000fc600000010ff */
[----:B------:R2:W-:Y:S04]  /*137c0*/  STS [R14+0x4080], R25 ;  /* 0x004080190e007388 */ /* 0x0005e80000000800 */
[----:B------:R2:W-:Y:S01]  /*137d0*/  STS [R14+0x4480], R23 ;  /* 0x004480170e007388 */ /* 0x0005e20000000800 */
[----:B---3--:R-:W-:-:S03]  /*137e0*/  F2FP.BF16.PACK_AB R28, R79, R78 ;  /* 0x0000004e4f1c723e */ /* 0x008fc600000010ff */
[----:B------:R3:W-:Y:S01]  /*137f0*/  STS [R21+0x4000], R24 ;  /* 0x0040001815007388 */ /* 0x0007e20000000800 */
[----:B----4-:R-:W-:-:S03]  /*13800*/  F2FP.BF16.PACK_AB R27, R5, R4 ;  /* 0x00000004051b723e */ /* 0x010fc600000010ff */
[----:B------:R4:W-:Y:S01]  /*13810*/  STS [R21+0x4400], R28 ;  /* 0x0044001c15007388 */ /* 0x0009e20000000800 */
[----:B-1----:R-:W-:-:S03]  /*13820*/  F2FP.BF16.PACK_AB R29, R9, R8 ;  /* 0x00000008091d723e */ /* 0x002fc600000010ff */
[----:B------:R1:W-:Y:S01]  /*13830*/  STS [R3+0x4080], R30 ;  /* 0x0040801e03007388 */ /* 0x0003e20000000800 */
[----:B--2---:R-:W-:-:S03]  /*13840*/  F2FP.BF16.PACK_AB R31, R97, R96 ;  /* 0x00000060611f723e */ /* 0x004fc600000010ff */
[----:B------:R-:W-:Y:S01]  /*13850*/  STS [R3+0x4480], R32 ;  /* 0x0044802003007388 */ /* 0x000fe20000000800 */
[----:B------:R-:W-:-:S03]  /*13860*/  F2FP.BF16.PACK_AB R33, R99, R98 ;  /* 0x000000626321723e */ /* 0x000fc600000010ff */
[----:B------:R2:W-:Y:S01]  /*13870*/  STS [R18+0x4000], R27 ;  /* 0x0040001b12007388 */ /* 0x0005e20000000800 */
[----:B------:R-:W-:-:S03]  /*13880*/  F2FP.BF16.PACK_AB R25, R7, R6 ;  /* 0x000000060719723e */ /* 0x000fc600000010ff */
[----:B------:R2:W-:Y:S01]  /*13890*/  STS [R18+0x4400], R29 ;  /* 0x0044001d12007388 */ /* 0x0005e20000000800 */
[----:B------:R-:W-:-:S03]  /*138a0*/  F2FP.BF16.PACK_AB R23, R91, R90 ;  /* 0x0000005a5b17723e */ /* 0x000fc600000010ff */
[----:B------:R2:W-:Y:S01]  /*138b0*/  STS [R16+0x4080], R25 ;  /* 0x0040801910007388 */ /* 0x0005e20000000800 */
[----:B---3--:R-:W-:-:S03]  /*138c0*/  F2FP.BF16.PACK_AB R24, R93, R92 ;  /* 0x0000005c5d18723e */ /* 0x008fc600000010ff */
[----:B------:R3:W-:Y:S01]  /*138d0*/  STS [R16+0x4480], R23 ;  /* 0x0044801710007388 */ /* 0x0007e20000000800 */
[----:B----4-:R-:W-:-:S03]  /*138e0*/  F2FP.BF16.PACK_AB R28, R95, R94 ;  /* 0x0000005e5f1c723e */ /* 0x010fc600000010ff */
[----:B------:R4:W-:Y:S01]  /*138f0*/  STS [R15+0x4000], R24 ;  /* 0x004000180f007388 */ /* 0x0009e20000000800 */
[----:B-1----:R-:W-:-:S03]  /*13900*/  F2FP.BF16.PACK_AB R30, R109, R108 ;  /* 0x0000006c6d1e723e */ /* 0x002fc600000010ff */
[----:B------:R1:W-:Y:S04]  /*13910*/  STS [R15+0x4400], R28 ;  /* 0x0044001c0f007388 */ /* 0x0003e80000000800 */
[----:B------:R-:W-:Y:S01]  /*13920*/  STS [R26+0x8080], R31 ;  /* 0x0080801f1a007388 */ /* 0x000fe20000000800 */
[----:B--2---:R-:W-:-:S03]  /*13930*/  F2FP.BF16.PACK_AB R27, R101, R100 ;  /* 0x00000064651b723e */ /* 0x004fc600000010ff */
        /* <DEDUP_REMOVED lines=11> */
[----:B------:R1:W-:Y:S01]  /*139f0*/  STS [R21+0x8400], R24 ;  /* 0x0084001815007388 */ /* 0x0003e20000000800 */
[----:B--2---:R-:W-:-:S03]  /*13a00*/  F2FP.BF16.PACK_AB R26, R127, R126 ;  /* 0x0000007e7f1a723e */ /* 0x004fc600000010ff */
[----:B------:R2:W-:Y:S01]  /*13a10*/  STS [R3+0x8080], R28 ;  /* 0x0080801c03007388 */ /* 0x0005e20000000800 */
[----:B------:R-:W-:-:S03]  /*13a20*/  F2FP.BF16.PACK_AB R27, R115, R114 ;  /* 0x00000072731b723e */ /* 0x000fc600000010ff */
[----:B------:R2:W-:Y:S01]  /*13a30*/  STS [R3+0x8480], R26 ;  /* 0x0084801a03007388 */ /* 0x0005e20000000800 */
[----:B------:R-:W-:Y:S02]  /*13a40*/  F2FP.BF16.PACK_AB R29, R113, R112 ;  /* 0x00000070711d723e */ /* 0x000fe400000010ff */
[----:B------:R-:W-:Y:S01]  /*13a50*/  SHF.R.S32.HI R22, RZ, 0x1f, R215 ;  /* 0x0000001fff167819 */ /* 0x000fe200000114d7 */
[----:B------:R-:W-:Y:S01]  /*13a60*/  STS [R18+0x8400], R27 ;  /* 0x0084001b12007388 */ /* 0x000fe20000000800 */
[----:B---3--:R-:W-:-:S03]  /*13a70*/  F2FP.BF16.PACK_AB R25, R121, R120 ;  /* 0x000000787919723e */ /* 0x008fc600000010ff */
[----:B------:R-:W-:Y:S01]  /*13a80*/  STS [R18+0x8000], R29 ;  /* 0x0080001d12007388 */ /* 0x000fe20000000800 */
[----:B----4-:R-:W-:Y:S01]  /*13a90*/  F2FP.BF16.PACK_AB R23, R123, R122 ;  /* 0x0000007a7b17723e */ /* 0x010fe200000010ff */
[----:B------:R-:W-:Y:S02]  /*13aa0*/  IMAD.MOV.U32 R14, RZ, RZ, RZ ;  /* 0x000000ffff0e7224 */ /* 0x000fe400078e00ff */
[----:B------:R3:W-:Y:S01]  /*13ab0*/  STS [R16+0x8080], R25 ;  /* 0x0080801910007388 */ /* 0x0007e20000000800 */
[----:B-1----:R-:W-:-:S03]  /*13ac0*/  @P1 LEA R30, P0, R215, c[0x0][0x508], 0x2 ;  /* 0x00014200d71e1a11 */ /* 0x002fc600078010ff */
[----:B------:R1:W-:Y:S01]  /*13ad0*/  STS [R16+0x8480], R23 ;  /* 0x0084801710007388 */ /* 0x0003e20000000800 */
[----:B------:R-:W-:Y:S01]  /*13ae0*/  IMAD.MOV.U32 R24, RZ, RZ, 0x4 ;  /* 0x00000004ff187424 */ /* 0x000fe200078e00ff */
[----:B------:R-:W-:Y:S02]  /*13af0*/  @P1 LEA.HI.X R31, R215, c[0x0][0x50c], R22, 0x2, P0 ;  /* 0x00014300d71f1a11 */ /* 0x000fe400000f1416 */
[----:B--2---:R-:W-:Y:S02]  /*13b00*/  F2FP.BF16.PACK_AB R28, R117, R116 ;  /* 0x00000074751c723e */ /* 0x004fe400000010ff */
[----:B------:R-:W-:-:S03]  /*13b10*/  F2FP.BF16.PACK_AB R26, R119, R118 ;  /* 0x00000076771a723e */ /* 0x000fc600000010ff */
[----:B------:R1:W-:Y:S01]  /*13b20*/  STS [R15+0x8000], R28 ;  /* 0x0080001c0f007388 */ /* 0x0003e20000000800 */
[----:B------:R-:W-:-:S03]  /*13b30*/  IMAD.MOV.U32 R3, RZ, RZ, c[0x0][0x388] ;  /* 0x0000e200ff037624 */ /* 0x000fc600078e00ff */
[----:B------:R1:W-:Y:S04]  /*13b40*/  STS [R15+0x8400], R26 ;  /* 0x0084001a0f007388 */ /* 0x0003e80000000800 */
[----:B------:R-:W-:Y:S01]  /*13b50*/  BAR.SYNC.DEFER_BLOCKING 0x1, 0x100 ;  /* 0x0044000000007b1d */ /* 0x000fe20000010000 */
[----:B---3--:R-:W-:-:S05]  /*13b60*/  IMAD.WIDE R24, R215, R24, c[0x0][0x500] ;  /* 0x00014000d7187625 */ /* 0x008fca00078e0218 */
[----:B------:R1:W5:Y:S04]  /*13b70*/  @P1 LDG.E R3, [R30.64] ;  /* 0x000000081e031981 */ /* 0x000368000c1e1900 */
        /* <DEDUP_REMOVED lines=8> */
.L_x_3935:
[----:B-1----:R-:W-:Y:S01]  /*13c00*/  IMAD.MOV.U32 R23, RZ, RZ, 0x368 ;  /* 0x00000368ff177424 */ /* 0x002fe200078e00ff */
        /* <DEDUP_REMOVED lines=18> */
[----:B------:R-:W-:Y:S01]  /*13d30*/  ISETP.NE.AND.EX P0, PT, RZ, c[0x0][0x504], PT, P0 ;  /* 0x00014100ff007a0c */ /* 0x000fe20003f05300 */
[----:B------:R-:W-:Y:S01]  /*13d40*/  IMAD.IADD R15, R210, 0x1, -R15 ;  /* 0x00000001d20f7824 */ /* 0x000fe200078e0a0f */
[----:B------:R-:W-:Y:S01]  /*13d50*/  ISETP.NE.AND P3, PT, R21, 0x1, PT ;  /* 0x000000011500780c */ /* 0x000fe20003f65270 */
[----:B------:R3:W4:Y:S01]  /*13d60*/  LDC.64 R28, c[0x0][R23+0x160] ;  /* 0x00005800171c7b82 */ /* 0x0007220000000a00 */
[----:B------:R-:W-:Y:S01]  /*13d70*/  IMAD R16, R17, 0x10, R16 ;  /* 0x0000001011107824 */ /* 0x000fe200078e0210 */
[----:B------:R-:W-:Y:S02]  /*13d80*/  SEL R215, R215, RZ, !P0 ;  /* 0x000000ffd7d77207 */ /* 0x000fe40004000000 */
[----:B------:R-:W-:Y:S01]  /*13d90*/  SEL R22, R22, RZ, !P0 ;  /* 0x000000ff16167207 */ /* 0x000fe20004000000 */
[--C-:B------:R-:W-:Y:S02]  /*13da0*/  IMAD R32, R15, 0x8, R16.reuse ;  /* 0x000000080f207824 */ /* 0x100fe400078e0210 */
[----:B------:R-:W-:-:S02]  /*13db0*/  IMAD R16, R201, 0x80, R16 ;  /* 0x00000080c9107824 */ /* 0x000fc400078e0210 */
        /* <DEDUP_REMOVED lines=23> */
[-C--:B----4-:R-:W-:Y:S01]  /*13f30*/  IMAD R21, R29, R25.reuse, RZ ;  /* 0x000000191d157224 */ /* 0x090fe200078e02ff */
[----:B------:R-:W-:Y:S01]  /*13f40*/  SHF.R.S32.HI R22, RZ, 0x1f, R25 ;  /* 0x0000001fff167819 */ /* 0x000fe20000011419 */
[----:B------:R-:W-:Y:S01]  /*13f50*/  IMAD.MOV.U32 R23, RZ, RZ, c[0x0][0x4a8] ;  /* 0x00012a00ff177624 */ /* 0x000fe200078e00ff */
[----:B------:R-:W-:Y:S01]  /*13f60*/  IADD3 R26, R16, 0x8, RZ ;  /* 0x00000008101a7810 */ /* 0x000fe20007ffe0ff */
[----:B------:R-:W-:-:S03]  /*13f70*/  IMAD.WIDE.U32 R30, R28, R25, R30 ;  /* 0x000000191c1e7225 */ /* 0x000fc600078e001e */
[----:B------:R-:W-:Y:S01]  /*13f80*/  SEL R23, R23, c[0x0][0x450], P2 ;  /* 0x0001140017177a07 */ /* 0x000fe20001000000 */
[----:B------:R-:W-:Y:S02]  /*13f90*/  IMAD R22, R28, R22, R21 ;  /* 0x000000161c167224 */ /* 0x000fe400078e0215 */
[----:B------:R-:W-:Y:S01]  /*13fa0*/  IMAD.MOV.U32 R21, RZ, RZ, c[0x0][0x4ac] ;  /* 0x00012b00ff157624 */ /* 0x000fe200078e00ff */
[----:B------:R-:W-:Y:S01]  /*13fb0*/  LEA R23, P0, R30, R23, 0x2 ;  /* 0x000000171e177211 */ /* 0x000fe200078010ff */
[----:B------:R-:W-:-:S03]  /*13fc0*/  IMAD.IADD R22, R31, 0x1, R22 ;  /* 0x000000011f167824 */ /* 0x000fc600078e0216 */
[----:B------:R-:W-:Y:S01]  /*13fd0*/  SEL R21, R21, c[0x0][0x454], P2 ;  /* 0x0001150015157a07 */ /* 0x000fe20001000000 */
[----:B------:R-:W-:Y:S03]  /*13fe0*/  SHFL.IDX PT, R24, R23, RZ, 0x1c1f ;  /* 0x001c1fff17187589 */ /* 0x000fe600000e0000 */
[----:B------:R-:W-:Y:S01]  /*13ff0*/  LEA.HI.X R22, R30, R21, R22, 0x2, P0 ;  /* 0x000000151e167211 */ /* 0x000fe200000f1416 */
[----:B------:R-:W-:Y:S01]  /*14000*/  SHFL.IDX PT, R28, R23, 0x1, 0x1c1f ;  /* 0x003c1f00171c7f89 */ /* 0x000fe200000e0000 */
[----:B------:R-:W-:Y:S01]  /*14010*/  IMAD R21, R3, c[0x0][0x4e8], RZ ;  /* 0x00013a0003157a24 */ /* 0x000fe200078e02ff */
[----:B------:R-:W-:Y:S02]  /*14020*/  LOP3.LUT P0, RZ, R19, 0x3, RZ, 0xc0, !PT ;  /* 0x0000000313ff7812 */ /* 0x000fe4000780c0ff */
[----:B------:R-:W1:Y:S02]  /*14030*/  SHFL.IDX PT, R25, R22, RZ, 0x1c1f ;  /* 0x001c1fff16197589 */ /* 0x000e6400000e0000 */
[----:B------:R-:W-:-:S02]  /*14040*/  ISETP.GE.OR P1, PT, R16, R21, P0 ;  /* 0x000000151000720c */ /* 0x000fc40000726670 */
[----:B------:R-:W2:Y:S01]  /*14050*/  SHFL.IDX PT, R29, R22, 0x1, 0x1c1f ;  /* 0x003c1f00161d7f89 */ /* 0x000ea200000e0000 */
[----:B------:R-:W-:-:S10]  /*14060*/  ISETP.GE.OR P0, PT, R26, R21, P0 ;  /* 0x000000151a00720c */ /* 0x000fd40000706670 */
[----:B-1----:R1:W-:Y:S01]  /*14070*/  @!P1 ST.E [R24.64], R0 ;  /* 0x0000000018009985 */ /* 0x0023e2000c101908 */
[----:B------:R-:W-:-:S03]  /*14080*/  ISETP.GE.AND P1, PT, R26, R21, PT ;  /* 0x000000151a00720c */ /* 0x000fc60003f26270 */
[----:B--2---:R1:W-:Y:S01]  /*14090*/  @!P0 ST.E [R28.64], R12 ;  /* 0x0000000c1c008985 */ /* 0x0043e2000c101908 */
[----:B------:R-:W-:Y:S02]  /*140a0*/  ISETP.GE.AND P0, PT, R16, R21, PT ;  /* 0x000000151000720c */ /* 0x000fe40003f06270 */
[----:B------:R-:W-:Y:S01]  /*140b0*/  P2R R3, PR, RZ, 0x2 ;  /* 0x00000002ff037803 */ /* 0x000fe20000000000 */
[----:B------:R-:W-:Y:S05]  /*140c0*/  @P2 BRA `(.L_x_3936) ;  /* 0x0000081000002947 */ /* 0x000fea0003800000 */
[----:B------:R-:W-:Y:S01]  /*140d0*/  IMAD R17, R17, c[0x0][0x3a0], RZ ;  /* 0x0000e80011117a24 */ /* 0x000fe200078e02ff */
[----:B------:R-:W-:Y:S01]  /*140e0*/  LEA.HI R18, R13, R146, RZ, 0x3 ;  /* 0x000000920d127211 */ /* 0x000fe200078f18ff */
[C---:B------:R-:W-:Y:S01]  /*140f0*/  IMAD.WIDE.U32 R4, R14.reuse, c[0x0][0x3a0], RZ ;  /* 0x0000e8000e047a25 */ /* 0x040fe200078e00ff */
[----:B------:R-:W-:Y:S01]  /*14100*/  SHF.R.S32.HI R8, RZ, 0x1f, R215 ;  /* 0x0000001fff087819 */ /* 0x000fe200000114d7 */
[----:B------:R2:W3:Y:S01]  /*14110*/  LDS.128 R64, [R139+0x80] ;  /* 0x000080008b407984 */ /* 0x0004e20000000c00 */
[----:B------:R-:W-:Y:S01]  /*14120*/  SHF.R.S32.HI R18, RZ, 0x3, R18 ;  /* 0x00000003ff127819 */ /* 0x000fe20000011412 */
[----:B------:R-:W-:-:S02]  /*14130*/  IMAD R17, R14, c[0x0][0x3a4], R17 ;  /* 0x0000e9000e117a24 */ /* 0x000fc400078e0211 */
[----:B------:R2:W4:Y:S01]  /*14140*/  LDS.128 R60, [R139+0x1080] ;  /* 0x001080008b3c7984 */ /* 0x0005220000000c00 */
[----:B-1----:R-:W-:Y:S01]  /*14150*/  LEA R0, R193, R18, 0x5 ;  /* 0x00000012c1007211 */ /* 0x002fe200078e28ff */
[----:B------:R-:W-:Y:S01]  /*14160*/  IMAD R8, R8, c[0x0][0x3f0], RZ ;  /* 0x0000fc0008087a24 */ /* 0x000fe200078e02ff */
[----:B------:R-:W-:Y:S01]  /*14170*/  IADD3 R5, R5, R17, RZ ;  /* 0x0000001105057210 */ /* 0x000fe20007ffe0ff */
[----:B------:R2:W1:Y:S01]  /*14180*/  LDS.128 R56, [R139+0x2080] ;  /* 0x002080008b387984 */ /* 0x0004620000000c00 */
[----:B------:R-:W-:Y:S01]  /*14190*/  LEA R0, R201, R0, 0x7 ;  /* 0x00000000c9007211 */ /* 0x000fe200078e38ff */
[----:B------:R-:W-:Y:S01]  /*141a0*/  IMAD R8, R215, c[0x0][0x3f4], R8 ;  /* 0x0000fd00d7087a24 */ /* 0x000fe200078e0208 */
[----:B------:R-:W-:Y:S01]  /*141b0*/  LEA R18, R201, R18, 0x7 ;  /* 0x00000012c9127211 */ /* 0x000fe200078e38ff */
[----:B------:R-:W-:Y:S01]  /*141c0*/  IMAD.WIDE.U32 R6, R217, c[0x0][0x3e8], R4 ;  /* 0x0000fa00d9067a25 */ /* 0x000fe200078e0004 */
[----:B------:R-:W-:Y:S01]  /*141d0*/  MOV R3, R0 ;  /* 0x0000000000037202 */ /* 0x000fe20000000f00 */
[----:B------:R2:W1:Y:S02]  /*141e0*/  LDS.128 R52, [R139+0x3080] ;  /* 0x003080008b347984 */ /* 0x0004640000000c00 */
[----:B------:R-:W-:-:S02]  /*141f0*/  @P3 IMAD.HI.U32 R4, R0, c[0x0][0x4ec], RZ ;  /* 0x00013b0000043a27 */ /* 0x000fc400078e00ff */
[----:B------:R2:W1:Y:S02]  /*14200*/  LDS.128 R48, [R139+0x4080] ;  /* 0x004080008b307984 */ /* 0x0004640000000c00 */
[----:B------:R-:W-:Y:S01]  /*14210*/  IMAD R7, R217, c[0x0][0x3ec], R7 ;  /* 0x0000fb00d9077a24 */ /* 0x000fe200078e0207 */
[----:B------:R-:W-:Y:S01]  /*14220*/  @P3 SHF.R.U32.HI R3, RZ, c[0x0][0x4f0], R4 ;  /* 0x00013c00ff033a19 */ /* 0x000fe20000011604 */
[----:B------:R2:W1:Y:S02]  /*14230*/  LDS.128 R44, [R139+0x5080] ;  /* 0x005080008b2c7984 */ /* 0x0004640000000c00 */
[----:B------:R-:W-:Y:S01]  /*14240*/  IMAD.WIDE.U32 R14, R215, c[0x0][0x3f0], R6 ;  /* 0x0000fc00d70e7a25 */ /* 0x000fe200078e0006 */
[----:B------:R-:W-:Y:S01]  /*14250*/  SHF.R.S32.HI R12, RZ, 0x1f, R3 ;  /* 0x0000001fff0c7819 */ /* 0x000fe20000011403 */
        /* <DEDUP_REMOVED lines=22> */
.L_x_4001:
[----:B------:R-:W-:Y:S05]  /*143c0*/  BRA.DIV ~URZ, `(.L_x_3938) ;  /* 0x000036527f007947 */ /* 0x000fea000b800000 */
[----:B------:R2:W3:Y:S02]  /*143d0*/  SHFL.IDX PT, R13, R3, RZ, 0x181f ;  /* 0x00181fff030d7589 */ /* 0x0004e400000e0000 */
.L_x_4002:
        /* <DEDUP_REMOVED lines=18> */
.L_x_3940:
[----:B------:R-:W-:Y:S05]  /*14500*/  BSYNC B0 ;  /* 0x0000000000007941 */ /* 0x000fea0003800000 */
.L_x_3939:
[----:B------:R-:W-:Y:S05]  /*14510*/  BRA.DIV ~URZ, `(.L_x_3941) ;  /* 0x000035627f007947 */ /* 0x000fea000b800000 */
[----:B----4-:R4:W2:Y:S04]  /*14520*/  SHFL.IDX PT, R23, R22, 0x1, 0x181f ;  /* 0x00381f0016177f89 */ /* 0x0108a800000e0000 */
[----:B---3--:R4:W3:Y:S02]  /*14530*/  SHFL.IDX PT, R13, R3, 0x1, 0x181f ;  /* 0x00381f00030d7f89 */ /* 0x0088e400000e0000 */
.L_x_4003:
        /* <DEDUP_REMOVED lines=8> */
[CC--:B------:R-:W-:Y:S02]  /*145c0*/  @!P1 LEA R12, P4, R209.reuse, R13.reuse, 0x1 ;  /* 0x0000000dd10c9211 */ /* 0x0c0fe400078808ff */
[----:B------:R-:W-:Y:S02]  /*145d0*/  @!P0 LEA R16, P3, R208, R13, 0x1 ;  /* 0x0000000dd0108211 */ /* 0x000fe400078608ff */
[-C--:B--2---:R-:W-:Y:S02]  /*145e0*/  @!P2 LEA.HI.X R15, R20, R23.reuse, R9, 0x1, P5 ;  /* 0x00000017140fa211 */ /* 0x084fe400028f0c09 */
[-C--:B------:R-:W-:Y:S02]  /*145f0*/  @!P1 LEA.HI.X R13, R209, R23.reuse, R8, 0x1, P4 ;  /* 0x00000017d10d9211 */ /* 0x080fe400020f0c08 */
[----:B------:R-:W-:Y:S01]  /*14600*/  @!P0 LEA.HI.X R17, R208, R23, R19, 0x1, P3 ;  /* 0x00000017d0118211 */ /* 0x000fe200018f0c13 */
[----:B------:R2:W-:Y:S04]  /*14610*/  @!P2 ST.E.128 [R14.64], R60 ;  /* 0x0000003c0e00a985 */ /* 0x0005e8000c101d08 */
[----:B-1----:R2:W-:Y:S04]  /*14620*/  @!P1 ST.E.128 [R12.64], R44 ;  /* 0x0000002c0c009985 */ /* 0x0025e8000c101d08 */
[----:B------:R2:W-:Y:S02]  /*14630*/  @!P0 ST.E.128 [R16.64], R28 ;  /* 0x0000001c10008985 */ /* 0x0005e4000c101d08 */
.L_x_3943:
[----:B------:R-:W-:Y:S05]  /*14640*/  BSYNC B0 ;  /* 0x0000000000007941 */ /* 0x000fea0003800000 */
.L_x_3942:
[----:B------:R-:W-:Y:S05]  /*14650*/  BRA.DIV ~URZ, `(.L_x_3944) ;  /* 0x000034e27f007947 */ /* 0x000fea000b800000 */
[----:B--2---:R2:W4:Y:S02]  /*14660*/  SHFL.IDX PT, R23, R22, 0x2, 0x181f ;  /* 0x00581f0016177f89 */ /* 0x00452400000e0000 */
.L_x_4004:
[----:B------:R-:W-:Y:S05]  /*14670*/  BRA.DIV ~URZ, `(.L_x_3945) ;  /* 0x000035327f007947 */ /* 0x000fea000b800000 */
[----:B---3--:R3:W2:Y:S02]  /*14680*/  SHFL.IDX PT, R13, R3, 0x2, 0x181f ;  /* 0x00581f00030d7f89 */ /* 0x0086a400000e0000 */
.L_x_4005:
        /* <DEDUP_REMOVED lines=13> */
[----:B-1----:R1:W-:Y:S04]  /*14760*/  @!P2 ST.E.128 [R14.64], R56 ;  /* 0x000000380e00a985 */ /* 0x0023e8000c101d08 */
[----:B------:R1:W-:Y:S04]  /*14770*/  @!P1 ST.E.128 [R12.64], R40 ;  /* 0x000000280c009985 */ /* 0x0003e8000c101d08 */
[----:B------:R1:W-:Y:S02]  /*14780*/  @!P0 ST.E.128 [R16.64], R24 ;  /* 0x0000001810008985 */ /* 0x0003e4000c101d08 */
.L_x_3947:
[----:B------:R-:W-:Y:S05]  /*14790*/  BSYNC B0 ;  /* 0x0000000000007941 */ /* 0x000fea0003800000 */
.L_x_3946:
[----:B------:R-:W-:Y:S05]  /*147a0*/  BRA.DIV ~URZ, `(.L_x_3948) ;  /* 0x000034627f007947 */ /* 0x000fea000b800000 */
[----:B--2-4-:R-:W2:Y:S04]  /*147b0*/  SHFL.IDX PT, R22, R22, 0x3, 0x181f ;  /* 0x00781f0016167f89 */ /* 0x014ea800000e0000 */
[----:B-1----:R1:W4:Y:S02]  /*147c0*/  SHFL.IDX PT, R13, R3, 0x3, 0x181f ;  /* 0x00781f00030d7f89 */ /* 0x00232400000e0000 */
.L_x_4006:
        /* <DEDUP_REMOVED lines=17> */
.L_x_3936:
[----:B------:R-:W-:Y:S01]  /*148e0*/  IMAD R17, R17, c[0x0][0x408], RZ ;  /* 0x0001020011117a24 */ /* 0x000fe200078e02ff */
[----:B-1----:R-:W-:Y:S01]  /*148f0*/  SHF.R.S32.HI R0, RZ, 0x1f, R215 ;  /* 0x0000001fff007819 */ /* 0x002fe200000114d7 */
[----:B------:R-:W-:-:S04]  /*14900*/  IMAD.WIDE.U32 R12, R14, c[0x0][0x408], RZ ;  /* 0x000102000e0c7a25 */ /* 0x000fc800078e00ff */
[----:B------:R-:W-:Y:S02]  /*14910*/  IMAD R17, R14, c[0x0][0x40c], R17 ;  /* 0x000103000e117a24 */ /* 0x000fe400078e0211 */
[----:B------:R-:W-:-:S03]  /*14920*/  IMAD R0, R0, c[0x0][0x440], RZ ;  /* 0x0001100000007a24 */ /* 0x000fc600078e02ff */
[----:B------:R-:W-:Y:S01]  /*14930*/  IADD3 R13, R13, R17, RZ ;  /* 0x000000110d0d7210 */ /* 0x000fe20007ffe0ff */
[----:B------:R-:W-:-:S04]  /*14940*/  IMAD R0, R215, c[0x0][0x444], R0 ;  /* 0x00011100d7007a24 */ /* 0x000fc800078e0200 */
[----:B------:R-:W-:Y:S01]  /*14950*/  IMAD.WIDE.U32 R16, R217, c[0x0][0x438], R12 ;  /* 0x00010e00d9107a25 */ /* 0x000fe200078e000c */
[----:B------:R-:W-:-:S03]  /*14960*/  MOV R13, R15 ;  /* 0x0000000f000d7202 */ /* 0x000fc60000000f00 */
[----:B------:R-:W-:Y:S02]  /*14970*/  IMAD R17, R217, c[0x0][0x43c], R17 ;  /* 0x00010f00d9117a24 */ /* 0x000fe400078e0211 */
[----:B------:R-:W-:-:S04]  /*14980*/  @P3 IMAD.HI.U32 R12, R15, c[0x0][0x4ec], RZ ;  /* 0x00013b000f0c3a27 */ /* 0x000fc800078e00ff */
[----:B------:R-:W-:Y:S01]  /*14990*/  IMAD.WIDE.U32 R16, R215, c[0x0][0x440], R16 ;  /* 0x00011000d7107a25 */ /* 0x000fe200078e0010 */
[----:B------:R-:W-:-:S04]  /*149a0*/  @P3 SHF.R.U32.HI R13, RZ, c[0x0][0x4f0], R12 ;  /* 0x00013c00ff0d3a19 */ /* 0x000fc8000001160c */
        /* <DEDUP_REMOVED lines=19> */
.L_x_4007:
[----:B------:R-:W-:Y:S05]  /*14ae0*/  BRA.DIV ~URZ, `(.L_x_3951) ;  /* 0x000032527f007947 */ /* 0x000fea000b800000 */
[----:B------:R3:W4:Y:S02]  /*14af0*/  SHFL.IDX PT, R0, R168, RZ, 0x1c1f ;  /* 0x001c1fffa8007589 */ /* 0x00072400000e0000 */
.L_x_4008:
        /* <DEDUP_REMOVED lines=85> */
[-C--:B------:R-:W-:Y:S01]  /*15050*/  @!P2 LEA R40, P5, R87, R0.reuse, 0x2 ;  /* 0x000000005728a211 */ /* 0x080fe200078a10ff */
[----:B------:R4:W-:Y:S01]  /*15060*/  @!P3 ST.E.64 [R12.64], R56 ;  /* 0x000000380c00b985 */ /* 0x0009e2000c101b08 */
[----:B------:R-:W-:Y:S02]  /*15070*/  ISETP.GE.AND P3, PT, R37, c[0x0][0x3c8], PT ;  /* 0x0000f20025007a0c */ /* 0x000fe40003f66270 */
[----:B------:R-:W-:Y:S01]  /*15080*/  @!P2 LEA.HI.X R41, R87, R169, R86, 0x2, P5 ;  /* 0x000000a95729a211 */ /* 0x000fe200028f1456 */
[----:B------:R5:W-:Y:S01]  /*15090*/  @!P4 ST.E.64 [R16.64], R60 ;  /* 0x0000003c1000c985 */ /* 0x000be2000c101b08 */
[----:B------:R-:W-:Y:S02]  /*150a0*/  ISETP.GE.AND P4, PT, R35, c[0x0][0x3c8], PT ;  /* 0x0000f20023007a0c */ /* 0x000fe40003f86270 */
[----:B-1----:R-:W-:Y:S01]  /*150b0*/  @!P1 LEA R44, P0, R39, R0, 0x2 ;  /* 0x00000000272c9211 */ /* 0x002fe200078010ff */
[----:B------:R1:W-:Y:S01]  /*150c0*/  @!P2 ST.E.64 [R40.64], R64 ;  /* 0x000000402800a985 */ /* 0x0003e2000c101b08 */
[----:B------:R-:W-:-:S02]  /*150d0*/  ISETP.GE.AND P2, PT, R33, c[0x0][0x3c8], PT ;  /* 0x0000f20021007a0c */ /* 0x000fc40003f46270 */
[----:B------:R-:W-:-:S05]  /*150e0*/  @!P1 LEA.HI.X R45, R39, R169, R38, 0x2, P0 ;  /* 0x000000a9272d9211 */ /* 0x000fca00000f1426 */
[----:B------:R3:W-:Y:S01]  /*150f0*/  @!P1 ST.E.64 [R44.64], R68 ;  /* 0x000000442c009985 */ /* 0x0007e2000c101b08 */
[----:B------:R-:W-:Y:S02]  /*15100*/  ISETP.GE.AND P1, PT, R31, c[0x0][0x3c8], PT ;  /* 0x0000f2001f007a0c */ /* 0x000fe40003f26270 */
[----:B--2---:R-:W-:-:S04]  /*15110*/  @!P3 LEA R14, P5, R37, R0, 0x2 ;  /* 0x00000000250eb211 */ /* 0x004fc800078a10ff */
[----:B------:R-:W-:Y:S02]  /*15120*/  @!P3 LEA.HI.X R15, R37, R169, R36, 0x2, P5 ;  /* 0x000000a9250fb211 */ /* 0x000fe400028f1424 */
[----:B----4-:R-:W-:-:S03]  /*15130*/  @!P4 LEA R12, P0, R35, R0, 0x2 ;  /* 0x00000000230cc211 */ /* 0x010fc600078010ff */
[----:B------:R2:W-:Y:S01]  /*15140*/  @!P3 ST.E.64 [R14.64], R72 ;  /* 0x000000480e00b985 */ /* 0x0005e2000c101b08 */
[----:B------:R-:W-:Y:S02]  /*15150*/  ISETP.GE.AND P3, PT, R24, c[0x0][0x3c8], PT ;  /* 0x0000f20018007a0c */ /* 0x000fe40003f66270 */
[-C--:B------:R-:W-:Y:S02]  /*15160*/  @!P4 LEA.HI.X R13, R35, R169.reuse, R34, 0x2, P0 ;  /* 0x000000a9230dc211 */ /* 0x080fe400000f1422 */
[-C--:B-----5:R-:W-:Y:S02]  /*15170*/  @!P2 LEA R16, P5, R33, R0.reuse, 0x2 ;  /* 0x000000002110a211 */ /* 0x0a0fe400078a10ff */
[----:B-1----:R-:W-:Y:S01]  /*15180*/  @!P1 LEA R40, P0, R31, R0, 0x2 ;  /* 0x000000001f289211 */ /* 0x002fe200078010ff */
[----:B------:R1:W-:Y:S01]  /*15190*/  @!P4 ST.E.64 [R12.64], R76 ;  /* 0x0000004c0c00c985 */ /* 0x0003e2000c101b08 */
[----:B------:R-:W-:Y:S02]  /*151a0*/  @!P2 LEA.HI.X R17, R33, R169, R32, 0x2, P5 ;  /* 0x000000a92111a211 */ /* 0x000fe400028f1420 */
[----:B------:R-:W-:-:S02]  /*151b0*/  ISETP.GE.AND P4, PT, R22, c[0x0][0x3c8], PT ;  /* 0x0000f20016007a0c */ /* 0x000fc40003f86270 */
[-C--:B------:R-:W-:Y:S01]  /*151c0*/  @!P1 LEA.HI.X R41, R31, R169.reuse, R30, 0x2, P0 ;  /* 0x000000a91f299211 */ /* 0x080fe200000f141e */
[----:B------:R4:W-:Y:S01]  /*151d0*/  @!P2 ST.E.64 [R16.64], R80 ;  /* 0x000000501000a985 */ /* 0x0009e2000c101b08 */
[----:B------:R-:W-:Y:S02]  /*151e0*/  ISETP.GE.AND P2, PT, R20, c[0x0][0x3c8], PT ;  /* 0x0000f20014007a0c */ /* 0x000fe40003f46270 */
[C---:B---3--:R-:W-:Y:S01]  /*151f0*/  @!P3 LEA R44, P5, R24.reuse, R0, 0x2 ;  /* 0x00000000182cb211 */ /* 0x048fe200078a10ff */
[----:B------:R3:W-:Y:S01]  /*15200*/  @!P1 ST.E.64 [R40.64], R4 ;  /* 0x0000000428009985 */ /* 0x0007e2000c101b08 */
[----:B------:R-:W-:Y:S02]  /*15210*/  ISETP.GE.AND P1, PT, R29, c[0x0][0x3c8], PT ;  /* 0x0000f2001d007a0c */ /* 0x000fe40003f26270 */
[----:B------:R-:W-:Y:S02]  /*15220*/  @!P3 LEA.HI.X R45, R24, R169, R23, 0x2, P5 ;  /* 0x000000a9182db211 */ /* 0x000fe400028f1417 */
[----:B------:R-:W-:-:S03]  /*15230*/  ISETP.GE.AND P5, PT, R28, c[0x0][0x3c8], PT ;  /* 0x0000f2001c007a0c */ /* 0x000fc60003fa6270 */
[----:B------:R5:W-:Y:S01]  /*15240*/  @!P3 ST.E.64 [R44.64], R6 ;  /* 0x000000062c00b985 */ /* 0x000be2000c101b08 */
[----:B--2---:R-:W-:-:S04]  /*15250*/  @!P4 LEA R14, P0, R22, R0, 0x2 ;  /* 0x00000000160ec211 */ /* 0x004fc800078010ff */
[----:B------:R-:W-:Y:S02]  /*15260*/  @!P4 LEA.HI.X R15, R22, R169, R21, 0x2, P0 ;  /* 0x000000a9160fc211 */ /* 0x000fe400000f1415 */
[----:B-1----:R-:W-:-:S03]  /*15270*/  @!P2 LEA R12, P0, R20, R0, 0x2 ;  /* 0x00000000140ca211 */ /* 0x002fc600078010ff */
[----:B------:R1:W-:Y:S01]  /*15280*/  @!P4 ST.E.64 [R14.64], R92 ;  /* 0x0000005c0e00c985 */ /* 0x0003e2000c101b08 */
[----:B------:R-:W-:Y:S02]  /*15290*/  ISETP.GE.AND P4, PT, R155, c[0x0][0x3c8], PT ;  /* 0x0000f2009b007a0c */ /* 0x000fe40003f86270 */
[----:B------:R-:W-:Y:S02]  /*152a0*/  @!P2 LEA.HI.X R13, R20, R169, R19, 0x2, P0 ;  /* 0x000000a9140da211 */ /* 0x000fe400000f1413 */
[----:B----4-:R-:W-:-:S03]  /*152b0*/  @!P1 LEA R16, P3, R29, R0, 0x2 ;  /* 0x000000001d109211 */ /* 0x010fc600078610ff */
[----:B------:R2:W-:Y:S01]  /*152c0*/  @!P2 ST.E.64 [R12.64], R96 ;  /* 0x000000600c00a985 */ /* 0x0005e2000c101b08 */
[-C--:B------:R-:W-:Y:S02]  /*152d0*/  @!P1 LEA.HI.X R17, R29, R169.reuse, R18, 0x2, P3 ;  /* 0x000000a91d119211 */ /* 0x080fe400018f1412 */
[CC--:B---3--:R-:W-:Y:S02]  /*152e0*/  @!P6 LEA R4, P0, R165.reuse, R0.reuse, 0x2 ;  /* 0x00000000a504e211 */ /* 0x0c8fe400078010ff */
[----:B------:R-:W-:Y:S01]  /*152f0*/  ISETP.GE.AND P2, PT, R152, c[0x0][0x3c8], PT ;  /* 0x0000f20098007a0c */ /* 0x000fe20003f46270 */
[----:B------:R3:W-:Y:S01]  /*15300*/  @!P1 ST.E.64 [R16.64], R100 ;  /* 0x0000006410009985 */ /* 0x0007e2000c101b08 */
[----:B------:R-:W-:Y:S02]  /*15310*/  @!P6 LEA.HI.X R5, R165, R169, R164, 0x2, P0 ;  /* 0x000000a9a505e211 */ /* 0x000fe400000f14a4 */
[----:B------:R-:W-:Y:S02]  /*15320*/  ISETP.GE.AND P1, PT, R89, c[0x0][0x3c8], PT ;  /* 0x0000f20059007a0c */ /* 0x000fe40003f26270 */
[----:B------:R-:W-:Y:S01]  /*15330*/  ISETP.GE.AND P0, PT, R85, c[0x0][0x3c8], PT ;  /* 0x0000f20055007a0c */ /* 0x000fe20003f06270 */
[----:B------:R4:W-:Y:S01]  /*15340*/  @!P6 ST.E.64 [R4.64], R104 ;  /* 0x000000680400e985 */ /* 0x0009e2000c101b08 */
[----:B-----5:R-:W-:-:S04]  /*15350*/  @!P5 LEA R6, P3, R28, R0, 0x2 ;  /* 0x000000001c06d211 */ /* 0x020fc800078610ff */
[-C--:B------:R-:W-:Y:S02]  /*15360*/  @!P5 LEA.HI.X R7, R28, R169.reuse, R27, 0x2, P3 ;  /* 0x000000a91c07d211 */ /* 0x080fe400018f141b */
[CC--:B------:R-:W-:Y:S02]  /*15370*/  @!P2 LEA R40, P3, R152.reuse, R0.reuse, 0x2 ;  /* 0x000000009828a211 */ /* 0x0c0fe400078610ff */
[CC--:B-1----:R-:W-:Y:S01]  /*15380*/  @!P4 LEA R14, P6, R155.reuse, R0.reuse, 0x2 ;  /* 0x000000009b0ec211 */ /* 0x0c2fe200078c10ff */
[----:B------:R4:W-:Y:S01]  /*15390*/  @!P5 ST.E.64 [R6.64], R108 ;  /* 0x0000006c0600d985 */ /* 0x0009e2000c101b08 */
[-C--:B------:R-:W-:Y:S02]  /*153a0*/  @!P2 LEA.HI.X R41, R152, R169.reuse, R151, 0x2, P3 ;  /* 0x000000a99829a211 */ /* 0x080fe400018f1497 */
[----:B------:R-:W-:Y:S02]  /*153b0*/  @!P4 LEA.HI.X R15, R155, R169, R148, 0x2, P6 ;  /* 0x000000a99b0fc211 */ /* 0x000fe400030f1494 */
[----:B--2---:R-:W-:-:S03]  /*153c0*/  @!P1 LEA R12, P5, R89, R0, 0x2 ;  /* 0x00000000590c9211 */ /* 0x004fc600078a10ff */
[----:B------:R4:W-:Y:S01]  /*153d0*/  @!P4 ST.E.64 [R14.64], R124 ;  /* 0x0000007c0e00c985 */ /* 0x0009e2000c101b08 */
[----:B------:R-:W-:-:S03]  /*153e0*/  @!P1 LEA.HI.X R13, R89, R169, R88, 0x2, P5 ;  /* 0x000000a9590d9211 */ /* 0x000fc600028f1458 */
[----:B------:R4:W-:Y:S01]  /*153f0*/  @!P2 ST.E.64 [R40.64], R112 ;  /* 0x000000702800a985 */ /* 0x0009e2000c101b08 */
[----:B---3--:R-:W-:-:S03]  /*15400*/  @!P0 LEA R16, P3, R85, R0, 0x2 ;  /* 0x0000000055108211 */ /* 0x008fc600078610ff */
[----:B------:R4:W-:Y:S01]  /*15410*/  @!P1 ST.E.64 [R12.64], R120 ;  /* 0x000000780c009985 */ /* 0x0009e2000c101b08 */
[----:B------:R-:W-:-:S05]  /*15420*/  @!P0 LEA.HI.X R17, R85, R169, R84, 0x2, P3 ;  /* 0x000000a955118211 */ /* 0x000fca00018f1454 */
[----:B------:R4:W-:Y:S04]  /*15430*/  @!P0 ST.E.64 [R16.64], R116 ;  /* 0x0000007410008985 */ /* 0x0009e8000c101b08 */
.L_x_3953:
[----:B------:R-:W-:Y:S05]  /*15440*/  BSYNC B0 ;  /* 0x0000000000007941 */ /* 0x000fea0003800000 */
.L_x_3952:
[----:B------:R-:W-:Y:S05]  /*15450*/  BRA.DIV ~URZ, `(.L_x_3954) ;  /* 0x000029527f007947 */ /* 0x000fea000b800000 */
[----:B-1----:R-:W1:Y:S04]  /*15460*/  SHFL.IDX PT, R167, R167, 0x1, 0x1c1f ;  /* 0x003c1f00a7a77f89 */ /* 0x002e6800000e0000 */
[----:B---3--:R-:W3:Y:S02]  /*15470*/  SHFL.IDX PT, R168, R168, 0x1, 0x1c1f ;  /* 0x003c1f00a8a87f89 */ /* 0x008ee400000e0000 */
.L_x_4009:
        /* <DEDUP_REMOVED lines=11> */
[----:B--2---:R-:W-:Y:S01]  /*15530*/  @!P4 IMAD.MOV.U32 R169, RZ, RZ, R167 ;  /* 0x000000ffffa9c224 */ /* 0x004fe200078e00a7 */
        /* <DEDUP_REMOVED lines=14> */
[CC--:B------:R-:W-:Y:S02]  /*15620*/  @!P5 LEA R40, P1, R154.reuse, R168.reuse, 0x2 ;  /* 0x000000a89a28d211 */ /* 0x0c0fe400078210ff */
[----:B------:R3:W-:Y:S01]  /*15630*/  @!P0 ST.E.64 [R12.64], R50 ;  /* 0x000000320c008985 */ /* 0x0007e2000c101b08 */
[C---:B------:R-:W-:Y:S02]  /*15640*/  @!P6 LEA R44, P0, R157.reuse, R168, 0x2 ;  /* 0x000000a89d2ce211 */ /* 0x040fe400078010ff */
        /* <DEDUP_REMOVED lines=9> */
[----:B--2---:R-:W-:-:S03]  /*156e0*/  @!P3 LEA R4, P0, R87, R168, 0x2 ;  /* 0x000000a85704b211 */ /* 0x004fc600078010ff */
[----:B------:R-:W-:Y:S01]  /*156f0*/  @!P4 ST.E.64 [R16.64], R62 ;  /* 0x0000003e1000c985 */ /* 0x000fe2000c101b08 */
[----:B------:R-:W-:Y:S02]  /*15700*/  ISETP.GE.AND P4, PT, R31, c[0x0][0x3c8], PT ;  /* 0x0000f2001f007a0c */ /* 0x000fe40003f86270 */
[----:B------:R-:W-:Y:S02]  /*15710*/  @!P3 LEA.HI.X R5, R87, R167, R86, 0x2, P0 ;  /* 0x000000a75705b211 */ /* 0x000fe400000f1456 */
[----:B------:R-:W-:-:S03]  /*15720*/  @!P2 LEA R6, P0, R39, R168, 0x2 ;  /* 0x000000a82706a211 */ /* 0x000fc600078010ff */
[----:B------:R1:W-:Y:S01]  /*15730*/  @!P3 ST.E.64 [R4.64], R66 ;  /* 0x000000420400b985 */ /* 0x0003e2000c101b08 */
[-C--:B------:R-:W-:Y:S02]  /*15740*/  @!P2 LEA.HI.X R7, R39, R167.reuse, R38, 0x2, P0 ;  /* 0x000000a72707a211 */ /* 0x080fe400000f1426 */
[CC--:B---3--:R-:W-:Y:S02]  /*15750*/  @!P1 LEA R12, P0, R37.reuse, R168.reuse, 0x2 ;  /* 0x000000a8250c9211 */ /* 0x0c8fe400078010ff */
        /* <DEDUP_REMOVED lines=20> */
[----:B--2---:R-:W-:-:S03]  /*158a0*/  @!P2 LEA R6, P0, R22, R168, 0x2 ;  /* 0x000000a81606a211 */ /* 0x004fc600078010ff */
        /* <DEDUP_REMOVED lines=11> */
[CC--:B----4-:R-:W-:Y:S02]  /*15960*/  @!P4 LEA R14, P0, R28.reuse, R168.reuse, 0x2 ;  /* 0x000000a81c0ec211 */ /* 0x0d0fe400078010ff */
        /* <DEDUP_REMOVED lines=21> */
.L_x_3934:
        /* <DEDUP_REMOVED lines=20> */
.L_x_3955:
        /* <DEDUP_REMOVED lines=53> */
.L_x_3957:
[----:B------:R-:W-:Y:S05]  /*15f50*/  BSYNC B0 ;  /* 0x0000000000007941 */ /* 0x000fea0003800000 */
.L_x_3956:
        /* <DEDUP_REMOVED lines=20> */
[----:B------:R-:W-:Y:S01]  /*160a0*/  IMAD.WIDE.U32 R12, R215, c[0x0][0x3f0], R8 ;  /* 0x0000fc00d70c7a25 */ /* 0x000fe200078e0008 */
        /* <DEDUP_REMOVED lines=18> */
.L_x_4010:
[----:B------:R-:W-:Y:S05]  /*161d0*/  BRA.DIV ~URZ, `(.L_x_3959) ;  /* 0x00001d127f007947 */ /* 0x000fea000b800000 */
[----:B------:R3:W4:Y:S02]  /*161e0*/  SHFL.IDX PT, R13, R4, RZ, 0x181f ;  /* 0x00181fff040d7589 */ /* 0x00072400000e0000 */
.L_x_4011:
        /* <DEDUP_REMOVED lines=19> */
.L_x_3961:
[----:B------:R-:W-:Y:S05]  /*16320*/  BSYNC B0 ;  /* 0x0000000000007941 */ /* 0x000fea0003800000 */
.L_x_3960:
[----:B------:R-:W-:Y:S05]  /*16330*/  BRA.DIV ~URZ, `(.L_x_3962) ;  /* 0x00001c127f007947 */ /* 0x000fea000b800000 */
[----:B--2---:R2:W1:Y:S04]  /*16340*/  SHFL.IDX PT, R7, R5, 0x1, 0x181f ;  /* 0x00381f0005077f89 */ /* 0x00446800000e0000 */
[----:B------:R2:W3:Y:S02]  /*16350*/  SHFL.IDX PT, R15, R4, 0x1, 0x181f ;  /* 0x00381f00040f7f89 */ /* 0x0004e400000e0000 */
.L_x_4012:
[----:B----4-:R-:W-:Y:S01]  /*16360*/  IADD3 R13, R201, 0x20, RZ ;  /* 0x00000020c90d7810 */ /* 0x010fe20007ffe0ff */
        /* <DEDUP_REMOVED lines=15> */
.L_x_3964:
[----:B------:R-:W-:Y:S05]  /*16460*/  BSYNC B0 ;  /* 0x0000000000007941 */ /* 0x000fea0003800000 */
.L_x_3963:
[----:B------:R-:W-:Y:S05]  /*16470*/  BRA.DIV ~URZ, `(.L_x_3965) ;  /* 0x00001ba27f007947 */ /* 0x000fea000b800000 */
[----:B-1----:R1:W4:Y:S02]  /*16480*/  SHFL.IDX PT, R7, R5, 0x2, 0x181f ;  /* 0x00581f0005077f89 */ /* 0x00232400000e0000 */
.L_x_4013:
[----:B------:R-:W-:Y:S05]  /*16490*/  BRA.DIV ~URZ, `(.L_x_3966) ;  /* 0x00001bf27f007947 */ /* 0x000fea000b800000 */
[----:B---3--:R3:W1:Y:S02]  /*164a0*/  SHFL.IDX PT, R15, R4, 0x2, 0x181f ;  /* 0x00581f00040f7f89 */ /* 0x00866400000e0000 */
.L_x_4014:
        /* <DEDUP_REMOVED lines=16> */
.L_x_3968:
[----:B------:R-:W-:Y:S05]  /*165b0*/  BSYNC B0 ;  /* 0x0000000000007941 */ /* 0x000fea0003800000 */
.L_x_3967:
[----:B------:R-:W-:Y:S05]  /*165c0*/  BRA.DIV ~URZ, `(.L_x_3969) ;  /* 0x00001b327f007947 */ /* 0x000fea000b800000 */
[----:B-12---:R-:W1:Y:S04]  /*165d0*/  SHFL.IDX PT, R5, R5, 0x3, 0x181f ;  /* 0x00781f0005057f89 */ /* 0x006e6800000e0000 */
[----:B------:R2:W3:Y:S02]  /*165e0*/  SHFL.IDX PT, R13, R4, 0x3, 0x181f ;  /* 0x00781f00040d7f89 */ /* 0x0004e400000e0000 */
.L_x_4015:
[----:B------:R-:W-:-:S04]  /*165f0*/  IADD3 R201, R201, 0x60, RZ ;  /* 0x00000060c9c97810 */ /* 0x000fc80007ffe0ff */
[----:B------:R-:W-:-:S13]  /*16600*/  ISETP.GE.AND P0, PT, R201, R8, PT ;  /* 0x00000008c900720c */ /* 0x000fda0003f06270 */
[----:B------:R-:W-:Y:S05]  /*16610*/  @P0 BRA `(.L_x_3949) ;  /* 0x000000c000000947 */ /* 0x000fea0003800000 */
[----:B------:R-:W-:Y:S02]  /*16620*/  ISETP.GE.AND P2, PT, R20, c[0x0][0x3c8], PT ;  /* 0x0000f20014007a0c */ /* 0x000fe40003f46270 */
[----:B------:R-:W-:Y:S02]  /*16630*/  ISETP.GE.AND P1, PT, R209, c[0x0][0x3c8], PT ;  /* 0x0000f200d1007a0c */ /* 0x000fe40003f26270 */
[----:B------:R-:W-:-:S09]  /*16640*/  ISETP.GE.AND P0, PT, R208, c[0x0][0x3c8], PT ;  /* 0x0000f200d0007a0c */ /* 0x000fd20003f06270 */
[-C--:B---3--:R-:W-:Y:S02]  /*16650*/  @!P2 LEA R12, P5, R20, R13.reuse, 0x1 ;  /* 0x0000000d140ca211 */ /* 0x088fe400078a08ff */
[CC--:B------:R-:W-:Y:S02]  /*16660*/  @!P1 LEA R8, P4, R209.reuse, R13.reuse, 0x1 ;  /* 0x0000000dd1089211 */ /* 0x0c0fe400078808ff */
[----:B--2---:R-:W-:Y:S02]  /*16670*/  @!P0 LEA R4, P3, R208, R13, 0x1 ;  /* 0x0000000dd0048211 */ /* 0x004fe400078608ff */
[-C--:B-1----:R-:W-:Y:S02]  /*16680*/  @!P2 LEA.HI.X R13, R20, R5.reuse, R9, 0x1, P5 ;  /* 0x00000005140da211 */ /* 0x082fe400028f0c09 */
[-C--:B------:R-:W-:Y:S02]  /*16690*/  @!P1 LEA.HI.X R9, R209, R5.reuse, R6, 0x1, P4 ;  /* 0x00000005d1099211 */ /* 0x080fe400020f0c06 */
[----:B------:R-:W-:Y:S01]  /*166a0*/  @!P0 LEA.HI.X R5, R208, R5, R3, 0x1, P3 ;  /* 0x00000005d0058211 */ /* 0x000fe200018f0c03 */
[----:B------:R1:W-:Y:S04]  /*166b0*/  @!P2 ST.E.128 [R12.64], RZ ;  /* 0x000000ff0c00a985 */ /* 0x0003e8000c101d08 */
[----:B------:R1:W-:Y:S04]  /*166c0*/  @!P1 ST.E.128 [R8.64], RZ ;  /* 0x000000ff08009985 */ /* 0x0003e8000c101d08 */
[----:B------:R1:W-:Y:S02]  /*166d0*/  @!P0 ST.E.128 [R4.64], RZ ;  /* 0x000000ff04008985 */ /* 0x0003e4000c101d08 */
.L_x_3949:
[----:B------:R-:W-:Y:S05]  /*166e0*/  BSYNC B1 ;  /* 0x0000000000017941 */ /* 0x000fea0003800000 */
.L_x_3933:
[----:B------:R-:W-:-:S13]  /*166f0*/  ISETP.NE.AND P0, PT, R207, RZ, PT ;  /* 0x000000ffcf00720c */ /* 0x000fda0003f05270 */
[----:B------:R-:W-:Y:S01]  /*16700*/  @P0 WARPSYNC 0xffffffff ;  /* 0xffffffff00000948 */ /* 0x000fe20003800000 */
[----:B------:R-:W-:Y:S06]  /*16710*/  @P0 BAR.SYNC.DEFER_BLOCKING 0x5, 0x100 ;  /* 0x0144000000000b1d */ /* 0x000fec0000010000 */
[----:B------:R-:W4:Y:S04]  /*16720*/  @P0 LDS.128 R200, [0x24100] ;  /* 0x02410000ffc80984 */ /* 0x000f280000000c00 */
[----:B------:R-:W-:Y:S06]  /*16730*/  @P0 BAR.ARV 0x4, 0x100 ;  /* 0x0104000000000b1d */ /* 0x000fec0000002000 */
[----:B------:R-:W-:Y:S05]  /*16740*/  @P0 BRA `(.L_x_3970) ;  /* 0x00000a6000000947 */ /* 0x000fea0003800000 */
[----:B-1234-:R-:W-:Y:S01]  /*16750*/  LOP3.LUT R4, R146, 0x1f, RZ, 0xc0, !PT ;  /* 0x0000001f92047812 */ /* 0x01efe200078ec0ff */
[----:B------:R-:W-:-:S03]  /*16760*/  IMAD.MOV.U32 R5, RZ, RZ, RZ ;  /* 0x000000ffff057224 */ /* 0x000fc600078e00ff */
[----:B------:R-:W-:Y:S01]  /*16770*/  ISETP.NE.AND P6, PT, R4, 0x1f, PT ;  /* 0x0000001f0400780c */ /* 0x000fe20003fc5270 */
[----:B------:R-:W-:Y:S10]  /*16780*/  BRA.DIV ~URZ, `(.L_x_3971) ;  /* 0x00001a327f007947 */ /* 0x000ff4000b800000 */
[----:B------:R1:W2:Y:S02]  /*16790*/  SHFL.IDX PT, R3, R2, RZ, 0x1f ;  /* 0x00001fff02037589 */ /* 0x0002a400000e0000 */
.L_x_4016:
[----:B------:R-:W-:Y:S05]  /*167a0*/  BRA.DIV ~URZ, `(.L_x_3972) ;  /* 0x00001a827f007947 */ /* 0x000fea000b800000 */
[----:B-1----:R-:W1:Y:S02]  /*167b0*/  SHFL.IDX PT, R2, R2, 0x1, 0x1f ;  /* 0x00201f0002027f89 */ /* 0x002e6400000e0000 */
.L_x_4017:
        /* <DEDUP_REMOVED lines=18> */
.L_x_4018:
        /* <DEDUP_REMOVED lines=16> */
.L_x_4019:
[----:B----4-:R-:W-:Y:S01]  /*169e0*/  IMAD R7, R13, c[0x0][0x538], RZ ;  /* 0x00014e000d077a24 */ /* 0x010fe200078e02ff */
[----:B------:R-:W-:Y:S04]  /*169f0*/  BSSY B1, `(.L_x_3975) ;  /* 0x0000076000017945 */ /* 0x000fe80003800000 */
[----:B-1----:R-:W-:-:S04]  /*16a00*/  IADD3 R200, R7, R2, RZ ;  /* 0x0000000207c87210 */ /* 0x002fc80007ffe0ff */
[----:B--2---:R-:W-:-:S13]  /*16a10*/  ISETP.GT.AND P0, PT, R200, R3, PT ;  /* 0x00000003c800720c */ /* 0x004fda0003f04270 */
[----:B------:R-:W-:Y:S05]  /*16a20*/  @P0 BRA `(.L_x_3976) ;  /* 0x0000024000000947 */ /* 0x000fea0003800000 */
.L_x_3980:
        /* <DEDUP_REMOVED lines=16> */
.L_x_4020:
        /* <DEDUP_REMOVED lines=16> */
.L_x_4021:
[----:B--2---:R-:W-:-:S05]  /*16c30*/  IMAD R7, R13, c[0x0][0x538], RZ ;  /* 0x00014e000d077a24 */ /* 0x004fca00078e02ff */
[----:B------:R-:W-:-:S04]  /*16c40*/  IADD3 R200, R7, R200, RZ ;  /* 0x000000c807c87210 */ /* 0x000fc80007ffe0ff */
[----:B------:R-:W-:-:S13]  /*16c50*/  ISETP.GT.AND P0, PT, R200, R3, PT ;  /* 0x00000003c800720c */ /* 0x000fda0003f04270 */
[----:B-1----:R-:W-:Y:S05]  /*16c60*/  @!P0 BRA `(.L_x_3980) ;  /* 0xfffffdc000008947 */ /* 0x002fea000383ffff */
.L_x_3976:
[----:B------:R-:W-:-:S05]  /*16c70*/  IADD3 R200, -R7, R200, RZ ;  /* 0x000000c807c87210 */ /* 0x000fca0007ffe1ff */
[----:B------:R-:W-:-:S05]  /*16c80*/  IMAD R0, R9, c[0x0][0x538], R200 ;  /* 0x00014e0009007a24 */ /* 0x000fca00078e02c8 */
[----:B------:R-:W-:Y:S01]  /*16c90*/  ISETP.GT.AND P0, PT, R0, R3, PT ;  /* 0x000000030000720c */ /* 0x000fe20003f04270 */
[----:B------:R-:W-:-:S12]  /*16ca0*/  BRA.DIV ~URZ, `(.L_x_3981) ;  /* 0x000019d27f007947 */ /* 0x000fd8000b800000 */
[----:B------:R-:W-:-:S04]  /*16cb0*/  VOTE.ANY R7, PT, !P0 ;  /* 0x0000000000077806 */ /* 0x000fc800040e0100 */
.L_x_4022:
[----:B------:R1:W2:Y:S01]  /*16cc0*/  POPC R2, R7 ;  /* 0x0000000700027309 */ /* 0x0002a20000000000 */
[----:B------:R-:W-:Y:S05]  /*16cd0*/  BRA.DIV ~URZ, `(.L_x_3982) ;  /* 0x000019e27f007947 */ /* 0x000fea000b800000 */
[----:B--2---:R2:W4:Y:S04]  /*16ce0*/  SHFL.IDX PT, R6, R6, R2, 0x1f ;  /* 0x00001f0206067589 */ /* 0x00452800000e0000 */
[----:B------:R2:W1:Y:S02]  /*16cf0*/  SHFL.IDX PT, R5, R5, R2, 0x1f ;  /* 0x00001f0205057589 */ /* 0x00046400000e0000 */
.L_x_4023:
[----:B------:R-:W-:Y:S01]  /*16d00*/  ISETP.NE.AND P0, PT, R7, RZ, PT ;  /* 0x000000ff0700720c */ /* 0x000fe20003f05270 */
[----:B------:R-:W-:-:S12]  /*16d10*/  BSSY B0, `(.L_x_3983) ;  /* 0x0000005000007945 */ /* 0x000fd80003800000 */
[----:B------:R-:W-:Y:S05]  /*16d20*/  @!P0 BRA `(.L_x_3984) ;  /* 0x0000003000008947 */ /* 0x000fea0003800000 */
[----:B------:R-:W-:Y:S01]  /*16d30*/  IADD3 R12, R2, -0x1, RZ ;  /* 0xffffffff020c7810 */ /* 0x000fe20007ffe0ff */
[----:B------:R-:W-:Y:S05]  /*16d40*/  BRA.DIV ~URZ, `(.L_x_3985) ;  /* 0x00001a427f007947 */ /* 0x000fea000b800000 */
[----:B------:R2:W3:Y:S02]  /*16d50*/  SHFL.IDX PT, R19, R9, R12, 0x1f ;  /* 0x00001f0c09137589 */ /* 0x0004e400000e0000 */
.L_x_3984:
[----:B------:R-:W-:Y:S05]  /*16d60*/  BSYNC B0 ;  /* 0x0000000000007941 */ /* 0x000fea0003800000 */
.L_x_3983:
        /* <DEDUP_REMOVED lines=46> */
[-C--:B------:R-:W-:Y:S02]  /*17050*/  @!P0 IADD3 R3, R3, -R12.reuse, RZ ;  /* 0x8000000c03038210 */ /* 0x080fe40007ffe0ff */
[----:B------:R-:W-:Y:S02]  /*17060*/  @!P0 IADD3 R7, R7, 0x1, RZ ;  /* 0x0000000107078810 */ /* 0x000fe40007ffe0ff */
[----:B------:R-:W-:Y:S02]  /*17070*/  ISETP.GE.U32.AND P2, PT, R3, R12, PT ;  /* 0x0000000c0300720c */ /* 0x000fe40003f46070 */
[----:B------:R-:W-:-:S11]  /*17080*/  ISETP.NE.AND P0, PT, R5, RZ, PT ;  /* 0x000000ff0500720c */ /* 0x000fd60003f05270 */
        /* <DEDUP_REMOVED lines=8> */
.L_x_3977:
[----:B------:R-:W-:Y:S01]  /*17110*/  IMAD.MOV.U32 R200, RZ, RZ, R3 ;  /* 0x000000ffffc87224 */ /* 0x000fe200078e0003 */
[----:B------:R-:W-:Y:S01]  /*17120*/  MOV R202, RZ ;  /* 0x000000ff00ca7202 */ /* 0x000fe20000000f00 */
[----:B------:R-:W-:Y:S01]  /*17130*/  IMAD.MOV.U32 R201, RZ, RZ, RZ ;  /* 0x000000ffffc97224 */ /* 0x000fe200078e00ff */
[----:B------:R-:W-:Y:S02]  /*17140*/  MOV R203, c[0x0][0x53c] ;  /* 0x00014f0000cb7a02 */ /* 0x000fe40000000f00 */
.L_x_3986:
[----:B------:R-:W-:Y:S05]  /*17150*/  BSYNC B1 ;  /* 0x0000000000017941 */ /* 0x000fea0003800000 */
.L_x_3975:
[----:B------:R-:W-:Y:S01]  /*17160*/  WARPSYNC 0xffffffff ;  /* 0xffffffff00007948 */ /* 0x000fe20003800000 */
[----:B------:R-:W-:Y:S01]  /*17170*/  BAR.SYNC.DEFER_BLOCKING 0x4, 0x100 ;  /* 0x0104000000007b1d */ /* 0x000fe20000010000 */
[----:B------:R-:W-:-:S13]  /*17180*/  ISETP.NE.AND P0, PT, R4, RZ, PT ;  /* 0x000000ff0400720c */ /* 0x000fda0003f05270 */
[----:B------:R1:W-:Y:S04]  /*17190*/  @!P0 STS.128 [0x24100], R200 ;  /* 0x024100c8ff008388 */ /* 0x0003e80000000c00 */
[----:B------:R-:W-:Y:S06]  /*171a0*/  BAR.ARV 0x5, 0x100 ;  /* 0x0144000000007b1d */ /* 0x000fec0000002000 */
.L_x_3970:
[----:B----4-:R-:W-:-:S13]  /*171b0*/  ISETP.GE.AND P0, PT, R203, c[0x0][0x53c], PT ;  /* 0x00014f00cb007a0c */ /* 0x010fda0003f06270 */
[----:B-123--:R-:W-:Y:S01]  /*171c0*/  @P0 CALL.REL.NOINC `(.L_x_3987) ;  /* 0x0000001000000944 */ /* 0x00efe20003c00000 */
[----:B------:R-:W-:Y:S05]  /*171d0*/  BRA `(.L_x_3988) ;  /* 0xfffe9e3000007947 */ /* 0x000fea000383ffff */
.L_x_3987:
[----:B------:R-:W-:Y:S05]  /*171e0*/  EXIT ;  /* 0x000000000000794d */ /* 0x000fea0003800000 */
.L_x_3826:
[----:B------:R-:W-:Y:S02]  /*171f0*/  MOV R7, 0x1 ;  /* 0x0000000100077802 */ /* 0x000fe40000000f00 */
[----:B------:R-:W-:Y:S02]  /*17200*/  MOV R0, 0x17220 ;  /* 0x0001722000007802 */ /* 0x000fe40000000f00 */
[----:B-1----:R-:W-:Y:S05]  /*17210*/  CALL.REL.NOINC `($__internal_84_$__cuda_sm70_shflsync_up_p) ;  /* 0x0000167000007944 */ /* 0x002fea0003c00000 */
[----:B-12---:R-:W-:Y:S05]  /*17220*/  BRA `(.L_x_3989) ;  /* 0xfffe923000007947 */ /* 0x006fea000383ffff */
.L_x_3827:
[----:B------:R-:W-:Y:S02]  /*17230*/  MOV R7, 0x2 ;  /* 0x0000000200077802 */ /* 0x000fe40000000f00 */
[----:B------:R-:W-:Y:S02]  /*17240*/  MOV R0, 0x17260 ;  /* 0x0001726000007802 */ /* 0x000fe40000000f00 */
[----:B-1----:R-:W-:Y:S05]  /*17250*/  CALL.REL.NOINC `($__internal_84_$__cuda_sm70_shflsync_up_p) ;  /* 0x0000163000007944 */ /* 0x002fea0003c00000 */
[----:B--2---:R-:W-:Y:S01]  /*17260*/  SEL R0, R7, RZ, P4 ;  /* 0x000000ff07007207 */ /* 0x004fe20002000000 */
[----:B------:R-:W-:-:S04]  /*17270*/  IMAD.MOV.U32 R7, RZ, RZ, 0x4 ;  /* 0x00000004ff077424 */ /* 0x000fc800078e00ff */
[----:B-1----:R-:W-:Y:S01]  /*17280*/  IMAD.IADD R9, R9, 0x1, R0 ;  /* 0x0000000109097824 */ /* 0x002fe200078e0200 */
[----:B------:R-:W-:Y:S02]  /*17290*/  MOV R0, 0x172b0 ;  /* 0x000172b000007802 */ /* 0x000fe40000000f00 */
[----:B------:R-:W-:Y:S05]  /*172a0*/  CALL.REL.NOINC `($__internal_84_$__cuda_sm70_shflsync_up_p) ;  /* 0x000015e000007944 */ /* 0x000fea0003c00000 */
        /* <DEDUP_REMOVED lines=11> */
[----:B------:R-:W-:Y:S01]  /*17360*/  IMAD.MOV.U32 R12, RZ, RZ, 0x1f ;  /* 0x0000001fff0c7424 */ /* 0x000fe200078e00ff */
[----:B------:R-:W-:-:S03]  /*17370*/  MOV R13, 0x1f ;  /* 0x0000001f000d7802 */ /* 0x000fc60000000f00 */
[----:B-1----:R-:W-:Y:S01]  /*17380*/  IMAD.IADD R9, R9, 0x1, R0 ;  /* 0x0000000109097824 */ /* 0x002fe200078e0200 */
[----:B------:R-:W-:-:S03]  /*17390*/  MOV R0, 0x173c0 ;  /* 0x000173c000007802 */ /* 0x000fc60000000f00 */
[----:B------:R-:W-:Y:S02]  /*173a0*/  IMAD.MOV.U32 R15, RZ, RZ, R9 ;  /* 0x000000ffff0f7224 */ /* 0x000fe400078e0009 */
[----:B------:R-:W-:Y:S05]  /*173b0*/  CALL.REL.NOINC `($__internal_83_$__cuda_sm70_shflsync_idx_p) ;  /* 0x0000148000007944 */ /* 0x000fea0003c00000 */
[----:B-12---:R-:W-:Y:S05]  /*173c0*/  BRA `(.L_x_3990) ;  /* 0xfffe919000007947 */ /* 0x006fea000383ffff */
.L_x_3829:
[----:B------:R-:W-:Y:S02]  /*173d0*/  SEL R2, RZ, 0x1, P0 ;  /* 0x00000001ff027807 */ /* 0x000fe40000000000 */
[----:B------:R-:W-:Y:S02]  /*173e0*/  MOV R0, 0x17400 ;  /* 0x0001740000007802 */ /* 0x000fe40000000f00 */
[----:B------:R-:W-:Y:S05]  /*173f0*/  CALL.REL.NOINC `($__internal_85_$__cuda_sm70_votesync_ballot) ;  /* 0x000014e000007944 */ /* 0x000fea0003c00000 */
[----:B------:R-:W-:Y:S05]  /*17400*/  BRA `(.L_x_3991) ;  /* 0xfffe91e000007947 */ /* 0x000fea000383ffff */
.L_x_3830:
[----:B------:R-:W-:Y:S01]  /*17410*/  IMAD.MOV.U32 R15, RZ, RZ, R6 ;  /* 0x000000ffff0f7224 */ /* 0x000fe200078e0006 */
[----:B--2---:R-:W-:Y:S01]  /*17420*/  MOV R12, R203 ;  /* 0x000000cb000c7202 */ /* 0x004fe20000000f00 */
[----:B------:R-:W-:Y:S01]  /*17430*/  IMAD.MOV.U32 R13, RZ, RZ, 0x1f ;  /* 0x0000001fff0d7424 */ /* 0x000fe200078e00ff */
[----:B------:R-:W-:Y:S02]  /*17440*/  MOV R0, 0x17460 ;  /* 0x0001746000007802 */ /* 0x000fe40000000f00 */
[----:B-1----:R-:W-:Y:S05]  /*17450*/  CALL.REL.NOINC `($__internal_83_$__cuda_sm70_shflsync_idx_p) ;  /* 0x000013e000007944 */ /* 0x002fea0003c00000 */
[----:B--2---:R-:W-:Y:S01]  /*17460*/  IMAD.MOV.U32 R6, RZ, RZ, R13 ;  /* 0x000000ffff067224 */ /* 0x004fe200078e000d */
[----:B-1----:R-:W-:Y:S01]  /*17470*/  MOV R15, R5 ;  /* 0x00000005000f7202 */ /* 0x002fe20000000f00 */
[----:B------:R-:W-:Y:S01]  /*17480*/  IMAD.MOV.U32 R11, RZ, RZ, RZ ;  /* 0x000000ffff0b7224 */ /* 0x000fe200078e00ff */
[----:B------:R-:W-:Y:S01]  /*17490*/  MOV R12, R203 ;  /* 0x000000cb000c7202 */ /* 0x000fe20000000f00 */
[----:B------:R-:W-:Y:S01]  /*174a0*/  IMAD.MOV.U32 R13, RZ, RZ, 0x1f ;  /* 0x0000001fff0d7424 */ /* 0x000fe200078e00ff */
[----:B------:R-:W-:-:S02]  /*174b0*/  MOV R0, 0x174d0 ;  /* 0x000174d000007802 */ /* 0x000fc40000000f00 */
[----:B------:R-:W-:Y:S05]  /*174c0*/  CALL.REL.NOINC `($__internal_83_$__cuda_sm70_shflsync_idx_p) ;  /* 0x0000137000007944 */ /* 0x000fea0003c00000 */
[----:B--2---:R-:W-:Y:S01]  /*174d0*/  MOV R5, R13 ;  /* 0x0000000d00057202 */ /* 0x004fe20000000f00 */
[----:B-1----:R-:W-:Y:S05]  /*174e0*/  BRA `(.L_x_3992) ;  /* 0xfffe915000007947 */ /* 0x002fea000383ffff */
.L_x_3833:
[----:B------:R-:W-:Y:S01]  /*174f0*/  IMAD.MOV.U32 R15, RZ, RZ, R9 ;  /* 0x000000ffff0f7224 */ /* 0x000fe200078e0009 */
[----:B------:R-:W-:-:S02]  /*17500*/  MOV R13, 0x1f ;  /* 0x0000001f000d7802 */ /* 0x000fc40000000f00 */
[----:B------:R-:W-:Y:S02]  /*17510*/  MOV R0, 0x17530 ;  /* 0x0001753000007802 */ /* 0x000fe40000000f00 */
[----:B-1234-:R-:W-:Y:S05]  /*17520*/  CALL.REL.NOINC `($__internal_83_$__cuda_sm70_shflsync_idx_p) ;  /* 0x0000131000007944 */ /* 0x01efea0003c00000 */
[----:B--2---:R-:W-:Y:S01]  /*17530*/  MOV R11, R13 ;  /* 0x0000000d000b7202 */ /* 0x004fe20000000f00 */
[----:B-1----:R-:W-:Y:S05]  /*17540*/  BRA `(.L_x_3832) ;  /* 0xfffe915000007947 */ /* 0x002fea000383ffff */
.L_x_3869:
[----:B------:R-:W-:Y:S01]  /*17550*/  IMAD.MOV.U32 R15, RZ, RZ, R6 ;  /* 0x000000ffff0f7224 */ /* 0x000fe200078e0006 */
[----:B------:R-:W-:Y:S01]  /*17560*/  MOV R12, RZ ;  /* 0x000000ff000c7202 */ /* 0x000fe20000000f00 */
[----:B------:R-:W-:Y:S01]  /*17570*/  IMAD.MOV.U32 R13, RZ, RZ, 0x181f ;  /* 0x0000181fff0d7424 */ /* 0x000fe200078e00ff */
[----:B------:R-:W-:Y:S02]  /*17580*/  MOV R0, 0x175a0 ;  /* 0x000175a000007802 */ /* 0x000fe40000000f00 */
[----:B-----5:R-:W-:Y:S05]  /*17590*/  CALL.REL.NOINC `($__internal_83_$__cuda_sm70_shflsync_idx_p) ;  /* 0x000012a000007944 */ /* 0x020fea0003c00000 */
[----:B--2---:R-:W-:Y:S01]  /*175a0*/  MOV R9, R13 ;  /* 0x0000000d00097202 */ /* 0x004fe20000000f00 */
[----:B-1----:R-:W-:Y:S05]  /*175b0*/  BRA `(.L_x_3993) ;  /* 0xffff016000007947 */ /* 0x002fea000383ffff */
.L_x_3870:
[----:B------:R-:W-:Y:S01]  /*175c0*/  IMAD.MOV.U32 R15, RZ, RZ, R7 ;  /* 0x000000ffff0f7224 */ /* 0x000fe200078e0007 */
[----:B------:R-:W-:Y:S01]  /*175d0*/  MOV R12, RZ ;  /* 0x000000ff000c7202 */ /* 0x000fe20000000f00 */
[----:B------:R-:W-:Y:S01]  /*175e0*/  IMAD.MOV.U32 R13, RZ, RZ, 0x181f ;  /* 0x0000181fff0d7424 */ /* 0x000fe200078e00ff */
[----:B------:R-:W-:Y:S02]  /*175f0*/  MOV R0, 0x17610 ;  /* 0x0001761000007802 */ /* 0x000fe40000000f00 */
[----:B-12--5:R-:W-:Y:S05]  /*17600*/  CALL.REL.NOINC `($__internal_83_$__cuda_sm70_shflsync_idx_p) ;  /* 0x0000123000007944 */ /* 0x026fea0003c00000 */
[----:B-12---:R-:W-:Y:S05]  /*17610*/  BRA `(.L_x_3994) ;  /* 0xffff012000007947 */ /* 0x006fea000383ffff */
.L_x_3873:
[----:B--2---:R-:W-:Y:S01]  /*17620*/  IMAD.MOV.U32 R15, RZ, RZ, R6 ;  /* 0x000000ffff0f7224 */ /* 0x004fe200078e0006 */
[----:B------:R-:W-:Y:S01]  /*17630*/  MOV R12, 0x1 ;  /* 0x00000001000c7802 */ /* 0x000fe20000000f00 */
[----:B----4-:R-:W-:Y:S01]  /*17640*/  IMAD.MOV.U32 R13, RZ, RZ, 0x181f ;  /* 0x0000181fff0d7424 */ /* 0x010fe200078e00ff */
[----:B------:R-:W-:-:S02]  /*17650*/  MOV R0, 0x17670 ;  /* 0x0001767000007802 */ /* 0x000fc40000000f00 */
[----:B-1-3-5:R-:W-:Y:S05]  /*17660*/  CALL.REL.NOINC `($__internal_83_$__cuda_sm70_shflsync_idx_p) ;  /* 0x000011d000007944 */ /* 0x02afea0003c00000 */
[----:B--2---:R-:W-:Y:S01]  /*17670*/  IMAD.MOV.U32 R9, RZ, RZ, R13 ;  /* 0x000000ffff097224 */ /* 0x004fe200078e000d */
[----:B-1----:R-:W-:Y:S01]  /*17680*/  MOV R12, 0x1 ;  /* 0x00000001000c7802 */ /* 0x002fe20000000f00 */
[----:B------:R-:W-:Y:S01]  /*17690*/  IMAD.MOV.U32 R15, RZ, RZ, R7 ;  /* 0x000000ffff0f7224 */ /* 0x000fe200078e0007 */
[----:B------:R-:W-:-:S02]  /*176a0*/  MOV R13, 0x181f ;  /* 0x0000181f000d7802 */ /* 0x000fc40000000f00 */
[----:B------:R-:W-:Y:S02]  /*176b0*/  MOV R0, 0x176d0 ;  /* 0x000176d000007802 */ /* 0x000fe40000000f00 */
[----:B------:R-:W-:Y:S05]  /*176c0*/  CALL.REL.NOINC `($__internal_83_$__cuda_sm70_shflsync_idx_p) ;  /* 0x0000117000007944 */ /* 0x000fea0003c00000 */
[----:B-12---:R-:W-:Y:S01]  /*176d0*/  MOV R15, R13 ;  /* 0x0000000d000f7202 */ /* 0x006fe20000000f00 */
[----:B------:R-:W-:Y:S05]  /*176e0*/  BRA `(.L_x_3995) ;  /* 0xffff01b000007947 */ /* 0x000fea000383ffff */
.L_x_3876:
[----:B-1-3--:R-:W-:Y:S01]  /*176f0*/  IMAD.MOV.U32 R15, RZ, RZ, R6 ;  /* 0x000000ffff0f7224 */ /* 0x00afe200078e0006 */
[----:B------:R-:W-:Y:S01]  /*17700*/  MOV R12, 0x2 ;  /* 0x00000002000c7802 */ /* 0x000fe20000000f00 */
[----:B------:R-:W-:Y:S01]  /*17710*/  IMAD.MOV.U32 R13, RZ, RZ, 0x181f ;  /* 0x0000181fff0d7424 */ /* 0x000fe200078e00ff */
[----:B------:R-:W-:Y:S02]  /*17720*/  MOV R0, 0x17740 ;  /* 0x0001774000007802 */ /* 0x000fe40000000f00 */
[----:B--2--5:R-:W-:Y:S05]  /*17730*/  CALL.REL.NOINC `($__internal_83_$__cuda_sm70_shflsync_idx_p) ;  /* 0x0000110000007944 */ /* 0x024fea0003c00000 */
[----:B--2---:R-:W-:Y:S01]  /*17740*/  MOV R9, R13 ;  /* 0x0000000d00097202 */ /* 0x004fe20000000f00 */
[----:B-1----:R-:W-:Y:S05]  /*17750*/  BRA `(.L_x_3996) ;  /* 0xffff027000007947 */ /* 0x002fea000383ffff */
.L_x_3877:
[----:B---3--:R-:W-:Y:S01]  /*17760*/  IMAD.MOV.U32 R15, RZ, RZ, R7 ;  /* 0x000000ffff0f7224 */ /* 0x008fe200078e0007 */
[----:B------:R-:W-:Y:S01]  /*17770*/  MOV R12, 0x2 ;  /* 0x00000002000c7802 */ /* 0x000fe20000000f00 */
[----:B------:R-:W-:Y:S01]  /*17780*/  IMAD.MOV.U32 R13, RZ, RZ, 0x181f ;  /* 0x0000181fff0d7424 */ /* 0x000fe200078e00ff */
[----:B------:R-:W-:Y:S02]  /*17790*/  MOV R0, 0x177b0 ;  /* 0x000177b000007802 */ /* 0x000fe40000000f00 */
[----:B-12-45:R-:W-:Y:S05]  /*177a0*/  CALL.REL.NOINC `($__internal_83_$__cuda_sm70_shflsync_idx_p) ;  /* 0x0000109000007944 */ /* 0x036fea0003c00000 */
[----:B-12---:R-:W-:Y:S01]  /*177b0*/  MOV R15, R13 ;  /* 0x0000000d000f7202 */ /* 0x006fe20000000f00 */
[----:B------:R-:W-:Y:S05]  /*177c0*/  BRA `(.L_x_3997) ;  /* 0xffff022000007947 */ /* 0x000fea000383ffff */
.L_x_3880:
[----:B-1----:R-:W-:Y:S01]  /*177d0*/  IMAD.MOV.U32 R15, RZ, RZ, R6 ;  /* 0x000000ffff0f7224 */ /* 0x002fe200078e0006 */
[----:B------:R-:W-:Y:S01]  /*177e0*/  MOV R12, 0x3 ;  /* 0x00000003000c7802 */ /* 0x000fe20000000f00 */
[----:B------:R-:W-:Y:S01]  /*177f0*/  IMAD.MOV.U32 R13, RZ, RZ, 0x181f ;  /* 0x0000181fff0d7424 */ /* 0x000fe200078e00ff */
[----:B------:R-:W-:-:S02]  /*17800*/  MOV R0, 0x17820 ;  /* 0x0001782000007802 */ /* 0x000fc40000000f00 */
[----:B--2345:R-:W-:Y:S05]  /*17810*/  CALL.REL.NOINC `($__internal_83_$__cuda_sm70_shflsync_idx_p) ;  /* 0x0000102000007944 */ /* 0x03cfea0003c00000 */
[----:B--2---:R-:W-:Y:S01]  /*17820*/  IMAD.MOV.U32 R9, RZ, RZ, R13 ;  /* 0x000000ffff097224 */ /* 0x004fe200078e000d */
[----:B-1----:R-:W-:Y:S01]  /*17830*/  MOV R12, 0x3 ;  /* 0x00000003000c7802 */ /* 0x002fe20000000f00 */
[----:B------:R-:W-:Y:S01]  /*17840*/  IMAD.MOV.U32 R15, RZ, RZ, R7 ;  /* 0x000000ffff0f7224 */ /* 0x000fe200078e0007 */
[----:B------:R-:W-:-:S02]  /*17850*/  MOV R13, 0x181f ;  /* 0x0000181f000d7802 */ /* 0x000fc40000000f00 */
[----:B------:R-:W-:Y:S02]  /*17860*/  MOV R0, 0x17880 ;  /* 0x0001788000007802 */ /* 0x000fe40000000f00 */
[----:B------:R-:W-:Y:S05]  /*17870*/  CALL.REL.NOINC `($__internal_83_$__cuda_sm70_shflsync_idx_p) ;  /* 0x00000fc000007944 */ /* 0x000fea0003c00000 */
[----:B-12---:R-:W-:Y:S05]  /*17880*/  BRA `(.L_x_3998) ;  /* 0xffff02a000007947 */ /* 0x006fea000383ffff */
.L_x_3929:
[----:B------:R-:W-:Y:S02]  /*17890*/  MOV R6, 0x2 ;  /* 0x0000000200067802 */ /* 0x000fe40000000f00 */
[----:B------:R-:W-:Y:S02]  /*178a0*/  MOV R2, 0x178c0 ;  /* 0x000178c000027802 */ /* 0x000fe40000000f00 */
[----:B------:R-:W-:Y:S05]  /*178b0*/  CALL.REL.NOINC `($__internal_82_$__cuda_sm70_shflsync_bfly_p) ;  /* 0x00000f3000007944 */ /* 0x000fea0003c00000 */
[----:B-12---:R-:W-:Y:S05]  /*178c0*/  BRA `(.L_x_3999) ;  /* 0xffffb11000007947 */ /* 0x006fea000383ffff */
.L_x_3930:
[----:B------:R-:W-:Y:S02]  /*178d0*/  MOV R6, 0x1 ;  /* 0x0000000100067802 */ /* 0x000fe40000000f00 */
[----:B------:R-:W-:Y:S02]  /*178e0*/  MOV R2, 0x17900 ;  /* 0x0001790000027802 */ /* 0x000fe40000000f00 */
[----:B------:R-:W-:Y:S05]  /*178f0*/  CALL.REL.NOINC `($__internal_82_$__cuda_sm70_shflsync_bfly_p) ;  /* 0x00000ef000007944 */ /* 0x000fea0003c00000 */
[----:B--2---:R-:W-:Y:S01]  /*17900*/  FADD.FTZ R4, R231, R6 ;  /* 0x00000006e7047221 */ /* 0x004fe20000010000 */
[----:B-1----:R-:W-:Y:S02]  /*17910*/  MOV R231, R225 ;  /* 0x000000e100e77202 */ /* 0x002fe40000000f00 */
[----:B------:R-:W-:Y:S02]  /*17920*/  MOV R6, 0x2 ;  /* 0x0000000200067802 */ /* 0x000fe40000000f00 */
[----:B------:R-:W-:Y:S02]  /*17930*/  MOV R2, 0x17950 ;  /* 0x0001795000027802 */ /* 0x000fe40000000f00 */
[----:B------:R-:W-:Y:S05]  /*17940*/  CALL.REL.NOINC `($__internal_82_$__cuda_sm70_shflsync_bfly_p) ;  /* 0x00000ea000007944 */ /* 0x000fea0003c00000 */
[----:B--2---:R-:W-:Y:S01]  /*17950*/  FADD.FTZ R12, R225, R6 ;  /* 0x00000006e10c7221 */ /* 0x004fe20000010000 */
[----:B------:R-:W-:-:S02]  /*17960*/  MOV R6, 0x1 ;  /* 0x0000000100067802 */ /* 0x000fc40000000f00 */
[----:B------:R-:W-:Y:S02]  /*17970*/  MOV R2, 0x179a0 ;  /* 0x000179a000027802 */ /* 0x000fe40000000f00 */
[----:B-1----:R-:W-:Y:S02]  /*17980*/  MOV R231, R12 ;  /* 0x0000000c00e77202 */ /* 0x002fe40000000f00 */
[----:B------:R-:W-:Y:S05]  /*17990*/  CALL.REL.NOINC `($__internal_82_$__cuda_sm70_shflsync_bfly_p) ;  /* 0x00000e5000007944 */ /* 0x000fea0003c00000 */
[----:B-12---:R-:W-:Y:S05]  /*179a0*/  BRA `(.L_x_4000) ;  /* 0xffffb0a000007947 */ /* 0x006fea000383ffff */
.L_x_3937:
[----:B---34-:R-:W-:Y:S01]  /*179b0*/  IMAD.MOV.U32 R15, RZ, RZ, R22 ;  /* 0x000000ffff0f7224 */ /* 0x018fe200078e0016 */
[----:B------:R-:W-:Y:S01]  /*179c0*/  MOV R12, RZ ;  /* 0x000000ff000c7202 */ /* 0x000fe20000000f00 */
[----:B------:R-:W-:Y:S01]  /*179d0*/  IMAD.MOV.U32 R13, RZ, RZ, 0x181f ;  /* 0x0000181fff0d7424 */ /* 0x000fe200078e00ff */
[----:B------:R-:W-:Y:S02]  /*179e0*/  MOV R0, 0x17a00 ;  /* 0x00017a0000007802 */ /* 0x000fe40000000f00 */
[----:B-12---:R-:W-:Y:S05]  /*179f0*/  CALL.REL.NOINC `($__internal_83_$__cuda_sm70_shflsync_idx_p) ;  /* 0x00000e4000007944 */ /* 0x006fea0003c00000 */
[----:B--2---:R-:W-:Y:S01]  /*17a00*/  MOV R23, R13 ;  /* 0x0000000d00177202 */ /* 0x004fe20000000f00 */
[----:B-1----:R-:W-:Y:S05]  /*17a10*/  BRA `(.L_x_4001) ;  /* 0xffffc9a000007947 */ /* 0x002fea000383ffff */
.L_x_3938:
[----:B------:R-:W-:Y:S01]  /*17a20*/  IMAD.MOV.U32 R15, RZ, RZ, R3 ;  /* 0x000000ffff0f7224 */ /* 0x000fe200078e0003 */
[----:B------:R-:W-:Y:S01]  /*17a30*/  MOV R12, RZ ;  /* 0x000000ff000c7202 */ /* 0x000fe20000000f00 */
[----:B------:R-:W-:Y:S01]  /*17a40*/  IMAD.MOV.U32 R13, RZ, RZ, 0x181f ;  /* 0x0000181fff0d7424 */ /* 0x000fe200078e00ff */
[----:B------:R-:W-:Y:S02]  /*17a50*/  MOV R0, 0x17a70 ;  /* 0x00017a7000007802 */ /* 0x000fe40000000f00 */
[----:B-1234-:R-:W-:Y:S05]  /*17a60*/  CALL.REL.NOINC `($__internal_83_$__cuda_sm70_shflsync_idx_p) ;  /* 0x00000dd000007944 */ /* 0x01efea0003c00000 */
[----:B-12---:R-:W-:Y:S05]  /*17a70*/  BRA `(.L_x_4002) ;  /* 0xffffc96000007947 */ /* 0x006fea000383ffff */
.L_x_3941:
[----:B---3--:R-:W-:Y:S01]  /*17a80*/  IMAD.MOV.U32 R15, RZ, RZ, R22 ;  /* 0x000000ffff0f7224 */ /* 0x008fe200078e0016 */
[----:B------:R-:W-:Y:S01]  /*17a90*/  MOV R12, 0x1 ;  /* 0x00000001000c7802 */ /* 0x000fe20000000f00 */
[----:B------:R-:W-:Y:S01]  /*17aa0*/  IMAD.MOV.U32 R13, RZ, RZ, 0x181f ;  /* 0x0000181fff0d7424 */ /* 0x000fe200078e00ff */
[----:B------:R-:W-:-:S02]  /*17ab0*/  MOV R0, 0x17ad0 ;  /* 0x00017ad000007802 */ /* 0x000fc40000000f00 */
[----:B-12-4-:R-:W-:Y:S05]  /*17ac0*/  CALL.REL.NOINC `($__internal_83_$__cuda_sm70_shflsync_idx_p) ;  /* 0x00000d7000007944 */ /* 0x016fea0003c00000 */
[----:B--2---:R-:W-:Y:S01]  /*17ad0*/  IMAD.MOV.U32 R23, RZ, RZ, R13 ;  /* 0x000000ffff177224 */ /* 0x004fe200078e000d */
[----:B-1----:R-:W-:Y:S01]  /*17ae0*/  MOV R12, 0x1 ;  /* 0x00000001000c7802 */ /* 0x002fe20000000f00 */
[----:B------:R-:W-:Y:S01]  /*17af0*/  IMAD.MOV.U32 R15, RZ, RZ, R3 ;  /* 0x000000ffff0f7224 */ /* 0x000fe200078e0003 */
[----:B------:R-:W-:-:S02]  /*17b00*/  MOV R13, 0x181f ;  /* 0x0000181f000d7802 */ /* 0x000fc40000000f00 */
[----:B------:R-:W-:Y:S02]  /*17b10*/  MOV R0, 0x17b30 ;  /* 0x00017b3000007802 */ /* 0x000fe40000000f00 */
[----:B------:R-:W-:Y:S05]  /*17b20*/  CALL.REL.NOINC `($__internal_83_$__cuda_sm70_shflsync_idx_p) ;  /* 0x00000d1000007944 */ /* 0x000fea0003c00000 */
[----:B-12---:R-:W-:Y:S05]  /*17b30*/  BRA `(.L_x_4003) ;  /* 0xffffca0000007947 */ /* 0x006fea000383ffff */
.L_x_3944:
[----:B--2---:R-:W-:Y:S01]  /*17b40*/  IMAD.MOV.U32 R15, RZ, RZ, R22 ;  /* 0x000000ffff0f7224 */ /* 0x004fe200078e0016 */
[----:B------:R-:W-:Y:S01]  /*17b50*/  MOV R12, 0x2 ;  /* 0x00000002000c7802 */ /* 0x000fe20000000f00 */
[----:B---3--:R-:W-:Y:S01]  /*17b60*/  IMAD.MOV.U32 R13, RZ, RZ, 0x181f ;  /* 0x0000181fff0d7424 */ /* 0x008fe200078e00ff */
[----:B------:R-:W-:Y:S02]  /*17b70*/  MOV R0, 0x17b90 ;  /* 0x00017b9000007802 */ /* 0x000fe40000000f00 */
[----:B-1--4-:R-:W-:Y:S05]  /*17b80*/  CALL.REL.NOINC `($__internal_83_$__cuda_sm70_shflsync_idx_p) ;  /* 0x00000cb000007944 */ /* 0x012fea0003c00000 */
[----:B--2---:R-:W-:Y:S01]  /*17b90*/  MOV R23, R13 ;  /* 0x0000000d00177202 */ /* 0x004fe20000000f00 */
[----:B-1----:R-:W-:Y:S05]  /*17ba0*/  BRA `(.L_x_4004) ;  /* 0xffffcac000007947 */ /* 0x002fea000383ffff */
.L_x_3945:
[----:B------:R-:W-:Y:S01]  /*17bb0*/  IMAD.MOV.U32 R15, RZ, RZ, R3 ;  /* 0x000000ffff0f7224 */ /* 0x000fe200078e0003 */
[----:B------:R-:W-:Y:S01]  /*17bc0*/  MOV R12, 0x2 ;  /* 0x00000002000c7802 */ /* 0x000fe20000000f00 */
[----:B---3--:R-:W-:Y:S01]  /*17bd0*/  IMAD.MOV.U32 R13, RZ, RZ, 0x181f ;  /* 0x0000181fff0d7424 */ /* 0x008fe200078e00ff */
[----:B------:R-:W-:Y:S02]  /*17be0*/  MOV R0, 0x17c00 ;  /* 0x00017c0000007802 */ /* 0x000fe40000000f00 */
[----:B-12-4-:R-:W-:Y:S05]  /*17bf0*/  CALL.REL.NOINC `($__internal_83_$__cuda_sm70_shflsync_idx_p) ;  /* 0x00000c4000007944 */ /* 0x016fea0003c00000 */
[----:B-12---:R-:W-:Y:S05]  /*17c00*/  BRA `(.L_x_4005) ;  /* 0xffffca8000007947 */ /* 0x006fea000383ffff */
.L_x_3948:
[----:B-1----:R-:W-:Y:S01]  /*17c10*/  IMAD.MOV.U32 R15, RZ, RZ, R22 ;  /* 0x000000ffff0f7224 */ /* 0x002fe200078e0016 */
[----:B------:R-:W-:Y:S01]  /*17c20*/  MOV R12, 0x3 ;  /* 0x00000003000c7802 */ /* 0x000fe20000000f00 */
[----:B--2---:R-:W-:Y:S01]  /*17c30*/  IMAD.MOV.U32 R13, RZ, RZ, 0x181f ;  /* 0x0000181fff0d7424 */ /* 0x004fe200078e00ff */
[----:B------:R-:W-:-:S02]  /*17c40*/  MOV R0, 0x17c60 ;  /* 0x00017c6000007802 */ /* 0x000fc40000000f00 */
[----:B---34-:R-:W-:Y:S05]  /*17c50*/  CALL.REL.NOINC `($__internal_83_$__cuda_sm70_shflsync_idx_p) ;  /* 0x00000be000007944 */ /* 0x018fea0003c00000 */
[----:B--2---:R-:W-:Y:S01]  /*17c60*/  IMAD.MOV.U32 R22, RZ, RZ, R13 ;  /* 0x000000ffff167224 */ /* 0x004fe200078e000d */
[----:B-1----:R-:W-:Y:S01]  /*17c70*/  MOV R12, 0x3 ;  /* 0x00000003000c7802 */ /* 0x002fe20000000f00 */
[----:B------:R-:W-:Y:S01]  /*17c80*/  IMAD.MOV.U32 R15, RZ, RZ, R3 ;  /* 0x000000ffff0f7224 */ /* 0x000fe200078e0003 */
[----:B------:R-:W-:-:S02]  /*17c90*/  MOV R13, 0x181f ;  /* 0x0000181f000d7802 */ /* 0x000fc40000000f00 */
[----:B------:R-:W-:Y:S02]  /*17ca0*/  MOV R0, 0x17cc0 ;  /* 0x00017cc000007802 */ /* 0x000fe40000000f00 */
[----:B------:R-:W-:Y:S05]  /*17cb0*/  CALL.REL.NOINC `($__internal_83_$__cuda_sm70_shflsync_idx_p) ;  /* 0x00000b8000007944 */ /* 0x000fea0003c00000 */
[----:B-12---:R-:W-:Y:S05]  /*17cc0*/  BRA `(.L_x_4006) ;  /* 0xffffcb0000007947 */ /* 0x006fea000383ffff */
.L_x_3950:
[----:B------:R-:W-:Y:S01]  /*17cd0*/  IMAD.MOV.U32 R15, RZ, RZ, R167 ;  /* 0x000000ffff0f7224 */ /* 0x000fe200078e00a7 */
[----:B------:R-:W-:Y:S01]  /*17ce0*/  MOV R12, RZ ;  /* 0x000000ff000c7202 */ /* 0x000fe20000000f00 */
[----:B------:R-:W-:Y:S01]  /*17cf0*/  IMAD.MOV.U32 R13, RZ, RZ, 0x1c1f ;  /* 0x00001c1fff0d7424 */ /* 0x000fe200078e00ff */
[----:B------:R-:W-:Y:S02]  /*17d00*/  MOV R0, 0x17d20 ;  /* 0x00017d2000007802 */ /* 0x000fe40000000f00 */
[----:B------:R-:W-:Y:S05]  /*17d10*/  CALL.REL.NOINC `($__internal_83_$__cuda_sm70_shflsync_idx_p) ;  /* 0x00000b2000007944 */ /* 0x000fea0003c00000 */
[----:B--2---:R-:W-:Y:S01]  /*17d20*/  MOV R169, R13 ;  /* 0x0000000d00a97202 */ /* 0x004fe20000000f00 */
[----:B-1----:R-:W-:Y:S05]  /*17d30*/  BRA `(.L_x_4007) ;  /* 0xffffcda000007947 */ /* 0x002fea000383ffff */
.L_x_3951:
[----:B------:R-:W-:Y:S01]  /*17d40*/  IMAD.MOV.U32 R15, RZ, RZ, R168 ;  /* 0x000000ffff0f7224 */ /* 0x000fe200078e00a8 */
[----:B------:R-:W-:Y:S01]  /*17d50*/  MOV R12, RZ ;  /* 0x000000ff000c7202 */ /* 0x000fe20000000f00 */
[----:B------:R-:W-:Y:S01]  /*17d60*/  IMAD.MOV.U32 R13, RZ, RZ, 0x1c1f ;  /* 0x00001c1fff0d7424 */ /* 0x000fe200078e00ff */
[----:B------:R-:W-:Y:S02]  /*17d70*/  MOV R0, 0x17d90 ;  /* 0x00017d9000007802 */ /* 0x000fe40000000f00 */
[----:B-12---:R-:W-:Y:S05]  /*17d80*/  CALL.REL.NOINC `($__internal_83_$__cuda_sm70_shflsync_idx_p) ;  /* 0x00000ab000007944 */ /* 0x006fea0003c00000 */
[----:B--2---:R-:W-:Y:S01]  /*17d90*/  MOV R0, R13 ;  /* 0x0000000d00007202 */ /* 0x004fe20000000f00 */
[----:B-1----:R-:W-:Y:S05]  /*17da0*/  BRA `(.L_x_4008) ;  /* 0xffffcd5000007947 */ /* 0x002fea000383ffff */
.L_x_3954:
[----:B----4-:R-:W-:Y:S01]  /*17db0*/  IMAD.MOV.U32 R15, RZ, RZ, R167 ;  /* 0x000000ffff0f7224 */ /* 0x010fe200078e00a7 */
[----:B------:R-:W-:Y:S01]  /*17dc0*/  MOV R12, 0x1 ;  /* 0x00000001000c7802 */ /* 0x000fe20000000f00 */
[----:B------:R-:W-:Y:S01]  /*17dd0*/  IMAD.MOV.U32 R13, RZ, RZ, 0x1c1f ;  /* 0x00001c1fff0d7424 */ /* 0x000fe200078e00ff */
[----:B------:R-:W-:-:S02]  /*17de0*/  MOV R0, 0x17e00 ;  /* 0x00017e0000007802 */ /* 0x000fc40000000f00 */
[----:B-123--:R-:W-:Y:S05]  /*17df0*/  CALL.REL.NOINC `($__internal_83_$__cuda_sm70_shflsync_idx_p) ;  /* 0x00000a4000007944 */ /* 0x00efea0003c00000 */
[----:B--2---:R-:W-:Y:S01]  /*17e00*/  IMAD.MOV.U32 R167, RZ, RZ, R13 ;  /* 0x000000ffffa77224 */ /* 0x004fe200078e000d */
[----:B-1----:R-:W-:Y:S01]  /*17e10*/  MOV R12, 0x1 ;  /* 0x00000001000c7802 */ /* 0x002fe20000000f00 */
[----:B------:R-:W-:Y:S01]  /*17e20*/  IMAD.MOV.U32 R15, RZ, RZ, R168 ;  /* 0x000000ffff0f7224 */ /* 0x000fe200078e00a8 */
[----:B------:R-:W-:-:S02]  /*17e30*/  MOV R13, 0x1c1f ;  /* 0x00001c1f000d7802 */ /* 0x000fc40000000f00 */
[----:B------:R-:W-:Y:S02]  /*17e40*/  MOV R0, 0x17e60 ;  /* 0x00017e6000007802 */ /* 0x000fe40000000f00 */
[----:B------:R-:W-:Y:S05]  /*17e50*/  CALL.REL.NOINC `($__internal_83_$__cuda_sm70_shflsync_idx_p) ;  /* 0x000009e000007944 */ /* 0x000fea0003c00000 */
[----:B--2---:R-:W-:Y:S01]  /*17e60*/  MOV R168, R13 ;  /* 0x0000000d00a87202 */ /* 0x004fe20000000f00 */
[----:B-1----:R-:W-:Y:S05]  /*17e70*/  BRA `(.L_x_4009) ;  /* 0xffffd60000007947 */ /* 0x002fea000383ffff */
.L_x_3958:
[----:B------:R-:W-:Y:S01]  /*17e80*/  IMAD.MOV.U32 R15, RZ, RZ, R5 ;  /* 0x000000ffff0f7224 */ /* 0x000fe200078e0005 */
[----:B------:R-:W-:Y:S01]  /*17e90*/  MOV R12, RZ ;  /* 0x000000ff000c7202 */ /* 0x000fe20000000f00 */
[----:B------:R-:W-:Y:S01]  /*17ea0*/  IMAD.MOV.U32 R13, RZ, RZ, 0x181f ;  /* 0x0000181fff0d7424 */ /* 0x000fe200078e00ff */
[----:B------:R-:W-:Y:S02]  /*17eb0*/  MOV R0, 0x17ed0 ;  /* 0x00017ed000007802 */ /* 0x000fe40000000f00 */
[----:B------:R-:W-:Y:S05]  /*17ec0*/  CALL.REL.NOINC `($__internal_83_$__cuda_sm70_shflsync_idx_p) ;  /* 0x0000097000007944 */ /* 0x000fea0003c00000 */
[----:B--2---:R-:W-:Y:S01]  /*17ed0*/  MOV R7, R13 ;  /* 0x0000000d00077202 */ /* 0x004fe20000000f00 */
[----:B-1----:R-:W-:Y:S05]  /*17ee0*/  BRA `(.L_x_4010) ;  /* 0xffffe2e000007947 */ /* 0x002fea000383ffff */
.L_x_3959:
[----:B------:R-:W-:Y:S01]  /*17ef0*/  IMAD.MOV.U32 R15, RZ, RZ, R4 ;  /* 0x000000ffff0f7224 */ /* 0x000fe200078e0004 */
[----:B------:R-:W-:Y:S01]  /*17f00*/  MOV R12, RZ ;  /* 0x000000ff000c7202 */ /* 0x000fe20000000f00 */
[----:B------:R-:W-:Y:S01]  /*17f10*/  IMAD.MOV.U32 R13, RZ, RZ, 0x181f ;  /* 0x0000181fff0d7424 */ /* 0x000fe200078e00ff */
[----:B------:R-:W-:Y:S02]  /*17f20*/  MOV R0, 0x17f40 ;  /* 0x00017f4000007802 */ /* 0x000fe40000000f00 */
[----:B-12---:R-:W-:Y:S05]  /*17f30*/  CALL.REL.NOINC `($__internal_83_$__cuda_sm70_shflsync_idx_p) ;  /* 0x0000090000007944 */ /* 0x006fea0003c00000 */
[----:B-12---:R-:W-:Y:S05]  /*17f40*/  BRA `(.L_x_4011) ;  /* 0xffffe2a000007947 */ /* 0x006fea000383ffff */
.L_x_3962:
[----:B--2---:R-:W-:Y:S01]  /*17f50*/  IMAD.MOV.U32 R15, RZ, RZ, R5 ;  /* 0x000000ffff0f7224 */ /* 0x004fe200078e0005 */
[----:B------:R-:W-:Y:S01]  /*17f60*/  MOV R12, 0x1 ;  /* 0x00000001000c7802 */ /* 0x000fe20000000f00 */
[----:B----4-:R-:W-:Y:S01]  /*17f70*/  IMAD.MOV.U32 R13, RZ, RZ, 0x181f ;  /* 0x0000181fff0d7424 */ /* 0x010fe200078e00ff */
[----:B------:R-:W-:-:S02]  /*17f80*/  MOV R0, 0x17fa0 ;  /* 0x00017fa000007802 */ /* 0x000fc40000000f00 */
[----:B-1-3--:R-:W-:Y:S05]  /*17f90*/  CALL.REL.NOINC `($__internal_83_$__cuda_sm70_shflsync_idx_p) ;  /* 0x000008a000007944 */ /* 0x00afea0003c00000 */
        /* <DEDUP_REMOVED lines=8> */
.L_x_3965:
[----:B-1-3--:R-:W-:Y:S01]  /*18020*/  IMAD.MOV.U32 R15, RZ, RZ, R5 ;  /* 0x000000ffff0f7224 */ /* 0x00afe200078e0005 */
[----:B------:R-:W-:Y:S01]  /*18030*/  MOV R12, 0x2 ;  /* 0x00000002000c7802 */ /* 0x000fe20000000f00 */
[----:B------:R-:W-:Y:S01]  /*18040*/  IMAD.MOV.U32 R13, RZ, RZ, 0x181f ;  /* 0x0000181fff0d7424 */ /* 0x000fe200078e00ff */
[----:B------:R-:W-:Y:S02]  /*18050*/  MOV R0, 0x18070 ;  /* 0x0001807000007802 */ /* 0x000fe40000000f00 */
[----:B--2---:R-:W-:Y:S05]  /*18060*/  CALL.REL.NOINC `($__internal_83_$__cuda_sm70_shflsync_idx_p) ;  /* 0x000007d000007944 */ /* 0x004fea0003c00000 */
[----:B--2---:R-:W-:Y:S01]  /*18070*/  MOV R7, R13 ;  /* 0x0000000d00077202 */ /* 0x004fe20000000f00 */
[----:B-1----:R-:W-:Y:S05]  /*18080*/  BRA `(.L_x_4013) ;  /* 0xffffe40000007947 */ /* 0x002fea000383ffff */
.L_x_3966:
[----:B---3--:R-:W-:Y:S01]  /*18090*/  IMAD.MOV.U32 R15, RZ, RZ, R4 ;  /* 0x000000ffff0f7224 */ /* 0x008fe200078e0004 */
[----:B------:R-:W-:Y:S01]  /*180a0*/  MOV R12, 0x2 ;  /* 0x00000002000c7802 */ /* 0x000fe20000000f00 */
[----:B------:R-:W-:Y:S01]  /*180b0*/  IMAD.MOV.U32 R13, RZ, RZ, 0x181f ;  /* 0x0000181fff0d7424 */ /* 0x000fe200078e00ff */
[----:B------:R-:W-:Y:S02]  /*180c0*/  MOV R0, 0x180e0 ;  /* 0x000180e000007802 */ /* 0x000fe40000000f00 */
[----:B-12-4-:R-:W-:Y:S05]  /*180d0*/  CALL.REL.NOINC `($__internal_83_$__cuda_sm70_shflsync_idx_p) ;  /* 0x0000076000007944 */ /* 0x016fea0003c00000 */
[----:B-12---:R-:W-:Y:S01]  /*180e0*/  MOV R15, R13 ;  /* 0x0000000d000f7202 */ /* 0x006fe20000000f00 */
[----:B------:R-:W-:Y:S05]  /*180f0*/  BRA `(.L_x_4014) ;  /* 0xffffe3b000007947 */ /* 0x000fea000383ffff */
.L_x_3969:
[----:B-1----:R-:W-:Y:S01]  /*18100*/  IMAD.MOV.U32 R15, RZ, RZ, R5 ;  /* 0x000000ffff0f7224 */ /* 0x002fe200078e0005 */
[----:B------:R-:W-:Y:S01]  /*18110*/  MOV R12, 0x3 ;  /* 0x00000003000c7802 */ /* 0x000fe20000000f00 */
[----:B------:R-:W-:Y:S01]  /*18120*/  IMAD.MOV.U32 R13, RZ, RZ, 0x181f ;  /* 0x0000181fff0d7424 */ /* 0x000fe200078e00ff */
[----:B------:R-:W-:-:S02]  /*18130*/  MOV R0, 0x18150 ;  /* 0x0001815000007802 */ /* 0x000fc40000000f00 */
[----:B--234-:R-:W-:Y:S05]  /*18140*/  CALL.REL.NOINC `($__internal_83_$__cuda_sm70_shflsync_idx_p) ;  /* 0x000006f000007944 */ /* 0x01cfea0003c00000 */
[----:B--2---:R-:W-:Y:S01]  /*18150*/  IMAD.MOV.U32 R5, RZ, RZ, R13 ;  /* 0x000000ffff057224 */ /* 0x004fe200078e000d */
[----:B-1----:R-:W-:Y:S01]  /*18160*/  MOV R12, 0x3 ;  /* 0x00000003000c7802 */ /* 0x002fe20000000f00 */
[----:B------:R-:W-:Y:S01]  /*18170*/  IMAD.MOV.U32 R15, RZ, RZ, R4 ;  /* 0x000000ffff0f7224 */ /* 0x000fe200078e0004 */
[----:B------:R-:W-:-:S02]  /*18180*/  MOV R13, 0x181f ;  /* 0x0000181f000d7802 */ /* 0x000fc40000000f00 */
[----:B------:R-:W-:Y:S02]  /*18190*/  MOV R0, 0x181b0 ;  /* 0x000181b000007802 */ /* 0x000fe40000000f00 */
[----:B------:R-:W-:Y:S05]  /*181a0*/  CALL.REL.NOINC `($__internal_83_$__cuda_sm70_shflsync_idx_p) ;  /* 0x0000069000007944 */ /* 0x000fea0003c00000 */
[----:B-12---:R-:W-:Y:S05]  /*181b0*/  BRA `(.L_x_4015) ;  /* 0xffffe43000007947 */ /* 0x006fea000383ffff */
.L_x_3971:
[----:B------:R-:W-:Y:S01]  /*181c0*/  IMAD.MOV.U32 R15, RZ, RZ, R2 ;  /* 0x000000ffff0f7224 */ /* 0x000fe200078e0002 */
[----:B------:R-:W-:Y:S01]  /*181d0*/  MOV R12, RZ ;  /* 0x000000ff000c7202 */ /* 0x000fe20000000f00 */
[----:B------:R-:W-:Y:S01]  /*181e0*/  IMAD.MOV.U32 R13, RZ, RZ, 0x1f ;  /* 0x0000001fff0d7424 */ /* 0x000fe200078e00ff */
[----:B------:R-:W-:Y:S02]  /*181f0*/  MOV R0, 0x18210 ;  /* 0x0001821000007802 */ /* 0x000fe40000000f00 */
[----:B------:R-:W-:Y:S05]  /*18200*/  CALL.REL.NOINC `($__internal_83_$__cuda_sm70_shflsync_idx_p) ;  /* 0x0000063000007944 */ /* 0x000fea0003c00000 */
[----:B--2---:R-:W-:Y:S01]  /*18210*/  MOV R3, R13 ;  /* 0x0000000d00037202 */ /* 0x004fe20000000f00 */
[----:B-1----:R-:W-:Y:S05]  /*18220*/  BRA `(.L_x_4016) ;  /* 0xffffe57000007947 */ /* 0x002fea000383ffff */
.L_x_3972:
[----:B------:R-:W-:Y:S01]  /*18230*/  IMAD.MOV.U32 R15, RZ, RZ, R2 ;  /* 0x000000ffff0f7224 */ /* 0x000fe200078e0002 */
[----:B------:R-:W-:Y:S01]  /*18240*/  MOV R12, 0x1 ;  /* 0x00000001000c7802 */ /* 0x000fe20000000f00 */
[----:B------:R-:W-:Y:S01]  /*18250*/  IMAD.MOV.U32 R13, RZ, RZ, 0x1f ;  /* 0x0000001fff0d7424 */ /* 0x000fe200078e00ff */
[----:B------:R-:W-:Y:S02]  /*18260*/  MOV R0, 0x18280 ;  /* 0x0001828000007802 */ /* 0x000fe40000000f00 */
[----:B-12---:R-:W-:Y:S05]  /*18270*/  CALL.REL.NOINC `($__internal_83_$__cuda_sm70_shflsync_idx_p) ;  /* 0x000005c000007944 */ /* 0x006fea0003c00000 */
[----:B--2---:R-:W-:Y:S01]  /*18280*/  MOV R2, R13 ;  /* 0x0000000d00027202 */ /* 0x004fe20000000f00 */
[----:B-1----:R-:W-:Y:S05]  /*18290*/  BRA `(.L_x_4017) ;  /* 0xffffe52000007947 */ /* 0x002fea000383ffff */
.L_x_3973:
[----:B------:R-:W-:Y:S02]  /*182a0*/  MOV R7, 0x1 ;  /* 0x0000000100077802 */ /* 0x000fe40000000f00 */
[----:B------:R-:W-:-:S02]  /*182b0*/  MOV R0, 0x182d0 ;  /* 0x000182d000007802 */ /* 0x000fc40000000f00 */
[----:B-12---:R-:W-:Y:S05]  /*182c0*/  CALL.REL.NOINC `($__internal_84_$__cuda_sm70_shflsync_up_p) ;  /* 0x000005c000007944 */ /* 0x006fea0003c00000 */
[----:B-12---:R-:W-:Y:S05]  /*182d0*/  BRA `(.L_x_4018) ;  /* 0xffffe60000007947 */ /* 0x006fea000383ffff */
.L_x_3974:
[----:B------:R-:W-:Y:S02]  /*182e0*/  MOV R7, 0x2 ;  /* 0x0000000200077802 */ /* 0x000fe40000000f00 */
[----:B------:R-:W-:-:S02]  /*182f0*/  MOV R0, 0x18310 ;  /* 0x0001831000007802 */ /* 0x000fc40000000f00 */
[----:B-12---:R-:W-:Y:S05]  /*18300*/  CALL.REL.NOINC `($__internal_84_$__cuda_sm70_shflsync_up_p) ;  /* 0x0000058000007944 */ /* 0x006fea0003c00000 */
        /* <DEDUP_REMOVED lines=23> */
.L_x_3978:
[----:B------:R-:W-:Y:S01]  /*18480*/  IMAD.MOV.U32 R9, RZ, RZ, R2 ;  /* 0x000000ffff097224 */ /* 0x000fe200078e0002 */
[----:B------:R-:W-:Y:S02]  /*18490*/  MOV R7, 0x1 ;  /* 0x0000000100077802 */ /* 0x000fe40000000f00 */
[----:B------:R-:W-:Y:S02]  /*184a0*/  MOV R0, 0x184c0 ;  /* 0x000184c000007802 */ /* 0x000fe40000000f00 */
[----:B------:R-:W-:Y:S05]  /*184b0*/  CALL.REL.NOINC `($__internal_84_$__cuda_sm70_shflsync_up_p) ;  /* 0x000003d000007944 */ /* 0x000fea0003c00000 */
[----:B-12---:R-:W-:Y:S05]  /*184c0*/  BRA `(.L_x_4020) ;  /* 0xffffe66000007947 */ /* 0x006fea000383ffff */
.L_x_3979:
[----:B------:R-:W-:Y:S01]  /*184d0*/  IMAD.MOV.U32 R9, RZ, RZ, R2 ;  /* 0x000000ffff097224 */ /* 0x000fe200078e0002 */
[----:B------:R-:W-:Y:S02]  /*184e0*/  MOV R7, 0x2 ;  /* 0x0000000200077802 */ /* 0x000fe40000000f00 */
[----:B------:R-:W-:Y:S02]  /*184f0*/  MOV R0, 0x18510 ;  /* 0x0001851000007802 */ /* 0x000fe40000000f00 */
[----:B------:R-:W-:Y:S05]  /*18500*/  CALL.REL.NOINC `($__internal_84_$__cuda_sm70_shflsync_up_p) ;  /* 0x0000038000007944 */ /* 0x000fea0003c00000 */
[----:B-12---:R-:W-:Y:S01]  /*18510*/  SEL R9, R7, RZ, P1 ;  /* 0x000000ff07097207 */ /* 0x006fe20000800000 */
[----:B------:R-:W-:Y:S01]  /*18520*/  IMAD.MOV.U32 R7, RZ, RZ, 0x4 ;  /* 0x00000004ff077424 */ /* 0x000fe200078e00ff */
[----:B------:R-:W-:-:S03]  /*18530*/  MOV R0, 0x18560 ;  /* 0x0001856000007802 */ /* 0x000fc60000000f00 */
[----:B------:R-:W-:Y:S02]  /*18540*/  IMAD.IADD R9, R2, 0x1, R9 ;  /* 0x0000000102097824 */ /* 0x000fe400078e0209 */
        /* <DEDUP_REMOVED lines=19> */
.L_x_3981:
[----:B------:R-:W-:Y:S02]  /*18680*/  SEL R2, RZ, 0x1, P0 ;  /* 0x00000001ff027807 */ /* 0x000fe40000000000 */
[----:B------:R-:W-:Y:S02]  /*18690*/  MOV R0, 0x186b0 ;  /* 0x000186b000007802 */ /* 0x000fe40000000f00 */
[----:B---3--:R-:W-:Y:S05]  /*186a0*/  CALL.REL.NOINC `($__internal_85_$__cuda_sm70_votesync_ballot) ;  /* 0x0000023000007944 */ /* 0x008fea0003c00000 */
[----:B------:R-:W-:Y:S05]  /*186b0*/  BRA `(.L_x_4022) ;  /* 0xffffe60000007947 */ /* 0x000fea000383ffff */
.L_x_3982:
[----:B------:R-:W-:Y:S01]  /*186c0*/  IMAD.MOV.U32 R15, RZ, RZ, R6 ;  /* 0x000000ffff0f7224 */ /* 0x000fe200078e0006 */
[----:B--2---:R-:W-:Y:S01]  /*186d0*/  MOV R12, R2 ;  /* 0x00000002000c7202 */ /* 0x004fe20000000f00 */
[----:B------:R-:W-:Y:S01]  /*186e0*/  IMAD.MOV.U32 R13, RZ, RZ, 0x1f ;  /* 0x0000001fff0d7424 */ /* 0x000fe200078e00ff */
[----:B------:R-:W-:Y:S02]  /*186f0*/  MOV R0, 0x18710 ;  /* 0x0001871000007802 */ /* 0x000fe40000000f00 */
[----:B-1-3--:R-:W-:Y:S05]  /*18700*/  CALL.REL.NOINC `($__internal_83_$__cuda_sm70_shflsync_idx_p) ;  /* 0x0000013000007944 */ /* 0x00afea0003c00000 */
[----:B--2---:R-:W-:Y:S01]  /*18710*/  IMAD.MOV.U32 R6, RZ, RZ, R13 ;  /* 0x000000ffff067224 */ /* 0x004fe200078e000d */
[----:B-1----:R-:W-:Y:S01]  /*18720*/  MOV R12, R2 ;  /* 0x00000002000c7202 */ /* 0x002fe20000000f00 */
[----:B------:R-:W-:Y:S01]  /*18730*/  IMAD.MOV.U32 R15, RZ, RZ, R5 ;  /* 0x000000ffff0f7224 */ /* 0x000fe200078e0005 */
[----:B------:R-:W-:Y:S02]  /*18740*/  MOV R13, 0x1f ;  /* 0x0000001f000d7802 */ /* 0x000fe40000000f00 */
[----:B------:R-:W-:-:S02]  /*18750*/  MOV R0, 0x18770 ;  /* 0x0001877000007802 */ /* 0x000fc40000000f00 */
[----:B------:R-:W-:Y:S05]  /*18760*/  CALL.REL.NOINC `($__internal_83_$__cuda_sm70_shflsync_idx_p) ;  /* 0x000000d000007944 */ /* 0x000fea0003c00000 */
[----:B--2---:R-:W-:Y:S01]  /*18770*/  MOV R5, R13 ;  /* 0x0000000d00057202 */ /* 0x004fe20000000f00 */
[----:B-1----:R-:W-:Y:S05]  /*18780*/  BRA `(.L_x_4023) ;  /* 0xffffe57000007947 */ /* 0x002fea000383ffff */
.L_x_3985:
[----:B------:R-:W-:Y:S01]  /*18790*/  IMAD.MOV.U32 R15, RZ, RZ, R9 ;  /* 0x000000ffff0f7224 */ /* 0x000fe200078e0009 */
[----:B------:R-:W-:-:S02]  /*187a0*/  MOV R13, 0x1f ;  /* 0x0000001f000d7802 */ /* 0x000fc40000000f00 */
[----:B------:R-:W-:Y:S02]  /*187b0*/  MOV R0, 0x187d0 ;  /* 0x000187d000007802 */ /* 0x000fe40000000f00 */
[----:B-1234-:R-:W-:Y:S05]  /*187c0*/  CALL.REL.NOINC `($__internal_83_$__cuda_sm70_shflsync_idx_p) ;  /* 0x0000007000007944 */ /* 0x01efea0003c00000 */
[----:B--2---:R-:W-:Y:S01]  /*187d0*/  MOV R19, R13 ;  /* 0x0000000d00137202 */ /* 0x004fe20000000f00 */
[----:B-1----:R-:W-:Y:S05]  /*187e0*/  BRA `(.L_x_3984) ;  /* 0xffffe57000007947 */ /* 0x002fea000383ffff */
        .weak           $__internal_82_$__cuda_sm70_shflsync_bfly_p
        .type           $__internal_82_$__cuda_sm70_shflsync_bfly_p,@function
        .size           $__internal_82_$__cuda_sm70_shflsync_bfly_p,($__internal_83_$__cuda_sm70_shflsync_idx_p - $__internal_82_$__cuda_sm70_shflsync_bfly_p)
$__internal_82_$__cuda_sm70_shflsync_bfly_p:
[----:B------:R-:W-:Y:S01]  /*187f0*/  MOV R14, R2 ;  /* 0x00000002000e7202 */ /* 0x000fe20000000f00 */
[----:B------:R-:W-:Y:S04]  /*18800*/  WARPSYNC R0 ;  /* 0x0000000000007348 */ /* 0x000fe80003800000 */
[----:B------:R-:W-:Y:S01]  /*18810*/  MOV R15, 0x0 ;  /* 0x00000000000f7802 */ /* 0x000fe20000000f00 */
[----:B------:R1:W2:Y:S03]  /*18820*/  SHFL.BFLY PT, R6, R231, R6, R5 ;  /* 0x0c000006e7067389 */ /* 0x0002a600000e0005 */
[----:B------:R-:W-:Y:S05]  /*18830*/  RET.REL.NODEC R14 `(_ZN7cutlass13device_kernelIN5flash19enable_sm80_to_sm89INS1_16FlashAttnFwdSm80INS1_25CollectiveMainloopFwdSm80ILi8ELi2ELb0EN4cute5tupleIJNS5_1CILi128EEENS7_ILi64EEENS7_ILi192EEEEEELi192ENS_10bfloat16_tEfNS_4arch4Sm80ELb0ELb0ELb0ELb1ELb0ELb1ELb1ELb1EEENS1_21CollectiveEpilogueFwdINS6_IJS8_SA_S9_EEENS6_IJNS7_ILi1EEESI_SI_EEESC_SE_Li256ELb1ELb1ELb1ELb0EEENS1_36VarlenDynamicPersistentTileSchedulerILi128ELi64ELi256ELi256ELb1ELb1ELb0ELb0ELb1ELb1EEEEEEEEEvNT_6ParamsE) ;  /* 0xfffe77c00e007950 */ /* 0x000fea0003c3ffff */
        .weak           $__internal_83_$__cuda_sm70_shflsync_idx_p
        .type           $__internal_83_$__cuda_sm70_shflsync_idx_p,@function
        .size           $__internal_83_$__cuda_sm70_shflsync_idx_p,($__internal_84_$__cuda_sm70_shflsync_up_p - $__internal_83_$__cuda_sm70_shflsync_idx_p)
$__internal_83_$__cuda_sm70_shflsync_idx_p:
[----:B------:R-:W-:Y:S01]  /*18840*/  MOV R16, R0 ;  /* 0x0000000000107202 */ /* 0x000fe20000000f00 */
[----:B------:R-:W-:Y:S04]  /*18850*/  WARPSYNC R204 ;  /* 0x000000cc00007348 */ /* 0x000fe80003800000 */
[----:B------:R-:W-:Y:S01]  /*18860*/  MOV R17, 0x0 ;  /* 0x0000000000117802 */ /* 0x000fe20000000f00 */
[----:B------:R1:W2:Y:S03]  /*18870*/  SHFL.IDX PT, R13, R15, R12, R13 ;  /* 0x0000000c0f0d7389 */ /* 0x0002a600000e000d */
[----:B------:R-:W-:Y:S05]  /*18880*/  RET.REL.NODEC R16 `(_ZN7cutlass13device_kernelIN5flash19enable_sm80_to_sm89INS1_16FlashAttnFwdSm80INS1_25CollectiveMainloopFwdSm80ILi8ELi2ELb0EN4cute5tupleIJNS5_1CILi128EEENS7_ILi64EEENS7_ILi192EEEEEELi192ENS_10bfloat16_tEfNS_4arch4Sm80ELb0ELb0ELb0ELb1ELb0ELb1ELb1ELb1EEENS1_21CollectiveEpilogueFwdINS6_IJS8_SA_S9_EEENS6_IJNS7_ILi1EEESI_SI_EEESC_SE_Li256ELb1ELb1ELb1ELb0EEENS1_36VarlenDynamicPersistentTileSchedulerILi128ELi64ELi256ELi256ELb1ELb1ELb0ELb0ELb1ELb1EEEEEEEEEvNT_6ParamsE) ;  /* 0xfffe777010007950 */ /* 0x000fea0003c3ffff */
        .weak           $__internal_84_$__cuda_sm70_shflsync_up_p
        .type           $__internal_84_$__cuda_sm70_shflsync_up_p,@function
        .size           $__internal_84_$__cuda_sm70_shflsync_up_p,($__internal_85_$__cuda_sm70_votesync_ballot - $__internal_84_$__cuda_sm70_shflsync_up_p)
$__internal_84_$__cuda_sm70_shflsync_up_p:
[----:B------:R-:W-:Y:S01]  /*18890*/  MOV R12, R0 ;  /* 0x00000000000c7202 */ /* 0x000fe20000000f00 */
[----:B------:R-:W-:Y:S04]  /*188a0*/  WARPSYNC R205 ;  /* 0x000000cd00007348 */ /* 0x000fe80003800000 */
[----:B------:R-:W-:Y:S01]  /*188b0*/  MOV R13, 0x0 ;  /* 0x00000000000d7802 */ /* 0x000fe20000000f00 */
[----:B------:R1:W2:Y:S03]  /*188c0*/  SHFL.UP PT, R7, R9, R7, R206 ;  /* 0x0400000709077389 */ /* 0x0002a600000e00ce */
[----:B------:R-:W-:Y:S05]  /*188d0*/  RET.REL.NODEC R12 `(_ZN7cutlass13device_kernelIN5flash19enable_sm80_to_sm89INS1_16FlashAttnFwdSm80INS1_25CollectiveMainloopFwdSm80ILi8ELi2ELb0EN4cute5tupleIJNS5_1CILi128EEENS7_ILi64EEENS7_ILi192EEEEEELi192ENS_10bfloat16_tEfNS_4arch4Sm80ELb0ELb0ELb0ELb1ELb0ELb1ELb1ELb1EEENS1_21CollectiveEpilogueFwdINS6_IJS8_SA_S9_EEENS6_IJNS7_ILi1EEESI_SI_EEESC_SE_Li256ELb1ELb1ELb1ELb0EEENS1_36VarlenDynamicPersistentTileSchedulerILi128ELi64ELi256ELi256ELb1ELb1ELb0ELb0ELb1ELb1EEEEEEEEEvNT_6ParamsE) ;  /* 0xfffe77200c007950 */ /* 0x000fea0003c3ffff */
        .weak           $__internal_85_$__cuda_sm70_votesync_ballot
        .type           $__internal_85_$__cuda_sm70_votesync_ballot,@function
        .size           $__internal_85_$__cuda_sm70_votesync_ballot,(.L_x_5031 - $__internal_85_$__cuda_sm70_votesync_ballot)
$__internal_85_$__cuda_sm70_votesync_ballot:
[----:B------:R-:W-:Y:S01]  /*188e0*/  ISETP.NE.U32.AND P0, PT, R2, 0x1, PT ;  /* 0x000000010200780c */ /* 0x000fe20003f05070 */
[----:B------:R-:W-:Y:S01]  /*188f0*/  IMAD.MOV.U32 R12, RZ, RZ, R0 ;  /* 0x000000ffff0c7224 */ /* 0x000fe200078e0000 */
[----:B------:R-:W-:Y:S04]  /*18900*/  WARPSYNC R199 ;  /* 0x000000c700007348 */ /* 0x000fe80003800000 */
[----:B------:R-:W-:-:S07]  /*18910*/  IMAD.MOV.U32 R13, RZ, RZ, 0x0 ;  /* 0x00000000ff0d7424 */ /* 0x000fce00078e00ff */
[----:B------:R-:W-:-:S04]  /*18920*/  VOTE.ANY R2, PT, !P0 ;  /* 0x0000000000027806 */ /* 0x000fc800040e0100 */
[----:B------:R-:W-:Y:S01]  /*18930*/  LOP3.LUT R7, R2, R199, RZ, 0xc0, !PT ;  /* 0x000000c702077212 */ /* 0x000fe200078ec0ff */
[----:B------:R-:W-:Y:S06]  /*18940*/  RET.REL.NODEC R12 `(_ZN7cutlass13device_kernelIN5flash19enable_sm80_to_sm89INS1_16FlashAttnFwdSm80INS1_25CollectiveMainloopFwdSm80ILi8ELi2ELb0EN4cute5tupleIJNS5_1CILi128EEENS7_ILi64EEENS7_ILi192EEEEEELi192ENS_10bfloat16_tEfNS_4arch4Sm80ELb0ELb0ELb0ELb1ELb0ELb1ELb1ELb1EEENS1_21CollectiveEpilogueFwdINS6_IJS8_SA_S9_EEENS6_IJNS7_ILi1EEESI_SI_EEESC_SE_Li256ELb1ELb1ELb1ELb0EEENS1_36VarlenDynamicPersistentTileSchedulerILi128ELi64ELi256ELi256ELb1ELb1ELb0ELb0ELb1ELb1EEEEEEEEEvNT_6ParamsE) ;  /* 0xfffe76b00c007950 */ /* 0x000fec0003c3ffff */
.L_x_4024:
        /* <DEDUP_REMOVED lines=11> */
.L_x_5031:


//--------------------- .text._ZN7cutlass13device_kernelIN5flash19enable_sm80_to_sm89INS1_16FlashAttnFwdSm80INS1_25CollectiveMainloopFwdSm80ILi8ELi2ELb0EN4cute5tupleIJNS5_1CILi128EEENS7_ILi64EEENS7_ILi192EEEEEELi192ENS_10bfloat16_tEfNS_4arch4Sm80ELb0ELb1ELb0ELb0ELb0ELb0ELb1ELb1EEENS1_21CollectiveEpilogueFwdINS6_IJS8_SA_S9_EEENS6_IJNS7_ILi1EEESI_SI_EEESC_SE_Li256ELb0ELb1ELb1ELb0EEENS1_19SingleTileSchedulerILb0ELb1ELb1ELi128EEEEEEEEEvNT_6ParamsE --------------------------
	.section	.text._ZN7cutlass13device_kernelIN5flash19enable_sm80_to_sm89INS1_16FlashAttnFwdSm80INS1_25CollectiveMainloopFwdSm80ILi8ELi2ELb0EN4cute5tupleIJNS5_1CILi128EEENS7_ILi64EEENS7_ILi192EEEEEELi192ENS_10bfloat16_tEfNS_4arch4Sm80ELb0ELb1ELb0ELb0ELb0ELb0ELb1ELb1EEENS1_21CollectiveEpilogueFwdINS6_IJS8_SA_S9_EEENS6_IJNS7_ILi1EEESI_SI_EEESC_SE_Li256ELb0ELb1ELb1ELb0EEENS1_19SingleTileSchedulerILb0ELb1ELb1ELi128EEEEEEEEEvNT_6ParamsE,"ax",@progbits
	.sectioninfo	@"SHI_REGISTERS=241"
	.align	128
.text._ZN7cutlass13device_kernelIN5flash19enable_sm80_to_sm89INS1_16FlashAttnFwdSm80INS1_25CollectiveMainloopFwdSm80ILi8ELi2ELb0EN4cute5tupleIJNS5_1CILi128EEENS7_ILi64EEENS7_ILi192EEEEEELi192ENS_10bfloat16_tEfNS_4arch4Sm80ELb0ELb1ELb0ELb0ELb0ELb0ELb1ELb1EEENS1_21CollectiveEpilogueFwdINS6_IJS8_SA_S9_EEENS6_IJNS7_ILi1EEESI_SI_EEESC_SE_Li256ELb0ELb1ELb1ELb0EEENS1_19SingleTileSchedulerILb0ELb1ELb1ELi128EEEEEEEEEvNT_6ParamsE:
        .type           _ZN7cutlass13device_kernelIN5flash19enable_sm80_to_sm89INS1_16FlashAttnFwdSm80INS1_25CollectiveMainloopFwdSm80ILi8ELi2ELb0EN4cute5tupleIJNS5_1CILi128EEENS7_ILi64EEENS7_ILi192EEEEEELi192ENS_10bfloat16_tEfNS_4arch4Sm80ELb0ELb1ELb0ELb0ELb0ELb0ELb1ELb1EEENS1_21CollectiveEpilogueFwdINS6_IJS8_SA_S9_EEENS6_IJNS7_ILi1EEESI_SI_EEESC_SE_Li256ELb0ELb1ELb1ELb0EEENS1_19SingleTileSchedulerILb0ELb1ELb1ELi128EEEEEEEEEvNT_6ParamsE,@function
        .size           _ZN7cutlass13device_kernelIN5flash19enable_sm80_to_sm89INS1_16FlashAttnFwdSm80INS1_25CollectiveMainloopFwdSm80ILi8ELi2ELb0EN4cute5tupleIJNS5_1CILi128EEENS7_ILi64EEENS7_ILi192EEEEEELi192ENS_10bfloat16_tEfNS_4arch4Sm80ELb0ELb1ELb0ELb0ELb0ELb0ELb1ELb1EEENS1_21CollectiveEpilogueFwdINS6_IJS8_SA_S9_EEENS6_IJNS7_ILi1EEESI_SI_EEESC_SE_Li256ELb0ELb1ELb1ELb0EEENS1_19SingleTileSchedulerILb0ELb1ELb1ELi128EEEEEEEEEvNT_6ParamsE,(.L_x_5036 - _ZN7cutlass13device_kernelIN5flash19enable_sm80_to_sm89INS1_16FlashAttnFwdSm80INS1_25CollectiveMainloopFwdSm80ILi8ELi2ELb0EN4cute5tupleIJNS5_1CILi128EEENS7_ILi64EEENS7_ILi192EEEEEELi192ENS_10bfloat16_tEfNS_4arch4Sm80ELb0ELb1ELb0ELb0ELb0ELb0ELb1ELb1EEENS1_21CollectiveEpilogueFwdINS6_IJS8_SA_S9_EEENS6_IJNS7_ILi1EEESI_SI_EEESC_SE_Li256ELb0ELb1ELb1ELb0EEENS1_19SingleTileSchedulerILb0ELb1ELb1ELi128EEEEEEEEEvNT_6ParamsE)
        .other          _ZN7cutlass13device_kernelIN5flash19enable_sm80_to_sm89INS1_16FlashAttnFwdSm80INS1_25CollectiveMainloopFwdSm80ILi8ELi2ELb0EN4cute5tupleIJNS5_1CILi128EEENS7_ILi64EEENS7_ILi192EEEEEELi192ENS_10bfloat16_tEfNS_4arch4Sm80ELb0ELb1ELb0ELb0ELb0ELb0ELb1ELb1EEENS1_21CollectiveEpilogueFwdINS6_IJS8_SA_S9_EEENS6_IJNS7_ILi1EEESI_SI_EEESC_SE_Li256ELb0ELb1ELb1ELb0EEENS1_19SingleTileSchedulerILb0ELb1ELb1ELi128EEEEEEEEEvNT_6ParamsE,@"STO_CUDA_ENTRY STV_DEFAULT"
_ZN7cutlass13device_kernelIN5flash19enable_sm80_to_sm89INS1_16FlashAttnFwdSm80INS1_25CollectiveMainloopFwdSm80ILi8ELi2ELb0EN4cute5tupleIJNS5_1CILi128EEENS7_ILi64EEENS7_ILi192EEEEEELi192ENS_10bfloat16_tEfNS_4arch4Sm80ELb0ELb1ELb0ELb0ELb0ELb0ELb1ELb1EEENS1_21CollectiveEpilogueFwdINS6_IJS8_SA_S9_EEENS6_IJNS7_ILi1EEESI_SI_EEESC_SE_Li256ELb0ELb1ELb1ELb0EEENS1_19SingleTileSchedulerILb0ELb1ELb1ELi128EEEEEEEEEvNT_6ParamsE:
        /* <DEDUP_REMOVED lines=17> */
.L_x_4025:
[----:B---3--:R-:W-:Y:S02]  /*0110*/  ULDC.64 UR4, c[0x0][0x550] ;  /* 0x0001540000047ab9 */ /* 0x008fe40000000a00 */
[----:B------:R-:W-:Y:S02]  /*0120*/  UISETP.NE.AND UP0, UPT, UR4, 0x1, UPT ;  /* 0x000000010400788c */ /* 0x000fe4000bf05270 */
[----:B------:R-:W-:-:S02]  /*0130*/  UIMAD.WIDE.U32 UR10, UR6, UR5, URZ ;  /* 0x00000005060a72a5 */ /* 0x000fc4000f8e003f */
[----:B------:R-:W-:Y:S02]  /*0140*/  ULDC UR4, c[0x0][0x558] ;  /* 0x0001560000047ab9 */ /* 0x000fe40000000800 */
[----:B------:R-:W-:-:S05]  /*0150*/  UMOV UR8, UR6 ;  /* 0x0000000600087c82 */ /* 0x000fca0008000000 */
[----:B------:R-:W-:-:S03]  /*0160*/  @UP0 USHF.R.U32.HI UR8, URZ, UR4, UR11 ;  /* 0x000000043f080299 */ /* 0x000fc6000801160b */
.L_x_4026:
        /* <DEDUP_REMOVED lines=35> */
.L_x_4028:
[----:B------:R-:W-:Y:S02]  /*03a0*/  ULDC UR4, c[0x0][0x32c] ;  /* 0x0000cb0000047ab9 */ /* 0x000fe40000000800 */
[----:B------:R-:W-:-:S03]  /*03b0*/  UISETP.NE.AND UP0, UPT, UR11, UR4, UPT ;  /* 0x000000040b00728c */ /* 0x000fc6000bf05270 */
[----:B------:R-:W-:Y:S02]  /*03c0*/  ULDC.64 UR4, c[0x0][0x330] ;  /* 0x0000cc0000047ab9 */ /* 0x000fe40000000a00 */
[----:B------:R-:W-:-:S06]  /*03d0*/  UIMAD.WIDE.U32 UR14, UR7, UR4, URZ ;  /* 0x00000004070e72a5 */ /* 0x000fcc000f8e003f */
[----:B------:R-:W-:Y:S02]  /*03e0*/  @UP0 USHF.R.U32.HI UR7, URZ, UR5, UR15 ;  /* 0x000000053f070299 */ /* 0x000fe4000801160f */
.L_x_4029:
[----:B------:R-:W-:Y:S02]  /*03f0*/  ULDC UR4, c[0x0][0x32c] ;  /* 0x0000cb0000047ab9 */ /* 0x000fe40000000800 */
[----:B------:R-:W-:-:S04]  /*0400*/  UIMAD UR4, UR7, UR4, UR4 ;  /* 0x00000004070472a4 */ /* 0x000fc8000f8e0204 */
[----:B------:R-:W-:-:S04]  /*0410*/  UISETP.LT.AND UP0, UPT, UR6, UR4, UPT ;  /* 0x000000040600728c */ /* 0x000fc8000bf01270 */
[----:B------:R-:W-:-:S03]  /*0420*/  USEL UR6, UR6, UR4, UP0 ;  /* 0x0000000406067287 */ /* 0x000fc60008000000 */
.L_x_4027:
        /* <DEDUP_REMOVED lines=34> */
.L_x_4031:
[----:B------:R-:W-:-:S04]  /*0650*/  MOV R2, c[0x0][0x32c] ;  /* 0x0000cb0000027a02 */ /* 0x000fc80000000f00 */
[----:B------:R-:W-:-:S13]  /*0660*/  ISETP.NE.AND P0, PT, R2, 0x1, PT ;  /* 0x000000010200780c */ /* 0x000fda0003f05270 */
[----:B------:R-:W-:-:S05]  /*0670*/  @P0 IMAD.HI.U32 R2, R4, c[0x0][0x330], RZ ;  /* 0x0000cc0004020a27 */ /* 0x000fca00078e00ff */
[----:B------:R-:W-:-:S05]  /*0680*/  @P0 SHF.R.U32.HI R4, RZ, c[0x0][0x334], R2 ;  /* 0x0000cd00ff040a19 */ /* 0x000fca0000011602 */
.L_x_4032:
[----:B------:R-:W-:-:S05]  /*0690*/  IMAD R4, R4, c[0x0][0x32c], RZ ;  /* 0x0000cb0004047a24 */ /* 0x000fca00078e02ff */
[----:B------:R-:W-:-:S04]  /*06a0*/  IMNMX R3, R3, R4, !PT ;  /* 0x0000000403037217 */ /* 0x000fc80007800200 */
.L_x_4030:
        /* <DEDUP_REMOVED lines=39> */
.L_x_4033:
        /* <DEDUP_REMOVED lines=169> */
[----:B------:R-:W-:-:S03]  /*13b0*/  IMAD.IADD R5, R15, 0x1, R7 ;  /* 0x000000010f057824 */ /* 0x000fc600078e0207 */
[----:B------:R-:W-:Y:S01]  /*13c0*/  LOP3.LUT R4, R4, 0xfffffe00, R13, 0xf8, !PT ;  /* 0xfffffe0004047812 */ /* 0x000fe200078ef80d */
[----:B------:R1:W3:Y:S01]  /*13d0*/  SHFL.IDX PT, R20, R10, RZ, 0x181f ;  /* 0x00181fff0a147589 */ /* 0x0002e200000e0000 */
[----:B------:R-:W-:Y:S02]  /*13e0*/  IADD3 R13, R18, 0x40, RZ ;  /* 0x00000040120d7810 */ /* 0x000fe40007ffe0ff */
        /* <DEDUP_REMOVED lines=50> */
.L_x_4036:
[----:B-1-34-:R-:W-:Y:S05]  /*1710*/  BSYNC B0 ;  /* 0x0000000000007941 */ /* 0x01afea0003800000 */
.L_x_4035:
        /* <DEDUP_REMOVED lines=23> */
.L_x_4038:
[----:B------:R-:W-:Y:S05]  /*1890*/  BSYNC B0 ;  /* 0x0000000000007941 */ /* 0x000fea0003800000 */
.L_x_4037:
        /* <DEDUP_REMOVED lines=23> */
.L_x_4040:
[----:B------:R-:W-:Y:S05]  /*1a10*/  BSYNC B0 ;  /* 0x0000000000007941 */ /* 0x000fea0003800000 */
.L_x_4039:
[----:B------:R-:W5:Y:S01]  /*1a20*/  SHFL.IDX PT, R14, R10, 0x3, 0x181f ;  /* 0x00781f000a0e7f89 */ /* 0x000f6200000e0000 */
[----:B------:R-:W-:Y:S01]  /*1a30*/  IADD3 R16, R16, 0x60, RZ ;  /* 0x0000006010107810 */ /* 0x000fe20007ffe0ff */
[----:B------:R-:W-:Y:S01]  /*1a40*/  IMAD.SHL.U32 R144, R194, 0x2, RZ ;  /* 0x00000002c2907824 */ /* 0x000fe200078e00ff */
[----:B------:R-:W-:Y:S01]  /*1a50*/  IADD3 R12, R132, -0x1, RZ ;  /* 0xffffffff840c7810 */ /* 0x000fe20007ffe0ff */
[----:B---3--:R-:W3:Y:S01]  /*1a60*/  SHFL.IDX PT, R15, R5, 0x3, 0x181f ;  /* 0x00781f00050f7f89 */ /* 0x008ee200000e0000 */
        /* <DEDUP_REMOVED lines=12> */
[----:B-----5:R-:W-:-:S04]  /*1b30*/  @!P5 LEA R16, P4, R8, R14, 0x1 ;  /* 0x0000000e0810d211 */ /* 0x020fc800078808ff */
[----:B---3--:R-:W-:Y:S02]  /*1b40*/  @!P5 LEA.HI.X R17, R8, R15, R19, 0x1, P4 ;  /* 0x0000000f0811d211 */ /* 0x008fe400020f0c13 */
        /* <DEDUP_REMOVED lines=16> */
[----:B----4-:R-:W-:Y:S01]  /*1c50*/  @!P5 IMAD.WIDE R20, R10, 0x2, R14 ;  /* 0x000000020a14d825 */ /* 0x010fe200078e020e */
        /* <DEDUP_REMOVED lines=8> */
[----:B---3--:R-:W-:Y:S01]  /*1ce0*/  IMAD R17, R145, R12, RZ ;  /* 0x0000000c91117224 */ /* 0x008fe200078e02ff */
[----:B------:R-:W-:Y:S01]  /*1cf0*/  SHF.L.U64.HI R192, R11, R190, c[0x0][0x1e4] ;  /* 0x000079000bc07619 */ /* 0x000fe200000102be */
[----:B------:R-:W-:-:S04]  /*1d00*/  IMAD.WIDE.U32 R14, R12, R147, R202 ;  /* 0x000000930c0e7225 */ /* 0x000fc800078e00ca */
[----:B------:R-:W-:Y:S02]  /*1d10*/  IMAD R17, R10, R147, R17 ;  /* 0x000000930a117224 */ /* 0x000fe400078e0211 */
[----:B------:R-:W-:Y:S02]  /*1d20*/  IMAD.MOV.U32 R11, RZ, RZ, c[0x0][0x208] ;  /* 0x00008200ff0b7624 */ /* 0x000fe400078e00ff */
[----:B------:R-:W-:Y:S02]  /*1d30*/  IMAD.IADD R17, R15, 0x1, R17 ;  /* 0x000000010f117824 */ /* 0x000fe400078e0211 */
[C---:B------:R-:W-:Y:S01]  /*1d40*/  IMAD.SHL.U32 R43, R11.reuse, 0x40, RZ ;  /* 0x000000400b2b7824 */ /* 0x040fe200078e00ff */
[C---:B------:R-:W-:Y:S01]  /*1d50*/  SHF.L.U64.HI R42, R11.reuse, R42, c[0x0][0x20c] ;  /* 0x000083000b2a7619 */ /* 0x040fe2000001022a */
[----:B------:R-:W-:Y:S01]  /*1d60*/  IMAD.SHL.U32 R191, R11, 0x20, RZ ;  /* 0x000000200bbf7824 */ /* 0x000fe200078e00ff */
[----:B------:R-:W-:Y:S01]  /*1d70*/  BAR.SYNC.DEFER_BLOCKING 0x0 ;  /* 0x0000000000007b1d */ /* 0x000fe20000010000 */
[----:B-1----:R-:W-:-:S02]  /*1d80*/  @P4 LEA R18, P5, R14, c[0x0][0x1c8], 0x1 ;  /* 0x000072000e124a11 */ /* 0x002fc400078a08ff */
[----:B------:R-:W-:Y:S01]  /*1d90*/  SHF.L.U64.HI R190, R11, R190, c[0x0][0x20c] ;  /* 0x000083000bbe7619 */ /* 0x000fe200000102be */
[----:B------:R-:W-:Y:S01]  /*1da0*/  IMAD.SHL.U32 R41, R191, 0x2, RZ ;  /* 0x00000002bf297824 */ /* 0x000fe200078e00ff */
[----:B------:R-:W-:Y:S02]  /*1db0*/  @P4 LEA.HI.X R19, R14, c[0x0][0x1cc], R17, 0x1, P5 ;  /* 0x000073000e134a11 */ /* 0x000fe400028f0c11 */
[----:B------:R-:W-:Y:S02]  /*1dc0*/  ISETP.GT.AND P5, PT, R9, 0x20, PT ;  /* 0x000000200900780c */ /* 0x000fe40003fa4270 */
[----:B------:R-:W-:Y:S01]  /*1dd0*/  SHF.L.U64.HI R40, R191, 0x1, R190 ;  /* 0x00000001bf287819 */ /* 0x000fe200000102be */
        /* <DEDUP_REMOVED lines=8> */
[----:B------:R-:W-:-:S04]  /*1e60*/  @P5 LEA R16, P4, R15, c[0x0][0x1c8], 0x1 ;  /* 0x000072000f105a11 */ /* 0x000fc800078808ff */
[----:B------:R-:W-:Y:S01]  /*1e70*/  @P5 LEA.HI.X R17, R15, c[0x0][0x1cc], R14, 0x1, P4 ;  /* 0x000073000f115a11 */ /* 0x000fe200020f0c0e */
[----:B------:R-:W-:Y:S01]  /*1e80*/  IMAD R14, R42, R12, RZ ;  /* 0x0000000c2a0e7224 */ /* 0x000fe200078e02ff */
[----:B------:R-:W-:-:S03]  /*1e90*/  ISETP.GT.AND P4, PT, R12, R189, PT ;  /* 0x000000bd0c00720c */ /* 0x000fc60003f84270 */
[-C--:B------:R-:W-:Y:S01]  /*1ea0*/  IMAD R10, R10, R43.reuse, R14 ;  /* 0x0000002b0a0a7224 */ /* 0x080fe200078e020e */
[----:B------:R3:W-:Y:S04]  /*1eb0*/  @P5 LDGSTS.E.BYPASS.LTC128B.128 [R144+0xd100], [R16.64], !P3 ;  /* 0x0d10000010905fae */ /* 0x0007e8000d901d4a */
[----:B------:R3:W-:Y:S04]  /*1ec0*/  @P5 LDGSTS.E.BYPASS.LTC128B.128 [R144+0xf100], [R16.64+0x80], !P2 ;  /* 0x0f10008010905fae */ /* 0x0007e8000d101d4a */
[----:B------:R3:W-:Y:S01]  /*1ed0*/  @P5 LDGSTS.E.BYPASS.LTC128B.128 [R144+0x11100], [R16.64+0x100], !P1 ;  /* 0x1110010010905fae */ /* 0x0007e2000c901d4a */
[----:B------:R-:W-:Y:S01]  /*1ee0*/  @P4 IADD3 R45, R132, -0x2, RZ ;  /* 0xfffffffe842d4810 */ /* 0x000fe20007ffe0ff */
[----:B-1----:R-:W-:Y:S01]  /*1ef0*/  IMAD.WIDE.U32 R18, R12, R43, R200 ;  /* 0x0000002b0c127225 */ /* 0x002fe200078e00c8 */
[----:B------:R-:W-:Y:S01]  /*1f00*/  @P4 IADD3 R12, R132, -0x2, RZ ;  /* 0xfffffffe840c4810 */ /* 0x000fe20007ffe0ff */
[----:B------:R-:W0:Y:S02]  /*1f10*/  LDGDEPBAR ;  /* 0x00000000000079af */ /* 0x000e240000000000 */
[----:B------:R-:W-:Y:S01]  /*1f20*/  IMAD.IADD R10, R19, 0x1, R10 ;  /* 0x00000001130a7824 */ /* 0x000fe200078e020a */
[----:B------:R-:W-:Y:S01]  /*1f30*/  LEA R14, P5, R18, c[0x0][0x1f8], 0x1 ;  /* 0x00007e00120e7a11 */ /* 0x000fe200078a08ff */
[----:B------:R-:W-:Y:S01]  /*1f40*/  @P4 IMAD R42, R42, R45, RZ ;  /* 0x0000002d2a2a4224 */ /* 0x000fe200078e02ff */
[----:B------:R-:W-:-:S02]  /*1f50*/  @P4 SHF.R.S32.HI R11, RZ, 0x1f, R12 ;  /* 0x0000001fff0b4819 */ /* 0x000fc4000001140c */
[----:B------:R-:W-:Y:S01]  /*1f60*/  LEA.HI.X R15, R18, c[0x0][0x1fc], R10, 0x1, P5 ;  /* 0x00007f00120f7a11 */ /* 0x000fe200028f0c0a */
[----:B------:R-:W-:Y:S01]  /*1f70*/  @P4 IMAD R10, R145, R12, RZ ;  /* 0x0000000c910a4224 */ /* 0x000fe200078e02ff */
[----:B------:R-:W-:-:S03]  /*1f80*/  IADD3 R18, P5, R41, R14, RZ ;  /* 0x0000000e29127210 */ /* 0x000fc60007fbe0ff */
[-C--:B------:R-:W-:Y:S02]  /*1f90*/  @P4 IMAD R10, R11, R147.reuse, R10 ;  /* 0x000000930b0a4224 */ /* 0x080fe400078e020a */
[----:B------:R-:W-:Y:S02]  /*1fa0*/  IMAD.X R19, R40, 0x1, R15, P5 ;  /* 0x0000000128137824 */ /* 0x000fe400028e060f */
[----:B---3--:R-:W-:-:S04]  /*1fb0*/  @P4 IMAD.WIDE.U32 R16, R12, R147, R202 ;  /* 0x000000930c104225 */ /* 0x008fc800078e00ca */
[----:B------:R-:W-:Y:S01]  /*1fc0*/  @P4 IMAD.IADD R10, R17, 0x1, R10 ;  /* 0x00000001110a4824 */ /* 0x000fe200078e020a */
[----:B--2---:R-:W-:-:S04]  /*1fd0*/  @P4 LEA R20, P5, R16, c[0x0][0x1c8], 0x1 ;  /* 0x0000720010144a11 */ /* 0x004fc800078a08ff */
        /* <DEDUP_REMOVED lines=8> */
[----:B------:R-:W-:-:S04]  /*2060*/  IMAD R0, R7, 0x400, R4 ;  /* 0x0000040007007824 */ /* 0x000fc800078e0204 */
[C---:B------:R-:W-:Y:S01]  /*2070*/  IMAD.SHL.U32 R56, R0.reuse, 0x2, RZ ;  /* 0x0000000200387824 */ /* 0x040fe200078e00ff */
[----:B------:R-:W-:Y:S02]  /*2080*/  LEA R186, R0, 0x18100, 0x1 ;  /* 0x0001810000ba7811 */ /* 0x000fe400078e08ff */
[----:B------:R-:W-:Y:S01]  /*2090*/  @P4 SHF.R.S32.HI R0, RZ, 0x1f, R45 ;  /* 0x0000001fff004819 */ /* 0x000fe2000001142d */
[-C--:B------:R-:W-:Y:S02]  /*20a0*/  @P4 IMAD.WIDE.U32 R44, R45, R43.reuse, R200 ;  /* 0x0000002b2d2c4225 */ /* 0x080fe400078e00c8 */
[----:B------:R1:W-:Y:S01]  /*20b0*/  LDGSTS.E.BYPASS.LTC128B.128 [R144+0x2100], [R14.64+0x80], !P5 ;  /* 0x021000800e907fae */ /* 0x0003e2000e901d4a */
[C---:B------:R-:W-:Y:S01]  /*20c0*/  ISETP.LT.OR P5, PT, R9.reuse, 0x1, P6 ;  /* 0x000000010900780c */ /* 0x040fe200037a1670 */
[----:B------:R-:W-:Y:S01]  /*20d0*/  IMAD.IADD R182, R186, 0x1, R183 ;  /* 0x00000001bab67824 */ /* 0x000fe200078e02b7 */
[----:B------:R-:W-:Y:S01]  /*20e0*/  ISETP.LT.OR P6, PT, R9, 0x21, P6 ;  /* 0x000000210900780c */ /* 0x000fe200037c1670 */
[----:B------:R-:W-:-:S02]  /*20f0*/  @P4 IMAD R43, R0, R43, R42 ;  /* 0x0000002b002b4224 */ /* 0x000fc400078e022a */
[----:B------:R-:W-:Y:S02]  /*2100*/  IMAD.MOV.U32 R0, RZ, RZ, 0x40 ;  /* 0x00000040ff007424 */ /* 0x000fe400078e00ff */
[----:B------:R-:W-:Y:S02]  /*2110*/  @P4 IMAD.IADD R43, R45, 0x1, R43 ;  /* 0x000000012d2b4824 */ /* 0x000fe400078e022b */
[C---:B------:R-:W-:Y:S01]  /*2120*/  IMAD R181, R3.reuse, 0x2, R186 ;  /* 0x0000000203b57824 */ /* 0x040fe200078e02ba */
[----:B------:R-:W-:Y:S01]  /*2130*/  SEL R188, R0, 0xffffffc0, !P0 ;  /* 0xffffffc000bc7807 */ /* 0x000fe20004000000 */
[----:B------:R-:W-:Y:S01]  /*2140*/  IMAD R180, R3, 0x2, R182 ;  /* 0x0000000203b47824 */ /* 0x000fe200078e02b6 */
[----:B------:R-:W-:Y:S01]  /*2150*/  PLOP3.LUT P0, PT, PT, PT, UP2, 0x80, 0x0 ;  /* 0x000000000000781c */ /* 0x000fe20003f0f028 */
[----:B------:R1:W-:Y:S01]  /*2160*/  LDGSTS.E.BYPASS.LTC128B.128 [R144+0x4100], [R14.64+0x100], !P5 ;  /* 0x041001000e907fae */ /* 0x0003e2000e901d4a */
[----:B------:R-:W-:Y:S01]  /*2170*/  ISETP.GE.AND P5, PT, R8, c[0x0][0x1d4], PT ;  /* 0x0000750008007a0c */ /* 0x000fe20003fa6270 */
[----:B------:R-:W-:-:S03]  /*2180*/  IMAD.IADD R2, R184, 0x1, R188 ;  /* 0x00000001b8027824 */ /* 0x000fc600078e02bc */
        /* <DEDUP_REMOVED lines=11> */
[----:B------:R3:W-:Y:S02]  /*2240*/  @P4 LDGSTS.E.BYPASS.LTC128B.128 [R144+0x14100], [R20.64+0x80], !P2 ;  /* 0x1410008014904fae */ /* 0x0007e4000d101d4a */
[----:B------:R-:W-:Y:S02]  /*2250*/  IMAD.IADD R0, R188, 0x1, R83 ;  /* 0x00000001bc007824 */ /* 0x000fe400078e0253 */
[----:B------:R3:W-:Y:S04]  /*2260*/  @P4 LDGSTS.E.BYPASS.LTC128B.128 [R144+0x16100], [R20.64+0x100], !P1 ;  /* 0x1610010014904fae */ /* 0x0007e8000c901d4a */
[----:B------:R4:W-:Y:S04]  /*2270*/  @P4 LDGSTS.E.BYPASS.LTC128B.128 [R144+0x13100], [R10.64], !P3 ;  /* 0x131000000a904fae */ /* 0x0009e8000d901d4a */
[----:B------:R4:W-:Y:S04]  /*2280*/  @P4 LDGSTS.E.BYPASS.LTC128B.128 [R144+0x15100], [R10.64+0x80], !P2 ;  /* 0x151000800a904fae */ /* 0x0009e8000d101d4a */
[----:B------:R4:W-:Y:S04]  /*2290*/  @P4 LDGSTS.E.BYPASS.LTC128B.128 [R144+0x17100], [R10.64+0x100], !P1 ;  /* 0x171001000a904fae */ /* 0x0009e8000c901d4a */
[----:B------:R-:W0:Y:S01]  /*22a0*/  LDGDEPBAR ;  /* 0x00000000000079af */ /* 0x000e220000000000 */
[----:B------:R-:W-:-:S04]  /*22b0*/  DEPBAR.LE SB0, 0x3 ;  /* 0x000080c00000791a */ /* 0x000fc80000000000 */
[----:B------:R-:W-:-:S04]  /*22c0*/  DEPBAR.LE SB0, 0x2 ;  /* 0x000080800000791a */ /* 0x000fc80000000000 */
[----:B------:R-:W-:Y:S06]  /*22d0*/  BAR.SYNC.DEFER_BLOCKING 0x0 ;  /* 0x0000000000007b1d */ /* 0x000fec0000010000 */
[----:B------:R-:W-:Y:S04]  /*22e0*/  LDSM.16.M88.4 R56, [R56+0x18100] ;  /* 0x018100003838783b */ /* 0x000fe80000000200 */
[----:B------:R-:W5:Y:S04]  /*22f0*/  LDSM.16.M88.4 R28, [R184+0xc100] ;  /* 0x00c10000b81c783b */ /* 0x000f680000000200 */
[----:B---3--:R-:W3:Y:S04]  /*2300*/  LDSM.16.M88.4 R20, [R184+0xc900] ;  /* 0x00c90000b814783b */ /* 0x008ee80000000200 */
[----:B------:R-:W2:Y:S04]  /*2310*/  LDSM.16.M88.4 R64, [R184+0xd100] ;  /* 0x00d10000b840783b */ /* 0x000ea80000000200 */
[----:B-1----:R-:W1:Y:S04]  /*2320*/  LDSM.16.M88.4 R12, [R184+0xd900] ;  /* 0x00d90000b80c783b */ /* 0x002e680000000200 */
[----:B------:R-:W-:Y:S04]  /*2330*/  LDSM.16.M88.4 R48, [R182] ;  /* 0x00000000b630783b */ /* 0x000fe80000000200 */
[----:B------:R-:W1:Y:S04]  /*2340*/  LDSM.16.M88.4 R36, [R83+0xc100] ;  /* 0x00c100005324783b */ /* 0x000e680000000200 */
[----:B----4-:R-:W4:Y:S04]  /*2350*/  LDSM.16.M88.4 R8, [R83+0xc900] ;  /* 0x00c900005308783b */ /* 0x010f280000000200 */
[----:B------:R-:W1:Y:S01]  /*2360*/  LDSM.16.M88.4 R52, [R83+0xd900] ;  /* 0x00d900005334783b */ /* 0x000e620000000200 */
[C---:B-----5:R-:W-:Y:S08]  /*2370*/  HMMA.16816.F32.BF16 R32, R56.reuse, R28, RZ ;  /* 0x0000001c3820723c */ /* 0x060ff000000418ff */
[C---:B------:R-:W-:Y:S08]  /*2380*/  HMMA.16816.F32.BF16 R28, R56.reuse, R30, RZ ;  /* 0x0000001e381c723c */ /* 0x040ff000000418ff */
[C---:B---3--:R-:W-:Y:S08]  /*2390*/  HMMA.16816.F32.BF16 R24, R56.reuse, R20, RZ ;  /* 0x000000143818723c */ /* 0x048ff000000418ff */
[C---:B------:R-:W-:Y:S08]  /*23a0*/  HMMA.16816.F32.BF16 R20, R56.reuse, R22, RZ ;  /* 0x000000163814723c */ /* 0x040ff000000418ff */
[C---:B--2---:R-:W-:Y:S08]  /*23b0*/  HMMA.16816.F32.BF16 R16, R56.reuse, R64, RZ ;  /* 0x000000403810723c */ /* 0x044ff000000418ff */
[C---:B------:R-:W-:Y:S08]  /*23c0*/  HMMA.16816.F32.BF16 R64, R56.reuse, R66, RZ ;  /* 0x000000423840723c */ /* 0x040ff000000418ff */
[----:B-1----:R-:W-:Y:S08]  /*23d0*/  HMMA.16816.F32.BF16 R60, R56, R12, RZ ;  /* 0x0000000c383c723c */ /* 0x002ff000000418ff */
[----:B------:R-:W-:Y:S07]  /*23e0*/  HMMA.16816.F32.BF16 R32, R48, R36, R32 ;  /* 0x000000243020723c */ /* 0x000fee0000041820 */
[C---:B------:R-:W-:Y:S01]  /*23f0*/  @P4 LEA R36, P5, R44.reuse, c[0x0][0x1f8], 0x1 ;  /* 0x00007e002c244a11 */ /* 0x040fe200078a08ff */
[----:B------:R-:W-:Y:S01]  /*2400*/  HMMA.16816.F32.BF16 R56, R56, R14, RZ ;  /* 0x0000000e3838723c */ /* 0x000fe200000418ff */
[----:B------:R-:W1:Y:S02]  /*2410*/  LDSM.16.M88.4 R12, [R83+0xd100] ;  /* 0x00d10000530c783b */ /* 0x000e640000000200 */
[----:B------:R-:W-:-:S05]  /*2420*/  @P4 LEA.HI.X R37, R44, c[0x0][0x1fc], R43, 0x1, P5 ;  /* 0x00007f002c254a11 */ /* 0x000fca00028f0c2b */
[C---:B------:R-:W-:Y:S01]  /*2430*/  HMMA.16816.F32.BF16 R28, R48.reuse, R38, R28 ;  /* 0x00000026301c723c */ /* 0x040fe2000004181c */
[----:B------:R-:W-:Y:S01]  /*2440*/  @!PT LDS RZ, [RZ] ;  /* 0x00000000fffff984 */ /* 0x000fe20000000800 */
[----:B------:R-:W-:Y:S01]  /*2450*/  @!PT LDS RZ, [RZ] ;  /* 0x00000000fffff984 */ /* 0x000fe20000000800 */
[----:B------:R-:W-:Y:S01]  /*2460*/  @!PT LDS RZ, [RZ] ;  /* 0x00000000fffff984 */ /* 0x000fe20000000800 */
[----:B------:R2:W-:Y:S04]  /*2470*/  @P4 LDGSTS.E.BYPASS.LTC128B.128 [R144+0x6100], [R36.64], !P3 ;  /* 0x0610000024904fae */ /* 0x0005e8000d901d4a */
[----:B------:R2:W-:Y:S02]  /*2480*/  @P4 LDGSTS.E.BYPASS.LTC128B.128 [R144+0x8100], [R36.64+0x80], !P2 ;  /* 0x0810008024904fae */ /* 0x0005e4000d101d4a */
[----:B------:R-:W-:Y:S01]  /*2490*/  @P4 IADD3 R38, P5, R41, R36, RZ ;  /* 0x0000002429264210 */ /* 0x000fe20007fbe0ff */
[----:B----4-:R-:W-:Y:S01]  /*24a0*/  HMMA.16816.F32.BF16 R24, R48, R8, R24 ;  /* 0x000000083018723c */ /* 0x010fe20000041818 */
[----:B------:R2:W-:Y:S03]  /*24b0*/  @P4 LDGSTS.E.BYPASS.LTC128B.128 [R144+0xa100], [R36.64+0x100], !P1 ;  /* 0x0a10010024904fae */ /* 0x0005e6000c901d4a */
[----:B------:R-:W-:-:S04]  /*24c0*/  @P4 IMAD.X R39, R40, 0x1, R37, P5 ;  /* 0x0000000128274824 */ /* 0x000fc800028e0625 */
[C---:B------:R-:W-:Y:S01]  /*24d0*/  HMMA.16816.F32.BF16 R20, R48.reuse, R10, R20 ;  /* 0x0000000a3014723c */ /* 0x040fe20000041814 */
[----:B------:R2:W-:Y:S04]  /*24e0*/  @P4 LDGSTS.E.BYPASS.LTC128B.128 [R144+0x7100], [R38.64], !P3 ;  /* 0x0710000026904fae */ /* 0x0005e8000d901d4a */
[----:B------:R2:W-:Y:S03]  /*24f0*/  @P4 LDGSTS.E.BYPASS.LTC128B.128 [R144+0x9100], [R38.64+0x80], !P2 ;  /* 0x0910008026904fae */ /* 0x0005e6000d101d4a */
[----:B------:R-:W-:Y:S01]  /*2500*/  HMMA.16816.F32.BF16 R60, R48, R52, R60 ;  /* 0x00000034303c723c */ /* 0x000fe2000004183c */
[----:B------:R2:W-:Y:S01]  /*2510*/  @P4 LDGSTS.E.BYPASS.LTC128B.128 [R144+0xb100], [R38.64+0x100], !P1 ;  /* 0x0b10010026904fae */ /* 0x0005e2000c901d4a */
[----:B------:R-:W-:-:S03]  /*2520*/  PLOP3.LUT P4, PT, PT, PT, UP2, 0x80, 0x0 ;  /* 0x000000000000781c */ /* 0x000fc60003f8f028 */
[----:B------:R-:W-:Y:S03]  /*2530*/  LDSM.16.M88.4 R8, [R181] ;  /* 0x00000000b508783b */ /* 0x000fe60000000200 */
[C---:B------:R-:W-:Y:S01]  /*2540*/  HMMA.16816.F32.BF16 R56, R48.reuse, R54, R56 ;  /* 0x000000363038723c */ /* 0x040fe20000041838 */
[----:B------:R-:W3:Y:S04]  /*2550*/  LDSM.16.M88.4 R44, [R2+0xc100] ;  /* 0x00c10000022c783b */ /* 0x000ee80000000200 */
[----:B------:R-:W4:Y:S03]  /*2560*/  LDSM.16.M88.4 R72, [R2+0xc900] ;  /* 0x00c900000248783b */ /* 0x000f260000000200 */
[C---:B-1----:R-:W-:Y:S01]  /*2570*/  HMMA.16816.F32.BF16 R16, R48.reuse, R12, R16 ;  /* 0x0000000c3010723c */ /* 0x042fe20000041810 */
[----:B------:R-:W1:Y:S04]  /*2580*/  LDSM.16.M88.4 R68, [R2+0xd100] ;  /* 0x00d100000244783b */ /* 0x000e680000000200 */
[----:B------:R-:W5:Y:S03]  /*2590*/  LDSM.16.M88.4 R40, [R2+0xd900] ;  /* 0x00d900000228783b */ /* 0x000f660000000200 */
[----:B------:R-:W-:Y:S01]  /*25a0*/  HMMA.16816.F32.BF16 R64, R48, R14, R64 ;  /* 0x0000000e3040723c */ /* 0x000fe20000041840 */
[----:B------:R-:W-:Y:S04]  /*25b0*/  LDSM.16.M88.4 R12, [R0+0xc100] ;  /* 0x00c10000000c783b */ /* 0x000fe80000000200 */
[----:B--2---:R-:W2:Y:S04]  /*25c0*/  LDSM.16.M88.4 R36, [R180] ;  /* 0x00000000b424783b */ /* 0x004ea80000000200 */
[----:B------:R-:W1:Y:S04]  /*25d0*/  LDSM.16.M88.4 R52, [R0+0xc900] ;  /* 0x00c900000034783b */ /* 0x000e680000000200 */
[----:B------:R-:W1:Y:S04]  /*25e0*/  LDSM.16.M88.4 R48, [R0+0xd100] ;  /* 0x00d100000030783b */ /* 0x000e680000000200 */
[----:B------:R-:W-:Y:S04]  /*25f0*/  LDSM.16.M88.4 R76, [R2+0xf100] ;  /* 0x00f10000024c783b */ /* 0x000fe80000000200 */
[----:B------:R-:W0:Y:S01]  /*2600*/  LDGDEPBAR ;  /* 0x00000000000079af */ /* 0x000e220000000000 */
[C---:B---3--:R-:W-:Y:S08]  /*2610*/  HMMA.16816.F32.BF16 R32, R8.reuse, R44, R32 ;  /* 0x0000002c0820723c */ /* 0x048ff00000041820 */
[C---:B------:R-:W-:Y:S01]  /*2620*/  HMMA.16816.F32.BF16 R28, R8.reuse, R46, R28 ;  /* 0x0000002e081c723c */ /* 0x040fe2000004181c */
[----:B------:R-:W3:Y:S07]  /*2630*/  LDSM.16.M88.4 R44, [R0+0xd900] ;  /* 0x00d90000002c783b */ /* 0x000eee0000000200 */
[C---:B----4-:R-:W-:Y:S08]  /*2640*/  HMMA.16816.F32.BF16 R24, R8.reuse, R72, R24 ;  /* 0x000000480818723c */ /* 0x050ff00000041818 */
[C---:B------:R-:W-:Y:S01]  /*2650*/  HMMA.16816.F32.BF16 R20, R8.reuse, R74, R20 ;  /* 0x0000004a0814723c */ /* 0x040fe20000041814 */
[----:B------:R-:W-:Y:S07]  /*2660*/  LDSM.16.M88.4 R72, [R184+0xe100] ;  /* 0x00e10000b848783b */ /* 0x000fee0000000200 */
[C---:B-1----:R-:W-:Y:S08]  /*2670*/  HMMA.16816.F32.BF16 R16, R8.reuse, R68, R16 ;  /* 0x000000440810723c */ /* 0x042ff00000041810 */
[C---:B------:R-:W-:Y:S01]  /*2680*/  HMMA.16816.F32.BF16 R64, R8.reuse, R70, R64 ;  /* 0x000000460840723c */ /* 0x040fe20000041840 */
[----:B------:R-:W-:Y:S07]  /*2690*/  LDSM.16.M88.4 R68, [R184+0xf900] ;  /* 0x00f90000b844783b */ /* 0x000fee0000000200 */
[C---:B-----5:R-:W-:Y:S08]  /*26a0*/  HMMA.16816.F32.BF16 R60, R8.reuse, R40, R60 ;  /* 0x00000028083c723c */ /* 0x060ff0000004183c */
[----:B------:R-:W-:Y:S01]  /*26b0*/  HMMA.16816.F32.BF16 R56, R8, R42, R56 ;  /* 0x0000002a0838723c */ /* 0x000fe20000041838 */
[----:B------:R-:W-:Y:S04]  /*26c0*/  LDSM.16.M88.4 R8, [R186+0x4000] ;  /* 0x00400000ba08783b */ /* 0x000fe80000000200 */
[----:B------:R-:W1:Y:S03]  /*26d0*/  LDSM.16.M88.4 R40, [R184+0xe900] ;  /* 0x00e90000b828783b */ /* 0x000e660000000200 */
[C---:B--2---:R-:W-:Y:S08]  /*26e0*/  HMMA.16816.F32.BF16 R32, R36.reuse, R12, R32 ;  /* 0x0000000c2420723c */ /* 0x044ff00000041820 */
        /* <DEDUP_REMOVED lines=10> */
[----:B------:R-:W3:Y:S04]  /*2790*/  LDSM.16.M88.4 R36, [R182+0x4000] ;  /* 0x00400000b624783b */ /* 0x000ee80000000200 */
[----:B------:R-:W4:Y:S03]  /*27a0*/  LDSM.16.M88.4 R44, [R83+0xf100] ;  /* 0x00f10000532c783b */ /* 0x000f260000000200 */
        /* <DEDUP_REMOVED lines=10> */
[----:B------:R-:W-:Y:S01]  /*2850*/  HMMA.16816.F32.BF16 R56, R8, R70, R56 ;  /* 0x000000460838723c */ /* 0x000fe20000041838 */
[----:B------:R-:W5:Y:S04]  /*2860*/  LDSM.16.M88.4 R8, [R2+0xe900] ;  /* 0x00e900000208783b */ /* 0x000f680000000200 */
[----:B------:R-:W1:Y:S03]  /*2870*/  LDSM.16.M88.4 R68, [R2+0xf900] ;  /* 0x00f900000244783b */ /* 0x000e660000000200 */
[C---:B---3--:R-:W-:Y:S08]  /*2880*/  HMMA.16816.F32.BF16 R32, R36.reuse, R52, R32 ;  /* 0x000000342420723c */ /* 0x048ff00000041820 */
[C---:B------:R-:W-:Y:S01]  /*2890*/  HMMA.16816.F32.BF16 R28, R36.reuse, R54, R28 ;  /* 0x00000036241c723c */ /* 0x040fe2000004181c */
[----:B------:R-:W-:Y:S07]  /*28a0*/  LDSM.16.M88.4 R52, [R180+0x4000] ;  /* 0x00400000b434783b */ /* 0x000fee0000000200 */
        /* <DEDUP_REMOVED lines=8> */
[----:B------:R-:W1:Y:S04]  /*2930*/  LDSM.16.M88.4 R40, [R0+0xf100] ;  /* 0x00f100000028783b */ /* 0x000e680000000200 */
[----:B------:R-:W1:Y:S03]  /*2940*/  LDSM.16.M88.4 R36, [R0+0xf900] ;  /* 0x00f900000024783b */ /* 0x000e660000000200 */
[C---:B--2---:R-:W-:Y:S08]  /*2950*/  HMMA.16816.F32.BF16 R32, R72.reuse, R12, R32 ;  /* 0x0000000c4820723c */ /* 0x044ff00000041820 */
[C---:B------:R-:W-:Y:S01]  /*2960*/  HMMA.16816.F32.BF16 R28, R72.reuse, R14, R28 ;  /* 0x0000000e481c723c */ /* 0x040fe2000004181c */
[----:B------:R-:W-:Y:S07]  /*2970*/  LDSM.16.M88.4 R12, [R186+0x8000] ;  /* 0x00800000ba0c783b */ /* 0x000fee0000000200 */
[C---:B-----5:R-:W-:Y:S08]  /*2980*/  HMMA.16816.F32.BF16 R24, R72.reuse, R8, R24 ;  /* 0x000000084818723c */ /* 0x060ff00000041818 */
[C---:B------:R-:W-:Y:S01]  /*2990*/  HMMA.16816.F32.BF16 R20, R72.reuse, R10, R20 ;  /* 0x0000000a4814723c */ /* 0x040fe20000041814 */
[----:B------:R-:W2:Y:S07]  /*29a0*/  LDSM.16.M88.4 R8, [R184+0x10100] ;  /* 0x01010000b808783b */ /* 0x000eae0000000200 */
[C---:B------:R-:W-:Y:S08]  /*29b0*/  HMMA.16816.F32.BF16 R16, R72.reuse, R76, R16 ;  /* 0x0000004c4810723c */ /* 0x040ff00000041810 */
[C---:B------:R-:W-:Y:S08]  /*29c0*/  HMMA.16816.F32.BF16 R64, R72.reuse, R78, R64 ;  /* 0x0000004e4840723c */ /* 0x040ff00000041840 */
[C---:B------:R-:W-:Y:S08]  /*29d0*/  HMMA.16816.F32.BF16 R60, R72.reuse, R68, R60 ;  /* 0x00000044483c723c */ /* 0x040ff0000004183c */
[----:B------:R-:W-:Y:S01]  /*29e0*/  HMMA.16816.F32.BF16 R68, R72, R70, R56 ;  /* 0x000000464844723c */ /* 0x000fe20000041838 */
[----:B------:R-:W5:Y:S04]  /*29f0*/  LDSM.16.M88.4 R56, [R184+0x10900] ;  /* 0x01090000b838783b */ /* 0x000f680000000200 */
[----:B------:R-:W2:Y:S03]  /*2a00*/  LDSM.16.M88.4 R72, [R184+0x11100] ;  /* 0x01110000b848783b */ /* 0x000ea60000000200 */
        /* <DEDUP_REMOVED lines=8> */
[----:B------:R-:W1:Y:S07]  /*2a90*/  LDSM.16.M88.4 R40, [R83+0x10100] ;  /* 0x010100005328783b */ /* 0x000e6e0000000200 */
[C---:B------:R-:W-:Y:S08]  /*2aa0*/  HMMA.16816.F32.BF16 R60, R52.reuse, R36, R60 ;  /* 0x00000024343c723c */ /* 0x040ff0000004183c */
[----:B------:R-:W-:Y:S01]  /*2ab0*/  HMMA.16816.F32.BF16 R68, R52, R38, R68 ;  /* 0x000000263444723c */ /* 0x000fe20000041844 */
[----:B------:R-:W4:Y:S04]  /*2ac0*/  LDSM.16.M88.4 R52, [R83+0x10900] ;  /* 0x010900005334783b */ /* 0x000f280000000200 */
[----:B------:R-:W1:Y:S03]  /*2ad0*/  LDSM.16.M88.4 R36, [R83+0x11100] ;  /* 0x011100005324783b */ /* 0x000e660000000200 */
[C---:B--2---:R-:W-:Y:S08]  /*2ae0*/  HMMA.16816.F32.BF16 R32, R12.reuse, R8, R32 ;  /* 0x000000080c20723c */ /* 0x044ff00000041820 */
[C---:B------:R-:W-:Y:S01]  /*2af0*/  HMMA.16816.F32.BF16 R28, R12.reuse, R10, R28 ;  /* 0x0000000a0c1c723c */ /* 0x040fe2000004181c */
[----:B------:R-:W2:Y:S07]  /*2b00*/  LDSM.16.M88.4 R8, [R83+0x11900] ;  /* 0x011900005308783b */ /* 0x000eae0000000200 */
[C---:B-----5:R-:W-:Y:S08]  /*2b10*/  HMMA.16816.F32.BF16 R24, R12.reuse, R56, R24 ;  /* 0x000000380c18723c */ /* 0x060ff00000041818 */
[C---:B------:R-:W-:Y:S01]  /*2b20*/  HMMA.16816.F32.BF16 R20, R12.reuse, R58, R20 ;  /* 0x0000003a0c14723c */ /* 0x040fe20000041814 */
[----:B------:R-:W-:Y:S07]  /*2b30*/  LDSM.16.M88.4 R56, [R180+0x8000] ;  /* 0x00800000b438783b */ /* 0x000fee0000000200 */
[C---:B------:R-:W-:Y:S08]  /*2b40*/  HMMA.16816.F32.BF16 R16, R12.reuse, R72, R16 ;  /* 0x000000480c10723c */ /* 0x040ff00000041810 */
[C---:B------:R-:W-:Y:S08]  /*2b50*/  HMMA.16816.F32.BF16 R64, R12.reuse, R74, R64 ;  /* 0x0000004a0c40723c */ /* 0x040ff00000041840 */
[C---:B---3--:R-:W-:Y:S08]  /*2b60*/  HMMA.16816.F32.BF16 R60, R12.reuse, R48, R60 ;  /* 0x000000300c3c723c */ /* 0x048ff0000004183c */
[----:B------:R-:W-:Y:S01]  /*2b70*/  HMMA.16816.F32.BF16 R68, R12, R50, R68 ;  /* 0x000000320c44723c */ /* 0x000fe20000041844 */
[----:B------:R-:W-:Y:S04]  /*2b80*/  LDSM.16.M88.4 R12, [R2+0x10100] ;  /* 0x01010000020c783b */ /* 0x000fe80000000200 */
[----:B------:R-:W-:Y:S03]  /*2b90*/  LDSM.16.M88.4 R48, [R2+0x11100] ;  /* 0x011100000230783b */ /* 0x000fe60000000200 */
[C---:B-1----:R-:W-:Y:S08]  /*2ba0*/  HMMA.16816.F32.BF16 R32, R44.reuse, R40, R32 ;  /* 0x000000282c20723c */ /* 0x042ff00000041820 */
[C---:B------:R-:W-:Y:S01]  /*2bb0*/  HMMA.16816.F32.BF16 R28, R44.reuse, R42, R28 ;  /* 0x0000002a2c1c723c */ /* 0x040fe2000004181c */
[----:B------:R-:W1:Y:S07]  /*2bc0*/  LDSM.16.M88.4 R40, [R181+0x8000] ;  /* 0x00800000b528783b */ /* 0x000e6e0000000200 */
[C---:B----4-:R-:W-:Y:S08]  /*2bd0*/  HMMA.16816.F32.BF16 R24, R44.reuse, R52, R24 ;  /* 0x000000342c18723c */ /* 0x050ff00000041818 */
[C---:B------:R-:W-:Y:S01]  /*2be0*/  HMMA.16816.F32.BF16 R20, R44.reuse, R54, R20 ;  /* 0x000000362c14723c */ /* 0x040fe20000041814 */
[----:B------:R-:W3:Y:S07]  /*2bf0*/  LDSM.16.M88.4 R52, [R2+0x10900] ;  /* 0x010900000234783b */ /* 0x000eee0000000200 */
[C---:B------:R-:W-:Y:S08]  /*2c00*/  HMMA.16816.F32.BF16 R16, R44.reuse, R36, R16 ;  /* 0x000000242c10723c */ /* 0x040ff00000041810 */
[C---:B------:R-:W-:Y:S01]  /*2c10*/  HMMA.16816.F32.BF16 R64, R44.reuse, R38, R64 ;  /* 0x000000262c40723c */ /* 0x040fe20000041840 */
[----:B------:R-:W4:Y:S07]  /*2c20*/  LDSM.16.M88.4 R36, [R2+0x11900] ;  /* 0x011900000224783b */ /* 0x000f2e0000000200 */
[C---:B--2---:R-:W-:Y:S01]  /*2c30*/  HMMA.16816.F32.BF16 R72, R44.reuse, R8, R60 ;  /* 0x000000082c48723c */ /* 0x044fe2000004183c */
[----:B------:R-:W-:Y:S07]  /*2c40*/  LDSM.16.M88.4 R60, [R0+0x10100] ;  /* 0x01010000003c783b */ /* 0x000fee0000000200 */
[----:B------:R-:W-:Y:S01]  /*2c50*/  HMMA.16816.F32.BF16 R68, R44, R10, R68 ;  /* 0x0000000a2c44723c */ /* 0x000fe20000041844 */
[----:B------:R-:W2:Y:S07]  /*2c60*/  LDSM.16.M88.4 R8, [R0+0x10900] ;  /* 0x010900000008783b */ /* 0x000eae0000000200 */
[C---:B-1----:R-:W-:Y:S08]  /*2c70*/  HMMA.16816.F32.BF16 R32, R40.reuse, R12, R32 ;  /* 0x0000000c2820723c */ /* 0x042ff00000041820 */
[C---:B------:R-:W-:Y:S01]  /*2c80*/  HMMA.16816.F32.BF16 R28, R40.reuse, R14, R28 ;  /* 0x0000000e281c723c */ /* 0x040fe2000004181c */
[----:B------:R-:W1:Y:S07]  /*2c90*/  LDSM.16.M88.4 R12, [R0+0x11100] ;  /* 0x01110000000c783b */ /* 0x000e6e0000000200 */
[C---:B---3--:R-:W-:Y:S08]  /*2ca0*/  HMMA.16816.F32.BF16 R24, R40.reuse, R52, R24 ;  /* 0x000000342818723c */ /* 0x048ff00000041818 */
[C---:B------:R-:W-:Y:S08]  /*2cb0*/  HMMA.16816.F32.BF16 R20, R40.reuse, R54, R20 ;  /* 0x000000362814723c */ /* 0x040ff00000041814 */
[C---:B------:R-:W-:Y:S08]  /*2cc0*/  HMMA.16816.F32.BF16 R16, R40.reuse, R48, R16 ;  /* 0x000000302810723c */ /* 0x040ff00000041810 */
[C---:B------:R-:W-:Y:S08]  /*2cd0*/  HMMA.16816.F32.BF16 R64, R40.reuse, R50, R64 ;  /* 0x000000322840723c */ /* 0x040ff00000041840 */
[C---:B----4-:R-:W-:Y:S07]  /*2ce0*/  HMMA.16816.F32.BF16 R72, R40.reuse, R36, R72 ;  /* 0x000000242848723c */ /* 0x050fee0000041848 */
[----:B------:R-:W-:Y:S01]  /*2cf0*/  LOP3.LUT R37, R80, 0xffffffe0, RZ, 0xc0, !PT ;  /* 0xffffffe050257812 */ /* 0x000fe200078ec0ff */
[----:B------:R-:W-:Y:S04]  /*2d00*/  HMMA.16816.F32.BF16 R68, R40, R38, R68 ;  /* 0x000000262844723c */ /* 0x000fe80000041844 */
[----:B------:R-:W-:-:S02]  /*2d10*/  IMAD.IADD R2, R6, 0x1, -R37 ;  /* 0x0000000106027824 */ /* 0x000fc400078e0a25 */
[----:B------:R3:W4:Y:S01]  /*2d20*/  LDSM.16.M88.4 R36, [R0+0x11900] ;  /* 0x011900000024783b */ /* 0x0007220000000200 */
[----:B------:R-:W-:Y:S01]  /*2d30*/  LEA.HI R41, R81, R6, RZ, 0x2 ;  /* 0x0000000651297211 */ /* 0x000fe200078f10ff */
[C---:B--2---:R-:W-:Y:S01]  /*2d40*/  HMMA.16816.F32.BF16 R24, R56.reuse, R8, R24 ;  /* 0x000000083818723c */ /* 0x044fe20000041818 */
[----:B------:R-:W-:Y:S02]  /*2d50*/  SHF.R.S32.HI R40, RZ, 0x1f, R7 ;  /* 0x0000001fff287819 */ /* 0x000fe40000011407 */
[----:B------:R-:W-:Y:S02]  /*2d60*/  LOP3.LUT R41, R41, 0xfffffffc, RZ, 0xc0, !PT ;  /* 0xfffffffc29297812 */ /* 0x000fe400078ec0ff */
[----:B------:R-:W-:Y:S02]  /*2d70*/  LEA.HI R40, R40, R7, RZ, 0x3 ;  /* 0x0000000728287211 */ /* 0x000fe400078f18ff */
[----:B------:R-:W-:Y:S01]  /*2d80*/  SHF.R.S32.HI R43, RZ, 0x1f, R2 ;  /* 0x0000001fff2b7819 */ /* 0x000fe20000011402 */
[----:B------:R-:W-:Y:S01]  /*2d90*/  IMAD.IADD R41, R6, 0x1, -R41 ;  /* 0x0000000106297824 */ /* 0x000fe200078e0a29 */
[----:B------:R-:W-:Y:S01]  /*2da0*/  LOP3.LUT R42, R40, 0xffffff8, RZ, 0xc0, !PT ;  /* 0x0ffffff8282a7812 */ /* 0x000fe200078ec0ff */
[----:B------:R-:W-:Y:S01]  /*2db0*/  HMMA.16816.F32.BF16 R32, R56, R60, R32 ;  /* 0x0000003c3820723c */ /* 0x000fe20000041820 */
[----:B------:R-:W-:-:S02]  /*2dc0*/  LEA.HI R6, R43, R2, RZ, 0x2 ;  /* 0x000000022b067211 */ /* 0x000fc400078f10ff */
[----:B------:R-:W-:Y:S01]  /*2dd0*/  LEA.HI R40, R41, R41, RZ, 0x1 ;  /* 0x0000002929287211 */ /* 0x000fe200078f08ff */
[----:B------:R-:W-:Y:S01]  /*2de0*/  IMAD.IADD R42, R7, 0x1, -R42 ;  /* 0x00000001072a7824 */ /* 0x000fe200078e0a2a */
[C---:B------:R-:W-:Y:S02]  /*2df0*/  LEA.HI.SX32 R195, R6.reuse, UR13, 0x1e ;  /* 0x0000000d06c37c11 */ /* 0x040fe4000f8ff2ff */
[----:B------:R-:W-:Y:S01]  /*2e00*/  LOP3.LUT R9, R6, 0x7ffffffc, RZ, 0xc0, !PT ;  /* 0x7ffffffc06097812 */ /* 0x000fe200078ec0ff */
[----:B------:R-:W-:Y:S02]  /*2e10*/  HMMA.16816.F32.BF16 R28, R56, R62, R28 ;  /* 0x0000003e381c723c */ /* 0x000fe4000004181c */
[----:B------:R-:W-:Y:S01]  /*2e20*/  IMAD R195, R42, 0x10, R195 ;  /* 0x000000102ac37824 */ /* 0x000fe200078e02c3 */
[----:B---3--:R-:W-:Y:S01]  /*2e30*/  LOP3.LUT R0, R40, 0x1ffffffe, RZ, 0xc0, !PT ;  /* 0x1ffffffe28007812 */ /* 0x008fe200078ec0ff */
[----:B------:R-:W-:Y:S01]  /*2e40*/  IMAD.IADD R204, R2, 0x1, -R9 ;  /* 0x0000000102cc7824 */ /* 0x000fe200078e0a09 */
[----:B------:R-:W-:-:S03]  /*2e50*/  IADD3 R9, -R5, c[0x0][0x1d0], R133 ;  /* 0x0000740005097a10 */ /* 0x000fc60007ffe185 */
[----:B------:R-:W-:Y:S01]  /*2e60*/  IMAD.IADD R0, R41, 0x1, -R0 ;  /* 0x0000000129007824 */ /* 0x000fe200078e0a00 */
[----:B------:R-:W-:Y:S01]  /*2e70*/  HMMA.16816.F32.BF16 R20, R56, R10, R20 ;  /* 0x0000000a3814723c */ /* 0x000fe20000041814 */
[----:B------:R-:W-:Y:S02]  /*2e80*/  IMAD.SHL.U32 R204, R204, 0x2, RZ ;  /* 0x00000002cccc7824 */ /* 0x000fe400078e00ff */
[----:B------:R-:W-:-:S03]  /*2e90*/  IMAD R195, R0, 0x8, R195 ;  /* 0x0000000800c37824 */ /* 0x000fc600078e02c3 */
[----:B------:R-:W-:Y:S01]  /*2ea0*/  IADD3 R6, R9, -c[0x0][0x168], -R204 ;  /* 0x80005a0009067a10 */ /* 0x000fe20007ffe8cc */
[----:B------:R-:W-:Y:S01]  /*2eb0*/  @P4 IMAD.HI.U32 R7, R195, c[0x0][0x2c8], RZ ;  /* 0x0000b200c3074a27 */ /* 0x000fe200078e00ff */
[----:B------:R-:W-:Y:S01]  /*2ec0*/  IADD3 R2, -R204, c[0x0][0x1d0], -R5 ;  /* 0x00007400cc027a10 */ /* 0x000fe20007ffe905 */
[C---:B-1----:R-:W-:Y:S01]  /*2ed0*/  HMMA.16816.F32.BF16 R16, R56.reuse, R12, R16 ;  /* 0x0000000c3810723c */ /* 0x042fe20000041810 */
[C---:B------:R-:W-:Y:S01]  /*2ee0*/  IADD3 R8, R6.reuse, c[0x0][0x328], RZ ;  /* 0x0000ca0006087a10 */ /* 0x040fe20007ffe0ff */
[----:B------:R-:W-:Y:S01]  /*2ef0*/  IMAD.MOV.U32 R0, RZ, RZ, R195 ;  /* 0x000000ffff007224 */ /* 0x000fe200078e00c3 */
[----:B------:R-:W-:Y:S02]  /*2f00*/  @P0 SHF.R.U32.HI R0, RZ, c[0x0][0x2cc], R7 ;  /* 0x0000b300ff000a19 */ /* 0x000fe40000011607 */
[----:B------:R-:W-:Y:S02]  /*2f10*/  PLOP3.LUT P0, PT, PT, PT, UP1, 0x40, 0x0 ;  /* 0x000000000000781c */ /* 0x000fe40003f0e818 */
[----:B------:R-:W-:Y:S01]  /*2f20*/  IADD3 R6, R6, UR6, RZ ;  /* 0x0000000606067c10 */ /* 0x000fe2000fffe0ff */
[----:B------:R-:W1:Y:S01]  /*2f30*/  SHFL.IDX PT, R7, R0, RZ, 0x1c1f ;  /* 0x001c1fff00077589 */ /* 0x000e6200000e0000 */
[C---:B------:R-:W-:Y:S08]  /*2f40*/  HMMA.16816.F32.BF16 R64, R56.reuse, R14, R64 ;  /* 0x0000000e3840723c */ /* 0x040ff00000041840 */
[C---:B----4-:R-:W-:Y:S08]  /*2f50*/  HMMA.16816.F32.BF16 R72, R56.reuse, R36, R72 ;  /* 0x000000243848723c */ /* 0x050ff00000041848 */
[----:B------:R-:W-:Y:S01]  /*2f60*/  HMMA.16816.F32.BF16 R68, R56, R38, R68 ;  /* 0x000000263844723c */ /* 0x000fe20000041844 */
[----:B-1----:R-:W-:-:S02]  /*2f70*/  IMAD.IADD R9, R8, 0x1, R7 ;  /* 0x0000000108097824 */ /* 0x002fc400078e0207 */
        /* <DEDUP_REMOVED lines=14> */
.L_x_4043:
[----:B------:R-:W-:-:S13]  /*3060*/  ISETP.NE.AND P0, PT, R133, c[0x0][0x32c], PT ;  /* 0x0000cb0085007a0c */ /* 0x000fda0003f05270 */
[----:B------:R-:W-:-:S05]  /*3070*/  @P0 IMAD.HI.U32 R7, R14, c[0x0][0x330], RZ ;  /* 0x0000cc000e070a27 */ /* 0x000fca00078e00ff */
[----:B------:R-:W-:Y:S02]  /*3080*/  @P0 SHF.R.U32.HI R14, RZ, c[0x0][0x334], R7 ;  /* 0x0000cd00ff0e0a19 */ /* 0x000fe40000011607 */
.L_x_4044:
[----:B------:R-:W-:Y:S05]  /*3090*/  BSYNC B0 ;  /* 0x0000000000007941 */ /* 0x000fea0003800000 */
.L_x_4042:
[----:B------:R-:W-:-:S04]  /*30a0*/  IMAD R9, R14, c[0x0][0x32c], -R5 ;  /* 0x0000cb000e097a24 */ /* 0x000fc800078e0a05 */
[----:B------:R-:W-:-:S05]  /*30b0*/  IMAD.IADD R9, R9, 0x1, -R204 ;  /* 0x0000000109097824 */ /* 0x000fca00078e0acc */
[----:B------:R-:W-:Y:S02]  /*30c0*/  IADD3 R7, R9, c[0x0][0x32c], RZ ;  /* 0x0000cb0009077a10 */ /* 0x000fe40007ffe0ff */
[----:B------:R-:W-:Y:S02]  /*30d0*/  IMNMX R10, R10, R9, !PT ;  /* 0x000000090a0a7217 */ /* 0x000fe40007800200 */
[----:B------:R-:W-:Y:S02]  /*30e0*/  IMNMX R12, R12, R7, PT ;  /* 0x000000070c0c7217 */ /* 0x000fe40003800200 */
.L_x_4041:
[----:B------:R-:W-:Y:S01]  /*30f0*/  ISETP.GT.AND P0, PT, R132, RZ, PT ;  /* 0x000000ff8400720c */ /* 0x000fe20003f04270 */
[----:B------:R-:W1:Y:S03]  /*3100*/  SHFL.IDX PT, R13, R0, 0x1, 0x1c1f ;  /* 0x003c1f00000d7f89 */ /* 0x000e6600000e0000 */
[C---:B------:R-:W-:Y:S02]  /*3110*/  ISETP.GT.AND P4, PT, R10.reuse, RZ, P0 ;  /* 0x000000ff0a00720c */ /* 0x040fe40000784270 */
[----:B------:R-:W-:-:S02]  /*3120*/  ISETP.GT.AND P5, PT, R10, 0x1, P0 ;  /* 0x000000010a00780c */ /* 0x000fc400007a4270 */
[C---:B------:R-:W-:Y:S02]  /*3130*/  ISETP.LT.OR P4, PT, R12.reuse, 0x1, P4 ;  /* 0x000000010c00780c */ /* 0x040fe40002781670 */
[----:B------:R-:W-:Y:S02]  /*3140*/  ISETP.LT.OR P5, PT, R12, 0x2, P5 ;  /* 0x000000020c00780c */ /* 0x000fe40002fa1670 */
[----:B------:R-:W-:Y:S02]  /*3150*/  FSEL R32, R32, -INF , !P4 ;  /* 0xff80000020207808 */ /* 0x000fe40006000000 */
[----:B------:R-:W-:Y:S02]  /*3160*/  ISETP.GT.AND P4, PT, R10, 0x8, P0 ;  /* 0x000000080a00780c */ /* 0x000fe40000784270 */
[----:B------:R-:W-:Y:S02]  /*3170*/  FSEL R33, R33, -INF , !P5 ;  /* 0xff80000021217808 */ /* 0x000fe40006800000 */
[----:B------:R-:W-:-:S02]  /*3180*/  ISETP.LT.OR P4, PT, R12, 0x9, P4 ;  /* 0x000000090c00780c */ /* 0x000fc40002781670 */
[----:B------:R-:W-:Y:S02]  /*3190*/  ISETP.GT.AND P5, PT, R10, 0x9, P0 ;  /* 0x000000090a00780c */ /* 0x000fe400007a4270 */
[----:B------:R-:W-:Y:S02]  /*31a0*/  FSEL R11, R28, -INF , !P4 ;  /* 0xff8000001c0b7808 */ /* 0x000fe40006000000 */
[----:B------:R-:W-:Y:S01]  /*31b0*/  ISETP.GT.AND P4, PT, R10, 0x10, P0 ;  /* 0x000000100a00780c */ /* 0x000fe20000784270 */
[--C-:B-1----:R-:W-:Y:S01]  /*31c0*/  IMAD.IADD R15, R8, 0x1, R13.reuse ;  /* 0x00000001080f7824 */ /* 0x102fe200078e020d */
[----:B------:R-:W-:Y:S01]  /*31d0*/  ISETP.LT.OR P5, PT, R12, 0xa, P5 ;  /* 0x0000000a0c00780c */ /* 0x000fe20002fa1670 */
[----:B------:R-:W-:Y:S01]  /*31e0*/  IMAD.IADD R0, R6, 0x1, R13 ;  /* 0x0000000106007824 */ /* 0x000fe200078e020d */
[----:B------:R-:W-:Y:S02]  /*31f0*/  ISETP.LT.OR P4, PT, R12, 0x11, P4 ;  /* 0x000000110c00780c */ /* 0x000fe40002781670 */
[----:B------:R-:W-:-:S02]  /*3200*/  FSEL R29, R29, -INF , !P5 ;  /* 0xff8000001d1d7808 */ /* 0x000fc40006800000 */
[----:B------:R-:W-:Y:S02]  /*3210*/  FSEL R9, R24, -INF , !P4 ;  /* 0xff80000018097808 */ /* 0x000fe40006000000 */
[C---:B------:R-:W-:Y:S02]  /*3220*/  ISETP.GT.AND P4, PT, R10.reuse, 0x18, P0 ;  /* 0x000000180a00780c */ /* 0x040fe40000784270 */
[----:B------:R-:W-:Y:S02]  /*3230*/  ISETP.GT.AND P5, PT, R10, 0x11, P0 ;  /* 0x000000110a00780c */ /* 0x000fe400007a4270 */
[C---:B------:R-:W-:Y:S02]  /*3240*/  ISETP.LT.OR P4, PT, R12.reuse, 0x19, P4 ;  /* 0x000000190c00780c */ /* 0x040fe40002781670 */
[----:B------:R-:W-:Y:S02]  /*3250*/  ISETP.LT.OR P5, PT, R12, 0x12, P5 ;  /* 0x000000120c00780c */ /* 0x000fe40002fa1670 */
[----:B------:R-:W-:-:S02]  /*3260*/  FSEL R7, R20, -INF , !P4 ;  /* 0xff80000014077808 */ /* 0x000fc40006000000 */
[----:B------:R-:W-:Y:S02]  /*3270*/  ISETP.GT.AND P4, PT, R10, 0x20, P0 ;  /* 0x000000200a00780c */ /* 0x000fe40000784270 */
[----:B------:R-:W-:Y:S02]  /*3280*/  FSEL R25, R25, -INF , !P5 ;  /* 0xff80000019197808 */ /* 0x000fe40006800000 */
[----:B------:R-:W-:Y:S02]  /*3290*/  ISETP.LT.OR P4, PT, R12, 0x21, P4 ;  /* 0x000000210c00780c */ /* 0x000fe40002781670 */
[----:B------:R-:W-:Y:S02]  /*32a0*/  ISETP.GT.AND P5, PT, R10, 0x19, P0 ;  /* 0x000000190a00780c */ /* 0x000fe400007a4270 */
[----:B------:R-:W-:Y:S02]  /*32b0*/  FSEL R171, R16, -INF , !P4 ;  /* 0xff80000010ab7808 */ /* 0x000fe40006000000 */
[----:B------:R-:W-:-:S02]  /*32c0*/  ISETP.GT.AND P4, PT, R10, 0x28, P0 ;  /* 0x000000280a00780c */ /* 0x000fc40000784270 */
[C---:B------:R-:W-:Y:S02]  /*32d0*/  ISETP.LT.OR P5, PT, R12.reuse, 0x1a, P5 ;  /* 0x0000001a0c00780c */ /* 0x040fe40002fa1670 */
[----:B------:R-:W-:Y:S02]  /*32e0*/  ISETP.LT.OR P4, PT, R12, 0x29, P4 ;  /* 0x000000290c00780c */ /* 0x000fe40002781670 */
[----:B------:R-:W-:Y:S02]  /*32f0*/  FSEL R21, R21, -INF , !P5 ;  /* 0xff80000015157808 */ /* 0x000fe40006800000 */
        /* <DEDUP_REMOVED lines=14> */
[----:B------:R-:W-:-:S02]  /*33e0*/  PLOP3.LUT P4, PT, PT, PT, UP1, 0x40, 0x0 ;  /* 0x000000000000781c */ /* 0x000fc40003f8e818 */
[----:B------:R-:W-:Y:S02]  /*33f0*/  ISETP.LT.OR P5, PT, R12, 0x32, P5 ;  /* 0x000000320c00780c */ /* 0x000fe40002fa1670 */
[----:B------:R-:W-:Y:S02]  /*3400*/  IMNMX R2, R15, R2, PT ;  /* 0x000000020f027217 */ /* 0x000fe40003800200 */
[----:B------:R-:W-:Y:S02]  /*3410*/  FSEL R173, R73, -INF , !P5 ;  /* 0xff80000049ad7808 */ /* 0x000fe40006800000 */
[----:B------:R-:W-:-:S04]  /*3420*/  ISETP.GT.AND P5, PT, R10, 0x39, P0 ;  /* 0x000000390a00780c */ /* 0x000fc800007a4270 */
[----:B------:R-:W-:-:S04]  /*3430*/  ISETP.LT.OR P5, PT, R12, 0x3a, P5 ;  /* 0x0000003a0c00780c */ /* 0x000fc80002fa1670 */
[----:B------:R-:W-:Y:S01]  /*3440*/  FSEL R141, R69, -INF , !P5 ;  /* 0xff800000458d7808 */ /* 0x000fe20006800000 */
        /* <DEDUP_REMOVED lines=12> */
.L_x_4047:
[----:B------:R-:W-:-:S13]  /*3510*/  ISETP.NE.AND P4, PT, R133, c[0x0][0x32c], PT ;  /* 0x0000cb0085007a0c */ /* 0x000fda0003f85270 */
[----:B------:R-:W-:-:S05]  /*3520*/  @P4 IMAD.HI.U32 R6, R8, c[0x0][0x330], RZ ;  /* 0x0000cc0008064a27 */ /* 0x000fca00078e00ff */
[----:B------:R-:W-:Y:S02]  /*3530*/  @P4 SHF.R.U32.HI R8, RZ, c[0x0][0x334], R6 ;  /* 0x0000cd00ff084a19 */ /* 0x000fe40000011606 */
.L_x_4048:
[----:B------:R-:W-:Y:S05]  /*3540*/  BSYNC B0 ;  /* 0x0000000000007941 */ /* 0x000fea0003800000 */
.L_x_4046:
[----:B------:R-:W-:-:S04]  /*3550*/  IMAD R13, R8, c[0x0][0x32c], -R5 ;  /* 0x0000cb00080d7a24 */ /* 0x000fc800078e0a05 */
[----:B------:R-:W-:-:S05]  /*3560*/  IMAD.IADD R13, R13, 0x1, -R204 ;  /* 0x000000010d0d7824 */ /* 0x000fca00078e0acc */
[----:B------:R-:W-:Y:S02]  /*3570*/  IADD3 R5, R13, c[0x0][0x32c], RZ ;  /* 0x0000cb000d057a10 */ /* 0x000fe40007ffe0ff */
[----:B------:R-:W-:Y:S02]  /*3580*/  IMNMX R0, R0, R13, !PT ;  /* 0x0000000d00007217 */ /* 0x000fe40007800200 */
[----:B------:R-:W-:Y:S02]  /*3590*/  IMNMX R2, R2, R5, PT ;  /* 0x0000000502027217 */ /* 0x000fe40003800200 */
.L_x_4045:
[----:B------:R-:W-:Y:S01]  /*35a0*/  ISETP.GT.AND P5, PT, R0, 0x8, P0 ;  /* 0x000000080000780c */ /* 0x000fe200007a4270 */
[----:B------:R-:W-:-:S04]  /*35b0*/  DEPBAR.LE SB0, 0x2 ;  /* 0x000080800000791a */ /* 0x000fc80000000000 */
[----:B------:R-:W-:Y:S01]  /*35c0*/  BAR.SYNC.DEFER_BLOCKING 0x0 ;  /* 0x0000000000007b1d */ /* 0x000fe20000010000 */
[----:B------:R-:W-:Y:S01]  /*35d0*/  ISETP.LT.OR P5, PT, R2, 0x9, P5 ;  /* 0x000000090200780c */ /* 0x000fe20002fa1670 */
[----:B------:R-:W-:Y:S01]  /*35e0*/  IMAD.SHL.U32 R135, R4, 0x2, RZ ;  /* 0x0000000204877824 */ /* 0x000fe200078e00ff */
[----:B------:R-:W-:Y:S02]  /*35f0*/  ISETP.GT.AND P4, PT, R0, 0x1, P0 ;  /* 0x000000010000780c */ /* 0x000fe40000784270 */
[----:B------:R-:W-:Y:S01]  /*3600*/  FSEL R30, R30, -INF , !P5 ;  /* 0xff8000001e1e7808 */ /* 0x000fe20006800000 */
[--C-:B------:R-:W-:Y:S01]  /*3610*/  IMAD.IADD R172, R183, 0x1, R135.reuse ;  /* 0x00000001b7ac7824 */ /* 0x100fe200078e0287 */
[----:B------:R-:W-:Y:S01]  /*3620*/  ISETP.GT.AND P5, PT, R0, 0x10, P0 ;  /* 0x000000100000780c */ /* 0x000fe200007a4270 */
[C---:B------:R-:W-:Y:S01]  /*3630*/  IMAD R134, R3.reuse, 0x2, R135 ;  /* 0x0000000203867824 */ /* 0x040fe200078e0287 */
[C---:B------:R-:W-:Y:S01]  /*3640*/  ISETP.LT.OR P4, PT, R2.reuse, 0x2, P4 ;  /* 0x000000020200780c */ /* 0x040fe20002781670 */
[----:B------:R-:W-:Y:S01]  /*3650*/  IMAD R3, R3, 0x2, R172 ;  /* 0x0000000203037824 */ /* 0x000fe200078e02ac */
[----:B------:R-:W-:Y:S01]  /*3660*/  ISETP.LT.OR P5, PT, R2, 0x11, P5 ;  /* 0x000000110200780c */ /* 0x000fe20002fa1670 */
[----:B------:R-:W-:Y:S01]  /*3670*/  IMAD.IADD R160, R183, 0x1, R134 ;  /* 0x00000001b7a07824 */ /* 0x000fe200078e0286 */
[----:B------:R-:W-:Y:S01]  /*3680*/  FSEL R14, R35, -INF , !P4 ;  /* 0xff800000230e7808 */ /* 0x000fe20006000000 */
[----:B------:R-:W-:Y:S01]  /*3690*/  ULDC.64 UR4, c[0x0][0x2c8] ;  /* 0x0000b20000047ab9 */ /* 0x000fe20000000a00 */
[----:B------:R-:W-:Y:S01]  /*36a0*/  ISETP.GT.AND P4, PT, R0, 0x9, P0 ;  /* 0x000000090000780c */ /* 0x000fe20000784270 */
[----:B------:R-:W-:Y:S01]  /*36b0*/  UIMAD.WIDE.U32 UR14, UR13, UR4, URZ ;  /* 0x000000040d0e72a5 */ /* 0x000fe2000f8e003f */
[----:B------:R-:W-:-:S02]  /*36c0*/  FMNMX.FTZ R8, R32, R33, !PT ;  /* 0x0000002120087209 */ /* 0x000fc40007810000 */
[----:B------:R-:W-:Y:S01]  /*36d0*/  FSEL R26, R26, -INF , !P5 ;  /* 0xff8000001a1a7808 */ /* 0x000fe20006800000 */
[----:B------:R-:W-:Y:S01]  /*36e0*/  ULDC UR4, c[0x0][0x328] ;  /* 0x0000ca0000047ab9 */ /* 0x000fe20000000800 */
[----:B------:R-:W-:Y:S02]  /*36f0*/  ISETP.GT.AND P5, PT, R0, RZ, P0 ;  /* 0x000000ff0000720c */ /* 0x000fe400007a4270 */
[C---:B------:R-:W-:Y:S01]  /*3700*/  ISETP.LT.OR P4, PT, R2.reuse, 0xa, P4 ;  /* 0x0000000a0200780c */ /* 0x040fe20002781670 */
[----:B------:R-:W-:Y:S01]  /*3710*/  LDSM.16.MT88.4 R40, [R135+0x2100] ;  /* 0x002100008728783b */ /* 0x000fe20000004200 */
[----:B------:R-:W-:Y:S01]  /*3720*/  FMNMX.FTZ R8, R11, R8, !PT ;  /* 0x000000080b087209 */ /* 0x000fe20007810000 */
[----:B------:R-:W-:Y:S01]  /*3730*/  @UP2 UMOV UR7, UR15 ;  /* 0x0000000f00072c82 */ /* 0x000fe20008000000 */
[----:B------:R-:W-:Y:S01]  /*3740*/  ISETP.LT.OR P5, PT, R2, 0x1, P5 ;  /* 0x000000010200780c */ /* 0x000fe20002fa1670 */
[----:B------:R-:W-:Y:S01]  /*3750*/  LDSM.16.MT88.4 R124, [R135+0x100] ;  /* 0x00010000877c783b */ /* 0x000fe20000004200 */
[----:B------:R-:W-:Y:S01]  /*3760*/  FSEL R6, R31, -INF , !P4 ;  /* 0xff8000001f067808 */ /* 0x000fe20006000000 */
[----:B------:R-:W-:Y:S01]  /*3770*/  @UP2 USHF.R.U32.HI UR13, URZ, UR5, UR7 ;  /* 0x000000053f0d2299 */ /* 0x000fe20008011607 */
[----:B------:R-:W-:Y:S01]  /*3780*/  FMNMX.FTZ R8, R29, R8, !PT ;  /* 0x000000081d087209 */ /* 0x000fe20007810000 */
[----:B------:R-:W-:Y:S01]  /*3790*/  LDSM.16.MT88.4 R104, [R172+0x100] ;  /* 0x00010000ac68783b */ /* 0x000fe20000004200 */
[----:B------:R-:W-:Y:S01]  /*37a0*/  ISETP.GT.AND P4, PT, R0, 0x11, P0 ;  /* 0x000000110000780c */ /* 0x000fe20000784270 */
[----:B------:R-:W-:Y:S01]  /*37b0*/  UIADD3 UR12, UR12, UR13, URZ ;  /* 0x0000000d0c0c7290 */ /* 0x000fe2000fffe03f */
[----:B------:R-:W-:Y:S01]  /*37c0*/  FSEL R34, R34, -INF , !P5 ;  /* 0xff80000022227808 */ /* 0x000fe20006800000 */
[----:B------:R-:W-:Y:S01]  /*37d0*/  LDSM.16.MT88.4 R112, [R134+0x100] ;  /* 0x000100008670783b */ /* 0x000fe20000004200 */
[----:B------:R-:W-:Y:S01]  /*37e0*/  FMNMX.FTZ R8, R9, R8, !PT ;  /* 0x0000000809087209 */ /* 0x000fe20007810000 */
[----:B------:R-:W-:Y:S01]  /*37f0*/  UIADD3 UR4, UR12, UR4, URZ ;  /* 0x000000040c047290 */ /* 0x000fe2000fffe03f */
[----:B------:R-:W-:Y:S01]  /*3800*/  ISETP.LT.OR P4, PT, R2, 0x12, P4 ;  /* 0x000000120200780c */ /* 0x000fe20002781670 */
[----:B------:R-:W-:Y:S01]  /*3810*/  LDSM.16.MT88.4 R120, [R3+0x100] ;  /* 0x000100000378783b */ /* 0x000fe20000004200 */
[----:B------:R-:W-:-:S02]  /*3820*/  FMNMX.FTZ R5, R34, R14, !PT ;  /* 0x0000000e22057209 */ /* 0x000fc40007810000 */
[----:B------:R-:W-:Y:S01]  /*3830*/  FMNMX.FTZ R8, R25, R8, !PT ;  /* 0x0000000819087209 */ /* 0x000fe20007810000 */
[----:B------:R-:W-:Y:S01]  /*3840*/  LDSM.16.MT88.4 R48, [R172+0x2100] ;  /* 0x00210000ac30783b */ /* 0x000fe20000004200 */
[----:B------:R-:W-:Y:S02]  /*3850*/  FSEL R12, R27, -INF , !P4 ;  /* 0xff8000001b0c7808 */ /* 0x000fe40006000000 */
[----:B------:R-:W-:Y:S01]  /*3860*/  ISETP.GT.AND P4, PT, R0, 0x19, P0 ;  /* 0x000000190000780c */ /* 0x000fe20000784270 */
[----:B------:R-:W-:Y:S01]  /*3870*/  LDSM.16.MT88.4 R56, [R134+0x2100] ;  /* 0x002100008638783b */ /* 0x000fe20000004200 */
[----:B------:R-:W-:Y:S02]  /*3880*/  FMNMX.FTZ R5, R30, R5, !PT ;  /* 0x000000051e057209 */ /* 0x000fe40007810000 */
[----:B------:R-:W-:Y:S01]  /*3890*/  FMNMX.FTZ R8, R7, R8, !PT ;  /* 0x0000000807087209 */ /* 0x000fe20007810000 */
[----:B------:R-:W-:Y:S01]  /*38a0*/  LDSM.16.MT88.4 R80, [R172+0x4100] ;  /* 0x00410000ac50783b */ /* 0x000fe20000004200 */
[----:B------:R-:W-:-:S02]  /*38b0*/  ISETP.GT.AND P5, PT, R0, 0x18, P0 ;  /* 0x000000180000780c */ /* 0x000fc400007a4270 */
[----:B------:R-:W-:Y:S01]  /*38c0*/  ISETP.LT.OR P4, PT, R2, 0x1a, P4 ;  /* 0x0000001a0200780c */ /* 0x000fe20002781670 */
[----:B------:R-:W-:Y:S01]  /*38d0*/  LDSM.16.MT88.4 R88, [R134+0x4100] ;  /* 0x004100008658783b */ /* 0x000fe20000004200 */
[----:B------:R-:W-:Y:S02]  /*38e0*/  FMNMX.FTZ R5, R6, R5, !PT ;  /* 0x0000000506057209 */ /* 0x000fe40007810000 */
[----:B------:R-:W-:Y:S01]  /*38f0*/  FMNMX.FTZ R16, R21, R8, !PT ;  /* 0x0000000815107209 */ /* 0x000fe20007810000 */
[----:B------:R-:W-:Y:S01]  /*3900*/  LDSM.16.MT88.4 R136, [R172+0x900] ;  /* 0x00090000ac88783b */ /* 0x000fe20000004200 */
[----:B------:R-:W-:Y:S02]  /*3910*/  ISETP.LT.OR P5, PT, R2, 0x19, P5 ;  /* 0x000000190200780c */ /* 0x000fe40002fa1670 */
[----:B------:R-:W-:Y:S02]  /*3920*/  FSEL R8, R23, -INF , !P4 ;  /* 0xff80000017087808 */ /* 0x000fe40006000000 */
[----:B------:R-:W-:-:S02]  /*3930*/  FMNMX.FTZ R5, R26, R5, !PT ;  /* 0x000000051a057209 */ /* 0x000fc40007810000 */
[----:B------:R-:W-:Y:S02]  /*3940*/  ISETP.GT.AND P4, PT, R0, 0x21, P0 ;  /* 0x000000210000780c */ /* 0x000fe40000784270 */
[----:B------:R-:W-:Y:S02]  /*3950*/  FSEL R10, R22, -INF , !P5 ;  /* 0xff800000160a7808 */ /* 0x000fe40006800000 */
[----:B------:R-:W-:Y:S02]  /*3960*/  ISETP.GT.AND P5, PT, R0, 0x20, P0 ;  /* 0x000000200000780c */ /* 0x000fe400007a4270 */
[----:B------:R-:W-:Y:S02]  /*3970*/  FMNMX.FTZ R5, R12, R5, !PT ;  /* 0x000000050c057209 */ /* 0x000fe40007810000 */
[C---:B------:R-:W-:Y:S02]  /*3980*/  ISETP.LT.OR P4, PT, R2.reuse, 0x22, P4 ;  /* 0x000000220200780c */ /* 0x040fe40002781670 */
[----:B------:R-:W-:-:S02]  /*3990*/  ISETP.LT.OR P5, PT, R2, 0x21, P5 ;  /* 0x000000210200780c */ /* 0x000fc40002fa1670 */
[----:B------:R-:W-:Y:S02]  /*39a0*/  FMNMX.FTZ R5, R10, R5, !PT ;  /* 0x000000050a057209 */ /* 0x000fe40007810000 */
[----:B------:R-:W-:Y:S02]  /*39b0*/  FSEL R174, R19, -INF , !P4 ;  /* 0xff80000013ae7808 */ /* 0x000fe40006000000 */
[----:B------:R-:W-:Y:S02]  /*39c0*/  ISETP.GT.AND P4, PT, R0, 0x28, P0 ;  /* 0x000000280000780c */ /* 0x000fe40000784270 */
[----:B------:R-:W-:Y:S02]  /*39d0*/  FMNMX.FTZ R16, R171, R16, !PT ;  /* 0x00000010ab107209 */ /* 0x000fe40007810000 */
[----:B------:R-:W-:Y:S02]  /*39e0*/  FSEL R210, R18, -INF , !P5 ;  /* 0xff80000012d27808 */ /* 0x000fe40006800000 */
[----:B------:R-:W-:-:S02]  /*39f0*/  FMNMX.FTZ R13, R8, R5, !PT ;  /* 0x00000005080d7209 */ /* 0x000fc40007810000 */
[----:B------:R-:W-:Y:S02]  /*3a00*/  ISETP.LT.OR P4, PT, R2, 0x29, P4 ;  /* 0x000000290200780c */ /* 0x000fe40002781670 */
[----:B------:R-:W-:Y:S02]  /*3a10*/  FMNMX.FTZ R16, R165, R16, !PT ;  /* 0x00000010a5107209 */ /* 0x000fe40007810000 */
[----:B------:R-:W-:Y:S02]  /*3a20*/  ISETP.GT.AND P5, PT, R0, 0x29, P0 ;  /* 0x000000290000780c */ /* 0x000fe400007a4270 */
[----:B------:R-:W-:Y:S02]  /*3a30*/  FMNMX.FTZ R13, R210, R13, !PT ;  /* 0x0000000dd20d7209 */ /* 0x000fe40007810000 */
[----:B------:R-:W-:Y:S02]  /*3a40*/  FSEL R206, R66, -INF , !P4 ;  /* 0xff80000042ce7808 */ /* 0x000fe40006000000 */
[----:B------:R-:W-:-:S02]  /*3a50*/  FMNMX.FTZ R16, R163, R16, !PT ;  /* 0x00000010a3107209 */ /* 0x000fc40007810000 */
[----:B------:R-:W-:Y:S02]  /*3a60*/  ISETP.LT.OR P5, PT, R2, 0x2a, P5 ;  /* 0x0000002a0200780c */ /* 0x000fe40002fa1670 */
[----:B------:R-:W-:Y:S02]  /*3a70*/  ISETP.GT.AND P4, PT, R0, 0x30, P0 ;  /* 0x000000300000780c */ /* 0x000fe40000784270 */
[----:B------:R-:W-:Y:S02]  /*3a80*/  FMNMX.FTZ R13, R174, R13, !PT ;  /* 0x0000000dae0d7209 */ /* 0x000fe40007810000 */
[----:B------:R-:W-:Y:S02]  /*3a90*/  FMNMX.FTZ R16, R169, R16, !PT ;  /* 0x00000010a9107209 */ /* 0x000fe40007810000 */
[----:B------:R-:W-:Y:S02]  /*3aa0*/  FSEL R176, R67, -INF , !P5 ;  /* 0xff80000043b07808 */ /* 0x000fe40006800000 */
[----:B------:R-:W-:Y:S01]  /*3ab0*/  ISETP.LT.OR P4, PT, R2, 0x31, P4 ;  /* 0x000000310200780c */ /* 0x000fe20002781670 */
[----:B------:R-:W-:Y:S01]  /*3ac0*/  LDSM.16.MT88.4 R64, [R160+0x2100] ;  /* 0x00210000a040783b */ /* 0x000fe20000004200 */
[----:B------:R-:W-:-:S02]  /*3ad0*/  ISETP.GT.AND P5, PT, R0, 0x31, P0 ;  /* 0x000000310000780c */ /* 0x000fc400007a4270 */
[----:B------:R-:W-:Y:S02]  /*3ae0*/  FMNMX.FTZ R13, R206, R13, !PT ;  /* 0x0000000dce0d7209 */ /* 0x000fe40007810000 */
[----:B------:R-:W-:Y:S02]  /*3af0*/  FMNMX.FTZ R16, R175, R16, !PT ;  /* 0x00000010af107209 */ /* 0x000fe40007810000 */
[----:B------:R-:W-:Y:S02]  /*3b00*/  FSEL R142, R74, -INF , !P4 ;  /* 0xff8000004a8e7808 */ /* 0x000fe40006000000 */
[----:B------:R-:W-:Y:S02]  /*3b10*/  ISETP.LT.OR P5, PT, R2, 0x32, P5 ;  /* 0x000000320200780c */ /* 0x000fe40002fa1670 */
[----:B------:R-:W-:Y:S02]  /*3b20*/  ISETP.GT.AND P4, PT, R0, 0x38, P0 ;  /* 0x000000380000780c */ /* 0x000fe40000784270 */
[----:B------:R-:W-:-:S02]  /*3b30*/  FMNMX.FTZ R13, R176, R13, !PT ;  /* 0x0000000db00d7209 */ /* 0x000fc40007810000 */
[----:B------:R-:W-:Y:S02]  /*3b40*/  FMNMX.FTZ R16, R173, R16, !PT ;  /* 0x00000010ad107209 */ /* 0x000fe40007810000 */
[----:B------:R-:W-:Y:S02]  /*3b50*/  ISETP.GT.AND P0, PT, R0, 0x39, P0 ;  /* 0x000000390000780c */ /* 0x000fe40000704270 */
[----:B------:R-:W-:Y:S02]  /*3b60*/  FSEL R140, R75, -INF , !P5 ;  /* 0xff8000004b8c7808 */ /* 0x000fe40006800000 */
[----:B------:R-:W-:Y:S01]  /*3b70*/  ISETP.LT.OR P4, PT, R2, 0x39, P4 ;  /* 0x000000390200780c */ /* 0x000fe20002781670 */
[----:B------:R-:W-:Y:S01]  /*3b80*/  LDSM.16.MT88.4 R72, [R135+0x4100] ;  /* 0x004100008748783b */ /* 0x000fe20000004200 */
        /* <DEDUP_REMOVED lines=9> */
[----:B------:R-:W-:-:S05]  /*3c20*/  FMNMX.FTZ R13, R168, R13, !PT ;  /* 0x0000000da80d7209 */ /* 0x000fca0007810000 */
[----:B------:R-:W2:Y:S01]  /*3c30*/  SHFL.BFLY PT, R0, R13, 0x2, 0x1f ;  /* 0x0c401f000d007f89 */ /* 0x000ea200000e0000 */
[----:B-1----:R-:W-:-:S03]  /*3c40*/  FMNMX.FTZ R15, R5, R16, !PT ;  /* 0x00000010050f7209 */ /* 0x002fc60007810000 */
[----:B------:R-:W-:Y:S04]  /*3c50*/  LDSM.16.MT88.4 R16, [R134+0x2900] ;  /* 0x002900008610783b */ /* 0x000fe80000004200 */
        /* <DEDUP_REMOVED lines=8> */
[C---:B------:R-:W-:Y:S01]  /*3ce0*/  FMUL.FTZ R167, R0.reuse, c[0x0][0x2d0] ;  /* 0x0000b40000a77a20 */ /* 0x040fe20000410000 */
[----:B------:R-:W-:-:S03]  /*3cf0*/  FSETP.NEU.FTZ.AND P0, PT, R0, -INF , PT ;  /* 0xff8000000000780b */ /* 0x000fc60003f1d000 */
[--C-:B------:R-:W-:Y:S01]  /*3d00*/  FFMA.FTZ R162, R32, c[0x0][0x2d0], -R178.reuse ;  /* 0x0000b40020a27a23 */ /* 0x100fe200000108b2 */
[----:B------:R-:W-:Y:S01]  /*3d10*/  FSEL R167, R167, RZ, P0 ;  /* 0x000000ffa7a77208 */ /* 0x000fe20000000000 */
[--C-:B------:R-:W-:Y:S02]  /*3d20*/  FFMA.FTZ R161, R33, c[0x0][0x2d0], -R178.reuse ;  /* 0x0000b40021a17a23 */ /* 0x100fe400000108b2 */
[--C-:B------:R-:W-:Y:S02]  /*3d30*/  FFMA.FTZ R157, R11, c[0x0][0x2d0], -R178.reuse ;  /* 0x0000b4000b9d7a23 */ /* 0x100fe400000108b2 */
[----:B------:R-:W-:Y:S01]  /*3d40*/  MUFU.EX2 R162, R162 ;  /* 0x000000a200a27308 */ /* 0x000fe20000000800 */
[--C-:B------:R-:W-:Y:S02]  /*3d50*/  FFMA.FTZ R152, R29, c[0x0][0x2d0], -R178.reuse ;  /* 0x0000b4001d987a23 */ /* 0x100fe400000108b2 */
[--C-:B------:R-:W-:Y:S02]  /*3d60*/  FFMA.FTZ R159, R34, c[0x0][0x2d0], -R167.reuse ;  /* 0x0000b400229f7a23 */ /* 0x100fe400000108a7 */
[--C-:B------:R-:W-:Y:S01]  /*3d70*/  FFMA.FTZ R158, R14, c[0x0][0x2d0], -R167.reuse ;  /* 0x0000b4000e9e7a23 */ /* 0x100fe200000108a7 */
[----:B------:R-:W-:Y:S01]  /*3d80*/  LDSM.16.MT88.4 R32, [R134+0x900] ;  /* 0x000900008620783b */ /* 0x000fe20000004200 */
[--C-:B------:R-:W-:Y:S01]  /*3d90*/  FFMA.FTZ R156, R30, c[0x0][0x2d0], -R167.reuse ;  /* 0x0000b4001e9c7a23 */ /* 0x100fe200000108a7 */
[----:B------:R-:W1:Y:S01]  /*3da0*/  MUFU.EX2 R161, R161 ;  /* 0x000000a100a17308 */ /* 0x000e620000000800 */
[----:B------:R-:W-:Y:S01]  /*3db0*/  FFMA.FTZ R153, R6, c[0x0][0x2d0], -R167 ;  /* 0x0000b40006997a23 */ /* 0x000fe200000108a7 */
[----:B------:R-:W-:Y:S01]  /*3dc0*/  LDSM.16.MT88.4 R28, [R160+0x900] ;  /* 0x00090000a01c783b */ /* 0x000fe20000004200 */
[----:B------:R-:W-:-:S02]  /*3dd0*/  FFMA.FTZ R151, R7, c[0x0][0x2d0], -R178 ;  /* 0x0000b40007977a23 */ /* 0x000fc400000108b2 */
[--C-:B------:R-:W-:Y:S01]  /*3de0*/  FFMA.FTZ R155, R9, c[0x0][0x2d0], -R178.reuse ;  /* 0x0000b400099b7a23 */ /* 0x100fe200000108b2 */
[----:B------:R2:W3:Y:S01]  /*3df0*/  LDSM.16.MT88.4 R4, [R3+0x4100] ;  /* 0x004100000304783b */ /* 0x0004e20000004200 */
[--C-:B------:R-:W-:Y:S01]  /*3e00*/  FFMA.FTZ R146, R10, c[0x0][0x2d0], -R167.reuse ;  /* 0x0000b4000a927a23 */ /* 0x100fe200000108a7 */
[----:B------:R-:W-:Y:S01]  /*3e10*/  MUFU.EX2 R157, R157 ;  /* 0x0000009d009d7308 */ /* 0x000fe20000000800 */
[--C-:B------:R-:W-:Y:S02]  /*3e20*/  FFMA.FTZ R150, R25, c[0x0][0x2d0], -R178.reuse ;  /* 0x0000b40019967a23 */ /* 0x100fe400000108b2 */
[--C-:B------:R-:W-:Y:S02]  /*3e30*/  FFMA.FTZ R148, R21, c[0x0][0x2d0], -R178.reuse ;  /* 0x0000b40015947a23 */ /* 0x100fe400000108b2 */
[--C-:B------:R-:W-:Y:S01]  /*3e40*/  FFMA.FTZ R154, R26, c[0x0][0x2d0], -R167.reuse ;  /* 0x0000b4001a9a7a23 */ /* 0x100fe200000108a7 */
[----:B------:R-:W-:Y:S01]  /*3e50*/  LDSM.16.MT88.4 R20, [R135+0x900] ;  /* 0x000900008714783b */ /* 0x000fe20000004200 */
[----:B------:R-:W-:Y:S01]  /*3e60*/  FFMA.FTZ R149, R12, c[0x0][0x2d0], -R167 ;  /* 0x0000b4000c957a23 */ /* 0x000fe200000108a7 */
[----:B------:R-:W4:Y:S01]  /*3e70*/  MUFU.EX2 R152, R152 ;  /* 0x0000009800987308 */ /* 0x000f220000000800 */
[----:B-1----:R-:W-:Y:S01]  /*3e80*/  F2FP.BF16.PACK_AB R96, R161, R162 ;  /* 0x000000a2a160723e */ /* 0x002fe200000010ff */
[----:B------:R-:W-:Y:S01]  /*3e90*/  LDSM.16.MT88.4 R12, [R160+0x2900] ;  /* 0x00290000a00c783b */ /* 0x000fe20000004200 */
[----:B------:R-:W-:-:S02]  /*3ea0*/  FFMA.FTZ R164, R171, c[0x0][0x2d0], -R178 ;  /* 0x0000b400aba47a23 */ /* 0x000fc400000108b2 */
[--C-:B------:R-:W-:Y:S01]  /*3eb0*/  FFMA.FTZ R166, R169, c[0x0][0x2d0], -R178.reuse ;  /* 0x0000b400a9a67a23 */ /* 0x100fe200000108b2 */
[----:B------:R-:W-:Y:S01]  /*3ec0*/  LDSM.16.MT88.4 R24, [R172+0x2900] ;  /* 0x00290000ac18783b */ /* 0x000fe20000004200 */
[--C-:B------:R-:W-:Y:S01]  /*3ed0*/  FFMA.FTZ R165, R165, c[0x0][0x2d0], -R178.reuse ;  /* 0x0000b400a5a57a23 */ /* 0x100fe200000108b2 */
[----:B------:R-:W-:Y:S01]  /*3ee0*/  MUFU.EX2 R159, R159 ;  /* 0x0000009f009f7308 */ /* 0x000fe20000000800 */
[----:B------:R-:W-:Y:S02]  /*3ef0*/  FFMA.FTZ R163, R163, c[0x0][0x2d0], -R178 ;  /* 0x0000b400a3a37a23 */ /* 0x000fe400000108b2 */
[--C-:B------:R-:W-:Y:S02]  /*3f00*/  FFMA.FTZ R169, R210, c[0x0][0x2d0], -R167.reuse ;  /* 0x0000b400d2a97a23 */ /* 0x100fe400000108a7 */
[--C-:B--2---:R-:W-:Y:S02]  /*3f10*/  FFMA.FTZ R3, R8, c[0x0][0x2d0], -R167.reuse ;  /* 0x0000b40008037a23 */ /* 0x104fe400000108a7 */
[----:B------:R-:W1:Y:S01]  /*3f20*/  LDSM.16.MT88.4 R8, [R135+0x2900] ;  /* 0x002900008708783b */ /* 0x000e620000004200 */
[----:B------:R-:W2:Y:S01]  /*3f30*/  MUFU.EX2 R158, R158 ;  /* 0x0000009e009e7308 */ /* 0x000ea20000000800 */
[----:B----4-:R-:W-:Y:S01]  /*3f40*/  F2FP.BF16.PACK_AB R98, R152, R157 ;  /* 0x0000009d9862723e */ /* 0x010fe200000010ff */
        /* <DEDUP_REMOVED lines=8> */
[----:B------:R-:W4:Y:S01]  /*3fd0*/  MUFU.EX2 R153, R153 ;  /* 0x0000009900997308 */ /* 0x000f220000000800 */
[----:B--2---:R-:W-:Y:S01]  /*3fe0*/  F2FP.BF16.PACK_AB R97, R158, R159 ;  /* 0x0000009f9e61723e */ /* 0x004fe200000010ff */
[----:B------:R-:W-:-:S02]  /*3ff0*/  FFMA.FTZ R210, R140, c[0x0][0x2d0], -R167 ;  /* 0x0000b4008cd27a23 */ /* 0x000fc400000108a7 */
[--C-:B------:R-:W-:Y:S02]  /*4000*/  FFMA.FTZ R170, R170, c[0x0][0x2d0], -R167.reuse ;  /* 0x0000b400aaaa7a23 */ /* 0x100fe400000108a7 */
[----:B------:R-:W-:Y:S02]  /*4010*/  FFMA.FTZ R178, R141, c[0x0][0x2d0], -R178 ;  /* 0x0000b4008db27a23 */ /* 0x000fe400000108b2 */
[----:B------:R-:W-:Y:S01]  /*4020*/  MUFU.EX2 R155, R155 ;  /* 0x0000009b009b7308 */ /* 0x000fe20000000800 */
[----:B------:R-:W-:Y:S01]  /*4030*/  FFMA.FTZ R167, R168, c[0x0][0x2d0], -R167 ;  /* 0x0000b400a8a77a23 */ /* 0x000fe200000108a7 */
[----:B------:R-:W-:Y:S01]  /*4040*/  LDSM.16.MT88.4 R140, [R172+0x3900] ;  /* 0x00390000ac8c783b */ /* 0x000fe20000004200 */
[----:B------:R-:W-:Y:S02]  /*4050*/  FADD.FTZ R162, R162, R161 ;  /* 0x000000a1a2a27221 */ /* 0x000fe40000010000 */
[----:B------:R-:W-:Y:S02]  /*4060*/  FADD.FTZ R159, R159, R158 ;  /* 0x0000009e9f9f7221 */ /* 0x000fe40000010000 */
[----:B------:R-:W-:Y:S01]  /*4070*/  FADD.FTZ R157, R157, R162 ;  /* 0x000000a29d9d7221 */ /* 0x000fe20000010000 */
[----:B----4-:R-:W-:Y:S01]  /*4080*/  F2FP.BF16.PACK_AB R99, R153, R156 ;  /* 0x0000009c9963723e */ /* 0x010fe200000010ff */
[----:B------:R-:W2:Y:S01]  /*4090*/  MUFU.EX2 R150, R150 ;  /* 0x0000009600967308 */ /* 0x000ea20000000800 */
[----:B------:R-:W-:-:S02]  /*40a0*/  FADD.FTZ R156, R156, R159 ;  /* 0x0000009f9c9c7221 */ /* 0x000fc40000010000 */
        /* <DEDUP_REMOVED lines=151> */
[----:B------:R-:W-:Y:S01]  /*4a20*/  FADD.FTZ R177, R210, R177 ;  /* 0x000000b1d2b17221 */ /* 0x000fe20000010000 */
[----:B------:R-:W-:Y:S01]  /*4a30*/  IADD3 R210, R132, -0x2, RZ ;  /* 0xfffffffe84d27810 */ /* 0x000fe20007ffe0ff */
        /* <DEDUP_REMOVED lines=65> */
.L_x_4050:
[----:B------:R-:W-:-:S13]  /*4e50*/  ISETP.NE.AND P0, PT, R133, c[0x0][0x32c], PT ;  /* 0x0000cb0085007a0c */ /* 0x000fda0003f05270 */
[----:B------:R-:W-:-:S05]  /*4e60*/  @P0 IMAD.HI.U32 R5, R3, c[0x0][0x330], RZ ;  /* 0x0000cc0003050a27 */ /* 0x000fca00078e00ff */
[----:B------:R-:W-:Y:S02]  /*4e70*/  @P0 SHF.R.U32.HI R3, RZ, c[0x0][0x334], R5 ;  /* 0x0000cd00ff030a19 */ /* 0x000fe40000011605 */
.L_x_4051:
[----:B------:R-:W-:-:S05]  /*4e80*/  MOV R6, c[0x0][0x32c] ;  /* 0x0000cb0000067a02 */ /* 0x000fca0000000f00 */
[----:B------:R-:W-:-:S05]  /*4e90*/  IMAD R3, R3, R6, c[0x0][0x32c] ;  /* 0x0000cb0003037624 */ /* 0x000fca00078e0206 */
[----:B------:R-:W-:-:S04]  /*4ea0*/  IMNMX R4, R4, R3, PT ;  /* 0x0000000304047217 */ /* 0x000fc80003800200 */
.L_x_4049:
        /* <DEDUP_REMOVED lines=26> */
.L_x_4061:
[----:B------:R-:W-:Y:S04]  /*5050*/  DEPBAR.LE SB0, 0x2 ;  /* 0x000080800000791a */ /* 0x000fe80000000000 */
[----:B------:R-:W-:Y:S01]  /*5060*/  BAR.SYNC.DEFER_BLOCKING 0x0 ;  /* 0x0000000000007b1d */ /* 0x000fe20000010000 */
[----:B------:R-:W-:Y:S01]  /*5070*/  UIMAD UR4, UR5, 0x6000, URZ ;  /* 0x00006000050478a4 */ /* 0x000fe2000f8e023f */
[----:B------:R-:W-:Y:S01]  /*5080*/  ISETP.GE.AND P6, PT, R189, R210, PT ;  /* 0x000000d2bd00720c */ /* 0x000fe20003fc6270 */
[----:B------:R-:W-:Y:S02]  /*5090*/  UIADD3 UR12, UR7, 0x1, URZ ;  /* 0x00000001070c7890 */ /* 0x000fe4000fffe03f */
[----:B------:R-:W-:Y:S02]  /*50a0*/  UISETP.GE.AND UP0, UPT, UR7, 0x1, UPT ;  /* 0x000000010700788c */ /* 0x000fe4000bf06270 */
[----:B------:R-:W-:Y:S05]  /*50b0*/  IADD3 R187, R184, UR4, RZ ;  /* 0x00000004b8bb7c10 */ /* 0x000fea000fffe0ff */
[C-C-:B------:R-:W-:Y:S02]  /*50c0*/  IMAD.IADD R133, R185.reuse, 0x1, R187.reuse ;  /* 0x00000001b9857824 */ /* 0x140fe400078e02bb */
[C---:B------:R-:W-:Y:S01]  /*50d0*/  IMAD.IADD R0, R188.reuse, 0x1, R187 ;  /* 0x00000001bc007824 */ /* 0x040fe200078e02bb */
[----:B------:R-:W-:Y:S01]  /*50e0*/  IADD3 R187, R185, R187, R188 ;  /* 0x000000bbb9bb7210 */ /* 0x000fe20007ffe0bc */
[----:B------:R-:W-:Y:S01]  /*50f0*/  IMAD.IADD R2, R188, 0x1, R133 ;  /* 0x00000001bc027824 */ /* 0x000fe200078e0285 */
[----:B------:R-:W-:Y:S04]  /*5100*/  @!P6 IADD3 R220, R210, -0x1, RZ ;  /* 0xffffffffd2dce810 */ /* 0x000fe80007ffe0ff */
[----:B------:R-:W-:Y:S01]  /*5110*/  @!P6 SHF.R.S32.HI R223, RZ, 0x1f, R220 ;  /* 0x0000001fffdfe819 */ /* 0x000fe200000114dc */
[----:B------:R-:W-:Y:S04]  /*5120*/  LDSM.16.M88.4 R136, [R186] ;  /* 0x00000000ba88783b */ /* 0x000fe80000000200 */
[----:B------:R-:W-:Y:S01]  /*5130*/  @!P6 IMAD R223, R223, c[0x0][0x208], RZ ;  /* 0x00008200dfdfea24 */ /* 0x000fe200078e02ff */
[----:B------:R-:W1:Y:S03]  /*5140*/  LDSM.16.M88.4 R140, [R184+UR4+0xc100] ;  /* 0x00c10004b88c783b */ /* 0x000e660008000200 */
[C---:B------:R-:W-:Y:S02]  /*5150*/  @!P6 IMAD R223, R220.reuse, c[0x0][0x20c], R223 ;  /* 0x00008300dcdfea24 */ /* 0x040fe400078e02df */
[----:B------:R-:W-:Y:S01]  /*5160*/  @!P6 IMAD.WIDE.U32 R220, R220, c[0x0][0x208], RZ ;  /* 0x00008200dcdcea25 */ /* 0x000fe200078e00ff */
[----:B------:R-:W2:Y:S03]  /*5170*/  LDSM.16.M88.4 R144, [R184+UR4+0xc900] ;  /* 0x00c90004b890783b */ /* 0x000ea60008000200 */
[----:B------:R-:W-:Y:S02]  /*5180*/  @!P6 IMAD.IADD R222, R221, 0x1, R223 ;  /* 0x00000001dddee824 */ /* 0x000fe400078e02df */
[C---:B------:R-:W-:Y:S01]  /*5190*/  @!P6 IMAD.SHL.U32 R223, R220.reuse, 0x40, RZ ;  /* 0x00000040dcdfe824 */ /* 0x040fe200078e00ff */
[----:B------:R-:W3:Y:S02]  /*51a0*/  LDSM.16.M88.4 R148, [R184+UR4+0xd100] ;  /* 0x00d10004b894783b */ /* 0x000ee40008000200 */
[----:B------:R-:W-:Y:S02]  /*51b0*/  @!P6 SHF.L.U64.HI R222, R220, 0x6, R222 ;  /* 0x00000006dcdee819 */ /* 0x000fe400000102de */
[C---:B------:R-:W-:Y:S01]  /*51c0*/  @!P6 IADD3 R220, P5, R223.reuse, R196, RZ ;  /* 0x000000c4dfdce210 */ /* 0x040fe20007fbe0ff */
[----:B------:R-:W4:Y:S01]  /*51d0*/  LDSM.16.M88.4 R152, [R184+UR4+0xd900] ;  /* 0x00d90004b898783b */ /* 0x000f220008000200 */
[C---:B------:R-:W-:Y:S02]  /*51e0*/  @!P6 IADD3 R224, P0, R223.reuse, R216, RZ ;  /* 0x000000d8dfe0e210 */ /* 0x040fe40007f1e0ff */
[----:B------:R-:W-:Y:S01]  /*51f0*/  @!P6 IADD3 R221, P4, R223, R218, RZ ;  /* 0x000000dadfdde210 */ /* 0x000fe20007f9e0ff */
[----:B------:R-:W-:Y:S01]  /*5200*/  @!P6 IMAD.X R225, R222, 0x1, R201, P5 ;  /* 0x00000001dee1e824 */ /* 0x000fe200028e06c9 */
[----:B------:R-:W-:Y:S01]  /*5210*/  LDSM.16.M88.4 R156, [R133+0xc100] ;  /* 0x00c10000859c783b */ /* 0x000fe20000000200 */
[----:B------:R-:W-:Y:S01]  /*5220*/  @!P6 LEA R230, P5, R220, c[0x0][0x1f8], 0x1 ;  /* 0x00007e00dce6ea11 */ /* 0x000fe200078a08ff */
[----:B------:R-:W-:Y:S01]  /*5230*/  @!P6 IMAD.X R227, R222, 0x1, R215, P0 ;  /* 0x00000001dee3e824 */ /* 0x000fe200000e06d7 */
[----:B------:R-:W-:Y:S01]  /*5240*/  @!P6 LEA R226, P0, R224, c[0x0][0x1f8], 0x1 ;  /* 0x00007e00e0e2ea11 */ /* 0x000fe200078008ff */
[----:B------:R-:W-:Y:S01]  /*5250*/  @!P6 IMAD.X R232, R222, 0x1, R217, P4 ;  /* 0x00000001dee8e824 */ /* 0x000fe200020e06d9 */
[----:B------:R-:W-:Y:S01]  /*5260*/  LDSM.16.M88.4 R160, [R133+0xd100] ;  /* 0x00d1000085a0783b */ /* 0x000fe20000000200 */
[----:B------:R-:W-:Y:S01]  /*5270*/  @!P6 LEA.HI.X R231, R220, c[0x0][0x1fc], R225, 0x1, P5 ;  /* 0x00007f00dce7ea11 */ /* 0x000fe200028f0ce1 */
[----:B------:R-:W-:Y:S01]  /*5280*/  IMAD.U32 R220, RZ, RZ, UR7 ;  /* 0x00000007ffdc7e24 */ /* 0x000fe2000f8e00ff */
[C---:B------:R-:W-:Y:S01]  /*5290*/  @!P6 LEA R228, P4, R221.reuse, c[0x0][0x1f8], 0x1 ;  /* 0x00007e00dde4ea11 */ /* 0x040fe200078808ff */
[----:B------:R-:W-:Y:S01]  /*52a0*/  USEL UR7, UR12, URZ, !UP0 ;  /* 0x0000003f0c077287 */ /* 0x000fe2000c000000 */
[----:B------:R-:W-:Y:S01]  /*52b0*/  LDSM.16.M88.4 R164, [R133+0xd900] ;  /* 0x00d9000085a4783b */ /* 0x000fe20000000200 */
[----:B------:R-:W-:Y:S01]  /*52c0*/  @!P6 IMAD R220, R220, 0x6000, R205 ;  /* 0x00006000dcdce824 */ /* 0x000fe200078e02cd */
[----:B------:R-:W-:Y:S02]  /*52d0*/  @!P6 LEA.HI.X R227, R224, c[0x0][0x1fc], R227, 0x1, P0 ;  /* 0x00007f00e0e3ea11 */ /* 0x000fe400000f0ce3 */
[----:B------:R-:W-:Y:S02]  /*52e0*/  @!P6 LEA.HI.X R229, R221, c[0x0][0x1fc], R232, 0x1, P4 ;  /* 0x00007f00dde5ea11 */ /* 0x000fe400020f0ce8 */
[----:B------:R-:W-:Y:S01]  /*52f0*/  @!P6 IADD3 R223, P0, R191, R223, RZ ;  /* 0x000000dfbfdfe210 */ /* 0x000fe20007f1e0ff */
[C---:B-1----:R-:W-:Y:S03]  /*5300*/  HMMA.16816.F32.BF16 R4, R136.reuse, R140, RZ ;  /* 0x0000008c8804723c */ /* 0x042fe600000418ff */
[C---:B------:R-:W-:Y:S01]  /*5310*/  @!P6 IADD3 R225, P5, R223.reuse, R196, RZ ;  /* 0x000000c4dfe1e210 */ /* 0x040fe20007fbe0ff */
[----:B------:R-:W-:Y:S01]  /*5320*/  @!P6 IMAD.X R222, R190, 0x1, R222, P0 ;  /* 0x00000001bedee824 */ /* 0x000fe200000e06de */
[C---:B------:R-:W-:Y:S02]  /*5330*/  @!P6 IADD3 R221, P4, R223.reuse, R218, RZ ;  /* 0x000000dadfdde210 */ /* 0x040fe40007f9e0ff */
[----:B------:R-:W-:Y:S01]  /*5340*/  @!P6 IADD3 R236, P0, R223, R216, RZ ;  /* 0x000000d8dfece210 */ /* 0x000fe20007f1e0ff */
[C---:B------:R-:W-:Y:S01]  /*5350*/  HMMA.16816.F32.BF16 R8, R136.reuse, R142, RZ ;  /* 0x0000008e8808723c */ /* 0x040fe200000418ff */
[----:B------:R-:W1:Y:S03]  /*5360*/  LDSM.16.M88.4 R140, [R182] ;  /* 0x00000000b68c783b */ /* 0x000e660000000200 */
[C---:B------:R-:W-:Y:S01]  /*5370*/  @!P6 IMAD.X R238, R222.reuse, 0x1, R201, P5 ;  /* 0x00000001deeee824 */ /* 0x040fe200028e06c9 */
[----:B------:R-:W-:Y:S01]  /*5380*/  @!P6 LEA R232, P5, R225, c[0x0][0x1f8], 0x1 ;  /* 0x00007e00e1e8ea11 */ /* 0x000fe200078a08ff */
[C---:B------:R-:W-:Y:S01]  /*5390*/  @!P6 IMAD.X R234, R222.reuse, 0x1, R217, P4 ;  /* 0x00000001deeae824 */ /* 0x040fe200020e06d9 */
[----:B------:R-:W-:Y:S01]  /*53a0*/  @!P6 LEA R224, P4, R221, c[0x0][0x1f8], 0x1 ;  /* 0x00007e00dde0ea11 */ /* 0x000fe200078808ff */
[C---:B--2---:R-:W-:Y:S01]  /*53b0*/  HMMA.16816.F32.BF16 R12, R136.reuse, R144, RZ ;  /* 0x00000090880c723c */ /* 0x044fe200000418ff */
[----:B------:R-:W-:Y:S03]  /*53c0*/  @!P6 LEA.HI.X R233, R225, c[0x0][0x1fc], R238, 0x1, P5 ;  /* 0x00007f00e1e9ea11 */ /* 0x000fe600028f0cee */
[----:B------:R-:W-:Y:S01]  /*53d0*/  @!P6 LEA.HI.X R225, R221, c[0x0][0x1fc], R234, 0x1, P4 ;  /* 0x00007f00dde1ea11 */ /* 0x000fe200020f0cea */
[----:B------:R-:W-:Y:S01]  /*53e0*/  @!P6 IMAD.X R223, R222, 0x1, R215, P0 ;  /* 0x00000001dedfe824 */ /* 0x000fe200000e06d7 */
[----:B------:R-:W-:Y:S01]  /*53f0*/  @!P6 LEA R222, P0, R236, c[0x0][0x1f8], 0x1 ;  /* 0x00007e00ecdeea11 */ /* 0x000fe200078008ff */
[----:B------:R-:W-:Y:S01]  /*5400*/  IMAD.SHL.U32 R221, R210, 0x40, RZ ;  /* 0x00000040d2dd7824 */ /* 0x000fe200078e00ff */
[C---:B------:R-:W-:Y:S01]  /*5410*/  HMMA.16816.F32.BF16 R16, R136.reuse, R146, RZ ;  /* 0x000000928810723c */ /* 0x040fe200000418ff */
[----:B------:R-:W2:Y:S03]  /*5420*/  LDSM.16.M88.4 R144, [R133+0xc900] ;  /* 0x00c900008590783b */ /* 0x000ea60000000200 */
[----:B------:R-:W-:Y:S02]  /*5430*/  @!P6 LEA.HI.X R223, R236, c[0x0][0x1fc], R223, 0x1, P0 ;  /* 0x00007f00ecdfea11 */ /* 0x000fe400000f0cdf */
[----:B------:R-:W-:Y:S01]  /*5440*/  @!PT LDS RZ, [RZ] ;  /* 0x00000000fffff984 */ /* 0x000fe20000000800 */
[----:B------:R-:W-:Y:S01]  /*5450*/  @!PT LDS RZ, [RZ] ;  /* 0x00000000fffff984 */ /* 0x000fe20000000800 */
[----:B------:R-:W-:Y:S01]  /*5460*/  @!PT LDS RZ, [RZ] ;  /* 0x00000000fffff984 */ /* 0x000fe20000000800 */
[----:B------:R5:W-:Y:S01]  /*5470*/  @!P6 LDGSTS.E.BYPASS.LTC128B.128 [R220], [R230.64], !P3 ;  /* 0x00000000e6dcefae */ /* 0x000be2000d901d4a */
[----:B------:R-:W-:Y:S01]  /*5480*/  PLOP3.LUT P0, PT, PT, PT, UP2, 0x80, 0x0 ;  /* 0x000000000000781c */ /* 0x000fe20003f0f028 */
[C---:B---3--:R-:W-:Y:S03]  /*5490*/  HMMA.16816.F32.BF16 R20, R136.reuse, R148, RZ ;  /* 0x000000948814723c */ /* 0x048fe600000418ff */
[----:B------:R5:W-:Y:S05]  /*54a0*/  @!P6 LDGSTS.E.BYPASS.LTC128B.128 [R220+0x2000], [R228.64], !P2 ;  /* 0x02000000e4dcefae */ /* 0x000bea000d101d4a */
[C---:B------:R-:W-:Y:S01]  /*54b0*/  HMMA.16816.F32.BF16 R24, R136.reuse, R150, RZ ;  /* 0x000000968818723c */ /* 0x040fe200000418ff */
[----:B------:R5:W-:Y:S05]  /*54c0*/  @!P6 LDGSTS.E.BYPASS.LTC128B.128 [R220+0x4000], [R226.64], !P1 ;  /* 0x04000000e2dcefae */ /* 0x000bea000c901d4a */
[----:B------:R5:W-:Y:S02]  /*54d0*/  @!P6 LDGSTS.E.BYPASS.LTC128B.128 [R220+0x1000], [R232.64], !P3 ;  /* 0x01000000e8dcefae */ /* 0x000be4000d901d4a */
[C---:B----4-:R-:W-:Y:S03]  /*54e0*/  HMMA.16816.F32.BF16 R28, R136.reuse, R152, RZ ;  /* 0x00000098881c723c */ /* 0x050fe600000418ff */
[----:B------:R5:W-:Y:S05]  /*54f0*/  @!P6 LDGSTS.E.BYPASS.LTC128B.128 [R220+0x3000], [R224.64], !P2 ;  /* 0x03000000e0dcefae */ /* 0x000bea000d101d4a */
[----:B------:R-:W-:Y:S01]  /*5500*/  HMMA.16816.F32.BF16 R32, R136, R154, RZ ;  /* 0x0000009a8820723c */ /* 0x000fe200000418ff */
[----:B------:R5:W-:Y:S05]  /*5510*/  @!P6 LDGSTS.E.BYPASS.LTC128B.128 [R220+0x5000], [R222.64], !P1 ;  /* 0x05000000dedcefae */ /* 0x000bea000c901d4a */
[----:B------:R-:W-:Y:S02]  /*5520*/  LDSM.16.M88.4 R148, [R181] ;  /* 0x00000000b594783b */ /* 0x000fe40000000200 */
[C---:B-1----:R-:W-:Y:S03]  /*5530*/  HMMA.16816.F32.BF16 R4, R140.reuse, R156, R4 ;  /* 0x0000009c8c04723c */ /* 0x042fe60000041804 */
[----:B------:R-:W1:Y:S05]  /*5540*/  LDSM.16.M88.4 R168, [R0+0xc100] ;  /* 0x00c1000000a8783b */ /* 0x000e6a0000000200 */
[C---:B------:R-:W-:Y:S01]  /*5550*/  HMMA.16816.F32.BF16 R8, R140.reuse, R158, R8 ;  /* 0x0000009e8c08723c */ /* 0x040fe20000041808 */
[----:B------:R-:W-:Y:S05]  /*5560*/  LDSM.16.M88.4 R136, [R0+0xc900] ;  /* 0x00c900000088783b */ /* 0x000fea0000000200 */
[----:B------:R-:W-:Y:S02]  /*5570*/  LDSM.16.M88.4 R152, [R0+0xd100] ;  /* 0x00d100000098783b */ /* 0x000fe40000000200 */
[C---:B--2---:R-:W-:Y:S03]  /*5580*/  HMMA.16816.F32.BF16 R12, R140.reuse, R144, R12 ;  /* 0x000000908c0c723c */ /* 0x044fe6000004180c */
[----:B------:R-:W-:Y:S01]  /*5590*/  LDSM.16.M88.4 R156, [R180] ;  /* 0x00000000b49c783b */ /* 0x000fe20000000200 */
[----:B-----5:R-:W-:Y:S01]  /*55a0*/  IMAD.MOV.U32 R220, RZ, RZ, R195 ;  /* 0x000000ffffdc7224 */ /* 0x020fe200078e00c3 */
[----:B------:R-:W-:Y:S01]  /*55b0*/  IADD3 R222, -R204, 0x1, -R221 ;  /* 0x00000001ccde7810 */ /* 0x000fe20007ffe9dd */
[----:B------:R-:W-:Y:S01]  /*55c0*/  @P0 IMAD.MOV.U32 R220, RZ, RZ, R209 ;  /* 0x000000ffffdc0224 */ /* 0x000fe200078e00d1 */
[----:B------:R-:W-:Y:S01]  /*55d0*/  PLOP3.LUT P0, PT, PT, PT, UP1, 0x40, 0x0 ;  /* 0x000000000000781c */ /* 0x000fe20003f0e818 */
[C---:B------:R-:W-:Y:S01]  /*55e0*/  HMMA.16816.F32.BF16 R16, R140.reuse, R146, R16 ;  /* 0x000000928c10723c */ /* 0x040fe20000041810 */
[----:B------:R-:W-:Y:S03]  /*55f0*/  LDSM.16.M88.4 R144, [R0+0xd900] ;  /* 0x00d900000090783b */ /* 0x000fe60000000200 */
[----:B------:R-:W-:Y:S02]  /*5600*/  IADD3 R222, R222, c[0x0][0x1d0], RZ ;  /* 0x00007400dede7a10 */ /* 0x000fe40007ffe0ff */
[----:B------:R-:W-:Y:S02]  /*5610*/  LDSM.16.M88.4 R172, [R2+0xc100] ;  /* 0x00c1000002ac783b */ /* 0x000fe40000000200 */
[C---:B------:R-:W-:Y:S03]  /*5620*/  HMMA.16816.F32.BF16 R20, R140.reuse, R160, R20 ;  /* 0x000000a08c14723c */ /* 0x040fe60000041814 */
[----:B------:R-:W-:Y:S01]  /*5630*/  LDSM.16.M88.4 R176, [R2+0xc900] ;  /* 0x00c9000002b0783b */ /* 0x000fe20000000200 */
[----:B------:R-:W-:Y:S04]  /*5640*/  IADD3 R222, R222, -c[0x0][0x168], RZ ;  /* 0x80005a00dede7a10 */ /* 0x000fe80007ffe0ff */
[C---:B------:R-:W-:Y:S01]  /*5650*/  HMMA.16816.F32.BF16 R24, R140.reuse, R162, R24 ;  /* 0x000000a28c18723c */ /* 0x040fe20000041818 */
[----:B------:R-:W-:Y:S03]  /*5660*/  LDSM.16.M88.4 R160, [R184+UR4+0xf100] ;  /* 0x00f10004b8a0783b */ /* 0x000fe60008000200 */
[C---:B------:R-:W-:Y:S02]  /*5670*/  IADD3 R223, R222.reuse, c[0x0][0x328], RZ ;  /* 0x0000ca00dedf7a10 */ /* 0x040fe40007ffe0ff */
[----:B------:R-:W0:Y:S01]  /*5680*/  LDGDEPBAR ;  /* 0x00000000000079af */ /* 0x000e220000000000 */
[----:B------:R-:W-:Y:S01]  /*5690*/  IADD3 R222, R222, UR6, RZ ;  /* 0x00000006dede7c10 */ /* 0x000fe2000fffe0ff */
[C---:B------:R-:W-:Y:S03]  /*56a0*/  HMMA.16816.F32.BF16 R28, R140.reuse, R164, R28 ;  /* 0x000000a48c1c723c */ /* 0x040fe6000004181c */
[----:B------:R-:W2:Y:S05]  /*56b0*/  SHFL.IDX PT, R226, R220, RZ, 0x1c1f ;  /* 0x001c1fffdce27589 */ /* 0x000eaa00000e0000 */
[----:B------:R-:W-:Y:S01]  /*56c0*/  HMMA.16816.F32.BF16 R32, R140, R166, R32 ;  /* 0x000000a68c20723c */ /* 0x000fe20000041820 */
[----:B------:R-:W3:Y:S05]  /*56d0*/  LDSM.16.M88.4 R140, [R2+0xd100] ;  /* 0x00d10000028c783b */ /* 0x000eea0000000200 */
[----:B------:R-:W-:Y:S02]  /*56e0*/  LDSM.16.M88.4 R164, [R184+UR4+0xf900] ;  /* 0x00f90004b8a4783b */ /* 0x000fe40008000200 */
[C---:B-1----:R-:W-:Y:S08]  /*56f0*/  HMMA.16816.F32.BF16 R4, R148.reuse, R168, R4 ;  /* 0x000000a89404723c */ /* 0x042ff00000041804 */
[C---:B------:R-:W-:Y:S01]  /*5700*/  HMMA.16816.F32.BF16 R8, R148.reuse, R170, R8 ;  /* 0x000000aa9408723c */ /* 0x040fe20000041808 */
[----:B------:R-:W-:Y:S03]  /*5710*/  LDSM.16.M88.4 R168, [R133+0xe100] ;  /* 0x00e1000085a8783b */ /* 0x000fe60000000200 */
[--C-:B--2---:R-:W-:Y:S02]  /*5720*/  IMAD.IADD R225, R223, 0x1, R226.reuse ;  /* 0x00000001dfe17824 */ /* 0x104fe400078e02e2 */
[----:B------:R-:W-:Y:S02]  /*5730*/  IMAD.IADD R224, R222, 0x1, R226 ;  /* 0x00000001dee07824 */ /* 0x000fe400078e02e2 */
[C---:B------:R-:W-:Y:S08]  /*5740*/  HMMA.16816.F32.BF16 R12, R148.reuse, R136, R12 ;  /* 0x00000088940c723c */ /* 0x040ff0000004180c */
[C---:B------:R-:W-:Y:S01]  /*5750*/  HMMA.16816.F32.BF16 R16, R148.reuse, R138, R16 ;  /* 0x0000008a9410723c */ /* 0x040fe20000041810 */
[----:B------:R-:W1:Y:S07]  /*5760*/  LDSM.16.M88.4 R136, [R2+0xd900] ;  /* 0x00d900000288783b */ /* 0x000e6e0000000200 */
[C---:B------:R-:W-:Y:S08]  /*5770*/  HMMA.16816.F32.BF16 R20, R148.reuse, R152, R20 ;  /* 0x000000989414723c */ /* 0x040ff00000041814 */
[C---:B------:R-:W-:Y:S01]  /*5780*/  HMMA.16816.F32.BF16 R24, R148.reuse, R154, R24 ;  /* 0x0000009a9418723c */ /* 0x040fe20000041818 */
[----:B------:R-:W-:Y:S07]  /*5790*/  LDSM.16.M88.4 R152, [R184+UR4+0xe900] ;  /* 0x00e90004b898783b */ /* 0x000fee0008000200 */
[C---:B------:R-:W-:Y:S08]  /*57a0*/  HMMA.16816.F32.BF16 R28, R148.reuse, R144, R28 ;  /* 0x00000090941c723c */ /* 0x040ff0000004181c */
[----:B------:R-:W-:Y:S01]  /*57b0*/  HMMA.16816.F32.BF16 R32, R148, R146, R32 ;  /* 0x000000929420723c */ /* 0x000fe20000041820 */
[----:B------:R-:W-:Y:S05]  /*57c0*/  LDSM.16.M88.4 R144, [R186+0x4000] ;  /* 0x00400000ba90783b */ /* 0x000fea0000000200 */
[----:B------:R-:W2:Y:S02]  /*57d0*/  LDSM.16.M88.4 R148, [R184+UR4+0xe100] ;  /* 0x00e10004b894783b */ /* 0x000ea40008000200 */
[C---:B------:R-:W-:Y:S08]  /*57e0*/  HMMA.16816.F32.BF16 R4, R156.reuse, R172, R4 ;  /* 0x000000ac9c04723c */ /* 0x040ff00000041804 */
[C---:B------:R-:W-:Y:S01]  /*57f0*/  HMMA.16816.F32.BF16 R8, R156.reuse, R174, R8 ;  /* 0x000000ae9c08723c */ /* 0x040fe20000041808 */
[----:B------:R-:W-:Y:S07]  /*5800*/  LDSM.16.M88.4 R172, [R182+0x8000] ;  /* 0x00800000b6ac783b */ /* 0x000fee0000000200 */
[C---:B------:R-:W-:Y:S08]  /*5810*/  HMMA.16816.F32.BF16 R12, R156.reuse, R176, R12 ;  /* 0x000000b09c0c723c */ /* 0x040ff0000004180c */
[C---:B------:R-:W-:Y:S01]  /*5820*/  HMMA.16816.F32.BF16 R16, R156.reuse, R178, R16 ;  /* 0x000000b29c10723c */ /* 0x040fe20000041810 */
[----:B------:R-:W-:Y:S07]  /*5830*/  LDSM.16.M88.4 R176, [R133+0x10100] ;  /* 0x0101000085b0783b */ /* 0x000fee0000000200 */
[C---:B---3--:R-:W-:Y:S08]  /*5840*/  HMMA.16816.F32.BF16 R20, R156.reuse, R140, R20 ;  /* 0x0000008c9c14723c */ /* 0x048ff00000041814 */
[C---:B------:R-:W-:Y:S01]  /*5850*/  HMMA.16816.F32.BF16 R24, R156.reuse, R142, R24 ;  /* 0x0000008e9c18723c */ /* 0x040fe20000041818 */
[----:B------:R-:W3:Y:S07]  /*5860*/  LDSM.16.M88.4 R140, [R182+0x4000] ;  /* 0x00400000b68c783b */ /* 0x000eee0000000200 */
[C---:B-1----:R-:W-:Y:S08]  /*5870*/  HMMA.16816.F32.BF16 R28, R156.reuse, R136, R28 ;  /* 0x000000889c1c723c */ /* 0x042ff0000004181c */
[----:B------:R-:W-:Y:S01]  /*5880*/  HMMA.16816.F32.BF16 R32, R156, R138, R32 ;  /* 0x0000008a9c20723c */ /* 0x000fe20000041820 */
[----:B------:R-:W1:Y:S05]  /*5890*/  LDSM.16.M88.4 R136, [R133+0xe900] ;  /* 0x00e900008588783b */ /* 0x000e6a0000000200 */
[----:B------:R-:W-:Y:S02]  /*58a0*/  LDSM.16.M88.4 R156, [R133+0xf900] ;  /* 0x00f90000859c783b */ /* 0x000fe40000000200 */
        /* <DEDUP_REMOVED lines=12> */
[----:B------:R-:W5:Y:S02]  /*5970*/  LDSM.16.M88.4 R164, [R0+0xf100] ;  /* 0x00f1000000a4783b */ /* 0x000f640000000200 */
[C---:B---3--:R-:W-:Y:S08]  /*5980*/  HMMA.16816.F32.BF16 R4, R140.reuse, R168, R4 ;  /* 0x000000a88c04723c */ /* 0x048ff00000041804 */
        /* <DEDUP_REMOVED lines=15> */
[C---:B------:R-:W-:Y:S08]  /*5a80*/  HMMA.16816.F32.BF16 R12, R144.reuse, R160, R12 ;  /* 0x000000a0900c723c */ /* 0x040ff0000004180c */
[C---:B------:R-:W-:Y:S01]  /*5a90*/  HMMA.16816.F32.BF16 R16, R144.reuse, R162, R16 ;  /* 0x000000a29010723c */ /* 0x040fe20000041810 */
[----:B------:R-:W-:Y:S07]  /*5aa0*/  LDSM.16.M88.4 R160, [R184+UR4+0x10100] ;  /* 0x01010004b8a0783b */ /* 0x000fee0008000200 */
[C---:B-----5:R-:W-:Y:S08]  /*5ab0*/  HMMA.16816.F32.BF16 R20, R144.reuse, R164, R20 ;  /* 0x000000a49014723c */ /* 0x060ff00000041814 */
[C---:B------:R-:W-:Y:S01]  /*5ac0*/  HMMA.16816.F32.BF16 R24, R144.reuse, R166, R24 ;  /* 0x000000a69018723c */ /* 0x040fe20000041818 */
[----:B------:R-:W-:Y:S07]  /*5ad0*/  LDSM.16.M88.4 R164, [R184+UR4+0x10900] ;  /* 0x01090004b8a4783b */ /* 0x000fee0008000200 */
[C---:B---3--:R-:W-:Y:S08]  /*5ae0*/  HMMA.16816.F32.BF16 R28, R144.reuse, R168, R28 ;  /* 0x000000a8901c723c */ /* 0x048ff0000004181c */
[----:B------:R-:W-:Y:S01]  /*5af0*/  HMMA.16816.F32.BF16 R32, R144, R170, R32 ;  /* 0x000000aa9020723c */ /* 0x000fe20000041820 */
[----:B------:R-:W3:Y:S05]  /*5b00*/  LDSM.16.M88.4 R144, [R187+0xf900] ;  /* 0x00f90000bb90783b */ /* 0x000eea0000000200 */
[----:B------:R-:W-:Y:S02]  /*5b10*/  LDSM.16.M88.4 R168, [R184+UR4+0x11900] ;  /* 0x01190004b8a8783b */ /* 0x000fe40008000200 */
[C---:B-1----:R-:W-:Y:S08]  /*5b20*/  HMMA.16816.F32.BF16 R4, R136.reuse, R148, R4 ;  /* 0x000000948804723c */ /* 0x042ff00000041804 */
[C---:B------:R-:W-:Y:S01]  /*5b30*/  HMMA.16816.F32.BF16 R8, R136.reuse, R150, R8 ;  /* 0x000000968808723c */ /* 0x040fe20000041808 */
[----:B------:R-:W1:Y:S07]  /*5b40*/  LDSM.16.M88.4 R148, [R184+UR4+0x11100] ;  /* 0x01110004b894783b */ /* 0x000e6e0008000200 */
[C---:B--2---:R-:W-:Y:S08]  /*5b50*/  HMMA.16816.F32.BF16 R12, R136.reuse, R140, R12 ;  /* 0x0000008c880c723c */ /* 0x044ff0000004180c */
[C---:B------:R-:W-:Y:S01]  /*5b60*/  HMMA.16816.F32.BF16 R16, R136.reuse, R142, R16 ;  /* 0x0000008e8810723c */ /* 0x040fe20000041810 */
[----:B------:R-:W-:Y:S07]  /*5b70*/  LDSM.16.M88.4 R140, [R133+0x11100] ;  /* 0x01110000858c783b */ /* 0x000fee0000000200 */
[C---:B----4-:R-:W-:Y:S08]  /*5b80*/  HMMA.16816.F32.BF16 R20, R136.reuse, R152, R20 ;  /* 0x000000988814723c */ /* 0x050ff00000041814 */
[C---:B------:R-:W-:Y:S01]  /*5b90*/  HMMA.16816.F32.BF16 R24, R136.reuse, R154, R24 ;  /* 0x0000009a8818723c */ /* 0x040fe20000041818 */
[----:B------:R-:W-:Y:S07]  /*5ba0*/  LDSM.16.M88.4 R152, [R181+0x8000] ;  /* 0x00800000b598783b */ /* 0x000fee0000000200 */
[C---:B---3--:R-:W-:Y:S08]  /*5bb0*/  HMMA.16816.F32.BF16 R28, R136.reuse, R144, R28 ;  /* 0x00000090881c723c */ /* 0x048ff0000004181c */
[----:B------:R-:W-:Y:S01]  /*5bc0*/  HMMA.16816.F32.BF16 R32, R136, R146, R32 ;  /* 0x000000928820723c */ /* 0x000fe20000041820 */
[----:B------:R-:W2:Y:S05]  /*5bd0*/  LDSM.16.M88.4 R136, [R133+0x10900] ;  /* 0x010900008588783b */ /* 0x000eaa0000000200 */
[----:B------:R-:W3:Y:S02]  /*5be0*/  LDSM.16.M88.4 R144, [R133+0x11900] ;  /* 0x011900008590783b */ /* 0x000ee40000000200 */
        /* <DEDUP_REMOVED lines=11> */
[----:B------:R-:W5:Y:S07]  /*5ca0*/  LDSM.16.M88.4 R156, [R0+0x11100] ;  /* 0x01110000009c783b */ /* 0x000f6e0000000200 */
[C---:B------:R-:W-:Y:S08]  /*5cb0*/  HMMA.16816.F32.BF16 R4, R172.reuse, R176, R4 ;  /* 0x000000b0ac04723c */ /* 0x040ff00000041804 */
[C---:B------:R-:W-:Y:S08]  /*5cc0*/  HMMA.16816.F32.BF16 R8, R172.reuse, R178, R8 ;  /* 0x000000b2ac08723c */ /* 0x040ff00000041808 */
        /* <DEDUP_REMOVED lines=15> */
[C---:B-----5:R-:W-:Y:S08]  /*5dc0*/  HMMA.16816.F32.BF16 R20, R152.reuse, R156, R20 ;  /* 0x0000009c9814723c */ /* 0x060ff00000041814 */
[C---:B------:R-:W-:Y:S08]  /*5dd0*/  HMMA.16816.F32.BF16 R24, R152.reuse, R158, R24 ;  /* 0x0000009e9818723c */ /* 0x040ff00000041818 */
[C---:B--2---:R-:W-:Y:S08]  /*5de0*/  HMMA.16816.F32.BF16 R28, R152.reuse, R136, R28 ;  /* 0x00000088981c723c */ /* 0x044ff0000004181c */
[----:B------:R-:W-:Y:S08]  /*5df0*/  HMMA.16816.F32.BF16 R32, R152, R138, R32 ;  /* 0x0000008a9820723c */ /* 0x000ff00000041820 */
[C---:B---3--:R-:W-:Y:S08]  /*5e00*/  HMMA.16816.F32.BF16 R4, R140.reuse, R144, R4 ;  /* 0x000000908c04723c */ /* 0x048ff00000041804 */
[C---:B------:R-:W-:Y:S08]  /*5e10*/  HMMA.16816.F32.BF16 R8, R140.reuse, R146, R8 ;  /* 0x000000928c08723c */ /* 0x040ff00000041808 */
[C---:B----4-:R-:W-:Y:S08]  /*5e20*/  HMMA.16816.F32.BF16 R12, R140.reuse, R160, R12 ;  /* 0x000000a08c0c723c */ /* 0x050ff0000004180c */
[C---:B------:R-:W-:Y:S08]  /*5e30*/  HMMA.16816.F32.BF16 R16, R140.reuse, R162, R16 ;  /* 0x000000a28c10723c */ /* 0x040ff00000041810 */
[C---:B------:R-:W-:Y:S08]  /*5e40*/  HMMA.16816.F32.BF16 R20, R140.reuse, R164, R20 ;  /* 0x000000a48c14723c */ /* 0x040ff00000041814 */
[C---:B------:R-:W-:Y:S08]  /*5e50*/  HMMA.16816.F32.BF16 R24, R140.reuse, R166, R24 ;  /* 0x000000a68c18723c */ /* 0x040ff00000041818 */
[C---:B-1----:R-:W-:Y:S08]  /*5e60*/  HMMA.16816.F32.BF16 R28, R140.reuse, R148, R28 ;  /* 0x000000948c1c723c */ /* 0x042ff0000004181c */
[----:B------:R-:W-:Y:S01]  /*5e70*/  HMMA.16816.F32.BF16 R32, R140, R150, R32 ;  /* 0x000000968c20723c */ /* 0x000fe20000041820 */
[----:B------:R-:W-:-:S07]  /*5e80*/  @P0 BRA `(.L_x_4053) ;  /* 0x0000019000000947 */ /* 0x000fce0003800000 */
        /* <DEDUP_REMOVED lines=14> */
.L_x_4055:
[----:B------:R-:W-:Y:S04]  /*5f70*/  MOV R0, c[0x0][0x32c] ;  /* 0x0000cb0000007a02 */ /* 0x000fe80000000f00 */
[----:B------:R-:W-:Y:S11]  /*5f80*/  ISETP.NE.AND P0, PT, R0, 0x1, PT ;  /* 0x000000010000780c */ /* 0x000ff60003f05270 */
[----:B------:R-:W-:Y:S02]  /*5f90*/  @!UPT UIADD3 URZ, URZ, URZ, URZ ;  /* 0x0000003f3f3ff290 */ /* 0x000fe4000fffe03f */
[----:B------:R-:W-:Y:S05]  /*5fa0*/  @P0 IMAD.HI.U32 R0, R2, c[0x0][0x330], RZ ;  /* 0x0000cc0002000a27 */ /* 0x000fea00078e00ff */
[----:B------:R-:W-:Y:S02]  /*5fb0*/  @P0 SHF.R.U32.HI R2, RZ, c[0x0][0x334], R0 ;  /* 0x0000cd00ff020a19 */ /* 0x000fe40000011600 */
.L_x_4056:
[----:B------:R-:W-:Y:S05]  /*5fc0*/  BSYNC B0 ;  /* 0x0000000000007941 */ /* 0x000fea0003800000 */
.L_x_4054:
[----:B------:R-:W-:Y:S04]  /*5fd0*/  IMAD R133, R2, c[0x0][0x32c], -R221 ;  /* 0x0000cb0002857a24 */ /* 0x000fe800078e0add */
[----:B------:R-:W-:Y:S05]  /*5fe0*/  IMAD.IADD R133, R133, 0x1, -R204 ;  /* 0x0000000185857824 */ /* 0x000fea00078e0acc */
[----:B------:R-:W-:Y:S02]  /*5ff0*/  IADD3 R0, R133, c[0x0][0x32c], RZ ;  /* 0x0000cb0085007a10 */ /* 0x000fe40007ffe0ff */
[----:B------:R-:W-:Y:S02]  /*6000*/  IMNMX R224, R224, R133, !PT ;  /* 0x00000085e0e07217 */ /* 0x000fe40007800200 */
[----:B------:R-:W-:Y:S02]  /*6010*/  IMNMX R225, R225, R0, PT ;  /* 0x00000000e1e17217 */ /* 0x000fe40003800200 */
.L_x_4053:
[----:B------:R-:W-:Y:S01]  /*6020*/  ISETP.GT.AND P0, PT, R210, -0x1, PT ;  /* 0xffffffffd200780c */ /* 0x000fe20003f04270 */
[----:B------:R-:W1:Y:S03]  /*6030*/  SHFL.IDX PT, R2, R220, 0x1, 0x1c1f ;  /* 0x003c1f00dc027f89 */ /* 0x000e6600000e0000 */
        /* <DEDUP_REMOVED lines=10> */
[----:B------:R-:W-:Y:S01]  /*60e0*/  FSEL R159, R12, -INF , !P4 ;  /* 0xff8000000c9f7808 */ /* 0x000fe20006000000 */
[--C-:B-1----:R-:W-:Y:S01]  /*60f0*/  IMAD.IADD R0, R223, 0x1, R2.reuse ;  /* 0x00000001df007824 */ /* 0x102fe200078e0202 */
        /* <DEDUP_REMOVED lines=54> */
.L_x_4059:
[----:B------:R-:W-:Y:S04]  /*6460*/  MOV R2, c[0x0][0x32c] ;  /* 0x0000cb0000027a02 */ /* 0x000fe80000000f00 */
[----:B------:R-:W-:Y:S11]  /*6470*/  ISETP.NE.AND P4, PT, R2, 0x1, PT ;  /* 0x000000010200780c */ /* 0x000ff60003f85270 */
[----:B------:R-:W-:Y:S02]  /*6480*/  @!UPT UIADD3 URZ, URZ, URZ, URZ ;  /* 0x0000003f3f3ff290 */ /* 0x000fe4000fffe03f */
[----:B------:R-:W-:Y:S05]  /*6490*/  @P4 IMAD.HI.U32 R2, R4, c[0x0][0x330], RZ ;  /* 0x0000cc0004024a27 */ /* 0x000fea00078e00ff */
[----:B------:R-:W-:Y:S02]  /*64a0*/  @P4 SHF.R.U32.HI R4, RZ, c[0x0][0x334], R2 ;  /* 0x0000cd00ff044a19 */ /* 0x000fe40000011602 */
.L_x_4060:
[----:B------:R-:W-:Y:S05]  /*64b0*/  BSYNC B0 ;  /* 0x0000000000007941 */ /* 0x000fea0003800000 */
.L_x_4058:
[----:B------:R-:W-:Y:S04]  /*64c0*/  IMAD R221, R4, c[0x0][0x32c], -R221 ;  /* 0x0000cb0004dd7a24 */ /* 0x000fe800078e0add */
[----:B------:R-:W-:Y:S05]  /*64d0*/  IMAD.IADD R221, R221, 0x1, -R204 ;  /* 0x00000001dddd7824 */ /* 0x000fea00078e0acc */
[----:B------:R-:W-:Y:S02]  /*64e0*/  IADD3 R13, R221, c[0x0][0x32c], RZ ;  /* 0x0000cb00dd0d7a10 */ /* 0x000fe40007ffe0ff */
[----:B------:R-:W-:Y:S02]  /*64f0*/  IMNMX R222, R222, R221, !PT ;  /* 0x000000dddede7217 */ /* 0x000fe40007800200 */
[----:B------:R-:W-:Y:S02]  /*6500*/  IMNMX R0, R0, R13, PT ;  /* 0x0000000d00007217 */ /* 0x000fe40003800200 */
.L_x_4057:
[----:B------:R-:W-:Y:S01]  /*6510*/  FMNMX.FTZ R2, R137, R132, !PT ;  /* 0x0000008489027209 */ /* 0x000fe20007810000 */
[----:B------:R-:W-:Y:S04]  /*6520*/  DEPBAR.LE SB0, 0x2 ;  /* 0x000080800000791a */ /* 0x000fe80000000000 */
[----:B------:R-:W-:Y:S01]  /*6530*/  BAR.SYNC.DEFER_BLOCKING 0x0 ;  /* 0x0000000000007b1d */ /* 0x000fe20000010000 */
[----:B------:R-:W-:Y:S01]  /*6540*/  ISETP.GT.AND P6, PT, R222, RZ, P0 ;  /* 0x000000ffde00720c */ /* 0x000fe200007c4270 */
[----:B------:R-:W-:Y:S01]  /*6550*/  UIADD3 UR12, UR5, 0x1, URZ ;  /* 0x00000001050c7890 */ /* 0x000fe2000fffe03f */
[----:B------:R-:W-:Y:S01]  /*6560*/  FMNMX.FTZ R2, R133, R2, !PT ;  /* 0x0000000285027209 */ /* 0x000fe20007810000 */
[----:B------:R-:W-:Y:S01]  /*6570*/  UISETP.GE.AND UP0, UPT, UR5, 0x1, UPT ;  /* 0x000000010500788c */ /* 0x000fe2000bf06270 */
[----:B------:R-:W-:Y:S02]  /*6580*/  ISETP.LT.OR P6, PT, R0, 0x1, P6 ;  /* 0x000000010000780c */ /* 0x000fe400037c1670 */
[----:B------:R-:W-:Y:S01]  /*6590*/  ISETP.GT.AND P5, PT, R222, 0x1, P0 ;  /* 0x00000001de00780c */ /* 0x000fe200007a4270 */
[----:B------:R-:W-:Y:S01]  /*65a0*/  USEL UR5, UR12, URZ, !UP0 ;  /* 0x0000003f0c057287 */ /* 0x000fe2000c000000 */
[----:B------:R-:W-:Y:S02]  /*65b0*/  FMNMX.FTZ R2, R5, R2, !PT ;  /* 0x0000000205027209 */ /* 0x000fe40007810000 */
[----:B------:R-:W-:Y:S02]  /*65c0*/  FSEL R12, R6, -INF , !P6 ;  /* 0xff800000060c7808 */ /* 0x000fe40007000000 */
        /* <DEDUP_REMOVED lines=8> */
[----:B------:R-:W-:Y:S02]  /*6650*/  ISETP.LT.OR P6, PT, R0, 0xa, P6 ;  /* 0x0000000a0000780c */ /* 0x000fe400037c1670 */
[----:B------:R-:W-:Y:S02]  /*6660*/  FSEL R10, R10, -INF , !P4 ;  /* 0xff8000000a0a7808 */ /* 0x000fe40006000000 */
[----:B------:R-:W-:Y:S02]  /*6670*/  FMNMX.FTZ R7, R8, R7, !PT ;  /* 0x0000000708077209 */ /* 0x000fe40007810000 */
[C---:B------:R-:W-:Y:S02]  /*6680*/  ISETP.GT.AND P5, PT, R222.reuse, 0x10, P0 ;  /* 0x00000010de00780c */ /* 0x040fe400007a4270 */
        /* <DEDUP_REMOVED lines=22> */
[----:B------:R-:W-:Y:S02]  /*67f0*/  ISETP.LT.OR P4, PT, R0, 0x21, P4 ;  /* 0x000000210000780c */ /* 0x000fe40002781670 */
[----:B------:R-:W-:Y:S02]  /*6800*/  ISETP.GT.AND P6, PT, R222, 0x21, P0 ;  /* 0x00000021de00780c */ /* 0x000fe400007c4270 */
[----:B------:R-:W-:Y:S02]  /*6810*/  FMNMX.FTZ R11, R176, R11, !PT ;  /* 0x0000000bb00b7209 */ /* 0x000fe40007810000 */
[----:B------:R-:W-:Y:S02]  /*6820*/  FMNMX.FTZ R2, R169, R2, !PT ;  /* 0x00000002a9027209 */ /* 0x000fe40007810000 */
[----:B------:R-:W-:Y:S02]  /*6830*/  FSEL R174, R22, -INF , !P4 ;  /* 0xff80000016ae7808 */ /* 0x000fe40006000000 */
[----:B------:R-:W-:Y:S02]  /*6840*/  ISETP.LT.OR P6, PT, R0, 0x22, P6 ;  /* 0x000000220000780c */ /* 0x000fe400037c1670 */
[----:B------:R-:W-:Y:S02]  /*6850*/  ISETP.GT.AND P5, PT, R222, 0x28, P0 ;  /* 0x00000028de00780c */ /* 0x000fe400007a4270 */
[----:B------:R-:W-:Y:S02]  /*6860*/  FMNMX.FTZ R11, R166, R11, !PT ;  /* 0x0000000ba60b7209 */ /* 0x000fe40007810000 */
[----:B------:R-:W-:Y:S02]  /*6870*/  FMNMX.FTZ R2, R167, R2, !PT ;  /* 0x00000002a7027209 */ /* 0x000fe40007810000 */
[----:B------:R-:W-:Y:S02]  /*6880*/  FSEL R172, R23, -INF , !P6 ;  /* 0xff80000017ac7808 */ /* 0x000fe40007000000 */
[----:B------:R-:W-:Y:S02]  /*6890*/  ISETP.LT.OR P5, PT, R0, 0x29, P5 ;  /* 0x000000290000780c */ /* 0x000fe40002fa1670 */
[----:B------:R-:W-:Y:S02]  /*68a0*/  FMNMX.FTZ R11, R174, R11, !PT ;  /* 0x0000000bae0b7209 */ /* 0x000fe40007810000 */
[----:B------:R-:W-:Y:S02]  /*68b0*/  ISETP.GT.AND P4, PT, R222, 0x29, P0 ;  /* 0x00000029de00780c */ /* 0x000fe40000784270 */
[----:B------:R-:W-:Y:S02]  /*68c0*/  FMNMX.FTZ R2, R157, R2, !PT ;  /* 0x000000029d027209 */ /* 0x000fe40007810000 */
[----:B------:R-:W-:Y:S02]  /*68d0*/  ISETP.LT.OR P4, PT, R0, 0x2a, P4 ;  /* 0x0000002a0000780c */ /* 0x000fe40002781670 */
[----:B------:R-:W-:Y:S02]  /*68e0*/  FSEL R170, R26, -INF , !P5 ;  /* 0xff8000001aaa7808 */ /* 0x000fe40006800000 */
[----:B------:R-:W-:Y:S02]  /*68f0*/  ISETP.GT.AND P6, PT, R222, 0x30, P0 ;  /* 0x00000030de00780c */ /* 0x000fe400007c4270 */
[----:B------:R-:W-:Y:S02]  /*6900*/  FMNMX.FTZ R11, R172, R11, !PT ;  /* 0x0000000bac0b7209 */ /* 0x000fe40007810000 */
[----:B------:R-:W-:Y:S02]  /*6910*/  FMNMX.FTZ R2, R147, R2, !PT ;  /* 0x0000000293027209 */ /* 0x000fe40007810000 */
[----:B------:R-:W-:Y:S02]  /*6920*/  ISETP.LT.OR P6, PT, R0, 0x31, P6 ;  /* 0x000000310000780c */ /* 0x000fe400037c1670 */
[----:B------:R-:W-:Y:S02]  /*6930*/  FSEL R168, R27, -INF , !P4 ;  /* 0xff8000001ba87808 */ /* 0x000fe40006000000 */
        /* <DEDUP_REMOVED lines=13> */
[----:B------:R-:W-:Y:S02]  /*6a10*/  FMNMX.FTZ R11, R144, R11, !PT ;  /* 0x0000000b900b7209 */ /* 0x000fe40007810000 */
[----:B------:R-:W-:Y:S01]  /*6a20*/  ISETP.LT.OR P0, PT, R0, 0x3a, P0 ;  /* 0x0000003a0000780c */ /* 0x000fe20000701670 */
[----:B------:R-:W-:Y:S01]  /*6a30*/  LDSM.16.MT88.4 R28, [R134+UR4+0x100] ;  /* 0x00010004861c783b */ /* 0x000fe20008004200 */
[----:B------:R-:W-:Y:S02]  /*6a40*/  FSEL R142, R34, -INF , !P4 ;  /* 0xff800000228e7808 */ /* 0x000fe40006000000 */
[----:B------:R-:W-:Y:S02]  /*6a50*/  FSEL R140, R35, -INF , !P0 ;  /* 0xff800000238c7808 */ /* 0x000fe40004000000 */
[----:B------:R-:W-:Y:S02]  /*6a60*/  FMNMX.FTZ R15, R142, R11, !PT ;  /* 0x0000000b8e0f7209 */ /* 0x000fe40007810000 */
[----:B------:R-:W-:Y:S02]  /*6a70*/  IADD3 R16, R134, UR4, RZ ;  /* 0x0000000486107c10 */ /* 0x000fe4000fffe0ff */
[----:B------:R-:W-:Y:S02]  /*6a80*/  FMNMX.FTZ R13, R140, R15, !PT ;  /* 0x0000000f8c0d7209 */ /* 0x000fe40007810000 */
[----:B------:R-:W-:Y:S03]  /*6a90*/  IADD3 R148, R183, R16, RZ ;  /* 0x00000010b7947210 */ /* 0x000fe60007ffe0ff */
[----:B------:R-:W2:Y:S01]  /*6aa0*/  SHFL.BFLY PT, R0, R13, 0x2, 0x1f ;  /* 0x0c401f000d007f89 */ /* 0x000ea200000e0000 */
[----:B-1----:R-:W-:Y:S07]  /*6ab0*/  FMNMX.FTZ R4, R7, R2, !PT ;  /* 0x0000000207047209 */ /* 0x002fee0007810000 */
[----:B------:R-:W1:Y:S01]  /*6ac0*/  SHFL.BFLY PT, R11, R4, 0x1, 0x1f ;  /* 0x0c201f00040b7f89 */ /* 0x000e6200000e0000 */
[----:B--2---:R-:W-:Y:S07]  /*6ad0*/  FMNMX.FTZ R7, R13, R0, !PT ;  /* 0x000000000d077209 */ /* 0x004fee0007810000 */
[----:B------:R-:W2:Y:S01]  /*6ae0*/  SHFL.BFLY PT, R0, R7, 0x1, 0x1f ;  /* 0x0c201f0007007f89 */ /* 0x000ea200000e0000 */
[----:B-1----:R-:W-:Y:S04]  /*6af0*/  FMNMX.FTZ R2, R4, R11, !PT ;  /* 0x0000000b04027209 */ /* 0x002fe80007810000 */
[C---:B------:R-:W-:Y:S01]  /*6b00*/  FSETP.NEU.FTZ.AND P0, PT, R2.reuse, -INF , PT ;  /* 0xff8000000200780b */ /* 0x040fe20003f1d000 */
[----:B------:R-:W-:Y:S05]  /*6b10*/  FMUL.FTZ R158, R2, c[0x0][0x2d0] ;  /* 0x0000b400029e7a20 */ /* 0x000fea0000410000 */
[----:B------:R-:W-:Y:S05]  /*6b20*/  FSEL R158, R158, RZ, P0 ;  /* 0x000000ff9e9e7208 */ /* 0x000fea0000000000 */
[--C-:B------:R-:W-:Y:S01]  /*6b30*/  FFMA.FTZ R154, R5, c[0x0][0x2d0], -R158.reuse ;  /* 0x0000b400059a7a23 */ /* 0x100fe2000001089e */
[----:B------:R-:W-:Y:S01]  /*6b40*/  FSEL R5, R2, RZ, P0 ;  /* 0x000000ff02057208 */ /* 0x000fe20000000000 */
[--C-:B------:R-:W-:Y:S02]  /*6b50*/  FFMA.FTZ R156, R137, c[0x0][0x2d0], -R158.reuse ;  /* 0x0000b400899c7a23 */ /* 0x100fe4000001089e */
[----:B------:R-:W-:Y:S01]  /*6b60*/  FFMA.FTZ R155, R133, c[0x0][0x2d0], -R158 ;  /* 0x0000b400859b7a23 */ /* 0x000fe2000001089e */
[----:B--2---:R-:W-:Y:S01]  /*6b70*/  FMNMX.FTZ R0, R7, R0, !PT ;  /* 0x0000000007007209 */ /* 0x004fe20007810000 */
[----:B------:R-:W-:Y:S02]  /*6b80*/  FADD.FTZ R4, -R5, R132 ;  /* 0x0000008405047221 */ /* 0x000fe40000010100 */
[----:B------:R-:W-:Y:S01]  /*6b90*/  MUFU.EX2 R156, R156 ;  /* 0x0000009c009c7308 */ /* 0x000fe20000000800 */
[--C-:B------:R-:W-:Y:S01]  /*6ba0*/  FFMA.FTZ R151, R9, c[0x0][0x2d0], -R158.reuse ;  /* 0x0000b40009977a23 */ /* 0x100fe2000001089e */
[C---:B------:R-:W-:Y:S01]  /*6bb0*/  FSETP.NEU.FTZ.AND P0, PT, R0.reuse, -INF , PT ;  /* 0xff8000000000780b */ /* 0x040fe20003f1d000 */
[----:B------:R-:W-:Y:S02]  /*6bc0*/  FMUL.FTZ R141, R0, c[0x0][0x2d0] ;  /* 0x0000b400008d7a20 */ /* 0x000fe40000410000 */
[----:B------:R-:W-:Y:S01]  /*6bd0*/  FMUL.FTZ R132, R4, c[0x0][0x2d0] ;  /* 0x0000b40004847a20 */ /* 0x000fe20000410000 */
[----:B------:R-:W-:Y:S01]  /*6be0*/  FSEL R4, R0, RZ, P0 ;  /* 0x000000ff00047208 */ /* 0x000fe20000000000 */
[--C-:B------:R-:W-:Y:S01]  /*6bf0*/  FFMA.FTZ R159, R159, c[0x0][0x2d0], -R158.reuse ;  /* 0x0000b4009f9f7a23 */ /* 0x100fe2000001089e */
[----:B------:R-:W-:Y:S01]  /*6c00*/  FSEL R141, R141, RZ, P0 ;  /* 0x000000ff8d8d7208 */ /* 0x000fe20000000000 */
[--C-:B------:R-:W-:Y:S01]  /*6c10*/  FFMA.FTZ R160, R165, c[0x0][0x2d0], -R158.reuse ;  /* 0x0000b400a5a07a23 */ /* 0x100fe2000001089e */
[----:B------:R-:W1:Y:S01]  /*6c20*/  MUFU.EX2 R155, R155 ;  /* 0x0000009b009b7308 */ /* 0x000e620000000800 */
[----:B------:R-:W-:Y:S02]  /*6c30*/  FADD.FTZ R4, -R4, R3 ;  /* 0x0000000304047221 */ /* 0x000fe40000010100 */
[--C-:B------:R-:W-:Y:S02]  /*6c40*/  FFMA.FTZ R153, R12, c[0x0][0x2d0], -R141.reuse ;  /* 0x0000b4000c997a23 */ /* 0x100fe4000001088d */
[----:B------:R-:W2:Y:S01]  /*6c50*/  LDSM.16.MT88.4 R12, [R135+UR4+0x100] ;  /* 0x00010004870c783b */ /* 0x000ea20008004200 */
[--C-:B------:R-:W-:Y:S02]  /*6c60*/  FFMA.FTZ R152, R8, c[0x0][0x2d0], -R141.reuse ;  /* 0x0000b40008987a23 */ /* 0x100fe4000001088d */
[--C-:B------:R-:W-:Y:S02]  /*6c70*/  FFMA.FTZ R149, R10, c[0x0][0x2d0], -R141.reuse ;  /* 0x0000b4000a957a23 */ /* 0x100fe4000001088d */
[--C-:B------:R-:W-:Y:S01]  /*6c80*/  FFMA.FTZ R150, R6, c[0x0][0x2d0], -R141.reuse ;  /* 0x0000b40006967a23 */ /* 0x100fe2000001088d */
[----:B------:R-:W-:Y:S01]  /*6c90*/  MUFU.EX2 R154, R154 ;  /* 0x0000009a009a7308 */ /* 0x000fe20000000800 */
[----:B------:R-:W-:Y:S01]  /*6ca0*/  FMUL.FTZ R3, R4, c[0x0][0x2d0] ;  /* 0x0000b40004037a20 */ /* 0x000fe20000410000 */
[----:B------:R-:W-:Y:S01]  /*6cb0*/  IADD3 R4, R135, UR4, RZ ;  /* 0x0000000487047c10 */ /* 0x000fe2000fffe0ff */
[--C-:B------:R-:W-:Y:S02]  /*6cc0*/  FFMA.FTZ R177, R146, c[0x0][0x2d0], -R141.reuse ;  /* 0x0000b40092b17a23 */ /* 0x100fe4000001088d */
[--C-:B------:R-:W-:Y:S01]  /*6cd0*/  FFMA.FTZ R220, R144, c[0x0][0x2d0], -R141.reuse ;  /* 0x0000b40090dc7a23 */ /* 0x100fe2000001088d */
[----:B------:R-:W-:Y:S01]  /*6ce0*/  IADD3 R133, R183, R4, RZ ;  /* 0x00000004b7857210 */ /* 0x000fe20007ffe0ff */
[--C-:B------:R-:W-:Y:S02]  /*6cf0*/  FFMA.FTZ R142, R142, c[0x0][0x2d0], -R141.reuse ;  /* 0x0000b4008e8e7a23 */ /* 0x100fe4000001088d */
[--C-:B------:R-:W-:Y:S01]  /*6d00*/  FFMA.FTZ R161, R161, c[0x0][0x2d0], -R158.reuse ;  /* 0x0000b400a1a17a23 */ /* 0x100fe2000001089e */
[----:B------:R-:W3:Y:S01]  /*6d10*/  MUFU.EX2 R151, R151 ;  /* 0x0000009700977308 */ /* 0x000ee20000000800 */
[----:B------:R-:W4:Y:S01]  /*6d20*/  LDSM.16.MT88.4 R20, [R133+0x100] ;  /* 0x000100008514783b */ /* 0x000f220000004200 */
[--C-:B------:R-:W-:Y:S01]  /*6d30*/  FFMA.FTZ R162, R163, c[0x0][0x2d0], -R158.reuse ;  /* 0x0000b400a3a27a23 */ /* 0x100fe2000001089e */
[----:B-1----:R-:W-:Y:S01]  /*6d40*/  F2FP.BF16.PACK_AB R136, R155, R156 ;  /* 0x0000009c9b88723e */ /* 0x002fe200000010ff */
[--C-:B------:R-:W-:Y:S02]  /*6d50*/  FFMA.FTZ R163, R178, c[0x0][0x2d0], -R141.reuse ;  /* 0x0000b400b2a37a23 */ /* 0x100fe4000001088d */
        /* <DEDUP_REMOVED lines=14> */
[--C-:B------:R-:W-:Y:S01]  /*6e40*/  FFMA.FTZ R171, R168, c[0x0][0x2d0], -R141.reuse ;  /* 0x0000b400a8ab7a23 */ /* 0x100fe2000001088d */
[----:B------:R-:W3:Y:S01]  /*6e50*/  MUFU.EX2 R152, R152 ;  /* 0x0000009800987308 */ /* 0x000ee20000000800 */
[--C-:B------:R-:W-:Y:S02]  /*6e60*/  FFMA.FTZ R168, R147, c[0x0][0x2d0], -R158.reuse ;  /* 0x0000b40093a87a23 */ /* 0x100fe4000001089e */
[----:B------:R-:W-:Y:S01]  /*6e70*/  LDSM.16.MT88.4 R144, [R133+0x3900] ;  /* 0x003900008590783b */ /* 0x000fe20000004200 */
[C---:B-1----:R-:W-:Y:S02]  /*6e80*/  FMUL.FTZ R4, R132.reuse, R128 ;  /* 0x0000008084047220 */ /* 0x042fe40000410000 */
[C---:B------:R-:W-:Y:S02]  /*6e90*/  FMUL.FTZ R5, R132.reuse, R129 ;  /* 0x0000008184057220 */ /* 0x040fe40000410000 */
[C---:B------:R-:W-:Y:S02]  /*6ea0*/  FMUL.FTZ R8, R132.reuse, R124 ;  /* 0x0000007c84087220 */ /* 0x040fe40000410000 */
[----:B------:R-:W-:Y:S01]  /*6eb0*/  MUFU.EX2 R149, R149 ;  /* 0x0000009500957308 */ /* 0x000fe20000000800 */
[C---:B------:R-:W-:Y:S02]  /*6ec0*/  FMUL.FTZ R9, R132.reuse, R125 ;  /* 0x0000007d84097220 */ /* 0x040fe40000410000 */
[C---:B------:R-:W-:Y:S02]  /*6ed0*/  FMUL.FTZ R16, R132.reuse, R104 ;  /* 0x0000006884107220 */ /* 0x040fe40000410000 */
[C---:B------:R-:W-:Y:S02]  /*6ee0*/  FMUL.FTZ R17, R132.reuse, R105 ;  /* 0x0000006984117220 */ /* 0x040fe40000410000 */
[C---:B------:R-:W-:Y:S02]  /*6ef0*/  FMUL.FTZ R24, R132.reuse, R112 ;  /* 0x0000007084187220 */ /* 0x040fe40000410000 */
[C---:B------:R-:W-:Y:S01]  /*6f00*/  FMUL.FTZ R25, R132.reuse, R113 ;  /* 0x0000007184197220 */ /* 0x040fe20000410000 */
[----:B------:R-:W1:Y:S01]  /*6f10*/  MUFU.EX2 R150, R150 ;  /* 0x0000009600967308 */ /* 0x000e620000000800 */
        /* <DEDUP_REMOVED lines=15> */
[----:B-1----:R-:W-:Y:S01]  /*7010*/  F2FP.BF16.PACK_AB R139, R150, R149 ;  /* 0x00000095968b723e */ /* 0x002fe200000010ff */
[C---:B------:R-:W-:Y:S02]  /*7020*/  FMUL.FTZ R53, R132.reuse, R53 ;  /* 0x0000003584357220 */ /* 0x040fe40000410000 */
[C---:B------:R-:W-:Y:S02]  /*7030*/  FMUL.FTZ R56, R132.reuse, R56 ;  /* 0x0000003884387220 */ /* 0x040fe40000410000 */
[C---:B------:R-:W-:Y:S01]  /*7040*/  FMUL.FTZ R57, R132.reuse, R57 ;  /* 0x0000003984397220 */ /* 0x040fe20000410000 */
[----:B------:R-:W-:Y:S01]  /*7050*/  MUFU.EX2 R159, R159 ;  /* 0x0000009f009f7308 */ /* 0x000fe20000000800 */
[C---:B------:R-:W-:Y:S02]  /*7060*/  FMUL.FTZ R60, R132.reuse, R60 ;  /* 0x0000003c843c7220 */ /* 0x040fe40000410000 */
[C---:B------:R-:W-:Y:S02]  /*7070*/  FMUL.FTZ R61, R132.reuse, R61 ;  /* 0x0000003d843d7220 */ /* 0x040fe40000410000 */
[C---:B---3--:R-:W-:Y:S02]  /*7080*/  FMUL.FTZ R6, R3.reuse, R130 ;  /* 0x0000008203067220 */ /* 0x048fe40000410000 */
[C---:B------:R-:W-:Y:S02]  /*7090*/  FMUL.FTZ R7, R3.reuse, R131 ;  /* 0x0000008303077220 */ /* 0x040fe40000410000 */
[----:B------:R-:W-:Y:S01]  /*70a0*/  LDSM.16.MT88.4 R128, [R133+0x2900] ;  /* 0x002900008580783b */ /* 0x000fe20000004200 */
[C---:B------:R-:W-:Y:S01]  /*70b0*/  FMUL.FTZ R10, R3.reuse, R126 ;  /* 0x0000007e030a7220 */ /* 0x040fe20000410000 */
[----:B------:R-:W1:Y:S01]  /*70c0*/  MUFU.EX2 R160, R160 ;  /* 0x000000a000a07308 */ /* 0x000e620000000800 */
[C---:B------:R-:W-:Y:S02]  /*70d0*/  FMUL.FTZ R11, R3.reuse, R127 ;  /* 0x0000007f030b7220 */ /* 0x040fe40000410000 */
[C---:B--2---:R-:W-:Y:S03]  /*70e0*/  HMMA.16816.F32.BF16 R4, R136.reuse, R12, R4 ;  /* 0x0000000c8804723c */ /* 0x044fe60000041804 */
[----:B------:R-:W-:Y:S02]  /*70f0*/  LDSM.16.MT88.4 R124, [R135+UR4+0x2900] ;  /* 0x00290004877c783b */ /* 0x000fe40008004200 */
[C---:B------:R-:W-:Y:S02]  /*7100*/  FMUL.FTZ R18, R3.reuse, R106 ;  /* 0x0000006a03127220 */ /* 0x040fe40000410000 */
[C---:B------:R-:W-:Y:S01]  /*7110*/  FMUL.FTZ R12, R132.reuse, R100 ;  /* 0x00000064840c7220 */ /* 0x040fe20000410000 */
[C---:B------:R-:W-:Y:S01]  /*7120*/  HMMA.16816.F32.BF16 R8, R136.reuse, R14, R8 ;  /* 0x0000000e8808723c */ /* 0x040fe20000041808 */
[----:B------:R-:W-:Y:S03]  /*7130*/  MUFU.EX2 R161, R161 ;  /* 0x000000a100a17308 */ /* 0x000fe60000000800 */
[C---:B------:R-:W-:Y:S02]  /*7140*/  FMUL.FTZ R13, R132.reuse, R101 ;  /* 0x00000065840d7220 */ /* 0x040fe40000410000 */
[C---:B------:R-:W-:Y:S02]  /*7150*/  FMUL.FTZ R19, R3.reuse, R107 ;  /* 0x0000006b03137220 */ /* 0x040fe40000410000 */
[C---:B------:R-:W-:Y:S01]  /*7160*/  FMUL.FTZ R14, R3.reuse, R102 ;  /* 0x00000066030e7220 */ /* 0x040fe20000410000 */
[----:B------:R-:W-:Y:S02]  /*7170*/  LDSM.16.MT88.4 R104, [R135+UR4+0x2100] ;  /* 0x002100048768783b */ /* 0x000fe40008004200 */
[----:B------:R-:W2:Y:S01]  /*7180*/  MUFU.EX2 R162, R162 ;  /* 0x000000a200a27308 */ /* 0x000ea20000000800 */
[C---:B------:R-:W-:Y:S02]  /*7190*/  FMUL.FTZ R15, R3.reuse, R103 ;  /* 0x00000067030f7220 */ /* 0x040fe40000410000 */
[C---:B------:R-:W-:Y:S02]  /*71a0*/  FMUL.FTZ R26, R3.reuse, R114 ;  /* 0x00000072031a7220 */ /* 0x040fe40000410000 */
[C---:B------:R-:W-:Y:S01]  /*71b0*/  FMUL.FTZ R27, R3.reuse, R115 ;  /* 0x00000073031b7220 */ /* 0x040fe20000410000 */
[----:B------:R-:W3:Y:S01]  /*71c0*/  LDSM.16.MT88.4 R100, [R148+0x100] ;  /* 0x000100009464783b */ /* 0x000ee20000004200 */
[C---:B------:R-:W-:Y:S01]  /*71d0*/  FMUL.FTZ R34, R3.reuse, R122 ;  /* 0x0000007a03227220 */ /* 0x040fe20000410000 */
[C---:B----4-:R-:W-:Y:S02]  /*71e0*/  HMMA.16816.F32.BF16 R12, R136.reuse, R20, R12 ;  /* 0x00000014880c723c */ /* 0x050fe4000004180c */
[----:B------:R-:W-:Y:S01]  /*71f0*/  MUFU.EX2 R163, R163 ;  /* 0x000000a300a37308 */ /* 0x000fe20000000800 */
[C---:B------:R-:W-:Y:S02]  /*7200*/  FMUL.FTZ R35, R3.reuse, R123 ;  /* 0x0000007b03237220 */ /* 0x040fe40000410000 */
[C---:B------:R-:W-:Y:S01]  /*7210*/  FMUL.FTZ R38, R3.reuse, R38 ;  /* 0x0000002603267220 */ /* 0x040fe20000410000 */
[----:B------:R-:W-:Y:S01]  /*7220*/  LDSM.16.MT88.4 R112, [R135+UR4+0x900] ;  /* 0x000900048770783b */ /* 0x000fe20008004200 */
[C---:B------:R-:W-:Y:S01]  /*7230*/  FMUL.FTZ R20, R132.reuse, R108 ;  /* 0x0000006c84147220 */ /* 0x040fe20000410000 */
[C---:B------:R-:W-:Y:S04]  /*7240*/  HMMA.16816.F32.BF16 R16, R136.reuse, R22, R16 ;  /* 0x000000168810723c */ /* 0x040fe80000041810 */
[C---:B------:R-:W-:Y:S01]  /*7250*/  FMUL.FTZ R21, R132.reuse, R109 ;  /* 0x0000006d84157220 */ /* 0x040fe20000410000 */
[----:B------:R-:W4:Y:S01]  /*7260*/  MUFU.EX2 R164, R164 ;  /* 0x000000a400a47308 */ /* 0x000f220000000800 */
[C---:B------:R-:W-:Y:S01]  /*7270*/  FMUL.FTZ R39, R3.reuse, R39 ;  /* 0x0000002703277220 */ /* 0x040fe20000410000 */
[----:B------:R-:W-:Y:S01]  /*7280*/  LDSM.16.MT88.4 R120, [R148+0x900] ;  /* 0x000900009478783b */ /* 0x000fe20000004200 */
[C---:B------:R-:W-:Y:S04]  /*7290*/  FMUL.FTZ R22, R3.reuse, R110 ;  /* 0x0000006e03167220 */ /* 0x040fe80000410000 */
[C---:B------:R-:W-:Y:S02]  /*72a0*/  FMUL.FTZ R23, R3.reuse, R111 ;  /* 0x0000006f03177220 */ /* 0x040fe40000410000 */
[C---:B------:R-:W-:Y:S01]  /*72b0*/  FMUL.FTZ R42, R3.reuse, R42 ;  /* 0x0000002a032a7220 */ /* 0x040fe20000410000 */
[----:B------:R-:W5:Y:S01]  /*72c0*/  LDSM.16.MT88.4 R108, [R133+0x2100] ;  /* 0x00210000856c783b */ /* 0x000f620000004200 */
[C---:B------:R-:W-:Y:S01]  /*72d0*/  FMUL.FTZ R43, R3.reuse, R43 ;  /* 0x0000002b032b7220 */ /* 0x040fe20000410000 */
[----:B------:R-:W-:Y:S01]  /*72e0*/  MUFU.EX2 R165, R165 ;  /* 0x000000a500a57308 */ /* 0x000fe20000000800 */
[C---:B------:R-:W-:Y:S01]  /*72f0*/  FMUL.FTZ R46, R3.reuse, R46 ;  /* 0x0000002e032e7220 */ /* 0x040fe20000410000 */
[C---:B------:R-:W-:Y:S03]  /*7300*/  HMMA.16816.F32.BF16 R20, R136.reuse, R28, R20 ;  /* 0x0000001c8814723c */ /* 0x040fe60000041814 */
[C---:B------:R-:W-:Y:S02]  /*7310*/  FMUL.FTZ R47, R3.reuse, R47 ;  /* 0x0000002f032f7220 */ /* 0x040fe40000410000 */
[C---:B------:R-:W-:Y:S02]  /*7320*/  FMUL.FTZ R50, R3.reuse, R50 ;  /* 0x0000003203327220 */ /* 0x040fe40000410000 */
[C---:B------:R-:W-:Y:S01]  /*7330*/  FMUL.FTZ R28, R132.reuse, R116 ;  /* 0x00000074841c7220 */ /* 0x040fe20000410000 */
[C---:B------:R-:W-:Y:S01]  /*7340*/  HMMA.16816.F32.BF16 R24, R136.reuse, R30, R24 ;  /* 0x0000001e8818723c */ /* 0x040fe20000041818 */
[----:B------:R-:W1:Y:S03]  /*7350*/  MUFU.EX2 R166, R166 ;  /* 0x000000a600a67308 */ /* 0x000e660000000800 */
[C---:B------:R-:W-:Y:S02]  /*7360*/  FMUL.FTZ R29, R132.reuse, R117 ;  /* 0x00000075841d7220 */ /* 0x040fe40000410000 */
[C---:B------:R-:W-:Y:S02]  /*7370*/  FMUL.FTZ R51, R3.reuse, R51 ;  /* 0x0000003303337220 */ /* 0x040fe40000410000 */
[C---:B------:R-:W-:Y:S03]  /*7380*/  FMUL.FTZ R30, R3.reuse, R118 ;  /* 0x00000076031e7220 */ /* 0x040fe60000410000 */
[----:B------:R-:W-:Y:S01]  /*7390*/  MUFU.EX2 R173, R173 ;  /* 0x000000ad00ad7308 */ /* 0x000fe20000000800 */
[C---:B------:R-:W-:Y:S02]  /*73a0*/  FMUL.FTZ R31, R3.reuse, R119 ;  /* 0x00000077031f7220 */ /* 0x040fe40000410000 */
[----:B------:R-:W-:Y:S01]  /*73b0*/  LDSM.16.MT88.4 R116, [R133+0x900] ;  /* 0x000900008574783b */ /* 0x000fe20000004200 */
[C---:B------:R-:W-:Y:S02]  /*73c0*/  FMUL.FTZ R54, R3.reuse, R54 ;  /* 0x0000003603367220 */ /* 0x040fe40000410000 */
[C---:B------:R-:W-:Y:S02]  /*73d0*/  FMUL.FTZ R55, R3.reuse, R55 ;  /* 0x0000003703377220 */ /* 0x040fe40000410000 */
[C---:B---3--:R-:W-:Y:S02]  /*73e0*/  HMMA.16816.F32.BF16 R28, R136.reuse, R100, R28 ;  /* 0x00000064881c723c */ /* 0x048fe4000004181c */
[----:B------:R-:W3:Y:S01]  /*73f0*/  MUFU.EX2 R176, R176 ;  /* 0x000000b000b07308 */ /* 0x000ee20000000800 */
[C---:B------:R-:W-:Y:S02]  /*7400*/  FMUL.FTZ R58, R3.reuse, R58 ;  /* 0x0000003a033a7220 */ /* 0x040fe40000410000 */
[C---:B------:R-:W-:Y:S02]  /*7410*/  FMUL.FTZ R59, R3.reuse, R59 ;  /* 0x0000003b033b7220 */ /* 0x040fe40000410000 */
[C---:B------:R-:W-:Y:S01]  /*7420*/  FMUL.FTZ R62, R3.reuse, R62 ;  /* 0x0000003e033e7220 */ /* 0x040fe20000410000 */
[C---:B------:R-:W-:Y:S01]  /*7430*/  HMMA.16816.F32.BF16 R32, R136.reuse, R102, R32 ;  /* 0x000000668820723c */ /* 0x040fe20000041820 */
[----:B------:R-:W1:Y:S03]  /*7440*/  LDSM.16.MT88.4 R100, [R134+UR4+0x2100] ;  /* 0x002100048664783b */ /* 0x000e660008004200 */
[C---:B------:R-:W-:Y:S01]  /*7450*/  FMUL.FTZ R63, R3.reuse, R63 ;  /* 0x0000003f033f7220 */ /* 0x040fe20000410000 */
[----:B------:R-:W-:Y:S01]  /*7460*/  MUFU.EX2 R169, R169 ;  /* 0x000000a900a97308 */ /* 0x000fe20000000800 */
[C---:B------:R-:W-:Y:S02]  /*7470*/  FMUL.FTZ R64, R132.reuse, R64 ;  /* 0x0000004084407220 */ /* 0x040fe40000410000 */
[C---:B------:R-:W-:Y:S04]  /*7480*/  HMMA.16816.F32.BF16 R36, R136.reuse, R104, R36 ;  /* 0x000000688824723c */ /* 0x040fe80000041824 */
[C---:B------:R-:W-:Y:S02]  /*7490*/  FMUL.FTZ R65, R132.reuse, R65 ;  /* 0x0000004184417220 */ /* 0x040fe40000410000 */
[C---:B------:R-:W-:Y:S01]  /*74a0*/  FMUL.FTZ R66, R3.reuse, R66 ;  /* 0x0000004203427220 */ /* 0x040fe20000410000 */
[----:B------:R-:W1:Y:S01]  /*74b0*/  MUFU.EX2 R178, R178 ;  /* 0x000000b200b27308 */ /* 0x000e620000000800 */
[C---:B------:R-:W-:Y:S01]  /*74c0*/  HMMA.16816.F32.BF16 R40, R136.reuse, R106, R40 ;  /* 0x0000006a8828723c */ /* 0x040fe20000041828 */
[----:B------:R-:W2:Y:S03]  /*74d0*/  LDSM.16.MT88.4 R104, [R148+0x2100] ;  /* 0x002100009468783b */ /* 0x000ea60000004200 */
[C---:B------:R-:W-:Y:S02]  /*74e0*/  FMUL.FTZ R67, R3.reuse, R67 ;  /* 0x0000004303437220 */ /* 0x040fe40000410000 */
[C---:B------:R-:W-:Y:S02]  /*74f0*/  FMUL.FTZ R68, R132.reuse, R68 ;  /* 0x0000004484447220 */ /* 0x040fe40000410000 */
[C---:B-----5:R-:W-:Y:S01]  /*7500*/  HMMA.16816.F32.BF16 R44, R136.reuse, R108, R44 ;  /* 0x0000006c882c723c */ /* 0x060fe2000004182c */
[----:B------:R-:W-:Y:S03]  /*7510*/  MUFU.EX2 R167, R167 ;  /* 0x000000a700a77308 */ /* 0x000fe60000000800 */
[C---:B------:R-:W-:Y:S02]  /*7520*/  FMUL.FTZ R69, R132.reuse, R69 ;  /* 0x0000004584457220 */ /* 0x040fe40000410000 */
[C---:B------:R-:W-:Y:S02]  /*7530*/  FMUL.FTZ R70, R3.reuse, R70 ;  /* 0x0000004603467220 */ /* 0x040fe40000410000 */
[C---:B------:R-:W-:Y:S01]  /*7540*/  HMMA.16816.F32.BF16 R48, R136.reuse, R110, R48 ;  /* 0x0000006e8830723c */ /* 0x040fe20000041830 */
[----:B------:R-:W5:Y:S02]  /*7550*/  LDSM.16.MT88.4 R108, [R135+UR4+0x4100] ;  /* 0x00410004876c783b */ /* 0x000f640008004200 */
[----:B------:R-:W3:Y:S01]  /*7560*/  MUFU.EX2 R172, R172 ;  /* 0x000000ac00ac7308 */ /* 0x000ee20000000800 */
        /* <DEDUP_REMOVED lines=12> */
[----:B------:R-:W1:Y:S01]  /*7630*/  MUFU.EX2 R171, R171 ;  /* 0x000000ab00ab7308 */ /* 0x000e620000000800 */
[C---:B--2---:R-:W-:Y:S04]  /*7640*/  HMMA.16816.F32.BF16 R60, R136.reuse, R104, R60 ;  /* 0x00000068883c723c */ /* 0x044fe8000004183c */
[C---:B------:R-:W-:Y:S02]  /*7650*/  FMUL.FTZ R79, R3.reuse, R79 ;  /* 0x0000004f034f7220 */ /* 0x040fe40000410000 */
[C---:B------:R-:W-:Y:S02]  /*7660*/  FMUL.FTZ R80, R132.reuse, R80 ;  /* 0x0000005084507220 */ /* 0x040fe40000410000 */
[C---:B------:R-:W-:Y:S01]  /*7670*/  HMMA.16816.F32.BF16 R64, R136.reuse, R106, R64 ;  /* 0x0000006a8840723c */ /* 0x040fe20000041840 */
[----:B------:R-:W2:Y:S01]  /*7680*/  LDSM.16.MT88.4 R104, [R134+UR4+0x4100] ;  /* 0x004100048668783b */ /* 0x000ea20008004200 */
[----:B------:R-:W-:Y:S02]  /*7690*/  MUFU.EX2 R168, R168 ;  /* 0x000000a800a87308 */ /* 0x000fe40000000800 */
[C---:B------:R-:W-:Y:S02]  /*76a0*/  FMUL.FTZ R81, R132.reuse, R81 ;  /* 0x0000005184517220 */ /* 0x040fe40000410000 */
[C---:B------:R-:W-:Y:S02]  /*76b0*/  FMUL.FTZ R82, R3.reuse, R82 ;  /* 0x0000005203527220 */ /* 0x040fe40000410000 */
[C---:B-----5:R-:W-:Y:S04]  /*76c0*/  HMMA.16816.F32.BF16 R68, R136.reuse, R108, R68 ;  /* 0x0000006c8844723c */ /* 0x060fe80000041844 */
[C---:B------:R-:W-:Y:S01]  /*76d0*/  FMUL.FTZ R83, R3.reuse, R83 ;  /* 0x0000005303537220 */ /* 0x040fe20000410000 */
[----:B------:R-:W-:Y:S01]  /*76e0*/  MUFU.EX2 R174, R174 ;  /* 0x000000ae00ae7308 */ /* 0x000fe20000000800 */
[C---:B------:R-:W-:Y:S02]  /*76f0*/  FMUL.FTZ R84, R132.reuse, R84 ;  /* 0x0000005484547220 */ /* 0x040fe40000410000 */
[C---:B------:R-:W-:Y:S01]  /*7700*/  HMMA.16816.F32.BF16 R72, R136.reuse, R110, R72 ;  /* 0x0000006e8848723c */ /* 0x040fe20000041848 */
[----:B------:R-:W5:Y:S03]  /*7710*/  LDSM.16.MT88.4 R108, [R148+0x4100] ;  /* 0x00410000946c783b */ /* 0x000f660000004200 */
[C---:B------:R-:W-:Y:S02]  /*7720*/  FMUL.FTZ R85, R132.reuse, R85 ;  /* 0x0000005584557220 */ /* 0x040fe40000410000 */
[C---:B------:R-:W-:Y:S01]  /*7730*/  FMUL.FTZ R86, R3.reuse, R86 ;  /* 0x0000005603567220 */ /* 0x040fe20000410000 */
[----:B------:R-:W-:Y:S01]  /*7740*/  MUFU.EX2 R177, R177 ;  /* 0x000000b100b17308 */ /* 0x000fe20000000800 */
[C---:B------:R-:W-:Y:S01]  /*7750*/  FMUL.FTZ R87, R3.reuse, R87 ;  /* 0x0000005703577220 */ /* 0x040fe20000410000 */
[C---:B-1----:R-:W-:Y:S03]  /*7760*/  HMMA.16816.F32.BF16 R76, R136.reuse, R100, R76 ;  /* 0x00000064884c723c */ /* 0x042fe6000004184c */
[C---:B------:R-:W-:Y:S02]  /*7770*/  FMUL.FTZ R88, R132.reuse, R88 ;  /* 0x0000005884587220 */ /* 0x040fe40000410000 */
[----:B------:R-:W-:Y:S02]  /*7780*/  FMUL.FTZ R89, R132, R89 ;  /* 0x0000005984597220 */ /* 0x000fe40000410000 */
[C---:B------:R-:W-:Y:S01]  /*7790*/  FMUL.FTZ R90, R3.reuse, R90 ;  /* 0x0000005a035a7220 */ /* 0x040fe20000410000 */
[C---:B------:R-:W-:Y:S01]  /*77a0*/  HMMA.16816.F32.BF16 R80, R136.reuse, R102, R80 ;  /* 0x000000668850723c */ /* 0x040fe20000041850 */
[----:B------:R-:W-:Y:S03]  /*77b0*/  MUFU.EX2 R220, R220 ;  /* 0x000000dc00dc7308 */ /* 0x000fe60000000800 */
[C---:B------:R-:W-:Y:S01]  /*77c0*/  FMUL.FTZ R91, R3.reuse, R91 ;  /* 0x0000005b035b7220 */ /* 0x040fe20000410000 */
[----:B------:R-:W-:Y:S01]  /*77d0*/  F2FP.BF16.PACK_AB R100, R160, R159 ;  /* 0x0000009fa064723e */ /* 0x000fe200000010ff */
[----:B------:R-:W-:Y:S01]  /*77e0*/  FMUL.FTZ R92, R132, R92 ;  /* 0x0000005c845c7220 */ /* 0x000fe20000410000 */
[----:B------:R-:W-:Y:S01]  /*77f0*/  F2FP.BF16.PACK_AB R102, R162, R161 ;  /* 0x000000a1a266723e */ /* 0x000fe200000010ff */
[C---:B--2---:R-:W-:Y:S04]  /*7800*/  HMMA.16816.F32.BF16 R84, R136.reuse, R104, R84 ;  /* 0x000000688854723c */ /* 0x044fe80000041854 */
[----:B------:R-:W-:Y:S01]  /*7810*/  FMUL.FTZ R93, R132, R93 ;  /* 0x0000005d845d7220 */ /* 0x000fe20000410000 */
[----:B----4-:R-:W-:Y:S01]  /*7820*/  F2FP.BF16.PACK_AB R101, R164, R163 ;  /* 0x000000a3a465723e */ /* 0x010fe200000010ff */
[C---:B------:R-:W-:Y:S01]  /*7830*/  FMUL.FTZ R94, R3.reuse, R94 ;  /* 0x0000005e035e7220 */ /* 0x040fe20000410000 */
[----:B------:R-:W-:Y:S01]  /*7840*/  F2FP.BF16.PACK_AB R103, R166, R165 ;  /* 0x000000a5a667723e */ /* 0x000fe200000010ff */
[C---:B------:R-:W-:Y:S01]  /*7850*/  HMMA.16816.F32.BF16 R88, R136.reuse, R106, R88 ;  /* 0x0000006a8858723c */ /* 0x040fe20000041858 */
[----:B------:R-:W1:Y:S03]  /*7860*/  LDSM.16.MT88.4 R104, [R134+UR4+0x900] ;  /* 0x000900048668783b */ /* 0x000e660008004200 */
[C---:B------:R-:W-:Y:S02]  /*7870*/  FMUL.FTZ R95, R3.reuse, R95 ;  /* 0x0000005f035f7220 */ /* 0x040fe40000410000 */
[C---:B------:R-:W-:Y:S02]  /*7880*/  FMUL.FTZ R96, R132.reuse, R96 ;  /* 0x0000006084607220 */ /* 0x040fe40000410000 */
[C---:B------:R-:W-:Y:S03]  /*7890*/  FMUL.FTZ R97, R132.reuse, R97 ;  /* 0x0000006184617220 */ /* 0x040fe60000410000 */
[C---:B-----5:R-:W-:Y:S03]  /*78a0*/  HMMA.16816.F32.BF16 R92, R136.reuse, R108, R92 ;  /* 0x0000006c885c723c */ /* 0x060fe6000004185c */
[C---:B------:R-:W-:Y:S02]  /*78b0*/  FMUL.FTZ R98, R3.reuse, R98 ;  /* 0x0000006203627220 */ /* 0x040fe40000410000 */
[----:B------:R-:W-:Y:S02]  /*78c0*/  FMUL.FTZ R99, R3, R99 ;  /* 0x0000006303637220 */ /* 0x000fe40000410000 */
[--C-:B------:R-:W-:Y:S02]  /*78d0*/  FFMA.FTZ R157, R157, c[0x0][0x2d0], -R158.reuse ;  /* 0x0000b4009d9d7a23 */ /* 0x100fe4000001089e */
[----:B------:R-:W-:Y:S03]  /*78e0*/  FFMA.FTZ R158, R143, c[0x0][0x2d0], -R158 ;  /* 0x0000b4008f9e7a23 */ /* 0x000fe6000001089e */
[----:B------:R-:W-:Y:S01]  /*78f0*/  HMMA.16816.F32.BF16 R96, R136, R110, R96 ;  /* 0x0000006e8860723c */ /* 0x000fe20000041860 */
[----:B------:R-:W2:Y:S01]  /*7900*/  LDSM.16.MT88.4 R108, [R134+UR4+0x2900] ;  /* 0x00290004866c783b */ /* 0x000ea20008004200 */
[----:B------:R-:W-:Y:S01]  /*7910*/  MUFU.EX2 R175, R158 ;  /* 0x0000009e00af7308 */ /* 0x000fe20000000800 */
[----:B------:R-:W-:Y:S02]  /*7920*/  FFMA.FTZ R153, R3, R206, R153 ;  /* 0x000000ce03997223 */ /* 0x000fe40000010099 */
[----:B------:R-:W-:Y:S01]  /*7930*/  FFMA.FTZ R156, R132, R207, R156 ;  /* 0x000000cf849c7223 */ /* 0x000fe2000001009c */
[----:B------:R-:W-:Y:S01]  /*7940*/  MOV R132, R2 ;  /* 0x0000000200847202 */ /* 0x000fe20000000f00 */
[----:B------:R-:W-:Y:S01]  /*7950*/  FADD.FTZ R152, R152, R153 ;  /* 0x0000009998987221 */ /* 0x000fe20000010000 */
[C---:B------:R-:W-:Y:S01]  /*7960*/  HMMA.16816.F32.BF16 R4, R100.reuse, R112, R4 ;  /* 0x000000706404723c */ /* 0x040fe20000041804 */
[----:B------:R-:W-:Y:S03]  /*7970*/  LDSM.16.MT88.4 R136, [R133+0x3100] ;  /* 0x003100008588783b */ /* 0x000fe60000004200 */
[----:B------:R4:W-:Y:S01]  /*7980*/  MUFU.EX2 R158, R142 ;  /* 0x0000008e009e7308 */ /* 0x0009e20000000800 */
[----:B------:R-:W-:Y:S02]  /*7990*/  FADD.FTZ R155, R155, R156 ;  /* 0x0000009c9b9b7221 */ /* 0x000fe40000010000 */
[----:B------:R-:W-:Y:S01]  /*79a0*/  FADD.FTZ R149, R149, R152 ;  /* 0x0000009895957221 */ /* 0x000fe20000010000 */
[C---:B------:R-:W-:Y:S01]  /*79b0*/  HMMA.16816.F32.BF16 R8, R100.reuse, R114, R8 ;  /* 0x000000726408723c */ /* 0x040fe20000041808 */
[----:B------:R-:W5:Y:S03]  /*79c0*/  LDSM.16.MT88.4 R112, [R148+0x2900] ;  /* 0x002900009470783b */ /* 0x000f660000004200 */
[----:B------:R-:W-:Y:S02]  /*79d0*/  FADD.FTZ R154, R154, R155 ;  /* 0x0000009b9a9a7221 */ /* 0x000fe40000010000 */
[----:B------:R-:W2:Y:S01]  /*79e0*/  MUFU.EX2 R157, R157 ;  /* 0x0000009d009d7308 */ /* 0x000ea20000000800 */
[----:B------:R-:W-:Y:S01]  /*79f0*/  FADD.FTZ R150, R150, R149 ;  /* 0x0000009596967221 */ /* 0x000fe20000010000 */
[C---:B------:R-:W-:Y:S04]  /*7a00*/  HMMA.16816.F32.BF16 R12, R100.reuse, R116, R12 ;  /* 0x00000074640c723c */ /* 0x040fe8000004180c */
[----:B------:R-:W-:Y:S02]  /*7a10*/  FADD.FTZ R154, R151, R154 ;  /* 0x0000009a979a7221 */ /* 0x000fe40000010000 */
[----:B------:R-:W-:Y:S02]  /*7a20*/  FADD.FTZ R163, R163, R150 ;  /* 0x00000096a3a37221 */ /* 0x000fe40000010000 */
[C---:B------:R-:W-:Y:S01]  /*7a30*/  HMMA.16816.F32.BF16 R16, R100.reuse, R118, R16 ;  /* 0x000000766410723c */ /* 0x040fe20000041810 */
[----:B------:R-:W-:Y:S03]  /*7a40*/  LDSM.16.MT88.4 R116, [R133+0x4900] ;  /* 0x004900008574783b */ /* 0x000fe60000004200 */
[----:B------:R-:W-:Y:S02]  /*7a50*/  FADD.FTZ R159, R159, R154 ;  /* 0x0000009a9f9f7221 */ /* 0x000fe40000010000 */
[----:B------:R-:W-:Y:S02]  /*7a60*/  FADD.FTZ R164, R164, R163 ;  /* 0x000000a3a4a47221 */ /* 0x000fe40000010000 */
[C---:B-1----:R-:W-:Y:S01]  /*7a70*/  HMMA.16816.F32.BF16 R20, R100.reuse, R104, R20 ;  /* 0x000000686414723c */ /* 0x042fe20000041814 */
[----:B----4-:R-:W-:Y:S03]  /*7a80*/  LDSM.16.MT88.4 R140, [R135+UR4+0x3900] ;  /* 0x00390004878c783b */ /* 0x010fe60008004200 */
        /* <DEDUP_REMOVED lines=21> */
[----:B------:R-:W4:Y:S07]  /*7be0*/  LDSM.16.MT88.4 R112, [R148+0x4900] ;  /* 0x004900009470783b */ /* 0x000f2e0000004200 */
[C---:B-1----:R-:W-:Y:S08]  /*7bf0*/  HMMA.16816.F32.BF16 R68, R100.reuse, R104, R68 ;  /* 0x000000686444723c */ /* 0x042ff00000041844 */
[C---:B------:R-:W-:Y:S01]  /*7c00*/  HMMA.16816.F32.BF16 R72, R100.reuse, R106, R72 ;  /* 0x0000006a6448723c */ /* 0x040fe20000041848 */
[----:B------:R-:W1:Y:S07]  /*7c10*/  LDSM.16.MT88.4 R104, [R135+UR4+0x1100] ;  /* 0x001100048768783b */ /* 0x000e6e0008004200 */
[C---:B------:R-:W-:Y:S08]  /*7c20*/  HMMA.16816.F32.BF16 R76, R100.reuse, R116, R76 ;  /* 0x00000074644c723c */ /* 0x040ff0000004184c */
[C---:B------:R-:W-:Y:S01]  /*7c30*/  HMMA.16816.F32.BF16 R80, R100.reuse, R118, R80 ;  /* 0x000000766450723c */ /* 0x040fe20000041850 */
[----:B------:R-:W5:Y:S07]  /*7c40*/  LDSM.16.MT88.4 R116, [R134+UR4+0x1100] ;  /* 0x001100048674783b */ /* 0x000f6e0008004200 */
[C---:B--2---:R-:W-:Y:S08]  /*7c50*/  HMMA.16816.F32.BF16 R84, R100.reuse, R108, R84 ;  /* 0x0000006c6454723c */ /* 0x044ff00000041854 */
[C---:B------:R-:W-:Y:S01]  /*7c60*/  HMMA.16816.F32.BF16 R88, R100.reuse, R110, R88 ;  /* 0x0000006e6458723c */ /* 0x040fe20000041858 */
[----:B------:R-:W2:Y:S07]  /*7c70*/  LDSM.16.MT88.4 R108, [R134+UR4+0x3100] ;  /* 0x00310004866c783b */ /* 0x000eae0008004200 */
[C---:B----4-:R-:W-:Y:S08]  /*7c80*/  HMMA.16816.F32.BF16 R92, R100.reuse, R112, R92 ;  /* 0x00000070645c723c */ /* 0x050ff0000004185c */
[----:B------:R-:W-:Y:S01]  /*7c90*/  HMMA.16816.F32.BF16 R96, R100, R114, R96 ;  /* 0x000000726460723c */ /* 0x000fe20000041860 */
[----:B------:R-:W-:Y:S06]  /*7ca0*/  LDSM.16.MT88.4 R112, [R135+UR4+0x5100] ;  /* 0x005100048770783b */ /* 0x000fec0008004200 */
[----:B---3--:R-:W-:Y:S01]  /*7cb0*/  F2FP.BF16.PACK_AB R100, R176, R173 ;  /* 0x000000adb064723e */ /* 0x008fe200000010ff */
        /* <DEDUP_REMOVED lines=15> */
[C---:B------:R-:W-:Y:S01]  /*7db0*/  HMMA.16816.F32.BF16 R16, R100.reuse, R122, R16 ;  /* 0x0000007a6410723c */ /* 0x040fe20000041810 */
[----:B------:R-:W-:Y:S07]  /*7dc0*/  LDSM.16.MT88.4 R120, [R148+0x1900] ;  /* 0x001900009478783b */ /* 0x000fee0000004200 */
[C---:B-----5:R-:W-:Y:S08]  /*7dd0*/  HMMA.16816.F32.BF16 R20, R100.reuse, R116, R20 ;  /* 0x000000746414723c */ /* 0x060ff00000041814 */
[C---:B------:R-:W-:Y:S01]  /*7de0*/  HMMA.16816.F32.BF16 R24, R100.reuse, R118, R24 ;  /* 0x000000766418723c */ /* 0x040fe20000041818 */
[----:B------:R-:W3:Y:S07]  /*7df0*/  LDSM.16.MT88.4 R116, [R133+0x5100] ;  /* 0x005100008574783b */ /* 0x000eee0000004200 */
        /* <DEDUP_REMOVED lines=26> */
[C---:B------:R-:W-:Y:S01]  /*7fa0*/  HMMA.16816.F32.BF16 R72, R100.reuse, R114, R72 ;  /* 0x000000726448723c */ /* 0x040fe20000041848 */
[----:B------:R-:W4:Y:S07]  /*7fb0*/  LDSM.16.MT88.4 R112, [R133+0x1900] ;  /* 0x001900008570783b */ /* 0x000f2e0000004200 */
[C---:B---3--:R-:W-:Y:S08]  /*7fc0*/  HMMA.16816.F32.BF16 R76, R100.reuse, R116, R76 ;  /* 0x00000074644c723c */ /* 0x048ff0000004184c */
[C---:B------:R-:W-:Y:S01]  /*7fd0*/  HMMA.16816.F32.BF16 R80, R100.reuse, R118, R80 ;  /* 0x000000766450723c */ /* 0x040fe20000041850 */
[----:B------:R-:W3:Y:S07]  /*7fe0*/  LDSM.16.MT88.4 R116, [R134+UR4+0x1900] ;  /* 0x001900048674783b */ /* 0x000eee0008004200 */
        /* <DEDUP_REMOVED lines=8> */
[C---:B----4-:R-:W-:Y:S01]  /*8070*/  HMMA.16816.F32.BF16 R100, R136.reuse, R112, R12 ;  /* 0x000000708864723c */ /* 0x050fe2000004180c */
[----:B------:R-:W4:Y:S07]  /*8080*/  LDSM.16.MT88.4 R12, [R135+UR4+0x5900] ;  /* 0x00590004870c783b */ /* 0x000f2e0008004200 */
[C---:B------:R-:W-:Y:S07]  /*8090*/  HMMA.16816.F32.BF16 R104, R136.reuse, R114, R16 ;  /* 0x000000728868723c */ /* 0x040fee0000041810 */
[----:B------:R-:W-:Y:S01]  /*80a0*/  IADD3 R16, R210, -0x2, RZ ;  /* 0xfffffffed2107810 */ /* 0x000fe20007ffe0ff */
[C---:B---3--:R-:W-:Y:S03]  /*80b0*/  HMMA.16816.F32.BF16 R108, R136.reuse, R116, R20 ;  /* 0x00000074886c723c */ /* 0x048fe60000041814 */
        /* <DEDUP_REMOVED lines=13> */
[----:B------:R-:W-:Y:S01]  /*8190*/  @P6 IMAD R8, R17, c[0x0][0x1e0], RZ ;  /* 0x0000780011086a24 */ /* 0x000fe200078e02ff */
[C---:B------:R-:W-:Y:S04]  /*81a0*/  HMMA.16816.F32.BF16 R64, R136.reuse, R10, R64 ;  /* 0x0000000a8840723c */ /* 0x040fe80000041840 */
[C---:B------:R-:W-:Y:S02]  /*81b0*/  @P6 IMAD R8, R16.reuse, c[0x0][0x1e4], R8 ;  /* 0x0000790010086a24 */ /* 0x040fe400078e0208 */
[----:B------:R-:W-:Y:S02]  /*81c0*/  @P6 IMAD.WIDE.U32 R16, R16, c[0x0][0x1e0], RZ ;  /* 0x0000780010106a25 */ /* 0x000fe400078e00ff */
[C---:B----4-:R-:W-:Y:S04]  /*81d0*/  HMMA.16816.F32.BF16 R68, R136.reuse, R12, R68 ;  /* 0x0000000c8844723c */ /* 0x050fe80000041844 */
        /* <DEDUP_REMOVED lines=55> */
.L_x_4052:
        /* <DEDUP_REMOVED lines=24> */
.L_x_4063:
[----:B------:R-:W-:-:S04]  /*86d0*/  MOV R3, c[0x0][0x32c] ;  /* 0x0000cb0000037a02 */ /* 0x000fc80000000f00 */
[----:B------:R-:W-:-:S13]  /*86e0*/  ISETP.NE.AND P0, PT, R3, 0x1, PT ;  /* 0x000000010300780c */ /* 0x000fda0003f05270 */
[----:B------:R-:W-:-:S05]  /*86f0*/  @P0 IMAD.HI.U32 R3, R5, c[0x0][0x330], RZ ;  /* 0x0000cc0005030a27 */ /* 0x000fca00078e00ff */
[----:B------:R-:W-:-:S05]  /*8700*/  @P0 SHF.R.U32.HI R5, RZ, c[0x0][0x334], R3 ;  /* 0x0000cd00ff050a19 */ /* 0x000fca0000011603 */
.L_x_4064:
[----:B------:R-:W-:-:S05]  /*8710*/  IMAD R5, R5, c[0x0][0x32c], RZ ;  /* 0x0000cb0005057a24 */ /* 0x000fca00078e02ff */
[----:B------:R-:W-:-:S04]  /*8720*/  IMNMX R4, R4, R5, !PT ;  /* 0x0000000504047217 */ /* 0x000fc80007800200 */
.L_x_4062:
        /* <DEDUP_REMOVED lines=21> */
.L_x_4066:
[----:B------:R-:W-:Y:S04]  /*8880*/  DEPBAR.LE SB0, 0x2 ;  /* 0x000080800000791a */ /* 0x000fe80000000000 */
[----:B------:R-:W-:Y:S01]  /*8890*/  BAR.SYNC.DEFER_BLOCKING 0x0 ;  /* 0x0000000000007b1d */ /* 0x000fe20000010000 */
[----:B------:R-:W-:Y:S01]  /*88a0*/  UIMAD UR4, UR5, 0x6000, URZ ;  /* 0x00006000050478a4 */ /* 0x000fe2000f8e023f */
[----:B------:R-:W-:Y:S01]  /*88b0*/  ISETP.GE.AND P6, PT, R189, R214, PT ;  /* 0x000000d6bd00720c */ /* 0x000fe20003fc6270 */
[----:B------:R-:W-:Y:S01]  /*88c0*/  UIADD3 UR9, UR7, 0x1, URZ ;  /* 0x0000000107097890 */ /* 0x000fe2000fffe03f */
[----:B------:R-:W-:Y:S01]  /*88d0*/  IADD3 R210, R214, -0x1, RZ ;  /* 0xffffffffd6d27810 */ /* 0x000fe20007ffe0ff */
[----:B------:R-:W-:Y:S02]  /*88e0*/  UISETP.GE.AND UP0, UPT, UR7, 0x1, UPT ;  /* 0x000000010700788c */ /* 0x000fe4000bf06270 */
[----:B------:R-:W-:Y:S04]  /*88f0*/  IADD3 R2, R184, UR4, RZ ;  /* 0x00000004b8027c10 */ /* 0x000fe8000fffe0ff */
[----:B------:R-:W-:Y:S04]  /*8900*/  IADD3 R173, R185, R2, RZ ;  /* 0x00000002b9ad7210 */ /* 0x000fe80007ffe0ff */
[----:B------:R-:W-:Y:S01]  /*8910*/  @!P6 SHF.R.S32.HI R0, RZ, 0x1f, R210 ;  /* 0x0000001fff00e819 */ /* 0x000fe200000114d2 */
[----:B------:R-:W-:Y:S01]  /*8920*/  @!P6 IMAD.WIDE.U32 R28, R210, c[0x0][0x208], RZ ;  /* 0x00008200d21cea25 */ /* 0x000fe200078e00ff */
[----:B------:R-:W-:Y:S03]  /*8930*/  IADD3 R172, R188, R173, RZ ;  /* 0x000000adbcac7210 */ /* 0x000fe60007ffe0ff */
[----:B------:R-:W-:Y:S01]  /*8940*/  @!P6 IMAD R0, R0, c[0x0][0x208], RZ ;  /* 0x000082000000ea24 */ /* 0x000fe200078e02ff */
[----:B------:R-:W-:Y:S01]  /*8950*/  @!P6 SHF.L.U32 R153, R28, 0x6, RZ ;  /* 0x000000061c99e819 */ /* 0x000fe200000006ff */
[----:B------:R-:W-:Y:S02]  /*8960*/  LDSM.16.M88.4 R32, [R186] ;  /* 0x00000000ba20783b */ /* 0x000fe40000000200 */
[----:B------:R-:W-:Y:S01]  /*8970*/  @!P6 IMAD R0, R210, c[0x0][0x20c], R0 ;  /* 0x00008300d200ea24 */ /* 0x000fe200078e0200 */
[C---:B------:R-:W-:Y:S02]  /*8980*/  @!P6 IADD3 R150, P0, R153.reuse, R209, RZ ;  /* 0x000000d19996e210 */ /* 0x040fe40007f1e0ff */
[----:B------:R-:W-:Y:S02]  /*8990*/  @!P6 IADD3 R151, P4, R153, R212, RZ ;  /* 0x000000d49997e210 */ /* 0x000fe40007f9e0ff */
[----:B------:R-:W-:Y:S01]  /*89a0*/  @!P6 IADD3 R0, R29, R0, RZ ;  /* 0x000000001d00e210 */ /* 0x000fe20007ffe0ff */
[----:B------:R-:W1:Y:S01]  /*89b0*/  LDSM.16.M88.4 R8, [R184+UR4+0xc100] ;  /* 0x00c10004b808783b */ /* 0x000e620008000200 */
[-C--:B------:R-:W-:Y:S02]  /*89c0*/  @!P6 IADD3 R132, P5, R153, R196.reuse, RZ ;  /* 0x000000c49984e210 */ /* 0x080fe40007fbe0ff */
[----:B------:R-:W-:Y:S04]  /*89d0*/  @!P6 SHF.L.U64.HI R0, R28, 0x6, R0 ;  /* 0x000000061c00e819 */ /* 0x000fe80000010200 */
[----:B------:R-:W-:Y:S01]  /*89e0*/  @!P6 IADD3.X R149, R0, R201, RZ, P5, !PT ;  /* 0x000000c90095e210 */ /* 0x000fe20002ffe4ff */
[----:B------:R-:W2:Y:S01]  /*89f0*/  LDSM.16.M88.4 R16, [R184+UR4+0xc900] ;  /* 0x00c90004b810783b */ /* 0x000ea20008000200 */
[----:B------:R-:W-:Y:S02]  /*8a00*/  @!P6 LEA R160, P5, R132, c[0x0][0x1f8], 0x1 ;  /* 0x00007e0084a0ea11 */ /* 0x000fe400078a08ff */
[----:B------:R-:W-:Y:S02]  /*8a10*/  @!P6 IADD3.X R148, R0, R211, RZ, P4, !PT ;  /* 0x000000d30094e210 */ /* 0x000fe400027fe4ff */
[C---:B------:R-:W-:Y:S02]  /*8a20*/  @!P6 LEA R164, P4, R151.reuse, c[0x0][0x1f8], 0x1 ;  /* 0x00007e0097a4ea11 */ /* 0x040fe400078808ff */
[----:B------:R-:W-:Y:S01]  /*8a30*/  @!P6 LEA.HI.X R161, R132, c[0x0][0x1fc], R149, 0x1, P5 ;  /* 0x00007f0084a1ea11 */ /* 0x000fe200028f0c95 */
[----:B------:R-:W3:Y:S01]  /*8a40*/  LDSM.16.M88.4 R24, [R184+UR4+0xd100] ;  /* 0x00d10004b818783b */ /* 0x000ee20008000200 */
[----:B------:R-:W-:Y:S02]  /*8a50*/  @!P6 LEA.HI.X R165, R151, c[0x0][0x1fc], R148, 0x1, P4 ;  /* 0x00007f0097a5ea11 */ /* 0x000fe400020f0c94 */
[----:B------:R-:W-:Y:S01]  /*8a60*/  MOV R132, UR7 ;  /* 0x0000000700847c02 */ /* 0x000fe20008000f00 */
[----:B------:R-:W-:Y:S02]  /*8a70*/  USEL UR7, UR9, URZ, !UP0 ;  /* 0x0000003f09077287 */ /* 0x000fe4000c000000 */
[----:B------:R-:W-:Y:S02]  /*8a80*/  UIADD3 UR9, UR5, 0x1, URZ ;  /* 0x0000000105097890 */ /* 0x000fe4000fffe03f */
[----:B------:R-:W4:Y:S01]  /*8a90*/  LDSM.16.M88.4 R136, [R184+UR4+0xd900] ;  /* 0x00d90004b888783b */ /* 0x000f220008000200 */
[----:B------:R-:W-:Y:S01]  /*8aa0*/  @!P6 IMAD R132, R132, 0x6000, R205 ;  /* 0x000060008484e824 */ /* 0x000fe200078e02cd */
[----:B------:R-:W-:Y:S04]  /*8ab0*/  UISETP.GE.AND UP0, UPT, UR5, 0x1, UPT ;  /* 0x000000010500788c */ /* 0x000fe8000bf06270 */
[----:B------:R-:W-:Y:S02]  /*8ac0*/  USEL UR5, UR9, URZ, !UP0 ;  /* 0x0000003f09057287 */ /* 0x000fe4000c000000 */
[----:B------:R-:W-:Y:S01]  /*8ad0*/  LDSM.16.M88.4 R140, [R182] ;  /* 0x00000000b68c783b */ /* 0x000fe20000000200 */
[C---:B-1----:R-:W-:Y:S07]  /*8ae0*/  HMMA.16816.F32.BF16 R4, R32.reuse, R8, RZ ;  /* 0x000000082004723c */ /* 0x042fee00000418ff */
[----:B------:R-:W1:Y:S01]  /*8af0*/  LDSM.16.M88.4 R144, [R173+0xc100] ;  /* 0x00c10000ad90783b */ /* 0x000e620000000200 */
[C---:B------:R-:W-:Y:S08]  /*8b00*/  HMMA.16816.F32.BF16 R8, R32.reuse, R10, RZ ;  /* 0x0000000a2008723c */ /* 0x040ff000000418ff */
        /* <DEDUP_REMOVED lines=9> */
[----:B------:R-:W-:Y:S01]  /*8ba0*/  @!P6 IADD3 R153, P0, R191, R153, RZ ;  /* 0x00000099bf99e210 */ /* 0x000fe20007f1e0ff */
[C---:B-1----:R-:W-:Y:S01]  /*8bb0*/  HMMA.16816.F32.BF16 R4, R140.reuse, R144, R4 ;  /* 0x000000908c04723c */ /* 0x042fe20000041804 */
[----:B------:R-:W1:Y:S04]  /*8bc0*/  LDSM.16.M88.4 R136, [R173+0xc900] ;  /* 0x00c90000ad88783b */ /* 0x000e680000000200 */
[C---:B------:R-:W-:Y:S02]  /*8bd0*/  @!P6 IADD3 R155, P5, R153.reuse, R196, RZ ;  /* 0x000000c4999be210 */ /* 0x040fe40007fbe0ff */
[C---:B------:R-:W-:Y:S01]  /*8be0*/  @!P6 IADD3 R157, P4, R153.reuse, R212, RZ ;  /* 0x000000d4999de210 */ /* 0x040fe20007f9e0ff */
[C---:B------:R-:W-:Y:S01]  /*8bf0*/  HMMA.16816.F32.BF16 R8, R140.reuse, R146, R8 ;  /* 0x000000928c08723c */ /* 0x040fe20000041808 */
[----:B------:R-:W2:Y:S03]  /*8c00*/  LDSM.16.M88.4 R148, [R173+0xd100] ;  /* 0x00d10000ad94783b */ /* 0x000ea60000000200 */
[----:B------:R-:W-:Y:S02]  /*8c10*/  @!P6 IADD3.X R0, R190, R0, RZ, P0, !PT ;  /* 0x00000000be00e210 */ /* 0x000fe400007fe4ff */
[----:B------:R-:W-:Y:S02]  /*8c20*/  @!P6 IADD3 R153, P0, R153, R209, RZ ;  /* 0x000000d19999e210 */ /* 0x000fe40007f1e0ff */
[C---:B------:R-:W-:Y:S04]  /*8c30*/  @!P6 IADD3.X R152, R0.reuse, R201, RZ, P5, !PT ;  /* 0x000000c90098e210 */ /* 0x040fe80002ffe4ff */
[----:B------:R-:W-:Y:S02]  /*8c40*/  @!P6 LEA R174, P5, R155, c[0x0][0x1f8], 0x1 ;  /* 0x00007e009baeea11 */ /* 0x000fe400078a08ff */
[C---:B------:R-:W-:Y:S02]  /*8c50*/  @!P6 IADD3.X R154, R0.reuse, R211, RZ, P4, !PT ;  /* 0x000000d3009ae210 */ /* 0x040fe400027fe4ff */
[----:B------:R-:W-:Y:S02]  /*8c60*/  @!P6 LEA R170, P4, R157, c[0x0][0x1f8], 0x1 ;  /* 0x00007e009daaea11 */ /* 0x000fe400078808ff */
[----:B------:R-:W-:Y:S02]  /*8c70*/  @!P6 IADD3.X R0, R0, R187, RZ, P0, !PT ;  /* 0x000000bb0000e210 */ /* 0x000fe400007fe4ff */
[----:B------:R-:W-:Y:S02]  /*8c80*/  @!P6 LEA R168, P0, R153, c[0x0][0x1f8], 0x1 ;  /* 0x00007e0099a8ea11 */ /* 0x000fe400078008ff */
[----:B------:R-:W-:Y:S02]  /*8c90*/  @!P6 LEA.HI.X R175, R155, c[0x0][0x1fc], R152, 0x1, P5 ;  /* 0x00007f009bafea11 */ /* 0x000fe400028f0c98 */
[----:B------:R-:W-:Y:S02]  /*8ca0*/  @!P6 LEA.HI.X R171, R157, c[0x0][0x1fc], R154, 0x1, P4 ;  /* 0x00007f009dabea11 */ /* 0x000fe400020f0c9a */
[----:B------:R-:W-:Y:S02]  /*8cb0*/  @!P6 LEA.HI.X R169, R153, c[0x0][0x1fc], R0, 0x1, P0 ;  /* 0x00007f0099a9ea11 */ /* 0x000fe400000f0c00 */
[----:B------:R-:W3:Y:S01]  /*8cc0*/  LDSM.16.M88.4 R152, [R173+0xd900] ;  /* 0x00d90000ad98783b */ /* 0x000ee20000000200 */
[-C--:B------:R-:W-:Y:S02]  /*8cd0*/  IADD3 R0, R188, R2.reuse, RZ ;  /* 0x00000002bc007210 */ /* 0x080fe40007ffe0ff */
[----:B------:R-:W-:Y:S01]  /*8ce0*/  IADD3 R2, R185, R2, R188 ;  /* 0x00000002b9027210 */ /* 0x000fe20007ffe0bc */
[C---:B-1----:R-:W-:Y:S04]  /*8cf0*/  HMMA.16816.F32.BF16 R12, R140.reuse, R136, R12 ;  /* 0x000000888c0c723c */ /* 0x042fe8000004180c */
[----:B------:R-:W-:Y:S01]  /*8d00*/  @!PT LDS RZ, [RZ] ;  /* 0x00000000fffff984 */ /* 0x000fe20000000800 */
[----:B------:R-:W-:Y:S01]  /*8d10*/  @!PT LDS RZ, [RZ] ;  /* 0x00000000fffff984 */ /* 0x000fe20000000800 */
[----:B------:R-:W-:Y:S01]  /*8d20*/  @!PT LDS RZ, [RZ] ;  /* 0x00000000fffff984 */ /* 0x000fe20000000800 */
[----:B------:R1:W-:Y:S04]  /*8d30*/  @!P6 LDGSTS.E.BYPASS.LTC128B.128 [R132], [R160.64], !P3 ;  /* 0x00000000a084efae */ /* 0x0003e8000d901d4a */
[C---:B------:R-:W-:Y:S04]  /*8d40*/  HMMA.16816.F32.BF16 R16, R140.reuse, R138, R16 ;  /* 0x0000008a8c10723c */ /* 0x040fe80000041810 */
[----:B------:R4:W-:Y:S04]  /*8d50*/  @!P6 LDGSTS.E.BYPASS.LTC128B.128 [R132+0x2000], [R164.64], !P2 ;  /* 0x02000000a484efae */ /* 0x0009e8000d101d4a */
[C---:B--2---:R-:W-:Y:S04]  /*8d60*/  HMMA.16816.F32.BF16 R20, R140.reuse, R148, R20 ;  /* 0x000000948c14723c */ /* 0x044fe80000041814 */
[----:B------:R4:W-:Y:S04]  /*8d70*/  @!P6 LDGSTS.E.BYPASS.LTC128B.128 [R132+0x4000], [R166.64], !P1 ;  /* 0x04000000a684efae */ /* 0x0009e8000c901d4a */
[C---:B------:R-:W-:Y:S04]  /*8d80*/  HMMA.16816.F32.BF16 R24, R140.reuse, R150, R24 ;  /* 0x000000968c18723c */ /* 0x040fe80000041818 */
[----:B------:R2:W-:Y:S04]  /*8d90*/  @!P6 LDGSTS.E.BYPASS.LTC128B.128 [R132+0x1000], [R174.64], !P3 ;  /* 0x01000000ae84efae */ /* 0x0005e8000d901d4a */
[C---:B---3--:R-:W-:Y:S04]  /*8da0*/  HMMA.16816.F32.BF16 R28, R140.reuse, R152, R28 ;  /* 0x000000988c1c723c */ /* 0x048fe8000004181c */
[----:B------:R3:W-:Y:S04]  /*8db0*/  @!P6 LDGSTS.E.BYPASS.LTC128B.128 [R132+0x3000], [R170.64], !P2 ;  /* 0x03000000aa84efae */ /* 0x0007e8000d101d4a */
[----:B------:R-:W-:Y:S04]  /*8dc0*/  HMMA.16816.F32.BF16 R32, R140, R154, R32 ;  /* 0x0000009a8c20723c */ /* 0x000fe80000041820 */
[----:B------:R3:W-:Y:S08]  /*8dd0*/  @!P6 LDGSTS.E.BYPASS.LTC128B.128 [R132+0x5000], [R168.64], !P1 ;  /* 0x05000000a884efae */ /* 0x0007f0000c901d4a */
[----:B------:R-:W-:Y:S08]  /*8de0*/  LDSM.16.M88.4 R144, [R181] ;  /* 0x00000000b590783b */ /* 0x000ff00000000200 */
[----:B------:R-:W5:Y:S08]  /*8df0*/  LDSM.16.M88.4 R156, [R0+0xc100] ;  /* 0x00c10000009c783b */ /* 0x000f700000000200 */
[----:B-1----:R-:W1:Y:S08]  /*8e00*/  LDSM.16.M88.4 R160, [R0+0xc900] ;  /* 0x00c9000000a0783b */ /* 0x002e700000000200 */
[----:B------:R-:W1:Y:S08]  /*8e10*/  LDSM.16.M88.4 R136, [R0+0xd100] ;  /* 0x00d100000088783b */ /* 0x000e700000000200 */
[----:B------:R-:W0:Y:S08]  /*8e20*/  LDGDEPBAR ;  /* 0x00000000000079af */ /* 0x000e300000000000 */
[----:B----4-:R-:W4:Y:S01]  /*8e30*/  LDSM.16.M88.4 R164, [R0+0xd900] ;  /* 0x00d9000000a4783b */ /* 0x010f220000000200 */
[C---:B-----5:R-:W-:Y:S07]  /*8e40*/  HMMA.16816.F32.BF16 R4, R144.reuse, R156, R4 ;  /* 0x0000009c9004723c */ /* 0x060fee0000041804 */
[----:B------:R-:W-:Y:S01]  /*8e50*/  LDSM.16.M88.4 R148, [R180] ;  /* 0x00000000b494783b */ /* 0x000fe20000000200 */
[C---:B------:R-:W-:Y:S07]  /*8e60*/  HMMA.16816.F32.BF16 R8, R144.reuse, R158, R8 ;  /* 0x0000009e9008723c */ /* 0x040fee0000041808 */
[----:B---3--:R-:W3:Y:S01]  /*8e70*/  LDSM.16.M88.4 R168, [R172+0xc100] ;  /* 0x00c10000aca8783b */ /* 0x008ee20000000200 */
        /* <DEDUP_REMOVED lines=8> */
[C---:B----4-:R-:W-:Y:S07]  /*8f00*/  HMMA.16816.F32.BF16 R28, R144.reuse, R164, R28 ;  /* 0x000000a4901c723c */ /* 0x050fee000004181c */
[----:B------:R-:W-:Y:S01]  /*8f10*/  LDSM.16.M88.4 R160, [R184+UR4+0xe900] ;  /* 0x00e90004b8a0783b */ /* 0x000fe20008000200 */
[----:B------:R-:W-:Y:S07]  /*8f20*/  HMMA.16816.F32.BF16 R32, R144, R166, R32 ;  /* 0x000000a69020723c */ /* 0x000fee0000041820 */
[----:B------:R-:W4:Y:S01]  /*8f30*/  LDSM.16.M88.4 R144, [R184+UR4+0xe100] ;  /* 0x00e10004b890783b */ /* 0x000f220008000200 */
[C---:B---3--:R-:W-:Y:S07]  /*8f40*/  HMMA.16816.F32.BF16 R4, R148.reuse, R168, R4 ;  /* 0x000000a89404723c */ /* 0x048fee0000041804 */
[----:B------:R-:W-:Y:S01]  /*8f50*/  LDSM.16.M88.4 R164, [R182+0x4000] ;  /* 0x00400000b6a4783b */ /* 0x000fe20000000200 */
[C---:B------:R-:W-:Y:S07]  /*8f60*/  HMMA.16816.F32.BF16 R8, R148.reuse, R170, R8 ;  /* 0x000000aa9408723c */ /* 0x040fee0000041808 */
[----:B------:R-:W-:Y:S01]  /*8f70*/  LDSM.16.M88.4 R168, [R173+0xe100] ;  /* 0x00e10000ada8783b */ /* 0x000fe20000000200 */
[C---:B-1----:R-:W-:Y:S08]  /*8f80*/  HMMA.16816.F32.BF16 R12, R148.reuse, R140, R12 ;  /* 0x0000008c940c723c */ /* 0x042ff0000004180c */
[C---:B------:R-:W-:Y:S01]  /*8f90*/  HMMA.16816.F32.BF16 R16, R148.reuse, R142, R16 ;  /* 0x0000008e9410723c */ /* 0x040fe20000041810 */
[----:B------:R-:W1:Y:S07]  /*8fa0*/  LDSM.16.M88.4 R140, [R184+UR4+0xf100] ;  /* 0x00f10004b88c783b */ /* 0x000e6e0008000200 */
[C---:B-----5:R-:W-:Y:S08]  /*8fb0*/  HMMA.16816.F32.BF16 R20, R148.reuse, R152, R20 ;  /* 0x000000989414723c */ /* 0x060ff00000041814 */
[C---:B------:R-:W-:Y:S01]  /*8fc0*/  HMMA.16816.F32.BF16 R24, R148.reuse, R154, R24 ;  /* 0x0000009a9418723c */ /* 0x040fe20000041818 */
[----:B------:R-:W3:Y:S07]  /*8fd0*/  LDSM.16.M88.4 R152, [R184+UR4+0xf900] ;  /* 0x00f90004b898783b */ /* 0x000eee0008000200 */
[C---:B------:R-:W-:Y:S08]  /*8fe0*/  HMMA.16816.F32.BF16 R28, R148.reuse, R156, R28 ;  /* 0x0000009c941c723c */ /* 0x040ff0000004181c */
[----:B------:R-:W-:Y:S01]  /*8ff0*/  HMMA.16816.F32.BF16 R32, R148, R158, R32 ;  /* 0x0000009e9420723c */ /* 0x000fe20000041820 */
[----:B------:R-:W5:Y:S07]  /*9000*/  LDSM.16.M88.4 R148, [R173+0xe900] ;  /* 0x00e90000ad94783b */ /* 0x000f6e0000000200 */
        /* <DEDUP_REMOVED lines=13> */
[C---:B------:R-:W-:Y:S01]  /*90e0*/  HMMA.16816.F32.BF16 R4, R164.reuse, R168, R4 ;  /* 0x000000a8a404723c */ /* 0x040fe20000041804 */
[----:B------:R-:W-:Y:S07]  /*90f0*/  LDSM.16.M88.4 R152, [R180+0x4000] ;  /* 0x00400000b498783b */ /* 0x000fee0000000200 */
[C---:B------:R-:W-:Y:S01]  /*9100*/  HMMA.16816.F32.BF16 R8, R164.reuse, R170, R8 ;  /* 0x000000aaa408723c */ /* 0x040fe20000041808 */
[----:B------:R-:W-:Y:S07]  /*9110*/  LDSM.16.M88.4 R168, [R172+0xe100] ;  /* 0x00e10000aca8783b */ /* 0x000fee0000000200 */
[C---:B-----5:R-:W-:Y:S08]  /*9120*/  HMMA.16816.F32.BF16 R12, R164.reuse, R148, R12 ;  /* 0x00000094a40c723c */ /* 0x060ff0000004180c */
[C---:B------:R-:W-:Y:S01]  /*9130*/  HMMA.16816.F32.BF16 R16, R164.reuse, R150, R16 ;  /* 0x00000096a410723c */ /* 0x040fe20000041810 */
[----:B------:R-:W5:Y:S07]  /*9140*/  LDSM.16.M88.4 R148, [R0+0xf100] ;  /* 0x00f100000094783b */ /* 0x000f6e0000000200 */
[C---:B----4-:R-:W-:Y:S08]  /*9150*/  HMMA.16816.F32.BF16 R20, R164.reuse, R144, R20 ;  /* 0x00000090a414723c */ /* 0x050ff00000041814 */
[C---:B------:R-:W-:Y:S01]  /*9160*/  HMMA.16816.F32.BF16 R24, R164.reuse, R146, R24 ;  /* 0x00000092a418723c */ /* 0x040fe20000041818 */
[----:B------:R-:W4:Y:S07]  /*9170*/  LDSM.16.M88.4 R144, [R0+0xf900] ;  /* 0x00f900000090783b */ /* 0x000f2e0000000200 */
[C---:B------:R-:W-:Y:S08]  /*9180*/  HMMA.16816.F32.BF16 R28, R164.reuse, R156, R28 ;  /* 0x0000009ca41c723c */ /* 0x040ff0000004181c */
[----:B------:R-:W-:Y:S01]  /*9190*/  HMMA.16816.F32.BF16 R32, R164, R158, R32 ;  /* 0x0000009ea420723c */ /* 0x000fe20000041820 */
[----:B------:R-:W2:Y:S07]  /*91a0*/  LDSM.16.M88.4 R156, [R2+0xe900] ;  /* 0x00e90000029c783b */ /* 0x000eae0000000200 */
[C---:B-1----:R-:W-:Y:S01]  /*91b0*/  HMMA.16816.F32.BF16 R4, R140.reuse, R160, R4 ;  /* 0x000000a08c04723c */ /* 0x042fe20000041804 */
[----:B------:R-:W-:Y:S07]  /*91c0*/  LDSM.16.M88.4 R164, [R184+UR4+0x11100] ;  /* 0x01110004b8a4783b */ /* 0x000fee0008000200 */
[C---:B------:R-:W-:Y:S01]  /*91d0*/  HMMA.16816.F32.BF16 R8, R140.reuse, R162, R8 ;  /* 0x000000a28c08723c */ /* 0x040fe20000041808 */
[----:B------:R-:W-:Y:S07]  /*91e0*/  LDSM.16.M88.4 R160, [R184+UR4+0x10900] ;  /* 0x01090004b8a0783b */ /* 0x000fee0008000200 */
[C---:B---3--:R-:W-:Y:S08]  /*91f0*/  HMMA.16816.F32.BF16 R12, R140.reuse, R136, R12 ;  /* 0x000000888c0c723c */ /* 0x048ff0000004180c */
[C---:B------:R-:W-:Y:S01]  /*9200*/  HMMA.16816.F32.BF16 R16, R140.reuse, R138, R16 ;  /* 0x0000008a8c10723c */ /* 0x040fe20000041810 */
[----:B------:R-:W1:Y:S07]  /*9210*/  LDSM.16.M88.4 R136, [R2+0xf100] ;  /* 0x00f100000288783b */ /* 0x000e6e0000000200 */
[C---:B-----5:R-:W-:Y:S08]  /*9220*/  HMMA.16816.F32.BF16 R20, R140.reuse, R148, R20 ;  /* 0x000000948c14723c */ /* 0x060ff00000041814 */
[C---:B------:R-:W-:Y:S01]  /*9230*/  HMMA.16816.F32.BF16 R24, R140.reuse, R150, R24 ;  /* 0x000000968c18723c */ /* 0x040fe20000041818 */
[----:B------:R-:W3:Y:S07]  /*9240*/  LDSM.16.M88.4 R148, [R2+0xf900] ;  /* 0x00f900000294783b */ /* 0x000eee0000000200 */
[C---:B----4-:R-:W-:Y:S08]  /*9250*/  HMMA.16816.F32.BF16 R28, R140.reuse, R144, R28 ;  /* 0x000000908c1c723c */ /* 0x050ff0000004181c */
[----:B------:R-:W-:Y:S01]  /*9260*/  HMMA.16816.F32.BF16 R32, R140, R146, R32 ;  /* 0x000000928c20723c */ /* 0x000fe20000041820 */
[----:B------:R-:W-:Y:S07]  /*9270*/  LDSM.16.M88.4 R140, [R186+0x8000] ;  /* 0x00800000ba8c783b */ /* 0x000fee0000000200 */
[C---:B------:R-:W-:Y:S01]  /*9280*/  HMMA.16816.F32.BF16 R4, R152.reuse, R168, R4 ;  /* 0x000000a89804723c */ /* 0x040fe20000041804 */
[----:B------:R-:W4:Y:S07]  /*9290*/  LDSM.16.M88.4 R144, [R184+UR4+0x10100] ;  /* 0x01010004b890783b */ /* 0x000f2e0008000200 */
[C---:B------:R-:W-:Y:S01]  /*92a0*/  HMMA.16816.F32.BF16 R8, R152.reuse, R170, R8 ;  /* 0x000000aa9808723c */ /* 0x040fe20000041808 */
[----:B------:R-:W-:Y:S07]  /*92b0*/  LDSM.16.M88.4 R168, [R173+0x10100] ;  /* 0x01010000ada8783b */ /* 0x000fee0000000200 */
[C---:B--2---:R-:W-:Y:S08]  /*92c0*/  HMMA.16816.F32.BF16 R12, R152.reuse, R156, R12 ;  /* 0x0000009c980c723c */ /* 0x044ff0000004180c */
[C---:B------:R-:W-:Y:S01]  /*92d0*/  HMMA.16816.F32.BF16 R16, R152.reuse, R158, R16 ;  /* 0x0000009e9810723c */ /* 0x040fe20000041810 */
[----:B------:R-:W2:Y:S07]  /*92e0*/  LDSM.16.M88.4 R156, [R184+UR4+0x11900] ;  /* 0x01190004b89c783b */ /* 0x000eae0008000200 */
[C---:B-1----:R-:W-:Y:S08]  /*92f0*/  HMMA.16816.F32.BF16 R20, R152.reuse, R136, R20 ;  /* 0x000000889814723c */ /* 0x042ff00000041814 */
[C---:B------:R-:W-:Y:S01]  /*9300*/  HMMA.16816.F32.BF16 R24, R152.reuse, R138, R24 ;  /* 0x0000008a9818723c */ /* 0x040fe20000041818 */
[----:B------:R-:W1:Y:S07]  /*9310*/  LDSM.16.M88.4 R136, [R182+0x8000] ;  /* 0x00800000b688783b */ /* 0x000e6e0000000200 */
[C---:B---3--:R-:W-:Y:S08]  /*9320*/  HMMA.16816.F32.BF16 R28, R152.reuse, R148, R28 ;  /* 0x00000094981c723c */ /* 0x048ff0000004181c */
[----:B------:R-:W-:Y:S01]  /*9330*/  HMMA.16816.F32.BF16 R32, R152, R150, R32 ;  /* 0x000000969820723c */ /* 0x000fe20000041820 */
[----:B------:R-:W3:Y:S07]  /*9340*/  LDSM.16.M88.4 R148, [R173+0x10900] ;  /* 0x01090000ad94783b */ /* 0x000eee0000000200 */
[C---:B----4-:R-:W-:Y:S01]  /*9350*/  HMMA.16816.F32.BF16 R4, R140.reuse, R144, R4 ;  /* 0x000000908c04723c */ /* 0x050fe20000041804 */
[----:B------:R-:W-:Y:S07]  /*9360*/  LDSM.16.M88.4 R152, [R173+0x11900] ;  /* 0x01190000ad98783b */ /* 0x000fee0000000200 */
[C---:B------:R-:W-:Y:S01]  /*9370*/  HMMA.16816.F32.BF16 R8, R140.reuse, R146, R8 ;  /* 0x000000928c08723c */ /* 0x040fe20000041808 */
[----:B------:R-:W4:Y:S07]  /*9380*/  LDSM.16.M88.4 R144, [R173+0x11100] ;  /* 0x01110000ad90783b */ /* 0x000f2e0000000200 */
[C---:B------:R-:W-:Y:S01]  /*9390*/  HMMA.16816.F32.BF16 R12, R140.reuse, R160, R12 ;  /* 0x000000a08c0c723c */ /* 0x040fe2000004180c */
[----:B------:R-:W-:Y:S07]  /*93a0*/  LDSM.16.M88.4 R172, [R172+0x10100] ;  /* 0x01010000acac783b */ /* 0x000fee0000000200 */
[C---:B------:R-:W-:Y:S01]  /*93b0*/  HMMA.16816.F32.BF16 R16, R140.reuse, R162, R16 ;  /* 0x000000a28c10723c */ /* 0x040fe20000041810 */
[----:B------:R-:W-:Y:S07]  /*93c0*/  LDSM.16.M88.4 R160, [R181+0x8000] ;  /* 0x00800000b5a0783b */ /* 0x000fee0000000200 */
[C---:B------:R-:W-:Y:S08]  /*93d0*/  HMMA.16816.F32.BF16 R20, R140.reuse, R164, R20 ;  /* 0x000000a48c14723c */ /* 0x040ff00000041814 */
[C---:B------:R-:W-:Y:S01]  /*93e0*/  HMMA.16816.F32.BF16 R24, R140.reuse, R166, R24 ;  /* 0x000000a68c18723c */ /* 0x040fe20000041818 */
[----:B------:R-:W5:Y:S07]  /*93f0*/  LDSM.16.M88.4 R164, [R0+0x10100] ;  /* 0x0101000000a4783b */ /* 0x000f6e0000000200 */
[C---:B--2---:R-:W-:Y:S08]  /*9400*/  HMMA.16816.F32.BF16 R28, R140.reuse, R156, R28 ;  /* 0x0000009c8c1c723c */ /* 0x044ff0000004181c */
        /* <DEDUP_REMOVED lines=11> */
[----:B------:R-:W-:Y:S07]  /*94c0*/  LDSM.16.M88.4 R144, [R2+0x11900] ;  /* 0x011900000290783b */ /* 0x000fee0000000200 */
[C---:B------:R-:W-:Y:S08]  /*94d0*/  HMMA.16816.F32.BF16 R28, R136.reuse, R152, R28 ;  /* 0x00000098881c723c */ /* 0x040ff0000004181c */
[----:B------:R-:W-:Y:S01]  /*94e0*/  HMMA.16816.F32.BF16 R32, R136, R154, R32 ;  /* 0x0000009a8820723c */ /* 0x000fe20000041820 */
[----:B------:R-:W4:Y:S07]  /*94f0*/  LDSM.16.M88.4 R136, [R2+0x10900] ;  /* 0x010900000288783b */ /* 0x000f2e0000000200 */
[C---:B-----5:R-:W-:Y:S08]  /*9500*/  HMMA.16816.F32.BF16 R4, R160.reuse, R164, R4 ;  /* 0x000000a4a004723c */ /* 0x060ff00000041804 */
[C---:B------:R-:W-:Y:S08]  /*9510*/  HMMA.16816.F32.BF16 R8, R160.reuse, R166, R8 ;  /* 0x000000a6a008723c */ /* 0x040ff00000041808 */
[C---:B--2---:R-:W-:Y:S08]  /*9520*/  HMMA.16816.F32.BF16 R12, R160.reuse, R140, R12 ;  /* 0x0000008ca00c723c */ /* 0x044ff0000004180c */
[C---:B------:R-:W-:Y:S01]  /*9530*/  HMMA.16816.F32.BF16 R16, R160.reuse, R142, R16 ;  /* 0x0000008ea010723c */ /* 0x040fe20000041810 */
[----:B------:R-:W2:Y:S01]  /*9540*/  LDSM.16.M88.4 R140, [R2+0x11100] ;  /* 0x01110000028c783b */ /* 0x000ea20000000200 */
[----:B------:R-:W-:Y:S06]  /*9550*/  DEPBAR.LE SB0, 0x2 ;  /* 0x000080800000791a */ /* 0x000fec0000000000 */
[C---:B-1----:R-:W-:Y:S01]  /*9560*/  HMMA.16816.F32.BF16 R20, R160.reuse, R156, R20 ;  /* 0x0000009ca014723c */ /* 0x042fe20000041814 */
[----:B------:R-:W-:Y:S07]  /*9570*/  BAR.SYNC.DEFER_BLOCKING 0x0 ;  /* 0x0000000000007b1d */ /* 0x000fee0000010000 */
[C---:B------:R-:W-:Y:S08]  /*9580*/  HMMA.16816.F32.BF16 R24, R160.reuse, R158, R24 ;  /* 0x0000009ea018723c */ /* 0x040ff00000041818 */
[C---:B---3--:R-:W-:Y:S08]  /*9590*/  HMMA.16816.F32.BF16 R28, R160.reuse, R148, R28 ;  /* 0x00000094a01c723c */ /* 0x048ff0000004181c */
[----:B------:R-:W-:Y:S01]  /*95a0*/  HMMA.16816.F32.BF16 R32, R160, R150, R32 ;  /* 0x00000096a020723c */ /* 0x000fe20000041820 */
[----:B------:R-:W-:Y:S07]  /*95b0*/  LDSM.16.MT88.4 R148, [R135+UR4+0x2900] ;  /* 0x002900048794783b */ /* 0x000fee0008004200 */
[C---:B------:R-:W-:Y:S01]  /*95c0*/  HMMA.16816.F32.BF16 R4, R168.reuse, R172, R4 ;  /* 0x000000aca804723c */ /* 0x040fe20000041804 */
[----:B------:R-:W-:Y:S07]  /*95d0*/  LDSM.16.MT88.4 R156, [R134+UR4+0x2900] ;  /* 0x00290004869c783b */ /* 0x000fee0008004200 */
[C---:B------:R-:W-:Y:S08]  /*95e0*/  HMMA.16816.F32.BF16 R8, R168.reuse, R174, R8 ;  /* 0x000000aea808723c */ /* 0x040ff00000041808 */
[C---:B----4-:R-:W-:Y:S08]  /*95f0*/  HMMA.16816.F32.BF16 R12, R168.reuse, R136, R12 ;  /* 0x00000088a80c723c */ /* 0x050ff0000004180c */
[C---:B------:R-:W-:Y:S04]  /*9600*/  HMMA.16816.F32.BF16 R16, R168.reuse, R138, R16 ;  /* 0x0000008aa810723c */ /* 0x040fe80000041810 */
[----:B------:R-:W-:Y:S02]  /*9610*/  FMNMX.FTZ R0, R4, R133, !PT ;  /* 0x0000008504007209 */ /* 0x000fe40007810000 */
[----:B------:R-:W-:Y:S02]  /*9620*/  FMNMX.FTZ R132, R6, R3, !PT ;  /* 0x0000000306847209 */ /* 0x000fe40007810000 */
[C---:B--2---:R-:W-:Y:S04]  /*9630*/  HMMA.16816.F32.BF16 R20, R168.reuse, R140, R20 ;  /* 0x0000008ca814723c */ /* 0x044fe80000041814 */
        /* <DEDUP_REMOVED lines=44> */
[----:B------:R-:W1:Y:S01]  /*9900*/  LDSM.16.MT88.4 R136, [R135+UR4+0x100] ;  /* 0x000100048788783b */ /* 0x000e620008004200 */
[----:B------:R-:W-:Y:S01]  /*9910*/  FFMA.FTZ R163, R4, c[0x0][0x2d0], -R171 ;  /* 0x0000b40004a37a23 */ /* 0x000fe200000108ab */
[----:B------:R-:W-:Y:S01]  /*9920*/  IADD3 R4, R135, UR4, RZ ;  /* 0x0000000487047c10 */ /* 0x000fe2000fffe0ff */
[C---:B------:R-:W-:Y:S02]  /*9930*/  FADD.FTZ R133, -R0.reuse, R3 ;  /* 0x0000000300857221 */ /* 0x040fe40000010100 */
[----:B------:R-:W-:Y:S01]  /*9940*/  FMUL.FTZ R169, R0, c[0x0][0x2d0] ;  /* 0x0000b40000a97a20 */ /* 0x000fe20000410000 */
[----:B------:R-:W2:Y:S01]  /*9950*/  MUFU.EX2 R132, R132 ;  /* 0x0000008400847308 */ /* 0x000ea20000000800 */
[----:B------:R-:W-:Y:S01]  /*9960*/  FMUL.FTZ R3, R133, c[0x0][0x2d0] ;  /* 0x0000b40085037a20 */ /* 0x000fe20000410000 */
[----:B------:R-:W-:Y:S01]  /*9970*/  IADD3 R133, R183, R4, RZ ;  /* 0x00000004b7857210 */ /* 0x000fe20007ffe0ff */
[--C-:B------:R-:W-:Y:S02]  /*9980*/  FFMA.FTZ R166, R5, c[0x0][0x2d0], -R171.reuse ;  /* 0x0000b40005a67a23 */ /* 0x100fe400000108ab */
[--C-:B------:R-:W-:Y:S02]  /*9990*/  FFMA.FTZ R161, R8, c[0x0][0x2d0], -R171.reuse ;  /* 0x0000b40008a17a23 */ /* 0x100fe400000108ab */
[----:B------:R-:W-:Y:S01]  /*99a0*/  FFMA.FTZ R164, R9, c[0x0][0x2d0], -R171 ;  /* 0x0000b40009a47a23 */ /* 0x000fe200000108ab */
[----:B------:R-:W3:Y:S01]  /*99b0*/  LDSM.16.MT88.4 R140, [R133+0x100] ;  /* 0x00010000858c783b */ /* 0x000ee20000004200 */
[--C-:B------:R-:W-:Y:S01]  /*99c0*/  FFMA.FTZ R168, R6, c[0x0][0x2d0], -R169.reuse ;  /* 0x0000b40006a87a23 */ /* 0x100fe200000108a9 */
[----:B------:R-:W4:Y:S01]  /*99d0*/  MUFU.EX2 R3, R3 ;  /* 0x0000000300037308 */ /* 0x000f220000000800 */
[--C-:B------:R-:W-:Y:S02]  /*99e0*/  FFMA.FTZ R165, R7, c[0x0][0x2d0], -R169.reuse ;  /* 0x0000b40007a57a23 */ /* 0x100fe400000108a9 */
[--C-:B------:R-:W-:Y:S02]  /*99f0*/  FFMA.FTZ R167, R10, c[0x0][0x2d0], -R169.reuse ;  /* 0x0000b4000aa77a23 */ /* 0x100fe400000108a9 */
[----:B------:R-:W-:Y:S01]  /*9a00*/  FFMA.FTZ R162, R11, c[0x0][0x2d0], -R169 ;  /* 0x0000b4000ba27a23 */ /* 0x000fe200000108a9 */
[----:B------:R-:W-:Y:S01]  /*9a10*/  LDSM.16.MT88.4 R152, [R133+0x2900] ;  /* 0x002900008598783b */ /* 0x000fe20000004200 */
[--C-:B------:R-:W-:Y:S02]  /*9a20*/  FFMA.FTZ R172, R16, c[0x0][0x2d0], -R171.reuse ;  /* 0x0000b40010ac7a23 */ /* 0x100fe400000108ab */
[----:B------:R-:W-:Y:S01]  /*9a30*/  FFMA.FTZ R175, R17, c[0x0][0x2d0], -R171 ;  /* 0x0000b40011af7a23 */ /* 0x000fe200000108ab */
[----:B------:R-:W-:Y:S01]  /*9a40*/  MUFU.EX2 R163, R163 ;  /* 0x000000a300a37308 */ /* 0x000fe20000000800 */
[--C-:B------:R-:W-:Y:S02]  /*9a50*/  FFMA.FTZ R216, R18, c[0x0][0x2d0], -R169.reuse ;  /* 0x0000b40012d87a23 */ /* 0x100fe400000108a9 */
[--C-:B------:R-:W-:Y:S02]  /*9a60*/  FFMA.FTZ R217, R19, c[0x0][0x2d0], -R169.reuse ;  /* 0x0000b40013d97a23 */ /* 0x100fe400000108a9 */
[C---:B--2---:R-:W-:Y:S01]  /*9a70*/  FMUL.FTZ R4, R132.reuse, R128 ;  /* 0x0000008084047220 */ /* 0x044fe20000410000 */
[----:B------:R-:W-:Y:S01]  /*9a80*/  LDSM.16.MT88.4 R16, [R133+0x900] ;  /* 0x000900008510783b */ /* 0x000fe20000004200 */
[C---:B------:R-:W-:Y:S02]  /*9a90*/  FMUL.FTZ R5, R132.reuse, R129 ;  /* 0x0000008184057220 */ /* 0x040fe40000410000 */
[C---:B------:R-:W-:Y:S01]  /*9aa0*/  FMUL.FTZ R8, R132.reuse, R124 ;  /* 0x0000007c84087220 */ /* 0x040fe20000410000 */
[----:B------:R-:W2:Y:S01]  /*9ab0*/  MUFU.EX2 R166, R166 ;  /* 0x000000a600a67308 */ /* 0x000ea20000000800 */
[C---:B------:R-:W-:Y:S02]  /*9ac0*/  FMUL.FTZ R9, R132.reuse, R125 ;  /* 0x0000007d84097220 */ /* 0x040fe40000410000 */
[C---:B------:R-:W-:Y:S02]  /*9ad0*/  FMUL.FTZ R100, R132.reuse, R100 ;  /* 0x0000006484647220 */ /* 0x040fe40000410000 */
[C---:B----4-:R-:W-:Y:S02]  /*9ae0*/  FMUL.FTZ R6, R3.reuse, R130 ;  /* 0x0000008203067220 */ /* 0x050fe40000410000 */
[C---:B------:R-:W-:Y:S02]  /*9af0*/  FMUL.FTZ R7, R3.reuse, R131 ;  /* 0x0000008303077220 */ /* 0x040fe40000410000 */
[C---:B------:R-:W-:Y:S01]  /*9b00*/  FMUL.FTZ R10, R3.reuse, R126 ;  /* 0x0000007e030a7220 */ /* 0x040fe20000410000 */
[----:B------:R-:W-:Y:S01]  /*9b10*/  MUFU.EX2 R161, R161 ;  /* 0x000000a100a17308 */ /* 0x000fe20000000800 */
[C---:B------:R-:W-:Y:S02]  /*9b20*/  FMUL.FTZ R11, R3.reuse, R127 ;  /* 0x0000007f030b7220 */ /* 0x040fe40000410000 */
[----:B------:R-:W4:Y:S01]  /*9b30*/  LDSM.16.MT88.4 R124, [R134+UR4+0x100] ;  /* 0x00010004867c783b */ /* 0x000f220008004200 */
[C---:B------:R-:W-:Y:S02]  /*9b40*/  FMUL.FTZ R101, R132.reuse, R101 ;  /* 0x0000006584657220 */ /* 0x040fe40000410000 */
[C---:B------:R-:W-:Y:S02]  /*9b50*/  FMUL.FTZ R102, R3.reuse, R102 ;  /* 0x0000006603667220 */ /* 0x040fe40000410000 */
[C---:B------:R-:W-:Y:S02]  /*9b60*/  FMUL.FTZ R103, R3.reuse, R103 ;  /* 0x0000006703677220 */ /* 0x040fe40000410000 */
[----:B------:R-:W5:Y:S01]  /*9b70*/  MUFU.EX2 R164, R164 ;  /* 0x000000a400a47308 */ /* 0x000f620000000800 */
        /* <DEDUP_REMOVED lines=12> */
[----:B------:R-:W2:Y:S01]  /*9c40*/  MUFU.EX2 R165, R165 ;  /* 0x000000a500a57308 */ /* 0x000ea20000000800 */
[C---:B------:R-:W-:Y:S02]  /*9c50*/  FMUL.FTZ R114, R3.reuse, R114 ;  /* 0x0000007203727220 */ /* 0x040fe40000410000 */
[C---:B------:R-:W-:Y:S01]  /*9c60*/  FMUL.FTZ R115, R3.reuse, R115 ;  /* 0x0000007303737220 */ /* 0x040fe20000410000 */
[----:B-----5:R-:W-:Y:S01]  /*9c70*/  F2FP.BF16.PACK_AB R130, R164, R161 ;  /* 0x000000a1a482723e */ /* 0x020fe200000010ff */
        /* <DEDUP_REMOVED lines=9> */
[----:B------:R-:W5:Y:S01]  /*9d10*/  MUFU.EX2 R162, R162 ;  /* 0x000000a200a27308 */ /* 0x000f620000000800 */
[C---:B------:R-:W-:Y:S02]  /*9d20*/  FMUL.FTZ R36, R132.reuse, R36 ;  /* 0x0000002484247220 */ /* 0x040fe40000410000 */
[----:B------:R-:W-:Y:S01]  /*9d30*/  FMUL.FTZ R37, R132, R37 ;  /* 0x0000002584257220 */ /* 0x000fe20000410000 */
[----:B--2---:R-:W-:Y:S01]  /*9d40*/  F2FP.BF16.PACK_AB R129, R165, R168 ;  /* 0x000000a8a581723e */ /* 0x004fe200000010ff */
[C---:B------:R-:W-:Y:S02]  /*9d50*/  FMUL.FTZ R38, R3.reuse, R38 ;  /* 0x0000002603267220 */ /* 0x040fe40000410000 */
[----:B------:R-:W-:Y:S02]  /*9d60*/  FMUL.FTZ R39, R3, R39 ;  /* 0x0000002703277220 */ /* 0x000fe40000410000 */
[--C-:B------:R-:W-:Y:S01]  /*9d70*/  FFMA.FTZ R218, R31, c[0x0][0x2d0], -R169.reuse ;  /* 0x0000b4001fda7a23 */ /* 0x100fe200000108a9 */
[----:B------:R-:W-:Y:S01]  /*9d80*/  MUFU.EX2 R172, R172 ;  /* 0x000000ac00ac7308 */ /* 0x000fe20000000800 */
[----:B------:R-:W-:Y:S02]  /*9d90*/  FFMA.FTZ R219, R34, c[0x0][0x2d0], -R169 ;  /* 0x0000b40022db7a23 */ /* 0x000fe400000108a9 */
[C---:B------:R-:W-:Y:S02]  /*9da0*/  FMUL.FTZ R40, R132.reuse, R40 ;  /* 0x0000002884287220 */ /* 0x040fe40000410000 */
[C---:B------:R-:W-:Y:S02]  /*9db0*/  FMUL.FTZ R41, R132.reuse, R41 ;  /* 0x0000002984297220 */ /* 0x040fe40000410000 */
[C---:B------:R-:W-:Y:S02]  /*9dc0*/  FMUL.FTZ R42, R3.reuse, R42 ;  /* 0x0000002a032a7220 */ /* 0x040fe40000410000 */
[C---:B------:R-:W-:Y:S01]  /*9dd0*/  FMUL.FTZ R43, R3.reuse, R43 ;  /* 0x0000002b032b7220 */ /* 0x040fe20000410000 */
[----:B------:R-:W2:Y:S01]  /*9de0*/  MUFU.EX2 R175, R175 ;  /* 0x000000af00af7308 */ /* 0x000ea20000000800 */
[C---:B------:R-:W-:Y:S02]  /*9df0*/  FMUL.FTZ R44, R132.reuse, R44 ;  /* 0x0000002c842c7220 */ /* 0x040fe40000410000 */
[----:B------:R-:W-:Y:S01]  /*9e00*/  FMUL.FTZ R45, R132, R45 ;  /* 0x0000002d842d7220 */ /* 0x000fe20000410000 */
[----:B-----5:R-:W-:Y:S01]  /*9e10*/  F2FP.BF16.PACK_AB R131, R162, R167 ;  /* 0x000000a7a283723e */ /* 0x020fe200000010ff */
[C---:B------:R-:W-:Y:S02]  /*9e20*/  FMUL.FTZ R46, R3.reuse, R46 ;  /* 0x0000002e032e7220 */ /* 0x040fe40000410000 */
[----:B------:R-:W-:Y:S02]  /*9e30*/  FMUL.FTZ R47, R3, R47 ;  /* 0x0000002f032f7220 */ /* 0x000fe40000410000 */
[C---:B------:R-:W-:Y:S01]  /*9e40*/  FMUL.FTZ R48, R132.reuse, R48 ;  /* 0x0000003084307220 */ /* 0x040fe20000410000 */
[----:B------:R-:W-:Y:S01]  /*9e50*/  MUFU.EX2 R216, R216 ;  /* 0x000000d800d87308 */ /* 0x000fe20000000800 */
[C---:B-1----:R-:W-:Y:S05]  /*9e60*/  HMMA.16816.F32.BF16 R4, R128.reuse, R136, R4 ;  /* 0x000000888004723c */ /* 0x042fea0000041804 */
[----:B------:R-:W-:Y:S02]  /*9e70*/  FMUL.FTZ R49, R132, R49 ;  /* 0x0000003184317220 */ /* 0x000fe40000410000 */
[----:B------:R-:W-:Y:S01]  /*9e80*/  IADD3 R136, R134, UR4, RZ ;  /* 0x0000000486887c10 */ /* 0x000fe2000fffe0ff */
[C---:B------:R-:W-:Y:S01]  /*9e90*/  HMMA.16816.F32.BF16 R8, R128.reuse, R138, R8 ;  /* 0x0000008a8008723c */ /* 0x040fe20000041808 */
[----:B------:R-:W1:Y:S03]  /*9ea0*/  MUFU.EX2 R217, R217 ;  /* 0x000000d900d97308 */ /* 0x000e660000000800 */
[----:B------:R-:W-:Y:S01]  /*9eb0*/  IADD3 R160, R183, R136, RZ ;  /* 0x00000088b7a07210 */ /* 0x000fe20007ffe0ff */
[C---:B------:R-:W-:Y:S02]  /*9ec0*/  FMUL.FTZ R50, R3.reuse, R50 ;  /* 0x0000003203327220 */ /* 0x040fe40000410000 */
[C---:B------:R-:W-:Y:S01]  /*9ed0*/  FMUL.FTZ R51, R3.reuse, R51 ;  /* 0x0000003303337220 */ /* 0x040fe20000410000 */
[C---:B---3--:R-:W-:Y:S01]  /*9ee0*/  HMMA.16816.F32.BF16 R100, R128.reuse, R140, R100 ;  /* 0x0000008c8064723c */ /* 0x048fe20000041864 */
[----:B------:R-:W3:Y:S02]  /*9ef0*/  LDSM.16.MT88.4 R136, [R160+0x100] ;  /* 0x00010000a088783b */ /* 0x000ee40000004200 */
[----:B------:R-:W-:Y:S01]  /*9f00*/  MUFU.EX2 R218, R218 ;  /* 0x000000da00da7308 */ /* 0x000fe20000000800 */
[C---:B------:R-:W-:Y:S02]  /*9f10*/  FMUL.FTZ R52, R132.reuse, R52 ;  /* 0x0000003484347220 */ /* 0x040fe40000410000 */
[C---:B------:R-:W-:Y:S02]  /*9f20*/  FMUL.FTZ R53, R132.reuse, R53 ;  /* 0x0000003584357220 */ /* 0x040fe40000410000 */
[C---:B------:R-:W-:Y:S01]  /*9f30*/  HMMA.16816.F32.BF16 R104, R128.reuse, R142, R104 ;  /* 0x0000008e8068723c */ /* 0x040fe20000041868 */
[----:B------:R-:W5:Y:S03]  /*9f40*/  LDSM.16.MT88.4 R140, [R135+UR4+0x2100] ;  /* 0x00210004878c783b */ /* 0x000f660008004200 */
[C---:B------:R-:W-:Y:S01]  /*9f50*/  FMUL.FTZ R54, R3.reuse, R54 ;  /* 0x0000003603367220 */ /* 0x040fe20000410000 */
[----:B------:R-:W-:Y:S01]  /*9f60*/  MUFU.EX2 R219, R219 ;  /* 0x000000db00db7308 */ /* 0x000fe20000000800 */
[C---:B------:R-:W-:Y:S02]  /*9f70*/  FMUL.FTZ R55, R3.reuse, R55 ;  /* 0x0000003703377220 */ /* 0x040fe40000410000 */
[C---:B----4-:R-:W-:Y:S01]  /*9f80*/  HMMA.16816.F32.BF16 R108, R128.reuse, R124, R108 ;  /* 0x0000007c806c723c */ /* 0x050fe2000004186c */
[----:B------:R-:W-:Y:S03]  /*9f90*/  LDSM.16.MT88.4 R144, [R160+0x900] ;  /* 0x00090000a090783b */ /* 0x000fe60000004200 */
[C---:B------:R-:W-:Y:S02]  /*9fa0*/  FMUL.FTZ R56, R132.reuse, R56 ;  /* 0x0000003884387220 */ /* 0x040fe40000410000 */
[C---:B------:R-:W-:Y:S02]  /*9fb0*/  FMUL.FTZ R57, R132.reuse, R57 ;  /* 0x0000003984397220 */ /* 0x040fe40000410000 */
[C---:B------:R-:W-:Y:S01]  /*9fc0*/  HMMA.16816.F32.BF16 R112, R128.reuse, R126, R112 ;  /* 0x0000007e8070723c */ /* 0x040fe20000041870 */
[----:B------:R-:W4:Y:S03]  /*9fd0*/  LDSM.16.MT88.4 R124, [R133+0x2100] ;  /* 0x00210000857c783b */ /* 0x000f260000004200 */
[C---:B------:R-:W-:Y:S02]  /*9fe0*/  FMUL.FTZ R58, R3.reuse, R58 ;  /* 0x0000003a033a7220 */ /* 0x040fe40000410000 */
[C---:B------:R-:W-:Y:S02]  /*9ff0*/  FMUL.FTZ R59, R3.reuse, R59 ;  /* 0x0000003b033b7220 */ /* 0x040fe40000410000 */
[C---:B------:R-:W-:Y:S04]  /*a000*/  FMUL.FTZ R60, R132.reuse, R60 ;  /* 0x0000003c843c7220 */ /* 0x040fe80000410000 */
[C---:B------:R-:W-:Y:S02]  /*a010*/  FMUL.FTZ R61, R132.reuse, R61 ;  /* 0x0000003d843d7220 */ /* 0x040fe40000410000 */
[C---:B------:R-:W-:Y:S02]  /*a020*/  FMUL.FTZ R62, R3.reuse, R62 ;  /* 0x0000003e033e7220 */ /* 0x040fe40000410000 */
[C---:B------:R-:W-:Y:S01]  /*a030*/  FMUL.FTZ R63, R3.reuse, R63 ;  /* 0x0000003f033f7220 */ /* 0x040fe20000410000 */
[C---:B---3--:R-:W-:Y:S03]  /*a040*/  HMMA.16816.F32.BF16 R116, R128.reuse, R136, R116 ;  /* 0x000000888074723c */ /* 0x048fe60000041874 */
[C---:B------:R-:W-:Y:S02]  /*a050*/  FMUL.FTZ R64, R132.reuse, R64 ;  /* 0x0000004084407220 */ /* 0x040fe40000410000 */
[C---:B------:R-:W-:Y:S02]  /*a060*/  FMUL.FTZ R65, R132.reuse, R65 ;  /* 0x0000004184417220 */ /* 0x040fe40000410000 */
[C---:B------:R-:W-:Y:S01]  /*a070*/  FMUL.FTZ R66, R3.reuse, R66 ;  /* 0x0000004203427220 */ /* 0x040fe20000410000 */
[C---:B------:R-:W-:Y:S01]  /*a080*/  HMMA.16816.F32.BF16 R120, R128.reuse, R138, R120 ;  /* 0x0000008a8078723c */ /* 0x040fe20000041878 */
[----:B------:R-:W3:Y:S03]  /*a090*/  LDSM.16.MT88.4 R136, [R134+UR4+0x2100] ;  /* 0x002100048688783b */ /* 0x000ee60008004200 */
        /* <DEDUP_REMOVED lines=11> */
[C---:B------:R-:W-:Y:S02]  /*a150*/  FMUL.FTZ R74, R3.reuse, R74 ;  /* 0x0000004a034a7220 */ /* 0x040fe40000410000 */
[C---:B------:R-:W-:Y:S01]  /*a160*/  HMMA.16816.F32.BF16 R48, R128.reuse, R126, R48 ;  /* 0x0000007e8030723c */ /* 0x040fe20000041830 */
[----:B------:R-:W4:Y:S03]  /*a170*/  LDSM.16.MT88.4 R124, [R135+UR4+0x4100] ;  /* 0x00410004877c783b */ /* 0x000f260008004200 */
        /* <DEDUP_REMOVED lines=8> */
[----:B------:R-:W3:Y:S03]  /*a200*/  LDSM.16.MT88.4 R136, [R133+0x4100] ;  /* 0x004100008588783b */ /* 0x000ee60000004200 */
[C---:B------:R-:W-:Y:S02]  /*a210*/  FMUL.FTZ R81, R132.reuse, R81 ;  /* 0x0000005184517220 */ /* 0x040fe40000410000 */
[C---:B------:R-:W-:Y:S02]  /*a220*/  FMUL.FTZ R82, R3.reuse, R82 ;  /* 0x0000005203527220 */ /* 0x040fe40000410000 */
[C---:B-----5:R-:W-:Y:S04]  /*a230*/  HMMA.16816.F32.BF16 R60, R128.reuse, R140, R60 ;  /* 0x0000008c803c723c */ /* 0x060fe8000004183c */
[C---:B------:R-:W-:Y:S02]  /*a240*/  FMUL.FTZ R83, R3.reuse, R83 ;  /* 0x0000005303537220 */ /* 0x040fe40000410000 */
[C---:B------:R-:W-:Y:S02]  /*a250*/  FMUL.FTZ R84, R132.reuse, R84 ;  /* 0x0000005484547220 */ /* 0x040fe40000410000 */
[C---:B------:R-:W-:Y:S01]  /*a260*/  HMMA.16816.F32.BF16 R64, R128.reuse, R142, R64 ;  /* 0x0000008e8040723c */ /* 0x040fe20000041840 */
[----:B------:R-:W5:Y:S03]  /*a270*/  LDSM.16.MT88.4 R140, [R134+UR4+0x4100] ;  /* 0x00410004868c783b */ /* 0x000f660008004200 */
[----:B------:R-:W-:Y:S02]  /*a280*/  FMUL.FTZ R85, R132, R85 ;  /* 0x0000005584557220 */ /* 0x000fe40000410000 */
[C---:B------:R-:W-:Y:S02]  /*a290*/  FMUL.FTZ R86, R3.reuse, R86 ;  /* 0x0000005603567220 */ /* 0x040fe40000410000 */
[C---:B----4-:R-:W-:Y:S04]  /*a2a0*/  HMMA.16816.F32.BF16 R68, R128.reuse, R124, R68 ;  /* 0x0000007c8044723c */ /* 0x050fe80000041844 */
[----:B------:R-:W-:Y:S02]  /*a2b0*/  FMUL.FTZ R87, R3, R87 ;  /* 0x0000005703577220 */ /* 0x000fe40000410000 */
[--C-:B------:R-:W-:Y:S02]  /*a2c0*/  FFMA.FTZ R170, R12, c[0x0][0x2d0], -R171.reuse ;  /* 0x0000b4000caa7a23 */ /* 0x100fe400000108ab */
[C---:B------:R-:W-:Y:S01]  /*a2d0*/  HMMA.16816.F32.BF16 R72, R128.reuse, R126, R72 ;  /* 0x0000007e8048723c */ /* 0x040fe20000041848 */
[----:B------:R-:W4:Y:S03]  /*a2e0*/  LDSM.16.MT88.4 R124, [R160+0x4100] ;  /* 0x00410000a07c783b */ /* 0x000f260000004200 */
[----:B------:R-:W-:Y:S01]  /*a2f0*/  FFMA.FTZ R173, R13, c[0x0][0x2d0], -R171 ;  /* 0x0000b4000dad7a23 */ /* 0x000fe200000108ab */
[----:B------:R-:W-:Y:S01]  /*a300*/  MUFU.EX2 R170, R170 ;  /* 0x000000aa00aa7308 */ /* 0x000fe20000000800 */
[--C-:B------:R-:W-:Y:S01]  /*a310*/  FFMA.FTZ R174, R14, c[0x0][0x2d0], -R169.reuse ;  /* 0x0000b4000eae7a23 */ /* 0x100fe200000108a9 */
[----:B--2---:R-:W-:Y:S01]  /*a320*/  F2FP.BF16.PACK_AB R14, R175, R172 ;  /* 0x000000acaf0e723e */ /* 0x004fe200000010ff */
[----:B------:R-:W-:Y:S01]  /*a330*/  FFMA.FTZ R215, R15, c[0x0][0x2d0], -R169 ;  /* 0x0000b4000fd77a23 */ /* 0x000fe200000108a9 */
[C---:B---3--:R-:W-:Y:S03]  /*a340*/  HMMA.16816.F32.BF16 R76, R128.reuse, R136, R76 ;  /* 0x00000088804c723c */ /* 0x048fe6000004184c */
[C---:B------:R-:W-:Y:S01]  /*a350*/  FMUL.FTZ R88, R132.reuse, R88 ;  /* 0x0000005884587220 */ /* 0x040fe20000410000 */
[----:B-1----:R-:W-:Y:S01]  /*a360*/  F2FP.BF16.PACK_AB R15, R217, R216 ;  /* 0x000000d8d90f723e */ /* 0x002fe200000010ff */
[C---:B------:R-:W-:Y:S01]  /*a370*/  FMUL.FTZ R89, R132.reuse, R89 ;  /* 0x0000005984597220 */ /* 0x040fe20000410000 */
[----:B------:R-:W1:Y:S01]  /*a380*/  MUFU.EX2 R173, R173 ;  /* 0x000000ad00ad7308 */ /* 0x000e620000000800 */
[C---:B------:R-:W-:Y:S01]  /*a390*/  FMUL.FTZ R90, R3.reuse, R90 ;  /* 0x0000005a035a7220 */ /* 0x040fe20000410000 */
[C---:B------:R-:W-:Y:S01]  /*a3a0*/  HMMA.16816.F32.BF16 R80, R128.reuse, R138, R80 ;  /* 0x0000008a8050723c */ /* 0x040fe20000041850 */
[----:B------:R-:W2:Y:S03]  /*a3b0*/  LDSM.16.MT88.4 R136, [R135+UR4+0x900] ;  /* 0x000900048788783b */ /* 0x000ea60008004200 */
[C---:B------:R-:W-:Y:S02]  /*a3c0*/  FMUL.FTZ R91, R3.reuse, R91 ;  /* 0x0000005b035b7220 */ /* 0x040fe40000410000 */
[C---:B------:R-:W-:Y:S02]  /*a3d0*/  FMUL.FTZ R92, R132.reuse, R92 ;  /* 0x0000005c845c7220 */ /* 0x040fe40000410000 */
[C---:B-----5:R-:W-:Y:S01]  /*a3e0*/  HMMA.16816.F32.BF16 R84, R128.reuse, R140, R84 ;  /* 0x0000008c8054723c */ /* 0x060fe20000041854 */
[----:B------:R-:W-:Y:S03]  /*a3f0*/  MUFU.EX2 R174, R174 ;  /* 0x000000ae00ae7308 */ /* 0x000fe60000000800 */
[C---:B------:R-:W-:Y:S02]  /*a400*/  FMUL.FTZ R93, R132.reuse, R93 ;  /* 0x0000005d845d7220 */ /* 0x040fe40000410000 */
[C---:B------:R-:W-:Y:S02]  /*a410*/  FMUL.FTZ R94, R3.reuse, R94 ;  /* 0x0000005e035e7220 */ /* 0x040fe40000410000 */
[C---:B------:R-:W-:Y:S01]  /*a420*/  HMMA.16816.F32.BF16 R88, R128.reuse, R142, R88 ;  /* 0x0000008e8058723c */ /* 0x040fe20000041858 */
[----:B------:R-:W3:Y:S02]  /*a430*/  LDSM.16.MT88.4 R140, [R134+UR4+0x900] ;  /* 0x00090004868c783b */ /* 0x000ee40008004200 */
[----:B------:R-:W5:Y:S01]  /*a440*/  MUFU.EX2 R215, R215 ;  /* 0x000000d700d77308 */ /* 0x000f620000000800 */
[----:B------:R-:W-:Y:S02]  /*a450*/  FMUL.FTZ R95, R3, R95 ;  /* 0x0000005f035f7220 */ /* 0x000fe40000410000 */
[C---:B------:R-:W-:Y:S01]  /*a460*/  FMUL.FTZ R96, R132.reuse, R96 ;  /* 0x0000006084607220 */ /* 0x040fe20000410000 */
[----:B-1----:R-:W-:Y:S01]  /*a470*/  F2FP.BF16.PACK_AB R12, R173, R170 ;  /* 0x000000aaad0c723e */ /* 0x002fe200000010ff */
[C---:B------:R-:W-:Y:S03]  /*a480*/  FMUL.FTZ R97, R132.reuse, R97 ;  /* 0x0000006184617220 */ /* 0x040fe60000410000 */
[C---:B----4-:R-:W-:Y:S03]  /*a490*/  HMMA.16816.F32.BF16 R92, R128.reuse, R124, R92 ;  /* 0x0000007c805c723c */ /* 0x050fe6000004185c */
[C---:B------:R-:W-:Y:S02]  /*a4a0*/  FMUL.FTZ R98, R3.reuse, R98 ;  /* 0x0000006203627220 */ /* 0x040fe40000410000 */
[C---:B------:R-:W-:Y:S02]  /*a4b0*/  FMUL.FTZ R99, R3.reuse, R99 ;  /* 0x0000006303637220 */ /* 0x040fe40000410000 */
[----:B------:R-:W-:Y:S02]  /*a4c0*/  FFMA.FTZ R168, R3, R206, R168 ;  /* 0x000000ce03a87223 */ /* 0x000fe400000100a8 */
[----:B------:R-:W-:Y:S03]  /*a4d0*/  FFMA.FTZ R163, R132, R207, R163 ;  /* 0x000000cf84a37223 */ /* 0x000fe600000100a3 */
[----:B------:R-:W-:Y:S01]  /*a4e0*/  HMMA.16816.F32.BF16 R96, R128, R126, R96 ;  /* 0x0000007e8060723c */ /* 0x000fe20000041860 */
[----:B------:R-:W1:Y:S02]  /*a4f0*/  LDSM.16.MT88.4 R124, [R160+0x2900] ;  /* 0x00290000a07c783b */ /* 0x000e640000004200 */
[----:B------:R-:W-:Y:S01]  /*a500*/  FADD.FTZ R166, R166, R163 ;  /* 0x000000a3a6a67221 */ /* 0x000fe20000010000 */
[----:B-----5:R-:W-:Y:S01]  /*a510*/  F2FP.BF16.PACK_AB R13, R215, R174 ;  /* 0x000000aed70d723e */ /* 0x020fe200000010ff */
[----:B------:R-:W-:Y:S02]  /*a520*/  FADD.FTZ R168, R165, R168 ;  /* 0x000000a8a5a87221 */ /* 0x000fe40000010000 */
[----:B------:R-:W-:Y:S02]  /*a530*/  FADD.FTZ R161, R161, R166 ;  /* 0x000000a6a1a17221 */ /* 0x000fe40000010000 */
[----:B------:R-:W-:Y:S02]  /*a540*/  LDSM.16.MT88.4 R128, [R133+0x4900] ;  /* 0x004900008580783b */ /* 0x000fe40000004200 */
[C---:B--2---:R-:W-:Y:S05]  /*a550*/  HMMA.16816.F32.BF16 R4, R12.reuse, R136, R4 ;  /* 0x000000880c04723c */ /* 0x044fea0000041804 */
[----:B------:R-:W-:Y:S03]  /*a560*/  FADD.FTZ R167, R167, R168 ;  /* 0x000000a8a7a77221 */ /* 0x000fe60000010000 */
[C---:B------:R-:W-:Y:S01]  /*a570*/  HMMA.16816.F32.BF16 R8, R12.reuse, R138, R8 ;  /* 0x0000008a0c08723c */ /* 0x040fe20000041808 */
[----:B------:R-:W-:Y:S03]  /*a580*/  LDSM.16.MT88.4 R136, [R134+UR4+0x4900] ;  /* 0x004900048688783b */ /* 0x000fe60008004200 */
[----:B------:R-:W-:Y:S04]  /*a590*/  FADD.FTZ R167, R162, R167 ;  /* 0x000000a7a2a77221 */ /* 0x000fe80000010000 */
[C---:B------:R-:W-:Y:S04]  /*a5a0*/  HMMA.16816.F32.BF16 R100, R12.reuse, R16, R100 ;  /* 0x000000100c64723c */ /* 0x040fe80000041864 */
[----:B------:R-:W-:Y:S04]  /*a5b0*/  FADD.FTZ R174, R174, R167 ;  /* 0x000000a7aeae7221 */ /* 0x000fe80000010000 */
[C---:B------:R-:W-:Y:S01]  /*a5c0*/  HMMA.16816.F32.BF16 R104, R12.reuse, R18, R104 ;  /* 0x000000120c68723c */ /* 0x040fe20000041868 */
[----:B------:R-:W2:Y:S03]  /*a5d0*/  LDSM.16.MT88.4 R16, [R135+UR4+0x4900] ;  /* 0x004900048710783b */ /* 0x000ea60008004200 */
[----:B------:R-:W-:Y:S04]  /*a5e0*/  FADD.FTZ R215, R215, R174 ;  /* 0x000000aed7d77221 */ /* 0x000fe80000010000 */
[C---:B---3--:R-:W-:Y:S04]  /*a5f0*/  HMMA.16816.F32.BF16 R108, R12.reuse, R140, R108 ;  /* 0x0000008c0c6c723c */ /* 0x048fe8000004186c */
[----:B------:R-:W-:Y:S04]  /*a600*/  FADD.FTZ R216, R216, R215 ;  /* 0x000000d7d8d87221 */ /* 0x000fe80000010000 */
[C---:B------:R-:W-:Y:S01]  /*a610*/  HMMA.16816.F32.BF16 R112, R12.reuse, R142, R112 ;  /* 0x0000008e0c70723c */ /* 0x040fe20000041870 */
[----:B------:R-:W-:Y:S03]  /*a620*/  LDSM.16.MT88.4 R140, [R134+UR4+0x1100] ;  /* 0x00110004868c783b */ /* 0x000fe60008004200 */
[----:B------:R-:W-:Y:S04]  /*a630*/  FADD.FTZ R217, R217, R216 ;  /* 0x000000d8d9d97221 */ /* 0x000fe80000010000 */
        /* <DEDUP_REMOVED lines=10> */
[----:B------:R-:W-:Y:S03]  /*a6e0*/  FFMA.FTZ R151, R25, c[0x0][0x2d0], -R171 ;  /* 0x0000b40019977a23 */ /* 0x000fe600000108ab */
[--C-:B------:R-:W-:Y:S01]  /*a6f0*/  FFMA.FTZ R152, R22, c[0x0][0x2d0], -R169.reuse ;  /* 0x0000b40016987a23 */ /* 0x100fe200000108a9 */
[C---:B------:R-:W-:Y:S01]  /*a700*/  HMMA.16816.F32.BF16 R48, R12.reuse, R154, R48 ;  /* 0x0000009a0c30723c */ /* 0x040fe20000041830 */
[----:B------:R-:W3:Y:S03]  /*a710*/  MUFU.EX2 R149, R149 ;  /* 0x0000009500957308 */ /* 0x000ee60000000800 */
[--C-:B------:R-:W-:Y:S02]  /*a720*/  FFMA.FTZ R153, R23, c[0x0][0x2d0], -R169.reuse ;  /* 0x0000b40017997a23 */ /* 0x100fe400000108a9 */
[----:B------:R-:W-:Y:S01]  /*a730*/  LDSM.16.MT88.4 R20, [R133+0x1100] ;  /* 0x001100008514783b */ /* 0x000fe20000004200 */
[--C-:B------:R-:W-:Y:S01]  /*a740*/  FFMA.FTZ R154, R26, c[0x0][0x2d0], -R169.reuse ;  /* 0x0000b4001a9a7a23 */ /* 0x100fe200000108a9 */
[C---:B------:R-:W-:Y:S03]  /*a750*/  HMMA.16816.F32.BF16 R52, R12.reuse, R156, R52 ;  /* 0x0000009c0c34723c */ /* 0x040fe60000041834 */
[----:B------:R-:W-:Y:S01]  /*a760*/  MUFU.EX2 R150, R150 ;  /* 0x0000009600967308 */ /* 0x000fe20000000800 */
[----:B------:R-:W-:Y:S02]  /*a770*/  FFMA.FTZ R155, R27, c[0x0][0x2d0], -R169 ;  /* 0x0000b4001b9b7a23 */ /* 0x000fe400000108a9 */
[----:B------:R-:W-:Y:S01]  /*a780*/  LDSM.16.MT88.4 R24, [R160+0x1100] ;  /* 0x00110000a018783b */ /* 0x000fe20000004200 */
[--C-:B------:R-:W-:Y:S01]  /*a790*/  FFMA.FTZ R156, R28, c[0x0][0x2d0], -R171.reuse ;  /* 0x0000b4001c9c7a23 */ /* 0x100fe200000108ab */
[C---:B------:R-:W-:Y:S04]  /*a7a0*/  HMMA.16816.F32.BF16 R56, R12.reuse, R158, R56 ;  /* 0x0000009e0c38723c */ /* 0x040fe80000041838 */
[--C-:B------:R-:W-:Y:S01]  /*a7b0*/  FFMA.FTZ R157, R29, c[0x0][0x2d0], -R171.reuse ;  /* 0x0000b4001d9d7a23 */ /* 0x100fe200000108ab */
[----:B------:R-:W4:Y:S02]  /*a7c0*/  MUFU.EX2 R151, R151 ;  /* 0x0000009700977308 */ /* 0x000f240000000800 */
[--C-:B------:R-:W-:Y:S01]  /*a7d0*/  FFMA.FTZ R158, R32, c[0x0][0x2d0], -R171.reuse ;  /* 0x0000b400209e7a23 */ /* 0x100fe200000108ab */
[C---:B-1----:R-:W-:Y:S04]  /*a7e0*/  HMMA.16816.F32.BF16 R60, R12.reuse, R124, R60 ;  /* 0x0000007c0c3c723c */ /* 0x042fe8000004183c */
[----:B------:R-:W-:Y:S02]  /*a7f0*/  FFMA.FTZ R171, R33, c[0x0][0x2d0], -R171 ;  /* 0x0000b40021ab7a23 */ /* 0x000fe400000108ab */
[--C-:B------:R-:W-:Y:S01]  /*a800*/  FFMA.FTZ R159, R30, c[0x0][0x2d0], -R169.reuse ;  /* 0x0000b4001e9f7a23 */ /* 0x100fe200000108a9 */
[----:B------:R-:W-:Y:S01]  /*a810*/  MUFU.EX2 R152, R152 ;  /* 0x0000009800987308 */ /* 0x000fe20000000800 */
[C---:B------:R-:W-:Y:S01]  /*a820*/  HMMA.16816.F32.BF16 R64, R12.reuse, R126, R64 ;  /* 0x0000007e0c40723c */ /* 0x040fe20000041840 */
[----:B------:R-:W1:Y:S03]  /*a830*/  LDSM.16.MT88.4 R124, [R160+0x4900] ;  /* 0x00490000a07c783b */ /* 0x000e660000004200 */
[----:B------:R-:W-:Y:S04]  /*a840*/  FFMA.FTZ R169, R35, c[0x0][0x2d0], -R169 ;  /* 0x0000b40023a97a23 */ /* 0x000fe800000108a9 */
[C---:B--2---:R-:W-:Y:S01]  /*a850*/  HMMA.16816.F32.BF16 R68, R12.reuse, R16, R68 ;  /* 0x000000100c44723c */ /* 0x044fe20000041844 */
[----:B------:R-:W-:Y:S01]  /*a860*/  LDSM.16.MT88.4 R28, [R133+0x1900] ;  /* 0x00190000851c783b */ /* 0x000fe20000004200 */
[----:B------:R-:W2:Y:S06]  /*a870*/  MUFU.EX2 R153, R153 ;  /* 0x0000009900997308 */ /* 0x000eac0000000800 */
[C---:B------:R-:W-:Y:S01]  /*a880*/  HMMA.16816.F32.BF16 R72, R12.reuse, R18, R72 ;  /* 0x000000120c48723c */ /* 0x040fe20000041848 */
[----:B------:R-:W5:Y:S03]  /*a890*/  LDSM.16.MT88.4 R16, [R135+UR4+0x1100] ;  /* 0x001100048710783b */ /* 0x000f660008004200 */
[----:B------:R-:W-:Y:S04]  /*a8a0*/  MUFU.EX2 R154, R154 ;  /* 0x0000009a009a7308 */ /* 0x000fe80000000800 */
[C---:B------:R-:W-:Y:S01]  /*a8b0*/  HMMA.16816.F32.BF16 R76, R12.reuse, R128, R76 ;  /* 0x000000800c4c723c */ /* 0x040fe2000004184c */
[----:B------:R-:W-:Y:S05]  /*a8c0*/  LDSM.16.MT88.4 R32, [R134+UR4+0x1900] ;  /* 0x001900048620783b */ /* 0x000fea0008004200 */
[----:B------:R-:W1:Y:S02]  /*a8d0*/  MUFU.EX2 R155, R155 ;  /* 0x0000009b009b7308 */ /* 0x000e640000000800 */
[C---:B------:R-:W-:Y:S01]  /*a8e0*/  HMMA.16816.F32.BF16 R80, R12.reuse, R130, R80 ;  /* 0x000000820c50723c */ /* 0x040fe20000041850 */
[----:B------:R-:W2:Y:S07]  /*a8f0*/  LDSM.16.MT88.4 R128, [R135+UR4+0x3100] ;  /* 0x003100048780783b */ /* 0x000eae0008004200 */
[C---:B------:R-:W-:Y:S01]  /*a900*/  HMMA.16816.F32.BF16 R84, R12.reuse, R136, R84 ;  /* 0x000000880c54723c */ /* 0x040fe20000041854 */
[----:B------:R-:W-:Y:S07]  /*a910*/  MUFU.EX2 R156, R156 ;  /* 0x0000009c009c7308 */ /* 0x000fee0000000800 */
[C---:B------:R-:W-:Y:S01]  /*a920*/  HMMA.16816.F32.BF16 R88, R12.reuse, R138, R88 ;  /* 0x0000008a0c58723c */ /* 0x040fe20000041858 */
[----:B------:R-:W-:Y:S02]  /*a930*/  LDSM.16.MT88.4 R136, [R160+0x1900] ;  /* 0x00190000a088783b */ /* 0x000fe40000004200 */
[----:B------:R-:W2:Y:S05]  /*a940*/  MUFU.EX2 R157, R157 ;  /* 0x0000009d009d7308 */ /* 0x000eaa0000000800 */
[C---:B-1----:R-:W-:Y:S05]  /*a950*/  HMMA.16816.F32.BF16 R92, R12.reuse, R124, R92 ;  /* 0x0000007c0c5c723c */ /* 0x042fea000004185c */
[----:B------:R-:W-:Y:S03]  /*a960*/  MUFU.EX2 R158, R158 ;  /* 0x0000009e009e7308 */ /* 0x000fe60000000800 */
[----:B------:R-:W-:Y:S01]  /*a970*/  HMMA.16816.F32.BF16 R96, R12, R126, R96 ;  /* 0x0000007e0c60723c */ /* 0x000fe20000041860 */
[----:B------:R-:W1:Y:S06]  /*a980*/  LDSM.16.MT88.4 R124, [R133+0x3100] ;  /* 0x00310000857c783b */ /* 0x000e6c0000004200 */
[----:B---3--:R-:W-:Y:S01]  /*a990*/  F2FP.BF16.PACK_AB R12, R149, R148 ;  /* 0x00000094950c723e */ /* 0x008fe200000010ff */
[----:B------:R-:W3:Y:S01]  /*a9a0*/  MUFU.EX2 R171, R171 ;  /* 0x000000ab00ab7308 */ /* 0x000ee20000000800 */
[----:B----4-:R-:W-:Y:S03]  /*a9b0*/  F2FP.BF16.PACK_AB R14, R151, R150 ;  /* 0x00000096970e723e */ /* 0x010fe600000010ff */
[----:B--2---:R-:W-:Y:S01]  /*a9c0*/  F2FP.BF16.PACK_AB R13, R153, R152 ;  /* 0x00000098990d723e */ /* 0x004fe200000010ff */
[----:B------:R-:W-:Y:S01]  /*a9d0*/  FADD.FTZ R152, R152, R217 ;  /* 0x000000d998987221 */ /* 0x000fe20000010000 */
[----:B------:R-:W-:Y:S03]  /*a9e0*/  F2FP.BF16.PACK_AB R15, R155, R154 ;  /* 0x0000009a9b0f723e */ /* 0x000fe600000010ff */
[----:B------:R-:W-:Y:S01]  /*a9f0*/  FADD.FTZ R153, R153, R152 ;  /* 0x0000009899997221 */ /* 0x000fe20000010000 */
[----:B------:R-:W2:Y:S03]  /*aa00*/  MUFU.EX2 R159, R159 ;  /* 0x0000009f009f7308 */ /* 0x000ea60000000800 */
[C---:B-----5:R-:W-:Y:S03]  /*aa10*/  HMMA.16816.F32.BF16 R4, R12.reuse, R16, R4 ;  /* 0x000000100c04723c */ /* 0x060fe60000041804 */
[----:B------:R-:W-:Y:S04]  /*aa20*/  FADD.FTZ R154, R154, R153 ;  /* 0x000000999a9a7221 */ /* 0x000fe80000010000 */
[----:B------:R-:W4:Y:S01]  /*aa30*/  MUFU.EX2 R220, R169 ;  /* 0x000000a900dc7308 */ /* 0x000f220000000800 */
[C---:B------:R-:W-:Y:S01]  /*aa40*/  HMMA.16816.F32.BF16 R8, R12.reuse, R18, R8 ;  /* 0x000000120c08723c */ /* 0x040fe20000041808 */
[----:B------:R-:W5:Y:S03]  /*aa50*/  LDSM.16.MT88.4 R16, [R134+UR4+0x3100] ;  /* 0x003100048610783b */ /* 0x000f660008004200 */
[----:B------:R-:W-:Y:S04]  /*aa60*/  FADD.FTZ R154, R155, R154 ;  /* 0x0000009a9b9a7221 */ /* 0x000fe80000010000 */
[C---:B------:R-:W-:Y:S08]  /*aa70*/  HMMA.16816.F32.BF16 R100, R12.reuse, R20, R100 ;  /* 0x000000140c64723c */ /* 0x040ff00000041864 */
[C---:B------:R-:W-:Y:S01]  /*aa80*/  HMMA.16816.F32.BF16 R104, R12.reuse, R22, R104 ;  /* 0x000000160c68723c */ /* 0x040fe20000041868 */
[----:B------:R-:W1:Y:S07]  /*aa90*/  LDSM.16.MT88.4 R20, [R160+0x3100] ;  /* 0x00310000a014783b */ /* 0x000e6e0000004200 */
[C---:B------:R-:W-:Y:S08]  /*aaa0*/  HMMA.16816.F32.BF16 R108, R12.reuse, R140, R108 ;  /* 0x0000008c0c6c723c */ /* 0x040ff0000004186c */
[C---:B------:R-:W-:Y:S01]  /*aab0*/  HMMA.16816.F32.BF16 R112, R12.reuse, R142, R112 ;  /* 0x0000008e0c70723c */ /* 0x040fe20000041870 */
[----:B------:R-:W-:Y:S07]  /*aac0*/  LDSM.16.MT88.4 R140, [R135+UR4+0x3900] ;  /* 0x00390004878c783b */ /* 0x000fee0008004200 */
[C---:B------:R-:W-:Y:S08]  /*aad0*/  HMMA.16816.F32.BF16 R116, R12.reuse, R24, R116 ;  /* 0x000000180c74723c */ /* 0x040ff00000041874 */
[C---:B------:R-:W-:Y:S01]  /*aae0*/  HMMA.16816.F32.BF16 R120, R12.reuse, R26, R120 ;  /* 0x0000001a0c78723c */ /* 0x040fe20000041878 */
[----:B------:R-:W2:Y:S07]  /*aaf0*/  LDSM.16.MT88.4 R24, [R135+UR4+0x5100] ;  /* 0x005100048718783b */ /* 0x000eae0008004200 */
[C---:B------:R-:W-:Y:S08]  /*ab00*/  HMMA.16816.F32.BF16 R36, R12.reuse, R128, R36 ;  /* 0x000000800c24723c */ /* 0x040ff00000041824 */
[C---:B------:R-:W-:Y:S08]  /*ab10*/  HMMA.16816.F32.BF16 R40, R12.reuse, R130, R40 ;  /* 0x000000820c28723c */ /* 0x040ff00000041828 */
[C---:B-1----:R-:W-:Y:S08]  /*ab20*/  HMMA.16816.F32.BF16 R44, R12.reuse, R124, R44 ;  /* 0x0000007c0c2c723c */ /* 0x042ff0000004182c */
[C---:B------:R-:W-:Y:S01]  /*ab30*/  HMMA.16816.F32.BF16 R48, R12.reuse, R126, R48 ;  /* 0x0000007e0c30723c */ /* 0x040fe20000041830 */
[----:B------:R-:W1:Y:S07]  /*ab40*/  LDSM.16.MT88.4 R124, [R133+0x5100] ;  /* 0x00510000857c783b */ /* 0x000e6e0000004200 */
[C---:B-----5:R-:W-:Y:S08]  /*ab50*/  HMMA.16816.F32.BF16 R52, R12.reuse, R16, R52 ;  /* 0x000000100c34723c */ /* 0x060ff00000041834 */
[C---:B------:R-:W-:Y:S01]  /*ab60*/  HMMA.16816.F32.BF16 R56, R12.reuse, R18, R56 ;  /* 0x000000120c38723c */ /* 0x040fe20000041838 */
[----:B------:R-:W5:Y:S07]  /*ab70*/  LDSM.16.MT88.4 R16, [R134+UR4+0x5100] ;  /* 0x005100048610783b */ /* 0x000f6e0008004200 */
[C---:B------:R-:W-:Y:S08]  /*ab80*/  HMMA.16816.F32.BF16 R60, R12.reuse, R20, R60 ;  /* 0x000000140c3c723c */ /* 0x040ff0000004183c */
[C---:B------:R-:W-:Y:S01]  /*ab90*/  HMMA.16816.F32.BF16 R64, R12.reuse, R22, R64 ;  /* 0x000000160c40723c */ /* 0x040fe20000041840 */
[----:B------:R-:W3:Y:S07]  /*aba0*/  LDSM.16.MT88.4 R20, [R160+0x5100] ;  /* 0x00510000a014783b */ /* 0x000eee0000004200 */
[C---:B--2---:R-:W-:Y:S08]  /*abb0*/  HMMA.16816.F32.BF16 R68, R12.reuse, R24, R68 ;  /* 0x000000180c44723c */ /* 0x044ff00000041844 */
[C---:B------:R-:W-:Y:S01]  /*abc0*/  HMMA.16816.F32.BF16 R72, R12.reuse, R26, R72 ;  /* 0x0000001a0c48723c */ /* 0x040fe20000041848 */
[----:B------:R-:W2:Y:S07]  /*abd0*/  LDSM.16.MT88.4 R24, [R135+UR4+0x1900] ;  /* 0x001900048718783b */ /* 0x000eae0008004200 */
[C---:B-1----:R-:W-:Y:S08]  /*abe0*/  HMMA.16816.F32.BF16 R76, R12.reuse, R124, R76 ;  /* 0x0000007c0c4c723c */ /* 0x042ff0000004184c */
[C---:B------:R-:W-:Y:S08]  /*abf0*/  HMMA.16816.F32.BF16 R80, R12.reuse, R126, R80 ;  /* 0x0000007e0c50723c */ /* 0x040ff00000041850 */
[C---:B-----5:R-:W-:Y:S08]  /*ac00*/  HMMA.16816.F32.BF16 R84, R12.reuse, R16, R84 ;  /* 0x000000100c54723c */ /* 0x060ff00000041854 */
[C---:B------:R-:W-:Y:S01]  /*ac10*/  HMMA.16816.F32.BF16 R88, R12.reuse, R18, R88 ;  /* 0x000000120c58723c */ /* 0x040fe20000041858 */
[----:B------:R-:W1:Y:S07]  /*ac20*/  LDSM.16.MT88.4 R16, [R134+UR4+0x3900] ;  /* 0x003900048610783b */ /* 0x000e6e0008004200 */
[C---:B---3--:R-:W-:Y:S07]  /*ac30*/  HMMA.16816.F32.BF16 R92, R12.reuse, R20, R92 ;  /* 0x000000140c5c723c */ /* 0x048fee000004185c */
[----:B------:R-:W-:Y:S01]  /*ac40*/  IADD3 R20, R214, -0x2, RZ ;  /* 0xfffffffed6147810 */ /* 0x000fe20007ffe0ff */
[----:B------:R-:W-:Y:S03]  /*ac50*/  HMMA.16816.F32.BF16 R96, R12, R22, R96 ;  /* 0x000000160c60723c */ /* 0x000fe60000041860 */
[----:B------:R-:W-:Y:S04]  /*ac60*/  ISETP.GE.AND P6, PT, R20, R189, PT ;  /* 0x000000bd1400720c */ /* 0x000fe80003fc6270 */
[----:B------:R-:W-:Y:S02]  /*ac70*/  F2FP.BF16.PACK_AB R12, R157, R156 ;  /* 0x0000009c9d0c723e */ /* 0x000fe400000010ff */
[----:B------:R-:W-:Y:S03]  /*ac80*/  F2FP.BF16.PACK_AB R14, R171, R158 ;  /* 0x0000009eab0e723e */ /* 0x000fe600000010ff */
[----:B------:R-:W-:Y:S01]  /*ac90*/  F2FP.BF16.PACK_AB R13, R218, R159 ;  /* 0x0000009fda0d723e */ /* 0x000fe200000010ff */
[----:B------:R-:W-:Y:S01]  /*aca0*/  FADD.FTZ R159, R159, R154 ;  /* 0x0000009a9f9f7221 */ /* 0x000fe20000010000 */
[----:B----4-:R-:W-:Y:S03]  /*acb0*/  F2FP.BF16.PACK_AB R15, R220, R219 ;  /* 0x000000dbdc0f723e */ /* 0x010fe600000010ff */
[----:B------:R-:W-:Y:S04]  /*acc0*/  FADD.FTZ R218, R218, R159 ;  /* 0x0000009fdada7221 */ /* 0x000fe80000010000 */
[C---:B--2---:R-:W-:Y:S01]  /*acd0*/  HMMA.16816.F32.BF16 R128, R12.reuse, R24, R4 ;  /* 0x000000180c80723c */ /* 0x044fe20000041804 */
[----:B------:R-:W2:Y:S02]  /*ace0*/  LDSM.16.MT88.4 R4, [R160+0x3900] ;  /* 0x00390000a004783b */ /* 0x000ea40000004200 */
[----:B------:R-:W-:Y:S04]  /*acf0*/  FADD.FTZ R219, R219, R218 ;  /* 0x000000dadbdb7221 */ /* 0x000fe80000010000 */
[----:B------:R-:W-:Y:S01]  /*ad00*/  FADD.FTZ R206, R220, R219 ;  /* 0x000000dbdcce7221 */ /* 0x000fe20000010000 */
[C---:B------:R-:W-:Y:S01]  /*ad10*/  HMMA.16816.F32.BF16 R124, R12.reuse, R26, R8 ;  /* 0x0000001a0c7c723c */ /* 0x040fe20000041808 */
[----:B------:R-:W3:Y:S07]  /*ad20*/  LDSM.16.MT88.4 R8, [R135+UR4+0x5900] ;  /* 0x005900048708783b */ /* 0x000eee0008004200 */
        /* <DEDUP_REMOVED lines=14> */
[----:B------:R-:W-:Y:S01]  /*ae10*/  @P6 SHF.R.S32.HI R5, RZ, 0x1f, R20 ;  /* 0x0000001fff056819 */ /* 0x000fe20000011414 */
[C---:B------:R-:W-:Y:S04]  /*ae20*/  HMMA.16816.F32.BF16 R64, R12.reuse, R6, R64 ;  /* 0x000000060c40723c */ /* 0x040fe80000041840 */
[----:B------:R-:W-:Y:S04]  /*ae30*/  @P6 IMAD R5, R5, c[0x0][0x1e0], RZ ;  /* 0x0000780005056a24 */ /* 0x000fe800078e02ff */
[C---:B---3--:R-:W-:Y:S04]  /*ae40*/  HMMA.16816.F32.BF16 R68, R12.reuse, R8, R68 ;  /* 0x000000080c44723c */ /* 0x048fe80000041844 */
[C---:B------:R-:W-:Y:S01]  /*ae50*/  @P6 IMAD R5, R20.reuse, c[0x0][0x1e4], R5 ;  /* 0x0000790014056a24 */ /* 0x040fe200078e0205 */
[----:B-1----:R-:W-:Y:S01]  /*ae60*/  MOV R133, R2 ;  /* 0x0000000200857202 */ /* 0x002fe20000000f00 */
        /* <DEDUP_REMOVED lines=8> */
[----:B------:R-:W-:Y:S02]  /*aef0*/  @P6 IADD3 R21, P4, R8, R179, RZ ;  /* 0x000000b308156210 */ /* 0x000fe40007f9e0ff */
[----:B------:R-:W-:Y:S01]  /*af00*/  @P6 LEA R22, P5, R3, c[0x0][0x1c8], 0x1 ;  /* 0x0000720003166a11 */ /* 0x000fe200078a08ff */
[C---:B------:R-:W-:Y:S04]  /*af10*/  HMMA.16816.F32.BF16 R80, R12.reuse, R18, R80 ;  /* 0x000000120c50723c */ /* 0x040fe80000041850 */
[----:B------:R-:W-:Y:S02]  /*af20*/  @P6 IADD3.X R10, R9, R203, RZ, P0, !PT ;  /* 0x000000cb090a6210 */ /* 0x000fe400007fe4ff */
[----:B------:R-:W-:Y:S02]  /*af30*/  @P6 LEA R20, P0, R21, c[0x0][0x1c8], 0x1 ;  /* 0x0000720015146a11 */ /* 0x000fe400078008ff */
[----:B------:R-:W-:Y:S01]  /*af40*/  @P6 LEA.HI.X R23, R3, c[0x0][0x1cc], R10, 0x1, P5 ;  /* 0x0000730003176a11 */ /* 0x000fe200028f0c0a */
[----:B------:R-:W-:Y:S03]  /*af50*/  FADD.FTZ R3, R164, R161 ;  /* 0x000000a1a4037221 */ /* 0x000fe60000010000 */
[----:B------:R-:W-:Y:S01]  /*af60*/  @P6 IADD3.X R24, R9, R178, RZ, P4, !PT ;  /* 0x000000b209186210 */ /* 0x000fe200027fe4ff */
[----:B------:R-:W-:Y:S01]  /*af70*/  FADD.FTZ R170, R170, R3 ;  /* 0x00000003aaaa7221 */ /* 0x000fe20000010000 */
[----:B------:R-:W-:Y:S02]  /*af80*/  MOV R3, UR7 ;  /* 0x0000000700037c02 */ /* 0x000fe40008000f00 */
[----:B------:R-:W-:Y:S01]  /*af90*/  @P6 LEA.HI.X R21, R21, c[0x0][0x1cc], R24, 0x1, P0 ;  /* 0x0000730015156a11 */ /* 0x000fe200000f0c18 */
[----:B------:R-:W-:Y:S01]  /*afa0*/  FADD.FTZ R173, R173, R170 ;  /* 0x000000aaadad7221 */ /* 0x000fe20000010000 */
[----:B------:R-:W-:Y:S01]  /*afb0*/  @P6 IADD3 R24, P5, R193, R8, RZ ;  /* 0x00000008c1186210 */ /* 0x000fe20007fbe0ff */
[----:B------:R-:W-:Y:S01]  /*afc0*/  @P6 IMAD R3, R3, 0x3000, R194 ;  /* 0x0000300003036824 */ /* 0x000fe200078e02c2 */
[----:B------:R-:W-:Y:S01]  /*afd0*/  @P6 IADD3 R17, P0, R8, R177, RZ ;  /* 0x000000b108116210 */ /* 0x000fe20007f1e0ff */
[----:B------:R-:W-:Y:S01]  /*afe0*/  FADD.FTZ R172, R172, R173 ;  /* 0x000000adacac7221 */ /* 0x000fe20000010000 */
[----:B------:R-:W-:Y:S02]  /*aff0*/  @P6 IADD3.X R25, R192, R9, RZ, P5, !PT ;  /* 0x00000009c0196210 */ /* 0x000fe40002ffe4ff */
[----:B------:R-:W-:Y:S01]  /*b000*/  @P6 IADD3.X R28, R9, R176, RZ, P0, !PT ;  /* 0x000000b0091c6210 */ /* 0x000fe200007fe4ff */
[----:B------:R-:W-:Y:S01]  /*b010*/  FADD.FTZ R175, R175, R172 ;  /* 0x000000acafaf7221 */ /* 0x000fe20000010000 */
[----:B------:R-:W2:Y:S01]  /*b020*/  LDSM.16.MT88.4 R8, [R160+0x5900] ;  /* 0x00590000a008783b */ /* 0x000ea20000004200 */
[----:B------:R-:W-:Y:S02]  /*b030*/  @P6 SHF.L.U32 R3, R3, 0x1, RZ ;  /* 0x0000000103036819 */ /* 0x000fe400000006ff */
[C---:B------:R-:W-:Y:S01]  /*b040*/  @P6 LEA R16, P5, R17.reuse, c[0x0][0x1c8], 0x1 ;  /* 0x0000720011106a11 */ /* 0x040fe200078a08ff */
[----:B------:R-:W-:Y:S01]  /*b050*/  FADD.FTZ R148, R148, R175 ;  /* 0x000000af94947221 */ /* 0x000fe20000010000 */
[C---:B------:R-:W-:Y:S02]  /*b060*/  @P6 IADD3 R27, P4, R24.reuse, R198, RZ ;  /* 0x000000c6181b6210 */ /* 0x040fe40007f9e0ff */
[----:B------:R-:W-:Y:S01]  /*b070*/  @P6 LEA.HI.X R17, R17, c[0x0][0x1cc], R28, 0x1, P5 ;  /* 0x0000730011116a11 */ /* 0x000fe200028f0c1c */
[----:B------:R-:W-:Y:S01]  /*b080*/  @!PT LDS RZ, [RZ] ;  /* 0x00000000fffff984 */ /* 0x000fe20000000800 */
[----:B------:R-:W-:Y:S01]  /*b090*/  @!PT LDS RZ, [RZ] ;  /* 0x00000000fffff984 */ /* 0x000fe20000000800 */
[----:B------:R-:W-:Y:S01]  /*b0a0*/  @!PT LDS RZ, [RZ] ;  /* 0x00000000fffff984 */ /* 0x000fe20000000800 */
[----:B------:R3:W-:Y:S01]  /*b0b0*/  @P6 LDGSTS.E.BYPASS.LTC128B.128 [R3+0xc100], [R22.64], !P3 ;  /* 0x0c10000016036fae */ /* 0x0007e2000d901d4a */
[----:B------:R-:W-:Y:S01]  /*b0c0*/  @P6 LEA R26, P0, R27, c[0x0][0x1c8], 0x1 ;  /* 0x000072001b1a6a11 */ /* 0x000fe200078008ff */
[C---:B-1----:R-:W-:Y:S03]  /*b0d0*/  HMMA.16816.F32.BF16 R84, R12.reuse, R4, R84 ;  /* 0x000000040c54723c */ /* 0x042fe60000041854 */
[----:B------:R-:W-:Y:S01]  /*b0e0*/  @P6 IADD3.X R30, R25, R203, RZ, P4, !PT ;  /* 0x000000cb191e6210 */ /* 0x000fe200027fe4ff */
[----:B------:R-:W-:Y:S01]  /*b0f0*/  FADD.FTZ R149, R149, R148 ;  /* 0x0000009495957221 */ /* 0x000fe20000010000 */
[C---:B------:R-:W-:Y:S01]  /*b100*/  @P6 IADD3 R29, P4, R24.reuse, R177, RZ ;  /* 0x000000b1181d6210 */ /* 0x040fe20007f9e0ff */
[----:B------:R3:W-:Y:S01]  /*b110*/  @P6 LDGSTS.E.BYPASS.LTC128B.128 [R3+0xe100], [R20.64], !P2 ;  /* 0x0e10000014036fae */ /* 0x0007e2000d101d4a */
[----:B------:R-:W-:Y:S01]  /*b120*/  @P6 LEA.HI.X R27, R27, c[0x0][0x1cc], R30, 0x1, P0 ;  /* 0x000073001b1b6a11 */ /* 0x000fe200000f0c1e */
[C---:B------:R-:W-:Y:S04]  /*b130*/  HMMA.16816.F32.BF16 R88, R12.reuse, R6, R88 ;  /* 0x000000060c58723c */ /* 0x040fe80000041858 */
[----:B------:R-:W-:Y:S01]  /*b140*/  @P6 IADD3 R28, P0, R24, R179, RZ ;  /* 0x000000b3181c6210 */ /* 0x000fe20007f1e0ff */
[----:B------:R-:W-:Y:S01]  /*b150*/  FADD.FTZ R150, R150, R149 ;  /* 0x0000009596967221 */ /* 0x000fe20000010000 */
[----:B------:R3:W-:Y:S01]  /*b160*/  @P6 LDGSTS.E.BYPASS.LTC128B.128 [R3+0x10100], [R16.64], !P1 ;  /* 0x1010000010036fae */ /* 0x0007e2000c901d4a */
[C---:B------:R-:W-:Y:S02]  /*b170*/  @P6 IADD3.X R30, R25.reuse, R176, RZ, P4, !PT ;  /* 0x000000b0191e6210 */ /* 0x040fe400027fe4ff */
[C---:B------:R-:W-:Y:S03]  /*b180*/  @P6 LEA R18, P5, R28.reuse, c[0x0][0x1c8], 0x1 ;  /* 0x000072001c126a11 */ /* 0x040fe600078a08ff */
[----:B------:R-:W-:Y:S01]  /*b190*/  @P6 IADD3.X R19, R25, R178, RZ, P0, !PT ;  /* 0x000000b219136210 */ /* 0x000fe200007fe4ff */
[----:B------:R-:W-:Y:S01]  /*b1a0*/  FADD.FTZ R151, R151, R150 ;  /* 0x0000009697977221 */ /* 0x000fe20000010000 */
[----:B------:R3:W-:Y:S01]  /*b1b0*/  @P6 LDGSTS.E.BYPASS.LTC128B.128 [R3+0xd100], [R26.64], !P3 ;  /* 0x0d1000001a036fae */ /* 0x0007e2000d901d4a */
[C---:B------:R-:W-:Y:S02]  /*b1c0*/  @P6 LEA R24, P0, R29.reuse, c[0x0][0x1c8], 0x1 ;  /* 0x000072001d186a11 */ /* 0x040fe400078008ff */
[----:B------:R-:W-:Y:S01]  /*b1d0*/  @P6 LEA.HI.X R19, R28, c[0x0][0x1cc], R19, 0x1, P5 ;  /* 0x000073001c136a11 */ /* 0x000fe200028f0c13 */
[----:B------:R-:W-:Y:S01]  /*b1e0*/  FADD.FTZ R156, R156, R151 ;  /* 0x000000979c9c7221 */ /* 0x000fe20000010000 */
[----:B------:R-:W-:Y:S02]  /*b1f0*/  @P6 LEA.HI.X R25, R29, c[0x0][0x1cc], R30, 0x1, P0 ;  /* 0x000073001d196a11 */ /* 0x000fe400000f0c1e */
[----:B------:R-:W-:Y:S01]  /*b200*/  ISETP.GT.AND P0, PT, R214, R213, PT ;  /* 0x000000d5d600720c */ /* 0x000fe20003f04270 */
[----:B------:R3:W-:Y:S01]  /*b210*/  @P6 LDGSTS.E.BYPASS.LTC128B.128 [R3+0xf100], [R18.64], !P2 ;  /* 0x0f10000012036fae */ /* 0x0007e2000d101d4a */
[C---:B--2---:R-:W-:Y:S03]  /*b220*/  HMMA.16816.F32.BF16 R92, R12.reuse, R8, R92 ;  /* 0x000000080c5c723c */ /* 0x044fe6000004185c */
[----:B------:R-:W-:Y:S01]  /*b230*/  FADD.FTZ R157, R157, R156 ;  /* 0x0000009c9d9d7221 */ /* 0x000fe20000010000 */
[----:B------:R-:W-:Y:S03]  /*b240*/  MOV R214, R210 ;  /* 0x000000d200d67202 */ /* 0x000fe60000000f00 */
[----:B------:R3:W-:Y:S01]  /*b250*/  @P6 LDGSTS.E.BYPASS.LTC128B.128 [R3+0x11100], [R24.64], !P1 ;  /* 0x1110000018036fae */ /* 0x0007e2000c901d4a */
[----:B------:R-:W-:Y:S04]  /*b260*/  HMMA.16816.F32.BF16 R96, R12, R10, R96 ;  /* 0x0000000a0c60723c */ /* 0x000fe80000041860 */
[----:B------:R-:W-:Y:S03]  /*b270*/  FADD.FTZ R158, R158, R157 ;  /* 0x0000009d9e9e7221 */ /* 0x000fe60000010000 */
[----:B------:R-:W0:Y:S01]  /*b280*/  LDGDEPBAR ;  /* 0x00000000000079af */ /* 0x000e220000000000 */
[----:B------:R-:W-:Y:S01]  /*b290*/  FADD.FTZ R207, R171, R158 ;  /* 0x0000009eabcf7221 */ /* 0x000fe20000010000 */
[----:B---3--:R-:W-:Y:S01]  /*b2a0*/  MOV R3, R0 ;  /* 0x0000000000037202 */ /* 0x008fe20000000f00 */
[----:B------:R-:W-:-:S05]  /*b2b0*/  @P0 BRA `(.L_x_4066) ;  /* 0xffffd5c000000947 */ /* 0x000fca000383ffff */
.L_x_4065:
        /* <DEDUP_REMOVED lines=19> */
.L_x_4076:
[----:B------:R-:W-:Y:S04]  /*b3f0*/  DEPBAR.LE SB0, 0x2 ;  /* 0x000080800000791a */ /* 0x000fe80000000000 */
[----:B------:R-:W-:Y:S01]  /*b400*/  BAR.SYNC.DEFER_BLOCKING 0x0 ;  /* 0x0000000000007b1d */ /* 0x000fe20000010000 */
[----:B------:R-:W-:Y:S01]  /*b410*/  UIMAD UR4, UR5, 0x6000, URZ ;  /* 0x00006000050478a4 */ /* 0x000fe2000f8e023f */
[----:B------:R-:W-:Y:S01]  /*b420*/  ISETP.GE.AND P6, PT, R189, R210, PT ;  /* 0x000000d2bd00720c */ /* 0x000fe20003fc6270 */
[----:B------:R-:W-:Y:S01]  /*b430*/  IMAD.U32 R168, RZ, RZ, UR7 ;  /* 0x00000007ffa87e24 */ /* 0x000fe2000f8e00ff */
[----:B------:R-:W-:Y:S02]  /*b440*/  UIADD3 UR9, UR7, 0x1, URZ ;  /* 0x0000000107097890 */ /* 0x000fe4000fffe03f */
[----:B------:R-:W-:Y:S01]  /*b450*/  UISETP.GE.AND UP0, UPT, UR7, 0x1, UPT ;  /* 0x000000010700788c */ /* 0x000fe2000bf06270 */
[----:B------:R-:W-:Y:S03]  /*b460*/  IADD3 R0, R184, UR4, RZ ;  /* 0x00000004b8007c10 */ /* 0x000fe6000fffe0ff */
[----:B------:R-:W-:Y:S02]  /*b470*/  USEL UR7, UR9, URZ, !UP0 ;  /* 0x0000003f09077287 */ /* 0x000fe4000c000000 */
[--C-:B------:R-:W-:Y:S02]  /*b480*/  IMAD.IADD R188, R185, 0x1, R0.reuse ;  /* 0x00000001b9bc7824 */ /* 0x100fe400078e0200 */
[----:B------:R-:W-:Y:S01]  /*b490*/  IMAD.IADD R0, R133, 0x1, R0 ;  /* 0x0000000185007824 */ /* 0x000fe200078e0200 */
[----:B------:R-:W-:Y:S01]  /*b4a0*/  @!P6 IADD3 R12, R210, -0x1, RZ ;  /* 0xffffffffd20ce810 */ /* 0x000fe20007ffe0ff */
[----:B------:R-:W-:Y:S03]  /*b4b0*/  @!P6 IMAD R168, R168, 0x6000, R205 ;  /* 0x00006000a8a8e824 */ /* 0x000fe600078e02cd */
        /* <DEDUP_REMOVED lines=16> */
[----:B------:R-:W-:Y:S01]  /*b5c0*/  LDSM.16.M88.4 R140, [R182] ;  /* 0x00000000b68c783b */ /* 0x000fe20000000200 */
[----:B------:R-:W-:Y:S01]  /*b5d0*/  @!P6 LEA R178, P5, R2, c[0x0][0x1f8], 0x1 ;  /* 0x00007e0002b2ea11 */ /* 0x000fe200078a08ff */
[----:B------:R-:W-:Y:S01]  /*b5e0*/  @!P6 IMAD.X R21, R28, 0x1, R217, P4 ;  /* 0x000000011c15e824 */ /* 0x000fe200020e06d9 */
[----:B------:R-:W-:Y:S01]  /*b5f0*/  @!P6 LEA R176, P4, R12, c[0x0][0x1f8], 0x1 ;  /* 0x00007e000cb0ea11 */ /* 0x000fe200078808ff */
[----:B------:R-:W-:Y:S01]  /*b600*/  @!P6 IMAD.X R14, R28, 0x1, R215, P0 ;  /* 0x000000011c0ee824 */ /* 0x000fe200000e06d7 */
[----:B------:R-:W5:Y:S01]  /*b610*/  LDSM.16.M88.4 R144, [R188+0xc100] ;  /* 0x00c10000bc90783b */ /* 0x000f620000000200 */
[C---:B------:R-:W-:Y:S02]  /*b620*/  @!P6 LEA R174, P0, R13.reuse, c[0x0][0x1f8], 0x1 ;  /* 0x00007e000daeea11 */ /* 0x040fe400078008ff */
[----:B------:R-:W-:Y:S02]  /*b630*/  @!P6 LEA.HI.X R179, R2, c[0x0][0x1fc], R15, 0x1, P5 ;  /* 0x00007f0002b3ea11 */ /* 0x000fe400028f0c0f */
[----:B------:R-:W-:Y:S01]  /*b640*/  LDSM.16.M88.4 R152, [R188+0xd100] ;  /* 0x00d10000bc98783b */ /* 0x000fe20000000200 */
[----:B------:R-:W-:Y:S02]  /*b650*/  @!P6 LEA.HI.X R177, R12, c[0x0][0x1fc], R21, 0x1, P4 ;  /* 0x00007f000cb1ea11 */ /* 0x000fe400020f0c15 */
[----:B------:R-:W-:Y:S02]  /*b660*/  @!P6 LEA.HI.X R175, R13, c[0x0][0x1fc], R14, 0x1, P0 ;  /* 0x00007f000dafea11 */ /* 0x000fe400000f0c0e */
[----:B------:R-:W-:Y:S01]  /*b670*/  LDSM.16.M88.4 R156, [R188+0xd900] ;  /* 0x00d90000bc9c783b */ /* 0x000fe20000000200 */
[----:B------:R-:W-:Y:S01]  /*b680*/  @!P6 IADD3 R31, P0, R191, R31, RZ ;  /* 0x0000001fbf1fe210 */ /* 0x000fe20007f1e0ff */
[C---:B-1----:R-:W-:Y:S04]  /*b690*/  HMMA.16816.F32.BF16 R4, R32.reuse, R8, RZ ;  /* 0x000000082004723c */ /* 0x042fe800000418ff */
[----:B------:R-:W-:Y:S01]  /*b6a0*/  @!P6 IMAD.X R28, R190, 0x1, R28, P0 ;  /* 0x00000001be1ce824 */ /* 0x000fe200000e061c */
[C---:B------:R-:W-:Y:S02]  /*b6b0*/  @!P6 IADD3 R30, P5, R31.reuse, R196, RZ ;  /* 0x000000c41f1ee210 */ /* 0x040fe40007fbe0ff */
[----:B------:R-:W-:Y:S01]  /*b6c0*/  @!P6 IADD3 R2, P4, R31, R208, RZ ;  /* 0x000000d01f02e210 */ /* 0x000fe20007f9e0ff */
[C---:B------:R-:W-:Y:S04]  /*b6d0*/  HMMA.16816.F32.BF16 R8, R32.reuse, R10, RZ ;  /* 0x0000000a2008723c */ /* 0x040fe800000418ff */
[----:B------:R-:W-:Y:S01]  /*b6e0*/  @!P6 IMAD.X R149, R28, 0x1, R201, P5 ;  /* 0x000000011c95e824 */ /* 0x000fe200028e06c9 */
[----:B------:R-:W-:Y:S01]  /*b6f0*/  @!P6 LEA R218, P5, R30, c[0x0][0x1f8], 0x1 ;  /* 0x00007e001edaea11 */ /* 0x000fe200078a08ff */
[----:B------:R-:W-:Y:S01]  /*b700*/  @!P6 IMAD.X R29, R28, 0x1, R217, P4 ;  /* 0x000000011c1de824 */ /* 0x000fe200020e06d9 */
[----:B------:R-:W-:Y:S01]  /*b710*/  @!P6 LEA R172, P4, R2, c[0x0][0x1f8], 0x1 ;  /* 0x00007e0002acea11 */ /* 0x000fe200078808ff */
[C---:B--2---:R-:W-:Y:S01]  /*b720*/  HMMA.16816.F32.BF16 R12, R32.reuse, R16, RZ ;  /* 0x00000010200c723c */ /* 0x044fe200000418ff */
[----:B------:R-:W-:Y:S02]  /*b730*/  @!P6 LEA.HI.X R219, R30, c[0x0][0x1fc], R149, 0x1, P5 ;  /* 0x00007f001edbea11 */ /* 0x000fe400028f0c95 */
[----:B------:R-:W1:Y:S01]  /*b740*/  LDSM.16.M88.4 R148, [R188+0xc900] ;  /* 0x00c90000bc94783b */ /* 0x000e620000000200 */
[----:B------:R-:W-:Y:S01]  /*b750*/  @!P6 LEA.HI.X R173, R2, c[0x0][0x1fc], R29, 0x1, P4 ;  /* 0x00007f0002adea11 */ /* 0x000fe200020f0c1d */
[----:B------:R-:W-:Y:S01]  /*b760*/  IMAD.IADD R2, R133, 0x1, R188 ;  /* 0x0000000185027824 */ /* 0x000fe200078e02bc */
[----:B------:R-:W-:Y:S02]  /*b770*/  @!P6 IADD3 R31, P0, R31, R216, RZ ;  /* 0x000000d81f1fe210 */ /* 0x000fe40007f1e0ff */
[C---:B------:R-:W-:Y:S01]  /*b780*/  HMMA.16816.F32.BF16 R16, R32.reuse, R18, RZ ;  /* 0x000000122010723c */ /* 0x040fe200000418ff */
[----:B------:R-:W-:Y:S01]  /*b790*/  @!PT LDS RZ, [RZ] ;  /* 0x00000000fffff984 */ /* 0x000fe20000000800 */
[----:B------:R-:W-:Y:S01]  /*b7a0*/  @!PT LDS RZ, [RZ] ;  /* 0x00000000fffff984 */ /* 0x000fe20000000800 */
[----:B------:R-:W-:Y:S01]  /*b7b0*/  @!PT LDS RZ, [RZ] ;  /* 0x00000000fffff984 */ /* 0x000fe20000000800 */
[----:B------:R2:W-:Y:S03]  /*b7c0*/  @!P6 LDGSTS.E.BYPASS.LTC128B.128 [R168], [R178.64], !P3 ;  /* 0x00000000b2a8efae */ /* 0x0005e6000d901d4a */
[----:B------:R-:W-:Y:S01]  /*b7d0*/  @!P6 IMAD.X R28, R28, 0x1, R215, P0 ;  /* 0x000000011c1ce824 */ /* 0x000fe200000e06d7 */
[C---:B------:R-:W-:Y:S01]  /*b7e0*/  @!P6 LEA R170, P0, R31.reuse, c[0x0][0x1f8], 0x1 ;  /* 0x00007e001faaea11 */ /* 0x040fe200078008ff */
[----:B------:R2:W-:Y:S02]  /*b7f0*/  @!P6 LDGSTS.E.BYPASS.LTC128B.128 [R168+0x2000], [R176.64], !P2 ;  /* 0x02000000b0a8efae */ /* 0x0005e4000d101d4a */
[C---:B---3--:R-:W-:Y:S01]  /*b800*/  HMMA.16816.F32.BF16 R20, R32.reuse, R24, RZ ;  /* 0x000000182014723c */ /* 0x048fe200000418ff */
[----:B------:R-:W-:Y:S02]  /*b810*/  @!P6 LEA.HI.X R171, R31, c[0x0][0x1fc], R28, 0x1, P0 ;  /* 0x00007f001fabea11 */ /* 0x000fe400000f0c1c */
[----:B------:R2:W-:Y:S01]  /*b820*/  @!P6 LDGSTS.E.BYPASS.LTC128B.128 [R168+0x4000], [R174.64], !P1 ;  /* 0x04000000aea8efae */ /* 0x0005e2000c901d4a */
[----:B------:R-:W-:Y:S04]  /*b830*/  PLOP3.LUT P0, PT, PT, PT, UP2, 0x80, 0x0 ;  /* 0x000000000000781c */ /* 0x000fe80003f0f028 */
[C---:B------:R-:W-:Y:S01]  /*b840*/  HMMA.16816.F32.BF16 R24, R32.reuse, R26, RZ ;  /* 0x0000001a2018723c */ /* 0x040fe200000418ff */
[----:B------:R2:W-:Y:S05]  /*b850*/  @!P6 LDGSTS.E.BYPASS.LTC128B.128 [R168+0x1000], [R218.64], !P3 ;  /* 0x01000000daa8efae */ /* 0x0005ea000d901d4a */
[----:B------:R2:W-:Y:S02]  /*b860*/  @!P6 LDGSTS.E.BYPASS.LTC128B.128 [R168+0x3000], [R172.64], !P2 ;  /* 0x03000000aca8efae */ /* 0x0005e4000d101d4a */
[C---:B----4-:R-:W-:Y:S03]  /*b870*/  HMMA.16816.F32.BF16 R28, R32.reuse, R136, RZ ;  /* 0x00000088201c723c */ /* 0x050fe600000418ff */
[----:B------:R2:W-:Y:S05]  /*b880*/  @!P6 LDGSTS.E.BYPASS.LTC128B.128 [R168+0x5000], [R170.64], !P1 ;  /* 0x05000000aaa8efae */ /* 0x0005ea000c901d4a */
[----:B------:R-:W-:Y:S01]  /*b890*/  HMMA.16816.F32.BF16 R32, R32, R138, RZ ;  /* 0x0000008a2020723c */ /* 0x000fe200000418ff */
[----:B------:R-:W-:Y:S05]  /*b8a0*/  LDSM.16.M88.4 R160, [R181] ;  /* 0x00000000b5a0783b */ /* 0x000fea0000000200 */
[----:B------:R-:W3:Y:S02]  /*b8b0*/  LDSM.16.M88.4 R164, [R0+0xc100] ;  /* 0x00c1000000a4783b */ /* 0x000ee40000000200 */
[C---:B-----5:R-:W-:Y:S03]  /*b8c0*/  HMMA.16816.F32.BF16 R4, R140.reuse, R144, R4 ;  /* 0x000000908c04723c */ /* 0x060fe60000041804 */
[----:B------:R-:W4:Y:S05]  /*b8d0*/  LDSM.16.M88.4 R136, [R0+0xc900] ;  /* 0x00c900000088783b */ /* 0x000f2a0000000200 */
[C---:B------:R-:W-:Y:S01]  /*b8e0*/  HMMA.16816.F32.BF16 R8, R140.reuse, R146, R8 ;  /* 0x000000928c08723c */ /* 0x040fe20000041808 */
[----:B------:R-:W5:Y:S05]  /*b8f0*/  LDSM.16.M88.4 R144, [R0+0xd100] ;  /* 0x00d100000090783b */ /* 0x000f6a0000000200 */
[----:B--2---:R-:W-:Y:S02]  /*b900*/  LDSM.16.M88.4 R168, [R180] ;  /* 0x00000000b4a8783b */ /* 0x004fe40000000200 */
[C---:B-1----:R-:W-:Y:S03]  /*b910*/  HMMA.16816.F32.BF16 R12, R140.reuse, R148, R12 ;  /* 0x000000948c0c723c */ /* 0x042fe6000004180c */
[----:B------:R-:W-:Y:S05]  /*b920*/  LDSM.16.M88.4 R172, [R2+0xc100] ;  /* 0x00c1000002ac783b */ /* 0x000fea0000000200 */
[C---:B------:R-:W-:Y:S01]  /*b930*/  HMMA.16816.F32.BF16 R16, R140.reuse, R150, R16 ;  /* 0x000000968c10723c */ /* 0x040fe20000041810 */
[----:B------:R-:W1:Y:S05]  /*b940*/  LDSM.16.M88.4 R148, [R0+0xd900] ;  /* 0x00d900000094783b */ /* 0x000e6a0000000200 */
[----:B------:R-:W2:Y:S02]  /*b950*/  LDSM.16.M88.4 R176, [R2+0xc900] ;  /* 0x00c9000002b0783b */ /* 0x000ea40000000200 */
[C---:B------:R-:W-:Y:S03]  /*b960*/  HMMA.16816.F32.BF16 R20, R140.reuse, R152, R20 ;  /* 0x000000988c14723c */ /* 0x040fe60000041814 */
[----:B------:R-:W0:Y:S05]  /*b970*/  LDGDEPBAR ;  /* 0x00000000000079af */ /* 0x000e2a0000000000 */
[C---:B------:R-:W-:Y:S01]  /*b980*/  HMMA.16816.F32.BF16 R24, R140.reuse, R154, R24 ;  /* 0x0000009a8c18723c */ /* 0x040fe20000041818 */
[----:B------:R-:W-:Y:S07]  /*b990*/  LDSM.16.M88.4 R152, [R184+UR4+0xe900] ;  /* 0x00e90004b898783b */ /* 0x000fee0008000200 */
[C---:B------:R-:W-:Y:S08]  /*b9a0*/  HMMA.16816.F32.BF16 R28, R140.reuse, R156, R28 ;  /* 0x0000009c8c1c723c */ /* 0x040ff0000004181c */
[----:B------:R-:W-:Y:S01]  /*b9b0*/  HMMA.16816.F32.BF16 R32, R140, R158, R32 ;  /* 0x0000009e8c20723c */ /* 0x000fe20000041820 */
[----:B------:R-:W1:Y:S05]  /*b9c0*/  LDSM.16.M88.4 R140, [R2+0xd100] ;  /* 0x00d10000028c783b */ /* 0x000e6a0000000200 */
[----:B------:R-:W-:Y:S02]  /*b9d0*/  LDSM.16.M88.4 R156, [R184+UR4+0xf100] ;  /* 0x00f10004b89c783b */ /* 0x000fe40008000200 */
[C---:B---3--:R-:W-:Y:S08]  /*b9e0*/  HMMA.16816.F32.BF16 R4, R160.reuse, R164, R4 ;  /* 0x000000a4a004723c */ /* 0x048ff00000041804 */
[C---:B------:R-:W-:Y:S01]  /*b9f0*/  HMMA.16816.F32.BF16 R8, R160.reuse, R166, R8 ;  /* 0x000000a6a008723c */ /* 0x040fe20000041808 */
[----:B------:R-:W-:Y:S07]  /*ba00*/  LDSM.16.M88.4 R164, [R188+0xe100] ;  /* 0x00e10000bca4783b */ /* 0x000fee0000000200 */
[C---:B----4-:R-:W-:Y:S08]  /*ba10*/  HMMA.16816.F32.BF16 R12, R160.reuse, R136, R12 ;  /* 0x00000088a00c723c */ /* 0x050ff0000004180c */
[C---:B------:R-:W-:Y:S01]  /*ba20*/  HMMA.16816.F32.BF16 R16, R160.reuse, R138, R16 ;  /* 0x0000008aa010723c */ /* 0x040fe20000041810 */
[----:B------:R-:W3:Y:S07]  /*ba30*/  LDSM.16.M88.4 R136, [R2+0xd900] ;  /* 0x00d900000288783b */ /* 0x000eee0000000200 */
[C---:B-----5:R-:W-:Y:S08]  /*ba40*/  HMMA.16816.F32.BF16 R20, R160.reuse, R144, R20 ;  /* 0x00000090a014723c */ /* 0x060ff00000041814 */
[C---:B------:R-:W-:Y:S01]  /*ba50*/  HMMA.16816.F32.BF16 R24, R160.reuse, R146, R24 ;  /* 0x00000092a018723c */ /* 0x040fe20000041818 */
[----:B------:R-:W-:Y:S07]  /*ba60*/  LDSM.16.M88.4 R144, [R186+0x4000] ;  /* 0x00400000ba90783b */ /* 0x000fee0000000200 */
[C---:B-1----:R-:W-:Y:S08]  /*ba70*/  HMMA.16816.F32.BF16 R28, R160.reuse, R148, R28 ;  /* 0x00000094a01c723c */ /* 0x042ff0000004181c */
[----:B------:R-:W-:Y:S01]  /*ba80*/  HMMA.16816.F32.BF16 R32, R160, R150, R32 ;  /* 0x00000096a020723c */ /* 0x000fe20000041820 */
[----:B------:R-:W1:Y:S05]  /*ba90*/  LDSM.16.M88.4 R148, [R184+UR4+0xe100] ;  /* 0x00e10004b894783b */ /* 0x000e6a0008000200 */
[----:B------:R-:W4:Y:S02]  /*baa0*/  LDSM.16.M88.4 R160, [R184+UR4+0xf900] ;  /* 0x00f90004b8a0783b */ /* 0x000f240008000200 */
[C---:B------:R-:W-:Y:S08]  /*bab0*/  HMMA.16816.F32.BF16 R4, R168.reuse, R172, R4 ;  /* 0x000000aca804723c */ /* 0x040ff00000041804 */
[C---:B------:R-:W-:Y:S01]  /*bac0*/  HMMA.16816.F32.BF16 R8, R168.reuse, R174, R8 ;  /* 0x000000aea808723c */ /* 0x040fe20000041808 */
[----:B------:R-:W-:Y:S07]  /*bad0*/  LDSM.16.M88.4 R172, [R182+0x8000] ;  /* 0x00800000b6ac783b */ /* 0x000fee0000000200 */
[C---:B--2---:R-:W-:Y:S08]  /*bae0*/  HMMA.16816.F32.BF16 R12, R168.reuse, R176, R12 ;  /* 0x000000b0a80c723c */ /* 0x044ff0000004180c */
[C---:B------:R-:W-:Y:S01]  /*baf0*/  HMMA.16816.F32.BF16 R16, R168.reuse, R178, R16 ;  /* 0x000000b2a810723c */ /* 0x040fe20000041810 */
[----:B------:R-:W-:Y:S07]  /*bb00*/  LDSM.16.M88.4 R176, [R188+0x10100] ;  /* 0x01010000bcb0783b */ /* 0x000fee0000000200 */
[C---:B------:R-:W-:Y:S08]  /*bb10*/  HMMA.16816.F32.BF16 R20, R168.reuse, R140, R20 ;  /* 0x0000008ca814723c */ /* 0x040ff00000041814 */
[C---:B------:R-:W-:Y:S01]  /*bb20*/  HMMA.16816.F32.BF16 R24, R168.reuse, R142, R24 ;  /* 0x0000008ea818723c */ /* 0x040fe20000041818 */
[----:B------:R-:W2:Y:S07]  /*bb30*/  LDSM.16.M88.4 R140, [R182+0x4000] ;  /* 0x00400000b68c783b */ /* 0x000eae0000000200 */
[C---:B---3--:R-:W-:Y:S08]  /*bb40*/  HMMA.16816.F32.BF16 R28, R168.reuse, R136, R28 ;  /* 0x00000088a81c723c */ /* 0x048ff0000004181c */
[----:B------:R-:W-:Y:S01]  /*bb50*/  HMMA.16816.F32.BF16 R32, R168, R138, R32 ;  /* 0x0000008aa820723c */ /* 0x000fe20000041820 */
[----:B------:R-:W3:Y:S05]  /*bb60*/  LDSM.16.M88.4 R136, [R188+0xe900] ;  /* 0x00e90000bc88783b */ /* 0x000eea0000000200 */
[----:B------:R-:W-:Y:S02]  /*bb70*/  LDSM.16.M88.4 R168, [R188+0xf900] ;  /* 0x00f90000bca8783b */ /* 0x000fe40000000200 */
        /* <DEDUP_REMOVED lines=11> */
[----:B------:R-:W4:Y:S05]  /*bc30*/  LDSM.16.M88.4 R144, [R181+0x4000] ;  /* 0x00400000b590783b */ /* 0x000f2a0000000200 */
[----:B------:R-:W5:Y:S02]  /*bc40*/  LDSM.16.M88.4 R160, [R0+0xf100] ;  /* 0x00f1000000a0783b */ /* 0x000f640000000200 */
[C---:B--2---:R-:W-:Y:S08]  /*bc50*/  HMMA.16816.F32.BF16 R4, R140.reuse, R164, R4 ;  /* 0x000000a48c04723c */ /* 0x044ff00000041804 */
        /* <DEDUP_REMOVED lines=10> */
[----:B------:R-:W-:Y:S06]  /*bd00*/  LDSM.16.M88.4 R168, [R184+UR4+0x11900] ;  /* 0x01190004b8a8783b */ /* 0x000fec0008000200 */
[----:B------:R-:W-:Y:S01]  /*bd10*/  IADD3 R140, R133, UR4, R184 ;  /* 0x00000004858c7c10 */ /* 0x000fe2000fffe0b8 */
[C---:B----4-:R-:W-:Y:S05]  /*bd20*/  HMMA.16816.F32.BF16 R4, R144.reuse, R152, R4 ;  /* 0x000000989004723c */ /* 0x050fea0000041804 */
[----:B------:R-:W-:Y:S03]  /*bd30*/  IMAD.IADD R187, R185, 0x1, R140 ;  /* 0x00000001b9bb7824 */ /* 0x000fe600078e028c */
[C---:B------:R-:W-:Y:S02]  /*bd40*/  HMMA.16816.F32.BF16 R8, R144.reuse, R154, R8 ;  /* 0x0000009a9008723c */ /* 0x040fe40000041808 */
[----:B------:R-:W3:Y:S05]  /*bd50*/  LDSM.16.M88.4 R140, [R187+0xe900] ;  /* 0x00e90000bb8c783b */ /* 0x000eea0000000200 */
[----:B------:R-:W4:Y:S01]  /*bd60*/  LDSM.16.M88.4 R152, [R187+0xf100] ;  /* 0x00f10000bb98783b */ /* 0x000f220000000200 */
[C---:B------:R-:W-:Y:S08]  /*bd70*/  HMMA.16816.F32.BF16 R12, R144.reuse, R156, R12 ;  /* 0x0000009c900c723c */ /* 0x040ff0000004180c */
[C---:B------:R-:W-:Y:S01]  /*bd80*/  HMMA.16816.F32.BF16 R16, R144.reuse, R158, R16 ;  /* 0x0000009e9010723c */ /* 0x040fe20000041810 */
[----:B------:R-:W-:Y:S07]  /*bd90*/  LDSM.16.M88.4 R156, [R186+0x8000] ;  /* 0x00800000ba9c783b */ /* 0x000fee0000000200 */
[C---:B-----5:R-:W-:Y:S08]  /*bda0*/  HMMA.16816.F32.BF16 R20, R144.reuse, R160, R20 ;  /* 0x000000a09014723c */ /* 0x060ff00000041814 */
[C---:B------:R-:W-:Y:S01]  /*bdb0*/  HMMA.16816.F32.BF16 R24, R144.reuse, R162, R24 ;  /* 0x000000a29018723c */ /* 0x040fe20000041818 */
[----:B------:R-:W-:Y:S07]  /*bdc0*/  LDSM.16.M88.4 R160, [R184+UR4+0x10100] ;  /* 0x01010004b8a0783b */ /* 0x000fee0008000200 */
[C---:B--2---:R-:W-:Y:S08]  /*bdd0*/  HMMA.16816.F32.BF16 R28, R144.reuse, R164, R28 ;  /* 0x000000a4901c723c */ /* 0x044ff0000004181c */
[----:B------:R-:W-:Y:S01]  /*bde0*/  HMMA.16816.F32.BF16 R32, R144, R166, R32 ;  /* 0x000000a69020723c */ /* 0x000fe20000041820 */
[----:B------:R-:W2:Y:S05]  /*bdf0*/  LDSM.16.M88.4 R144, [R187+0xf900] ;  /* 0x00f90000bb90783b */ /* 0x000eaa0000000200 */
[----:B------:R-:W5:Y:S02]  /*be00*/  LDSM.16.M88.4 R164, [R184+UR4+0x10900] ;  /* 0x01090004b8a4783b */ /* 0x000f640008000200 */
[C---:B-1----:R-:W-:Y:S08]  /*be10*/  HMMA.16816.F32.BF16 R4, R136.reuse, R148, R4 ;  /* 0x000000948804723c */ /* 0x042ff00000041804 */
[C---:B------:R-:W-:Y:S01]  /*be20*/  HMMA.16816.F32.BF16 R8, R136.reuse, R150, R8 ;  /* 0x000000968808723c */ /* 0x040fe20000041808 */
[----:B------:R-:W1:Y:S07]  /*be30*/  LDSM.16.M88.4 R148, [R184+UR4+0x11100] ;  /* 0x01110004b894783b */ /* 0x000e6e0008000200 */
[C---:B---3--:R-:W-:Y:S08]  /*be40*/  HMMA.16816.F32.BF16 R12, R136.reuse, R140, R12 ;  /* 0x0000008c880c723c */ /* 0x048ff0000004180c */
[C---:B------:R-:W-:Y:S01]  /*be50*/  HMMA.16816.F32.BF16 R16, R136.reuse, R142, R16 ;  /* 0x0000008e8810723c */ /* 0x040fe20000041810 */
[----:B------:R-:W-:Y:S07]  /*be60*/  LDSM.16.M88.4 R140, [R188+0x11100] ;  /* 0x01110000bc8c783b */ /* 0x000fee0000000200 */
[C---:B----4-:R-:W-:Y:S08]  /*be70*/  HMMA.16816.F32.BF16 R20, R136.reuse, R152, R20 ;  /* 0x000000988814723c */ /* 0x050ff00000041814 */
[C---:B------:R-:W-:Y:S01]  /*be80*/  HMMA.16816.F32.BF16 R24, R136.reuse, R154, R24 ;  /* 0x0000009a8818723c */ /* 0x040fe20000041818 */
[----:B------:R-:W-:Y:S07]  /*be90*/  LDSM.16.M88.4 R152, [R181+0x8000] ;  /* 0x00800000b598783b */ /* 0x000fee0000000200 */
[C---:B--2---:R-:W-:Y:S08]  /*bea0*/  HMMA.16816.F32.BF16 R28, R136.reuse, R144, R28 ;  /* 0x00000090881c723c */ /* 0x044ff0000004181c */
[----:B------:R-:W-:Y:S01]  /*beb0*/  HMMA.16816.F32.BF16 R32, R136, R146, R32 ;  /* 0x000000928820723c */ /* 0x000fe20000041820 */
[----:B------:R-:W2:Y:S05]  /*bec0*/  LDSM.16.M88.4 R136, [R188+0x10900] ;  /* 0x01090000bc88783b */ /* 0x000eaa0000000200 */
[----:B------:R-:W3:Y:S02]  /*bed0*/  LDSM.16.M88.4 R144, [R188+0x11900] ;  /* 0x01190000bc90783b */ /* 0x000ee40000000200 */
[C---:B------:R-:W-:Y:S08]  /*bee0*/  HMMA.16816.F32.BF16 R4, R156.reuse, R160, R4 ;  /* 0x000000a09c04723c */ /* 0x040ff00000041804 */
[C---:B------:R-:W-:Y:S01]  /*bef0*/  HMMA.16816.F32.BF16 R8, R156.reuse, R162, R8 ;  /* 0x000000a29c08723c */ /* 0x040fe20000041808 */
[----:B------:R-:W4:Y:S07]  /*bf00*/  LDSM.16.M88.4 R160, [R0+0x10100] ;  /* 0x0101000000a0783b */ /* 0x000f2e0000000200 */
[C---:B-----5:R-:W-:Y:S08]  /*bf10*/  HMMA.16816.F32.BF16 R12, R156.reuse, R164, R12 ;  /* 0x000000a49c0c723c */ /* 0x060ff0000004180c */
        /* <DEDUP_REMOVED lines=18> */
[----:B------:R3:W2:Y:S07]  /*c040*/  LDSM.16.M88.4 R144, [R2+0x10100] ;  /* 0x010100000290783b */ /* 0x0006ae0000000200 */
[C---:B----4-:R-:W-:Y:S08]  /*c050*/  HMMA.16816.F32.BF16 R4, R152.reuse, R160, R4 ;  /* 0x000000a09804723c */ /* 0x050ff00000041804 */
[C---:B------:R-:W-:Y:S01]  /*c060*/  HMMA.16816.F32.BF16 R8, R152.reuse, R162, R8 ;  /* 0x000000a29808723c */ /* 0x040fe20000041808 */
[----:B------:R-:W4:Y:S07]  /*c070*/  LDSM.16.M88.4 R160, [R187+0x10900] ;  /* 0x01090000bba0783b */ /* 0x000f2e0000000200 */
[C---:B-1----:R-:W-:Y:S04]  /*c080*/  HMMA.16816.F32.BF16 R12, R152.reuse, R148, R12 ;  /* 0x00000094980c723c */ /* 0x042fe8000004180c */
[----:B---3--:R-:W-:Y:S02]  /*c090*/  IMAD.MOV.U32 R2, RZ, RZ, R195 ;  /* 0x000000ffff027224 */ /* 0x008fe400078e00c3 */
[----:B------:R-:W-:Y:S01]  /*c0a0*/  @P0 IMAD.MOV.U32 R2, RZ, RZ, R209 ;  /* 0x000000ffff020224 */ /* 0x000fe200078e00d1 */
[----:B------:R-:W-:Y:S01]  /*c0b0*/  PLOP3.LUT P0, PT, PT, PT, UP1, 0x40, 0x0 ;  /* 0x000000000000781c */ /* 0x000fe20003f0e818 */
[C---:B------:R-:W-:Y:S01]  /*c0c0*/  HMMA.16816.F32.BF16 R16, R152.reuse, R150, R16 ;  /* 0x000000969810723c */ /* 0x040fe20000041810 */
[----:B------:R-:W1:Y:S05]  /*c0d0*/  LDSM.16.M88.4 R148, [R187+0x11900] ;  /* 0x01190000bb94783b */ /* 0x000e6a0000000200 */
[----:B------:R-:W3:Y:S02]  /*c0e0*/  SHFL.IDX PT, R0, R2, RZ, 0x1c1f ;  /* 0x001c1fff02007589 */ /* 0x000ee400000e0000 */
[C---:B-----5:R-:W-:Y:S08]  /*c0f0*/  HMMA.16816.F32.BF16 R20, R152.reuse, R156, R20 ;  /* 0x0000009c9814723c */ /* 0x060ff00000041814 */
[C---:B------:R-:W-:Y:S08]  /*c100*/  HMMA.16816.F32.BF16 R24, R152.reuse, R158, R24 ;  /* 0x0000009e9818723c */ /* 0x040ff00000041818 */
[C---:B--2---:R-:W-:Y:S07]  /*c110*/  HMMA.16816.F32.BF16 R28, R152.reuse, R136, R28 ;  /* 0x00000088981c723c */ /* 0x044fee000004181c */
[----:B------:R-:W-:Y:S01]  /*c120*/  IMAD.SHL.U32 R137, R210, 0x40, RZ ;  /* 0x00000040d2897824 */ /* 0x000fe200078e00ff */
[----:B------:R-:W-:Y:S04]  /*c130*/  HMMA.16816.F32.BF16 R32, R152, R138, R32 ;  /* 0x0000008a9820723c */ /* 0x000fe80000041820 */
[----:B------:R-:W-:Y:S04]  /*c140*/  IADD3 R136, -R204, 0x1, -R137 ;  /* 0x00000001cc887810 */ /* 0x000fe80007ffe989 */
[C---:B------:R-:W-:Y:S05]  /*c150*/  HMMA.16816.F32.BF16 R4, R140.reuse, R144, R4 ;  /* 0x000000908c04723c */ /* 0x040fea0000041804 */
[----:B------:R-:W-:Y:S03]  /*c160*/  IADD3 R136, R136, c[0x0][0x1d0], RZ ;  /* 0x0000740088887a10 */ /* 0x000fe60007ffe0ff */
[C---:B------:R-:W-:Y:S04]  /*c170*/  HMMA.16816.F32.BF16 R8, R140.reuse, R146, R8 ;  /* 0x000000928c08723c */ /* 0x040fe80000041808 */
[----:B------:R-:W-:Y:S04]  /*c180*/  IADD3 R139, R136, -c[0x0][0x168], RZ ;  /* 0x80005a00888b7a10 */ /* 0x000fe80007ffe0ff */
[C---:B----4-:R-:W-:Y:S08]  /*c190*/  HMMA.16816.F32.BF16 R12, R140.reuse, R160, R12 ;  /* 0x000000a08c0c723c */ /* 0x050ff0000004180c */
[C---:B------:R-:W-:Y:S08]  /*c1a0*/  HMMA.16816.F32.BF16 R16, R140.reuse, R162, R16 ;  /* 0x000000a28c10723c */ /* 0x040ff00000041810 */
[C---:B------:R-:W-:Y:S08]  /*c1b0*/  HMMA.16816.F32.BF16 R20, R140.reuse, R164, R20 ;  /* 0x000000a48c14723c */ /* 0x040ff00000041814 */
[C---:B------:R-:W-:Y:S08]  /*c1c0*/  HMMA.16816.F32.BF16 R24, R140.reuse, R166, R24 ;  /* 0x000000a68c18723c */ /* 0x040ff00000041818 */
[C---:B-1----:R-:W-:Y:S08]  /*c1d0*/  HMMA.16816.F32.BF16 R28, R140.reuse, R148, R28 ;  /* 0x000000948c1c723c */ /* 0x042ff0000004181c */
[----:B------:R-:W-:Y:S07]  /*c1e0*/  HMMA.16816.F32.BF16 R32, R140, R150, R32 ;  /* 0x000000968c20723c */ /* 0x000fee0000041820 */
[C---:B------:R-:W-:Y:S02]  /*c1f0*/  IADD3 R141, R139.reuse, c[0x0][0x328], RZ ;  /* 0x0000ca008b8d7a10 */ /* 0x040fe40007ffe0ff */
[----:B------:R-:W-:Y:S03]  /*c200*/  IADD3 R139, R139, UR6, RZ ;  /* 0x000000068b8b7c10 */ /* 0x000fe6000fffe0ff */
[--C-:B---3--:R-:W-:Y:S02]  /*c210*/  IMAD.IADD R145, R141, 0x1, R0.reuse ;  /* 0x000000018d917824 */ /* 0x108fe400078e0200 */
        /* <DEDUP_REMOVED lines=16> */
.L_x_4070:
[----:B------:R-:W-:Y:S04]  /*c320*/  MOV R0, c[0x0][0x32c] ;  /* 0x0000cb0000007a02 */ /* 0x000fe80000000f00 */
[----:B------:R-:W-:Y:S11]  /*c330*/  ISETP.NE.AND P0, PT, R0, 0x1, PT ;  /* 0x000000010000780c */ /* 0x000ff60003f05270 */
[----:B------:R-:W-:Y:S02]  /*c340*/  @!UPT UIADD3 URZ, URZ, URZ, URZ ;  /* 0x0000003f3f3ff290 */ /* 0x000fe4000fffe03f */
[----:B------:R-:W-:Y:S05]  /*c350*/  @P0 IMAD.HI.U32 R0, R136, c[0x0][0x330], RZ ;  /* 0x0000cc0088000a27 */ /* 0x000fea00078e00ff */
[----:B------:R-:W-:Y:S02]  /*c360*/  @P0 SHF.R.U32.HI R136, RZ, c[0x0][0x334], R0 ;  /* 0x0000cd00ff880a19 */ /* 0x000fe40000011600 */
.L_x_4071:
[----:B------:R-:W-:Y:S05]  /*c370*/  BSYNC B0 ;  /* 0x0000000000007941 */ /* 0x000fea0003800000 */
.L_x_4069:
[----:B------:R-:W-:Y:S04]  /*c380*/  IMAD R147, R136, c[0x0][0x32c], -R137 ;  /* 0x0000cb0088937a24 */ /* 0x000fe800078e0a89 */
[----:B------:R-:W-:Y:S05]  /*c390*/  IMAD.IADD R136, R147, 0x1, -R204 ;  /* 0x0000000193887824 */ /* 0x000fea00078e0acc */
[----:B------:R-:W-:Y:S02]  /*c3a0*/  IADD3 R0, R136, c[0x0][0x32c], RZ ;  /* 0x0000cb0088007a10 */ /* 0x000fe40007ffe0ff */
[----:B------:R-:W-:Y:S02]  /*c3b0*/  IMNMX R143, R143, R136, !PT ;  /* 0x000000888f8f7217 */ /* 0x000fe40007800200 */
[----:B------:R-:W-:Y:S02]  /*c3c0*/  IMNMX R145, R145, R0, PT ;  /* 0x0000000091917217 */ /* 0x000fe40003800200 */
.L_x_4068:
[----:B------:R-:W-:Y:S04]  /*c3d0*/  ISETP.GT.AND P0, PT, R210, -0x1, PT ;  /* 0xffffffffd200780c */ /* 0x000fe80003f04270 */
[C---:B------:R-:W-:Y:S02]  /*c3e0*/  ISETP.GT.AND P5, PT, R143.reuse, RZ, P0 ;  /* 0x000000ff8f00720c */ /* 0x040fe400007a4270 */
[----:B------:R-:W-:Y:S02]  /*c3f0*/  ISETP.GT.AND P4, PT, R143, 0x1, P0 ;  /* 0x000000018f00780c */ /* 0x000fe40000784270 */
[C---:B------:R-:W-:Y:S02]  /*c400*/  ISETP.LT.OR P5, PT, R145.reuse, 0x1, P5 ;  /* 0x000000019100780c */ /* 0x040fe40002fa1670 */
[----:B------:R-:W-:Y:S02]  /*c410*/  ISETP.LT.OR P4, PT, R145, 0x2, P4 ;  /* 0x000000029100780c */ /* 0x000fe40002781670 */
[----:B------:R-:W-:Y:S02]  /*c420*/  FSEL R144, R4, -INF , !P5 ;  /* 0xff80000004907808 */ /* 0x000fe40006800000 */
[----:B------:R-:W-:Y:S02]  /*c430*/  FSEL R4, R5, -INF , !P4 ;  /* 0xff80000005047808 */ /* 0x000fe40006000000 */
[C---:B------:R-:W-:Y:S02]  /*c440*/  ISETP.GT.AND P4, PT, R143.reuse, 0x10, P0 ;  /* 0x000000108f00780c */ /* 0x040fe40000784270 */
[----:B------:R-:W-:Y:S02]  /*c450*/  ISETP.GT.AND P6, PT, R143, 0x8, P0 ;  /* 0x000000088f00780c */ /* 0x000fe400007c4270 */
[----:B------:R-:W-:Y:S02]  /*c460*/  ISETP.LT.OR P4, PT, R145, 0x11, P4 ;  /* 0x000000119100780c */ /* 0x000fe40002781670 */
        /* <DEDUP_REMOVED lines=58> */
.L_x_4074:
[----:B------:R-:W-:Y:S04]  /*c810*/  MOV R9, c[0x0][0x32c] ;  /* 0x0000cb0000097a02 */ /* 0x000fe80000000f00 */
[----:B------:R-:W-:Y:S11]  /*c820*/  ISETP.NE.AND P4, PT, R9, 0x1, PT ;  /* 0x000000010900780c */ /* 0x000ff60003f85270 */
[----:B------:R-:W-:Y:S02]  /*c830*/  @!UPT UIADD3 URZ, URZ, URZ, URZ ;  /* 0x0000003f3f3ff290 */ /* 0x000fe4000fffe03f */
[----:B------:R-:W-:Y:S05]  /*c840*/  @P4 IMAD.HI.U32 R9, R12, c[0x0][0x330], RZ ;  /* 0x0000cc000c094a27 */ /* 0x000fea00078e00ff */
[----:B------:R-:W-:Y:S02]  /*c850*/  @P4 SHF.R.U32.HI R12, RZ, c[0x0][0x334], R9 ;  /* 0x0000cd00ff0c4a19 */ /* 0x000fe40000011609 */
.L_x_4075:
[----:B------:R-:W-:Y:S05]  /*c860*/  BSYNC B0 ;  /* 0x0000000000007941 */ /* 0x000fea0003800000 */
.L_x_4073:
[----:B------:R-:W-:Y:S04]  /*c870*/  IMAD R137, R12, c[0x0][0x32c], -R137 ;  /* 0x0000cb000c897a24 */ /* 0x000fe800078e0a89 */
[----:B------:R-:W-:Y:S05]  /*c880*/  IMAD.IADD R12, R137, 0x1, -R204 ;  /* 0x00000001890c7824 */ /* 0x000fea00078e0acc */
[----:B------:R-:W-:Y:S02]  /*c890*/  IADD3 R9, R12, c[0x0][0x32c], RZ ;  /* 0x0000cb000c097a10 */ /* 0x000fe40007ffe0ff */
[----:B------:R-:W-:Y:S02]  /*c8a0*/  IMNMX R5, R5, R12, !PT ;  /* 0x0000000c05057217 */ /* 0x000fe40007800200 */
[----:B------:R-:W-:Y:S02]  /*c8b0*/  IMNMX R2, R2, R9, PT ;  /* 0x0000000902027217 */ /* 0x000fe40003800200 */
.L_x_4072:
        /* <DEDUP_REMOVED lines=8> */
[----:B------:R-:W-:Y:S02]  /*c940*/  ISETP.LT.OR P6, PT, R2, 0x1, P6 ;  /* 0x000000010200780c */ /* 0x000fe400037c1670 */
[----:B------:R-:W-:Y:S01]  /*c950*/  FMNMX.FTZ R13, R0, R13, !PT ;  /* 0x0000000d000d7209 */ /* 0x000fe20007810000 */
[----:B------:R-:W-:Y:S01]  /*c960*/  USEL UR5, UR9, URZ, !UP0 ;  /* 0x0000003f09057287 */ /* 0x000fe2000c000000 */
[C---:B------:R-:W-:Y:S02]  /*c970*/  ISETP.GT.AND P5, PT, R5.reuse, 0x1, P0 ;  /* 0x000000010500780c */ /* 0x040fe400007a4270 */
[----:B------:R-:W-:Y:S02]  /*c980*/  FMNMX.FTZ R13, R164, R13, !PT ;  /* 0x0000000da40d7209 */ /* 0x000fe40007810000 */
[----:B------:R-:W-:Y:S02]  /*c990*/  ISETP.GT.AND P4, PT, R5, 0x8, P0 ;  /* 0x000000080500780c */ /* 0x000fe40000784270 */
[----:B------:R-:W-:Y:S02]  /*c9a0*/  FMNMX.FTZ R13, R162, R13, !PT ;  /* 0x0000000da20d7209 */ /* 0x000fe40007810000 */
[----:B------:R-:W-:Y:S02]  /*c9b0*/  FSEL R6, R6, -INF , !P6 ;  /* 0xff80000006067808 */ /* 0x000fe40007000000 */
        /* <DEDUP_REMOVED lines=9> */
[----:B------:R-:W-:Y:S02]  /*ca50*/  ISETP.GT.AND P6, PT, R5, 0x9, P0 ;  /* 0x000000090500780c */ /* 0x000fe400007c4270 */
[----:B------:R-:W-:Y:S02]  /*ca60*/  FMNMX.FTZ R13, R142, R13, !PT ;  /* 0x0000000d8e0d7209 */ /* 0x000fe40007810000 */
[----:B------:R-:W-:Y:S02]  /*ca70*/  FMNMX.FTZ R10, R9, R10, !PT ;  /* 0x0000000a090a7209 */ /* 0x000fe40007810000 */
[----:B------:R-:W-:Y:S02]  /*ca80*/  ISETP.LT.OR P6, PT, R2, 0xa, P6 ;  /* 0x0000000a0200780c */ /* 0x000fe400037c1670 */
[C---:B------:R-:W-:Y:S02]  /*ca90*/  ISETP.GT.AND P4, PT, R5.reuse, 0x11, P0 ;  /* 0x000000110500780c */ /* 0x040fe40000784270 */
[----:B------:R-:W-:Y:S02]  /*caa0*/  ISETP.GT.AND P5, PT, R5, 0x10, P0 ;  /* 0x000000100500780c */ /* 0x000fe400007a4270 */
[----:B------:R-:W-:Y:S02]  /*cab0*/  FMNMX.FTZ R13, R140, R13, !PT ;  /* 0x0000000d8c0d7209 */ /* 0x000fe40007810000 */
[----:B------:R-:W-:Y:S02]  /*cac0*/  FSEL R11, R11, -INF , !P6 ;  /* 0xff8000000b0b7808 */ /* 0x000fe40007000000 */
[C---:B------:R-:W-:Y:S02]  /*cad0*/  ISETP.LT.OR P4, PT, R2.reuse, 0x12, P4 ;  /* 0x000000120200780c */ /* 0x040fe40002781670 */
[----:B------:R-:W-:Y:S02]  /*cae0*/  FMNMX.FTZ R10, R7, R10, !PT ;  /* 0x0000000a070a7209 */ /* 0x000fe40007810000 */
[----:B------:R-:W-:Y:S02]  /*caf0*/  ISETP.LT.OR P5, PT, R2, 0x11, P5 ;  /* 0x000000110200780c */ /* 0x000fe40002fa1670 */
        /* <DEDUP_REMOVED lines=13> */
[----:B------:R-:W-:Y:S02]  /*cbd0*/  FMNMX.FTZ R12, R139, R10, !PT ;  /* 0x0000000a8b0c7209 */ /* 0x000fe40007810000 */
[----:B------:R-:W-:Y:S02]  /*cbe0*/  ISETP.GT.AND P4, PT, R5, 0x20, P0 ;  /* 0x000000200500780c */ /* 0x000fe40000784270 */
[----:B------:R-:W-:Y:S02]  /*cbf0*/  FMNMX.FTZ R13, R154, R15, !PT ;  /* 0x0000000f9a0d7209 */ /* 0x000fe40007810000 */
        /* <DEDUP_REMOVED lines=9> */
[----:B------:R-:W-:Y:S01]  /*cc90*/  ISETP.LT.OR P5, PT, R2, 0x29, P5 ;  /* 0x000000290200780c */ /* 0x000fe20002fa1670 */
[----:B------:R-:W-:Y:S01]  /*cca0*/  LDSM.16.MT88.4 R20, [R135+UR4+0x100] ;  /* 0x000100048714783b */ /* 0x000fe20008004200 */
[----:B------:R-:W-:Y:S02]  /*ccb0*/  ISETP.GT.AND P4, PT, R5, 0x29, P0 ;  /* 0x000000290500780c */ /* 0x000fe40000784270 */
[----:B------:R-:W-:Y:S02]  /*ccc0*/  FMNMX.FTZ R12, R171, R12, !PT ;  /* 0x0000000cab0c7209 */ /* 0x000fe40007810000 */
[----:B------:R-:W-:Y:S02]  /*ccd0*/  FSEL R143, R26, -INF , !P5 ;  /* 0xff8000001a8f7808 */ /* 0x000fe40006800000 */
[C---:B------:R-:W-:Y:S02]  /*cce0*/  ISETP.LT.OR P4, PT, R2.reuse, 0x2a, P4 ;  /* 0x0000002a0200780c */ /* 0x040fe40002781670 */
[----:B------:R-:W-:Y:S02]  /*ccf0*/  FMNMX.FTZ R12, R169, R12, !PT ;  /* 0x0000000ca90c7209 */ /* 0x000fe40007810000 */
        /* <DEDUP_REMOVED lines=15> */
[----:B------:R-:W-:Y:S04]  /*cdf0*/  ISETP.LT.OR P0, PT, R2, 0x3a, P0 ;  /* 0x0000003a0200780c */ /* 0x000fe80000701670 */
        /* <DEDUP_REMOVED lines=9> */
[C---:B------:R-:W-:Y:S03]  /*ce90*/  FMUL.FTZ R159, R2.reuse, c[0x0][0x2d0] ;  /* 0x0000b400029f7a20 */ /* 0x040fe60000410000 */
[----:B------:R-:W-:Y:S02]  /*cea0*/  FSEL R5, R2, RZ, P0 ;  /* 0x000000ff02057208 */ /* 0x000fe40000000000 */
[----:B--2---:R-:W-:Y:S02]  /*ceb0*/  FMNMX.FTZ R13, R15, R10, !PT ;  /* 0x0000000a0f0d7209 */ /* 0x004fe40007810000 */
[----:B------:R-:W-:Y:S03]  /*cec0*/  FSEL R159, R159, RZ, P0 ;  /* 0x000000ff9f9f7208 */ /* 0x000fe60000000000 */
[----:B------:R-:W1:Y:S02]  /*ced0*/  SHFL.BFLY PT, R10, R13, 0x1, 0x1f ;  /* 0x0c201f000d0a7f89 */ /* 0x000e6400000e0000 */
[--C-:B------:R-:W-:Y:S02]  /*cee0*/  FFMA.FTZ R15, R0, c[0x0][0x2d0], -R159.reuse ;  /* 0x0000b400000f7a23 */ /* 0x100fe4000001089f */
[--C-:B------:R-:W-:Y:S02]  /*cef0*/  FFMA.FTZ R149, R4, c[0x0][0x2d0], -R159.reuse ;  /* 0x0000b40004957a23 */ /* 0x100fe4000001089f */
[----:B------:R-:W-:Y:S01]  /*cf00*/  FADD.FTZ R4, -R5, R132 ;  /* 0x0000008405047221 */ /* 0x000fe20000010100 */
[----:B------:R-:W-:Y:S01]  /*cf10*/  MOV R132, R2 ;  /* 0x0000000200847202 */ /* 0x000fe20000000f00 */
[--C-:B------:R-:W-:Y:S01]  /*cf20*/  FFMA.FTZ R146, R8, c[0x0][0x2d0], -R159.reuse ;  /* 0x0000b40008927a23 */ /* 0x100fe2000001089f */
[----:B------:R-:W-:Y:S01]  /*cf30*/  MUFU.EX2 R15, R15 ;  /* 0x0000000f000f7308 */ /* 0x000fe20000000800 */
[----:B------:R-:W-:Y:S02]  /*cf40*/  FMUL.FTZ R12, R4, c[0x0][0x2d0] ;  /* 0x0000b400040c7a20 */ /* 0x000fe40000410000 */
[--C-:B------:R-:W-:Y:S02]  /*cf50*/  FFMA.FTZ R150, R144, c[0x0][0x2d0], -R159.reuse ;  /* 0x0000b40090967a23 */ /* 0x100fe4000001089f */
        /* <DEDUP_REMOVED lines=8> */
[--C-:B------:R-:W-:Y:S01]  /*cfe0*/  FFMA.FTZ R162, R162, c[0x0][0x2d0], -R159.reuse ;  /* 0x0000b400a2a27a23 */ /* 0x100fe2000001089f */
[C---:B------:R-:W-:Y:S01]  /*cff0*/  FSETP.NEU.FTZ.AND P0, PT, R0.reuse, -INF , PT ;  /* 0xff8000000000780b */ /* 0x040fe20003f1d000 */
[----:B------:R-:W-:Y:S01]  /*d000*/  FMUL.FTZ R152, R0, c[0x0][0x2d0] ;  /* 0x0000b40000987a20 */ /* 0x000fe20000410000 */
[----:B------:R-:W-:Y:S01]  /*d010*/  MUFU.EX2 R149, R149 ;  /* 0x0000009500957308 */ /* 0x000fe20000000800 */
[----:B------:R-:W-:Y:S01]  /*d020*/  FFMA.FTZ R172, R172, c[0x0][0x2d0], -R159 ;  /* 0x0000b400acac7a23 */ /* 0x000fe2000001089f */
[----:B------:R-:W-:Y:S02]  /*d030*/  FSEL R4, R0, RZ, P0 ;  /* 0x000000ff00047208 */ /* 0x000fe40000000000 */
[----:B------:R-:W-:Y:S03]  /*d040*/  FSEL R152, R152, RZ, P0 ;  /* 0x000000ff98987208 */ /* 0x000fe60000000000 */
[----:B------:R-:W-:Y:S02]  /*d050*/  FADD.FTZ R4, -R4, R3 ;  /* 0x0000000304047221 */ /* 0x000fe40000010100 */
[--C-:B------:R-:W-:Y:S01]  /*d060*/  FFMA.FTZ R148, R6, c[0x0][0x2d0], -R152.reuse ;  /* 0x0000b40006947a23 */ /* 0x100fe20000010898 */
[----:B------:R-:W1:Y:S01]  /*d070*/  MUFU.EX2 R150, R150 ;  /* 0x0000009600967308 */ /* 0x000e620000000800 */
[--C-:B------:R-:W-:Y:S02]  /*d080*/  FFMA.FTZ R147, R9, c[0x0][0x2d0], -R152.reuse ;  /* 0x0000b40009937a23 */ /* 0x100fe40000010898 */
[--C-:B------:R-:W-:Y:S02]  /*d090*/  FFMA.FTZ R144, R7, c[0x0][0x2d0], -R152.reuse ;  /* 0x0000b40007907a23 */ /* 0x100fe40000010898 */
[--C-:B------:R-:W-:Y:S02]  /*d0a0*/  FFMA.FTZ R145, R11, c[0x0][0x2d0], -R152.reuse ;  /* 0x0000b4000b917a23 */ /* 0x100fe40000010898 */
[----:B------:R-:W-:Y:S01]  /*d0b0*/  FMUL.FTZ R3, R4, c[0x0][0x2d0] ;  /* 0x0000b40004037a20 */ /* 0x000fe20000410000 */
[----:B------:R-:W-:Y:S01]  /*d0c0*/  IADD3 R4, R135, UR4, RZ ;  /* 0x0000000487047c10 */ /* 0x000fe2000fffe0ff */
[C---:B--2---:R-:W-:Y:S01]  /*d0d0*/  FMUL.FTZ R5, R12.reuse, R129 ;  /* 0x000000810c057220 */ /* 0x044fe20000410000 */
[----:B------:R-:W2:Y:S01]  /*d0e0*/  MUFU.EX2 R146, R146 ;  /* 0x0000009200927308 */ /* 0x000ea20000000800 */
[C---:B------:R-:W-:Y:S01]  /*d0f0*/  FMUL.FTZ R8, R12.reuse, R124 ;  /* 0x0000007c0c087220 */ /* 0x040fe20000410000 */
[----:B------:R-:W-:Y:S01]  /*d100*/  IADD3 R13, R183, R4, RZ ;  /* 0x00000004b70d7210 */ /* 0x000fe20007ffe0ff */
[C---:B------:R-:W-:Y:S02]  /*d110*/  FMUL.FTZ R4, R12.reuse, R128 ;  /* 0x000000800c047220 */ /* 0x040fe40000410000 */
[C---:B------:R-:W-:Y:S02]  /*d120*/  FMUL.FTZ R9, R12.reuse, R125 ;  /* 0x0000007d0c097220 */ /* 0x040fe40000410000 */
[----:B------:R-:W3:Y:S01]  /*d130*/  LDSM.16.MT88.4 R24, [R13+0x100] ;  /* 0x000100000d18783b */ /* 0x000ee20000004200 */
[C---:B------:R-:W-:Y:S02]  /*d140*/  FMUL.FTZ R100, R12.reuse, R100 ;  /* 0x000000640c647220 */ /* 0x040fe40000410000 */
[----:B------:R-:W4:Y:S01]  /*d150*/  MUFU.EX2 R3, R3 ;  /* 0x0000000300037308 */ /* 0x000f220000000800 */
[C---:B------:R-:W-:Y:S02]  /*d160*/  FMUL.FTZ R101, R12.reuse, R101 ;  /* 0x000000650c657220 */ /* 0x040fe40000410000 */
[C---:B------:R-:W-:Y:S01]  /*d170*/  FMUL.FTZ R104, R12.reuse, R104 ;  /* 0x000000680c687220 */ /* 0x040fe20000410000 */
[----:B-1----:R-:W-:Y:S01]  /*d180*/  F2FP.BF16.PACK_AB R16, R149, R150 ;  /* 0x000000969510723e */ /* 0x002fe200000010ff */
[C---:B------:R-:W-:Y:S02]  /*d190*/  FMUL.FTZ R105, R12.reuse, R105 ;  /* 0x000000690c697220 */ /* 0x040fe40000410000 */
[C---:B------:R-:W-:Y:S02]  /*d1a0*/  FMUL.FTZ R108, R12.reuse, R108 ;  /* 0x0000006c0c6c7220 */ /* 0x040fe40000410000 */
[C---:B------:R-:W-:Y:S01]  /*d1b0*/  FMUL.FTZ R109, R12.reuse, R109 ;  /* 0x0000006d0c6d7220 */ /* 0x040fe20000410000 */
[----:B------:R-:W-:Y:S01]  /*d1c0*/  MUFU.EX2 R148, R148 ;  /* 0x0000009400947308 */ /* 0x000fe20000000800 */
[C---:B------:R-:W-:Y:S02]  /*d1d0*/  FMUL.FTZ R112, R12.reuse, R112 ;  /* 0x000000700c707220 */ /* 0x040fe40000410000 */
[C---:B------:R-:W-:Y:S01]  /*d1e0*/  FMUL.FTZ R113, R12.reuse, R113 ;  /* 0x000000710c717220 */ /* 0x040fe20000410000 */
[----:B--2---:R-:W-:Y:S01]  /*d1f0*/  F2FP.BF16.PACK_AB R18, R15, R146 ;  /* 0x000000920f12723e */ /* 0x004fe200000010ff */
[C---:B------:R-:W-:Y:S02]  /*d200*/  FMUL.FTZ R116, R12.reuse, R116 ;  /* 0x000000740c747220 */ /* 0x040fe40000410000 */
[C---:B------:R-:W-:Y:S02]  /*d210*/  FMUL.FTZ R117, R12.reuse, R117 ;  /* 0x000000750c757220 */ /* 0x040fe40000410000 */
[C---:B------:R-:W-:Y:S01]  /*d220*/  FMUL.FTZ R120, R12.reuse, R120 ;  /* 0x000000780c787220 */ /* 0x040fe20000410000 */
[----:B------:R-:W1:Y:S01]  /*d230*/  MUFU.EX2 R147, R147 ;  /* 0x0000009300937308 */ /* 0x000e620000000800 */
[C---:B------:R-:W-:Y:S02]  /*d240*/  FMUL.FTZ R121, R12.reuse, R121 ;  /* 0x000000790c797220 */ /* 0x040fe40000410000 */
[C---:B------:R-:W-:Y:S02]  /*d250*/  FMUL.FTZ R36, R12.reuse, R36 ;  /* 0x000000240c247220 */ /* 0x040fe40000410000 */
[C---:B----4-:R-:W-:Y:S02]  /*d260*/  FMUL.FTZ R6, R3.reuse, R130 ;  /* 0x0000008203067220 */ /* 0x050fe40000410000 */
[C---:B------:R-:W-:Y:S02]  /*d270*/  FMUL.FTZ R7, R3.reuse, R131 ;  /* 0x0000008303077220 */ /* 0x040fe40000410000 */
[C---:B------:R-:W-:Y:S01]  /*d280*/  FMUL.FTZ R10, R3.reuse, R126 ;  /* 0x0000007e030a7220 */ /* 0x040fe20000410000 */
[----:B------:R-:W-:Y:S01]  /*d290*/  MUFU.EX2 R144, R144 ;  /* 0x0000009000907308 */ /* 0x000fe20000000800 */
[C---:B------:R-:W-:Y:S01]  /*d2a0*/  FMUL.FTZ R11, R3.reuse, R127 ;  /* 0x0000007f030b7220 */ /* 0x040fe20000410000 */
[----:B------:R-:W-:Y:S01]  /*d2b0*/  LDSM.16.MT88.4 R128, [R135+UR4+0x2900] ;  /* 0x002900048780783b */ /* 0x000fe20008004200 */
        /* <DEDUP_REMOVED lines=17> */
[----:B------:R-:W1:Y:S01]  /*d3d0*/  MUFU.EX2 R162, R162 ;  /* 0x000000a200a27308 */ /* 0x000e620000000800 */
[----:B------:R-:W-:Y:S02]  /*d3e0*/  FMUL.FTZ R39, R3, R39 ;  /* 0x0000002703277220 */ /* 0x000fe40000410000 */
[----:B------:R-:W-:Y:S01]  /*d3f0*/  FMUL.FTZ R40, R12, R40 ;  /* 0x000000280c287220 */ /* 0x000fe20000410000 */
[----:B--2---:R-:W-:Y:S01]  /*d400*/  F2FP.BF16.PACK_AB R19, R145, R144 ;  /* 0x000000909113723e */ /* 0x004fe200000010ff */
[--C-:B------:R-:W-:Y:S02]  /*d410*/  FFMA.FTZ R166, R139, c[0x0][0x2d0], -R152.reuse ;  /* 0x0000b4008ba67a23 */ /* 0x100fe40000010898 */
[--C-:B------:R-:W-:Y:S02]  /*d420*/  FFMA.FTZ R167, R33, c[0x0][0x2d0], -R152.reuse ;  /* 0x0000b40021a77a23 */ /* 0x100fe40000010898 */
[----:B------:R-:W-:Y:S01]  /*d430*/  LDSM.16.MT88.4 R32, [R13+0x900] ;  /* 0x000900000d20783b */ /* 0x000fe20000004200 */
[--C-:B------:R-:W-:Y:S01]  /*d440*/  FFMA.FTZ R168, R137, c[0x0][0x2d0], -R152.reuse ;  /* 0x0000b40089a87a23 */ /* 0x100fe20000010898 */
[C---:B------:R-:W-:Y:S01]  /*d450*/  HMMA.16816.F32.BF16 R4, R16.reuse, R20, R4 ;  /* 0x000000141004723c */ /* 0x040fe20000041804 */
[----:B------:R-:W-:Y:S04]  /*d460*/  MUFU.EX2 R163, R163 ;  /* 0x000000a300a37308 */ /* 0x000fe80000000800 */
[--C-:B------:R-:W-:Y:S01]  /*d470*/  FFMA.FTZ R176, R141, c[0x0][0x2d0], -R152.reuse ;  /* 0x0000b4008db07a23 */ /* 0x100fe20000010898 */
[----:B------:R-:W-:Y:S01]  /*d480*/  LDSM.16.MT88.4 R136, [R13+0x2900] ;  /* 0x002900000d88783b */ /* 0x000fe20000004200 */
[----:B------:R-:W-:Y:S01]  /*d490*/  IADD3 R20, R134, UR4, RZ ;  /* 0x0000000486147c10 */ /* 0x000fe2000fffe0ff */
[C---:B------:R-:W-:Y:S03]  /*d4a0*/  HMMA.16816.F32.BF16 R8, R16.reuse, R22, R8 ;  /* 0x000000161008723c */ /* 0x040fe60000041808 */
[----:B------:R-:W2:Y:S01]  /*d4b0*/  MUFU.EX2 R164, R164 ;  /* 0x000000a400a47308 */ /* 0x000ea20000000800 */
[----:B------:R-:W-:Y:S01]  /*d4c0*/  IADD3 R14, R183, R20, RZ ;  /* 0x00000014b70e7210 */ /* 0x000fe20007ffe0ff */
[C---:B------:R-:W-:Y:S02]  /*d4d0*/  FMUL.FTZ R41, R12.reuse, R41 ;  /* 0x000000290c297220 */ /* 0x040fe40000410000 */
[C---:B------:R-:W-:Y:S01]  /*d4e0*/  FMUL.FTZ R42, R3.reuse, R42 ;  /* 0x0000002a032a7220 */ /* 0x040fe20000410000 */
[C---:B---3--:R-:W-:Y:S01]  /*d4f0*/  HMMA.16816.F32.BF16 R100, R16.reuse, R24, R100 ;  /* 0x000000181064723c */ /* 0x048fe20000041864 */
[----:B------:R-:W3:Y:S03]  /*d500*/  LDSM.16.MT88.4 R20, [R14+0x100] ;  /* 0x000100000e14783b */ /* 0x000ee60000004200 */
[C---:B------:R-:W-:Y:S01]  /*d510*/  FMUL.FTZ R44, R12.reuse, R44 ;  /* 0x0000002c0c2c7220 */ /* 0x040fe20000410000 */
[----:B------:R-:W-:Y:S01]  /*d520*/  MUFU.EX2 R166, R166 ;  /* 0x000000a600a67308 */ /* 0x000fe20000000800 */
[C---:B------:R-:W-:Y:S02]  /*d530*/  FMUL.FTZ R43, R3.reuse, R43 ;  /* 0x0000002b032b7220 */ /* 0x040fe40000410000 */
[C---:B------:R-:W-:Y:S01]  /*d540*/  HMMA.16816.F32.BF16 R104, R16.reuse, R26, R104 ;  /* 0x0000001a1068723c */ /* 0x040fe20000041868 */
[----:B------:R-:W4:Y:S03]  /*d550*/  LDSM.16.MT88.4 R24, [R135+UR4+0x2100] ;  /* 0x002100048718783b */ /* 0x000f260008004200 */
[C---:B------:R-:W-:Y:S02]  /*d560*/  FMUL.FTZ R45, R12.reuse, R45 ;  /* 0x0000002d0c2d7220 */ /* 0x040fe40000410000 */
[C---:B------:R-:W-:Y:S01]  /*d570*/  FMUL.FTZ R46, R3.reuse, R46 ;  /* 0x0000002e032e7220 */ /* 0x040fe20000410000 */
[----:B------:R-:W-:Y:S01]  /*d580*/  MUFU.EX2 R167, R167 ;  /* 0x000000a700a77308 */ /* 0x000fe20000000800 */
[C---:B------:R-:W-:Y:S01]  /*d590*/  HMMA.16816.F32.BF16 R108, R16.reuse, R28, R108 ;  /* 0x0000001c106c723c */ /* 0x040fe2000004186c */
[----:B------:R-:W-:Y:S03]  /*d5a0*/  LDSM.16.MT88.4 R124, [R14+0x900] ;  /* 0x000900000e7c783b */ /* 0x000fe60000004200 */
[C---:B------:R-:W-:Y:S02]  /*d5b0*/  FMUL.FTZ R48, R12.reuse, R48 ;  /* 0x000000300c307220 */ /* 0x040fe40000410000 */
[C---:B------:R-:W-:Y:S02]  /*d5c0*/  FMUL.FTZ R47, R3.reuse, R47 ;  /* 0x0000002f032f7220 */ /* 0x040fe40000410000 */
[C---:B------:R-:W-:Y:S01]  /*d5d0*/  HMMA.16816.F32.BF16 R112, R16.reuse, R30, R112 ;  /* 0x0000001e1070723c */ /* 0x040fe20000041870 */
[----:B------:R-:W5:Y:S01]  /*d5e0*/  LDSM.16.MT88.4 R28, [R13+0x2100] ;  /* 0x002100000d1c783b */ /* 0x000f620000004200 */
[----:B------:R-:W-:Y:S02]  /*d5f0*/  MUFU.EX2 R168, R168 ;  /* 0x000000a800a87308 */ /* 0x000fe40000000800 */
[C---:B------:R-:W-:Y:S02]  /*d600*/  FMUL.FTZ R49, R12.reuse, R49 ;  /* 0x000000310c317220 */ /* 0x040fe40000410000 */
[C---:B------:R-:W-:Y:S02]  /*d610*/  FMUL.FTZ R50, R3.reuse, R50 ;  /* 0x0000003203327220 */ /* 0x040fe40000410000 */
[C---:B------:R-:W-:Y:S04]  /*d620*/  FMUL.FTZ R52, R12.reuse, R52 ;  /* 0x000000340c347220 */ /* 0x040fe80000410000 */
[C---:B------:R-:W-:Y:S01]  /*d630*/  FMUL.FTZ R51, R3.reuse, R51 ;  /* 0x0000003303337220 */ /* 0x040fe20000410000 */
[----:B------:R-:W-:Y:S01]  /*d640*/  MUFU.EX2 R172, R172 ;  /* 0x000000ac00ac7308 */ /* 0x000fe20000000800 */
[C---:B------:R-:W-:Y:S02]  /*d650*/  FMUL.FTZ R53, R12.reuse, R53 ;  /* 0x000000350c357220 */ /* 0x040fe40000410000 */
[C---:B------:R-:W-:Y:S01]  /*d660*/  FMUL.FTZ R54, R3.reuse, R54 ;  /* 0x0000003603367220 */ /* 0x040fe20000410000 */
[C---:B---3--:R-:W-:Y:S03]  /*d670*/  HMMA.16816.F32.BF16 R116, R16.reuse, R20, R116 ;  /* 0x000000141074723c */ /* 0x048fe60000041874 */
[C---:B------:R-:W-:Y:S02]  /*d680*/  FMUL.FTZ R56, R12.reuse, R56 ;  /* 0x000000380c387220 */ /* 0x040fe40000410000 */
[C---:B------:R-:W-:Y:S01]  /*d690*/  FMUL.FTZ R55, R3.reuse, R55 ;  /* 0x0000003703377220 */ /* 0x040fe20000410000 */
[----:B------:R-:W-:Y:S01]  /*d6a0*/  MUFU.EX2 R173, R173 ;  /* 0x000000ad00ad7308 */ /* 0x000fe20000000800 */
[C---:B------:R-:W-:Y:S01]  /*d6b0*/  FMUL.FTZ R57, R12.reuse, R57 ;  /* 0x000000390c397220 */ /* 0x040fe20000410000 */
[C---:B------:R-:W-:Y:S01]  /*d6c0*/  HMMA.16816.F32.BF16 R120, R16.reuse, R22, R120 ;  /* 0x000000161078723c */ /* 0x040fe20000041878 */
[----:B------:R-:W3:Y:S03]  /*d6d0*/  LDSM.16.MT88.4 R20, [R134+UR4+0x2100] ;  /* 0x002100048614783b */ /* 0x000ee60008004200 */
[C---:B------:R-:W-:Y:S02]  /*d6e0*/  FMUL.FTZ R58, R3.reuse, R58 ;  /* 0x0000003a033a7220 */ /* 0x040fe40000410000 */
[C---:B------:R-:W-:Y:S02]  /*d6f0*/  FMUL.FTZ R60, R12.reuse, R60 ;  /* 0x0000003c0c3c7220 */ /* 0x040fe40000410000 */
[C---:B----4-:R-:W-:Y:S01]  /*d700*/  HMMA.16816.F32.BF16 R36, R16.reuse, R24, R36 ;  /* 0x000000181024723c */ /* 0x050fe20000041824 */
[----:B------:R-:W-:Y:S03]  /*d710*/  MUFU.EX2 R170, R170 ;  /* 0x000000aa00aa7308 */ /* 0x000fe60000000800 */
[C---:B------:R-:W-:Y:S02]  /*d720*/  FMUL.FTZ R59, R3.reuse, R59 ;  /* 0x0000003b033b7220 */ /* 0x040fe40000410000 */
[C---:B------:R-:W-:Y:S02]  /*d730*/  FMUL.FTZ R61, R12.reuse, R61 ;  /* 0x0000003d0c3d7220 */ /* 0x040fe40000410000 */
[C---:B------:R-:W-:Y:S01]  /*d740*/  HMMA.16816.F32.BF16 R40, R16.reuse, R26, R40 ;  /* 0x0000001a1028723c */ /* 0x040fe20000041828 */
[----:B------:R-:W4:Y:S02]  /*d750*/  LDSM.16.MT88.4 R24, [R14+0x2100] ;  /* 0x002100000e18783b */ /* 0x000f240000004200 */
[----:B------:R-:W-:Y:S01]  /*d760*/  MUFU.EX2 R175, R175 ;  /* 0x000000af00af7308 */ /* 0x000fe20000000800 */
[C---:B------:R-:W-:Y:S02]  /*d770*/  FMUL.FTZ R62, R3.reuse, R62 ;  /* 0x0000003e033e7220 */ /* 0x040fe40000410000 */
[C---:B------:R-:W-:Y:S02]  /*d780*/  FMUL.FTZ R64, R12.reuse, R64 ;  /* 0x000000400c407220 */ /* 0x040fe40000410000 */
[C---:B-----5:R-:W-:Y:S04]  /*d790*/  HMMA.16816.F32.BF16 R44, R16.reuse, R28, R44 ;  /* 0x0000001c102c723c */ /* 0x060fe8000004182c */
[C---:B------:R-:W-:Y:S01]  /*d7a0*/  FMUL.FTZ R63, R3.reuse, R63 ;  /* 0x0000003f033f7220 */ /* 0x040fe20000410000 */
[----:B------:R-:W-:Y:S01]  /*d7b0*/  MUFU.EX2 R176, R176 ;  /* 0x000000b000b07308 */ /* 0x000fe20000000800 */
[C---:B------:R-:W-:Y:S02]  /*d7c0*/  FMUL.FTZ R65, R12.reuse, R65 ;  /* 0x000000410c417220 */ /* 0x040fe40000410000 */
[C---:B------:R-:W-:Y:S01]  /*d7d0*/  HMMA.16816.F32.BF16 R48, R16.reuse, R30, R48 ;  /* 0x0000001e1030723c */ /* 0x040fe20000041830 */
[----:B------:R-:W5:Y:S03]  /*d7e0*/  LDSM.16.MT88.4 R28, [R135+UR4+0x4100] ;  /* 0x00410004871c783b */ /* 0x000f660008004200 */
        /* <DEDUP_REMOVED lines=25> */
[C---:B------:R-:W-:Y:S03]  /*d980*/  FMUL.FTZ R82, R3.reuse, R82 ;  /* 0x0000005203527220 */ /* 0x040fe60000410000 */
[C---:B---3--:R-:W-:Y:S03]  /*d990*/  HMMA.16816.F32.BF16 R76, R16.reuse, R20, R76 ;  /* 0x00000014104c723c */ /* 0x048fe6000004184c */
[C---:B------:R-:W-:Y:S02]  /*d9a0*/  FMUL.FTZ R83, R3.reuse, R83 ;  /* 0x0000005303537220 */ /* 0x040fe40000410000 */
[C---:B------:R-:W-:Y:S02]  /*d9b0*/  FMUL.FTZ R84, R12.reuse, R84 ;  /* 0x000000540c547220 */ /* 0x040fe40000410000 */
[C---:B------:R-:W-:Y:S02]  /*d9c0*/  FMUL.FTZ R86, R3.reuse, R86 ;  /* 0x0000005603567220 */ /* 0x040fe40000410000 */
[C---:B------:R-:W-:Y:S01]  /*d9d0*/  FMUL.FTZ R85, R12.reuse, R85 ;  /* 0x000000550c557220 */ /* 0x040fe20000410000 */
[C---:B------:R-:W-:Y:S01]  /*d9e0*/  HMMA.16816.F32.BF16 R80, R16.reuse, R22, R80 ;  /* 0x000000161050723c */ /* 0x040fe20000041850 */
[----:B------:R-:W3:Y:S02]  /*d9f0*/  LDSM.16.MT88.4 R20, [R135+UR4+0x900] ;  /* 0x000900048714783b */ /* 0x000ee40008004200 */
[C---:B------:R-:W-:Y:S02]  /*da00*/  FMUL.FTZ R87, R3.reuse, R87 ;  /* 0x0000005703577220 */ /* 0x040fe40000410000 */
[C---:B------:R-:W-:Y:S02]  /*da10*/  FMUL.FTZ R88, R12.reuse, R88 ;  /* 0x000000580c587220 */ /* 0x040fe40000410000 */
[C---:B------:R-:W-:Y:S02]  /*da20*/  FMUL.FTZ R90, R3.reuse, R90 ;  /* 0x0000005a035a7220 */ /* 0x040fe40000410000 */
[C---:B------:R-:W-:Y:S01]  /*da30*/  FMUL.FTZ R89, R12.reuse, R89 ;  /* 0x000000590c597220 */ /* 0x040fe20000410000 */
[C---:B----4-:R-:W-:Y:S03]  /*da40*/  HMMA.16816.F32.BF16 R84, R16.reuse, R24, R84 ;  /* 0x000000181054723c */ /* 0x050fe60000041854 */
[----:B------:R-:W-:Y:S02]  /*da50*/  FMUL.FTZ R91, R3, R91 ;  /* 0x0000005b035b7220 */ /* 0x000fe40000410000 */
[----:B------:R-:W-:Y:S02]  /*da60*/  FFMA.FTZ R165, R165, c[0x0][0x2d0], -R152 ;  /* 0x0000b400a5a57a23 */ /* 0x000fe40000010898 */
[C---:B------:R-:W-:Y:S02]  /*da70*/  FMUL.FTZ R92, R12.reuse, R92 ;  /* 0x0000005c0c5c7220 */ /* 0x040fe40000410000 */
[C---:B------:R-:W-:Y:S01]  /*da80*/  FMUL.FTZ R94, R3.reuse, R94 ;  /* 0x0000005e035e7220 */ /* 0x040fe20000410000 */
[C---:B------:R-:W-:Y:S01]  /*da90*/  HMMA.16816.F32.BF16 R88, R16.reuse, R26, R88 ;  /* 0x0000001a1058723c */ /* 0x040fe20000041858 */
[----:B------:R-:W4:Y:S01]  /*daa0*/  MUFU.EX2 R165, R165 ;  /* 0x000000a500a57308 */ /* 0x000f220000000800 */
[----:B------:R-:W3:Y:S01]  /*dab0*/  LDSM.16.MT88.4 R24, [R134+UR4+0x900] ;  /* 0x000900048618783b */ /* 0x000ee20008004200 */
[C---:B------:R-:W-:Y:S02]  /*dac0*/  FMUL.FTZ R93, R12.reuse, R93 ;  /* 0x0000005d0c5d7220 */ /* 0x040fe40000410000 */
[C---:B------:R-:W-:Y:S02]  /*dad0*/  FMUL.FTZ R95, R3.reuse, R95 ;  /* 0x0000005f035f7220 */ /* 0x040fe40000410000 */
[C---:B------:R-:W-:Y:S02]  /*dae0*/  FMUL.FTZ R96, R12.reuse, R96 ;  /* 0x000000600c607220 */ /* 0x040fe40000410000 */
[C---:B------:R-:W-:Y:S03]  /*daf0*/  FMUL.FTZ R98, R3.reuse, R98 ;  /* 0x0000006203627220 */ /* 0x040fe60000410000 */
[C---:B-----5:R-:W-:Y:S03]  /*db00*/  HMMA.16816.F32.BF16 R92, R16.reuse, R28, R92 ;  /* 0x0000001c105c723c */ /* 0x060fe6000004185c */
[C---:B------:R-:W-:Y:S02]  /*db10*/  FMUL.FTZ R97, R12.reuse, R97 ;  /* 0x000000610c617220 */ /* 0x040fe40000410000 */
[----:B------:R-:W-:Y:S02]  /*db20*/  FMUL.FTZ R99, R3, R99 ;  /* 0x0000006303637220 */ /* 0x000fe40000410000 */
[----:B------:R-:W-:Y:S02]  /*db30*/  FFMA.FTZ R150, R12, R207, R150 ;  /* 0x000000cf0c967223 */ /* 0x000fe40000010096 */
[--C-:B------:R-:W-:Y:S03]  /*db40*/  FFMA.FTZ R174, R169, c[0x0][0x2d0], -R152.reuse ;  /* 0x0000b400a9ae7a23 */ /* 0x100fe60000010898 */
[----:B------:R-:W-:Y:S01]  /*db50*/  HMMA.16816.F32.BF16 R96, R16, R30, R96 ;  /* 0x0000001e1060723c */ /* 0x000fe20000041860 */
[----:B------:R-:W5:Y:S02]  /*db60*/  LDSM.16.MT88.4 R28, [R134+UR4+0x2900] ;  /* 0x00290004861c783b */ /* 0x000f640008004200 */
[----:B------:R-:W-:Y:S01]  /*db70*/  FFMA.FTZ R169, R143, c[0x0][0x2d0], -R152 ;  /* 0x0000b4008fa97a23 */ /* 0x000fe20000010898 */
[----:B------:R-:W-:Y:S01]  /*db80*/  MUFU.EX2 R174, R174 ;  /* 0x000000ae00ae7308 */ /* 0x000fe20000000800 */
[----:B------:R-:W-:Y:S02]  /*db90*/  FFMA.FTZ R148, R3, R206, R148 ;  /* 0x000000ce03947223 */ /* 0x000fe40000010094 */
[----:B-1----:R-:W-:Y:S01]  /*dba0*/  F2FP.BF16.PACK_AB R16, R162, R161 ;  /* 0x000000a1a210723e */ /* 0x002fe200000010ff */
[--C-:B------:R-:W-:Y:S01]  /*dbb0*/  FFMA.FTZ R171, R171, c[0x0][0x2d0], -R152.reuse ;  /* 0x0000b400abab7a23 */ /* 0x100fe20000010898 */
[----:B--2---:R-:W-:Y:S01]  /*dbc0*/  F2FP.BF16.PACK_AB R18, R164, R163 ;  /* 0x000000a3a412723e */ /* 0x004fe200000010ff */
[----:B------:R-:W-:Y:S02]  /*dbd0*/  LDSM.16.MT88.4 R140, [R13+0x3100] ;  /* 0x003100000d8c783b */ /* 0x000fe40000004200 */
[----:B----4-:R-:W-:Y:S01]  /*dbe0*/  F2FP.BF16.PACK_AB R17, R166, R165 ;  /* 0x000000a5a611723e */ /* 0x010fe200000010ff */
[----:B------:R-:W-:Y:S01]  /*dbf0*/  FFMA.FTZ R153, R153, c[0x0][0x2d0], -R152 ;  /* 0x0000b40099997a23 */ /* 0x000fe20000010898 */
[----:B------:R-:W-:Y:S01]  /*dc00*/  F2FP.BF16.PACK_AB R19, R168, R167 ;  /* 0x000000a7a813723e */ /* 0x000fe200000010ff */
[----:B------:R-:W1:Y:S01]  /*dc10*/  MUFU.EX2 R171, R171 ;  /* 0x000000ab00ab7308 */ /* 0x000e620000000800 */
[----:B------:R-:W-:Y:S02]  /*dc20*/  FADD.FTZ R149, R149, R150 ;  /* 0x0000009695957221 */ /* 0x000fe40000010000 */
[----:B------:R-:W-:Y:S02]  /*dc30*/  FADD.FTZ R147, R147, R148 ;  /* 0x0000009493937221 */ /* 0x000fe40000010000 */
[----:B------:R-:W-:Y:S01]  /*dc40*/  FADD.FTZ R146, R146, R149 ;  /* 0x0000009592927221 */ /* 0x000fe20000010000 */
[C---:B---3--:R-:W-:Y:S03]  /*dc50*/  HMMA.16816.F32.BF16 R4, R16.reuse, R20, R4 ;  /* 0x000000141004723c */ /* 0x048fe60000041804 */
[----:B------:R-:W-:Y:S01]  /*dc60*/  FADD.FTZ R146, R15, R146 ;  /* 0x000000920f927221 */ /* 0x000fe20000010000 */
[----:B------:R-:W-:Y:S01]  /*dc70*/  MOV R15, UR7 ;  /* 0x00000007000f7c02 */ /* 0x000fe20008000f00 */
[----:B------:R-:W2:Y:S01]  /*dc80*/  MUFU.EX2 R169, R169 ;  /* 0x000000a900a97308 */ /* 0x000ea20000000800 */
[----:B------:R-:W-:Y:S02]  /*dc90*/  FADD.FTZ R144, R144, R147 ;  /* 0x0000009390907221 */ /* 0x000fe40000010000 */
[C---:B------:R-:W-:Y:S01]  /*dca0*/  HMMA.16816.F32.BF16 R8, R16.reuse, R22, R8 ;  /* 0x000000161008723c */ /* 0x040fe20000041808 */
[----:B------:R-:W3:Y:S03]  /*dcb0*/  LDSM.16.MT88.4 R20, [R14+0x2900] ;  /* 0x002900000e14783b */ /* 0x000ee60000004200 */
[----:B------:R-:W-:Y:S02]  /*dcc0*/  FADD.FTZ R144, R145, R144 ;  /* 0x0000009091907221 */ /* 0x000fe40000010000 */
[----:B------:R-:W-:Y:S01]  /*dcd0*/  FADD.FTZ R161, R161, R146 ;  /* 0x00000092a1a17221 */ /* 0x000fe20000010000 */
[----:B------:R-:W-:Y:S01]  /*dce0*/  MUFU.EX2 R153, R153 ;  /* 0x0000009900997308 */ /* 0x000fe20000000800 */
[C---:B------:R-:W-:Y:S04]  /*dcf0*/  HMMA.16816.F32.BF16 R100, R16.reuse, R32, R100 ;  /* 0x000000201064723c */ /* 0x040fe80000041864 */
[----:B------:R-:W-:Y:S02]  /*dd00*/  FADD.FTZ R165, R165, R144 ;  /* 0x00000090a5a57221 */ /* 0x000fe40000010000 */
[----:B------:R-:W-:Y:S02]  /*dd10*/  FADD.FTZ R162, R162, R161 ;  /* 0x000000a1a2a27221 */ /* 0x000fe40000010000 */
        /* <DEDUP_REMOVED lines=8> */
[----:B------:R-:W4:Y:S03]  /*dda0*/  LDSM.16.MT88.4 R24, [R135+UR4+0x4900] ;  /* 0x004900048718783b */ /* 0x000f260008004200 */
[----:B------:R-:W-:Y:S04]  /*ddb0*/  FADD.FTZ R168, R168, R167 ;  /* 0x000000a7a8a87221 */ /* 0x000fe80000010000 */
[C---:B------:R-:W-:Y:S08]  /*ddc0*/  HMMA.16816.F32.BF16 R116, R16.reuse, R124, R116 ;  /* 0x0000007c1074723c */ /* 0x040ff00000041874 */
        /* <DEDUP_REMOVED lines=8> */
[C---:B-----5:R-:W-:Y:S08]  /*de50*/  HMMA.16816.F32.BF16 R52, R16.reuse, R28, R52 ;  /* 0x0000001c1034723c */ /* 0x060ff00000041834 */
[C---:B------:R-:W-:Y:S01]  /*de60*/  HMMA.16816.F32.BF16 R56, R16.reuse, R30, R56 ;  /* 0x0000001e1038723c */ /* 0x040fe20000041838 */
[----:B------:R-:W5:Y:S07]  /*de70*/  LDSM.16.MT88.4 R28, [R134+UR4+0x4900] ;  /* 0x00490004861c783b */ /* 0x000f6e0008004200 */
[C---:B---3--:R-:W-:Y:S08]  /*de80*/  HMMA.16816.F32.BF16 R60, R16.reuse, R20, R60 ;  /* 0x00000014103c723c */ /* 0x048ff0000004183c */
[C---:B------:R-:W-:Y:S01]  /*de90*/  HMMA.16816.F32.BF16 R64, R16.reuse, R22, R64 ;  /* 0x000000161040723c */ /* 0x040fe20000041840 */
[----:B------:R-:W3:Y:S07]  /*dea0*/  LDSM.16.MT88.4 R20, [R14+0x4900] ;  /* 0x004900000e14783b */ /* 0x000eee0000004200 */
[C---:B----4-:R-:W-:Y:S08]  /*deb0*/  HMMA.16816.F32.BF16 R68, R16.reuse, R24, R68 ;  /* 0x000000181044723c */ /* 0x050ff00000041844 */
[C---:B------:R-:W-:Y:S01]  /*dec0*/  HMMA.16816.F32.BF16 R72, R16.reuse, R26, R72 ;  /* 0x0000001a1048723c */ /* 0x040fe20000041848 */
[----:B------:R-:W4:Y:S07]  /*ded0*/  LDSM.16.MT88.4 R24, [R135+UR4+0x1100] ;  /* 0x001100048718783b */ /* 0x000f2e0008004200 */
[C---:B------:R-:W-:Y:S08]  /*dee0*/  HMMA.16816.F32.BF16 R76, R16.reuse, R32, R76 ;  /* 0x00000020104c723c */ /* 0x040ff0000004184c */
[C---:B------:R-:W-:Y:S01]  /*def0*/  HMMA.16816.F32.BF16 R80, R16.reuse, R34, R80 ;  /* 0x000000221050723c */ /* 0x040fe20000041850 */
[----:B------:R-:W1:Y:S07]  /*df00*/  LDSM.16.MT88.4 R32, [R14+0x1100] ;  /* 0x001100000e20783b */ /* 0x000e6e0000004200 */
[C---:B-----5:R-:W-:Y:S08]  /*df10*/  HMMA.16816.F32.BF16 R84, R16.reuse, R28, R84 ;  /* 0x0000001c1054723c */ /* 0x060ff00000041854 */
[C---:B------:R-:W-:Y:S01]  /*df20*/  HMMA.16816.F32.BF16 R88, R16.reuse, R30, R88 ;  /* 0x0000001e1058723c */ /* 0x040fe20000041858 */
[----:B------:R-:W5:Y:S07]  /*df30*/  LDSM.16.MT88.4 R28, [R134+UR4+0x3100] ;  /* 0x00310004861c783b */ /* 0x000f6e0008004200 */
[C---:B---3--:R-:W-:Y:S08]  /*df40*/  HMMA.16816.F32.BF16 R92, R16.reuse, R20, R92 ;  /* 0x00000014105c723c */ /* 0x048ff0000004185c */
[----:B------:R-:W-:Y:S01]  /*df50*/  HMMA.16816.F32.BF16 R96, R16, R22, R96 ;  /* 0x000000161060723c */ /* 0x000fe20000041860 */
[----:B------:R-:W3:Y:S06]  /*df60*/  LDSM.16.MT88.4 R20, [R14+0x3100] ;  /* 0x003100000e14783b */ /* 0x000eec0000004200 */
[----:B------:R-:W-:Y:S01]  /*df70*/  F2FP.BF16.PACK_AB R16, R173, R172 ;  /* 0x000000acad10723e */ /* 0x000fe200000010ff */
[----:B------:R-:W-:Y:S01]  /*df80*/  FADD.FTZ R172, R172, R163 ;  /* 0x000000a3acac7221 */ /* 0x000fe20000010000 */
[----:B------:R-:W-:Y:S03]  /*df90*/  F2FP.BF16.PACK_AB R18, R175, R170 ;  /* 0x000000aaaf12723e */ /* 0x000fe600000010ff */
[----:B-1----:R-:W-:Y:S01]  /*dfa0*/  F2FP.BF16.PACK_AB R17, R174, R171 ;  /* 0x000000abae11723e */ /* 0x002fe200000010ff */
[----:B------:R-:W-:Y:S01]  /*dfb0*/  FADD.FTZ R171, R171, R168 ;  /* 0x000000a8abab7221 */ /* 0x000fe20000010000 */
[----:B--2---:R-:W-:Y:S01]  /*dfc0*/  F2FP.BF16.PACK_AB R19, R176, R169 ;  /* 0x000000a9b013723e */ /* 0x004fe200000010ff */
[----:B------:R-:W-:Y:S02]  /*dfd0*/  FADD.FTZ R173, R173, R172 ;  /* 0x000000acadad7221 */ /* 0x000fe40000010000 */
[----:B------:R-:W-:Y:S02]  /*dfe0*/  FADD.FTZ R174, R174, R171 ;  /* 0x000000abaeae7221 */ /* 0x000fe40000010000 */
[----:B------:R-:W-:Y:S02]  /*dff0*/  FADD.FTZ R170, R170, R173 ;  /* 0x000000adaaaa7221 */ /* 0x000fe40000010000 */
[C---:B----4-:R-:W-:Y:S03]  /*e000*/  HMMA.16816.F32.BF16 R4, R16.reuse, R24, R4 ;  /* 0x000000181004723c */ /* 0x050fe60000041804 */
[----:B------:R-:W-:Y:S02]  /*e010*/  FADD.FTZ R169, R169, R174 ;  /* 0x000000aea9a97221 */ /* 0x000fe40000010000 */
[----:B------:R-:W-:Y:S02]  /*e020*/  FADD.FTZ R175, R175, R170 ;  /* 0x000000aaafaf7221 */ /* 0x000fe40000010000 */
[----:B------:R-:W-:Y:S01]  /*e030*/  FADD.FTZ R176, R176, R169 ;  /* 0x000000a9b0b07221 */ /* 0x000fe20000010000 */
[C---:B------:R-:W-:Y:S01]  /*e040*/  HMMA.16816.F32.BF16 R8, R16.reuse, R26, R8 ;  /* 0x0000001a1008723c */ /* 0x040fe20000041808 */
[----:B------:R-:W1:Y:S07]  /*e050*/  LDSM.16.MT88.4 R24, [R135+UR4+0x5100] ;  /* 0x005100048718783b */ /* 0x000e6e0008004200 */
[C---:B------:R-:W-:Y:S08]  /*e060*/  HMMA.16816.F32.BF16 R100, R16.reuse, R124, R100 ;  /* 0x0000007c1064723c */ /* 0x040ff00000041864 */
[C---:B------:R-:W-:Y:S01]  /*e070*/  HMMA.16816.F32.BF16 R104, R16.reuse, R126, R104 ;  /* 0x0000007e1068723c */ /* 0x040fe20000041868 */
[----:B------:R-:W-:Y:S07]  /*e080*/  LDSM.16.MT88.4 R124, [R135+UR4+0x1900] ;  /* 0x00190004877c783b */ /* 0x000fee0008004200 */
[C---:B------:R-:W-:Y:S08]  /*e090*/  HMMA.16816.F32.BF16 R108, R16.reuse, R128, R108 ;  /* 0x00000080106c723c */ /* 0x040ff0000004186c */
[C---:B------:R-:W-:Y:S08]  /*e0a0*/  HMMA.16816.F32.BF16 R112, R16.reuse, R130, R112 ;  /* 0x000000821070723c */ /* 0x040ff00000041870 */
[C---:B------:R-:W-:Y:S08]  /*e0b0*/  HMMA.16816.F32.BF16 R116, R16.reuse, R32, R116 ;  /* 0x000000201074723c */ /* 0x040ff00000041874 */
[C---:B------:R-:W-:Y:S01]  /*e0c0*/  HMMA.16816.F32.BF16 R120, R16.reuse, R34, R120 ;  /* 0x000000221078723c */ /* 0x040fe20000041878 */
[----:B------:R-:W2:Y:S07]  /*e0d0*/  LDSM.16.MT88.4 R32, [R13+0x5100] ;  /* 0x005100000d20783b */ /* 0x000eae0000004200 */
[C---:B------:R-:W-:Y:S08]  /*e0e0*/  HMMA.16816.F32.BF16 R36, R16.reuse, R136, R36 ;  /* 0x000000881024723c */ /* 0x040ff00000041824 */
[C---:B------:R-:W-:Y:S01]  /*e0f0*/  HMMA.16816.F32.BF16 R40, R16.reuse, R138, R40 ;  /* 0x0000008a1028723c */ /* 0x040fe20000041828 */
[----:B------:R-:W-:Y:S07]  /*e100*/  LDSM.16.MT88.4 R136, [R135+UR4+0x3900] ;  /* 0x003900048788783b */ /* 0x000fee0008004200 */
[C---:B------:R-:W-:Y:S07]  /*e110*/  HMMA.16816.F32.BF16 R44, R16.reuse, R140, R44 ;  /* 0x0000008c102c723c */ /* 0x040fee000004182c */
[--C-:B------:R-:W-:Y:S01]  /*e120*/  FFMA.FTZ R140, R160, c[0x0][0x2d0], -R159.reuse ;  /* 0x0000b400a08c7a23 */ /* 0x100fe2000001089f */
[C---:B------:R-:W-:Y:S04]  /*e130*/  HMMA.16816.F32.BF16 R48, R16.reuse, R142, R48 ;  /* 0x0000008e1030723c */ /* 0x040fe80000041830 */
[--C-:B------:R-:W-:Y:S01]  /*e140*/  FFMA.FTZ R141, R158, c[0x0][0x2d0], -R159.reuse ;  /* 0x0000b4009e8d7a23 */ /* 0x100fe2000001089f */
[----:B------:R-:W-:Y:S02]  /*e150*/  MUFU.EX2 R140, R140 ;  /* 0x0000008c008c7308 */ /* 0x000fe40000000800 */
[--C-:B------:R-:W-:Y:S01]  /*e160*/  FFMA.FTZ R142, R156, c[0x0][0x2d0], -R159.reuse ;  /* 0x0000b4009c8e7a23 */ /* 0x100fe2000001089f */
[C---:B-----5:R-:W-:Y:S04]  /*e170*/  HMMA.16816.F32.BF16 R52, R16.reuse, R28, R52 ;  /* 0x0000001c1034723c */ /* 0x060fe80000041834 */
[----:B------:R-:W-:Y:S02]  /*e180*/  FFMA.FTZ R159, R154, c[0x0][0x2d0], -R159 ;  /* 0x0000b4009a9f7a23 */ /* 0x000fe4000001089f */
[--C-:B------:R-:W-:Y:S01]  /*e190*/  FFMA.FTZ R143, R157, c[0x0][0x2d0], -R152.reuse ;  /* 0x0000b4009d8f7a23 */ /* 0x100fe20000010898 */
[----:B------:R-:W4:Y:S01]  /*e1a0*/  MUFU.EX2 R141, R141 ;  /* 0x0000008d008d7308 */ /* 0x000f220000000800 */
[C---:B------:R-:W-:Y:S01]  /*e1b0*/  HMMA.16816.F32.BF16 R56, R16.reuse, R30, R56 ;  /* 0x0000001e1038723c */ /* 0x040fe20000041838 */
[----:B------:R-:W5:Y:S03]  /*e1c0*/  LDSM.16.MT88.4 R28, [R134+UR4+0x5100] ;  /* 0x00510004861c783b */ /* 0x000f660008004200 */
[--C-:B------:R-:W-:Y:S02]  /*e1d0*/  FFMA.FTZ R154, R155, c[0x0][0x2d0], -R152.reuse ;  /* 0x0000b4009b9a7a23 */ /* 0x100fe40000010898 */
[----:B------:R-:W-:Y:S02]  /*e1e0*/  FFMA.FTZ R152, R151, c[0x0][0x2d0], -R152 ;  /* 0x0000b40097987a23 */ /* 0x000fe40000010898 */
[C---:B---3--:R-:W-:Y:S01]  /*e1f0*/  HMMA.16816.F32.BF16 R60, R16.reuse, R20, R60 ;  /* 0x00000014103c723c */ /* 0x048fe2000004183c */
[----:B------:R-:W-:Y:S07]  /*e200*/  MUFU.EX2 R142, R142 ;  /* 0x0000008e008e7308 */ /* 0x000fee0000000800 */
[C---:B------:R-:W-:Y:S01]  /*e210*/  HMMA.16816.F32.BF16 R64, R16.reuse, R22, R64 ;  /* 0x000000161040723c */ /* 0x040fe20000041840 */
[----:B------:R-:W3:Y:S02]  /*e220*/  LDSM.16.MT88.4 R20, [R14+0x5100] ;  /* 0x005100000e14783b */ /* 0x000ee40000004200 */
[----:B------:R-:W3:Y:S05]  /*e230*/  MUFU.EX2 R159, R159 ;  /* 0x0000009f009f7308 */ /* 0x000eea0000000800 */
[C---:B-1----:R-:W-:Y:S05]  /*e240*/  HMMA.16816.F32.BF16 R68, R16.reuse, R24, R68 ;  /* 0x000000181044723c */ /* 0x042fea0000041844 */
[----:B------:R-:W-:Y:S03]  /*e250*/  MUFU.EX2 R143, R143 ;  /* 0x0000008f008f7308 */ /* 0x000fe60000000800 */
[C---:B------:R-:W-:Y:S01]  /*e260*/  HMMA.16816.F32.BF16 R72, R16.reuse, R26, R72 ;  /* 0x0000001a1048723c */ /* 0x040fe20000041848 */
[----:B------:R-:W1:Y:S06]  /*e270*/  LDSM.16.MT88.4 R24, [R13+0x1900] ;  /* 0x001900000d18783b */ /* 0x000e6c0000004200 */
[----:B------:R-:W1:Y:S01]  /*e280*/  MUFU.EX2 R154, R154 ;  /* 0x0000009a009a7308 */ /* 0x000e620000000800 */
[C---:B--2---:R-:W-:Y:S08]  /*e290*/  HMMA.16816.F32.BF16 R76, R16.reuse, R32, R76 ;  /* 0x00000020104c723c */ /* 0x044ff0000004184c */
[C---:B------:R-:W-:Y:S01]  /*e2a0*/  HMMA.16816.F32.BF16 R80, R16.reuse, R34, R80 ;  /* 0x000000221050723c */ /* 0x040fe20000041850 */
[----:B------:R-:W2:Y:S01]  /*e2b0*/  LDSM.16.MT88.4 R32, [R134+UR4+0x1900] ;  /* 0x001900048620783b */ /* 0x000ea20008004200 */
[----:B------:R-:W1:Y:S06]  /*e2c0*/  MUFU.EX2 R152, R152 ;  /* 0x0000009800987308 */ /* 0x000e6c0000000800 */
[C---:B-----5:R-:W-:Y:S08]  /*e2d0*/  HMMA.16816.F32.BF16 R84, R16.reuse, R28, R84 ;  /* 0x0000001c1054723c */ /* 0x060ff00000041854 */
[C---:B------:R-:W-:Y:S01]  /*e2e0*/  HMMA.16816.F32.BF16 R88, R16.reuse, R30, R88 ;  /* 0x0000001e1058723c */ /* 0x040fe20000041858 */
[----:B------:R-:W5:Y:S07]  /*e2f0*/  LDSM.16.MT88.4 R28, [R14+0x1900] ;  /* 0x001900000e1c783b */ /* 0x000f6e0000004200 */
[C---:B---3--:R-:W-:Y:S08]  /*e300*/  HMMA.16816.F32.BF16 R92, R16.reuse, R20, R92 ;  /* 0x00000014105c723c */ /* 0x048ff0000004185c */
[----:B------:R-:W-:Y:S01]  /*e310*/  HMMA.16816.F32.BF16 R96, R16, R22, R96 ;  /* 0x000000161060723c */ /* 0x000fe20000041860 */
[----:B------:R-:W3:Y:S06]  /*e320*/  LDSM.16.MT88.4 R20, [R13+0x3900] ;  /* 0x003900000d14783b */ /* 0x000eec0000004200 */
[----:B----4-:R-:W-:Y:S01]  /*e330*/  F2FP.BF16.PACK_AB R16, R141, R140 ;  /* 0x0000008c8d10723e */ /* 0x010fe200000010ff */
[----:B------:R-:W-:Y:S01]  /*e340*/  FADD.FTZ R140, R140, R175 ;  /* 0x000000af8c8c7221 */ /* 0x000fe20000010000 */
[----:B------:R-:W-:Y:S03]  /*e350*/  F2FP.BF16.PACK_AB R18, R159, R142 ;  /* 0x0000008e9f12723e */ /* 0x000fe600000010ff */
[----:B-1----:R-:W-:Y:S01]  /*e360*/  F2FP.BF16.PACK_AB R17, R154, R143 ;  /* 0x0000008f9a11723e */ /* 0x002fe200000010ff */
[----:B------:R-:W-:Y:S01]  /*e370*/  FADD.FTZ R143, R143, R176 ;  /* 0x000000b08f8f7221 */ /* 0x000fe20000010000 */
[----:B------:R-:W-:Y:S01]  /*e380*/  F2FP.BF16.PACK_AB R19, R152, R153 ;  /* 0x000000999813723e */ /* 0x000fe200000010ff */
[----:B------:R-:W-:Y:S02]  /*e390*/  FADD.FTZ R141, R141, R140 ;  /* 0x0000008c8d8d7221 */ /* 0x000fe40000010000 */
[----:B------:R-:W-:Y:S02]  /*e3a0*/  FADD.FTZ R154, R154, R143 ;  /* 0x0000008f9a9a7221 */ /* 0x000fe40000010000 */
[----:B------:R-:W-:Y:S02]  /*e3b0*/  FADD.FTZ R142, R142, R141 ;  /* 0x0000008d8e8e7221 */ /* 0x000fe40000010000 */
[C---:B------:R-:W-:Y:S01]  /*e3c0*/  HMMA.16816.F32.BF16 R128, R16.reuse, R124, R4 ;  /* 0x0000007c1080723c */ /* 0x040fe20000041804 */
[----:B------:R-:W1:Y:S02]  /*e3d0*/  LDSM.16.MT88.4 R4, [R134+UR4+0x3900] ;  /* 0x003900048604783b */ /* 0x000e640008004200 */
[----:B------:R-:W-:Y:S02]  /*e3e0*/  FADD.FTZ R153, R153, R154 ;  /* 0x0000009a99997221 */ /* 0x000fe40000010000 */
[----:B------:R-:W-:Y:S02]  /*e3f0*/  FADD.FTZ R207, R159, R142 ;  /* 0x0000008e9fcf7221 */ /* 0x000fe40000010000 */
[----:B------:R-:W-:Y:S01]  /*e400*/  FADD.FTZ R206, R152, R153 ;  /* 0x0000009998ce7221 */ /* 0x000fe20000010000 */
[C---:B------:R-:W-:Y:S01]  /*e410*/  HMMA.16816.F32.BF16 R124, R16.reuse, R126, R8 ;  /* 0x0000007e107c723c */ /* 0x040fe20000041808 */
[----:B------:R-:W4:Y:S07]  /*e420*/  LDSM.16.MT88.4 R8, [R14+0x3900] ;  /* 0x003900000e08783b */ /* 0x000f2e0000004200 */
[C---:B------:R-:W-:Y:S08]  /*e430*/  HMMA.16816.F32.BF16 R100, R16.reuse, R24, R100 ;  /* 0x000000181064723c */ /* 0x040ff00000041864 */
[C---:B------:R-:W-:Y:S01]  /*e440*/  HMMA.16816.F32.BF16 R104, R16.reuse, R26, R104 ;  /* 0x0000001a1068723c */ /* 0x040fe20000041868 */
[----:B------:R-:W1:Y:S07]  /*e450*/  LDSM.16.MT88.4 R24, [R135+UR4+0x5900] ;  /* 0x005900048718783b */ /* 0x000e6e0008004200 */
[C---:B--2---:R-:W-:Y:S08]  /*e460*/  HMMA.16816.F32.BF16 R108, R16.reuse, R32, R108 ;  /* 0x00000020106c723c */ /* 0x044ff0000004186c */
[C---:B------:R-:W-:Y:S08]  /*e470*/  HMMA.16816.F32.BF16 R112, R16.reuse, R34, R112 ;  /* 0x000000221070723c */ /* 0x040ff00000041870 */
[C---:B-----5:R-:W-:Y:S07]  /*e480*/  HMMA.16816.F32.BF16 R116, R16.reuse, R28, R116 ;  /* 0x0000001c1074723c */ /* 0x060fee0000041874 */
[----:B------:R-:W-:Y:S01]  /*e490*/  IADD3 R28, R210, -0x2, RZ ;  /* 0xfffffffed21c7810 */ /* 0x000fe20007ffe0ff */
[C---:B------:R-:W-:Y:S03]  /*e4a0*/  HMMA.16816.F32.BF16 R120, R16.reuse, R30, R120 ;  /* 0x0000001e1078723c */ /* 0x040fe60000041878 */
[C---:B------:R-:W-:Y:S05]  /*e4b0*/  ISETP.GE.AND P6, PT, R28.reuse, R189, PT ;  /* 0x000000bd1c00720c */ /* 0x040fea0003fc6270 */
[C---:B------:R-:W-:Y:S08]  /*e4c0*/  HMMA.16816.F32.BF16 R36, R16.reuse, R136, R36 ;  /* 0x000000881024723c */ /* 0x040ff00000041824 */
[C---:B------:R-:W-:Y:S04]  /*e4d0*/  HMMA.16816.F32.BF16 R40, R16.reuse, R138, R40 ;  /* 0x0000008a1028723c */ /* 0x040fe80000041828 */
[----:B------:R-:W-:Y:S04]  /*e4e0*/  @P6 IMAD R29, R15, 0x3000, R194 ;  /* 0x000030000f1d6824 */ /* 0x000fe800078e02c2 */
[C---:B---3--:R-:W-:Y:S08]  /*e4f0*/  HMMA.16816.F32.BF16 R44, R16.reuse, R20, R44 ;  /* 0x00000014102c723c */ /* 0x048ff0000004182c */
[C---:B------:R-:W-:Y:S01]  /*e500*/  HMMA.16816.F32.BF16 R48, R16.reuse, R22, R48 ;  /* 0x000000161030723c */ /* 0x040fe20000041830 */
[----:B------:R-:W2:Y:S07]  /*e510*/  LDSM.16.MT88.4 R20, [R13+0x5900] ;  /* 0x005900000d14783b */ /* 0x000eae0000004200 */
[C---:B-1----:R-:W-:Y:S07]  /*e520*/  HMMA.16816.F32.BF16 R52, R16.reuse, R4, R52 ;  /* 0x000000041034723c */ /* 0x042fee0000041834 */
[----:B------:R-:W-:Y:S01]  /*e530*/  @P6 SHF.R.S32.HI R5, RZ, 0x1f, R28 ;  /* 0x0000001fff056819 */ /* 0x000fe2000001141c */
[C---:B------:R-:W-:Y:S04]  /*e540*/  HMMA.16816.F32.BF16 R56, R16.reuse, R6, R56 ;  /* 0x000000061038723c */ /* 0x040fe80000041838 */
[----:B------:R-:W-:Y:S04]  /*e550*/  @P6 IMAD R5, R5, c[0x0][0x1e0], RZ ;  /* 0x0000780005056a24 */ /* 0x000fe800078e02ff */
[C---:B----4-:R-:W-:Y:S04]  /*e560*/  HMMA.16816.F32.BF16 R60, R16.reuse, R8, R60 ;  /* 0x00000008103c723c */ /* 0x050fe8000004183c */
[C---:B------:R-:W-:Y:S03]  /*e570*/  @P6 IMAD R5, R28.reuse, c[0x0][0x1e4], R5 ;  /* 0x000079001c056a24 */ /* 0x040fe600078e0205 */
[----:B------:R-:W-:Y:S01]  /*e580*/  @P6 IMAD.WIDE.U32 R8, R28, c[0x0][0x1e0], RZ ;  /* 0x000078001c086a25 */ /* 0x000fe200078e00ff */
[C---:B------:R-:W-:Y:S04]  /*e590*/  HMMA.16816.F32.BF16 R64, R16.reuse, R10, R64 ;  /* 0x0000000a1040723c */ /* 0x040fe80000041840 */
[----:B------:R-:W-:Y:S02]  /*e5a0*/  @P6 IADD3 R5, R9, R5, RZ ;  /* 0x0000000509056210 */ /* 0x000fe40007ffe0ff */
[C---:B------:R-:W-:Y:S02]  /*e5b0*/  @P6 SHF.L.U32 R9, R8.reuse, 0x6, RZ ;  /* 0x0000000608096819 */ /* 0x040fe400000006ff */
[C---:B------:R-:W-:Y:S04]  /*e5c0*/  HMMA.16816.F32.BF16 R68, R16.reuse, R24, R68 ;  /* 0x000000181044723c */ /* 0x040fe80000041844 */
[----:B------:R-:W-:Y:S02]  /*e5d0*/  @P6 SHF.L.U64.HI R8, R8, 0x6, R5 ;  /* 0x0000000608086819 */ /* 0x000fe40000010205 */
[----:B------:R-:W1:Y:S01]  /*e5e0*/  LDSM.16.MT88.4 R4, [R134+UR4+0x5900] ;  /* 0x005900048604783b */ /* 0x000e620008004200 */
[C---:B------:R-:W-:Y:S01]  /*e5f0*/  @P6 IADD3 R10, P0, R9.reuse, R198, RZ ;  /* 0x000000c6090a6210 */ /* 0x040fe20007f1e0ff */
[C---:B------:R-:W-:Y:S04]  /*e600*/  HMMA.16816.F32.BF16 R72, R16.reuse, R26, R72 ;  /* 0x0000001a1048723c */ /* 0x040fe80000041848 */
[----:B------:R-:W-:Y:S02]  /*e610*/  @P6 LEA R24, P5, R10, c[0x0][0x1c8], 0x1 ;  /* 0x000072000a186a11 */ /* 0x000fe400078a08ff */
[----:B------:R-:W-:Y:S02]  /*e620*/  @P6 IADD3 R28, P4, R9, R214, RZ ;  /* 0x000000d6091c6210 */ /* 0x000fe40007f9e0ff */
[----:B------:R-:W-:Y:S01]  /*e630*/  @P6 IADD3.X R11, R8, R203, RZ, P0, !PT ;  /* 0x000000cb080b6210 */ /* 0x000fe200007fe4ff */
[C---:B--2---:R-:W-:Y:S03]  /*e640*/  HMMA.16816.F32.BF16 R76, R16.reuse, R20, R76 ;  /* 0x00000014104c723c */ /* 0x044fe6000004184c */
        /* <DEDUP_REMOVED lines=10> */
[----:B------:R2:W3:Y:S01]  /*e6f0*/  LDSM.16.MT88.4 R8, [R14+0x5900] ;  /* 0x005900000e08783b */ /* 0x0004e20000004200 */
[----:B------:R-:W-:Y:S02]  /*e700*/  @P6 LEA R20, P5, R26, c[0x0][0x1c8], 0x1 ;  /* 0x000072001a146a11 */ /* 0x000fe400078a08ff */
[C---:B------:R-:W-:Y:S01]  /*e710*/  @P6 LEA R30, P0, R27.reuse, c[0x0][0x1c8], 0x1 ;  /* 0x000072001b1e6a11 */ /* 0x040fe200078008ff */
[C---:B-1----:R-:W-:Y:S03]  /*e720*/  HMMA.16816.F32.BF16 R84, R16.reuse, R4, R84 ;  /* 0x000000041054723c */ /* 0x042fe60000041854 */
[----:B------:R-:W-:Y:S02]  /*e730*/  @P6 IADD3.X R32, R28, R203, RZ, P4, !PT ;  /* 0x000000cb1c206210 */ /* 0x000fe400027fe4ff */
[----:B------:R-:W-:Y:S02]  /*e740*/  @P6 LEA.HI.X R21, R26, c[0x0][0x1cc], R21, 0x1, P5 ;  /* 0x000073001a156a11 */ /* 0x000fe400028f0c15 */
[----:B------:R-:W-:Y:S01]  /*e750*/  @P6 LEA.HI.X R31, R27, c[0x0][0x1cc], R32, 0x1, P0 ;  /* 0x000073001b1f6a11 */ /* 0x000fe200000f0c20 */
[C---:B------:R-:W-:Y:S04]  /*e760*/  HMMA.16816.F32.BF16 R88, R16.reuse, R6, R88 ;  /* 0x000000061058723c */ /* 0x040fe80000041858 */
[C---:B------:R-:W-:Y:S02]  /*e770*/  @P6 IADD3 R26, P0, R3.reuse, R214, RZ ;  /* 0x000000d6031a6210 */ /* 0x040fe40007f1e0ff */
[----:B------:R-:W-:Y:S02]  /*e780*/  @P6 IADD3 R27, P4, R3, R212, RZ ;  /* 0x000000d4031b6210 */ /* 0x000fe40007f9e0ff */
[----:B------:R-:W-:Y:S04]  /*e790*/  @P6 LEA R22, P5, R26, c[0x0][0x1c8], 0x1 ;  /* 0x000072001a166a11 */ /* 0x000fe800078a08ff */
[----:B------:R-:W-:Y:S02]  /*e7a0*/  @P6 IADD3.X R3, R28, R213, RZ, P0, !PT ;  /* 0x000000d51c036210 */ /* 0x000fe400007fe4ff */
[----:B--2---:R-:W-:Y:S02]  /*e7b0*/  @P6 LEA R14, P0, R27, c[0x0][0x1c8], 0x1 ;  /* 0x000072001b0e6a11 */ /* 0x004fe400078008ff */
[----:B------:R-:W-:Y:S02]  /*e7c0*/  @P6 LEA.HI.X R23, R26, c[0x0][0x1cc], R3, 0x1, P5 ;  /* 0x000073001a176a11 */ /* 0x000fe400028f0c03 */
[----:B------:R-:W-:Y:S02]  /*e7d0*/  @P6 SHF.L.U32 R3, R29, 0x1, RZ ;  /* 0x000000011d036819 */ /* 0x000fe400000006ff */
[----:B------:R-:W-:Y:S03]  /*e7e0*/  @P6 IADD3.X R28, R28, R211, RZ, P4, !PT ;  /* 0x000000d31c1c6210 */ /* 0x000fe600027fe4ff */
[----:B------:R-:W-:Y:S01]  /*e7f0*/  @!PT LDS RZ, [RZ] ;  /* 0x00000000fffff984 */ /* 0x000fe20000000800 */
[----:B------:R-:W-:Y:S01]  /*e800*/  @!PT LDS RZ, [RZ] ;  /* 0x00000000fffff984 */ /* 0x000fe20000000800 */
[----:B------:R-:W-:Y:S01]  /*e810*/  @!PT LDS RZ, [RZ] ;  /* 0x00000000fffff984 */ /* 0x000fe20000000800 */
[----:B------:R1:W-:Y:S01]  /*e820*/  @P6 LDGSTS.E.BYPASS.LTC128B.128 [R3+0xc100], [R24.64], !P3 ;  /* 0x0c10000018036fae */ /* 0x0003e2000d901d4a */
[----:B------:R-:W-:Y:S02]  /*e830*/  @P6 LEA.HI.X R15, R27, c[0x0][0x1cc], R28, 0x1, P0 ;  /* 0x000073001b0f6a11 */ /* 0x000fe400000f0c1c */
[----:B------:R-:W-:Y:S01]  /*e840*/  ISETP.GE.AND P0, PT, R189, R210, PT ;  /* 0x000000d2bd00720c */ /* 0x000fe20003f06270 */
[C---:B---3--:R-:W-:Y:S04]  /*e850*/  HMMA.16816.F32.BF16 R92, R16.reuse, R8, R92 ;  /* 0x00000008105c723c */ /* 0x048fe8000004185c */
[----:B------:R1:W-:Y:S01]  /*e860*/  @P6 LDGSTS.E.BYPASS.LTC128B.128 [R3+0xe100], [R12.64], !P2 ;  /* 0x0e1000000c036fae */ /* 0x0003e2000d101d4a */
[----:B------:R-:W-:Y:S03]  /*e870*/  IADD3 R210, R210, -0x1, RZ ;  /* 0xffffffffd2d27810 */ /* 0x000fe60007ffe0ff */
[----:B------:R-:W-:Y:S04]  /*e880*/  HMMA.16816.F32.BF16 R96, R16, R10, R96 ;  /* 0x0000000a1060723c */ /* 0x000fe80000041860 */
[----:B------:R1:W-:Y:S08]  /*e890*/  @P6 LDGSTS.E.BYPASS.LTC128B.128 [R3+0x10100], [R20.64], !P1 ;  /* 0x1010000014036fae */ /* 0x0003f0000c901d4a */
[----:B------:R1:W-:Y:S08]  /*e8a0*/  @P6 LDGSTS.E.BYPASS.LTC128B.128 [R3+0xd100], [R30.64], !P3 ;  /* 0x0d1000001e036fae */ /* 0x0003f0000d901d4a */
[----:B------:R1:W-:Y:S08]  /*e8b0*/  @P6 LDGSTS.E.BYPASS.LTC128B.128 [R3+0xf100], [R22.64], !P2 ;  /* 0x0f10000016036fae */ /* 0x0003f0000d101d4a */
[----:B------:R1:W-:Y:S08]  /*e8c0*/  @P6 LDGSTS.E.BYPASS.LTC128B.128 [R3+0x11100], [R14.64], !P1 ;  /* 0x111000000e036fae */ /* 0x0003f0000c901d4a */
[----:B------:R-:W0:Y:S01]  /*e8d0*/  LDGDEPBAR ;  /* 0x00000000000079af */ /* 0x000e220000000000 */
[----:B-1----:R-:W-:Y:S01]  /*e8e0*/  MOV R3, R0 ;  /* 0x0000000000037202 */ /* 0x002fe20000000f00 */
[----:B------:R-:W-:-:S06]  /*e8f0*/  @!P0 BRA `(.L_x_4076) ;  /* 0xffffcaf000008947 */ /* 0x000fcc000383ffff */
.L_x_4067:
        /* <DEDUP_REMOVED lines=123> */
.L_x_4034:
        /* <DEDUP_REMOVED lines=261> */
.L_x_4079:
[----:B------:R-:W-:Y:S05]  /*10100*/  BSYNC B0 ;  /* 0x0000000000007941 */ /* 0x000fea0003800000 */
.L_x_4078:
        /* <DEDUP_REMOVED lines=146> */
.L_x_4077:
        /* <DEDUP_REMOVED lines=50> */
.L_x_4080:
        /* <DEDUP_REMOVED lines=11> */
.L_x_5036:


//--------------------- .text._ZN7cutlass13device_kernelIN5flash19enable_sm80_to_sm89INS1_16FlashAttnFwdSm80INS1_25CollectiveMainloopFwdSm80ILi8ELi2ELb0EN4cute5tupleIJNS5_1CILi128EEENS7_ILi64EEENS7_ILi192EEEEEELi192ENS_10bfloat16_tEfNS_4arch4Sm80ELb0ELb1ELb0ELb1ELb0ELb0ELb1ELb1EEENS1_21CollectiveEpilogueFwdINS6_IJS8_SA_S9_EEENS6_IJNS7_ILi1EEESI_SI_EEESC_SE_Li256ELb1ELb1ELb1ELb0EEENS1_36VarlenDynamicPersistentTileSchedulerILi128ELi64ELi256ELi256ELb1ELb1ELb0ELb1ELb0ELb1EEEEEEEEEvNT_6ParamsE --------------------------
	.section	.text._ZN7cutlass13device_kernelIN5flash19enable_sm80_to_sm89INS1_16FlashAttnFwdSm80INS1_25CollectiveMainloopFwdSm80ILi8ELi2ELb0EN4cute5tupleIJNS5_1CILi128EEENS7_ILi64EEENS7_ILi192EEEEEELi192ENS_10bfloat16_tEfNS_4arch4Sm80ELb0ELb1ELb0ELb1ELb0ELb0ELb1ELb1EEENS1_21CollectiveEpilogueFwdINS6_IJS8_SA_S9_EEENS6_IJNS7_ILi1EEESI_SI_EEESC_SE_Li256ELb1ELb1ELb1ELb0EEENS1_36VarlenDynamicPersistentTileSchedulerILi128ELi64ELi256ELi256ELb1ELb1ELb0ELb1ELb0ELb1EEEEEEEEEvNT_6ParamsE,"ax",@progbits
	.sectioninfo	@"SHI_REGISTERS=251"
	.align	128
.text._ZN7cutlass13device_kernelIN5flash19enable_sm80_to_sm89INS1_16FlashAttnFwdSm80INS1_25CollectiveMainloopFwdSm80ILi8ELi2ELb0EN4cute5tupleIJNS5_1CILi128EEENS7_ILi64EEENS7_ILi192EEEEEELi192ENS_10bfloat16_tEfNS_4arch4Sm80ELb0ELb1ELb0ELb1ELb0ELb0ELb1ELb1EEENS1_21CollectiveEpilogueFwdINS6_IJS8_SA_S9_EEENS6_IJNS7_ILi1EEESI_SI_EEESC_SE_Li256ELb1ELb1ELb1ELb0EEENS1_36VarlenDynamicPersistentTileSchedulerILi128ELi64ELi256ELi256ELb1ELb1ELb0ELb1ELb0ELb1EEEEEEEEEvNT_6ParamsE:
        .type           _ZN7cutlass13device_kernelIN5flash19enable_sm80_to_sm89INS1_16FlashAttnFwdSm80INS1_25CollectiveMainloopFwdSm80ILi8ELi2ELb0EN4cute5tupleIJNS5_1CILi128EEENS7_ILi64EEENS7_ILi192EEEEEELi192ENS_10bfloat16_tEfNS_4arch4Sm80ELb0ELb1ELb0ELb1ELb0ELb0ELb1ELb1EEENS1_21CollectiveEpilogueFwdINS6_IJS8_SA_S9_EEENS6_IJNS7_ILi1EEESI_SI_EEESC_SE_Li256ELb1ELb1ELb1ELb0EEENS1_36VarlenDynamicPersistentTileSchedulerILi128ELi64ELi256ELi256ELb1ELb1ELb0ELb1ELb0ELb1EEEEEEEEEvNT_6ParamsE,@function
        .size           _ZN7cutlass13device_kernelIN5flash19enable_sm80_to_sm89INS1_16FlashAttnFwdSm80INS1_25CollectiveMainloopFwdSm80ILi8ELi2ELb0EN4cute5tupleIJNS5_1CILi128EEENS7_ILi64EEENS7_ILi192EEEEEELi192ENS_10bfloat16_tEfNS_4arch4Sm80ELb0ELb1ELb0ELb1ELb0ELb0ELb1ELb1EEENS1_21CollectiveEpilogueFwdINS6_IJS8_SA_S9_EEENS6_IJNS7_ILi1EEESI_SI_EEESC_SE_Li256ELb1ELb1ELb1ELb0EEENS1_36VarlenDynamicPersistentTileSchedulerILi128ELi64ELi256ELi256ELb1ELb1ELb0ELb1ELb0ELb1EEEEEEEEEvNT_6ParamsE,(.L_x_5037 - _ZN7cutlass13device_kernelIN5flash19enable_sm80_to_sm89INS1_16FlashAttnFwdSm80INS1_25CollectiveMainloopFwdSm80ILi8ELi2ELb0EN4cute5tupleIJNS5_1CILi128EEENS7_ILi64EEENS7_ILi192EEEEEELi192ENS_10bfloat16_tEfNS_4arch4Sm80ELb0ELb1ELb0ELb1ELb0ELb0ELb1ELb1EEENS1_21CollectiveEpilogueFwdINS6_IJS8_SA_S9_EEENS6_IJNS7_ILi1EEESI_SI_EEESC_SE_Li256ELb1ELb1ELb1ELb0EEENS1_36VarlenDynamicPersistentTileSchedulerILi128ELi64ELi256ELi256ELb1ELb1ELb0ELb1ELb0ELb1EEEEEEEEEvNT_6ParamsE)
        .other          _ZN7cutlass13device_kernelIN5flash19enable_sm80_to_sm89INS1_16FlashAttnFwdSm80INS1_25CollectiveMainloopFwdSm80ILi8ELi2ELb0EN4cute5tupleIJNS5_1CILi128EEENS7_ILi64EEENS7_ILi192EEEEEELi192ENS_10bfloat16_tEfNS_4arch4Sm80ELb0ELb1ELb0ELb1ELb0ELb0ELb1ELb1EEENS1_21CollectiveEpilogueFwdINS6_IJS8_SA_S9_EEENS6_IJNS7_ILi1EEESI_SI_EEESC_SE_Li256ELb1ELb1ELb1ELb0EEENS1_36VarlenDynamicPersistentTileSchedulerILi128ELi64ELi256ELi256ELb1ELb1ELb0ELb1ELb0ELb1EEEEEEEEEvNT_6ParamsE,@"STO_CUDA_ENTRY STV_DEFAULT"
_ZN7cutlass13device_kernelIN5flash19enable_sm80_to_sm89INS1_16FlashAttnFwdSm80INS1_25CollectiveMainloopFwdSm80ILi8ELi2ELb0EN4cute5tupleIJNS5_1CILi128EEENS7_ILi64EEENS7_ILi192EEEEEELi192ENS_10bfloat16_tEfNS_4arch4Sm80ELb0ELb1ELb0ELb1ELb0ELb0ELb1ELb1EEENS1_21CollectiveEpilogueFwdINS6_IJS8_SA_S9_EEENS6_IJNS7_ILi1EEESI_SI_EEESC_SE_Li256ELb1ELb1ELb1ELb0EEENS1_36VarlenDynamicPersistentTileSchedulerILi128ELi64ELi256ELi256ELb1ELb1ELb0ELb1ELb0ELb1EEEEEEEEEvNT_6ParamsE:
        /* <DEDUP_REMOVED lines=55> */
.L_x_4086:
        /* <DEDUP_REMOVED lines=16> */
.L_x_4229:
        /* <DEDUP_REMOVED lines=16> */
.L_x_4230:
[----:B--2---:R-:W-:-:S05]  /*0570*/  IMAD R2, R2, c[0x0][0x538], RZ ;  /* 0x00014e0002027a24 */ /* 0x004fca00078e02ff */
[----:B------:R-:W-:-:S04]  /*0580*/  IADD3 R3, R2, R3, RZ ;  /* 0x0000000302037210 */ /* 0x000fc80007ffe0ff */
[----:B------:R-:W-:-:S13]  /*0590*/  ISETP.GT.AND P0, PT, R3, UR4, PT ;  /* 0x0000000403007c0c */ /* 0x000fda000bf04270 */
[----:B-1----:R-:W-:Y:S05]  /*05a0*/  @!P0 BRA `(.L_x_4086) ;  /* 0xfffffdc000008947 */ /* 0x002fea000383ffff */
.L_x_4082:
[----:B------:R-:W-:-:S05]  /*05b0*/  IADD3 R192, -R2, R3, RZ ;  /* 0x0000000302c07210 */ /* 0x000fca0007ffe1ff */
[----:B------:R-:W-:-:S05]  /*05c0*/  IMAD R0, R11, c[0x0][0x538], R192 ;  /* 0x00014e000b007a24 */ /* 0x000fca00078e02c0 */
[----:B------:R-:W-:Y:S01]  /*05d0*/  ISETP.GT.AND P0, PT, R0, UR4, PT ;  /* 0x0000000400007c0c */ /* 0x000fe2000bf04270 */
[----:B------:R-:W-:-:S12]  /*05e0*/  BRA.DIV ~URZ, `(.L_x_4087) ;  /* 0x000135a27f007947 */ /* 0x000fd8000b800000 */
[----:B------:R-:W-:-:S04]  /*05f0*/  VOTE.ANY R10, PT, !P0 ;  /* 0x00000000000a7806 */ /* 0x000fc800040e0100 */
.L_x_4231:
[----:B------:R-:W1:Y:S02]  /*0600*/  POPC R14, R10 ;  /* 0x0000000a000e7309 */ /* 0x000e640000000000 */
[----:B-1----:R-:W-:Y:S01]  /*0610*/  IADD3 R195, R14, R195, RZ ;  /* 0x000000c30ec37210 */ /* 0x002fe20007ffe0ff */
[----:B------:R-:W-:Y:S05]  /*0620*/  BRA.DIV ~URZ, `(.L_x_4088) ;  /* 0x000135a27f007947 */ /* 0x000fea000b800000 */
[----:B------:R1:W2:Y:S01]  /*0630*/  SHFL.IDX PT, R12, R12, R14, 0x1f ;  /* 0x00001f0e0c0c7589 */ /* 0x0002a200000e0000 */
[----:B------:R-:W-:-:S03]  /*0640*/  MOV R3, RZ ;  /* 0x000000ff00037202 */ /* 0x000fc60000000f00 */
[----:B------:R1:W3:Y:S04]  /*0650*/  SHFL.IDX PT, R9, R9, R14, 0x1f ;  /* 0x00001f0e09097589 */ /* 0x0002e800000e0000 */
.L_x_4232:
[----:B------:R-:W-:Y:S01]  /*0660*/  ISETP.NE.AND P0, PT, R10, RZ, PT ;  /* 0x000000ff0a00720c */ /* 0x000fe20003f05270 */
[----:B------:R-:W-:-:S12]  /*0670*/  BSSY B0, `(.L_x_4089) ;  /* 0x0000005000007945 */ /* 0x000fd80003800000 */
[----:B------:R-:W-:Y:S05]  /*0680*/  @!P0 BRA `(.L_x_4090) ;  /* 0x0000003000008947 */ /* 0x000fea0003800000 */
[----:B------:R-:W-:Y:S01]  /*0690*/  IADD3 R4, R14, -0x1, RZ ;  /* 0xffffffff0e047810 */ /* 0x000fe20007ffe0ff */
[----:B------:R-:W-:Y:S05]  /*06a0*/  BRA.DIV ~URZ, `(.L_x_4091) ;  /* 0x000136027f007947 */ /* 0x000fea000b800000 */
[----:B------:R4:W1:Y:S02]  /*06b0*/  SHFL.IDX PT, R3, R11, R4, 0x1f ;  /* 0x00001f040b037589 */ /* 0x00086400000e0000 */
.L_x_4090:
[----:B------:R-:W-:Y:S05]  /*06c0*/  BSYNC B0 ;  /* 0x0000000000007941 */ /* 0x000fea0003800000 */
.L_x_4089:
[----:B---3--:R-:W-:Y:S01]  /*06d0*/  ISETP.NE.AND P0, PT, R9, 0x1, PT ;  /* 0x000000010900780c */ /* 0x008fe20003f05270 */
[----:B-1----:R-:W-:Y:S01]  /*06e0*/  IMAD R192, R3, c[0x0][0x538], R192 ;  /* 0x00014e0003c07a24 */ /* 0x002fe200078e02c0 */
[----:B------:R-:W-:Y:S04]  /*06f0*/  BSSY B0, `(.L_x_4092) ;  /* 0x0000077000007945 */ /* 0x000fe80003800000 */
[----:B------:R-:W-:-:S07]  /*0700*/  IADD3 R3, -R192, UR4, RZ ;  /* 0x00000004c0037c10 */ /* 0x000fce000fffe1ff */
[----:B------:R-:W-:Y:S05]  /*0710*/  @!P0 BRA `(.L_x_4093) ;  /* 0x0000037000008947 */ /* 0x000fea0003800000 */
[-C--:B--2---:R-:W-:Y:S02]  /*0720*/  IABS R5, R12.reuse ;  /* 0x0000000c00057213 */ /* 0x084fe40000000000 */
[----:B------:R-:W-:Y:S02]  /*0730*/  IABS R6, R9 ;  /* 0x0000000900067213 */ /* 0x000fe40000000000 */
[----:B------:R-:W1:Y:S01]  /*0740*/  I2F.RP R13, R5 ;  /* 0x00000005000d7306 */ /* 0x000e620000209400 */
[----:B------:R-:W-:Y:S02]  /*0750*/  IABS R2, R3 ;  /* 0x0000000300027213 */ /* 0x000fe40000000000 */
[----:B------:R-:W-:-:S05]  /*0760*/  IABS R0, R12 ;  /* 0x0000000c00007213 */ /* 0x000fca0000000000 */
[----:B------:R-:W2:Y:S08]  /*0770*/  I2F.RP R7, R6 ;  /* 0x0000000600077306 */ /* 0x000eb00000209400 */
[----:B-1----:R-:W1:Y:S08]  /*0780*/  MUFU.RCP R10, R13 ;  /* 0x0000000d000a7308 */ /* 0x002e700000001000 */
[----:B--2---:R-:W-:Y:S01]  /*0790*/  MUFU.RCP R7, R7 ;  /* 0x0000000700077308 */ /* 0x004fe20000001000 */
[----:B-1----:R-:W-:Y:S01]  /*07a0*/  IADD3 R10, R10, 0xffffffe, RZ ;  /* 0x0ffffffe0a0a7810 */ /* 0x002fe20007ffe0ff */
[----:B------:R-:W-:Y:S01]  /*07b0*/  IMAD.MOV R13, RZ, RZ, -R0 ;  /* 0x000000ffff0d7224 */ /* 0x000fe200078e0a00 */
[----:B------:R-:W-:-:S05]  /*07c0*/  LOP3.LUT R0, R3, R12, RZ, 0x3c, !PT ;  /* 0x0000000c03007212 */ /* 0x000fca00078e3cff */
[----:B----4-:R-:W1:Y:S01]  /*07d0*/  F2I.FTZ.U32.TRUNC.NTZ R11, R10 ;  /* 0x0000000a000b7305 */ /* 0x010e62000021f000 */
[----:B------:R-:W-:Y:S02]  /*07e0*/  ISETP.GE.AND P0, PT, R0, RZ, PT ;  /* 0x000000ff0000720c */ /* 0x000fe40003f06270 */
[----:B------:R-:W-:-:S05]  /*07f0*/  IABS R0, R9 ;  /* 0x0000000900007213 */ /* 0x000fca0000000000 */
[----:B------:R-:W-:Y:S02]  /*0800*/  IMAD.MOV R0, RZ, RZ, -R0 ;  /* 0x000000ffff007224 */ /* 0x000fe400078e0a00 */
[----:B-1----:R-:W-:Y:S02]  /*0810*/  IMAD.MOV R4, RZ, RZ, -R11 ;  /* 0x000000ffff047224 */ /* 0x002fe400078e0a0b */
[----:B------:R-:W-:Y:S02]  /*0820*/  IMAD.MOV.U32 R10, RZ, RZ, RZ ;  /* 0x000000ffff0a7224 */ /* 0x000fe400078e00ff */
[----:B------:R-:W-:-:S04]  /*0830*/  IMAD R4, R4, R5, RZ ;  /* 0x0000000504047224 */ /* 0x000fc800078e02ff */
[----:B------:R-:W-:Y:S01]  /*0840*/  IMAD.HI.U32 R11, R11, R4, R10 ;  /* 0x000000040b0b7227 */ /* 0x000fe200078e000a */
[----:B------:R-:W-:-:S05]  /*0850*/  IADD3 R10, R7, 0xffffffe, RZ ;  /* 0x0ffffffe070a7810 */ /* 0x000fca0007ffe0ff */
[----:B------:R-:W-:Y:S02]  /*0860*/  IMAD.HI.U32 R4, R11, R2, RZ ;  /* 0x000000020b047227 */ /* 0x000fe400078e00ff */
[----:B------:R1:W2:Y:S02]  /*0870*/  F2I.FTZ.U32.TRUNC.NTZ R11, R10 ;  /* 0x0000000a000b7305 */ /* 0x0002a4000021f000 */
[----:B------:R-:W-:-:S05]  /*0880*/  IMAD R2, R4, R13, R2 ;  /* 0x0000000d04027224 */ /* 0x000fca00078e0202 */
[----:B------:R-:W-:Y:S01]  /*0890*/  ISETP.GT.U32.AND P1, PT, R5, R2, PT ;  /* 0x000000020500720c */ /* 0x000fe20003f24070 */
[----:B-1----:R-:W-:-:S12]  /*08a0*/  IMAD.MOV.U32 R10, RZ, RZ, RZ ;  /* 0x000000ffff0a7224 */ /* 0x002fd800078e00ff */
[----:B------:R-:W-:Y:S01]  /*08b0*/  @!P1 IMAD.IADD R2, R2, 0x1, -R5 ;  /* 0x0000000102029824 */ /* 0x000fe200078e0a05 */
[----:B------:R-:W-:Y:S02]  /*08c0*/  @!P1 IADD3 R4, R4, 0x1, RZ ;  /* 0x0000000104049810 */ /* 0x000fe40007ffe0ff */
[----:B------:R-:W-:Y:S02]  /*08d0*/  ISETP.NE.AND P1, PT, R12, RZ, PT ;  /* 0x000000ff0c00720c */ /* 0x000fe40003f25270 */
[----:B------:R-:W-:Y:S01]  /*08e0*/  ISETP.GE.U32.AND P2, PT, R2, R5, PT ;  /* 0x000000050200720c */ /* 0x000fe20003f46070 */
[----:B--2---:R-:W-:-:S04]  /*08f0*/  IMAD.MOV R5, RZ, RZ, -R11 ;  /* 0x000000ffff057224 */ /* 0x004fc800078e0a0b */
[----:B------:R-:W-:-:S04]  /*0900*/  IMAD R5, R5, R6, RZ ;  /* 0x0000000605057224 */ /* 0x000fc800078e02ff */
[----:B------:R-:W-:-:S04]  /*0910*/  IMAD.HI.U32 R5, R11, R5, R10 ;  /* 0x000000050b057227 */ /* 0x000fc800078e000a */
[----:B------:R-:W-:-:S05]  /*0920*/  @P2 IADD3 R4, R4, 0x1, RZ ;  /* 0x0000000104042810 */ /* 0x000fca0007ffe0ff */
[----:B------:R-:W-:Y:S01]  /*0930*/  @!P0 IMAD.MOV R4, RZ, RZ, -R4 ;  /* 0x000000ffff048224 */ /* 0x000fe200078e0a04 */
[----:B------:R-:W-:-:S04]  /*0940*/  @!P1 LOP3.LUT R4, RZ, R12, RZ, 0x33, !PT ;  /* 0x0000000cff049212 */ /* 0x000fc800078e33ff */
[----:B------:R-:W-:-:S05]  /*0950*/  IABS R2, R4 ;  /* 0x0000000400027213 */ /* 0x000fca0000000000 */
[----:B------:R-:W-:-:S04]  /*0960*/  IMAD.HI.U32 R5, R5, R2, RZ ;  /* 0x0000000205057227 */ /* 0x000fc800078e00ff */
[----:B------:R-:W-:Y:S01]  /*0970*/  IMAD R7, R5, R0, R2 ;  /* 0x0000000005077224 */ /* 0x000fe200078e0202 */
[----:B------:R-:W-:Y:S01]  /*0980*/  LOP3.LUT R0, R4, R9, RZ, 0x3c, !PT ;  /* 0x0000000904007212 */ /* 0x000fe200078e3cff */
[----:B------:R-:W-:-:S03]  /*0990*/  IMAD.MOV R2, RZ, RZ, -R4 ;  /* 0x000000ffff027224 */ /* 0x000fc600078e0a04 */
[----:B------:R-:W-:Y:S02]  /*09a0*/  ISETP.GT.U32.AND P1, PT, R6, R7, PT ;  /* 0x000000070600720c */ /* 0x000fe40003f24070 */
[----:B------:R-:W-:-:S11]  /*09b0*/  ISETP.GE.AND P0, PT, R0, RZ, PT ;  /* 0x000000ff0000720c */ /* 0x000fd60003f06270 */
[----:B------:R-:W-:Y:S01]  /*09c0*/  @!P1 IMAD.IADD R7, R7, 0x1, -R6 ;  /* 0x0000000107079824 */ /* 0x000fe200078e0a06 */
[----:B------:R-:W-:Y:S02]  /*09d0*/  @!P1 IADD3 R5, R5, 0x1, RZ ;  /* 0x0000000105059810 */ /* 0x000fe40007ffe0ff */
[----:B------:R-:W-:Y:S02]  /*09e0*/  ISETP.NE.AND P1, PT, R9, RZ, PT ;  /* 0x000000ff0900720c */ /* 0x000fe40003f25270 */
[----:B------:R-:W-:Y:S01]  /*09f0*/  ISETP.GE.U32.AND P2, PT, R7, R6, PT ;  /* 0x000000060700720c */ /* 0x000fe20003f46070 */
[----:B------:R-:W-:-:S12]  /*0a00*/  IMAD R7, R12, R2, R3 ;  /* 0x000000020c077224 */ /* 0x000fd800078e0203 */
[----:B------:R-:W-:-:S05]  /*0a10*/  @P2 IADD3 R5, R5, 0x1, RZ ;  /* 0x0000000105052810 */ /* 0x000fca0007ffe0ff */
[----:B------:R-:W-:Y:S01]  /*0a20*/  @!P0 IMAD.MOV R5, RZ, RZ, -R5 ;  /* 0x000000ffff058224 */ /* 0x000fe200078e0a05 */
[----:B------:R-:W-:-:S05]  /*0a30*/  @!P1 LOP3.LUT R5, RZ, R9, RZ, 0x33, !PT ;  /* 0x00000009ff059212 */ /* 0x000fca00078e33ff */
[--C-:B------:R-:W-:Y:S02]  /*0a40*/  IMAD.MOV R0, RZ, RZ, -R5.reuse ;  /* 0x000000ffff007224 */ /* 0x100fe400078e0a05 */
[C---:B------:R-:W-:Y:S02]  /*0a50*/  IMAD R5, R9.reuse, 0x1000000, R5 ;  /* 0x0100000009057824 */ /* 0x040fe400078e0205 */
[----:B------:R-:W-:-:S04]  /*0a60*/  IMAD R0, R9, R0, R4 ;  /* 0x0000000009007224 */ /* 0x000fc800078e0204 */
[----:B------:R-:W-:Y:S01]  /*0a70*/  IMAD R194, R0, 0x10000, R5 ;  /* 0x0001000000c27824 */ /* 0x000fe200078e0205 */
[----:B------:R-:W-:Y:S05]  /*0a80*/  BRA `(.L_x_4094) ;  /* 0x000003d000007947 */ /* 0x000fea0003800000 */
.L_x_4093:
[----:B------:R-:W-:-:S04]  /*0a90*/  IMAD.MOV.U32 R0, RZ, RZ, 0x4 ;  /* 0x00000004ff007424 */ /* 0x000fc800078e00ff */
[----:B------:R-:W-:-:S05]  /*0aa0*/  IMAD.WIDE R14, R195, R0, c[0x0][0x590] ;  /* 0x00016400c30e7625 */ /* 0x000fca00078e0200 */
[----:B------:R-:W3:Y:S01]  /*0ab0*/  LDG.E R5, [R14.64] ;  /* 0x000000080e057981 */ /* 0x000ee2000c1e1900 */
[----:B------:R-:W-:Y:S01]  /*0ac0*/  IABS R2, R3 ;  /* 0x0000000300027213 */ /* 0x000fe20000000000 */
[----:B--234-:R-:W-:-:S05]  /*0ad0*/  IMAD R4, R5, R12, RZ ;  /* 0x0000000c05047224 */ /* 0x01cfca00078e02ff */
        /* <DEDUP_REMOVED lines=56> */
.L_x_4094:
[----:B------:R-:W-:Y:S05]  /*0e60*/  BSYNC B0 ;  /* 0x0000000000007941 */ /* 0x000fea0003800000 */
.L_x_4092:
[----:B------:R-:W-:-:S04]  /*0e70*/  LOP3.LUT R7, RZ, R7, RZ, 0x33, !PT ;  /* 0x00000007ff077212 */ /* 0x000fc800078e33ff */
[----:B------:R-:W-:Y:S01]  /*0e80*/  IADD3 R193, R7, R12, RZ ;  /* 0x0000000c07c17210 */ /* 0x000fe20007ffe0ff */
[----:B------:R-:W-:Y:S05]  /*0e90*/  BRA `(.L_x_4095) ;  /* 0x0000004000007947 */ /* 0x000fea0003800000 */
.L_x_4083:
[----:B------:R-:W-:Y:S01]  /*0ea0*/  IMAD.MOV.U32 R193, RZ, RZ, RZ ;  /* 0x000000ffffc17224 */ /* 0x000fe200078e00ff */
[----:B------:R-:W-:Y:S01]  /*0eb0*/  MOV R194, RZ ;  /* 0x000000ff00c27202 */ /* 0x000fe20000000f00 */
[----:B------:R-:W-:Y:S01]  /*0ec0*/  IMAD.U32 R192, RZ, RZ, UR4 ;  /* 0x00000004ffc07e24 */ /* 0x000fe2000f8e00ff */
[----:B------:R-:W-:Y:S02]  /*0ed0*/  MOV R195, c[0x0][0x53c] ;  /* 0x00014f0000c37a02 */ /* 0x000fe40000000f00 */
.L_x_4095:
[----:B------:R-:W-:Y:S01]  /*0ee0*/  ISETP.NE.AND P0, PT, R8, RZ, PT ;  /* 0x000000ff0800720c */ /* 0x000fe20003f05270 */
[----:B------:R-:W-:-:S12]  /*0ef0*/  WARPSYNC 0xffffffff ;  /* 0xffffffff00007948 */ /* 0x000fd80003800000 */
[----:B------:R1:W-:Y:S04]  /*0f00*/  @!P0 STS.128 [0x24100], R192 ;  /* 0x024100c0ff008388 */ /* 0x0003e80000000c00 */
[----:B------:R-:W-:Y:S06]  /*0f10*/  BAR.ARV 0x5, 0x100 ;  /* 0x0144000000007b1d */ /* 0x000fec0000002000 */
.L_x_4081:
[----:B-1----:R-:W-:-:S13]  /*0f20*/  ISETP.GE.AND P0, PT, R195, c[0x0][0x53c], PT ;  /* 0x00014f00c3007a0c */ /* 0x002fda0003f06270 */
[----:B------:R-:W-:Y:S05]  /*0f30*/  @P0 EXIT ;  /* 0x000000000000094d */ /* 0x000fea0003800000 */
[----:B------:R-:W-:-:S04]  /*0f40*/  SHF.R.S32.HI R13, RZ, 0x1f, R202 ;  /* 0x0000001fff0d7819 */ /* 0x000fc800000114ca */
[CC--:B------:R-:W-:Y:S02]  /*0f50*/  LEA.HI R11, R13.reuse, R202.reuse, RZ, 0x2 ;  /* 0x000000ca0d0b7211 */ /* 0x0c0fe400078f10ff */
[----:B------:R-:W-:Y:S02]  /*0f60*/  LEA.HI R5, R13, R202, RZ, 0x4 ;  /* 0x000000ca0d057211 */ /* 0x000fe400078f20ff */
[--C-:B------:R-:W-:Y:S02]  /*0f70*/  SHF.R.S32.HI R0, RZ, 0x2, R11.reuse ;  /* 0x00000002ff007819 */ /* 0x100fe4000001140b */
[----:B------:R-:W-:Y:S02]  /*0f80*/  SHF.R.S32.HI R7, RZ, 0x1f, R11 ;  /* 0x0000001fff077819 */ /* 0x000fe4000001140b */
[----:B------:R-:W-:Y:S02]  /*0f90*/  SHF.R.S32.HI R2, RZ, 0x4, R5 ;  /* 0x00000004ff027819 */ /* 0x000fe40000011405 */
[----:B------:R-:W-:-:S02]  /*0fa0*/  LEA.HI R7, R7, R0, RZ, 0x3 ;  /* 0x0000000007077211 */ /* 0x000fc400078f18ff */
[----:B------:R-:W-:Y:S02]  /*0fb0*/  LEA.HI R15, R13, R202, RZ, 0x3 ;  /* 0x000000ca0d0f7211 */ /* 0x000fe400078f18ff */
[----:B------:R-:W-:Y:S02]  /*0fc0*/  LEA.HI R3, R5, R2, RZ, 0x1 ;  /* 0x0000000205037211 */ /* 0x000fe400078f08ff */
[----:B------:R-:W-:Y:S02]  /*0fd0*/  LOP3.LUT R7, R7, 0xfffffff8, RZ, 0xc0, !PT ;  /* 0xfffffff807077812 */ /* 0x000fe400078ec0ff */
[----:B------:R-:W-:Y:S02]  /*0fe0*/  LOP3.LUT R5, R5, 0xfffffff0, RZ, 0xc0, !PT ;  /* 0xfffffff005057812 */ /* 0x000fe400078ec0ff */
[----:B------:R-:W-:Y:S01]  /*0ff0*/  SHF.R.S32.HI R215, RZ, 0x3, R15 ;  /* 0x00000003ffd77819 */ /* 0x000fe2000001140f */
[----:B------:R-:W-:Y:S01]  /*1000*/  IMAD.IADD R7, R0, 0x1, -R7 ;  /* 0x0000000100077824 */ /* 0x000fe200078e0a07 */
[----:B------:R-:W-:Y:S01]  /*1010*/  LOP3.LUT R9, R15, 0xfffffff8, RZ, 0xc0, !PT ;  /* 0xfffffff80f097812 */ /* 0x000fe200078ec0ff */
[C---:B------:R-:W-:Y:S01]  /*1020*/  IMAD.IADD R0, R202.reuse, 0x1, -R5 ;  /* 0x00000001ca007824 */ /* 0x040fe200078e0a05 */
        /* <DEDUP_REMOVED lines=14> */
[----:B------:R-:W-:Y:S02]  /*1110*/  LEA.HI R9, R9, R0, RZ, 0x3 ;  /* 0x0000000009097211 */ /* 0x000fe400078f18ff */
[----:B------:R-:W-:Y:S02]  /*1120*/  LOP3.LUT R208, R17, R2, R208, 0xf6, !PT ;  /* 0x0000000211d07212 */ /* 0x000fe400078ef6d0 */
[----:B------:R-:W-:Y:S02]  /*1130*/  LOP3.LUT R17, R13, 0xffffffe0, RZ, 0xc0, !PT ;  /* 0xffffffe00d117812 */ /* 0x000fe400078ec0ff */
[C---:B------:R-:W-:Y:S01]  /*1140*/  LOP3.LUT R5, R9.reuse, 0xfffffff8, RZ, 0xc0, !PT ;  /* 0xfffffff809057812 */ /* 0x040fe200078ec0ff */
[----:B------:R-:W-:Y:S01]  /*1150*/  IMAD.SHL.U32 R9, R9, 0x40, RZ ;  /* 0x0000004009097824 */ /* 0x000fe200078e00ff */
[----:B------:R-:W-:Y:S01]  /*1160*/  SHF.R.S32.HI R8, RZ, 0x5, R13 ;  /* 0x00000005ff087819 */ /* 0x000fe2000001140d */
[----:B------:R-:W-:Y:S01]  /*1170*/  IMAD.IADD R212, R202, 0x1, -R17 ;  /* 0x00000001cad47824 */ /* 0x000fe200078e0a11 */
        /* <DEDUP_REMOVED lines=8> */
[----:B------:R-:W-:Y:S02]  /*1200*/  LOP3.LUT R13, R13, 0xffffff8, RZ, 0xc0, !PT ;  /* 0x0ffffff80d0d7812 */ /* 0x000fe400078ec0ff */
[----:B------:R-:W-:Y:S01]  /*1210*/  LEA.HI R209, R209, R212, RZ, 0x2 ;  /* 0x000000d4d1d17211 */ /* 0x000fe200078f10ff */
[----:B------:R-:W-:Y:S01]  /*1220*/  IMAD.IADD R0, R202, 0x1, -R11 ;  /* 0x00000001ca007824 */ /* 0x000fe200078e0a0b */
[----:B------:R-:W-:Y:S01]  /*1230*/  ISETP.NE.U32.AND P3, PT, R10, 0x1, PT ;  /* 0x000000010a00780c */ /* 0x000fe20003f65070 */
[----:B------:R-:W-:Y:S01]  /*1240*/  IMAD.SHL.U32 R10, R7, 0x40, RZ ;  /* 0x00000040070a7824 */ /* 0x000fe200078e00ff */
[----:B------:R-:W-:Y:S01]  /*1250*/  LOP3.LUT R2, R2, 0x1c0, RZ, 0xc0, !PT ;  /* 0x000001c002027812 */ /* 0x000fe200078ec0ff */
[----:B------:R-:W-:Y:S01]  /*1260*/  IMAD.SHL.U32 R11, R3, 0x8, RZ ;  /* 0x00000008030b7824 */ /* 0x000fe200078e00ff */
[----:B------:R-:W-:Y:S01]  /*1270*/  SHF.R.S32.HI R211, RZ, 0x2, R209 ;  /* 0x00000002ffd37819 */ /* 0x000fe200000114d1 */
[----:B------:R-:W-:Y:S01]  /*1280*/  IMAD.IADD R6, R8, 0x1, -R13 ;  /* 0x0000000108067824 */ /* 0x000fe200078e0a0d */
[----:B------:R-:W-:-:S02]  /*1290*/  LOP3.LUT R4, R4, 0x1c0, RZ, 0xc0, !PT ;  /* 0x000001c004047812 */ /* 0x000fc400078ec0ff */
[----:B------:R-:W-:Y:S01]  /*12a0*/  R2P PR, R7, 0x6 ;  /* 0x0000000607007804 */ /* 0x000fe20000000000 */
[----:B------:R-:W-:Y:S01]  /*12b0*/  IMAD.SHL.U32 R7, R8, 0x400, RZ ;  /* 0x0000040008077824 */ /* 0x000fe200078e00ff */
[----:B------:R-:W-:Y:S01]  /*12c0*/  LOP3.LUT R10, R10, 0x1c0, RZ, 0xc0, !PT ;  /* 0x000001c00a0a7812 */ /* 0x000fe200078ec0ff */
[----:B------:R-:W-:Y:S01]  /*12d0*/  IMAD R211, R6, 0x10, R211 ;  /* 0x0000001006d37824 */ /* 0x000fe200078e02d3 */
[----:B------:R-:W-:Y:S01]  /*12e0*/  LOP3.LUT R11, R2, 0x8, R11, 0xf8, !PT ;  /* 0x00000008020b7812 */ /* 0x000fe200078ef80b */
[----:B------:R-:W-:Y:S01]  /*12f0*/  IMAD R213, R0, 0x2, R7 ;  /* 0x0000000200d57824 */ /* 0x000fe200078e0207 */
[----:B------:R-:W-:Y:S02]  /*1300*/  LOP3.LUT R15, R4, 0x8, R15, 0xf8, !PT ;  /* 0x00000008040f7812 */ /* 0x000fe400078ef80f */
[----:B------:R-:W-:Y:S02]  /*1310*/  SHF.R.U32.HI R2, RZ, 0x3, R2 ;  /* 0x00000003ff027819 */ /* 0x000fe40000011602 */
[----:B------:R-:W-:-:S02]  /*1320*/  SHF.R.U32.HI R4, RZ, 0x3, R4 ;  /* 0x00000003ff047819 */ /* 0x000fc40000011604 */
[----:B------:R-:W-:Y:S02]  /*1330*/  LEA.HI R6, R0, R0, RZ, 0x1 ;  /* 0x0000000000067211 */ /* 0x000fe400078f08ff */
[----:B------:R-:W-:Y:S02]  /*1340*/  LEA.HI R10, R10, R10, RZ, 0x1d ;  /* 0x0000000a0a0a7211 */ /* 0x000fe400078fe8ff */
[----:B------:R-:W-:Y:S02]  /*1350*/  LOP3.LUT R2, R11, R2, RZ, 0x3c, !PT ;  /* 0x000000020b027212 */ /* 0x000fe400078e3cff */
[----:B------:R-:W-:Y:S01]  /*1360*/  LOP3.LUT R4, R15, R4, RZ, 0x3c, !PT ;  /* 0x000000040f047212 */ /* 0x000fe200078e3cff */
[----:B------:R-:W-:Y:S01]  /*1370*/  IMAD.IADD R213, R213, 0x1, R10 ;  /* 0x00000001d5d57824 */ /* 0x000fe200078e020a */
[----:B------:R-:W-:Y:S02]  /*1380*/  LOP3.LUT R11, R6, 0x1ffffffe, RZ, 0xc0, !PT ;  /* 0x1ffffffe060b7812 */ /* 0x000fe400078ec0ff */
[----:B------:R-:W-:Y:S01]  /*1390*/  LOP3.LUT R9, R9, 0xfffffe00, RZ, 0xc0, !PT ;  /* 0xfffffe0009097812 */ /* 0x000fe200078ec0ff */
[----:B------:R-:W-:Y:S01]  /*13a0*/  IMAD R4, R3, 0x200, R4 ;  /* 0x0000020003047824 */ /* 0x000fe200078e0204 */
[----:B------:R-:W-:Y:S01]  /*13b0*/  LEA R213, R213, 0x80, 0x1 ;  /* 0x00000080d5d57811 */ /* 0x000fe200078e08ff */
[----:B------:R-:W-:Y:S01]  /*13c0*/  IMAD.IADD R210, R0, 0x1, -R11 ;  /* 0x0000000100d27824 */ /* 0x000fe200078e0a0b */
[-C--:B------:R-:W-:Y:S01]  /*13d0*/  IADD3 R0, R2, R9.reuse, R7 ;  /* 0x0000000902007210 */ /* 0x080fe20007ffe007 */
[----:B------:R-:W-:Y:S01]  /*13e0*/  IMAD.MOV.U32 R3, RZ, RZ, 0x20 ;  /* 0x00000020ff037424 */ /* 0x000fe200078e00ff */
[----:B------:R-:W-:Y:S01]  /*13f0*/  LOP3.LUT P0, RZ, R5, 0x2, RZ, 0xc0, !PT ;  /* 0x0000000205ff7812 */ /* 0x000fe2000780c0ff */
[----:B------:R-:W-:Y:S01]  /*1400*/  IMAD R210, R210, 0x8, R211 ;  /* 0x00000008d2d27824 */ /* 0x000fe200078e02d3 */
[----:B------:R-:W-:-:S02]  /*1410*/  LOP3.LUT R2, R2, R9, RZ, 0xfc, !PT ;  /* 0x0000000902027212 */ /* 0x000fc400078efcff */
[----:B------:R-:W-:Y:S01]  /*1420*/  LOP3.LUT P4, RZ, R5, 0x4, RZ, 0xc0, !PT ;  /* 0x0000000405ff7812 */ /* 0x000fe2000788c0ff */
[----:B------:R-:W-:Y:S01]  /*1430*/  IMAD.MOV.U32 R5, RZ, RZ, 0x40 ;  /* 0x00000040ff057424 */ /* 0x000fe200078e00ff */
[----:B------:R-:W-:Y:S02]  /*1440*/  IADD3 R205, R213, -0x10, RZ ;  /* 0xfffffff0d5cd7810 */ /* 0x000fe40007ffe0ff */
[----:B------:R-:W-:Y:S02]  /*1450*/  LOP3.LUT R209, R209, 0x7ffffffc, RZ, 0xc0, !PT ;  /* 0x7ffffffcd1d17812 */ /* 0x000fe400078ec0ff */
[C---:B------:R-:W-:Y:S02]  /*1460*/  SEL R8, R3.reuse, 0xffffffe0, !P1 ;  /* 0xffffffe003087807 */ /* 0x040fe40004800000 */
[----:B------:R-:W-:Y:S01]  /*1470*/  SEL R187, R3, 0xffffffe0, !P0 ;  /* 0xffffffe003bb7807 */ /* 0x000fe20004000000 */
[----:B------:R-:W-:Y:S01]  /*1480*/  IMAD.IADD R209, R212, 0x1, -R209 ;  /* 0x00000001d4d17824 */ /* 0x000fe200078e0ad1 */
[C---:B------:R-:W-:Y:S01]  /*1490*/  @P3 IADD3 R205, R213.reuse, 0x10, RZ ;  /* 0x00000010d5cd3810 */ /* 0x040fe20007ffe0ff */
[----:B------:R-:W-:Y:S01]  /*14a0*/  IMAD.IADD R222, R213, 0x1, R8 ;  /* 0x00000001d5de7824 */ /* 0x000fe200078e0208 */
[----:B------:R-:W-:Y:S01]  /*14b0*/  LEA R182, R2, 0x100, 0x1 ;  /* 0x0000010002b67811 */ /* 0x000fe200078e08ff */
[----:B------:R-:W-:Y:S01]  /*14c0*/  IMAD.SHL.U32 R209, R209, 0x2, RZ ;  /* 0x00000002d1d17824 */ /* 0x000fe200078e00ff */
        /* <DEDUP_REMOVED lines=16> */
[C---:B------:R-:W-:Y:S01]  /*15d0*/  IADD3 R207, R208.reuse, 0x100, RZ ;  /* 0x00000100d0cf7810 */ /* 0x040fe20007ffe0ff */
[C---:B------:R-:W-:Y:S01]  /*15e0*/  IMAD.IADD R181, R3.reuse, 0x1, R182 ;  /* 0x0000000103b57824 */ /* 0x040fe200078e02b6 */
[----:B------:R-:W-:Y:S01]  /*15f0*/  IADD3 R206, R208, 0xc100, RZ ;  /* 0x0000c100d0ce7810 */ /* 0x000fe20007ffe0ff */
[----:B------:R-:W-:Y:S01]  /*1600*/  IMAD.IADD R225, R3, 0x1, R0 ;  /* 0x0000000103e17824 */ /* 0x000fe200078e0200 */
[----:B------:R-:W-:Y:S01]  /*1610*/  LEA R186, R4, 0xc100, 0x1 ;  /* 0x0000c10004ba7811 */ /* 0x000fe200078e08ff */
[----:B------:R-:W-:-:S02]  /*1620*/  IMAD.IADD R183, R185, 0x1, R3 ;  /* 0x00000001b9b77824 */ /* 0x000fc400078e0203 */
.L_x_4228:
        /* <DEDUP_REMOVED lines=9> */
[----:B------:R-:W-:Y:S01]  /*16c0*/  IMAD.WIDE R10, R195, R0, c[0x0][0x348] ;  /* 0x0000d200c30a7625 */ /* 0x000fe200078e0200 */
[----:B------:R-:W-:-:S02]  /*16d0*/  ISETP.NE.U32.AND P4, PT, RZ, c[0x0][0x350], PT ;  /* 0x0000d400ff007a0c */ /* 0x000fc40003f85070 */
[----:B------:R-:W-:Y:S01]  /*16e0*/  ISETP.NE.AND.EX P5, PT, RZ, c[0x0][0x34c], PT, P5 ;  /* 0x0000d300ff007a0c */ /* 0x000fe20003fa5350 */
[----:B------:R-:W-:Y:S01]  /*16f0*/  IMAD.WIDE R8, R195, R0, c[0x0][0x350] ;  /* 0x0000d400c3087625 */ /* 0x000fe200078e0200 */
[----:B------:R-:W-:-:S03]  /*1700*/  ISETP.NE.AND.EX P4, PT, RZ, c[0x0][0x354], PT, P4 ;  /* 0x0000d500ff007a0c */ /* 0x000fc60003f85340 */
[----:B------:R-:W-:-:S04]  /*1710*/  @P0 IMAD.WIDE R228, R195, R0, c[0x0][0x360] ;  /* 0x0000d800c3e40625 */ /* 0x000fc800078e0200 */
[----:B------:R-:W-:Y:S02]  /*1720*/  @P1 IMAD.WIDE R12, R195, R0, c[0x0][0x370] ;  /* 0x0000dc00c30c1625 */ /* 0x000fe400078e0200 */
        /* <DEDUP_REMOVED lines=12> */
.L_x_4096:
[----:B------:R-:W-:-:S04]  /*17f0*/  ISETP.NE.U32.AND P0, PT, RZ, c[0x0][0x368], PT ;  /* 0x0000da00ff007a0c */ /* 0x000fc80003f05070 */
[----:B------:R-:W-:-:S13]  /*1800*/  ISETP.NE.AND.EX P0, PT, RZ, c[0x0][0x36c], PT, P0 ;  /* 0x0000db00ff007a0c */ /* 0x000fda0003f05300 */
[----:B------:R-:W-:Y:S05]  /*1810*/  @!P0 BRA `(.L_x_4097) ;  /* 0x0000003000008947 */ /* 0x000fea0003800000 */
[----:B-1----:R-:W-:-:S05]  /*1820*/  IMAD.WIDE R8, R195, R0, c[0x0][0x368] ;  /* 0x0000da00c3087625 */ /* 0x002fca00078e0200 */
[----:B------:R1:W5:Y:S01]  /*1830*/  LDG.E R2, [R8.64] ;  /* 0x0000000808027981 */ /* 0x000362000c1e1900 */
[----:B------:R-:W-:Y:S05]  /*1840*/  BRA `(.L_x_4098) ;  /* 0x0000005000007947 */ /* 0x000fea0003800000 */
.L_x_4097:
[----:B------:R-:W-:Y:S01]  /*1850*/  MOV R2, c[0x0][0x1d0] ;  /* 0x0000740000027a02 */ /* 0x000fe20000000f00 */
[----:B------:R-:W-:Y:S05]  /*1860*/  @!P4 BRA `(.L_x_4098) ;  /* 0x000000300000c947 */ /* 0x000fea0003800000 */
[----:B------:R-:W2:Y:S04]  /*1870*/  LDG.E R2, [R8.64] ;  /* 0x0000000808027981 */ /* 0x000ea8000c1e1900 */
[----:B------:R-:W2:Y:S02]  /*1880*/  LDG.E R7, [R8.64+0x4] ;  /* 0x0000040808077981 */ /* 0x000ea4000c1e1900 */
[----:B--2---:R-:W-:Y:S02]  /*1890*/  IADD3 R2, -R2, R7, RZ ;  /* 0x0000000702027210 */ /* 0x004fe40007ffe1ff */
.L_x_4098:
[----:B------:R-:W-:Y:S01]  /*18a0*/  IMAD.MOV.U32 R4, RZ, RZ, c[0x0][0x2c4] ;  /* 0x0000b100ff047624 */ /* 0x000fe200078e00ff */
[----:B-----5:R-:W-:Y:S01]  /*18b0*/  IADD3 R6, R6, R3, RZ ;  /* 0x0000000306067210 */ /* 0x020fe20007ffe0ff */
[----:B------:R-:W-:-:S02]  /*18c0*/  IMAD.SHL.U32 R193, R193, 0x80, RZ ;  /* 0x00000080c1c17824 */ /* 0x000fc400078e00ff */
[----:B------:R-:W-:Y:S01]  /*18d0*/  IMAD.IADD R227, R2, 0x1, -R3 ;  /* 0x0000000102e37824 */ /* 0x000fe200078e0a03 */
[----:B------:R-:W-:Y:S02]  /*18e0*/  ISETP.NE.AND P2, PT, R4, 0x1, PT ;  /* 0x000000010400780c */ /* 0x000fe40003f45270 */
[----:B------:R-:W-:Y:S02]  /*18f0*/  IADD3 R7, R193, 0x7f, RZ ;  /* 0x0000007fc1077810 */ /* 0x000fe40007ffe0ff */
[----:B------:R-:W-:Y:S02]  /*1900*/  MOV R2, c[0x0][0x32c] ;  /* 0x0000cb0000027a02 */ /* 0x000fe40000000f00 */
[----:B------:R-:W-:Y:S02]  /*1910*/  IADD3 R240, R227, 0x1, -R228 ;  /* 0x00000001e3f07810 */ /* 0x000fe40007ffe8e4 */
[----:B------:R-:W-:-:S05]  /*1920*/  ISETP.GE.AND P1, PT, R2, 0x1, PT ;  /* 0x000000010200780c */ /* 0x000fca0003f26270 */
[----:B------:R-:W-:-:S05]  /*1930*/  @P2 IMAD.HI.U32 R4, R7, c[0x0][0x2c8], RZ ;  /* 0x0000b20007042a27 */ /* 0x000fca00078e00ff */
[----:B------:R-:W-:-:S05]  /*1940*/  @P2 SHF.R.U32.HI R7, RZ, c[0x0][0x2cc], R4 ;  /* 0x0000b300ff072a19 */ /* 0x000fca0000011604 */
[----:B------:R-:W-:-:S05]  /*1950*/  IMAD.IADD R4, R240, 0x1, R7 ;  /* 0x00000001f0047824 */ /* 0x000fca00078e0207 */
[----:B-1----:R-:W-:Y:S01]  /*1960*/  IADD3 R8, R4, c[0x0][0x328], RZ ;  /* 0x0000ca0004087a10 */ /* 0x002fe20007ffe0ff */
        /* <DEDUP_REMOVED lines=11> */
.L_x_4101:
[----:B------:R-:W-:-:S13]  /*1a20*/  ISETP.NE.AND P0, PT, R2, 0x1, PT ;  /* 0x000000010200780c */ /* 0x000fda0003f05270 */
[----:B------:R-:W-:-:S05]  /*1a30*/  @P0 IMAD.HI.U32 R4, R3, c[0x0][0x330], RZ ;  /* 0x0000cc0003040a27 */ /* 0x000fca00078e00ff */
[----:B------:R-:W-:Y:S02]  /*1a40*/  @P0 SHF.R.U32.HI R3, RZ, c[0x0][0x334], R4 ;  /* 0x0000cd00ff030a19 */ /* 0x000fe40000011604 */
.L_x_4102:
[----:B------:R-:W-:Y:S05]  /*1a50*/  BSYNC B0 ;  /* 0x0000000000007941 */ /* 0x000fea0003800000 */
.L_x_4100:
[----:B------:R-:W-:-:S05]  /*1a60*/  IMAD R3, R3, R2, c[0x0][0x32c] ;  /* 0x0000cb0003037624 */ /* 0x000fca00078e0202 */
[----:B------:R-:W-:-:S04]  /*1a70*/  IMNMX R8, R8, R3, PT ;  /* 0x0000000308087217 */ /* 0x000fc80003800200 */
.L_x_4099:
[----:B------:R-:W-:Y:S01]  /*1a80*/  IADD3 R8, R8, 0x3f, RZ ;  /* 0x0000003f08087810 */ /* 0x000fe20007ffe0ff */
[----:B------:R-:W-:Y:S01]  /*1a90*/  @P2 IMAD.HI.U32 R3, R193, c[0x0][0x2c8], RZ ;  /* 0x0000b200c1032a27 */ /* 0x000fe200078e00ff */
[C---:B------:R-:W-:Y:S02]  /*1aa0*/  IADD3 R10, R227.reuse, 0x3f, RZ ;  /* 0x0000003fe30a7810 */ /* 0x040fe40007ffe0ff */
[----:B------:R-:W-:Y:S01]  /*1ab0*/  SHF.R.S32.HI R7, RZ, 0x1f, R8 ;  /* 0x0000001fff077819 */ /* 0x000fe20000011408 */
[----:B------:R-:W-:Y:S01]  /*1ac0*/  IMAD.MOV.U32 R4, RZ, RZ, R193 ;  /* 0x000000ffff047224 */ /* 0x000fe200078e00c1 */
[----:B------:R-:W-:Y:S02]  /*1ad0*/  SHF.R.S32.HI R9, RZ, 0x1f, R10 ;  /* 0x0000001fff097819 */ /* 0x000fe4000001140a */
[----:B------:R-:W-:Y:S01]  /*1ae0*/  @P2 SHF.R.U32.HI R4, RZ, c[0x0][0x2cc], R3 ;  /* 0x0000b300ff042a19 */ /* 0x000fe20000011603 */
[----:B------:R-:W-:Y:S01]  /*1af0*/  IMAD.IADD R3, R227, 0x1, -R228 ;  /* 0x00000001e3037824 */ /* 0x000fe200078e0ae4 */
        /* <DEDUP_REMOVED lines=17> */
.L_x_4105:
[----:B------:R-:W-:-:S13]  /*1c10*/  ISETP.NE.AND P0, PT, R2, 0x1, PT ;  /* 0x000000010200780c */ /* 0x000fda0003f05270 */
[----:B------:R-:W-:-:S05]  /*1c20*/  @P0 IMAD.HI.U32 R2, R4, c[0x0][0x330], RZ ;  /* 0x0000cc0004020a27 */ /* 0x000fca00078e00ff */
[----:B------:R-:W-:Y:S02]  /*1c30*/  @P0 SHF.R.U32.HI R4, RZ, c[0x0][0x334], R2 ;  /* 0x0000cd00ff040a19 */ /* 0x000fe40000011602 */
.L_x_4106:
[----:B------:R-:W-:Y:S05]  /*1c40*/  BSYNC B0 ;  /* 0x0000000000007941 */ /* 0x000fea0003800000 */
.L_x_4104:
[----:B------:R-:W-:-:S05]  /*1c50*/  IMAD R4, R4, c[0x0][0x32c], RZ ;  /* 0x0000cb0004047a24 */ /* 0x000fca00078e02ff */
[----:B------:R-:W-:-:S04]  /*1c60*/  IMNMX R7, R7, R4, !PT ;  /* 0x0000000407077217 */ /* 0x000fc80007800200 */
.L_x_4103:
[----:B------:R-:W-:Y:S01]  /*1c70*/  SHF.R.S32.HI R2, RZ, 0x1f, R7 ;  /* 0x0000001fff027819 */ /* 0x000fe20000011407 */
[----:B------:R-:W-:Y:S01]  /*1c80*/  BSSY B0, `(.L_x_4107) ;  /* 0x0000029000007945 */ /* 0x000fe20003800000 */
[----:B------:R-:W-:Y:S02]  /*1c90*/  LOP3.LUT R231, R194, 0xff0000, RZ, 0xc0, !PT ;  /* 0x00ff0000c2e77812 */ /* 0x000fe400078ec0ff */
[----:B------:R-:W-:Y:S01]  /*1ca0*/  LEA.HI R2, R2, R7, RZ, 0x6 ;  /* 0x0000000702027211 */ /* 0x000fe200078f30ff */
[----:B------:R-:W-:-:S03]  /*1cb0*/  IMAD.MOV.U32 R7, RZ, RZ, RZ ;  /* 0x000000ffff077224 */ /* 0x000fc600078e00ff */
[----:B------:R-:W-:Y:S02]  /*1cc0*/  SHF.R.S32.HI R230, RZ, 0x6, R2 ;  /* 0x00000006ffe67819 */ /* 0x000fe40000011402 */
[----:B------:R-:W-:Y:S02]  /*1cd0*/  LOP3.LUT R2, R194, 0xff000000, RZ, 0xc0, !PT ;  /* 0xff000000c2027812 */ /* 0x000fe400078ec0ff */
[----:B------:R-:W-:Y:S02]  /*1ce0*/  IMNMX R230, RZ, R230, !PT ;  /* 0x000000e6ffe67217 */ /* 0x000fe40007800200 */
[----:B------:R-:W-:Y:S02]  /*1cf0*/  SHF.R.U32.HI R2, RZ, 0x8, R2 ;  /* 0x00000008ff027819 */ /* 0x000fe40000011602 */
[----:B------:R-:W-:Y:S02]  /*1d00*/  ISETP.GT.AND P0, PT, R133, R230, PT ;  /* 0x000000e68500720c */ /* 0x000fe40003f04270 */
[----:B------:R-:W-:-:S04]  /*1d10*/  LEA.HI R231, R231, R2, RZ, 0x10 ;  /* 0x00000002e7e77211 */ /* 0x000fc800078f80ff */
[----:B------:R-:W-:Y:S02]  /*1d20*/  LOP3.LUT R232, R231, 0xff, RZ, 0xc0, !PT ;  /* 0x000000ffe7e87812 */ /* 0x000fe400078ec0ff */
[----:B------:R-:W-:-:S05]  /*1d30*/  SHF.R.U32.HI R231, RZ, 0x10, R231 ;  /* 0x00000010ffe77819 */ /* 0x000fca00000116e7 */
[----:B------:R-:W-:Y:S05]  /*1d40*/  @!P0 BRA `(.L_x_4108) ;  /* 0x000001c000008947 */ /* 0x000fea0003800000 */
[----:B------:R-:W-:-:S04]  /*1d50*/  ISETP.NE.AND P0, PT, R231, RZ, PT ;  /* 0x000000ffe700720c */ /* 0x000fc80003f05270 */
[----:B------:R-:W-:-:S04]  /*1d60*/  SEL R8, R231, c[0x0][0x338], P0 ;  /* 0x0000ce00e7087a07 */ /* 0x000fc80000000000 */
[-C--:B------:R-:W-:Y:S02]  /*1d70*/  IABS R9, R8.reuse ;  /* 0x0000000800097213 */ /* 0x080fe40000000000 */
[----:B------:R-:W-:Y:S02]  /*1d80*/  IADD3 R11, R8, -0x1, R133 ;  /* 0xffffffff080b7810 */ /* 0x000fe40007ffe085 */
[----:B------:R-:W1:Y:S01]  /*1d90*/  I2F.RP R10, R9 ;  /* 0x00000009000a7306 */ /* 0x000e620000209400 */
[----:B------:R-:W-:Y:S02]  /*1da0*/  IABS R2, R8 ;  /* 0x0000000800027213 */ /* 0x000fe40000000000 */
[----:B------:R-:W-:-:S03]  /*1db0*/  IMAD.IADD R11, R11, 0x1, -R230 ;  /* 0x000000010b0b7824 */ /* 0x000fc600078e0ae6 */
        /* <DEDUP_REMOVED lines=21> */
.L_x_4108:
[----:B------:R-:W-:Y:S05]  /*1f10*/  BSYNC B0 ;  /* 0x0000000000007941 */ /* 0x000fea0003800000 */
.L_x_4107:
[----:B------:R-:W-:Y:S01]  /*1f20*/  IMAD R230, R232, R7, R230 ;  /* 0x00000007e8e67224 */ /* 0x000fe200078e02e6 */
[----:B------:R-:W-:Y:S01]  /*1f30*/  MOV R2, RZ ;  /* 0x000000ff00027202 */ /* 0x000fe20000000f00 */
[----:B------:R-:W-:Y:S01]  /*1f40*/  CS2R R98, SRZ ;  /* 0x0000000000627805 */ /* 0x000fe2000001ff00 */
[----:B------:R-:W-:Y:S01]  /*1f50*/  CS2R R96, SRZ ;  /* 0x0000000000607805 */ /* 0x000fe2000001ff00 */
[--C-:B------:R-:W-:Y:S01]  /*1f60*/  IMAD.IADD R4, R230, 0x1, R7.reuse ;  /* 0x00000001e6047824 */ /* 0x100fe200078e0207 */
[----:B------:R-:W-:Y:S01]  /*1f70*/  PRMT R7, RZ, 0x7610, R7 ;  /* 0x00007610ff077816 */ /* 0x000fe20000000007 */
        /* <DEDUP_REMOVED lines=53> */
[----:B------:R1:W2:Y:S01]  /*22d0*/  @P3 LDG.E R2, [R8.64] ;  /* 0x0000000808023981 */ /* 0x0002a2000c1e1900 */
[----:B------:R-:W-:Y:S01]  /*22e0*/  SHF.R.S32.HI R12, RZ, 0x1f, R5 ;  /* 0x0000001fff0c7819 */ /* 0x000fe20000011405 */
[----:B------:R-:W-:Y:S01]  /*22f0*/  IMAD.WIDE.U32 R10, R5, c[0x0][0x178], RZ ;  /* 0x00005e00050a7a25 */ /* 0x000fe200078e00ff */
[----:B------:R-:W-:Y:S02]  /*2300*/  LEA R0, R214, R215, 0x5 ;  /* 0x000000d7d6007211 */ /* 0x000fe400078e28ff */
[----:B------:R-:W-:Y:S01]  /*2310*/  ISETP.GE.AND P6, PT, R204, c[0x0][0x198], PT ;  /* 0x00006600cc007a0c */ /* 0x000fe20003fc6270 */
[----:B------:R-:W-:Y:S01]  /*2320*/  IMAD R12, R12, c[0x0][0x178], RZ ;  /* 0x00005e000c0c7a24 */ /* 0x000fe200078e02ff */
[----:B------:R-:W-:-:S03]  /*2330*/  IADD3 R0, R193, R0, RZ ;  /* 0x00000000c1007210 */ /* 0x000fc60007ffe0ff */
[----:B------:R-:W-:Y:S01]  /*2340*/  IMAD R12, R5, c[0x0][0x17c], R12 ;  /* 0x00005f00050c7a24 */ /* 0x000fe200078e020c */
[----:B------:R-:W-:Y:S01]  /*2350*/  MOV R4, R0 ;  /* 0x0000000000047202 */ /* 0x000fe20000000f00 */
[----:B------:R-:W-:-:S03]  /*2360*/  @P2 IMAD.HI.U32 R5, R0, c[0x0][0x2c8], RZ ;  /* 0x0000b20000052a27 */ /* 0x000fc600078e00ff */
[----:B------:R-:W-:Y:S01]  /*2370*/  IADD3 R13, R11, R12, RZ ;  /* 0x0000000c0b0d7210 */ /* 0x000fe20007ffe0ff */
[----:B------:R-:W-:Y:S01]  /*2380*/  IMAD.MOV.U32 R12, RZ, RZ, R10 ;  /* 0x000000ffff0c7224 */ /* 0x000fe200078e000a */
[----:B------:R-:W-:Y:S02]  /*2390*/  SHF.R.S32.HI R10, RZ, 0x1f, R195 ;  /* 0x0000001fff0a7819 */ /* 0x000fe400000114c3 */
[----:B------:R-:W-:Y:S01]  /*23a0*/  @P2 SHF.R.U32.HI R4, RZ, c[0x0][0x2cc], R5 ;  /* 0x0000b300ff042a19 */ /* 0x000fe20000011605 */
[----:B------:R-:W-:Y:S01]  /*23b0*/  IMAD.WIDE.U32 R12, R226, c[0x0][0x1b8], R12 ;  /* 0x00006e00e20c7a25 */ /* 0x000fe200078e000c */
[----:B------:R-:W-:Y:S02]  /*23c0*/  SEL R5, R10, RZ, !P5 ;  /* 0x000000ff0a057207 */ /* 0x000fe40006800000 */
[----:B------:R-:W-:Y:S01]  /*23d0*/  IADD3 R11, R215, R193, RZ ;  /* 0x000000c1d70b7210 */ /* 0x000fe20007ffe0ff */
[----:B------:R-:W-:Y:S01]  /*23e0*/  IMAD R13, R226, c[0x0][0x1bc], R13 ;  /* 0x00006f00e20d7a24 */ /* 0x000fe200078e020d */
[----:B-1----:R-:W-:Y:S01]  /*23f0*/  SHF.R.S32.HI R8, RZ, 0x1f, R6 ;  /* 0x0000001fff087819 */ /* 0x002fe20000011406 */
[----:B------:R-:W-:Y:S01]  /*2400*/  IMAD R5, R5, c[0x0][0x1c0], RZ ;  /* 0x0000700005057a24 */ /* 0x000fe200078e02ff */
[----:B------:R-:W-:-:S02]  /*2410*/  IADD3 R9, P0, R215, R6, RZ ;  /* 0x00000006d7097210 */ /* 0x000fc40007f1e0ff */
[----:B------:R-:W-:Y:S02]  /*2420*/  SEL R6, R195, RZ, !P5 ;  /* 0x000000ffc3067207 */ /* 0x000fe40006800000 */
[----:B------:R-:W-:Y:S01]  /*2430*/  LEA.HI.X.SX32 R7, R215, R8, 0x1, P0 ;  /* 0x00000008d7077211 */ /* 0x000fe200000f0eff */
[----:B------:R-:W-:Y:S01]  /*2440*/  IMAD.WIDE.U32 R16, R9, c[0x0][0x1e0], R218 ;  /* 0x0000780009107a25 */ /* 0x000fe200078e00da */
[----:B------:R-:W-:Y:S02]  /*2450*/  ISETP.GE.AND P0, PT, R218, c[0x0][0x198], PT ;  /* 0x00006600da007a0c */ /* 0x000fe40003f06270 */
[----:B------:R-:W-:Y:S01]  /*2460*/  ISETP.GE.AND P5, PT, R203, c[0x0][0x198], PT ;  /* 0x00006600cb007a0c */ /* 0x000fe20003fa6270 */
[C---:B------:R-:W-:Y:S02]  /*2470*/  IMAD R5, R6.reuse, c[0x0][0x1c4], R5 ;  /* 0x0000710006057a24 */ /* 0x040fe400078e0205 */
[----:B------:R-:W-:Y:S01]  /*2480*/  IMAD.WIDE.U32 R12, R6, c[0x0][0x1c0], R12 ;  /* 0x00007000060c7a25 */ /* 0x000fe200078e000c */
[----:B------:R-:W-:-:S03]  /*2490*/  SHF.R.S32.HI R6, RZ, 0x1f, R4 ;  /* 0x0000001fff067819 */ /* 0x000fc60000011404 */
[C---:B------:R-:W-:Y:S02]  /*24a0*/  IMAD R8, R7.reuse, c[0x0][0x1e0], RZ ;  /* 0x0000780007087a24 */ /* 0x040fe400078e02ff */
[----:B------:R-:W-:Y:S02]  /*24b0*/  IMAD R7, R7, c[0x0][0x208], RZ ;  /* 0x0000820007077a24 */ /* 0x000fe400078e02ff */
[----:B------:R-:W-:Y:S02]  /*24c0*/  IMAD.IADD R13, R13, 0x1, R5 ;  /* 0x000000010d0d7824 */ /* 0x000fe400078e0205 */
[----:B------:R-:W-:-:S04]  /*24d0*/  IMAD.WIDE.U32 R14, R9, c[0x0][0x208], R218 ;  /* 0x00008200090e7a25 */ /* 0x000fc800078e00da */
[C---:B------:R-:W-:Y:S02]  /*24e0*/  IMAD R8, R9.reuse, c[0x0][0x1e4], R8 ;  /* 0x0000790009087a24 */ /* 0x040fe400078e0208 */
[----:B------:R-:W-:Y:S01]  /*24f0*/  IMAD R7, R9, c[0x0][0x20c], R7 ;  /* 0x0000830009077a24 */ /* 0x000fe200078e0207 */
[----:B------:R-:W-:Y:S01]  /*2500*/  IADD3 R9, -R4, RZ, RZ ;  /* 0x000000ff04097210 */ /* 0x000fe20007ffe1ff */
[----:B------:R-:W-:Y:S01]  /*2510*/  IMAD R5, R6, c[0x0][0x1b0], RZ ;  /* 0x00006c0006057a24 */ /* 0x000fe200078e02ff */
[----:B------:R-:W-:Y:S01]  /*2520*/  IADD3 R17, R17, R8, RZ ;  /* 0x0000000811117210 */ /* 0x000fe20007ffe0ff */
[----:B------:R-:W-:Y:S01]  /*2530*/  IMAD.WIDE.U32 R12, R4, c[0x0][0x1b0], R12 ;  /* 0x00006c00040c7a25 */ /* 0x000fe200078e000c */
[----:B------:R-:W-:-:S03]  /*2540*/  IADD3 R15, R15, R7, RZ ;  /* 0x000000070f0f7210 */ /* 0x000fc60007ffe0ff */
[----:B------:R-:W-:Y:S02]  /*2550*/  IMAD R5, R4, c[0x0][0x1b4], R5 ;  /* 0x00006d0004057a24 */ /* 0x000fe400078e0205 */
[----:B------:R-:W-:Y:S02]  /*2560*/  IMAD R7, R9, c[0x0][0x2c4], R0 ;  /* 0x0000b10009077a24 */ /* 0x000fe400078e0200 */
[C---:B------:R-:W-:Y:S01]  /*2570*/  IMAD.WIDE.U32 R236, R226.reuse, c[0x0][0x1e8], R16 ;  /* 0x00007a00e2ec7a25 */ /* 0x040fe200078e0010 */
[----:B------:R-:W-:Y:S02]  /*2580*/  IADD3 R13, R13, R5, RZ ;  /* 0x000000050d0d7210 */ /* 0x000fe40007ffe0ff */
[----:B------:R-:W-:Y:S01]  /*2590*/  SHF.R.S32.HI R0, RZ, 0x1f, R7 ;  /* 0x0000001fff007819 */ /* 0x000fe20000011407 */
[----:B------:R-:W-:Y:S01]  /*25a0*/  IMAD.WIDE.U32 R234, R226, c[0x0][0x210], R14 ;  /* 0x00008400e2ea7a25 */ /* 0x000fe200078e000e */
[----:B------:R-:W-:-:S03]  /*25b0*/  P2R R14, PR, RZ, 0x1 ;  /* 0x00000001ff0e7803 */ /* 0x000fc60000000000 */
[----:B------:R-:W-:Y:S02]  /*25c0*/  IMAD R0, R0, c[0x0][0x1a8], RZ ;  /* 0x00006a0000007a24 */ /* 0x000fe400078e02ff */
[C---:B------:R-:W-:Y:S02]  /*25d0*/  IMAD R237, R226.reuse, c[0x0][0x1ec], R237 ;  /* 0x00007b00e2ed7a24 */ /* 0x040fe400078e02ed */
[C---:B------:R-:W-:Y:S02]  /*25e0*/  IMAD R9, R7.reuse, c[0x0][0x1ac], R0 ;  /* 0x00006b0007097a24 */ /* 0x040fe400078e0200 */
[----:B------:R-:W-:Y:S02]  /*25f0*/  IMAD R235, R226, c[0x0][0x214], R235 ;  /* 0x00008500e2eb7a24 */ /* 0x000fe400078e02eb */
[----:B------:R-:W-:-:S05]  /*2600*/  IMAD.WIDE.U32 R6, R7, c[0x0][0x1a8], R12 ;  /* 0x00006a0007067a25 */ /* 0x000fca00078e000c */
[----:B------:R-:W-:Y:S02]  /*2610*/  LEA R12, P0, R6, c[0x0][0x160], 0x1 ;  /* 0x00005800060c7a11 */ /* 0x000fe400078008ff */
[----:B--2---:R-:W-:Y:S01]  /*2620*/  @P3 SHF.R.S32.HI R5, RZ, 0x1f, R2 ;  /* 0x0000001fff053819 */ /* 0x004fe20000011402 */
[----:B------:R-:W-:Y:S01]  /*2630*/  @!P3 IMAD.MOV.U32 R5, RZ, RZ, R10 ;  /* 0x000000ffff05b224 */ /* 0x000fe200078e000a */
[----:B------:R-:W-:Y:S02]  /*2640*/  @P3 MOV R4, R2 ;  /* 0x0000000200043202 */ /* 0x000fe40000000f00 */
[----:B------:R-:W-:Y:S02]  /*2650*/  @!P3 MOV R4, R195 ;  /* 0x000000c30004b202 */ /* 0x000fe40000000f00 */
[----:B------:R-:W-:Y:S02]  /*2660*/  SEL R5, R5, RZ, !P4 ;  /* 0x000000ff05057207 */ /* 0x000fe40006000000 */
[----:B------:R-:W-:-:S02]  /*2670*/  SEL R0, R4, RZ, !P4 ;  /* 0x000000ff04007207 */ /* 0x000fc40006000000 */
[----:B------:R-:W-:Y:S01]  /*2680*/  IADD3 R10, R7, R9, RZ ;  /* 0x00000009070a7210 */ /* 0x000fe20007ffe0ff */
[----:B------:R-:W-:Y:S01]  /*2690*/  IMAD R229, R5, c[0x0][0x1f0], RZ ;  /* 0x00007c0005e57a24 */ /* 0x000fe200078e02ff */
[----:B------:R-:W-:Y:S01]  /*26a0*/  ISETP.GE.AND P3, PT, R203, c[0x0][0x1d4], PT ;  /* 0x00007500cb007a0c */ /* 0x000fe20003f66270 */
[----:B------:R-:W-:Y:S01]  /*26b0*/  IMAD R5, R5, c[0x0][0x218], RZ ;  /* 0x0000860005057a24 */ /* 0x000fe200078e02ff */
[----:B------:R-:W-:Y:S01]  /*26c0*/  LEA.HI.X R10, R6, c[0x0][0x164], R10, 0x1, P0 ;  /* 0x00005900060a7a11 */ /* 0x000fe200000f0c0a */
[----:B------:R-:W-:Y:S01]  /*26d0*/  IMAD.WIDE.U32 R236, R0, c[0x0][0x1f0], R236 ;  /* 0x00007c0000ec7a25 */ /* 0x000fe200078e00ec */
[----:B------:R-:W-:-:S03]  /*26e0*/  IADD3 R9, R133, -0x1, RZ ;  /* 0xffffffff85097810 */ /* 0x000fc60007ffe0ff */
[----:B------:R-:W-:-:S04]  /*26f0*/  IMAD.WIDE.U32 R234, R0, c[0x0][0x218], R234 ;  /* 0x0000860000ea7a25 */ /* 0x000fc800078e00ea */
[C---:B------:R-:W-:Y:S02]  /*2700*/  IMAD R229, R0.reuse, c[0x0][0x1f4], R229 ;  /* 0x00007d0000e57a24 */ /* 0x040fe400078e02e5 */
[----:B------:R-:W-:-:S03]  /*2710*/  IMAD R5, R0, c[0x0][0x21c], R5 ;  /* 0x0000870000057a24 */ /* 0x000fc600078e0205 */
[----:B------:R-:W-:Y:S02]  /*2720*/  IADD3 R229, R237, R229, RZ ;  /* 0x000000e5ede57210 */ /* 0x000fe40007ffe0ff */
[----:B------:R-:W-:Y:S01]  /*2730*/  IADD3 R194, R235, R5, RZ ;  /* 0x00000005ebc27210 */ /* 0x000fe20007ffe0ff */
[----:B------:R-:W-:Y:S05]  /*2740*/  BRA.DIV ~URZ, `(.L_x_4110) ;  /* 0x000115c27f007947 */ /* 0x000fea000b800000 */
[----:B------:R1:W2:Y:S02]  /*2750*/  SHFL.IDX PT, R13, R10, RZ, 0x181f ;  /* 0x00181fff0a0d7589 */ /* 0x0002a400000e0000 */
.L_x_4233:
[----:B------:R-:W-:Y:S05]  /*2760*/  BRA.DIV ~URZ, `(.L_x_4111) ;  /* 0x000116127f007947 */ /* 0x000fea000b800000 */
[----:B------:R3:W4:Y:S02]  /*2770*/  SHFL.IDX PT, R2, R12, RZ, 0x181f ;  /* 0x00181fff0c027589 */ /* 0x00072400000e0000 */
.L_x_4234:
[----:B------:R-:W-:Y:S01]  /*2780*/  IMAD R8, R228, c[0x0][0x2c4], RZ ;  /* 0x0000b100e4087a24 */ /* 0x000fe200078e02ff */
[----:B------:R-:W-:Y:S04]  /*2790*/  BSSY B0, `(.L_x_4112) ;  /* 0x0000010000007945 */ /* 0x000fe80003800000 */
[----:B------:R-:W-:-:S13]  /*27a0*/  ISETP.GE.AND P0, PT, R11, R8, PT ;  /* 0x000000080b00720c */ /* 0x000fda0003f06270 */
[----:B------:R-:W-:Y:S05]  /*27b0*/  @P0 BRA `(.L_x_4113) ;  /* 0x000000d000000947 */ /* 0x000fea0003800000 */
[-C--:B----4-:R-:W-:Y:S02]  /*27c0*/  LEA R6, P0, R218, R2.reuse, 0x1 ;  /* 0x00000002da067211 */ /* 0x090fe400078008ff */
        /* <DEDUP_REMOVED lines=12> */
.L_x_4113:
[----:B------:R-:W-:Y:S05]  /*2890*/  BSYNC B0 ;  /* 0x0000000000007941 */ /* 0x000fea0003800000 */
.L_x_4112:
[----:B------:R-:W-:Y:S05]  /*28a0*/  BRA.DIV ~URZ, `(.L_x_4114) ;  /* 0x000115327f007947 */ /* 0x000fea000b800000 */
[----:B--2---:R2:W1:Y:S04]  /*28b0*/  SHFL.IDX PT, R13, R10, 0x1, 0x181f ;  /* 0x00381f000a0d7f89 */ /* 0x00446800000e0000 */
[----:B----4-:R2:W4:Y:S02]  /*28c0*/  SHFL.IDX PT, R2, R12, 0x1, 0x181f ;  /* 0x00381f000c027f89 */ /* 0x01052400000e0000 */
.L_x_4235:
[----:B------:R-:W-:Y:S01]  /*28d0*/  IADD3 R5, R11, 0x20, RZ ;  /* 0x000000200b057810 */ /* 0x000fe20007ffe0ff */
[----:B------:R-:W-:Y:S03]  /*28e0*/  BSSY B0, `(.L_x_4115) ;  /* 0x0000010000007945 */ /* 0x000fe60003800000 */
[----:B------:R-:W-:-:S13]  /*28f0*/  ISETP.GE.AND P0, PT, R5, R8, PT ;  /* 0x000000080500720c */ /* 0x000fda0003f06270 */
[----:B------:R-:W-:Y:S05]  /*2900*/  @P0 BRA `(.L_x_4116) ;  /* 0x000000d000000947 */ /* 0x000fea0003800000 */
[-C--:B----4-:R-:W-:Y:S02]  /*2910*/  LEA R6, P0, R218, R2.reuse, 0x1 ;  /* 0x00000002da067211 */ /* 0x090fe400078008ff */
        /* <DEDUP_REMOVED lines=12> */
.L_x_4116:
[----:B------:R-:W-:Y:S05]  /*29e0*/  BSYNC B0 ;  /* 0x0000000000007941 */ /* 0x000fea0003800000 */
.L_x_4115:
[----:B------:R-:W-:Y:S05]  /*29f0*/  BRA.DIV ~URZ, `(.L_x_4117) ;  /* 0x000114a27f007947 */ /* 0x000fea000b800000 */
[----:B-1----:R1:W2:Y:S02]  /*2a00*/  SHFL.IDX PT, R13, R10, 0x2, 0x181f ;  /* 0x00581f000a0d7f89 */ /* 0x0022a400000e0000 */
.L_x_4236:
[----:B------:R-:W-:Y:S05]  /*2a10*/  BRA.DIV ~URZ, `(.L_x_4118) ;  /* 0x000114f27f007947 */ /* 0x000fea000b800000 */
[----:B----4-:R4:W1:Y:S02]  /*2a20*/  SHFL.IDX PT, R2, R12, 0x2, 0x181f ;  /* 0x00581f000c027f89 */ /* 0x01086400000e0000 */
.L_x_4237:
[----:B------:R-:W-:Y:S01]  /*2a30*/  IADD3 R5, R11, 0x40, RZ ;  /* 0x000000400b057810 */ /* 0x000fe20007ffe0ff */
[----:B------:R-:W-:Y:S03]  /*2a40*/  BSSY B0, `(.L_x_4119) ;  /* 0x0000010000007945 */ /* 0x000fe60003800000 */
[----:B------:R-:W-:-:S13]  /*2a50*/  ISETP.GE.AND P0, PT, R5, R8, PT ;  /* 0x000000080500720c */ /* 0x000fda0003f06270 */
[----:B------:R-:W-:Y:S05]  /*2a60*/  @P0 BRA `(.L_x_4120) ;  /* 0x000000d000000947 */ /* 0x000fea0003800000 */
[-C--:B-1----:R-:W-:Y:S02]  /*2a70*/  LEA R6, P0, R218, R2.reuse, 0x1 ;  /* 0x00000002da067211 */ /* 0x082fe400078008ff */
        /* <DEDUP_REMOVED lines=12> */
.L_x_4120:
[----:B------:R-:W-:Y:S05]  /*2b40*/  BSYNC B0 ;  /* 0x0000000000007941 */ /* 0x000fea0003800000 */
.L_x_4119:
[----:B------:R-:W-:Y:S05]  /*2b50*/  BRA.DIV ~URZ, `(.L_x_4121) ;  /* 0x000114127f007947 */ /* 0x000fea000b800000 */
[----:B--2---:R2:W3:Y:S04]  /*2b60*/  SHFL.IDX PT, R13, R10, 0x3, 0x181f ;  /* 0x00781f000a0d7f89 */ /* 0x0044e800000e0000 */
[----:B-1----:R2:W1:Y:S02]  /*2b70*/  SHFL.IDX PT, R2, R12, 0x3, 0x181f ;  /* 0x00781f000c027f89 */ /* 0x00246400000e0000 */
.L_x_4238:
[----:B------:R-:W-:-:S04]  /*2b80*/  IADD3 R11, R11, 0x60, RZ ;  /* 0x000000600b0b7810 */ /* 0x000fc80007ffe0ff */
[----:B------:R-:W-:-:S13]  /*2b90*/  ISETP.GE.AND P4, PT, R11, R8, PT ;  /* 0x000000080b00720c */ /* 0x000fda0003f86270 */
[----:B-1----:R-:W-:-:S04]  /*2ba0*/  @!P4 LEA R6, P0, R218, R2, 0x1 ;  /* 0x00000002da06c211 */ /* 0x002fc800078008ff */
[----:B---3--:R-:W-:Y:S02]  /*2bb0*/  @!P4 LEA.HI.X R7, R218, R13, R219, 0x1, P0 ;  /* 0x0000000dda07c211 */ /* 0x008fe400000f0cdb */
[----:B------:R-:W-:-:S04]  /*2bc0*/  @!P4 LEA R4, P0, R204, R2, 0x1 ;  /* 0x00000002cc04c211 */ /* 0x000fc800078008ff */
[----:B------:R-:W-:Y:S02]  /*2bd0*/  @!P4 LEA.HI.X R5, R204, R13, R199, 0x1, P0 ;  /* 0x0000000dcc05c211 */ /* 0x000fe400000f0cc7 */
[----:B--2---:R-:W-:-:S04]  /*2be0*/  @!P4 LEA R10, P0, R203, R2, 0x1 ;  /* 0x00000002cb0ac211 */ /* 0x004fc800078008ff */
        /* <DEDUP_REMOVED lines=12> */
[C---:B------:R-:W-:Y:S01]  /*2cb0*/  IMAD.WIDE.U32 R10, R9.reuse, c[0x0][0x1e0], RZ ;  /* 0x00007800090a7a25 */ /* 0x040fe200078e00ff */
[----:B------:R-:W-:Y:S02]  /*2cc0*/  BAR.SYNC.DEFER_BLOCKING 0x0 ;  /* 0x0000000000007b1d */ /* 0x000fe40000010000 */
[----:B------:R-:W-:Y:S01]  /*2cd0*/  IADD3 R6, -R80, R227, -R215 ;  /* 0x000000e350067210 */ /* 0x000fe20007ffe9d7 */
[----:B------:R-:W-:Y:S01]  /*2ce0*/  IMAD R0, R4, c[0x0][0x1e0], RZ ;  /* 0x0000780004007a24 */ /* 0x000fe200078e02ff */
[----:B------:R-:W-:Y:S01]  /*2cf0*/  LEA R5, P5, R10, R236, 0x6 ;  /* 0x000000ec0a057211 */ /* 0x000fe200078a30ff */
[----:B------:R-:W-:Y:S01]  /*2d00*/  IMAD.MOV.U32 R2, RZ, RZ, 0x20 ;  /* 0x00000020ff027424 */ /* 0x000fe200078e00ff */
[C---:B------:R-:W-:Y:S01]  /*2d10*/  ISETP.GE.AND P6, PT, R6.reuse, 0x1, PT ;  /* 0x000000010600780c */ /* 0x040fe20003fc6270 */
[----:B------:R-:W-:Y:S01]  /*2d20*/  IMAD R0, R9, c[0x0][0x1e4], R0 ;  /* 0x0000790009007a24 */ /* 0x000fe200078e0200 */
[----:B------:R-:W-:Y:S01]  /*2d30*/  ISETP.GE.AND P4, PT, R6, 0x21, PT ;  /* 0x000000210600780c */ /* 0x000fe20003f86270 */
[C---:B----4-:R-:W-:Y:S01]  /*2d40*/  IMAD.WIDE.U32 R12, R2.reuse, c[0x0][0x1e0], RZ ;  /* 0x00007800020c7a25 */ /* 0x050fe200078e00ff */
[----:B------:R-:W-:Y:S01]  /*2d50*/  ULDC.64 UR4, c[0x0][0x208] ;  /* 0x0000820000047ab9 */ /* 0x000fe20000000a00 */
[----:B------:R-:W-:Y:S01]  /*2d60*/  BSSY B0, `(.L_x_4122) ;  /* 0x000004e000007945 */ /* 0x000fe20003800000 */
[----:B------:R-:W-:Y:S01]  /*2d70*/  USHF.L.U32 UR7, UR4, 0x6, URZ ;  /* 0x0000000604077899 */ /* 0x000fe2000800063f */
[----:B------:R-:W-:Y:S01]  /*2d80*/  IMAD.IADD R0, R11, 0x1, R0 ;  /* 0x000000010b007824 */ /* 0x000fe200078e0200 */
[----:B------:R-:W-:Y:S01]  /*2d90*/  UMOV UR6, 0x6 ;  /* 0x0000000600067882 */ /* 0x000fe20000000000 */
[----:B------:R-:W-:Y:S01]  /*2da0*/  IMAD R7, R2, c[0x0][0x1e4], RZ ;  /* 0x0000790002077a24 */ /* 0x000fe200078e02ff */
[----:B------:R-:W-:Y:S01]  /*2db0*/  USHF.L.U64.HI UR5, UR4, UR6, UR5 ;  /* 0x0000000604057299 */ /* 0x000fe20008010205 */
[----:B------:R-:W-:Y:S01]  /*2dc0*/  IMAD R4, R4, c[0x0][0x208], RZ ;  /* 0x0000820004047a24 */ /* 0x000fe200078e02ff */
[----:B------:R-:W-:-:S02]  /*2dd0*/  LEA.HI.X R0, R10, R229, R0, 0x6, P5 ;  /* 0x000000e50a007211 */ /* 0x000fc400028f3400 */
[----:B------:R-:W-:Y:S01]  /*2de0*/  @P6 LEA R10, P5, R5, c[0x0][0x1c8], 0x1 ;  /* 0x00007200050a6a11 */ /* 0x000fe200078a08ff */
[----:B------:R-:W-:Y:S01]  /*2df0*/  IMAD R4, R9, c[0x0][0x20c], R4 ;  /* 0x0000830009047a24 */ /* 0x000fe200078e0204 */
[----:B------:R-:W-:Y:S02]  /*2e00*/  @P6 ISETP.GE.AND P0, PT, R218, c[0x0][0x1d4], PT ;  /* 0x00007500da006a0c */ /* 0x000fe40003f06270 */
[----:B------:R-:W-:Y:S02]  /*2e10*/  @P6 LEA.HI.X R11, R5, c[0x0][0x1cc], R0, 0x1, P5 ;  /* 0x00007300050b6a11 */ /* 0x000fe400028f0c00 */
[----:B------:R-:W-:-:S09]  /*2e20*/  @P6 ISETP.GE.AND P5, PT, R204, c[0x0][0x1d4], PT ;  /* 0x00007500cc006a0c */ /* 0x000fd20003fa6270 */
[----:B------:R-:W-:Y:S01]  /*2e30*/  @!PT LDS RZ, [RZ] ;  /* 0x00000000fffff984 */ /* 0x000fe20000000800 */
[----:B------:R-:W-:Y:S01]  /*2e40*/  @!PT LDS RZ, [RZ] ;  /* 0x00000000fffff984 */ /* 0x000fe20000000800 */
[----:B------:R-:W-:Y:S01]  /*2e50*/  @!PT LDS RZ, [RZ] ;  /* 0x00000000fffff984 */ /* 0x000fe20000000800 */
[----:B------:R1:W-:Y:S01]  /*2e60*/  @P6 LDGSTS.E.BYPASS.LTC128B.128 [R208+0xc100], [R10.64], !P0 ;  /* 0x0c1000000ad06fae */ /* 0x0003e2000c101d48 */
[----:B------:R-:W-:-:S03]  /*2e70*/  @P4 IADD3 R5, P0, R5, R12, RZ ;  /* 0x0000000c05054210 */ /* 0x000fc60007f1e0ff */
[----:B------:R1:W-:Y:S01]  /*2e80*/  @P6 LDGSTS.E.BYPASS.LTC128B.128 [R208+0xe100], [R10.64+0x80], !P5 ;  /* 0x0e1000800ad06fae */ /* 0x0003e2000e901d48 */
[----:B------:R-:W-:Y:S01]  /*2e90*/  @P4 IADD3.X R0, R0, R13, R7, P0, !PT ;  /* 0x0000000d00004210 */ /* 0x000fe200007fe407 */
[----:B------:R-:W-:Y:S01]  /*2ea0*/  IMAD.WIDE.U32 R12, R9, c[0x0][0x208], RZ ;  /* 0x00008200090c7a25 */ /* 0x000fe200078e00ff */
[----:B------:R-:W-:Y:S01]  /*2eb0*/  @P4 ISETP.GE.AND P5, PT, R218, c[0x0][0x1d4], PT ;  /* 0x00007500da004a0c */ /* 0x000fe20003fa6270 */
[----:B------:R1:W-:Y:S01]  /*2ec0*/  @P6 LDGSTS.E.BYPASS.LTC128B.128 [R208+0x10100], [R10.64+0x100], !P3 ;  /* 0x101001000ad06fae */ /* 0x0003e2000d901d48 */
[C---:B------:R-:W-:Y:S02]  /*2ed0*/  @P4 LEA R14, P6, R5.reuse, c[0x0][0x1c8], 0x1 ;  /* 0x00007200050e4a11 */ /* 0x040fe400078c08ff */
[----:B------:R-:W-:Y:S02]  /*2ee0*/  @P4 ISETP.GE.AND P0, PT, R204, c[0x0][0x1d4], PT ;  /* 0x00007500cc004a0c */ /* 0x000fe40003f06270 */
[----:B------:R-:W-:Y:S01]  /*2ef0*/  @P4 LEA.HI.X R15, R5, c[0x0][0x1cc], R0, 0x1, P6 ;  /* 0x00007300050f4a11 */ /* 0x000fe200030f0c00 */
[----:B------:R-:W-:Y:S01]  /*2f00*/  IMAD.IADD R5, R13, 0x1, R4 ;  /* 0x000000010d057824 */ /* 0x000fe200078e0204 */
[----:B------:R-:W-:-:S04]  /*2f10*/  LEA R0, P6, R12, R234, 0x6 ;  /* 0x000000ea0c007211 */ /* 0x000fc800078c30ff */
[----:B------:R-:W-:Y:S01]  /*2f20*/  LEA.HI.X R5, R12, R194, R5, 0x6, P6 ;  /* 0x000000c20c057211 */ /* 0x000fe200030f3405 */
[----:B------:R1:W-:Y:S01]  /*2f30*/  @P4 LDGSTS.E.BYPASS.LTC128B.128 [R208+0xd100], [R14.64], !P5 ;  /* 0x0d1000000ed04fae */ /* 0x0003e2000e901d48 */
[----:B------:R-:W-:Y:S02]  /*2f40*/  ISETP.GE.AND P6, PT, R218, c[0x0][0x1d4], PT ;  /* 0x00007500da007a0c */ /* 0x000fe40003fc6270 */
[----:B------:R-:W-:Y:S01]  /*2f50*/  ISETP.GE.AND P5, PT, R204, c[0x0][0x1d4], PT ;  /* 0x00007500cc007a0c */ /* 0x000fe20003fa6270 */
[----:B------:R1:W-:Y:S01]  /*2f60*/  @P4 LDGSTS.E.BYPASS.LTC128B.128 [R208+0xf100], [R14.64+0x80], !P0 ;  /* 0x0f1000800ed04fae */ /* 0x0003e2000c101d48 */
[----:B------:R-:W-:-:S03]  /*2f70*/  LEA R4, P0, R0, c[0x0][0x1f8], 0x1 ;  /* 0x00007e0000047a11 */ /* 0x000fc600078008ff */
[----:B------:R1:W-:Y:S01]  /*2f80*/  @P4 LDGSTS.E.BYPASS.LTC128B.128 [R208+0x11100], [R14.64+0x100], !P3 ;  /* 0x111001000ed04fae */ /* 0x0003e2000d901d48 */
[----:B------:R-:W-:Y:S02]  /*2f90*/  ISETP.LT.OR P4, PT, R6, 0x1, P6 ;  /* 0x000000010600780c */ /* 0x000fe40003781670 */
[----:B------:R-:W-:Y:S01]  /*2fa0*/  LEA.HI.X R5, R0, c[0x0][0x1fc], R5, 0x1, P0 ;  /* 0x00007f0000057a11 */ /* 0x000fe200000f0c05 */
[----:B------:R-:W0:Y:S01]  /*2fb0*/  LDGDEPBAR ;  /* 0x00000000000079af */ /* 0x000e220000000000 */
[C---:B------:R-:W-:Y:S01]  /*2fc0*/  ISETP.LT.OR P0, PT, R6.reuse, 0x1, P5 ;  /* 0x000000010600780c */ /* 0x040fe20002f01670 */
[----:B------:R-:W-:Y:S01]  /*2fd0*/  IMAD.MOV.U32 R0, RZ, RZ, 0x40 ;  /* 0x00000040ff007424 */ /* 0x000fe200078e00ff */
[C---:B------:R-:W-:Y:S02]  /*2fe0*/  ISETP.LT.OR P6, PT, R6.reuse, 0x21, P6 ;  /* 0x000000210600780c */ /* 0x040fe400037c1670 */
[----:B------:R-:W-:-:S05]  /*2ff0*/  ISETP.LT.OR P5, PT, R6, 0x21, P5 ;  /* 0x000000210600780c */ /* 0x000fca0002fa1670 */
[----:B------:R1:W-:Y:S01]  /*3000*/  LDGSTS.E.BYPASS.LTC128B.128 [R208+0x100], [R4.64], !P4 ;  /* 0x0010000004d07fae */ /* 0x0003e2000e101d48 */
[----:B------:R-:W-:-:S03]  /*3010*/  ISETP.GE.AND P4, PT, R203, c[0x0][0x1d4], PT ;  /* 0x00007500cb007a0c */ /* 0x000fc60003f86270 */
[----:B------:R1:W-:Y:S01]  /*3020*/  LDGSTS.E.BYPASS.LTC128B.128 [R208+0x2100], [R4.64+0x80], !P0 ;  /* 0x0210008004d07fae */ /* 0x0003e2000c101d48 */
[C---:B------:R-:W-:Y:S02]  /*3030*/  ISETP.LT.OR P0, PT, R6.reuse, 0x1, P4 ;  /* 0x000000010600780c */ /* 0x040fe40002701670 */
[----:B------:R-:W-:-:S11]  /*3040*/  ISETP.LT.OR P4, PT, R6, 0x21, P4 ;  /* 0x000000210600780c */ /* 0x000fd60002781670 */
[----:B------:R1:W-:Y:S01]  /*3050*/  LDGSTS.E.BYPASS.LTC128B.128 [R208+0x4100], [R4.64+0x100], !P0 ;  /* 0x0410010004d07fae */ /* 0x0003e2000c101d48 */
[----:B------:R-:W-:-:S04]  /*3060*/  IADD3 R6, P0, R4, UR7, RZ ;  /* 0x0000000704067c10 */ /* 0x000fc8000ff1e0ff */
[----:B------:R-:W-:-:S05]  /*3070*/  IADD3.X R7, R5, UR5, RZ, P0, !PT ;  /* 0x0000000505077c10 */ /* 0x000fca00087fe4ff */
        /* <DEDUP_REMOVED lines=28> */
.L_x_4123:
[----:B------:R-:W-:Y:S05]  /*3240*/  BSYNC B0 ;  /* 0x0000000000007941 */ /* 0x000fea0003800000 */
.L_x_4122:
        /* <DEDUP_REMOVED lines=42> */
.L_x_4125:
[----:B------:R-:W-:Y:S05]  /*34f0*/  BSYNC B0 ;  /* 0x0000000000007941 */ /* 0x000fea0003800000 */
.L_x_4124:
[----:B------:R-:W-:Y:S01]  /*3500*/  LOP3.LUT P0, RZ, R214, 0x4, RZ, 0xc0, !PT ;  /* 0x00000004d6ff7812 */ /* 0x000fe2000780c0ff */
[C---:B---3--:R-:W-:Y:S01]  /*3510*/  HMMA.16816.F32.BF16 R20, R36.reuse, R16, RZ ;  /* 0x000000102414723c */ /* 0x048fe200000418ff */
[----:B------:R-:W-:Y:S01]  /*3520*/  LDSM.16.M88.4 R44, [R184] ;  /* 0x00000000b82c783b */ /* 0x000fe20000000200 */
[----:B------:R-:W-:Y:S01]  /*3530*/  ULDC UR4, c[0x0][0x324] ;  /* 0x0000c90000047ab9 */ /* 0x000fe20000000800 */
[----:B------:R-:W-:Y:S01]  /*3540*/  SEL R135, R0, 0xffffffc0, !P0 ;  /* 0xffffffc000877807 */ /* 0x000fe20004000000 */
[----:B------:R-:W-:Y:S01]  /*3550*/  ULOP3.LUT UR4, URZ, UR4, URZ, 0x33, !UPT ;  /* 0x000000043f047292 */ /* 0x000fe2000f8e333f */
[----:B------:R-:W0:Y:S02]  /*3560*/  LDGDEPBAR ;  /* 0x00000000000079af */ /* 0x000e240000000000 */
[----:B------:R-:W-:Y:S01]  /*3570*/  IADD3 R0, R135, R186, R180 ;  /* 0x000000ba87007210 */ /* 0x000fe20007ffe0b4 */
[----:B------:R-:W-:Y:S01]  /*3580*/  IMAD.IADD R2, R186, 0x1, R135 ;  /* 0x00000001ba027824 */ /* 0x000fe200078e0287 */
[C---:B----4-:R-:W-:Y:S04]  /*3590*/  HMMA.16816.F32.BF16 R28, R36.reuse, R24, RZ ;  /* 0x00000018241c723c */ /* 0x050fe800000418ff */
[----:B--2---:R-:W2:Y:S04]  /*35a0*/  LDSM.16.M88.4 R12, [R2+0x800] ;  /* 0x00080000020c783b */ /* 0x004ea80000000200 */
[C---:B------:R-:W-:Y:S01]  /*35b0*/  HMMA.16816.F32.BF16 R24, R36.reuse, R26, RZ ;  /* 0x0000001a2418723c */ /* 0x040fe200000418ff */
[----:B------:R-:W3:Y:S04]  /*35c0*/  LDSM.16.M88.4 R32, [R2] ;  /* 0x000000000220783b */ /* 0x000ee80000000200 */
[----:B------:R-:W-:Y:S03]  /*35d0*/  LDSM.16.M88.4 R76, [R2+0x1000] ;  /* 0x00100000024c783b */ /* 0x000fe60000000200 */
[----:B------:R-:W-:Y:S01]  /*35e0*/  HMMA.16816.F32.BF16 R16, R36, R18, RZ ;  /* 0x000000122410723c */ /* 0x000fe200000418ff */
[----:B------:R-:W-:Y:S07]  /*35f0*/  LDSM.16.M88.4 R48, [R2+0x1800] ;  /* 0x001800000230783b */ /* 0x000fee0000000200 */
[----:B-1----:R-:W-:Y:S08]  /*3600*/  HMMA.16816.F32.BF16 R20, R52, R4, R20 ;  /* 0x000000043414723c */ /* 0x002ff00000041814 */
[C---:B------:R-:W-:Y:S08]  /*3610*/  HMMA.16816.F32.BF16 R64, R36.reuse, R60, RZ ;  /* 0x0000003c2440723c */ /* 0x040ff000000418ff */
[C---:B------:R-:W-:Y:S08]  /*3620*/  HMMA.16816.F32.BF16 R60, R36.reuse, R62, RZ ;  /* 0x0000003e243c723c */ /* 0x040ff000000418ff */
[C---:B------:R-:W-:Y:S08]  /*3630*/  HMMA.16816.F32.BF16 R56, R36.reuse, R40, RZ ;  /* 0x000000282438723c */ /* 0x040ff000000418ff */
[----:B------:R-:W-:Y:S01]  /*3640*/  HMMA.16816.F32.BF16 R36, R36, R42, RZ ;  /* 0x0000002a2424723c */ /* 0x000fe200000418ff */
[----:B------:R-:W-:Y:S07]  /*3650*/  LDSM.16.M88.4 R40, [R183] ;  /* 0x00000000b728783b */ /* 0x000fee0000000200 */
[C---:B------:R-:W-:Y:S08]  /*3660*/  HMMA.16816.F32.BF16 R28, R52.reuse, R8, R28 ;  /* 0x00000008341c723c */ /* 0x040ff0000004181c */
[C---:B------:R-:W-:Y:S01]  /*3670*/  HMMA.16816.F32.BF16 R24, R52.reuse, R10, R24 ;  /* 0x0000000a3418723c */ /* 0x040fe20000041818 */
[----:B------:R-:W-:Y:S07]  /*3680*/  LDSM.16.M88.4 R8, [R0] ;  /* 0x000000000008783b */ /* 0x000fee0000000200 */
[----:B------:R-:W-:Y:S01]  /*3690*/  HMMA.16816.F32.BF16 R16, R52, R6, R16 ;  /* 0x000000063410723c */ /* 0x000fe20000041810 */
[----:B------:R-:W1:Y:S07]  /*36a0*/  LDSM.16.M88.4 R4, [R0+0x800] ;  /* 0x000800000004783b */ /* 0x000e6e0000000200 */
[----:B--2---:R-:W-:Y:S08]  /*36b0*/  HMMA.16816.F32.BF16 R20, R44, R12, R20 ;  /* 0x0000000c2c14723c */ /* 0x004ff00000041814 */
        /* <DEDUP_REMOVED lines=8> */
[C---:B------:R-:W-:Y:S01]  /*3740*/  HMMA.16816.F32.BF16 R24, R44.reuse, R34, R24 ;  /* 0x000000222c18723c */ /* 0x040fe20000041818 */
[----:B------:R-:W-:Y:S07]  /*3750*/  LDSM.16.M88.4 R32, [R186+0x2000] ;  /* 0x00200000ba20783b */ /* 0x000fee0000000200 */
[----:B------:R-:W-:Y:S01]  /*3760*/  HMMA.16816.F32.BF16 R16, R44, R14, R16 ;  /* 0x0000000e2c10723c */ /* 0x000fe20000041810 */
[----:B------:R-:W2:Y:S07]  /*3770*/  LDSM.16.M88.4 R12, [R186+0x2800] ;  /* 0x00280000ba0c783b */ /* 0x000eae0000000200 */
[----:B-1----:R-:W-:Y:S08]  /*3780*/  HMMA.16816.F32.BF16 R20, R40, R4, R20 ;  /* 0x000000042814723c */ /* 0x002ff00000041814 */
[C---:B------:R-:W-:Y:S08]  /*3790*/  HMMA.16816.F32.BF16 R64, R44.reuse, R76, R64 ;  /* 0x0000004c2c40723c */ /* 0x040ff00000041840 */
[C---:B------:R-:W-:Y:S01]  /*37a0*/  HMMA.16816.F32.BF16 R60, R44.reuse, R78, R60 ;  /* 0x0000004e2c3c723c */ /* 0x040fe2000004183c */
[----:B------:R-:W-:Y:S07]  /*37b0*/  LDSM.16.M88.4 R76, [R186+0x3000] ;  /* 0x00300000ba4c783b */ /* 0x000fee0000000200 */
[C---:B------:R-:W-:Y:S08]  /*37c0*/  HMMA.16816.F32.BF16 R56, R44.reuse, R48, R56 ;  /* 0x000000302c38723c */ /* 0x040ff00000041838 */
[----:B------:R-:W-:Y:S01]  /*37d0*/  HMMA.16816.F32.BF16 R52, R44, R50, R52 ;  /* 0x000000322c34723c */ /* 0x000fe20000041834 */
[----:B------:R-:W-:Y:S04]  /*37e0*/  LDSM.16.M88.4 R44, [R185+0x4000] ;  /* 0x00400000b92c783b */ /* 0x000fe80000000200 */
[----:B------:R-:W-:Y:S03]  /*37f0*/  LDSM.16.M88.4 R48, [R186+0x3800] ;  /* 0x00380000ba30783b */ /* 0x000fe60000000200 */
[C---:B------:R-:W-:Y:S08]  /*3800*/  HMMA.16816.F32.BF16 R28, R40.reuse, R8, R28 ;  /* 0x00000008281c723c */ /* 0x040ff0000004181c */
[C---:B------:R-:W-:Y:S01]  /*3810*/  HMMA.16816.F32.BF16 R24, R40.reuse, R10, R24 ;  /* 0x0000000a2818723c */ /* 0x040fe20000041818 */
[----:B------:R-:W-:Y:S07]  /*3820*/  LDSM.16.M88.4 R8, [R81+0x2000] ;  /* 0x002000005108783b */ /* 0x000fee0000000200 */
        /* <DEDUP_REMOVED lines=49> */
[C---:B------:R-:W-:Y:S01]  /*3b40*/  HMMA.16816.F32.BF16 R16, R48.reuse, R6, R16 ;  /* 0x000000063010723c */ /* 0x040fe20000041810 */
[----:B------:R-:W1:Y:S07]  /*3b50*/  LDSM.16.M88.4 R4, [R81+0x4800] ;  /* 0x004800005104783b */ /* 0x000e6e0000000200 */
[C---:B------:R-:W-:Y:S08]  /*3b60*/  HMMA.16816.F32.BF16 R28, R48.reuse, R8, R28 ;  /* 0x00000008301c723c */ /* 0x040ff0000004181c */
[----:B------:R-:W-:Y:S01]  /*3b70*/  HMMA.16816.F32.BF16 R24, R48, R10, R24 ;  /* 0x0000000a3018723c */ /* 0x000fe20000041818 */
[----:B------:R-:W3:Y:S07]  /*3b80*/  LDSM.16.M88.4 R8, [R81+0x4000] ;  /* 0x004000005108783b */ /* 0x000eee0000000200 */
        /* <DEDUP_REMOVED lines=9> */
[----:B------:R-:W2:Y:S07]  /*3c20*/  LDSM.16.M88.4 R40, [R2+0x4800] ;  /* 0x004800000228783b */ /* 0x000eae0000000200 */
[C---:B------:R-:W-:Y:S08]  /*3c30*/  HMMA.16816.F32.BF16 R28, R12.reuse, R44, R28 ;  /* 0x0000002c0c1c723c */ /* 0x040ff0000004181c */
[----:B------:R-:W-:Y:S01]  /*3c40*/  HMMA.16816.F32.BF16 R24, R12, R46, R24 ;  /* 0x0000002e0c18723c */ /* 0x000fe20000041818 */
[----:B------:R-:W4:Y:S07]  /*3c50*/  LDSM.16.M88.4 R44, [R2+0x4000] ;  /* 0x00400000022c783b */ /* 0x000f2e0000000200 */
[----:B-1----:R-:W-:Y:S08]  /*3c60*/  HMMA.16816.F32.BF16 R20, R76, R4, R20 ;  /* 0x000000044c14723c */ /* 0x002ff00000041814 */
[C---:B------:R-:W-:Y:S08]  /*3c70*/  HMMA.16816.F32.BF16 R64, R12.reuse, R36, R64 ;  /* 0x000000240c40723c */ /* 0x040ff00000041840 */
[C---:B------:R-:W-:Y:S01]  /*3c80*/  HMMA.16816.F32.BF16 R60, R12.reuse, R38, R60 ;  /* 0x000000260c3c723c */ /* 0x040fe2000004183c */
[----:B------:R-:W-:Y:S07]  /*3c90*/  LDSM.16.M88.4 R36, [R2+0x5000] ;  /* 0x005000000224783b */ /* 0x000fee0000000200 */
[C---:B------:R-:W-:Y:S08]  /*3ca0*/  HMMA.16816.F32.BF16 R56, R12.reuse, R32, R56 ;  /* 0x000000200c38723c */ /* 0x040ff00000041838 */
[----:B------:R-:W-:Y:S01]  /*3cb0*/  HMMA.16816.F32.BF16 R52, R12, R34, R52 ;  /* 0x000000220c34723c */ /* 0x000fe20000041834 */
[----:B------:R-:W-:Y:S04]  /*3cc0*/  LDSM.16.M88.4 R12, [R183+0x8000] ;  /* 0x00800000b70c783b */ /* 0x000fe80000000200 */
[----:B------:R1:W-:Y:S03]  /*3cd0*/  LDSM.16.M88.4 R32, [R2+0x5800] ;  /* 0x005800000220783b */ /* 0x0003e60000000200 */
[C---:B------:R-:W-:Y:S01]  /*3ce0*/  HMMA.16816.F32.BF16 R16, R76.reuse, R6, R16 ;  /* 0x000000064c10723c */ /* 0x040fe20000041810 */
[----:B------:R-:W5:Y:S07]  /*3cf0*/  LDSM.16.M88.4 R4, [R0+0x4800] ;  /* 0x004800000004783b */ /* 0x000f6e0000000200 */
[C---:B---3--:R-:W-:Y:S08]  /*3d00*/  HMMA.16816.F32.BF16 R28, R76.reuse, R8, R28 ;  /* 0x000000084c1c723c */ /* 0x048ff0000004181c */
[----:B------:R-:W-:Y:S01]  /*3d10*/  HMMA.16816.F32.BF16 R24, R76, R10, R24 ;  /* 0x0000000a4c18723c */ /* 0x000fe20000041818 */
[----:B------:R-:W3:Y:S01]  /*3d20*/  LDSM.16.M88.4 R8, [R0+0x4000] ;  /* 0x004000000008783b */ /* 0x000ee20000000200 */
[----:B-1----:R-:W-:-:S06]  /*3d30*/  IMAD.IADD R2, R210, 0x1, R193 ;  /* 0x00000001d2027824 */ /* 0x002fcc00078e02c1 */
[----:B--2---:R-:W-:Y:S08]  /*3d40*/  HMMA.16816.F32.BF16 R20, R48, R40, R20 ;  /* 0x000000283014723c */ /* 0x004ff00000041814 */
[C---:B------:R-:W-:Y:S08]  /*3d50*/  HMMA.16816.F32.BF16 R64, R76.reuse, R72, R64 ;  /* 0x000000484c40723c */ /* 0x040ff00000041840 */
[C---:B------:R-:W-:Y:S08]  /*3d60*/  HMMA.16816.F32.BF16 R60, R76.reuse, R74, R60 ;  /* 0x0000004a4c3c723c */ /* 0x040ff0000004183c */
[C---:B------:R-:W-:Y:S08]  /*3d70*/  HMMA.16816.F32.BF16 R56, R76.reuse, R68, R56 ;  /* 0x000000444c38723c */ /* 0x040ff00000041838 */
[----:B------:R-:W-:Y:S08]  /*3d80*/  HMMA.16816.F32.BF16 R52, R76, R70, R52 ;  /* 0x000000464c34723c */ /* 0x000ff00000041834 */
[C---:B----4-:R-:W-:Y:S08]  /*3d90*/  HMMA.16816.F32.BF16 R28, R48.reuse, R44, R28 ;  /* 0x0000002c301c723c */ /* 0x050ff0000004181c */
[C---:B------:R-:W-:Y:S01]  /*3da0*/  HMMA.16816.F32.BF16 R24, R48.reuse, R46, R24 ;  /* 0x0000002e3018723c */ /* 0x040fe20000041818 */
[----:B------:R-:W-:Y:S07]  /*3db0*/  LDSM.16.M88.4 R44, [R0+0x5000] ;  /* 0x00500000002c783b */ /* 0x000fee0000000200 */
[----:B------:R-:W-:Y:S01]  /*3dc0*/  HMMA.16816.F32.BF16 R16, R48, R42, R16 ;  /* 0x0000002a3010723c */ /* 0x000fe20000041810 */
[----:B------:R1:W-:Y:S07]  /*3dd0*/  LDSM.16.M88.4 R40, [R0+0x5800] ;  /* 0x005800000028783b */ /* 0x0003ee0000000200 */
[----:B-----5:R-:W-:Y:S07]  /*3de0*/  HMMA.16816.F32.BF16 R20, R12, R4, R20 ;  /* 0x000000040c14723c */ /* 0x020fee0000041814 */
[----:B------:R-:W-:Y:S01]  /*3df0*/  @P2 IMAD.HI.U32 R4, R2, c[0x0][0x2c8], RZ ;  /* 0x0000b20002042a27 */ /* 0x000fe200078e00ff */
[----:B------:R-:W-:Y:S01]  /*3e00*/  HMMA.16816.F32.BF16 R64, R48, R36, R64 ;  /* 0x000000243040723c */ /* 0x000fe20000041840 */
[----:B------:R-:W-:-:S04]  /*3e10*/  IADD3 R5, R227, 0x1, -R80 ;  /* 0x00000001e3057810 */ /* 0x000fc80007ffe850 */
[----:B------:R-:W-:Y:S01]  /*3e20*/  IADD3 R5, -R228, R5, -R209 ;  /* 0x00000005e4057210 */ /* 0x000fe20007ffe9d1 */
[----:B-1----:R-:W-:Y:S01]  /*3e30*/  IMAD.MOV.U32 R0, RZ, RZ, R2 ;  /* 0x000000ffff007224 */ /* 0x002fe200078e0002 */
[----:B------:R-:W-:Y:S01]  /*3e40*/  @P2 SHF.R.U32.HI R0, RZ, c[0x0][0x2cc], R4 ;  /* 0x0000b300ff002a19 */ /* 0x000fe20000011604 */
[C---:B------:R-:W-:Y:S04]  /*3e50*/  HMMA.16816.F32.BF16 R60, R48.reuse, R38, R60 ;  /* 0x00000026303c723c */ /* 0x040fe8000004183c */
[----:B------:R-:W1:Y:S04]  /*3e60*/  SHFL.IDX PT, R2, R0, RZ, 0x1c1f ;  /* 0x001c1fff00027589 */ /* 0x000e6800000e0000 */
[C---:B------:R-:W-:Y:S08]  /*3e70*/  HMMA.16816.F32.BF16 R56, R48.reuse, R32, R56 ;  /* 0x000000203038723c */ /* 0x040ff00000041838 */
[----:B------:R-:W-:Y:S08]  /*3e80*/  HMMA.16816.F32.BF16 R52, R48, R34, R52 ;  /* 0x000000223034723c */ /* 0x000ff00000041834 */
[C---:B------:R-:W-:Y:S07]  /*3e90*/  HMMA.16816.F32.BF16 R16, R12.reuse, R6, R16 ;  /* 0x000000060c10723c */ /* 0x040fee0000041810 */
[C---:B------:R-:W-:Y:S01]  /*3ea0*/  IADD3 R7, R5.reuse, c[0x0][0x328], RZ ;  /* 0x0000ca0005077a10 */ /* 0x040fe20007ffe0ff */
[----:B---3--:R-:W-:Y:S01]  /*3eb0*/  HMMA.16816.F32.BF16 R28, R12, R8, R28 ;  /* 0x000000080c1c723c */ /* 0x008fe2000004181c */
[----:B------:R-:W-:-:S06]  /*3ec0*/  IADD3 R5, R5, UR4, RZ ;  /* 0x0000000405057c10 */ /* 0x000fcc000fffe0ff */
[----:B------:R-:W-:Y:S01]  /*3ed0*/  IADD3 R9, -R209, R227, -R80 ;  /* 0x000000e3d1097210 */ /* 0x000fe20007ffe950 */
[C---:B------:R-:W-:Y:S07]  /*3ee0*/  HMMA.16816.F32.BF16 R24, R12.reuse, R10, R24 ;  /* 0x0000000a0c18723c */ /* 0x040fee0000041818 */
[--C-:B-1----:R-:W-:Y:S01]  /*3ef0*/  IMAD.IADD R11, R5, 0x1, R2.reuse ;  /* 0x00000001050b7824 */ /* 0x102fe200078e0202 */
[C---:B------:R-:W-:Y:S08]  /*3f00*/  HMMA.16816.F32.BF16 R64, R12.reuse, R44, R64 ;  /* 0x0000002c0c40723c */ /* 0x040ff00000041840 */
[C---:B------:R-:W-:Y:S08]  /*3f10*/  HMMA.16816.F32.BF16 R60, R12.reuse, R46, R60 ;  /* 0x0000002e0c3c723c */ /* 0x040ff0000004183c */
[C---:B------:R-:W-:Y:S08]  /*3f20*/  HMMA.16816.F32.BF16 R56, R12.reuse, R40, R56 ;  /* 0x000000280c38723c */ /* 0x040ff00000041838 */
[----:B------:R-:W-:Y:S07]  /*3f30*/  HMMA.16816.F32.BF16 R52, R12, R42, R52 ;  /* 0x0000002a0c34723c */ /* 0x000fee0000041834 */
[----:B------:R-:W-:-:S05]  /*3f40*/  IMAD.IADD R12, R7, 0x1, R2 ;  /* 0x00000001070c7824 */ /* 0x000fca00078e0202 */
        /* <DEDUP_REMOVED lines=13> */
.L_x_4128:
[----:B------:R-:W-:-:S04]  /*4020*/  MOV R2, c[0x0][0x32c] ;  /* 0x0000cb0000027a02 */ /* 0x000fc80000000f00 */
[----:B------:R-:W-:-:S13]  /*4030*/  ISETP.NE.AND P0, PT, R2, 0x1, PT ;  /* 0x000000010200780c */ /* 0x000fda0003f05270 */
[----:B------:R-:W-:-:S05]  /*4040*/  @P0 IMAD.HI.U32 R2, R13, c[0x0][0x330], RZ ;  /* 0x0000cc000d020a27 */ /* 0x000fca00078e00ff */
[----:B------:R-:W-:Y:S02]  /*4050*/  @P0 SHF.R.U32.HI R13, RZ, c[0x0][0x334], R2 ;  /* 0x0000cd00ff0d0a19 */ /* 0x000fe40000011602 */
.L_x_4129:
[----:B------:R-:W-:Y:S05]  /*4060*/  BSYNC B0 ;  /* 0x0000000000007941 */ /* 0x000fea0003800000 */
.L_x_4127:
[----:B------:R-:W-:-:S04]  /*4070*/  IMAD R2, R13, c[0x0][0x32c], -R80 ;  /* 0x0000cb000d027a24 */ /* 0x000fc800078e0a50 */
[----:B------:R-:W-:-:S05]  /*4080*/  IMAD.IADD R2, R2, 0x1, -R209 ;  /* 0x0000000102027824 */ /* 0x000fca00078e0ad1 */
[----:B------:R-:W-:Y:S02]  /*4090*/  IADD3 R13, R2, c[0x0][0x32c], RZ ;  /* 0x0000cb00020d7a10 */ /* 0x000fe40007ffe0ff */
[----:B------:R-:W-:Y:S02]  /*40a0*/  IMNMX R11, R11, R2, !PT ;  /* 0x000000020b0b7217 */ /* 0x000fe40007800200 */
[----:B------:R-:W-:Y:S02]  /*40b0*/  IMNMX R12, R12, R13, PT ;  /* 0x0000000d0c0c7217 */ /* 0x000fe40003800200 */
.L_x_4126:
[----:B------:R-:W-:Y:S01]  /*40c0*/  ISETP.GT.AND P0, PT, R133, RZ, PT ;  /* 0x000000ff8500720c */ /* 0x000fe20003f04270 */
        /* <DEDUP_REMOVED lines=11> */
[----:B------:R-:W-:Y:S01]  /*4180*/  FSEL R24, R24, -INF , !P5 ;  /* 0xff80000018187808 */ /* 0x000fe20006800000 */
[--C-:B-1----:R-:W-:Y:S01]  /*4190*/  IMAD.IADD R0, R7, 0x1, R2.reuse ;  /* 0x0000000107007824 */ /* 0x102fe200078e0202 */
[----:B------:R-:W-:Y:S01]  /*41a0*/  FSEL R8, R25, -INF , !P4 ;  /* 0xff80000019087808 */ /* 0x000fe20006000000 */
[----:B------:R-:W-:Y:S01]  /*41b0*/  IMAD.IADD R7, R5, 0x1, R2 ;  /* 0x0000000105077824 */ /* 0x000fe200078e0202 */
        /* <DEDUP_REMOVED lines=49> */
.L_x_4132:
[----:B------:R-:W-:-:S04]  /*44d0*/  MOV R2, c[0x0][0x32c] ;  /* 0x0000cb0000027a02 */ /* 0x000fc80000000f00 */
[----:B------:R-:W-:-:S13]  /*44e0*/  ISETP.NE.AND P4, PT, R2, 0x1, PT ;  /* 0x000000010200780c */ /* 0x000fda0003f85270 */
[----:B------:R-:W-:-:S05]  /*44f0*/  @P4 IMAD.HI.U32 R2, R5, c[0x0][0x330], RZ ;  /* 0x0000cc0005024a27 */ /* 0x000fca00078e00ff */
[----:B------:R-:W-:Y:S02]  /*4500*/  @P4 SHF.R.U32.HI R5, RZ, c[0x0][0x334], R2 ;  /* 0x0000cd00ff054a19 */ /* 0x000fe40000011602 */
.L_x_4133:
[----:B------:R-:W-:Y:S05]  /*4510*/  BSYNC B0 ;  /* 0x0000000000007941 */ /* 0x000fea0003800000 */
.L_x_4131:
[----:B------:R-:W-:-:S04]  /*4520*/  IMAD R2, R5, c[0x0][0x32c], -R80 ;  /* 0x0000cb0005027a24 */ /* 0x000fc800078e0a50 */
[----:B------:R-:W-:-:S05]  /*4530*/  IMAD.IADD R2, R2, 0x1, -R209 ;  /* 0x0000000102027824 */ /* 0x000fca00078e0ad1 */
[----:B------:R-:W-:Y:S02]  /*4540*/  IADD3 R5, R2, c[0x0][0x32c], RZ ;  /* 0x0000cb0002057a10 */ /* 0x000fe40007ffe0ff */
[----:B------:R-:W-:Y:S02]  /*4550*/  IMNMX R7, R7, R2, !PT ;  /* 0x0000000207077217 */ /* 0x000fe40007800200 */
[----:B------:R-:W-:Y:S02]  /*4560*/  IMNMX R0, R0, R5, PT ;  /* 0x0000000500007217 */ /* 0x000fe40003800200 */
.L_x_4130:
[----:B------:R-:W-:Y:S01]  /*4570*/  ISETP.GT.AND P6, PT, R7, RZ, P0 ;  /* 0x000000ff0700720c */ /* 0x000fe200007c4270 */
[----:B------:R-:W-:-:S04]  /*4580*/  DEPBAR.LE SB0, 0x2 ;  /* 0x000080800000791a */ /* 0x000fc80000000000 */
[----:B------:R-:W-:Y:S01]  /*4590*/  BAR.SYNC.DEFER_BLOCKING 0x0 ;  /* 0x0000000000007b1d */ /* 0x000fe20000010000 */
[----:B------:R-:W-:Y:S01]  /*45a0*/  ISETP.GT.AND P5, PT, R7, 0x1, P0 ;  /* 0x000000010700780c */ /* 0x000fe200007a4270 */
[C---:B------:R-:W-:Y:S01]  /*45b0*/  IMAD.IADD R164, R187.reuse, 0x1, R182 ;  /* 0x00000001bba47824 */ /* 0x040fe200078e02b6 */
[----:B------:R-:W-:Y:S01]  /*45c0*/  FMNMX.FTZ R5, R28, R10, !PT ;  /* 0x0000000a1c057209 */ /* 0x000fe20007810000 */
[----:B------:R-:W-:Y:S01]  /*45d0*/  IMAD.IADD R156, R187, 0x1, R181 ;  /* 0x00000001bb9c7824 */ /* 0x000fe200078e02b5 */
[C---:B------:R-:W-:Y:S01]  /*45e0*/  ISETP.LT.OR P6, PT, R0.reuse, 0x1, P6 ;  /* 0x000000010000780c */ /* 0x040fe200037c1670 */
[----:B------:R-:W-:Y:S01]  /*45f0*/  BSSY B0, `(.L_x_4134) ;  /* 0x0000173000007945 */ /* 0x000fe20003800000 */
[----:B------:R-:W-:Y:S02]  /*4600*/  ISETP.LT.OR P5, PT, R0, 0x2, P5 ;  /* 0x000000020000780c */ /* 0x000fe40002fa1670 */
[----:B------:R-:W-:Y:S02]  /*4610*/  ISETP.GT.AND P4, PT, R7, 0x8, P0 ;  /* 0x000000080700780c */ /* 0x000fe40000784270 */
[----:B------:R-:W-:-:S02]  /*4620*/  FMNMX.FTZ R5, R24, R5, !PT ;  /* 0x0000000518057209 */ /* 0x000fc40007810000 */
[----:B------:R-:W-:Y:S02]  /*4630*/  FSEL R30, R30, -INF , !P6 ;  /* 0xff8000001e1e7808 */ /* 0x000fe40007000000 */
[----:B------:R-:W-:Y:S02]  /*4640*/  FSEL R31, R31, -INF , !P5 ;  /* 0xff8000001f1f7808 */ /* 0x000fe40006800000 */
[----:B------:R-:W-:Y:S02]  /*4650*/  ISETP.LT.OR P4, PT, R0, 0x9, P4 ;  /* 0x000000090000780c */ /* 0x000fe40002781670 */
[C---:B------:R-:W-:Y:S02]  /*4660*/  ISETP.GT.AND P6, PT, R7.reuse, 0x9, P0 ;  /* 0x000000090700780c */ /* 0x040fe400007c4270 */
[----:B------:R-:W-:Y:S02]  /*4670*/  FMNMX.FTZ R9, R8, R5, !PT ;  /* 0x0000000508097209 */ /* 0x000fe40007810000 */
[----:B------:R-:W-:Y:S01]  /*4680*/  ISETP.GT.AND P5, PT, R7, 0x10, P0 ;  /* 0x000000100700780c */ /* 0x000fe200007a4270 */
[----:B------:R-:W-:Y:S01]  /*4690*/  LDSM.16.MT88.4 R40, [R182+0x2000] ;  /* 0x00200000b628783b */ /* 0x000fe20000004200 */
[----:B------:R-:W-:-:S02]  /*46a0*/  FSEL R5, R26, -INF , !P4 ;  /* 0xff8000001a057808 */ /* 0x000fc40006000000 */
[----:B------:R-:W-:Y:S01]  /*46b0*/  ISETP.LT.OR P6, PT, R0, 0xa, P6 ;  /* 0x0000000a0000780c */ /* 0x000fe200037c1670 */
[----:B------:R-:W-:Y:S01]  /*46c0*/  LDSM.16.MT88.4 R124, [R182] ;  /* 0x00000000b67c783b */ /* 0x000fe20000004200 */
[----:B------:R-:W-:Y:S02]  /*46d0*/  FMNMX.FTZ R2, R30, R31, !PT ;  /* 0x0000001f1e027209 */ /* 0x000fe40007810000 */
[----:B------:R-:W-:Y:S01]  /*46e0*/  ISETP.GT.AND P4, PT, R7, 0x11, P0 ;  /* 0x000000110700780c */ /* 0x000fe20000784270 */
[----:B------:R-:W-:Y:S01]  /*46f0*/  LDSM.16.MT88.4 R104, [R164] ;  /* 0x00000000a468783b */ /* 0x000fe20000004200 */
[----:B------:R-:W-:Y:S02]  /*4700*/  FMNMX.FTZ R9, R20, R9, !PT ;  /* 0x0000000914097209 */ /* 0x000fe40007810000 */
[----:B------:R-:W-:Y:S01]  /*4710*/  ISETP.LT.OR P5, PT, R0, 0x11, P5 ;  /* 0x000000110000780c */ /* 0x000fe20002fa1670 */
[----:B------:R-:W-:Y:S01]  /*4720*/  LDSM.16.MT88.4 R112, [R181] ;  /* 0x00000000b570783b */ /* 0x000fe20000004200 */
[----:B------:R-:W-:-:S02]  /*4730*/  FSEL R27, R27, -INF , !P6 ;  /* 0xff8000001b1b7808 */ /* 0x000fc40007000000 */
[----:B------:R-:W-:Y:S01]  /*4740*/  FMNMX.FTZ R2, R5, R2, !PT ;  /* 0x0000000205027209 */ /* 0x000fe20007810000 */
[----:B------:R-:W-:Y:S01]  /*4750*/  LDSM.16.MT88.4 R120, [R225] ;  /* 0x00000000e178783b */ /* 0x000fe20000004200 */
[----:B------:R-:W-:Y:S02]  /*4760*/  ISETP.LT.OR P4, PT, R0, 0x12, P4 ;  /* 0x000000120000780c */ /* 0x000fe40002781670 */
[----:B------:R-:W-:Y:S01]  /*4770*/  FMNMX.FTZ R9, R6, R9, !PT ;  /* 0x0000000906097209 */ /* 0x000fe20007810000 */
[----:B------:R-:W-:Y:S01]  /*4780*/  LDSM.16.MT88.4 R48, [R164+0x2000] ;  /* 0x00200000a430783b */ /* 0x000fe20000004200 */
[----:B------:R-:W-:Y:S02]  /*4790*/  FSEL R11, R22, -INF , !P5 ;  /* 0xff800000160b7808 */ /* 0x000fe40006800000 */
        /* <DEDUP_REMOVED lines=12> */
[----:B------:R-:W-:Y:S01]  /*4860*/  ISETP.LT.OR P4, PT, R0, 0x1a, P4 ;  /* 0x0000001a0000780c */ /* 0x000fe20002781670 */
[----:B------:R-:W-:Y:S01]  /*4870*/  LDSM.16.MT88.4 R32, [R181+0x800] ;  /* 0x00080000b520783b */ /* 0x000fe20000004200 */
[----:B------:R-:W-:Y:S02]  /*4880*/  FSEL R9, R18, -INF , !P5 ;  /* 0xff80000012097808 */ /* 0x000fe40006800000 */
[----:B------:R-:W-:Y:S02]  /*4890*/  ISETP.GT.AND P5, PT, R7, 0x20, P0 ;  /* 0x000000200700780c */ /* 0x000fe400007a4270 */
[----:B------:R-:W-:Y:S02]  /*48a0*/  FMNMX.FTZ R2, R23, R2, !PT ;  /* 0x0000000217027209 */ /* 0x000fe40007810000 */
[----:B------:R-:W-:Y:S02]  /*48b0*/  FSEL R19, R19, -INF , !P4 ;  /* 0xff80000013137808 */ /* 0x000fe40006000000 */
[----:B------:R-:W-:-:S02]  /*48c0*/  ISETP.GT.AND P4, PT, R7, 0x21, P0 ;  /* 0x000000210700780c */ /* 0x000fc40000784270 */
[----:B------:R-:W-:Y:S02]  /*48d0*/  ISETP.LT.OR P5, PT, R0, 0x21, P5 ;  /* 0x000000210000780c */ /* 0x000fe40002fa1670 */
[----:B------:R-:W-:Y:S02]  /*48e0*/  FMNMX.FTZ R2, R9, R2, !PT ;  /* 0x0000000209027209 */ /* 0x000fe40007810000 */
[----:B------:R-:W-:Y:S02]  /*48f0*/  FMNMX.FTZ R13, R158, R13, !PT ;  /* 0x0000000d9e0d7209 */ /* 0x000fe40007810000 */
[----:B------:R-:W-:Y:S02]  /*4900*/  ISETP.LT.OR P4, PT, R0, 0x22, P4 ;  /* 0x000000220000780c */ /* 0x000fe40002781670 */
[----:B------:R-:W-:Y:S02]  /*4910*/  FSEL R177, R66, -INF , !P5 ;  /* 0xff80000042b17808 */ /* 0x000fe40006800000 */
[----:B------:R-:W-:-:S02]  /*4920*/  ISETP.GT.AND P5, PT, R7, 0x28, P0 ;  /* 0x000000280700780c */ /* 0x000fc400007a4270 */
[----:B------:R-:W-:Y:S02]  /*4930*/  FMNMX.FTZ R12, R19, R2, !PT ;  /* 0x00000002130c7209 */ /* 0x000fe40007810000 */
[----:B------:R-:W-:Y:S02]  /*4940*/  FMNMX.FTZ R13, R168, R13, !PT ;  /* 0x0000000da80d7209 */ /* 0x000fe40007810000 */
[----:B------:R-:W-:Y:S02]  /*4950*/  FSEL R167, R67, -INF , !P4 ;  /* 0xff80000043a77808 */ /* 0x000fe40006000000 */
[----:B------:R-:W-:Y:S01]  /*4960*/  ISETP.GT.AND P4, PT, R7, 0x29, P0 ;  /* 0x000000290700780c */ /* 0x000fe20000784270 */
[----:B------:R-:W-:Y:S01]  /*4970*/  LDSM.16.MT88.4 R64, [R156+0x2000] ;  /* 0x002000009c40783b */ /* 0x000fe20000004200 */
        /* <DEDUP_REMOVED lines=8> */
[----:B------:R-:W-:Y:S02]  /*4a00*/  FSEL R173, R63, -INF , !P4 ;  /* 0xff8000003fad7808 */ /* 0x000fe40006000000 */
        /* <DEDUP_REMOVED lines=12> */
[----:B------:R-:W-:Y:S01]  /*4ad0*/  LDSM.16.MT88.4 R56, [R181+0x2000] ;  /* 0x00200000b538783b */ /* 0x000fe20000004200 */
[----:B------:R-:W-:Y:S02]  /*4ae0*/  FMNMX.FTZ R12, R169, R12, !PT ;  /* 0x0000000ca90c7209 */ /* 0x000fe40007810000 */
[----:B------:R-:W-:Y:S02]  /*4af0*/  FMNMX.FTZ R13, R142, R13, !PT ;  /* 0x0000000d8e0d7209 */ /* 0x000fe40007810000 */
[----:B------:R-:W-:Y:S02]  /*4b00*/  ISETP.LT.OR P0, PT, R0, 0x3a, P0 ;  /* 0x0000003a0000780c */ /* 0x000fe40000701670 */
[----:B------:R-:W-:Y:S02]  /*4b10*/  FSEL R141, R54, -INF , !P4 ;  /* 0xff800000368d7808 */ /* 0x000fe40006000000 */
[----:B------:R-:W-:-:S02]  /*4b20*/  FMNMX.FTZ R12, R143, R12, !PT ;  /* 0x0000000c8f0c7209 */ /* 0x000fc40007810000 */
[----:B------:R-:W-:Y:S02]  /*4b30*/  FMNMX.FTZ R2, R140, R13, !PT ;  /* 0x0000000d8c027209 */ /* 0x000fe40007810000 */
[----:B------:R-:W-:Y:S02]  /*4b40*/  FSEL R165, R55, -INF , !P0 ;  /* 0xff80000037a57808 */ /* 0x000fe40004000000 */
[----:B------:R-:W-:Y:S01]  /*4b50*/  FMNMX.FTZ R12, R141, R12, !PT ;  /* 0x0000000c8d0c7209 */ /* 0x000fe20007810000 */
[----:B------:R-:W1:Y:S03]  /*4b60*/  SHFL.BFLY PT, R13, R2, 0x2, 0x1f ;  /* 0x0c401f00020d7f89 */ /* 0x000e6600000e0000 */
        /* <DEDUP_REMOVED lines=23> */
[----:B------:R-:W-:Y:S01]  /*4ce0*/  LDSM.16.MT88.4 R28, [R156+0x800] ;  /* 0x000800009c1c783b */ /* 0x000fe20000004200 */
        /* <DEDUP_REMOVED lines=11> */
[----:B------:R-:W3:Y:S01]  /*4da0*/  LDSM.16.MT88.4 R8, [R182+0x2800] ;  /* 0x00280000b608783b */ /* 0x000ee20000004200 */
[--C-:B------:R-:W-:Y:S02]  /*4db0*/  FFMA.FTZ R151, R20, c[0x0][0x2d0], -R171.reuse ;  /* 0x0000b40014977a23 */ /* 0x100fe400000108ab */
[----:B------:R-:W-:Y:S01]  /*4dc0*/  FFMA.FTZ R144, R23, c[0x0][0x2d0], -R162 ;  /* 0x0000b40017907a23 */ /* 0x000fe200000108a2 */
[----:B------:R-:W4:Y:S01]  /*4dd0*/  MUFU.EX2 R150, R150 ;  /* 0x0000009600967308 */ /* 0x000f220000000800 */
[----:B------:R-:W5:Y:S01]  /*4de0*/  LDSM.16.MT88.4 R16, [R181+0x2800] ;  /* 0x00280000b510783b */ /* 0x000f620000004200 */
        /* <DEDUP_REMOVED lines=29> */
[----:B----4-:R-:W-:-:S02]  /*4fc0*/  F2FP.BF16.PACK_AB R99, R148, R153 ;  /* 0x000000999463723e */ /* 0x010fc400000010ff */
        /* <DEDUP_REMOVED lines=61> */
[----:B---3--:R-:W-:Y:S01]  /*53a0*/  HMMA.16816.F32.BF16 R36, R4, R8, R36 ;  /* 0x000000080424723c */ /* 0x008fe20000041824 */
[----:B------:R-:W-:-:S07]  /*53b0*/  FADD.FTZ R147, R134, R147 ;  /* 0x0000009386937221 */ /* 0x000fce0000010000 */
[C---:B------:R-:W-:Y:S01]  /*53c0*/  HMMA.16816.F32.BF16 R40, R4.reuse, R10, R40 ;  /* 0x0000000a0428723c */ /* 0x040fe20000041828 */
[----:B------:R-:W1:Y:S07]  /*53d0*/  LDSM.16.MT88.4 R8, [R164+0x4800] ;  /* 0x00480000a408783b */ /* 0x000e6e0000004200 */
[C---:B-----5:R-:W-:Y:S08]  /*53e0*/  HMMA.16816.F32.BF16 R52, R4.reuse, R16, R52 ;  /* 0x000000100434723c */ /* 0x060ff00000041834 */
        /* <DEDUP_REMOVED lines=120> */
[----:B------:R-:W-:Y:S11]  /*5b70*/  ISETP.GE.AND P0, PT, R5, R230, PT ;  /* 0x000000e60500720c */ /* 0x000ff60003f06270 */
[----:B------:R-:W-:Y:S02]  /*5b80*/  @!UPT UIADD3 URZ, URZ, URZ, URZ ;  /* 0x0000003f3f3ff290 */ /* 0x000fe4000fffe03f */
        /* <DEDUP_REMOVED lines=25> */
.L_x_4135:
[----:B------:R-:W-:Y:S05]  /*5d20*/  BSYNC B0 ;  /* 0x0000000000007941 */ /* 0x000fea0003800000 */
.L_x_4134:
[----:B------:R-:W-:Y:S01]  /*5d30*/  @P2 IMAD.HI.U32 R4, R193, c[0x0][0x2c8], RZ ;  /* 0x0000b200c1042a27 */ /* 0x000fe200078e00ff */
[----:B------:R-:W0:Y:S01]  /*5d40*/  LDGDEPBAR ;  /* 0x00000000000079af */ /* 0x000e220000000000 */
[----:B------:R-:W-:-:S02]  /*5d50*/  IADD3 R241, R133, -0x2, RZ ;  /* 0xfffffffe85f17810 */ /* 0x000fc40007ffe0ff */
[----:B-1----:R-:W-:Y:S01]  /*5d60*/  IMAD.MOV.U32 R6, RZ, RZ, R193 ;  /* 0x000000ffff067224 */ /* 0x002fe200078e00c1 */
        /* <DEDUP_REMOVED lines=15> */
.L_x_4138:
[----:B------:R-:W-:-:S13]  /*5e60*/  ISETP.NE.AND P0, PT, R4, 0x1, PT ;  /* 0x000000010400780c */ /* 0x000fda0003f05270 */
[----:B------:R-:W-:-:S05]  /*5e70*/  @P0 IMAD.HI.U32 R3, R7, c[0x0][0x330], RZ ;  /* 0x0000cc0007030a27 */ /* 0x000fca00078e00ff */
[----:B------:R-:W-:Y:S02]  /*5e80*/  @P0 SHF.R.U32.HI R7, RZ, c[0x0][0x334], R3 ;  /* 0x0000cd00ff070a19 */ /* 0x000fe40000011603 */
.L_x_4139:
[----:B------:R-:W-:Y:S05]  /*5e90*/  BSYNC B0 ;  /* 0x0000000000007941 */ /* 0x000fea0003800000 */
.L_x_4137:
[----:B------:R-:W-:-:S05]  /*5ea0*/  IMAD R4, R7, R4, c[0x0][0x32c] ;  /* 0x0000cb0007047624 */ /* 0x000fca00078e0204 */
[----:B------:R-:W-:-:S04]  /*5eb0*/  IMNMX R5, R5, R4, PT ;  /* 0x0000000405057217 */ /* 0x000fc80003800200 */
.L_x_4136:
        /* <DEDUP_REMOVED lines=12> */
.L_x_4149:
[----:B------:R-:W-:Y:S04]  /*5f80*/  DEPBAR.LE SB0, 0x2 ;  /* 0x000080800000791a */ /* 0x000fe80000000000 */
[----:B------:R-:W-:Y:S01]  /*5f90*/  WARPSYNC 0xffffffff ;  /* 0xffffffff00007948 */ /* 0x000fe20003800000 */
[----:B------:R-:W-:Y:S01]  /*5fa0*/  BAR.SYNC.DEFER_BLOCKING 0x0 ;  /* 0x0000000000007b1d */ /* 0x000fe20000010000 */
[----:B------:R-:W-:Y:S01]  /*5fb0*/  IMAD R133, R134, 0x6000, RZ ;  /* 0x0000600086857824 */ /* 0x000fe200078e02ff */
[----:B------:R-:W-:Y:S03]  /*5fc0*/  ISETP.GE.AND P6, PT, R230, R241, PT ;  /* 0x000000f1e600720c */ /* 0x000fe60003fc6270 */
[----:B------:R-:W-:Y:S04]  /*5fd0*/  IMAD.IADD R189, R186, 0x1, R133 ;  /* 0x00000001babd7824 */ /* 0x000fe800078e0285 */
[--C-:B------:R-:W-:Y:S02]  /*5fe0*/  IMAD.IADD R190, R180, 0x1, R189.reuse ;  /* 0x00000001b4be7824 */ /* 0x100fe400078e02bd */
[C---:B------:R-:W-:Y:S02]  /*5ff0*/  IMAD.IADD R0, R135.reuse, 0x1, R189 ;  /* 0x0000000187007824 */ /* 0x040fe400078e02bd */
[----:B------:R-:W-:Y:S02]  /*6000*/  IMAD.IADD R2, R135, 0x1, R190 ;  /* 0x0000000187027824 */ /* 0x000fe400078e02be */
[----:B------:R-:W-:Y:S01]  /*6010*/  @!P6 IADD3 R246, R241, -0x1, RZ ;  /* 0xfffffffff1f6e810 */ /* 0x000fe20007ffe0ff */
[----:B------:R-:W-:Y:S02]  /*6020*/  @!P6 IMAD.MOV.U32 R191, RZ, RZ, c[0x0][0x208] ;  /* 0x00008200ffbfe624 */ /* 0x000fe400078e00ff */
[----:B------:R-:W-:Y:S01]  /*6030*/  @!P6 IMAD.MOV.U32 R248, RZ, RZ, c[0x0][0x20c] ;  /* 0x00008300fff8e624 */ /* 0x000fe200078e00ff */
[----:B------:R-:W-:Y:S01]  /*6040*/  @!P6 SHF.R.S32.HI R247, RZ, 0x1f, R246 ;  /* 0x0000001ffff7e819 */ /* 0x000fe200000114f6 */
[----:B------:R-:W-:Y:S01]  /*6050*/  @!P6 IMAD.WIDE.U32 R244, R246, c[0x0][0x208], RZ ;  /* 0x00008200f6f4ea25 */ /* 0x000fe200078e00ff */
[----:B------:R-:W-:Y:S03]  /*6060*/  LDSM.16.M88.4 R136, [R188] ;  /* 0x00000000bc88783b */ /* 0x000fe60000000200 */
[----:B------:R-:W-:Y:S01]  /*6070*/  @!P6 IMAD.SHL.U32 R243, R244, 0x40, RZ ;  /* 0x00000040f4f3e824 */ /* 0x000fe200078e00ff */
[----:B------:R-:W-:Y:S01]  /*6080*/  ULDC UR4, c[0x0][0x324] ;  /* 0x0000c90000047ab9 */ /* 0x000fe20000000800 */
[----:B------:R-:W-:Y:S01]  /*6090*/  @!P6 IMAD R247, R247, c[0x0][0x208], RZ ;  /* 0x00008200f7f7ea24 */ /* 0x000fe200078e02ff */
[----:B------:R-:W-:Y:S01]  /*60a0*/  ULOP3.LUT UR4, URZ, UR4, URZ, 0x33, !UPT ;  /* 0x000000043f047292 */ /* 0x000fe2000f8e333f */
[----:B------:R-:W1:Y:S02]  /*60b0*/  LDSM.16.M88.4 R140, [R189] ;  /* 0x00000000bd8c783b */ /* 0x000e640000000200 */
[----:B------:R-:W-:Y:S01]  /*60c0*/  @!P6 IMAD R247, R246, c[0x0][0x20c], R247 ;  /* 0x00008300f6f7ea24 */ /* 0x000fe200078e02f7 */
[-C--:B------:R-:W-:Y:S02]  /*60d0*/  @!P6 IADD3 R246, P5, R243, R234.reuse, RZ ;  /* 0x000000eaf3f6e210 */ /* 0x080fe40007fbe0ff */
[----:B------:R-:W2:Y:S01]  /*60e0*/  LDSM.16.M88.4 R144, [R189+0x800] ;  /* 0x00080000bd90783b */ /* 0x000ea20000000200 */
[----:B------:R-:W-:Y:S01]  /*60f0*/  @!P6 LEA R243, P0, R191, R243, 0x5 ;  /* 0x000000f3bff3e211 */ /* 0x000fe200078028ff */
[----:B------:R-:W-:Y:S03]  /*6100*/  @!P6 IMAD.IADD R247, R245, 0x1, R247 ;  /* 0x00000001f5f7e824 */ /* 0x000fe600078e02f7 */
[----:B------:R-:W3:Y:S02]  /*6110*/  LDSM.16.M88.4 R148, [R189+0x1000] ;  /* 0x00100000bd94783b */ /* 0x000ee40000000200 */
[----:B------:R-:W-:Y:S02]  /*6120*/  @!P6 SHF.L.U64.HI R247, R244, 0x6, R247 ;  /* 0x00000006f4f7e819 */ /* 0x000fe400000102f7 */
[----:B------:R-:W-:Y:S01]  /*6130*/  @!P6 LEA R244, P4, R246, c[0x0][0x1f8], 0x1 ;  /* 0x00007e00f6f4ea11 */ /* 0x000fe200078808ff */
[----:B------:R-:W4:Y:S01]  /*6140*/  LDSM.16.M88.4 R152, [R189+0x1800] ;  /* 0x00180000bd98783b */ /* 0x000f220000000200 */
[----:B------:R-:W-:Y:S01]  /*6150*/  @!P6 LEA.HI.X R191, R191, R247, R248, 0x5, P0 ;  /* 0x000000f7bfbfe211 */ /* 0x000fe200000f2cf8 */
[--C-:B------:R-:W-:Y:S01]  /*6160*/  @!P6 IMAD.X R245, R247, 0x1, R194.reuse, P5 ;  /* 0x00000001f7f5e824 */ /* 0x100fe200028e06c2 */
[----:B------:R-:W-:Y:S02]  /*6170*/  @!P6 ISETP.GE.AND P0, PT, R204, c[0x0][0x1d4], PT ;  /* 0x00007500cc00ea0c */ /* 0x000fe40003f06270 */
[----:B------:R-:W-:Y:S01]  /*6180*/  LDSM.16.M88.4 R156, [R185] ;  /* 0x00000000b99c783b */ /* 0x000fe20000000200 */
[----:B------:R-:W-:Y:S02]  /*6190*/  @!P6 IADD3 R243, P5, R243, R234, RZ ;  /* 0x000000eaf3f3e210 */ /* 0x000fe40007fbe0ff */
[----:B------:R-:W-:Y:S02]  /*61a0*/  @!P6 LEA.HI.X R245, R246, c[0x0][0x1fc], R245, 0x1, P4 ;  /* 0x00007f00f6f5ea11 */ /* 0x000fe400020f0cf5 */
[----:B------:R-:W-:Y:S01]  /*61b0*/  LDSM.16.M88.4 R160, [R190+0x800] ;  /* 0x00080000bea0783b */ /* 0x000fe20000000200 */
[----:B------:R-:W-:Y:S01]  /*61c0*/  @!P6 ISETP.GE.AND P4, PT, R218, c[0x0][0x1d4], PT ;  /* 0x00007500da00ea0c */ /* 0x000fe20003f86270 */
[----:B------:R-:W-:Y:S01]  /*61d0*/  @!P6 IMAD.X R248, R191, 0x1, R194, P5 ;  /* 0x00000001bff8e824 */ /* 0x000fe200028e06c2 */
[----:B------:R-:W-:Y:S01]  /*61e0*/  @!P6 LEA R246, P5, R243, c[0x0][0x1f8], 0x1 ;  /* 0x00007e00f3f6ea11 */ /* 0x000fe200078a08ff */
[----:B------:R-:W-:Y:S01]  /*61f0*/  @!P6 IMAD R191, R233, 0x6000, R207 ;  /* 0x00006000e9bfe824 */ /* 0x000fe200078e02cf */
[----:B------:R-:W-:Y:S02]  /*6200*/  LDSM.16.M88.4 R164, [R190+0x1000] ;  /* 0x00100000bea4783b */ /* 0x000fe40000000200 */
[----:B------:R-:W-:Y:S01]  /*6210*/  @!P6 LEA.HI.X R247, R243, c[0x0][0x1fc], R248, 0x1, P5 ;  /* 0x00007f00f3f7ea11 */ /* 0x000fe200028f0cf8 */
[C---:B-1----:R-:W-:Y:S08]  /*6220*/  HMMA.16816.F32.BF16 R4, R136.reuse, R140, RZ ;  /* 0x0000008c8804723c */ /* 0x042ff000000418ff */
[C---:B------:R-:W-:Y:S01]  /*6230*/  HMMA.16816.F32.BF16 R8, R136.reuse, R142, RZ ;  /* 0x0000008e8808723c */ /* 0x040fe200000418ff */
[----:B------:R-:W1:Y:S07]  /*6240*/  LDSM.16.M88.4 R140, [R190] ;  /* 0x00000000be8c783b */ /* 0x000e6e0000000200 */
[C---:B--2---:R-:W-:Y:S08]  /*6250*/  HMMA.16816.F32.BF16 R12, R136.reuse, R144, RZ ;  /* 0x00000090880c723c */ /* 0x044ff000000418ff */
[C---:B------:R-:W-:Y:S01]  /*6260*/  HMMA.16816.F32.BF16 R16, R136.reuse, R146, RZ ;  /* 0x000000928810723c */ /* 0x040fe200000418ff */
[----:B------:R-:W2:Y:S05]  /*6270*/  LDSM.16.M88.4 R144, [R190+0x1800] ;  /* 0x00180000be90783b */ /* 0x000eaa0000000200 */
[----:B------:R-:W-:Y:S01]  /*6280*/  @!PT LDS RZ, [RZ] ;  /* 0x00000000fffff984 */ /* 0x000fe20000000800 */
[----:B------:R-:W-:Y:S01]  /*6290*/  @!PT LDS RZ, [RZ] ;  /* 0x00000000fffff984 */ /* 0x000fe20000000800 */
[----:B------:R-:W-:Y:S01]  /*62a0*/  @!PT LDS RZ, [RZ] ;  /* 0x00000000fffff984 */ /* 0x000fe20000000800 */
[----:B------:R5:W-:Y:S02]  /*62b0*/  @!P6 LDGSTS.E.BYPASS.LTC128B.128 [R191], [R244.64], !P4 ;  /* 0x00000000f4bfefae */ /* 0x000be4000e101d48 */
[C---:B---3--:R-:W-:Y:S03]  /*62c0*/  HMMA.16816.F32.BF16 R20, R136.reuse, R148, RZ ;  /* 0x000000948814723c */ /* 0x048fe600000418ff */
[----:B------:R5:W-:Y:S05]  /*62d0*/  @!P6 LDGSTS.E.BYPASS.LTC128B.128 [R191+0x2000], [R244.64+0x80], !P0 ;  /* 0x02000080f4bfefae */ /* 0x000bea000c101d48 */
[C---:B------:R-:W-:Y:S01]  /*62e0*/  HMMA.16816.F32.BF16 R24, R136.reuse, R150, RZ ;  /* 0x000000968818723c */ /* 0x040fe200000418ff */
[----:B------:R5:W-:Y:S05]  /*62f0*/  @!P6 LDGSTS.E.BYPASS.LTC128B.128 [R191+0x4000], [R244.64+0x100], !P3 ;  /* 0x04000100f4bfefae */ /* 0x000bea000d901d48 */
[----:B------:R3:W-:Y:S02]  /*6300*/  @!P6 LDGSTS.E.BYPASS.LTC128B.128 [R191+0x1000], [R246.64], !P4 ;  /* 0x01000000f6bfefae */ /* 0x0007e4000e101d48 */
[C---:B----4-:R-:W-:Y:S03]  /*6310*/  HMMA.16816.F32.BF16 R28, R136.reuse, R152, RZ ;  /* 0x00000098881c723c */ /* 0x050fe600000418ff */
[----:B------:R3:W-:Y:S01]  /*6320*/  @!P6 LDGSTS.E.BYPASS.LTC128B.128 [R191+0x3000], [R246.64+0x80], !P0 ;  /* 0x03000080f6bfefae */ /* 0x0007e2000c101d48 */
[C---:B------:R-:W-:Y:S02]  /*6330*/  ISETP.GE.AND P0, PT, R233.reuse, 0x1, PT ;  /* 0x00000001e900780c */ /* 0x040fe40003f06270 */
[----:B------:R-:W-:Y:S02]  /*6340*/  IADD3 R233, R233, 0x1, RZ ;  /* 0x00000001e9e97810 */ /* 0x000fe40007ffe0ff */
[----:B------:R-:W-:Y:S01]  /*6350*/  HMMA.16816.F32.BF16 R32, R136, R154, RZ ;  /* 0x0000009a8820723c */ /* 0x000fe200000418ff */
[----:B------:R3:W-:Y:S03]  /*6360*/  @!P6 LDGSTS.E.BYPASS.LTC128B.128 [R191+0x5000], [R246.64+0x100], !P3 ;  /* 0x05000100f6bfefae */ /* 0x0007e6000d901d48 */
[----:B------:R-:W-:Y:S02]  /*6370*/  SEL R233, R233, RZ, !P0 ;  /* 0x000000ffe9e97207 */ /* 0x000fe40004000000 */
[----:B------:R-:W-:Y:S02]  /*6380*/  LDSM.16.M88.4 R168, [R184] ;  /* 0x00000000b8a8783b */ /* 0x000fe40000000200 */
[C---:B-1----:R-:W-:Y:S03]  /*6390*/  HMMA.16816.F32.BF16 R4, R156.reuse, R140, R4 ;  /* 0x0000008c9c04723c */ /* 0x042fe60000041804 */
[----:B------:R-:W1:Y:S02]  /*63a0*/  LDSM.16.M88.4 R172, [R0] ;  /* 0x0000000000ac783b */ /* 0x000e640000000200 */
[----:B-----5:R-:W-:Y:S03]  /*63b0*/  IMAD.SHL.U32 R244, R241, 0x40, RZ ;  /* 0x00000040f1f47824 */ /* 0x020fe600078e00ff */
[C---:B------:R-:W-:Y:S01]  /*63c0*/  HMMA.16816.F32.BF16 R8, R156.reuse, R142, R8 ;  /* 0x0000008e9c08723c */ /* 0x040fe20000041808 */
[----:B------:R-:W4:Y:S05]  /*63d0*/  LDSM.16.M88.4 R176, [R0+0x800] ;  /* 0x0008000000b0783b */ /* 0x000f2a0000000200 */
[----:B------:R-:W5:Y:S02]  /*63e0*/  LDSM.16.M88.4 R148, [R0+0x1000] ;  /* 0x001000000094783b */ /* 0x000f640000000200 */
[C---:B------:R-:W-:Y:S03]  /*63f0*/  HMMA.16816.F32.BF16 R12, R156.reuse, R160, R12 ;  /* 0x000000a09c0c723c */ /* 0x040fe6000004180c */
[----:B------:R-:W1:Y:S01]  /*6400*/  LDSM.16.M88.4 R136, [R0+0x1800] ;  /* 0x001800000088783b */ /* 0x000e620000000200 */
[----:B---3--:R-:W-:Y:S04]  /*6410*/  IADD3 R191, R180, R189, R135 ;  /* 0x000000bdb4bf7210 */ /* 0x008fe80007ffe087 */
[C---:B------:R-:W-:Y:S01]  /*6420*/  HMMA.16816.F32.BF16 R16, R156.reuse, R162, R16 ;  /* 0x000000a29c10723c */ /* 0x040fe20000041810 */
[----:B------:R-:W-:Y:S05]  /*6430*/  LDSM.16.M88.4 R140, [R183] ;  /* 0x00000000b78c783b */ /* 0x000fea0000000200 */
[----:B------:R-:W3:Y:S02]  /*6440*/  LDSM.16.M88.4 R152, [R2] ;  /* 0x000000000298783b */ /* 0x000ee40000000200 */
[C---:B------:R-:W-:Y:S03]  /*6450*/  HMMA.16816.F32.BF16 R20, R156.reuse, R164, R20 ;  /* 0x000000a49c14723c */ /* 0x040fe60000041814 */
[----:B------:R-:W3:Y:S05]  /*6460*/  LDSM.16.M88.4 R160, [R2+0x800] ;  /* 0x0008000002a0783b */ /* 0x000eea0000000200 */
[C---:B------:R-:W-:Y:S01]  /*6470*/  HMMA.16816.F32.BF16 R24, R156.reuse, R166, R24 ;  /* 0x000000a69c18723c */ /* 0x040fe20000041818 */
[----:B------:R-:W3:Y:S05]  /*6480*/  LDSM.16.M88.4 R164, [R2+0x1000] ;  /* 0x0010000002a4783b */ /* 0x000eea0000000200 */
[----:B------:R-:W0:Y:S02]  /*6490*/  LDGDEPBAR ;  /* 0x00000000000079af */ /* 0x000e240000000000 */
[C---:B--2---:R-:W-:Y:S08]  /*64a0*/  HMMA.16816.F32.BF16 R28, R156.reuse, R144, R28 ;  /* 0x000000909c1c723c */ /* 0x044ff0000004181c */
[----:B------:R-:W-:Y:S01]  /*64b0*/  HMMA.16816.F32.BF16 R32, R156, R146, R32 ;  /* 0x000000929c20723c */ /* 0x000fe20000041820 */
[----:B------:R-:W2:Y:S05]  /*64c0*/  LDSM.16.M88.4 R144, [R2+0x1800] ;  /* 0x001800000290783b */ /* 0x000eaa0000000200 */
[----:B------:R-:W-:Y:S02]  /*64d0*/  LDSM.16.M88.4 R156, [R188+0x4000] ;  /* 0x00400000bc9c783b */ /* 0x000fe40000000200 */
[C---:B-1----:R-:W-:Y:S08]  /*64e0*/  HMMA.16816.F32.BF16 R4, R168.reuse, R172, R4 ;  /* 0x000000aca804723c */ /* 0x042ff00000041804 */
[C---:B------:R-:W-:Y:S01]  /*64f0*/  HMMA.16816.F32.BF16 R8, R168.reuse, R174, R8 ;  /* 0x000000aea808723c */ /* 0x040fe20000041808 */
[----:B------:R-:W1:Y:S07]  /*6500*/  LDSM.16.M88.4 R172, [R189+0x2000] ;  /* 0x00200000bdac783b */ /* 0x000e6e0000000200 */
[C---:B----4-:R-:W-:Y:S08]  /*6510*/  HMMA.16816.F32.BF16 R12, R168.reuse, R176, R12 ;  /* 0x000000b0a80c723c */ /* 0x050ff0000004180c */
[C---:B------:R-:W-:Y:S01]  /*6520*/  HMMA.16816.F32.BF16 R16, R168.reuse, R178, R16 ;  /* 0x000000b2a810723c */ /* 0x040fe20000041810 */
[----:B------:R-:W4:Y:S07]  /*6530*/  LDSM.16.M88.4 R176, [R189+0x2800] ;  /* 0x00280000bdb0783b */ /* 0x000f2e0000000200 */
[C---:B-----5:R-:W-:Y:S08]  /*6540*/  HMMA.16816.F32.BF16 R20, R168.reuse, R148, R20 ;  /* 0x00000094a814723c */ /* 0x060ff00000041814 */
[C---:B------:R-:W-:Y:S01]  /*6550*/  HMMA.16816.F32.BF16 R24, R168.reuse, R150, R24 ;  /* 0x00000096a818723c */ /* 0x040fe20000041818 */
[----:B------:R-:W5:Y:S07]  /*6560*/  LDSM.16.M88.4 R148, [R189+0x3000] ;  /* 0x00300000bd94783b */ /* 0x000f6e0000000200 */
[C---:B------:R-:W-:Y:S08]  /*6570*/  HMMA.16816.F32.BF16 R28, R168.reuse, R136, R28 ;  /* 0x00000088a81c723c */ /* 0x040ff0000004181c */
[----:B------:R-:W-:Y:S01]  /*6580*/  HMMA.16816.F32.BF16 R32, R168, R138, R32 ;  /* 0x0000008aa820723c */ /* 0x000fe20000041820 */
[----:B------:R-:W1:Y:S05]  /*6590*/  LDSM.16.M88.4 R136, [R189+0x3800] ;  /* 0x00380000bd88783b */ /* 0x000e6a0000000200 */
[----:B------:R-:W-:Y:S02]  /*65a0*/  LDSM.16.M88.4 R168, [R190+0x2800] ;  /* 0x00280000bea8783b */ /* 0x000fe40000000200 */
[C---:B---3--:R-:W-:Y:S08]  /*65b0*/  HMMA.16816.F32.BF16 R4, R140.reuse, R152, R4 ;  /* 0x000000988c04723c */ /* 0x048ff00000041804 */
[C---:B------:R-:W-:Y:S01]  /*65c0*/  HMMA.16816.F32.BF16 R8, R140.reuse, R154, R8 ;  /* 0x0000009a8c08723c */ /* 0x040fe20000041808 */
[----:B------:R-:W-:Y:S07]  /*65d0*/  LDSM.16.M88.4 R152, [R185+0x4000] ;  /* 0x00400000b998783b */ /* 0x000fee0000000200 */
[C---:B------:R-:W-:Y:S08]  /*65e0*/  HMMA.16816.F32.BF16 R12, R140.reuse, R160, R12 ;  /* 0x000000a08c0c723c */ /* 0x040ff0000004180c */
[C---:B------:R-:W-:Y:S01]  /*65f0*/  HMMA.16816.F32.BF16 R16, R140.reuse, R162, R16 ;  /* 0x000000a28c10723c */ /* 0x040fe20000041810 */
[----:B------:R-:W3:Y:S07]  /*6600*/  LDSM.16.M88.4 R160, [R190+0x2000] ;  /* 0x00200000bea0783b */ /* 0x000eee0000000200 */
[C---:B------:R-:W-:Y:S08]  /*6610*/  HMMA.16816.F32.BF16 R20, R140.reuse, R164, R20 ;  /* 0x000000a48c14723c */ /* 0x040ff00000041814 */
[C---:B------:R-:W-:Y:S01]  /*6620*/  HMMA.16816.F32.BF16 R24, R140.reuse, R166, R24 ;  /* 0x000000a68c18723c */ /* 0x040fe20000041818 */
[----:B------:R-:W3:Y:S07]  /*6630*/  LDSM.16.M88.4 R164, [R190+0x3000] ;  /* 0x00300000bea4783b */ /* 0x000eee0000000200 */
        /* <DEDUP_REMOVED lines=19> */
[----:B------:R-:W3:Y:S07]  /*6770*/  LDSM.16.M88.4 R160, [R2+0x2000] ;  /* 0x0020000002a0783b */ /* 0x000eee0000000200 */
        /* <DEDUP_REMOVED lines=60> */
[----:B------:R2:W-:Y:S07]  /*6b40*/  LDSM.16.M88.4 R140, [R191+0x5800] ;  /* 0x00580000bf8c783b */ /* 0x0005ee0000000200 */
[C---:B-1----:R-:W-:Y:S08]  /*6b50*/  HMMA.16816.F32.BF16 R4, R156.reuse, R172, R4 ;  /* 0x000000ac9c04723c */ /* 0x042ff00000041804 */
[C---:B------:R-:W-:Y:S08]  /*6b60*/  HMMA.16816.F32.BF16 R8, R156.reuse, R174, R8 ;  /* 0x000000ae9c08723c */ /* 0x040ff00000041808 */
[C---:B----4-:R-:W-:Y:S04]  /*6b70*/  HMMA.16816.F32.BF16 R12, R156.reuse, R176, R12 ;  /* 0x000000b09c0c723c */ /* 0x050fe8000004180c */
[----:B--2---:R-:W-:Y:S04]  /*6b80*/  IMAD.IADD R191, R210, 0x1, R193 ;  /* 0x00000001d2bf7824 */ /* 0x004fe800078e02c1 */
[C---:B------:R-:W-:Y:S04]  /*6b90*/  HMMA.16816.F32.BF16 R16, R156.reuse, R178, R16 ;  /* 0x000000b29c10723c */ /* 0x040fe80000041810 */
[----:B------:R-:W-:Y:S04]  /*6ba0*/  @P2 IMAD.HI.U32 R243, R191, c[0x0][0x2c8], RZ ;  /* 0x0000b200bff32a27 */ /* 0x000fe800078e00ff */
[C---:B-----5:R-:W-:Y:S04]  /*6bb0*/  HMMA.16816.F32.BF16 R20, R156.reuse, R148, R20 ;  /* 0x000000949c14723c */ /* 0x060fe80000041814 */
[----:B------:R-:W-:Y:S02]  /*6bc0*/  @P2 SHF.R.U32.HI R191, RZ, c[0x0][0x2cc], R243 ;  /* 0x0000b300ffbf2a19 */ /* 0x000fe400000116f3 */
[----:B------:R-:W-:Y:S02]  /*6bd0*/  IADD3 R243, -R209, 0x1, -R244 ;  /* 0x00000001d1f37810 */ /* 0x000fe40007ffe9f4 */
[C---:B------:R-:W-:Y:S01]  /*6be0*/  HMMA.16816.F32.BF16 R24, R156.reuse, R150, R24 ;  /* 0x000000969c18723c */ /* 0x040fe20000041818 */
[----:B------:R-:W1:Y:S03]  /*6bf0*/  SHFL.IDX PT, R248, R191, RZ, 0x1c1f ;  /* 0x001c1fffbff87589 */ /* 0x000e6600000e0000 */
[----:B------:R-:W-:Y:S04]  /*6c00*/  IADD3 R243, -R228, R243, R227 ;  /* 0x000000f3e4f37210 */ /* 0x000fe80007ffe1e3 */
[C---:B------:R-:W-:Y:S04]  /*6c10*/  HMMA.16816.F32.BF16 R28, R156.reuse, R136, R28 ;  /* 0x000000889c1c723c */ /* 0x040fe8000004181c */
[C---:B------:R-:W-:Y:S02]  /*6c20*/  IADD3 R245, R243.reuse, c[0x0][0x328], RZ ;  /* 0x0000ca00f3f57a10 */ /* 0x040fe40007ffe0ff */
[----:B------:R-:W-:Y:S02]  /*6c30*/  IADD3 R243, R243, UR4, RZ ;  /* 0x00000004f3f37c10 */ /* 0x000fe4000fffe0ff */
[----:B------:R-:W-:Y:S08]  /*6c40*/  HMMA.16816.F32.BF16 R32, R156, R138, R32 ;  /* 0x0000008a9c20723c */ /* 0x000ff00000041820 */
[C---:B---3--:R-:W-:Y:S05]  /*6c50*/  HMMA.16816.F32.BF16 R4, R152.reuse, R160, R4 ;  /* 0x000000a09804723c */ /* 0x048fea0000041804 */
[--C-:B-1----:R-:W-:Y:S02]  /*6c60*/  IMAD.IADD R247, R245, 0x1, R248.reuse ;  /* 0x00000001f5f77824 */ /* 0x102fe400078e02f8 */
[----:B------:R-:W-:Y:S01]  /*6c70*/  IMAD.IADD R246, R243, 0x1, R248 ;  /* 0x00000001f3f67824 */ /* 0x000fe200078e02f8 */
[C---:B------:R-:W-:Y:S08]  /*6c80*/  HMMA.16816.F32.BF16 R8, R152.reuse, R162, R8 ;  /* 0x000000a29808723c */ /* 0x040ff00000041808 */
[C---:B------:R-:W-:Y:S08]  /*6c90*/  HMMA.16816.F32.BF16 R12, R152.reuse, R168, R12 ;  /* 0x000000a8980c723c */ /* 0x040ff0000004180c */
[C---:B------:R-:W-:Y:S08]  /*6ca0*/  HMMA.16816.F32.BF16 R16, R152.reuse, R170, R16 ;  /* 0x000000aa9810723c */ /* 0x040ff00000041810 */
[C---:B------:R-:W-:Y:S08]  /*6cb0*/  HMMA.16816.F32.BF16 R20, R152.reuse, R164, R20 ;  /* 0x000000a49814723c */ /* 0x040ff00000041814 */
[C---:B------:R-:W-:Y:S08]  /*6cc0*/  HMMA.16816.F32.BF16 R24, R152.reuse, R166, R24 ;  /* 0x000000a69818723c */ /* 0x040ff00000041818 */
[C---:B------:R-:W-:Y:S08]  /*6cd0*/  HMMA.16816.F32.BF16 R28, R152.reuse, R140, R28 ;  /* 0x0000008c981c723c */ /* 0x040ff0000004181c */
[----:B------:R-:W-:Y:S01]  /*6ce0*/  HMMA.16816.F32.BF16 R32, R152, R142, R32 ;  /* 0x0000008e9820723c */ /* 0x000fe20000041820 */
[----:B------:R-:W-:-:S07]  /*6cf0*/  @!P1 BRA `(.L_x_4141) ;  /* 0x0000018000009947 */ /* 0x000fce0003800000 */
        /* <DEDUP_REMOVED lines=13> */
.L_x_4143:
[----:B------:R-:W-:Y:S04]  /*6dd0*/  MOV R0, c[0x0][0x32c] ;  /* 0x0000cb0000007a02 */ /* 0x000fe80000000f00 */
[----:B------:R-:W-:Y:S11]  /*6de0*/  ISETP.NE.AND P0, PT, R0, 0x1, PT ;  /* 0x000000010000780c */ /* 0x000ff60003f05270 */
[----:B------:R-:W-:Y:S02]  /*6df0*/  @!UPT UIADD3 URZ, URZ, URZ, URZ ;  /* 0x0000003f3f3ff290 */ /* 0x000fe4000fffe03f */
[----:B------:R-:W-:Y:S05]  /*6e00*/  @P0 IMAD.HI.U32 R0, R137, c[0x0][0x330], RZ ;  /* 0x0000cc0089000a27 */ /* 0x000fea00078e00ff */
[----:B------:R-:W-:Y:S02]  /*6e10*/  @P0 SHF.R.U32.HI R137, RZ, c[0x0][0x334], R0 ;  /* 0x0000cd00ff890a19 */ /* 0x000fe40000011600 */
.L_x_4144:
[----:B------:R-:W-:Y:S05]  /*6e20*/  BSYNC B0 ;  /* 0x0000000000007941 */ /* 0x000fea0003800000 */
.L_x_4142:
[----:B------:R-:W-:Y:S04]  /*6e30*/  IMAD R0, R137, c[0x0][0x32c], -R244 ;  /* 0x0000cb0089007a24 */ /* 0x000fe800078e0af4 */
[----:B------:R-:W-:Y:S05]  /*6e40*/  IMAD.IADD R137, R0, 0x1, -R209 ;  /* 0x0000000100897824 */ /* 0x000fea00078e0ad1 */
[----:B------:R-:W-:Y:S02]  /*6e50*/  IADD3 R0, R137, c[0x0][0x32c], RZ ;  /* 0x0000cb0089007a10 */ /* 0x000fe40007ffe0ff */
[----:B------:R-:W-:Y:S02]  /*6e60*/  IMNMX R246, R246, R137, !PT ;  /* 0x00000089f6f67217 */ /* 0x000fe40007800200 */
[----:B------:R-:W-:Y:S02]  /*6e70*/  IMNMX R247, R247, R0, PT ;  /* 0x00000000f7f77217 */ /* 0x000fe40003800200 */
.L_x_4141:
[----:B------:R-:W-:Y:S04]  /*6e80*/  ISETP.GT.AND P0, PT, R241, -0x1, PT ;  /* 0xfffffffff100780c */ /* 0x000fe80003f04270 */
[C---:B------:R-:W-:Y:S02]  /*6e90*/  ISETP.GT.AND P4, PT, R246.reuse, RZ, P0 ;  /* 0x000000fff600720c */ /* 0x040fe40000784270 */
[C---:B------:R-:W-:Y:S02]  /*6ea0*/  ISETP.GT.AND P6, PT, R246.reuse, 0x1, P0 ;  /* 0x00000001f600780c */ /* 0x040fe400007c4270 */
[C---:B------:R-:W-:Y:S02]  /*6eb0*/  ISETP.LT.OR P4, PT, R247.reuse, 0x1, P4 ;  /* 0x00000001f700780c */ /* 0x040fe40002781670 */
[----:B------:R-:W-:Y:S02]  /*6ec0*/  ISETP.GT.AND P5, PT, R246, 0x8, P0 ;  /* 0x00000008f600780c */ /* 0x000fe400007a4270 */
[----:B------:R-:W-:Y:S02]  /*6ed0*/  FSEL R139, R4, -INF , !P4 ;  /* 0xff800000048b7808 */ /* 0x000fe40006000000 */
[C---:B------:R-:W-:Y:S01]  /*6ee0*/  ISETP.GT.AND P4, PT, R246.reuse, 0x9, P0 ;  /* 0x00000009f600780c */ /* 0x040fe20000784270 */
[----:B------:R-:W1:Y:S01]  /*6ef0*/  SHFL.IDX PT, R4, R191, 0x1, 0x1c1f ;  /* 0x003c1f00bf047f89 */ /* 0x000e6200000e0000 */
        /* <DEDUP_REMOVED lines=58> */
.L_x_4147:
[----:B------:R-:W-:Y:S04]  /*72a0*/  MOV R4, c[0x0][0x32c] ;  /* 0x0000cb0000047a02 */ /* 0x000fe80000000f00 */
[----:B------:R-:W-:Y:S11]  /*72b0*/  ISETP.NE.AND P4, PT, R4, 0x1, PT ;  /* 0x000000010400780c */ /* 0x000ff60003f85270 */
[----:B------:R-:W-:Y:S02]  /*72c0*/  @!UPT UIADD3 URZ, URZ, URZ, URZ ;  /* 0x0000003f3f3ff290 */ /* 0x000fe4000fffe03f */
[----:B------:R-:W-:Y:S05]  /*72d0*/  @P4 IMAD.HI.U32 R4, R13, c[0x0][0x330], RZ ;  /* 0x0000cc000d044a27 */ /* 0x000fea00078e00ff */
[----:B------:R-:W-:Y:S02]  /*72e0*/  @P4 SHF.R.U32.HI R13, RZ, c[0x0][0x334], R4 ;  /* 0x0000cd00ff0d4a19 */ /* 0x000fe40000011604 */
.L_x_4148:
[----:B------:R-:W-:Y:S05]  /*72f0*/  BSYNC B0 ;  /* 0x0000000000007941 */ /* 0x000fea0003800000 */
.L_x_4146:
[----:B------:R-:W-:Y:S04]  /*7300*/  IMAD R244, R13, c[0x0][0x32c], -R244 ;  /* 0x0000cb000df47a24 */ /* 0x000fe800078e0af4 */
[----:B------:R-:W-:Y:S05]  /*7310*/  IMAD.IADD R17, R244, 0x1, -R209 ;  /* 0x00000001f4117824 */ /* 0x000fea00078e0ad1 */
[----:B------:R-:W-:Y:S02]  /*7320*/  IADD3 R13, R17, c[0x0][0x32c], RZ ;  /* 0x0000cb00110d7a10 */ /* 0x000fe40007ffe0ff */
[----:B------:R-:W-:Y:S02]  /*7330*/  IMNMX R2, R2, R17, !PT ;  /* 0x0000001102027217 */ /* 0x000fe40007800200 */
[----:B------:R-:W-:Y:S02]  /*7340*/  IMNMX R0, R0, R13, PT ;  /* 0x0000000d00007217 */ /* 0x000fe40003800200 */
.L_x_4145:
[----:B------:R-:W-:Y:S01]  /*7350*/  FMNMX.FTZ R4, R139, R132, !PT ;  /* 0x000000848b047209 */ /* 0x000fe20007810000 */
[----:B------:R-:W-:Y:S04]  /*7360*/  DEPBAR.LE SB0, 0x2 ;  /* 0x000080800000791a */ /* 0x000fe80000000000 */
[----:B------:R-:W-:Y:S01]  /*7370*/  FMNMX.FTZ R4, R137, R4, !PT ;  /* 0x0000000489047209 */ /* 0x000fe20007810000 */
[----:B------:R-:W-:Y:S01]  /*7380*/  BAR.SYNC.DEFER_BLOCKING 0x0 ;  /* 0x0000000000007b1d */ /* 0x000fe20000010000 */
[C---:B------:R-:W-:Y:S02]  /*7390*/  ISETP.GT.AND P6, PT, R2.reuse, RZ, P0 ;  /* 0x000000ff0200720c */ /* 0x040fe400007c4270 */
        /* <DEDUP_REMOVED lines=16> */
[----:B------:R-:W-:Y:S02]  /*74a0*/  ISETP.GT.AND P5, PT, R2, 0x10, P0 ;  /* 0x000000100200780c */ /* 0x000fe400007a4270 */
[----:B------:R-:W-:Y:S02]  /*74b0*/  FSEL R10, R10, -INF , !P4 ;  /* 0xff8000000a0a7808 */ /* 0x000fe40006000000 */
[----:B------:R-:W-:Y:S02]  /*74c0*/  ISETP.GT.AND P4, PT, R2, 0x11, P0 ;  /* 0x000000110200780c */ /* 0x000fe40000784270 */
[----:B------:R-:W-:Y:S02]  /*74d0*/  FMNMX.FTZ R7, R8, R7, !PT ;  /* 0x0000000708077209 */ /* 0x000fe40007810000 */
[C---:B------:R-:W-:Y:S02]  /*74e0*/  ISETP.LT.OR P6, PT, R0.reuse, 0xa, P6 ;  /* 0x0000000a0000780c */ /* 0x040fe400037c1670 */
[----:B------:R-:W-:Y:S02]  /*74f0*/  FMNMX.FTZ R4, R173, R4, !PT ;  /* 0x00000004ad047209 */ /* 0x000fe40007810000 */
[----:B------:R-:W-:Y:S02]  /*7500*/  FSEL R6, R11, -INF , !P6 ;  /* 0xff8000000b067808 */ /* 0x000fe40007000000 */
[----:B------:R-:W-:Y:S02]  /*7510*/  ISETP.LT.OR P5, PT, R0, 0x11, P5 ;  /* 0x000000110000780c */ /* 0x000fe40002fa1670 */
[----:B------:R-:W-:Y:S02]  /*7520*/  FMNMX.FTZ R7, R10, R7, !PT ;  /* 0x000000070a077209 */ /* 0x000fe40007810000 */
[----:B------:R-:W-:Y:S02]  /*7530*/  ISETP.LT.OR P4, PT, R0, 0x12, P4 ;  /* 0x000000120000780c */ /* 0x000fe40002781670 */
[----:B------:R-:W-:Y:S02]  /*7540*/  FMNMX.FTZ R4, R171, R4, !PT ;  /* 0x00000004ab047209 */ /* 0x000fe40007810000 */
[----:B------:R-:W-:Y:S02]  /*7550*/  FSEL R190, R14, -INF , !P5 ;  /* 0xff8000000ebe7808 */ /* 0x000fe40006800000 */
[----:B------:R-:W-:Y:S02]  /*7560*/  FSEL R168, R15, -INF , !P4 ;  /* 0xff8000000fa87808 */ /* 0x000fe40006000000 */
[C---:B------:R-:W-:Y:S02]  /*7570*/  ISETP.GT.AND P5, PT, R2.reuse, 0x18, P0 ;  /* 0x000000180200780c */ /* 0x040fe400007a4270 */
[----:B------:R-:W-:Y:S02]  /*7580*/  ISETP.GT.AND P4, PT, R2, 0x19, P0 ;  /* 0x000000190200780c */ /* 0x000fe40000784270 */
[----:B------:R-:W-:Y:S02]  /*7590*/  FMNMX.FTZ R7, R6, R7, !PT ;  /* 0x0000000706077209 */ /* 0x000fe40007810000 */
[----:B------:R-:W-:Y:S02]  /*75a0*/  FMNMX.FTZ R4, R151, R4, !PT ;  /* 0x0000000497047209 */ /* 0x000fe40007810000 */
[----:B------:R-:W-:Y:S02]  /*75b0*/  FMNMX.FTZ R11, R190, R7, !PT ;  /* 0x00000007be0b7209 */ /* 0x000fe40007810000 */
[C---:B------:R-:W-:Y:S02]  /*75c0*/  ISETP.LT.OR P5, PT, R0.reuse, 0x19, P5 ;  /* 0x000000190000780c */ /* 0x040fe40002fa1670 */
[----:B------:R-:W-:Y:S02]  /*75d0*/  ISETP.LT.OR P4, PT, R0, 0x1a, P4 ;  /* 0x0000001a0000780c */ /* 0x000fe40002781670 */
[----:B------:R-:W-:Y:S02]  /*75e0*/  FMNMX.FTZ R4, R149, R4, !PT ;  /* 0x0000000495047209 */ /* 0x000fe40007810000 */
[----:B------:R-:W-:Y:S02]  /*75f0*/  FSEL R178, R18, -INF , !P5 ;  /* 0xff80000012b27808 */ /* 0x000fe40006800000 */
[----:B------:R-:W-:Y:S02]  /*7600*/  FSEL R170, R19, -INF , !P4 ;  /* 0xff80000013aa7808 */ /* 0x000fe40006000000 */
[----:B------:R-:W-:Y:S02]  /*7610*/  ISETP.GT.AND P4, PT, R2, 0x20, P0 ;  /* 0x000000200200780c */ /* 0x000fe40000784270 */
[----:B------:R-:W-:Y:S02]  /*7620*/  FMNMX.FTZ R11, R168, R11, !PT ;  /* 0x0000000ba80b7209 */ /* 0x000fe40007810000 */
[----:B------:R-:W-:Y:S02]  /*7630*/  FMNMX.FTZ R4, R147, R4, !PT ;  /* 0x0000000493047209 */ /* 0x000fe40007810000 */
        /* <DEDUP_REMOVED lines=11> */
[----:B------:R-:W1:Y:S01]  /*76f0*/  SHFL.BFLY PT, R4, R7, 0x2, 0x1f ;  /* 0x0c401f0007047f89 */ /* 0x000e6200000e0000 */
[----:B------:R-:W-:Y:S02]  /*7700*/  FMNMX.FTZ R11, R176, R11, !PT ;  /* 0x0000000bb00b7209 */ /* 0x000fe40007810000 */
[C---:B------:R-:W-:Y:S02]  /*7710*/  ISETP.LT.OR P5, PT, R0.reuse, 0x29, P5 ;  /* 0x000000290000780c */ /* 0x040fe40002fa1670 */
[----:B------:R-:W-:Y:S02]  /*7720*/  ISETP.LT.OR P4, PT, R0, 0x2a, P4 ;  /* 0x0000002a0000780c */ /* 0x000fe40002781670 */
[----:B------:R-:W-:Y:S02]  /*7730*/  ISETP.GT.AND P6, PT, R2, 0x30, P0 ;  /* 0x000000300200780c */ /* 0x000fe400007c4270 */
[----:B------:R-:W-:Y:S02]  /*7740*/  FSEL R172, R26, -INF , !P5 ;  /* 0xff8000001aac7808 */ /* 0x000fe40006800000 */
[----:B------:R-:W-:Y:S02]  /*7750*/  FMNMX.FTZ R11, R174, R11, !PT ;  /* 0x0000000bae0b7209 */ /* 0x000fe40007810000 */
[----:B------:R-:W-:Y:S02]  /*7760*/  FSEL R150, R27, -INF , !P4 ;  /* 0xff8000001b967808 */ /* 0x000fe40006000000 */
[----:B------:R-:W-:Y:S02]  /*7770*/  ISETP.LT.OR P6, PT, R0, 0x31, P6 ;  /* 0x000000310000780c */ /* 0x000fe400037c1670 */
[----:B------:R-:W-:Y:S02]  /*7780*/  ISETP.GT.AND P5, PT, R2, 0x31, P0 ;  /* 0x000000310200780c */ /* 0x000fe400007a4270 */
        /* <DEDUP_REMOVED lines=8> */
[----:B------:R-:W-:Y:S02]  /*7810*/  ISETP.GT.AND P0, PT, R2, 0x39, P0 ;  /* 0x000000390200780c */ /* 0x000fe40000704270 */
[----:B------:R-:W-:Y:S02]  /*7820*/  FSEL R142, R34, -INF , !P4 ;  /* 0xff800000228e7808 */ /* 0x000fe40006000000 */
[----:B------:R-:W-:Y:S02]  /*7830*/  FMNMX.FTZ R11, R144, R11, !PT ;  /* 0x0000000b900b7209 */ /* 0x000fe40007810000 */
[----:B------:R-:W-:Y:S02]  /*7840*/  ISETP.LT.OR P0, PT, R0, 0x3a, P0 ;  /* 0x0000003a0000780c */ /* 0x000fe40000701670 */
[----:B------:R-:W-:Y:S02]  /*7850*/  FMNMX.FTZ R15, R142, R11, !PT ;  /* 0x0000000b8e0f7209 */ /* 0x000fe40007810000 */
[----:B------:R-:W-:Y:S02]  /*7860*/  FSEL R140, R35, -INF , !P0 ;  /* 0xff800000238c7808 */ /* 0x000fe40004000000 */
[----:B-1----:R-:W-:Y:S02]  /*7870*/  FMNMX.FTZ R4, R7, R4, !PT ;  /* 0x0000000407047209 */ /* 0x002fe40007810000 */
[----:B------:R-:W-:Y:S02]  /*7880*/  FMNMX.FTZ R7, R140, R15, !PT ;  /* 0x0000000f8c077209 */ /* 0x000fe40007810000 */
[-C--:B------:R-:W-:Y:S01]  /*7890*/  IADD3 R154, R182, R133.reuse, RZ ;  /* 0x00000085b69a7210 */ /* 0x080fe20007ffe0ff */
[----:B------:R-:W1:Y:S01]  /*78a0*/  SHFL.BFLY PT, R13, R4, 0x1, 0x1f ;  /* 0x0c201f00040d7f89 */ /* 0x000e6200000e0000 */
[----:B------:R-:W-:Y:S02]  /*78b0*/  IADD3 R152, R181, R133, RZ ;  /* 0x00000085b5987210 */ /* 0x000fe40007ffe0ff */
[C---:B------:R-:W-:Y:S02]  /*78c0*/  IADD3 R153, R187.reuse, R154, RZ ;  /* 0x0000009abb997210 */ /* 0x040fe40007ffe0ff */
[----:B------:R-:W-:Y:S03]  /*78d0*/  IADD3 R133, R187, R152, RZ ;  /* 0x00000098bb857210 */ /* 0x000fe60007ffe0ff */
[----:B------:R-:W2:Y:S08]  /*78e0*/  SHFL.BFLY PT, R0, R7, 0x2, 0x1f ;  /* 0x0c401f0007007f89 */ /* 0x000eb000000e0000 */
[----:B------:R-:W-:Y:S01]  /*78f0*/  LDSM.16.MT88.4 R20, [R153] ;  /* 0x000000009914783b */ /* 0x000fe20000004200 */
[----:B-1----:R-:W-:Y:S07]  /*7900*/  FMNMX.FTZ R2, R4, R13, !PT ;  /* 0x0000000d04027209 */ /* 0x002fee0007810000 */
[----:B------:R-:W-:Y:S01]  /*7910*/  LDSM.16.MT88.4 R28, [R152] ;  /* 0x00000000981c783b */ /* 0x000fe20000004200 */
[C---:B------:R-:W-:Y:S01]  /*7920*/  FSETP.NEU.FTZ.AND P0, PT, R2.reuse, -INF , PT ;  /* 0xff8000000200780b */ /* 0x040fe20003f1d000 */
[C---:B------:R-:W-:Y:S01]  /*7930*/  FMUL.FTZ R148, R2.reuse, c[0x0][0x2d0] ;  /* 0x0000b40002947a20 */ /* 0x040fe20000410000 */
[----:B--2---:R-:W-:Y:S02]  /*7940*/  FMNMX.FTZ R11, R7, R0, !PT ;  /* 0x00000000070b7209 */ /* 0x004fe40007810000 */
[----:B------:R-:W-:Y:S02]  /*7950*/  FSEL R7, R2, RZ, P0 ;  /* 0x000000ff02077208 */ /* 0x000fe40000000000 */
[----:B------:R-:W-:Y:S01]  /*7960*/  FSEL R148, R148, RZ, P0 ;  /* 0x000000ff94947208 */ /* 0x000fe20000000000 */
[----:B------:R-:W1:Y:S02]  /*7970*/  SHFL.BFLY PT, R0, R11, 0x1, 0x1f ;  /* 0x0c201f000b007f89 */ /* 0x000e6400000e0000 */
[----:B------:R-:W-:Y:S02]  /*7980*/  FADD.FTZ R4, -R7, R132 ;  /* 0x0000008407047221 */ /* 0x000fe40000010100 */
[--C-:B------:R-:W-:Y:S02]  /*7990*/  FFMA.FTZ R155, R5, c[0x0][0x2d0], -R148.reuse ;  /* 0x0000b400059b7a23 */ /* 0x100fe40000010894 */
[----:B------:R-:W-:Y:S02]  /*79a0*/  FMUL.FTZ R5, R4, c[0x0][0x2d0] ;  /* 0x0000b40004057a20 */ /* 0x000fe40000410000 */
        /* <DEDUP_REMOVED lines=14> */
[C---:B------:R-:W-:Y:S03]  /*7a90*/  FMUL.FTZ R141, R0.reuse, c[0x0][0x2d0] ;  /* 0x0000b400008d7a20 */ /* 0x040fe60000410000 */
[----:B------:R-:W1:Y:S01]  /*7aa0*/  MUFU.EX2 R156, R156 ;  /* 0x0000009c009c7308 */ /* 0x000e620000000800 */
[----:B------:R-:W-:Y:S01]  /*7ab0*/  FSEL R4, R0, RZ, P0 ;  /* 0x000000ff00047208 */ /* 0x000fe20000000000 */
[--C-:B------:R-:W-:Y:S01]  /*7ac0*/  FFMA.FTZ R171, R171, c[0x0][0x2d0], -R148.reuse ;  /* 0x0000b400abab7a23 */ /* 0x100fe20000010894 */
[----:B------:R-:W-:Y:S03]  /*7ad0*/  FSEL R141, R141, RZ, P0 ;  /* 0x000000ff8d8d7208 */ /* 0x000fe60000000000 */
[----:B------:R-:W-:Y:S02]  /*7ae0*/  FADD.FTZ R4, -R4, R3 ;  /* 0x0000000304047221 */ /* 0x000fe40000010100 */
[--C-:B------:R-:W-:Y:S02]  /*7af0*/  FFMA.FTZ R160, R12, c[0x0][0x2d0], -R141.reuse ;  /* 0x0000b4000ca07a23 */ /* 0x100fe4000001088d */
[----:B------:R-:W2:Y:S01]  /*7b00*/  LDSM.16.MT88.4 R12, [R154] ;  /* 0x000000009a0c783b */ /* 0x000ea20000004200 */
[--C-:B------:R-:W-:Y:S01]  /*7b10*/  FFMA.FTZ R159, R8, c[0x0][0x2d0], -R141.reuse ;  /* 0x0000b400089f7a23 */ /* 0x100fe2000001088d */
[----:B------:R-:W3:Y:S01]  /*7b20*/  MUFU.EX2 R158, R158 ;  /* 0x0000009e009e7308 */ /* 0x000ee20000000800 */
[--C-:B------:R-:W-:Y:S02]  /*7b30*/  FFMA.FTZ R157, R10, c[0x0][0x2d0], -R141.reuse ;  /* 0x0000b4000a9d7a23 */ /* 0x100fe4000001088d */
[--C-:B------:R-:W-:Y:S02]  /*7b40*/  FFMA.FTZ R162, R6, c[0x0][0x2d0], -R141.reuse ;  /* 0x0000b40006a27a23 */ /* 0x100fe4000001088d */
[----:B------:R-:W-:Y:S02]  /*7b50*/  FMUL.FTZ R3, R4, c[0x0][0x2d0] ;  /* 0x0000b40004037a20 */ /* 0x000fe40000410000 */
[--C-:B------:R-:W-:Y:S02]  /*7b60*/  FFMA.FTZ R177, R150, c[0x0][0x2d0], -R141.reuse ;  /* 0x0000b40096b17a23 */ /* 0x100fe4000001088d */
[--C-:B------:R-:W-:Y:S01]  /*7b70*/  FFMA.FTZ R191, R146, c[0x0][0x2d0], -R141.reuse ;  /* 0x0000b40092bf7a23 */ /* 0x100fe2000001088d */
[----:B------:R-:W4:Y:S01]  /*7b80*/  MUFU.EX2 R132, R5 ;  /* 0x0000000500847308 */ /* 0x000f220000000800 */
[--C-:B------:R-:W-:Y:S01]  /*7b90*/  FFMA.FTZ R246, R144, c[0x0][0x2d0], -R141.reuse ;  /* 0x0000b40090f67a23 */ /* 0x100fe2000001088d */
[----:B-1----:R-:W-:Y:S01]  /*7ba0*/  F2FP.BF16.PACK_AB R136, R156, R161 ;  /* 0x000000a19c88723e */ /* 0x002fe200000010ff */
[----:B------:R-:W-:Y:S01]  /*7bb0*/  LDSM.16.MT88.4 R144, [R153+0x3800] ;  /* 0x003800009990783b */ /* 0x000fe20000004200 */
[--C-:B------:R-:W-:Y:S02]  /*7bc0*/  FFMA.FTZ R243, R142, c[0x0][0x2d0], -R141.reuse ;  /* 0x0000b4008ef37a23 */ /* 0x100fe4000001088d */
[--C-:B------:R-:W-:Y:S02]  /*7bd0*/  FFMA.FTZ R167, R190, c[0x0][0x2d0], -R141.reuse ;  /* 0x0000b400bea77a23 */ /* 0x100fe4000001088d */
[--C-:B------:R-:W-:Y:S02]  /*7be0*/  FFMA.FTZ R190, R151, c[0x0][0x2d0], -R148.reuse ;  /* 0x0000b40097be7a23 */ /* 0x100fe40000010894 */
[----:B------:R-:W-:Y:S01]  /*7bf0*/  MUFU.EX2 R160, R160 ;  /* 0x000000a000a07308 */ /* 0x000fe20000000800 */
[--C-:B------:R-:W-:Y:S02]  /*7c00*/  FFMA.FTZ R168, R168, c[0x0][0x2d0], -R141.reuse ;  /* 0x0000b400a8a87a23 */ /* 0x100fe4000001088d */
[--C-:B------:R-:W-:Y:S01]  /*7c10*/  FFMA.FTZ R169, R178, c[0x0][0x2d0], -R141.reuse ;  /* 0x0000b400b2a97a23 */ /* 0x100fe2000001088d */
[----:B---3--:R-:W-:Y:S01]  /*7c20*/  F2FP.BF16.PACK_AB R138, R158, R155 ;  /* 0x0000009b9e8a723e */ /* 0x008fe200000010ff */
[--C-:B------:R-:W-:Y:S02]  /*7c30*/  FFMA.FTZ R170, R170, c[0x0][0x2d0], -R141.reuse ;  /* 0x0000b400aaaa7a23 */ /* 0x100fe4000001088d */
[--C-:B------:R-:W-:Y:S02]  /*7c40*/  FFMA.FTZ R178, R173, c[0x0][0x2d0], -R148.reuse ;  /* 0x0000b400adb27a23 */ /* 0x100fe40000010894 */
[--C-:B------:R-:W-:Y:S01]  /*7c50*/  FFMA.FTZ R173, R176, c[0x0][0x2d0], -R141.reuse ;  /* 0x0000b400b0ad7a23 */ /* 0x100fe2000001088d */
[----:B------:R-:W1:Y:S01]  /*7c60*/  MUFU.EX2 R159, R159 ;  /* 0x0000009f009f7308 */ /* 0x000e620000000800 */
[--C-:B------:R-:W-:Y:S02]  /*7c70*/  FFMA.FTZ R176, R149, c[0x0][0x2d0], -R148.reuse ;  /* 0x0000b40095b07a23 */ /* 0x100fe40000010894 */
[----:B------:R-:W-:Y:S02]  /*7c80*/  FFMA.FTZ R148, R143, c[0x0][0x2d0], -R148 ;  /* 0x0000b4008f947a23 */ /* 0x000fe40000010894 */
        /* <DEDUP_REMOVED lines=11> */
[C---:B------:R-:W-:Y:S01]  /*7d40*/  FMUL.FTZ R33, R132.reuse, R121 ;  /* 0x0000007984217220 */ /* 0x040fe20000410000 */
[----:B-1----:R-:W-:Y:S01]  /*7d50*/  F2FP.BF16.PACK_AB R137, R159, R160 ;  /* 0x000000a09f89723e */ /* 0x002fe200000010ff */
[C---:B------:R-:W-:Y:S02]  /*7d60*/  FMUL.FTZ R36, R132.reuse, R36 ;  /* 0x0000002484247220 */ /* 0x040fe40000410000 */
[C---:B------:R-:W-:Y:S02]  /*7d70*/  FMUL.FTZ R37, R132.reuse, R37 ;  /* 0x0000002584257220 */ /* 0x040fe40000410000 */
        /* <DEDUP_REMOVED lines=23> */
[C---:B--2---:R-:W-:Y:S03]  /*7ef0*/  HMMA.16816.F32.BF16 R4, R136.reuse, R12, R4 ;  /* 0x0000000c8804723c */ /* 0x044fe60000041804 */
        /* <DEDUP_REMOVED lines=16> */
[----:B------:R-:W3:Y:S02]  /*8000*/  LDSM.16.MT88.4 R100, [R133] ;  /* 0x000000008564783b */ /* 0x000ee40000004200 */
        /* <DEDUP_REMOVED lines=8> */
[----:B------:R-:W4:Y:S01]  /*8090*/  MUFU.EX2 R168, R168 ;  /* 0x000000a800a87308 */ /* 0x000f220000000800 */
[C---:B------:R-:W-:Y:S01]  /*80a0*/  FMUL.FTZ R22, R3.reuse, R110 ;  /* 0x0000006e03167220 */ /* 0x040fe20000410000 */
[----:B------:R-:W-:Y:S03]  /*80b0*/  LDSM.16.MT88.4 R120, [R133+0x800] ;  /* 0x000800008578783b */ /* 0x000fe60000004200 */
[C---:B------:R-:W-:Y:S02]  /*80c0*/  FMUL.FTZ R23, R3.reuse, R111 ;  /* 0x0000006f03177220 */ /* 0x040fe40000410000 */
[C---:B------:R-:W-:Y:S02]  /*80d0*/  FMUL.FTZ R42, R3.reuse, R42 ;  /* 0x0000002a032a7220 */ /* 0x040fe40000410000 */
[C---:B------:R-:W-:Y:S01]  /*80e0*/  FMUL.FTZ R43, R3.reuse, R43 ;  /* 0x0000002b032b7220 */ /* 0x040fe20000410000 */
[----:B------:R-:W5:Y:S01]  /*80f0*/  LDSM.16.MT88.4 R108, [R153+0x2000] ;  /* 0x00200000996c783b */ /* 0x000f620000004200 */
[C---:B------:R-:W-:Y:S01]  /*8100*/  FMUL.FTZ R46, R3.reuse, R46 ;  /* 0x0000002e032e7220 */ /* 0x040fe20000410000 */
[C---:B------:R-:W-:Y:S01]  /*8110*/  HMMA.16816.F32.BF16 R20, R136.reuse, R28, R20 ;  /* 0x0000001c8814723c */ /* 0x040fe20000041814 */
[----:B------:R-:W-:Y:S02]  /*8120*/  MUFU.EX2 R169, R169 ;  /* 0x000000a900a97308 */ /* 0x000fe40000000800 */
[C---:B------:R-:W-:Y:S02]  /*8130*/  FMUL.FTZ R47, R3.reuse, R47 ;  /* 0x0000002f032f7220 */ /* 0x040fe40000410000 */
[C---:B------:R-:W-:Y:S02]  /*8140*/  FMUL.FTZ R50, R3.reuse, R50 ;  /* 0x0000003203327220 */ /* 0x040fe40000410000 */
[C---:B------:R-:W-:Y:S01]  /*8150*/  FMUL.FTZ R28, R132.reuse, R116 ;  /* 0x00000074841c7220 */ /* 0x040fe20000410000 */
[C---:B------:R-:W-:Y:S03]  /*8160*/  HMMA.16816.F32.BF16 R24, R136.reuse, R30, R24 ;  /* 0x0000001e8818723c */ /* 0x040fe60000041818 */
[----:B------:R-:W1:Y:S01]  /*8170*/  MUFU.EX2 R170, R170 ;  /* 0x000000aa00aa7308 */ /* 0x000e620000000800 */
        /* <DEDUP_REMOVED lines=10> */
[----:B------:R-:W3:Y:S01]  /*8220*/  MUFU.EX2 R178, R178 ;  /* 0x000000b200b27308 */ /* 0x000ee20000000800 */
[C---:B------:R-:W-:Y:S02]  /*8230*/  FMUL.FTZ R59, R3.reuse, R59 ;  /* 0x0000003b033b7220 */ /* 0x040fe40000410000 */
[C---:B------:R-:W-:Y:S01]  /*8240*/  FMUL.FTZ R62, R3.reuse, R62 ;  /* 0x0000003e033e7220 */ /* 0x040fe20000410000 */
[C---:B------:R-:W-:Y:S01]  /*8250*/  HMMA.16816.F32.BF16 R32, R136.reuse, R102, R32 ;  /* 0x000000668820723c */ /* 0x040fe20000041820 */
[----:B------:R-:W1:Y:S03]  /*8260*/  LDSM.16.MT88.4 R100, [R152+0x2000] ;  /* 0x002000009864783b */ /* 0x000e660000004200 */
[C---:B------:R-:W-:Y:S02]  /*8270*/  FMUL.FTZ R63, R3.reuse, R63 ;  /* 0x0000003f033f7220 */ /* 0x040fe40000410000 */
[C---:B------:R-:W-:Y:S01]  /*8280*/  FMUL.FTZ R65, R132.reuse, R65 ;  /* 0x0000004184417220 */ /* 0x040fe20000410000 */
[----:B------:R-:W-:Y:S01]  /*8290*/  MUFU.EX2 R171, R171 ;  /* 0x000000ab00ab7308 */ /* 0x000fe20000000800 */
[C---:B------:R-:W-:Y:S04]  /*82a0*/  HMMA.16816.F32.BF16 R36, R136.reuse, R104, R36 ;  /* 0x000000688824723c */ /* 0x040fe80000041824 */
[C---:B------:R-:W-:Y:S02]  /*82b0*/  FMUL.FTZ R66, R3.reuse, R66 ;  /* 0x0000004203427220 */ /* 0x040fe40000410000 */
[C---:B------:R-:W-:Y:S02]  /*82c0*/  FMUL.FTZ R67, R3.reuse, R67 ;  /* 0x0000004303437220 */ /* 0x040fe40000410000 */
[C---:B------:R-:W-:Y:S01]  /*82d0*/  HMMA.16816.F32.BF16 R40, R136.reuse, R106, R40 ;  /* 0x0000006a8828723c */ /* 0x040fe20000041828 */
[----:B------:R-:W2:Y:S01]  /*82e0*/  LDSM.16.MT88.4 R104, [R133+0x2000] ;  /* 0x002000008568783b */ /* 0x000ea20000004200 */
[----:B------:R-:W2:Y:S02]  /*82f0*/  MUFU.EX2 R190, R190 ;  /* 0x000000be00be7308 */ /* 0x000ea40000000800 */
        /* <DEDUP_REMOVED lines=30> */
[C---:B-----5:R-:W-:Y:S04]  /*84e0*/  HMMA.16816.F32.BF16 R68, R136.reuse, R108, R68 ;  /* 0x0000006c8844723c */ /* 0x060fe80000041844 */
[C---:B------:R-:W-:Y:S02]  /*84f0*/  FMUL.FTZ R84, R132.reuse, R84 ;  /* 0x0000005484547220 */ /* 0x040fe40000410000 */
[C---:B------:R-:W-:Y:S02]  /*8500*/  FMUL.FTZ R85, R132.reuse, R85 ;  /* 0x0000005584557220 */ /* 0x040fe40000410000 */
[C---:B------:R-:W-:Y:S01]  /*8510*/  HMMA.16816.F32.BF16 R72, R136.reuse, R110, R72 ;  /* 0x0000006e8848723c */ /* 0x040fe20000041848 */
[----:B------:R-:W5:Y:S01]  /*8520*/  LDSM.16.MT88.4 R108, [R133+0x4000] ;  /* 0x00400000856c783b */ /* 0x000f620000004200 */
        /* <DEDUP_REMOVED lines=9> */
[C---:B------:R-:W-:Y:S04]  /*85c0*/  HMMA.16816.F32.BF16 R80, R136.reuse, R102, R80 ;  /* 0x000000668850723c */ /* 0x040fe80000041850 */
[----:B------:R-:W-:Y:S01]  /*85d0*/  FMUL.FTZ R92, R132, R92 ;  /* 0x0000005c845c7220 */ /* 0x000fe20000410000 */
[----:B------:R-:W-:Y:S01]  /*85e0*/  F2FP.BF16.PACK_AB R100, R164, R163 ;  /* 0x000000a3a464723e */ /* 0x000fe200000010ff */
[----:B------:R-:W-:Y:S01]  /*85f0*/  FMUL.FTZ R93, R132, R93 ;  /* 0x0000005d845d7220 */ /* 0x000fe20000410000 */
[----:B------:R-:W-:Y:S01]  /*8600*/  F2FP.BF16.PACK_AB R102, R166, R165 ;  /* 0x000000a5a666723e */ /* 0x000fe200000010ff */
[C---:B--2---:R-:W-:Y:S01]  /*8610*/  HMMA.16816.F32.BF16 R84, R136.reuse, R104, R84 ;  /* 0x000000688854723c */ /* 0x044fe20000041854 */
[----:B------:R-:W-:Y:S03]  /*8620*/  MUFU.EX2 R243, R243 ;  /* 0x000000f300f37308 */ /* 0x000fe60000000800 */
[C---:B------:R-:W-:Y:S01]  /*8630*/  FMUL.FTZ R94, R3.reuse, R94 ;  /* 0x0000005e035e7220 */ /* 0x040fe20000410000 */
[----:B----4-:R-:W-:Y:S01]  /*8640*/  F2FP.BF16.PACK_AB R101, R168, R167 ;  /* 0x000000a7a865723e */ /* 0x010fe200000010ff */
[C---:B------:R-:W-:Y:S01]  /*8650*/  FMUL.FTZ R95, R3.reuse, R95 ;  /* 0x0000005f035f7220 */ /* 0x040fe20000410000 */
[----:B------:R-:W-:Y:S01]  /*8660*/  F2FP.BF16.PACK_AB R103, R170, R169 ;  /* 0x000000a9aa67723e */ /* 0x000fe200000010ff */
[C---:B------:R-:W-:Y:S01]  /*8670*/  HMMA.16816.F32.BF16 R88, R136.reuse, R106, R88 ;  /* 0x0000006a8858723c */ /* 0x040fe20000041858 */
[----:B------:R-:W1:Y:S03]  /*8680*/  LDSM.16.MT88.4 R104, [R152+0x800] ;  /* 0x000800009868783b */ /* 0x000e660000004200 */
[C---:B------:R-:W-:Y:S02]  /*8690*/  FMUL.FTZ R96, R132.reuse, R96 ;  /* 0x0000006084607220 */ /* 0x040fe40000410000 */
[----:B------:R-:W-:Y:S02]  /*86a0*/  FMUL.FTZ R97, R132, R97 ;  /* 0x0000006184617220 */ /* 0x000fe40000410000 */
[C---:B-----5:R-:W-:Y:S04]  /*86b0*/  HMMA.16816.F32.BF16 R92, R136.reuse, R108, R92 ;  /* 0x0000006c885c723c */ /* 0x060fe8000004185c */
[C---:B------:R-:W-:Y:S02]  /*86c0*/  FMUL.FTZ R98, R3.reuse, R98 ;  /* 0x0000006203627220 */ /* 0x040fe40000410000 */
[C---:B------:R-:W-:Y:S02]  /*86d0*/  FMUL.FTZ R99, R3.reuse, R99 ;  /* 0x0000006303637220 */ /* 0x040fe40000410000 */
[--C-:B------:R-:W-:Y:S04]  /*86e0*/  FFMA.FTZ R174, R174, c[0x0][0x2d0], -R141.reuse ;  /* 0x0000b400aeae7a23 */ /* 0x100fe8000001088d */
[--C-:B------:R-:W-:Y:S01]  /*86f0*/  FFMA.FTZ R172, R172, c[0x0][0x2d0], -R141.reuse ;  /* 0x0000b400acac7a23 */ /* 0x100fe2000001088d */
[----:B------:R-:W-:Y:S01]  /*8700*/  HMMA.16816.F32.BF16 R96, R136, R110, R96 ;  /* 0x0000006e8860723c */ /* 0x000fe20000041860 */
[----:B------:R-:W2:Y:S01]  /*8710*/  LDSM.16.MT88.4 R108, [R152+0x2800] ;  /* 0x00280000986c783b */ /* 0x000ea20000004200 */
[----:B------:R-:W4:Y:S01]  /*8720*/  MUFU.EX2 R174, R174 ;  /* 0x000000ae00ae7308 */ /* 0x000f220000000800 */
[----:B------:R-:W-:Y:S02]  /*8730*/  FFMA.FTZ R141, R140, c[0x0][0x2d0], -R141 ;  /* 0x0000b4008c8d7a23 */ /* 0x000fe4000001088d */
[----:B------:R-:W-:Y:S02]  /*8740*/  FFMA.FTZ R160, R3, R238, R160 ;  /* 0x000000ee03a07223 */ /* 0x000fe400000100a0 */
[----:B------:R-:W-:Y:S01]  /*8750*/  FFMA.FTZ R161, R132, R239, R161 ;  /* 0x000000ef84a17223 */ /* 0x000fe200000100a1 */
[C---:B------:R-:W-:Y:S01]  /*8760*/  HMMA.16816.F32.BF16 R4, R100.reuse, R112, R4 ;  /* 0x000000706404723c */ /* 0x040fe20000041804 */
[----:B------:R-:W-:Y:S03]  /*8770*/  LDSM.16.MT88.4 R136, [R153+0x3000] ;  /* 0x003000009988783b */ /* 0x000fe60000004200 */
[----:B------:R5:W-:Y:S01]  /*8780*/  MUFU.EX2 R248, R141 ;  /* 0x0000008d00f87308 */ /* 0x000be20000000800 */
[----:B------:R-:W-:Y:S01]  /*8790*/  MOV R132, R2 ;  /* 0x0000000200847202 */ /* 0x000fe20000000f00 */
[----:B------:R-:W-:Y:S02]  /*87a0*/  FADD.FTZ R156, R156, R161 ;  /* 0x000000a19c9c7221 */ /* 0x000fe40000010000 */
[C---:B------:R-:W-:Y:S01]  /*87b0*/  HMMA.16816.F32.BF16 R8, R100.reuse, R114, R8 ;  /* 0x000000726408723c */ /* 0x040fe20000041808 */
[----:B------:R-:W2:Y:S03]  /*87c0*/  LDSM.16.MT88.4 R112, [R133+0x2800] ;  /* 0x002800008570783b */ /* 0x000ea60000004200 */
        /* <DEDUP_REMOVED lines=11> */
[----:B-----5:R-:W-:Y:S03]  /*8880*/  LDSM.16.MT88.4 R140, [R154+0x3800] ;  /* 0x003800009a8c783b */ /* 0x020fe60000004200 */
[----:B------:R-:W-:Y:S02]  /*8890*/  FADD.FTZ R167, R167, R162 ;  /* 0x000000a2a7a77221 */ /* 0x000fe40000010000 */
[----:B------:R-:W-:Y:S02]  /*88a0*/  FADD.FTZ R164, R164, R163 ;  /* 0x000000a3a4a47221 */ /* 0x000fe40000010000 */
        /* <DEDUP_REMOVED lines=9> */
[----:B------:R-:W-:Y:S04]  /*8940*/  FADD.FTZ R170, R170, R169 ;  /* 0x000000a9aaaa7221 */ /* 0x000fe80000010000 */
        /* <DEDUP_REMOVED lines=11> */
[----:B------:R-:W5:Y:S07]  /*8a00*/  LDSM.16.MT88.4 R112, [R133+0x4800] ;  /* 0x004800008570783b */ /* 0x000f6e0000004200 */
[C---:B-1----:R-:W-:Y:S08]  /*8a10*/  HMMA.16816.F32.BF16 R68, R100.reuse, R104, R68 ;  /* 0x000000686444723c */ /* 0x042ff00000041844 */
[C---:B------:R-:W-:Y:S01]  /*8a20*/  HMMA.16816.F32.BF16 R72, R100.reuse, R106, R72 ;  /* 0x0000006a6448723c */ /* 0x040fe20000041848 */
[----:B------:R-:W1:Y:S07]  /*8a30*/  LDSM.16.MT88.4 R104, [R154+0x1000] ;  /* 0x001000009a68783b */ /* 0x000e6e0000004200 */
[C---:B------:R-:W-:Y:S08]  /*8a40*/  HMMA.16816.F32.BF16 R76, R100.reuse, R116, R76 ;  /* 0x00000074644c723c */ /* 0x040ff0000004184c */
[C---:B------:R-:W-:Y:S01]  /*8a50*/  HMMA.16816.F32.BF16 R80, R100.reuse, R118, R80 ;  /* 0x000000766450723c */ /* 0x040fe20000041850 */
[----:B------:R-:W1:Y:S07]  /*8a60*/  LDSM.16.MT88.4 R116, [R133+0x1000] ;  /* 0x001000008574783b */ /* 0x000e6e0000004200 */
[C---:B--2---:R-:W-:Y:S08]  /*8a70*/  HMMA.16816.F32.BF16 R84, R100.reuse, R108, R84 ;  /* 0x0000006c6454723c */ /* 0x044ff00000041854 */
[C---:B------:R-:W-:Y:S01]  /*8a80*/  HMMA.16816.F32.BF16 R88, R100.reuse, R110, R88 ;  /* 0x0000006e6458723c */ /* 0x040fe20000041858 */
[----:B------:R-:W2:Y:S07]  /*8a90*/  LDSM.16.MT88.4 R108, [R152+0x3000] ;  /* 0x00300000986c783b */ /* 0x000eae0000004200 */
[C---:B-----5:R-:W-:Y:S08]  /*8aa0*/  HMMA.16816.F32.BF16 R92, R100.reuse, R112, R92 ;  /* 0x00000070645c723c */ /* 0x060ff0000004185c */
[----:B------:R-:W-:Y:S01]  /*8ab0*/  HMMA.16816.F32.BF16 R96, R100, R114, R96 ;  /* 0x000000726460723c */ /* 0x000fe20000041860 */
[----:B------:R-:W-:Y:S06]  /*8ac0*/  LDSM.16.MT88.4 R112, [R154+0x5000] ;  /* 0x005000009a70783b */ /* 0x000fec0000004200 */
[----:B---3--:R-:W-:Y:S01]  /*8ad0*/  F2FP.BF16.PACK_AB R100, R178, R175 ;  /* 0x000000afb264723e */ /* 0x008fe200000010ff */
[----:B------:R-:W-:Y:S01]  /*8ae0*/  FADD.FTZ R175, R175, R166 ;  /* 0x000000a6afaf7221 */ /* 0x000fe20000010000 */
[----:B------:R-:W-:Y:S03]  /*8af0*/  F2FP.BF16.PACK_AB R102, R190, R171 ;  /* 0x000000abbe66723e */ /* 0x000fe600000010ff */
[----:B----4-:R-:W-:Y:S01]  /*8b00*/  F2FP.BF16.PACK_AB R101, R174, R173 ;  /* 0x000000adae65723e */ /* 0x010fe200000010ff */
[----:B------:R-:W-:Y:S01]  /*8b10*/  FADD.FTZ R178, R178, R175 ;  /* 0x000000afb2b27221 */ /* 0x000fe20000010000 */
[----:B------:R-:W-:Y:S03]  /*8b20*/  F2FP.BF16.PACK_AB R103, R177, R172 ;  /* 0x000000acb167723e */ /* 0x000fe600000010ff */
[----:B------:R-:W-:Y:S04]  /*8b30*/  FADD.FTZ R171, R171, R178 ;  /* 0x000000b2abab7221 */ /* 0x000fe80000010000 */
[C---:B-1----:R-:W-:Y:S03]  /*8b40*/  HMMA.16816.F32.BF16 R4, R100.reuse, R104, R4 ;  /* 0x000000686404723c */ /* 0x042fe60000041804 */
[----:B------:R-:W-:Y:S05]  /*8b50*/  FADD.FTZ R171, R190, R171 ;  /* 0x000000abbeab7221 */ /* 0x000fea0000010000 */
        /* <DEDUP_REMOVED lines=13> */
[C---:B------:R-:W-:Y:S07]  /*8c30*/  HMMA.16816.F32.BF16 R44, R100.reuse, R136, R44 ;  /* 0x00000088642c723c */ /* 0x040fee000004182c */
[C---:B------:R-:W-:Y:S01]  /*8c40*/  F2FP.BF16.PACK_AB R136, R179.reuse, R176 ;  /* 0x000000b0b388723e */ /* 0x040fe200000010ff */
[C---:B------:R-:W-:Y:S04]  /*8c50*/  HMMA.16816.F32.BF16 R48, R100.reuse, R138, R48 ;  /* 0x0000008a6430723c */ /* 0x040fe80000041830 */
[----:B------:R-:W-:Y:S01]  /*8c60*/  F2FP.BF16.PACK_AB R137, R246, R191 ;  /* 0x000000bff689723e */ /* 0x000fe200000010ff */
[----:B------:R-:W-:Y:S02]  /*8c70*/  FADD.FTZ R176, R176, R171 ;  /* 0x000000abb0b07221 */ /* 0x000fe40000010000 */
[----:B------:R-:W-:Y:S01]  /*8c80*/  F2FP.BF16.PACK_AB R138, R244, R189 ;  /* 0x000000bdf48a723e */ /* 0x000fe200000010ff */
[C---:B--2---:R-:W-:Y:S04]  /*8c90*/  HMMA.16816.F32.BF16 R52, R100.reuse, R108, R52 ;  /* 0x0000006c6434723c */ /* 0x044fe80000041834 */
[----:B------:R-:W-:Y:S01]  /*8ca0*/  F2FP.BF16.PACK_AB R139, R248, R243 ;  /* 0x000000f3f88b723e */ /* 0x000fe200000010ff */
[----:B------:R-:W-:Y:S03]  /*8cb0*/  FADD.FTZ R176, R179, R176 ;  /* 0x000000b0b3b07221 */ /* 0x000fe60000010000 */
[C---:B------:R-:W-:Y:S01]  /*8cc0*/  HMMA.16816.F32.BF16 R56, R100.reuse, R110, R56 ;  /* 0x0000006e6438723c */ /* 0x040fe20000041838 */
[----:B------:R-:W2:Y:S03]  /*8cd0*/  LDSM.16.MT88.4 R108, [R152+0x5000] ;  /* 0x00500000986c783b */ /* 0x000ea60000004200 */
[----:B------:R-:W-:Y:S04]  /*8ce0*/  FADD.FTZ R189, R189, R176 ;  /* 0x000000b0bdbd7221 */ /* 0x000fe80000010000 */
[C---:B-1----:R-:W-:Y:S04]  /*8cf0*/  HMMA.16816.F32.BF16 R60, R100.reuse, R104, R60 ;  /* 0x00000068643c723c */ /* 0x042fe8000004183c */
[----:B------:R-:W-:Y:S04]  /*8d00*/  FADD.FTZ R239, R244, R189 ;  /* 0x000000bdf4ef7221 */ /* 0x000fe80000010000 */
        /* <DEDUP_REMOVED lines=13> */
[----:B------:R-:W1:Y:S07]  /*8de0*/  LDSM.16.MT88.4 R4, [R133+0x3800] ;  /* 0x003800008504783b */ /* 0x000e6e0000004200 */
[C---:B------:R-:W-:Y:S01]  /*8df0*/  HMMA.16816.F32.BF16 R124, R136.reuse, R126, R8 ;  /* 0x0000007e887c723c */ /* 0x040fe20000041808 */
[----:B------:R-:W2:Y:S07]  /*8e00*/  LDSM.16.MT88.4 R8, [R154+0x5800] ;  /* 0x005800009a08783b */ /* 0x000eae0000004200 */
[C---:B----4-:R-:W-:Y:S01]  /*8e10*/  HMMA.16816.F32.BF16 R100, R136.reuse, R112, R12 ;  /* 0x000000708864723c */ /* 0x050fe2000004180c */
[----:B------:R-:W4:Y:S07]  /*8e20*/  LDSM.16.MT88.4 R12, [R153+0x5800] ;  /* 0x00580000990c783b */ /* 0x000f2e0000004200 */
[C---:B------:R-:W-:Y:S07]  /*8e30*/  HMMA.16816.F32.BF16 R104, R136.reuse, R114, R16 ;  /* 0x000000728868723c */ /* 0x040fee0000041810 */
[----:B------:R-:W-:Y:S01]  /*8e40*/  IADD3 R17, R241, -0x2, RZ ;  /* 0xfffffffef1117810 */ /* 0x000fe20007ffe0ff */
[C---:B---3--:R-:W-:Y:S03]  /*8e50*/  HMMA.16816.F32.BF16 R108, R136.reuse, R116, R20 ;  /* 0x00000074886c723c */ /* 0x048fe60000041814 */
[C---:B------:R-:W-:Y:S05]  /*8e60*/  ISETP.GE.AND P6, PT, R17.reuse, R230, PT ;  /* 0x000000e61100720c */ /* 0x040fea0003fc6270 */
        /* <DEDUP_REMOVED lines=13> */
[----:B------:R-:W-:Y:S01]  /*8f40*/  @P6 SHF.R.S32.HI R8, RZ, 0x1f, R17 ;  /* 0x0000001fff086819 */ /* 0x000fe20000011411 */
[C---:B------:R-:W-:Y:S04]  /*8f50*/  HMMA.16816.F32.BF16 R72, R136.reuse, R10, R72 ;  /* 0x0000000a8848723c */ /* 0x040fe80000041848 */
[----:B------:R-:W-:Y:S04]  /*8f60*/  @P6 IMAD R8, R8, c[0x0][0x1e0], RZ ;  /* 0x0000780008086a24 */ /* 0x000fe800078e02ff */
[C---:B----4-:R-:W-:Y:S04]  /*8f70*/  HMMA.16816.F32.BF16 R76, R136.reuse, R12, R76 ;  /* 0x0000000c884c723c */ /* 0x050fe8000004184c */
[C---:B------:R-:W-:Y:S02]  /*8f80*/  @P6 IMAD R8, R17.reuse, c[0x0][0x1e4], R8 ;  /* 0x0000790011086a24 */ /* 0x040fe400078e0208 */
[----:B------:R-:W-:Y:S01]  /*8f90*/  @P6 IMAD.WIDE.U32 R16, R17, c[0x0][0x1e0], RZ ;  /* 0x0000780011106a25 */ /* 0x000fe200078e00ff */
[----:B------:R-:W-:Y:S01]  /*8fa0*/  @P6 MOV R12, c[0x0][0x1e0] ;  /* 0x00007800000c6a02 */ /* 0x000fe20000000f00 */
[C---:B------:R-:W-:Y:S04]  /*8fb0*/  HMMA.16816.F32.BF16 R80, R136.reuse, R14, R80 ;  /* 0x0000000e8850723c */ /* 0x040fe80000041850 */
[----:B------:R-:W-:Y:S02]  /*8fc0*/  @P6 IADD3 R13, R17, R8, RZ ;  /* 0x00000008110d6210 */ /* 0x000fe40007ffe0ff */
[----:B------:R-:W2:Y:S01]  /*8fd0*/  LDSM.16.MT88.4 R8, [R133+0x5800] ;  /* 0x005800008508783b */ /* 0x000ea20000004200 */
[C---:B------:R-:W-:Y:S02]  /*8fe0*/  @P6 SHF.L.U32 R3, R16.reuse, 0x6, RZ ;  /* 0x0000000610036819 */ /* 0x040fe400000006ff */
[----:B------:R-:W-:Y:S01]  /*8ff0*/  @P6 SHF.L.U64.HI R16, R16, 0x6, R13 ;  /* 0x0000000610106819 */ /* 0x000fe2000001020d */
[C---:B-1----:R-:W-:Y:S02]  /*9000*/  HMMA.16816.F32.BF16 R84, R136.reuse, R4, R84 ;  /* 0x000000048854723c */ /* 0x042fe40000041854 */
[----:B------:R-:W-:Y:S02]  /*9010*/  @P6 MOV R15, c[0x0][0x1e4] ;  /* 0x00007900000f6a02 */ /* 0x000fe40000000f00 */
[----:B------:R-:W-:Y:S02]  /*9020*/  @P6 IADD3 R13, P5, R3, R236, RZ ;  /* 0x000000ec030d6210 */ /* 0x000fe40007fbe0ff */
[----:B------:R-:W-:Y:S02]  /*9030*/  @P6 LEA R3, P0, R12, R3, 0x5 ;  /* 0x000000030c036211 */ /* 0x000fe400078028ff */
[C---:B------:R-:W-:Y:S01]  /*9040*/  @P6 LEA R14, P4, R13.reuse, c[0x0][0x1c8], 0x1 ;  /* 0x000072000d0e6a11 */ /* 0x040fe200078808ff */
[C---:B------:R-:W-:Y:S03]  /*9050*/  HMMA.16816.F32.BF16 R88, R136.reuse, R6, R88 ;  /* 0x000000068858723c */ /* 0x040fe60000041858 */
[-C--:B------:R-:W-:Y:S02]  /*9060*/  @P6 IADD3.X R18, R16, R229.reuse, RZ, P5, !PT ;  /* 0x000000e510126210 */ /* 0x080fe40002ffe4ff */
[----:B------:R-:W-:Y:S02]  /*9070*/  @P6 LEA.HI.X R12, R12, R16, R15, 0x5, P0 ;  /* 0x000000100c0c6211 */ /* 0x000fe400000f2c0f */
[----:B------:R-:W-:Y:S01]  /*9080*/  @P6 LEA.HI.X R15, R13, c[0x0][0x1cc], R18, 0x1, P4 ;  /* 0x000073000d0f6a11 */ /* 0x000fe200020f0c12 */
[----:B------:R-:W-:Y:S01]  /*9090*/  FADD.FTZ R13, R173, R170 ;  /* 0x000000aaad0d7221 */ /* 0x000fe20000010000 */
[----:B------:R-:W-:Y:S02]  /*90a0*/  @P6 ISETP.GE.AND P4, PT, R218, c[0x0][0x1d4], PT ;  /* 0x00007500da006a0c */ /* 0x000fe40003f86270 */
[----:B------:R-:W-:Y:S01]  /*90b0*/  @P6 ISETP.GE.AND P0, PT, R204, c[0x0][0x1d4], PT ;  /* 0x00007500cc006a0c */ /* 0x000fe20003f06270 */
[----:B------:R-:W-:Y:S01]  /*90c0*/  FADD.FTZ R13, R174, R13 ;  /* 0x0000000dae0d7221 */ /* 0x000fe20000010000 */
[----:B------:R-:W-:Y:S03]  /*90d0*/  @P6 IADD3 R3, P5, R3, R236, RZ ;  /* 0x000000ec03036210 */ /* 0x000fe60007fbe0ff */
[----:B------:R-:W-:Y:S01]  /*90e0*/  FADD.FTZ R172, R172, R13 ;  /* 0x0000000dacac7221 */ /* 0x000fe20000010000 */
[----:B------:R-:W-:Y:S02]  /*90f0*/  @P6 IADD3.X R12, R12, R229, RZ, P5, !PT ;  /* 0x000000e50c0c6210 */ /* 0x000fe40002ffe4ff */
[----:B------:R-:W-:Y:S01]  /*9100*/  @P6 LEA R4, P5, R3, c[0x0][0x1c8], 0x1 ;  /* 0x0000720003046a11 */ /* 0x000fe200078a08ff */
[----:B------:R-:W-:Y:S03]  /*9110*/  FADD.FTZ R172, R177, R172 ;  /* 0x000000acb1ac7221 */ /* 0x000fe60000010000 */
[----:B------:R-:W-:Y:S01]  /*9120*/  @P6 LEA.HI.X R5, R3, c[0x0][0x1cc], R12, 0x1, P5 ;  /* 0x0000730003056a11 */ /* 0x000fe200028f0c0c */
[----:B------:R-:W-:Y:S02]  /*9130*/  @P6 IMAD R3, R233, 0x6000, R206 ;  /* 0x00006000e9036824 */ /* 0x000fe400078e02ce */
[----:B------:R-:W-:Y:S01]  /*9140*/  FADD.FTZ R191, R191, R172 ;  /* 0x000000acbfbf7221 */ /* 0x000fe20000010000 */
[C---:B--2---:R-:W-:Y:S02]  /*9150*/  HMMA.16816.F32.BF16 R92, R136.reuse, R8, R92 ;  /* 0x00000008885c723c */ /* 0x044fe4000004185c */
[----:B------:R-:W-:Y:S01]  /*9160*/  @!PT LDS RZ, [RZ] ;  /* 0x00000000fffff984 */ /* 0x000fe20000000800 */
[----:B------:R-:W-:Y:S01]  /*9170*/  @!PT LDS RZ, [RZ] ;  /* 0x00000000fffff984 */ /* 0x000fe20000000800 */
[----:B------:R-:W-:Y:S01]  /*9180*/  @!PT LDS RZ, [RZ] ;  /* 0x00000000fffff984 */ /* 0x000fe20000000800 */
[----:B------:R1:W-:Y:S01]  /*9190*/  @P6 LDGSTS.E.BYPASS.LTC128B.128 [R3], [R14.64], !P4 ;  /* 0x000000000e036fae */ /* 0x0003e2000e101d48 */
[----:B------:R-:W-:Y:S04]  /*91a0*/  FADD.FTZ R246, R246, R191 ;  /* 0x000000bff6f67221 */ /* 0x000fe80000010000 */
[----:B------:R-:W-:Y:S01]  /*91b0*/  FADD.FTZ R243, R243, R246 ;  /* 0x000000f6f3f37221 */ /* 0x000fe20000010000 */
[----:B------:R-:W-:Y:S02]  /*91c0*/  HMMA.16816.F32.BF16 R96, R136, R10, R96 ;  /* 0x0000000a8860723c */ /* 0x000fe40000041860 */
[----:B------:R1:W-:Y:S02]  /*91d0*/  @P6 LDGSTS.E.BYPASS.LTC128B.128 [R3+0x2000], [R14.64+0x80], !P0 ;  /* 0x020000800e036fae */ /* 0x0003e4000c101d48 */
[----:B------:R-:W-:Y:S06]  /*91e0*/  FADD.FTZ R238, R248, R243 ;  /* 0x000000f3f8ee7221 */ /* 0x000fec0000010000 */
[----:B------:R1:W-:Y:S08]  /*91f0*/  @P6 LDGSTS.E.BYPASS.LTC128B.128 [R3+0x4000], [R14.64+0x100], !P3 ;  /* 0x040001000e036fae */ /* 0x0003f0000d901d48 */
[----:B------:R1:W-:Y:S01]  /*9200*/  @P6 LDGSTS.E.BYPASS.LTC128B.128 [R3+0x1000], [R4.64], !P4 ;  /* 0x0100000004036fae */ /* 0x0003e2000e101d48 */
[C---:B------:R-:W-:Y:S02]  /*9210*/  ISETP.GE.AND P4, PT, R134.reuse, 0x1, PT ;  /* 0x000000018600780c */ /* 0x040fe40003f86270 */
[----:B------:R-:W-:Y:S04]  /*9220*/  IADD3 R134, R134, 0x1, RZ ;  /* 0x0000000186867810 */ /* 0x000fe80007ffe0ff */
[----:B------:R-:W-:Y:S01]  /*9230*/  SEL R134, R134, RZ, !P4 ;  /* 0x000000ff86867207 */ /* 0x000fe20006000000 */
[----:B------:R1:W-:Y:S01]  /*9240*/  @P6 LDGSTS.E.BYPASS.LTC128B.128 [R3+0x3000], [R4.64+0x80], !P0 ;  /* 0x0300008004036fae */ /* 0x0003e2000c101d48 */
[C---:B------:R-:W-:Y:S02]  /*9250*/  ISETP.GT.AND P0, PT, R241.reuse, R242, PT ;  /* 0x000000f2f100720c */ /* 0x040fe40003f04270 */
[----:B------:R-:W-:Y:S05]  /*9260*/  IADD3 R241, R241, -0x1, RZ ;  /* 0xfffffffff1f17810 */ /* 0x000fea0007ffe0ff */
[----:B------:R1:W-:Y:S08]  /*9270*/  @P6 LDGSTS.E.BYPASS.LTC128B.128 [R3+0x5000], [R4.64+0x100], !P3 ;  /* 0x0500010004036fae */ /* 0x0003f0000d901d48 */
[----:B------:R-:W0:Y:S01]  /*9280*/  LDGDEPBAR ;  /* 0x00000000000079af */ /* 0x000e220000000000 */
[----:B-1----:R-:W-:Y:S01]  /*9290*/  MOV R3, R0 ;  /* 0x0000000000037202 */ /* 0x002fe20000000f00 */
[----:B------:R-:W-:-:S06]  /*92a0*/  @P0 BRA `(.L_x_4149) ;  /* 0xffffccd000000947 */ /* 0x000fcc000383ffff */
.L_x_4140:
[----:B------:R-:W-:-:S05]  /*92b0*/  IADD3 R4, R193, 0x7f, RZ ;  /* 0x0000007fc1047810 */ /* 0x000fca0007ffe0ff */
        /* <DEDUP_REMOVED lines=15> */
.L_x_4152:
[----:B------:R-:W-:-:S04]  /*93b0*/  MOV R3, c[0x0][0x32c] ;  /* 0x0000cb0000037a02 */ /* 0x000fc80000000f00 */
[----:B------:R-:W-:-:S13]  /*93c0*/  ISETP.NE.AND P0, PT, R3, 0x1, PT ;  /* 0x000000010300780c */ /* 0x000fda0003f05270 */
[----:B------:R-:W-:-:S05]  /*93d0*/  @P0 IMAD.HI.U32 R3, R5, c[0x0][0x330], RZ ;  /* 0x0000cc0005030a27 */ /* 0x000fca00078e00ff */
[----:B------:R-:W-:Y:S02]  /*93e0*/  @P0 SHF.R.U32.HI R5, RZ, c[0x0][0x334], R3 ;  /* 0x0000cd00ff050a19 */ /* 0x000fe40000011603 */
.L_x_4153:
[----:B------:R-:W-:Y:S05]  /*93f0*/  BSYNC B0 ;  /* 0x0000000000007941 */ /* 0x000fea0003800000 */
.L_x_4151:
[----:B------:R-:W-:-:S05]  /*9400*/  IMAD R5, R5, c[0x0][0x32c], RZ ;  /* 0x0000cb0005057a24 */ /* 0x000fca00078e02ff */
[----:B------:R-:W-:-:S04]  /*9410*/  IMNMX R4, R4, R5, !PT ;  /* 0x0000000504047217 */ /* 0x000fc80007800200 */
.L_x_4150:
        /* <DEDUP_REMOVED lines=10> */
.L_x_4155:
        /* <DEDUP_REMOVED lines=11> */
[----:B------:R-:W-:Y:S03]  /*9570*/  @!P6 MOV R152, c[0x0][0x20c] ;  /* 0x000083000098ea02 */ /* 0x000fe60000000f00 */
[----:B------:R-:W-:Y:S01]  /*9580*/  @!P6 IMAD R0, R0, c[0x0][0x208], RZ ;  /* 0x000082000000ea24 */ /* 0x000fe200078e02ff */
[C---:B------:R-:W-:Y:S01]  /*9590*/  @!P6 SHF.L.U32 R157, R28.reuse, 0x6, RZ ;  /* 0x000000061c9de819 */ /* 0x040fe200000006ff */
[----:B------:R-:W-:Y:S01]  /*95a0*/  @!P6 IMAD R168, R233, 0x6000, R207 ;  /* 0x00006000e9a8e824 */ /* 0x000fe200078e02cf */
[----:B------:R-:W-:Y:S01]  /*95b0*/  LDSM.16.M88.4 R32, [R188] ;  /* 0x00000000bc20783b */ /* 0x000fe20000000200 */
[----:B------:R-:W-:Y:S01]  /*95c0*/  @!P6 IMAD R0, R241, c[0x0][0x20c], R0 ;  /* 0x00008300f100ea24 */ /* 0x000fe200078e0200 */
[----:B------:R-:W-:Y:S04]  /*95d0*/  @!P6 IADD3 R155, P5, R157, R234, RZ ;  /* 0x000000ea9d9be210 */ /* 0x000fe80007fbe0ff */
[----:B------:R-:W-:Y:S02]  /*95e0*/  @!P6 IADD3 R0, R29, R0, RZ ;  /* 0x000000001d00e210 */ /* 0x000fe40007ffe0ff */
[----:B------:R-:W1:Y:S01]  /*95f0*/  LDSM.16.M88.4 R8, [R172] ;  /* 0x00000000ac08783b */ /* 0x000e620000000200 */
[----:B------:R-:W-:Y:S02]  /*9600*/  @!P6 LEA R164, P4, R155, c[0x0][0x1f8], 0x1 ;  /* 0x00007e009ba4ea11 */ /* 0x000fe400078808ff */
[----:B------:R-:W-:Y:S02]  /*9610*/  @!P6 SHF.L.U64.HI R153, R28, 0x6, R0 ;  /* 0x000000061c99e819 */ /* 0x000fe40000010200 */
[----:B------:R-:W-:Y:S02]  /*9620*/  @!P6 MOV R0, c[0x0][0x208] ;  /* 0x000082000000ea02 */ /* 0x000fe40000000f00 */
[----:B------:R-:W-:Y:S01]  /*9630*/  @!P6 IADD3.X R2, R153, R194, RZ, P5, !PT ;  /* 0x000000c29902e210 */ /* 0x000fe20002ffe4ff */
[----:B------:R-:W2:Y:S01]  /*9640*/  LDSM.16.M88.4 R16, [R172+0x800] ;  /* 0x00080000ac10783b */ /* 0x000ea20000000200 */
[----:B------:R-:W-:Y:S02]  /*9650*/  @!P6 LEA R157, P0, R0, R157, 0x5 ;  /* 0x0000009d009de211 */ /* 0x000fe400078028ff */
[----:B------:R-:W-:Y:S02]  /*9660*/  @!P6 LEA.HI.X R165, R155, c[0x0][0x1fc], R2, 0x1, P4 ;  /* 0x00007f009ba5ea11 */ /* 0x000fe400020f0c02 */
[----:B------:R-:W-:Y:S02]  /*9670*/  IADD3 R2, R135, R132, RZ ;  /* 0x0000008487027210 */ /* 0x000fe40007ffe0ff */
[----:B------:R-:W-:Y:S01]  /*9680*/  @!P6 ISETP.GE.AND P4, PT, R218, c[0x0][0x1d4], PT ;  /* 0x00007500da00ea0c */ /* 0x000fe20003f86270 */
[----:B------:R-:W3:Y:S08]  /*9690*/  LDSM.16.M88.4 R24, [R172+0x1000] ;  /* 0x00100000ac18783b */ /* 0x000ef00000000200 */
[----:B------:R-:W4:Y:S08]  /*96a0*/  LDSM.16.M88.4 R136, [R172+0x1800] ;  /* 0x00180000ac88783b */ /* 0x000f300000000200 */
[----:B------:R-:W-:Y:S01]  /*96b0*/  LDSM.16.M88.4 R140, [R185] ;  /* 0x00000000b98c783b */ /* 0x000fe20000000200 */
[C---:B-1----:R-:W-:Y:S07]  /*96c0*/  HMMA.16816.F32.BF16 R4, R32.reuse, R8, RZ ;  /* 0x000000082004723c */ /* 0x042fee00000418ff */
[----:B------:R-:W1:Y:S01]  /*96d0*/  LDSM.16.M88.4 R144, [R132] ;  /* 0x000000008490783b */ /* 0x000e620000000200 */
[C---:B------:R-:W-:Y:S07]  /*96e0*/  HMMA.16816.F32.BF16 R8, R32.reuse, R10, RZ ;  /* 0x0000000a2008723c */ /* 0x040fee00000418ff */
[----:B------:R-:W5:Y:S01]  /*96f0*/  LDSM.16.M88.4 R148, [R132+0x800] ;  /* 0x000800008494783b */ /* 0x000f620000000200 */
[C---:B--2---:R-:W-:Y:S08]  /*9700*/  HMMA.16816.F32.BF16 R12, R32.reuse, R16, RZ ;  /* 0x00000010200c723c */ /* 0x044ff000000418ff */
[C---:B------:R-:W-:Y:S08]  /*9710*/  HMMA.16816.F32.BF16 R16, R32.reuse, R18, RZ ;  /* 0x000000122010723c */ /* 0x040ff000000418ff */
[C---:B---3--:R-:W-:Y:S08]  /*9720*/  HMMA.16816.F32.BF16 R20, R32.reuse, R24, RZ ;  /* 0x000000182014723c */ /* 0x048ff000000418ff */
[C---:B------:R-:W-:Y:S08]  /*9730*/  HMMA.16816.F32.BF16 R24, R32.reuse, R26, RZ ;  /* 0x0000001a2018723c */ /* 0x040ff000000418ff */
[C---:B----4-:R-:W-:Y:S07]  /*9740*/  HMMA.16816.F32.BF16 R28, R32.reuse, R136, RZ ;  /* 0x00000088201c723c */ /* 0x050fee00000418ff */
[----:B------:R-:W-:Y:S01]  /*9750*/  @!P6 LEA.HI.X R137, R0, R153, R152, 0x5, P0 ;  /* 0x000000990089e211 */ /* 0x000fe200000f2c98 */
[----:B------:R-:W-:Y:S01]  /*9760*/  HMMA.16816.F32.BF16 R32, R32, R138, RZ ;  /* 0x0000008a2020723c */ /* 0x000fe200000418ff */
[----:B------:R-:W-:Y:S01]  /*9770*/  @!P6 IADD3 R0, P5, R157, R234, RZ ;  /* 0x000000ea9d00e210 */ /* 0x000fe20007fbe0ff */
[----:B------:R-:W2:Y:S01]  /*9780*/  LDSM.16.M88.4 R152, [R132+0x1000] ;  /* 0x001000008498783b */ /* 0x000ea20000000200 */
[----:B------:R-:W-:Y:S02]  /*9790*/  @!P6 ISETP.GE.AND P0, PT, R204, c[0x0][0x1d4], PT ;  /* 0x00007500cc00ea0c */ /* 0x000fe40003f06270 */
[----:B------:R-:W-:Y:S02]  /*97a0*/  @!P6 IADD3.X R137, R137, R194, RZ, P5, !PT ;  /* 0x000000c28989e210 */ /* 0x000fe40002ffe4ff */
[C---:B------:R-:W-:Y:S01]  /*97b0*/  @!P6 LEA R170, P5, R0.reuse, c[0x0][0x1f8], 0x1 ;  /* 0x00007e0000aaea11 */ /* 0x040fe200078a08ff */
[C---:B-1----:R-:W-:Y:S05]  /*97c0*/  HMMA.16816.F32.BF16 R4, R140.reuse, R144, R4 ;  /* 0x000000908c04723c */ /* 0x042fea0000041804 */
[----:B------:R-:W-:Y:S02]  /*97d0*/  @!P6 LEA.HI.X R171, R0, c[0x0][0x1fc], R137, 0x1, P5 ;  /* 0x00007f0000abea11 */ /* 0x000fe400028f0c89 */
[----:B------:R-:W1:Y:S01]  /*97e0*/  LDSM.16.M88.4 R136, [R132+0x1800] ;  /* 0x001800008488783b */ /* 0x000e620000000200 */
[C---:B------:R-:W-:Y:S04]  /*97f0*/  HMMA.16816.F32.BF16 R8, R140.reuse, R146, R8 ;  /* 0x000000928c08723c */ /* 0x040fe80000041808 */
[----:B------:R-:W-:Y:S03]  /*9800*/  IADD3 R0, R135, R172, RZ ;  /* 0x000000ac87007210 */ /* 0x000fe60007ffe0ff */
[----:B------:R-:W-:Y:S01]  /*9810*/  @!PT LDS RZ, [RZ] ;  /* 0x00000000fffff984 */ /* 0x000fe20000000800 */
[----:B------:R-:W-:Y:S01]  /*9820*/  @!PT LDS RZ, [RZ] ;  /* 0x00000000fffff984 */ /* 0x000fe20000000800 */
[----:B------:R-:W-:Y:S01]  /*9830*/  @!PT LDS RZ, [RZ] ;  /* 0x00000000fffff984 */ /* 0x000fe20000000800 */
[----:B------:R3:W-:Y:S01]  /*9840*/  @!P6 LDGSTS.E.BYPASS.LTC128B.128 [R168], [R164.64], !P4 ;  /* 0x00000000a4a8efae */ /* 0x0007e2000e101d48 */
[C---:B-----5:R-:W-:Y:S07]  /*9850*/  HMMA.16816.F32.BF16 R12, R140.reuse, R148, R12 ;  /* 0x000000948c0c723c */ /* 0x060fee000004180c */
        /* <DEDUP_REMOVED lines=10> */
[----:B------:R-:W-:Y:S08]  /*9900*/  LDSM.16.M88.4 R144, [R184] ;  /* 0x00000000b890783b */ /* 0x000ff00000000200 */
[----:B------:R-:W1:Y:S08]  /*9910*/  LDSM.16.M88.4 R156, [R0] ;  /* 0x00000000009c783b */ /* 0x000e700000000200 */
[----:B------:R-:W4:Y:S08]  /*9920*/  LDSM.16.M88.4 R160, [R0+0x800] ;  /* 0x0008000000a0783b */ /* 0x000f300000000200 */
[----:B------:R-:W5:Y:S08]  /*9930*/  LDSM.16.M88.4 R148, [R0+0x1000] ;  /* 0x001000000094783b */ /* 0x000f700000000200 */
[----:B------:R-:W0:Y:S08]  /*9940*/  LDGDEPBAR ;  /* 0x00000000000079af */ /* 0x000e300000000000 */
[----:B---3--:R-:W3:Y:S01]  /*9950*/  LDSM.16.M88.4 R164, [R0+0x1800] ;  /* 0x0018000000a4783b */ /* 0x008ee20000000200 */
[C---:B-1----:R-:W-:Y:S07]  /*9960*/  HMMA.16816.F32.BF16 R4, R144.reuse, R156, R4 ;  /* 0x0000009c9004723c */ /* 0x042fee0000041804 */
[----:B------:R-:W-:Y:S01]  /*9970*/  LDSM.16.M88.4 R152, [R183] ;  /* 0x00000000b798783b */ /* 0x000fe20000000200 */
[C---:B------:R-:W-:Y:S07]  /*9980*/  HMMA.16816.F32.BF16 R8, R144.reuse, R158, R8 ;  /* 0x0000009e9008723c */ /* 0x040fee0000041808 */
[----:B--2---:R-:W1:Y:S01]  /*9990*/  LDSM.16.M88.4 R168, [R2] ;  /* 0x0000000002a8783b */ /* 0x004e620000000200 */
[C---:B----4-:R-:W-:Y:S07]  /*99a0*/  HMMA.16816.F32.BF16 R12, R144.reuse, R160, R12 ;  /* 0x000000a0900c723c */ /* 0x050fee000004180c */
[----:B------:R-:W2:Y:S01]  /*99b0*/  LDSM.16.M88.4 R136, [R2+0x800] ;  /* 0x000800000288783b */ /* 0x000ea20000000200 */
[C---:B------:R-:W-:Y:S07]  /*99c0*/  HMMA.16816.F32.BF16 R16, R144.reuse, R162, R16 ;  /* 0x000000a29010723c */ /* 0x040fee0000041810 */
[----:B------:R-:W4:Y:S01]  /*99d0*/  LDSM.16.M88.4 R140, [R2+0x1000] ;  /* 0x00100000028c783b */ /* 0x000f220000000200 */
[C---:B-----5:R-:W-:Y:S07]  /*99e0*/  HMMA.16816.F32.BF16 R20, R144.reuse, R148, R20 ;  /* 0x000000949014723c */ /* 0x060fee0000041814 */
[----:B------:R-:W5:Y:S01]  /*99f0*/  LDSM.16.M88.4 R156, [R2+0x1800] ;  /* 0x00180000029c783b */ /* 0x000f620000000200 */
[C---:B------:R-:W-:Y:S07]  /*9a00*/  HMMA.16816.F32.BF16 R24, R144.reuse, R150, R24 ;  /* 0x000000969018723c */ /* 0x040fee0000041818 */
[----:B------:R-:W-:Y:S01]  /*9a10*/  LDSM.16.M88.4 R148, [R172+0x2000] ;  /* 0x00200000ac94783b */ /* 0x000fe20000000200 */
[C---:B---3--:R-:W-:Y:S07]  /*9a20*/  HMMA.16816.F32.BF16 R28, R144.reuse, R164, R28 ;  /* 0x000000a4901c723c */ /* 0x048fee000004181c */
[----:B------:R-:W-:Y:S01]  /*9a30*/  LDSM.16.M88.4 R160, [R172+0x2800] ;  /* 0x00280000aca0783b */ /* 0x000fe20000000200 */
[----:B------:R-:W-:Y:S07]  /*9a40*/  HMMA.16816.F32.BF16 R32, R144, R166, R32 ;  /* 0x000000a69020723c */ /* 0x000fee0000041820 */
[----:B------:R-:W3:Y:S01]  /*9a50*/  LDSM.16.M88.4 R144, [R188+0x4000] ;  /* 0x00400000bc90783b */ /* 0x000ee20000000200 */
[C---:B-1----:R-:W-:Y:S07]  /*9a60*/  HMMA.16816.F32.BF16 R4, R152.reuse, R168, R4 ;  /* 0x000000a89804723c */ /* 0x042fee0000041804 */
[----:B------:R-:W-:Y:S01]  /*9a70*/  LDSM.16.M88.4 R164, [R185+0x4000] ;  /* 0x00400000b9a4783b */ /* 0x000fe20000000200 */
[C---:B------:R-:W-:Y:S07]  /*9a80*/  HMMA.16816.F32.BF16 R8, R152.reuse, R170, R8 ;  /* 0x000000aa9808723c */ /* 0x040fee0000041808 */
[----:B------:R-:W-:Y:S01]  /*9a90*/  LDSM.16.M88.4 R168, [R132+0x2000] ;  /* 0x0020000084a8783b */ /* 0x000fe20000000200 */
[C---:B--2---:R-:W-:Y:S08]  /*9aa0*/  HMMA.16816.F32.BF16 R12, R152.reuse, R136, R12 ;  /* 0x00000088980c723c */ /* 0x044ff0000004180c */
[C---:B------:R-:W-:Y:S01]  /*9ab0*/  HMMA.16816.F32.BF16 R16, R152.reuse, R138, R16 ;  /* 0x0000008a9810723c */ /* 0x040fe20000041810 */
[----:B------:R-:W1:Y:S07]  /*9ac0*/  LDSM.16.M88.4 R136, [R172+0x3000] ;  /* 0x00300000ac88783b */ /* 0x000e6e0000000200 */
[C---:B----4-:R-:W-:Y:S08]  /*9ad0*/  HMMA.16816.F32.BF16 R20, R152.reuse, R140, R20 ;  /* 0x0000008c9814723c */ /* 0x050ff00000041814 */
[C---:B------:R-:W-:Y:S01]  /*9ae0*/  HMMA.16816.F32.BF16 R24, R152.reuse, R142, R24 ;  /* 0x0000008e9818723c */ /* 0x040fe20000041818 */
[----:B------:R-:W2:Y:S07]  /*9af0*/  LDSM.16.M88.4 R140, [R172+0x3800] ;  /* 0x00380000ac8c783b */ /* 0x000eae0000000200 */
[C---:B-----5:R-:W-:Y:S08]  /*9b00*/  HMMA.16816.F32.BF16 R28, R152.reuse, R156, R28 ;  /* 0x0000009c981c723c */ /* 0x060ff0000004181c */
[----:B------:R-:W-:Y:S01]  /*9b10*/  HMMA.16816.F32.BF16 R32, R152, R158, R32 ;  /* 0x0000009e9820723c */ /* 0x000fe20000041820 */
[----:B------:R-:W4:Y:S07]  /*9b20*/  LDSM.16.M88.4 R152, [R132+0x2800] ;  /* 0x002800008498783b */ /* 0x000f2e0000000200 */
[C---:B---3--:R-:W-:Y:S01]  /*9b30*/  HMMA.16816.F32.BF16 R4, R144.reuse, R148, R4 ;  /* 0x000000949004723c */ /* 0x048fe20000041804 */
[----:B------:R-:W-:Y:S07]  /*9b40*/  LDSM.16.M88.4 R156, [R132+0x3800] ;  /* 0x00380000849c783b */ /* 0x000fee0000000200 */
        /* <DEDUP_REMOVED lines=12> */
[----:B------:R-:W5:Y:S07]  /*9c10*/  LDSM.16.M88.4 R144, [R0+0x3000] ;  /* 0x003000000090783b */ /* 0x000f6e0000000200 */
[C---:B------:R-:W-:Y:S01]  /*9c20*/  HMMA.16816.F32.BF16 R8, R164.reuse, R170, R8 ;  /* 0x000000aaa408723c */ /* 0x040fe20000041808 */
[----:B------:R-:W-:Y:S07]  /*9c30*/  LDSM.16.M88.4 R168, [R2+0x2000] ;  /* 0x0020000002a8783b */ /* 0x000fee0000000200 */
[C---:B----4-:R-:W-:Y:S08]  /*9c40*/  HMMA.16816.F32.BF16 R12, R164.reuse, R152, R12 ;  /* 0x00000098a40c723c */ /* 0x050ff0000004180c */
[C---:B------:R-:W-:Y:S01]  /*9c50*/  HMMA.16816.F32.BF16 R16, R164.reuse, R154, R16 ;  /* 0x0000009aa410723c */ /* 0x040fe20000041810 */
[----:B------:R-:W-:Y:S07]  /*9c60*/  LDSM.16.M88.4 R152, [R183+0x4000] ;  /* 0x00400000b798783b */ /* 0x000fee0000000200 */
[C---:B---3--:R-:W-:Y:S08]  /*9c70*/  HMMA.16816.F32.BF16 R20, R164.reuse, R148, R20 ;  /* 0x00000094a414723c */ /* 0x048ff00000041814 */
[C---:B------:R-:W-:Y:S01]  /*9c80*/  HMMA.16816.F32.BF16 R24, R164.reuse, R150, R24 ;  /* 0x00000096a418723c */ /* 0x040fe20000041818 */
[----:B------:R-:W3:Y:S07]  /*9c90*/  LDSM.16.M88.4 R148, [R0+0x3800] ;  /* 0x003800000094783b */ /* 0x000eee0000000200 */
[C---:B------:R-:W-:Y:S08]  /*9ca0*/  HMMA.16816.F32.BF16 R28, R164.reuse, R156, R28 ;  /* 0x0000009ca41c723c */ /* 0x040ff0000004181c */
[----:B------:R-:W-:Y:S01]  /*9cb0*/  HMMA.16816.F32.BF16 R32, R164, R158, R32 ;  /* 0x0000009ea420723c */ /* 0x000fe20000041820 */
[----:B------:R-:W4:Y:S07]  /*9cc0*/  LDSM.16.M88.4 R156, [R176+0x2800] ;  /* 0x00280000b09c783b */ /* 0x000f2e0000000200 */
[C---:B-1----:R-:W-:Y:S01]  /*9cd0*/  HMMA.16816.F32.BF16 R4, R136.reuse, R160, R4 ;  /* 0x000000a08804723c */ /* 0x042fe20000041804 */
[----:B------:R-:W-:Y:S07]  /*9ce0*/  LDSM.16.M88.4 R164, [R172+0x5000] ;  /* 0x00500000aca4783b */ /* 0x000fee0000000200 */
[C---:B------:R-:W-:Y:S01]  /*9cf0*/  HMMA.16816.F32.BF16 R8, R136.reuse, R162, R8 ;  /* 0x000000a28808723c */ /* 0x040fe20000041808 */
[----:B------:R-:W-:Y:S07]  /*9d00*/  LDSM.16.M88.4 R160, [R172+0x4800] ;  /* 0x00480000aca0783b */ /* 0x000fee0000000200 */
[C---:B--2---:R-:W-:Y:S08]  /*9d10*/  HMMA.16816.F32.BF16 R12, R136.reuse, R140, R12 ;  /* 0x0000008c880c723c */ /* 0x044ff0000004180c */
[C---:B------:R-:W-:Y:S01]  /*9d20*/  HMMA.16816.F32.BF16 R16, R136.reuse, R142, R16 ;  /* 0x0000008e8810723c */ /* 0x040fe20000041810 */
[----:B------:R-:W1:Y:S07]  /*9d30*/  LDSM.16.M88.4 R140, [R176+0x3000] ;  /* 0x00300000b08c783b */ /* 0x000e6e0000000200 */
[C---:B-----5:R-:W-:Y:S08]  /*9d40*/  HMMA.16816.F32.BF16 R20, R136.reuse, R144, R20 ;  /* 0x000000908814723c */ /* 0x060ff00000041814 */
[C---:B------:R-:W-:Y:S01]  /*9d50*/  HMMA.16816.F32.BF16 R24, R136.reuse, R146, R24 ;  /* 0x000000928818723c */ /* 0x040fe20000041818 */
[----:B------:R-:W2:Y:S07]  /*9d60*/  LDSM.16.M88.4 R144, [R176+0x3800] ;  /* 0x00380000b090783b */ /* 0x000eae0000000200 */
[C---:B---3--:R-:W-:Y:S08]  /*9d70*/  HMMA.16816.F32.BF16 R28, R136.reuse, R148, R28 ;  /* 0x00000094881c723c */ /* 0x048ff0000004181c */
[----:B------:R-:W-:Y:S01]  /*9d80*/  HMMA.16816.F32.BF16 R32, R136, R150, R32 ;  /* 0x000000968820723c */ /* 0x000fe20000041820 */
[----:B------:R-:W-:Y:S07]  /*9d90*/  LDSM.16.M88.4 R136, [R188+0x8000] ;  /* 0x00800000bc88783b */ /* 0x000fee0000000200 */
[C---:B------:R-:W-:Y:S01]  /*9da0*/  HMMA.16816.F32.BF16 R4, R152.reuse, R168, R4 ;  /* 0x000000a89804723c */ /* 0x040fe20000041804 */
[----:B------:R-:W3:Y:S07]  /*9db0*/  LDSM.16.M88.4 R148, [R172+0x4000] ;  /* 0x00400000ac94783b */ /* 0x000eee0000000200 */
[C---:B------:R-:W-:Y:S01]  /*9dc0*/  HMMA.16816.F32.BF16 R8, R152.reuse, R170, R8 ;  /* 0x000000aa9808723c */ /* 0x040fe20000041808 */
[----:B------:R-:W-:Y:S07]  /*9dd0*/  LDSM.16.M88.4 R168, [R132+0x4000] ;  /* 0x0040000084a8783b */ /* 0x000fee0000000200 */
[C---:B----4-:R-:W-:Y:S08]  /*9de0*/  HMMA.16816.F32.BF16 R12, R152.reuse, R156, R12 ;  /* 0x0000009c980c723c */ /* 0x050ff0000004180c */
        /* <DEDUP_REMOVED lines=39> */
[C---:B-1----:R-:W-:Y:S07]  /*a060*/  HMMA.16816.F32.BF16 R20, R160.reuse, R156, R20 ;  /* 0x0000009ca014723c */ /* 0x042fee0000041814 */
[-C--:B------:R-:W-:Y:S01]  /*a070*/  IADD3 R156, R181, R177.reuse, RZ ;  /* 0x000000b1b59c7210 */ /* 0x080fe20007ffe0ff */
[C---:B------:R-:W-:Y:S04]  /*a080*/  HMMA.16816.F32.BF16 R24, R160.reuse, R158, R24 ;  /* 0x0000009ea018723c */ /* 0x040fe80000041818 */
[----:B------:R-:W-:Y:S03]  /*a090*/  IADD3 R157, R187, R156, RZ ;  /* 0x0000009cbb9d7210 */ /* 0x000fe60007ffe0ff */
[----:B------:R-:W-:Y:S01]  /*a0a0*/  IADD3 R158, R182, R177, RZ ;  /* 0x000000b1b69e7210 */ /* 0x000fe20007ffe0ff */
        /* <DEDUP_REMOVED lines=8> */
[C---:B------:R-:W-:Y:S01]  /*a130*/  HMMA.16816.F32.BF16 R16, R168.reuse, R142, R16 ;  /* 0x0000008ea810723c */ /* 0x040fe20000041810 */
[----:B------:R-:W-:Y:S03]  /*a140*/  LDSM.16.MT88.4 R148, [R158+0x2800] ;  /* 0x002800009e94783b */ /* 0x000fe60000004200 */
[----:B------:R-:W-:Y:S02]  /*a150*/  FMNMX.FTZ R0, R4, R133, !PT ;  /* 0x0000008504007209 */ /* 0x000fe40007810000 */
[----:B------:R-:W-:Y:S02]  /*a160*/  FMNMX.FTZ R2, R6, R3, !PT ;  /* 0x0000000306027209 */ /* 0x000fe40007810000 */
[C---:B----4-:R-:W-:Y:S04]  /*a170*/  HMMA.16816.F32.BF16 R20, R168.reuse, R136, R20 ;  /* 0x00000088a814723c */ /* 0x050fe80000041814 */
[----:B------:R-:W-:Y:S04]  /*a180*/  FMNMX.FTZ R141, R5, R0, !PT ;  /* 0x00000000058d7209 */ /* 0x000fe80007810000 */
        /* <DEDUP_REMOVED lines=31> */
[----:B------:R-:W-:Y:S02]  /*a380*/  LDSM.16.MT88.4 R144, [R156] ;  /* 0x000000009c90783b */ /* 0x000fe40000004200 */
[----:B------:R-:W-:Y:S06]  /*a390*/  FMNMX.FTZ R141, R35, R0, !PT ;  /* 0x00000000238d7209 */ /* 0x000fec0007810000 */
[----:B------:R-:W1:Y:S08]  /*a3a0*/  SHFL.BFLY PT, R2, R143, 0x2, 0x1f ;  /* 0x0c401f008f027f89 */ /* 0x000e7000000e0000 */
        /* <DEDUP_REMOVED lines=10> */
[----:B------:R-:W1:Y:S01]  /*a450*/  LDSM.16.MT88.4 R136, [R158] ;  /* 0x000000009e88783b */ /* 0x000e620000004200 */
[--C-:B------:R-:W-:Y:S02]  /*a460*/  FFMA.FTZ R164, R4, c[0x0][0x2d0], -R168.reuse ;  /* 0x0000b40004a47a23 */ /* 0x100fe400000108a8 */
[C---:B------:R-:W-:Y:S02]  /*a470*/  FADD.FTZ R133, -R0.reuse, R3 ;  /* 0x0000000300857221 */ /* 0x040fe40000010100 */
[----:B------:R-:W-:Y:S01]  /*a480*/  FMUL.FTZ R167, R0, c[0x0][0x2d0] ;  /* 0x0000b40000a77a20 */ /* 0x000fe20000410000 */
[----:B------:R-:W2:Y:S01]  /*a490*/  MUFU.EX2 R132, R132 ;  /* 0x0000008400847308 */ /* 0x000ea20000000800 */
[----:B------:R-:W-:Y:S01]  /*a4a0*/  FMUL.FTZ R3, R133, c[0x0][0x2d0] ;  /* 0x0000b40085037a20 */ /* 0x000fe20000410000 */
[----:B------:R-:W-:Y:S01]  /*a4b0*/  IADD3 R133, R187, R158, RZ ;  /* 0x0000009ebb857210 */ /* 0x000fe20007ffe0ff */
[--C-:B------:R-:W-:Y:S02]  /*a4c0*/  FFMA.FTZ R159, R5, c[0x0][0x2d0], -R168.reuse ;  /* 0x0000b400059f7a23 */ /* 0x100fe400000108a8 */
[--C-:B------:R-:W-:Y:S02]  /*a4d0*/  FFMA.FTZ R160, R8, c[0x0][0x2d0], -R168.reuse ;  /* 0x0000b40008a07a23 */ /* 0x100fe400000108a8 */
[--C-:B------:R-:W-:Y:S01]  /*a4e0*/  FFMA.FTZ R161, R9, c[0x0][0x2d0], -R168.reuse ;  /* 0x0000b40009a17a23 */ /* 0x100fe200000108a8 */
[----:B------:R-:W3:Y:S01]  /*a4f0*/  LDSM.16.MT88.4 R140, [R133] ;  /* 0x00000000858c783b */ /* 0x000ee20000004200 */
[--C-:B------:R-:W-:Y:S01]  /*a500*/  FFMA.FTZ R162, R6, c[0x0][0x2d0], -R167.reuse ;  /* 0x0000b40006a27a23 */ /* 0x100fe200000108a7 */
[----:B------:R-:W4:Y:S01]  /*a510*/  MUFU.EX2 R3, R3 ;  /* 0x0000000300037308 */ /* 0x000f220000000800 */
        /* <DEDUP_REMOVED lines=21> */
[----:B------:R-:W4:Y:S01]  /*a670*/  LDSM.16.MT88.4 R124, [R157] ;  /* 0x000000009d7c783b */ /* 0x000f220000004200 */
[C---:B------:R-:W-:Y:S02]  /*a680*/  FMUL.FTZ R101, R132.reuse, R101 ;  /* 0x0000006584657220 */ /* 0x040fe40000410000 */
[C---:B------:R-:W-:Y:S02]  /*a690*/  FMUL.FTZ R102, R3.reuse, R102 ;  /* 0x0000006603667220 */ /* 0x040fe40000410000 */
[----:B------:R-:W-:Y:S02]  /*a6a0*/  FMUL.FTZ R103, R3, R103 ;  /* 0x0000006703677220 */ /* 0x000fe40000410000 */
[----:B------:R-:W5:Y:S01]  /*a6b0*/  MUFU.EX2 R161, R161 ;  /* 0x000000a100a17308 */ /* 0x000f620000000800 */
        /* <DEDUP_REMOVED lines=33> */
[----:B------:R-:W-:Y:S02]  /*a8d0*/  FMUL.FTZ R41, R132, R41 ;  /* 0x0000002984297220 */ /* 0x000fe40000410000 */
[C---:B------:R-:W-:Y:S02]  /*a8e0*/  FMUL.FTZ R42, R3.reuse, R42 ;  /* 0x0000002a032a7220 */ /* 0x040fe40000410000 */
[----:B------:R-:W-:Y:S02]  /*a8f0*/  FMUL.FTZ R43, R3, R43 ;  /* 0x0000002b032b7220 */ /* 0x000fe40000410000 */
[--C-:B------:R-:W-:Y:S02]  /*a900*/  FFMA.FTZ R189, R30, c[0x0][0x2d0], -R167.reuse ;  /* 0x0000b4001ebd7a23 */ /* 0x100fe400000108a7 */
[--C-:B------:R-:W-:Y:S01]  /*a910*/  FFMA.FTZ R190, R31, c[0x0][0x2d0], -R167.reuse ;  /* 0x0000b4001fbe7a23 */ /* 0x100fe200000108a7 */
        /* <DEDUP_REMOVED lines=13> */
[----:B------:R-:W5:Y:S02]  /*a9f0*/  MUFU.EX2 R176, R176 ;  /* 0x000000b000b07308 */ /* 0x000f640000000800 */
[C---:B------:R-:W-:Y:S02]  /*aa00*/  FMUL.FTZ R51, R3.reuse, R51 ;  /* 0x0000003303337220 */ /* 0x040fe40000410000 */
[C---:B------:R-:W-:Y:S02]  /*aa10*/  FMUL.FTZ R52, R132.reuse, R52 ;  /* 0x0000003484347220 */ /* 0x040fe40000410000 */
[C---:B---3--:R-:W-:Y:S04]  /*aa20*/  HMMA.16816.F32.BF16 R100, R128.reuse, R140, R100 ;  /* 0x0000008c8064723c */ /* 0x048fe80000041864 */
        /* <DEDUP_REMOVED lines=12> */
[----:B------:R-:W-:Y:S03]  /*aaf0*/  LDSM.16.MT88.4 R144, [R133+0x800] ;  /* 0x000800008590783b */ /* 0x000fe60000004200 */
        /* <DEDUP_REMOVED lines=23> */
[C---:B------:R-:W-:Y:S01]  /*ac70*/  FMUL.FTZ R73, R132.reuse, R73 ;  /* 0x0000004984497220 */ /* 0x040fe20000410000 */
[C---:B----4-:R-:W-:Y:S03]  /*ac80*/  HMMA.16816.F32.BF16 R52, R128.reuse, R124, R52 ;  /* 0x0000007c8034723c */ /* 0x050fe60000041834 */
[C---:B------:R-:W-:Y:S02]  /*ac90*/  FMUL.FTZ R74, R3.reuse, R74 ;  /* 0x0000004a034a7220 */ /* 0x040fe40000410000 */
[C---:B------:R-:W-:Y:S02]  /*aca0*/  FMUL.FTZ R75, R3.reuse, R75 ;  /* 0x0000004b034b7220 */ /* 0x040fe40000410000 */
[C---:B------:R-:W-:Y:S01]  /*acb0*/  FMUL.FTZ R76, R132.reuse, R76 ;  /* 0x0000004c844c7220 */ /* 0x040fe20000410000 */
        /* <DEDUP_REMOVED lines=16> */
[----:B------:R-:W-:Y:S02]  /*adc0*/  FMUL.FTZ R85, R132, R85 ;  /* 0x0000005584557220 */ /* 0x000fe40000410000 */
[C---:B------:R-:W-:Y:S02]  /*add0*/  FMUL.FTZ R86, R3.reuse, R86 ;  /* 0x0000005603567220 */ /* 0x040fe40000410000 */
[----:B------:R-:W-:Y:S01]  /*ade0*/  FMUL.FTZ R87, R3, R87 ;  /* 0x0000005703577220 */ /* 0x000fe20000410000 */
[C---:B----4-:R-:W-:Y:S03]  /*adf0*/  HMMA.16816.F32.BF16 R76, R128.reuse, R124, R76 ;  /* 0x0000007c804c723c */ /* 0x050fe6000004184c */
[--C-:B------:R-:W-:Y:S02]  /*ae00*/  FFMA.FTZ R169, R12, c[0x0][0x2d0], -R168.reuse ;  /* 0x0000b4000ca97a23 */ /* 0x100fe400000108a8 */
[----:B------:R-:W-:Y:S02]  /*ae10*/  FFMA.FTZ R170, R13, c[0x0][0x2d0], -R168 ;  /* 0x0000b4000daa7a23 */ /* 0x000fe400000108a8 */
[--C-:B------:R-:W-:Y:S01]  /*ae20*/  FFMA.FTZ R174, R14, c[0x0][0x2d0], -R167.reuse ;  /* 0x0000b4000eae7a23 */ /* 0x100fe200000108a7 */
[C---:B------:R-:W-:Y:S01]  /*ae30*/  HMMA.16816.F32.BF16 R80, R128.reuse, R126, R80 ;  /* 0x0000007e8050723c */ /* 0x040fe20000041850 */
[----:B------:R-:W4:Y:S01]  /*ae40*/  LDSM.16.MT88.4 R124, [R158+0x800] ;  /* 0x000800009e7c783b */ /* 0x000f220000004200 */
[----:B------:R-:W-:Y:S02]  /*ae50*/  MUFU.EX2 R169, R169 ;  /* 0x000000a900a97308 */ /* 0x000fe40000000800 */
[----:B------:R-:W-:Y:S01]  /*ae60*/  FFMA.FTZ R173, R15, c[0x0][0x2d0], -R167 ;  /* 0x0000b4000fad7a23 */ /* 0x000fe200000108a7 */
[----:B--2---:R-:W-:Y:S01]  /*ae70*/  F2FP.BF16.PACK_AB R14, R172, R171 ;  /* 0x000000abac0e723e */ /* 0x004fe200000010ff */
[----:B------:R-:W-:Y:S01]  /*ae80*/  FMUL.FTZ R88, R132, R88 ;  /* 0x0000005884587220 */ /* 0x000fe20000410000 */
[----:B-----5:R-:W-:Y:S01]  /*ae90*/  F2FP.BF16.PACK_AB R15, R176, R175 ;  /* 0x000000afb00f723e */ /* 0x020fe200000010ff */
[C---:B-1----:R-:W-:Y:S04]  /*aea0*/  HMMA.16816.F32.BF16 R84, R128.reuse, R136, R84 ;  /* 0x000000888054723c */ /* 0x042fe80000041854 */
[C---:B------:R-:W-:Y:S01]  /*aeb0*/  FMUL.FTZ R89, R132.reuse, R89 ;  /* 0x0000005984597220 */ /* 0x040fe20000410000 */
[----:B------:R-:W1:Y:S01]  /*aec0*/  MUFU.EX2 R170, R170 ;  /* 0x000000aa00aa7308 */ /* 0x000e620000000800 */
[C---:B------:R-:W-:Y:S02]  /*aed0*/  FMUL.FTZ R90, R3.reuse, R90 ;  /* 0x0000005a035a7220 */ /* 0x040fe40000410000 */
[C---:B------:R-:W-:Y:S04]  /*aee0*/  FMUL.FTZ R91, R3.reuse, R91 ;  /* 0x0000005b035b7220 */ /* 0x040fe80000410000 */
[C---:B------:R-:W-:Y:S02]  /*aef0*/  FMUL.FTZ R92, R132.reuse, R92 ;  /* 0x0000005c845c7220 */ /* 0x040fe40000410000 */
[C---:B------:R-:W-:Y:S01]  /*af00*/  FMUL.FTZ R93, R132.reuse, R93 ;  /* 0x0000005d845d7220 */ /* 0x040fe20000410000 */
[C---:B------:R-:W-:Y:S01]  /*af10*/  HMMA.16816.F32.BF16 R88, R128.reuse, R138, R88 ;  /* 0x0000008a8058723c */ /* 0x040fe20000041858 */
[----:B------:R-:W-:Y:S01]  /*af20*/  MUFU.EX2 R174, R174 ;  /* 0x000000ae00ae7308 */ /* 0x000fe20000000800 */
[----:B------:R-:W2:Y:S01]  /*af30*/  LDSM.16.MT88.4 R136, [R157+0x800] ;  /* 0x000800009d88783b */ /* 0x000ea20000004200 */
[C---:B------:R-:W-:Y:S02]  /*af40*/  FMUL.FTZ R94, R3.reuse, R94 ;  /* 0x0000005e035e7220 */ /* 0x040fe40000410000 */
[C---:B------:R-:W-:Y:S02]  /*af50*/  FMUL.FTZ R95, R3.reuse, R95 ;  /* 0x0000005f035f7220 */ /* 0x040fe40000410000 */
[C---:B------:R-:W-:Y:S02]  /*af60*/  FMUL.FTZ R96, R132.reuse, R96 ;  /* 0x0000006084607220 */ /* 0x040fe40000410000 */
[----:B------:R-:W-:Y:S02]  /*af70*/  FMUL.FTZ R97, R132, R97 ;  /* 0x0000006184617220 */ /* 0x000fe40000410000 */
[----:B------:R-:W5:Y:S01]  /*af80*/  MUFU.EX2 R173, R173 ;  /* 0x000000ad00ad7308 */ /* 0x000f620000000800 */
[C---:B---3--:R-:W-:Y:S03]  /*af90*/  HMMA.16816.F32.BF16 R92, R128.reuse, R140, R92 ;  /* 0x0000008c805c723c */ /* 0x048fe6000004185c */
[C---:B------:R-:W-:Y:S01]  /*afa0*/  FMUL.FTZ R98, R3.reuse, R98 ;  /* 0x0000006203627220 */ /* 0x040fe20000410000 */
[----:B-1----:R-:W-:Y:S01]  /*afb0*/  F2FP.BF16.PACK_AB R12, R170, R169 ;  /* 0x000000a9aa0c723e */ /* 0x002fe200000010ff */
[C---:B------:R-:W-:Y:S02]  /*afc0*/  FMUL.FTZ R99, R3.reuse, R99 ;  /* 0x0000006303637220 */ /* 0x040fe40000410000 */
[----:B------:R-:W-:Y:S02]  /*afd0*/  FFMA.FTZ R162, R3, R238, R162 ;  /* 0x000000ee03a27223 */ /* 0x000fe400000100a2 */
[----:B------:R-:W-:Y:S03]  /*afe0*/  FFMA.FTZ R164, R132, R239, R164 ;  /* 0x000000ef84a47223 */ /* 0x000fe600000100a4 */
[----:B------:R-:W-:Y:S01]  /*aff0*/  HMMA.16816.F32.BF16 R96, R128, R142, R96 ;  /* 0x0000008e8060723c */ /* 0x000fe20000041860 */
[----:B------:R-:W1:Y:S02]  /*b000*/  LDSM.16.MT88.4 R128, [R156+0x2800] ;  /* 0x002800009c80783b */ /* 0x000e640000004200 */
[----:B------:R-:W-:Y:S02]  /*b010*/  FADD.FTZ R159, R159, R164 ;  /* 0x000000a49f9f7221 */ /* 0x000fe40000010000 */
[----:B------:R-:W-:Y:S02]  /*b020*/  FADD.FTZ R162, R163, R162 ;  /* 0x000000a2a3a27221 */ /* 0x000fe40000010000 */
[----:B------:R-:W-:Y:S02]  /*b030*/  FADD.FTZ R160, R160, R159 ;  /* 0x0000009fa0a07221 */ /* 0x000fe40000010000 */
[----:B------:R-:W-:Y:S03]  /*b040*/  LDSM.16.MT88.4 R140, [R158+0x3000] ;  /* 0x003000009e8c783b */ /* 0x000fe60000004200 */
[----:B-----5:R-:W-:Y:S01]  /*b050*/  F2FP.BF16.PACK_AB R13, R173, R174 ;  /* 0x000000aead0d723e */ /* 0x020fe200000010ff */
[----:B------:R-:W-:Y:S02]  /*b060*/  FADD.FTZ R165, R165, R162 ;  /* 0x000000a2a5a57221 */ /* 0x000fe40000010000 */
[----:B------:R-:W-:Y:S02]  /*b070*/  FADD.FTZ R160, R161, R160 ;  /* 0x000000a0a1a07221 */ /* 0x000fe40000010000 */
[----:B------:R-:W-:Y:S02]  /*b080*/  FADD.FTZ R165, R166, R165 ;  /* 0x000000a5a6a57221 */ /* 0x000fe40000010000 */
[C---:B----4-:R-:W-:Y:S05]  /*b090*/  HMMA.16816.F32.BF16 R4, R12.reuse, R124, R4 ;  /* 0x0000007c0c04723c */ /* 0x050fea0000041804 */
[----:B------:R-:W-:Y:S02]  /*b0a0*/  FADD.FTZ R169, R169, R160 ;  /* 0x000000a0a9a97221 */ /* 0x000fe40000010000 */
[----:B------:R-:W-:Y:S01]  /*b0b0*/  FADD.FTZ R174, R174, R165 ;  /* 0x000000a5aeae7221 */ /* 0x000fe20000010000 */
        /* <DEDUP_REMOVED lines=9> */
[C---:B------:R-:W-:Y:S08]  /*b150*/  HMMA.16816.F32.BF16 R108, R12.reuse, R16, R108 ;  /* 0x000000100c6c723c */ /* 0x040ff0000004186c */
[C---:B------:R-:W-:Y:S01]  /*b160*/  HMMA.16816.F32.BF16 R112, R12.reuse, R18, R112 ;  /* 0x000000120c70723c */ /* 0x040fe20000041870 */
[----:B------:R-:W4:Y:S07]  /*b170*/  LDSM.16.MT88.4 R16, [R158+0x4800] ;  /* 0x004800009e10783b */ /* 0x000f2e0000004200 */
[C---:B--2---:R-:W-:Y:S08]  /*b180*/  HMMA.16816.F32.BF16 R116, R12.reuse, R136, R116 ;  /* 0x000000880c74723c */ /* 0x044ff00000041874 */
[C---:B------:R-:W-:Y:S01]  /*b190*/  HMMA.16816.F32.BF16 R120, R12.reuse, R138, R120 ;  /* 0x0000008a0c78723c */ /* 0x040fe20000041878 */
[----:B------:R-:W2:Y:S07]  /*b1a0*/  LDSM.16.MT88.4 R136, [R133+0x4800] ;  /* 0x004800008588783b */ /* 0x000eae0000004200 */
        /* <DEDUP_REMOVED lines=10> */
[----:B------:R-:W5:Y:S03]  /*b250*/  MUFU.EX2 R149, R149 ;  /* 0x0000009500957308 */ /* 0x000f660000000800 */
[--C-:B------:R-:W-:Y:S02]  /*b260*/  FFMA.FTZ R153, R23, c[0x0][0x2d0], -R167.reuse ;  /* 0x0000b40017997a23 */ /* 0x100fe400000108a7 */
[----:B------:R-:W-:Y:S01]  /*b270*/  LDSM.16.MT88.4 R20, [R133+0x1000] ;  /* 0x001000008514783b */ /* 0x000fe20000004200 */
[--C-:B------:R-:W-:Y:S01]  /*b280*/  FFMA.FTZ R154, R26, c[0x0][0x2d0], -R167.reuse ;  /* 0x0000b4001a9a7a23 */ /* 0x100fe200000108a7 */
[C---:B-1----:R-:W-:Y:S03]  /*b290*/  HMMA.16816.F32.BF16 R52, R12.reuse, R128, R52 ;  /* 0x000000800c34723c */ /* 0x042fe60000041834 */
[----:B------:R-:W-:Y:S01]  /*b2a0*/  MUFU.EX2 R150, R150 ;  /* 0x0000009600967308 */ /* 0x000fe20000000800 */
[----:B------:R-:W-:Y:S02]  /*b2b0*/  FFMA.FTZ R155, R27, c[0x0][0x2d0], -R167 ;  /* 0x0000b4001b9b7a23 */ /* 0x000fe400000108a7 */
[----:B------:R-:W-:Y:S02]  /*b2c0*/  LDSM.16.MT88.4 R24, [R156+0x1000] ;  /* 0x001000009c18783b */ /* 0x000fe40000004200 */
[C---:B------:R-:W-:Y:S05]  /*b2d0*/  HMMA.16816.F32.BF16 R56, R12.reuse, R130, R56 ;  /* 0x000000820c38723c */ /* 0x040fea0000041838 */
[----:B------:R-:W1:Y:S01]  /*b2e0*/  MUFU.EX2 R151, R151 ;  /* 0x0000009700977308 */ /* 0x000e620000000800 */
[----:B------:R-:W1:Y:S02]  /*b2f0*/  LDSM.16.MT88.4 R128, [R156+0x4800] ;  /* 0x004800009c80783b */ /* 0x000e640000004200 */
[C---:B---3--:R-:W-:Y:S07]  /*b300*/  HMMA.16816.F32.BF16 R60, R12.reuse, R124, R60 ;  /* 0x0000007c0c3c723c */ /* 0x048fee000004183c */
[----:B------:R-:W-:Y:S01]  /*b310*/  MUFU.EX2 R152, R152 ;  /* 0x0000009800987308 */ /* 0x000fe20000000800 */
[C---:B------:R-:W-:Y:S01]  /*b320*/  HMMA.16816.F32.BF16 R64, R12.reuse, R126, R64 ;  /* 0x0000007e0c40723c */ /* 0x040fe20000041840 */
[----:B------:R-:W3:Y:S07]  /*b330*/  LDSM.16.MT88.4 R124, [R157+0x4800] ;  /* 0x004800009d7c783b */ /* 0x000eee0000004200 */
[C---:B----4-:R-:W-:Y:S01]  /*b340*/  HMMA.16816.F32.BF16 R68, R12.reuse, R16, R68 ;  /* 0x000000100c44723c */ /* 0x050fe20000041844 */
[----:B------:R-:W4:Y:S07]  /*b350*/  MUFU.EX2 R153, R153 ;  /* 0x0000009900997308 */ /* 0x000f2e0000000800 */
[C---:B------:R-:W-:Y:S01]  /*b360*/  HMMA.16816.F32.BF16 R72, R12.reuse, R18, R72 ;  /* 0x000000120c48723c */ /* 0x040fe20000041848 */
[----:B------:R-:W4:Y:S02]  /*b370*/  LDSM.16.MT88.4 R16, [R158+0x1000] ;  /* 0x001000009e10783b */ /* 0x000f240000004200 */
[----:B------:R-:W-:Y:S05]  /*b380*/  MUFU.EX2 R154, R154 ;  /* 0x0000009a009a7308 */ /* 0x000fea0000000800 */
[C---:B--2---:R-:W-:Y:S05]  /*b390*/  HMMA.16816.F32.BF16 R76, R12.reuse, R136, R76 ;  /* 0x000000880c4c723c */ /* 0x044fea000004184c */
[----:B------:R-:W2:Y:S03]  /*b3a0*/  MUFU.EX2 R155, R155 ;  /* 0x0000009b009b7308 */ /* 0x000ea60000000800 */
[C---:B------:R-:W-:Y:S01]  /*b3b0*/  HMMA.16816.F32.BF16 R80, R12.reuse, R138, R80 ;  /* 0x0000008a0c50723c */ /* 0x040fe20000041850 */
[----:B------:R-:W2:Y:S07]  /*b3c0*/  LDSM.16.MT88.4 R136, [R157+0x1000] ;  /* 0x001000009d88783b */ /* 0x000eae0000004200 */
[C---:B-1----:R-:W-:Y:S08]  /*b3d0*/  HMMA.16816.F32.BF16 R84, R12.reuse, R128, R84 ;  /* 0x000000800c54723c */ /* 0x042ff00000041854 */
[C---:B------:R-:W-:Y:S01]  /*b3e0*/  HMMA.16816.F32.BF16 R88, R12.reuse, R130, R88 ;  /* 0x000000820c58723c */ /* 0x040fe20000041858 */
[----:B------:R-:W1:Y:S07]  /*b3f0*/  LDSM.16.MT88.4 R128, [R156+0x3000] ;  /* 0x003000009c80783b */ /* 0x000e6e0000004200 */
[C---:B---3--:R-:W-:Y:S08]  /*b400*/  HMMA.16816.F32.BF16 R92, R12.reuse, R124, R92 ;  /* 0x0000007c0c5c723c */ /* 0x048ff0000004185c */
[----:B------:R-:W-:Y:S01]  /*b410*/  HMMA.16816.F32.BF16 R96, R12, R126, R96 ;  /* 0x0000007e0c60723c */ /* 0x000fe20000041860 */
[----:B------:R-:W-:Y:S06]  /*b420*/  LDSM.16.MT88.4 R124, [R156+0x5000] ;  /* 0x005000009c7c783b */ /* 0x000fec0000004200 */
[----:B-----5:R-:W-:Y:S01]  /*b430*/  F2FP.BF16.PACK_AB R12, R149, R148 ;  /* 0x00000094950c723e */ /* 0x020fe200000010ff */
[----:B------:R-:W-:Y:S01]  /*b440*/  FADD.FTZ R148, R148, R171 ;  /* 0x000000ab94947221 */ /* 0x000fe20000010000 */
[----:B------:R-:W-:Y:S03]  /*b450*/  F2FP.BF16.PACK_AB R14, R151, R150 ;  /* 0x00000096970e723e */ /* 0x000fe600000010ff */
[----:B----4-:R-:W-:Y:S01]  /*b460*/  F2FP.BF16.PACK_AB R13, R153, R152 ;  /* 0x00000098990d723e */ /* 0x010fe200000010ff */
[----:B------:R-:W-:Y:S01]  /*b470*/  FADD.FTZ R149, R149, R148 ;  /* 0x0000009495957221 */ /* 0x000fe20000010000 */
[----:B--2---:R-:W-:Y:S03]  /*b480*/  F2FP.BF16.PACK_AB R15, R155, R154 ;  /* 0x0000009a9b0f723e */ /* 0x004fe600000010ff */
[----:B------:R-:W-:Y:S04]  /*b490*/  FADD.FTZ R150, R150, R149 ;  /* 0x0000009596967221 */ /* 0x000fe80000010000 */
[C---:B------:R-:W-:Y:S03]  /*b4a0*/  HMMA.16816.F32.BF16 R4, R12.reuse, R16, R4 ;  /* 0x000000100c04723c */ /* 0x040fe60000041804 */
[----:B------:R-:W-:Y:S05]  /*b4b0*/  FADD.FTZ R151, R151, R150 ;  /* 0x0000009697977221 */ /* 0x000fea0000010000 */
        /* <DEDUP_REMOVED lines=18> */
[----:B------:R-:W-:Y:S01]  /*b5e0*/  MUFU.EX2 R144, R144 ;  /* 0x0000009000907308 */ /* 0x000fe20000000800 */
[----:B------:R-:W-:Y:S01]  /*b5f0*/  LDSM.16.MT88.4 R28, [R156+0x1800] ;  /* 0x001800009c1c783b */ /* 0x000fe20000004200 */
[--C-:B------:R-:W-:Y:S01]  /*b600*/  FFMA.FTZ R146, R32, c[0x0][0x2d0], -R168.reuse ;  /* 0x0000b40020927a23 */ /* 0x100fe200000108a8 */
[C---:B-1----:R-:W-:Y:S04]  /*b610*/  HMMA.16816.F32.BF16 R52, R12.reuse, R128, R52 ;  /* 0x000000800c34723c */ /* 0x042fe80000041834 */
[----:B------:R-:W-:Y:S03]  /*b620*/  FFMA.FTZ R168, R33, c[0x0][0x2d0], -R168 ;  /* 0x0000b40021a87a23 */ /* 0x000fe600000108a8 */
[--C-:B------:R-:W-:Y:S01]  /*b630*/  FFMA.FTZ R128, R34, c[0x0][0x2d0], -R167.reuse ;  /* 0x0000b40022807a23 */ /* 0x100fe200000108a7 */
[C---:B------:R-:W-:Y:S01]  /*b640*/  HMMA.16816.F32.BF16 R56, R12.reuse, R130, R56 ;  /* 0x000000820c38723c */ /* 0x040fe20000041838 */
[----:B------:R-:W1:Y:S03]  /*b650*/  MUFU.EX2 R145, R145 ;  /* 0x0000009100917308 */ /* 0x000e660000000800 */
[----:B------:R-:W-:Y:S02]  /*b660*/  FFMA.FTZ R167, R35, c[0x0][0x2d0], -R167 ;  /* 0x0000b40023a77a23 */ /* 0x000fe400000108a7 */
[----:B------:R-:W-:Y:S02]  /*b670*/  LDSM.16.MT88.4 R32, [R157+0x1800] ;  /* 0x001800009d20783b */ /* 0x000fe40000004200 */
[C---:B--2---:R-:W-:Y:S03]  /*b680*/  HMMA.16816.F32.BF16 R60, R12.reuse, R16, R60 ;  /* 0x000000100c3c723c */ /* 0x044fe6000004183c */
[----:B------:R-:W-:Y:S05]  /*b690*/  MUFU.EX2 R146, R146 ;  /* 0x0000009200927308 */ /* 0x000fea0000000800 */
[C---:B------:R-:W-:Y:S01]  /*b6a0*/  HMMA.16816.F32.BF16 R64, R12.reuse, R18, R64 ;  /* 0x000000120c40723c */ /* 0x040fe20000041840 */
[----:B------:R-:W2:Y:S04]  /*b6b0*/  LDSM.16.MT88.4 R16, [R157+0x5000] ;  /* 0x005000009d10783b */ /* 0x000ea80000004200 */
[----:B------:R-:W5:Y:S03]  /*b6c0*/  MUFU.EX2 R147, R168 ;  /* 0x000000a800937308 */ /* 0x000f660000000800 */
[C---:B---3--:R-:W-:Y:S07]  /*b6d0*/  HMMA.16816.F32.BF16 R68, R12.reuse, R20, R68 ;  /* 0x000000140c44723c */ /* 0x048fee0000041844 */
[----:B------:R-:W-:Y:S01]  /*b6e0*/  MUFU.EX2 R168, R128 ;  /* 0x0000008000a87308 */ /* 0x000fe20000000800 */
[C---:B------:R-:W-:Y:S01]  /*b6f0*/  HMMA.16816.F32.BF16 R72, R12.reuse, R22, R72 ;  /* 0x000000160c48723c */ /* 0x040fe20000041848 */
[----:B------:R-:W3:Y:S07]  /*b700*/  LDSM.16.MT88.4 R20, [R158+0x1800] ;  /* 0x001800009e14783b */ /* 0x000eee0000004200 */
[C---:B----4-:R-:W-:Y:S01]  /*b710*/  HMMA.16816.F32.BF16 R76, R12.reuse, R24, R76 ;  /* 0x000000180c4c723c */ /* 0x050fe2000004184c */
[----:B------:R-:W4:Y:S07]  /*b720*/  MUFU.EX2 R167, R167 ;  /* 0x000000a700a77308 */ /* 0x000f2e0000000800 */
[C---:B------:R-:W-:Y:S01]  /*b730*/  HMMA.16816.F32.BF16 R80, R12.reuse, R26, R80 ;  /* 0x0000001a0c50723c */ /* 0x040fe20000041850 */
[----:B------:R-:W3:Y:S07]  /*b740*/  LDSM.16.MT88.4 R24, [R133+0x1800] ;  /* 0x001800008518783b */ /* 0x000eee0000004200 */
[C---:B------:R-:W-:Y:S08]  /*b750*/  HMMA.16816.F32.BF16 R84, R12.reuse, R124, R84 ;  /* 0x0000007c0c54723c */ /* 0x040ff00000041854 */
[C---:B------:R-:W-:Y:S08]  /*b760*/  HMMA.16816.F32.BF16 R88, R12.reuse, R126, R88 ;  /* 0x0000007e0c58723c */ /* 0x040ff00000041858 */
[C---:B--2---:R-:W-:Y:S08]  /*b770*/  HMMA.16816.F32.BF16 R92, R12.reuse, R16, R92 ;  /* 0x000000100c5c723c */ /* 0x044ff0000004185c */
[----:B------:R-:W-:Y:S01]  /*b780*/  HMMA.16816.F32.BF16 R96, R12, R18, R96 ;  /* 0x000000120c60723c */ /* 0x000fe20000041860 */
[----:B------:R-:W2:Y:S06]  /*b790*/  LDSM.16.MT88.4 R16, [R156+0x3800] ;  /* 0x003800009c10783b */ /* 0x000eac0000004200 */
[----:B-1----:R-:W-:Y:S01]  /*b7a0*/  F2FP.BF16.PACK_AB R12, R145, R144 ;  /* 0x00000090910c723e */ /* 0x002fe200000010ff */
[----:B------:R-:W-:Y:S01]  /*b7b0*/  FADD.FTZ R144, R144, R151 ;  /* 0x0000009790907221 */ /* 0x000fe20000010000 */
[----:B-----5:R-:W-:Y:S03]  /*b7c0*/  F2FP.BF16.PACK_AB R14, R147, R146 ;  /* 0x00000092930e723e */ /* 0x020fe600000010ff */
[----:B------:R-:W-:Y:S01]  /*b7d0*/  F2FP.BF16.PACK_AB R13, R190, R189 ;  /* 0x000000bdbe0d723e */ /* 0x000fe200000010ff */
[----:B------:R-:W-:Y:S01]  /*b7e0*/  FADD.FTZ R145, R145, R144 ;  /* 0x0000009091917221 */ /* 0x000fe20000010000 */
[----:B----4-:R-:W-:Y:S03]  /*b7f0*/  F2FP.BF16.PACK_AB R15, R167, R168 ;  /* 0x000000a8a70f723e */ /* 0x010fe600000010ff */
[----:B------:R-:W-:Y:S04]  /*b800*/  FADD.FTZ R146, R146, R145 ;  /* 0x0000009192927221 */ /* 0x000fe80000010000 */
[C---:B---3--:R-:W-:Y:S01]  /*b810*/  HMMA.16816.F32.BF16 R128, R12.reuse, R20, R4 ;  /* 0x000000140c80723c */ /* 0x048fe20000041804 */
[----:B------:R-:W1:Y:S02]  /*b820*/  LDSM.16.MT88.4 R4, [R157+0x3800] ;  /* 0x003800009d04783b */ /* 0x000e640000004200 */
[----:B------:R-:W-:Y:S05]  /*b830*/  FADD.FTZ R239, R147, R146 ;  /* 0x0000009293ef7221 */ /* 0x000fea0000010000 */
[C---:B------:R-:W-:Y:S01]  /*b840*/  HMMA.16816.F32.BF16 R124, R12.reuse, R22, R8 ;  /* 0x000000160c7c723c */ /* 0x040fe20000041808 */
[----:B------:R-:W3:Y:S07]  /*b850*/  LDSM.16.MT88.4 R8, [R158+0x5800] ;  /* 0x005800009e08783b */ /* 0x000eee0000004200 */
[C---:B------:R-:W-:Y:S01]  /*b860*/  HMMA.16816.F32.BF16 R100, R12.reuse, R24, R100 ;  /* 0x000000180c64723c */ /* 0x040fe20000041864 */
[----:B------:R4:W5:Y:S06]  /*b870*/  LDSM.16.MT88.4 R20, [R133+0x5800] ;  /* 0x005800008514783b */ /* 0x00096c0000004200 */
[----:B------:R-:W-:Y:S01]  /*b880*/  IADD3 R25, R179, -0x2, RZ ;  /* 0xfffffffeb3197810 */ /* 0x000fe20007ffe0ff */
[C---:B------:R-:W-:Y:S03]  /*b890*/  HMMA.16816.F32.BF16 R104, R12.reuse, R26, R104 ;  /* 0x0000001a0c68723c */ /* 0x040fe60000041868 */
[C---:B------:R-:W-:Y:S05]  /*b8a0*/  ISETP.GE.AND P6, PT, R25.reuse, R230, PT ;  /* 0x000000e61900720c */ /* 0x040fea0003fc6270 */
[C---:B------:R-:W-:Y:S08]  /*b8b0*/  HMMA.16816.F32.BF16 R108, R12.reuse, R28, R108 ;  /* 0x0000001c0c6c723c */ /* 0x040ff0000004186c */
[C---:B------:R-:W-:Y:S04]  /*b8c0*/  HMMA.16816.F32.BF16 R112, R12.reuse, R30, R112 ;  /* 0x0000001e0c70723c */ /* 0x040fe80000041870 */
[----:B----4-:R-:W-:Y:S04]  /*b8d0*/  MOV R133, R2 ;  /* 0x0000000200857202 */ /* 0x010fe80000000f00 */
        /* <DEDUP_REMOVED lines=8> */
[C---:B------:R-:W-:Y:S01]  /*b960*/  HMMA.16816.F32.BF16 R56, R12.reuse, R18, R56 ;  /* 0x000000120c38723c */ /* 0x040fe20000041838 */
[----:B------:R-:W-:Y:S03]  /*b970*/  @P6 MOV R17, c[0x0][0x1e0] ;  /* 0x0000780000116a02 */ /* 0x000fe60000000f00 */
[----:B------:R-:W-:Y:S04]  /*b980*/  @P6 IMAD R16, R16, c[0x0][0x1e0], RZ ;  /* 0x0000780010106a24 */ /* 0x000fe800078e02ff */
[C---:B-1----:R-:W-:Y:S04]  /*b990*/  HMMA.16816.F32.BF16 R60, R12.reuse, R4, R60 ;  /* 0x000000040c3c723c */ /* 0x042fe8000004183c */
[C---:B------:R-:W-:Y:S04]  /*b9a0*/  @P6 IMAD R16, R25.reuse, c[0x0][0x1e4], R16 ;  /* 0x0000790019106a24 */ /* 0x040fe800078e0210 */
[C---:B------:R-:W-:Y:S01]  /*b9b0*/  HMMA.16816.F32.BF16 R64, R12.reuse, R6, R64 ;  /* 0x000000060c40723c */ /* 0x040fe20000041840 */
[----:B------:R-:W1:Y:S07]  /*b9c0*/  LDSM.16.MT88.4 R4, [R156+0x5800] ;  /* 0x005800009c04783b */ /* 0x000e6e0000004200 */
[C---:B---3--:R-:W-:Y:S07]  /*b9d0*/  HMMA.16816.F32.BF16 R68, R12.reuse, R8, R68 ;  /* 0x000000080c44723c */ /* 0x048fee0000041844 */
[----:B------:R-:W-:Y:S01]  /*b9e0*/  @P6 IMAD.WIDE.U32 R8, R25, c[0x0][0x1e0], RZ ;  /* 0x0000780019086a25 */ /* 0x000fe200078e00ff */
[C---:B------:R-:W-:Y:S04]  /*b9f0*/  HMMA.16816.F32.BF16 R72, R12.reuse, R10, R72 ;  /* 0x0000000a0c48723c */ /* 0x040fe80000041848 */
[----:B------:R-:W-:Y:S02]  /*ba00*/  @P6 IADD3 R9, R9, R16, RZ ;  /* 0x0000001009096210 */ /* 0x000fe40007ffe0ff */
[C---:B------:R-:W-:Y:S02]  /*ba10*/  @P6 SHF.L.U32 R3, R8.reuse, 0x6, RZ ;  /* 0x0000000608036819 */ /* 0x040fe400000006ff */
[C---:B-----5:R-:W-:Y:S04]  /*ba20*/  HMMA.16816.F32.BF16 R76, R12.reuse, R20, R76 ;  /* 0x000000140c4c723c */ /* 0x060fe8000004184c */
[----:B------:R-:W-:Y:S02]  /*ba30*/  @P6 SHF.L.U64.HI R16, R8, 0x6, R9 ;  /* 0x0000000608106819 */ /* 0x000fe40000010209 */
[----:B------:R-:W2:Y:S01]  /*ba40*/  LDSM.16.MT88.4 R8, [R157+0x5800] ;  /* 0x005800009d08783b */ /* 0x000ea20000004200 */
[----:B------:R-:W-:Y:S01]  /*ba50*/  @P6 IADD3 R19, P5, R3, R236, RZ ;  /* 0x000000ec03136210 */ /* 0x000fe20007fbe0ff */
[C---:B------:R-:W-:Y:S01]  /*ba60*/  HMMA.16816.F32.BF16 R80, R12.reuse, R22, R80 ;  /* 0x000000160c50723c */ /* 0x040fe20000041850 */
[----:B------:R-:W-:Y:S03]  /*ba70*/  @P6 MOV R20, c[0x0][0x1e4] ;  /* 0x0000790000146a02 */ /* 0x000fe60000000f00 */
[----:B------:R-:W-:Y:S02]  /*ba80*/  @P6 LEA R3, P0, R17, R3, 0x5 ;  /* 0x0000000311036211 */ /* 0x000fe400078028ff */
[----:B------:R-:W-:Y:S02]  /*ba90*/  @P6 LEA R18, P4, R19, c[0x0][0x1c8], 0x1 ;  /* 0x0000720013126a11 */ /* 0x000fe400078808ff */
[-C--:B------:R-:W-:Y:S01]  /*baa0*/  @P6 IADD3.X R24, R16, R229.reuse, RZ, P5, !PT ;  /* 0x000000e510186210 */ /* 0x080fe20002ffe4ff */
[C---:B-1----:R-:W-:Y:S03]  /*bab0*/  HMMA.16816.F32.BF16 R84, R12.reuse, R4, R84 ;  /* 0x000000040c54723c */ /* 0x042fe60000041854 */
[----:B------:R-:W-:Y:S01]  /*bac0*/  @P6 LEA.HI.X R20, R17, R16, R20, 0x5, P0 ;  /* 0x0000001011146211 */ /* 0x000fe200000f2c14 */
[----:B------:R-:W-:Y:S01]  /*bad0*/  FADD.FTZ R17, R175, R174 ;  /* 0x000000aeaf117221 */ /* 0x000fe20000010000 */
[C---:B------:R-:W-:Y:S02]  /*bae0*/  ISETP.GE.AND P0, PT, R233.reuse, 0x1, PT ;  /* 0x00000001e900780c */ /* 0x040fe40003f06270 */
[----:B------:R-:W-:Y:S01]  /*baf0*/  IADD3 R233, R233, 0x1, RZ ;  /* 0x00000001e9e97810 */ /* 0x000fe20007ffe0ff */
[C---:B------:R-:W-:Y:S04]  /*bb00*/  HMMA.16816.F32.BF16 R88, R12.reuse, R6, R88 ;  /* 0x000000060c58723c */ /* 0x040fe80000041858 */
[----:B------:R-:W-:Y:S01]  /*bb10*/  @P6 LEA.HI.X R19, R19, c[0x0][0x1cc], R24, 0x1, P4 ;  /* 0x0000730013136a11 */ /* 0x000fe200020f0c18 */
[----:B------:R-:W-:Y:S01]  /*bb20*/  FADD.FTZ R17, R176, R17 ;  /* 0x00000011b0117221 */ /* 0x000fe20000010000 */
[----:B------:R-:W-:Y:S02]  /*bb30*/  @P6 ISETP.GE.AND P4, PT, R218, c[0x0][0x1d4], PT ;  /* 0x00007500da006a0c */ /* 0x000fe40003f86270 */
[----:B------:R-:W-:Y:S01]  /*bb40*/  @P6 IADD3 R3, P5, R3, R236, RZ ;  /* 0x000000ec03036210 */ /* 0x000fe20007fbe0ff */
[----:B------:R-:W-:Y:S03]  /*bb50*/  FADD.FTZ R152, R152, R17 ;  /* 0x0000001198987221 */ /* 0x000fe60000010000 */
[----:B------:R-:W-:Y:S01]  /*bb60*/  SEL R233, R233, RZ, !P0 ;  /* 0x000000ffe9e97207 */ /* 0x000fe20004000000 */
[----:B------:R-:W-:Y:S01]  /*bb70*/  FADD.FTZ R153, R153, R152 ;  /* 0x0000009899997221 */ /* 0x000fe20000010000 */
[----:B------:R-:W-:Y:S02]  /*bb80*/  @P6 IADD3.X R20, R20, R229, RZ, P5, !PT ;  /* 0x000000e514146210 */ /* 0x000fe40002ffe4ff */
[C---:B------:R-:W-:Y:S01]  /*bb90*/  @P6 LEA R4, P5, R3.reuse, c[0x0][0x1c8], 0x1 ;  /* 0x0000720003046a11 */ /* 0x040fe200078a08ff */
[----:B------:R-:W-:Y:S01]  /*bba0*/  FADD.FTZ R154, R154, R153 ;  /* 0x000000999a9a7221 */ /* 0x000fe20000010000 */
[----:B------:R-:W-:Y:S02]  /*bbb0*/  @P6 ISETP.GE.AND P0, PT, R204, c[0x0][0x1d4], PT ;  /* 0x00007500cc006a0c */ /* 0x000fe40003f06270 */
[----:B------:R-:W-:Y:S01]  /*bbc0*/  @P6 LEA.HI.X R5, R3, c[0x0][0x1cc], R20, 0x1, P5 ;  /* 0x0000730003056a11 */ /* 0x000fe200028f0c14 */
[----:B------:R-:W-:Y:S01]  /*bbd0*/  @P6 IMAD R3, R233, 0x6000, R206 ;  /* 0x00006000e9036824 */ /* 0x000fe200078e02ce */
[C---:B--2---:R-:W-:Y:S03]  /*bbe0*/  HMMA.16816.F32.BF16 R92, R12.reuse, R8, R92 ;  /* 0x000000080c5c723c */ /* 0x044fe6000004185c */
[----:B------:R-:W-:Y:S01]  /*bbf0*/  FADD.FTZ R154, R155, R154 ;  /* 0x0000009a9b9a7221 */ /* 0x000fe20000010000 */
[----:B------:R-:W-:Y:S01]  /*bc00*/  @!PT LDS RZ, [RZ] ;  /* 0x00000000fffff984 */ /* 0x000fe20000000800 */
[----:B------:R-:W-:Y:S01]  /*bc10*/  @!PT LDS RZ, [RZ] ;  /* 0x00000000fffff984 */ /* 0x000fe20000000800 */
[----:B------:R-:W-:Y:S01]  /*bc20*/  @!PT LDS RZ, [RZ] ;  /* 0x00000000fffff984 */ /* 0x000fe20000000800 */
[----:B------:R1:W-:Y:S01]  /*bc30*/  @P6 LDGSTS.E.BYPASS.LTC128B.128 [R3], [R18.64], !P4 ;  /* 0x0000000012036fae */ /* 0x0003e2000e101d48 */
[----:B------:R-:W-:Y:S02]  /*bc40*/  IADD3 R6, R134, 0x1, RZ ;  /* 0x0000000186067810 */ /* 0x000fe40007ffe0ff */
[----:B------:R-:W-:Y:S01]  /*bc50*/  FADD.FTZ R189, R189, R154 ;  /* 0x0000009abdbd7221 */ /* 0x000fe20000010000 */
[----:B------:R-:W-:Y:S04]  /*bc60*/  HMMA.16816.F32.BF16 R96, R12, R10, R96 ;  /* 0x0000000a0c60723c */ /* 0x000fe80000041860 */
[----:B------:R1:W-:Y:S01]  /*bc70*/  @P6 LDGSTS.E.BYPASS.LTC128B.128 [R3+0x2000], [R18.64+0x80], !P0 ;  /* 0x0200008012036fae */ /* 0x0003e2000c101d48 */
[----:B------:R-:W-:Y:S04]  /*bc80*/  FADD.FTZ R189, R190, R189 ;  /* 0x000000bdbebd7221 */ /* 0x000fe80000010000 */
[----:B------:R-:W-:Y:S03]  /*bc90*/  FADD.FTZ R168, R168, R189 ;  /* 0x000000bda8a87221 */ /* 0x000fe60000010000 */
[----:B------:R1:W-:Y:S01]  /*bca0*/  @P6 LDGSTS.E.BYPASS.LTC128B.128 [R3+0x4000], [R18.64+0x100], !P3 ;  /* 0x0400010012036fae */ /* 0x0003e2000d901d48 */
[----:B------:R-:W-:Y:S07]  /*bcb0*/  FADD.FTZ R238, R167, R168 ;  /* 0x000000a8a7ee7221 */ /* 0x000fee0000010000 */
[----:B------:R1:W-:Y:S01]  /*bcc0*/  @P6 LDGSTS.E.BYPASS.LTC128B.128 [R3+0x1000], [R4.64], !P4 ;  /* 0x0100000004036fae */ /* 0x0003e2000e101d48 */
[----:B------:R-:W-:Y:S04]  /*bcd0*/  ISETP.GE.AND P4, PT, R134, 0x1, PT ;  /* 0x000000018600780c */ /* 0x000fe80003f86270 */
[----:B------:R-:W-:Y:S03]  /*bce0*/  SEL R134, R6, RZ, !P4 ;  /* 0x000000ff06867207 */ /* 0x000fe60006000000 */
[----:B------:R1:W-:Y:S01]  /*bcf0*/  @P6 LDGSTS.E.BYPASS.LTC128B.128 [R3+0x3000], [R4.64+0x80], !P0 ;  /* 0x0300008004036fae */ /* 0x0003e2000c101d48 */
[----:B------:R-:W-:Y:S02]  /*bd00*/  ISETP.GT.AND P0, PT, R179, R178, PT ;  /* 0x000000b2b300720c */ /* 0x000fe40003f04270 */
[----:B------:R-:W-:Y:S05]  /*bd10*/  MOV R179, R241 ;  /* 0x000000f100b37202 */ /* 0x000fea0000000f00 */
[----:B------:R1:W-:Y:S08]  /*bd20*/  @P6 LDGSTS.E.BYPASS.LTC128B.128 [R3+0x5000], [R4.64+0x100], !P3 ;  /* 0x0500010004036fae */ /* 0x0003f0000d901d48 */
[----:B------:R-:W0:Y:S01]  /*bd30*/  LDGDEPBAR ;  /* 0x00000000000079af */ /* 0x000e220000000000 */
[----:B-1----:R-:W-:Y:S01]  /*bd40*/  MOV R3, R0 ;  /* 0x0000000000037202 */ /* 0x002fe20000000f00 */
[----:B------:R-:W-:-:S06]  /*bd50*/  @P0 BRA `(.L_x_4155) ;  /* 0xffffd76000000947 */ /* 0x000fcc000383ffff */
.L_x_4154:
[----:B------:R-:W-:-:S13]  /*bd60*/  ISETP.GE.AND P0, PT, R241, R230, PT ;  /* 0x000000e6f100720c */ /* 0x000fda0003f06270 */
[----:B------:R-:W-:Y:S05]  /*bd70*/  @!P0 BRA `(.L_x_4156) ;  /* 0x0000335000008947 */ /* 0x000fea0003800000 */
[----:B------:R-:W-:Y:S02]  /*bd80*/  MOV R3, R0 ;  /* 0x0000000000037202 */ /* 0x000fe40000000f00 */
[----:B------:R-:W-:Y:S02]  /*bd90*/  MOV R132, R2 ;  /* 0x0000000200847202 */ /* 0x000fe40000000f00 */
.L_x_4165:
[----:B------:R-:W-:Y:S04]  /*bda0*/  DEPBAR.LE SB0, 0x2 ;  /* 0x000080800000791a */ /* 0x000fe80000000000 */
[----:B------:R-:W-:Y:S01]  /*bdb0*/  WARPSYNC 0xffffffff ;  /* 0xffffffff00007948 */ /* 0x000fe20003800000 */
[----:B------:R-:W-:Y:S01]  /*bdc0*/  BAR.SYNC.DEFER_BLOCKING 0x0 ;  /* 0x0000000000007b1d */ /* 0x000fe20000010000 */
[----:B------:R-:W-:Y:S01]  /*bdd0*/  IMAD R133, R134, 0x6000, RZ ;  /* 0x0000600086857824 */ /* 0x000fe200078e02ff */
[----:B------:R-:W-:Y:S03]  /*bde0*/  ISETP.GE.AND P6, PT, R230, R241, PT ;  /* 0x000000f1e600720c */ /* 0x000fe60003fc6270 */
[----:B------:R-:W-:Y:S04]  /*bdf0*/  IMAD.IADD R189, R186, 0x1, R133 ;  /* 0x00000001babd7824 */ /* 0x000fe800078e0285 */
[C---:B------:R-:W-:Y:S01]  /*be00*/  IMAD.IADD R190, R180.reuse, 0x1, R189 ;  /* 0x00000001b4be7824 */ /* 0x040fe200078e02bd */
[----:B------:R-:W-:Y:S05]  /*be10*/  IADD3 R191, R180, R189, R135 ;  /* 0x000000bdb4bf7210 */ /* 0x000fea0007ffe087 */
[----:B------:R-:W-:Y:S01]  /*be20*/  @!P6 IADD3 R0, R241, -0x1, RZ ;  /* 0xfffffffff100e810 */ /* 0x000fe20007ffe0ff */
[----:B------:R-:W-:Y:S02]  /*be30*/  @!P6 IMAD.MOV.U32 R2, RZ, RZ, c[0x0][0x208] ;  /* 0x00008200ff02e624 */ /* 0x000fe400078e00ff */
[----:B------:R-:W-:Y:S01]  /*be40*/  @!P6 IMAD.MOV.U32 R21, RZ, RZ, c[0x0][0x20c] ;  /* 0x00008300ff15e624 */ /* 0x000fe200078e00ff */
[----:B------:R-:W-:Y:S01]  /*be50*/  @!P6 SHF.R.S32.HI R23, RZ, 0x1f, R0 ;  /* 0x0000001fff17e819 */ /* 0x000fe20000011400 */
[----:B------:R-:W-:Y:S01]  /*be60*/  @!P6 IMAD.WIDE.U32 R4, R0, c[0x0][0x208], RZ ;  /* 0x000082000004ea25 */ /* 0x000fe200078e00ff */
[----:B------:R-:W-:Y:S03]  /*be70*/  LDSM.16.M88.4 R32, [R188] ;  /* 0x00000000bc20783b */ /* 0x000fe60000000200 */
[----:B------:R-:W-:Y:S01]  /*be80*/  @!P6 IMAD R23, R23, c[0x0][0x208], RZ ;  /* 0x000082001717ea24 */ /* 0x000fe200078e02ff */
[----:B------:R-:W-:Y:S01]  /*be90*/  ULDC UR4, c[0x0][0x324] ;  /* 0x0000c90000047ab9 */ /* 0x000fe20000000800 */
[----:B------:R-:W-:Y:S01]  /*bea0*/  @!P6 IMAD.SHL.U32 R13, R4, 0x40, RZ ;  /* 0x00000040040de824 */ /* 0x000fe200078e00ff */
[----:B------:R-:W-:Y:S01]  /*beb0*/  ULOP3.LUT UR4, URZ, UR4, URZ, 0x33, !UPT ;  /* 0x000000043f047292 */ /* 0x000fe2000f8e333f */
[----:B------:R-:W1:Y:S01]  /*bec0*/  LDSM.16.M88.4 R8, [R189] ;  /* 0x00000000bd08783b */ /* 0x000e620000000200 */
[----:B------:R-:W-:Y:S02]  /*bed0*/  @!P6 IMAD R23, R0, c[0x0][0x20c], R23 ;  /* 0x000083000017ea24 */ /* 0x000fe400078e0217 */
[-C--:B------:R-:W-:Y:S02]  /*bee0*/  @!P6 IADD3 R15, P5, R13, R234.reuse, RZ ;  /* 0x000000ea0d0fe210 */ /* 0x080fe40007fbe0ff */
[----:B------:R-:W2:Y:S01]  /*bef0*/  LDSM.16.M88.4 R16, [R189+0x800] ;  /* 0x00080000bd10783b */ /* 0x000ea20000000200 */
[----:B------:R-:W-:Y:S01]  /*bf00*/  @!P6 IMAD.IADD R23, R5, 0x1, R23 ;  /* 0x000000010517e824 */ /* 0x000fe200078e0217 */
[----:B------:R-:W-:Y:S02]  /*bf10*/  @!P6 LEA R28, P4, R15, c[0x0][0x1f8], 0x1 ;  /* 0x00007e000f1cea11 */ /* 0x000fe400078808ff */
[----:B------:R-:W-:Y:S01]  /*bf20*/  @!P6 LEA R13, P0, R2, R13, 0x5 ;  /* 0x0000000d020de211 */ /* 0x000fe200078028ff */
[----:B------:R-:W3:Y:S01]  /*bf30*/  LDSM.16.M88.4 R24, [R189+0x1000] ;  /* 0x00100000bd18783b */ /* 0x000ee20000000200 */
[----:B------:R-:W-:Y:S04]  /*bf40*/  @!P6 SHF.L.U64.HI R23, R4, 0x6, R23 ;  /* 0x000000060417e819 */ /* 0x000fe80000010217 */
[----:B------:R-:W4:Y:S01]  /*bf50*/  LDSM.16.M88.4 R136, [R189+0x1800] ;  /* 0x00180000bd88783b */ /* 0x000f220000000200 */
[----:B------:R-:W-:Y:S01]  /*bf60*/  @!P6 IMAD.X R0, R23, 0x1, R194, P5 ;  /* 0x000000011700e824 */ /* 0x000fe200028e06c2 */
[----:B------:R-:W-:Y:S01]  /*bf70*/  @!P6 LEA.HI.X R21, R2, R23, R21, 0x5, P0 ;  /* 0x000000170215e211 */ /* 0x000fe200000f2c15 */
[----:B------:R-:W-:Y:S01]  /*bf80*/  @!P6 IMAD R2, R233, 0x6000, R207 ;  /* 0x00006000e902e824 */ /* 0x000fe200078e02cf */
[----:B------:R-:W-:Y:S01]  /*bf90*/  @!P6 ISETP.GE.AND P0, PT, R204, c[0x0][0x1d4], PT ;  /* 0x00007500cc00ea0c */ /* 0x000fe20003f06270 */
[----:B------:R-:W-:Y:S01]  /*bfa0*/  LDSM.16.M88.4 R140, [R185] ;  /* 0x00000000b98c783b */ /* 0x000fe20000000200 */
[----:B------:R-:W-:Y:S02]  /*bfb0*/  @!P6 LEA.HI.X R29, R15, c[0x0][0x1fc], R0, 0x1, P4 ;  /* 0x00007f000f1dea11 */ /* 0x000fe400020f0c00 */
[----:B------:R-:W-:Y:S02]  /*bfc0*/  @!P6 ISETP.GE.AND P4, PT, R218, c[0x0][0x1d4], PT ;  /* 0x00007500da00ea0c */ /* 0x000fe40003f86270 */
[----:B------:R-:W5:Y:S01]  /*bfd0*/  LDSM.16.M88.4 R144, [R190] ;  /* 0x00000000be90783b */ /* 0x000f620000000200 */
[----:B------:R-:W-:Y:S04]  /*bfe0*/  @!P6 IADD3 R0, P5, R13, R234, RZ ;  /* 0x000000ea0d00e210 */ /* 0x000fe80007fbe0ff */
[----:B------:R-:W3:Y:S01]  /*bff0*/  LDSM.16.M88.4 R148, [R190+0x800] ;  /* 0x00080000be94783b */ /* 0x000ee20000000200 */
[----:B------:R-:W-:Y:S01]  /*c000*/  @!P6 IMAD.X R21, R21, 0x1, R194, P5 ;  /* 0x000000011515e824 */ /* 0x000fe200028e06c2 */
[C---:B------:R-:W-:Y:S03]  /*c010*/  @!P6 LEA R176, P5, R0.reuse, c[0x0][0x1f8], 0x1 ;  /* 0x00007e0000b0ea11 */ /* 0x040fe600078a08ff */
[----:B------:R-:W4:Y:S01]  /*c020*/  LDSM.16.M88.4 R152, [R190+0x1000] ;  /* 0x00100000be98783b */ /* 0x000f220000000200 */
[----:B------:R-:W-:Y:S01]  /*c030*/  @!P6 LEA.HI.X R177, R0, c[0x0][0x1fc], R21, 0x1, P5 ;  /* 0x00007f0000b1ea11 */ /* 0x000fe200028f0c15 */
[----:B------:R-:W-:Y:S01]  /*c040*/  IMAD.IADD R0, R135, 0x1, R189 ;  /* 0x0000000187007824 */ /* 0x000fe200078e02bd */
[C---:B-1----:R-:W-:Y:S02]  /*c050*/  HMMA.16816.F32.BF16 R4, R32.reuse, R8, RZ ;  /* 0x000000082004723c */ /* 0x042fe400000418ff */
[----:B------:R-:W1:Y:S05]  /*c060*/  LDSM.16.M88.4 R156, [R190+0x1800] ;  /* 0x00180000be9c783b */ /* 0x000e6a0000000200 */
[----:B------:R-:W-:Y:S01]  /*c070*/  @!PT LDS RZ, [RZ] ;  /* 0x00000000fffff984 */ /* 0x000fe20000000800 */
[----:B------:R-:W-:Y:S01]  /*c080*/  @!PT LDS RZ, [RZ] ;  /* 0x00000000fffff984 */ /* 0x000fe20000000800 */
[----:B------:R-:W-:Y:S01]  /*c090*/  @!PT LDS RZ, [RZ] ;  /* 0x00000000fffff984 */ /* 0x000fe20000000800 */
[----:B------:R4:W-:Y:S01]  /*c0a0*/  @!P6 LDGSTS.E.BYPASS.LTC128B.128 [R2], [R28.64], !P4 ;  /* 0x000000001c02efae */ /* 0x0009e2000e101d48 */
[C---:B------:R-:W-:Y:S04]  /*c0b0*/  HMMA.16816.F32.BF16 R8, R32.reuse, R10, RZ ;  /* 0x0000000a2008723c */ /* 0x040fe800000418ff */
[----:B------:R4:W-:Y:S04]  /*c0c0*/  @!P6 LDGSTS.E.BYPASS.LTC128B.128 [R2+0x2000], [R28.64+0x80], !P0 ;  /* 0x020000801c02efae */ /* 0x0009e8000c101d48 */
[C---:B--2---:R-:W-:Y:S01]  /*c0d0*/  HMMA.16816.F32.BF16 R12, R32.reuse, R16, RZ ;  /* 0x00000010200c723c */ /* 0x044fe200000418ff */
[----:B------:R4:W-:Y:S05]  /*c0e0*/  @!P6 LDGSTS.E.BYPASS.LTC128B.128 [R2+0x4000], [R28.64+0x100], !P3 ;  /* 0x040001001c02efae */ /* 0x0009ea000d901d48 */
[----:B------:R2:W-:Y:S02]  /*c0f0*/  @!P6 LDGSTS.E.BYPASS.LTC128B.128 [R2+0x1000], [R176.64], !P4 ;  /* 0x01000000b002efae */ /* 0x0005e4000e101d48 */
[C---:B------:R-:W-:Y:S03]  /*c100*/  HMMA.16816.F32.BF16 R16, R32.reuse, R18, RZ ;  /* 0x000000122010723c */ /* 0x040fe600000418ff */
[----:B------:R2:W-:Y:S01]  /*c110*/  @!P6 LDGSTS.E.BYPASS.LTC128B.128 [R2+0x3000], [R176.64+0x80], !P0 ;  /* 0x03000080b002efae */ /* 0x0005e2000c101d48 */
[C---:B------:R-:W-:Y:S02]  /*c120*/  ISETP.GE.AND P0, PT, R233.reuse, 0x1, PT ;  /* 0x00000001e900780c */ /* 0x040fe40003f06270 */
[----:B------:R-:W-:Y:S02]  /*c130*/  IADD3 R233, R233, 0x1, RZ ;  /* 0x00000001e9e97810 */ /* 0x000fe40007ffe0ff */
[C---:B---3--:R-:W-:Y:S01]  /*c140*/  HMMA.16816.F32.BF16 R20, R32.reuse, R24, RZ ;  /* 0x000000182014723c */ /* 0x048fe200000418ff */
[----:B------:R2:W-:Y:S03]  /*c150*/  @!P6 LDGSTS.E.BYPASS.LTC128B.128 [R2+0x5000], [R176.64+0x100], !P3 ;  /* 0x05000100b002efae */ /* 0x0005e6000d901d48 */
[----:B------:R-:W-:Y:S02]  /*c160*/  SEL R233, R233, RZ, !P0 ;  /* 0x000000ffe9e97207 */ /* 0x000fe40004000000 */
[----:B------:R-:W-:Y:S02]  /*c170*/  LDSM.16.M88.4 R160, [R184] ;  /* 0x00000000b8a0783b */ /* 0x000fe40000000200 */
[C---:B------:R-:W-:Y:S03]  /*c180*/  HMMA.16816.F32.BF16 R24, R32.reuse, R26, RZ ;  /* 0x0000001a2018723c */ /* 0x040fe600000418ff */
[----:B------:R-:W3:Y:S05]  /*c190*/  LDSM.16.M88.4 R164, [R0] ;  /* 0x0000000000a4783b */ /* 0x000eea0000000200 */
[C---:B----4-:R-:W-:Y:S01]  /*c1a0*/  HMMA.16816.F32.BF16 R28, R32.reuse, R136, RZ ;  /* 0x00000088201c723c */ /* 0x050fe200000418ff */
[----:B------:R-:W4:Y:S05]  /*c1b0*/  LDSM.16.M88.4 R168, [R0+0x800] ;  /* 0x0008000000a8783b */ /* 0x000f2a0000000200 */
[----:B------:R-:W1:Y:S02]  /*c1c0*/  LDSM.16.M88.4 R172, [R0+0x1000] ;  /* 0x0010000000ac783b */ /* 0x000e640000000200 */
[----:B------:R-:W-:Y:S03]  /*c1d0*/  HMMA.16816.F32.BF16 R32, R32, R138, RZ ;  /* 0x0000008a2020723c */ /* 0x000fe600000418ff */
[----:B------:R-:W1:Y:S01]  /*c1e0*/  LDSM.16.M88.4 R136, [R0+0x1800] ;  /* 0x001800000088783b */ /* 0x000e620000000200 */
[----:B--2---:R-:W-:Y:S04]  /*c1f0*/  IMAD.IADD R2, R135, 0x1, R190 ;  /* 0x0000000187027824 */ /* 0x004fe800078e02be */
[C---:B-----5:R-:W-:Y:S01]  /*c200*/  HMMA.16816.F32.BF16 R4, R140.reuse, R144, R4 ;  /* 0x000000908c04723c */ /* 0x060fe20000041804 */
[----:B------:R-:W-:Y:S05]  /*c210*/  LDSM.16.M88.4 R176, [R2+0x800] ;  /* 0x0008000002b0783b */ /* 0x000fea0000000200 */
[----:B------:R-:W0:Y:S02]  /*c220*/  LDGDEPBAR ;  /* 0x00000000000079af */ /* 0x000e240000000000 */
[C---:B------:R-:W-:Y:S03]  /*c230*/  HMMA.16816.F32.BF16 R8, R140.reuse, R146, R8 ;  /* 0x000000928c08723c */ /* 0x040fe60000041808 */
[----:B------:R-:W-:Y:S05]  /*c240*/  LDSM.16.M88.4 R144, [R183] ;  /* 0x00000000b790783b */ /* 0x000fea0000000200 */
[C---:B------:R-:W-:Y:S08]  /*c250*/  HMMA.16816.F32.BF16 R12, R140.reuse, R148, R12 ;  /* 0x000000948c0c723c */ /* 0x040ff0000004180c */
[C---:B------:R-:W-:Y:S01]  /*c260*/  HMMA.16816.F32.BF16 R16, R140.reuse, R150, R16 ;  /* 0x000000968c10723c */ /* 0x040fe20000041810 */
[----:B------:R-:W2:Y:S07]  /*c270*/  LDSM.16.M88.4 R148, [R2] ;  /* 0x000000000294783b */ /* 0x000eae0000000200 */
[C---:B------:R-:W-:Y:S08]  /*c280*/  HMMA.16816.F32.BF16 R20, R140.reuse, R152, R20 ;  /* 0x000000988c14723c */ /* 0x040ff00000041814 */
[C---:B------:R-:W-:Y:S01]  /*c290*/  HMMA.16816.F32.BF16 R24, R140.reuse, R154, R24 ;  /* 0x0000009a8c18723c */ /* 0x040fe20000041818 */
[----:B------:R-:W5:Y:S07]  /*c2a0*/  LDSM.16.M88.4 R152, [R2+0x1000] ;  /* 0x001000000298783b */ /* 0x000f6e0000000200 */
[C---:B-1----:R-:W-:Y:S08]  /*c2b0*/  HMMA.16816.F32.BF16 R28, R140.reuse, R156, R28 ;  /* 0x0000009c8c1c723c */ /* 0x042ff0000004181c */
[----:B------:R-:W-:Y:S01]  /*c2c0*/  HMMA.16816.F32.BF16 R32, R140, R158, R32 ;  /* 0x0000009e8c20723c */ /* 0x000fe20000041820 */
[----:B------:R-:W1:Y:S05]  /*c2d0*/  LDSM.16.M88.4 R140, [R2+0x1800] ;  /* 0x00180000028c783b */ /* 0x000e6a0000000200 */
[----:B------:R-:W-:Y:S02]  /*c2e0*/  LDSM.16.M88.4 R156, [R188+0x4000] ;  /* 0x00400000bc9c783b */ /* 0x000fe40000000200 */
[C---:B---3--:R-:W-:Y:S08]  /*c2f0*/  HMMA.16816.F32.BF16 R4, R160.reuse, R164, R4 ;  /* 0x000000a4a004723c */ /* 0x048ff00000041804 */
[C---:B------:R-:W-:Y:S01]  /*c300*/  HMMA.16816.F32.BF16 R8, R160.reuse, R166, R8 ;  /* 0x000000a6a008723c */ /* 0x040fe20000041808 */
[----:B------:R-:W3:Y:S07]  /*c310*/  LDSM.16.M88.4 R164, [R189+0x2000] ;  /* 0x00200000bda4783b */ /* 0x000eee0000000200 */
[C---:B----4-:R-:W-:Y:S08]  /*c320*/  HMMA.16816.F32.BF16 R12, R160.reuse, R168, R12 ;  /* 0x000000a8a00c723c */ /* 0x050ff0000004180c */
[C---:B------:R-:W-:Y:S01]  /*c330*/  HMMA.16816.F32.BF16 R16, R160.reuse, R170, R16 ;  /* 0x000000aaa010723c */ /* 0x040fe20000041810 */
[----:B------:R-:W4:Y:S07]  /*c340*/  LDSM.16.M88.4 R168, [R189+0x2800] ;  /* 0x00280000bda8783b */ /* 0x000f2e0000000200 */
[C---:B------:R-:W-:Y:S08]  /*c350*/  HMMA.16816.F32.BF16 R20, R160.reuse, R172, R20 ;  /* 0x000000aca014723c */ /* 0x040ff00000041814 */
[C---:B------:R-:W-:Y:S01]  /*c360*/  HMMA.16816.F32.BF16 R24, R160.reuse, R174, R24 ;  /* 0x000000aea018723c */ /* 0x040fe20000041818 */
[----:B------:R-:W1:Y:S07]  /*c370*/  LDSM.16.M88.4 R172, [R189+0x3000] ;  /* 0x00300000bdac783b */ /* 0x000e6e0000000200 */
[C---:B------:R-:W-:Y:S08]  /*c380*/  HMMA.16816.F32.BF16 R28, R160.reuse, R136, R28 ;  /* 0x00000088a01c723c */ /* 0x040ff0000004181c */
        /* <DEDUP_REMOVED lines=83> */
[----:B------:R2:W3:Y:S07]  /*c8c0*/  LDSM.16.M88.4 R160, [R2+0x4000] ;  /* 0x0040000002a0783b */ /* 0x0004ee0000000200 */
[C---:B------:R-:W-:Y:S08]  /*c8d0*/  HMMA.16816.F32.BF16 R12, R144.reuse, R176, R12 ;  /* 0x000000b0900c723c */ /* 0x040ff0000004180c */
[C---:B------:R-:W-:Y:S01]  /*c8e0*/  HMMA.16816.F32.BF16 R16, R144.reuse, R178, R16 ;  /* 0x000000b29010723c */ /* 0x040fe20000041810 */
[----:B------:R-:W4:Y:S07]  /*c8f0*/  LDSM.16.M88.4 R176, [R191+0x4800] ;  /* 0x00480000bfb0783b */ /* 0x000f2e0000000200 */
[C---:B-----5:R-:W-:Y:S04]  /*c900*/  HMMA.16816.F32.BF16 R20, R144.reuse, R152, R20 ;  /* 0x000000989014723c */ /* 0x060fe80000041814 */
[----:B--2---:R-:W-:Y:S04]  /*c910*/  IMAD.IADD R2, R210, 0x1, R193 ;  /* 0x00000001d2027824 */ /* 0x004fe800078e02c1 */
[C---:B------:R-:W-:Y:S01]  /*c920*/  HMMA.16816.F32.BF16 R24, R144.reuse, R154, R24 ;  /* 0x0000009a9018723c */ /* 0x040fe20000041818 */
[----:B------:R-:W2:Y:S03]  /*c930*/  LDSM.16.M88.4 R152, [R191+0x5000] ;  /* 0x00500000bf98783b */ /* 0x000ea60000000200 */
[----:B------:R-:W-:Y:S04]  /*c940*/  @P2 IMAD.HI.U32 R0, R2, c[0x0][0x2c8], RZ ;  /* 0x0000b20002002a27 */ /* 0x000fe800078e00ff */
[C---:B-1----:R-:W-:Y:S04]  /*c950*/  HMMA.16816.F32.BF16 R28, R144.reuse, R140, R28 ;  /* 0x0000008c901c723c */ /* 0x042fe8000004181c */
[----:B------:R-:W-:Y:S01]  /*c960*/  @P2 SHF.R.U32.HI R2, RZ, c[0x0][0x2cc], R0 ;  /* 0x0000b300ff022a19 */ /* 0x000fe20000011600 */
[----:B------:R-:W-:Y:S03]  /*c970*/  IMAD.SHL.U32 R0, R241, 0x40, RZ ;  /* 0x00000040f1007824 */ /* 0x000fe600078e00ff */
[----:B------:R-:W-:Y:S01]  /*c980*/  HMMA.16816.F32.BF16 R32, R144, R142, R32 ;  /* 0x0000008e9020723c */ /* 0x000fe20000041820 */
[----:B------:R-:W1:Y:S07]  /*c990*/  LDSM.16.M88.4 R140, [R191+0x5800] ;  /* 0x00580000bf8c783b */ /* 0x000e6e0000000200 */
[C---:B---3--:R-:W-:Y:S08]  /*c9a0*/  HMMA.16816.F32.BF16 R4, R156.reuse, R164, R4 ;  /* 0x000000a49c04723c */ /* 0x048ff00000041804 */
[C---:B------:R-:W-:Y:S08]  /*c9b0*/  HMMA.16816.F32.BF16 R8, R156.reuse, R166, R8 ;  /* 0x000000a69c08723c */ /* 0x040ff00000041808 */
[C---:B----4-:R-:W-:Y:S08]  /*c9c0*/  HMMA.16816.F32.BF16 R12, R156.reuse, R168, R12 ;  /* 0x000000a89c0c723c */ /* 0x050ff0000004180c */
[C---:B------:R-:W-:Y:S08]  /*c9d0*/  HMMA.16816.F32.BF16 R16, R156.reuse, R170, R16 ;  /* 0x000000aa9c10723c */ /* 0x040ff00000041810 */
[C---:B------:R-:W-:Y:S08]  /*c9e0*/  HMMA.16816.F32.BF16 R20, R156.reuse, R172, R20 ;  /* 0x000000ac9c14723c */ /* 0x040ff00000041814 */
[C---:B------:R-:W-:Y:S08]  /*c9f0*/  HMMA.16816.F32.BF16 R24, R156.reuse, R174, R24 ;  /* 0x000000ae9c18723c */ /* 0x040ff00000041818 */
[C---:B------:R-:W-:Y:S01]  /*ca00*/  HMMA.16816.F32.BF16 R28, R156.reuse, R136, R28 ;  /* 0x000000889c1c723c */ /* 0x040fe2000004181c */
[----:B------:R-:W3:Y:S06]  /*ca10*/  SHFL.IDX PT, R137, R2, RZ, 0x1c1f ;  /* 0x001c1fff02897589 */ /* 0x000eec00000e0000 */
[----:B------:R-:W-:Y:S01]  /*ca20*/  IADD3 R136, -R209, 0x1, -R0 ;  /* 0x00000001d1887810 */ /* 0x000fe20007ffe900 */
[----:B------:R-:W-:Y:S04]  /*ca30*/  HMMA.16816.F32.BF16 R32, R156, R138, R32 ;  /* 0x0000008a9c20723c */ /* 0x000fe80000041820 */
[----:B------:R-:W-:Y:S04]  /*ca40*/  IADD3 R136, -R228, R136, R227 ;  /* 0x00000088e4887210 */ /* 0x000fe80007ffe1e3 */
[C---:B------:R-:W-:Y:S05]  /*ca50*/  HMMA.16816.F32.BF16 R4, R148.reuse, R160, R4 ;  /* 0x000000a09404723c */ /* 0x040fea0000041804 */
[C---:B------:R-:W-:Y:S02]  /*ca60*/  IADD3 R138, R136.reuse, c[0x0][0x328], RZ ;  /* 0x0000ca00888a7a10 */ /* 0x040fe40007ffe0ff */
[----:B------:R-:W-:Y:S01]  /*ca70*/  IADD3 R136, R136, UR4, RZ ;  /* 0x0000000488887c10 */ /* 0x000fe2000fffe0ff */
[C---:B------:R-:W-:Y:S08]  /*ca80*/  HMMA.16816.F32.BF16 R8, R148.reuse, R162, R8 ;  /* 0x000000a29408723c */ /* 0x040ff00000041808 */
[C---:B------:R-:W-:Y:S08]  /*ca90*/  HMMA.16816.F32.BF16 R12, R148.reuse, R176, R12 ;  /* 0x000000b0940c723c */ /* 0x040ff0000004180c */
[C---:B------:R-:W-:Y:S08]  /*caa0*/  HMMA.16816.F32.BF16 R16, R148.reuse, R178, R16 ;  /* 0x000000b29410723c */ /* 0x040ff00000041810 */
[C---:B--2---:R-:W-:Y:S08]  /*cab0*/  HMMA.16816.F32.BF16 R20, R148.reuse, R152, R20 ;  /* 0x000000989414723c */ /* 0x044ff00000041814 */
[C---:B------:R-:W-:Y:S08]  /*cac0*/  HMMA.16816.F32.BF16 R24, R148.reuse, R154, R24 ;  /* 0x0000009a9418723c */ /* 0x040ff00000041818 */
[C---:B-1----:R-:W-:Y:S07]  /*cad0*/  HMMA.16816.F32.BF16 R28, R148.reuse, R140, R28 ;  /* 0x0000008c941c723c */ /* 0x042fee000004181c */
[--C-:B---3--:R-:W-:Y:S01]  /*cae0*/  IMAD.IADD R140, R136, 0x1, R137.reuse ;  /* 0x00000001888c7824 */ /* 0x108fe200078e0289 */
[----:B------:R-:W-:Y:S07]  /*caf0*/  HMMA.16816.F32.BF16 R32, R148, R142, R32 ;  /* 0x0000008e9420723c */ /* 0x000fee0000041820 */
[----:B------:R-:W-:Y:S01]  /*cb00*/  IMAD.IADD R142, R138, 0x1, R137 ;  /* 0x000000018a8e7824 */ /* 0x000fe200078e0289 */
        /* <DEDUP_REMOVED lines=14> */
.L_x_4159:
[----:B------:R-:W-:Y:S04]  /*cbf0*/  MOV R137, c[0x0][0x32c] ;  /* 0x0000cb0000897a02 */ /* 0x000fe80000000f00 */
[----:B------:R-:W-:Y:S11]  /*cc00*/  ISETP.NE.AND P0, PT, R137, 0x1, PT ;  /* 0x000000018900780c */ /* 0x000ff60003f05270 */
[----:B------:R-:W-:Y:S02]  /*cc10*/  @!UPT UIADD3 URZ, URZ, URZ, URZ ;  /* 0x0000003f3f3ff290 */ /* 0x000fe4000fffe03f */
[----:B------:R-:W-:Y:S05]  /*cc20*/  @P0 IMAD.HI.U32 R137, R139, c[0x0][0x330], RZ ;  /* 0x0000cc008b890a27 */ /* 0x000fea00078e00ff */
[----:B------:R-:W-:Y:S02]  /*cc30*/  @P0 SHF.R.U32.HI R139, RZ, c[0x0][0x334], R137 ;  /* 0x0000cd00ff8b0a19 */ /* 0x000fe40000011689 */
.L_x_4160:
[----:B------:R-:W-:Y:S05]  /*cc40*/  BSYNC B0 ;  /* 0x0000000000007941 */ /* 0x000fea0003800000 */
.L_x_4158:
[----:B------:R-:W-:Y:S04]  /*cc50*/  IMAD R144, R139, c[0x0][0x32c], -R0 ;  /* 0x0000cb008b907a24 */ /* 0x000fe800078e0a00 */
[----:B------:R-:W-:Y:S05]  /*cc60*/  IMAD.IADD R139, R144, 0x1, -R209 ;  /* 0x00000001908b7824 */ /* 0x000fea00078e0ad1 */
[----:B------:R-:W-:Y:S02]  /*cc70*/  IADD3 R137, R139, c[0x0][0x32c], RZ ;  /* 0x0000cb008b897a10 */ /* 0x000fe40007ffe0ff */
[----:B------:R-:W-:Y:S02]  /*cc80*/  IMNMX R140, R140, R139, !PT ;  /* 0x0000008b8c8c7217 */ /* 0x000fe40007800200 */
[----:B------:R-:W-:Y:S02]  /*cc90*/  IMNMX R142, R142, R137, PT ;  /* 0x000000898e8e7217 */ /* 0x000fe40003800200 */
.L_x_4157:
[----:B------:R-:W-:Y:S04]  /*cca0*/  ISETP.GT.AND P0, PT, R241, -0x1, PT ;  /* 0xfffffffff100780c */ /* 0x000fe80003f04270 */
        /* <DEDUP_REMOVED lines=14> */
[----:B------:R-:W-:Y:S02]  /*cd90*/  ISETP.GT.AND P4, PT, R140, 0x18, P0 ;  /* 0x000000188c00780c */ /* 0x000fe40000784270 */
[C---:B------:R-:W-:Y:S02]  /*cda0*/  ISETP.LT.OR P5, PT, R142.reuse, 0x12, P5 ;  /* 0x000000128e00780c */ /* 0x040fe40002fa1670 */
[C---:B------:R-:W-:Y:S02]  /*cdb0*/  ISETP.LT.OR P6, PT, R142.reuse, 0x11, P6 ;  /* 0x000000118e00780c */ /* 0x040fe400037c1670 */
[----:B------:R-:W-:Y:S02]  /*cdc0*/  ISETP.LT.OR P4, PT, R142, 0x19, P4 ;  /* 0x000000198e00780c */ /* 0x000fe40002781670 */
[----:B------:R-:W-:Y:S02]  /*cdd0*/  FSEL R163, R13, -INF , !P5 ;  /* 0xff8000000da37808 */ /* 0x000fe40006800000 */
[----:B------:R-:W-:Y:S01]  /*cde0*/  FSEL R165, R12, -INF , !P6 ;  /* 0xff8000000ca57808 */ /* 0x000fe20007000000 */
[----:B------:R-:W1:Y:S01]  /*cdf0*/  SHFL.IDX PT, R13, R2, 0x1, 0x1c1f ;  /* 0x003c1f00020d7f89 */ /* 0x000e6200000e0000 */
[C---:B------:R-:W-:Y:S02]  /*ce00*/  ISETP.GT.AND P6, PT, R140.reuse, 0x19, P0 ;  /* 0x000000198c00780c */ /* 0x040fe400007c4270 */
        /* <DEDUP_REMOVED lines=43> */
.L_x_4163:
[----:B------:R-:W-:Y:S04]  /*d0c0*/  MOV R8, c[0x0][0x32c] ;  /* 0x0000cb0000087a02 */ /* 0x000fe80000000f00 */
[----:B------:R-:W-:Y:S11]  /*d0d0*/  ISETP.NE.AND P4, PT, R8, 0x1, PT ;  /* 0x000000010800780c */ /* 0x000ff60003f85270 */
[----:B------:R-:W-:Y:S02]  /*d0e0*/  @!UPT UIADD3 URZ, URZ, URZ, URZ ;  /* 0x0000003f3f3ff290 */ /* 0x000fe4000fffe03f */
[----:B------:R-:W-:Y:S05]  /*d0f0*/  @P4 IMAD.HI.U32 R8, R13, c[0x0][0x330], RZ ;  /* 0x0000cc000d084a27 */ /* 0x000fea00078e00ff */
[----:B------:R-:W-:Y:S02]  /*d100*/  @P4 SHF.R.U32.HI R13, RZ, c[0x0][0x334], R8 ;  /* 0x0000cd00ff0d4a19 */ /* 0x000fe40000011608 */
.L_x_4164:
[----:B------:R-:W-:Y:S05]  /*d110*/  BSYNC B0 ;  /* 0x0000000000007941 */ /* 0x000fea0003800000 */
.L_x_4162:
[----:B------:R-:W-:Y:S04]  /*d120*/  IMAD R0, R13, c[0x0][0x32c], -R0 ;  /* 0x0000cb000d007a24 */ /* 0x000fe800078e0a00 */
[----:B------:R-:W-:Y:S05]  /*d130*/  IMAD.IADD R17, R0, 0x1, -R209 ;  /* 0x0000000100117824 */ /* 0x000fea00078e0ad1 */
[----:B------:R-:W-:Y:S02]  /*d140*/  IADD3 R13, R17, c[0x0][0x32c], RZ ;  /* 0x0000cb00110d7a10 */ /* 0x000fe40007ffe0ff */
[----:B------:R-:W-:Y:S02]  /*d150*/  IMNMX R4, R4, R17, !PT ;  /* 0x0000001104047217 */ /* 0x000fe40007800200 */
[----:B------:R-:W-:Y:S02]  /*d160*/  IMNMX R2, R2, R13, PT ;  /* 0x0000000d02027217 */ /* 0x000fe40003800200 */
.L_x_4161:
        /* <DEDUP_REMOVED lines=24> */
[----:B------:R-:W-:Y:S02]  /*d2f0*/  ISETP.GT.AND P4, PT, R4, 0x11, P0 ;  /* 0x000000110400780c */ /* 0x000fe40000784270 */
        /* <DEDUP_REMOVED lines=36> */
[----:B------:R-:W-:Y:S01]  /*d540*/  ISETP.LT.OR P4, PT, R2, 0x2a, P4 ;  /* 0x0000002a0200780c */ /* 0x000fe20002781670 */
[----:B------:R-:W1:Y:S01]  /*d550*/  SHFL.BFLY PT, R0, R7, 0x2, 0x1f ;  /* 0x0c401f0007007f89 */ /* 0x000e6200000e0000 */
        /* <DEDUP_REMOVED lines=11> */
[----:B------:R-:W-:Y:S02]  /*d610*/  ISETP.LT.OR P4, PT, R2, 0x39, P4 ;  /* 0x000000390200780c */ /* 0x000fe40002781670 */
[----:B------:R-:W-:Y:S02]  /*d620*/  FMNMX.FTZ R11, R160, R11, !PT ;  /* 0x0000000ba00b7209 */ /* 0x000fe40007810000 */
[----:B------:R-:W-:Y:S02]  /*d630*/  ISETP.GT.AND P0, PT, R4, 0x39, P0 ;  /* 0x000000390400780c */ /* 0x000fe40000704270 */
[----:B------:R-:W-:Y:S02]  /*d640*/  FSEL R146, R34, -INF , !P4 ;  /* 0xff80000022927808 */ /* 0x000fe40006000000 */
[----:B------:R-:W-:Y:S02]  /*d650*/  ISETP.LT.OR P0, PT, R2, 0x3a, P0 ;  /* 0x0000003a0200780c */ /* 0x000fe40000701670 */
[----:B------:R-:W-:Y:S02]  /*d660*/  FMNMX.FTZ R11, R158, R11, !PT ;  /* 0x0000000b9e0b7209 */ /* 0x000fe40007810000 */
[----:B------:R-:W-:Y:S02]  /*d670*/  FSEL R144, R35, -INF , !P0 ;  /* 0xff80000023907808 */ /* 0x000fe40004000000 */
[----:B------:R-:W-:Y:S02]  /*d680*/  FMNMX.FTZ R15, R146, R11, !PT ;  /* 0x0000000b920f7209 */ /* 0x000fe40007810000 */
[----:B-1----:R-:W-:Y:S02]  /*d690*/  FMNMX.FTZ R7, R7, R0, !PT ;  /* 0x0000000007077209 */ /* 0x002fe40007810000 */
[----:B------:R-:W-:Y:S02]  /*d6a0*/  FMNMX.FTZ R13, R144, R15, !PT ;  /* 0x0000000f900d7209 */ /* 0x000fe40007810000 */
[-C--:B------:R-:W-:Y:S01]  /*d6b0*/  IADD3 R148, R182, R133.reuse, RZ ;  /* 0x00000085b6947210 */ /* 0x080fe20007ffe0ff */
[----:B------:R-:W1:Y:S01]  /*d6c0*/  SHFL.BFLY PT, R2, R7, 0x1, 0x1f ;  /* 0x0c201f0007027f89 */ /* 0x000e6200000e0000 */
[----:B------:R-:W-:Y:S04]  /*d6d0*/  IADD3 R14, R181, R133, RZ ;  /* 0x00000085b50e7210 */ /* 0x000fe80007ffe0ff */
        /* <DEDUP_REMOVED lines=10> */
[----:B------:R-:W1:Y:S01]  /*d780*/  SHFL.BFLY PT, R0, R11, 0x1, 0x1f ;  /* 0x0c201f000b007f89 */ /* 0x000e6200000e0000 */
[----:B------:R-:W-:Y:S01]  /*d790*/  IADD3 R13, R187, R148, RZ ;  /* 0x00000094bb0d7210 */ /* 0x000fe20007ffe0ff */
[----:B------:R-:W-:Y:S01]  /*d7a0*/  FADD.FTZ R4, -R7, R132 ;  /* 0x0000008407047221 */ /* 0x000fe20000010100 */
[----:B------:R-:W-:Y:S01]  /*d7b0*/  MOV R132, R2 ;  /* 0x0000000200847202 */ /* 0x000fe20000000f00 */
[--C-:B------:R-:W-:Y:S02]  /*d7c0*/  FFMA.FTZ R150, R145, c[0x0][0x2d0], -R162.reuse ;  /* 0x0000b40091967a23 */ /* 0x100fe400000108a2 */
[--C-:B------:R-:W-:Y:S02]  /*d7d0*/  FFMA.FTZ R155, R149, c[0x0][0x2d0], -R162.reuse ;  /* 0x0000b400959b7a23 */ /* 0x100fe400000108a2 */
[--C-:B------:R-:W-:Y:S01]  /*d7e0*/  FFMA.FTZ R149, R5, c[0x0][0x2d0], -R162.reuse ;  /* 0x0000b40005957a23 */ /* 0x100fe200000108a2 */
[----:B------:R-:W2:Y:S01]  /*d7f0*/  LDSM.16.MT88.4 R24, [R13] ;  /* 0x000000000d18783b */ /* 0x000ea20000004200 */
[----:B------:R-:W-:Y:S01]  /*d800*/  FMUL.FTZ R5, R4, c[0x0][0x2d0] ;  /* 0x0000b40004057a20 */ /* 0x000fe20000410000 */
[----:B------:R-:W-:Y:S01]  /*d810*/  MUFU.EX2 R150, R150 ;  /* 0x0000009600967308 */ /* 0x000fe20000000800 */
[--C-:B------:R-:W-:Y:S02]  /*d820*/  FFMA.FTZ R152, R9, c[0x0][0x2d0], -R162.reuse ;  /* 0x0000b40009987a23 */ /* 0x100fe400000108a2 */
[--C-:B------:R-:W-:Y:S02]  /*d830*/  FFMA.FTZ R166, R137, c[0x0][0x2d0], -R162.reuse ;  /* 0x0000b40089a67a23 */ /* 0x100fe400000108a2 */
[--C-:B------:R-:W-:Y:S02]  /*d840*/  FFMA.FTZ R178, R141, c[0x0][0x2d0], -R162.reuse ;  /* 0x0000b4008db27a23 */ /* 0x100fe400000108a2 */
        /* <DEDUP_REMOVED lines=12> */
[----:B------:R-:W-:Y:S01]  /*d910*/  FSEL R145, R145, RZ, P0 ;  /* 0x000000ff91917208 */ /* 0x000fe20000000000 */
[--C-:B------:R-:W-:Y:S02]  /*d920*/  FFMA.FTZ R161, R161, c[0x0][0x2d0], -R162.reuse ;  /* 0x0000b400a1a17a23 */ /* 0x100fe400000108a2 */
[----:B------:R-:W-:Y:S02]  /*d930*/  FADD.FTZ R4, -R4, R3 ;  /* 0x0000000304047221 */ /* 0x000fe40000010100 */
[--C-:B------:R-:W-:Y:S02]  /*d940*/  FFMA.FTZ R154, R16, c[0x0][0x2d0], -R145.reuse ;  /* 0x0000b400109a7a23 */ /* 0x100fe40000010891 */
[--C-:B------:R-:W-:Y:S01]  /*d950*/  FFMA.FTZ R153, R8, c[0x0][0x2d0], -R145.reuse ;  /* 0x0000b40008997a23 */ /* 0x100fe20000010891 */
[----:B------:R-:W-:Y:S01]  /*d960*/  MUFU.EX2 R149, R149 ;  /* 0x0000009500957308 */ /* 0x000fe20000000800 */
[--C-:B------:R-:W-:Y:S02]  /*d970*/  FFMA.FTZ R151, R10, c[0x0][0x2d0], -R145.reuse ;  /* 0x0000b4000a977a23 */ /* 0x100fe40000010891 */
[--C-:B------:R-:W-:Y:S02]  /*d980*/  FFMA.FTZ R156, R6, c[0x0][0x2d0], -R145.reuse ;  /* 0x0000b400069c7a23 */ /* 0x100fe40000010891 */
[----:B------:R-:W-:Y:S02]  /*d990*/  FMUL.FTZ R3, R4, c[0x0][0x2d0] ;  /* 0x0000b40004037a20 */ /* 0x000fe40000410000 */
[C---:B---3--:R-:W-:Y:S02]  /*d9a0*/  FMUL.FTZ R4, R12.reuse, R128 ;  /* 0x000000800c047220 */ /* 0x048fe40000410000 */
[C---:B------:R-:W-:Y:S01]  /*d9b0*/  FMUL.FTZ R5, R12.reuse, R129 ;  /* 0x000000810c057220 */ /* 0x040fe20000410000 */
[----:B------:R-:W3:Y:S01]  /*d9c0*/  MUFU.EX2 R152, R152 ;  /* 0x0000009800987308 */ /* 0x000ee20000000800 */
[----:B------:R-:W-:Y:S01]  /*d9d0*/  FMUL.FTZ R8, R12, R124 ;  /* 0x0000007c0c087220 */ /* 0x000fe20000410000 */
[----:B-1----:R-:W-:Y:S01]  /*d9e0*/  F2FP.BF16.PACK_AB R16, R150, R155 ;  /* 0x0000009b9610723e */ /* 0x002fe200000010ff */
[C---:B------:R-:W-:Y:S02]  /*d9f0*/  FMUL.FTZ R9, R12.reuse, R125 ;  /* 0x0000007d0c097220 */ /* 0x040fe40000410000 */
[C---:B------:R-:W-:Y:S02]  /*da00*/  FMUL.FTZ R100, R12.reuse, R100 ;  /* 0x000000640c647220 */ /* 0x040fe40000410000 */
[C---:B------:R-:W-:Y:S03]  /*da10*/  FMUL.FTZ R101, R12.reuse, R101 ;  /* 0x000000650c657220 */ /* 0x040fe60000410000 */
[----:B------:R-:W1:Y:S01]  /*da20*/  MUFU.EX2 R3, R3 ;  /* 0x0000000300037308 */ /* 0x000e620000000800 */
        /* <DEDUP_REMOVED lines=8> */
[----:B---3--:R-:W-:Y:S01]  /*dab0*/  F2FP.BF16.PACK_AB R18, R152, R149 ;  /* 0x000000959812723e */ /* 0x008fe200000010ff */
[C---:B------:R-:W-:Y:S02]  /*dac0*/  FMUL.FTZ R117, R12.reuse, R117 ;  /* 0x000000750c757220 */ /* 0x040fe40000410000 */
[C---:B------:R-:W-:Y:S02]  /*dad0*/  FMUL.FTZ R120, R12.reuse, R120 ;  /* 0x000000780c787220 */ /* 0x040fe40000410000 */
[C---:B------:R-:W-:Y:S01]  /*dae0*/  FMUL.FTZ R121, R12.reuse, R121 ;  /* 0x000000790c797220 */ /* 0x040fe20000410000 */
[----:B------:R-:W3:Y:S01]  /*daf0*/  MUFU.EX2 R153, R153 ;  /* 0x0000009900997308 */ /* 0x000ee20000000800 */
[C---:B------:R-:W-:Y:S02]  /*db00*/  FMUL.FTZ R36, R12.reuse, R36 ;  /* 0x000000240c247220 */ /* 0x040fe40000410000 */
[C---:B------:R-:W-:Y:S02]  /*db10*/  FMUL.FTZ R37, R12.reuse, R37 ;  /* 0x000000250c257220 */ /* 0x040fe40000410000 */
[C---:B-1----:R-:W-:Y:S02]  /*db20*/  FMUL.FTZ R6, R3.reuse, R130 ;  /* 0x0000008203067220 */ /* 0x042fe40000410000 */
        /* <DEDUP_REMOVED lines=9> */
[----:B------:R-:W1:Y:S01]  /*dbc0*/  MUFU.EX2 R156, R156 ;  /* 0x0000009c009c7308 */ /* 0x000e620000000800 */
        /* <DEDUP_REMOVED lines=20> */
[--C-:B------:R-:W-:Y:S01]  /*dd10*/  FFMA.FTZ R175, R140, c[0x0][0x2d0], -R145.reuse ;  /* 0x0000b4008caf7a23 */ /* 0x100fe20000010891 */
[C---:B------:R-:W-:Y:S01]  /*dd20*/  HMMA.16816.F32.BF16 R4, R16.reuse, R20, R4 ;  /* 0x000000141004723c */ /* 0x040fe20000041804 */
[----:B------:R-:W-:Y:S04]  /*dd30*/  MUFU.EX2 R163, R163 ;  /* 0x000000a300a37308 */ /* 0x000fe80000000800 */
[C---:B------:R-:W-:Y:S02]  /*dd40*/  FMUL.FTZ R42, R3.reuse, R42 ;  /* 0x0000002a032a7220 */ /* 0x040fe40000410000 */
[C---:B------:R-:W-:Y:S01]  /*dd50*/  FMUL.FTZ R43, R3.reuse, R43 ;  /* 0x0000002b032b7220 */ /* 0x040fe20000410000 */
[C---:B------:R-:W-:Y:S01]  /*dd60*/  HMMA.16816.F32.BF16 R8, R16.reuse, R22, R8 ;  /* 0x000000161008723c */ /* 0x040fe20000041808 */
[----:B------:R-:W1:Y:S02]  /*dd70*/  LDSM.16.MT88.4 R20, [R15] ;  /* 0x000000000f14783b */ /* 0x000e640000004200 */
[----:B------:R-:W4:Y:S01]  /*dd80*/  MUFU.EX2 R166, R166 ;  /* 0x000000a600a67308 */ /* 0x000f220000000800 */
        /* <DEDUP_REMOVED lines=11> */
[C---:B------:R-:W-:Y:S04]  /*de40*/  HMMA.16816.F32.BF16 R108, R16.reuse, R28, R108 ;  /* 0x0000001c106c723c */ /* 0x040fe8000004186c */
        /* <DEDUP_REMOVED lines=18> */
[C---:B--2---:R-:W-:Y:S04]  /*df70*/  HMMA.16816.F32.BF16 R36, R16.reuse, R24, R36 ;  /* 0x000000181024723c */ /* 0x044fe80000041824 */
[C---:B------:R-:W-:Y:S02]  /*df80*/  FMUL.FTZ R60, R12.reuse, R60 ;  /* 0x0000003c0c3c7220 */ /* 0x040fe40000410000 */
[C---:B------:R-:W-:Y:S02]  /*df90*/  FMUL.FTZ R61, R12.reuse, R61 ;  /* 0x0000003d0c3d7220 */ /* 0x040fe40000410000 */
[C---:B------:R-:W-:Y:S01]  /*dfa0*/  HMMA.16816.F32.BF16 R40, R16.reuse, R26, R40 ;  /* 0x0000001a1028723c */ /* 0x040fe20000041828 */
[----:B------:R-:W2:Y:S01]  /*dfb0*/  LDSM.16.MT88.4 R24, [R15+0x2000] ;  /* 0x002000000f18783b */ /* 0x000ea20000004200 */
        /* <DEDUP_REMOVED lines=39> */
[----:B------:R-:W-:Y:S02]  /*e230*/  FMUL.FTZ R85, R12, R85 ;  /* 0x000000550c557220 */ /* 0x000fe40000410000 */
[C---:B------:R-:W-:Y:S01]  /*e240*/  FMUL.FTZ R86, R3.reuse, R86 ;  /* 0x0000005603567220 */ /* 0x040fe20000410000 */
[C---:B------:R-:W-:Y:S01]  /*e250*/  HMMA.16816.F32.BF16 R80, R16.reuse, R22, R80 ;  /* 0x000000161050723c */ /* 0x040fe20000041850 */
[----:B------:R-:W1:Y:S02]  /*e260*/  LDSM.16.MT88.4 R20, [R148+0x800] ;  /* 0x000800009414783b */ /* 0x000e640000004200 */
[C---:B------:R-:W-:Y:S02]  /*e270*/  FMUL.FTZ R87, R3.reuse, R87 ;  /* 0x0000005703577220 */ /* 0x040fe40000410000 */
[--C-:B------:R-:W-:Y:S02]  /*e280*/  FFMA.FTZ R165, R168, c[0x0][0x2d0], -R145.reuse ;  /* 0x0000b400a8a57a23 */ /* 0x100fe40000010891 */
[--C-:B------:R-:W-:Y:S02]  /*e290*/  FFMA.FTZ R168, R138, c[0x0][0x2d0], -R145.reuse ;  /* 0x0000b4008aa87a23 */ /* 0x100fe40000010891 */
[----:B------:R-:W-:Y:S01]  /*e2a0*/  LDSM.16.MT88.4 R136, [R13+0x2800] ;  /* 0x002800000d88783b */ /* 0x000fe20000004200 */
[C---:B--2---:R-:W-:Y:S01]  /*e2b0*/  HMMA.16816.F32.BF16 R84, R16.reuse, R24, R84 ;  /* 0x000000181054723c */ /* 0x044fe20000041854 */
[----:B------:R-:W-:Y:S02]  /*e2c0*/  MUFU.EX2 R165, R165 ;  /* 0x000000a500a57308 */ /* 0x000fe40000000800 */
[C---:B------:R-:W-:Y:S02]  /*e2d0*/  FMUL.FTZ R88, R12.reuse, R88 ;  /* 0x000000580c587220 */ /* 0x040fe40000410000 */
[C---:B------:R-:W-:Y:S02]  /*e2e0*/  FMUL.FTZ R89, R12.reuse, R89 ;  /* 0x000000590c597220 */ /* 0x040fe40000410000 */
[C---:B------:R-:W-:Y:S02]  /*e2f0*/  FMUL.FTZ R90, R3.reuse, R90 ;  /* 0x0000005a035a7220 */ /* 0x040fe40000410000 */
[C---:B------:R-:W-:Y:S02]  /*e300*/  FMUL.FTZ R91, R3.reuse, R91 ;  /* 0x0000005b035b7220 */ /* 0x040fe40000410000 */
[----:B------:R-:W2:Y:S01]  /*e310*/  MUFU.EX2 R168, R168 ;  /* 0x000000a800a87308 */ /* 0x000ea20000000800 */
[C---:B------:R-:W-:Y:S02]  /*e320*/  FMUL.FTZ R92, R12.reuse, R92 ;  /* 0x0000005c0c5c7220 */ /* 0x040fe40000410000 */
[C---:B------:R-:W-:Y:S02]  /*e330*/  FMUL.FTZ R93, R12.reuse, R93 ;  /* 0x0000005d0c5d7220 */ /* 0x040fe40000410000 */
[C---:B------:R-:W-:Y:S01]  /*e340*/  HMMA.16816.F32.BF16 R88, R16.reuse, R26, R88 ;  /* 0x0000001a1058723c */ /* 0x040fe20000041858 */
[----:B------:R-:W1:Y:S02]  /*e350*/  LDSM.16.MT88.4 R24, [R14+0x800] ;  /* 0x000800000e18783b */ /* 0x000e640000004200 */
[C---:B------:R-:W-:Y:S02]  /*e360*/  FMUL.FTZ R94, R3.reuse, R94 ;  /* 0x0000005e035e7220 */ /* 0x040fe40000410000 */
[C---:B------:R-:W-:Y:S02]  /*e370*/  FMUL.FTZ R95, R3.reuse, R95 ;  /* 0x0000005f035f7220 */ /* 0x040fe40000410000 */
[C---:B------:R-:W-:Y:S02]  /*e380*/  FMUL.FTZ R96, R12.reuse, R96 ;  /* 0x000000600c607220 */ /* 0x040fe40000410000 */
[----:B------:R-:W-:Y:S03]  /*e390*/  FMUL.FTZ R97, R12, R97 ;  /* 0x000000610c617220 */ /* 0x000fe60000410000 */
[C---:B-----5:R-:W-:Y:S03]  /*e3a0*/  HMMA.16816.F32.BF16 R92, R16.reuse, R28, R92 ;  /* 0x0000001c105c723c */ /* 0x060fe6000004185c */
[C---:B------:R-:W-:Y:S02]  /*e3b0*/  FMUL.FTZ R98, R3.reuse, R98 ;  /* 0x0000006203627220 */ /* 0x040fe40000410000 */
[----:B------:R-:W-:Y:S02]  /*e3c0*/  FMUL.FTZ R99, R3, R99 ;  /* 0x0000006303637220 */ /* 0x000fe40000410000 */
[--C-:B------:R-:W-:Y:S02]  /*e3d0*/  FFMA.FTZ R173, R174, c[0x0][0x2d0], -R145.reuse ;  /* 0x0000b400aead7a23 */ /* 0x100fe40000010891 */
[--C-:B------:R-:W-:Y:S02]  /*e3e0*/  FFMA.FTZ R174, R142, c[0x0][0x2d0], -R145.reuse ;  /* 0x0000b4008eae7a23 */ /* 0x100fe40000010891 */
[----:B------:R-:W-:Y:S01]  /*e3f0*/  LDSM.16.MT88.4 R140, [R13+0x3000] ;  /* 0x003000000d8c783b */ /* 0x000fe20000004200 */
[----:B------:R-:W-:Y:S01]  /*e400*/  HMMA.16816.F32.BF16 R96, R16, R30, R96 ;  /* 0x0000001e1060723c */ /* 0x000fe20000041860 */
[----:B------:R-:W-:Y:S02]  /*e410*/  MUFU.EX2 R173, R173 ;  /* 0x000000ad00ad7308 */ /* 0x000fe40000000800 */
[--C-:B------:R-:W-:Y:S02]  /*e420*/  FFMA.FTZ R172, R172, c[0x0][0x2d0], -R145.reuse ;  /* 0x0000b400acac7a23 */ /* 0x100fe40000010891 */
[--C-:B------:R-:W-:Y:S02]  /*e430*/  FFMA.FTZ R190, R159, c[0x0][0x2d0], -R162.reuse ;  /* 0x0000b4009fbe7a23 */ /* 0x100fe400000108a2 */
[----:B---3--:R-:W-:Y:S01]  /*e440*/  F2FP.BF16.PACK_AB R16, R164, R133 ;  /* 0x00000085a410723e */ /* 0x008fe200000010ff */
[----:B------:R-:W3:Y:S01]  /*e450*/  LDSM.16.MT88.4 R28, [R14+0x2800] ;  /* 0x002800000e1c783b */ /* 0x000ee20000004200 */
[----:B----4-:R-:W-:Y:S02]  /*e460*/  F2FP.BF16.PACK_AB R18, R166, R163 ;  /* 0x000000a3a612723e */ /* 0x010fe400000010ff */
[----:B------:R-:W4:Y:S01]  /*e470*/  MUFU.EX2 R172, R172 ;  /* 0x000000ac00ac7308 */ /* 0x000f220000000800 */
[----:B--2---:R-:W-:Y:S01]  /*e480*/  F2FP.BF16.PACK_AB R17, R168, R165 ;  /* 0x000000a5a811723e */ /* 0x004fe200000010ff */
[--C-:B------:R-:W-:Y:S01]  /*e490*/  FFMA.FTZ R157, R157, c[0x0][0x2d0], -R162.reuse ;  /* 0x0000b4009d9d7a23 */ /* 0x100fe200000108a2 */
[----:B------:R-:W-:Y:S01]  /*e4a0*/  F2FP.BF16.PACK_AB R19, R170, R167 ;  /* 0x000000a7aa13723e */ /* 0x000fe200000010ff */
[----:B------:R-:W-:Y:S02]  /*e4b0*/  FFMA.FTZ R162, R147, c[0x0][0x2d0], -R162 ;  /* 0x0000b40093a27a23 */ /* 0x000fe400000108a2 */
[--C-:B------:R-:W-:Y:S02]  /*e4c0*/  FFMA.FTZ R159, R160, c[0x0][0x2d0], -R145.reuse ;  /* 0x0000b400a09f7a23 */ /* 0x100fe40000010891 */
[--C-:B------:R-:W-:Y:S02]  /*e4d0*/  FFMA.FTZ R160, R146, c[0x0][0x2d0], -R145.reuse ;  /* 0x0000b40092a07a23 */ /* 0x100fe40000010891 */
[C---:B-1----:R-:W-:Y:S01]  /*e4e0*/  HMMA.16816.F32.BF16 R4, R16.reuse, R20, R4 ;  /* 0x000000141004723c */ /* 0x042fe20000041804 */
[----:B------:R-:W1:Y:S02]  /*e4f0*/  MUFU.EX2 R174, R174 ;  /* 0x000000ae00ae7308 */ /* 0x000e640000000800 */
[--C-:B------:R-:W-:Y:S02]  /*e500*/  FFMA.FTZ R158, R158, c[0x0][0x2d0], -R145.reuse ;  /* 0x0000b4009e9e7a23 */ /* 0x100fe40000010891 */
[----:B------:R-:W-:Y:S02]  /*e510*/  FFMA.FTZ R145, R144, c[0x0][0x2d0], -R145 ;  /* 0x0000b40090917a23 */ /* 0x000fe40000010891 */
[----:B------:R-:W-:Y:S01]  /*e520*/  FFMA.FTZ R155, R12, R239, R155 ;  /* 0x000000ef0c9b7223 */ /* 0x000fe2000001009b */
[C---:B------:R-:W-:Y:S01]  /*e530*/  HMMA.16816.F32.BF16 R8, R16.reuse, R22, R8 ;  /* 0x000000161008723c */ /* 0x040fe20000041808 */
[----:B------:R-:W2:Y:S02]  /*e540*/  LDSM.16.MT88.4 R20, [R15+0x2800] ;  /* 0x002800000f14783b */ /* 0x000ea40000004200 */
[----:B------:R5:W-:Y:S01]  /*e550*/  MUFU.EX2 R177, R145 ;  /* 0x0000009100b17308 */ /* 0x000be20000000800 */
[----:B------:R-:W-:Y:S02]  /*e560*/  FFMA.FTZ R154, R3, R238, R154 ;  /* 0x000000ee039a7223 */ /* 0x000fe4000001009a */
[----:B------:R-:W-:Y:S02]  /*e570*/  FADD.FTZ R150, R150, R155 ;  /* 0x0000009b96967221 */ /* 0x000fe40000010000 */
[C---:B------:R-:W-:Y:S04]  /*e580*/  HMMA.16816.F32.BF16 R100, R16.reuse, R32, R100 ;  /* 0x000000201064723c */ /* 0x040fe80000041864 */
[----:B------:R-:W-:Y:S01]  /*e590*/  FADD.FTZ R154, R153, R154 ;  /* 0x0000009a999a7221 */ /* 0x000fe20000010000 */
[----:B------:R-:W1:Y:S01]  /*e5a0*/  MUFU.EX2 R190, R190 ;  /* 0x000000be00be7308 */ /* 0x000e620000000800 */
[----:B------:R-:W-:Y:S02]  /*e5b0*/  FADD.FTZ R149, R149, R150 ;  /* 0x0000009695957221 */ /* 0x000fe40000010000 */
[C---:B------:R-:W-:Y:S01]  /*e5c0*/  HMMA.16816.F32.BF16 R104, R16.reuse, R34, R104 ;  /* 0x000000221068723c */ /* 0x040fe20000041868 */
[----:B------:R-:W-:Y:S03]  /*e5d0*/  LDSM.16.MT88.4 R32, [R13+0x4800] ;  /* 0x004800000d20783b */ /* 0x000fe60000004200 */
[----:B------:R-:W-:Y:S02]  /*e5e0*/  FADD.FTZ R151, R151, R154 ;  /* 0x0000009a97977221 */ /* 0x000fe40000010000 */
[----:B------:R-:W-:Y:S01]  /*e5f0*/  FADD.FTZ R152, R152, R149 ;  /* 0x0000009598987221 */ /* 0x000fe20000010000 */
[----:B------:R-:W-:Y:S01]  /*e600*/  MUFU.EX2 R157, R157 ;  /* 0x0000009d009d7308 */ /* 0x000fe20000000800 */
[C---:B------:R-:W-:Y:S01]  /*e610*/  HMMA.16816.F32.BF16 R108, R16.reuse, R24, R108 ;  /* 0x00000018106c723c */ /* 0x040fe2000004186c */
[----:B-----5:R-:W-:Y:S03]  /*e620*/  LDSM.16.MT88.4 R144, [R14+0x3800] ;  /* 0x003800000e90783b */ /* 0x020fe60000004200 */
[----:B------:R-:W-:Y:S02]  /*e630*/  FADD.FTZ R156, R156, R151 ;  /* 0x000000979c9c7221 */ /* 0x000fe40000010000 */
[----:B------:R-:W-:Y:S02]  /*e640*/  FADD.FTZ R133, R133, R152 ;  /* 0x0000009885857221 */ /* 0x000fe40000010000 */
[C---:B------:R-:W-:Y:S01]  /*e650*/  HMMA.16816.F32.BF16 R112, R16.reuse, R26, R112 ;  /* 0x0000001a1070723c */ /* 0x040fe20000041870 */
[----:B------:R-:W5:Y:S01]  /*e660*/  MUFU.EX2 R162, R162 ;  /* 0x000000a200a27308 */ /* 0x000f620000000800 */
[----:B------:R-:W1:Y:S02]  /*e670*/  LDSM.16.MT88.4 R24, [R148+0x4800] ;  /* 0x004800009418783b */ /* 0x000e640000004200 */
[----:B------:R-:W-:Y:S02]  /*e680*/  FADD.FTZ R165, R165, R156 ;  /* 0x0000009ca5a57221 */ /* 0x000fe40000010000 */
[----:B------:R-:W-:Y:S02]  /*e690*/  FADD.FTZ R164, R164, R133 ;  /* 0x00000085a4a47221 */ /* 0x000fe40000010000 */
[C---:B------:R-:W-:Y:S03]  /*e6a0*/  HMMA.16816.F32.BF16 R116, R16.reuse, R124, R116 ;  /* 0x0000007c1074723c */ /* 0x040fe60000041874 */
[----:B------:R-:W-:Y:S01]  /*e6b0*/  MUFU.EX2 R159, R159 ;  /* 0x0000009f009f7308 */ /* 0x000fe20000000800 */
[----:B------:R-:W-:Y:S02]  /*e6c0*/  FADD.FTZ R168, R168, R165 ;  /* 0x000000a5a8a87221 */ /* 0x000fe40000010000 */
[----:B------:R-:W-:Y:S02]  /*e6d0*/  FADD.FTZ R163, R163, R164 ;  /* 0x000000a4a3a37221 */ /* 0x000fe40000010000 */
[C---:B------:R-:W-:Y:S01]  /*e6e0*/  HMMA.16816.F32.BF16 R120, R16.reuse, R126, R120 ;  /* 0x0000007e1078723c */ /* 0x040fe20000041878 */
[----:B------:R-:W-:Y:S03]  /*e6f0*/  LDSM.16.MT88.4 R124, [R13+0x1000] ;  /* 0x001000000d7c783b */ /* 0x000fe60000004200 */
[----:B------:R-:W-:Y:S01]  /*e700*/  FADD.FTZ R167, R167, R168 ;  /* 0x000000a8a7a77221 */ /* 0x000fe20000010000 */
[----:B------:R-:W1:Y:S01]  /*e710*/  MUFU.EX2 R158, R158 ;  /* 0x0000009e009e7308 */ /* 0x000e620000000800 */
[----:B------:R-:W-:Y:S02]  /*e720*/  FADD.FTZ R166, R166, R163 ;  /* 0x000000a3a6a67221 */ /* 0x000fe40000010000 */
[C---:B------:R-:W-:Y:S04]  /*e730*/  HMMA.16816.F32.BF16 R36, R16.reuse, R128, R36 ;  /* 0x000000801024723c */ /* 0x040fe80000041824 */
[----:B------:R-:W-:Y:S03]  /*e740*/  FADD.FTZ R170, R170, R167 ;  /* 0x000000a7aaaa7221 */ /* 0x000fe60000010000 */
[----:B------:R-:W1:Y:S01]  /*e750*/  MUFU.EX2 R160, R160 ;  /* 0x000000a000a07308 */ /* 0x000e620000000800 */
        /* <DEDUP_REMOVED lines=23> */
[----:B------:R-:W-:Y:S01]  /*e8d0*/  F2FP.BF16.PACK_AB R16, R176, R171 ;  /* 0x000000abb010723e */ /* 0x000fe200000010ff */
        /* <DEDUP_REMOVED lines=33> */
[C---:B----4-:R-:W-:Y:S08]  /*eaf0*/  HMMA.16816.F32.BF16 R76, R16.reuse, R32, R76 ;  /* 0x00000020104c723c */ /* 0x050ff0000004184c */
[C---:B------:R-:W-:Y:S01]  /*eb00*/  HMMA.16816.F32.BF16 R80, R16.reuse, R34, R80 ;  /* 0x000000221050723c */ /* 0x040fe20000041850 */
[----:B------:R-:W4:Y:S07]  /*eb10*/  LDSM.16.MT88.4 R32, [R14+0x1800] ;  /* 0x001800000e20783b */ /* 0x000f2e0000004200 */
[C---:B---3--:R-:W-:Y:S08]  /*eb20*/  HMMA.16816.F32.BF16 R84, R16.reuse, R28, R84 ;  /* 0x0000001c1054723c */ /* 0x048ff00000041854 */
[C---:B------:R-:W-:Y:S01]  /*eb30*/  HMMA.16816.F32.BF16 R88, R16.reuse, R30, R88 ;  /* 0x0000001e1058723c */ /* 0x040fe20000041858 */
[----:B------:R-:W3:Y:S07]  /*eb40*/  LDSM.16.MT88.4 R28, [R15+0x1800] ;  /* 0x001800000f1c783b */ /* 0x000eee0000004200 */
[C---:B--2---:R-:W-:Y:S08]  /*eb50*/  HMMA.16816.F32.BF16 R92, R16.reuse, R20, R92 ;  /* 0x00000014105c723c */ /* 0x044ff0000004185c */
[----:B------:R-:W-:Y:S01]  /*eb60*/  HMMA.16816.F32.BF16 R96, R16, R22, R96 ;  /* 0x000000161060723c */ /* 0x000fe20000041860 */
[----:B------:R2:W-:Y:S06]  /*eb70*/  LDSM.16.MT88.4 R20, [R13+0x5800] ;  /* 0x005800000d14783b */ /* 0x0005ec0000004200 */
[----:B------:R-:W-:Y:S01]  /*eb80*/  F2FP.BF16.PACK_AB R16, R190, R161 ;  /* 0x000000a1be10723e */ /* 0x000fe200000010ff */
[----:B------:R-:W-:Y:S01]  /*eb90*/  FADD.FTZ R161, R161, R178 ;  /* 0x000000b2a1a17221 */ /* 0x000fe20000010000 */
[----:B-----5:R-:W-:Y:S03]  /*eba0*/  F2FP.BF16.PACK_AB R18, R162, R157 ;  /* 0x0000009da212723e */ /* 0x020fe600000010ff */
        /* <DEDUP_REMOVED lines=8> */
[----:B------:R-:W5:Y:S07]  /*ec30*/  LDSM.16.MT88.4 R8, [R148+0x5800] ;  /* 0x005800009408783b */ /* 0x000f6e0000004200 */
[C---:B-1----:R-:W-:Y:S07]  /*ec40*/  HMMA.16816.F32.BF16 R100, R16.reuse, R24, R100 ;  /* 0x000000181064723c */ /* 0x042fee0000041864 */
[----:B------:R-:W-:Y:S01]  /*ec50*/  IADD3 R25, R241, -0x2, RZ ;  /* 0xfffffffef1197810 */ /* 0x000fe20007ffe0ff */
[C---:B------:R-:W-:Y:S03]  /*ec60*/  HMMA.16816.F32.BF16 R104, R16.reuse, R26, R104 ;  /* 0x0000001a1068723c */ /* 0x040fe60000041868 */
[C---:B------:R-:W-:Y:S05]  /*ec70*/  ISETP.GE.AND P6, PT, R25.reuse, R230, PT ;  /* 0x000000e61900720c */ /* 0x040fea0003fc6270 */
[C---:B----4-:R-:W-:Y:S08]  /*ec80*/  HMMA.16816.F32.BF16 R108, R16.reuse, R32, R108 ;  /* 0x00000020106c723c */ /* 0x050ff0000004186c */
[C---:B------:R-:W-:Y:S04]  /*ec90*/  HMMA.16816.F32.BF16 R112, R16.reuse, R34, R112 ;  /* 0x000000221070723c */ /* 0x040fe80000041870 */
[C---:B--2---:R-:W-:Y:S04]  /*eca0*/  @P6 IMAD.WIDE.U32 R12, R25.reuse, c[0x0][0x1e0], RZ ;  /* 0x00007800190c6a25 */ /* 0x044fe800078e00ff */
[C---:B---3--:R-:W-:Y:S04]  /*ecb0*/  HMMA.16816.F32.BF16 R116, R16.reuse, R28, R116 ;  /* 0x0000001c1074723c */ /* 0x048fe80000041874 */
        /* <DEDUP_REMOVED lines=8> */
[C---:B-----5:R-:W-:Y:S08]  /*ed40*/  HMMA.16816.F32.BF16 R60, R16.reuse, R4, R60 ;  /* 0x00000004103c723c */ /* 0x060ff0000004183c */
[C---:B------:R-:W-:Y:S01]  /*ed50*/  HMMA.16816.F32.BF16 R64, R16.reuse, R6, R64 ;  /* 0x000000061040723c */ /* 0x040fe20000041840 */
[----:B------:R1:W2:Y:S07]  /*ed60*/  LDSM.16.MT88.4 R4, [R14+0x5800] ;  /* 0x005800000e04783b */ /* 0x0002ae0000004200 */
[C---:B------:R-:W-:Y:S07]  /*ed70*/  HMMA.16816.F32.BF16 R68, R16.reuse, R8, R68 ;  /* 0x000000081044723c */ /* 0x040fee0000041844 */
[----:B------:R-:W-:Y:S01]  /*ed80*/  @P6 SHF.R.S32.HI R8, RZ, 0x1f, R25 ;  /* 0x0000001fff086819 */ /* 0x000fe20000011419 */
[C---:B------:R-:W-:Y:S04]  /*ed90*/  HMMA.16816.F32.BF16 R72, R16.reuse, R10, R72 ;  /* 0x0000000a1048723c */ /* 0x040fe80000041848 */
[----:B------:R-:W-:Y:S04]  /*eda0*/  @P6 IMAD R8, R8, c[0x0][0x1e0], RZ ;  /* 0x0000780008086a24 */ /* 0x000fe800078e02ff */
[C---:B------:R-:W-:Y:S04]  /*edb0*/  HMMA.16816.F32.BF16 R76, R16.reuse, R20, R76 ;  /* 0x00000014104c723c */ /* 0x040fe8000004184c */
[----:B------:R-:W-:Y:S01]  /*edc0*/  @P6 IMAD R8, R25, c[0x0][0x1e4], R8 ;  /* 0x0000790019086a24 */ /* 0x000fe200078e0208 */
[----:B-1----:R-:W-:Y:S02]  /*edd0*/  @P6 IADD3 R14, P5, R3, R236, RZ ;  /* 0x000000ec030e6210 */ /* 0x002fe40007fbe0ff */
[----:B------:R-:W-:Y:S01]  /*ede0*/  @P6 MOV R21, c[0x0][0x1e4] ;  /* 0x0000790000156a02 */ /* 0x000fe20000000f00 */
[C---:B------:R-:W-:Y:S04]  /*edf0*/  HMMA.16816.F32.BF16 R80, R16.reuse, R22, R80 ;  /* 0x000000161050723c */ /* 0x040fe80000041850 */
[----:B------:R-:W-:Y:S02]  /*ee00*/  @P6 IADD3 R13, R13, R8, RZ ;  /* 0x000000080d0d6210 */ /* 0x000fe40007ffe0ff */
[----:B------:R-:W1:Y:S01]  /*ee10*/  LDSM.16.MT88.4 R8, [R15+0x5800] ;  /* 0x005800000f08783b */ /* 0x000e620000004200 */
[----:B------:R-:W-:Y:S02]  /*ee20*/  @P6 LEA R20, P4, R14, c[0x0][0x1c8], 0x1 ;  /* 0x000072000e146a11 */ /* 0x000fe400078808ff */
[----:B------:R-:W-:Y:S01]  /*ee30*/  @P6 SHF.L.U64.HI R12, R12, 0x6, R13 ;  /* 0x000000060c0c6819 */ /* 0x000fe2000001020d */
[C---:B--2---:R-:W-:Y:S02]  /*ee40*/  HMMA.16816.F32.BF16 R84, R16.reuse, R4, R84 ;  /* 0x000000041054723c */ /* 0x044fe40000041854 */
[----:B------:R-:W-:Y:S04]  /*ee50*/  @P6 MOV R13, c[0x0][0x1e0] ;  /* 0x00007800000d6a02 */ /* 0x000fe80000000f00 */
[C---:B------:R-:W-:Y:S02]  /*ee60*/  @P6 LEA R23, P0, R13.reuse, R3, 0x5 ;  /* 0x000000030d176211 */ /* 0x040fe400078028ff */
[-C--:B------:R-:W-:Y:S01]  /*ee70*/  @P6 IADD3.X R3, R12, R229.reuse, RZ, P5, !PT ;  /* 0x000000e50c036210 */ /* 0x080fe20002ffe4ff */
[C---:B------:R-:W-:Y:S03]  /*ee80*/  HMMA.16816.F32.BF16 R88, R16.reuse, R6, R88 ;  /* 0x000000061058723c */ /* 0x040fe60000041858 */
[----:B------:R-:W-:Y:S01]  /*ee90*/  @P6 LEA.HI.X R12, R13, R12, R21, 0x5, P0 ;  /* 0x0000000c0d0c6211 */ /* 0x000fe200000f2c15 */
[----:B------:R-:W-:Y:S01]  /*eea0*/  FADD.FTZ R13, R173, R170 ;  /* 0x000000aaad0d7221 */ /* 0x000fe20000010000 */
[----:B------:R-:W-:Y:S01]  /*eeb0*/  @P6 LEA.HI.X R21, R14, c[0x0][0x1cc], R3, 0x1, P4 ;  /* 0x000073000e156a11 */ /* 0x000fe200020f0c03 */
[----:B------:R-:W-:Y:S01]  /*eec0*/  @P6 IMAD R3, R233, 0x6000, R206 ;  /* 0x00006000e9036824 */ /* 0x000fe200078e02ce */
[----:B------:R-:W-:Y:S01]  /*eed0*/  @P6 ISETP.GE.AND P4, PT, R218, c[0x0][0x1d4], PT ;  /* 0x00007500da006a0c */ /* 0x000fe20003f86270 */
[----:B------:R-:W-:Y:S01]  /*eee0*/  FADD.FTZ R13, R172, R13 ;  /* 0x0000000dac0d7221 */ /* 0x000fe20000010000 */
[----:B------:R-:W-:Y:S03]  /*eef0*/  @P6 ISETP.GE.AND P0, PT, R204, c[0x0][0x1d4], PT ;  /* 0x00007500cc006a0c */ /* 0x000fe60003f06270 */
[----:B------:R-:W-:Y:S01]  /*ef00*/  @P6 IADD3 R23, P5, R23, R236, RZ ;  /* 0x000000ec17176210 */ /* 0x000fe20007fbe0ff */
[----:B------:R-:W-:Y:S03]  /*ef10*/  FADD.FTZ R174, R174, R13 ;  /* 0x0000000daeae7221 */ /* 0x000fe60000010000 */
[----:B------:R-:W-:Y:S01]  /*ef20*/  @P6 IADD3.X R12, R12, R229, RZ, P5, !PT ;  /* 0x000000e50c0c6210 */ /* 0x000fe20002ffe4ff */
[----:B------:R-:W-:Y:S01]  /*ef30*/  FADD.FTZ R174, R175, R174 ;  /* 0x000000aeafae7221 */ /* 0x000fe20000010000 */
[----:B------:R-:W-:Y:S02]  /*ef40*/  @P6 LEA R4, P5, R23, c[0x0][0x1c8], 0x1 ;  /* 0x0000720017046a11 */ /* 0x000fe400078a08ff */
[----:B------:R-:W-:Y:S01]  /*ef50*/  @!PT LDS RZ, [RZ] ;  /* 0x00000000fffff984 */ /* 0x000fe20000000800 */
[----:B------:R-:W-:Y:S01]  /*ef60*/  @!PT LDS RZ, [RZ] ;  /* 0x00000000fffff984 */ /* 0x000fe20000000800 */
[----:B------:R-:W-:Y:S01]  /*ef70*/  @!PT LDS RZ, [RZ] ;  /* 0x00000000fffff984 */ /* 0x000fe20000000800 */
[----:B------:R2:W-:Y:S01]  /*ef80*/  @P6 LDGSTS.E.BYPASS.LTC128B.128 [R3], [R20.64], !P4 ;  /* 0x0000000014036fae */ /* 0x0005e2000e101d48 */
[----:B------:R-:W-:Y:S01]  /*ef90*/  FADD.FTZ R159, R159, R174 ;  /* 0x000000ae9f9f7221 */ /* 0x000fe20000010000 */
[----:B------:R-:W-:Y:S03]  /*efa0*/  @P6 LEA.HI.X R5, R23, c[0x0][0x1cc], R12, 0x1, P5 ;  /* 0x0000730017056a11 */ /* 0x000fe600028f0c0c */
[----:B------:R-:W-:Y:S01]  /*efb0*/  FADD.FTZ R159, R158, R159 ;  /* 0x0000009f9e9f7221 */ /* 0x000fe20000010000 */
[C---:B-1----:R-:W-:Y:S02]  /*efc0*/  HMMA.16816.F32.BF16 R92, R16.reuse, R8, R92 ;  /* 0x00000008105c723c */ /* 0x042fe4000004185c */
[----:B------:R2:W-:Y:S01]  /*efd0*/  @P6 LDGSTS.E.BYPASS.LTC128B.128 [R3+0x2000], [R20.64+0x80], !P0 ;  /* 0x0200008014036fae */ /* 0x0005e2000c101d48 */
[----:B------:R-:W-:Y:S04]  /*efe0*/  FADD.FTZ R160, R160, R159 ;  /* 0x0000009fa0a07221 */ /* 0x000fe80000010000 */
[----:B------:R-:W-:Y:S01]  /*eff0*/  FADD.FTZ R238, R177, R160 ;  /* 0x000000a0b1ee7221 */ /* 0x000fe20000010000 */
[----:B------:R-:W-:Y:S02]  /*f000*/  HMMA.16816.F32.BF16 R96, R16, R10, R96 ;  /* 0x0000000a1060723c */ /* 0x000fe40000041860 */
[----:B------:R2:W-:Y:S08]  /*f010*/  @P6 LDGSTS.E.BYPASS.LTC128B.128 [R3+0x4000], [R20.64+0x100], !P3 ;  /* 0x0400010014036fae */ /* 0x0005f0000d901d48 */
[----:B------:R2:W-:Y:S01]  /*f020*/  @P6 LDGSTS.E.BYPASS.LTC128B.128 [R3+0x1000], [R4.64], !P4 ;  /* 0x0100000004036fae */ /* 0x0005e2000e101d48 */
[C---:B------:R-:W-:Y:S02]  /*f030*/  ISETP.GE.AND P4, PT, R134.reuse, 0x1, PT ;  /* 0x000000018600780c */ /* 0x040fe40003f86270 */
[----:B------:R-:W-:Y:S04]  /*f040*/  IADD3 R134, R134, 0x1, RZ ;  /* 0x0000000186867810 */ /* 0x000fe80007ffe0ff */
[----:B------:R-:W-:Y:S01]  /*f050*/  SEL R134, R134, RZ, !P4 ;  /* 0x000000ff86867207 */ /* 0x000fe20006000000 */
[----:B------:R2:W-:Y:S01]  /*f060*/  @P6 LDGSTS.E.BYPASS.LTC128B.128 [R3+0x3000], [R4.64+0x80], !P0 ;  /* 0x0300008004036fae */ /* 0x0005e2000c101d48 */
[----:B------:R-:W-:Y:S02]  /*f070*/  ISETP.GE.AND P0, PT, R230, R241, PT ;  /* 0x000000f1e600720c */ /* 0x000fe40003f06270 */
[----:B------:R-:W-:Y:S05]  /*f080*/  IADD3 R241, R241, -0x1, RZ ;  /* 0xfffffffff1f17810 */ /* 0x000fea0007ffe0ff */
[----:B------:R2:W-:Y:S08]  /*f090*/  @P6 LDGSTS.E.BYPASS.LTC128B.128 [R3+0x5000], [R4.64+0x100], !P3 ;  /* 0x0500010004036fae */ /* 0x0005f0000d901d48 */
[----:B------:R-:W0:Y:S01]  /*f0a0*/  LDGDEPBAR ;  /* 0x00000000000079af */ /* 0x000e220000000000 */
[----:B--2---:R-:W-:Y:S01]  /*f0b0*/  MOV R3, R0 ;  /* 0x0000000000037202 */ /* 0x004fe20000000f00 */
[----:B------:R-:W-:-:S06]  /*f0c0*/  @!P0 BRA `(.L_x_4165) ;  /* 0xffffccd000008947 */ /* 0x000fcc000383ffff */
.L_x_4156:
[----:B------:R-:W-:Y:S02]  /*f0d0*/  MOV R4, 0x1f ;  /* 0x0000001f00047802 */ /* 0x000fe40000000f00 */
[----:B------:R-:W-:Y:S01]  /*f0e0*/  MOV R3, 0xffffffff ;  /* 0xffffffff00037802 */ /* 0x000fe20000000f00 */
[----:B------:R-:W-:Y:S05]  /*f0f0*/  BRA.DIV ~URZ, `(.L_x_4166) ;  /* 0x00004f327f007947 */ /* 0x000fea000b800000 */
[----:B------:R1:W2:Y:S02]  /*f100*/  SHFL.BFLY PT, R5, R239, 0x2, 0x1f ;  /* 0x0c401f00ef057f89 */ /* 0x0002a400000e0000 */
.L_x_4239:
[----:B--2---:R-:W-:Y:S01]  /*f110*/  FADD.FTZ R10, R5, R239 ;  /* 0x000000ef050a7221 */ /* 0x004fe20000010000 */
[----:B------:R-:W-:Y:S05]  /*f120*/  BRA.DIV ~URZ, `(.L_x_4167) ;  /* 0x00004f527f007947 */ /* 0x000fea000b800000 */
[----:B------:R-:W2:Y:S04]  /*f130*/  SHFL.BFLY PT, R3, R238, 0x2, 0x1f ;  /* 0x0c401f00ee037f89 */ /* 0x000ea800000e0000 */
[----:B------:R-:W3:Y:S01]  /*f140*/  SHFL.BFLY PT, R7, R10, 0x1, 0x1f ;  /* 0x0c201f000a077f89 */ /* 0x000ee200000e0000 */
[----:B--2---:R-:W-:-:S02]  /*f150*/  FADD.FTZ R8, R3, R238 ;  /* 0x000000ee03087221 */ /* 0x004fc40000010000 */
[----:B---3--:R-:W-:-:S03]  /*f160*/  FADD.FTZ R7, R10, R7 ;  /* 0x000000070a077221 */ /* 0x008fc60000010000 */
[----:B------:R2:W3:Y:S04]  /*f170*/  SHFL.BFLY PT, R5, R8, 0x1, 0x1f ;  /* 0x0c201f0008057f89 */ /* 0x0004e800000e0000 */
.L_x_4240:
[----:B---3--:R-:W-:Y:S01]  /*f180*/  FADD.FTZ R5, R5, R8 ;  /* 0x0000000805057221 */ /* 0x008fe20000010000 */
[----:B------:R-:W-:Y:S02]  /*f190*/  FSETP.NE.FTZ.AND P1, PT, R7, RZ, PT ;  /* 0x000000ff0700720b */ /* 0x000fe40003f35000 */
[----:B------:R-:W-:Y:S02]  /*f1a0*/  MOV R6, RZ ;  /* 0x000000ff00067202 */ /* 0x000fe40000000f00 */
[----:B------:R-:W-:Y:S02]  /*f1b0*/  FSETP.NE.FTZ.AND P0, PT, R5, RZ, PT ;  /* 0x000000ff0500720b */ /* 0x000fe40003f15000 */
[----:B------:R-:W-:Y:S02]  /*f1c0*/  MOV R3, RZ ;  /* 0x000000ff00037202 */ /* 0x000fe40000000f00 */
[----:B------:R-:W-:-:S05]  /*f1d0*/  MOV R4, 0xff800000 ;  /* 0xff80000000047802 */ /* 0x000fca0000000f00 */
[----:B------:R-:W3:Y:S01]  /*f1e0*/  @P1 MUFU.LG2 R9, R7 ;  /* 0x0000000700091308 */ /* 0x000ee20000000c00 */
[----:B--2---:R-:W-:-:S05]  /*f1f0*/  @P1 MOV R8, 0x3f317218 ;  /* 0x3f31721800081802 */ /* 0x004fca0000000f00 */
[----:B------:R-:W-:Y:S02]  /*f200*/  @P1 FMUL.FTZ R8, R8, c[0x0][0x2d0] ;  /* 0x0000b40008081a20 */ /* 0x000fe40000410000 */
[----:B------:R2:W4:Y:S08]  /*f210*/  @P1 MUFU.RCP R6, R7 ;  /* 0x0000000700061308 */ /* 0x0005300000001000 */
[----:B------:R-:W-:Y:S01]  /*f220*/  @P0 MUFU.RCP R3, R5 ;  /* 0x0000000500030308 */ /* 0x000fe20000001000 */
[----:B---3--:R-:W-:-:S04]  /*f230*/  @P1 FMUL.FTZ R9, R9, 0.69314718246459960938 ;  /* 0x3f31721809091820 */ /* 0x008fc80000410000 */
[----:B------:R-:W-:Y:S01]  /*f240*/  @P1 FFMA.FTZ R4, R8, R2, R9 ;  /* 0x0000000208041223 */ /* 0x000fe20000010009 */
[----:B------:R-:W-:Y:S02]  /*f250*/  MOV R2, 0xff800000 ;  /* 0xff80000000027802 */ /* 0x000fe40000000f00 */
[----:B------:R-:W3:Y:S01]  /*f260*/  @P0 MUFU.LG2 R5, R5 ;  /* 0x0000000500050308 */ /* 0x000ee20000000c00 */
[----:B--2---:R-:W-:Y:S01]  /*f270*/  @P0 MOV R7, 0x3f317218 ;  /* 0x3f31721800070802 */ /* 0x004fe20000000f00 */
        /* <DEDUP_REMOVED lines=48> */
[----:B---3--:R-:W-:Y:S02]  /*f580*/  @P0 FMUL.FTZ R6, R5, 0.69314718246459960938 ;  /* 0x3f31721805060820 */ /* 0x008fe40000410000 */
[----:B------:R-:W-:Y:S01]  /*f590*/  @P0 FMUL.FTZ R5, R7, c[0x0][0x2d0] ;  /* 0x0000b40007050a20 */ /* 0x000fe20000410000 */
        /* <DEDUP_REMOVED lines=50> */
.L_x_4109:
        /* <DEDUP_REMOVED lines=16> */
.L_x_4169:
[----:B------:R-:W-:Y:S05]  /*f9c0*/  BSYNC B0 ;  /* 0x0000000000007941 */ /* 0x000fea0003800000 */
.L_x_4168:
        /* <DEDUP_REMOVED lines=26> */
[----:B------:R1:W-:Y:S04]  /*fb70*/  STS [R222+0x400], R5 ;  /* 0x00040005de007388 */ /* 0x0003e80000000800 */
[----:B------:R1:W-:Y:S04]  /*fb80*/  STS [R222], R7 ;  /* 0x00000007de007388 */ /* 0x0003e80000000800 */
[----:B------:R1:W-:Y:S01]  /*fb90*/  STS [R217], R8 ;  /* 0x00000008d9007388 */ /* 0x0003e20000000800 */
[----:B--2---:R-:W-:-:S03]  /*fba0*/  F2FP.BF16.PACK_AB R0, R109, R108 ;  /* 0x0000006c6d00723e */ /* 0x004fc600000010ff */
[----:B------:R2:W-:Y:S01]  /*fbb0*/  STS [R217+0x400], R6 ;  /* 0x00040006d9007388 */ /* 0x0005e20000000800 */
[----:B---3--:R-:W-:-:S03]  /*fbc0*/  F2FP.BF16.PACK_AB R10, R111, R110 ;  /* 0x0000006e6f0a723e */ /* 0x008fc600000010ff */
[----:B------:R3:W-:Y:S01]  /*fbd0*/  STS [R221], R0 ;  /* 0x00000000dd007388 */ /* 0x0007e20000000800 */
[----:B----4-:R-:W-:-:S03]  /*fbe0*/  F2FP.BF16.PACK_AB R14, R41, R40 ;  /* 0x00000028290e723e */ /* 0x010fc600000010ff */
[----:B------:R4:W-:Y:S01]  /*fbf0*/  STS [R221+0x400], R10 ;  /* 0x0004000add007388 */ /* 0x0009e20000000800 */
[----:B-1----:R-:W-:-:S03]  /*fc00*/  F2FP.BF16.PACK_AB R12, R43, R42 ;  /* 0x0000002a2b0c723e */ /* 0x002fc600000010ff */
[----:B------:R1:W-:Y:S01]  /*fc10*/  STS [R224], R11 ;  /* 0x0000000be0007388 */ /* 0x0003e20000000800 */
[----:B------:R-:W-:-:S03]  /*fc20*/  F2FP.BF16.PACK_AB R5, R119, R118 ;  /* 0x000000767705723e */ /* 0x000fc600000010ff */
[----:B------:R1:W-:Y:S01]  /*fc30*/  STS [R224+0x400], R9 ;  /* 0x00040009e0007388 */ /* 0x0003e20000000800 */
[----:B------:R-:W-:-:S03]  /*fc40*/  F2FP.BF16.PACK_AB R7, R117, R116 ;  /* 0x000000747507723e */ /* 0x000fc600000010ff */
[----:B------:R1:W-:Y:S01]  /*fc50*/  STS [R220+0x400], R5 ;  /* 0x00040005dc007388 */ /* 0x0003e20000000800 */
[----:B------:R-:W-:-:S03]  /*fc60*/  F2FP.BF16.PACK_AB R8, R121, R120 ;  /* 0x000000787908723e */ /* 0x000fc600000010ff */
[----:B------:R1:W-:Y:S01]  /*fc70*/  STS [R220], R7 ;  /* 0x00000007dc007388 */ /* 0x0003e20000000800 */
[----:B--2---:R-:W-:-:S03]  /*fc80*/  F2FP.BF16.PACK_AB R6, R123, R122 ;  /* 0x0000007a7b06723e */ /* 0x004fc600000010ff */
[----:B------:R2:W-:Y:S01]  /*fc90*/  STS [R223], R8 ;  /* 0x00000008df007388 */ /* 0x0005e20000000800 */
[----:B---3--:R-:W-:-:S03]  /*fca0*/  F2FP.BF16.PACK_AB R0, R37, R36 ;  /* 0x000000242500723e */ /* 0x008fc600000010ff */
[----:B------:R3:W-:Y:S01]  /*fcb0*/  STS [R223+0x400], R6 ;  /* 0x00040006df007388 */ /* 0x0007e20000000800 */
[----:B----4-:R-:W-:-:S03]  /*fcc0*/  F2FP.BF16.PACK_AB R10, R39, R38 ;  /* 0x00000026270a723e */ /* 0x010fc600000010ff */
[----:B------:R4:W-:Y:S01]  /*fcd0*/  STS [R213+0x4000], R0 ;  /* 0x00400000d5007388 */ /* 0x0009e20000000800 */
[----:B-1----:R-:W-:-:S03]  /*fce0*/  F2FP.BF16.PACK_AB R11, R57, R56 ;  /* 0x00000038390b723e */ /* 0x002fc600000010ff */
[----:B------:R1:W-:Y:S01]  /*fcf0*/  STS [R213+0x4400], R10 ;  /* 0x0044000ad5007388 */ /* 0x0003e20000000800 */
[----:B------:R-:W-:-:S03]  /*fd00*/  F2FP.BF16.PACK_AB R9, R59, R58 ;  /* 0x0000003a3b09723e */ /* 0x000fc600000010ff */
[----:B------:R1:W-:Y:S01]  /*fd10*/  STS [R205+0x4000], R14 ;  /* 0x0040000ecd007388 */ /* 0x0003e20000000800 */
[----:B------:R-:W-:-:S03]  /*fd20*/  F2FP.BF16.PACK_AB R5, R47, R46 ;  /* 0x0000002e2f05723e */ /* 0x000fc600000010ff */
[----:B------:R1:W-:Y:S01]  /*fd30*/  STS [R205+0x4400], R12 ;  /* 0x0044000ccd007388 */ /* 0x0003e20000000800 */
[----:B------:R-:W-:-:S03]  /*fd40*/  F2FP.BF16.PACK_AB R7, R45, R44 ;  /* 0x0000002c2d07723e */ /* 0x000fc600000010ff */
[----:B------:R1:W-:Y:S01]  /*fd50*/  STS [R222+0x4400], R5 ;  /* 0x00440005de007388 */ /* 0x0003e20000000800 */
[----:B--2---:R-:W-:-:S03]  /*fd60*/  F2FP.BF16.PACK_AB R8, R49, R48 ;  /* 0x000000303108723e */ /* 0x004fc600000010ff */
[----:B------:R2:W-:Y:S01]  /*fd70*/  STS [R222+0x4000], R7 ;  /* 0x00400007de007388 */ /* 0x0005e20000000800 */
        /* <DEDUP_REMOVED lines=23> */
[----:B------:R-:W-:Y:S01]  /*fef0*/  STS [R213+0x8400], R16 ;  /* 0x00840010d5007388 */ /* 0x000fe20000000800 */
[----:B------:R-:W-:-:S03]  /*ff00*/  F2FP.BF16.PACK_AB R9, R77, R76 ;  /* 0x0000004c4d09723e */ /* 0x000fc600000010ff */
[----:B------:R-:W-:Y:S01]  /*ff10*/  STS [R205+0x8000], R14 ;  /* 0x0080000ecd007388 */ /* 0x000fe20000000800 */
        /* <DEDUP_REMOVED lines=9> */
[----:B------:R1:W-:Y:S04]  /*ffb0*/  STS [R217+0x8400], R8 ;  /* 0x00840008d9007388 */ /* 0x0003e80000000800 */
[----:B------:R1:W-:Y:S04]  /*ffc0*/  STS [R221+0x8000], R6 ;  /* 0x00800006dd007388 */ /* 0x0003e80000000800 */
        /* <DEDUP_REMOVED lines=9> */
[----:B------:R-:W-:-:S03]  /*10060*/  IMAD.MOV.U32 R8, RZ, RZ, c[0x0][0x388] ;  /* 0x0000e200ff087624 */ /* 0x000fc600078e00ff */
[----:B------:R3:W-:Y:S01]  /*10070*/  STS [R223+0x8000], R12 ;  /* 0x0080000cdf007388 */ /* 0x0007e20000000800 */
[----:B------:R-:W-:-:S03]  /*10080*/  IMAD.MOV.U32 R6, RZ, RZ, 0x4 ;  /* 0x00000004ff067424 */ /* 0x000fc600078e00ff */
[----:B------:R3:W-:Y:S01]  /*10090*/  STS [R223+0x8400], R10 ;  /* 0x0084000adf007388 */ /* 0x0007e20000000800 */
[----:B------:R-:W-:Y:S02]  /*100a0*/  IMAD.MOV.U32 R0, RZ, RZ, RZ ;  /* 0x000000ffff007224 */ /* 0x000fe400078e00ff */
[CC--:B------:R-:W-:Y:S01]  /*100b0*/  @P2 IMAD.WIDE R14, R195.reuse, R6.reuse, c[0x0][0x508] ;  /* 0x00014200c30e2625 */ /* 0x0c0fe200078e0206 */
[----:B------:R-:W-:Y:S03]  /*100c0*/  BAR.SYNC.DEFER_BLOCKING 0x1, 0x100 ;  /* 0x0044000000007b1d */ /* 0x000fe60000010000 */
[----:B--2---:R-:W-:-:S03]  /*100d0*/  IMAD.WIDE R6, R195, R6, c[0x0][0x500] ;  /* 0x00014000c3067625 */ /* 0x004fc600078e0206 */
        /* <DEDUP_REMOVED lines=9> */
.L_x_4172:
[----:B---3--:R-:W-:Y:S01]  /*10170*/  IMAD.MOV.U32 R15, RZ, RZ, 0x368 ;  /* 0x00000368ff0f7424 */ /* 0x008fe200078e00ff */
[----:B------:R-:W-:Y:S01]  /*10180*/  ISETP.GT.AND P3, PT, R231, 0x1, PT ;  /* 0x00000001e700780c */ /* 0x000fe20003f64270 */
[----:B------:R-:W-:Y:S01]  /*10190*/  IMAD.MOV.U32 R5, RZ, RZ, c[0x0][0x4e8] ;  /* 0x00013a00ff057624 */ /* 0x000fe200078e00ff */
[----:B------:R-:W-:Y:S01]  /*101a0*/  ISETP.NE.U32.AND P0, PT, RZ, c[0x0][0x500], PT ;  /* 0x00014000ff007a0c */ /* 0x000fe20003f05070 */
[----:B-----5:R-:W-:Y:S01]  /*101b0*/  IMAD R8, R8, c[0x0][0x4e8], RZ ;  /* 0x00013a0008087a24 */ /* 0x020fe200078e02ff */
[----:B------:R-:W-:-:S02]  /*101c0*/  SEL R15, R15, 0x328, P3 ;  /* 0x000003280f0f7807 */ /* 0x000fc40001800000 */
[----:B------:R-:W-:Y:S02]  /*101d0*/  ISETP.NE.AND.EX P0, PT, RZ, c[0x0][0x504], PT, P0 ;  /* 0x00014100ff007a0c */ /* 0x000fe40003f05300 */
[----:B------:R-:W1:Y:S01]  /*101e0*/  LDC.64 R12, c[0x0][R15+0x170] ;  /* 0x00005c000f0c7b82 */ /* 0x000e620000000a00 */
[----:B------:R-:W-:Y:S01]  /*101f0*/  ISETP.NE.AND P2, PT, R5, 0x1, PT ;  /* 0x000000010500780c */ /* 0x000fe20003f45270 */
[----:B------:R-:W-:Y:S01]  /*10200*/  IMAD.IADD R5, R210, 0x1, R193 ;  /* 0x00000001d2057824 */ /* 0x000fe200078e02c1 */
[----:B------:R-:W-:Y:S02]  /*10210*/  SHF.R.S32.HI R6, RZ, 0x1f, R195 ;  /* 0x0000001fff067819 */ /* 0x000fe400000114c3 */
[----:B------:R-:W-:Y:S01]  /*10220*/  SEL R7, R195, RZ, !P0 ;  /* 0x000000ffc3077207 */ /* 0x000fe20004000000 */
[----:B------:R-:W-:Y:S01]  /*10230*/  IMAD.MOV.U32 R14, RZ, RZ, R5 ;  /* 0x000000ffff0e7224 */ /* 0x000fe200078e0005 */
[----:B------:R-:W-:Y:S01]  /*10240*/  SEL R6, R6, RZ, !P0 ;  /* 0x000000ff06067207 */ /* 0x000fe20004000000 */
[----:B------:R-:W2:Y:S01]  /*10250*/  LDC.64 R10, c[0x0][R15+0x168] ;  /* 0x00005a000f0a7b82 */ /* 0x000ea20000000a00 */
[----:B------:R-:W-:-:S07]  /*10260*/  SEL R16, R232, RZ, P3 ;  /* 0x000000ffe8107207 */ /* 0x000fce0001800000 */
[----:B------:R-:W3:Y:S08]  /*10270*/  LDC.64 R20, c[0x0][R15+0x178] ;  /* 0x00005e000f147b82 */ /* 0x000ef00000000a00 */
[----:B------:R4:W3:Y:S01]  /*10280*/  LDC.64 R18, c[0x0][R15+0x160] ;  /* 0x000058000f127b82 */ /* 0x0008e20000000a00 */
[----:B-1----:R-:W-:-:S04]  /*10290*/  IMAD R9, R13, R7, RZ ;  /* 0x000000070d097224 */ /* 0x002fc800078e02ff */
[----:B------:R-:W-:Y:S02]  /*102a0*/  IMAD R9, R12, R6, R9 ;  /* 0x000000060c097224 */ /* 0x000fe400078e0209 */
[----:B------:R-:W-:-:S04]  /*102b0*/  @P2 IMAD.HI.U32 R6, R5, c[0x0][0x4ec], RZ ;  /* 0x00013b0005062a27 */ /* 0x000fc800078e00ff */
[----:B--2---:R-:W-:Y:S01]  /*102c0*/  IMAD.WIDE.U32 R22, R10, R226, RZ ;  /* 0x000000e20a167225 */ /* 0x004fe200078e00ff */
[----:B------:R-:W-:Y:S02]  /*102d0*/  @P2 SHF.R.U32.HI R14, RZ, c[0x0][0x4f0], R6 ;  /* 0x00013c00ff0e2a19 */ /* 0x000fe40000011606 */
[----:B------:R-:W-:Y:S01]  /*102e0*/  SHF.R.S32.HI R6, RZ, 0x1f, R0 ;  /* 0x0000001fff067819 */ /* 0x000fe20000011400 */
[----:B------:R-:W-:-:S04]  /*102f0*/  IMAD.WIDE.U32 R12, R12, R7, RZ ;  /* 0x000000070c0c7225 */ /* 0x000fc800078e00ff */
[----:B------:R-:W-:Y:S02]  /*10300*/  IMAD R10, R11, R226, RZ ;  /* 0x000000e20b0a7224 */ /* 0x000fe400078e02ff */
[----:B------:R-:W-:Y:S01]  /*10310*/  IMAD.IADD R9, R13, 0x1, R9 ;  /* 0x000000010d097824 */ /* 0x000fe200078e0209 */
[----:B------:R-:W-:Y:S01]  /*10320*/  IADD3 R13, P1, P0, R12, R22, R0 ;  /* 0x000000160c0d7210 */ /* 0x000fe2000783e000 */
[----:B------:R-:W-:Y:S02]  /*10330*/  IMAD.IADD R10, R23, 0x1, R10 ;  /* 0x00000001170a7824 */ /* 0x000fe400078e020a */
[----:B---3--:R-:W-:Y:S02]  /*10340*/  IMAD R11, R21, R16, RZ ;  /* 0x00000010150b7224 */ /* 0x008fe400078e02ff */
[----:B------:R-:W-:Y:S01]  /*10350*/  IMAD.MOV R12, RZ, RZ, -R14 ;  /* 0x000000ffff0c7224 */ /* 0x000fe200078e0a0e */
[----:B------:R-:W-:Y:S01]  /*10360*/  IADD3.X R9, R9, R10, R6, P1, P0 ;  /* 0x0000000a09097210 */ /* 0x000fe20000fe0406 */
[----:B------:R-:W-:-:S04]  /*10370*/  IMAD.WIDE.U32 R16, R20, R16, RZ ;  /* 0x0000001014107225 */ /* 0x000fc800078e00ff */
[----:B----4-:R-:W-:Y:S01]  /*10380*/  IMAD R15, R12, c[0x0][0x4e8], R5 ;  /* 0x00013a000c0f7a24 */ /* 0x010fe200078e0205 */
        /* <DEDUP_REMOVED lines=16> */
[----:B------:R-:W-:Y:S01]  /*10490*/  IMAD.IADD R11, R211, 0x1, R193 ;  /* 0x00000001d30b7824 */ /* 0x000fe200078e02c1 */
[----:B------:R-:W-:Y:S01]  /*104a0*/  SHFL.IDX PT, R16, R9, 0x1, 0x1c1f ;  /* 0x003c1f0009107f89 */ /* 0x000fe200000e0000 */
[----:B------:R-:W-:-:S03]  /*104b0*/  LOP3.LUT P0, RZ, R212, 0x3, RZ, 0xc0, !PT ;  /* 0x00000003d4ff7812 */ /* 0x000fc6000780c0ff */
[----:B------:R-:W1:Y:S01]  /*104c0*/  SHFL.IDX PT, R13, R10, RZ, 0x1c1f ;  /* 0x001c1fff0a0d7589 */ /* 0x000e6200000e0000 */
[C---:B------:R-:W-:Y:S02]  /*104d0*/  IADD3 R15, R11.reuse, 0x8, RZ ;  /* 0x000000080b0f7810 */ /* 0x040fe40007ffe0ff */
[-C--:B------:R-:W-:Y:S01]  /*104e0*/  ISETP.GE.OR P1, PT, R11, R8.reuse, P0 ;  /* 0x000000080b00720c */ /* 0x080fe20000726670 */
[----:B------:R-:W2:Y:S01]  /*104f0*/  SHFL.IDX PT, R17, R10, 0x1, 0x1c1f ;  /* 0x003c1f000a117f89 */ /* 0x000ea200000e0000 */
[----:B------:R-:W-:-:S11]  /*10500*/  ISETP.GE.OR P0, PT, R15, R8, P0 ;  /* 0x000000080f00720c */ /* 0x000fd60000706670 */
[----:B-1----:R1:W-:Y:S01]  /*10510*/  @!P1 ST.E [R12.64], R4 ;  /* 0x000000040c009985 */ /* 0x0023e2000c101908 */
[----:B------:R-:W-:-:S03]  /*10520*/  ISETP.GE.AND P1, PT, R11, R8, PT ;  /* 0x000000080b00720c */ /* 0x000fc60003f26270 */
[----:B--2---:R1:W-:Y:S01]  /*10530*/  @!P0 ST.E [R16.64], R2 ;  /* 0x0000000210008985 */ /* 0x0043e2000c101908 */
[----:B------:R-:W-:Y:S01]  /*10540*/  ISETP.GE.AND P0, PT, R15, R8, PT ;  /* 0x000000080f00720c */ /* 0x000fe20003f06270 */
[----:B------:R-:W-:Y:S05]  /*10550*/  @P3 BRA `(.L_x_4173) ;  /* 0x000007c000003947 */ /* 0x000fea0003800000 */
[----:B------:R-:W-:Y:S01]  /*10560*/  IMAD R5, R6, c[0x0][0x3a0], RZ ;  /* 0x0000e80006057a24 */ /* 0x000fe200078e02ff */
[----:B-1----:R-:W-:Y:S01]  /*10570*/  SHF.R.S32.HI R4, RZ, 0x1f, R7 ;  /* 0x0000001fff047819 */ /* 0x002fe20000011407 */
        /* <DEDUP_REMOVED lines=11> */
[----:B------:R-:W-:Y:S01]  /*10630*/  IMAD.WIDE.U32 R10, R226, c[0x0][0x3e8], R10 ;  /* 0x0000fa00e20a7a25 */ /* 0x000fe200078e000a */
[----:B------:R1:W1:Y:S01]  /*10640*/  LDS.128 R44, [R208+0x3080] ;  /* 0x00308000d02c7984 */ /* 0x0002620000000c00 */
[----:B------:R-:W-:Y:S02]  /*10650*/  MOV R2, R0 ;  /* 0x0000000000027202 */ /* 0x000fe40000000f00 */
[----:B------:R-:W-:Y:S01]  /*10660*/  @P2 IMAD.HI.U32 R5, R0, c[0x0][0x4ec], RZ ;  /* 0x00013b0000052a27 */ /* 0x000fe200078e00ff */
[----:B------:R1:W1:Y:S03]  /*10670*/  LDS.128 R40, [R208+0x4080] ;  /* 0x00408000d0287984 */ /* 0x0002660000000c00 */
[----:B------:R-:W-:Y:S01]  /*10680*/  IMAD R11, R226, c[0x0][0x3ec], R11 ;  /* 0x0000fb00e20b7a24 */ /* 0x000fe200078e020b */
[----:B------:R1:W1:Y:S01]  /*10690*/  LDS.128 R36, [R208+0x5080] ;  /* 0x00508000d0247984 */ /* 0x0002620000000c00 */
[----:B------:R-:W-:-:S02]  /*106a0*/  @P2 SHF.R.U32.HI R2, RZ, c[0x0][0x4f0], R5 ;  /* 0x00013c00ff022a19 */ /* 0x000fc40000011605 */
[----:B------:R-:W-:Y:S01]  /*106b0*/  IMAD.WIDE.U32 R10, R7, c[0x0][0x3f0], R10 ;  /* 0x0000fc00070a7a25 */ /* 0x000fe200078e000a */
[----:B------:R1:W1:Y:S01]  /*106c0*/  LDS.128 R32, [R208+0x6080] ;  /* 0x00608000d0207984 */ /* 0x0002620000000c00 */
[----:B------:R-:W-:Y:S02]  /*106d0*/  SHF.R.S32.HI R6, RZ, 0x1f, R2 ;  /* 0x0000001fff067819 */ /* 0x000fe40000011402 */
[----:B------:R-:W-:Y:S01]  /*106e0*/  IADD3 R5, -R2, RZ, RZ ;  /* 0x000000ff02057210 */ /* 0x000fe20007ffe1ff */
[----:B------:R1:W1:Y:S01]  /*106f0*/  LDS.128 R28, [R208+0x7080] ;  /* 0x00708000d01c7984 */ /* 0x0002620000000c00 */
[----:B------:R-:W-:Y:S01]  /*10700*/  IADD3 R11, R11, R4, RZ ;  /* 0x000000040b0b7210 */ /* 0x000fe20007ffe0ff */
[----:B------:R-:W-:Y:S02]  /*10710*/  IMAD R7, R6, c[0x0][0x3e0], RZ ;  /* 0x0000f80006077a24 */ /* 0x000fe400078e02ff */
[----:B------:R1:W1:Y:S01]  /*10720*/  LDS.128 R24, [R208+0x8080] ;  /* 0x00808000d0187984 */ /* 0x0002620000000c00 */
[----:B------:R-:W-:-:S02]  /*10730*/  IMAD R5, R5, c[0x0][0x4e8], R0 ;  /* 0x00013a0005057a24 */ /* 0x000fc400078e0200 */
[C---:B------:R-:W-:Y:S01]  /*10740*/  IMAD R7, R2.reuse, c[0x0][0x3e4], R7 ;  /* 0x0000f90002077a24 */ /* 0x040fe200078e0207 */
[----:B------:R1:W1:Y:S01]  /*10750*/  LDS.128 R20, [R208+0x9080] ;  /* 0x00908000d0147984 */ /* 0x0002620000000c00 */
[----:B------:R-:W-:Y:S01]  /*10760*/  IMAD.WIDE.U32 R10, R2, c[0x0][0x3e0], R10 ;  /* 0x0000f800020a7a25 */ /* 0x000fe200078e000a */
[----:B------:R-:W-:Y:S02]  /*10770*/  SHF.R.S32.HI R0, RZ, 0x1f, R5 ;  /* 0x0000001fff007819 */ /* 0x000fe40000011405 */
[----:B------:R1:W1:Y:S02]  /*10780*/  LDS.128 R16, [R208+0xa080] ;  /* 0x00a08000d0107984 */ /* 0x0002640000000c00 */
[----:B------:R-:W-:Y:S01]  /*10790*/  IADD3 R11, R11, R7, RZ ;  /* 0x000000070b0b7210 */ /* 0x000fe20007ffe0ff */
[----:B------:R-:W-:Y:S01]  /*107a0*/  IMAD R0, R0, c[0x0][0x3d8], RZ ;  /* 0x0000f60000007a24 */ /* 0x000fe200078e02ff */
[----:B------:R1:W1:Y:S03]  /*107b0*/  LDS.128 R12, [R208+0xb080] ;  /* 0x00b08000d00c7984 */ /* 0x0002660000000c00 */
[----:B------:R-:W-:-:S04]  /*107c0*/  IMAD.WIDE.U32 R6, R5, c[0x0][0x3d8], R10 ;  /* 0x0000f60005067a25 */ /* 0x000fc800078e000a */
[----:B------:R-:W-:Y:S01]  /*107d0*/  IMAD R5, R5, c[0x0][0x3dc], R0 ;  /* 0x0000f70005057a24 */ /* 0x000fe200078e0200 */
[----:B------:R-:W-:-:S04]  /*107e0*/  LEA R10, P0, R6, c[0x0][0x380], 0x1 ;  /* 0x0000e000060a7a11 */ /* 0x000fc800078008ff */
[----:B------:R-:W-:-:S04]  /*107f0*/  IADD3 R5, R7, R5, RZ ;  /* 0x0000000507057210 */ /* 0x000fc80007ffe0ff */
[----:B------:R-:W-:Y:S01]  /*10800*/  LEA.HI.X R9, R6, c[0x0][0x384], R5, 0x1, P0 ;  /* 0x0000e10006097a11 */ /* 0x000fe200000f0c05 */
[----:B------:R-:W-:Y:S05]  /*10810*/  BRA.DIV ~URZ, `(.L_x_4174) ;  /* 0x000039427f007947 */ /* 0x000fea000b800000 */
[----:B--234-:R2:W3:Y:S02]  /*10820*/  SHFL.IDX PT, R11, R9, RZ, 0x181f ;  /* 0x00181fff090b7589 */ /* 0x01c4e400000e0000 */
.L_x_4241:
[----:B------:R-:W-:Y:S05]  /*10830*/  BRA.DIV ~URZ, `(.L_x_4175) ;  /* 0x000039927f007947 */ /* 0x000fea000b800000 */
[----:B------:R4:W2:Y:S02]  /*10840*/  SHFL.IDX PT, R2, R10, RZ, 0x181f ;  /* 0x00181fff0a027589 */ /* 0x0008a400000e0000 */
.L_x_4242:
        /* <DEDUP_REMOVED lines=15> */
.L_x_4177:
[----:B------:R-:W-:Y:S05]  /*10940*/  BSYNC B0 ;  /* 0x0000000000007941 */ /* 0x000fea0003800000 */
.L_x_4176:
[----:B------:R-:W-:Y:S05]  /*10950*/  BRA.DIV ~URZ, `(.L_x_4178) ;  /* 0x000038d27f007947 */ /* 0x000fea000b800000 */
[----:B---3--:R3:W4:Y:S04]  /*10960*/  SHFL.IDX PT, R11, R9, 0x1, 0x181f ;  /* 0x00381f00090b7f89 */ /* 0x00872800000e0000 */
[----:B--2---:R3:W2:Y:S02]  /*10970*/  SHFL.IDX PT, R2, R10, 0x1, 0x181f ;  /* 0x00381f000a027f89 */ /* 0x0046a400000e0000 */
.L_x_4243:
        /* <DEDUP_REMOVED lines=9> */
[C---:B-1----:R-:W-:Y:S02]  /*10a10*/  @!P0 LEA R24, P3, R203.reuse, R2, 0x1 ;  /* 0x00000002cb188211 */ /* 0x042fe400078608ff */
[-C--:B----4-:R-:W-:Y:S02]  /*10a20*/  @!P2 LEA.HI.X R7, R218, R11.reuse, R219, 0x1, P5 ;  /* 0x0000000bda07a211 */ /* 0x090fe400028f0cdb */
[-C--:B------:R-:W-:Y:S02]  /*10a30*/  @!P1 LEA.HI.X R5, R204, R11.reuse, R199, 0x1, P4 ;  /* 0x0000000bcc059211 */ /* 0x080fe400020f0cc7 */
[----:B------:R-:W-:Y:S01]  /*10a40*/  @!P0 LEA.HI.X R25, R203, R11, R198, 0x1, P3 ;  /* 0x0000000bcb198211 */ /* 0x000fe200018f0cc6 */
[----:B------:R1:W-:Y:S04]  /*10a50*/  @!P2 ST.E.128 [R6.64], R52 ;  /* 0x000000340600a985 */ /* 0x0003e8000c101d08 */
[----:B------:R1:W-:Y:S04]  /*10a60*/  @!P1 ST.E.128 [R4.64], R36 ;  /* 0x0000002404009985 */ /* 0x0003e8000c101d08 */
[----:B------:R1:W-:Y:S02]  /*10a70*/  @!P0 ST.E.128 [R24.64], R20 ;  /* 0x0000001418008985 */ /* 0x0003e4000c101d08 */
.L_x_4180:
[----:B------:R-:W-:Y:S05]  /*10a80*/  BSYNC B0 ;  /* 0x0000000000007941 */ /* 0x000fea0003800000 */
.L_x_4179:
[----:B------:R-:W-:Y:S05]  /*10a90*/  BRA.DIV ~URZ, `(.L_x_4181) ;  /* 0x000038527f007947 */ /* 0x000fea000b800000 */
[----:B----4-:R4:W3:Y:S02]  /*10aa0*/  SHFL.IDX PT, R11, R9, 0x2, 0x181f ;  /* 0x00581f00090b7f89 */ /* 0x0108e400000e0000 */
.L_x_4244:
[----:B------:R-:W-:Y:S05]  /*10ab0*/  BRA.DIV ~URZ, `(.L_x_4182) ;  /* 0x000038a27f007947 */ /* 0x000fea000b800000 */
[----:B--2---:R2:W4:Y:S02]  /*10ac0*/  SHFL.IDX PT, R2, R10, 0x2, 0x181f ;  /* 0x00581f000a027f89 */ /* 0x00452400000e0000 */
.L_x_4245:
[----:B-1----:R-:W-:Y:S01]  /*10ad0*/  IADD3 R5, R193, 0x40, RZ ;  /* 0x00000040c1057810 */ /* 0x002fe20007ffe0ff */
        /* <DEDUP_REMOVED lines=15> */
.L_x_4184:
[----:B------:R-:W-:Y:S05]  /*10bd0*/  BSYNC B0 ;  /* 0x0000000000007941 */ /* 0x000fea0003800000 */
.L_x_4183:
[----:B------:R-:W-:Y:S05]  /*10be0*/  BRA.DIV ~URZ, `(.L_x_4185) ;  /* 0x000037d27f007947 */ /* 0x000fea000b800000 */
[----:B---34-:R-:W3:Y:S04]  /*10bf0*/  SHFL.IDX PT, R9, R9, 0x3, 0x181f ;  /* 0x00781f0009097f89 */ /* 0x018ee800000e0000 */
[----:B------:R4:W1:Y:S02]  /*10c00*/  SHFL.IDX PT, R2, R10, 0x3, 0x181f ;  /* 0x00781f000a027f89 */ /* 0x00086400000e0000 */
.L_x_4246:
[----:B------:R-:W-:-:S04]  /*10c10*/  IADD3 R193, R193, 0x60, RZ ;  /* 0x00000060c1c17810 */ /* 0x000fc80007ffe0ff */
[----:B------:R-:W-:-:S13]  /*10c20*/  ISETP.GE.AND P0, PT, R193, R8, PT ;  /* 0x00000008c100720c */ /* 0x000fda0003f06270 */
[----:B------:R-:W-:Y:S05]  /*10c30*/  @P0 BRA `(.L_x_4186) ;  /* 0x00001e3000000947 */ /* 0x000fea0003800000 */
[----:B------:R-:W-:Y:S02]  /*10c40*/  ISETP.GE.AND P1, PT, R218, c[0x0][0x3c8], PT ;  /* 0x0000f200da007a0c */ /* 0x000fe40003f26270 */
[----:B------:R-:W-:-:S11]  /*10c50*/  ISETP.GE.AND P0, PT, R204, c[0x0][0x3c8], PT ;  /* 0x0000f200cc007a0c */ /* 0x000fd60003f06270 */
[-C--:B-1----:R-:W-:Y:S02]  /*10c60*/  @!P1 LEA R6, P3, R218, R2.reuse, 0x1 ;  /* 0x00000002da069211 */ /* 0x082fe400078608ff */
[----:B------:R-:W-:Y:S02]  /*10c70*/  @!P0 LEA R4, P2, R204, R2, 0x1 ;  /* 0x00000002cc048211 */ /* 0x000fe400078408ff */
[-C--:B---3--:R-:W-:Y:S02]  /*10c80*/  @!P1 LEA.HI.X R7, R218, R9.reuse, R219, 0x1, P3 ;  /* 0x00000009da079211 */ /* 0x088fe400018f0cdb */
        /* <DEDUP_REMOVED lines=9> */
.L_x_4173:
[----:B------:R-:W-:Y:S01]  /*10d20*/  IMAD R9, R6, c[0x0][0x408], RZ ;  /* 0x0001020006097a24 */ /* 0x000fe200078e02ff */
[----:B-1----:R-:W-:Y:S01]  /*10d30*/  MOV R4, R5 ;  /* 0x0000000500047202 */ /* 0x002fe20000000f00 */
[----:B------:R-:W-:-:S04]  /*10d40*/  IMAD.WIDE.U32 R10, R0, c[0x0][0x408], RZ ;  /* 0x00010200000a7a25 */ /* 0x000fc800078e00ff */
[----:B------:R-:W-:Y:S01]  /*10d50*/  IMAD R9, R0, c[0x0][0x40c], R9 ;  /* 0x0001030000097a24 */ /* 0x000fe200078e0209 */
[----:B------:R-:W-:Y:S01]  /*10d60*/  SHF.R.S32.HI R0, RZ, 0x1f, R7 ;  /* 0x0000001fff007819 */ /* 0x000fe20000011407 */
[----:B------:R-:W-:-:S03]  /*10d70*/  @P2 IMAD.HI.U32 R2, R5, c[0x0][0x4ec], RZ ;  /* 0x00013b0005022a27 */ /* 0x000fc600078e00ff */
[----:B------:R-:W-:Y:S01]  /*10d80*/  IADD3 R11, R11, R9, RZ ;  /* 0x000000090b0b7210 */ /* 0x000fe20007ffe0ff */
[----:B------:R-:W-:Y:S01]  /*10d90*/  IMAD R0, R0, c[0x0][0x440], RZ ;  /* 0x0001100000007a24 */ /* 0x000fe200078e02ff */
[----:B------:R-:W-:-:S03]  /*10da0*/  @P2 SHF.R.U32.HI R4, RZ, c[0x0][0x4f0], R2 ;  /* 0x00013c00ff042a19 */ /* 0x000fc60000011602 */
[----:B------:R-:W-:-:S04]  /*10db0*/  IMAD.WIDE.U32 R8, R226, c[0x0][0x438], R10 ;  /* 0x00010e00e2087a25 */ /* 0x000fc800078e000a */
[----:B------:R-:W-:Y:S02]  /*10dc0*/  IMAD R9, R226, c[0x0][0x43c], R9 ;  /* 0x00010f00e2097a24 */ /* 0x000fe400078e0209 */
[C---:B------:R-:W-:Y:S02]  /*10dd0*/  IMAD R0, R7.reuse, c[0x0][0x444], R0 ;  /* 0x0001110007007a24 */ /* 0x040fe400078e0200 */
[----:B------:R-:W-:Y:S01]  /*10de0*/  IMAD.WIDE.U32 R8, R7, c[0x0][0x440], R8 ;  /* 0x0001100007087a25 */ /* 0x000fe200078e0008 */
[----:B------:R-:W-:-:S04]  /*10df0*/  SHF.R.S32.HI R7, RZ, 0x1f, R4 ;  /* 0x0000001fff077819 */ /* 0x000fc80000011404 */
[----:B------:R-:W-:Y:S01]  /*10e00*/  IADD3 R9, R9, R0, RZ ;  /* 0x0000000009097210 */ /* 0x000fe20007ffe0ff */
[----:B------:R-:W-:Y:S01]  /*10e10*/  IMAD R7, R7, c[0x0][0x430], RZ ;  /* 0x00010c0007077a24 */ /* 0x000fe200078e02ff */
[----:B------:R-:W-:-:S03]  /*10e20*/  IADD3 R0, -R4, RZ, RZ ;  /* 0x000000ff04007210 */ /* 0x000fc60007ffe1ff */
[----:B------:R-:W-:-:S04]  /*10e30*/  IMAD.WIDE.U32 R8, R232, c[0x0][0x448], R8 ;  /* 0x00011200e8087a25 */ /* 0x000fc800078e0008 */
        /* <DEDUP_REMOVED lines=14> */
.L_x_4247:
[----:B------:R-:W-:Y:S05]  /*10f20*/  BRA.DIV ~URZ, `(.L_x_4188) ;  /* 0x000035c27f007947 */ /* 0x000fea000b800000 */
[----:B------:R3:W4:Y:S02]  /*10f30*/  SHFL.IDX PT, R2, R152, RZ, 0x1c1f ;  /* 0x001c1fff98027589 */ /* 0x00072400000e0000 */
.L_x_4248:
        /* <DEDUP_REMOVED lines=54> */
[-C--:B------:R-:W-:Y:S02]  /*112a0*/  @!P2 LEA R4, P3, R149, R2.reuse, 0x2 ;  /* 0x000000029504a211 */ /* 0x080fe400078610ff */
[-C--:B--2---:R-:W-:Y:S02]  /*112b0*/  @!P6 LEA.HI.X R7, R209, R153.reuse, R150, 0x2, P4 ;  /* 0x00000099d107e211 */ /* 0x084fe400020f1496 */
[----:B------:R-:W-:Y:S02]  /*112c0*/  @!P2 LEA.HI.X R5, R149, R153, R148, 0x2, P3 ;  /* 0x000000999505a211 */ /* 0x000fe400018f1494 */
[----:B------:R-:W-:Y:S01]  /*112d0*/  @!P5 LEA R154, P4, R147, R2, 0x2 ;  /* 0x00000002939ad211 */ /* 0x000fe200078810ff */
[----:B------:R2:W-:Y:S01]  /*112e0*/  @!P6 ST.E.64 [R6.64], R128 ;  /* 0x000000800600e985 */ /* 0x0005e2000c101b08 */
[----:B------:R-:W-:-:S02]  /*112f0*/  ISETP.GE.AND P6, PT, R143, c[0x0][0x3c8], PT ;  /* 0x0000f2008f007a0c */ /* 0x000fc40003fc6270 */
[----:B------:R-:W-:Y:S01]  /*11300*/  @!P1 LEA R156, P3, R145, R2, 0x2 ;  /* 0x00000002919c9211 */ /* 0x000fe200078610ff */
[----:B------:R4:W-:Y:S01]  /*11310*/  @!P2 ST.E.64 [R4.64], R124 ;  /* 0x0000007c0400a985 */ /* 0x0009e2000c101b08 */
[----:B------:R-:W-:Y:S02]  /*11320*/  ISETP.GE.AND P2, PT, R141, c[0x0][0x3c8], PT ;  /* 0x0000f2008d007a0c */ /* 0x000fe40003f46270 */
[-C--:B------:R-:W-:Y:S02]  /*11330*/  @!P5 LEA.HI.X R155, R147, R153.reuse, R146, 0x2, P4 ;  /* 0x00000099939bd211 */ /* 0x080fe400020f1492 */
[----:B------:R-:W-:-:S03]  /*11340*/  @!P1 LEA.HI.X R157, R145, R153, R144, 0x2, P3 ;  /* 0x00000099919d9211 */ /* 0x000fc600018f1490 */
[----:B------:R5:W-:Y:S01]  /*11350*/  @!P5 ST.E.64 [R154.64], R100 ;  /* 0x000000649a00d985 */ /* 0x000be2000c101b08 */
        /* <DEDUP_REMOVED lines=12> */
[-C--:B-----5:R-:W-:Y:S02]  /*11420*/  @!P1 LEA R100, P3, R137, R2.reuse, 0x2 ;  /* 0x0000000289649211 */ /* 0x0a0fe400078610ff */
[-C--:B------:R-:W-:Y:S02]  /*11430*/  @!P5 LEA.HI.X R5, R139, R153.reuse, R138, 0x2, P4 ;  /* 0x000000998b05d211 */ /* 0x080fe400020f148a */
[----:B------:R-:W-:Y:S02]  /*11440*/  @!P1 LEA.HI.X R101, R137, R153, R136, 0x2, P3 ;  /* 0x0000009989659211 */ /* 0x000fe400018f1488 */
[----:B-1----:R-:W-:Y:S01]  /*11450*/  @!P6 LEA R104, P4, R135, R2, 0x2 ;  /* 0x000000028768e211 */ /* 0x002fe200078810ff */
[----:B------:R1:W-:Y:S01]  /*11460*/  @!P5 ST.E.64 [R4.64], R116 ;  /* 0x000000740400d985 */ /* 0x0003e2000c101b08 */
[----:B------:R-:W-:-:S02]  /*11470*/  ISETP.GE.AND P5, PT, R35, c[0x0][0x3c8], PT ;  /* 0x0000f20023007a0c */ /* 0x000fc40003fa6270 */
[-C--:B------:R-:W-:Y:S01]  /*11480*/  @!P6 LEA.HI.X R105, R135, R153.reuse, R134, 0x2, P4 ;  /* 0x000000998769e211 */ /* 0x080fe200020f1486 */
        /* <DEDUP_REMOVED lines=11> */
[-C--:B-1----:R-:W-:Y:S02]  /*11540*/  @!P1 LEA R4, P3, R33, R2.reuse, 0x2 ;  /* 0x0000000221049211 */ /* 0x082fe400078610ff */
[----:B------:R-:W-:Y:S02]  /*11550*/  ISETP.GE.AND P5, PT, R27, c[0x0][0x3c8], PT ;  /* 0x0000f2001b007a0c */ /* 0x000fe40003fa6270 */
[----:B------:R-:W-:Y:S02]  /*11560*/  @!P1 LEA.HI.X R5, R33, R153, R32, 0x2, P3 ;  /* 0x0000009921059211 */ /* 0x000fe400018f1420 */
[-C--:B----4-:R-:W-:Y:S02]  /*11570*/  @!P6 LEA R100, P4, R31, R2.reuse, 0x2 ;  /* 0x000000021f64e211 */ /* 0x090fe400078810ff */
[----:B---3--:R-:W-:Y:S01]  /*11580*/  @!P2 LEA R36, P3, R29, R2, 0x2 ;  /* 0x000000021d24a211 */ /* 0x008fe200078610ff */
[----:B------:R1:W-:Y:S01]  /*11590*/  @!P1 ST.E.64 [R4.64], R48 ;  /* 0x0000003004009985 */ /* 0x0003e2000c101b08 */
[----:B------:R-:W-:-:S02]  /*115a0*/  ISETP.GE.AND P1, PT, R25, c[0x0][0x3c8], PT ;  /* 0x0000f20019007a0c */ /* 0x000fc40003f26270 */
[-C--:B------:R-:W-:Y:S02]  /*115b0*/  @!P6 LEA.HI.X R101, R31, R153.reuse, R30, 0x2, P4 ;  /* 0x000000991f65e211 */ /* 0x080fe400020f141e */
[-C--:B------:R-:W-:Y:S02]  /*115c0*/  @!P2 LEA.HI.X R37, R29, R153.reuse, R28, 0x2, P3 ;  /* 0x000000991d25a211 */ /* 0x080fe400018f141c */
[----:B-----5:R-:W-:Y:S01]  /*115d0*/  @!P5 LEA R40, P3, R27, R2, 0x2 ;  /* 0x000000021b28d211 */ /* 0x020fe200078610ff */
[----:B------:R-:W-:Y:S01]  /*115e0*/  @!P6 ST.E.64 [R100.64], R52 ;  /* 0x000000346400e985 */ /* 0x000fe2000c101b08 */
[----:B------:R-:W-:Y:S02]  /*115f0*/  ISETP.GE.AND P6, PT, R23, c[0x0][0x3c8], PT ;  /* 0x0000f20017007a0c */ /* 0x000fe40003fc6270 */
[----:B------:R-:W-:Y:S01]  /*11600*/  ISETP.GE.AND P4, PT, R21, c[0x0][0x3c8], PT ;  /* 0x0000f20015007a0c */ /* 0x000fe20003f86270 */
[----:B------:R3:W-:Y:S01]  /*11610*/  @!P2 ST.E.64 [R36.64], R56 ;  /* 0x000000382400a985 */ /* 0x0007e2000c101b08 */
[----:B------:R-:W-:-:S02]  /*11620*/  @!P5 LEA.HI.X R41, R27, R153, R26, 0x2, P3 ;  /* 0x000000991b29d211 */ /* 0x000fc400018f141a */
[----:B------:R-:W-:-:S03]  /*11630*/  ISETP.GE.AND P3, PT, R19, c[0x0][0x3c8], PT ;  /* 0x0000f20013007a0c */ /* 0x000fc60003f66270 */
[----:B------:R-:W-:Y:S01]  /*11640*/  @!P5 ST.E.64 [R40.64], R60 ;  /* 0x0000003c2800d985 */ /* 0x000fe2000c101b08 */
[----:B--2---:R-:W-:-:S04]  /*11650*/  @!P1 LEA R6, P2, R25, R2, 0x2 ;  /* 0x0000000219069211 */ /* 0x004fc800078410ff */
[----:B------:R-:W-:Y:S02]  /*11660*/  @!P1 LEA.HI.X R7, R25, R153, R24, 0x2, P2 ;  /* 0x0000009919079211 */ /* 0x000fe400010f1418 */
[----:B------:R-:W-:-:S03]  /*11670*/  @!P4 LEA R44, P5, R21, R2, 0x2 ;  /* 0x00000002152cc211 */ /* 0x000fc600078a10ff */
[----:B------:R2:W-:Y:S01]  /*11680*/  @!P1 ST.E.64 [R6.64], R64 ;  /* 0x0000004006009985 */ /* 0x0005e2000c101b08 */
[----:B-1----:R-:W-:Y:S02]  /*11690*/  @!P6 LEA R4, P2, R23, R2, 0x2 ;  /* 0x000000021704e211 */ /* 0x002fe400078410ff */
[----:B------:R-:W-:Y:S02]  /*116a0*/  ISETP.GE.AND P1, PT, R17, c[0x0][0x3c8], PT ;  /* 0x0000f20011007a0c */ /* 0x000fe40003f26270 */
[-C--:B------:R-:W-:Y:S02]  /*116b0*/  @!P6 LEA.HI.X R5, R23, R153.reuse, R22, 0x2, P2 ;  /* 0x000000991705e211 */ /* 0x080fe400010f1416 */
[----:B------:R-:W-:Y:S02]  /*116c0*/  @!P4 LEA.HI.X R45, R21, R153, R20, 0x2, P5 ;  /* 0x00000099152dc211 */ /* 0x000fe400028f1414 */
[----:B------:R-:W-:Y:S01]  /*116d0*/  ISETP.GE.AND P5, PT, R13, c[0x0][0x3c8], PT ;  /* 0x0000f2000d007a0c */ /* 0x000fe20003fa6270 */
[----:B------:R1:W-:Y:S01]  /*116e0*/  @!P6 ST.E.64 [R4.64], R68 ;  /* 0x000000440400e985 */ /* 0x0003e2000c101b08 */
[----:B------:R-:W-:-:S02]  /*116f0*/  ISETP.GE.AND P6, PT, R15, c[0x0][0x3c8], PT ;  /* 0x0000f2000f007a0c */ /* 0x000fc40003fc6270 */
[----:B---3--:R-:W-:Y:S01]  /*11700*/  @!P3 LEA R36, P2, R19, R2, 0x2 ;  /* 0x000000021324b211 */ /* 0x008fe200078410ff */
[----:B------:R3:W-:Y:S01]  /*11710*/  @!P4 ST.E.64 [R44.64], R72 ;  /* 0x000000482c00c985 */ /* 0x0007e2000c101b08 */
[----:B------:R-:W-:Y:S02]  /*11720*/  ISETP.GE.AND P4, PT, R11, c[0x0][0x3c8], PT ;  /* 0x0000f2000b007a0c */ /* 0x000fe40003f86270 */
[----:B------:R-:W-:-:S05]  /*11730*/  @!P3 LEA.HI.X R37, R19, R153, R18, 0x2, P2 ;  /* 0x000000991325b211 */ /* 0x000fca00010f1412 */
[----:B------:R4:W-:Y:S01]  /*11740*/  @!P3 ST.E.64 [R36.64], R76 ;  /* 0x0000004c2400b985 */ /* 0x0009e2000c101b08 */
[----:B------:R-:W-:Y:S02]  /*11750*/  ISETP.GE.AND P3, PT, R9, c[0x0][0x3c8], PT ;  /* 0x0000f20009007a0c */ /* 0x000fe40003f66270 */
[----:B--2---:R-:W-:-:S04]  /*11760*/  @!P1 LEA R6, P2, R17, R2, 0x2 ;  /* 0x0000000211069211 */ /* 0x004fc800078410ff */
[----:B------:R-:W-:Y:S02]  /*11770*/  @!P1 LEA.HI.X R7, R17, R153, R16, 0x2, P2 ;  /* 0x0000009911079211 */ /* 0x000fe400010f1410 */
[----:B------:R-:W-:-:S03]  /*11780*/  @!P6 LEA R40, P2, R15, R2, 0x2 ;  /* 0x000000020f28e211 */ /* 0x000fc600078410ff */
[----:B------:R4:W-:Y:S01]  /*11790*/  @!P1 ST.E.64 [R6.64], R80 ;  /* 0x0000005006009985 */ /* 0x0009e2000c101b08 */
[-C--:B------:R-:W-:Y:S02]  /*117a0*/  @!P5 LEA R48, P1, R13, R2.reuse, 0x2 ;  /* 0x000000020d30d211 */ /* 0x080fe400078210ff */
[-C--:B------:R-:W-:Y:S02]  /*117b0*/  @!P6 LEA.HI.X R41, R15, R153.reuse, R14, 0x2, P2 ;  /* 0x000000990f29e211 */ /* 0x080fe400010f140e */
[-C--:B-1----:R-:W-:Y:S02]  /*117c0*/  @!P4 LEA R4, P2, R11, R2.reuse, 0x2 ;  /* 0x000000020b04c211 */ /* 0x082fe400078410ff */
        /* <DEDUP_REMOVED lines=8> */
.L_x_4190:
[----:B------:R-:W-:Y:S05]  /*11850*/  BSYNC B0 ;  /* 0x0000000000007941 */ /* 0x000fea0003800000 */
.L_x_4189:
[----:B------:R-:W-:Y:S05]  /*11860*/  BRA.DIV ~URZ, `(.L_x_4191) ;  /* 0x00002ce27f007947 */ /* 0x000fea000b800000 */
[----:B-1----:R-:W1:Y:S04]  /*11870*/  SHFL.IDX PT, R151, R151, 0x1, 0x1c1f ;  /* 0x003c1f0097977f89 */ /* 0x002e6800000e0000 */
[----:B----4-:R4:W3:Y:S02]  /*11880*/  SHFL.IDX PT, R2, R152, 0x1, 0x1c1f ;  /* 0x003c1f0098027f89 */ /* 0x0108e400000e0000 */
.L_x_4249:
[----:B------:R-:W-:Y:S05]  /*11890*/  @P0 BRA `(.L_x_4186) ;  /* 0x000011d000000947 */ /* 0x000fea0003800000 */
[----:B------:R-:W-:Y:S02]  /*118a0*/  ISETP.GE.AND P3, PT, R149, c[0x0][0x3c8], PT ;  /* 0x0000f20095007a0c */ /* 0x000fe40003f66270 */
[----:B------:R-:W-:-:S02]  /*118b0*/  ISETP.GE.AND P2, PT, R147, c[0x0][0x3c8], PT ;  /* 0x0000f20093007a0c */ /* 0x000fc40003f46270 */
[----:B------:R-:W-:Y:S02]  /*118c0*/  ISETP.GE.AND P4, PT, R209, c[0x0][0x3c8], PT ;  /* 0x0000f200d1007a0c */ /* 0x000fe40003f86270 */
[----:B------:R-:W-:Y:S02]  /*118d0*/  ISETP.GE.AND P0, PT, R143, c[0x0][0x3c8], PT ;  /* 0x0000f2008f007a0c */ /* 0x000fe40003f06270 */
[----:B------:R-:W-:-:S05]  /*118e0*/  ISETP.GE.AND P1, PT, R145, c[0x0][0x3c8], PT ;  /* 0x0000f20091007a0c */ /* 0x000fca0003f26270 */
[----:B---3--:R-:W-:-:S04]  /*118f0*/  @!P3 LEA R4, P5, R149, R2, 0x2 ;  /* 0x000000029504b211 */ /* 0x008fc800078a10ff */
[-C--:B-1----:R-:W-:Y:S02]  /*11900*/  @!P3 LEA.HI.X R5, R149, R151.reuse, R148, 0x2, P5 ;  /* 0x000000979505b211 */ /* 0x082fe400028f1494 */
[-C--:B------:R-:W-:Y:S02]  /*11910*/  @!P2 LEA R6, P5, R147, R2.reuse, 0x2 ;  /* 0x000000029306a211 */ /* 0x080fe400078a10ff */
[-C--:B------:R-:W-:Y:S02]  /*11920*/  @!P4 LEA R36, P6, R209, R2.reuse, 0x2 ;  /* 0x00000002d124c211 */ /* 0x080fe400078c10ff */
[-C--:B------:R-:W-:Y:S02]  /*11930*/  @!P2 LEA.HI.X R7, R147, R151.reuse, R146, 0x2, P5 ;  /* 0x000000979307a211 */ /* 0x080fe400028f1492 */
[----:B------:R-:W-:Y:S02]  /*11940*/  @!P0 LEA R40, P5, R143, R2, 0x2 ;  /* 0x000000028f288211 */ /* 0x000fe400078a10ff */
[----:B------:R-:W-:-:S02]  /*11950*/  @!P4 LEA.HI.X R37, R209, R151, R150, 0x2, P6 ;  /* 0x00000097d125c211 */ /* 0x000fc400030f1496 */
[-C--:B------:R-:W-:Y:S02]  /*11960*/  @!P0 LEA.HI.X R41, R143, R151.reuse, R142, 0x2, P5 ;  /* 0x000000978f298211 */ /* 0x080fe400028f148e */
        /* <DEDUP_REMOVED lines=9> */
[----:B------:R-:W-:Y:S01]  /*11a00*/  @!P1 ST.E.64 [R44.64], R106 ;  /* 0x0000006a2c009985 */ /* 0x000fe2000c101b08 */
[-C--:B------:R-:W-:Y:S02]  /*11a10*/  @!P5 LEA R52, P6, R141, R2.reuse, 0x2 ;  /* 0x000000028d34d211 */ /* 0x080fe400078c10ff */
[----:B------:R-:W-:Y:S01]  /*11a20*/  ISETP.GE.AND P1, PT, R133, c[0x0][0x3c8], PT ;  /* 0x0000f20085007a0c */ /* 0x000fe20003f26270 */
[----:B------:R4:W-:Y:S01]  /*11a30*/  @!P0 ST.E.64 [R40.64], R110 ;  /* 0x0000006e28008985 */ /* 0x0009e2000c101b08 */
[----:B------:R-:W-:Y:S02]  /*11a40*/  @!P4 LEA R48, P0, R139, R2, 0x2 ;  /* 0x000000028b30c211 */ /* 0x000fe400078010ff */
[-C--:B------:R-:W-:Y:S02]  /*11a50*/  @!P5 LEA.HI.X R53, R141, R151.reuse, R140, 0x2, P6 ;  /* 0x000000978d35d211 */ /* 0x080fe400030f148c */
[----:B------:R-:W-:Y:S02]  /*11a60*/  @!P4 LEA.HI.X R49, R139, R151, R138, 0x2, P0 ;  /* 0x000000978b31c211 */ /* 0x000fe400000f148a */
[----:B------:R-:W-:Y:S01]  /*11a70*/  ISETP.GE.AND P0, PT, R35, c[0x0][0x3c8], PT ;  /* 0x0000f20023007a0c */ /* 0x000fe20003f06270 */
[----:B------:R-:W-:Y:S01]  /*11a80*/  @!P5 ST.E.64 [R52.64], R114 ;  /* 0x000000723400d985 */ /* 0x000fe2000c101b08 */
[----:B------:R-:W-:-:S03]  /*11a90*/  ISETP.GE.AND P5, PT, R33, c[0x0][0x3c8], PT ;  /* 0x0000f20021007a0c */ /* 0x000fc60003fa6270 */
[----:B------:R-:W-:Y:S01]  /*11aa0*/  @!P4 ST.E.64 [R48.64], R118 ;  /* 0x000000763000c985 */ /* 0x000fe2000c101b08 */
[-C--:B-1----:R-:W-:Y:S02]  /*11ab0*/  @!P3 LEA R36, P6, R137, R2.reuse, 0x2 ;  /* 0x000000028924b211 */ /* 0x082fe400078c10ff */
[----:B------:R-:W-:Y:S02]  /*11ac0*/  ISETP.GE.AND P4, PT, R31, c[0x0][0x3c8], PT ;  /* 0x0000f2001f007a0c */ /* 0x000fe40003f86270 */
[----:B------:R-:W-:Y:S02]  /*11ad0*/  @!P3 LEA.HI.X R37, R137, R151, R136, 0x2, P6 ;  /* 0x000000978925b211 */ /* 0x000fe400030f1488 */
[----:B---3--:R-:W-:-:S03]  /*11ae0*/  @!P2 LEA R4, P6, R135, R2, 0x2 ;  /* 0x000000028704a211 */ /* 0x008fc600078c10ff */
[----:B------:R-:W-:Y:S01]  /*11af0*/  @!P3 ST.E.64 [R36.64], R122 ;  /* 0x0000007a2400b985 */ /* 0x000fe2000c101b08 */
[-C--:B------:R-:W-:Y:S02]  /*11b00*/  @!P2 LEA.HI.X R5, R135, R151.reuse, R134, 0x2, P6 ;  /* 0x000000978705a211 */ /* 0x080fe400030f1486 */
[-C--:B-----5:R-:W-:Y:S02]  /*11b10*/  @!P1 LEA R6, P6, R133, R2.reuse, 0x2 ;  /* 0x0000000285069211 */ /* 0x0a0fe400078c10ff */
[----:B------:R-:W-:Y:S01]  /*11b20*/  ISETP.GE.AND P3, PT, R29, c[0x0][0x3c8], PT ;  /* 0x0000f2001d007a0c */ /* 0x000fe20003f66270 */
[----:B------:R1:W-:Y:S01]  /*11b30*/  @!P2 ST.E.64 [R4.64], R38 ;  /* 0x000000260400a985 */ /* 0x0003e2000c101b08 */
[-C--:B------:R-:W-:Y:S02]  /*11b40*/  @!P1 LEA.HI.X R7, R133, R151.reuse, R132, 0x2, P6 ;  /* 0x0000009785079211 */ /* 0x080fe400030f1484 */
[----:B----4-:R-:W-:Y:S02]  /*11b50*/  @!P0 LEA R40, P6, R35, R2, 0x2 ;  /* 0x0000000223288211 */ /* 0x010fe400078c10ff */
[----:B------:R-:W-:Y:S01]  /*11b60*/  ISETP.GE.AND P2, PT, R27, c[0x0][0x3c8], PT ;  /* 0x0000f2001b007a0c */ /* 0x000fe20003f46270 */
[----:B------:R3:W-:Y:S01]  /*11b70*/  @!P1 ST.E.64 [R6.64], R42 ;  /* 0x0000002a06009985 */ /* 0x0007e2000c101b08 */
[----:B------:R-:W-:-:S02]  /*11b80*/  @!P0 LEA.HI.X R41, R35, R151, R34, 0x2, P6 ;  /* 0x0000009723298211 */ /* 0x000fc400030f1422 */
[-C--:B------:R-:W-:Y:S02]  /*11b90*/  @!P5 LEA R44, P6, R33, R2.reuse, 0x2 ;  /* 0x00000002212cd211 */ /* 0x080fe400078c10ff */
[----:B------:R-:W-:Y:S01]  /*11ba0*/  ISETP.GE.AND P1, PT, R25, c[0x0][0x3c8], PT ;  /* 0x0000f20019007a0c */ /* 0x000fe20003f26270 */
[----:B------:R-:W-:Y:S01]  /*11bb0*/  @!P0 ST.E.64 [R40.64], R46 ;  /* 0x0000002e28008985 */ /* 0x000fe2000c101b08 */
[-C--:B------:R-:W-:Y:S02]  /*11bc0*/  @!P4 LEA R34, P0, R31, R2.reuse, 0x2 ;  /* 0x000000021f22c211 */ /* 0x080fe400078010ff */
[-C--:B------:R-:W-:Y:S02]  /*11bd0*/  @!P5 LEA.HI.X R45, R33, R151.reuse, R32, 0x2, P6 ;  /* 0x00000097212dd211 */ /* 0x080fe400030f1420 */
[----:B------:R-:W-:Y:S02]  /*11be0*/  @!P3 LEA R32, P6, R29, R2, 0x2 ;  /* 0x000000021d20b211 */ /* 0x000fe400078c10ff */
[----:B------:R-:W-:Y:S01]  /*11bf0*/  @!P4 LEA.HI.X R35, R31, R151, R30, 0x2, P0 ;  /* 0x000000971f23c211 */ /* 0x000fe200000f141e */
[----:B------:R-:W-:Y:S01]  /*11c00*/  @!P5 ST.E.64 [R44.64], R50 ;  /* 0x000000322c00d985 */ /* 0x000fe2000c101b08 */
[----:B------:R-:W-:-:S02]  /*11c10*/  ISETP.GE.AND P0, PT, R23, c[0x0][0x3c8], PT ;  /* 0x0000f20017007a0c */ /* 0x000fc40003f06270 */
[-C--:B------:R-:W-:Y:S01]  /*11c20*/  @!P3 LEA.HI.X R33, R29, R151.reuse, R28, 0x2, P6 ;  /* 0x000000971d21b211 */ /* 0x080fe200030f141c */
[----:B------:R-:W-:Y:S01]  /*11c30*/  @!P4 ST.E.64 [R34.64], R54 ;  /* 0x000000362200c985 */ /* 0x000fe2000c101b08 */
[----:B------:R-:W-:Y:S02]  /*11c40*/  ISETP.GE.AND P5, PT, R21, c[0x0][0x3c8], PT ;  /* 0x0000f20015007a0c */ /* 0x000fe40003fa6270 */
[----:B------:R-:W-:Y:S01]  /*11c50*/  ISETP.GE.AND P4, PT, R19, c[0x0][0x3c8], PT ;  /* 0x0000f20013007a0c */ /* 0x000fe20003f86270 */
[----:B------:R-:W-:Y:S01]  /*11c60*/  @!P3 ST.E.64 [R32.64], R58 ;  /* 0x0000003a2000b985 */ /* 0x000fe2000c101b08 */
[----:B-1----:R-:W-:Y:S02]  /*11c70*/  @!P2 LEA R4, P6, R27, R2, 0x2 ;  /* 0x000000021b04a211 */ /* 0x002fe400078c10ff */
[----:B------:R-:W-:Y:S02]  /*11c80*/  ISETP.GE.AND P3, PT, R17, c[0x0][0x3c8], PT ;  /* 0x0000f20011007a0c */ /* 0x000fe40003f66270 */
[----:B------:R-:W-:-:S02]  /*11c90*/  @!P2 LEA.HI.X R5, R27, R151, R26, 0x2, P6 ;  /* 0x000000971b05a211 */ /* 0x000fc400030f141a */
        /* <DEDUP_REMOVED lines=12> */
[-C--:B------:R-:W-:Y:S02]  /*11d60*/  @!P3 LEA R20, P6, R17, R2.reuse, 0x2 ;  /* 0x000000021114b211 */ /* 0x080fe400078c10ff */
        /* <DEDUP_REMOVED lines=21> */
.L_x_4171:
        /* <DEDUP_REMOVED lines=18> */
.L_x_4192:
[----:B------:R-:W-:Y:S01]  /*11fe0*/  ISETP.GT.AND P0, PT, R202, 0x7f, PT ;  /* 0x0000007fca00780c */ /* 0x000fe20003f04270 */
[----:B------:R-:W-:Y:S01]  /*11ff0*/  BSSY B0, `(.L_x_4193) ;  /* 0x0000035000007945 */ /* 0x000fe20003800000 */
[----:B--2---:R-:W-:Y:S02]  /*12000*/  SHF.R.S32.HI R4, RZ, 0x1f, R195 ;  /* 0x0000001fff047819 */ /* 0x004fe400000114c3 */
[----:B-----5:R-:W-:-:S02]  /*12010*/  SHF.R.S32.HI R6, RZ, 0x1f, R0 ;  /* 0x0000001fff067819 */ /* 0x020fc40000011400 */
[----:B------:R-:W-:Y:S02]  /*12020*/  SEL R5, R195, RZ, !P1 ;  /* 0x000000ffc3057207 */ /* 0x000fe40004800000 */
[----:B------:R-:W-:-:S05]  /*12030*/  SEL R4, R4, RZ, !P1 ;  /* 0x000000ff04047207 */ /* 0x000fca0004800000 */
        /* <DEDUP_REMOVED lines=11> */
[----:B------:R-:W2:Y:S01]  /*120f0*/  LDC.64 R20, c[0x0][R22+0x170] ;  /* 0x00005c0016147b82 */ /* 0x000ea20000000a00 */
[----:B------:R-:W-:-:S07]  /*12100*/  SEL R232, R232, RZ, P2 ;  /* 0x000000ffe8e87207 */ /* 0x000fce0001000000 */
[----:B------:R-:W3:Y:S03]  /*12110*/  LDC.64 R14, c[0x0][R22+0x168] ;  /* 0x00005a00160e7b82 */ /* 0x000ee60000000a00 */
[----:B------:R-:W-:-:S05]  /*12120*/  @P0 IMAD.HI.U32 R10, R2, c[0x0][0x4ec], RZ ;  /* 0x00013b00020a0a27 */ /* 0x000fca00078e00ff */
[----:B------:R-:W4:Y:S01]  /*12130*/  LDC.64 R18, c[0x0][R22+0x178] ;  /* 0x00005e0016127b82 */ /* 0x000f220000000a00 */
[----:B------:R-:W-:-:S07]  /*12140*/  @P0 SHF.R.U32.HI R11, RZ, c[0x0][0x4f0], R10 ;  /* 0x00013c00ff0b0a19 */ /* 0x000fce000001160a */
[----:B------:R-:W5:Y:S01]  /*12150*/  LDC.64 R16, c[0x0][R22+0x160] ;  /* 0x0000580016107b82 */ /* 0x000f620000000a00 */
        /* <DEDUP_REMOVED lines=10> */
[----:B------:R-:W-:-:S03]  /*12200*/  IADD3.X R7, R7, R9, R6, P1, P0 ;  /* 0x0000000907077210 */ /* 0x000fc60000fe0406 */
[--C-:B------:R-:W-:Y:S01]  /*12210*/  IMAD.MOV R13, RZ, RZ, -R11.reuse ;  /* 0x000000ffff0d7224 */ /* 0x100fe200078e0a0b */
[----:B------:R-:W-:Y:S02]  /*12220*/  IADD3 R14, P1, P0, R11, R14, R18 ;  /* 0x0000000e0b0e7210 */ /* 0x000fe4000783e012 */
[----:B------:R-:W-:Y:S01]  /*12230*/  IADD3 R10, R19, R10, RZ ;  /* 0x0000000a130a7210 */ /* 0x000fe20007ffe0ff */
[----:B------:R-:W-:Y:S01]  /*12240*/  IMAD R13, R13, c[0x0][0x4e8], R2 ;  /* 0x00013a000d0d7a24 */ /* 0x000fe200078e0202 */
[----:B------:R-:W-:-:S03]  /*12250*/  SHF.R.S32.HI R11, RZ, 0x1f, R11 ;  /* 0x0000001fff0b7819 */ /* 0x000fc6000001140b */
[----:B-----5:R-:W-:Y:S01]  /*12260*/  IMAD R9, R17, R13, RZ ;  /* 0x0000000d11097224 */ /* 0x020fe200078e02ff */
[----:B------:R-:W-:Y:S02]  /*12270*/  SHF.R.S32.HI R2, RZ, 0x1f, R13 ;  /* 0x0000001fff027819 */ /* 0x000fe4000001140d */
[----:B------:R-:W-:Y:S01]  /*12280*/  IADD3.X R15, R11, R7, R10, P1, P0 ;  /* 0x000000070b0f7210 */ /* 0x000fe20000fe040a */
[----:B------:R-:W-:Y:S02]  /*12290*/  IMAD.MOV.U32 R7, RZ, RZ, c[0x0][0x4a8] ;  /* 0x00012a00ff077624 */ /* 0x000fe400078e00ff */
[C---:B------:R-:W-:Y:S01]  /*122a0*/  IMAD R2, R16.reuse, R2, R9 ;  /* 0x0000000210027224 */ /* 0x040fe200078e0209 */
[----:B------:R-:W-:Y:S01]  /*122b0*/  MOV R9, c[0x0][0x4ac] ;  /* 0x00012b0000097a02 */ /* 0x000fe20000000f00 */
[----:B------:R-:W-:Y:S01]  /*122c0*/  IMAD.WIDE.U32 R14, R16, R13, R14 ;  /* 0x0000000d100e7225 */ /* 0x000fe200078e000e */
[----:B------:R-:W-:Y:S02]  /*122d0*/  SEL R7, R7, c[0x0][0x450], P2 ;  /* 0x0001140007077a07 */ /* 0x000fe40001000000 */
[----:B------:R-:W-:Y:S01]  /*122e0*/  SEL R9, R9, c[0x0][0x454], P2 ;  /* 0x0001150009097a07 */ /* 0x000fe20001000000 */
[----:B------:R-:W-:Y:S01]  /*122f0*/  IMAD.IADD R2, R15, 0x1, R2 ;  /* 0x000000010f027824 */ /* 0x000fe200078e0202 */
[----:B------:R-:W-:-:S02]  /*12300*/  LEA R10, P0, R14, R7, 0x2 ;  /* 0x000000070e0a7211 */ /* 0x000fc400078010ff */
[----:B------:R-:W-:Y:S02]  /*12310*/  MOV R7, 0xff800000 ;  /* 0xff80000000077802 */ /* 0x000fe40000000f00 */
[----:B------:R-:W-:-:S05]  /*12320*/  LEA.HI.X R11, R14, R9, R2, 0x2, P0 ;  /* 0x000000090e0b7211 */ /* 0x000fca00000f1402 */
[----:B------:R2:W-:Y:S04]  /*12330*/  STG.E [R10.64], R7 ;  /* 0x000000070a007986 */ /* 0x0005e8000c101908 */
.L_x_4194:
[----:B------:R-:W-:Y:S05]  /*12340*/  BSYNC B0 ;  /* 0x0000000000007941 */ /* 0x000fea0003800000 */
.L_x_4193:
[----:B------:R-:W-:-:S13]  /*12350*/  ISETP.GT.AND P0, PT, R231, 0x1, PT ;  /* 0x00000001e700780c */ /* 0x000fda0003f04270 */
[----:B------:R-:W-:Y:S05]  /*12360*/  @P0 BRA `(.L_x_4186) ;  /* 0x0000070000000947 */ /* 0x000fea0003800000 */
[----:B------:R-:W-:Y:S01]  /*12370*/  MOV R2, c[0x0][0x4e8] ;  /* 0x00013a0000027a02 */ /* 0x000fe20000000f00 */
[----:B--2---:R-:W-:Y:S02]  /*12380*/  IMAD R7, R6, c[0x0][0x3a0], RZ ;  /* 0x0000e80006077a24 */ /* 0x004fe400078e02ff */
        /* <DEDUP_REMOVED lines=32> */
.L_x_4250:
[----:B------:R-:W-:Y:S05]  /*12590*/  BRA.DIV ~URZ, `(.L_x_4196) ;  /* 0x000020e27f007947 */ /* 0x000fea000b800000 */
[----:B------:R4:W1:Y:S02]  /*125a0*/  SHFL.IDX PT, R2, R9, RZ, 0x181f ;  /* 0x00181fff09027589 */ /* 0x00086400000e0000 */
.L_x_4251:
        /* <DEDUP_REMOVED lines=16> */
.L_x_4198:
[----:B------:R-:W-:Y:S05]  /*126b0*/  BSYNC B0 ;  /* 0x0000000000007941 */ /* 0x000fea0003800000 */
.L_x_4197:
[----:B------:R-:W-:Y:S05]  /*126c0*/  BRA.DIV ~URZ, `(.L_x_4199) ;  /* 0x000020127f007947 */ /* 0x000fea000b800000 */
[----:B---3--:R3:W2:Y:S04]  /*126d0*/  SHFL.IDX PT, R11, R10, 0x1, 0x181f ;  /* 0x00381f000a0b7f89 */ /* 0x0086a800000e0000 */
[----:B-1----:R3:W1:Y:S02]  /*126e0*/  SHFL.IDX PT, R2, R9, 0x1, 0x181f ;  /* 0x00381f0009027f89 */ /* 0x00266400000e0000 */
.L_x_4252:
        /* <DEDUP_REMOVED lines=16> */
.L_x_4201:
[----:B------:R-:W-:Y:S05]  /*127f0*/  BSYNC B0 ;  /* 0x0000000000007941 */ /* 0x000fea0003800000 */
.L_x_4200:
[----:B------:R-:W-:Y:S05]  /*12800*/  BRA.DIV ~URZ, `(.L_x_4202) ;  /* 0x00001f927f007947 */ /* 0x000fea000b800000 */
[----:B--2---:R2:W3:Y:S02]  /*12810*/  SHFL.IDX PT, R11, R10, 0x2, 0x181f ;  /* 0x00581f000a0b7f89 */ /* 0x0044e400000e0000 */
.L_x_4253:
[----:B------:R-:W-:Y:S05]  /*12820*/  BRA.DIV ~URZ, `(.L_x_4203) ;  /* 0x00001fe27f007947 */ /* 0x000fea000b800000 */
[----:B-1----:R1:W2:Y:S02]  /*12830*/  SHFL.IDX PT, R2, R9, 0x2, 0x181f ;  /* 0x00581f0009027f89 */ /* 0x0022a400000e0000 */
.L_x_4254:
        /* <DEDUP_REMOVED lines=16> */
.L_x_4205:
[----:B------:R-:W-:Y:S05]  /*12940*/  BSYNC B0 ;  /* 0x0000000000007941 */ /* 0x000fea0003800000 */
.L_x_4204:
[----:B------:R-:W-:Y:S05]  /*12950*/  BRA.DIV ~URZ, `(.L_x_4206) ;  /* 0x00001f127f007947 */ /* 0x000fea000b800000 */
[----:B---3--:R3:W1:Y:S04]  /*12960*/  SHFL.IDX PT, R11, R10, 0x3, 0x181f ;  /* 0x00781f000a0b7f89 */ /* 0x00866800000e0000 */
[----:B--2---:R3:W2:Y:S02]  /*12970*/  SHFL.IDX PT, R2, R9, 0x3, 0x181f ;  /* 0x00781f0009027f89 */ /* 0x0046a400000e0000 */
.L_x_4255:
        /* <DEDUP_REMOVED lines=11> */
[----:B---34-:R-:W-:Y:S01]  /*12a30*/  @!P0 LEA.HI.X R9, R203, R11, R198, 0x1, P3 ;  /* 0x0000000bcb098211 */ /* 0x018fe200018f0cc6 */
[----:B------:R1:W-:Y:S04]  /*12a40*/  @!P2 ST.E.128 [R6.64], RZ ;  /* 0x000000ff0600a985 */ /* 0x0003e8000c101d08 */
[----:B------:R1:W-:Y:S04]  /*12a50*/  @!P1 ST.E.128 [R4.64], RZ ;  /* 0x000000ff04009985 */ /* 0x0003e8000c101d08 */
[----:B------:R1:W-:Y:S02]  /*12a60*/  @!P0 ST.E.128 [R8.64], RZ ;  /* 0x000000ff08008985 */ /* 0x0003e4000c101d08 */
.L_x_4186:
[----:B------:R-:W-:Y:S05]  /*12a70*/  BSYNC B1 ;  /* 0x0000000000017941 */ /* 0x000fea0003800000 */
.L_x_4170:
[----:B------:R-:W-:-:S13]  /*12a80*/  ISETP.NE.AND P0, PT, R216, RZ, PT ;  /* 0x000000ffd800720c */ /* 0x000fda0003f05270 */
[----:B------:R-:W-:Y:S01]  /*12a90*/  @P0 WARPSYNC 0xffffffff ;  /* 0xffffffff00000948 */ /* 0x000fe20003800000 */
[----:B------:R-:W-:Y:S06]  /*12aa0*/  @P0 BAR.SYNC.DEFER_BLOCKING 0x5, 0x100 ;  /* 0x0144000000000b1d */ /* 0x000fec0000010000 */
[----:B------:R-:W4:Y:S04]  /*12ab0*/  @P0 LDS.128 R192, [0x24100] ;  /* 0x02410000ffc00984 */ /* 0x000f280000000c00 */
[----:B------:R-:W-:Y:S06]  /*12ac0*/  @P0 BAR.ARV 0x4, 0x100 ;  /* 0x0104000000000b1d */ /* 0x000fec0000002000 */
[----:B------:R-:W-:Y:S05]  /*12ad0*/  @P0 BRA `(.L_x_4207) ;  /* 0x00000e9000000947 */ /* 0x000fea0003800000 */
[----:B-1----:R-:W-:Y:S01]  /*12ae0*/  LOP3.LUT R8, R202, 0x1f, RZ, 0xc0, !PT ;  /* 0x0000001fca087812 */ /* 0x002fe200078ec0ff */
[----:B----4-:R-:W-:-:S03]  /*12af0*/  IMAD.MOV.U32 R12, RZ, RZ, RZ ;  /* 0x000000ffff0c7224 */ /* 0x010fc600078e00ff */
[----:B------:R-:W-:Y:S01]  /*12b00*/  ISETP.NE.AND P5, PT, R8, 0x1f, PT ;  /* 0x0000001f0800780c */ /* 0x000fe20003fa5270 */
[----:B------:R-:W-:Y:S10]  /*12b10*/  BRA.DIV ~URZ, `(.L_x_4208) ;  /* 0x00001e127f007947 */ /* 0x000ff4000b800000 */
[----:B---3--:R1:W3:Y:S02]  /*12b20*/  SHFL.IDX PT, R9, R3, RZ, 0x1f ;  /* 0x00001fff03097589 */ /* 0x0082e400000e0000 */
.L_x_4256:
[----:B------:R-:W-:Y:S05]  /*12b30*/  BRA.DIV ~URZ, `(.L_x_4209) ;  /* 0x00001e627f007947 */ /* 0x000fea000b800000 */
[----:B-1----:R-:W1:Y:S02]  /*12b40*/  SHFL.IDX PT, R3, R3, 0x1, 0x1f ;  /* 0x00201f0003037f89 */ /* 0x002e6400000e0000 */
.L_x_4257:
[----:B------:R-:W-:Y:S02]  /*12b50*/  IMAD.IADD R5, R195, 0x1, R8 ;  /* 0x00000001c3057824 */ /* 0x000fe400078e0208 */
[----:B------:R-:W-:-:S03]  /*12b60*/  IMAD.MOV.U32 R193, RZ, RZ, RZ ;  /* 0x000000ffffc17224 */ /* 0x000fc600078e00ff */
[----:B------:R-:W-:-:S13]  /*12b70*/  ISETP.GE.OR P0, PT, R5, c[0x0][0x53c], !P5 ;  /* 0x00014f0005007a0c */ /* 0x000fda0006f06670 */
[----:B--2---:R-:W-:Y:S01]  /*12b80*/  @!P0 IMAD.MOV.U32 R2, RZ, RZ, 0x4 ;  /* 0x00000004ff028424 */ /* 0x004fe200078e00ff */
[----:B------:R-:W-:-:S03]  /*12b90*/  @!P0 MOV R0, 0x4 ;  /* 0x0000000400008802 */ /* 0x000fc60000000f00 */
        /* <DEDUP_REMOVED lines=13> */
.L_x_4258:
        /* <DEDUP_REMOVED lines=16> */
.L_x_4259:
[----:B----4-:R-:W-:Y:S01]  /*12d70*/  IMAD R5, R2, c[0x0][0x538], RZ ;  /* 0x00014e0002057a24 */ /* 0x010fe200078e02ff */
[----:B------:R-:W-:Y:S04]  /*12d80*/  BSSY B1, `(.L_x_4212) ;  /* 0x00000b9000017945 */ /* 0x000fe80003800000 */
[----:B-1----:R-:W-:-:S04]  /*12d90*/  IADD3 R192, R5, R3, RZ ;  /* 0x0000000305c07210 */ /* 0x002fc80007ffe0ff */
[----:B---3--:R-:W-:-:S13]  /*12da0*/  ISETP.GT.AND P6, PT, R192, R9, PT ;  /* 0x00000009c000720c */ /* 0x008fda0003fc4270 */
[----:B------:R-:W-:Y:S05]  /*12db0*/  @P6 BRA `(.L_x_4213) ;  /* 0x0000024000006947 */ /* 0x000fea0003800000 */
.L_x_4217:
        /* <DEDUP_REMOVED lines=16> */
.L_x_4260:
        /* <DEDUP_REMOVED lines=12> */
[----:B--2---:R-:W1:Y:S02]  /*12f80*/  SHFL.UP PT, R11, R0, 0x10, RZ ;  /* 0x06000000000b7989 */ /* 0x004e6400000e00ff */
[----:B-1----:R-:W-:-:S05]  /*12f90*/  SEL R11, R11, RZ, P4 ;  /* 0x000000ff0b0b7207 */ /* 0x002fca0002000000 */
[----:B------:R-:W-:-:S05]  /*12fa0*/  IMAD.IADD R11, R0, 0x1, R11 ;  /* 0x00000001000b7824 */ /* 0x000fca00078e020b */
[----:B------:R1:W2:Y:S02]  /*12fb0*/  SHFL.IDX PT, R2, R11, 0x1f, 0x1f ;  /* 0x03e01f000b027f89 */ /* 0x0002a400000e0000 */
.L_x_4261:
[----:B--2---:R-:W-:-:S05]  /*12fc0*/  IMAD R5, R2, c[0x0][0x538], RZ ;  /* 0x00014e0002057a24 */ /* 0x004fca00078e02ff */
[----:B------:R-:W-:-:S04]  /*12fd0*/  IADD3 R192, R5, R192, RZ ;  /* 0x000000c005c07210 */ /* 0x000fc80007ffe0ff */
[----:B------:R-:W-:-:S13]  /*12fe0*/  ISETP.GT.AND P6, PT, R192, R9, PT ;  /* 0x00000009c000720c */ /* 0x000fda0003fc4270 */
[----:B-1----:R-:W-:Y:S05]  /*12ff0*/  @!P6 BRA `(.L_x_4217) ;  /* 0xfffffdc00000e947 */ /* 0x002fea000383ffff */
.L_x_4213:
[----:B------:R-:W-:-:S05]  /*13000*/  IADD3 R192, -R5, R192, RZ ;  /* 0x000000c005c07210 */ /* 0x000fca0007ffe1ff */
[----:B------:R-:W-:-:S05]  /*13010*/  IMAD R0, R11, c[0x0][0x538], R192 ;  /* 0x00014e000b007a24 */ /* 0x000fca00078e02c0 */
[----:B------:R-:W-:Y:S01]  /*13020*/  ISETP.GT.AND P0, PT, R0, R9, PT ;  /* 0x000000090000720c */ /* 0x000fe20003f04270 */
[----:B------:R-:W-:-:S12]  /*13030*/  BRA.DIV ~URZ, `(.L_x_4218) ;  /* 0x00001db27f007947 */ /* 0x000fd8000b800000 */
[----:B------:R-:W-:-:S04]  /*13040*/  VOTE.ANY R10, PT, !P0 ;  /* 0x00000000000a7806 */ /* 0x000fc800040e0100 */
.L_x_4262:
[----:B------:R-:W1:Y:S02]  /*13050*/  POPC R14, R10 ;  /* 0x0000000a000e7309 */ /* 0x000e640000000000 */
[----:B-1----:R-:W-:Y:S01]  /*13060*/  IADD3 R195, R14, R195, RZ ;  /* 0x000000c30ec37210 */ /* 0x002fe20007ffe0ff */
[----:B------:R-:W-:Y:S05]  /*13070*/  BRA.DIV ~URZ, `(.L_x_4219) ;  /* 0x00001db27f007947 */ /* 0x000fea000b800000 */
[----:B------:R1:W3:Y:S04]  /*13080*/  SHFL.IDX PT, R193, R193, R14, 0x1f ;  /* 0x00001f0ec1c17589 */ /* 0x0002e800000e0000 */
[----:B------:R1:W4:Y:S02]  /*13090*/  SHFL.IDX PT, R3, R12, R14, 0x1f ;  /* 0x00001f0e0c037589 */ /* 0x00032400000e0000 */
.L_x_4263:
[----:B------:R-:W-:Y:S01]  /*130a0*/  ISETP.NE.AND P0, PT, R10, RZ, PT ;  /* 0x000000ff0a00720c */ /* 0x000fe20003f05270 */
[----:B------:R-:W-:-:S12]  /*130b0*/  BSSY B0, `(.L_x_4220) ;  /* 0x0000005000007945 */ /* 0x000fd80003800000 */
[----:B------:R-:W-:Y:S05]  /*130c0*/  @!P0 BRA `(.L_x_4221) ;  /* 0x0000003000008947 */ /* 0x000fea0003800000 */
[----:B------:R-:W-:Y:S01]  /*130d0*/  IADD3 R4, R14, -0x1, RZ ;  /* 0xffffffff0e047810 */ /* 0x000fe20007ffe0ff */
[----:B------:R-:W-:Y:S05]  /*130e0*/  BRA.DIV ~URZ, `(.L_x_4222) ;  /* 0x00001e127f007947 */ /* 0x000fea000b800000 */
[----:B------:R1:W2:Y:S02]  /*130f0*/  SHFL.IDX PT, R13, R11, R4, 0x1f ;  /* 0x00001f040b0d7589 */ /* 0x0002a400000e0000 */
.L_x_4221:
[----:B------:R-:W-:Y:S05]  /*13100*/  BSYNC B0 ;  /* 0x0000000000007941 */ /* 0x000fea0003800000 */
.L_x_4220:
[----:B----4-:R-:W-:Y:S01]  /*13110*/  ISETP.NE.AND P0, PT, R3, 0x1, PT ;  /* 0x000000010300780c */ /* 0x010fe20003f05270 */
[----:B--2---:R-:W-:Y:S01]  /*13120*/  IMAD R192, R13, c[0x0][0x538], R192 ;  /* 0x00014e000dc07a24 */ /* 0x004fe200078e02c0 */
[----:B------:R-:W-:Y:S04]  /*13130*/  BSSY B0, `(.L_x_4223) ;  /* 0x0000076000007945 */ /* 0x000fe80003800000 */
[----:B------:R-:W-:-:S07]  /*13140*/  IADD3 R2, -R192, R9, RZ ;  /* 0x00000009c0027210 */ /* 0x000fce0007ffe1ff */
[----:B------:R-:W-:Y:S05]  /*13150*/  @!P0 BRA `(.L_x_4224) ;  /* 0x0000037000008947 */ /* 0x000fea0003800000 */
[----:B-1-3--:R-:W-:Y:S02]  /*13160*/  IABS R4, R193 ;  /* 0x000000c100047213 */ /* 0x00afe40000000000 */
[----:B------:R-:W-:Y:S02]  /*13170*/  IABS R7, R3 ;  /* 0x0000000300077213 */ /* 0x000fe40000000000 */
[----:B------:R-:W1:Y:S01]  /*13180*/  I2F.RP R6, R4 ;  /* 0x0000000400067306 */ /* 0x000e620000209400 */
[----:B------:R-:W-:Y:S02]  /*13190*/  IABS R0, R2 ;  /* 0x0000000200007213 */ /* 0x000fe40000000000 */
[----:B------:R-:W-:-:S05]  /*131a0*/  IABS R5, R193 ;  /* 0x000000c100057213 */ /* 0x000fca0000000000 */
[----:B------:R-:W2:Y:S01]  /*131b0*/  I2F.RP R9, R7 ;  /* 0x0000000700097306 */ /* 0x000ea20000209400 */
[----:B------:R-:W-:-:S07]  /*131c0*/  IMAD.MOV R5, RZ, RZ, -R5 ;  /* 0x000000ffff057224 */ /* 0x000fce00078e0a05 */
[----:B-1----:R-:W1:Y:S08]  /*131d0*/  MUFU.RCP R12, R6 ;  /* 0x00000006000c7308 */ /* 0x002e700000001000 */
[----:B--2---:R-:W2:Y:S01]  /*131e0*/  MUFU.RCP R9, R9 ;  /* 0x0000000900097308 */ /* 0x004ea20000001000 */
[----:B-1----:R-:W-:-:S07]  /*131f0*/  IADD3 R12, R12, 0xffffffe, RZ ;  /* 0x0ffffffe0c0c7810 */ /* 0x002fce0007ffe0ff */
[----:B------:R-:W1:Y:S01]  /*13200*/  F2I.FTZ.U32.TRUNC.NTZ R13, R12 ;  /* 0x0000000c000d7305 */ /* 0x000e62000021f000 */
[----:B--2---:R-:W-:Y:S01]  /*13210*/  IADD3 R10, R9, 0xffffffe, RZ ;  /* 0x0ffffffe090a7810 */ /* 0x004fe20007ffe0ff */
[----:B-1----:R-:W-:Y:S02]  /*13220*/  IMAD.MOV R11, RZ, RZ, -R13 ;  /* 0x000000ffff0b7224 */ /* 0x002fe400078e0a0d */
[----:B------:R-:W-:Y:S02]  /*13230*/  IMAD.MOV.U32 R12, RZ, RZ, RZ ;  /* 0x000000ffff0c7224 */ /* 0x000fe400078e00ff */
[----:B------:R-:W-:-:S04]  /*13240*/  IMAD R11, R11, R4, RZ ;  /* 0x000000040b0b7224 */ /* 0x000fc800078e02ff */
[----:B------:R-:W-:-:S06]  /*13250*/  IMAD.HI.U32 R11, R13, R11, R12 ;  /* 0x0000000b0d0b7227 */ /* 0x000fcc00078e000c */
[----:B------:R-:W-:Y:S02]  /*13260*/  IMAD.HI.U32 R6, R11, R0, RZ ;  /* 0x000000000b067227 */ /* 0x000fe400078e00ff */
[----:B------:R1:W2:Y:S02]  /*13270*/  F2I.FTZ.U32.TRUNC.NTZ R11, R10 ;  /* 0x0000000a000b7305 */ /* 0x0002a4000021f000 */
[----:B------:R-:W-:Y:S01]  /*13280*/  IMAD R5, R6, R5, R0 ;  /* 0x0000000506057224 */ /* 0x000fe200078e0200 */
[----:B------:R-:W-:-:S04]  /*13290*/  LOP3.LUT R0, R2, R193, RZ, 0x3c, !PT ;  /* 0x000000c102007212 */ /* 0x000fc800078e3cff */
[----:B------:R-:W-:Y:S02]  /*132a0*/  ISETP.GT.U32.AND P1, PT, R4, R5, PT ;  /* 0x000000050400720c */ /* 0x000fe40003f24070 */
[----:B------:R-:W-:Y:S02]  /*132b0*/  ISETP.GE.AND P0, PT, R0, RZ, PT ;  /* 0x000000ff0000720c */ /* 0x000fe40003f06270 */
[----:B------:R-:W-:Y:S01]  /*132c0*/  IABS R0, R3 ;  /* 0x0000000300007213 */ /* 0x000fe20000000000 */
[----:B-1----:R-:W-:-:S04]  /*132d0*/  IMAD.MOV.U32 R10, RZ, RZ, RZ ;  /* 0x000000ffff0a7224 */ /* 0x002fc800078e00ff */
[----:B------:R-:W-:-:S04]  /*132e0*/  IMAD.MOV R0, RZ, RZ, -R0 ;  /* 0x000000ffff007224 */ /* 0x000fc800078e0a00 */
        /* <DEDUP_REMOVED lines=30> */
.L_x_4224:
[----:B------:R-:W-:-:S04]  /*134d0*/  IMAD.MOV.U32 R0, RZ, RZ, 0x4 ;  /* 0x00000004ff007424 */ /* 0x000fc800078e00ff */
[----:B-1----:R-:W-:-:S05]  /*134e0*/  IMAD.WIDE R12, R195, R0, c[0x0][0x590] ;  /* 0x00016400c30c7625 */ /* 0x002fca00078e0200 */
[----:B------:R-:W2:Y:S01]  /*134f0*/  LDG.E R3, [R12.64] ;  /* 0x000000080c037981 */ /* 0x000ea2000c1e1900 */
[----:B------:R-:W-:Y:S01]  /*13500*/  IABS R4, R2 ;  /* 0x0000000200047213 */ /* 0x000fe20000000000 */
        /* <DEDUP_REMOVED lines=56> */
.L_x_4225:
[----:B------:R-:W-:Y:S05]  /*13890*/  BSYNC B0 ;  /* 0x0000000000007941 */ /* 0x000fea0003800000 */
.L_x_4223:
[----:B------:R-:W-:-:S04]  /*138a0*/  LOP3.LUT R0, RZ, R11, RZ, 0x33, !PT ;  /* 0x0000000bff007212 */ /* 0x000fc800078e33ff */
[----:B------:R-:W-:Y:S01]  /*138b0*/  IADD3 R193, R0, R193, RZ ;  /* 0x000000c100c17210 */ /* 0x000fe20007ffe0ff */
[----:B------:R-:W-:Y:S05]  /*138c0*/  BRA `(.L_x_4226) ;  /* 0x0000004000007947 */ /* 0x000fea0003800000 */
.L_x_4214:
[----:B------:R-:W-:Y:S01]  /*138d0*/  IMAD.MOV.U32 R192, RZ, RZ, R9 ;  /* 0x000000ffffc07224 */ /* 0x000fe200078e0009 */
[----:B------:R-:W-:Y:S01]  /*138e0*/  MOV R194, RZ ;  /* 0x000000ff00c27202 */ /* 0x000fe20000000f00 */
[----:B------:R-:W-:Y:S01]  /*138f0*/  IMAD.MOV.U32 R193, RZ, RZ, RZ ;  /* 0x000000ffffc17224 */ /* 0x000fe200078e00ff */
[----:B------:R-:W-:Y:S02]  /*13900*/  MOV R195, c[0x0][0x53c] ;  /* 0x00014f0000c37a02 */ /* 0x000fe40000000f00 */
.L_x_4226:
[----:B------:R-:W-:Y:S05]  /*13910*/  BSYNC B1 ;  /* 0x0000000000017941 */ /* 0x000fea0003800000 */
.L_x_4212:
[----:B------:R-:W-:Y:S01]  /*13920*/  WARPSYNC 0xffffffff ;  /* 0xffffffff00007948 */ /* 0x000fe20003800000 */
[----:B------:R-:W-:Y:S01]  /*13930*/  BAR.SYNC.DEFER_BLOCKING 0x4, 0x100 ;  /* 0x0104000000007b1d */ /* 0x000fe20000010000 */
[----:B------:R-:W-:-:S13]  /*13940*/  ISETP.NE.AND P0, PT, R8, RZ, PT ;  /* 0x000000ff0800720c */ /* 0x000fda0003f05270 */
[----:B------:R1:W-:Y:S04]  /*13950*/  @!P0 STS.128 [0x24100], R192 ;  /* 0x024100c0ff008388 */ /* 0x0003e80000000c00 */
[----:B------:R-:W-:Y:S06]  /*13960*/  BAR.ARV 0x5, 0x100 ;  /* 0x0144000000007b1d */ /* 0x000fec0000002000 */
.L_x_4207:
[----:B----4-:R-:W-:-:S13]  /*13970*/  ISETP.GE.AND P0, PT, R195, c[0x0][0x53c], PT ;  /* 0x00014f00c3007a0c */ /* 0x010fda0003f06270 */
[----:B-123--:R-:W-:Y:S01]  /*13980*/  @P0 CALL.REL.NOINC `(.L_x_4227) ;  /* 0x0000001000000944 */ /* 0x00efe20003c00000 */
[----:B------:R-:W-:Y:S05]  /*13990*/  BRA `(.L_x_4228) ;  /* 0xfffedc9000007947 */ /* 0x000fea000383ffff */
.L_x_4227:
[----:B------:R-:W-:Y:S05]  /*139a0*/  EXIT ;  /* 0x000000000000794d */ /* 0x000fea0003800000 */
.L_x_4084:
[----:B------:R-:W-:Y:S02]  /*139b0*/  MOV R2, 0x1 ;  /* 0x0000000100027802 */ /* 0x000fe40000000f00 */
[----:B------:R-:W-:Y:S02]  /*139c0*/  MOV R0, 0x139e0 ;  /* 0x000139e000007802 */ /* 0x000fe40000000f00 */
[----:B------:R-:W-:Y:S05]  /*139d0*/  CALL.REL.NOINC `($__internal_88_$__cuda_sm70_shflsync_up_p) ;  /* 0x0000162000007944 */ /* 0x000fea0003c00000 */
[----:B-12---:R-:W-:Y:S05]  /*139e0*/  BRA `(.L_x_4229) ;  /* 0xfffeca8000007947 */ /* 0x006fea000383ffff */
.L_x_4085:
[----:B------:R-:W-:Y:S02]  /*139f0*/  MOV R2, 0x2 ;  /* 0x0000000200027802 */ /* 0x000fe40000000f00 */
[----:B------:R-:W-:Y:S02]  /*13a00*/  MOV R0, 0x13a20 ;  /* 0x00013a2000007802 */ /* 0x000fe40000000f00 */
[----:B------:R-:W-:Y:S05]  /*13a10*/  CALL.REL.NOINC `($__internal_88_$__cuda_sm70_shflsync_up_p) ;  /* 0x000015e000007944 */ /* 0x000fea0003c00000 */
[----:B--2---:R-:W-:Y:S02]  /*13a20*/  SEL R2, R2, RZ, P4 ;  /* 0x000000ff02027207 */ /* 0x004fe40002000000 */
[----:B------:R-:W-:-:S03]  /*13a30*/  MOV R0, 0x13a70 ;  /* 0x00013a7000007802 */ /* 0x000fc60000000f00 */
[----:B-1----:R-:W-:Y:S02]  /*13a40*/  IMAD.IADD R11, R11, 0x1, R2 ;  /* 0x000000010b0b7824 */ /* 0x002fe400078e0202 */
[----:B------:R-:W-:Y:S02]  /*13a50*/  IMAD.MOV.U32 R2, RZ, RZ, 0x4 ;  /* 0x00000004ff027424 */ /* 0x000fe400078e00ff */
        /* <DEDUP_REMOVED lines=11> */
[----:B--2---:R-:W-:Y:S01]  /*13b10*/  SEL R2, R2, RZ, P1 ;  /* 0x000000ff02027207 */ /* 0x004fe20000800000 */
[----:B------:R-:W-:Y:S01]  /*13b20*/  IMAD.MOV.U32 R4, RZ, RZ, 0x1f ;  /* 0x0000001fff047424 */ /* 0x000fe200078e00ff */
[----:B------:R-:W-:-:S03]  /*13b30*/  MOV R0, 0x13b80 ;  /* 0x00013b8000007802 */ /* 0x000fc60000000f00 */
[----:B-1----:R-:W-:Y:S01]  /*13b40*/  IMAD.IADD R11, R11, 0x1, R2 ;  /* 0x000000010b0b7824 */ /* 0x002fe200078e0202 */
[----:B------:R-:W-:-:S03]  /*13b50*/  MOV R2, 0x1f ;  /* 0x0000001f00027802 */ /* 0x000fc60000000f00 */
[----:B------:R-:W-:Y:S02]  /*13b60*/  IMAD.MOV.U32 R5, RZ, RZ, R11 ;  /* 0x000000ffff057224 */ /* 0x000fe400078e000b */
[----:B------:R-:W-:Y:S05]  /*13b70*/  CALL.REL.NOINC `($__internal_87_$__cuda_sm70_shflsync_idx_p) ;  /* 0x0000143000007944 */ /* 0x000fea0003c00000 */
[----:B-12---:R-:W-:Y:S05]  /*13b80*/  BRA `(.L_x_4230) ;  /* 0xfffec9e000007947 */ /* 0x006fea000383ffff */
.L_x_4087:
[----:B------:R-:W-:Y:S02]  /*13b90*/  SEL R2, RZ, 0x1, P0 ;  /* 0x00000001ff027807 */ /* 0x000fe40000000000 */
[----:B------:R-:W-:Y:S02]  /*13ba0*/  MOV R0, 0x13bc0 ;  /* 0x00013bc000007802 */ /* 0x000fe40000000f00 */
[----:B------:R-:W-:Y:S05]  /*13bb0*/  CALL.REL.NOINC `($__internal_89_$__cuda_sm70_votesync_ballot) ;  /* 0x0000149000007944 */ /* 0x000fea0003c00000 */
[----:B------:R-:W-:Y:S05]  /*13bc0*/  BRA `(.L_x_4231) ;  /* 0xfffeca3000007947 */ /* 0x000fea000383ffff */
.L_x_4088:
[----:B------:R-:W-:Y:S01]  /*13bd0*/  IMAD.MOV.U32 R5, RZ, RZ, R12 ;  /* 0x000000ffff057224 */ /* 0x000fe200078e000c */
[----:B------:R-:W-:Y:S01]  /*13be0*/  MOV R4, R14 ;  /* 0x0000000e00047202 */ /* 0x000fe20000000f00 */
[----:B------:R-:W-:Y:S01]  /*13bf0*/  IMAD.MOV.U32 R2, RZ, RZ, 0x1f ;  /* 0x0000001fff027424 */ /* 0x000fe200078e00ff */
[----:B------:R-:W-:Y:S02]  /*13c00*/  MOV R0, 0x13c20 ;  /* 0x00013c2000007802 */ /* 0x000fe40000000f00 */
[----:B------:R-:W-:Y:S05]  /*13c10*/  CALL.REL.NOINC `($__internal_87_$__cuda_sm70_shflsync_idx_p) ;  /* 0x0000139000007944 */ /* 0x000fea0003c00000 */
[----:B--2---:R-:W-:Y:S01]  /*13c20*/  IMAD.MOV.U32 R12, RZ, RZ, R2 ;  /* 0x000000ffff0c7224 */ /* 0x004fe200078e0002 */
[----:B-1----:R-:W-:Y:S01]  /*13c30*/  MOV R5, R9 ;  /* 0x0000000900057202 */ /* 0x002fe20000000f00 */
[----:B------:R-:W-:Y:S01]  /*13c40*/  IMAD.MOV.U32 R3, RZ, RZ, RZ ;  /* 0x000000ffff037224 */ /* 0x000fe200078e00ff */
[----:B------:R-:W-:Y:S01]  /*13c50*/  MOV R4, R14 ;  /* 0x0000000e00047202 */ /* 0x000fe20000000f00 */
[----:B------:R-:W-:Y:S01]  /*13c60*/  IMAD.MOV.U32 R2, RZ, RZ, 0x1f ;  /* 0x0000001fff027424 */ /* 0x000fe200078e00ff */
[----:B------:R-:W-:-:S02]  /*13c70*/  MOV R0, 0x13c90 ;  /* 0x00013c9000007802 */ /* 0x000fc40000000f00 */
[----:B------:R-:W-:Y:S05]  /*13c80*/  CALL.REL.NOINC `($__internal_87_$__cuda_sm70_shflsync_idx_p) ;  /* 0x0000132000007944 */ /* 0x000fea0003c00000 */
[----:B--2---:R-:W-:Y:S01]  /*13c90*/  MOV R9, R2 ;  /* 0x0000000200097202 */ /* 0x004fe20000000f00 */
[----:B-1----:R-:W-:Y:S05]  /*13ca0*/  BRA `(.L_x_4232) ;  /* 0xfffec9b000007947 */ /* 0x002fea000383ffff */
.L_x_4091:
[----:B------:R-:W-:Y:S01]  /*13cb0*/  IMAD.MOV.U32 R5, RZ, RZ, R11 ;  /* 0x000000ffff057224 */ /* 0x000fe200078e000b */
[----:B------:R-:W-:-:S02]  /*13cc0*/  MOV R2, 0x1f ;  /* 0x0000001f00027802 */ /* 0x000fc40000000f00 */
[----:B------:R-:W-:Y:S02]  /*13cd0*/  MOV R0, 0x13cf0 ;  /* 0x00013cf000007802 */ /* 0x000fe40000000f00 */
[----:B-123--:R-:W-:Y:S05]  /*13ce0*/  CALL.REL.NOINC `($__internal_87_$__cuda_sm70_shflsync_idx_p) ;  /* 0x000012c000007944 */ /* 0x00efea0003c00000 */
[----:B--2---:R-:W-:Y:S01]  /*13cf0*/  MOV R3, R2 ;  /* 0x0000000200037202 */ /* 0x004fe20000000f00 */
[----:B-1----:R-:W-:Y:S05]  /*13d00*/  BRA `(.L_x_4090) ;  /* 0xfffec9b000007947 */ /* 0x002fea000383ffff */
.L_x_4110:
[----:B------:R-:W-:Y:S01]  /*13d10*/  IMAD.MOV.U32 R5, RZ, RZ, R10 ;  /* 0x000000ffff057224 */ /* 0x000fe200078e000a */
[----:B------:R-:W-:Y:S01]  /*13d20*/  MOV R4, RZ ;  /* 0x000000ff00047202 */ /* 0x000fe20000000f00 */
[----:B------:R-:W-:Y:S01]  /*13d30*/  IMAD.MOV.U32 R2, RZ, RZ, 0x181f ;  /* 0x0000181fff027424 */ /* 0x000fe200078e00ff */
[----:B------:R-:W-:Y:S02]  /*13d40*/  MOV R0, 0x13d60 ;  /* 0x00013d6000007802 */ /* 0x000fe40000000f00 */
[----:B------:R-:W-:Y:S05]  /*13d50*/  CALL.REL.NOINC `($__internal_87_$__cuda_sm70_shflsync_idx_p) ;  /* 0x0000125000007944 */ /* 0x000fea0003c00000 */
[----:B--2---:R-:W-:Y:S01]  /*13d60*/  MOV R13, R2 ;  /* 0x00000002000d7202 */ /* 0x004fe20000000f00 */
[----:B-1----:R-:W-:Y:S05]  /*13d70*/  BRA `(.L_x_4233) ;  /* 0xfffee9e000007947 */ /* 0x002fea000383ffff */
.L_x_4111:
[----:B------:R-:W-:Y:S01]  /*13d80*/  IMAD.MOV.U32 R5, RZ, RZ, R12 ;  /* 0x000000ffff057224 */ /* 0x000fe200078e000c */
[----:B------:R-:W-:Y:S01]  /*13d90*/  MOV R4, RZ ;  /* 0x000000ff00047202 */ /* 0x000fe20000000f00 */
[----:B------:R-:W-:Y:S01]  /*13da0*/  IMAD.MOV.U32 R2, RZ, RZ, 0x181f ;  /* 0x0000181fff027424 */ /* 0x000fe200078e00ff */
[----:B------:R-:W-:Y:S02]  /*13db0*/  MOV R0, 0x13dd0 ;  /* 0x00013dd000007802 */ /* 0x000fe40000000f00 */
[----:B-12---:R-:W-:Y:S05]  /*13dc0*/  CALL.REL.NOINC `($__internal_87_$__cuda_sm70_shflsync_idx_p) ;  /* 0x000011e000007944 */ /* 0x006fea0003c00000 */
[----:B-12---:R-:W-:Y:S05]  /*13dd0*/  BRA `(.L_x_4234) ;  /* 0xfffee9a000007947 */ /* 0x006fea000383ffff */
.L_x_4114:
[----:B--2---:R-:W-:Y:S01]  /*13de0*/  IMAD.MOV.U32 R5, RZ, RZ, R10 ;  /* 0x000000ffff057224 */ /* 0x004fe200078e000a */
[----:B------:R-:W-:Y:S01]  /*13df0*/  MOV R4, 0x1 ;  /* 0x0000000100047802 */ /* 0x000fe20000000f00 */
[----:B----4-:R-:W-:Y:S01]  /*13e00*/  IMAD.MOV.U32 R2, RZ, RZ, 0x181f ;  /* 0x0000181fff027424 */ /* 0x010fe200078e00ff */
[----:B------:R-:W-:-:S02]  /*13e10*/  MOV R0, 0x13e30 ;  /* 0x00013e3000007802 */ /* 0x000fc40000000f00 */
[----:B-1-3--:R-:W-:Y:S05]  /*13e20*/  CALL.REL.NOINC `($__internal_87_$__cuda_sm70_shflsync_idx_p) ;  /* 0x0000118000007944 */ /* 0x00afea0003c00000 */
[----:B--2---:R-:W-:Y:S01]  /*13e30*/  IMAD.MOV.U32 R13, RZ, RZ, R2 ;  /* 0x000000ffff0d7224 */ /* 0x004fe200078e0002 */
[----:B-1----:R-:W-:Y:S01]  /*13e40*/  MOV R4, 0x1 ;  /* 0x0000000100047802 */ /* 0x002fe20000000f00 */
[----:B------:R-:W-:Y:S01]  /*13e50*/  IMAD.MOV.U32 R5, RZ, RZ, R12 ;  /* 0x000000ffff057224 */ /* 0x000fe200078e000c */
[----:B------:R-:W-:-:S02]  /*13e60*/  MOV R2, 0x181f ;  /* 0x0000181f00027802 */ /* 0x000fc40000000f00 */
[----:B------:R-:W-:Y:S02]  /*13e70*/  MOV R0, 0x13e90 ;  /* 0x00013e9000007802 */ /* 0x000fe40000000f00 */
[----:B------:R-:W-:Y:S05]  /*13e80*/  CALL.REL.NOINC `($__internal_87_$__cuda_sm70_shflsync_idx_p) ;  /* 0x0000112000007944 */ /* 0x000fea0003c00000 */
[----:B-12---:R-:W-:Y:S05]  /*13e90*/  BRA `(.L_x_4235) ;  /* 0xfffeea3000007947 */ /* 0x006fea000383ffff */
.L_x_4117:
[----:B-1----:R-:W-:Y:S01]  /*13ea0*/  IMAD.MOV.U32 R5, RZ, RZ, R10 ;  /* 0x000000ffff057224 */ /* 0x002fe200078e000a */
[----:B------:R-:W-:Y:S01]  /*13eb0*/  MOV R4, 0x2 ;  /* 0x0000000200047802 */ /* 0x000fe20000000f00 */
[----:B----4-:R-:W-:Y:S01]  /*13ec0*/  IMAD.MOV.U32 R2, RZ, RZ, 0x181f ;  /* 0x0000181fff027424 */ /* 0x010fe200078e00ff */
[----:B------:R-:W-:Y:S02]  /*13ed0*/  MOV R0, 0x13ef0 ;  /* 0x00013ef000007802 */ /* 0x000fe40000000f00 */
[----:B--23--:R-:W-:Y:S05]  /*13ee0*/  CALL.REL.NOINC `($__internal_87_$__cuda_sm70_shflsync_idx_p) ;  /* 0x000010c000007944 */ /* 0x00cfea0003c00000 */
[----:B--2---:R-:W-:Y:S01]  /*13ef0*/  MOV R13, R2 ;  /* 0x00000002000d7202 */ /* 0x004fe20000000f00 */
[----:B-1----:R-:W-:Y:S05]  /*13f00*/  BRA `(.L_x_4236) ;  /* 0xfffeeb0000007947 */ /* 0x002fea000383ffff */
.L_x_4118:
[----:B------:R-:W-:Y:S01]  /*13f10*/  IMAD.MOV.U32 R5, RZ, RZ, R12 ;  /* 0x000000ffff057224 */ /* 0x000fe200078e000c */
[----:B------:R-:W-:Y:S01]  /*13f20*/  MOV R4, 0x2 ;  /* 0x0000000200047802 */ /* 0x000fe20000000f00 */
[----:B----4-:R-:W-:Y:S01]  /*13f30*/  IMAD.MOV.U32 R2, RZ, RZ, 0x181f ;  /* 0x0000181fff027424 */ /* 0x010fe200078e00ff */
[----:B------:R-:W-:Y:S02]  /*13f40*/  MOV R0, 0x13f60 ;  /* 0x00013f6000007802 */ /* 0x000fe40000000f00 */
[----:B-123--:R-:W-:Y:S05]  /*13f50*/  CALL.REL.NOINC `($__internal_87_$__cuda_sm70_shflsync_idx_p) ;  /* 0x0000105000007944 */ /* 0x00efea0003c00000 */
[----:B-12---:R-:W-:Y:S05]  /*13f60*/  BRA `(.L_x_4237) ;  /* 0xfffeeac000007947 */ /* 0x006fea000383ffff */
.L_x_4121:
[----:B-1----:R-:W-:Y:S01]  /*13f70*/  IMAD.MOV.U32 R5, RZ, RZ, R10 ;  /* 0x000000ffff057224 */ /* 0x002fe200078e000a */
[----:B------:R-:W-:Y:S01]  /*13f80*/  MOV R4, 0x3 ;  /* 0x0000000300047802 */ /* 0x000fe20000000f00 */
[----:B------:R-:W-:Y:S01]  /*13f90*/  IMAD.MOV.U32 R2, RZ, RZ, 0x181f ;  /* 0x0000181fff027424 */ /* 0x000fe200078e00ff */
[----:B------:R-:W-:-:S02]  /*13fa0*/  MOV R0, 0x13fc0 ;  /* 0x00013fc000007802 */ /* 0x000fc40000000f00 */
[----:B--234-:R-:W-:Y:S05]  /*13fb0*/  CALL.REL.NOINC `($__internal_87_$__cuda_sm70_shflsync_idx_p) ;  /* 0x00000ff000007944 */ /* 0x01cfea0003c00000 */
[----:B--2---:R-:W-:Y:S01]  /*13fc0*/  IMAD.MOV.U32 R13, RZ, RZ, R2 ;  /* 0x000000ffff0d7224 */ /* 0x004fe200078e0002 */
[----:B-1----:R-:W-:Y:S01]  /*13fd0*/  MOV R4, 0x3 ;  /* 0x0000000300047802 */ /* 0x002fe20000000f00 */
[----:B------:R-:W-:Y:S01]  /*13fe0*/  IMAD.MOV.U32 R5, RZ, RZ, R12 ;  /* 0x000000ffff057224 */ /* 0x000fe200078e000c */
[----:B------:R-:W-:-:S02]  /*13ff0*/  MOV R2, 0x181f ;  /* 0x0000181f00027802 */ /* 0x000fc40000000f00 */
[----:B------:R-:W-:Y:S02]  /*14000*/  MOV R0, 0x14020 ;  /* 0x0001402000007802 */ /* 0x000fe40000000f00 */
[----:B------:R-:W-:Y:S05]  /*14010*/  CALL.REL.NOINC `($__internal_87_$__cuda_sm70_shflsync_idx_p) ;  /* 0x00000f9000007944 */ /* 0x000fea0003c00000 */
[----:B-12---:R-:W-:Y:S05]  /*14020*/  BRA `(.L_x_4238) ;  /* 0xfffeeb5000007947 */ /* 0x006fea000383ffff */
.L_x_4166:
[----:B------:R-:W-:Y:S01]  /*14030*/  IMAD.MOV.U32 R8, RZ, RZ, R239 ;  /* 0x000000ffff087224 */ /* 0x000fe200078e00ef */
[----:B------:R-:W-:Y:S02]  /*14040*/  MOV R5, 0x2 ;  /* 0x0000000200057802 */ /* 0x000fe40000000f00 */
[----:B------:R-:W-:Y:S02]  /*14050*/  MOV R6, 0x14070 ;  /* 0x0001407000067802 */ /* 0x000fe40000000f00 */
[----:B------:R-:W-:Y:S05]  /*14060*/  CALL.REL.NOINC `($__internal_86_$__cuda_sm70_shflsync_bfly_p) ;  /* 0x00000ef000007944 */ /* 0x000fea0003c00000 */
[----:B-12---:R-:W-:Y:S05]  /*14070*/  BRA `(.L_x_4239) ;  /* 0xffffb09000007947 */ /* 0x006fea000383ffff */
.L_x_4167:
[----:B------:R-:W-:Y:S01]  /*14080*/  IMAD.MOV.U32 R8, RZ, RZ, R10 ;  /* 0x000000ffff087224 */ /* 0x000fe200078e000a */
[----:B------:R-:W-:Y:S02]  /*14090*/  MOV R5, 0x1 ;  /* 0x0000000100057802 */ /* 0x000fe40000000f00 */
[----:B------:R-:W-:Y:S02]  /*140a0*/  MOV R6, 0x140c0 ;  /* 0x000140c000067802 */ /* 0x000fe40000000f00 */
[----:B-1----:R-:W-:Y:S05]  /*140b0*/  CALL.REL.NOINC `($__internal_86_$__cuda_sm70_shflsync_bfly_p) ;  /* 0x00000ea000007944 */ /* 0x002fea0003c00000 */
[----:B--2---:R-:W-:Y:S01]  /*140c0*/  FADD.FTZ R7, R10, R5 ;  /* 0x000000050a077221 */ /* 0x004fe20000010000 */
[----:B-1----:R-:W-:Y:S02]  /*140d0*/  MOV R8, R238 ;  /* 0x000000ee00087202 */ /* 0x002fe40000000f00 */
[----:B------:R-:W-:Y:S02]  /*140e0*/  MOV R5, 0x2 ;  /* 0x0000000200057802 */ /* 0x000fe40000000f00 */
[----:B------:R-:W-:-:S02]  /*140f0*/  MOV R6, 0x14110 ;  /* 0x0001411000067802 */ /* 0x000fc40000000f00 */
[----:B------:R-:W-:Y:S05]  /*14100*/  CALL.REL.NOINC `($__internal_86_$__cuda_sm70_shflsync_bfly_p) ;  /* 0x00000e5000007944 */ /* 0x000fea0003c00000 */
[----:B-12---:R-:W-:Y:S01]  /*14110*/  FADD.FTZ R8, R238, R5 ;  /* 0x00000005ee087221 */ /* 0x006fe20000010000 */
[----:B------:R-:W-:-:S02]  /*14120*/  MOV R5, 0x1 ;  /* 0x0000000100057802 */ /* 0x000fc40000000f00 */
[----:B------:R-:W-:Y:S02]  /*14130*/  MOV R6, 0x14150 ;  /* 0x0001415000067802 */ /* 0x000fe40000000f00 */
[----:B------:R-:W-:Y:S05]  /*14140*/  CALL.REL.NOINC `($__internal_86_$__cuda_sm70_shflsync_bfly_p) ;  /* 0x00000e1000007944 */ /* 0x000fea0003c00000 */
[----:B-12---:R-:W-:Y:S05]  /*14150*/  BRA `(.L_x_4240) ;  /* 0xffffb02000007947 */ /* 0x006fea000383ffff */
.L_x_4174:
[----:B--234-:R-:W-:Y:S01]  /*14160*/  IMAD.MOV.U32 R5, RZ, RZ, R9 ;  /* 0x000000ffff057224 */ /* 0x01cfe200078e0009 */
[----:B------:R-:W-:Y:S01]  /*14170*/  MOV R4, RZ ;  /* 0x000000ff00047202 */ /* 0x000fe20000000f00 */
[----:B------:R-:W-:Y:S01]  /*14180*/  IMAD.MOV.U32 R2, RZ, RZ, 0x181f ;  /* 0x0000181fff027424 */ /* 0x000fe200078e00ff */
[----:B------:R-:W-:Y:S02]  /*14190*/  MOV R0, 0x141b0 ;  /* 0x000141b000007802 */ /* 0x000fe40000000f00 */
[----:B-1----:R-:W-:Y:S05]  /*141a0*/  CALL.REL.NOINC `($__internal_87_$__cuda_sm70_shflsync_idx_p) ;  /* 0x00000e0000007944 */ /* 0x002fea0003c00000 */
[----:B--2---:R-:W-:Y:S01]  /*141b0*/  MOV R11, R2 ;  /* 0x00000002000b7202 */ /* 0x004fe20000000f00 */
[----:B-1----:R-:W-:Y:S05]  /*141c0*/  BRA `(.L_x_4241) ;  /* 0xffffc66000007947 */ /* 0x002fea000383ffff */
.L_x_4175:
[----:B------:R-:W-:Y:S01]  /*141d0*/  IMAD.MOV.U32 R5, RZ, RZ, R10 ;  /* 0x000000ffff057224 */ /* 0x000fe200078e000a */
[----:B------:R-:W-:Y:S01]  /*141e0*/  MOV R4, RZ ;  /* 0x000000ff00047202 */ /* 0x000fe20000000f00 */
[----:B------:R-:W-:Y:S01]  /*141f0*/  IMAD.MOV.U32 R2, RZ, RZ, 0x181f ;  /* 0x0000181fff027424 */ /* 0x000fe200078e00ff */
[----:B------:R-:W-:Y:S02]  /*14200*/  MOV R0, 0x14220 ;  /* 0x0001422000007802 */ /* 0x000fe40000000f00 */
[----:B-123--:R-:W-:Y:S05]  /*14210*/  CALL.REL.NOINC `($__internal_87_$__cuda_sm70_shflsync_idx_p) ;  /* 0x00000d9000007944 */ /* 0x00efea0003c00000 */
[----:B-12---:R-:W-:Y:S05]  /*14220*/  BRA `(.L_x_4242) ;  /* 0xffffc62000007947 */ /* 0x006fea000383ffff */
.L_x_4178:
[----:B--2---:R-:W-:Y:S01]  /*14230*/  IMAD.MOV.U32 R5, RZ, RZ, R9 ;  /* 0x000000ffff057224 */ /* 0x004fe200078e0009 */
[----:B------:R-:W-:Y:S01]  /*14240*/  MOV R4, 0x1 ;  /* 0x0000000100047802 */ /* 0x000fe20000000f00 */
[----:B------:R-:W-:Y:S01]  /*14250*/  IMAD.MOV.U32 R2, RZ, RZ, 0x181f ;  /* 0x0000181fff027424 */ /* 0x000fe200078e00ff */
[----:B------:R-:W-:-:S02]  /*14260*/  MOV R0, 0x14280 ;  /* 0x0001428000007802 */ /* 0x000fc40000000f00 */
[----:B-1-34-:R-:W-:Y:S05]  /*14270*/  CALL.REL.NOINC `($__internal_87_$__cuda_sm70_shflsync_idx_p) ;  /* 0x00000d3000007944 */ /* 0x01afea0003c00000 */
[----:B--2---:R-:W-:Y:S01]  /*14280*/  IMAD.MOV.U32 R11, RZ, RZ, R2 ;  /* 0x000000ffff0b7224 */ /* 0x004fe200078e0002 */
[----:B-1----:R-:W-:Y:S01]  /*14290*/  MOV R4, 0x1 ;  /* 0x0000000100047802 */ /* 0x002fe20000000f00 */
[----:B------:R-:W-:Y:S01]  /*142a0*/  IMAD.MOV.U32 R5, RZ, RZ, R10 ;  /* 0x000000ffff057224 */ /* 0x000fe200078e000a */
[----:B------:R-:W-:-:S02]  /*142b0*/  MOV R2, 0x181f ;  /* 0x0000181f00027802 */ /* 0x000fc40000000f00 */
[----:B------:R-:W-:Y:S02]  /*142c0*/  MOV R0, 0x142e0 ;  /* 0x000142e000007802 */ /* 0x000fe40000000f00 */
[----:B------:R-:W-:Y:S05]  /*142d0*/  CALL.REL.NOINC `($__internal_87_$__cuda_sm70_shflsync_idx_p) ;  /* 0x00000cd000007944 */ /* 0x000fea0003c00000 */
[----:B-12---:R-:W-:Y:S05]  /*142e0*/  BRA `(.L_x_4243) ;  /* 0xffffc69000007947 */ /* 0x006fea000383ffff */
.L_x_4181:
[----:B-1----:R-:W-:Y:S01]  /*142f0*/  IMAD.MOV.U32 R5, RZ, RZ, R9 ;  /* 0x000000ffff057224 */ /* 0x002fe200078e0009 */
[----:B------:R-:W-:Y:S01]  /*14300*/  MOV R4, 0x2 ;  /* 0x0000000200047802 */ /* 0x000fe20000000f00 */
[----:B--2---:R-:W-:Y:S01]  /*14310*/  IMAD.MOV.U32 R2, RZ, RZ, 0x181f ;  /* 0x0000181fff027424 */ /* 0x004fe200078e00ff */
[----:B------:R-:W-:Y:S02]  /*14320*/  MOV R0, 0x14340 ;  /* 0x0001434000007802 */ /* 0x000fe40000000f00 */
[----:B---34-:R-:W-:Y:S05]  /*14330*/  CALL.REL.NOINC `($__internal_87_$__cuda_sm70_shflsync_idx_p) ;  /* 0x00000c7000007944 */ /* 0x018fea0003c00000 */
[----:B--2---:R-:W-:Y:S01]  /*14340*/  MOV R11, R2 ;  /* 0x00000002000b7202 */ /* 0x004fe20000000f00 */
[----:B-1----:R-:W-:Y:S05]  /*14350*/  BRA `(.L_x_4244) ;  /* 0xffffc75000007947 */ /* 0x002fea000383ffff */
.L_x_4182:
[----:B-1----:R-:W-:Y:S01]  /*14360*/  IMAD.MOV.U32 R5, RZ, RZ, R10 ;  /* 0x000000ffff057224 */ /* 0x002fe200078e000a */
[----:B------:R-:W-:Y:S01]  /*14370*/  MOV R4, 0x2 ;  /* 0x0000000200047802 */ /* 0x000fe20000000f00 */
[----:B--2---:R-:W-:Y:S01]  /*14380*/  IMAD.MOV.U32 R2, RZ, RZ, 0x181f ;  /* 0x0000181fff027424 */ /* 0x004fe200078e00ff */
[----:B------:R-:W-:Y:S02]  /*14390*/  MOV R0, 0x143b0 ;  /* 0x000143b000007802 */ /* 0x000fe40000000f00 */
[----:B---34-:R-:W-:Y:S05]  /*143a0*/  CALL.REL.NOINC `($__internal_87_$__cuda_sm70_shflsync_idx_p) ;  /* 0x00000c0000007944 */ /* 0x018fea0003c00000 */
[----:B-12---:R-:W-:Y:S05]  /*143b0*/  BRA `(.L_x_4245) ;  /* 0xffffc71000007947 */ /* 0x006fea000383ffff */
.L_x_4185:
[----:B-1----:R-:W-:Y:S01]  /*143c0*/  IMAD.MOV.U32 R5, RZ, RZ, R9 ;  /* 0x000000ffff057224 */ /* 0x002fe200078e0009 */
[----:B------:R-:W-:Y:S01]  /*143d0*/  MOV R4, 0x3 ;  /* 0x0000000300047802 */ /* 0x000fe20000000f00 */
[----:B----4-:R-:W-:Y:S01]  /*143e0*/  IMAD.MOV.U32 R2, RZ, RZ, 0x181f ;  /* 0x0000181fff027424 */ /* 0x010fe200078e00ff */
[----:B------:R-:W-:-:S02]  /*143f0*/  MOV R0, 0x14410 ;  /* 0x0001441000007802 */ /* 0x000fc40000000f00 */
[----:B--23--:R-:W-:Y:S05]  /*14400*/  CALL.REL.NOINC `($__internal_87_$__cuda_sm70_shflsync_idx_p) ;  /* 0x00000ba000007944 */ /* 0x00cfea0003c00000 */
[----:B--2---:R-:W-:Y:S01]  /*14410*/  IMAD.MOV.U32 R9, RZ, RZ, R2 ;  /* 0x000000ffff097224 */ /* 0x004fe200078e0002 */
[----:B-1----:R-:W-:Y:S01]  /*14420*/  MOV R4, 0x3 ;  /* 0x0000000300047802 */ /* 0x002fe20000000f00 */
[----:B------:R-:W-:Y:S01]  /*14430*/  IMAD.MOV.U32 R5, RZ, RZ, R10 ;  /* 0x000000ffff057224 */ /* 0x000fe200078e000a */
[----:B------:R-:W-:-:S02]  /*14440*/  MOV R2, 0x181f ;  /* 0x0000181f00027802 */ /* 0x000fc40000000f00 */
[----:B------:R-:W-:Y:S02]  /*14450*/  MOV R0, 0x14470 ;  /* 0x0001447000007802 */ /* 0x000fe40000000f00 */
[----:B------:R-:W-:Y:S05]  /*14460*/  CALL.REL.NOINC `($__internal_87_$__cuda_sm70_shflsync_idx_p) ;  /* 0x00000b4000007944 */ /* 0x000fea0003c00000 */
[----:B-12---:R-:W-:Y:S05]  /*14470*/  BRA `(.L_x_4246) ;  /* 0xffffc79000007947 */ /* 0x006fea000383ffff */
.L_x_4187:
[----:B------:R-:W-:Y:S01]  /*14480*/  IMAD.MOV.U32 R5, RZ, RZ, R151 ;  /* 0x000000ffff057224 */ /* 0x000fe200078e0097 */
[----:B------:R-:W-:Y:S01]  /*14490*/  MOV R4, RZ ;  /* 0x000000ff00047202 */ /* 0x000fe20000000f00 */
[----:B------:R-:W-:Y:S01]  /*144a0*/  IMAD.MOV.U32 R2, RZ, RZ, 0x1c1f ;  /* 0x00001c1fff027424 */ /* 0x000fe200078e00ff */
[----:B------:R-:W-:Y:S02]  /*144b0*/  MOV R0, 0x144d0 ;  /* 0x000144d000007802 */ /* 0x000fe40000000f00 */
[----:B------:R-:W-:Y:S05]  /*144c0*/  CALL.REL.NOINC `($__internal_87_$__cuda_sm70_shflsync_idx_p) ;  /* 0x00000ae000007944 */ /* 0x000fea0003c00000 */
[----:B--2---:R-:W-:Y:S01]  /*144d0*/  MOV R153, R2 ;  /* 0x0000000200997202 */ /* 0x004fe20000000f00 */
[----:B-1----:R-:W-:Y:S05]  /*144e0*/  BRA `(.L_x_4247) ;  /* 0xffffca3000007947 */ /* 0x002fea000383ffff */
.L_x_4188:
[----:B------:R-:W-:Y:S01]  /*144f0*/  IMAD.MOV.U32 R5, RZ, RZ, R152 ;  /* 0x000000ffff057224 */ /* 0x000fe200078e0098 */
[----:B------:R-:W-:Y:S01]  /*14500*/  MOV R4, RZ ;  /* 0x000000ff00047202 */ /* 0x000fe20000000f00 */
[----:B------:R-:W-:Y:S01]  /*14510*/  IMAD.MOV.U32 R2, RZ, RZ, 0x1c1f ;  /* 0x00001c1fff027424 */ /* 0x000fe200078e00ff */
[----:B------:R-:W-:Y:S02]  /*14520*/  MOV R0, 0x14540 ;  /* 0x0001454000007802 */ /* 0x000fe40000000f00 */
[----:B-12---:R-:W-:Y:S05]  /*14530*/  CALL.REL.NOINC `($__internal_87_$__cuda_sm70_shflsync_idx_p) ;  /* 0x00000a7000007944 */ /* 0x006fea0003c00000 */
[----:B-12---:R-:W-:Y:S05]  /*14540*/  BRA `(.L_x_4248) ;  /* 0xffffc9f000007947 */ /* 0x006fea000383ffff */
.L_x_4191:
[----:B----4-:R-:W-:Y:S01]  /*14550*/  IMAD.MOV.U32 R5, RZ, RZ, R151 ;  /* 0x000000ffff057224 */ /* 0x010fe200078e0097 */
[----:B------:R-:W-:Y:S01]  /*14560*/  MOV R4, 0x1 ;  /* 0x0000000100047802 */ /* 0x000fe20000000f00 */
[----:B------:R-:W-:Y:S01]  /*14570*/  IMAD.MOV.U32 R2, RZ, RZ, 0x1c1f ;  /* 0x00001c1fff027424 */ /* 0x000fe200078e00ff */
[----:B------:R-:W-:-:S02]  /*14580*/  MOV R0, 0x145a0 ;  /* 0x000145a000007802 */ /* 0x000fc40000000f00 */
[----:B-123--:R-:W-:Y:S05]  /*14590*/  CALL.REL.NOINC `($__internal_87_$__cuda_sm70_shflsync_idx_p) ;  /* 0x00000a1000007944 */ /* 0x00efea0003c00000 */
[----:B--2---:R-:W-:Y:S01]  /*145a0*/  IMAD.MOV.U32 R151, RZ, RZ, R2 ;  /* 0x000000ffff977224 */ /* 0x004fe200078e0002 */
[----:B-1----:R-:W-:Y:S01]  /*145b0*/  MOV R4, 0x1 ;  /* 0x0000000100047802 */ /* 0x002fe20000000f00 */
[----:B------:R-:W-:Y:S01]  /*145c0*/  IMAD.MOV.U32 R5, RZ, RZ, R152 ;  /* 0x000000ffff057224 */ /* 0x000fe200078e0098 */
[----:B------:R-:W-:-:S02]  /*145d0*/  MOV R2, 0x1c1f ;  /* 0x00001c1f00027802 */ /* 0x000fc40000000f00 */
[----:B------:R-:W-:Y:S02]  /*145e0*/  MOV R0, 0x14600 ;  /* 0x0001460000007802 */ /* 0x000fe40000000f00 */
[----:B------:R-:W-:Y:S05]  /*145f0*/  CALL.REL.NOINC `($__internal_87_$__cuda_sm70_shflsync_idx_p) ;  /* 0x000009b000007944 */ /* 0x000fea0003c00000 */
[----:B-12---:R-:W-:Y:S05]  /*14600*/  BRA `(.L_x_4249) ;  /* 0xffffd28000007947 */ /* 0x006fea000383ffff */
.L_x_4195:
[----:B------:R-:W-:Y:S01]  /*14610*/  IMAD.MOV.U32 R5, RZ, RZ, R10 ;  /* 0x000000ffff057224 */ /* 0x000fe200078e000a */
[----:B------:R-:W-:Y:S01]  /*14620*/  MOV R4, RZ ;  /* 0x000000ff00047202 */ /* 0x000fe20000000f00 */
[----:B------:R-:W-:Y:S01]  /*14630*/  IMAD.MOV.U32 R2, RZ, RZ, 0x181f ;  /* 0x0000181fff027424 */ /* 0x000fe200078e00ff */
[----:B------:R-:W-:Y:S02]  /*14640*/  MOV R0, 0x14660 ;  /* 0x0001466000007802 */ /* 0x000fe40000000f00 */
[----:B-1----:R-:W-:Y:S05]  /*14650*/  CALL.REL.NOINC `($__internal_87_$__cuda_sm70_shflsync_idx_p) ;  /* 0x0000095000007944 */ /* 0x002fea0003c00000 */
[----:B--2---:R-:W-:Y:S01]  /*14660*/  MOV R11, R2 ;  /* 0x00000002000b7202 */ /* 0x004fe20000000f00 */
[----:B-1----:R-:W-:Y:S05]  /*14670*/  BRA `(.L_x_4250) ;  /* 0xffffdf1000007947 */ /* 0x002fea000383ffff */
.L_x_4196:
[----:B------:R-:W-:Y:S01]  /*14680*/  IMAD.MOV.U32 R5, RZ, RZ, R9 ;  /* 0x000000ffff057224 */ /* 0x000fe200078e0009 */
[----:B------:R-:W-:Y:S01]  /*14690*/  MOV R4, RZ ;  /* 0x000000ff00047202 */ /* 0x000fe20000000f00 */
[----:B------:R-:W-:Y:S01]  /*146a0*/  IMAD.MOV.U32 R2, RZ, RZ, 0x181f ;  /* 0x0000181fff027424 */ /* 0x000fe200078e00ff */
[----:B------:R-:W-:Y:S02]  /*146b0*/  MOV R0, 0x146d0 ;  /* 0x000146d000007802 */ /* 0x000fe40000000f00 */
[----:B-123--:R-:W-:Y:S05]  /*146c0*/  CALL.REL.NOINC `($__internal_87_$__cuda_sm70_shflsync_idx_p) ;  /* 0x000008e000007944 */ /* 0x00efea0003c00000 */
[----:B-12---:R-:W-:Y:S05]  /*146d0*/  BRA `(.L_x_4251) ;  /* 0xffffded000007947 */ /* 0x006fea000383ffff */
.L_x_4199:
        /* <DEDUP_REMOVED lines=12> */
.L_x_4202:
[----:B-1----:R-:W-:Y:S01]  /*147a0*/  IMAD.MOV.U32 R5, RZ, RZ, R10 ;  /* 0x000000ffff057224 */ /* 0x002fe200078e000a */
[----:B------:R-:W-:Y:S01]  /*147b0*/  MOV R4, 0x2 ;  /* 0x0000000200047802 */ /* 0x000fe20000000f00 */
[----:B------:R-:W-:Y:S01]  /*147c0*/  IMAD.MOV.U32 R2, RZ, RZ, 0x181f ;  /* 0x0000181fff027424 */ /* 0x000fe200078e00ff */
[----:B------:R-:W-:Y:S02]  /*147d0*/  MOV R0, 0x147f0 ;  /* 0x000147f000007802 */ /* 0x000fe40000000f00 */
[----:B--234-:R-:W-:Y:S05]  /*147e0*/  CALL.REL.NOINC `($__internal_87_$__cuda_sm70_shflsync_idx_p) ;  /* 0x000007c000007944 */ /* 0x01cfea0003c00000 */
[----:B--2---:R-:W-:Y:S01]  /*147f0*/  MOV R11, R2 ;  /* 0x00000002000b7202 */ /* 0x004fe20000000f00 */
[----:B-1----:R-:W-:Y:S05]  /*14800*/  BRA `(.L_x_4253) ;  /* 0xffffe01000007947 */ /* 0x002fea000383ffff */
.L_x_4203:
[----:B-1----:R-:W-:Y:S01]  /*14810*/  IMAD.MOV.U32 R5, RZ, RZ, R9 ;  /* 0x000000ffff057224 */ /* 0x002fe200078e0009 */
[----:B------:R-:W-:Y:S01]  /*14820*/  MOV R4, 0x2 ;  /* 0x0000000200047802 */ /* 0x000fe20000000f00 */
[----:B------:R-:W-:Y:S01]  /*14830*/  IMAD.MOV.U32 R2, RZ, RZ, 0x181f ;  /* 0x0000181fff027424 */ /* 0x000fe200078e00ff */
[----:B------:R-:W-:Y:S02]  /*14840*/  MOV R0, 0x14860 ;  /* 0x0001486000007802 */ /* 0x000fe40000000f00 */
[----:B--234-:R-:W-:Y:S05]  /*14850*/  CALL.REL.NOINC `($__internal_87_$__cuda_sm70_shflsync_idx_p) ;  /* 0x0000075000007944 */ /* 0x01cfea0003c00000 */
[----:B-12---:R-:W-:Y:S05]  /*14860*/  BRA `(.L_x_4254) ;  /* 0xffffdfd000007947 */ /* 0x006fea000383ffff */
.L_x_4206:
        /* <DEDUP_REMOVED lines=12> */
.L_x_4208:
[----:B------:R-:W-:Y:S01]  /*14930*/  IMAD.MOV.U32 R5, RZ, RZ, R3 ;  /* 0x000000ffff057224 */ /* 0x000fe200078e0003 */
[----:B------:R-:W-:Y:S01]  /*14940*/  MOV R4, RZ ;  /* 0x000000ff00047202 */ /* 0x000fe20000000f00 */
[----:B--23--:R-:W-:Y:S01]  /*14950*/  IMAD.MOV.U32 R2, RZ, RZ, 0x1f ;  /* 0x0000001fff027424 */ /* 0x00cfe200078e00ff */
[----:B------:R-:W-:Y:S02]  /*14960*/  MOV R0, 0x14980 ;  /* 0x0001498000007802 */ /* 0x000fe40000000f00 */
[----:B------:R-:W-:Y:S05]  /*14970*/  CALL.REL.NOINC `($__internal_87_$__cuda_sm70_shflsync_idx_p) ;  /* 0x0000063000007944 */ /* 0x000fea0003c00000 */
[----:B--2---:R-:W-:Y:S01]  /*14980*/  MOV R9, R2 ;  /* 0x0000000200097202 */ /* 0x004fe20000000f00 */
[----:B-1----:R-:W-:Y:S05]  /*14990*/  BRA `(.L_x_4256) ;  /* 0xffffe19000007947 */ /* 0x002fea000383ffff */
.L_x_4209:
[----:B------:R-:W-:Y:S01]  /*149a0*/  IMAD.MOV.U32 R5, RZ, RZ, R3 ;  /* 0x000000ffff057224 */ /* 0x000fe200078e0003 */
[----:B------:R-:W-:Y:S01]  /*149b0*/  MOV R4, 0x1 ;  /* 0x0000000100047802 */ /* 0x000fe20000000f00 */
[----:B--2---:R-:W-:Y:S01]  /*149c0*/  IMAD.MOV.U32 R2, RZ, RZ, 0x1f ;  /* 0x0000001fff027424 */ /* 0x004fe200078e00ff */
[----:B------:R-:W-:Y:S02]  /*149d0*/  MOV R0, 0x149f0 ;  /* 0x000149f000007802 */ /* 0x000fe40000000f00 */
[----:B-1-3--:R-:W-:Y:S05]  /*149e0*/  CALL.REL.NOINC `($__internal_87_$__cuda_sm70_shflsync_idx_p) ;  /* 0x000005c000007944 */ /* 0x00afea0003c00000 */
[----:B--2---:R-:W-:Y:S01]  /*149f0*/  MOV R3, R2 ;  /* 0x0000000200037202 */ /* 0x004fe20000000f00 */
[----:B-1----:R-:W-:Y:S05]  /*14a00*/  BRA `(.L_x_4257) ;  /* 0xffffe14000007947 */ /* 0x002fea000383ffff */
.L_x_4210:
[----:B------:R-:W-:Y:S02]  /*14a10*/  MOV R2, 0x1 ;  /* 0x0000000100027802 */ /* 0x000fe40000000f00 */
[----:B------:R-:W-:-:S02]  /*14a20*/  MOV R0, 0x14a40 ;  /* 0x00014a4000007802 */ /* 0x000fc40000000f00 */
[----:B-1-3--:R-:W-:Y:S05]  /*14a30*/  CALL.REL.NOINC `($__internal_88_$__cuda_sm70_shflsync_up_p) ;  /* 0x000005c000007944 */ /* 0x00afea0003c00000 */
[----:B-12---:R-:W-:Y:S05]  /*14a40*/  BRA `(.L_x_4258) ;  /* 0xffffe22000007947 */ /* 0x006fea000383ffff */
.L_x_4211:
[----:B------:R-:W-:Y:S02]  /*14a50*/  MOV R2, 0x2 ;  /* 0x0000000200027802 */ /* 0x000fe40000000f00 */
[----:B------:R-:W-:-:S02]  /*14a60*/  MOV R0, 0x14a80 ;  /* 0x00014a8000007802 */ /* 0x000fc40000000f00 */
[----:B-1-3--:R-:W-:Y:S05]  /*14a70*/  CALL.REL.NOINC `($__internal_88_$__cuda_sm70_shflsync_up_p) ;  /* 0x0000058000007944 */ /* 0x00afea0003c00000 */
        /* <DEDUP_REMOVED lines=23> */
.L_x_4215:
[----:B--2---:R-:W-:Y:S01]  /*14bf0*/  IMAD.MOV.U32 R11, RZ, RZ, R3 ;  /* 0x000000ffff0b7224 */ /* 0x004fe200078e0003 */
[----:B------:R-:W-:Y:S02]  /*14c00*/  MOV R2, 0x1 ;  /* 0x0000000100027802 */ /* 0x000fe40000000f00 */
[----:B------:R-:W-:Y:S02]  /*14c10*/  MOV R0, 0x14c30 ;  /* 0x00014c3000007802 */ /* 0x000fe40000000f00 */
[----:B------:R-:W-:Y:S05]  /*14c20*/  CALL.REL.NOINC `($__internal_88_$__cuda_sm70_shflsync_up_p) ;  /* 0x000003d000007944 */ /* 0x000fea0003c00000 */
[----:B-12---:R-:W-:Y:S05]  /*14c30*/  BRA `(.L_x_4260) ;  /* 0xffffe28000007947 */ /* 0x006fea000383ffff */
.L_x_4216:
[----:B--2---:R-:W-:Y:S01]  /*14c40*/  IMAD.MOV.U32 R11, RZ, RZ, R3 ;  /* 0x000000ffff0b7224 */ /* 0x004fe200078e0003 */
        /* <DEDUP_REMOVED lines=26> */
.L_x_4218:
[----:B------:R-:W-:Y:S02]  /*14df0*/  SEL R2, RZ, 0x1, P0 ;  /* 0x00000001ff027807 */ /* 0x000fe40000000000 */
[----:B------:R-:W-:Y:S02]  /*14e00*/  MOV R0, 0x14e20 ;  /* 0x00014e2000007802 */ /* 0x000fe40000000f00 */
[----:B--2---:R-:W-:Y:S05]  /*14e10*/  CALL.REL.NOINC `($__internal_89_$__cuda_sm70_votesync_ballot) ;  /* 0x0000023000007944 */ /* 0x004fea0003c00000 */
[----:B------:R-:W-:Y:S05]  /*14e20*/  BRA `(.L_x_4262) ;  /* 0xffffe22000007947 */ /* 0x000fea000383ffff */
.L_x_4219:
[----:B------:R-:W-:Y:S01]  /*14e30*/  IMAD.MOV.U32 R5, RZ, RZ, R193 ;  /* 0x000000ffff057224 */ /* 0x000fe200078e00c1 */
[----:B------:R-:W-:Y:S01]  /*14e40*/  MOV R4, R14 ;  /* 0x0000000e00047202 */ /* 0x000fe20000000f00 */
[----:B------:R-:W-:Y:S01]  /*14e50*/  IMAD.MOV.U32 R2, RZ, RZ, 0x1f ;  /* 0x0000001fff027424 */ /* 0x000fe200078e00ff */
[----:B------:R-:W-:Y:S02]  /*14e60*/  MOV R0, 0x14e80 ;  /* 0x00014e8000007802 */ /* 0x000fe40000000f00 */
[----:B--2---:R-:W-:Y:S05]  /*14e70*/  CALL.REL.NOINC `($__internal_87_$__cuda_sm70_shflsync_idx_p) ;  /* 0x0000013000007944 */ /* 0x004fea0003c00000 */
[----:B--2---:R-:W-:Y:S01]  /*14e80*/  IMAD.MOV.U32 R193, RZ, RZ, R2 ;  /* 0x000000ffffc17224 */ /* 0x004fe200078e0002 */
[----:B-1----:R-:W-:Y:S01]  /*14e90*/  MOV R4, R14 ;  /* 0x0000000e00047202 */ /* 0x002fe20000000f00 */
[----:B------:R-:W-:Y:S01]  /*14ea0*/  IMAD.MOV.U32 R5, RZ, RZ, R12 ;  /* 0x000000ffff057224 */ /* 0x000fe200078e000c */
[----:B------:R-:W-:Y:S02]  /*14eb0*/  MOV R2, 0x1f ;  /* 0x0000001f00027802 */ /* 0x000fe40000000f00 */
[----:B------:R-:W-:-:S02]  /*14ec0*/  MOV R0, 0x14ee0 ;  /* 0x00014ee000007802 */ /* 0x000fc40000000f00 */
[----:B------:R-:W-:Y:S05]  /*14ed0*/  CALL.REL.NOINC `($__internal_87_$__cuda_sm70_shflsync_idx_p) ;  /* 0x000000d000007944 */ /* 0x000fea0003c00000 */
[----:B--2---:R-:W-:Y:S01]  /*14ee0*/  MOV R3, R2 ;  /* 0x0000000200037202 */ /* 0x004fe20000000f00 */
[----:B-1----:R-:W-:Y:S05]  /*14ef0*/  BRA `(.L_x_4263) ;  /* 0xffffe1a000007947 */ /* 0x002fea000383ffff */
.L_x_4222:
[----:B------:R-:W-:Y:S01]  /*14f00*/  IMAD.MOV.U32 R5, RZ, RZ, R11 ;  /* 0x000000ffff057224 */ /* 0x000fe200078e000b */
[----:B------:R-:W-:-:S02]  /*14f10*/  MOV R2, 0x1f ;  /* 0x0000001f00027802 */ /* 0x000fc40000000f00 */
[----:B------:R-:W-:Y:S02]  /*14f20*/  MOV R0, 0x14f40 ;  /* 0x00014f4000007802 */ /* 0x000fe40000000f00 */
[----:B-1234-:R-:W-:Y:S05]  /*14f30*/  CALL.REL.NOINC `($__internal_87_$__cuda_sm70_shflsync_idx_p) ;  /* 0x0000007000007944 */ /* 0x01efea0003c00000 */
[----:B--2---:R-:W-:Y:S01]  /*14f40*/  MOV R13, R2 ;  /* 0x00000002000d7202 */ /* 0x004fe20000000f00 */
[----:B-1----:R-:W-:Y:S05]  /*14f50*/  BRA `(.L_x_4221) ;  /* 0xffffe1a000007947 */ /* 0x002fea000383ffff */
        .weak           $__internal_86_$__cuda_sm70_shflsync_bfly_p
        .type           $__internal_86_$__cuda_sm70_shflsync_bfly_p,@function
        .size           $__internal_86_$__cuda_sm70_shflsync_bfly_p,($__internal_87_$__cuda_sm70_shflsync_idx_p - $__internal_86_$__cuda_sm70_shflsync_bfly_p)
$__internal_86_$__cuda_sm70_shflsync_bfly_p:
[----:B------:R-:W-:Y:S01]  /*14f60*/  MOV R12, R6 ;  /* 0x00000006000c7202 */ /* 0x000fe20000000f00 */
[----:B------:R-:W-:Y:S04]  /*14f70*/  WARPSYNC R3 ;  /* 0x0000000300007348 */ /* 0x000fe80003800000 */
[----:B------:R-:W-:Y:S01]  /*14f80*/  MOV R13, 0x0 ;  /* 0x00000000000d7802 */ /* 0x000fe20000000f00 */
[----:B------:R1:W2:Y:S03]  /*14f90*/  SHFL.BFLY PT, R5, R8, R5, R4 ;  /* 0x0c00000508057389 */ /* 0x0002a600000e0004 */
[----:B------:R-:W-:Y:S05]  /*14fa0*/  RET.REL.NODEC R12 `(_ZN7cutlass13device_kernelIN5flash19enable_sm80_to_sm89INS1_16FlashAttnFwdSm80INS1_25CollectiveMainloopFwdSm80ILi8ELi2ELb0EN4cute5tupleIJNS5_1CILi128EEENS7_ILi64EEENS7_ILi192EEEEEELi192ENS_10bfloat16_tEfNS_4arch4Sm80ELb0ELb1ELb0ELb1ELb0ELb0ELb1ELb1EEENS1_21CollectiveEpilogueFwdINS6_IJS8_SA_S9_EEENS6_IJNS7_ILi1EEESI_SI_EEESC_SE_Li256ELb1ELb1ELb1ELb0EEENS1_36VarlenDynamicPersistentTileSchedulerILi128ELi64ELi256ELi256ELb1ELb1ELb0ELb1ELb0ELb1EEEEEEEEEvNT_6ParamsE) ;  /* 0xfffeb0500c007950 */ /* 0x000fea0003c3ffff */
        .weak           $__internal_87_$__cuda_sm70_shflsync_idx_p
        .type           $__internal_87_$__cuda_sm70_shflsync_idx_p,@function
        .size           $__internal_87_$__cuda_sm70_shflsync_idx_p,($__internal_88_$__cuda_sm70_shflsync_up_p - $__internal_87_$__cuda_sm70_shflsync_idx_p)
$__internal_87_$__cuda_sm70_shflsync_idx_p:
[----:B------:R-:W-:Y:S01]  /*14fb0*/  MOV R6, R0 ;  /* 0x0000000000067202 */ /* 0x000fe20000000f00 */
[----:B------:R-:W-:Y:S04]  /*14fc0*/  WARPSYNC R197 ;  /* 0x000000c500007348 */ /* 0x000fe80003800000 */
[----:B------:R-:W-:Y:S01]  /*14fd0*/  MOV R7, 0x0 ;  /* 0x0000000000077802 */ /* 0x000fe20000000f00 */
[----:B------:R1:W2:Y:S03]  /*14fe0*/  SHFL.IDX PT, R2, R5, R4, R2 ;  /* 0x0000000405027389 */ /* 0x0002a600000e0002 */
[----:B------:R-:W-:Y:S05]  /*14ff0*/  RET.REL.NODEC R6 `(_ZN7cutlass13device_kernelIN5flash19enable_sm80_to_sm89INS1_16FlashAttnFwdSm80INS1_25CollectiveMainloopFwdSm80ILi8ELi2ELb0EN4cute5tupleIJNS5_1CILi128EEENS7_ILi64EEENS7_ILi192EEEEEELi192ENS_10bfloat16_tEfNS_4arch4Sm80ELb0ELb1ELb0ELb1ELb0ELb0ELb1ELb1EEENS1_21CollectiveEpilogueFwdINS6_IJS8_SA_S9_EEENS6_IJNS7_ILi1EEESI_SI_EEESC_SE_Li256ELb1ELb1ELb1ELb0EEENS1_36VarlenDynamicPersistentTileSchedulerILi128ELi64ELi256ELi256ELb1ELb1ELb0ELb1ELb0ELb1EEEEEEEEEvNT_6ParamsE) ;  /* 0xfffeb00006007950 */ /* 0x000fea0003c3ffff */
        .weak           $__internal_88_$__cuda_sm70_shflsync_up_p
        .type           $__internal_88_$__cuda_sm70_shflsync_up_p,@function
        .size           $__internal_88_$__cuda_sm70_shflsync_up_p,($__internal_89_$__cuda_sm70_votesync_ballot - $__internal_88_$__cuda_sm70_shflsync_up_p)
$__internal_88_$__cuda_sm70_shflsync_up_p:
[----:B------:R-:W-:Y:S01]  /*15000*/  MOV R4, R0 ;  /* 0x0000000000047202 */ /* 0x000fe20000000f00 */
[----:B------:R-:W-:Y:S04]  /*15010*/  WARPSYNC R200 ;  /* 0x000000c800007348 */ /* 0x000fe80003800000 */
[----:B------:R-:W-:Y:S01]  /*15020*/  MOV R5, 0x0 ;  /* 0x0000000000057802 */ /* 0x000fe20000000f00 */
[----:B------:R1:W2:Y:S03]  /*15030*/  SHFL.UP PT, R2, R11, R2, R201 ;  /* 0x040000020b027389 */ /* 0x0002a600000e00c9 */
[----:B------:R-:W-:Y:S05]  /*15040*/  RET.REL.NODEC R4 `(_ZN7cutlass13device_kernelIN5flash19enable_sm80_to_sm89INS1_16FlashAttnFwdSm80INS1_25CollectiveMainloopFwdSm80ILi8ELi2ELb0EN4cute5tupleIJNS5_1CILi128EEENS7_ILi64EEENS7_ILi192EEEEEELi192ENS_10bfloat16_tEfNS_4arch4Sm80ELb0ELb1ELb0ELb1ELb0ELb0ELb1ELb1EEENS1_21CollectiveEpilogueFwdINS6_IJS8_SA_S9_EEENS6_IJNS7_ILi1EEESI_SI_EEESC_SE_Li256ELb1ELb1ELb1ELb0EEENS1_36VarlenDynamicPersistentTileSchedulerILi128ELi64ELi256ELi256ELb1ELb1ELb0ELb1ELb0ELb1EEEEEEEEEvNT_6ParamsE) ;  /* 0xfffeafb004007950 */ /* 0x000fea0003c3ffff */
        .weak           $__internal_89_$__cuda_sm70_votesync_ballot
        .type           $__internal_89_$__cuda_sm70_votesync_ballot,@function
        .size           $__internal_89_$__cuda_sm70_votesync_ballot,(.L_x_5037 - $__internal_89_$__cuda_sm70_votesync_ballot)
$__internal_89_$__cuda_sm70_votesync_ballot:
[----:B------:R-:W-:Y:S01]  /*15050*/  ISETP.NE.U32.AND P0, PT, R2, 0x1, PT ;  /* 0x000000010200780c */ /* 0x000fe20003f05070 */
[----:B------:R-:W-:Y:S04]  /*15060*/  WARPSYNC R196 ;  /* 0x000000c400007348 */ /* 0x000fe80003800000 */
[----:B------:R-:W-:-:S08]  /*15070*/  IMAD.MOV.U32 R2, RZ, RZ, R0 ;  /* 0x000000ffff027224 */ /* 0x000fd000078e0000 */
[----:B------:R-:W-:-:S04]  /*15080*/  VOTE.ANY R3, PT, !P0 ;  /* 0x0000000000037806 */ /* 0x000fc800040e0100 */
[----:B------:R-:W-:Y:S01]  /*15090*/  LOP3.LUT R10, R3, R196, RZ, 0xc0, !PT ;  /* 0x000000c4030a7212 */ /* 0x000fe200078ec0ff */
[----:B------:R-:W-:-:S04]  /*150a0*/  IMAD.MOV.U32 R3, RZ, RZ, 0x0 ;  /* 0x00000000ff037424 */ /* 0x000fc800078e00ff */
[----:B------:R-:W-:Y:S05]  /*150b0*/  RET.REL.NODEC R2 `(_ZN7cutlass13device_kernelIN5flash19enable_sm80_to_sm89INS1_16FlashAttnFwdSm80INS1_25CollectiveMainloopFwdSm80ILi8ELi2ELb0EN4cute5tupleIJNS5_1CILi128EEENS7_ILi64EEENS7_ILi192EEEEEELi192ENS_10bfloat16_tEfNS_4arch4Sm80ELb0ELb1ELb0ELb1ELb0ELb0ELb1ELb1EEENS1_21CollectiveEpilogueFwdINS6_IJS8_SA_S9_EEENS6_IJNS7_ILi1EEESI_SI_EEESC_SE_Li256ELb1ELb1ELb1ELb0EEENS1_36VarlenDynamicPersistentTileSchedulerILi128ELi64ELi256ELi256ELb1ELb1ELb0ELb1ELb0ELb1EEEEEEEEEvNT_6ParamsE) ;  /* 0xfffeaf4002007950 */ /* 0x000fea0003c3ffff */
.L_x_4264:
        /* <DEDUP_REMOVED lines=12> */
.L_x_5037:


//--------------------- .text._ZN7cutlass13device_kernelIN5flash19enable_sm80_to_sm89INS1_16FlashAttnFwdSm80INS1_25CollectiveMainloopFwdSm80ILi8ELi2ELb0EN4cute5tupleIJNS5_1CILi128EEENS7_ILi64EEENS7_ILi192EEEEEELi192ENS_10bfloat16_tEfNS_4arch4Sm80ELb0ELb1ELb0ELb1ELb0ELb1ELb1ELb1EEENS1_21CollectiveEpilogueFwdINS6_IJS8_SA_S9_EEENS6_IJNS7_ILi1EEESI_SI_EEESC_SE_Li256ELb1ELb1ELb1ELb0EEENS1_36VarlenDynamicPersistentTileSchedulerILi128ELi64ELi256ELi256ELb1ELb1ELb0ELb1ELb0ELb1EEEEEEEEEvNT_6ParamsE --------------------------
	.section	.text._ZN7cutlass13device_kernelIN5flash19enable_sm80_to_sm89INS1_16FlashAttnFwdSm80INS1_25CollectiveMainloopFwdSm80ILi8ELi2ELb0EN4cute5tupleIJNS5_1CILi128EEENS7_ILi64EEENS7_ILi192EEEEEELi192ENS_10bfloat16_tEfNS_4arch4Sm80ELb0ELb1ELb0ELb1ELb0ELb1ELb1ELb1EEENS1_21CollectiveEpilogueFwdINS6_IJS8_SA_S9_EEENS6_IJNS7_ILi1EEESI_SI_EEESC_SE_Li256ELb1ELb1ELb1ELb0EEENS1_36VarlenDynamicPersistentTileSchedulerILi128ELi64ELi256ELi256ELb1ELb1ELb0ELb1ELb0ELb1EEEEEEEEEvNT_6ParamsE,"ax",@progbits
	.sectioninfo	@"SHI_REGISTERS=247"
	.align	128
.text._ZN7cutlass13device_kernelIN5flash19enable_sm80_to_sm89INS1_16FlashAttnFwdSm80INS1_25CollectiveMainloopFwdSm80ILi8ELi2ELb0EN4cute5tupleIJNS5_1CILi128EEENS7_ILi64EEENS7_ILi192EEEEEELi192ENS_10bfloat16_tEfNS_4arch4Sm80ELb0ELb1ELb0ELb1ELb0ELb1ELb1ELb1EEENS1_21CollectiveEpilogueFwdINS6_IJS8_SA_S9_EEENS6_IJNS7_ILi1EEESI_SI_EEESC_SE_Li256ELb1ELb1ELb1ELb0EEENS1_36VarlenDynamicPersistentTileSchedulerILi128ELi64ELi256ELi256ELb1ELb1ELb0ELb1ELb0ELb1EEEEEEEEEvNT_6ParamsE:
        .type           _ZN7cutlass13device_kernelIN5flash19enable_sm80_to_sm89INS1_16FlashAttnFwdSm80INS1_25CollectiveMainloopFwdSm80ILi8ELi2ELb0EN4cute5tupleIJNS5_1CILi128EEENS7_ILi64EEENS7_ILi192EEEEEELi192ENS_10bfloat16_tEfNS_4arch4Sm80ELb0ELb1ELb0ELb1ELb0ELb1ELb1ELb1EEENS1_21CollectiveEpilogueFwdINS6_IJS8_SA_S9_EEENS6_IJNS7_ILi1EEESI_SI_EEESC_SE_Li256ELb1ELb1ELb1ELb0EEENS1_36VarlenDynamicPersistentTileSchedulerILi128ELi64ELi256ELi256ELb1ELb1ELb0ELb1ELb0ELb1EEEEEEEEEvNT_6ParamsE,@function
        .size           _ZN7cutlass13device_kernelIN5flash19enable_sm80_to_sm89INS1_16FlashAttnFwdSm80INS1_25CollectiveMainloopFwdSm80ILi8ELi2ELb0EN4cute5tupleIJNS5_1CILi128EEENS7_ILi64EEENS7_ILi192EEEEEELi192ENS_10bfloat16_tEfNS_4arch4Sm80ELb0ELb1ELb0ELb1ELb0ELb1ELb1ELb1EEENS1_21CollectiveEpilogueFwdINS6_IJS8_SA_S9_EEENS6_IJNS7_ILi1EEESI_SI_EEESC_SE_Li256ELb1ELb1ELb1ELb0EEENS1_36VarlenDynamicPersistentTileSchedulerILi128ELi64ELi256ELi256ELb1ELb1ELb0ELb1ELb0ELb1EEEEEEEEEvNT_6ParamsE,(.L_x_5042 - _ZN7cutlass13device_kernelIN5flash19enable_sm80_to_sm89INS1_16FlashAttnFwdSm80INS1_25CollectiveMainloopFwdSm80ILi8ELi2ELb0EN4cute5tupleIJNS5_1CILi128EEENS7_ILi64EEENS7_ILi192EEEEEELi192ENS_10bfloat16_tEfNS_4arch4Sm80ELb0ELb1ELb0ELb1ELb0ELb1ELb1ELb1EEENS1_21CollectiveEpilogueFwdINS6_IJS8_SA_S9_EEENS6_IJNS7_ILi1EEESI_SI_EEESC_SE_Li256ELb1ELb1ELb1ELb0EEENS1_36VarlenDynamicPersistentTileSchedulerILi128ELi64ELi256ELi256ELb1ELb1ELb0ELb1ELb0ELb1EEEEEEEEEvNT_6ParamsE)
        .other          _ZN7cutlass13device_kernelIN5flash19enable_sm80_to_sm89INS1_16FlashAttnFwdSm80INS1_25CollectiveMainloopFwdSm80ILi8ELi2ELb0EN4cute5tupleIJNS5_1CILi128EEENS7_ILi64EEENS7_ILi192EEEEEELi192ENS_10bfloat16_tEfNS_4arch4Sm80ELb0ELb1ELb0ELb1ELb0ELb1ELb1ELb1EEENS1_21CollectiveEpilogueFwdINS6_IJS8_SA_S9_EEENS6_IJNS7_ILi1EEESI_SI_EEESC_SE_Li256ELb1ELb1ELb1ELb0EEENS1_36VarlenDynamicPersistentTileSchedulerILi128ELi64ELi256ELi256ELb1ELb1ELb0ELb1ELb0ELb1EEEEEEEEEvNT_6ParamsE,@"STO_CUDA_ENTRY STV_DEFAULT"
_ZN7cutlass13device_kernelIN5flash19enable_sm80_to_sm89INS1_16FlashAttnFwdSm80INS1_25CollectiveMainloopFwdSm80ILi8ELi2ELb0EN4cute5tupleIJNS5_1CILi128EEENS7_ILi64EEENS7_ILi192EEEEEELi192ENS_10bfloat16_tEfNS_4arch4Sm80ELb0ELb1ELb0ELb1ELb0ELb1ELb1ELb1EEENS1_21CollectiveEpilogueFwdINS6_IJS8_SA_S9_EEENS6_IJNS7_ILi1EEESI_SI_EEESC_SE_Li256ELb1ELb1ELb1ELb0EEENS1_36VarlenDynamicPersistentTileSchedulerILi128ELi64ELi256ELi256ELb1ELb1ELb0ELb1ELb0ELb1EEEEEEEEEvNT_6ParamsE:
        /* <DEDUP_REMOVED lines=55> */
.L_x_4270:
        /* <DEDUP_REMOVED lines=16> */
.L_x_4493:
        /* <DEDUP_REMOVED lines=16> */
.L_x_4494:
[----:B--2---:R-:W-:-:S05]  /*0570*/  IMAD R9, R9, c[0x0][0x538], RZ ;  /* 0x00014e0009097a24 */ /* 0x004fca00078e02ff */
[----:B------:R-:W-:-:S04]  /*0580*/  IADD3 R6, R9, R6, RZ ;  /* 0x0000000609067210 */ /* 0x000fc80007ffe0ff */
[----:B------:R-:W-:-:S13]  /*0590*/  ISETP.GT.AND P0, PT, R6, UR4, PT ;  /* 0x0000000406007c0c */ /* 0x000fda000bf04270 */
[----:B-1----:R-:W-:Y:S05]  /*05a0*/  @!P0 BRA `(.L_x_4270) ;  /* 0xfffffdc000008947 */ /* 0x002fea000383ffff */
.L_x_4266:
[----:B------:R-:W-:-:S05]  /*05b0*/  IADD3 R204, -R9, R6, RZ ;  /* 0x0000000609cc7210 */ /* 0x000fca0007ffe1ff */
[----:B------:R-:W-:-:S05]  /*05c0*/  IMAD R0, R7, c[0x0][0x538], R204 ;  /* 0x00014e0007007a24 */ /* 0x000fca00078e02cc */
[----:B------:R-:W-:Y:S01]  /*05d0*/  ISETP.GT.AND P0, PT, R0, UR4, PT ;  /* 0x0000000400007c0c */ /* 0x000fe2000bf04270 */
[----:B------:R-:W-:-:S12]  /*05e0*/  BRA.DIV ~URZ, `(.L_x_4271) ;  /* 0x000208b27f007947 */ /* 0x000fd8000b800000 */
[----:B------:R-:W-:-:S04]  /*05f0*/  VOTE.ANY R5, PT, !P0 ;  /* 0x0000000000057806 */ /* 0x000fc800040e0100 */
.L_x_4495:
[----:B------:R-:W1:Y:S02]  /*0600*/  POPC R6, R5 ;  /* 0x0000000500067309 */ /* 0x000e640000000000 */
[----:B-1----:R-:W-:Y:S01]  /*0610*/  IADD3 R207, R6, R207, RZ ;  /* 0x000000cf06cf7210 */ /* 0x002fe20007ffe0ff */
[----:B------:R-:W-:Y:S05]  /*0620*/  BRA.DIV ~URZ, `(.L_x_4272) ;  /* 0x000208b27f007947 */ /* 0x000fea000b800000 */
[----:B------:R1:W2:Y:S01]  /*0630*/  SHFL.IDX PT, R4, R4, R6, 0x1f ;  /* 0x00001f0604047589 */ /* 0x0002a200000e0000 */
[----:B------:R-:W-:-:S03]  /*0640*/  MOV R11, RZ ;  /* 0x000000ff000b7202 */ /* 0x000fc60000000f00 */
[----:B------:R1:W3:Y:S04]  /*0650*/  SHFL.IDX PT, R3, R3, R6, 0x1f ;  /* 0x00001f0603037589 */ /* 0x0002e800000e0000 */
.L_x_4496:
[----:B------:R-:W-:Y:S01]  /*0660*/  ISETP.NE.AND P0, PT, R5, RZ, PT ;  /* 0x000000ff0500720c */ /* 0x000fe20003f05270 */
[----:B------:R-:W-:-:S12]  /*0670*/  BSSY B0, `(.L_x_4273) ;  /* 0x0000005000007945 */ /* 0x000fd80003800000 */
[----:B------:R-:W-:Y:S05]  /*0680*/  @!P0 BRA `(.L_x_4274) ;  /* 0x0000003000008947 */ /* 0x000fea0003800000 */
[----:B------:R-:W-:Y:S01]  /*0690*/  IADD3 R16, R6, -0x1, RZ ;  /* 0xffffffff06107810 */ /* 0x000fe20007ffe0ff */
[----:B------:R-:W-:Y:S05]  /*06a0*/  BRA.DIV ~URZ, `(.L_x_4275) ;  /* 0x000209127f007947 */ /* 0x000fea000b800000 */
[----:B------:R4:W1:Y:S02]  /*06b0*/  SHFL.IDX PT, R11, R7, R16, 0x1f ;  /* 0x00001f10070b7589 */ /* 0x00086400000e0000 */
.L_x_4274:
[----:B------:R-:W-:Y:S05]  /*06c0*/  BSYNC B0 ;  /* 0x0000000000007941 */ /* 0x000fea0003800000 */
.L_x_4273:
[----:B---3--:R-:W-:Y:S01]  /*06d0*/  ISETP.NE.AND P0, PT, R3, 0x1, PT ;  /* 0x000000010300780c */ /* 0x008fe20003f05270 */
[----:B-1----:R-:W-:Y:S01]  /*06e0*/  IMAD R204, R11, c[0x0][0x538], R204 ;  /* 0x00014e000bcc7a24 */ /* 0x002fe200078e02cc */
[----:B------:R-:W-:Y:S04]  /*06f0*/  BSSY B0, `(.L_x_4276) ;  /* 0x0000076000007945 */ /* 0x000fe80003800000 */
[----:B----4-:R-:W-:-:S07]  /*0700*/  IADD3 R7, -R204, UR4, RZ ;  /* 0x00000004cc077c10 */ /* 0x010fce000fffe1ff */
[----:B------:R-:W-:Y:S05]  /*0710*/  @!P0 BRA `(.L_x_4277) ;  /* 0x0000037000008947 */ /* 0x000fea0003800000 */
[-C--:B--2---:R-:W-:Y:S02]  /*0720*/  IABS R8, R4.reuse ;  /* 0x0000000400087213 */ /* 0x084fe40000000000 */
[----:B------:R-:W-:Y:S02]  /*0730*/  IABS R9, R3 ;  /* 0x0000000300097213 */ /* 0x000fe40000000000 */
[----:B------:R-:W1:Y:S01]  /*0740*/  I2F.RP R14, R8 ;  /* 0x00000008000e7306 */ /* 0x000e620000209400 */
[----:B------:R-:W-:Y:S02]  /*0750*/  IABS R5, R7 ;  /* 0x0000000700057213 */ /* 0x000fe40000000000 */
[----:B------:R-:W-:-:S05]  /*0760*/  IABS R0, R4 ;  /* 0x0000000400007213 */ /* 0x000fca0000000000 */
[----:B------:R-:W-:Y:S01]  /*0770*/  I2F.RP R12, R9 ;  /* 0x00000009000c7306 */ /* 0x000fe20000209400 */
[----:B------:R-:W-:-:S07]  /*0780*/  IMAD.MOV R0, RZ, RZ, -R0 ;  /* 0x000000ffff007224 */ /* 0x000fce00078e0a00 */
[----:B-1----:R-:W1:Y:S02]  /*0790*/  MUFU.RCP R10, R14 ;  /* 0x0000000e000a7308 */ /* 0x002e640000001000 */
[----:B-1----:R-:W-:-:S06]  /*07a0*/  IADD3 R10, R10, 0xffffffe, RZ ;  /* 0x0ffffffe0a0a7810 */ /* 0x002fcc0007ffe0ff */
[----:B------:R-:W1:Y:S02]  /*07b0*/  F2I.FTZ.U32.TRUNC.NTZ R11, R10 ;  /* 0x0000000a000b7305 */ /* 0x000e64000021f000 */
[----:B-1----:R-:W-:Y:S02]  /*07c0*/  IMAD.MOV R13, RZ, RZ, -R11 ;  /* 0x000000ffff0d7224 */ /* 0x002fe400078e0a0b */
[----:B------:R-:W-:Y:S02]  /*07d0*/  IMAD.MOV.U32 R10, RZ, RZ, RZ ;  /* 0x000000ffff0a7224 */ /* 0x000fe400078e00ff */
[----:B------:R-:W-:-:S04]  /*07e0*/  IMAD R6, R13, R8, RZ ;  /* 0x000000080d067224 */ /* 0x000fc800078e02ff */
[----:B------:R-:W-:Y:S02]  /*07f0*/  IMAD.HI.U32 R6, R11, R6, R10 ;  /* 0x000000060b067227 */ /* 0x000fe400078e000a */
[----:B------:R-:W1:Y:S04]  /*0800*/  MUFU.RCP R10, R12 ;  /* 0x0000000c000a7308 */ /* 0x000e680000001000 */
[----:B------:R-:W-:-:S04]  /*0810*/  IMAD.HI.U32 R6, R6, R5, RZ ;  /* 0x0000000506067227 */ /* 0x000fc800078e00ff */
[----:B------:R-:W-:Y:S01]  /*0820*/  IMAD R5, R6, R0, R5 ;  /* 0x0000000006057224 */ /* 0x000fe200078e0205 */
[----:B------:R-:W-:-:S04]  /*0830*/  LOP3.LUT R0, R7, R4, RZ, 0x3c, !PT ;  /* 0x0000000407007212 */ /* 0x000fc800078e3cff */
[----:B------:R-:W-:Y:S02]  /*0840*/  ISETP.GT.U32.AND P0, PT, R8, R5, PT ;  /* 0x000000050800720c */ /* 0x000fe40003f04070 */
[----:B------:R-:W-:Y:S02]  /*0850*/  ISETP.GE.AND P1, PT, R0, RZ, PT ;  /* 0x000000ff0000720c */ /* 0x000fe40003f26270 */
[----:B-1----:R-:W-:Y:S02]  /*0860*/  IADD3 R10, R10, 0xffffffe, RZ ;  /* 0x0ffffffe0a0a7810 */ /* 0x002fe40007ffe0ff */
[----:B------:R-:W-:Y:S02]  /*0870*/  IABS R0, R3 ;  /* 0x0000000300007213 */ /* 0x000fe40000000000 */
[----:B------:R-:W1:Y:S03]  /*0880*/  F2I.FTZ.U32.TRUNC.NTZ R11, R10 ;  /* 0x0000000a000b7305 */ /* 0x000e66000021f000 */
[----:B------:R-:W-:-:S02]  /*0890*/  IMAD.MOV R0, RZ, RZ, -R0 ;  /* 0x000000ffff007224 */ /* 0x000fc400078e0a00 */
[----:B------:R-:W-:Y:S01]  /*08a0*/  @!P0 IMAD.IADD R5, R5, 0x1, -R8 ;  /* 0x0000000105058824 */ /* 0x000fe200078e0a08 */
[----:B------:R-:W-:Y:S02]  /*08b0*/  @!P0 IADD3 R6, R6, 0x1, RZ ;  /* 0x0000000106068810 */ /* 0x000fe40007ffe0ff */
[----:B------:R-:W-:Y:S02]  /*08c0*/  ISETP.NE.AND P0, PT, R4, RZ, PT ;  /* 0x000000ff0400720c */ /* 0x000fe40003f05270 */
        /* <DEDUP_REMOVED lines=28> */
.L_x_4277:
[----:B------:R-:W-:-:S04]  /*0a90*/  IMAD.MOV.U32 R0, RZ, RZ, 0x4 ;  /* 0x00000004ff007424 */ /* 0x000fc800078e00ff */
[----:B------:R-:W-:-:S05]  /*0aa0*/  IMAD.WIDE R14, R207, R0, c[0x0][0x590] ;  /* 0x00016400cf0e7625 */ /* 0x000fca00078e0200 */
[----:B------:R-:W3:Y:S01]  /*0ab0*/  LDG.E R5, [R14.64] ;  /* 0x000000080e057981 */ /* 0x000ee2000c1e1900 */
        /* <DEDUP_REMOVED lines=26> */
[----:B------:R-:W-:Y:S02]  /*0c60*/  IMAD.MOV R9, RZ, RZ, -R10 ;  /* 0x000000ffff097224 */ /* 0x000fe400078e0a0a */
[----:B------:R-:W-:Y:S01]  /*0c70*/  IMAD.MOV.U32 R10, RZ, RZ, RZ ;  /* 0x000000ffff0a7224 */ /* 0x000fe200078e00ff */
[----:B------:R-:W-:Y:S01]  /*0c80*/  IADD3 R8, -R0, c[0x0][0x538], RZ ;  /* 0x00014e0000087a10 */ /* 0x000fe20007ffe1ff */
[----:B------:R-:W-:-:S03]  /*0c90*/  IMAD R6, R6, R9, R7 ;  /* 0x0000000906067224 */ /* 0x000fc600078e0207 */
[----:B------:R-:W-:Y:S02]  /*0ca0*/  IMNMX R5, R5, R8, PT ;  /* 0x0000000805057217 */ /* 0x000fe40003800200 */
[----:B------:R-:W-:Y:S02]  /*0cb0*/  IABS R7, R6 ;  /* 0x0000000600077213 */ /* 0x000fe40000000000 */
[----:B------:R-:W-:Y:S02]  /*0cc0*/  IABS R8, R5 ;  /* 0x0000000500087213 */ /* 0x000fe40000000000 */
[----:B------:R-:W-:Y:S02]  /*0cd0*/  IADD3 R0, R0, 0x1000000, R6 ;  /* 0x0100000000007810 */ /* 0x000fe40007ffe006 */
        /* <DEDUP_REMOVED lines=20> */
[----:B------:R-:W-:Y:S01]  /*0e20*/  @!P1 IMAD.MOV R10, RZ, RZ, -R10 ;  /* 0x000000ffff0a9224 */ /* 0x000fe200078e0a0a */
[----:B------:R-:W-:-:S05]  /*0e30*/  @!P0 LOP3.LUT R10, RZ, R5, RZ, 0x33, !PT ;  /* 0x00000005ff0a8212 */ /* 0x000fca00078e33ff */
[----:B------:R-:W-:Y:S02]  /*0e40*/  IMAD R206, R10, R3, R0 ;  /* 0x000000030ace7224 */ /* 0x000fe400078e0200 */
.L_x_4278:
[----:B------:R-:W-:Y:S05]  /*0e50*/  BSYNC B0 ;  /* 0x0000000000007941 */ /* 0x000fea0003800000 */
.L_x_4276:
[----:B------:R-:W-:-:S04]  /*0e60*/  LOP3.LUT R205, RZ, R10, RZ, 0x33, !PT ;  /* 0x0000000affcd7212 */ /* 0x000fc800078e33ff */
[----:B------:R-:W-:Y:S01]  /*0e70*/  IADD3 R205, R205, R4, RZ ;  /* 0x00000004cdcd7210 */ /* 0x000fe20007ffe0ff */
[----:B------:R-:W-:Y:S05]  /*0e80*/  BRA `(.L_x_4279) ;  /* 0x0000004000007947 */ /* 0x000fea0003800000 */
.L_x_4267:
[----:B------:R-:W-:Y:S01]  /*0e90*/  IMAD.MOV.U32 R205, RZ, RZ, RZ ;  /* 0x000000ffffcd7224 */ /* 0x000fe200078e00ff */
[----:B------:R-:W-:Y:S01]  /*0ea0*/  MOV R206, RZ ;  /* 0x000000ff00ce7202 */ /* 0x000fe20000000f00 */
[----:B------:R-:W-:Y:S01]  /*0eb0*/  IMAD.U32 R204, RZ, RZ, UR4 ;  /* 0x00000004ffcc7e24 */ /* 0x000fe2000f8e00ff */
[----:B------:R-:W-:Y:S02]  /*0ec0*/  MOV R207, c[0x0][0x53c] ;  /* 0x00014f0000cf7a02 */ /* 0x000fe40000000f00 */
.L_x_4279:
[----:B------:R-:W-:Y:S01]  /*0ed0*/  ISETP.NE.AND P0, PT, R2, RZ, PT ;  /* 0x000000ff0200720c */ /* 0x000fe20003f05270 */
[----:B------:R-:W-:-:S12]  /*0ee0*/  WARPSYNC 0xffffffff ;  /* 0xffffffff00007948 */ /* 0x000fd80003800000 */
[----:B------:R1:W-:Y:S04]  /*0ef0*/  @!P0 STS.128 [0x24100], R204 ;  /* 0x024100ccff008388 */ /* 0x0003e80000000c00 */
[----:B------:R-:W-:Y:S06]  /*0f00*/  BAR.ARV 0x5, 0x100 ;  /* 0x0144000000007b1d */ /* 0x000fec0000002000 */
.L_x_4265:
[----:B-1----:R-:W-:-:S13]  /*0f10*/  ISETP.GE.AND P0, PT, R207, c[0x0][0x53c], PT ;  /* 0x00014f00cf007a0c */ /* 0x002fda0003f06270 */
[----:B------:R-:W-:Y:S05]  /*0f20*/  @P0 EXIT ;  /* 0x000000000000094d */ /* 0x000fea0003800000 */
[----:B------:R-:W-:-:S04]  /*0f30*/  SHF.R.S32.HI R2, RZ, 0x1f, R211 ;  /* 0x0000001fff027819 */ /* 0x000fc800000114d3 */
[CC--:B------:R-:W-:Y:S02]  /*0f40*/  LEA.HI R9, R2.reuse, R211.reuse, RZ, 0x3 ;  /* 0x000000d302097211 */ /* 0x0c0fe400078f18ff */
[CC--:B------:R-:W-:Y:S02]  /*0f50*/  LEA.HI R7, R2.reuse, R211.reuse, RZ, 0x4 ;  /* 0x000000d302077211 */ /* 0x0c0fe400078f20ff */
[----:B------:R-:W-:Y:S02]  /*0f60*/  SHF.R.S32.HI R5, RZ, 0x3, R9 ;  /* 0x00000003ff057819 */ /* 0x000fe40000011409 */
[----:B------:R-:W-:Y:S02]  /*0f70*/  LOP3.LUT R0, R9, 0xfffffff8, RZ, 0xc0, !PT ;  /* 0xfffffff809007812 */ /* 0x000fe400078ec0ff */
[----:B------:R-:W-:Y:S01]  /*0f80*/  SHF.R.S32.HI R8, RZ, 0x4, R7 ;  /* 0x00000004ff087819 */ /* 0x000fe20000011407 */
[----:B------:R-:W-:Y:S01]  /*0f90*/  IMAD.SHL.U32 R5, R5, 0x40, RZ ;  /* 0x0000004005057824 */ /* 0x000fe200078e00ff */
[----:B------:R-:W-:Y:S01]  /*0fa0*/  LEA.HI R3, R2, R211, RZ, 0x6 ;  /* 0x000000d302037211 */ /* 0x000fe200078f30ff */
[----:B------:R-:W-:Y:S01]  /*0fb0*/  IMAD.IADD R0, R211, 0x1, -R0 ;  /* 0x00000001d3007824 */ /* 0x000fe200078e0a00 */
[----:B------:R-:W-:-:S02]  /*0fc0*/  LOP3.LUT R10, R7, 0xfffffff0, RZ, 0xc0, !PT ;  /* 0xfffffff0070a7812 */ /* 0x000fc400078ec0ff */
[----:B------:R-:W-:Y:S01]  /*0fd0*/  LEA.HI R7, R7, R8, RZ, 0x1 ;  /* 0x0000000807077211 */ /* 0x000fe200078f08ff */
[----:B------:R-:W-:Y:S01]  /*0fe0*/  IMAD.SHL.U32 R3, R3, 0x8, RZ ;  /* 0x0000000803037824 */ /* 0x000fe200078e00ff */
[----:B------:R-:W-:Y:S01]  /*0ff0*/  LOP3.LUT R5, R5, 0x1c0, RZ, 0xc0, !PT ;  /* 0x000001c005057812 */ /* 0x000fe200078ec0ff */
[C---:B------:R-:W-:Y:S01]  /*1000*/  IMAD.SHL.U32 R228, R0.reuse, 0x8, RZ ;  /* 0x0000000800e47824 */ /* 0x040fe200078e00ff */
[----:B------:R-:W-:Y:S01]  /*1010*/  LOP3.LUT R7, R7, 0xfffffffe, RZ, 0xc0, !PT ;  /* 0xfffffffe07077812 */ /* 0x000fe200078ec0ff */
[----:B------:R-:W-:Y:S01]  /*1020*/  IMAD.IADD R13, R211, 0x1, -R10 ;  /* 0x00000001d30d7824 */ /* 0x000fe200078e0a0a */
[----:B------:R-:W-:Y:S01]  /*1030*/  LOP3.LUT R3, R3, 0x7ffffe00, RZ, 0xc0, !PT ;  /* 0x7ffffe0003037812 */ /* 0x000fe200078ec0ff */
[----:B------:R-:W-:Y:S01]  /*1040*/  IMAD.SHL.U32 R0, R0, 0x40, RZ ;  /* 0x0000004000007824 */ /* 0x000fe200078e00ff */
[----:B------:R-:W-:Y:S01]  /*1050*/  SHF.R.U32.HI R140, RZ, 0x3, R5 ;  /* 0x00000003ff8c7819 */ /* 0x000fe20000011605 */
[----:B------:R-:W-:Y:S01]  /*1060*/  IMAD.IADD R7, R8, 0x1, -R7 ;  /* 0x0000000108077824 */ /* 0x000fe200078e0a07 */
[----:B------:R-:W-:-:S02]  /*1070*/  LOP3.LUT R4, R5, 0x38, R228, 0xf8, !PT ;  /* 0x0000003805047812 */ /* 0x000fc400078ef8e4 */
[----:B------:R-:W-:Y:S02]  /*1080*/  LEA.HI R6, R2, R211, RZ, 0x5 ;  /* 0x000000d302067211 */ /* 0x000fe400078f28ff */
[----:B------:R-:W-:Y:S02]  /*1090*/  SHF.R.S32.HI R8, RZ, 0x1f, R13 ;  /* 0x0000001fff087819 */ /* 0x000fe4000001140d */
[----:B------:R-:W-:Y:S02]  /*10a0*/  LOP3.LUT R140, R3, R4, R140, 0xf6, !PT ;  /* 0x00000004038c7212 */ /* 0x000fe400078ef68c */
[--C-:B------:R-:W-:Y:S02]  /*10b0*/  SHF.R.S32.HI R5, RZ, 0x5, R6.reuse ;  /* 0x00000005ff057819 */ /* 0x100fe40000011406 */
[----:B------:R-:W-:Y:S01]  /*10c0*/  SHF.R.S32.HI R4, RZ, 0x1f, R6 ;  /* 0x0000001fff047819 */ /* 0x000fe20000011406 */
[----:B------:R-:W-:Y:S01]  /*10d0*/  IMAD.SHL.U32 R140, R140, 0x2, RZ ;  /* 0x000000028c8c7824 */ /* 0x000fe200078e00ff */
[----:B------:R-:W-:-:S02]  /*10e0*/  LEA.HI R3, R8, R13, RZ, 0x3 ;  /* 0x0000000d08037211 */ /* 0x000fc400078f18ff */
[----:B------:R-:W-:Y:S02]  /*10f0*/  LOP3.LUT R6, R6, 0xffffffe0, RZ, 0xc0, !PT ;  /* 0xffffffe006067812 */ /* 0x000fe400078ec0ff */
[----:B------:R-:W-:Y:S02]  /*1100*/  LEA.HI R4, R4, R5, RZ, 0x3 ;  /* 0x0000000504047211 */ /* 0x000fe400078f18ff */
[----:B------:R-:W-:Y:S01]  /*1110*/  LEA.HI R2, R2, R211, RZ, 0x2 ;  /* 0x000000d302027211 */ /* 0x000fe200078f10ff */
[----:B------:R-:W-:Y:S01]  /*1120*/  IMAD.IADD R11, R211, 0x1, -R6 ;  /* 0x00000001d30b7824 */ /* 0x000fe200078e0a06 */
[C---:B------:R-:W-:Y:S01]  /*1130*/  LOP3.LUT R8, R3.reuse, 0xfffffff8, RZ, 0xc0, !PT ;  /* 0xfffffff803087812 */ /* 0x040fe200078ec0ff */
[----:B------:R-:W-:Y:S01]  /*1140*/  IMAD.SHL.U32 R3, R3, 0x40, RZ ;  /* 0x0000004003037824 */ /* 0x000fe200078e00ff */
[----:B------:R-:W-:Y:S02]  /*1150*/  LOP3.LUT R0, R0, 0x1c0, RZ, 0xc0, !PT ;  /* 0x000001c000007812 */ /* 0x000fe400078ec0ff */
[----:B------:R-:W-:Y:S01]  /*1160*/  LOP3.LUT R4, R4, 0xffffff8, RZ, 0xc0, !PT ;  /* 0x0ffffff804047812 */ /* 0x000fe200078ec0ff */
[----:B------:R-:W-:Y:S01]  /*1170*/  IMAD.IADD R8, R13, 0x1, -R8 ;  /* 0x000000010d087824 */ /* 0x000fe200078e0a08 */
[----:B------:R-:W-:-:S02]  /*1180*/  LOP3.LUT R214, R2, 0xfffffffc, RZ, 0xc0, !PT ;  /* 0xfffffffc02d67812 */ /* 0x000fc400078ec0ff */
[----:B------:R-:W-:Y:S01]  /*1190*/  LOP3.LUT R9, R0, 0x8, R9, 0xf8, !PT ;  /* 0x0000000800097812 */ /* 0x000fe200078ef809 */
[----:B------:R-:W-:Y:S01]  /*11a0*/  IMAD.IADD R13, R5, 0x1, -R4 ;  /* 0x00000001050d7824 */ /* 0x000fe200078e0a04 */
[----:B------:R-:W-:Y:S01]  /*11b0*/  SHF.R.U32.HI R0, RZ, 0x3, R0 ;  /* 0x00000003ff007819 */ /* 0x000fe20000011600 */
[----:B------:R-:W-:Y:S01]  /*11c0*/  IMAD.IADD R214, R211, 0x1, -R214 ;  /* 0x00000001d3d67824 */ /* 0x000fe200078e0ad6 */
[----:B------:R-:W-:Y:S01]  /*11d0*/  SHF.R.S32.HI R218, RZ, 0x1f, R11 ;  /* 0x0000001fffda7819 */ /* 0x000fe2000001140b */
[----:B------:R-:W-:Y:S01]  /*11e0*/  IMAD.SHL.U32 R4, R8, 0x40, RZ ;  /* 0x0000004008047824 */ /* 0x000fe200078e00ff */
[----:B------:R-:W-:Y:S01]  /*11f0*/  LOP3.LUT R0, R9, R0, RZ, 0x3c, !PT ;  /* 0x0000000009007212 */ /* 0x000fe200078e3cff */
[----:B------:R-:W-:Y:S01]  /*1200*/  IMAD.SHL.U32 R9, R7, 0x8, RZ ;  /* 0x0000000807097824 */ /* 0x000fe200078e00ff */
[----:B------:R-:W-:Y:S01]  /*1210*/  LEA.HI R218, R218, R11, RZ, 0x2 ;  /* 0x0000000bdada7211 */ /* 0x000fe200078f10ff */
[----:B------:R-:W-:Y:S01]  /*1220*/  IMAD.SHL.U32 R5, R5, 0x400, RZ ;  /* 0x0000040005057824 */ /* 0x000fe200078e00ff */
[C---:B------:R-:W-:Y:S01]  /*1230*/  LEA.HI R213, R214.reuse, R214, RZ, 0x1 ;  /* 0x000000d6d6d57211 */ /* 0x040fe200078f08ff */
[----:B------:R-:W-:Y:S01]  /*1240*/  IMAD.SHL.U32 R142, R214, 0x4, RZ ;  /* 0x00000004d68e7824 */ /* 0x000fe200078e00ff */
[----:B------:R-:W-:Y:S01]  /*1250*/  LOP3.LUT R4, R4, 0x1c0, RZ, 0xc0, !PT ;  /* 0x000001c004047812 */ /* 0x000fe200078ec0ff */
[----:B------:R-:W-:Y:S01]  /*1260*/  IMAD R0, R7, 0x200, R0 ;  /* 0x0000020007007824 */ /* 0x000fe200078e0200 */
[----:B------:R-:W-:Y:S01]  /*1270*/  SHF.R.S32.HI R6, RZ, 0x2, R218 ;  /* 0x00000002ff067819 */ /* 0x000fe200000114da */
[----:B------:R-:W-:Y:S01]  /*1280*/  IMAD.MOV.U32 R7, RZ, RZ, 0x40 ;  /* 0x00000040ff077424 */ /* 0x000fe200078e00ff */
[----:B------:R-:W-:Y:S01]  /*1290*/  LOP3.LUT R213, R213, 0x1ffffffe, RZ, 0xc0, !PT ;  /* 0x1ffffffed5d57812 */ /* 0x000fe200078ec0ff */
[----:B------:R-:W-:Y:S01]  /*12a0*/  IMAD.SHL.U32 R144, R214, 0x8, RZ ;  /* 0x00000008d6907824 */ /* 0x000fe200078e00ff */
[----:B------:R-:W-:Y:S01]  /*12b0*/  LOP3.LUT R9, R4, 0x8, R9, 0xf8, !PT ;  /* 0x0000000804097812 */ /* 0x000fe200078ef809 */
[----:B------:R-:W-:Y:S01]  /*12c0*/  IMAD R6, R13, 0x10, R6 ;  /* 0x000000100d067824 */ /* 0x000fe200078e0206 */
[----:B------:R-:W-:Y:S01]  /*12d0*/  SHF.R.U32.HI R4, RZ, 0x3, R4 ;  /* 0x00000003ff047819 */ /* 0x000fe20000011604 */
[----:B------:R-:W-:Y:S01]  /*12e0*/  IMAD.IADD R213, R214, 0x1, -R213 ;  /* 0x00000001d6d57824 */ /* 0x000fe200078e0ad5 */
[----:B------:R-:W-:-:S02]  /*12f0*/  SHF.R.S32.HI R217, RZ, 0x2, R2 ;  /* 0x00000002ffd97819 */ /* 0x000fc40000011402 */
[----:B------:R-:W-:Y:S01]  /*1300*/  SHF.R.S32.HI R2, RZ, 0x1f, R2 ;  /* 0x0000001fff027819 */ /* 0x000fe20000011402 */
[----:B------:R-:W-:Y:S01]  /*1310*/  IMAD R213, R213, 0x8, R6 ;  /* 0x00000008d5d57824 */ /* 0x000fe200078e0206 */
[----:B------:R-:W-:Y:S01]  /*1320*/  LOP3.LUT R4, R9, R4, RZ, 0x3c, !PT ;  /* 0x0000000409047212 */ /* 0x000fe200078e3cff */
[----:B------:R-:W-:Y:S01]  /*1330*/  IMAD.MOV.U32 R6, RZ, RZ, 0x20 ;  /* 0x00000020ff067424 */ /* 0x000fe200078e00ff */
[----:B------:R-:W-:Y:S02]  /*1340*/  LOP3.LUT R3, R3, 0xfffffe00, RZ, 0xc0, !PT ;  /* 0xfffffe0003037812 */ /* 0x000fe400078ec0ff */
[----:B------:R-:W-:Y:S02]  /*1350*/  R2P PR, R8, 0x6 ;  /* 0x0000000608007804 */ /* 0x000fe40000000000 */
[----:B------:R-:W-:Y:S02]  /*1360*/  LEA.HI R8, R2, R217, RZ, 0x3 ;  /* 0x000000d902087211 */ /* 0x000fe400078f18ff */
[----:B------:R-:W-:-:S02]  /*1370*/  IADD3 R2, R4, R3, R5 ;  /* 0x0000000304027210 */ /* 0x000fc40007ffe005 */
[----:B------:R-:W-:Y:S02]  /*1380*/  LOP3.LUT R4, R4, R3, RZ, 0xfc, !PT ;  /* 0x0000000304047212 */ /* 0x000fe400078efcff */
[----:B------:R-:W-:Y:S02]  /*1390*/  IADD3 R3, R142, 0x40, RZ ;  /* 0x000000408e037810 */ /* 0x000fe40007ffe0ff */
[----:B------:R-:W-:Y:S02]  /*13a0*/  LOP3.LUT R218, R218, 0x7ffffffc, RZ, 0xc0, !PT ;  /* 0x7ffffffcdada7812 */ /* 0x000fe400078ec0ff */
[----:B------:R-:W-:Y:S01]  /*13b0*/  SEL R195, R6, 0xffffffe0, !P1 ;  /* 0xffffffe006c37807 */ /* 0x000fe20004800000 */
[----:B------:R-:W-:Y:S01]  /*13c0*/  IMAD.IADD R138, R142, 0x1, R3 ;  /* 0x000000018e8a7824 */ /* 0x000fe200078e0203 */
[----:B------:R-:W-:Y:S01]  /*13d0*/  LEA R146, R4, 0x100, 0x1 ;  /* 0x0000010004927811 */ /* 0x000fe200078e08ff */
[----:B------:R-:W-:Y:S01]  /*13e0*/  IMAD.IADD R218, R11, 0x1, -R218 ;  /* 0x000000010bda7824 */ /* 0x000fe200078e0ada */
[----:B------:R-:W-:-:S02]  /*13f0*/  LEA R196, R2, 0x18100, 0x1 ;  /* 0x0001810002c47811 */ /* 0x000fc400078e08ff */
[----:B------:R-:W-:Y:S01]  /*1400*/  LOP3.LUT R8, R8, 0xfffffff8, RZ, 0xc0, !PT ;  /* 0xfffffff808087812 */ /* 0x000fe200078ec0ff */
[----:B------:R-:W-:Y:S01]  /*1410*/  IMAD.SHL.U32 R218, R218, 0x2, RZ ;  /* 0x00000002dada7824 */ /* 0x000fe200078e00ff */
[----:B------:R-:W-:Y:S01]  /*1420*/  IADD3 R5, R142, 0x20, RZ ;  /* 0x000000208e057810 */ /* 0x000fe20007ffe0ff */
[----:B------:R-:W-:Y:S01]  /*1430*/  IMAD.IADD R193, R196, 0x1, R195 ;  /* 0x00000001c4c17824 */ /* 0x000fe200078e02c3 */
[----:B------:R-:W-:Y:S01]  /*1440*/  SEL R3, R7, 0xffffffc0, !P2 ;  /* 0xffffffc007037807 */ /* 0x000fe20005000000 */
[----:B------:R-:W-:Y:S01]  /*1450*/  IMAD.IADD R215, R217, 0x1, -R8 ;  /* 0x00000001d9d77824 */ /* 0x000fe200078e0a08 */
[----:B------:R-:W-:Y:S01]  /*1460*/  LEA R194, R0, 0xc100, 0x1 ;  /* 0x0000c10000c27811 */ /* 0x000fe200078e08ff */
[--C-:B------:R-:W-:Y:S01]  /*1470*/  IMAD.IADD R0, R195, 0x1, R146.reuse ;  /* 0x00000001c3007824 */ /* 0x100fe200078e0292 */
[C---:B------:R-:W-:Y:S01]  /*1480*/  IADD3 R137, R142.reuse, 0x30, RZ ;  /* 0x000000308e897810 */ /* 0x040fe20007ffe0ff */
[C---:B------:R-:W-:Y:S01]  /*1490*/  IMAD.IADD R139, R142.reuse, 0x1, R5 ;  /* 0x000000018e8b7824 */ /* 0x040fe200078e0205 */
        /* <DEDUP_REMOVED lines=8> */
.L_x_4492:
[----:B------:R-:W-:Y:S01]  /*1520*/  ISETP.NE.U32.AND P0, PT, RZ, c[0x0][0x370], PT ;  /* 0x0000dc00ff007a0c */ /* 0x000fe20003f05070 */
[----:B------:R-:W-:Y:S01]  /*1530*/  IMAD.MOV.U32 R4, RZ, RZ, 0x4 ;  /* 0x00000004ff047424 */ /* 0x000fe200078e00ff */
[----:B------:R-:W-:Y:S01]  /*1540*/  ISETP.NE.U32.AND P1, PT, RZ, c[0x0][0x360], PT ;  /* 0x0000d800ff007a0c */ /* 0x000fe20003f25070 */
[----:B------:R-:W-:Y:S01]  /*1550*/  IMAD.MOV.U32 R86, RZ, RZ, RZ ;  /* 0x000000ffff567224 */ /* 0x000fe200078e00ff */
[----:B------:R-:W-:Y:S01]  /*1560*/  ISETP.NE.AND.EX P2, PT, RZ, c[0x0][0x374], PT, P0 ;  /* 0x0000dd00ff007a0c */ /* 0x000fe20003f45300 */
[----:B------:R-:W-:Y:S01]  /*1570*/  CS2R R84, SRZ ;  /* 0x0000000000547805 */ /* 0x000fe2000001ff00 */
[----:B------:R-:W-:Y:S01]  /*1580*/  ISETP.NE.AND.EX P0, PT, RZ, c[0x0][0x364], PT, P1 ;  /* 0x0000d900ff007a0c */ /* 0x000fe20003f05310 */
[----:B------:R-:W-:Y:S01]  /*1590*/  IMAD.MOV.U32 R2, RZ, RZ, RZ ;  /* 0x000000ffff027224 */ /* 0x000fe200078e00ff */
[----:B------:R-:W-:Y:S01]  /*15a0*/  ISETP.NE.U32.AND P1, PT, RZ, c[0x0][0x348], PT ;  /* 0x0000d200ff007a0c */ /* 0x000fe20003f25070 */
[----:B------:R-:W-:Y:S01]  /*15b0*/  IMAD.WIDE R6, R207, R4, c[0x0][0x348] ;  /* 0x0000d200cf067625 */ /* 0x000fe200078e0204 */
[----:B------:R-:W-:-:S02]  /*15c0*/  ISETP.NE.U32.AND P5, PT, RZ, c[0x0][0x350], PT ;  /* 0x0000d400ff007a0c */ /* 0x000fc40003fa5070 */
[----:B------:R-:W-:Y:S01]  /*15d0*/  ISETP.NE.U32.AND P4, PT, RZ, c[0x0][0x358], PT ;  /* 0x0000d600ff007a0c */ /* 0x000fe20003f85070 */
[CC--:B------:R-:W-:Y:S01]  /*15e0*/  IMAD.WIDE R12, R207.reuse, R4.reuse, c[0x0][0x350] ;  /* 0x0000d400cf0c7625 */ /* 0x0c0fe200078e0204 */
[----:B------:R-:W-:Y:S02]  /*15f0*/  ISETP.NE.AND.EX P1, PT, RZ, c[0x0][0x34c], PT, P1 ;  /* 0x0000d300ff007a0c */ /* 0x000fe40003f25310 */
[----:B------:R-:W-:Y:S01]  /*1600*/  ISETP.NE.AND.EX P5, PT, RZ, c[0x0][0x354], PT, P5 ;  /* 0x0000d500ff007a0c */ /* 0x000fe20003fa5350 */
[----:B------:R-:W-:Y:S01]  /*1610*/  @P2 IMAD.WIDE R16, R207, R4, c[0x0][0x370] ;  /* 0x0000dc00cf102625 */ /* 0x000fe200078e0204 */
[----:B------:R-:W-:-:S03]  /*1620*/  ISETP.NE.AND.EX P4, PT, RZ, c[0x0][0x35c], PT, P4 ;  /* 0x0000d700ff007a0c */ /* 0x000fc60003f85340 */
[CC--:B------:R-:W-:Y:S01]  /*1630*/  @P0 IMAD.WIDE R14, R207.reuse, R4.reuse, c[0x0][0x360] ;  /* 0x0000d800cf0e0625 */ /* 0x0c0fe200078e0204 */
[----:B------:R1:W5:Y:S03]  /*1640*/  @P2 LDG.E R86, [R16.64] ;  /* 0x0000000810562981 */ /* 0x000366000c1e1900 */
[----:B------:R-:W-:Y:S01]  /*1650*/  IMAD.WIDE R8, R207, R4, c[0x0][0x358] ;  /* 0x0000d600cf087625 */ /* 0x000fe200078e0204 */
        /* <DEDUP_REMOVED lines=12> */
.L_x_4280:
[----:B------:R-:W-:-:S04]  /*1720*/  ISETP.NE.U32.AND P0, PT, RZ, c[0x0][0x368], PT ;  /* 0x0000da00ff007a0c */ /* 0x000fc80003f05070 */
[----:B------:R-:W-:-:S13]  /*1730*/  ISETP.NE.AND.EX P0, PT, RZ, c[0x0][0x36c], PT, P0 ;  /* 0x0000db00ff007a0c */ /* 0x000fda0003f05300 */
[----:B------:R-:W-:Y:S05]  /*1740*/  @!P0 BRA `(.L_x_4281) ;  /* 0x0000003000008947 */ /* 0x000fea0003800000 */
[----:B-1----:R-:W-:-:S06]  /*1750*/  IMAD.WIDE R6, R207, R4, c[0x0][0x368] ;  /* 0x0000da00cf067625 */ /* 0x002fcc00078e0204 */
[----:B------:R1:W5:Y:S01]  /*1760*/  LDG.E R6, [R6.64] ;  /* 0x0000000806067981 */ /* 0x000362000c1e1900 */
[----:B------:R-:W-:Y:S05]  /*1770*/  BRA `(.L_x_4282) ;  /* 0x0000005000007947 */ /* 0x000fea0003800000 */
.L_x_4281:
[----:B-1----:R-:W-:Y:S01]  /*1780*/  MOV R6, c[0x0][0x1d0] ;  /* 0x0000740000067a02 */ /* 0x002fe20000000f00 */
[----:B------:R-:W-:Y:S05]  /*1790*/  @!P5 BRA `(.L_x_4282) ;  /* 0x000000300000d947 */ /* 0x000fea0003800000 */
[----:B------:R-:W2:Y:S04]  /*17a0*/  LDG.E R6, [R12.64] ;  /* 0x000000080c067981 */ /* 0x000ea8000c1e1900 */
[----:B------:R-:W2:Y:S02]  /*17b0*/  LDG.E R3, [R12.64+0x4] ;  /* 0x000004080c037981 */ /* 0x000ea4000c1e1900 */
[----:B--2---:R-:W-:Y:S02]  /*17c0*/  IADD3 R6, -R6, R3, RZ ;  /* 0x0000000306067210 */ /* 0x004fe40007ffe1ff */
.L_x_4282:
[----:B------:R-:W2:Y:S04]  /*17d0*/  @P4 LDG.E R0, [R8.64] ;  /* 0x0000000808004981 */ /* 0x000ea8000c1e1900 */
[----:B------:R-:W2:Y:S01]  /*17e0*/  @P4 LDG.E R3, [R8.64+0x4] ;  /* 0x0000040808034981 */ /* 0x000ea2000c1e1900 */
[----:B------:R-:W-:Y:S01]  /*17f0*/  IMAD.MOV.U32 R220, RZ, RZ, c[0x0][0x2c4] ;  /* 0x0000b100ffdc7624 */ /* 0x000fe200078e00ff */
[----:B------:R-:W-:Y:S01]  /*1800*/  ISETP.NE.U32.AND P0, PT, RZ, c[0x0][0x378], PT ;  /* 0x0000de00ff007a0c */ /* 0x000fe20003f05070 */
[----:B------:R-:W-:-:S02]  /*1810*/  IMAD.SHL.U32 R224, R205, 0x80, RZ ;  /* 0x00000080cde07824 */ /* 0x000fc400078e00ff */
[----:B-----5:R-:W-:Y:S01]  /*1820*/  IMAD.MOV.U32 R81, RZ, RZ, R6 ;  /* 0x000000ffff517224 */ /* 0x020fe200078e0006 */
[----:B------:R-:W-:Y:S01]  /*1830*/  ISETP.NE.AND P2, PT, R220, 0x1, PT ;  /* 0x00000001dc00780c */ /* 0x000fe20003f45270 */
[----:B------:R-:W-:Y:S01]  /*1840*/  IMAD.MOV.U32 R90, RZ, RZ, c[0x0][0x228] ;  /* 0x00008a00ff5a7624 */ /* 0x000fe200078e00ff */
[----:B------:R-:W-:Y:S01]  /*1850*/  IADD3 R5, R224, 0x7f, RZ ;  /* 0x0000007fe0057810 */ /* 0x000fe20007ffe0ff */
[----:B------:R-:W-:Y:S01]  /*1860*/  IMAD.MOV.U32 R205, RZ, RZ, c[0x0][0x32c] ;  /* 0x0000cb00ffcd7624 */ /* 0x000fe200078e00ff */
[----:B------:R-:W-:-:S04]  /*1870*/  ISETP.NE.AND.EX P0, PT, RZ, c[0x0][0x37c], PT, P0 ;  /* 0x0000df00ff007a0c */ /* 0x000fc80003f05300 */
[----:B------:R-:W-:Y:S02]  /*1880*/  ISETP.GE.AND P1, PT, R205, 0x1, PT ;  /* 0x00000001cd00780c */ /* 0x000fe40003f26270 */
[----:B------:R-:W-:-:S04]  /*1890*/  LOP3.LUT R222, R222, 0xfffffffb, RZ, 0xc0, !PT ;  /* 0xfffffffbdede7812 */ /* 0x000fc800078ec0ff */
[----:B------:R-:W-:-:S03]  /*18a0*/  @P2 LOP3.LUT R222, R222, 0x4, RZ, 0xfc, !PT ;  /* 0x00000004dede2812 */ /* 0x000fc600078efcff */
[----:B------:R-:W-:Y:S01]  /*18b0*/  @P0 IMAD.WIDE R12, R207, R4, c[0x0][0x378] ;  /* 0x0000de00cf0c0625 */ /* 0x000fe200078e0204 */
[----:B------:R-:W-:-:S04]  /*18c0*/  LOP3.LUT R222, R222, 0xfffffff7, RZ, 0xc0, !PT ;  /* 0xfffffff7dede7812 */ /* 0x000fc800078ec0ff */
[----:B------:R3:W5:Y:S01]  /*18d0*/  @P0 LDG.E R81, [R12.64] ;  /* 0x000000080c510981 */ /* 0x000762000c1e1900 */
[----:B------:R-:W-:Y:S01]  /*18e0*/  @P1 LOP3.LUT R222, R222, 0x8, RZ, 0xfc, !PT ;  /* 0x00000008dede1812 */ /* 0x000fe200078efcff */
[----:B--2---:R-:W-:Y:S02]  /*18f0*/  @P4 IMAD.IADD R90, R3, 0x1, -R0 ;  /* 0x00000001035a4824 */ /* 0x004fe400078e0a00 */
[----:B------:R-:W-:Y:S02]  /*1900*/  IMAD.IADD R3, R6, 0x1, -R86 ;  /* 0x0000000106037824 */ /* 0x000fe400078e0a56 */
[----:B------:R-:W-:-:S04]  /*1910*/  @P2 IMAD.HI.U32 R0, R5, c[0x0][0x2c8], RZ ;  /* 0x0000b20005002a27 */ /* 0x000fc800078e00ff */
[----:B------:R-:W-:Y:S01]  /*1920*/  IMAD.IADD R226, R3, 0x1, R90 ;  /* 0x0000000103e27824 */ /* 0x000fe200078e025a */
[----:B------:R-:W-:-:S04]  /*1930*/  @P2 SHF.R.U32.HI R5, RZ, c[0x0][0x2cc], R0 ;  /* 0x0000b300ff052a19 */ /* 0x000fc80000011600 */
[C---:B-1----:R-:W-:Y:S02]  /*1940*/  IADD3 R7, R226.reuse, 0x3f, RZ ;  /* 0x0000003fe2077810 */ /* 0x042fe40007ffe0ff */
[----:B------:R-:W-:Y:S02]  /*1950*/  IADD3 R88, R226, 0x1, -R223 ;  /* 0x00000001e2587810 */ /* 0x000fe40007ffe8df */
[----:B------:R-:W-:-:S03]  /*1960*/  SHF.R.S32.HI R0, RZ, 0x1f, R7 ;  /* 0x0000001fff007819 */ /* 0x000fc60000011407 */
[----:B------:R-:W-:Y:S01]  /*1970*/  IMAD.IADD R5, R88, 0x1, R5 ;  /* 0x0000000158057824 */ /* 0x000fe200078e0205 */
[----:B------:R-:W-:-:S04]  /*1980*/  LEA.HI R0, R0, R7, RZ, 0x6 ;  /* 0x0000000700007211 */ /* 0x000fc800078f30ff */
[----:B---3--:R-:W-:Y:S02]  /*1990*/  IADD3 R12, R5, c[0x0][0x328], RZ ;  /* 0x0000ca00050c7a10 */ /* 0x008fe40007ffe0ff */
        /* <DEDUP_REMOVED lines=12> */
.L_x_4285:
[----:B------:R-:W-:-:S13]  /*1a60*/  ISETP.NE.AND P0, PT, R205, 0x1, PT ;  /* 0x00000001cd00780c */ /* 0x000fda0003f05270 */
[----:B------:R-:W-:-:S05]  /*1a70*/  @P0 IMAD.HI.U32 R5, R0, c[0x0][0x330], RZ ;  /* 0x0000cc0000050a27 */ /* 0x000fca00078e00ff */
[----:B------:R-:W-:Y:S02]  /*1a80*/  @P0 SHF.R.U32.HI R0, RZ, c[0x0][0x334], R5 ;  /* 0x0000cd00ff000a19 */ /* 0x000fe40000011605 */
.L_x_4286:
[----:B------:R-:W-:Y:S05]  /*1a90*/  BSYNC B0 ;  /* 0x0000000000007941 */ /* 0x000fea0003800000 */
.L_x_4284:
[----:B------:R-:W-:-:S05]  /*1aa0*/  IMAD R5, R0, R205, c[0x0][0x32c] ;  /* 0x0000cb0000057624 */ /* 0x000fca00078e02cd */
[----:B------:R-:W-:-:S04]  /*1ab0*/  IMNMX R12, R12, R5, PT ;  /* 0x000000050c0c7217 */ /* 0x000fc80003800200 */
.L_x_4283:
        /* <DEDUP_REMOVED lines=21> */
.L_x_4289:
[----:B------:R-:W-:-:S13]  /*1c10*/  ISETP.NE.AND P0, PT, R205, 0x1, PT ;  /* 0x00000001cd00780c */ /* 0x000fda0003f05270 */
[----:B------:R-:W-:-:S05]  /*1c20*/  @P0 IMAD.HI.U32 R5, R7, c[0x0][0x330], RZ ;  /* 0x0000cc0007050a27 */ /* 0x000fca00078e00ff */
[----:B------:R-:W-:Y:S02]  /*1c30*/  @P0 SHF.R.U32.HI R7, RZ, c[0x0][0x334], R5 ;  /* 0x0000cd00ff070a19 */ /* 0x000fe40000011605 */
.L_x_4290:
[----:B------:R-:W-:Y:S05]  /*1c40*/  BSYNC B0 ;  /* 0x0000000000007941 */ /* 0x000fea0003800000 */
.L_x_4288:
[----:B------:R-:W-:-:S05]  /*1c50*/  IMAD R7, R7, c[0x0][0x32c], RZ ;  /* 0x0000cb0007077a24 */ /* 0x000fca00078e02ff */
[----:B------:R-:W-:-:S04]  /*1c60*/  IMNMX R8, R8, R7, !PT ;  /* 0x0000000708087217 */ /* 0x000fc80007800200 */
.L_x_4287:
[----:B------:R-:W-:Y:S01]  /*1c70*/  SHF.R.S32.HI R5, RZ, 0x1f, R8 ;  /* 0x0000001fff057819 */ /* 0x000fe20000011408 */
[----:B------:R-:W-:Y:S01]  /*1c80*/  BSSY B0, `(.L_x_4291) ;  /* 0x000002a000007945 */ /* 0x000fe20003800000 */
[C---:B------:R-:W-:Y:S02]  /*1c90*/  LOP3.LUT R7, R206.reuse, 0xff000000, RZ, 0xc0, !PT ;  /* 0xff000000ce077812 */ /* 0x040fe400078ec0ff */
[----:B------:R-:W-:Y:S01]  /*1ca0*/  LEA.HI R8, R5, R8, RZ, 0x6 ;  /* 0x0000000805087211 */ /* 0x000fe200078f30ff */
[----:B------:R-:W-:Y:S01]  /*1cb0*/  IMAD.MOV.U32 R5, RZ, RZ, RZ ;  /* 0x000000ffff057224 */ /* 0x000fe200078e00ff */
[----:B------:R-:W-:Y:S02]  /*1cc0*/  LOP3.LUT R225, R206, 0xff0000, RZ, 0xc0, !PT ;  /* 0x00ff0000cee17812 */ /* 0x000fe400078ec0ff */
[----:B------:R-:W-:Y:S02]  /*1cd0*/  SHF.R.S32.HI R8, RZ, 0x6, R8 ;  /* 0x00000006ff087819 */ /* 0x000fe40000011408 */
[----:B------:R-:W-:-:S02]  /*1ce0*/  SHF.R.U32.HI R12, RZ, 0x8, R7 ;  /* 0x00000008ff0c7819 */ /* 0x000fc40000011607 */
[----:B------:R-:W-:Y:S02]  /*1cf0*/  IMNMX R8, RZ, R8, !PT ;  /* 0x00000008ff087217 */ /* 0x000fe40007800200 */
[----:B------:R-:W-:Y:S02]  /*1d00*/  LEA.HI R225, R225, R12, RZ, 0x10 ;  /* 0x0000000ce1e17211 */ /* 0x000fe400078f80ff */
[----:B------:R-:W-:Y:S02]  /*1d10*/  ISETP.GT.AND P0, PT, R0, R8, PT ;  /* 0x000000080000720c */ /* 0x000fe40003f04270 */
[----:B------:R-:W-:Y:S02]  /*1d20*/  SHF.R.U32.HI R206, RZ, 0x10, R225 ;  /* 0x00000010ffce7819 */ /* 0x000fe400000116e1 */
[----:B------:R-:W-:Y:S02]  /*1d30*/  LOP3.LUT R225, R225, 0xff, RZ, 0xc0, !PT ;  /* 0x000000ffe1e17812 */ /* 0x000fe400078ec0ff */
[----:B------:R-:W-:-:S04]  /*1d40*/  ISETP.NE.AND P1, PT, R206, RZ, PT ;  /* 0x000000ffce00720c */ /* 0x000fc80003f25270 */
[----:B------:R-:W-:-:S03]  /*1d50*/  SEL R91, R206, c[0x0][0x338], P1 ;  /* 0x0000ce00ce5b7a07 */ /* 0x000fc60000800000 */
[----:B------:R-:W-:Y:S05]  /*1d60*/  @!P0 BRA `(.L_x_4292) ;  /* 0x000001b000008947 */ /* 0x000fea0003800000 */
[-C--:B------:R-:W-:Y:S02]  /*1d70*/  IABS R12, R91.reuse ;  /* 0x0000005b000c7213 */ /* 0x080fe40000000000 */
[----:B------:R-:W-:Y:S02]  /*1d80*/  IADD3 R5, R91, -0x1, R0 ;  /* 0xffffffff5b057810 */ /* 0x000fe40007ffe000 */
[----:B------:R-:W1:Y:S03]  /*1d90*/  I2F.RP R13, R12 ;  /* 0x0000000c000d7306 */ /* 0x000e660000209400 */
[----:B------:R-:W-:Y:S01]  /*1da0*/  IMAD.IADD R14, R5, 0x1, -R8 ;  /* 0x00000001050e7824 */ /* 0x000fe200078e0a08 */
[----:B------:R-:W-:-:S04]  /*1db0*/  IABS R5, R91 ;  /* 0x0000005b00057213 */ /* 0x000fc80000000000 */
[----:B------:R-:W-:Y:S01]  /*1dc0*/  IABS R7, R14 ;  /* 0x0000000e00077213 */ /* 0x000fe20000000000 */
[----:B------:R-:W-:Y:S01]  /*1dd0*/  IMAD.MOV R5, RZ, RZ, -R5 ;  /* 0x000000ffff057224 */ /* 0x000fe200078e0a05 */
[----:B------:R-:W-:-:S04]  /*1de0*/  LOP3.LUT R14, R14, R91, RZ, 0x3c, !PT ;  /* 0x0000005b0e0e7212 */ /* 0x000fc800078e3cff */
        /* <DEDUP_REMOVED lines=19> */
.L_x_4292:
[----:B------:R-:W-:Y:S05]  /*1f20*/  BSYNC B0 ;  /* 0x0000000000007941 */ /* 0x000fea0003800000 */
.L_x_4291:
[----:B------:R-:W-:Y:S01]  /*1f30*/  IMAD R8, R225, R5, R8 ;  /* 0x00000005e1087224 */ /* 0x000fe200078e0208 */
[----:B------:R-:W-:Y:S01]  /*1f40*/  SHF.R.S32.HI R92, RZ, 0x1f, R211 ;  /* 0x0000001fff5c7819 */ /* 0x000fe200000114d3 */
[----:B------:R-:W-:Y:S01]  /*1f50*/  IMAD.SHL.U32 R83, R215, 0x40, RZ ;  /* 0x00000040d7537824 */ /* 0x000fe200078e00ff */
[----:B------:R-:W-:Y:S01]  /*1f60*/  IADD3 R82, R228, 0x80, RZ ;  /* 0x00000080e4527810 */ /* 0x000fe20007ffe0ff */
[----:B------:R-:W-:Y:S01]  /*1f70*/  IMAD.IADD R5, R8, 0x1, R5 ;  /* 0x0000000108057824 */ /* 0x000fe200078e0205 */
[----:B------:R-:W-:Y:S01]  /*1f80*/  LEA.HI R12, R92, R211, RZ, 0x5 ;  /* 0x000000d35c0c7211 */ /* 0x000fe200078f28ff */
[----:B------:R-:W-:Y:S01]  /*1f90*/  IMAD R8, R8, 0x40, -R3 ;  /* 0x0000004008087824 */ /* 0x000fe200078e0a03 */
[----:B------:R-:W-:Y:S02]  /*1fa0*/  LOP3.LUT R83, R83, 0x1c0, RZ, 0xc0, !PT ;  /* 0x000001c053537812 */ /* 0x000fe400078ec0ff */
[----:B------:R-:W-:-:S02]  /*1fb0*/  IMNMX R0, R0, R5, PT ;  /* 0x0000000500007217 */ /* 0x000fc40003800200 */
[----:B------:R-:W-:Y:S02]  /*1fc0*/  SHF.R.S32.HI R12, RZ, 0x5, R12 ;  /* 0x00000005ff0c7819 */ /* 0x000fe4000001140c */
[----:B------:R-:W-:Y:S01]  /*1fd0*/  SHF.R.U32.HI R13, RZ, 0x3, R83 ;  /* 0x00000003ff0d7819 */ /* 0x000fe20000011653 */
[----:B------:R-:W-:Y:S01]  /*1fe0*/  IMAD R3, R0, 0x40, -R3 ;  /* 0x0000004000037824 */ /* 0x000fe200078e0a03 */
[----:B------:R-:W-:Y:S01]  /*1ff0*/  IMNMX R0, RZ, R8, !PT ;  /* 0x00000008ff007217 */ /* 0x000fe20007800200 */
[----:B------:R-:W-:-:S03]  /*2000*/  IMAD.SHL.U32 R12, R12, 0x200, RZ ;  /* 0x000002000c0c7824 */ /* 0x000fc600078e00ff */
[----:B------:R-:W-:Y:S02]  /*2010*/  IMNMX R3, R3, R90, PT ;  /* 0x0000005a03037217 */ /* 0x000fe40003800200 */
[----:B------:R-:W-:Y:S02]  /*2020*/  SHF.R.U32.HI R14, RZ, 0x6, R0 ;  /* 0x00000006ff0e7819 */ /* 0x000fe40000011600 */
[----:B------:R-:W-:-:S03]  /*2030*/  ISETP.GT.AND P0, PT, R3, R0, PT ;  /* 0x000000000300720c */ /* 0x000fc60003f04270 */
[----:B------:R-:W-:-:S10]  /*2040*/  IMAD.MOV.U32 R5, RZ, RZ, R14 ;  /* 0x000000ffff057224 */ /* 0x000fd400078e000e */
        /* <DEDUP_REMOVED lines=16> */
[--C-:B------:R-:W-:Y:S02]  /*2150*/  SHF.R.S32.HI R229, RZ, 0x1f, R228.reuse ;  /* 0x0000001fffe57819 */ /* 0x100fe400000114e4 */
[C---:B------:R-:W-:Y:S01]  /*2160*/  IADD3 R9, P0, R17.reuse, R2, RZ ;  /* 0x0000000211097210 */ /* 0x040fe20007f1e0ff */
[----:B------:R-:W-:Y:S01]  /*2170*/  IMAD.IADD R4, R90, 0x1, -R17 ;  /* 0x000000015a047824 */ /* 0x000fe200078e0a11 */
[----:B------:R-:W-:Y:S01]  /*2180*/  SHF.R.S32.HI R16, RZ, 0x1f, R207 ;  /* 0x0000001fff107819 */ /* 0x000fe200000114cf */
[----:B------:R-:W-:Y:S01]  /*2190*/  IMAD.SHL.U32 R101, R108, 0x40, RZ ;  /* 0x000000406c657824 */ /* 0x000fe200078e00ff */
[----:B------:R-:W-:Y:S01]  /*21a0*/  LEA.HI.X.SX32 R7, R17, R0, 0x1, P0 ;  /* 0x0000000011077211 */ /* 0x000fe200000f0eff */
[----:B------:R-:W-:Y:S01]  /*21b0*/  IMAD.WIDE.U32 R2, R9, c[0x0][0x238], R228 ;  /* 0x00008e0009027a25 */ /* 0x000fe200078e00e4 */
[----:B------:R-:W-:-:S02]  /*21c0*/  IADD3 R15, R5, -0x1, RZ ;  /* 0xffffffff050f7810 */ /* 0x000fc40007ffe0ff */
[----:B------:R-:W-:Y:S01]  /*21d0*/  SEL R156, R207, RZ, !P4 ;  /* 0x000000ffcf9c7207 */ /* 0x000fe20006000000 */
[----:B------:R-:W-:Y:S01]  /*21e0*/  IMAD R0, R7, c[0x0][0x238], RZ ;  /* 0x00008e0007007a24 */ /* 0x000fe200078e02ff */
[----:B------:R-:W-:Y:S01]  /*21f0*/  MOV R20, c[0x0][0x238] ;  /* 0x00008e0000147a02 */ /* 0x000fe20000000f00 */
[----:B------:R-:W-:Y:S01]  /*2200*/  IMAD R4, R15, -0x40, R4 ;  /* 0xffffffc00f047824 */ /* 0x000fe200078e0204 */
[----:B------:R-:W-:Y:S01]  /*2210*/  IADD3 R160, R6, R85, RZ ;  /* 0x0000005506a07210 */ /* 0x000fe20007ffe0ff */
[----:B------:R-:W-:Y:S01]  /*2220*/  IMAD R0, R9, c[0x0][0x23c], R0 ;  /* 0x00008f0009007a24 */ /* 0x000fe200078e0200 */
[C---:B------:R-:W-:Y:S01]  /*2230*/  SHF.L.U64.HI R105, R20.reuse, R107, c[0x0][0x23c] ;  /* 0x00008f0014697619 */ /* 0x040fe2000001026b */
[----:B------:R-:W-:Y:S01]  /*2240*/  IMAD.SHL.U32 R104, R20, 0x40, RZ ;  /* 0x0000004014687824 */ /* 0x000fe200078e00ff */
[----:B------:R-:W-:Y:S01]  /*2250*/  ISETP.GE.AND P0, PT, R4, 0x1, PT ;  /* 0x000000010400780c */ /* 0x000fe20003f06270 */
[----:B------:R-:W-:Y:S01]  /*2260*/  IMAD.IADD R3, R3, 0x1, R0 ;  /* 0x0000000103037824 */ /* 0x000fe200078e0200 */
[----:B------:R-:W-:Y:S01]  /*2270*/  SHF.R.S32.HI R0, RZ, 0x1f, R15 ;  /* 0x0000001fff007819 */ /* 0x000fe2000001140f */
[----:B------:R-:W-:Y:S01]  /*2280*/  IMAD.SHL.U32 R106, R20, 0x20, RZ ;  /* 0x00000020146a7824 */ /* 0x000fe200078e00ff */
[----:B------:R-:W-:Y:S01]  /*2290*/  ISETP.GE.AND P1, PT, R4, 0x21, PT ;  /* 0x000000210400780c */ /* 0x000fe20003f26270 */
[----:B------:R-:W-:Y:S01]  /*22a0*/  IMAD.WIDE.U32 R154, R221, c[0x0][0x240], R2 ;  /* 0x00009000dd9a7a25 */ /* 0x000fe200078e0002 */
[----:B------:R-:W-:-:S02]  /*22b0*/  SEL R2, R16, RZ, !P4 ;  /* 0x000000ff10027207 */ /* 0x000fc40006000000 */
[----:B------:R-:W-:Y:S01]  /*22c0*/  SHF.R.S32.HI R4, RZ, 0x1f, R160 ;  /* 0x0000001fff047819 */ /* 0x000fe200000114a0 */
[----:B------:R-:W-:Y:S01]  /*22d0*/  IMAD R155, R221, c[0x0][0x244], R155 ;  /* 0x00009100dd9b7a24 */ /* 0x000fe200078e029b */
[----:B------:R-:W-:Y:S01]  /*22e0*/  ISETP.GE.AND P4, PT, R212, c[0x0][0x1d4], PT ;  /* 0x00007500d4007a0c */ /* 0x000fe20003f86270 */
[----:B------:R-:W-:Y:S01]  /*22f0*/  IMAD.MOV.U32 R3, RZ, RZ, 0x6 ;  /* 0x00000006ff037424 */ /* 0x000fe200078e00ff */
[----:B------:R-:W-:Y:S01]  /*2300*/  MOV R100, c[0x0][0x1e0] ;  /* 0x0000780000647a02 */ /* 0x000fe20000000f00 */
[----:B------:R-:W-:Y:S01]  /*2310*/  IMAD R163, R2, c[0x0][0x248], RZ ;  /* 0x0000920002a37a24 */ /* 0x000fe200078e02ff */
[----:B------:R-:W-:Y:S01]  /*2320*/  SHF.L.U64.HI R107, R108, R107, c[0x0][0x25c] ;  /* 0x000097006c6b7619 */ /* 0x000fe2000001026b */
[----:B------:R-:W-:Y:S01]  /*2330*/  IMAD.WIDE.U32 R154, R156, c[0x0][0x248], R154 ;  /* 0x000092009c9a7a25 */ /* 0x000fe200078e009a */
[-C--:B------:R-:W-:Y:S02]  /*2340*/  SHF.L.U64.HI R102, R20, R3.reuse, c[0x0][0x23c] ;  /* 0x00008f0014667619 */ /* 0x080fe40000010203 */
[----:B------:R-:W-:Y:S01]  /*2350*/  SHF.L.U64.HI R98, R100, R3, c[0x0][0x1e4] ;  /* 0x0000790064627619 */ /* 0x000fe20000010203 */
[----:B------:R-:W-:Y:S01]  /*2360*/  IMAD R163, R156, c[0x0][0x24c], R163 ;  /* 0x000093009ca37a24 */ /* 0x000fe200078e02a3 */
[----:B------:R-:W-:Y:S01]  /*2370*/  MOV R162, R154 ;  /* 0x0000009a00a27202 */ /* 0x000fe20000000f00 */
[----:B------:R-:W-:Y:S01]  /*2380*/  IMAD R17, R102, R15, RZ ;  /* 0x0000000f66117224 */ /* 0x000fe200078e02ff */
[----:B------:R-:W-:Y:S01]  /*2390*/  SHF.L.U64.HI R99, R108, R3, c[0x0][0x25c] ;  /* 0x000097006c637619 */ /* 0x000fe20000010203 */
[----:B------:R-:W-:Y:S01]  /*23a0*/  IMAD R7, R7, c[0x0][0x258], RZ ;  /* 0x0000960007077a24 */ /* 0x000fe200078e02ff */
[----:B------:R-:W-:Y:S01]  /*23b0*/  IADD3 R163, R155, R163, RZ ;  /* 0x000000a39ba37210 */ /* 0x000fe20007ffe0ff */
[-C--:B------:R-:W-:Y:S01]  /*23c0*/  IMAD R6, R0, R104.reuse, R17 ;  /* 0x0000006800067224 */ /* 0x080fe200078e0211 */
[----:B------:R-:W-:Y:S01]  /*23d0*/  SHF.R.S32.HI R145, RZ, 0x1f, R144 ;  /* 0x0000001fff917819 */ /* 0x000fe20000011490 */
[----:B------:R-:W-:Y:S01]  /*23e0*/  IMAD R17, R4, c[0x0][0x1e0], RZ ;  /* 0x0000780004117a24 */ /* 0x000fe200078e02ff */
[----:B------:R-:W-:Y:S01]  /*23f0*/  SHF.R.S32.HI R143, RZ, 0x1f, R142 ;  /* 0x0000001fff8f7819 */ /* 0x000fe2000001148e */
[----:B------:R-:W-:Y:S01]  /*2400*/  IMAD.WIDE.U32 R28, R15, R104, R162 ;  /* 0x000000680f1c7225 */ /* 0x000fe200078e00a2 */
[----:B------:R-:W-:-:S02]  /*2410*/  SHF.L.U32 R100, R100, 0x6, RZ ;  /* 0x0000000664647819 */ /* 0x000fc400000006ff */
[----:B------:R-:W-:Y:S01]  /*2420*/  SHF.L.U32 R108, R108, 0x5, RZ ;  /* 0x000000056c6c7819 */ /* 0x000fe200000006ff */
[----:B------:R-:W-:Y:S01]  /*2430*/  IMAD.WIDE.U32 R24, R9, c[0x0][0x258], R228 ;  /* 0x0000960009187a25 */ /* 0x000fe200078e00e4 */
[----:B------:R-:W-:Y:S02]  /*2440*/  IADD3 R6, R29, R6, RZ ;  /* 0x000000061d067210 */ /* 0x000fe40007ffe0ff */
[----:B------:R-:W-:Y:S01]  /*2450*/  @P0 LEA R22, P2, R28, c[0x0][0x220], 0x1 ;  /* 0x000088001c160a11 */ /* 0x000fe200078408ff */
[----:B------:R-:W-:Y:S02]  /*2460*/  IMAD R7, R9, c[0x0][0x25c], R7 ;  /* 0x0000970009077a24 */ /* 0x000fe400078e0207 */
[----:B------:R-:W-:Y:S01]  /*2470*/  IMAD.WIDE.U32 R26, R160, c[0x0][0x1e0], RZ ;  /* 0x00007800a01a7a25 */ /* 0x000fe200078e00ff */
[----:B------:R-:W-:Y:S02]  /*2480*/  @P0 LEA.HI.X R23, R28, c[0x0][0x224], R6, 0x1, P2 ;  /* 0x000089001c170a11 */ /* 0x000fe400010f0c06 */
[----:B------:R-:W-:Y:S01]  /*2490*/  @P1 IADD3 R9, P2, R106, R28, RZ ;  /* 0x0000001c6a091210 */ /* 0x000fe20007f5e0ff */
[----:B------:R-:W-:Y:S01]  /*24a0*/  IMAD R8, R160, c[0x0][0x1e4], R17 ;  /* 0x00007900a0087a24 */ /* 0x000fe200078e0211 */
[----:B------:R-:W-:Y:S01]  /*24b0*/  IADD3 R25, R25, R7, RZ ;  /* 0x0000000719197210 */ /* 0x000fe20007ffe0ff */
[----:B------:R-:W-:-:S02]  /*24c0*/  IMAD R95, R2, c[0x0][0x268], RZ ;  /* 0x00009a00025f7a24 */ /* 0x000fc400078e02ff */
[----:B------:R-:W-:Y:S01]  /*24d0*/  @P1 IMAD.X R6, R6, 0x1, R105, P2 ;  /* 0x0000000106061824 */ /* 0x000fe200010e0669 */
[----:B------:R-:W-:Y:S01]  /*24e0*/  @P1 LEA R20, P2, R9, c[0x0][0x220], 0x1 ;  /* 0x0000880009141a11 */ /* 0x000fe200078408ff */
[----:B------:R-:W-:Y:S02]  /*24f0*/  IMAD.IADD R27, R27, 0x1, R8 ;  /* 0x000000011b1b7824 */ /* 0x000fe400078e0208 */
[----:B------:R-:W-:Y:S01]  /*2500*/  IMAD R95, R156, c[0x0][0x26c], R95 ;  /* 0x00009b009c5f7a24 */ /* 0x000fe200078e025f */
[----:B------:R-:W-:Y:S01]  /*2510*/  @P1 LEA.HI.X R21, R9, c[0x0][0x224], R6, 0x1, P2 ;  /* 0x0000890009151a11 */ /* 0x000fe200010f0c06 */
[----:B------:R-:W-:Y:S01]  /*2520*/  IMAD.WIDE.U32 R158, R221, c[0x0][0x1e8], R26 ;  /* 0x00007a00dd9e7a25 */ /* 0x000fe200078e001a */
[----:B------:R-:W-:-:S03]  /*2530*/  SHF.R.S32.HI R9, RZ, 0x1f, R217 ;  /* 0x0000001fff097819 */ /* 0x000fc600000114d9 */
[----:B------:R-:W-:-:S04]  /*2540*/  IMAD.WIDE.U32 R6, R221, c[0x0][0x260], R24 ;  /* 0x00009800dd067a25 */ /* 0x000fc800078e0018 */
[C---:B------:R-:W-:Y:S02]  /*2550*/  IMAD R159, R221.reuse, c[0x0][0x1ec], R159 ;  /* 0x00007b00dd9f7a24 */ /* 0x040fe400078e029f */
[----:B------:R-:W-:Y:S02]  /*2560*/  IMAD R7, R221, c[0x0][0x264], R7 ;  /* 0x00009900dd077a24 */ /* 0x000fe400078e0207 */
[----:B------:R-:W-:Y:S02]  /*2570*/  IMAD R2, R9, c[0x0][0x1e0], RZ ;  /* 0x0000780009027a24 */ /* 0x000fe400078e02ff */
[----:B------:R-:W-:-:S04]  /*2580*/  IMAD.WIDE.U32 R156, R156, c[0x0][0x268], R6 ;  /* 0x00009a009c9c7a25 */ /* 0x000fc800078e0006 */
[----:B------:R-:W-:Y:S02]  /*2590*/  IMAD R103, R217, c[0x0][0x1e4], R2 ;  /* 0x00007900d9677a24 */ /* 0x000fe400078e0202 */
[----:B------:R-:W-:Y:S02]  /*25a0*/  IMAD.IADD R95, R157, 0x1, R95 ;  /* 0x000000019d5f7824 */ /* 0x000fe400078e025f */
[----:B------:R-:W-:Y:S01]  /*25b0*/  IMAD.IADD R103, R165, 0x1, R103 ;  /* 0x00000001a5677824 */ /* 0x000fe200078e0267 */
[----:B--2---:R-:W-:Y:S01]  /*25c0*/  @P3 SHF.R.S32.HI R19, RZ, 0x1f, R18 ;  /* 0x0000001fff133819 */ /* 0x004fe20000011412 */
[----:B------:R-:W-:Y:S01]  /*25d0*/  @!P3 IMAD.MOV.U32 R19, RZ, RZ, R16 ;  /* 0x000000ffff13b224 */ /* 0x000fe200078e0010 */
[----:B------:R-:W-:Y:S02]  /*25e0*/  @!P3 MOV R18, R207 ;  /* 0x000000cf0012b202 */ /* 0x000fe40000000f00 */
[----:B------:R-:W-:Y:S02]  /*25f0*/  ISETP.GE.AND P3, PT, R82, c[0x0][0x1d4], PT ;  /* 0x0000750052007a0c */ /* 0x000fe40003f66270 */
[----:B------:R-:W-:-:S02]  /*2600*/  SEL R152, R18, RZ, !P5 ;  /* 0x000000ff12987207 */ /* 0x000fc40006800000 */
[----:B------:R-:W-:Y:S02]  /*2610*/  SEL R127, R19, RZ, !P5 ;  /* 0x000000ff137f7207 */ /* 0x000fe40006800000 */
[----:B------:R-:W-:Y:S01]  /*2620*/  ISETP.GE.AND P5, PT, R228, c[0x0][0x1d4], PT ;  /* 0x00007500e4007a0c */ /* 0x000fe20003fa6270 */
[----:B------:R-:W-:-:S04]  /*2630*/  IMAD.WIDE.U32 R158, R152, c[0x0][0x1f0], R158 ;  /* 0x00007c00989e7a25 */ /* 0x000fc800078e009e */
[----:B------:R-:W-:-:S04]  /*2640*/  IMAD R97, R127, c[0x0][0x1f0], RZ ;  /* 0x00007c007f617a24 */ /* 0x000fc800078e02ff */
[----:B------:R-:W-:-:S04]  /*2650*/  IMAD R97, R152, c[0x0][0x1f4], R97 ;  /* 0x00007d0098617a24 */ /* 0x000fc800078e0261 */
[----:B------:R-:W-:Y:S01]  /*2660*/  @!PT LDS RZ, [RZ] ;  /* 0x00000000fffff984 */ /* 0x000fe20000000800 */
[----:B------:R-:W-:Y:S01]  /*2670*/  @!PT LDS RZ, [RZ] ;  /* 0x00000000fffff984 */ /* 0x000fe20000000800 */
[----:B------:R-:W-:Y:S01]  /*2680*/  @!PT LDS RZ, [RZ] ;  /* 0x00000000fffff984 */ /* 0x000fe20000000800 */
[----:B------:R1:W-:Y:S01]  /*2690*/  @P0 LDGSTS.E.BYPASS.LTC128B.128 [R140+0xc100], [R22.64], !P5 ;  /* 0x0c100000168c0fae */ /* 0x0003e2000e901d48 */
[----:B------:R-:W-:-:S03]  /*26a0*/  IADD3 R97, R159, R97, RZ ;  /* 0x000000619f617210 */ /* 0x000fc60007ffe0ff */
[----:B------:R1:W-:Y:S04]  /*26b0*/  @P0 LDGSTS.E.BYPASS.LTC128B.128 [R140+0xe100], [R22.64+0x80], !P4 ;  /* 0x0e100080168c0fae */ /* 0x0003e8000e101d48 */
[----:B------:R1:W-:Y:S04]  /*26c0*/  @P0 LDGSTS.E.BYPASS.LTC128B.128 [R140+0x10100], [R22.64+0x100], !P3 ;  /* 0x10100100168c0fae */ /* 0x0003e8000d901d48 */
[----:B------:R1:W-:Y:S04]  /*26d0*/  @P1 LDGSTS.E.BYPASS.LTC128B.128 [R140+0xd100], [R20.64], !P5 ;  /* 0x0d100000148c1fae */ /* 0x0003e8000e901d48 */
[----:B------:R1:W-:Y:S04]  /*26e0*/  @P1 LDGSTS.E.BYPASS.LTC128B.128 [R140+0xf100], [R20.64+0x80], !P4 ;  /* 0x0f100080148c1fae */ /* 0x0003e8000e101d48 */
[----:B------:R1:W-:Y:S04]  /*26f0*/  @P1 LDGSTS.E.BYPASS.LTC128B.128 [R140+0x11100], [R20.64+0x100], !P3 ;  /* 0x11100100148c1fae */ /* 0x0003e8000d901d48 */
[----:B------:R-:W0:Y:S01]  /*2700*/  LDGDEPBAR ;  /* 0x00000000000079af */ /* 0x000e220000000000 */
[----:B------:R-:W-:Y:S02]  /*2710*/  WARPSYNC 0xffffffff ;  /* 0xffffffff00007948 */ /* 0x000fe40003800000 */
[----:B------:R-:W-:Y:S01]  /*2720*/  BAR.SYNC.DEFER_BLOCKING 0x0 ;  /* 0x0000000000007b1d */ /* 0x000fe20000010000 */
[----:B------:R-:W-:Y:S01]  /*2730*/  IMAD R2, R99, R15, RZ ;  /* 0x0000000f63027224 */ /* 0x000fe200078e02ff */
[----:B------:R-:W-:Y:S01]  /*2740*/  IADD3 R94, P6, P2, R158, R164, R144 ;  /* 0x000000a49e5e7210 */ /* 0x000fe20007ade090 */
[----:B------:R-:W-:-:S02]  /*2750*/  IMAD.MOV.U32 R6, RZ, RZ, R156 ;  /* 0x000000ffff067224 */ /* 0x000fc400078e009c */
[----:B------:R-:W-:Y:S01]  /*2760*/  IMAD.MOV.U32 R7, RZ, RZ, R95 ;  /* 0x000000ffff077224 */ /* 0x000fe200078e005f */
[----:B------:R-:W-:Y:S01]  /*2770*/  IADD3.X R93, R97, R103, R145, P6, P2 ;  /* 0x00000067615d7210 */ /* 0x000fe200037e4491 */
[-C--:B------:R-:W-:Y:S01]  /*2780*/  IMAD R2, R0, R101.reuse, R2 ;  /* 0x0000006500027224 */ /* 0x080fe200078e0202 */
[----:B------:R-:W-:Y:S01]  /*2790*/  ULDC.U8 UR4, c[0x0][0x298] ;  /* 0x0000a60000047ab9 */ /* 0x000fe20000000000 */
[----:B------:R-:W-:Y:S01]  /*27a0*/  IMAD.WIDE.U32 R6, R15, R101, R6 ;  /* 0x000000650f067225 */ /* 0x000fe200078e0006 */
[----:B------:R-:W-:-:S03]  /*27b0*/  LOP3.LUT P6, RZ, R215, 0x4, RZ, 0xc0, !PT ;  /* 0x00000004d7ff7812 */ /* 0x000fc600078cc0ff */
[----:B------:R-:W-:Y:S01]  /*27c0*/  IMAD.IADD R2, R7, 0x1, R2 ;  /* 0x0000000107027824 */ /* 0x000fe200078e0202 */
[C---:B-1----:R-:W-:Y:S01]  /*27d0*/  @P0 LEA R20, P2, R6.reuse, c[0x0][0x250], 0x1 ;  /* 0x0000940006140a11 */ /* 0x042fe200078408ff */
[C---:B------:R-:W-:Y:S02]  /*27e0*/  IMAD R168, R9.reuse, c[0x0][0x290], RZ ;  /* 0x0000a40009a87a24 */ /* 0x040fe400078e02ff */
[----:B------:R-:W-:Y:S01]  /*27f0*/  IMAD R166, R9, c[0x0][0x280], RZ ;  /* 0x0000a00009a67a24 */ /* 0x000fe200078e02ff */
[----:B------:R-:W-:Y:S01]  /*2800*/  @P0 LEA.HI.X R21, R6, c[0x0][0x254], R2, 0x1, P2 ;  /* 0x0000950006150a11 */ /* 0x000fe200010f0c02 */
[----:B------:R-:W-:Y:S01]  /*2810*/  IMAD.MOV.U32 R96, RZ, RZ, 0x1 ;  /* 0x00000001ff607424 */ /* 0x000fe200078e00ff */
[----:B------:R-:W-:Y:S01]  /*2820*/  @P1 IADD3 R0, P2, R108, R6, RZ ;  /* 0x000000066c001210 */ /* 0x000fe20007f5e0ff */
[----:B------:R-:W-:Y:S02]  /*2830*/  IMAD R127, R127, c[0x0][0x218], RZ ;  /* 0x000086007f7f7a24 */ /* 0x000fe400078e02ff */
[----:B------:R-:W-:Y:S01]  /*2840*/  IMAD.WIDE.U32 R170, R217, c[0x0][0x280], R144 ;  /* 0x0000a000d9aa7a25 */ /* 0x000fe200078e0090 */
[----:B------:R-:W-:Y:S01]  /*2850*/  @!PT LDS RZ, [RZ] ;  /* 0x00000000fffff984 */ /* 0x000fe20000000800 */
[----:B------:R-:W-:Y:S01]  /*2860*/  @!PT LDS RZ, [RZ] ;  /* 0x00000000fffff984 */ /* 0x000fe20000000800 */
[----:B------:R-:W-:Y:S01]  /*2870*/  @!PT LDS RZ, [RZ] ;  /* 0x00000000fffff984 */ /* 0x000fe20000000800 */
[----:B------:R1:W-:Y:S03]  /*2880*/  @P0 LDGSTS.E.BYPASS.LTC128B.128 [R140+0x100], [R20.64], !P5 ;  /* 0x00100000148c0fae */ /* 0x0003e6000e901d48 */
[----:B------:R-:W-:Y:S01]  /*2890*/  @P1 IMAD.X R7, R2, 0x1, R107, P2 ;  /* 0x0000000102071824 */ /* 0x000fe200010e066b */
[----:B------:R1:W-:Y:S01]  /*28a0*/  @P0 LDGSTS.E.BYPASS.LTC128B.128 [R140+0x2100], [R20.64+0x80], !P4 ;  /* 0x02100080148c0fae */ /* 0x0003e2000e101d48 */
[----:B------:R-:W-:Y:S01]  /*28b0*/  @P1 LEA R16, P2, R0, c[0x0][0x250], 0x1 ;  /* 0x0000940000101a11 */ /* 0x000fe200078408ff */
[----:B------:R-:W-:-:S02]  /*28c0*/  IMAD R127, R152, c[0x0][0x21c], R127 ;  /* 0x00008700987f7a24 */ /* 0x000fc400078e027f */
[----:B------:R1:W-:Y:S01]  /*28d0*/  @P0 LDGSTS.E.BYPASS.LTC128B.128 [R140+0x4100], [R20.64+0x100], !P3 ;  /* 0x04100100148c0fae */ /* 0x0003e2000d901d48 */
[----:B------:R-:W-:Y:S01]  /*28e0*/  ISETP.GT.AND P0, PT, R15, R14, PT ;  /* 0x0000000e0f00720c */ /* 0x000fe20003f04270 */
[C---:B------:R-:W-:Y:S01]  /*28f0*/  IMAD R166, R217.reuse, c[0x0][0x284], R166 ;  /* 0x0000a100d9a67a24 */ /* 0x040fe200078e02a6 */
[----:B------:R-:W-:Y:S01]  /*2900*/  @P1 LEA.HI.X R17, R0, c[0x0][0x254], R7, 0x1, P2 ;  /* 0x0000950000111a11 */ /* 0x000fe200010f0c07 */
[----:B------:R-:W-:Y:S01]  /*2910*/  IMAD R168, R217, c[0x0][0x294], R168 ;  /* 0x0000a500d9a87a24 */ /* 0x000fe200078e02a8 */
[----:B------:R-:W-:Y:S01]  /*2920*/  ISETP.GE.AND P2, PT, R144, c[0x0][0x27c], PT ;  /* 0x00009f0090007a0c */ /* 0x000fe20003f46270 */
[----:B------:R-:W-:Y:S02]  /*2930*/  IMAD.IADD R171, R171, 0x1, R166 ;  /* 0x00000001abab7824 */ /* 0x000fe400078e02a6 */
[----:B------:R2:W-:Y:S01]  /*2940*/  @P1 LDGSTS.E.BYPASS.LTC128B.128 [R140+0x1100], [R16.64], !P5 ;  /* 0x01100000108c1fae */ /* 0x0005e2000e901d48 */
[----:B------:R-:W-:-:S03]  /*2950*/  IMAD.WIDE.U32 R172, R217, c[0x0][0x290], R144 ;  /* 0x0000a400d9ac7a25 */ /* 0x000fc600078e0090 */
[----:B------:R2:W-:Y:S01]  /*2960*/  @P1 LDGSTS.E.BYPASS.LTC128B.128 [R140+0x3100], [R16.64+0x80], !P4 ;  /* 0x03100080108c1fae */ /* 0x0005e2000e101d48 */
[----:B------:R-:W-:Y:S01]  /*2970*/  IMAD.WIDE.U32 R22, R217, c[0x0][0x290], R142 ;  /* 0x0000a400d9167a25 */ /* 0x000fe200078e008e */
[----:B------:R-:W-:Y:S02]  /*2980*/  @P0 IADD3 R7, R5, -0x2, RZ ;  /* 0xfffffffe05070810 */ /* 0x000fe40007ffe0ff */
[----:B------:R2:W-:Y:S01]  /*2990*/  @P1 LDGSTS.E.BYPASS.LTC128B.128 [R140+0x5100], [R16.64+0x100], !P3 ;  /* 0x05100100108c1fae */ /* 0x0005e2000d901d48 */
[----:B------:R-:W-:Y:S01]  /*29a0*/  IMAD.IADD R173, R173, 0x1, R168 ;  /* 0x00000001adad7824 */ /* 0x000fe200078e02a8 */
[----:B------:R-:W-:Y:S01]  /*29b0*/  @P0 SHF.R.S32.HI R0, RZ, 0x1f, R7 ;  /* 0x0000001fff000819 */ /* 0x000fe20000011407 */
[----:B------:R-:W-:Y:S01]  /*29c0*/  @P0 IMAD R5, R102, R7, RZ ;  /* 0x0000000766050224 */ /* 0x000fe200078e02ff */
[----:B------:R-:W0:Y:S01]  /*29d0*/  LDGDEPBAR ;  /* 0x00000000000079af */ /* 0x000e220000000000 */
[----:B------:R-:W-:-:S04]  /*29e0*/  @P0 IMAD.WIDE.U32 R6, R7, R104, R162 ;  /* 0x0000006807060225 */ /* 0x000fc800078e00a2 */
[----:B------:R-:W-:Y:S01]  /*29f0*/  @P0 IMAD R0, R0, R104, R5 ;  /* 0x0000006800000224 */ /* 0x000fe200078e0205 */
[----:B------:R-:W-:Y:S01]  /*2a00*/  @P0 LEA R18, P1, R6, c[0x0][0x220], 0x1 ;  /* 0x0000880006120a11 */ /* 0x000fe200078208ff */
[----:B------:R-:W-:Y:S02]  /*2a10*/  IMAD.IADD R169, R168, 0x1, R23 ;  /* 0x00000001a8a97824 */ /* 0x000fe400078e0217 */
[----:B------:R-:W-:Y:S01]  /*2a20*/  @P0 IMAD.IADD R0, R7, 0x1, R0 ;  /* 0x0000000107000824 */ /* 0x000fe200078e0200 */
[----:B------:R-:W-:Y:S01]  /*2a30*/  SEL R7, RZ, c[0x0][0x27c], !P2 ;  /* 0x00009f00ff077a07 */ /* 0x000fe20005000000 */
[----:B------:R-:W-:Y:S02]  /*2a40*/  IMAD.MOV.U32 R168, RZ, RZ, R22 ;  /* 0x000000ffffa87224 */ /* 0x000fe400078e0016 */
[----:B------:R-:W-:Y:S01]  /*2a50*/  IMAD.MOV.U32 R112, RZ, RZ, c[0x0][0x290] ;  /* 0x0000a400ff707624 */ /* 0x000fe200078e00ff */
[----:B------:R-:W-:Y:S01]  /*2a60*/  @P0 LEA.HI.X R19, R6, c[0x0][0x224], R0, 0x1, P1 ;  /* 0x0000890006130a11 */ /* 0x000fe200008f0c00 */
[----:B------:R-:W-:Y:S01]  /*2a70*/  IMAD.MOV.U32 R6, RZ, RZ, c[0x0][0x27c] ;  /* 0x00009f00ff067624 */ /* 0x000fe200078e00ff */
[----:B-1----:R-:W-:Y:S01]  /*2a80*/  @P0 LEA R20, P1, R106, R18, 0x1 ;  /* 0x000000126a140211 */ /* 0x002fe200078208ff */
[----:B------:R-:W-:Y:S01]  /*2a90*/  IMAD.IADD R7, R144, 0x1, R7 ;  /* 0x0000000190077824 */ /* 0x000fe200078e0207 */
[----:B------:R-:W-:Y:S01]  /*2aa0*/  SHF.L.U64.HI R110, R112, R3, c[0x0][0x294] ;  /* 0x0000a500706e7619 */ /* 0x000fe20000010203 */
[----:B------:R-:W-:Y:S01]  /*2ab0*/  IMAD.SHL.U32 R6, R6, 0x2, RZ ;  /* 0x0000000206067824 */ /* 0x000fe200078e00ff */
[----:B------:R-:W-:Y:S01]  /*2ac0*/  @P0 LEA.HI.X R21, R106, R19, R105, 0x1, P1 ;  /* 0x000000136a150211 */ /* 0x000fe200008f0c69 */
[----:B------:R1:W-:Y:S01]  /*2ad0*/  @P0 LDGSTS.E.BYPASS.LTC128B.128 [R140+0x12100], [R18.64], !P5 ;  /* 0x12100000128c0fae */ /* 0x0003e2000e901d48 */
[----:B------:R-:W-:Y:S01]  /*2ae0*/  ISETP.GE.AND P1, PT, R139, c[0x0][0x27c], PT ;  /* 0x00009f008b007a0c */ /* 0x000fe20003f26270 */
[----:B------:R-:W-:Y:S01]  /*2af0*/  IMAD.MOV.U32 R116, RZ, RZ, c[0x0][0x280] ;  /* 0x0000a000ff747624 */ /* 0x000fe200078e00ff */
[C---:B--2---:R-:W-:Y:S01]  /*2b00*/  IADD3 R17, -R6.reuse, c[0x0][0x1d4], RZ ;  /* 0x0000750006117a10 */ /* 0x044fe20007ffe1ff */
[----:B------:R1:W-:Y:S01]  /*2b10*/  @P0 LDGSTS.E.BYPASS.LTC128B.128 [R140+0x14100], [R18.64+0x80], !P4 ;  /* 0x14100080128c0fae */ /* 0x0003e2000e101d48 */
[----:B------:R-:W-:Y:S01]  /*2b20*/  SEL R2, RZ, c[0x0][0x27c], !P1 ;  /* 0x00009f00ff027a07 */ /* 0x000fe20004800000 */
[----:B-----5:R-:W-:Y:S01]  /*2b30*/  IMAD.WIDE.U32 R172, R81, c[0x0][0x290], R172 ;  /* 0x0000a40051ac7a25 */ /* 0x020fe200078e00ac */
[----:B------:R-:W-:Y:S01]  /*2b40*/  SEL R0, R6, R17, !P2 ;  /* 0x0000001106007207 */ /* 0x000fe20005000000 */
[----:B------:R1:W-:Y:S01]  /*2b50*/  @P0 LDGSTS.E.BYPASS.LTC128B.128 [R140+0x16100], [R18.64+0x100], !P3 ;  /* 0x16100100128c0fae */ /* 0x0003e2000d901d48 */
[----:B------:R-:W-:Y:S01]  /*2b60*/  SHF.R.S32.HI R16, RZ, 0x1f, R7 ;  /* 0x0000001fff107819 */ /* 0x000fe20000011407 */
[----:B------:R-:W-:Y:S01]  /*2b70*/  IMAD.IADD R2, R139, 0x1, R2 ;  /* 0x000000018b027824 */ /* 0x000fe200078e0202 */
[----:B------:R-:W-:Y:S01]  /*2b80*/  SHF.L.U64.HI R114, R116, R3, c[0x0][0x284] ;  /* 0x0000a10074727619 */ /* 0x000fe20000010203 */
[----:B------:R2:W-:Y:S01]  /*2b90*/  @P0 LDGSTS.E.BYPASS.LTC128B.128 [R140+0x13100], [R20.64], !P5 ;  /* 0x13100000148c0fae */ /* 0x0005e2000e901d48 */
[----:B------:R-:W-:-:S03]  /*2ba0*/  IMAD.WIDE.U32 R170, R81, c[0x0][0x280], R170 ;  /* 0x0000a00051aa7a25 */ /* 0x000fc600078e00aa */
[----:B------:R2:W-:Y:S01]  /*2bb0*/  @P0 LDGSTS.E.BYPASS.LTC128B.128 [R140+0x15100], [R20.64+0x80], !P4 ;  /* 0x15100080148c0fae */ /* 0x0005e2000e101d48 */
[----:B------:R-:W-:-:S03]  /*2bc0*/  IMAD.WIDE.U32 R168, R81, c[0x0][0x290], R168 ;  /* 0x0000a40051a87a25 */ /* 0x000fc600078e00a8 */
[----:B------:R2:W-:Y:S01]  /*2bd0*/  @P0 LDGSTS.E.BYPASS.LTC128B.128 [R140+0x17100], [R20.64+0x100], !P3 ;  /* 0x17100100148c0fae */ /* 0x0005e2000d901d48 */
[----:B------:R-:W-:Y:S01]  /*2be0*/  ISETP.GE.AND P0, PT, R138, c[0x0][0x27c], PT ;  /* 0x00009f008a007a0c */ /* 0x000fe20003f06270 */
[----:B------:R-:W-:Y:S02]  /*2bf0*/  IMAD.MOV.U32 R59, RZ, RZ, 0x1 ;  /* 0x00000001ff3b7424 */ /* 0x000fe400078e00ff */
[----:B------:R-:W0:Y:S01]  /*2c00*/  LDGDEPBAR ;  /* 0x00000000000079af */ /* 0x000e220000000000 */
[----:B------:R-:W-:Y:S01]  /*2c10*/  SEL R5, RZ, c[0x0][0x27c], !P0 ;  /* 0x00009f00ff057a07 */ /* 0x000fe20004000000 */
[----:B------:R-:W-:Y:S02]  /*2c20*/  IMAD.MOV.U32 R47, RZ, RZ, RZ ;  /* 0x000000ffff2f7224 */ /* 0x000fe400078e00ff */
[----:B------:R-:W-:Y:S02]  /*2c30*/  IMAD.SHL.U32 R112, R112, 0x40, RZ ;  /* 0x0000004070707824 */ /* 0x000fe400078e00ff */
[----:B------:R-:W-:-:S02]  /*2c40*/  IMAD.IADD R5, R138, 0x1, R5 ;  /* 0x000000018a057824 */ /* 0x000fc400078e0205 */
[----:B------:R-:W-:Y:S01]  /*2c50*/  IMAD.SHL.U32 R116, R116, 0x40, RZ ;  /* 0x0000004074747824 */ /* 0x000fe200078e00ff */
[CC--:B-1----:R-:W-:Y:S02]  /*2c60*/  SEL R18, R6.reuse, R17.reuse, !P1 ;  /* 0x0000001106127207 */ /* 0x0c2fe40004800000 */
[----:B------:R-:W-:Y:S02]  /*2c70*/  IADD3 R160, P1, R217, R160, RZ ;  /* 0x000000a0d9a07210 */ /* 0x000fe40007f3e0ff */
[----:B------:R-:W-:Y:S02]  /*2c80*/  SEL R17, R6, R17, !P0 ;  /* 0x0000001106117207 */ /* 0x000fe40004000000 */
[----:B------:R-:W-:Y:S01]  /*2c90*/  ISETP.LE.AND P0, PT, R96, c[0x0][0x27c], PT ;  /* 0x00009f0060007a0c */ /* 0x000fe20003f03270 */
[----:B------:R-:W-:Y:S01]  /*2ca0*/  IMAD.X R161, R4, 0x1, R9, P1 ;  /* 0x0000000104a17824 */ /* 0x000fe200008e0609 */
[----:B------:R-:W-:Y:S01]  /*2cb0*/  LEA.HI R6, R16, R7, RZ, 0x3 ;  /* 0x0000000710067211 */ /* 0x000fe200078f18ff */
[----:B------:R-:W-:Y:S01]  /*2cc0*/  IMAD.WIDE.U32 R8, R221, c[0x0][0x210], R144 ;  /* 0x00008400dd087a25 */ /* 0x000fe200078e0090 */
[----:B------:R-:W-:-:S02]  /*2cd0*/  P2R R4, PR, RZ, 0x1 ;  /* 0x00000001ff047803 */ /* 0x000fc40000000000 */
[----:B------:R-:W-:Y:S01]  /*2ce0*/  LEA.HI R16, R16, R7, RZ, 0x6 ;  /* 0x0000000710107211 */ /* 0x000fe200078f30ff */
[----:B------:R-:W-:Y:S01]  /*2cf0*/  IMAD R9, R221, c[0x0][0x214], R9 ;  /* 0x00008500dd097a24 */ /* 0x000fe200078e0209 */
[----:B------:R-:W-:Y:S01]  /*2d00*/  SHF.R.S32.HI R7, RZ, 0x1f, R0 ;  /* 0x0000001fff077819 */ /* 0x000fe20000011400 */
[----:B--2---:R-:W-:Y:S01]  /*2d10*/  IMAD.WIDE.U32 R20, R217, c[0x0][0x280], R142 ;  /* 0x0000a000d9147a25 */ /* 0x004fe200078e008e */
[----:B------:R-:W-:Y:S02]  /*2d20*/  LOP3.LUT R22, R83, 0x38, R6, 0xf8, !PT ;  /* 0x0000003853167812 */ /* 0x000fe400078ef806 */
[----:B------:R-:W-:Y:S01]  /*2d30*/  LEA.HI R7, R7, R0, RZ, 0x4 ;  /* 0x0000000007077211 */ /* 0x000fe200078f20ff */
[----:B------:R-:W-:Y:S01]  /*2d40*/  IMAD.WIDE.U32 R152, R152, c[0x0][0x218], R8 ;  /* 0x0000860098987a25 */ /* 0x000fe200078e0008 */
[----:B------:R-:W-:Y:S02]  /*2d50*/  SHF.R.S32.HI R9, RZ, 0x1f, R2 ;  /* 0x0000001fff097819 */ /* 0x000fe40000011402 */
[----:B------:R-:W-:Y:S01]  /*2d60*/  SHF.R.S32.HI R8, RZ, 0x1f, R5 ;  /* 0x0000001fff087819 */ /* 0x000fe20000011405 */
[----:B------:R-:W-:Y:S01]  /*2d70*/  IMAD.IADD R167, R166, 0x1, R21 ;  /* 0x00000001a6a77824 */ /* 0x000fe200078e0215 */
[CC--:B------:R-:W-:Y:S01]  /*2d80*/  LEA.HI R4, R9.reuse, R2.reuse, RZ, 0x3 ;  /* 0x0000000209047211 */ /* 0x0c0fe200078f18ff */
[----:B------:R-:W-:Y:S01]  /*2d90*/  IMAD.MOV.U32 R166, RZ, RZ, R20 ;  /* 0x000000ffffa67224 */ /* 0x000fe200078e0014 */
[----:B------:R-:W-:Y:S01]  /*2da0*/  LEA.HI R9, R9, R2, RZ, 0x6 ;  /* 0x0000000209097211 */ /* 0x000fe200078f30ff */
[----:B------:R-:W-:Y:S01]  /*2db0*/  IMAD.SHL.U32 R16, R16, 0x40, RZ ;  /* 0x0000004010107824 */ /* 0x000fe200078e00ff */
[----:B------:R-:W-:Y:S01]  /*2dc0*/  LEA.HI R2, R8, R5, RZ, 0x3 ;  /* 0x0000000508027211 */ /* 0x000fe200078f18ff */
[----:B------:R-:W-:Y:S01]  /*2dd0*/  IMAD.WIDE.U32 R166, R81, c[0x0][0x280], R166 ;  /* 0x0000a00051a67a25 */ /* 0x000fe200078e00a6 */
[----:B------:R-:W-:-:S02]  /*2de0*/  LOP3.LUT R20, R83, 0x38, R4, 0xf8, !PT ;  /* 0x0000003853147812 */ /* 0x000fc400078ef804 */
[----:B------:R-:W-:Y:S01]  /*2df0*/  LEA.HI R8, R8, R5, RZ, 0x6 ;  /* 0x0000000508087211 */ /* 0x000fe200078f30ff */
[----:B------:R-:W-:Y:S01]  /*2e00*/  IMAD.SHL.U32 R9, R9, 0x40, RZ ;  /* 0x0000004009097824 */ /* 0x000fe200078e00ff */
[----:B------:R-:W-:Y:S01]  /*2e10*/  SHF.R.S32.HI R5, RZ, 0x1f, R18 ;  /* 0x0000001fff057819 */ /* 0x000fe20000011412 */
[----:B------:R-:W-:Y:S01]  /*2e20*/  IMAD.IADD R127, R153, 0x1, R127 ;  /* 0x00000001997f7824 */ /* 0x000fe200078e027f */
[----:B------:R-:W-:Y:S01]  /*2e30*/  SHF.R.S32.HI R0, RZ, 0x1f, R17 ;  /* 0x0000001fff007819 */ /* 0x000fe20000011411 */
[----:B------:R-:W-:Y:S01]  /*2e40*/  IMAD.SHL.U32 R8, R8, 0x40, RZ ;  /* 0x0000004008087824 */ /* 0x000fe200078e00ff */
[----:B------:R-:W-:Y:S02]  /*2e50*/  LOP3.LUT R9, R9, 0xfffff000, RZ, 0xc0, !PT ;  /* 0xfffff00009097812 */ /* 0x000fe400078ec0ff */
[----:B------:R-:W-:Y:S02]  /*2e60*/  LOP3.LUT R117, R20, R13, RZ, 0x3c, !PT ;  /* 0x0000000d14757212 */ /* 0x000fe400078e3cff */
[----:B------:R-:W-:-:S02]  /*2e70*/  LEA.HI R5, R5, R18, RZ, 0x4 ;  /* 0x0000001205057211 */ /* 0x000fc400078f20ff */
[----:B------:R-:W-:Y:S02]  /*2e80*/  LEA.HI R0, R0, R17, RZ, 0x4 ;  /* 0x0000001100007211 */ /* 0x000fe400078f20ff */
[----:B------:R-:W-:Y:S02]  /*2e90*/  IADD3 R117, R117, R9, R12 ;  /* 0x0000000975757210 */ /* 0x000fe40007ffe00c */
[----:B------:R-:W-:Y:S02]  /*2ea0*/  SHF.R.S32.HI R9, RZ, 0x4, R7 ;  /* 0x00000004ff097819 */ /* 0x000fe40000011407 */
[----:B------:R-:W-:Y:S02]  /*2eb0*/  SHF.R.S32.HI R7, RZ, 0x4, R5 ;  /* 0x00000004ff077819 */ /* 0x000fe40000011405 */
[----:B------:R-:W-:Y:S02]  /*2ec0*/  SHF.R.S32.HI R5, RZ, 0x4, R0 ;  /* 0x00000004ff057819 */ /* 0x000fe40000011400 */
[----:B------:R-:W-:-:S02]  /*2ed0*/  LOP3.LUT R16, R16, 0xfffff000, RZ, 0xc0, !PT ;  /* 0xfffff00010107812 */ /* 0x000fc400078ec0ff */
[----:B------:R-:W-:Y:S02]  /*2ee0*/  LOP3.LUT R119, R22, R13, RZ, 0x3c, !PT ;  /* 0x0000000d16777212 */ /* 0x000fe400078e3cff */
[----:B------:R-:W-:Y:S02]  /*2ef0*/  LEA.HI.SX32 R118, R2, R5, 0x1d ;  /* 0x0000000502767211 */ /* 0x000fe400078feaff */
[----:B------:R-:W-:Y:S02]  /*2f00*/  LEA.HI.SX32 R122, R6, R9, 0x1d ;  /* 0x00000009067a7211 */ /* 0x000fe400078feaff */
[----:B------:R-:W-:Y:S02]  /*2f10*/  IADD3 R119, R119, R16, R12 ;  /* 0x0000001077777210 */ /* 0x000fe40007ffe00c */
[----:B------:R-:W-:Y:S02]  /*2f20*/  SHF.R.S32.HI R9, RZ, 0x1f, R118 ;  /* 0x0000001fff097819 */ /* 0x000fe40000011476 */
[----:B------:R-:W-:-:S02]  /*2f30*/  LOP3.LUT R16, R83, 0x38, R2, 0xf8, !PT ;  /* 0x0000003853107812 */ /* 0x000fc400078ef802 */
[----:B------:R-:W-:Y:S02]  /*2f40*/  LEA.HI.SX32 R120, R4, R7, 0x1d ;  /* 0x0000000704787211 */ /* 0x000fe400078feaff */
[----:B------:R-:W-:Y:S01]  /*2f50*/  LEA.HI R0, R9, R118, RZ, 0x3 ;  /* 0x0000007609007211 */ /* 0x000fe200078f18ff */
[----:B------:R-:W-:Y:S01]  /*2f60*/  IMAD.SHL.U32 R118, R118, 0x8, RZ ;  /* 0x0000000876767824 */ /* 0x000fe200078e00ff */
[----:B------:R-:W-:Y:S02]  /*2f70*/  LOP3.LUT R8, R8, 0xfffff000, RZ, 0xc0, !PT ;  /* 0xfffff00008087812 */ /* 0x000fe400078ec0ff */
[----:B------:R-:W-:Y:S01]  /*2f80*/  LOP3.LUT R115, R16, R13, RZ, 0x3c, !PT ;  /* 0x0000000d10737212 */ /* 0x000fe200078e3cff */
[----:B------:R-:W-:Y:S01]  /*2f90*/  IMAD.SHL.U32 R0, R0, 0x200, RZ ;  /* 0x0000020000007824 */ /* 0x000fe200078e00ff */
[----:B------:R-:W-:Y:S02]  /*2fa0*/  SHF.R.S32.HI R7, RZ, 0x1f, R122 ;  /* 0x0000001fff077819 */ /* 0x000fe4000001147a */
[----:B------:R-:W-:-:S02]  /*2fb0*/  SHF.R.S32.HI R5, RZ, 0x1f, R120 ;  /* 0x0000001fff057819 */ /* 0x000fc40000011478 */
[----:B------:R-:W-:Y:S02]  /*2fc0*/  IADD3 R115, R115, R8, R12 ;  /* 0x0000000873737210 */ /* 0x000fe40007ffe00c */
[----:B------:R-:W-:Y:S02]  /*2fd0*/  LOP3.LUT R16, R83, 0x38, R118, 0xf8, !PT ;  /* 0x0000003853107812 */ /* 0x000fe400078ef876 */
[----:B------:R-:W-:Y:S02]  /*2fe0*/  SHF.R.S32.HI R8, RZ, 0x1f, R81 ;  /* 0x0000001fff087819 */ /* 0x000fe40000011451 */
[----:B------:R-:W-:Y:S01]  /*2ff0*/  LEA.HI R7, R7, R122, RZ, 0x3 ;  /* 0x0000007a07077211 */ /* 0x000fe200078f18ff */
[----:B------:R-:W-:Y:S01]  /*3000*/  IMAD.SHL.U32 R122, R122, 0x8, RZ ;  /* 0x000000087a7a7824 */ /* 0x000fe200078e00ff */
[----:B------:R-:W-:Y:S01]  /*3010*/  LEA.HI R5, R5, R120, RZ, 0x3 ;  /* 0x0000007805057211 */ /* 0x000fe200078f18ff */
[----:B------:R-:W-:Y:S01]  /*3020*/  IMAD.SHL.U32 R120, R120, 0x8, RZ ;  /* 0x0000000878787824 */ /* 0x000fe200078e00ff */
[-C--:B------:R-:W-:Y:S01]  /*3030*/  LOP3.LUT R109, R16, R13.reuse, RZ, 0x3c, !PT ;  /* 0x0000000d106d7212 */ /* 0x080fe200078e3cff */
[----:B------:R-:W-:Y:S01]  /*3040*/  IMAD R16, R8, c[0x0][0x290], RZ ;  /* 0x0000a40008107a24 */ /* 0x000fe200078e02ff */
[----:B------:R-:W-:Y:S01]  /*3050*/  LOP3.LUT R0, R0, 0xfffff000, RZ, 0xc0, !PT ;  /* 0xfffff00000007812 */ /* 0x000fe200078ec0ff */
[----:B------:R-:W-:Y:S01]  /*3060*/  IMAD.SHL.U32 R7, R7, 0x200, RZ ;  /* 0x0000020007077824 */ /* 0x000fe200078e00ff */
[----:B------:R-:W-:Y:S01]  /*3070*/  LOP3.LUT R20, R83, 0x38, R122, 0xf8, !PT ;  /* 0x0000003853147812 */ /* 0x000fe200078ef87a */
[----:B------:R-:W-:Y:S01]  /*3080*/  IMAD.SHL.U32 R5, R5, 0x200, RZ ;  /* 0x0000020005057824 */ /* 0x000fe200078e00ff */
[----:B------:R-:W-:Y:S01]  /*3090*/  LOP3.LUT R18, R83, 0x38, R120, 0xf8, !PT ;  /* 0x0000003853127812 */ /* 0x000fe200078ef878 */
[----:B------:R-:W-:Y:S01]  /*30a0*/  IMAD R8, R8, c[0x0][0x280], RZ ;  /* 0x0000a00008087a24 */ /* 0x000fe200078e02ff */
[----:B------:R-:W-:Y:S01]  /*30b0*/  IADD3 R109, R109, R0, R12 ;  /* 0x000000006d6d7210 */ /* 0x000fe20007ffe00c */
[C---:B------:R-:W-:Y:S01]  /*30c0*/  IMAD R123, R81.reuse, c[0x0][0x294], R16 ;  /* 0x0000a500517b7a24 */ /* 0x040fe200078e0210 */
[-C--:B------:R-:W-:Y:S01]  /*30d0*/  LOP3.LUT R113, R20, R13.reuse, RZ, 0x3c, !PT ;  /* 0x0000000d14717212 */ /* 0x080fe200078e3cff */
[----:B------:R-:W-:Y:S01]  /*30e0*/  IMAD R121, R81, c[0x0][0x284], R8 ;  /* 0x0000a10051797a24 */ /* 0x000fe200078e0208 */
[----:B------:R-:W-:Y:S01]  /*30f0*/  LOP3.LUT R111, R18, R13, RZ, 0x3c, !PT ;  /* 0x0000000d126f7212 */ /* 0x000fe200078e3cff */
[----:B------:R-:W-:Y:S01]  /*3100*/  IMAD.IADD R125, R173, 0x1, R123 ;  /* 0x00000001ad7d7824 */ /* 0x000fe200078e027b */
[----:B------:R-:W-:Y:S01]  /*3110*/  LOP3.LUT R7, R7, 0xfffff000, RZ, 0xc0, !PT ;  /* 0xfffff00007077812 */ /* 0x000fe200078ec0ff */
[----:B------:R-:W-:Y:S01]  /*3120*/  IMAD.IADD R124, R171, 0x1, R121 ;  /* 0x00000001ab7c7824 */ /* 0x000fe200078e0279 */
[----:B------:R-:W-:Y:S01]  /*3130*/  LOP3.LUT R5, R5, 0xfffff000, RZ, 0xc0, !PT ;  /* 0xfffff00005057812 */ /* 0x000fe200078ec0ff */
[----:B------:R-:W-:Y:S01]  /*3140*/  IMAD.IADD R123, R123, 0x1, R169 ;  /* 0x000000017b7b7824 */ /* 0x000fe200078e02a9 */
[----:B------:R-:W-:Y:S01]  /*3150*/  LOP3.LUT R0, R83, 0x18, R144, 0xf8, !PT ;  /* 0x0000001853007812 */ /* 0x000fe200078ef890 */
[----:B------:R-:W-:Y:S01]  /*3160*/  IMAD.IADD R121, R121, 0x1, R167 ;  /* 0x0000000179797824 */ /* 0x000fe200078e02a7 */
[----:B------:R-:W-:-:S02]  /*3170*/  LOP3.LUT R133, R6, 0xfffffff8, RZ, 0xc0, !PT ;  /* 0xfffffff806857812 */ /* 0x000fc400078ec0ff */
[----:B------:R-:W-:Y:S02]  /*3180*/  LOP3.LUT R131, R4, 0xfffffff8, RZ, 0xc0, !PT ;  /* 0xfffffff804837812 */ /* 0x000fe400078ec0ff */
[----:B------:R-:W-:Y:S02]  /*3190*/  LOP3.LUT R129, R2, 0xfffffff8, RZ, 0xc0, !PT ;  /* 0xfffffff802817812 */ /* 0x000fe400078ec0ff */
[----:B------:R-:W-:Y:S02]  /*31a0*/  ISETP.NE.AND P0, PT, RZ, UR4, PT ;  /* 0x00000004ff007c0c */ /* 0x000fe4000bf05270 */
[--C-:B------:R-:W-:Y:S02]  /*31b0*/  IADD3 R113, R113, R7, R12.reuse ;  /* 0x0000000771717210 */ /* 0x100fe40007ffe00c */
[----:B------:R-:W-:Y:S02]  /*31c0*/  IADD3 R111, R111, R5, R12 ;  /* 0x000000056f6f7210 */ /* 0x000fe40007ffe00c */
[----:B------:R-:W-:-:S02]  /*31d0*/  LOP3.LUT R0, R12, R0, R13, 0xf6, !PT ;  /* 0x000000000c007212 */ /* 0x000fc400078ef60d */
[----:B------:R-:W-:Y:S02]  /*31e0*/  SHF.R.S32.HI R150, RZ, 0x1f, R133 ;  /* 0x0000001fff967819 */ /* 0x000fe40000011485 */
[----:B------:R-:W-:Y:S02]  /*31f0*/  SHF.R.S32.HI R148, RZ, 0x1f, R131 ;  /* 0x0000001fff947819 */ /* 0x000fe40000011483 */
[----:B------:R-:W-:Y:S02]  /*3200*/  SHF.R.S32.HI R134, RZ, 0x1f, R129 ;  /* 0x0000001fff867819 */ /* 0x000fe40000011481 */
[----:B------:R-:W-:Y:S02]  /*3210*/  SHF.R.S32.HI R132, RZ, 0x1f, R122 ;  /* 0x0000001fff847819 */ /* 0x000fe4000001147a */
[----:B------:R-:W-:Y:S02]  /*3220*/  SHF.R.S32.HI R130, RZ, 0x1f, R120 ;  /* 0x0000001fff827819 */ /* 0x000fe40000011478 */
[----:B------:R-:W-:-:S02]  /*3230*/  SHF.R.S32.HI R128, RZ, 0x1f, R118 ;  /* 0x0000001fff807819 */ /* 0x000fc40000011476 */
[----:B------:R-:W-:Y:S02]  /*3240*/  P2R R135, PR, RZ, 0x1 ;  /* 0x00000001ff877803 */ /* 0x000fe40000000000 */
.L_x_4318:
        /* <DEDUP_REMOVED lines=94> */
.L_x_4298:
[----:B------:R-:W-:Y:S05]  /*3830*/  BSYNC B0 ;  /* 0x0000000000007941 */ /* 0x000fea0003800000 */
.L_x_4297:
        /* <DEDUP_REMOVED lines=99> */
.L_x_4301:
[----:B------:R-:W-:Y:S05]  /*3e70*/  BSYNC B0 ;  /* 0x0000000000007941 */ /* 0x000fea0003800000 */
.L_x_4300:
        /* <DEDUP_REMOVED lines=56> */
.L_x_4303:
[----:B------:R-:W-:Y:S05]  /*4200*/  BSYNC B0 ;  /* 0x0000000000007941 */ /* 0x000fea0003800000 */
.L_x_4302:
        /* <DEDUP_REMOVED lines=56> */
.L_x_4305:
[----:B------:R-:W-:Y:S05]  /*4590*/  BSYNC B0 ;  /* 0x0000000000007941 */ /* 0x000fea0003800000 */
.L_x_4304:
        /* <DEDUP_REMOVED lines=57> */
.L_x_4307:
[----:B------:R-:W-:Y:S05]  /*4930*/  BSYNC B0 ;  /* 0x0000000000007941 */ /* 0x000fea0003800000 */
.L_x_4306:
        /* <DEDUP_REMOVED lines=57> */
.L_x_4309:
[----:B------:R-:W-:Y:S05]  /*4cd0*/  BSYNC B0 ;  /* 0x0000000000007941 */ /* 0x000fea0003800000 */
.L_x_4308:
        /* <DEDUP_REMOVED lines=57> */
.L_x_4296:
        /* <DEDUP_REMOVED lines=47> */
.L_x_4311:
[----:B------:R-:W-:Y:S05]  /*5360*/  BSYNC B0 ;  /* 0x0000000000007941 */ /* 0x000fea0003800000 */
.L_x_4310:
        /* <DEDUP_REMOVED lines=161> */
.L_x_4313:
[----:B------:R-:W-:Y:S05]  /*5d80*/  BSYNC B0 ;  /* 0x0000000000007941 */ /* 0x000fea0003800000 */
.L_x_4312:
[----:B------:R-:W-:Y:S01]  /*5d90*/  ISETP.GE.AND P0, PT, R139, c[0x0][0x1d4], PT ;  /* 0x000075008b007a0c */ /* 0x000fe20003f06270 */
[----:B------:R-:W-:Y:S01]  /*5da0*/  @!UPT UIADD3 URZ, URZ, URZ, URZ ;  /* 0x0000003f3f3ff290 */ /* 0x000fe2000fffe03f */
[----:B------:R-:W-:Y:S11]  /*5db0*/  BSSY B0, `(.L_x_4314) ;  /* 0x0000074000007945 */ /* 0x000ff60003800000 */
[----:B------:R-:W-:-:S05]  /*5dc0*/  @P0 BRA `(.L_x_4315) ;  /* 0x0000072000000947 */ /* 0x000fca0003800000 */
[----:B------:R-:W-:Y:S01]  /*5dd0*/  ISETP.GE.AND P2, PT, R120, c[0x0][0x1d4], PT ;  /* 0x0000750078007a0c */ /* 0x000fe20003f46270 */
[--C-:B-1----:R-:W-:Y:S01]  /*5de0*/  IMAD.IADD R74, R111, 0x1, R176.reuse ;  /* 0x000000016f4a7824 */ /* 0x102fe200078e02b0 */
[-C--:B------:R-:W-:Y:S01]  /*5df0*/  IADD3 R73, P1, P0, R158, R175.reuse, R131 ;  /* 0x000000af9e497210 */ /* 0x080fe2000783e083 */
[----:B------:R-:W-:Y:S02]  /*5e00*/  IMAD.IADD R60, R117, 0x1, R176 ;  /* 0x00000001753c7824 */ /* 0x000fe400078e02b0 */
[----:B------:R-:W-:Y:S01]  /*5e10*/  IMAD.SHL.U32 R58, R74, 0x2, RZ ;  /* 0x000000024a3a7824 */ /* 0x000fe200078e00ff */
[CC--:B------:R-:W-:Y:S04]  /*5e20*/  IADD3.X R56, R97.reuse, R174.reuse, R148, P1, P0 ;  /* 0x000000ae61387210 */ /* 0x0c0fe80000fe0494 */
[----:B------:R-:W1:Y:S03]  /*5e30*/  LDS.128 R20, [R58+0xc100] ;  /* 0x00c100003a147984 */ /* 0x000e660000000c00 */
[----:B------:R-:W-:Y:S04]  /*5e40*/  @!P2 IADD3 R50, P1, P0, R158, R175, R120 ;  /* 0x000000af9e32a210 */ /* 0x000fe8000783e078 */
[----:B------:R-:W-:Y:S02]  /*5e50*/  @!P2 IADD3.X R57, R97, R174, R130, P1, P0 ;  /* 0x000000ae6139a210 */ /* 0x000fe40000fe0482 */
[C---:B------:R-:W-:Y:S04]  /*5e60*/  LEA R72, P0, R73.reuse, c[0x0][0x1c8], 0x1 ;  /* 0x0000720049487a11 */ /* 0x040fe800078008ff */
[----:B------:R-:W-:Y:S02]  /*5e70*/  LEA.HI.X R73, R73, c[0x0][0x1cc], R56, 0x1, P0 ;  /* 0x0000730049497a11 */ /* 0x000fe400000f0c38 */
[C---:B------:R-:W-:Y:S04]  /*5e80*/  @!P2 LEA R56, P0, R50.reuse, c[0x0][0x1c8], 0x1 ;  /* 0x000072003238aa11 */ /* 0x040fe800078008ff */
[----:B------:R-:W-:Y:S01]  /*5e90*/  @!P2 LEA.HI.X R57, R50, c[0x0][0x1cc], R57, 0x1, P0 ;  /* 0x000073003239aa11 */ /* 0x000fe200000f0c39 */
[----:B------:R-:W-:Y:S01]  /*5ea0*/  IMAD.SHL.U32 R50, R60, 0x2, RZ ;  /* 0x000000023c327824 */ /* 0x000fe200078e00ff */
[----:B------:R-:W-:Y:S04]  /*5eb0*/  ISETP.GE.AND P0, PT, R139, c[0x0][0x27c], PT ;  /* 0x00009f008b007a0c */ /* 0x000fe80003f06270 */
[----:B------:R-:W2:Y:S09]  /*5ec0*/  LDS.128 R52, [R50+0xc100] ;  /* 0x00c1000032347984 */ /* 0x000eb20000000c00 */
[--C-:B------:R-:W-:Y:S02]  /*5ed0*/  @!P0 SHF.R.U64 R26, R26, 0x10, R27.reuse ;  /* 0x000000101a1a8819 */ /* 0x100fe4000000121b */
[----:B------:R-:W-:Y:S02]  /*5ee0*/  @!P0 SHF.R.U32.HI R27, RZ, 0x10, R27 ;  /* 0x00000010ff1b8819 */ /* 0x000fe4000001161b */
[----:B------:R-:W-:Y:S02]  /*5ef0*/  @!P0 SHF.R.U32.HI R32, RZ, 0x10, R69 ;  /* 0x00000010ff208819 */ /* 0x000fe40000011645 */
[----:B------:R-:W-:Y:S01]  /*5f00*/  @!P0 PRMT R39, R39, 0x5410, R26 ;  /* 0x0000541027278816 */ /* 0x000fe2000000001a */
[----:B-1----:R-:W-:Y:S01]  /*5f10*/  @!P0 IMAD.U32 R26, R20, 0x10000, RZ ;  /* 0x00010000141a8824 */ /* 0x002fe200078e00ff */
[----:B------:R-:W-:Y:S02]  /*5f20*/  @!P0 SHF.R.U64 R35, R70, 0x10, R71 ;  /* 0x0000001046238819 */ /* 0x000fe40000001247 */
[----:B------:R-:W-:Y:S02]  /*5f30*/  @!P0 PRMT R38, R38, 0x5410, R27 ;  /* 0x0000541026268816 */ /* 0x000fe4000000001b */
        /* <DEDUP_REMOVED lines=10> */
[----:B------:R-:W-:Y:S01]  /*5fe0*/  @!P0 LOP3.LUT R24, R37, 0xffff0000, RZ, 0xc0, !PT ;  /* 0xffff000025188812 */ /* 0x000fe200078ec0ff */
[C---:B--2---:R-:W-:Y:S01]  /*5ff0*/  @!P0 IMAD.U32 R32, R52.reuse, 0x10000, RZ ;  /* 0x0001000034208824 */ /* 0x044fe200078e00ff */
[----:B------:R-:W-:Y:S01]  /*6000*/  @!P0 LOP3.LUT R35, R52, 0xffff0000, RZ, 0xc0, !PT ;  /* 0xffff000034238812 */ /* 0x000fe200078ec0ff */
[C---:B------:R-:W-:Y:S01]  /*6010*/  @!P0 IMAD.U32 R42, R54.reuse, 0x10000, RZ ;  /* 0x00010000362a8824 */ /* 0x040fe200078e00ff */
[----:B------:R-:W-:Y:S01]  /*6020*/  @!P0 LOP3.LUT R41, R53, 0xffff0000, RZ, 0xc0, !PT ;  /* 0xffff000035298812 */ /* 0x000fe200078ec0ff */
[----:B------:R-:W-:Y:S01]  /*6030*/  @!P0 FMUL.FTZ R3, R27, R24 ;  /* 0x000000181b038220 */ /* 0x000fe20000410000 */
[----:B------:R-:W-:Y:S01]  /*6040*/  @!P0 LOP3.LUT R45, R54, 0xffff0000, RZ, 0xc0, !PT ;  /* 0xffff0000362d8812 */ /* 0x000fe200078ec0ff */
[C---:B------:R-:W-:Y:S01]  /*6050*/  @!P0 IMAD.U32 R46, R55.reuse, 0x10000, RZ ;  /* 0x00010000372e8824 */ /* 0x040fe200078e00ff */
[----:B------:R-:W-:Y:S02]  /*6060*/  @!P0 LOP3.LUT R51, R55, 0xffff0000, RZ, 0xc0, !PT ;  /* 0xffff000037338812 */ /* 0x000fe400078ec0ff */
[----:B------:R-:W-:Y:S02]  /*6070*/  @!P0 SHF.R.U32.HI R34, RZ, 0x10, R71 ;  /* 0x00000010ff228819 */ /* 0x000fe40000011647 */
[----:B------:R-:W-:Y:S02]  /*6080*/  @!P0 PRMT R80, R80, 0x5410, R33 ;  /* 0x0000541050508816 */ /* 0x000fe40000000021 */
[----:B------:R-:W-:Y:S01]  /*6090*/  @!P0 PRMT R36, R36, 0x5410, R25 ;  /* 0x0000541024248816 */ /* 0x000fe20000000019 */
[----:B------:R-:W-:Y:S01]  /*60a0*/  @!P0 IMAD.U32 R25, R37, 0x10000, RZ ;  /* 0x0001000025198824 */ /* 0x000fe200078e00ff */
[----:B------:R-:W-:Y:S02]  /*60b0*/  @!P0 SHF.L.U32 R33, R80, 0x10, RZ ;  /* 0x0000001050218819 */ /* 0x000fe400000006ff */
[----:B------:R-:W-:Y:S01]  /*60c0*/  @!P0 PRMT R77, R77, 0x5410, R34 ;  /* 0x000054104d4d8816 */ /* 0x000fe20000000022 */
[----:B------:R-:W-:Y:S01]  /*60d0*/  @!P0 FMUL.FTZ R2, R26, R25 ;  /* 0x000000191a028220 */ /* 0x000fe20000410000 */
[----:B------:R-:W-:Y:S01]  /*60e0*/  @!P0 LOP3.LUT R34, R80, 0xffff0000, RZ, 0xc0, !PT ;  /* 0xffff000050228812 */ /* 0x000fe200078ec0ff */
[----:B------:R-:W-:Y:S01]  /*60f0*/  @!P0 FMUL.FTZ R50, R26, R33 ;  /* 0x000000211a328220 */ /* 0x000fe20000410000 */
[----:B------:R-:W-:Y:S01]  /*6100*/  @!P0 SHF.L.U32 R26, R21, 0x10, RZ ;  /* 0x00000010151a8819 */ /* 0x000fe200000006ff */
[----:B------:R-:W-:Y:S01]  /*6110*/  @!P0 FFMA.FTZ R2, R33, R32, R2 ;  /* 0x0000002021028223 */ /* 0x000fe20000010002 */
[----:B------:R-:W-:Y:S01]  /*6120*/  @!P0 LOP3.LUT R48, R77, 0xffff0000, RZ, 0xc0, !PT ;  /* 0xffff00004d308812 */ /* 0x000fe200078ec0ff */
[----:B------:R-:W-:Y:S01]  /*6130*/  @!P0 FMUL.FTZ R75, R27, R34 ;  /* 0x000000221b4b8220 */ /* 0x000fe20000410000 */
[----:B------:R-:W-:Y:S01]  /*6140*/  @!P0 LOP3.LUT R27, R21, 0xffff0000, RZ, 0xc0, !PT ;  /* 0xffff0000151b8812 */ /* 0x000fe200078ec0ff */
[----:B------:R-:W-:Y:S02]  /*6150*/  @!P0 IMAD.U32 R33, R79, 0x10000, RZ ;  /* 0x000100004f218824 */ /* 0x000fe400078e00ff */
[----:B------:R-:W-:Y:S01]  /*6160*/  @!P0 FFMA.FTZ R75, R35, R24, -R75 ;  /* 0x00000018234b8223 */ /* 0x000fe2000001084b */
[----:B------:R-:W-:Y:S01]  /*6170*/  @!P0 LOP3.LUT R24, R36, 0xffff0000, RZ, 0xc0, !PT ;  /* 0xffff000024188812 */ /* 0x000fe200078ec0ff */
[----:B------:R-:W-:Y:S02]  /*6180*/  @!P0 FFMA.FTZ R50, R32, R25, -R50 ;  /* 0x0000001920328223 */ /* 0x000fe40000010832 */
[----:B------:R-:W-:Y:S02]  /*6190*/  @!P0 IMAD.U32 R25, R36, 0x10000, RZ ;  /* 0x0001000024198824 */ /* 0x000fe400078e00ff */
[----:B------:R-:W-:Y:S01]  /*61a0*/  @!P0 FMUL.FTZ R177, R27, R40 ;  /* 0x000000281bb18220 */ /* 0x000fe20000410000 */
[----:B------:R-:W-:Y:S01]  /*61b0*/  @!P0 F2FP.BF16.PACK_AB R50, R75, R50 ;  /* 0x000000324b32823e */ /* 0x000fe200000010ff */
[----:B------:R-:W-:Y:S02]  /*61c0*/  @!P0 IMAD.U32 R32, R53, 0x10000, RZ ;  /* 0x0001000035208824 */ /* 0x000fe400078e00ff */
[C---:B------:R-:W-:Y:S02]  /*61d0*/  @!P0 FMUL.FTZ R58, R26.reuse, R33 ;  /* 0x000000211a3a8220 */ /* 0x040fe40000410000 */
[-C--:B------:R-:W-:Y:S01]  /*61e0*/  @!P0 FMUL.FTZ R4, R26, R25.reuse ;  /* 0x000000191a048220 */ /* 0x080fe20000410000 */
[C---:B------:R-:W-:Y:S01]  /*61f0*/  @!P0 SHF.L.U32 R26, R22.reuse, 0x10, RZ ;  /* 0x00000010161a8819 */ /* 0x040fe200000006ff */
[-C--:B------:R-:W-:Y:S01]  /*6200*/  @!P0 FMUL.FTZ R5, R27, R24.reuse ;  /* 0x000000181b058220 */ /* 0x080fe20000410000 */
[----:B------:R-:W-:Y:S01]  /*6210*/  @!P0 LOP3.LUT R27, R22, 0xffff0000, RZ, 0xc0, !PT ;  /* 0xffff0000161b8812 */ /* 0x000fe200078ec0ff */
[----:B------:R-:W-:Y:S01]  /*6220*/  @!P0 FFMA.FTZ R177, R41, R24, -R177 ;  /* 0x0000001829b18223 */ /* 0x000fe200000108b1 */
[C---:B------:R-:W-:Y:S01]  /*6230*/  @!P0 LOP3.LUT R24, R39.reuse, 0xffff0000, RZ, 0xc0, !PT ;  /* 0xffff000027188812 */ /* 0x040fe200078ec0ff */
        /* <DEDUP_REMOVED lines=8> */
[----:B------:R-:W-:Y:S01]  /*62c0*/  @!P0 SHF.L.U32 R26, R23, 0x10, RZ ;  /* 0x00000010171a8819 */ /* 0x000fe200000006ff */
[----:B------:R-:W-:Y:S01]  /*62d0*/  @!P0 IMAD.U32 R49, R77, 0x10000, RZ ;  /* 0x000100004d318824 */ /* 0x000fe200078e00ff */
[----:B------:R-:W-:Y:S01]  /*62e0*/  @!P0 LOP3.LUT R27, R23, 0xffff0000, RZ, 0xc0, !PT ;  /* 0xffff0000171b8812 */ /* 0x000fe200078ec0ff */
[----:B------:R-:W-:Y:S01]  /*62f0*/  @!P0 FFMA.FTZ R181, R45, R24, -R181 ;  /* 0x000000182db58223 */ /* 0x000fe200000108b5 */
[----:B------:R-:W-:Y:S01]  /*6300*/  @!P0 LOP3.LUT R24, R38, 0xffff0000, RZ, 0xc0, !PT ;  /* 0xffff000026188812 */ /* 0x000fe200078ec0ff */
[----:B------:R-:W-:Y:S02]  /*6310*/  @!P0 FFMA.FTZ R74, R42, R25, -R74 ;  /* 0x000000192a4a8223 */ /* 0x000fe4000001084a */
[----:B------:R-:W-:Y:S02]  /*6320*/  @!P0 IMAD.U32 R25, R38, 0x10000, RZ ;  /* 0x0001000026198824 */ /* 0x000fe400078e00ff */
[----:B------:R-:W-:Y:S01]  /*6330*/  @!P0 FMUL.FTZ R60, R26, R49 ;  /* 0x000000311a3c8220 */ /* 0x000fe20000410000 */
[----:B------:R-:W-:Y:S01]  /*6340*/  @!P0 F2FP.BF16.PACK_AB R74, R181, R74 ;  /* 0x0000004ab54a823e */ /* 0x000fe200000010ff */
[----:B------:R-:W-:Y:S02]  /*6350*/  @!P0 FMUL.FTZ R179, R27, R48 ;  /* 0x000000301bb38220 */ /* 0x000fe40000410000 */
[----:B------:R-:W-:Y:S02]  /*6360*/  @!P0 FFMA.FTZ R3, R34, R35, R3 ;  /* 0x0000002322038223 */ /* 0x000fe40000010003 */
[----:B------:R-:W-:Y:S02]  /*6370*/  @!P0 FFMA.FTZ R4, R33, R32, R4 ;  /* 0x0000002021048223 */ /* 0x000fe40000010004 */
[----:B------:R-:W-:Y:S01]  /*6380*/  @!P0 FFMA.FTZ R60, R46, R25, -R60 ;  /* 0x000000192e3c8223 */ /* 0x000fe2000001083c */
[----:B------:R-:W-:Y:S01]  /*6390*/  @!P0 F2FP.BF16.PACK_AB R58, R3, R2 ;  /* 0x00000002033a823e */ /* 0x000fe200000010ff */
[----:B------:R-:W-:Y:S02]  /*63a0*/  @!P0 FFMA.FTZ R179, R51, R24, -R179 ;  /* 0x0000001833b38223 */ /* 0x000fe400000108b3 */
[----:B------:R-:W-:Y:S02]  /*63b0*/  @!P0 FFMA.FTZ R5, R40, R41, R5 ;  /* 0x0000002928058223 */ /* 0x000fe40000010005 */
[----:B------:R-:W-:Y:S01]  /*63c0*/  @!P0 FMUL.FTZ R8, R26, R25 ;  /* 0x000000191a088220 */ /* 0x000fe20000410000 */
[----:B------:R-:W-:Y:S01]  /*63d0*/  @!P0 F2FP.BF16.PACK_AB R179, R179, R60 ;  /* 0x0000003cb3b3823e */ /* 0x000fe200000010ff */
        /* <DEDUP_REMOVED lines=17> */
.L_x_4315:
[----:B------:R-:W-:Y:S05]  /*64f0*/  BSYNC B0 ;  /* 0x0000000000007941 */ /* 0x000fea0003800000 */
.L_x_4314:
[----:B------:R-:W-:Y:S11]  /*6500*/  ISETP.GE.AND P0, PT, R138, c[0x0][0x1d4], PT ;  /* 0x000075008a007a0c */ /* 0x000ff60003f06270 */
[----:B------:R-:W-:Y:S02]  /*6510*/  @!UPT UIADD3 URZ, URZ, URZ, URZ ;  /* 0x0000003f3f3ff290 */ /* 0x000fe4000fffe03f */
[----:B------:R-:W-:-:S05]  /*6520*/  @P0 BRA `(.L_x_4299) ;  /* 0x0000092000000947 */ /* 0x000fca0003800000 */
[----:B------:R-:W-:Y:S04]  /*6530*/  IADD3 R46, P1, P0, R158, R175, R129 ;  /* 0x000000af9e2e7210 */ /* 0x000fe8000783e081 */
[----:B------:R-:W-:Y:S02]  /*6540*/  IADD3.X R45, R97, R174, R134, P1, P0 ;  /* 0x000000ae612d7210 */ /* 0x000fe40000fe0486 */
[C---:B------:R-:W-:Y:S04]  /*6550*/  LEA R44, P0, R46.reuse, c[0x0][0x1c8], 0x1 ;  /* 0x000072002e2c7a11 */ /* 0x040fe800078008ff */
[----:B------:R-:W-:Y:S01]  /*6560*/  LEA.HI.X R45, R46, c[0x0][0x1cc], R45, 0x1, P0 ;  /* 0x000073002e2d7a11 */ /* 0x000fe200000f0c2d */
[--C-:B------:R-:W-:Y:S01]  /*6570*/  IMAD.IADD R46, R109, 0x1, R176.reuse ;  /* 0x000000016d2e7824 */ /* 0x100fe200078e02b0 */
[----:B------:R-:W-:Y:S01]  /*6580*/  ISETP.GE.AND P0, PT, R138, c[0x0][0x27c], PT ;  /* 0x00009f008a007a0c */ /* 0x000fe20003f06270 */
[----:B------:R-:W-:Y:S02]  /*6590*/  IMAD.IADD R176, R115, 0x1, R176 ;  /* 0x0000000173b07824 */ /* 0x000fe400078e02b0 */
[----:B-1----:R-:W-:Y:S03]  /*65a0*/  IMAD.SHL.U32 R52, R46, 0x2, RZ ;  /* 0x000000022e347824 */ /* 0x002fe600078e00ff */
[----:B------:R-:W-:Y:S02]  /*65b0*/  SHF.L.U32 R42, R176, 0x1, RZ ;  /* 0x00000001b02a7819 */ /* 0x000fe400000006ff */
[----:B------:R-:W1:Y:S05]  /*65c0*/  LDS.128 R20, [R52+0xc100] ;  /* 0x00c1000034147984 */ /* 0x000e6a0000000c00 */
[----:B------:R-:W-:Y:S02]  /*65d0*/  @!P0 SHF.R.U32.HI R24, RZ, 0x10, R65 ;  /* 0x00000010ff188819 */ /* 0x000fe40000011641 */
[----:B------:R-:W-:Y:S01]  /*65e0*/  @!P0 SHF.R.U32.HI R33, RZ, 0x10, R67 ;  /* 0x00000010ff218819 */ /* 0x000fe20000011643 */
[----:B------:R2:W3:Y:S01]  /*65f0*/  LDS.128 R48, [R42+0xc100] ;  /* 0x00c100002a307984 */ /* 0x0004e20000000c00 */
[----:B------:R-:W-:Y:S02]  /*6600*/  @!P0 PRMT R63, R63, 0x5410, R24 ;  /* 0x000054103f3f8816 */ /* 0x000fe40000000018 */
[----:B------:R-:W-:Y:S02]  /*6610*/  @!P0 PRMT R62, R62, 0x5410, R33 ;  /* 0x000054103e3e8816 */ /* 0x000fe40000000021 */
[----:B------:R-:W-:Y:S02]  /*6620*/  @!P0 SHF.R.U64 R16, R16, 0x10, R17 ;  /* 0x0000001010108819 */ /* 0x000fe40000001211 */
[----:B------:R-:W-:Y:S01]  /*6630*/  @!P0 SHF.R.U64 R27, R64, 0x10, R65 ;  /* 0x00000010401b8819 */ /* 0x000fe20000001241 */
[----:B------:R-:W-:Y:S01]  /*6640*/  @!P0 IMAD.U32 R41, R62, 0x10000, RZ ;  /* 0x000100003e298824 */ /* 0x000fe200078e00ff */
[----:B------:R-:W-:Y:S02]  /*6650*/  @!P0 PRMT R29, R29, 0x5410, R16 ;  /* 0x000054101d1d8816 */ /* 0x000fe40000000010 */
[----:B------:R-:W-:Y:S02]  /*6660*/  @!P0 SHF.R.U32.HI R17, RZ, 0x10, R17 ;  /* 0x00000010ff118819 */ /* 0x000fe40000011611 */
[C---:B------:R-:W-:Y:S02]  /*6670*/  @!P0 LOP3.LUT R16, R29.reuse, 0xffff0000, RZ, 0xc0, !PT ;  /* 0xffff00001d108812 */ /* 0x040fe400078ec0ff */
[----:B------:R-:W-:Y:S02]  /*6680*/  @!P0 PRMT R76, R76, 0x5410, R27 ;  /* 0x000054104c4c8816 */ /* 0x000fe4000000001b */
[----:B------:R-:W-:Y:S01]  /*6690*/  @!P0 PRMT R28, R28, 0x5410, R17 ;  /* 0x000054101c1c8816 */ /* 0x000fe20000000011 */
[----:B------:R-:W-:Y:S01]  /*66a0*/  @!P0 IMAD.U32 R17, R29, 0x10000, RZ ;  /* 0x000100001d118824 */ /* 0x000fe200078e00ff */
[----:B------:R-:W-:Y:S01]  /*66b0*/  @!P0 LOP3.LUT R32, R63, 0xffff0000, RZ, 0xc0, !PT ;  /* 0xffff00003f208812 */ /* 0x000fe200078ec0ff */
[----:B------:R-:W-:Y:S01]  /*66c0*/  @!P0 IMAD.U32 R27, R76, 0x10000, RZ ;  /* 0x000100004c1b8824 */ /* 0x000fe200078e00ff */
[----:B------:R-:W-:Y:S02]  /*66d0*/  @!P0 LOP3.LUT R40, R62, 0xffff0000, RZ, 0xc0, !PT ;  /* 0xffff00003e288812 */ /* 0x000fe400078ec0ff */
[----:B------:R-:W-:Y:S02]  /*66e0*/  @!P0 SHF.R.U64 R18, R18, 0x10, R19 ;  /* 0x0000001012128819 */ /* 0x000fe40000001213 */
[----:B------:R-:W-:Y:S02]  /*66f0*/  @!P0 SHF.R.U64 R26, R66, 0x10, R67 ;  /* 0x00000010421a8819 */ /* 0x000fe40000001243 */
[----:B------:R-:W-:Y:S02]  /*6700*/  @!P0 PRMT R31, R31, 0x5410, R18 ;  /* 0x000054101f1f8816 */ /* 0x000fe40000000012 */
[----:B------:R-:W-:Y:S02]  /*6710*/  @!P0 SHF.R.U32.HI R25, RZ, 0x10, R19 ;  /* 0x00000010ff198819 */ /* 0x000fe40000011613 */
[----:B------:R-:W-:Y:S01]  /*6720*/  @!P0 PRMT R61, R61, 0x5410, R26 ;  /* 0x000054103d3d8816 */ /* 0x000fe2000000001a */
[----:B-1----:R-:W-:Y:S01]  /*6730*/  @!P0 IMAD.U32 R18, R20, 0x10000, RZ ;  /* 0x0001000014128824 */ /* 0x002fe200078e00ff */
[----:B------:R-:W-:Y:S02]  /*6740*/  @!P0 LOP3.LUT R26, R76, 0xffff0000, RZ, 0xc0, !PT ;  /* 0xffff00004c1a8812 */ /* 0x000fe400078ec0ff */
[----:B------:R-:W-:Y:S01]  /*6750*/  @!P0 LOP3.LUT R19, R20, 0xffff0000, RZ, 0xc0, !PT ;  /* 0xffff000014138812 */ /* 0x000fe200078ec0ff */
[----:B------:R-:W-:Y:S01]  /*6760*/  @!P0 FMUL.FTZ R2, R18, R17 ;  /* 0x0000001112028220 */ /* 0x000fe20000410000 */
[----:B------:R-:W-:Y:S01]  /*6770*/  @!P0 PRMT R30, R30, 0x5410, R25 ;  /* 0x000054101e1e8816 */ /* 0x000fe20000000019 */
[----:B--2---:R-:W-:Y:S01]  /*6780*/  @!P0 FMUL.FTZ R42, R18, R27 ;  /* 0x0000001b122a8220 */ /* 0x004fe20000410000 */
[----:B------:R-:W-:Y:S01]  /*6790*/  @!P0 LOP3.LUT R36, R61, 0xffff0000, RZ, 0xc0, !PT ;  /* 0xffff00003d248812 */ /* 0x000fe200078ec0ff */
[C---:B------:R-:W-:Y:S01]  /*67a0*/  @!P0 FMUL.FTZ R53, R19.reuse, R26 ;  /* 0x0000001a13358220 */ /* 0x040fe20000410000 */
[C---:B---3--:R-:W-:Y:S01]  /*67b0*/  @!P0 SHF.L.U32 R24, R48.reuse, 0x10, RZ ;  /* 0x0000001030188819 */ /* 0x048fe200000006ff */
[----:B------:R-:W-:Y:S01]  /*67c0*/  @!P0 FMUL.FTZ R3, R19, R16 ;  /* 0x0000001013038220 */ /* 0x000fe20000410000 */
[----:B------:R-:W-:Y:S01]  /*67d0*/  @!P0 LOP3.LUT R33, R48, 0xffff0000, RZ, 0xc0, !PT ;  /* 0xffff000030218812 */ /* 0x000fe200078ec0ff */
[----:B------:R-:W-:Y:S01]  /*67e0*/  @!P0 IMAD.U32 R18, R21, 0x10000, RZ ;  /* 0x0001000015128824 */ /* 0x000fe200078e00ff */
[----:B------:R-:W-:Y:S01]  /*67f0*/  @!P0 LOP3.LUT R35, R49, 0xffff0000, RZ, 0xc0, !PT ;  /* 0xffff000031238812 */ /* 0x000fe200078ec0ff */
[----:B------:R-:W-:Y:S01]  /*6800*/  @!P0 FFMA.FTZ R2, R27, R24, R2 ;  /* 0x000000181b028223 */ /* 0x000fe20000010002 */
[----:B------:R-:W-:Y:S01]  /*6810*/  @!P0 LOP3.LUT R43, R51, 0xffff0000, RZ, 0xc0, !PT ;  /* 0xffff0000332b8812 */ /* 0x000fe200078ec0ff */
[----:B------:R-:W-:Y:S01]  /*6820*/  @!P0 IMAD.U32 R27, R63, 0x10000, RZ ;  /* 0x000100003f1b8824 */ /* 0x000fe200078e00ff */
[----:B------:R-:W-:Y:S01]  /*6830*/  @!P0 LOP3.LUT R39, R50, 0xffff0000, RZ, 0xc0, !PT ;  /* 0xffff000032278812 */ /* 0x000fe200078ec0ff */
[----:B------:R-:W-:Y:S01]  /*6840*/  @!P0 FFMA.FTZ R42, R24, R17, -R42 ;  /* 0x00000011182a8223 */ /* 0x000fe2000001082a */
[----:B------:R-:W-:Y:S01]  /*6850*/  @!P0 SHF.L.U32 R24, R49, 0x10, RZ ;  /* 0x0000001031188819 */ /* 0x000fe200000006ff */
[----:B------:R-:W-:Y:S01]  /*6860*/  @!P0 FFMA.FTZ R53, R33, R16, -R53 ;  /* 0x0000001021358223 */ /* 0x000fe20000010835 */
[C---:B------:R-:W-:Y:S01]  /*6870*/  @!P0 LOP3.LUT R16, R28.reuse, 0xffff0000, RZ, 0xc0, !PT ;  /* 0xffff00001c108812 */ /* 0x040fe200078ec0ff */
[----:B------:R-:W-:Y:S01]  /*6880*/  @!P0 IMAD.U32 R17, R28, 0x10000, RZ ;  /* 0x000100001c118824 */ /* 0x000fe200078e00ff */
[----:B------:R-:W-:Y:S01]  /*6890*/  @!P0 LOP3.LUT R19, R21, 0xffff0000, RZ, 0xc0, !PT ;  /* 0xffff000015138812 */ /* 0x000fe200078ec0ff */
[C---:B------:R-:W-:Y:S01]  /*68a0*/  @!P0 FMUL.FTZ R46, R18.reuse, R27 ;  /* 0x0000001b122e8220 */ /* 0x040fe20000410000 */
[----:B------:R-:W-:Y:S01]  /*68b0*/  @!P0 F2FP.BF16.PACK_AB R42, R53, R42 ;  /* 0x0000002a352a823e */ /* 0x000fe200000010ff */
[-C--:B------:R-:W-:Y:S02]  /*68c0*/  @!P0 FMUL.FTZ R4, R18, R17.reuse ;  /* 0x0000001112048220 */ /* 0x080fe40000410000 */
[C---:B------:R-:W-:Y:S01]  /*68d0*/  @!P0 FMUL.FTZ R55, R19.reuse, R32 ;  /* 0x0000002013378220 */ /* 0x040fe20000410000 */
[----:B------:R-:W-:Y:S01]  /*68e0*/  @!P0 MOV R48, R42 ;  /* 0x0000002a00308202 */ /* 0x000fe20000000f00 */
[----:B------:R-:W-:Y:S01]  /*68f0*/  @!P0 FFMA.FTZ R46, R24, R17, -R46 ;  /* 0x00000011182e8223 */ /* 0x000fe2000001082e */
[C---:B------:R-:W-:Y:S01]  /*6900*/  @!P0 SHF.L.U32 R17, R30.reuse, 0x10, RZ ;  /* 0x000000101e118819 */ /* 0x040fe200000006ff */
[-C--:B------:R-:W-:Y:S01]  /*6910*/  @!P0 FMUL.FTZ R5, R19, R16.reuse ;  /* 0x0000001013058220 */ /* 0x080fe20000410000 */
[----:B------:R-:W-:Y:S01]  /*6920*/  @!P0 LOP3.LUT R19, R23, 0xffff0000, RZ, 0xc0, !PT ;  /* 0xffff000017138812 */ /* 0x000fe200078ec0ff */
[----:B------:R-:W-:Y:S01]  /*6930*/  @!P0 FFMA.FTZ R55, R35, R16, -R55 ;  /* 0x0000001023378223 */ /* 0x000fe20000010837 */
[----:B------:R-:W-:Y:S01]  /*6940*/  @!P0 LOP3.LUT R16, R30, 0xffff0000, RZ, 0xc0, !PT ;  /* 0xffff00001e108812 */ /* 0x000fe200078ec0ff */
[----:B------:R-:W-:Y:S02]  /*6950*/  @!P0 IMAD.U32 R18, R23, 0x10000, RZ ;  /* 0x0001000017128824 */ /* 0x000fe400078e00ff */
[----:B------:R-:W-:Y:S01]  /*6960*/  @!P0 FMUL.FTZ R57, R19, R40 ;  /* 0x0000002813398220 */ /* 0x000fe20000410000 */
[----:B------:R-:W-:Y:S01]  /*6970*/  @!P0 F2FP.BF16.PACK_AB R55, R55, R46 ;  /* 0x0000002e3737823e */ /* 0x000fe200000010ff */
[C---:B------:R-:W-:Y:S02]  /*6980*/  @!P0 FMUL.FTZ R52, R18.reuse, R41 ;  /* 0x0000002912348220 */ /* 0x040fe40000410000 */
[-C--:B------:R-:W-:Y:S01]  /*6990*/  @!P0 FMUL.FTZ R8, R18, R17.reuse ;  /* 0x0000001112088220 */ /* 0x080fe20000410000 */
[C---:B------:R-:W-:Y:S01]  /*69a0*/  @!P0 SHF.L.U32 R18, R22.reuse, 0x10, RZ ;  /* 0x0000001016128819 */ /* 0x040fe200000006ff */
[-C--:B------:R-:W-:Y:S01]  /*69b0*/  @!P0 FMUL.FTZ R9, R19, R16.reuse ;  /* 0x0000001013098220 */ /* 0x080fe20000410000 */
[----:B------:R-:W-:Y:S01]  /*69c0*/  @!P0 LOP3.LUT R19, R22, 0xffff0000, RZ, 0xc0, !PT ;  /* 0xffff000016138812 */ /* 0x000fe200078ec0ff */
[----:B------:R-:W-:Y:S02]  /*69d0*/  @!P0 IMAD.U32 R38, R51, 0x10000, RZ ;  /* 0x0001000033268824 */ /* 0x000fe400078e00ff */
[----:B------:R-:W-:Y:S02]  /*69e0*/  @!P0 IMAD.U32 R37, R61, 0x10000, RZ ;  /* 0x000100003d258824 */ /* 0x000fe400078e00ff */
[----:B------:R-:W-:Y:S01]  /*69f0*/  @!P0 FFMA.FTZ R57, R43, R16, -R57 ;  /* 0x000000102b398223 */ /* 0x000fe20000010839 */
[C---:B------:R-:W-:Y:S01]  /*6a00*/  @!P0 LOP3.LUT R16, R31.reuse, 0xffff0000, RZ, 0xc0, !PT ;  /* 0xffff00001f108812 */ /* 0x040fe200078ec0ff */
[----:B------:R-:W-:Y:S02]  /*6a10*/  @!P0 FFMA.FTZ R52, R38, R17, -R52 ;  /* 0x0000001126348223 */ /* 0x000fe40000010834 */
[----:B------:R-:W-:Y:S02]  /*6a20*/  @!P0 IMAD.U32 R17, R31, 0x10000, RZ ;  /* 0x000100001f118824 */ /* 0x000fe400078e00ff */
[----:B------:R-:W-:Y:S01]  /*6a30*/  @!P0 IMAD.U32 R34, R50, 0x10000, RZ ;  /* 0x0001000032228824 */ /* 0x000fe200078e00ff */
[----:B------:R-:W-:Y:S01]  /*6a40*/  @!P0 F2FP.BF16.PACK_AB R52, R57, R52 ;  /* 0x000000343934823e */ /* 0x000fe200000010ff */
[----:B------:R-:W-:Y:S02]  /*6a50*/  @!P0 FMUL.FTZ R54, R18, R37 ;  /* 0x0000002512368220 */ /* 0x000fe40000410000 */
[----:B------:R-:W-:Y:S01]  /*6a60*/  @!P0 FMUL.FTZ R69, R19, R36 ;  /* 0x0000002413458220 */ /* 0x000fe20000410000 */
[----:B------:R-:W-:Y:S01]  /*6a70*/  @!P0 MOV R51, R52 ;  /* 0x0000003400338202 */ /* 0x000fe20000000f00 */
        /* <DEDUP_REMOVED lines=32> */
.L_x_4295:
        /* <DEDUP_REMOVED lines=29> */
.L_x_4299:
[----:B------:R-:W-:Y:S05]  /*6e50*/  BSYNC B1 ;  /* 0x0000000000017941 */ /* 0x000fea0003800000 */
.L_x_4294:
[C---:B------:R-:W-:Y:S01]  /*6e60*/  ISETP.GT.AND P0, PT, R15.reuse, R14, PT ;  /* 0x0000000e0f00720c */ /* 0x040fe20003f04270 */
[----:B------:R-:W-:Y:S01]  /*6e70*/  @!UPT UIADD3 URZ, URZ, URZ, URZ ;  /* 0x0000003f3f3ff290 */ /* 0x000fe2000fffe03f */
[----:B------:R-:W-:Y:S11]  /*6e80*/  BSSY B0, `(.L_x_4316) ;  /* 0x0000040000007945 */ /* 0x000ff60003800000 */
        /* <DEDUP_REMOVED lines=63> */
.L_x_4317:
[----:B-1----:R-:W-:Y:S05]  /*7280*/  BSYNC B0 ;  /* 0x0000000000007941 */ /* 0x002fea0003800000 */
.L_x_4316:
[----:B------:R-:W-:Y:S02]  /*7290*/  ISETP.GE.AND P0, PT, R47, 0x1, PT ;  /* 0x000000012f00780c */ /* 0x000fe40003f06270 */
[----:B------:R-:W-:Y:S02]  /*72a0*/  IADD3 R3, R15, -0x2, RZ ;  /* 0xfffffffe0f037810 */ /* 0x000fe40007ffe0ff */
[----:B------:R-:W-:Y:S04]  /*72b0*/  IADD3 R4, R47, 0x1, RZ ;  /* 0x000000012f047810 */ /* 0x000fe80007ffe0ff */
[----:B------:R-:W-:Y:S02]  /*72c0*/  SEL R47, R4, RZ, !P0 ;  /* 0x000000ff042f7207 */ /* 0x000fe40004000000 */
        /* <DEDUP_REMOVED lines=9> */
[----:B------:R-:W-:Y:S02]  /*7360*/  @P0 IMAD R2, R59, 0x6000, R11 ;  /* 0x000060003b020824 */ /* 0x000fe400078e020b */
        /* <DEDUP_REMOVED lines=17> */
[----:B------:R-:W-:Y:S01]  /*7480*/  WARPSYNC 0xffffffff ;  /* 0xffffffff00007948 */ /* 0x000fe20003800000 */
[----:B------:R-:W-:Y:S06]  /*7490*/  BAR.SYNC.DEFER_BLOCKING 0x0 ;  /* 0x0000000000007b1d */ /* 0x000fec0000010000 */
.L_x_4293:
[----:B------:R-:W-:Y:S01]  /*74a0*/  ISETP.NE.AND P3, PT, R220, 0x1, PT ;  /* 0x00000001dc00780c */ /* 0x000fe20003f65270 */
[----:B------:R-:W-:Y:S01]  /*74b0*/  IMAD.IADD R85, R85, 0x1, R86 ;  /* 0x0000000155557824 */ /* 0x000fe200078e0256 */
[----:B-1----:R-:W-:-:S02]  /*74c0*/  IADD3 R2, R224, 0x7f, RZ ;  /* 0x0000007fe0027810 */ /* 0x002fc40007ffe0ff */
        /* <DEDUP_REMOVED lines=10> */
[----:B------:R-:W-:Y:S02]  /*7570*/  IMAD.MOV.U32 R0, RZ, RZ, 0x1 ;  /* 0x00000001ff007424 */ /* 0x000fe400078e00ff */
[----:B------:R-:W-:-:S03]  /*7580*/  IMAD.MOV R2, RZ, RZ, -R2 ;  /* 0x000000ffff027224 */ /* 0x000fc600078e0a02 */
[----:B------:R-:W-:-:S13]  /*7590*/  ISETP.NE.AND P0, PT, R0, c[0x0][0x32c], PT ;  /* 0x0000cb0000007a0c */ /* 0x000fda0003f05270 */
[----:B------:R-:W-:-:S05]  /*75a0*/  @P0 IMAD.HI.U32 R0, R2, c[0x0][0x330], RZ ;  /* 0x0000cc0002000a27 */ /* 0x000fca00078e00ff */
[----:B------:R-:W-:-:S04]  /*75b0*/  @P0 SHF.R.U32.HI R2, RZ, c[0x0][0x334], R0 ;  /* 0x0000cd00ff020a19 */ /* 0x000fc80000011600 */
[----:B------:R-:W-:Y:S01]  /*75c0*/  LOP3.LUT R0, RZ, R2, RZ, 0x33, !PT ;  /* 0x00000002ff007212 */ /* 0x000fe200078e33ff */
[----:B------:R-:W-:Y:S05]  /*75d0*/  BRA `(.L_x_4322) ;  /* 0x0000004000007947 */ /* 0x000fea0003800000 */
.L_x_4321:
[----:B------:R-:W-:-:S04]  /*75e0*/  MOV R2, 0x1 ;  /* 0x0000000100027802 */ /* 0x000fc80000000f00 */
[----:B------:R-:W-:-:S13]  /*75f0*/  ISETP.NE.AND P0, PT, R2, c[0x0][0x32c], PT ;  /* 0x0000cb0002007a0c */ /* 0x000fda0003f05270 */
[----:B------:R-:W-:-:S05]  /*7600*/  @P0 IMAD.HI.U32 R2, R0, c[0x0][0x330], RZ ;  /* 0x0000cc0000020a27 */ /* 0x000fca00078e00ff */
[----:B------:R-:W-:Y:S02]  /*7610*/  @P0 SHF.R.U32.HI R0, RZ, c[0x0][0x334], R2 ;  /* 0x0000cd00ff000a19 */ /* 0x000fe40000011602 */
.L_x_4322:
[----:B------:R-:W-:Y:S05]  /*7620*/  BSYNC B0 ;  /* 0x0000000000007941 */ /* 0x000fea0003800000 */
.L_x_4320:
[----:B------:R-:W-:-:S05]  /*7630*/  MOV R3, c[0x0][0x32c] ;  /* 0x0000cb0000037a02 */ /* 0x000fca0000000f00 */
[----:B------:R-:W-:-:S05]  /*7640*/  IMAD R3, R0, R3, c[0x0][0x32c] ;  /* 0x0000cb0000037624 */ /* 0x000fca00078e0203 */
[----:B------:R-:W-:-:S04]  /*7650*/  IMNMX R4, R4, R3, PT ;  /* 0x0000000304047217 */ /* 0x000fc80003800200 */
.L_x_4319:
        /* <DEDUP_REMOVED lines=21> */
.L_x_4325:
[----:B------:R-:W-:-:S04]  /*77b0*/  MOV R2, c[0x0][0x32c] ;  /* 0x0000cb0000027a02 */ /* 0x000fc80000000f00 */
[----:B------:R-:W-:-:S13]  /*77c0*/  ISETP.NE.AND P0, PT, R2, 0x1, PT ;  /* 0x000000010200780c */ /* 0x000fda0003f05270 */
[----:B------:R-:W-:-:S05]  /*77d0*/  @P0 IMAD.HI.U32 R2, R87, c[0x0][0x330], RZ ;  /* 0x0000cc0057020a27 */ /* 0x000fca00078e00ff */
[----:B------:R-:W-:Y:S02]  /*77e0*/  @P0 SHF.R.U32.HI R87, RZ, c[0x0][0x334], R2 ;  /* 0x0000cd00ff570a19 */ /* 0x000fe40000011602 */
.L_x_4326:
[----:B------:R-:W-:Y:S05]  /*77f0*/  BSYNC B0 ;  /* 0x0000000000007941 */ /* 0x000fea0003800000 */
.L_x_4324:
[----:B------:R-:W-:-:S05]  /*7800*/  IMAD R87, R87, c[0x0][0x32c], RZ ;  /* 0x0000cb0057577a24 */ /* 0x000fca00078e02ff */
[----:B------:R-:W-:-:S04]  /*7810*/  IMNMX R0, R0, R87, !PT ;  /* 0x0000005700007217 */ /* 0x000fc80007800200 */
.L_x_4323:
        /* <DEDUP_REMOVED lines=8> */
[-C--:B------:R-:W-:Y:S02]  /*78a0*/  IABS R4, R91.reuse ;  /* 0x0000005b00047213 */ /* 0x080fe40000000000 */
[----:B------:R-:W-:Y:S02]  /*78b0*/  IADD3 R6, R91, -0x1, R8 ;  /* 0xffffffff5b067810 */ /* 0x000fe40007ffe008 */
[----:B------:R-:W1:Y:S01]  /*78c0*/  I2F.RP R5, R4 ;  /* 0x0000000400057306 */ /* 0x000e620000209400 */
[----:B------:R-:W-:Y:S02]  /*78d0*/  IABS R0, R91 ;  /* 0x0000005b00007213 */ /* 0x000fe40000000000 */
[----:B------:R-:W-:-:S03]  /*78e0*/  IMAD.IADD R6, R6, 0x1, -R231 ;  /* 0x0000000106067824 */ /* 0x000fc600078e0ae7 */
[----:B------:R-:W-:Y:S02]  /*78f0*/  IMAD.MOV R0, RZ, RZ, -R0 ;  /* 0x000000ffff007224 */ /* 0x000fe400078e0a00 */
[----:B------:R-:W-:Y:S02]  /*7900*/  IABS R2, R6 ;  /* 0x0000000600027213 */ /* 0x000fe40000000000 */
        /* <DEDUP_REMOVED lines=20> */
.L_x_4328:
[----:B------:R-:W-:Y:S05]  /*7a50*/  BSYNC B0 ;  /* 0x0000000000007941 */ /* 0x000fea0003800000 */
.L_x_4327:
[----:B------:R-:W-:Y:S01]  /*7a60*/  IMAD R231, R225, R0, R231 ;  /* 0x00000000e1e77224 */ /* 0x000fe200078e02e7 */
[----:B------:R-:W-:Y:S01]  /*7a70*/  MOV R16, RZ ;  /* 0x000000ff00107202 */ /* 0x000fe20000000f00 */
[----:B------:R-:W-:Y:S01]  /*7a80*/  IMAD.MOV.U32 R9, RZ, RZ, RZ ;  /* 0x000000ffff097224 */ /* 0x000fe200078e00ff */
[----:B------:R-:W-:Y:S01]  /*7a90*/  CS2R R102, SRZ ;  /* 0x0000000000667805 */ /* 0x000fe2000001ff00 */
[--C-:B------:R-:W-:Y:S01]  /*7aa0*/  IMAD.IADD R3, R231, 0x1, R0.reuse ;  /* 0x00000001e7037824 */ /* 0x100fe200078e0200 */
[----:B------:R-:W-:Y:S01]  /*7ab0*/  PRMT R0, RZ, 0x7610, R0 ;  /* 0x00007610ff007816 */ /* 0x000fe20000000000 */
        /* <DEDUP_REMOVED lines=57> */
[----:B------:R-:W-:Y:S02]  /*7e50*/  LEA.HI R24, R92, R211, RZ, 0x3 ;  /* 0x000000d35c187211 */ /* 0x000fe400078f18ff */
[----:B------:R-:W-:Y:S01]  /*7e60*/  SHF.R.S32.HI R6, RZ, 0x1f, R85 ;  /* 0x0000001fff067819 */ /* 0x000fe20000011455 */
[----:B------:R-:W-:Y:S01]  /*7e70*/  IMAD R3, R3, c[0x0][0x178], RZ ;  /* 0x00005e0003037a24 */ /* 0x000fe200078e02ff */
[----:B------:R-:W-:Y:S01]  /*7e80*/  SHF.R.S32.HI R7, RZ, 0x3, R24 ;  /* 0x00000003ff077819 */ /* 0x000fe20000011418 */
[----:B------:R-:W-:Y:S01]  /*7e90*/  IMAD.MOV.U32 R22, RZ, RZ, R228 ;  /* 0x000000ffff167224 */ /* 0x000fe200078e00e4 */
[----:B------:R-:W-:Y:S01]  /*7ea0*/  LOP3.LUT R24, R24, 0xfffffff8, RZ, 0xc0, !PT ;  /* 0xfffffff818187812 */ /* 0x000fe200078ec0ff */
[----:B------:R-:W-:Y:S01]  /*7eb0*/  IMAD R3, R84, c[0x0][0x17c], R3 ;  /* 0x00005f0054037a24 */ /* 0x000fe200078e0203 */
[----:B------:R-:W-:-:S02]  /*7ec0*/  IADD3 R85, P0, R7, R85, RZ ;  /* 0x0000005507557210 */ /* 0x000fc40007f1e0ff */
[----:B------:R-:W-:Y:S01]  /*7ed0*/  IADD3 R24, -R24, R211, RZ ;  /* 0x000000d318187210 */ /* 0x000fe20007ffe1ff */
[----:B------:R-:W-:Y:S01]  /*7ee0*/  IMAD.IADD R27, R27, 0x1, R3 ;  /* 0x000000011b1b7824 */ /* 0x000fe200078e0203 */
[----:B------:R-:W-:Y:S02]  /*7ef0*/  ISETP.NE.U32.AND P2, PT, RZ, c[0x0][0x348], PT ;  /* 0x0000d200ff007a0c */ /* 0x000fe40003f45070 */
[----:B------:R-:W-:Y:S01]  /*7f00*/  LEA R3, R24, R7, 0x5 ;  /* 0x0000000718037211 */ /* 0x000fe200078e28ff */
[----:B------:R-:W-:Y:S01]  /*7f10*/  IMAD.WIDE.U32 R26, R221, c[0x0][0x1b8], R26 ;  /* 0x00006e00dd1a7a25 */ /* 0x000fe200078e001a */
[----:B------:R-:W-:Y:S02]  /*7f20*/  LEA.HI.X.SX32 R6, R7, R6, 0x1, P0 ;  /* 0x0000000607067211 */ /* 0x000fe400000f0eff */
[----:B------:R-:W-:Y:S01]  /*7f30*/  SHF.R.S32.HI R2, RZ, 0x1f, R207 ;  /* 0x0000001fff027819 */ /* 0x000fe200000114cf */
[----:B------:R-:W-:Y:S01]  /*7f40*/  IMAD.IADD R3, R224, 0x1, R3 ;  /* 0x00000001e0037824 */ /* 0x000fe200078e0203 */
[----:B------:R-:W-:Y:S01]  /*7f50*/  ISETP.NE.AND.EX P2, PT, RZ, c[0x0][0x34c], PT, P2 ;  /* 0x0000d300ff007a0c */ /* 0x000fe20003f45320 */
[----:B------:R-:W-:Y:S01]  /*7f60*/  IMAD R16, R6, c[0x0][0x1e0], RZ ;  /* 0x0000780006107a24 */ /* 0x000fe200078e02ff */
[----:B------:R-:W-:Y:S01]  /*7f70*/  SHF.R.S32.HI R23, RZ, 0x1f, R228 ;  /* 0x0000001fff177819 */ /* 0x000fe200000114e4 */
[----:B------:R-:W-:Y:S01]  /*7f80*/  @P3 IMAD.HI.U32 R14, R3, c[0x0][0x2c8], RZ ;  /* 0x0000b200030e3a27 */ /* 0x000fe200078e00ff */
[----:B-1----:R-:W-:-:S02]  /*7f90*/  SEL R5, R2, RZ, !P2 ;  /* 0x000000ff02057207 */ /* 0x002fc40005000000 */
[----:B------:R-:W-:Y:S01]  /*7fa0*/  SEL R4, R207, RZ, !P2 ;  /* 0x000000ffcf047207 */ /* 0x000fe20005000000 */
[----:B------:R-:W-:Y:S01]  /*7fb0*/  IMAD R6, R6, c[0x0][0x208], RZ ;  /* 0x0000820006067a24 */ /* 0x000fe200078e02ff */
[----:B------:R-:W-:Y:S01]  /*7fc0*/  MOV R15, R3 ;  /* 0x00000003000f7202 */ /* 0x000fe20000000f00 */
[----:B------:R-:W-:Y:S01]  /*7fd0*/  IMAD R9, R85, c[0x0][0x1e4], R16 ;  /* 0x0000790055097a24 */ /* 0x000fe200078e0210 */
[----:B------:R-:W-:Y:S01]  /*7fe0*/  @P3 SHF.R.U32.HI R15, RZ, c[0x0][0x2cc], R14 ;  /* 0x0000b300ff0f3a19 */ /* 0x000fe2000001160e */
[----:B------:R-:W-:Y:S01]  /*7ff0*/  IMAD R5, R5, c[0x0][0x1c0], RZ ;  /* 0x0000700005057a24 */ /* 0x000fe200078e02ff */
[----:B------:R-:W-:Y:S01]  /*8000*/  ISETP.NE.U32.AND P0, PT, RZ, c[0x0][0x350], PT ;  /* 0x0000d400ff007a0c */ /* 0x000fe20003f05070 */
[----:B------:R-:W-:Y:S01]  /*8010*/  IMAD R17, R221, c[0x0][0x1bc], R27 ;  /* 0x00006f00dd117a24 */ /* 0x000fe200078e021b */
[----:B------:R-:W-:Y:S01]  /*8020*/  ISETP.GE.AND P5, PT, R82, c[0x0][0x1d4], PT ;  /* 0x0000750052007a0c */ /* 0x000fe20003fa6270 */
[----:B------:R-:W-:Y:S01]  /*8030*/  IMAD.MOV.U32 R16, RZ, RZ, R26 ;  /* 0x000000ffff107224 */ /* 0x000fe200078e001a */
[----:B------:R-:W-:Y:S01]  /*8040*/  ISETP.NE.AND.EX P0, PT, RZ, c[0x0][0x354], PT, P0 ;  /* 0x0000d500ff007a0c */ /* 0x000fe20003f05300 */
[----:B------:R-:W-:Y:S01]  /*8050*/  IMAD.WIDE.U32 R18, R85, c[0x0][0x208], R22 ;  /* 0x0000820055127a25 */ /* 0x000fe200078e0016 */
[----:B------:R-:W-:-:S02]  /*8060*/  ISETP.GE.AND P4, PT, R228, c[0x0][0x198], PT ;  /* 0x00006600e4007a0c */ /* 0x000fc40003f86270 */
[----:B------:R-:W-:Y:S01]  /*8070*/  ISETP.GE.AND P3, PT, R212, c[0x0][0x198], PT ;  /* 0x00006600d4007a0c */ /* 0x000fe20003f66270 */
[----:B------:R-:W-:Y:S01]  /*8080*/  IMAD R6, R85, c[0x0][0x20c], R6 ;  /* 0x0000830055067a24 */ /* 0x000fe200078e0206 */
[----:B------:R-:W-:Y:S01]  /*8090*/  ISETP.GE.AND P2, PT, R82, c[0x0][0x198], PT ;  /* 0x0000660052007a0c */ /* 0x000fe20003f46270 */
[C---:B------:R-:W-:Y:S02]  /*80a0*/  IMAD R5, R4.reuse, c[0x0][0x1c4], R5 ;  /* 0x0000710004057a24 */ /* 0x040fe400078e0205 */
[----:B------:R-:W-:Y:S01]  /*80b0*/  IMAD.WIDE.U32 R16, R4, c[0x0][0x1c0], R16 ;  /* 0x0000700004107a25 */ /* 0x000fe200078e0010 */
[----:B------:R-:W-:-:S03]  /*80c0*/  SHF.R.S32.HI R4, RZ, 0x1f, R15 ;  /* 0x0000001fff047819 */ /* 0x000fc6000001140f */
[----:B------:R-:W-:Y:S01]  /*80d0*/  IMAD.IADD R19, R19, 0x1, R6 ;  /* 0x0000000113137824 */ /* 0x000fe200078e0206 */
[----:B------:R-:W-:Y:S01]  /*80e0*/  IADD3 R17, R17, R5, RZ ;  /* 0x0000000511117210 */ /* 0x000fe20007ffe0ff */
[----:B------:R-:W-:Y:S02]  /*80f0*/  IMAD.MOV R6, RZ, RZ, -R15 ;  /* 0x000000ffff067224 */ /* 0x000fe400078e0a0f */
[----:B------:R-:W-:Y:S02]  /*8100*/  IMAD R4, R4, c[0x0][0x1b0], RZ ;  /* 0x00006c0004047a24 */ /* 0x000fe400078e02ff */
[----:B------:R-:W-:Y:S02]  /*8110*/  IMAD R3, R6, c[0x0][0x2c4], R3 ;  /* 0x0000b10006037a24 */ /* 0x000fe400078e0203 */
[----:B------:R-:W-:-:S03]  /*8120*/  IMAD.WIDE.U32 R20, R85, c[0x0][0x1e0], R22 ;  /* 0x0000780055147a25 */ /* 0x000fc600078e0016 */
[----:B------:R-:W-:Y:S01]  /*8130*/  SHF.R.S32.HI R6, RZ, 0x1f, R3 ;  /* 0x0000001fff067819 */ /* 0x000fe20000011403 */
[----:B------:R-:W-:Y:S01]  /*8140*/  IMAD R4, R15, c[0x0][0x1b4], R4 ;  /* 0x00006d000f047a24 */ /* 0x000fe200078e0204 */
[----:B------:R-:W-:Y:S01]  /*8150*/  IADD3 R21, R21, R9, RZ ;  /* 0x0000000915157210 */ /* 0x000fe20007ffe0ff */
[----:B------:R-:W-:-:S04]  /*8160*/  IMAD.WIDE.U32 R16, R15, c[0x0][0x1b0], R16 ;  /* 0x00006c000f107a25 */ /* 0x000fc800078e0010 */
[----:B------:R-:W-:Y:S01]  /*8170*/  IMAD R6, R6, c[0x0][0x1a8], RZ ;  /* 0x00006a0006067a24 */ /* 0x000fe200078e02ff */
[----:B------:R-:W-:Y:S01]  /*8180*/  IADD3 R17, R17, R4, RZ ;  /* 0x0000000411117210 */ /* 0x000fe20007ffe0ff */
[----:B------:R-:W-:-:S04]  /*8190*/  IMAD.WIDE.U32 R236, R221, c[0x0][0x1e8], R20 ;  /* 0x00007a00ddec7a25 */ /* 0x000fc800078e0014 */
[----:B------:R-:W-:-:S04]  /*81a0*/  IMAD.WIDE.U32 R18, R221, c[0x0][0x210], R18 ;  /* 0x00008400dd127a25 */ /* 0x000fc800078e0012 */
[C---:B------:R-:W-:Y:S02]  /*81b0*/  IMAD R6, R3.reuse, c[0x0][0x1ac], R6 ;  /* 0x00006b0003067a24 */ /* 0x040fe400078e0206 */
[----:B------:R-:W-:-:S04]  /*81c0*/  IMAD.WIDE.U32 R16, R3, c[0x0][0x1a8], R16 ;  /* 0x00006a0003107a25 */ /* 0x000fc800078e0010 */
[----:B------:R-:W-:Y:S01]  /*81d0*/  IMAD R237, R221, c[0x0][0x1ec], R237 ;  /* 0x00007b00dded7a24 */ /* 0x000fe200078e02ed */
[----:B------:R-:W-:Y:S01]  /*81e0*/  IADD3 R6, R17, R6, RZ ;  /* 0x0000000611067210 */ /* 0x000fe20007ffe0ff */
[----:B------:R-:W-:Y:S02]  /*81f0*/  IMAD R5, R221, c[0x0][0x214], R19 ;  /* 0x00008500dd057a24 */ /* 0x000fe400078e0213 */
[----:B------:R-:W-:Y:S01]  /*8200*/  IMAD.MOV.U32 R4, RZ, RZ, R18 ;  /* 0x000000ffff047224 */ /* 0x000fe200078e0012 */
[----:B--2---:R-:W-:Y:S02]  /*8210*/  @P1 SHF.R.S32.HI R233, RZ, 0x1f, R0 ;  /* 0x0000001fffe91819 */ /* 0x004fe40000011400 */
[----:B------:R-:W-:Y:S01]  /*8220*/  @!P1 MOV R233, R2 ;  /* 0x0000000200e99202 */ /* 0x000fe20000000f00 */
[----:B------:R-:W-:Y:S01]  /*8230*/  IMAD.IADD R2, R7, 0x1, R224 ;  /* 0x0000000107027824 */ /* 0x000fe200078e02e0 */
[----:B------:R-:W-:Y:S01]  /*8240*/  @P1 MOV R232, R0 ;  /* 0x0000000000e81202 */ /* 0x000fe20000000f00 */
[----:B------:R-:W-:Y:S01]  /*8250*/  @!P1 IMAD.MOV.U32 R232, RZ, RZ, R207 ;  /* 0x000000ffffe89224 */ /* 0x000fe200078e00cf */
[----:B------:R-:W-:-:S04]  /*8260*/  SEL R227, R233, RZ, !P0 ;  /* 0x000000ffe9e37207 */ /* 0x000fc80004000000 */
[----:B------:R-:W-:Y:S01]  /*8270*/  SEL R232, R232, RZ, !P0 ;  /* 0x000000ffe8e87207 */ /* 0x000fe20004000000 */
[C---:B------:R-:W-:Y:S01]  /*8280*/  IMAD R3, R227.reuse, c[0x0][0x1f0], RZ ;  /* 0x00007c00e3037a24 */ /* 0x040fe200078e02ff */
[----:B------:R-:W-:Y:S01]  /*8290*/  LEA R14, P0, R16, c[0x0][0x160], 0x1 ;  /* 0x00005800100e7a11 */ /* 0x000fe200078008ff */
[----:B------:R-:W-:Y:S02]  /*82a0*/  IMAD R227, R227, c[0x0][0x218], RZ ;  /* 0x00008600e3e37a24 */ /* 0x000fe400078e02ff */
[----:B------:R-:W-:Y:S01]  /*82b0*/  IMAD R3, R232, c[0x0][0x1f4], R3 ;  /* 0x00007d00e8037a24 */ /* 0x000fe200078e0203 */
[----:B------:R-:W-:Y:S01]  /*82c0*/  LEA.HI.X R6, R16, c[0x0][0x164], R6, 0x1, P0 ;  /* 0x0000590010067a11 */ /* 0x000fe200000f0c06 */
[C---:B------:R-:W-:Y:S02]  /*82d0*/  IMAD R227, R232.reuse, c[0x0][0x21c], R227 ;  /* 0x00008700e8e37a24 */ /* 0x040fe400078e02e3 */
[----:B------:R-:W-:-:S04]  /*82e0*/  IMAD.WIDE.U32 R236, R232, c[0x0][0x1f0], R236 ;  /* 0x00007c00e8ec7a25 */ /* 0x000fc800078e00ec */
[----:B------:R-:W-:Y:S01]  /*82f0*/  IMAD.WIDE.U32 R232, R232, c[0x0][0x218], R4 ;  /* 0x00008600e8e87a25 */ /* 0x000fe200078e0004 */
[----:B------:R-:W-:Y:S02]  /*8300*/  IADD3 R4, R8, -0x1, RZ ;  /* 0xffffffff08047810 */ /* 0x000fe40007ffe0ff */
[----:B------:R-:W-:Y:S02]  /*8310*/  IADD3 R230, R237, R3, RZ ;  /* 0x00000003ede67210 */ /* 0x000fe40007ffe0ff */
[----:B------:R-:W-:Y:S01]  /*8320*/  IADD3 R227, R233, R227, RZ ;  /* 0x000000e3e9e37210 */ /* 0x000fe20007ffe0ff */
[----:B------:R-:W-:Y:S05]  /*8330*/  BRA.DIV ~URZ, `(.L_x_4330) ;  /* 0x00018ce27f007947 */ /* 0x000fea000b800000 */
[----:B------:R1:W2:Y:S02]  /*8340*/  SHFL.IDX PT, R21, R6, RZ, 0x181f ;  /* 0x00181fff06157589 */ /* 0x0002a400000e0000 */
.L_x_4497:
[----:B------:R-:W-:Y:S05]  /*8350*/  BRA.DIV ~URZ, `(.L_x_4331) ;  /* 0x00018d327f007947 */ /* 0x000fea000b800000 */
[----:B------:R3:W4:Y:S02]  /*8360*/  SHFL.IDX PT, R9, R14, RZ, 0x181f ;  /* 0x00181fff0e097589 */ /* 0x00072400000e0000 */
.L_x_4498:
[----:B------:R-:W-:Y:S01]  /*8370*/  IMAD R5, R223, c[0x0][0x2c4], RZ ;  /* 0x0000b100df057a24 */ /* 0x000fe200078e02ff */
[----:B------:R-:W-:Y:S01]  /*8380*/  BSSY B0, `(.L_x_4332) ;  /* 0x0000011000007945 */ /* 0x000fe20003800000 */
[----:B------:R-:W-:Y:S02]  /*8390*/  SHF.R.S32.HI R15, RZ, 0x1f, R82 ;  /* 0x0000001fff0f7819 */ /* 0x000fe40000011452 */
[----:B------:R-:W-:-:S02]  /*83a0*/  SHF.R.S32.HI R3, RZ, 0x1f, R212 ;  /* 0x0000001fff037819 */ /* 0x000fc400000114d4 */
        /* <DEDUP_REMOVED lines=14> */
.L_x_4333:
[----:B------:R-:W-:Y:S05]  /*8490*/  BSYNC B0 ;  /* 0x0000000000007941 */ /* 0x000fea0003800000 */
.L_x_4332:
[----:B------:R-:W-:Y:S05]  /*84a0*/  BRA.DIV ~URZ, `(.L_x_4334) ;  /* 0x00018c427f007947 */ /* 0x000fea000b800000 */
[----:B--2---:R2:W1:Y:S04]  /*84b0*/  SHFL.IDX PT, R21, R6, 0x1, 0x181f ;  /* 0x00381f0006157f89 */ /* 0x00446800000e0000 */
[----:B----4-:R2:W4:Y:S02]  /*84c0*/  SHFL.IDX PT, R9, R14, 0x1, 0x181f ;  /* 0x00381f000e097f89 */ /* 0x01052400000e0000 */
.L_x_4499:
        /* <DEDUP_REMOVED lines=16> */
.L_x_4336:
[----:B------:R-:W-:Y:S05]  /*85d0*/  BSYNC B0 ;  /* 0x0000000000007941 */ /* 0x000fea0003800000 */
.L_x_4335:
[----:B------:R-:W-:Y:S05]  /*85e0*/  BRA.DIV ~URZ, `(.L_x_4337) ;  /* 0x00018bc27f007947 */ /* 0x000fea000b800000 */
[----:B-1----:R1:W2:Y:S02]  /*85f0*/  SHFL.IDX PT, R21, R6, 0x2, 0x181f ;  /* 0x00581f0006157f89 */ /* 0x0022a400000e0000 */
.L_x_4500:
[----:B------:R-:W-:Y:S05]  /*8600*/  BRA.DIV ~URZ, `(.L_x_4338) ;  /* 0x00018c127f007947 */ /* 0x000fea000b800000 */
[----:B----4-:R4:W1:Y:S02]  /*8610*/  SHFL.IDX PT, R9, R14, 0x2, 0x181f ;  /* 0x00581f000e097f89 */ /* 0x01086400000e0000 */
.L_x_4501:
        /* <DEDUP_REMOVED lines=16> */
.L_x_4340:
[----:B------:R-:W-:Y:S05]  /*8720*/  BSYNC B0 ;  /* 0x0000000000007941 */ /* 0x000fea0003800000 */
.L_x_4339:
[----:B------:R-:W-:Y:S05]  /*8730*/  BRA.DIV ~URZ, `(.L_x_4341) ;  /* 0x00018b427f007947 */ /* 0x000fea000b800000 */
[----:B-12---:R1:W2:Y:S04]  /*8740*/  SHFL.IDX PT, R21, R6, 0x3, 0x181f ;  /* 0x00781f0006157f89 */ /* 0x0062a800000e0000 */
[----:B------:R1:W3:Y:S02]  /*8750*/  SHFL.IDX PT, R9, R14, 0x3, 0x181f ;  /* 0x00781f000e097f89 */ /* 0x0002e400000e0000 */
.L_x_4502:
[----:B------:R-:W-:-:S04]  /*8760*/  IADD3 R2, R2, 0x60, RZ ;  /* 0x0000006002027810 */ /* 0x000fc80007ffe0ff */
[----:B------:R-:W-:-:S13]  /*8770*/  ISETP.GE.AND P0, PT, R2, R5, PT ;  /* 0x000000050200720c */ /* 0x000fda0003f06270 */
[----:B---3--:R-:W-:-:S04]  /*8780*/  @!P0 LEA R16, P1, R228, R9, 0x1 ;  /* 0x00000009e4108211 */ /* 0x008fc800078208ff */
[----:B--2---:R-:W-:Y:S02]  /*8790*/  @!P0 LEA.HI.X R17, R228, R21, R23, 0x1, P1 ;  /* 0x00000015e4118211 */ /* 0x004fe400008f0c17 */
[----:B------:R-:W-:-:S03]  /*87a0*/  @!P0 LEA R2, P1, R212, R9, 0x1 ;  /* 0x00000009d4028211 */ /* 0x000fc600078208ff */
[----:B------:R-:W-:Y:S01]  /*87b0*/  @!PT LDS RZ, [RZ] ;  /* 0x00000000fffff984 */ /* 0x000fe20000000800 */
[----:B------:R-:W-:Y:S01]  /*87c0*/  @!PT LDS RZ, [RZ] ;  /* 0x00000000fffff984 */ /* 0x000fe20000000800 */
[----:B------:R-:W-:Y:S01]  /*87d0*/  @!PT LDS RZ, [RZ] ;  /* 0x00000000fffff984 */ /* 0x000fe20000000800 */
[----:B------:R2:W-:Y:S01]  /*87e0*/  @!P0 LDGSTS.E.BYPASS.LTC128B.128 [R140+0x1b100], [R16.64], !P4 ;  /* 0x1b100000108c8fae */ /* 0x0005e2000e101d48 */
[----:B------:R-:W-:Y:S02]  /*87f0*/  @!P0 LEA.HI.X R3, R212, R21, R3, 0x1, P1 ;  /* 0x00000015d4038211 */ /* 0x000fe400008f0c03 */
[----:B-1--4-:R-:W-:-:S03]  /*8800*/  @!P0 LEA R14, P1, R82, R9, 0x1 ;  /* 0x00000009520e8211 */ /* 0x012fc600078208ff */
[----:B------:R2:W-:Y:S01]  /*8810*/  @!P0 LDGSTS.E.BYPASS.LTC128B.128 [R140+0x1f100], [R2.64], !P3 ;  /* 0x1f100000028c8fae */ /* 0x0005e2000d901d48 */
[----:B------:R-:W-:-:S05]  /*8820*/  @!P0 LEA.HI.X R15, R82, R21, R15, 0x1, P1 ;  /* 0x00000015520f8211 */ /* 0x000fca00008f0c0f */
[----:B------:R2:W-:Y:S04]  /*8830*/  @!P0 LDGSTS.E.BYPASS.LTC128B.128 [R140+0x23100], [R14.64], !P2 ;  /* 0x231000000e8c8fae */ /* 0x0005e8000d101d48 */
[----:B------:R-:W0:Y:S01]  /*8840*/  LDGDEPBAR ;  /* 0x00000000000079af */ /* 0x000e220000000000 */
[----:B------:R-:W-:Y:S02]  /*8850*/  WARPSYNC 0xffffffff ;  /* 0xffffffff00007948 */ /* 0x000fe40003800000 */
[C---:B--2---:R-:W-:Y:S01]  /*8860*/  IMAD.SHL.U32 R3, R4.reuse, 0x40, RZ ;  /* 0x0000004004037824 */ /* 0x044fe200078e00ff */
[----:B------:R-:W-:Y:S01]  /*8870*/  SHF.R.S32.HI R0, RZ, 0x1f, R4 ;  /* 0x0000001fff007819 */ /* 0x000fe20000011404 */
[----:B------:R-:W-:Y:S01]  /*8880*/  IMAD.WIDE.U32 R14, R4, c[0x0][0x1e0], RZ ;  /* 0x00007800040e7a25 */ /* 0x000fe200078e00ff */
[----:B------:R-:W-:Y:S02]  /*8890*/  BAR.SYNC.DEFER_BLOCKING 0x0 ;  /* 0x0000000000007b1d */ /* 0x000fe40000010000 */
[----:B------:R-:W-:Y:S01]  /*88a0*/  IADD3 R9, -R3, R226, -R7 ;  /* 0x000000e203097210 */ /* 0x000fe20007ffe907 */
[----:B------:R-:W-:-:S03]  /*88b0*/  IMAD R7, R0, c[0x0][0x1e0], RZ ;  /* 0x0000780000077a24 */ /* 0x000fc600078e02ff */
[C---:B------:R-:W-:Y:S01]  /*88c0*/  ISETP.GE.AND P1, PT, R9.reuse, 0x1, PT ;  /* 0x000000010900780c */ /* 0x040fe20003f26270 */
[----:B------:R-:W-:Y:S01]  /*88d0*/  IMAD R2, R4, c[0x0][0x1e4], R7 ;  /* 0x0000790004027a24 */ /* 0x000fe200078e0207 */
[C---:B------:R-:W-:Y:S01]  /*88e0*/  LEA R7, P2, R14.reuse, R236, 0x6 ;  /* 0x000000ec0e077211 */ /* 0x040fe200078430ff */
[----:B------:R-:W-:Y:S01]  /*88f0*/  ULDC.64 UR4, c[0x0][0x208] ;  /* 0x0000820000047ab9 */ /* 0x000fe20000000a00 */
[----:B------:R-:W-:Y:S01]  /*8900*/  ISETP.GE.AND P0, PT, R9, 0x21, PT ;  /* 0x000000210900780c */ /* 0x000fe20003f06270 */
[----:B------:R-:W-:Y:S01]  /*8910*/  IMAD.IADD R15, R15, 0x1, R2 ;  /* 0x000000010f0f7824 */ /* 0x000fe200078e0202 */
[----:B------:R-:W-:Y:S01]  /*8920*/  USHF.L.U32 UR7, UR4, 0x6, URZ ;  /* 0x0000000604077899 */ /* 0x000fe2000800063f */
[----:B------:R-:W-:Y:S01]  /*8930*/  IMAD.MOV.U32 R2, RZ, RZ, 0x20 ;  /* 0x00000020ff027424 */ /* 0x000fe200078e00ff */
[----:B------:R-:W-:Y:S01]  /*8940*/  UMOV UR6, 0x6 ;  /* 0x0000000600067882 */ /* 0x000fe20000000000 */
[----:B------:R-:W-:Y:S01]  /*8950*/  BSSY B0, `(.L_x_4342) ;  /* 0x000004c000007945 */ /* 0x000fe20003800000 */
[----:B------:R-:W-:Y:S01]  /*8960*/  LEA.HI.X R6, R14, R230, R15, 0x6, P2 ;  /* 0x000000e60e067211 */ /* 0x000fe200010f340f */
[----:B------:R-:W-:Y:S01]  /*8970*/  IMAD.WIDE.U32 R16, R2, c[0x0][0x1e0], RZ ;  /* 0x0000780002107a25 */ /* 0x000fe200078e00ff */
[----:B------:R-:W-:Y:S01]  /*8980*/  USHF.L.U64.HI UR5, UR4, UR6, UR5 ;  /* 0x0000000604057299 */ /* 0x000fe20008010205 */
[----:B------:R-:W-:-:S02]  /*8990*/  @P1 LEA R18, P2, R7, c[0x0][0x1c8], 0x1 ;  /* 0x0000720007121a11 */ /* 0x000fc400078408ff */
[----:B------:R-:W-:Y:S01]  /*89a0*/  @P1 ISETP.GE.AND P3, PT, R228, c[0x0][0x1d4], PT ;  /* 0x00007500e4001a0c */ /* 0x000fe20003f66270 */
[----:B------:R-:W-:Y:S01]  /*89b0*/  IMAD R15, R2, c[0x0][0x1e4], RZ ;  /* 0x00007900020f7a24 */ /* 0x000fe200078e02ff */
[----:B------:R-:W-:Y:S02]  /*89c0*/  @P1 LEA.HI.X R19, R7, c[0x0][0x1cc], R6, 0x1, P2 ;  /* 0x0000730007131a11 */ /* 0x000fe400010f0c06 */
[C---:B------:R-:W-:Y:S02]  /*89d0*/  @P1 ISETP.GE.AND P2, PT, R212.reuse, c[0x0][0x1d4], PT ;  /* 0x00007500d4001a0c */ /* 0x040fe40003f46270 */
[----:B------:R-:W-:-:S07]  /*89e0*/  @P0 ISETP.GE.AND P4, PT, R212, c[0x0][0x1d4], PT ;  /* 0x00007500d4000a0c */ /* 0x000fce0003f86270 */
[----:B------:R-:W-:Y:S01]  /*89f0*/  @!PT LDS RZ, [RZ] ;  /* 0x00000000fffff984 */ /* 0x000fe20000000800 */
[----:B------:R-:W-:Y:S01]  /*8a00*/  @!PT LDS RZ, [RZ] ;  /* 0x00000000fffff984 */ /* 0x000fe20000000800 */
[----:B------:R-:W-:Y:S01]  /*8a10*/  @!PT LDS RZ, [RZ] ;  /* 0x00000000fffff984 */ /* 0x000fe20000000800 */
[----:B------:R1:W-:Y:S01]  /*8a20*/  @P1 LDGSTS.E.BYPASS.LTC128B.128 [R140+0xc100], [R18.64], !P3 ;  /* 0x0c100000128c1fae */ /* 0x0003e2000d901d48 */
[----:B------:R-:W-:-:S03]  /*8a30*/  @P0 IADD3 R7, P3, R7, R16, RZ ;  /* 0x0000001007070210 */ /* 0x000fc60007f7e0ff */
[----:B------:R1:W-:Y:S01]  /*8a40*/  @P1 LDGSTS.E.BYPASS.LTC128B.128 [R140+0xe100], [R18.64+0x80], !P2 ;  /* 0x0e100080128c1fae */ /* 0x0003e2000d101d48 */
[----:B------:R-:W-:Y:S02]  /*8a50*/  @P0 ISETP.GE.AND P2, PT, R228, c[0x0][0x1d4], PT ;  /* 0x00007500e4000a0c */ /* 0x000fe40003f46270 */
[----:B------:R-:W-:Y:S01]  /*8a60*/  @P0 IADD3.X R6, R6, R17, R15, P3, !PT ;  /* 0x0000001106060210 */ /* 0x000fe20001ffe40f */
[----:B------:R-:W-:Y:S01]  /*8a70*/  IMAD R15, R0, c[0x0][0x208], RZ ;  /* 0x00008200000f7a24 */ /* 0x000fe200078e02ff */
[----:B------:R1:W-:Y:S01]  /*8a80*/  @P1 LDGSTS.E.BYPASS.LTC128B.128 [R140+0x10100], [R18.64+0x100], !P5 ;  /* 0x10100100128c1fae */ /* 0x0003e2000e901d48 */
[----:B------:R-:W-:Y:S01]  /*8a90*/  @P0 LEA R14, P1, R7, c[0x0][0x1c8], 0x1 ;  /* 0x00007200070e0a11 */ /* 0x000fe200078208ff */
[----:B------:R-:W-:Y:S01]  /*8aa0*/  IMAD.WIDE.U32 R16, R4, c[0x0][0x208], RZ ;  /* 0x0000820004107a25 */ /* 0x000fe200078e00ff */
[----:B------:R-:W-:-:S03]  /*8ab0*/  ISETP.GE.AND P3, PT, R228, c[0x0][0x1d4], PT ;  /* 0x00007500e4007a0c */ /* 0x000fc60003f66270 */
[----:B------:R-:W-:Y:S01]  /*8ac0*/  IMAD R0, R4, c[0x0][0x20c], R15 ;  /* 0x0000830004007a24 */ /* 0x000fe200078e020f */
[----:B------:R-:W-:Y:S02]  /*8ad0*/  @P0 LEA.HI.X R15, R7, c[0x0][0x1cc], R6, 0x1, P1 ;  /* 0x00007300070f0a11 */ /* 0x000fe400008f0c06 */
[----:B------:R-:W-:Y:S01]  /*8ae0*/  LEA R6, P1, R16, R232, 0x6 ;  /* 0x000000e810067211 */ /* 0x000fe200078230ff */
[----:B------:R-:W-:Y:S02]  /*8af0*/  IMAD.IADD R0, R17, 0x1, R0 ;  /* 0x0000000111007824 */ /* 0x000fe400078e0200 */
[----:B------:R1:W-:Y:S01]  /*8b00*/  @P0 LDGSTS.E.BYPASS.LTC128B.128 [R140+0xd100], [R14.64], !P2 ;  /* 0x0d1000000e8c0fae */ /* 0x0003e2000d101d48 */
[----:B------:R-:W-:Y:S02]  /*8b10*/  ISETP.GE.AND P2, PT, R212, c[0x0][0x1d4], PT ;  /* 0x00007500d4007a0c */ /* 0x000fe40003f46270 */
[----:B------:R-:W-:Y:S01]  /*8b20*/  LEA.HI.X R17, R16, R227, R0, 0x6, P1 ;  /* 0x000000e310117211 */ /* 0x000fe200008f3400 */
[----:B------:R1:W-:Y:S01]  /*8b30*/  @P0 LDGSTS.E.BYPASS.LTC128B.128 [R140+0xf100], [R14.64+0x80], !P4 ;  /* 0x0f1000800e8c0fae */ /* 0x0003e2000e101d48 */
[C---:B------:R-:W-:Y:S01]  /*8b40*/  ISETP.LT.OR P4, PT, R9.reuse, 0x1, P3 ;  /* 0x000000010900780c */ /* 0x040fe20001f81670 */
[----:B------:R-:W-:Y:S01]  /*8b50*/  IMAD.MOV.U32 R0, RZ, RZ, 0x40 ;  /* 0x00000040ff007424 */ /* 0x000fe200078e00ff */
[----:B------:R-:W-:Y:S01]  /*8b60*/  ISETP.LT.OR P1, PT, R9, 0x1, P2 ;  /* 0x000000010900780c */ /* 0x000fe20001721670 */
[----:B------:R1:W-:Y:S01]  /*8b70*/  @P0 LDGSTS.E.BYPASS.LTC128B.128 [R140+0x11100], [R14.64+0x100], !P5 ;  /* 0x111001000e8c0fae */ /* 0x0003e2000e901d48 */
[----:B------:R-:W-:-:S02]  /*8b80*/  LEA R16, P0, R6, c[0x0][0x1f8], 0x1 ;  /* 0x00007e0006107a11 */ /* 0x000fc400078008ff */
[C---:B------:R-:W-:Y:S01]  /*8b90*/  ISETP.LT.OR P3, PT, R9.reuse, 0x21, P3 ;  /* 0x000000210900780c */ /* 0x040fe20001f61670 */
[----:B------:R-:W0:Y:S01]  /*8ba0*/  LDGDEPBAR ;  /* 0x00000000000079af */ /* 0x000e220000000000 */
[----:B------:R-:W-:Y:S02]  /*8bb0*/  LEA.HI.X R17, R6, c[0x0][0x1fc], R17, 0x1, P0 ;  /* 0x00007f0006117a11 */ /* 0x000fe400000f0c11 */
[----:B------:R-:W-:Y:S02]  /*8bc0*/  ISETP.GE.AND P0, PT, R82, c[0x0][0x1d4], PT ;  /* 0x0000750052007a0c */ /* 0x000fe40003f06270 */
[C---:B------:R-:W-:Y:S01]  /*8bd0*/  ISETP.LT.OR P2, PT, R9.reuse, 0x21, P2 ;  /* 0x000000210900780c */ /* 0x040fe20001741670 */
[----:B------:R1:W-:Y:S01]  /*8be0*/  LDGSTS.E.BYPASS.LTC128B.128 [R140+0x100], [R16.64], !P4 ;  /* 0x00100000108c7fae */ /* 0x0003e2000e101d48 */
[----:B------:R-:W-:-:S03]  /*8bf0*/  ISETP.LT.OR P4, PT, R9, 0x1, P0 ;  /* 0x000000010900780c */ /* 0x000fc60000781670 */
[----:B------:R1:W-:Y:S01]  /*8c00*/  LDGSTS.E.BYPASS.LTC128B.128 [R140+0x2100], [R16.64+0x80], !P1 ;  /* 0x02100080108c7fae */ /* 0x0003e2000c901d48 */
[----:B------:R-:W-:Y:S02]  /*8c10*/  ISETP.LT.OR P1, PT, R9, 0x21, P0 ;  /* 0x000000210900780c */ /* 0x000fe40000721670 */
[----:B------:R-:W-:-:S04]  /*8c20*/  IADD3 R6, P0, R16, UR7, RZ ;  /* 0x0000000710067c10 */ /* 0x000fc8000ff1e0ff */
[----:B------:R-:W-:-:S03]  /*8c30*/  IADD3.X R7, R17, UR5, RZ, P0, !PT ;  /* 0x0000000511077c10 */ /* 0x000fc600087fe4ff */
[----:B------:R1:W-:Y:S01]  /*8c40*/  LDGSTS.E.BYPASS.LTC128B.128 [R140+0x4100], [R16.64+0x100], !P4 ;  /* 0x04100100108c7fae */ /* 0x0003e2000e101d48 */
[----:B------:R-:W-:-:S03]  /*8c50*/  ISETP.GT.AND P4, PT, R4, R231, PT ;  /* 0x000000e70400720c */ /* 0x000fc60003f84270 */
        /* <DEDUP_REMOVED lines=9> */
[----:B------:R-:W-:Y:S01]  /*8cf0*/  IMAD R4, R4, c[0x0][0x1e0], RZ ;  /* 0x0000780004047a24 */ /* 0x000fe200078e02ff */
[----:B------:R-:W-:-:S03]  /*8d00*/  LEA R6, P0, R14, R236, 0x6 ;  /* 0x000000ec0e067211 */ /* 0x000fc600078030ff */
[----:B------:R-:W-:Y:S01]  /*8d10*/  IMAD R4, R7, c[0x0][0x1e4], R4 ;  /* 0x0000790007047a24 */ /* 0x000fe200078e0204 */
[----:B------:R-:W-:-:S03]  /*8d20*/  LEA R16, P2, R6, c[0x0][0x1c8], 0x1 ;  /* 0x0000720006107a11 */ /* 0x000fc600078408ff */
[----:B------:R-:W-:Y:S02]  /*8d30*/  IMAD.IADD R7, R15, 0x1, R4 ;  /* 0x000000010f077824 */ /* 0x000fe400078e0204 */
[----:B------:R-:W-:-:S03]  /*8d40*/  IMAD R4, R0, c[0x0][0x1e4], RZ ;  /* 0x0000790000047a24 */ /* 0x000fc600078e02ff */
[----:B------:R-:W-:Y:S01]  /*8d50*/  LEA.HI.X R7, R14, R230, R7, 0x6, P0 ;  /* 0x000000e60e077211 */ /* 0x000fe200000f3407 */
[----:B------:R-:W-:Y:S01]  /*8d60*/  IMAD.WIDE.U32 R14, R0, c[0x0][0x1e0], RZ ;  /* 0x00007800000e7a25 */ /* 0x000fe200078e00ff */
[----:B------:R-:W-:Y:S02]  /*8d70*/  ISETP.GE.AND P0, PT, R212, c[0x0][0x1d4], PT ;  /* 0x00007500d4007a0c */ /* 0x000fe40003f06270 */
[----:B------:R-:W-:Y:S02]  /*8d80*/  LEA.HI.X R17, R6, c[0x0][0x1cc], R7, 0x1, P2 ;  /* 0x0000730006117a11 */ /* 0x000fe400010f0c07 */
        /* <DEDUP_REMOVED lines=8> */
.L_x_4343:
[----:B------:R-:W-:Y:S05]  /*8e10*/  BSYNC B0 ;  /* 0x0000000000007941 */ /* 0x000fea0003800000 */
.L_x_4342:
[----:B------:R-:W-:Y:S01]  /*8e20*/  ISETP.LT.AND P0, PT, RZ, c[0x0][0x27c], PT ;  /* 0x00009f00ff007a0c */ /* 0x000fe20003f01270 */
[----:B------:R-:W0:Y:S01]  /*8e30*/  LDGDEPBAR ;  /* 0x00000000000079af */ /* 0x000e220000000000 */
[----:B------:R-:W-:-:S11]  /*8e40*/  ISETP.NE.AND P6, PT, R220, 0x1, PT ;  /* 0x00000001dc00780c */ /* 0x000fd60003fc5270 */
[----:B------:R-:W-:Y:S05]  /*8e50*/  @P0 BRA `(.L_x_4344) ;  /* 0x0000002000000947 */ /* 0x000fea0003800000 */
[----:B------:R-:W-:-:S04]  /*8e60*/  DEPBAR.LE SB0, 0x3 ;  /* 0x000080c00000791a */ /* 0x000fc80000000000 */
[----:B------:R-:W-:Y:S05]  /*8e70*/  BRA `(.L_x_4345) ;  /* 0x000072d000007947 */ /* 0x000fea0003800000 */
.L_x_4344:
[----:B------:R-:W-:Y:S01]  /*8e80*/  ULDC.U8 UR4, c[0x0][0x298] ;  /* 0x0000a60000047ab9 */ /* 0x000fe20000000000 */
[----:B-----5:R-:W-:Y:S01]  /*8e90*/  SHF.R.S32.HI R4, RZ, 0x1f, R81 ;  /* 0x0000001fff047819 */ /* 0x020fe20000011451 */
[----:B-1----:R-:W-:Y:S01]  /*8ea0*/  IMAD.WIDE.U32 R16, R81, c[0x0][0x280], RZ ;  /* 0x0000a00051107a25 */ /* 0x002fe200078e00ff */
[----:B------:R-:W-:Y:S01]  /*8eb0*/  ISETP.NE.AND P0, PT, RZ, UR4, PT ;  /* 0x00000004ff007c0c */ /* 0x000fe2000bf05270 */
[----:B------:R-:W-:Y:S01]  /*8ec0*/  BSSY B2, `(.L_x_4345) ;  /* 0x0000728000027945 */ /* 0x000fe20003800000 */
[C---:B------:R-:W-:Y:S01]  /*8ed0*/  IADD3 R14, R217.reuse, R224, RZ ;  /* 0x000000e0d90e7210 */ /* 0x040fe20007ffe0ff */
[C---:B------:R-:W-:Y:S01]  /*8ee0*/  IMAD R6, R4.reuse, c[0x0][0x280], RZ ;  /* 0x0000a00004067a24 */ /* 0x040fe200078e02ff */
[----:B------:R-:W-:Y:S01]  /*8ef0*/  IADD3 R9, R217, 0x40, RZ ;  /* 0x00000040d9097810 */ /* 0x000fe20007ffe0ff */
[----:B------:R-:W-:Y:S02]  /*8f00*/  IMAD R4, R4, c[0x0][0x290], RZ ;  /* 0x0000a40004047a24 */ /* 0x000fe400078e02ff */
[C---:B------:R-:W-:Y:S01]  /*8f10*/  IMAD R15, R81.reuse, c[0x0][0x284], R6 ;  /* 0x0000a100510f7a24 */ /* 0x040fe200078e0206 */
[----:B------:R-:W-:Y:S01]  /*8f20*/  LEA R6, R214, R14, 0x6 ;  /* 0x0000000ed6067211 */ /* 0x000fe200078e30ff */
[----:B------:R-:W-:-:S02]  /*8f30*/  IMAD R7, R81, c[0x0][0x294], R4 ;  /* 0x0000a50051077a24 */ /* 0x000fc400078e0204 */
[----:B------:R-:W-:Y:S01]  /*8f40*/  IMAD.WIDE.U32 R18, R81, c[0x0][0x290], RZ ;  /* 0x0000a40051127a25 */ /* 0x000fe200078e00ff */
[----:B------:R-:W-:-:S04]  /*8f50*/  IADD3 R15, R15, R17, RZ ;  /* 0x000000110f0f7210 */ /* 0x000fc80007ffe0ff */
[----:B------:R-:W-:Y:S01]  /*8f60*/  IADD3 R7, R7, R19, RZ ;  /* 0x0000001307077210 */ /* 0x000fe20007ffe0ff */
[----:B------:R-:W-:Y:S05]  /*8f70*/  @!P0 BRA `(.L_x_4346) ;  /* 0x0000386000008947 */ /* 0x000fea0003800000 */
[----:B------:R-:W-:Y:S01]  /*8f80*/  @P6 IMAD.HI.U32 R4, R6, c[0x0][0x2c8], RZ ;  /* 0x0000b20006046a27 */ /* 0x000fe200078e00ff */
[C---:B------:R-:W-:Y:S01]  /*8f90*/  IADD3 R28, R142.reuse, 0x20, RZ ;  /* 0x000000208e1c7810 */ /* 0x040fe20007ffe0ff */
[----:B------:R-:W-:Y:S01]  /*8fa0*/  BSSY B0, `(.L_x_4347) ;  /* 0x000006b000007945 */ /* 0x000fe20003800000 */
[----:B------:R-:W-:Y:S01]  /*8fb0*/  IADD3 R37, R142, 0x10, RZ ;  /* 0x000000108e257810 */ /* 0x000fe20007ffe0ff */
[----:B------:R-:W-:Y:S01]  /*8fc0*/  IMAD.MOV.U32 R23, RZ, RZ, R15 ;  /* 0x000000ffff177224 */ /* 0x000fe200078e000f */
[----:B------:R-:W-:Y:S01]  /*8fd0*/  @P6 SHF.R.U32.HI R6, RZ, c[0x0][0x2cc], R4 ;  /* 0x0000b300ff066a19 */ /* 0x000fe20000011604 */
[----:B------:R-:W-:Y:S01]  /*8fe0*/  IMAD.MOV.U32 R22, RZ, RZ, R16 ;  /* 0x000000ffff167224 */ /* 0x000fe200078e0010 */
[----:B------:R-:W-:Y:S01]  /*8ff0*/  CS2R R40, SRZ ;  /* 0x0000000000287805 */ /* 0x000fe2000001ff00 */
[----:B------:R-:W-:Y:S01]  /*9000*/  IMAD.MOV.U32 R17, RZ, RZ, R7 ;  /* 0x000000ffff117224 */ /* 0x000fe200078e0007 */
[----:B------:R-:W-:Y:S01]  /*9010*/  SHF.R.S32.HI R4, RZ, 0x1f, R6 ;  /* 0x0000001fff047819 */ /* 0x000fe20000011406 */
[----:B------:R-:W-:Y:S01]  /*9020*/  IMAD.WIDE.U32 R22, R6, c[0x0][0x280], R22 ;  /* 0x0000a00006167a25 */ /* 0x000fe200078e0016 */
[----:B------:R-:W-:Y:S01]  /*9030*/  CS2R R86, SRZ ;  /* 0x0000000000567805 */ /* 0x000fe2000001ff00 */
[----:B------:R-:W-:Y:S01]  /*9040*/  CS2R R94, SRZ ;  /* 0x00000000005e7805 */ /* 0x000fe2000001ff00 */
[----:B------:R-:W-:Y:S01]  /*9050*/  CS2R R108, SRZ ;  /* 0x00000000006c7805 */ /* 0x000fe2000001ff00 */
[----:B------:R-:W-:Y:S01]  /*9060*/  IMAD R15, R4, c[0x0][0x280], RZ ;  /* 0x0000a000040f7a24 */ /* 0x000fe200078e02ff */
[----:B------:R-:W-:Y:S01]  /*9070*/  LEA R20, P0, R22, c[0x0][0x270], 0x1 ;  /* 0x00009c0016147a11 */ /* 0x000fe200078008ff */
[----:B------:R-:W-:Y:S01]  /*9080*/  IMAD.MOV.U32 R16, RZ, RZ, R18 ;  /* 0x000000ffff107224 */ /* 0x000fe200078e0012 */
[----:B------:R-:W-:Y:S01]  /*9090*/  CS2R R114, SRZ ;  /* 0x0000000000727805 */ /* 0x000fe2000001ff00 */
[----:B------:R-:W-:Y:S01]  /*90a0*/  IMAD R15, R6, c[0x0][0x284], R15 ;  /* 0x0000a100060f7a24 */ /* 0x000fe200078e020f */
[----:B------:R-:W-:Y:S01]  /*90b0*/  CS2R R118, SRZ ;  /* 0x0000000000767805 */ /* 0x000fe2000001ff00 */
[----:B------:R-:W-:Y:S01]  /*90c0*/  IMAD R7, R4, c[0x0][0x290], RZ ;  /* 0x0000a40004077a24 */ /* 0x000fe200078e02ff */
[----:B------:R1:W2:Y:S01]  /*90d0*/  SHFL.IDX PT, R30, R20, RZ, 0x1c1f ;  /* 0x001c1fff141e7589 */ /* 0x0002a200000e0000 */
[----:B------:R-:W-:Y:S01]  /*90e0*/  IMAD.IADD R27, R23, 0x1, R15 ;  /* 0x00000001171b7824 */ /* 0x000fe200078e020f */
[----:B------:R-:W-:Y:S01]  /*90f0*/  CS2R R104, SRZ ;  /* 0x0000000000687805 */ /* 0x000fe2000001ff00 */
[----:B------:R-:W-:Y:S01]  /*9100*/  IMAD.WIDE.U32 R16, R6, c[0x0][0x290], R16 ;  /* 0x0000a40006107a25 */ /* 0x000fe200078e0010 */
[----:B------:R-:W-:Y:S01]  /*9110*/  CS2R R84, SRZ ;  /* 0x0000000000547805 */ /* 0x000fe2000001ff00 */
[----:B------:R-:W-:Y:S01]  /*9120*/  CS2R R92, SRZ ;  /* 0x00000000005c7805 */ /* 0x000fe2000001ff00 */
[----:B------:R-:W-:Y:S01]  /*9130*/  LEA.HI.X R27, R22, c[0x0][0x274], R27, 0x1, P0 ;  /* 0x00009d00161b7a11 */ /* 0x000fe200000f0c1b */
[----:B------:R-:W-:Y:S01]  /*9140*/  IMAD R26, R6, c[0x0][0x294], R7 ;  /* 0x0000a500061a7a24 */ /* 0x000fe200078e0207 */
[----:B------:R-:W-:Y:S01]  /*9150*/  ISETP.GE.AND P0, PT, R14, R5, PT ;  /* 0x000000050e00720c */ /* 0x000fe20003f06270 */
[----:B------:R-:W-:Y:S01]  /*9160*/  CS2R R106, SRZ ;  /* 0x00000000006a7805 */ /* 0x000fe2000001ff00 */
[----:B------:R-:W-:Y:S01]  /*9170*/  LEA R18, P1, R16, c[0x0][0x288], 0x1 ;  /* 0x0000a20010127a11 */ /* 0x000fe200078208ff */
[----:B------:R-:W-:Y:S01]  /*9180*/  IMAD.IADD R26, R17, 0x1, R26 ;  /* 0x00000001111a7824 */ /* 0x000fe200078e021a */
[----:B------:R-:W-:Y:S01]  /*9190*/  IADD3 R17, R142, 0x40, RZ ;  /* 0x000000408e117810 */ /* 0x000fe20007ffe0ff */
[----:B------:R1:W3:Y:S01]  /*91a0*/  SHFL.IDX PT, R31, R27, RZ, 0x1c1f ;  /* 0x001c1fff1b1f7589 */ /* 0x0002e200000e0000 */
[----:B------:R-:W-:Y:S01]  /*91b0*/  SHF.R.S32.HI R6, RZ, 0x1f, R137 ;  /* 0x0000001fff067819 */ /* 0x000fe20000011489 */
[----:B------:R-:W-:Y:S01]  /*91c0*/  CS2R R112, SRZ ;  /* 0x0000000000707805 */ /* 0x000fe2000001ff00 */
[----:B------:R-:W-:Y:S01]  /*91d0*/  LEA.HI.X R26, R16, c[0x0][0x28c], R26, 0x1, P1 ;  /* 0x0000a300101a7a11 */ /* 0x000fe200008f0c1a */
[----:B------:R1:W4:Y:S01]  /*91e0*/  SHFL.IDX PT, R22, R18, RZ, 0x1c1f ;  /* 0x001c1fff12167589 */ /* 0x00032200000e0000 */
[----:B------:R-:W-:Y:S01]  /*91f0*/  SHF.R.S32.HI R7, RZ, 0x1f, R136 ;  /* 0x0000001fff077819 */ /* 0x000fe20000011488 */
[----:B------:R-:W-:Y:S01]  /*9200*/  CS2R R116, SRZ ;  /* 0x0000000000747805 */ /* 0x000fe2000001ff00 */
[----:B------:R-:W-:Y:S01]  /*9210*/  CS2R R102, SRZ ;  /* 0x0000000000667805 */ /* 0x000fe2000001ff00 */
[----:B------:R1:W1:Y:S01]  /*9220*/  SHFL.IDX PT, R23, R26, RZ, 0x1c1f ;  /* 0x001c1fff1a177589 */ /* 0x00026200000e0000 */
[----:B------:R-:W-:-:S02]  /*9230*/  SHF.R.S32.HI R16, RZ, 0x1f, R17 ;  /* 0x0000001fff107819 */ /* 0x000fc40000011411 */
[----:B------:R-:W-:Y:S02]  /*9240*/  SHF.R.S32.HI R15, RZ, 0x1f, R28 ;  /* 0x0000001fff0f7819 */ /* 0x000fe4000001141c */
[----:B------:R-:W-:Y:S01]  /*9250*/  SHF.R.S32.HI R4, RZ, 0x1f, R37 ;  /* 0x0000001fff047819 */ /* 0x000fe20000011425 */
[----:B------:R-:W-:Y:S05]  /*9260*/  @P0 BRA `(.L_x_4348) ;  /* 0x000003e000000947 */ /* 0x000fea0003800000 */
[----:B--2---:R-:W-:Y:S01]  /*9270*/  ISETP.GE.AND P0, PT, R37, c[0x0][0x27c], PT ;  /* 0x00009f0025007a0c */ /* 0x004fe20003f06270 */
[----:B------:R-:W-:Y:S01]  /*9280*/  CS2R R118, SRZ ;  /* 0x0000000000767805 */ /* 0x000fe2000001ff00 */
[----:B------:R-:W-:Y:S01]  /*9290*/  ISETP.GE.AND P1, PT, R28, c[0x0][0x27c], PT ;  /* 0x00009f001c007a0c */ /* 0x000fe20003f26270 */
[----:B------:R-:W-:-:S10]  /*92a0*/  CS2R R116, SRZ ;  /* 0x0000000000747805 */ /* 0x000fd4000001ff00 */
[C---:B------:R-:W-:Y:S01]  /*92b0*/  @!P0 IMAD.SHL.U32 R21, R37.reuse, 0x2, RZ ;  /* 0x0000000225158824 */ /* 0x040fe200078e00ff */
[----:B------:R-:W-:-:S04]  /*92c0*/  @!P0 SHF.L.U64.HI R19, R37, 0x1, R4 ;  /* 0x0000000125138819 */ /* 0x000fc80000010204 */
[----:B------:R-:W-:-:S05]  /*92d0*/  @!P0 IADD3 R42, P2, R30, R21, RZ ;  /* 0x000000151e2a8210 */ /* 0x000fca0007f5e0ff */
[----:B---3--:R-:W-:Y:S01]  /*92e0*/  @!P0 IMAD.X R43, R31, 0x1, R19, P2 ;  /* 0x000000011f2b8824 */ /* 0x008fe200010e0613 */
[----:B----4-:R-:W-:Y:S01]  /*92f0*/  @!P0 IADD3 R38, P2, R22, R21, RZ ;  /* 0x0000001516268210 */ /* 0x010fe20007f5e0ff */
[----:B------:R-:W-:-:S03]  /*9300*/  @!P1 IMAD.SHL.U32 R21, R28, 0x2, RZ ;  /* 0x000000021c159824 */ /* 0x000fc600078e00ff */
[----:B------:R2:W5:Y:S01]  /*9310*/  @!P0 LD.E.64 R118, [R42.64] ;  /* 0x000000082a768980 */ /* 0x000562000c101b00 */
[----:B-1----:R-:W-:Y:S01]  /*9320*/  @!P0 IMAD.X R39, R23, 0x1, R19, P2 ;  /* 0x0000000117278824 */ /* 0x002fe200010e0613 */
[----:B------:R-:W-:Y:S02]  /*9330*/  @!P1 SHF.L.U64.HI R19, R28, 0x1, R15 ;  /* 0x000000011c139819 */ /* 0x000fe4000001020f */
[-C--:B------:R-:W-:Y:S02]  /*9340*/  @!P1 IADD3 R34, P2, R30, R21.reuse, RZ ;  /* 0x000000151e229210 */ /* 0x080fe40007f5e0ff */
[----:B------:R1:W5:Y:S01]  /*9350*/  @!P0 LD.E.64 R116, [R38.64] ;  /* 0x0000000826748980 */ /* 0x000362000c101b00 */
[----:B------:R-:W-:Y:S02]  /*9360*/  ISETP.GE.AND P0, PT, R137, c[0x0][0x27c], PT ;  /* 0x00009f0089007a0c */ /* 0x000fe40003f06270 */
[----:B------:R-:W-:Y:S01]  /*9370*/  @!P1 IMAD.X R35, R31, 0x1, R19, P2 ;  /* 0x000000011f239824 */ /* 0x000fe200010e0613 */
[----:B------:R-:W-:Y:S01]  /*9380*/  @!P1 IADD3 R32, P2, R22, R21, RZ ;  /* 0x0000001516209210 */ /* 0x000fe20007f5e0ff */
[----:B------:R-:W-:Y:S01]  /*9390*/  CS2R R114, SRZ ;  /* 0x0000000000727805 */ /* 0x000fe2000001ff00 */
[----:B------:R-:W-:-:S03]  /*93a0*/  CS2R R112, SRZ ;  /* 0x0000000000707805 */ /* 0x000fc6000001ff00 */
[----:B------:R-:W-:Y:S01]  /*93b0*/  @!P1 IMAD.X R33, R23, 0x1, R19, P2 ;  /* 0x0000000117219824 */ /* 0x000fe200010e0613 */
[----:B------:R-:W-:Y:S01]  /*93c0*/  ISETP.GE.AND P2, PT, R17, c[0x0][0x27c], PT ;  /* 0x00009f0011007a0c */ /* 0x000fe20003f46270 */
[----:B------:R3:W5:Y:S03]  /*93d0*/  @!P1 LD.E.64 R114, [R34.64] ;  /* 0x0000000822729980 */ /* 0x000766000c101b00 */
[C---:B------:R-:W-:Y:S01]  /*93e0*/  @!P0 IMAD.SHL.U32 R21, R137.reuse, 0x2, RZ ;  /* 0x0000000289158824 */ /* 0x040fe200078e00ff */
[----:B------:R4:W5:Y:S01]  /*93f0*/  @!P1 LD.E.64 R112, [R32.64] ;  /* 0x0000000820709980 */ /* 0x000962000c101b00 */
[----:B------:R-:W-:-:S03]  /*9400*/  @!P0 SHF.L.U64.HI R19, R137, 0x1, R6 ;  /* 0x0000000189138819 */ /* 0x000fc60000010206 */
[----:B-1----:R-:W-:-:S05]  /*9410*/  @!P0 IADD3 R38, P1, R30, R21, RZ ;  /* 0x000000151e268210 */ /* 0x002fca0007f3e0ff */
[--C-:B------:R-:W-:Y:S01]  /*9420*/  @!P0 IMAD.X R39, R31, 0x1, R19.reuse, P1 ;  /* 0x000000011f278824 */ /* 0x100fe200008e0613 */
[C---:B------:R-:W-:Y:S01]  /*9430*/  @!P0 IADD3 R44, P1, R22.reuse, R21, RZ ;  /* 0x00000015162c8210 */ /* 0x040fe20007f3e0ff */
[----:B------:R-:W-:Y:S01]  /*9440*/  CS2R R108, SRZ ;  /* 0x00000000006c7805 */ /* 0x000fe2000001ff00 */
[----:B------:R-:W-:Y:S01]  /*9450*/  CS2R R106, SRZ ;  /* 0x00000000006a7805 */ /* 0x000fe2000001ff00 */
[----:B------:R-:W-:Y:S02]  /*9460*/  @!P2 IMAD.SHL.U32 R21, R17, 0x2, RZ ;  /* 0x000000021115a824 */ /* 0x000fe400078e00ff */
[----:B------:R-:W-:Y:S01]  /*9470*/  @!P0 IMAD.X R45, R23, 0x1, R19, P1 ;  /* 0x00000001172d8824 */ /* 0x000fe200008e0613 */
[----:B------:R-:W-:Y:S01]  /*9480*/  @!P2 SHF.L.U64.HI R19, R17, 0x1, R16 ;  /* 0x000000011113a819 */ /* 0x000fe20000010210 */
[----:B------:R1:W5:Y:S04]  /*9490*/  @!P0 LD.E.64 R108, [R38.64] ;  /* 0x00000008266c8980 */ /* 0x000368000c101b00 */
[----:B------:R1:W5:Y:S01]  /*94a0*/  @!P0 LD.E.64 R106, [R44.64] ;  /* 0x000000082c6a8980 */ /* 0x000362000c101b00 */
[----:B----4-:R-:W-:-:S02]  /*94b0*/  @!P2 IADD3 R32, P0, R22, R21, RZ ;  /* 0x000000151620a210 */ /* 0x010fc40007f1e0ff */
[----:B------:R-:W-:-:S03]  /*94c0*/  ISETP.GE.AND P1, PT, R142, c[0x0][0x27c], PT ;  /* 0x00009f008e007a0c */ /* 0x000fc60003f26270 */
[----:B------:R-:W-:Y:S01]  /*94d0*/  @!P2 IMAD.X R33, R23, 0x1, R19, P0 ;  /* 0x000000011721a824 */ /* 0x000fe200000e0613 */
[----:B------:R-:W-:Y:S01]  /*94e0*/  ISETP.GE.AND P0, PT, R136, c[0x0][0x27c], PT ;  /* 0x00009f0088007a0c */ /* 0x000fe20003f06270 */
[----:B------:R-:W-:Y:S01]  /*94f0*/  CS2R R104, SRZ ;  /* 0x0000000000687805 */ /* 0x000fe2000001ff00 */
[----:B------:R-:W-:Y:S01]  /*9500*/  CS2R R102, SRZ ;  /* 0x0000000000667805 */ /* 0x000fe2000001ff00 */
[----:B---3--:R-:W-:-:S06]  /*9510*/  @!P2 IADD3 R34, P3, R30, R21, RZ ;  /* 0x000000151e22a210 */ /* 0x008fcc0007f7e0ff */
[----:B--2---:R-:W-:-:S04]  /*9520*/  @!P1 IMAD.WIDE R42, R142, 0x2, R30 ;  /* 0x000000028e2a9825 */ /* 0x004fc800078e021e */
[----:B------:R-:W-:Y:S01]  /*9530*/  @!P0 IMAD.SHL.U32 R21, R136, 0x2, RZ ;  /* 0x0000000288158824 */ /* 0x000fe200078e00ff */
[----:B------:R2:W5:Y:S01]  /*9540*/  @!P1 LD.E.64 R104, [R42.64] ;  /* 0x000000082a689980 */ /* 0x000562000c101b00 */
[----:B-1----:R-:W-:-:S04]  /*9550*/  @!P1 IMAD.WIDE R38, R142, 0x2, R22 ;  /* 0x000000028e269825 */ /* 0x002fc800078e0216 */
[----:B------:R-:W-:Y:S01]  /*9560*/  @!P2 IMAD.X R35, R31, 0x1, R19, P3 ;  /* 0x000000011f23a824 */ /* 0x000fe200018e0613 */
[----:B------:R2:W5:Y:S01]  /*9570*/  @!P1 LD.E.64 R102, [R38.64] ;  /* 0x0000000826669980 */ /* 0x000562000c101b00 */
[----:B------:R-:W-:Y:S02]  /*9580*/  @!P0 SHF.L.U64.HI R19, R136, 0x1, R7 ;  /* 0x0000000188138819 */ /* 0x000fe40000010207 */
[----:B------:R-:W-:-:S05]  /*9590*/  @!P0 IADD3 R30, P1, R30, R21, RZ ;  /* 0x000000151e1e8210 */ /* 0x000fca0007f3e0ff */
[--C-:B------:R-:W-:Y:S01]  /*95a0*/  @!P0 IMAD.X R31, R31, 0x1, R19.reuse, P1 ;  /* 0x000000011f1f8824 */ /* 0x100fe200008e0613 */
[----:B------:R-:W-:Y:S01]  /*95b0*/  @!P0 IADD3 R22, P1, R22, R21, RZ ;  /* 0x0000001516168210 */ /* 0x000fe20007f3e0ff */
[----:B------:R-:W-:Y:S01]  /*95c0*/  CS2R R94, SRZ ;  /* 0x00000000005e7805 */ /* 0x000fe2000001ff00 */
[----:B------:R-:W-:Y:S01]  /*95d0*/  CS2R R92, SRZ ;  /* 0x00000000005c7805 */ /* 0x000fe2000001ff00 */
[----:B------:R-:W-:Y:S01]  /*95e0*/  CS2R R86, SRZ ;  /* 0x0000000000567805 */ /* 0x000fe2000001ff00 */
[----:B------:R-:W-:Y:S01]  /*95f0*/  CS2R R84, SRZ ;  /* 0x0000000000547805 */ /* 0x000fe2000001ff00 */
[----:B------:R-:W-:Y:S02]  /*9600*/  @!P0 IMAD.X R23, R23, 0x1, R19, P1 ;  /* 0x0000000117178824 */ /* 0x000fe400008e0613 */
[----:B------:R2:W5:Y:S04]  /*9610*/  @!P2 LD.E.64 R94, [R34.64] ;  /* 0x00000008225ea980 */ /* 0x000568000c101b00 */
[----:B------:R2:W5:Y:S04]  /*9620*/  @!P2 LD.E.64 R92, [R32.64] ;  /* 0x00000008205ca980 */ /* 0x000568000c101b00 */
[----:B------:R2:W5:Y:S04]  /*9630*/  @!P0 LD.E.64 R86, [R30.64] ;  /* 0x000000081e568980 */ /* 0x000568000c101b00 */
[----:B------:R2:W5:Y:S02]  /*9640*/  @!P0 LD.E.64 R84, [R22.64] ;  /* 0x0000000816548980 */ /* 0x000564000c101b00 */
.L_x_4348:
[----:B--2---:R-:W-:Y:S05]  /*9650*/  BSYNC B0 ;  /* 0x0000000000007941 */ /* 0x004fea0003800000 */
.L_x_4347:
[----:B------:R-:W-:Y:S01]  /*9660*/  IADD3 R14, R14, 0x40, RZ ;  /* 0x000000400e0e7810 */ /* 0x000fe20007ffe0ff */
[----:B----45:R-:W-:Y:S01]  /*9670*/  IMAD.MOV.U32 R22, RZ, RZ, R86 ;  /* 0x000000ffff167224 */ /* 0x030fe200078e0056 */
[----:B-1----:R-:W1:Y:S01]  /*9680*/  SHFL.IDX PT, R20, R20, 0x1, 0x1c1f ;  /* 0x003c1f0014147f89 */ /* 0x002e6200000e0000 */
        /* <DEDUP_REMOVED lines=43> */
[----:B------:R2:W4:Y:S01]  /*9940*/  SHFL.IDX PT, R21, R27, 0x1, 0x1c1f ;  /* 0x003c1f001b157f89 */ /* 0x00052200000e0000 */
        /* <DEDUP_REMOVED lines=20> */
[----:B------:R-:W-:Y:S01]  /*9a90*/  ISETP.GE.AND P0, PT, R37, c[0x0][0x27c], PT ;  /* 0x00009f0025007a0c */ /* 0x000fe20003f06270 */
[----:B------:R-:W-:Y:S01]  /*9aa0*/  CS2R R70, SRZ ;  /* 0x0000000000467805 */ /* 0x000fe2000001ff00 */
[----:B------:R-:W-:Y:S01]  /*9ab0*/  ISETP.GE.AND P1, PT, R28, c[0x0][0x27c], PT ;  /* 0x00009f001c007a0c */ /* 0x000fe20003f26270 */
[----:B------:R-:W-:-:S10]  /*9ac0*/  CS2R R68, SRZ ;  /* 0x0000000000447805 */ /* 0x000fd4000001ff00 */
[C---:B------:R-:W-:Y:S01]  /*9ad0*/  @!P0 IMAD.SHL.U32 R25, R37.reuse, 0x2, RZ ;  /* 0x0000000225198824 */ /* 0x040fe200078e00ff */
[----:B------:R-:W-:-:S04]  /*9ae0*/  @!P0 SHF.L.U64.HI R23, R37, 0x1, R4 ;  /* 0x0000000125178819 */ /* 0x000fc80000010204 */
[----:B-1----:R-:W-:-:S05]  /*9af0*/  @!P0 IADD3 R32, P2, R20, R25, RZ ;  /* 0x0000001914208210 */ /* 0x002fca0007f5e0ff */
[----:B----4-:R-:W-:Y:S01]  /*9b00*/  @!P0 IMAD.X R33, R21, 0x1, R23, P2 ;  /* 0x0000000115218824 */ /* 0x010fe200010e0617 */
[----:B------:R-:W-:Y:S01]  /*9b10*/  @!P0 IADD3 R30, P2, R18, R25, RZ ;  /* 0x00000019121e8210 */ /* 0x000fe20007f5e0ff */
[C---:B------:R-:W-:Y:S01]  /*9b20*/  @!P1 IMAD.SHL.U32 R4, R28.reuse, 0x2, RZ ;  /* 0x000000021c049824 */ /* 0x040fe200078e00ff */
[----:B------:R-:W-:Y:S02]  /*9b30*/  @!P1 SHF.L.U64.HI R15, R28, 0x1, R15 ;  /* 0x000000011c0f9819 */ /* 0x000fe4000001020f */
[----:B------:R1:W5:Y:S01]  /*9b40*/  @!P0 LD.E.64 R70, [R32.64] ;  /* 0x0000000820468980 */ /* 0x000362000c101b00 */
[----:B---3--:R-:W-:Y:S01]  /*9b50*/  @!P0 IMAD.X R31, R19, 0x1, R23, P2 ;  /* 0x00000001131f8824 */ /* 0x008fe200010e0617 */
[----:B--2---:R-:W-:-:S04]  /*9b60*/  @!P1 IADD3 R26, P2, R20, R4, RZ ;  /* 0x00000004141a9210 */ /* 0x004fc80007f5e0ff */
[----:B------:R2:W5:Y:S01]  /*9b70*/  @!P0 LD.E.64 R68, [R30.64] ;  /* 0x000000081e448980 */ /* 0x000562000c101b00 */
[----:B------:R-:W-:Y:S01]  /*9b80*/  ISETP.GE.AND P0, PT, R137, c[0x0][0x27c], PT ;  /* 0x00009f0089007a0c */ /* 0x000fe20003f06270 */
[----:B------:R-:W-:Y:S01]  /*9b90*/  @!P1 IMAD.X R27, R21, 0x1, R15, P2 ;  /* 0x00000001151b9824 */ /* 0x000fe200010e060f */
[----:B------:R-:W-:Y:S01]  /*9ba0*/  @!P1 IADD3 R22, P2, R18, R4, RZ ;  /* 0x0000000412169210 */ /* 0x000fe20007f5e0ff */
[----:B------:R-:W-:Y:S01]  /*9bb0*/  CS2R R66, SRZ ;  /* 0x0000000000427805 */ /* 0x000fe2000001ff00 */
[----:B------:R-:W-:-:S03]  /*9bc0*/  CS2R R64, SRZ ;  /* 0x0000000000407805 */ /* 0x000fc6000001ff00 */
[----:B------:R-:W-:Y:S01]  /*9bd0*/  @!P1 IMAD.X R23, R19, 0x1, R15, P2 ;  /* 0x0000000113179824 */ /* 0x000fe200010e060f */
[----:B------:R-:W-:Y:S01]  /*9be0*/  ISETP.GE.AND P2, PT, R17, c[0x0][0x27c], PT ;  /* 0x00009f0011007a0c */ /* 0x000fe20003f46270 */
[----:B------:R3:W5:Y:S04]  /*9bf0*/  @!P1 LD.E.64 R66, [R26.64] ;  /* 0x000000081a429980 */ /* 0x000768000c101b00 */
[C---:B------:R-:W-:Y:S01]  /*9c00*/  @!P0 IMAD.SHL.U32 R4, R137.reuse, 0x2, RZ ;  /* 0x0000000289048824 */ /* 0x040fe200078e00ff */
[----:B------:R4:W5:Y:S01]  /*9c10*/  @!P1 LD.E.64 R64, [R22.64] ;  /* 0x0000000816409980 */ /* 0x000962000c101b00 */
[----:B------:R-:W-:-:S03]  /*9c20*/  @!P0 SHF.L.U64.HI R6, R137, 0x1, R6 ;  /* 0x0000000189068819 */ /* 0x000fc60000010206 */
[----:B--2---:R-:W-:-:S05]  /*9c30*/  @!P0 IADD3 R30, P1, R20, R4, RZ ;  /* 0x00000004141e8210 */ /* 0x004fca0007f3e0ff */
        /* <DEDUP_REMOVED lines=16> */
[----:B-1----:R-:W-:-:S04]  /*9d40*/  @!P1 IMAD.WIDE R32, R142, 0x2, R20 ;  /* 0x000000028e209825 */ /* 0x002fc800078e0214 */
[----:B------:R-:W-:Y:S01]  /*9d50*/  @!P0 IMAD.SHL.U32 R4, R136, 0x2, RZ ;  /* 0x0000000288048824 */ /* 0x000fe200078e00ff */
[----:B------:R1:W5:Y:S01]  /*9d60*/  @!P1 LD.E.64 R78, [R32.64] ;  /* 0x00000008204e9980 */ /* 0x000362000c101b00 */
[----:B--2---:R-:W-:Y:S01]  /*9d70*/  @!P1 IMAD.WIDE R30, R142, 0x2, R18 ;  /* 0x000000028e1e9825 */ /* 0x004fe200078e0212 */
[----:B------:R-:W-:-:S04]  /*9d80*/  @!P0 SHF.L.U64.HI R7, R136, 0x1, R7 ;  /* 0x0000000188078819 */ /* 0x000fc80000010207 */
[----:B------:R1:W5:Y:S01]  /*9d90*/  @!P1 LD.E.64 R76, [R30.64] ;  /* 0x000000081e4c9980 */ /* 0x000362000c101b00 */
[----:B------:R-:W-:Y:S01]  /*9da0*/  @!P0 IADD3 R20, P1, R20, R4, RZ ;  /* 0x0000000414148210 */ /* 0x000fe20007f3e0ff */
[----:B------:R-:W-:-:S04]  /*9db0*/  @!P2 IMAD.X R27, R21, 0x1, R16, P3 ;  /* 0x00000001151ba824 */ /* 0x000fc800018e0610 */
        /* <DEDUP_REMOVED lines=11> */
.L_x_4350:
[----:B------:R-:W-:Y:S05]  /*9e70*/  BSYNC B0 ;  /* 0x0000000000007941 */ /* 0x000fea0003800000 */
.L_x_4349:
[----:B-1---5:R-:W-:Y:S01]  /*9e80*/  IMAD.MOV.U32 R6, RZ, RZ, R41 ;  /* 0x000000ffff067224 */ /* 0x022fe200078e0029 */
        /* <DEDUP_REMOVED lines=14> */
[----:B------:R-:W-:Y:S01]  /*9f70*/  LOP3.LUT R18, R12, R18, R13, 0xf6, !PT ;  /* 0x000000120c127212 */ /* 0x000fe200078ef60d */
[----:B------:R-:W-:Y:S01]  /*9f80*/  IMAD.MOV.U32 R12, RZ, RZ, R49 ;  /* 0x000000ffff0c7224 */ /* 0x000fe200078e0031 */
[----:B------:R-:W-:Y:S01]  /*9f90*/  PRMT R27, R7, 0x7610, R27 ;  /* 0x00007610071b7816 */ /* 0x000fe2000000001b */
[----:B------:R-:W-:Y:S01]  /*9fa0*/  IMAD.IADD R54, R5, 0x1, -R224 ;  /* 0x0000000105367824 */ /* 0x000fe200078e0ae0 */
[----:B------:R-:W-:Y:S01]  /*9fb0*/  PRMT R33, R6, 0x7610, R33 ;  /* 0x0000761006217816 */ /* 0x000fe20000000021 */
[----:B------:R-:W-:Y:S01]  /*9fc0*/  IMAD.MOV.U32 R7, RZ, RZ, R70 ;  /* 0x000000ffff077224 */ /* 0x000fe200078e0046 */
[----:B------:R-:W-:Y:S01]  /*9fd0*/  PRMT R43, R4, 0x7610, R43 ;  /* 0x00007610042b7816 */ /* 0x000fe2000000002b */
[----:B------:R-:W-:Y:S01]  /*9fe0*/  IMAD.MOV.U32 R6, RZ, RZ, R39 ;  /* 0x000000ffff067224 */ /* 0x000fe200078e0027 */
[----:B----4-:R-:W-:Y:S01]  /*9ff0*/  PRMT R21, R12, 0x7610, R21 ;  /* 0x000076100c157816 */ /* 0x010fe20000000015 */
        /* <DEDUP_REMOVED lines=11> */
[----:B---3--:R-:W-:Y:S01]  /*a0b0*/  PRMT R31, R12, 0x7610, R31 ;  /* 0x000076100c1f7816 */ /* 0x008fe2000000001f */
        /* <DEDUP_REMOVED lines=16> */
[----:B------:R-:W-:Y:S01]  /*a1c0*/  IADD3 R4, R18, 0x18100, RZ ;  /* 0x0001810012047810 */ /* 0x000fe20007ffe0ff */
        /* <DEDUP_REMOVED lines=14> */
[----:B------:R-:W-:Y:S02]  /*a2b0*/  SHF.R.U32.HI R100, RZ, 0x10, R105 ;  /* 0x00000010ff647819 */ /* 0x000fe40000011669 */
[----:B------:R-:W-:Y:S02]  /*a2c0*/  PRMT R83, R14, 0x5432, R83 ;  /* 0x000054320e537816 */ /* 0x000fe40000000053 */
[----:B------:R-:W-:Y:S02]  /*a2d0*/  SHF.R.U64 R101, R104, 0x10, R105 ;  /* 0x0000001068657819 */ /* 0x000fe40000001269 */
[----:B------:R-:W-:Y:S02]  /*a2e0*/  SHF.R.U64 R99, R102, 0x10, R103 ;  /* 0x0000001066637819 */ /* 0x000fe40000001267 */
        /* <DEDUP_REMOVED lines=40> */
.L_x_4354:
[----:B------:R-:W-:Y:S05]  /*a570*/  BSYNC B0 ;  /* 0x0000000000007941 */ /* 0x000fea0003800000 */
.L_x_4353:
        /* <DEDUP_REMOVED lines=48> */
[----:B------:R1:W-:Y:S02]  /*a880*/  STS.128 [R12], R4 ;  /* 0x000000040c007388 */ /* 0x0003e40000000c00 */
.L_x_4356:
[----:B------:R-:W-:Y:S05]  /*a890*/  BSYNC B0 ;  /* 0x0000000000007941 */ /* 0x000fea0003800000 */
.L_x_4355:
        /* <DEDUP_REMOVED lines=49> */
.L_x_4358:
[----:B------:R-:W-:Y:S05]  /*abb0*/  BSYNC B0 ;  /* 0x0000000000007941 */ /* 0x000fea0003800000 */
.L_x_4357:
        /* <DEDUP_REMOVED lines=49> */
.L_x_4360:
[----:B------:R-:W-:Y:S05]  /*aed0*/  BSYNC B0 ;  /* 0x0000000000007941 */ /* 0x000fea0003800000 */
.L_x_4359:
        /* <DEDUP_REMOVED lines=49> */
.L_x_4362:
[----:B------:R-:W-:Y:S05]  /*b1f0*/  BSYNC B0 ;  /* 0x0000000000007941 */ /* 0x000fea0003800000 */
.L_x_4361:
        /* <DEDUP_REMOVED lines=48> */
.L_x_4352:
[----:B------:R-:W-:Y:S05]  /*b500*/  BSYNC B1 ;  /* 0x0000000000017941 */ /* 0x000fea0003800000 */
.L_x_4351:
[----:B------:R-:W-:-:S13]  /*b510*/  ISETP.GE.AND P0, PT, R9, R54, PT ;  /* 0x000000360900720c */ /* 0x000fda0003f06270 */
[----:B------:R-:W-:Y:S05]  /*b520*/  @P0 BRA `(.L_x_4363) ;  /* 0x00004c1000000947 */ /* 0x000fea0003800000 */
        /* <DEDUP_REMOVED lines=49> */
.L_x_4365:
[----:B------:R-:W-:Y:S05]  /*b840*/  BSYNC B0 ;  /* 0x0000000000007941 */ /* 0x000fea0003800000 */
.L_x_4364:
        /* <DEDUP_REMOVED lines=13> */
[----:B------:R-:W-:Y:S02]  /*b920*/  LOP3.LUT R50, R33, 0xffff0000, RZ, 0xc0, !PT ;  /* 0xffff000021327812 */ /* 0x000fe400078ec0ff */
[C---:B-1----:R-:W-:Y:S01]  /*b930*/  LOP3.LUT R9, R6.reuse, 0xffff0000, RZ, 0xc0, !PT ;  /* 0xffff000006097812 */ /* 0x042fe200078ec0ff */
[----:B------:R-:W-:Y:S01]  /*b940*/  IMAD.U32 R37, R6, 0x10000, RZ ;  /* 0x0001000006257824 */ /* 0x000fe200078e00ff */
[C---:B------:R-:W-:Y:S01]  /*b950*/  SHF.L.U32 R45, R4.reuse, 0x10, RZ ;  /* 0x00000010042d7819 */ /* 0x040fe200000006ff */
[----:B------:R-:W-:Y:S01]  /*b960*/  IMAD.U32 R6, R7, 0x10000, RZ ;  /* 0x0001000007067824 */ /* 0x000fe200078e00ff */
[----:B------:R-:W-:Y:S01]  /*b970*/  LOP3.LUT R44, R4, 0xffff0000, RZ, 0xc0, !PT ;  /* 0xffff0000042c7812 */ /* 0x000fe200078ec0ff */
[----:B------:R-:W-:Y:S01]  /*b980*/  IMAD.U32 R4, R35, 0x10000, RZ ;  /* 0x0001000023047824 */ /* 0x000fe200078e00ff */
[----:B------:R-:W-:-:S02]  /*b990*/  LOP3.LUT R7, R7, 0xffff0000, RZ, 0xc0, !PT ;  /* 0xffff000007077812 */ /* 0x000fc400078ec0ff */
[----:B------:R-:W-:Y:S01]  /*b9a0*/  LOP3.LUT R35, R35, 0xffff0000, RZ, 0xc0, !PT ;  /* 0xffff000023237812 */ /* 0x000fe200078ec0ff */
[----:B------:R-:W-:Y:S01]  /*b9b0*/  FMUL.FTZ R33, R9, R4 ;  /* 0x0000000409217220 */ /* 0x000fe20000410000 */
[----:B------:R-:W-:Y:S01]  /*b9c0*/  SHF.L.U32 R43, R5, 0x10, RZ ;  /* 0x00000010052b7819 */ /* 0x000fe200000006ff */
        /* <DEDUP_REMOVED lines=16> */
[C---:B------:R-:W-:Y:S01]  /*bad0*/  FFMA.FTZ R37, R45.reuse, R37, -R6 ;  /* 0x000000252d257223 */ /* 0x040fe20000010806 */
[----:B------:R-:W-:Y:S01]  /*bae0*/  F2FP.BF16.PACK_AB R6, R4, R33 ;  /* 0x000000210406723e */ /* 0x000fe200000010ff */
[----:B------:R-:W-:-:S02]  /*baf0*/  FFMA.FTZ R44, R45, R9, R44 ;  /* 0x000000092d2c7223 */ /* 0x000fc4000001002c */
[C---:B------:R-:W-:Y:S01]  /*bb00*/  FFMA.FTZ R34, R43.reuse, R34, -R7 ;  /* 0x000000222b227223 */ /* 0x040fe20000010807 */
[----:B------:R-:W-:Y:S01]  /*bb10*/  F2FP.BF16.PACK_AB R7, R42, R5 ;  /* 0x000000052a07723e */ /* 0x000fe200000010ff */
[----:B------:R-:W-:Y:S01]  /*bb20*/  FFMA.FTZ R51, R43, R36, R51 ;  /* 0x000000242b337223 */ /* 0x000fe20000010033 */
[----:B------:R-:W-:-:S04]  /*bb30*/  F2FP.BF16.PACK_AB R4, R44, R37 ;  /* 0x000000252c04723e */ /* 0x000fc800000010ff */
[----:B------:R-:W-:-:S05]  /*bb40*/  F2FP.BF16.PACK_AB R5, R51, R34 ;  /* 0x000000223305723e */ /* 0x000fca00000010ff */
[----:B------:R1:W-:Y:S02]  /*bb50*/  STS.128 [R12+0x2000], R4 ;  /* 0x002000040c007388 */ /* 0x0003e40000000c00 */
.L_x_4367:
[----:B------:R-:W-:Y:S05]  /*bb60*/  BSYNC B0 ;  /* 0x0000000000007941 */ /* 0x000fea0003800000 */
.L_x_4366:
        /* <DEDUP_REMOVED lines=49> */
.L_x_4369:
[----:B------:R-:W-:Y:S05]  /*be80*/  BSYNC B0 ;  /* 0x0000000000007941 */ /* 0x000fea0003800000 */
.L_x_4368:
        /* <DEDUP_REMOVED lines=49> */
.L_x_4371:
[----:B------:R-:W-:Y:S05]  /*c1a0*/  BSYNC B0 ;  /* 0x0000000000007941 */ /* 0x000fea0003800000 */
.L_x_4370:
        /* <DEDUP_REMOVED lines=11> */
[----:B------:R-:W-:-:S04]  /*c260*/  PRMT R21, R21, 0x5410, R48 ;  /* 0x0000541015157816 */ /* 0x000fc80000000030 */
[C---:B------:R-:W-:Y:S01]  /*c270*/  LOP3.LUT R28, R21.reuse, 0xffff0000, RZ, 0xc0, !PT ;  /* 0xffff0000151c7812 */ /* 0x040fe200078ec0ff */
[----:B------:R-:W-:Y:S02]  /*c280*/  IMAD.U32 R26, R21, 0x10000, RZ ;  /* 0x00010000151a7824 */ /* 0x000fe400078e00ff */
[C---:B-1----:R-:W-:Y:S01]  /*c290*/  IMAD.U32 R17, R6.reuse, 0x10000, RZ ;  /* 0x0001000006117824 */ /* 0x042fe200078e00ff */
[----:B------:R-:W-:Y:S01]  /*c2a0*/  LOP3.LUT R9, R6, 0xffff0000, RZ, 0xc0, !PT ;  /* 0xffff000006097812 */ /* 0x000fe200078ec0ff */
[----:B------:R-:W-:Y:S01]  /*c2b0*/  IMAD.U32 R6, R7, 0x10000, RZ ;  /* 0x0001000007067824 */ /* 0x000fe200078e00ff */
[C---:B------:R-:W-:Y:S02]  /*c2c0*/  SHF.L.U32 R27, R4.reuse, 0x10, RZ ;  /* 0x00000010041b7819 */ /* 0x040fe400000006ff */
[----:B------:R-:W-:Y:S01]  /*c2d0*/  LOP3.LUT R25, R4, 0xffff0000, RZ, 0xc0, !PT ;  /* 0xffff000004197812 */ /* 0x000fe200078ec0ff */
[----:B------:R-:W-:Y:S01]  /*c2e0*/  IMAD.U32 R4, R19, 0x10000, RZ ;  /* 0x0001000013047824 */ /* 0x000fe200078e00ff */
[----:B------:R-:W-:-:S02]  /*c2f0*/  LOP3.LUT R7, R7, 0xffff0000, RZ, 0xc0, !PT ;  /* 0xffff000007077812 */ /* 0x000fc400078ec0ff */
[----:B------:R-:W-:Y:S01]  /*c300*/  LOP3.LUT R19, R19, 0xffff0000, RZ, 0xc0, !PT ;  /* 0xffff000013137812 */ /* 0x000fe200078ec0ff */
[----:B------:R-:W-:Y:S01]  /*c310*/  FMUL.FTZ R21, R9, R4 ;  /* 0x0000000409157220 */ /* 0x000fe20000410000 */
[----:B------:R-:W-:Y:S01]  /*c320*/  SHF.L.U32 R23, R5, 0x10, RZ ;  /* 0x0000001005177819 */ /* 0x000fe200000006ff */
[-C--:B------:R-:W-:Y:S01]  /*c330*/  FMUL.FTZ R9, R9, R26.reuse ;  /* 0x0000001a09097220 */ /* 0x080fe20000410000 */
[----:B------:R-:W-:Y:S01]  /*c340*/  LOP3.LUT R29, R5, 0xffff0000, RZ, 0xc0, !PT ;  /* 0xffff0000051d7812 */ /* 0x000fe200078ec0ff */
[-C--:B------:R-:W-:Y:S02]  /*c350*/  FMUL.FTZ R5, R7, R19.reuse ;  /* 0x0000001307057220 */ /* 0x080fe40000410000 */
[----:B------:R-:W-:Y:S02]  /*c360*/  FFMA.FTZ R21, R17, R26, -R21 ;  /* 0x0000001a11157223 */ /* 0x000fe40000010815 */
[-C--:B------:R-:W-:Y:S02]  /*c370*/  FMUL.FTZ R7, R7, R28.reuse ;  /* 0x0000001c07077220 */ /* 0x080fe40000410000 */
[----:B------:R-:W-:Y:S01]  /*c380*/  FFMA.FTZ R5, R6, R28, -R5 ;  /* 0x0000001c06057223 */ /* 0x000fe20000010805 */
[----:B------:R-:W-:Y:S01]  /*c390*/  SHF.L.U32 R28, R22, 0x10, RZ ;  /* 0x00000010161c7819 */ /* 0x000fe200000006ff */
[C---:B------:R-:W-:Y:S01]  /*c3a0*/  IMAD.U32 R26, R20.reuse, 0x10000, RZ ;  /* 0x00010000141a7824 */ /* 0x040fe200078e00ff */
[----:B------:R-:W-:Y:S01]  /*c3b0*/  LOP3.LUT R20, R20, 0xffff0000, RZ, 0xc0, !PT ;  /* 0xffff000014147812 */ /* 0x000fe200078ec0ff */
[----:B------:R-:W-:Y:S01]  /*c3c0*/  FFMA.FTZ R30, R6, R19, R7 ;  /* 0x00000013061e7223 */ /* 0x000fe20000010007 */
[----:B------:R-:W-:Y:S01]  /*c3d0*/  LOP3.LUT R22, R22, 0xffff0000, RZ, 0xc0, !PT ;  /* 0xffff000016167812 */ /* 0x000fe200078ec0ff */
[----:B------:R-:W-:-:S02]  /*c3e0*/  FMUL.FTZ R6, R25, R26 ;  /* 0x0000001a19067220 */ /* 0x000fc40000410000 */
[----:B------:R-:W-:Y:S02]  /*c3f0*/  FMUL.FTZ R7, R29, R20 ;  /* 0x000000141d077220 */ /* 0x000fe40000410000 */
[----:B------:R-:W-:Y:S02]  /*c400*/  FMUL.FTZ R25, R25, R28 ;  /* 0x0000001c19197220 */ /* 0x000fe40000410000 */
[----:B------:R-:W-:Y:S02]  /*c410*/  FMUL.FTZ R29, R29, R22 ;  /* 0x000000161d1d7220 */ /* 0x000fe40000410000 */
[----:B------:R-:W-:Y:S02]  /*c420*/  FFMA.FTZ R4, R17, R4, R9 ;  /* 0x0000000411047223 */ /* 0x000fe40000010009 */
        /* <DEDUP_REMOVED lines=8> */
[----:B------:R1:W-:Y:S02]  /*c4b0*/  STS.128 [R18+0x22100], R4 ;  /* 0x0221000412007388 */ /* 0x0003e40000000c00 */
.L_x_4373:
[----:B------:R-:W-:Y:S05]  /*c4c0*/  BSYNC B0 ;  /* 0x0000000000007941 */ /* 0x000fea0003800000 */
.L_x_4372:
        /* <DEDUP_REMOVED lines=47> */
[----:B------:R1:W-:Y:S01]  /*c7c0*/  STS.128 [R12+0xa000], R4 ;  /* 0x00a000040c007388 */ /* 0x0003e20000000c00 */
[----:B------:R-:W-:Y:S05]  /*c7d0*/  BRA `(.L_x_4363) ;  /* 0x0000396000007947 */ /* 0x000fea0003800000 */
.L_x_4346:
        /* <DEDUP_REMOVED lines=21> */
[----:B------:R-:W-:Y:S01]  /*c930*/  CS2R R60, SRZ ;  /* 0x00000000003c7805 */ /* 0x000fe2000001ff00 */
        /* <DEDUP_REMOVED lines=8> */
[----:B------:R1:W2:Y:S01]  /*c9c0*/  SHFL.IDX PT, R26, R21, RZ, 0x1c1f ;  /* 0x001c1fff151a7589 */ /* 0x0002a200000e0000 */
[C---:B------:R-:W-:Y:S01]  /*c9d0*/  LEA R18, P1, R16.reuse, c[0x0][0x288], 0x1 ;  /* 0x0000a20010127a11 */ /* 0x040fe200078208ff */
[----:B------:R-:W-:Y:S01]  /*c9e0*/  IMAD.IADD R20, R17, 0x1, R20 ;  /* 0x0000000111147824 */ /* 0x000fe200078e0214 */
[----:B------:R-:W-:Y:S01]  /*c9f0*/  SHF.R.S32.HI R7, RZ, 0x1f, R144 ;  /* 0x0000001fff077819 */ /* 0x000fe20000011490 */
[----:B------:R1:W3:Y:S01]  /*ca00*/  SHFL.IDX PT, R27, R22, RZ, 0x1c1f ;  /* 0x001c1fff161b7589 */ /* 0x0002e200000e0000 */
[----:B------:R-:W-:Y:S01]  /*ca10*/  CS2R R48, SRZ ;  /* 0x0000000000307805 */ /* 0x000fe2000001ff00 */
[----:B------:R-:W-:Y:S01]  /*ca20*/  CS2R R58, SRZ ;  /* 0x00000000003a7805 */ /* 0x000fe2000001ff00 */
[----:B------:R-:W-:Y:S01]  /*ca30*/  LEA.HI.X R20, R16, c[0x0][0x28c], R20, 0x1, P1 ;  /* 0x0000a30010147a11 */ /* 0x000fe200008f0c14 */
        /* <DEDUP_REMOVED lines=19> */
[-C--:B--2---:R-:W-:Y:S02]  /*cb70*/  @!P0 IADD3 R32, P1, R26, R29.reuse, RZ ;  /* 0x0000001d1a208210 */ /* 0x084fe40007f3e0ff */
[----:B----4-:R-:W-:Y:S01]  /*cb80*/  @!P0 IADD3 R28, P3, R16, R29, RZ ;  /* 0x0000001d101c8210 */ /* 0x010fe20007f7e0ff */
[----:B---3--:R-:W-:Y:S01]  /*cb90*/  @!P2 IMAD.WIDE R34, R6, 0x2, R26 ;  /* 0x000000020622a825 */ /* 0x008fe200078e021a */
[----:B------:R-:W-:Y:S02]  /*cba0*/  @!P0 IADD3.X R33, R27, R15, RZ, P1, !PT ;  /* 0x0000000f1b218210 */ /* 0x000fe40000ffe4ff */
[----:B------:R-:W-:Y:S01]  /*cbb0*/  ISETP.GE.AND P1, PT, R138, c[0x0][0x27c], PT ;  /* 0x00009f008a007a0c */ /* 0x000fe20003f26270 */
[----:B-1----:R-:W-:Y:S01]  /*cbc0*/  @!P0 IMAD.X R29, R17, 0x1, R15, P3 ;  /* 0x00000001111d8824 */ /* 0x002fe200018e060f */
        /* <DEDUP_REMOVED lines=16> */
.L_x_4375:
[----:B------:R-:W-:Y:S05]  /*ccd0*/  BSYNC B0 ;  /* 0x0000000000007941 */ /* 0x000fea0003800000 */
.L_x_4374:
[----:B------:R-:W-:Y:S01]  /*cce0*/  IADD3 R4, R14, 0x40, RZ ;  /* 0x000000400e047810 */ /* 0x000fe20007ffe0ff */
[----:B-----5:R-:W-:Y:S01]  /*ccf0*/  IMAD.MOV.U32 R15, RZ, RZ, R54 ;  /* 0x000000ffff0f7224 */ /* 0x020fe200078e0036 */
[----:B-1-3--:R1:W3:Y:S01]  /*cd00*/  SHFL.IDX PT, R27, R22, 0x1, 0x1c1f ;  /* 0x003c1f00161b7f89 */ /* 0x00a2e200000e0000 */
        /* <DEDUP_REMOVED lines=40> */
[----:B----4-:R-:W-:Y:S01]  /*cf90*/  IMAD.MOV.U32 R16, RZ, RZ, R67 ;  /* 0x000000ffff107224 */ /* 0x010fe200078e0043 */
[----:B------:R-:W-:Y:S01]  /*cfa0*/  PRMT R14, R4, 0x7610, R14 ;  /* 0x00007610040e7816 */ /* 0x000fe2000000000e */
[----:B------:R-:W-:Y:S01]  /*cfb0*/  IMAD.MOV.U32 R6, RZ, RZ, R64 ;  /* 0x000000ffff067224 */ /* 0x000fe200078e0040 */
[----:B--2---:R-:W2:Y:S01]  /*cfc0*/  SHFL.IDX PT, R26, R21, 0x1, 0x1c1f ;  /* 0x003c1f00151a7f89 */ /* 0x004ea200000e0000 */
[----:B------:R-:W-:Y:S01]  /*cfd0*/  IMAD.MOV.U32 R4, RZ, RZ, R65 ;  /* 0x000000ffff047224 */ /* 0x000fe200078e0041 */
[----:B------:R-:W-:Y:S01]  /*cfe0*/  BSSY B0, `(.L_x_4376) ;  /* 0x0000034000007945 */ /* 0x000fe20003800000 */
[----:B------:R-:W-:Y:S01]  /*cff0*/  PRMT R120, R17, 0x7610, R120 ;  /* 0x0000761011787816 */ /* 0x000fe20000000078 */
[----:B------:R4:W2:Y:S01]  /*d000*/  SHFL.IDX PT, R19, R20, 0x1, 0x1c1f ;  /* 0x003c1f0014137f89 */ /* 0x0008a200000e0000 */
        /* <DEDUP_REMOVED lines=14> */
[----:B----4-:R-:W-:Y:S01]  /*d0f0*/  CS2R R20, SRZ ;  /* 0x0000000000147805 */ /* 0x010fe2000001ff00 */
[----:B------:R-:W-:Y:S05]  /*d100*/  @P0 BRA `(.L_x_4377) ;  /* 0x0000021000000947 */ /* 0x000fea0003800000 */
[----:B---3--:R-:W-:Y:S01]  /*d110*/  ISETP.GE.AND P0, PT, R144, c[0x0][0x27c], PT ;  /* 0x00009f0090007a0c */ /* 0x008fe20003f06270 */
        /* <DEDUP_REMOVED lines=11> */
[----:B------:R-:W-:Y:S01]  /*d1d0*/  @!P0 IADD3 R72, P3, R18, R4, RZ ;  /* 0x0000000412488210 */ /* 0x000fe20007f7e0ff */
        /* <DEDUP_REMOVED lines=20> */
.L_x_4377:
[----:B---3--:R-:W-:Y:S05]  /*d320*/  BSYNC B0 ;  /* 0x0000000000007941 */ /* 0x008fea0003800000 */
.L_x_4376:
        /* <DEDUP_REMOVED lines=164> */
.L_x_4381:
[----:B------:R-:W-:Y:S05]  /*dd70*/  BSYNC B0 ;  /* 0x0000000000007941 */ /* 0x000fea0003800000 */
.L_x_4380:
        /* <DEDUP_REMOVED lines=113> */
.L_x_4383:
[----:B------:R-:W-:Y:S05]  /*e490*/  BSYNC B0 ;  /* 0x0000000000007941 */ /* 0x000fea0003800000 */
.L_x_4382:
        /* <DEDUP_REMOVED lines=112> */
.L_x_4379:
[----:B------:R-:W-:Y:S05]  /*eba0*/  BSYNC B1 ;  /* 0x0000000000017941 */ /* 0x000fea0003800000 */
.L_x_4378:
        /* <DEDUP_REMOVED lines=52> */
[----:B------:R-:W-:-:S02]  /*eef0*/  LOP3.LUT R97, R97, 0xffff0000, RZ, 0xc0, !PT ;  /* 0xffff000061617812 */ /* 0x000fc400078ec0ff */
[----:B------:R-:W-:Y:S01]  /*ef00*/  PRMT R95, R95, 0x5410, R42 ;  /* 0x000054105f5f7816 */ /* 0x000fe2000000002a */
[----:B------:R-:W-:Y:S01]  /*ef10*/  IMAD.U32 R42, R14, 0x10000, RZ ;  /* 0x000100000e2a7824 */ /* 0x000fe200078e00ff */
        /* <DEDUP_REMOVED lines=24> */
[-C--:B------:R-:W-:Y:S02]  /*f0a0*/  FMUL.FTZ R47, R47, R52.reuse ;  /* 0x000000342f2f7220 */ /* 0x080fe40000410000 */
[C---:B------:R-:W-:Y:S02]  /*f0b0*/  FFMA.FTZ R15, R13.reuse, R52, -R15 ;  /* 0x000000340d0f7223 */ /* 0x040fe4000001080f */
[----:B------:R-:W-:Y:S02]  /*f0c0*/  FFMA.FTZ R47, R13, R48, R47 ;  /* 0x000000300d2f7223 */ /* 0x000fe4000001002f */
[----:B------:R-:W-:-:S02]  /*f0d0*/  FFMA.FTZ R6, R40, R6, -R53 ;  /* 0x0000000628067223 */ /* 0x000fc40000010835 */
[----:B------:R-:W-:Y:S02]  /*f0e0*/  FMUL.FTZ R13, R4, R93 ;  /* 0x0000005d040d7220 */ /* 0x000fe40000410000 */
[----:B------:R-:W-:Y:S02]  /*f0f0*/  FFMA.FTZ R40, R40, R50, R51 ;  /* 0x0000003228287223 */ /* 0x000fe40000010033 */
[-C--:B------:R-:W-:Y:S02]  /*f100*/  FMUL.FTZ R4, R4, R97.reuse ;  /* 0x0000006104047220 */ /* 0x080fe40000410000 */
[C---:B------:R-:W-:Y:S01]  /*f110*/  IMAD.U32 R50, R95.reuse, 0x10000, RZ ;  /* 0x000100005f327824 */ /* 0x040fe200078e00ff */
[----:B------:R-:W-:Y:S01]  /*f120*/  LOP3.LUT R95, R95, 0xffff0000, RZ, 0xc0, !PT ;  /* 0xffff00005f5f7812 */ /* 0x000fe200078ec0ff */
[C---:B------:R-:W-:Y:S01]  /*f130*/  IMAD.U32 R51, R99.reuse, 0x10000, RZ ;  /* 0x0001000063337824 */ /* 0x040fe200078e00ff */
[----:B------:R-:W-:Y:S01]  /*f140*/  LOP3.LUT R99, R99, 0xffff0000, RZ, 0xc0, !PT ;  /* 0xffff000063637812 */ /* 0x000fe200078ec0ff */
[----:B------:R-:W-:-:S02]  /*f150*/  FFMA.FTZ R48, R12, R97, -R13 ;  /* 0x000000610c307223 */ /* 0x000fc4000001080d */
[----:B------:R-:W-:Y:S02]  /*f160*/  FFMA.FTZ R4, R12, R93, R4 ;  /* 0x0000005d0c047223 */ /* 0x000fe40000010004 */
[----:B------:R-:W-:Y:S02]  /*f170*/  FMUL.FTZ R13, R46, R91 ;  /* 0x0000005b2e0d7220 */ /* 0x000fe40000410000 */
[C---:B------:R-:W-:Y:S01]  /*f180*/  FMUL.FTZ R12, R45.reuse, R50 ;  /* 0x000000322d0c7220 */ /* 0x040fe20000410000 */
[----:B------:R-:W-:Y:S01]  /*f190*/  F2FP.BF16.PACK_AB R4, R4, R41 ;  /* 0x000000290404723e */ /* 0x000fe200000010ff */
[-C--:B------:R-:W-:Y:S02]  /*f1a0*/  FMUL.FTZ R46, R46, R96.reuse ;  /* 0x000000602e2e7220 */ /* 0x080fe40000410000 */
[----:B------:R-:W-:Y:S02]  /*f1b0*/  FMUL.FTZ R45, R45, R51 ;  /* 0x000000332d2d7220 */ /* 0x000fe40000410000 */
[----:B------:R-:W-:-:S02]  /*f1c0*/  FFMA.FTZ R13, R43, R96, -R13 ;  /* 0x000000602b0d7223 */ /* 0x000fc4000001080d */
[----:B------:R-:W-:Y:S02]  /*f1d0*/  FFMA.FTZ R43, R43, R91, R46 ;  /* 0x0000005b2b2b7223 */ /* 0x000fe4000001002e */
[----:B------:R-:W-:Y:S01]  /*f1e0*/  FFMA.FTZ R51, R42, R51, -R12 ;  /* 0x000000332a337223 */ /* 0x000fe2000001080c */
[----:B------:R-:W-:Y:S01]  /*f1f0*/  F2FP.BF16.PACK_AB R12, R48, R7 ;  /* 0x00000007300c723e */ /* 0x000fe200000010ff */
[----:B------:R-:W-:Y:S01]  /*f200*/  FFMA.FTZ R45, R42, R50, R45 ;  /* 0x000000322a2d7223 */ /* 0x000fe2000001002d */
[----:B------:R-:W-:Y:S01]  /*f210*/  F2FP.BF16.PACK_AB R13, R13, R6 ;  /* 0x000000060d0d723e */ /* 0x000fe200000010ff */
[C---:B------:R-:W-:Y:S02]  /*f220*/  FMUL.FTZ R42, R5.reuse, R95 ;  /* 0x0000005f052a7220 */ /* 0x040fe40000410000 */
[----:B------:R-:W-:Y:S02]  /*f230*/  FMUL.FTZ R46, R5, R99 ;  /* 0x00000063052e7220 */ /* 0x000fe40000410000 */
[----:B------:R-:W-:-:S02]  /*f240*/  FMUL.FTZ R5, R49, R94 ;  /* 0x0000005e31057220 */ /* 0x000fc40000410000 */
[-C--:B------:R-:W-:Y:S02]  /*f250*/  FMUL.FTZ R49, R49, R98.reuse ;  /* 0x0000006231317220 */ /* 0x080fe40000410000 */
[----:B------:R-:W-:Y:S02]  /*f260*/  FFMA.FTZ R42, R14, R99, -R42 ;  /* 0x000000630e2a7223 */ /* 0x000fe4000001082a */
[----:B------:R-:W-:Y:S01]  /*f270*/  FFMA.FTZ R98, R44, R98, -R5 ;  /* 0x000000622c627223 */ /* 0x000fe20000010805 */
[----:B------:R-:W-:Y:S01]  /*f280*/  F2FP.BF16.PACK_AB R5, R43, R40 ;  /* 0x000000282b05723e */ /* 0x000fe200000010ff */
        /* <DEDUP_REMOVED lines=8> */
.L_x_4385:
[----:B------:R-:W-:Y:S05]  /*f310*/  BSYNC B0 ;  /* 0x0000000000007941 */ /* 0x000fea0003800000 */
.L_x_4384:
        /* <DEDUP_REMOVED lines=113> */
.L_x_4387:
[----:B------:R-:W-:Y:S05]  /*fa30*/  BSYNC B0 ;  /* 0x0000000000007941 */ /* 0x000fea0003800000 */
.L_x_4386:
        /* <DEDUP_REMOVED lines=18> */
[----:B------:R-:W-:Y:S02]  /*fb60*/  SHF.R.U64 R17, R28, 0x10, R29 ;  /* 0x000000101c117819 */ /* 0x000fe4000000121d */
[----:B------:R-:W-:Y:S02]  /*fb70*/  IADD3 R9, R12, R6, R9 ;  /* 0x000000060c097210 */ /* 0x000fe40007ffe009 */
[----:B------:R-:W1:Y:S01]  /*fb80*/  LDS.128 R12, [R16] ;  /* 0x00000000100c7984 */ /* 0x000e620000000c00 */
[----:B------:R-:W-:Y:S02]  /*fb90*/  SHF.R.U32.HI R28, RZ, 0x10, R29 ;  /* 0x00000010ff1c7819 */ /* 0x000fe4000001161d */
[----:B------:R-:W-:Y:S01]  /*fba0*/  IMAD.SHL.U32 R9, R9, 0x2, RZ ;  /* 0x0000000209097824 */ /* 0x000fe200078e00ff */
[--C-:B------:R-:W-:Y:S02]  /*fbb0*/  SHF.R.U64 R29, R20, 0x10, R21.reuse ;  /* 0x00000010141d7819 */ /* 0x100fe40000001215 */
[----:B------:R-:W-:-:S02]  /*fbc0*/  SHF.R.U32.HI R20, RZ, 0x10, R21 ;  /* 0x00000010ff147819 */ /* 0x000fc40000011615 */
[----:B------:R-:W2:Y:S01]  /*fbd0*/  LDS.128 R4, [R9+0x18100] ;  /* 0x0181000009047984 */ /* 0x000ea20000000c00 */
[----:B------:R-:W-:Y:S02]  /*fbe0*/  PRMT R26, R26, 0x5410, R29 ;  /* 0x000054101a1a7816 */ /* 0x000fe4000000001d */
[----:B------:R-:W-:Y:S02]  /*fbf0*/  PRMT R74, R74, 0x5410, R17 ;  /* 0x000054104a4a7816 */ /* 0x000fe40000000011 */
[----:B------:R-:W-:Y:S02]  /*fc00*/  SHF.R.U64 R19, R30, 0x10, R31 ;  /* 0x000000101e137819 */ /* 0x000fe4000000121f */
[----:B------:R-:W-:Y:S01]  /*fc10*/  SHF.R.U64 R21, R22, 0x10, R23 ;  /* 0x0000001016157819 */ /* 0x000fe20000001217 */
[----:B------:R-:W-:Y:S01]  /*fc20*/  IMAD.U32 R35, R74, 0x10000, RZ ;  /* 0x000100004a237824 */ /* 0x000fe200078e00ff */
[----:B------:R-:W-:Y:S01]  /*fc30*/  SHF.R.U32.HI R30, RZ, 0x10, R31 ;  /* 0x00000010ff1e7819 */ /* 0x000fe2000001161f */
[----:B------:R-:W-:Y:S01]  /*fc40*/  IMAD.U32 R31, R26, 0x10000, RZ ;  /* 0x000100001a1f7824 */ /* 0x000fe200078e00ff */
[----:B------:R-:W-:-:S02]  /*fc50*/  PRMT R25, R25, 0x5410, R20 ;  /* 0x0000541019197816 */ /* 0x000fc40000000014 */
[----:B------:R-:W-:Y:S02]  /*fc60*/  SHF.R.U32.HI R22, RZ, 0x10, R23 ;  /* 0x00000010ff167819 */ /* 0x000fe40000011617 */
[----:B------:R-:W-:Y:S01]  /*fc70*/  PRMT R72, R72, 0x5410, R21 ;  /* 0x0000541048487816 */ /* 0x000fe20000000015 */
[----:B------:R-:W-:Y:S01]  /*fc80*/  IMAD.U32 R32, R25, 0x10000, RZ ;  /* 0x0001000019207824 */ /* 0x000fe200078e00ff */
[----:B------:R-:W-:Y:S02]  /*fc90*/  PRMT R73, R73, 0x5410, R28 ;  /* 0x0000541049497816 */ /* 0x000fe4000000001c */
[----:B------:R-:W-:Y:S02]  /*fca0*/  PRMT R27, R27, 0x5410, R22 ;  /* 0x000054101b1b7816 */ /* 0x000fe40000000016 */
[----:B------:R-:W-:Y:S02]  /*fcb0*/  PRMT R75, R75, 0x5410, R30 ;  /* 0x000054104b4b7816 */ /* 0x000fe4000000001e */
[----:B------:R-:W-:-:S02]  /*fcc0*/  PRMT R76, R76, 0x5410, R19 ;  /* 0x000054104c4c7816 */ /* 0x000fc40000000013 */
        /* <DEDUP_REMOVED lines=12> */
[----:B------:R-:W-:Y:S01]  /*fd90*/  LOP3.LUT R5, R6, 0xffff0000, RZ, 0xc0, !PT ;  /* 0xffff000006057812 */ /* 0x000fe200078ec0ff */
[C---:B------:R-:W-:Y:S01]  /*fda0*/  FMUL.FTZ R29, R34.reuse, R31 ;  /* 0x0000001f221d7220 */ /* 0x040fe20000410000 */
[C---:B------:R-:W-:Y:S01]  /*fdb0*/  LOP3.LUT R30, R7.reuse, 0xffff0000, RZ, 0xc0, !PT ;  /* 0xffff0000071e7812 */ /* 0x040fe200078ec0ff */
[----:B------:R-:W-:Y:S01]  /*fdc0*/  FMUL.FTZ R33, R34, R35 ;  /* 0x0000002322217220 */ /* 0x000fe20000410000 */
[----:B------:R-:W-:Y:S01]  /*fdd0*/  LOP3.LUT R4, R4, 0xffff0000, RZ, 0xc0, !PT ;  /* 0xffff000004047812 */ /* 0x000fe200078ec0ff */
[----:B------:R-:W-:-:S02]  /*fde0*/  IMAD.U32 R28, R7, 0x10000, RZ ;  /* 0x00010000071c7824 */ /* 0x000fc400078e00ff */
[----:B------:R-:W-:Y:S02]  /*fdf0*/  IMAD.U32 R22, R6, 0x10000, RZ ;  /* 0x0001000006167824 */ /* 0x000fe400078e00ff */
[C---:B------:R-:W-:Y:S02]  /*fe00*/  FFMA.FTZ R7, R18.reuse, R35, -R29 ;  /* 0x0000002312077223 */ /* 0x040fe4000001081d */
[C---:B------:R-:W-:Y:S01]  /*fe10*/  IMAD.U32 R34, R73.reuse, 0x10000, RZ ;  /* 0x0001000049227824 */ /* 0x040fe200078e00ff */
[----:B------:R-:W-:Y:S01]  /*fe20*/  LOP3.LUT R73, R73, 0xffff0000, RZ, 0xc0, !PT ;  /* 0xffff000049497812 */ /* 0x000fe200078ec0ff */
[----:B------:R-:W-:Y:S02]  /*fe30*/  FMUL.FTZ R6, R15, R32 ;  /* 0x000000200f067220 */ /* 0x000fe40000410000 */
[C---:B------:R-:W-:Y:S01]  /*fe40*/  IMAD.U32 R29, R27.reuse, 0x10000, RZ ;  /* 0x000100001b1d7824 */ /* 0x040fe200078e00ff */
[----:B------:R-:W-:Y:S01]  /*fe50*/  LOP3.LUT R27, R27, 0xffff0000, RZ, 0xc0, !PT ;  /* 0xffff00001b1b7812 */ /* 0x000fe200078ec0ff */
[----:B------:R-:W-:Y:S01]  /*fe60*/  FFMA.FTZ R18, R18, R31, R33 ;  /* 0x0000001f12127223 */ /* 0x000fe20000010021 */
[----:B------:R-:W-:Y:S01]  /*fe70*/  LOP3.LUT R33, R26, 0xffff0000, RZ, 0xc0, !PT ;  /* 0xffff00001a217812 */ /* 0x000fe200078ec0ff */
[C---:B------:R-:W-:Y:S01]  /*fe80*/  IMAD.U32 R31, R75.reuse, 0x10000, RZ ;  /* 0x000100004b1f7824 */ /* 0x040fe200078e00ff */
[----:B------:R-:W-:Y:S01]  /*fe90*/  LOP3.LUT R75, R75, 0xffff0000, RZ, 0xc0, !PT ;  /* 0xffff00004b4b7812 */ /* 0x000fe200078ec0ff */
[----:B------:R-:W-:-:S02]  /*fea0*/  FMUL.FTZ R15, R15, R34 ;  /* 0x000000220f0f7220 */ /* 0x000fc40000410000 */
[C---:B------:R-:W-:Y:S02]  /*feb0*/  FFMA.FTZ R6, R17.reuse, R34, -R6 ;  /* 0x0000002211067223 */ /* 0x040fe40000010806 */
[C---:B------:R-:W-:Y:S02]  /*fec0*/  FMUL.FTZ R34, R28.reuse, R29 ;  /* 0x0000001d1c227220 */ /* 0x040fe40000410000 */
[-C--:B------:R-:W-:Y:S02]  /*fed0*/  FMUL.FTZ R28, R28, R31.reuse ;  /* 0x0000001f1c1c7220 */ /* 0x080fe40000410000 */
[----:B------:R-:W-:Y:S02]  /*fee0*/  FFMA.FTZ R17, R17, R32, R15 ;  /* 0x0000002011117223 */ /* 0x000fe4000001000f */
[C---:B------:R-:W-:Y:S01]  /*fef0*/  FFMA.FTZ R15, R13.reuse, R31, -R34 ;  /* 0x0000001f0d0f7223 */ /* 0x040fe20000010822 */
[----:B------:R-:W-:Y:S01]  /*ff00*/  LOP3.LUT R31, R74, 0xffff0000, RZ, 0xc0, !PT ;  /* 0xffff00004a1f7812 */ /* 0x000fe200078ec0ff */
[----:B------:R-:W-:-:S02]  /*ff10*/  FFMA.FTZ R28, R13, R29, R28 ;  /* 0x0000001d0d1c7223 */ /* 0x000fc4000001001c */
[C---:B------:R-:W-:Y:S02]  /*ff20*/  FMUL.FTZ R13, R4.reuse, R33 ;  /* 0x00000021040d7220 */ /* 0x040fe40000410000 */
[-C--:B------:R-:W-:Y:S02]  /*ff30*/  FMUL.FTZ R4, R4, R31.reuse ;  /* 0x0000001f04047220 */ /* 0x080fe40000410000 */
[----:B------:R-:W-:Y:S02]  /*ff40*/  FFMA.FTZ R26, R12, R31, -R13 ;  /* 0x0000001f0c1a7223 */ /* 0x000fe4000001080d */
[C---:B------:R-:W-:Y:S01]  /*ff50*/  IMAD.U32 R29, R72.reuse, 0x10000, RZ ;  /* 0x00010000481d7824 */ /* 0x040fe200078e00ff */
[----:B------:R-:W-:Y:S01]  /*ff60*/  LOP3.LUT R72, R72, 0xffff0000, RZ, 0xc0, !PT ;  /* 0xffff000048487812 */ /* 0x000fe200078ec0ff */
[C---:B------:R-:W-:Y:S01]  /*ff70*/  IMAD.U32 R31, R76.reuse, 0x10000, RZ ;  /* 0x000100004c1f7824 */ /* 0x040fe200078e00ff */
[----:B------:R-:W-:Y:S01]  /*ff80*/  LOP3.LUT R76, R76, 0xffff0000, RZ, 0xc0, !PT ;  /* 0xffff00004c4c7812 */ /* 0x000fe200078ec0ff */
[----:B------:R-:W-:-:S02]  /*ff90*/  FMUL.FTZ R13, R23, R25 ;  /* 0x00000019170d7220 */ /* 0x000fc40000410000 */
[----:B------:R-:W-:Y:S02]  /*ffa0*/  FFMA.FTZ R33, R12, R33, R4 ;  /* 0x000000210c217223 */ /* 0x000fe40000010004 */
[----:B------:R-:W-:Y:S02]  /*ffb0*/  FMUL.FTZ R23, R23, R73 ;  /* 0x0000004917177220 */ /* 0x000fe40000410000 */
[C---:B------:R-:W-:Y:S02]  /*ffc0*/  FMUL.FTZ R4, R22.reuse, R29 ;  /* 0x0000001d16047220 */ /* 0x040fe40000410000 */
[----:B------:R-:W-:Y:S02]  /*ffd0*/  FMUL.FTZ R22, R22, R31 ;  /* 0x0000001f16167220 */ /* 0x000fe40000410000 */
[C---:B------:R-:W-:Y:S02]  /*ffe0*/  FFMA.FTZ R13, R20.reuse, R73, -R13 ;  /* 0x00000049140d7223 */ /* 0x040fe4000001080d */
[----:B------:R-:W-:-:S02]  /*fff0*/  FFMA.FTZ R20, R20, R25, R23 ;  /* 0x0000001914147223 */ /* 0x000fc40000010017 */
[----:B------:R-:W-:Y:S01]  /*10000*/  FFMA.FTZ R31, R19, R31, -R4 ;  /* 0x0000001f131f7223 */ /* 0x000fe20000010804 */
[----:B------:R-:W-:Y:S01]  /*10010*/  F2FP.BF16.PACK_AB R13, R13, R6 ;  /* 0x000000060d0d723e */ /* 0x000fe200000010ff */
[----:B------:R-:W-:Y:S02]  /*10020*/  FFMA.FTZ R22, R19, R29, R22 ;  /* 0x0000001d13167223 */ /* 0x000fe40000010016 */
[C---:B------:R-:W-:Y:S02]  /*10030*/  FMUL.FTZ R23, R5.reuse, R72 ;  /* 0x0000004805177220 */ /* 0x040fe40000410000 */
[----:B------:R-:W-:Y:S02]  /*10040*/  FMUL.FTZ R12, R30, R27 ;  /* 0x0000001b1e0c7220 */ /* 0x000fe40000410000 */
[----:B------:R-:W-:Y:S01]  /*10050*/  FMUL.FTZ R19, R5, R76 ;  /* 0x0000004c05137220 */ /* 0x000fe20000410000 */
[----:B------:R-:W-:Y:S01]  /*10060*/  F2FP.BF16.PACK_AB R5, R20, R17 ;  /* 0x000000111405723e */ /* 0x000fe200000010ff */
[----:B------:R-:W-:-:S02]  /*10070*/  FMUL.FTZ R4, R30, R75 ;  /* 0x0000004b1e047220 */ /* 0x000fc40000410000 */
[----:B------:R-:W-:Y:S02]  /*10080*/  FFMA.FTZ R76, R14, R76, -R23 ;  /* 0x0000004c0e4c7223 */ /* 0x000fe40000010817 */
[C---:B------:R-:W-:Y:S01]  /*10090*/  FFMA.FTZ R30, R21.reuse, R75, -R12 ;  /* 0x0000004b151e7223 */ /* 0x040fe2000001080c */
        /* <DEDUP_REMOVED lines=10> */
.L_x_4363:
[----:B------:R-:W-:Y:S05]  /*10140*/  BSYNC B2 ;  /* 0x0000000000027941 */ /* 0x000fea0003800000 */
.L_x_4345:
[----:B------:R-:W-:-:S04]  /*10150*/  DEPBAR.LE SB0, 0x2 ;  /* 0x000080800000791a */ /* 0x000fc80000000000 */
[----:B------:R-:W-:Y:S01]  /*10160*/  BAR.SYNC.DEFER_BLOCKING 0x0 ;  /* 0x0000000000007b1d */ /* 0x000fe20000010000 */
[----:B------:R-:W-:-:S04]  /*10170*/  LOP3.LUT P0, RZ, R24, 0x2, RZ, 0xc0, !PT ;  /* 0x0000000218ff7812 */ /* 0x000fc8000780c0ff */
        /* <DEDUP_REMOVED lines=11> */
[----:B-----5:R1:W1:Y:S04]  /*10230*/  LDSM.16.M88.4 R80, [R9+0x1000] ;  /* 0x001000000950783b */ /* 0x0202680000000200 */
[----:B------:R1:W1:Y:S01]  /*10240*/  LDSM.16.M88.4 R52, [R9+0x1800] ;  /* 0x001800000934783b */ /* 0x0002620000000200 */
[----:B------:R-:W-:Y:S05]  /*10250*/  @!P4 BRA `(.L_x_4389) ;  /* 0x000001700000c947 */ /* 0x000fea0003800000 */
[----:B------:R-:W-:Y:S02]  /*10260*/  IADD3 R4, R8, -0x2, RZ ;  /* 0xfffffffe08047810 */ /* 0x000fe40007ffe0ff */
[----:B------:R-:W-:-:S02]  /*10270*/  ISETP.GE.AND P1, PT, R228, c[0x0][0x1d4], PT ;  /* 0x00007500e4007a0c */ /* 0x000fc40003f26270 */
        /* <DEDUP_REMOVED lines=21> */
.L_x_4389:
[----:B------:R-:W-:Y:S05]  /*103d0*/  BSYNC B0 ;  /* 0x0000000000007941 */ /* 0x000fea0003800000 */
.L_x_4388:
[----:B------:R-:W-:Y:S01]  /*103e0*/  LOP3.LUT P0, RZ, R24, 0x4, RZ, 0xc0, !PT ;  /* 0x0000000418ff7812 */ /* 0x000fe2000780c0ff */
[C---:B--23--:R-:W-:Y:S01]  /*103f0*/  HMMA.16816.F32.BF16 R32, R48.reuse, R28, RZ ;  /* 0x0000001c3020723c */ /* 0x04cfe200000418ff */
[----:B------:R-:W-:Y:S01]  /*10400*/  LDSM.16.M88.4 R44, [R192] ;  /* 0x00000000c02c783b */ /* 0x000fe20000000200 */
[----:B------:R-:W-:Y:S01]  /*10410*/  ULDC UR4, c[0x0][0x324] ;  /* 0x0000c90000047ab9 */ /* 0x000fe20000000800 */
[----:B------:R-:W-:Y:S01]  /*10420*/  SEL R199, R0, 0xffffffc0, !P0 ;  /* 0xffffffc000c77807 */ /* 0x000fe20004000000 */
[----:B------:R-:W-:Y:S01]  /*10430*/  ULOP3.LUT UR4, URZ, UR4, URZ, 0x33, !UPT ;  /* 0x000000043f047292 */ /* 0x000fe2000f8e333f */
[----:B------:R-:W0:Y:S02]  /*10440*/  LDGDEPBAR ;  /* 0x00000000000079af */ /* 0x000e240000000000 */
[----:B------:R-:W-:Y:S01]  /*10450*/  IADD3 R0, R199, R194, R198 ;  /* 0x000000c2c7007210 */ /* 0x000fe20007ffe0c6 */
[----:B------:R-:W-:Y:S01]  /*10460*/  HMMA.16816.F32.BF16 R28, R48, R30, RZ ;  /* 0x0000001e301c723c */ /* 0x000fe200000418ff */
[----:B------:R-:W-:-:S05]  /*10470*/  IMAD.IADD R2, R194, 0x1, R199 ;  /* 0x00000001c2027824 */ /* 0x000fca00078e02c7 */
[----:B----4-:R-:W2:Y:S02]  /*10480*/  LDSM.16.M88.4 R12, [R2] ;  /* 0x00000000020c783b */ /* 0x010ea40000000200 */
[C---:B------:R-:W-:Y:S02]  /*10490*/  HMMA.16816.F32.BF16 R24, R48.reuse, R20, RZ ;  /* 0x000000143018723c */ /* 0x040fe400000418ff */
[----:B------:R-:W3:Y:S04]  /*104a0*/  LDSM.16.M88.4 R4, [R2+0x800] ;  /* 0x000800000204783b */ /* 0x000ee80000000200 */
[----:B------:R-:W4:Y:S02]  /*104b0*/  LDSM.16.M88.4 R76, [R2+0x1000] ;  /* 0x00100000024c783b */ /* 0x000f240000000200 */
[C---:B------:R-:W-:Y:S02]  /*104c0*/  HMMA.16816.F32.BF16 R20, R48.reuse, R22, RZ ;  /* 0x000000163014723c */ /* 0x040fe400000418ff */
[----:B------:R-:W5:Y:S06]  /*104d0*/  LDSM.16.M88.4 R72, [R2+0x1800] ;  /* 0x001800000248783b */ /* 0x000f6c0000000200 */
[C---:B-1----:R-:W-:Y:S08]  /*104e0*/  HMMA.16816.F32.BF16 R68, R48.reuse, R64, RZ ;  /* 0x000000403044723c */ /* 0x042ff000000418ff */
[C---:B------:R-:W-:Y:S08]  /*104f0*/  HMMA.16816.F32.BF16 R64, R48.reuse, R66, RZ ;  /* 0x000000423040723c */ /* 0x040ff000000418ff */
[C---:B------:R-:W-:Y:S08]  /*10500*/  HMMA.16816.F32.BF16 R60, R48.reuse, R40, RZ ;  /* 0x00000028303c723c */ /* 0x040ff000000418ff */
[----:B------:R-:W-:Y:S01]  /*10510*/  HMMA.16816.F32.BF16 R48, R48, R42, RZ ;  /* 0x0000002a3030723c */ /* 0x000fe200000418ff */
[----:B------:R-:W-:Y:S07]  /*10520*/  LDSM.16.M88.4 R40, [R147] ;  /* 0x000000009328783b */ /* 0x000fee0000000200 */
[C---:B------:R-:W-:Y:S08]  /*10530*/  HMMA.16816.F32.BF16 R32, R56.reuse, R36, R32 ;  /* 0x000000243820723c */ /* 0x040ff00000041820 */
[C---:B------:R-:W-:Y:S01]  /*10540*/  HMMA.16816.F32.BF16 R28, R56.reuse, R38, R28 ;  /* 0x00000026381c723c */ /* 0x040fe2000004181c */
[----:B------:R-:W1:Y:S07]  /*10550*/  LDSM.16.M88.4 R36, [R0] ;  /* 0x000000000024783b */ /* 0x000e6e0000000200 */
        /* <DEDUP_REMOVED lines=8> */
[----:B------:R-:W1:Y:S04]  /*105e0*/  LDSM.16.M88.4 R52, [R0+0x1800] ;  /* 0x001800000034783b */ /* 0x000e680000000200 */
[----:B------:R-:W-:Y:S03]  /*105f0*/  LDSM.16.M88.4 R48, [R196+0x4000] ;  /* 0x00400000c430783b */ /* 0x000fe60000000200 */
        /* <DEDUP_REMOVED lines=11> */
[----:B------:R-:W5:Y:S04]  /*106b0*/  LDSM.16.M88.4 R72, [R194+0x3800] ;  /* 0x00380000c248783b */ /* 0x000f680000000200 */
[----:B------:R-:W-:Y:S03]  /*106c0*/  LDSM.16.M88.4 R44, [R9+0x2000] ;  /* 0x00200000092c783b */ /* 0x000fe60000000200 */
        /* <DEDUP_REMOVED lines=24> */
[----:B------:R-:W-:Y:S04]  /*10850*/  LDSM.16.M88.4 R48, [R0+0x2000] ;  /* 0x002000000030783b */ /* 0x000fe80000000200 */
[----:B------:R-:W-:Y:S03]  /*10860*/  LDSM.16.M88.4 R72, [R2+0x3800] ;  /* 0x003800000248783b */ /* 0x000fe60000000200 */
        /* <DEDUP_REMOVED lines=8> */
[----:B------:R-:W-:Y:S07]  /*108f0*/  LDSM.16.M88.4 R80, [R196+0x8000] ;  /* 0x00800000c450783b */ /* 0x000fee0000000200 */
[C---:B------:R-:W-:Y:S08]  /*10900*/  HMMA.16816.F32.BF16 R60, R36.reuse, R40, R60 ;  /* 0x00000028243c723c */ /* 0x040ff0000004183c */
[----:B------:R-:W-:Y:S01]  /*10910*/  HMMA.16816.F32.BF16 R56, R36, R42, R56 ;  /* 0x0000002a2438723c */ /* 0x000fe20000041838 */
[----:B------:R-:W5:Y:S04]  /*10920*/  LDSM.16.M88.4 R40, [R0+0x3000] ;  /* 0x003000000028783b */ /* 0x000f680000000200 */
        /* <DEDUP_REMOVED lines=16> */
[----:B------:R-:W1:Y:S03]  /*10a30*/  LDSM.16.M88.4 R72, [R194+0x5800] ;  /* 0x00580000c248783b */ /* 0x000e660000000200 */
[C---:B------:R-:W-:Y:S08]  /*10a40*/  HMMA.16816.F32.BF16 R24, R16.reuse, R44, R24 ;  /* 0x0000002c1018723c */ /* 0x040ff00000041818 */
[C---:B------:R-:W-:Y:S01]  /*10a50*/  HMMA.16816.F32.BF16 R20, R16.reuse, R46, R20 ;  /* 0x0000002e1014723c */ /* 0x040fe20000041814 */
[----:B------:R-:W1:Y:S07]  /*10a60*/  LDSM.16.M88.4 R44, [R9+0x4800] ;  /* 0x00480000092c783b */ /* 0x000e6e0000000200 */
[C---:B-----5:R-:W-:Y:S08]  /*10a70*/  HMMA.16816.F32.BF16 R68, R16.reuse, R40, R68 ;  /* 0x000000281044723c */ /* 0x060ff00000041844 */
[----:B------:R-:W-:Y:S01]  /*10a80*/  HMMA.16816.F32.BF16 R64, R16, R42, R64 ;  /* 0x0000002a1040723c */ /* 0x000fe20000041840 */
[----:B------:R-:W5:Y:S07]  /*10a90*/  LDSM.16.M88.4 R40, [R9+0x5000] ;  /* 0x005000000928783b */ /* 0x000f6e0000000200 */
[C---:B--2---:R-:W-:Y:S08]  /*10aa0*/  HMMA.16816.F32.BF16 R32, R80.reuse, R12, R32 ;  /* 0x0000000c5020723c */ /* 0x044ff00000041820 */
[----:B------:R-:W-:Y:S01]  /*10ab0*/  HMMA.16816.F32.BF16 R28, R80, R14, R28 ;  /* 0x0000000e501c723c */ /* 0x000fe2000004181c */
[----:B------:R-:W-:Y:S07]  /*10ac0*/  LDSM.16.M88.4 R12, [R2+0x4000] ;  /* 0x00400000020c783b */ /* 0x000fee0000000200 */
[C---:B------:R-:W-:Y:S08]  /*10ad0*/  HMMA.16816.F32.BF16 R60, R16.reuse, R36, R60 ;  /* 0x00000024103c723c */ /* 0x040ff0000004183c */
[----:B------:R-:W-:Y:S01]  /*10ae0*/  HMMA.16816.F32.BF16 R56, R16, R38, R56 ;  /* 0x000000261038723c */ /* 0x000fe20000041838 */
[----:B------:R-:W2:Y:S04]  /*10af0*/  LDSM.16.M88.4 R16, [R192+0x8000] ;  /* 0x00800000c010783b */ /* 0x000ea80000000200 */
[----:B------:R-:W2:Y:S03]  /*10b00*/  LDSM.16.M88.4 R36, [R9+0x5800] ;  /* 0x005800000924783b */ /* 0x000ea60000000200 */
[C---:B---3--:R-:W-:Y:S08]  /*10b10*/  HMMA.16816.F32.BF16 R24, R80.reuse, R4, R24 ;  /* 0x000000045018723c */ /* 0x048ff00000041818 */
[C---:B------:R-:W-:Y:S01]  /*10b20*/  HMMA.16816.F32.BF16 R20, R80.reuse, R6, R20 ;  /* 0x000000065014723c */ /* 0x040fe20000041814 */
[----:B------:R-:W3:Y:S07]  /*10b30*/  LDSM.16.M88.4 R4, [R2+0x4800] ;  /* 0x004800000204783b */ /* 0x000eee0000000200 */
[----:B----4-:R-:W-:Y:S08]  /*10b40*/  HMMA.16816.F32.BF16 R68, R80, R76, R68 ;  /* 0x0000004c5044723c */ /* 0x010ff00000041844 */
[C---:B-1----:R-:W-:Y:S08]  /*10b50*/  HMMA.16816.F32.BF16 R32, R52.reuse, R48, R32 ;  /* 0x000000303420723c */ /* 0x042ff00000041820 */
[----:B------:R-:W-:Y:S01]  /*10b60*/  HMMA.16816.F32.BF16 R28, R52, R50, R28 ;  /* 0x00000032341c723c */ /* 0x000fe2000004181c */
[----:B------:R-:W1:Y:S07]  /*10b70*/  LDSM.16.M88.4 R48, [R2+0x5000] ;  /* 0x005000000230783b */ /* 0x000e6e0000000200 */
[C---:B------:R-:W-:Y:S01]  /*10b80*/  HMMA.16816.F32.BF16 R64, R80.reuse, R78, R64 ;  /* 0x0000004e5040723c */ /* 0x040fe20000041840 */
[----:B------:R-:W-:Y:S07]  /*10b90*/  LDSM.16.M88.4 R76, [R147+0x8000] ;  /* 0x00800000934c783b */ /* 0x000fee0000000200 */
[C---:B------:R-:W-:Y:S08]  /*10ba0*/  HMMA.16816.F32.BF16 R60, R80.reuse, R72, R60 ;  /* 0x00000048503c723c */ /* 0x040ff0000004183c */
[----:B------:R-:W-:Y:S01]  /*10bb0*/  HMMA.16816.F32.BF16 R56, R80, R74, R56 ;  /* 0x0000004a5038723c */ /* 0x000fe20000041838 */
[----:B------:R4:W1:Y:S04]  /*10bc0*/  LDSM.16.M88.4 R80, [R2+0x5800] ;  /* 0x005800000250783b */ /* 0x0008680000000200 */
[----:B------:R-:W-:Y:S03]  /*10bd0*/  LDSM.16.M88.4 R72, [R0+0x4000] ;  /* 0x004000000048783b */ /* 0x000fe60000000200 */
[C---:B------:R-:W-:Y:S08]  /*10be0*/  HMMA.16816.F32.BF16 R24, R52.reuse, R44, R24 ;  /* 0x0000002c3418723c */ /* 0x040ff00000041818 */
[C---:B------:R-:W-:Y:S01]  /*10bf0*/  HMMA.16816.F32.BF16 R20, R52.reuse, R46, R20 ;  /* 0x0000002e3414723c */ /* 0x040fe20000041814 */
[----:B------:R-:W-:Y:S07]  /*10c00*/  LDSM.16.M88.4 R44, [R0+0x4800] ;  /* 0x00480000002c783b */ /* 0x000fee0000000200 */
[----:B-----5:R-:W-:Y:S01]  /*10c10*/  HMMA.16816.F32.BF16 R68, R52, R40, R68 ;  /* 0x000000283444723c */ /* 0x020fe20000041844 */
[----:B----4-:R-:W-:-:S04]  /*10c20*/  IMAD.IADD R2, R213, 0x1, R224 ;  /* 0x00000001d5027824 */ /* 0x010fc800078e02e0 */
[----:B------:R-:W-:-:S03]  /*10c30*/  @P6 IMAD.HI.U32 R9, R2, c[0x0][0x2c8], RZ ;  /* 0x0000b20002096a27 */ /* 0x000fc600078e00ff */
[C---:B--2---:R-:W-:Y:S08]  /*10c40*/  HMMA.16816.F32.BF16 R32, R16.reuse, R12, R32 ;  /* 0x0000000c1020723c */ /* 0x044ff00000041820 */
[----:B------:R-:W-:Y:S01]  /*10c50*/  HMMA.16816.F32.BF16 R28, R16, R14, R28 ;  /* 0x0000000e101c723c */ /* 0x000fe2000004181c */
[----:B------:R-:W2:Y:S07]  /*10c60*/  LDSM.16.M88.4 R12, [R0+0x5000] ;  /* 0x00500000000c783b */ /* 0x000eae0000000200 */
[C---:B------:R-:W-:Y:S08]  /*10c70*/  HMMA.16816.F32.BF16 R64, R52.reuse, R42, R64 ;  /* 0x0000002a3440723c */ /* 0x040ff00000041840 */
[C---:B------:R-:W-:Y:S08]  /*10c80*/  HMMA.16816.F32.BF16 R60, R52.reuse, R36, R60 ;  /* 0x00000024343c723c */ /* 0x040ff0000004183c */
[----:B------:R-:W-:Y:S08]  /*10c90*/  HMMA.16816.F32.BF16 R56, R52, R38, R56 ;  /* 0x000000263438723c */ /* 0x000ff00000041838 */
[C---:B---3--:R-:W-:Y:S08]  /*10ca0*/  HMMA.16816.F32.BF16 R24, R16.reuse, R4, R24 ;  /* 0x000000041018723c */ /* 0x048ff00000041818 */
[C---:B------:R-:W-:Y:S01]  /*10cb0*/  HMMA.16816.F32.BF16 R20, R16.reuse, R6, R20 ;  /* 0x000000061014723c */ /* 0x040fe20000041814 */
[----:B------:R3:W4:Y:S07]  /*10cc0*/  LDSM.16.M88.4 R4, [R0+0x5800] ;  /* 0x005800000004783b */ /* 0x00072e0000000200 */
[C---:B-1----:R-:W-:Y:S08]  /*10cd0*/  HMMA.16816.F32.BF16 R68, R16.reuse, R48, R68 ;  /* 0x000000301044723c */ /* 0x042ff00000041844 */
[----:B------:R-:W-:Y:S01]  /*10ce0*/  HMMA.16816.F32.BF16 R64, R16, R50, R64 ;  /* 0x000000321040723c */ /* 0x000fe20000041840 */
[----:B---3--:R-:W-:Y:S01]  /*10cf0*/  IMAD.MOV.U32 R0, RZ, RZ, R2 ;  /* 0x000000ffff007224 */ /* 0x008fe200078e0002 */
[----:B------:R-:W-:-:S06]  /*10d00*/  @P6 SHF.R.U32.HI R0, RZ, c[0x0][0x2cc], R9 ;  /* 0x0000b300ff006a19 */ /* 0x000fcc0000011609 */
[C---:B------:R-:W-:Y:S01]  /*10d10*/  HMMA.16816.F32.BF16 R60, R16.reuse, R80, R60 ;  /* 0x00000050103c723c */ /* 0x040fe2000004183c */
[----:B------:R-:W-:Y:S01]  /*10d20*/  ISETP.GE.AND P6, PT, R205, 0x1, PT ;  /* 0x00000001cd00780c */ /* 0x000fe20003fc6270 */
[----:B------:R-:W1:Y:S06]  /*10d30*/  SHFL.IDX PT, R2, R0, RZ, 0x1c1f ;  /* 0x001c1fff00027589 */ /* 0x000e6c00000e0000 */
[----:B------:R-:W-:Y:S08]  /*10d40*/  HMMA.16816.F32.BF16 R56, R16, R82, R56 ;  /* 0x000000521038723c */ /* 0x000ff00000041838 */
[C---:B--2---:R-:W-:Y:S07]  /*10d50*/  HMMA.16816.F32.BF16 R68, R76.reuse, R12, R68 ;  /* 0x0000000c4c44723c */ /* 0x044fee0000041844 */
[----:B------:R-:W-:Y:S01]  /*10d60*/  IADD3 R13, R226, 0x1, -R3 ;  /* 0x00000001e20d7810 */ /* 0x000fe20007ffe803 */
[----:B------:R-:W-:Y:S03]  /*10d70*/  HMMA.16816.F32.BF16 R64, R76, R14, R64 ;  /* 0x0000000e4c40723c */ /* 0x000fe60000041840 */
[----:B------:R-:W-:-:S04]  /*10d80*/  IADD3 R13, -R223, R13, -R218 ;  /* 0x0000000ddf0d7210 */ /* 0x000fc80007ffe9da */
[C---:B------:R-:W-:Y:S01]  /*10d90*/  IADD3 R15, R13.reuse, c[0x0][0x328], RZ ;  /* 0x0000ca000d0f7a10 */ /* 0x040fe20007ffe0ff */
[----:B----4-:R-:W-:Y:S01]  /*10da0*/  HMMA.16816.F32.BF16 R60, R76, R4, R60 ;  /* 0x000000044c3c723c */ /* 0x010fe2000004183c */
[----:B------:R-:W-:-:S06]  /*10db0*/  IADD3 R13, R13, UR4, RZ ;  /* 0x000000040d0d7c10 */ /* 0x000fcc000fffe0ff */
[----:B-1----:R-:W-:Y:S01]  /*10dc0*/  IMAD.IADD R5, R15, 0x1, R2 ;  /* 0x000000010f057824 */ /* 0x002fe200078e0202 */
[----:B------:R-:W-:Y:S01]  /*10dd0*/  IADD3 R4, -R218, R226, -R3 ;  /* 0x000000e2da047210 */ /* 0x000fe20007ffe903 */
[----:B------:R-:W-:Y:S03]  /*10de0*/  HMMA.16816.F32.BF16 R32, R76, R72, R32 ;  /* 0x000000484c20723c */ /* 0x000fe60000041820 */
[----:B------:R-:W-:-:S05]  /*10df0*/  IMNMX R12, R4, R5, PT ;  /* 0x00000005040c7217 */ /* 0x000fca0003800200 */
[C---:B------:R-:W-:Y:S08]  /*10e00*/  HMMA.16816.F32.BF16 R28, R76.reuse, R74, R28 ;  /* 0x0000004a4c1c723c */ /* 0x040ff0000004181c */
[C---:B------:R-:W-:Y:S08]  /*10e10*/  HMMA.16816.F32.BF16 R24, R76.reuse, R44, R24 ;  /* 0x0000002c4c18723c */ /* 0x040ff00000041818 */
[C---:B------:R-:W-:Y:S08]  /*10e20*/  HMMA.16816.F32.BF16 R20, R76.reuse, R46, R20 ;  /* 0x0000002e4c14723c */ /* 0x040ff00000041814 */
[----:B------:R-:W-:Y:S07]  /*10e30*/  HMMA.16816.F32.BF16 R56, R76, R6, R56 ;  /* 0x000000064c38723c */ /* 0x000fee0000041838 */
[----:B------:R-:W-:Y:S01]  /*10e40*/  IMAD.IADD R6, R13, 0x1, R2 ;  /* 0x000000010d067824 */ /* 0x000fe200078e0202 */
        /* <DEDUP_REMOVED lines=12> */
.L_x_4392:
[----:B------:R-:W-:-:S04]  /*10f10*/  MOV R2, c[0x0][0x32c] ;  /* 0x0000cb0000027a02 */ /* 0x000fc80000000f00 */
[----:B------:R-:W-:-:S13]  /*10f20*/  ISETP.NE.AND P0, PT, R2, 0x1, PT ;  /* 0x000000010200780c */ /* 0x000fda0003f05270 */
[----:B------:R-:W-:-:S05]  /*10f30*/  @P0 IMAD.HI.U32 R2, R14, c[0x0][0x330], RZ ;  /* 0x0000cc000e020a27 */ /* 0x000fca00078e00ff */
[----:B------:R-:W-:Y:S02]  /*10f40*/  @P0 SHF.R.U32.HI R14, RZ, c[0x0][0x334], R2 ;  /* 0x0000cd00ff0e0a19 */ /* 0x000fe40000011602 */
.L_x_4393:
[----:B------:R-:W-:Y:S05]  /*10f50*/  BSYNC B0 ;  /* 0x0000000000007941 */ /* 0x000fea0003800000 */
.L_x_4391:
[----:B------:R-:W-:-:S04]  /*10f60*/  IMAD R7, R14, c[0x0][0x32c], -R3 ;  /* 0x0000cb000e077a24 */ /* 0x000fc800078e0a03 */
[----:B------:R-:W-:-:S05]  /*10f70*/  IMAD.IADD R7, R7, 0x1, -R218 ;  /* 0x0000000107077824 */ /* 0x000fca00078e0ada */
[----:B------:R-:W-:Y:S02]  /*10f80*/  IADD3 R5, R7, c[0x0][0x32c], RZ ;  /* 0x0000cb0007057a10 */ /* 0x000fe40007ffe0ff */
[----:B------:R-:W-:Y:S02]  /*10f90*/  IMNMX R6, R6, R7, !PT ;  /* 0x0000000706067217 */ /* 0x000fe40007800200 */
[----:B------:R-:W-:Y:S02]  /*10fa0*/  IMNMX R12, R12, R5, PT ;  /* 0x000000050c0c7217 */ /* 0x000fe40003800200 */
.L_x_4390:
[----:B------:R-:W-:Y:S01]  /*10fb0*/  ISETP.GT.AND P1, PT, R8, RZ, PT ;  /* 0x000000ff0800720c */ /* 0x000fe20003f24270 */
        /* <DEDUP_REMOVED lines=64> */
.L_x_4396:
[----:B------:R-:W-:-:S04]  /*113c0*/  MOV R2, c[0x0][0x32c] ;  /* 0x0000cb0000027a02 */ /* 0x000fc80000000f00 */
[----:B------:R-:W-:-:S13]  /*113d0*/  ISETP.NE.AND P0, PT, R2, 0x1, PT ;  /* 0x000000010200780c */ /* 0x000fda0003f05270 */
[----:B------:R-:W-:-:S05]  /*113e0*/  @P0 IMAD.HI.U32 R2, R4, c[0x0][0x330], RZ ;  /* 0x0000cc0004020a27 */ /* 0x000fca00078e00ff */
[----:B------:R-:W-:Y:S02]  /*113f0*/  @P0 SHF.R.U32.HI R4, RZ, c[0x0][0x334], R2 ;  /* 0x0000cd00ff040a19 */ /* 0x000fe40000011602 */
.L_x_4397:
[----:B------:R-:W-:Y:S05]  /*11400*/  BSYNC B0 ;  /* 0x0000000000007941 */ /* 0x000fea0003800000 */
.L_x_4395:
[----:B------:R-:W-:-:S04]  /*11410*/  IMAD R3, R4, c[0x0][0x32c], -R3 ;  /* 0x0000cb0004037a24 */ /* 0x000fc800078e0a03 */
[----:B------:R-:W-:-:S05]  /*11420*/  IMAD.IADD R2, R3, 0x1, -R218 ;  /* 0x0000000103027824 */ /* 0x000fca00078e0ada */
[----:B------:R-:W-:Y:S02]  /*11430*/  IADD3 R3, R2, c[0x0][0x32c], RZ ;  /* 0x0000cb0002037a10 */ /* 0x000fe40007ffe0ff */
[----:B------:R-:W-:Y:S02]  /*11440*/  IMNMX R13, R13, R2, !PT ;  /* 0x000000020d0d7217 */ /* 0x000fe40007800200 */
[----:B------:R-:W-:Y:S02]  /*11450*/  IMNMX R0, R0, R3, PT ;  /* 0x0000000300007217 */ /* 0x000fe40003800200 */
.L_x_4394:
[----:B------:R-:W-:Y:S01]  /*11460*/  ISETP.GT.AND P2, PT, R13, RZ, P1 ;  /* 0x000000ff0d00720c */ /* 0x000fe20000f44270 */
[----:B------:R-:W-:-:S04]  /*11470*/  DEPBAR.LE SB0, 0x2 ;  /* 0x000080800000791a */ /* 0x000fc80000000000 */
[----:B------:R-:W-:Y:S01]  /*11480*/  BAR.SYNC.DEFER_BLOCKING 0x0 ;  /* 0x0000000000007b1d */ /* 0x000fe20000010000 */
[----:B------:R-:W-:Y:S01]  /*11490*/  ISETP.GT.AND P0, PT, R13, 0x1, P1 ;  /* 0x000000010d00780c */ /* 0x000fe20000f04270 */
[C---:B------:R-:W-:Y:S01]  /*114a0*/  IMAD.IADD R177, R195.reuse, 0x1, R146 ;  /* 0x00000001c3b17824 */ /* 0x040fe200078e0292 */
[C---:B------:R-:W-:Y:S01]  /*114b0*/  ISETP.LT.OR P3, PT, R0.reuse, 0x1, P2 ;  /* 0x000000010000780c */ /* 0x040fe20001761670 */
[----:B------:R-:W-:Y:S01]  /*114c0*/  IMAD.IADD R169, R195, 0x1, R141 ;  /* 0x00000001c3a97824 */ /* 0x000fe200078e028d */
[----:B------:R-:W-:Y:S01]  /*114d0*/  ISETP.LT.OR P2, PT, R0, 0x2, P0 ;  /* 0x000000020000780c */ /* 0x000fe20000741670 */
[----:B------:R-:W-:Y:S01]  /*114e0*/  BSSY B0, `(.L_x_4398) ;  /* 0x0000173000007945 */ /* 0x000fe20003800000 */
[----:B------:R-:W-:Y:S02]  /*114f0*/  ISETP.GT.AND P0, PT, R13, 0x8, P1 ;  /* 0x000000080d00780c */ /* 0x000fe40000f04270 */
[----:B------:R-:W-:Y:S02]  /*11500*/  FMNMX.FTZ R2, R32, R33, !PT ;  /* 0x0000002120027209 */ /* 0x000fe40007810000 */
[----:B------:R-:W-:-:S02]  /*11510*/  FSEL R34, R34, -INF , !P3 ;  /* 0xff80000022227808 */ /* 0x000fc40005800000 */
[----:B------:R-:W-:Y:S02]  /*11520*/  ISETP.LT.OR P0, PT, R0, 0x9, P0 ;  /* 0x000000090000780c */ /* 0x000fe40000701670 */
[----:B------:R-:W-:Y:S02]  /*11530*/  FSEL R6, R35, -INF , !P2 ;  /* 0xff80000023067808 */ /* 0x000fe40005000000 */
[C---:B------:R-:W-:Y:S02]  /*11540*/  ISETP.GT.AND P3, PT, R13.reuse, 0x9, P1 ;  /* 0x000000090d00780c */ /* 0x040fe40000f64270 */
[----:B------:R-:W-:Y:S02]  /*11550*/  ISETP.GT.AND P2, PT, R13, 0x10, P1 ;  /* 0x000000100d00780c */ /* 0x000fe40000f44270 */
[----:B------:R-:W-:Y:S02]  /*11560*/  FMNMX.FTZ R2, R9, R2, !PT ;  /* 0x0000000209027209 */ /* 0x000fe40007810000 */
[----:B------:R-:W-:Y:S01]  /*11570*/  FSEL R30, R30, -INF , !P0 ;  /* 0xff8000001e1e7808 */ /* 0x000fe20004000000 */
[----:B------:R-:W-:Y:S01]  /*11580*/  LDSM.16.MT88.4 R116, [R141] ;  /* 0x000000008d74783b */ /* 0x000fe20000004200 */
[----:B------:R-:W-:-:S02]  /*11590*/  ISETP.GT.AND P0, PT, R13, 0x11, P1 ;  /* 0x000000110d00780c */ /* 0x000fc40000f04270 */
[----:B------:R-:W-:Y:S01]  /*115a0*/  ISETP.LT.OR P3, PT, R0, 0xa, P3 ;  /* 0x0000000a0000780c */ /* 0x000fe20001f61670 */
[----:B------:R-:W-:Y:S01]  /*115b0*/  LDSM.16.MT88.4 R44, [R146+0x2000] ;  /* 0x00200000922c783b */ /* 0x000fe20000004200 */
[----:B------:R-:W-:Y:S02]  /*115c0*/  FMNMX.FTZ R3, R34, R6, !PT ;  /* 0x0000000622037209 */ /* 0x000fe40007810000 */
[C---:B------:R-:W-:Y:S01]  /*115d0*/  ISETP.LT.OR P2, PT, R0.reuse, 0x11, P2 ;  /* 0x000000110000780c */ /* 0x040fe20001741670 */
[----:B------:R-:W-:Y:S01]  /*115e0*/  LDSM.16.MT88.4 R108, [R177] ;  /* 0x00000000b16c783b */ /* 0x000fe20000004200 */
[----:B------:R-:W-:Y:S02]  /*115f0*/  FMNMX.FTZ R2, R29, R2, !PT ;  /* 0x000000021d027209 */ /* 0x000fe40007810000 */
[----:B------:R-:W-:Y:S01]  /*11600*/  ISETP.LT.OR P0, PT, R0, 0x12, P0 ;  /* 0x000000120000780c */ /* 0x000fe20000701670 */
[----:B------:R-:W-:Y:S01]  /*11610*/  LDSM.16.MT88.4 R52, [R177+0x2000] ;  /* 0x00200000b134783b */ /* 0x000fe20000004200 */
[----:B------:R-:W-:-:S02]  /*11620*/  FSEL R4, R31, -INF , !P3 ;  /* 0xff8000001f047808 */ /* 0x000fc40005800000 */
[----:B------:R-:W-:Y:S01]  /*11630*/  FMNMX.FTZ R3, R30, R3, !PT ;  /* 0x000000031e037209 */ /* 0x000fe20007810000 */
[----:B------:R-:W-:Y:S01]  /*11640*/  LDSM.16.MT88.4 R84, [R177+0x4000] ;  /* 0x00400000b154783b */ /* 0x000fe20000004200 */
[----:B------:R-:W-:Y:S02]  /*11650*/  FSEL R26, R26, -INF , !P2 ;  /* 0xff8000001a1a7808 */ /* 0x000fe40005000000 */
[----:B------:R-:W-:Y:S01]  /*11660*/  ISETP.GT.AND P2, PT, R13, 0x18, P1 ;  /* 0x000000180d00780c */ /* 0x000fe20000f44270 */
[----:B------:R-:W-:Y:S01]  /*11670*/  LDSM.16.MT88.4 R128, [R146] ;  /* 0x000000009280783b */ /* 0x000fe20000004200 */
[----:B------:R-:W-:Y:S02]  /*11680*/  FMNMX.FTZ R2, R7, R2, !PT ;  /* 0x0000000207027209 */ /* 0x000fe40007810000 */
[----:B------:R-:W-:Y:S01]  /*11690*/  FSEL R14, R27, -INF , !P0 ;  /* 0xff8000001b0e7808 */ /* 0x000fe20004000000 */
[----:B------:R-:W-:Y:S01]  /*116a0*/  LDSM.16.MT88.4 R124, [R219] ;  /* 0x00000000db7c783b */ /* 0x000fe20000004200 */
[----:B------:R-:W-:-:S02]  /*116b0*/  FMNMX.FTZ R3, R4, R3, !PT ;  /* 0x0000000304037209 */ /* 0x000fc40007810000 */
[----:B------:R-:W-:Y:S01]  /*116c0*/  ISETP.GT.AND P0, PT, R13, 0x19, P1 ;  /* 0x000000190d00780c */ /* 0x000fe20000f04270 */
[----:B------:R-:W-:Y:S01]  /*116d0*/  LDSM.16.MT88.4 R76, [R146+0x4000] ;  /* 0x00400000924c783b */ /* 0x000fe20000004200 */
[----:B------:R-:W-:Y:S02]  /*116e0*/  ISETP.LT.OR P2, PT, R0, 0x19, P2 ;  /* 0x000000190000780c */ /* 0x000fe40001741670 */
[----:B------:R-:W-:Y:S01]  /*116f0*/  FMNMX.FTZ R2, R25, R2, !PT ;  /* 0x0000000219027209 */ /* 0x000fe20007810000 */
[----:B------:R-:W-:Y:S01]  /*11700*/  LDSM.16.MT88.4 R92, [R141+0x4000] ;  /* 0x004000008d5c783b */ /* 0x000fe20000004200 */
[----:B------:R-:W-:Y:S02]  /*11710*/  FMNMX.FTZ R3, R26, R3, !PT ;  /* 0x000000031a037209 */ /* 0x000fe40007810000 */
[----:B------:R-:W-:Y:S01]  /*11720*/  ISETP.LT.OR P0, PT, R0, 0x1a, P0 ;  /* 0x0000001a0000780c */ /* 0x000fe20000701670 */
[----:B------:R-:W-:Y:S01]  /*11730*/  LDSM.16.MT88.4 R16, [R141+0x2800] ;  /* 0x002800008d10783b */ /* 0x000fe20000004200 */
[----:B------:R-:W-:-:S02]  /*11740*/  FSEL R22, R22, -INF , !P2 ;  /* 0xff80000016167808 */ /* 0x000fc40005000000 */
[----:B------:R-:W-:Y:S01]  /*11750*/  FMNMX.FTZ R2, R5, R2, !PT ;  /* 0x0000000205027209 */ /* 0x000fe20007810000 */
[----:B------:R-:W-:Y:S01]  /*11760*/  LDSM.16.MT88.4 R148, [R177+0x2800] ;  /* 0x00280000b194783b */ /* 0x000fe20000004200 */
[----:B------:R-:W-:Y:S02]  /*11770*/  ISETP.GT.AND P2, PT, R13, 0x20, P1 ;  /* 0x000000200d00780c */ /* 0x000fe40000f44270 */
[----:B------:R-:W-:Y:S01]  /*11780*/  FMNMX.FTZ R3, R14, R3, !PT ;  /* 0x000000030e037209 */ /* 0x000fe20007810000 */
[----:B------:R-:W-:Y:S01]  /*11790*/  LDSM.16.MT88.4 R36, [R177+0x4800] ;  /* 0x00480000b124783b */ /* 0x000fe20000004200 */
[----:B------:R-:W-:Y:S02]  /*117a0*/  FSEL R12, R23, -INF , !P0 ;  /* 0xff800000170c7808 */ /* 0x000fe40004000000 */
[----:B------:R-:W-:Y:S02]  /*117b0*/  ISETP.GT.AND P0, PT, R13, 0x21, P1 ;  /* 0x000000210d00780c */ /* 0x000fe40000f04270 */
[----:B------:R-:W-:-:S02]  /*117c0*/  FMNMX.FTZ R2, R21, R2, !PT ;  /* 0x0000000215027209 */ /* 0x000fc40007810000 */
[----:B------:R-:W-:Y:S02]  /*117d0*/  ISETP.LT.OR P2, PT, R0, 0x21, P2 ;  /* 0x000000210000780c */ /* 0x000fe40001741670 */
[----:B------:R-:W-:Y:S02]  /*117e0*/  FMNMX.FTZ R3, R22, R3, !PT ;  /* 0x0000000316037209 */ /* 0x000fe40007810000 */
[----:B------:R-:W-:Y:S02]  /*117f0*/  ISETP.LT.OR P0, PT, R0, 0x22, P0 ;  /* 0x000000220000780c */ /* 0x000fe40000701670 */
[----:B------:R-:W-:Y:S02]  /*11800*/  FMNMX.FTZ R2, R171, R2, !PT ;  /* 0x00000002ab027209 */ /* 0x000fe40007810000 */
[----:B------:R-:W-:Y:S02]  /*11810*/  FSEL R178, R70, -INF , !P2 ;  /* 0xff80000046b27808 */ /* 0x000fe40005000000 */
[----:B------:R-:W-:-:S02]  /*11820*/  ISETP.GT.AND P2, PT, R13, 0x28, P1 ;  /* 0x000000280d00780c */ /* 0x000fc40000f44270 */
[----:B------:R-:W-:Y:S02]  /*11830*/  FMNMX.FTZ R15, R12, R3, !PT ;  /* 0x000000030c0f7209 */ /* 0x000fe40007810000 */
[----:B------:R-:W-:Y:S02]  /*11840*/  FSEL R188, R71, -INF , !P0 ;  /* 0xff80000047bc7808 */ /* 0x000fe40004000000 */
[----:B------:R-:W-:Y:S01]  /*11850*/  FMNMX.FTZ R2, R181, R2, !PT ;  /* 0x00000002b5027209 */ /* 0x000fe20007810000 */
[----:B------:R-:W-:Y:S01]  /*11860*/  LDSM.16.MT88.4 R68, [R169+0x2000] ;  /* 0x00200000a944783b */ /* 0x000fe20000004200 */
[----:B------:R-:W-:Y:S02]  /*11870*/  ISETP.GT.AND P0, PT, R13, 0x29, P1 ;  /* 0x000000290d00780c */ /* 0x000fe40000f04270 */
[----:B------:R-:W-:Y:S02]  /*11880*/  ISETP.LT.OR P2, PT, R0, 0x29, P2 ;  /* 0x000000290000780c */ /* 0x000fe40001741670 */
[----:B------:R-:W-:-:S02]  /*11890*/  FMNMX.FTZ R15, R178, R15, !PT ;  /* 0x0000000fb20f7209 */ /* 0x000fc40007810000 */
[----:B------:R-:W-:Y:S02]  /*118a0*/  FMNMX.FTZ R2, R179, R2, !PT ;  /* 0x00000002b3027209 */ /* 0x000fe40007810000 */
[----:B------:R-:W-:Y:S02]  /*118b0*/  ISETP.LT.OR P0, PT, R0, 0x2a, P0 ;  /* 0x0000002a0000780c */ /* 0x000fe40000701670 */
[----:B------:R-:W-:Y:S02]  /*118c0*/  ISETP.GT.AND P3, PT, R13, 0x30, P1 ;  /* 0x000000300d00780c */ /* 0x000fe40000f64270 */
        /* <DEDUP_REMOVED lines=81> */
[----:B------:R-:W-:Y:S02]  /*11de0*/  FFMA.FTZ R183, R155, c[0x0][0x2d0], -R182 ;  /* 0x0000b4009bb77a23 */ /* 0x000fe400000108b6 */
[--C-:B------:R-:W-:Y:S02]  /*11df0*/  FFMA.FTZ R180, R180, c[0x0][0x2d0], -R175.reuse ;  /* 0x0000b400b4b47a23 */ /* 0x100fe400000108af */
[--C-:B------:R-:W-:Y:S01]  /*11e00*/  FFMA.FTZ R187, R154, c[0x0][0x2d0], -R175.reuse ;  /* 0x0000b4009abb7a23 */ /* 0x100fe200000108af */
[----:B------:R-:W3:Y:S01]  /*11e10*/  MUFU.EX2 R161, R161 ;  /* 0x000000a100a17308 */ /* 0x000ee20000000800 */
[----:B-----5:R-:W-:Y:S01]  /*11e20*/  F2FP.BF16.PACK_AB R101, R165, R166 ;  /* 0x000000a6a565723e */ /* 0x020fe200000010ff */
        /* <DEDUP_REMOVED lines=110> */
[C---:B------:R-:W-:Y:S01]  /*12510*/  F2FP.BF16.PACK_AB R5, R179.reuse, R178 ;  /* 0x000000b2b305723e */ /* 0x040fe200000010ff */
        /* <DEDUP_REMOVED lines=111> */
.L_x_4399:
[----:B------:R-:W-:Y:S05]  /*12c10*/  BSYNC B0 ;  /* 0x0000000000007941 */ /* 0x000fea0003800000 */
.L_x_4398:
[----:B------:R-:W-:Y:S01]  /*12c20*/  ISETP.NE.AND P0, PT, R220, 0x1, PT ;  /* 0x00000001dc00780c */ /* 0x000fe20003f05270 */
[----:B-1----:R-:W-:Y:S01]  /*12c30*/  IMAD.MOV.U32 R6, RZ, RZ, R224 ;  /* 0x000000ffff067224 */ /* 0x002fe200078e00e0 */
[----:B------:R-:W0:Y:S01]  /*12c40*/  LDGDEPBAR ;  /* 0x00000000000079af */ /* 0x000e220000000000 */
[----:B------:R-:W-:Y:S01]  /*12c50*/  IMAD.IADD R3, R226, 0x1, -R223 ;  /* 0x00000001e2037824 */ /* 0x000fe200078e0adf */
[----:B------:R-:W-:-:S09]  /*12c60*/  IADD3 R240, R8, -0x2, RZ ;  /* 0xfffffffe08f07810 */ /* 0x000fd20007ffe0ff */
        /* <DEDUP_REMOVED lines=16> */
.L_x_4402:
[----:B------:R-:W-:-:S13]  /*12d70*/  ISETP.NE.AND P0, PT, R4, 0x1, PT ;  /* 0x000000010400780c */ /* 0x000fda0003f05270 */
[----:B------:R-:W-:-:S05]  /*12d80*/  @P0 IMAD.HI.U32 R3, R7, c[0x0][0x330], RZ ;  /* 0x0000cc0007030a27 */ /* 0x000fca00078e00ff */
[----:B------:R-:W-:Y:S02]  /*12d90*/  @P0 SHF.R.U32.HI R7, RZ, c[0x0][0x334], R3 ;  /* 0x0000cd00ff070a19 */ /* 0x000fe40000011603 */
.L_x_4403:
[----:B------:R-:W-:Y:S05]  /*12da0*/  BSYNC B0 ;  /* 0x0000000000007941 */ /* 0x000fea0003800000 */
.L_x_4401:
[----:B------:R-:W-:-:S05]  /*12db0*/  IMAD R4, R7, R4, c[0x0][0x32c] ;  /* 0x0000cb0007047624 */ /* 0x000fca00078e0204 */
[----:B------:R-:W-:-:S04]  /*12dc0*/  IMNMX R5, R5, R4, PT ;  /* 0x0000000405057217 */ /* 0x000fc80003800200 */
.L_x_4400:
        /* <DEDUP_REMOVED lines=12> */
.L_x_4413:
[----:B------:R-:W-:Y:S04]  /*12e90*/  DEPBAR.LE SB0, 0x2 ;  /* 0x000080800000791a */ /* 0x000fe80000000000 */
[----:B------:R-:W-:Y:S01]  /*12ea0*/  WARPSYNC 0xffffffff ;  /* 0xffffffff00007948 */ /* 0x000fe20003800000 */
[----:B------:R-:W-:Y:S01]  /*12eb0*/  BAR.SYNC.DEFER_BLOCKING 0x0 ;  /* 0x0000000000007b1d */ /* 0x000fe20000010000 */
[----:B------:R-:W-:Y:S01]  /*12ec0*/  IMAD R9, R197, 0x6000, RZ ;  /* 0x00006000c5097824 */ /* 0x000fe200078e02ff */
[----:B------:R-:W-:Y:S02]  /*12ed0*/  ISETP.GE.AND P0, PT, R231, R240, PT ;  /* 0x000000f0e700720c */ /* 0x000fe40003f06270 */
[----:B------:R-:W-:Y:S01]  /*12ee0*/  ISETP.NE.AND P4, PT, R220, 0x1, PT ;  /* 0x00000001dc00780c */ /* 0x000fe20003f85270 */
[----:B------:R-:W-:Y:S04]  /*12ef0*/  IMAD.IADD R201, R194, 0x1, R9 ;  /* 0x00000001c2c97824 */ /* 0x000fe800078e0209 */
[C---:B------:R-:W-:Y:S01]  /*12f00*/  IMAD.IADD R200, R198.reuse, 0x1, R201 ;  /* 0x00000001c6c87824 */ /* 0x040fe200078e02c9 */
[----:B------:R-:W-:Y:S01]  /*12f10*/  IADD3 R202, R198, R201, R199 ;  /* 0x000000c9c6ca7210 */ /* 0x000fe20007ffe0c7 */
[----:B------:R-:W-:Y:S04]  /*12f20*/  IMAD.IADD R0, R199, 0x1, R201 ;  /* 0x00000001c7007824 */ /* 0x000fe800078e02c9 */
[----:B------:R-:W-:Y:S01]  /*12f30*/  @!P0 IADD3 R25, R240, -0x1, RZ ;  /* 0xfffffffff0198810 */ /* 0x000fe20007ffe0ff */
[----:B------:R-:W-:Y:S03]  /*12f40*/  @!P0 IMAD.MOV.U32 R2, RZ, RZ, c[0x0][0x208] ;  /* 0x00008200ff028624 */ /* 0x000fe600078e00ff */
[----:B------:R-:W-:Y:S01]  /*12f50*/  @!P0 SHF.R.S32.HI R26, RZ, 0x1f, R25 ;  /* 0x0000001fff1a8819 */ /* 0x000fe20000011419 */
[C---:B------:R-:W-:Y:S01]  /*12f60*/  @!P0 IMAD.WIDE.U32 R28, R25.reuse, c[0x0][0x208], RZ ;  /* 0x00008200191c8a25 */ /* 0x040fe200078e00ff */
[----:B------:R-:W-:Y:S03]  /*12f70*/  LDSM.16.M88.4 R148, [R196] ;  /* 0x00000000c494783b */ /* 0x000fe60000000200 */
[----:B------:R-:W-:Y:S01]  /*12f80*/  @!P0 IMAD R26, R26, c[0x0][0x208], RZ ;  /* 0x000082001a1a8a24 */ /* 0x000fe200078e02ff */
[----:B------:R-:W-:Y:S02]  /*12f90*/  ULDC UR4, c[0x0][0x324] ;  /* 0x0000c90000047ab9 */ /* 0x000fe40000000800 */
[----:B------:R-:W-:Y:S01]  /*12fa0*/  ULOP3.LUT UR4, URZ, UR4, URZ, 0x33, !UPT ;  /* 0x000000043f047292 */ /* 0x000fe2000f8e333f */
[----:B------:R-:W1:Y:S01]  /*12fb0*/  LDSM.16.M88.4 R152, [R201] ;  /* 0x00000000c998783b */ /* 0x000e620000000200 */
[----:B------:R-:W-:Y:S02]  /*12fc0*/  @!P0 IMAD R26, R25, c[0x0][0x20c], R26 ;  /* 0x00008300191a8a24 */ /* 0x000fe400078e021a */
[C---:B------:R-:W-:Y:S02]  /*12fd0*/  @!P0 IMAD.SHL.U32 R25, R28.reuse, 0x40, RZ ;  /* 0x000000401c198824 */ /* 0x040fe400078e00ff */
[----:B------:R-:W2:Y:S01]  /*12fe0*/  LDSM.16.M88.4 R156, [R201+0x800] ;  /* 0x00080000c99c783b */ /* 0x000ea20000000200 */
[----:B------:R-:W-:Y:S02]  /*12ff0*/  @!P0 IMAD.IADD R26, R29, 0x1, R26 ;  /* 0x000000011d1a8824 */ /* 0x000fe400078e021a */
[----:B------:R-:W-:Y:S01]  /*13000*/  @!P0 IADD3 R27, P3, R25, R232, RZ ;  /* 0x000000e8191b8210 */ /* 0x000fe20007f7e0ff */
[----:B------:R-:W-:Y:S01]  /*13010*/  @!P0 IMAD.MOV.U32 R29, RZ, RZ, c[0x0][0x20c] ;  /* 0x00008300ff1d8624 */ /* 0x000fe200078e00ff */
[----:B------:R-:W3:Y:S01]  /*13020*/  LDSM.16.M88.4 R160, [R201+0x1000] ;  /* 0x00100000c9a0783b */ /* 0x000ee20000000200 */
[----:B------:R-:W-:Y:S02]  /*13030*/  @!P0 SHF.L.U64.HI R26, R28, 0x6, R26 ;  /* 0x000000061c1a8819 */ /* 0x000fe4000001021a */
[C---:B------:R-:W-:Y:S02]  /*13040*/  @!P0 LEA R32, P2, R27.reuse, c[0x0][0x1f8], 0x1 ;  /* 0x00007e001b208a11 */ /* 0x040fe400078408ff */
[----:B------:R-:W4:Y:S01]  /*13050*/  LDSM.16.M88.4 R164, [R201+0x1800] ;  /* 0x00180000c9a4783b */ /* 0x000f220000000200 */
[----:B------:R-:W-:Y:S01]  /*13060*/  @!P0 IMAD.X R24, R26, 0x1, R227, P3 ;  /* 0x000000011a188824 */ /* 0x000fe200018e06e3 */
[----:B------:R-:W-:Y:S03]  /*13070*/  @!P0 LEA R25, P1, R2, R25, 0x5 ;  /* 0x0000001902198211 */ /* 0x000fe600078228ff */
[----:B------:R-:W-:Y:S01]  /*13080*/  LDSM.16.M88.4 R168, [R193] ;  /* 0x00000000c1a8783b */ /* 0x000fe20000000200 */
[----:B------:R-:W-:Y:S02]  /*13090*/  @!P0 LEA.HI.X R33, R27, c[0x0][0x1fc], R24, 0x1, P2 ;  /* 0x00007f001b218a11 */ /* 0x000fe400010f0c18 */
[----:B------:R-:W-:Y:S02]  /*130a0*/  @!P0 ISETP.GE.AND P2, PT, R228, c[0x0][0x1d4], PT ;  /* 0x00007500e4008a0c */ /* 0x000fe40003f46270 */
[----:B------:R-:W-:Y:S01]  /*130b0*/  LDSM.16.M88.4 R172, [R200+0x800] ;  /* 0x00080000c8ac783b */ /* 0x000fe20000000200 */
[----:B------:R-:W-:Y:S02]  /*130c0*/  @!P0 LEA.HI.X R2, R2, R26, R29, 0x5, P1 ;  /* 0x0000001a02028211 */ /* 0x000fe400008f2c1d */
[----:B------:R-:W-:Y:S02]  /*130d0*/  @!P0 ISETP.GE.AND P1, PT, R212, c[0x0][0x1d4], PT ;  /* 0x00007500d4008a0c */ /* 0x000fe40003f26270 */
[----:B------:R-:W-:Y:S01]  /*130e0*/  LDSM.16.M88.4 R176, [R200+0x1000] ;  /* 0x00100000c8b0783b */ /* 0x000fe20000000200 */
[----:B------:R-:W-:Y:S05]  /*130f0*/  @!P0 IADD3 R24, P3, R25, R232, RZ ;  /* 0x000000e819188210 */ /* 0x000fea0007f7e0ff */
[----:B------:R-:W-:Y:S01]  /*13100*/  @!P0 IMAD.X R25, R2, 0x1, R227, P3 ;  /* 0x0000000102198824 */ /* 0x000fe200018e06e3 */
[----:B------:R-:W-:Y:S01]  /*13110*/  @!P0 LEA R242, P3, R24, c[0x0][0x1f8], 0x1 ;  /* 0x00007e0018f28a11 */ /* 0x000fe200078608ff */
[----:B------:R-:W-:Y:S01]  /*13120*/  @!P0 IMAD R2, R234, 0x6000, R10 ;  /* 0x00006000ea028824 */ /* 0x000fe200078e020a */
[C---:B-1----:R-:W-:Y:S03]  /*13130*/  HMMA.16816.F32.BF16 R4, R148.reuse, R152, RZ ;  /* 0x000000989404723c */ /* 0x042fe600000418ff */
[----:B------:R-:W-:Y:S05]  /*13140*/  @!P0 LEA.HI.X R243, R24, c[0x0][0x1fc], R25, 0x1, P3 ;  /* 0x00007f0018f38a11 */ /* 0x000fea00018f0c19 */
        /* <DEDUP_REMOVED lines=13> */
[----:B------:R3:W-:Y:S05]  /*13220*/  @!P0 LDGSTS.E.BYPASS.LTC128B.128 [R2+0x1000], [R242.64], !P2 ;  /* 0x01000000f2028fae */ /* 0x0007ea000d101d48 */
[----:B------:R3:W-:Y:S05]  /*13230*/  @!P0 LDGSTS.E.BYPASS.LTC128B.128 [R2+0x3000], [R242.64+0x80], !P1 ;  /* 0x03000080f2028fae */ /* 0x0007ea000c901d48 */
[----:B------:R3:W-:Y:S01]  /*13240*/  @!P0 LDGSTS.E.BYPASS.LTC128B.128 [R2+0x5000], [R242.64+0x100], !P5 ;  /* 0x05000100f2028fae */ /* 0x0007e2000e901d48 */
[C---:B------:R-:W-:Y:S02]  /*13250*/  ISETP.GE.AND P0, PT, R234.reuse, 0x1, PT ;  /* 0x00000001ea00780c */ /* 0x040fe40003f06270 */
[----:B------:R-:W-:Y:S02]  /*13260*/  IADD3 R234, R234, 0x1, RZ ;  /* 0x00000001eaea7810 */ /* 0x000fe40007ffe0ff */
[----:B------:R-:W-:Y:S02]  /*13270*/  LDSM.16.M88.4 R180, [R192] ;  /* 0x00000000c0b4783b */ /* 0x000fe40000000200 */
[----:B------:R-:W-:Y:S03]  /*13280*/  SEL R234, R234, RZ, !P0 ;  /* 0x000000ffeaea7207 */ /* 0x000fe60004000000 */
[----:B------:R-:W5:Y:S01]  /*13290*/  LDSM.16.M88.4 R184, [R0] ;  /* 0x0000000000b8783b */ /* 0x000f620000000200 */
[C---:B----4-:R-:W-:Y:S04]  /*132a0*/  HMMA.16816.F32.BF16 R32, R148.reuse, R164, RZ ;  /* 0x000000a49420723c */ /* 0x050fe800000418ff */
[----:B------:R-:W4:Y:S04]  /*132b0*/  LDSM.16.M88.4 R188, [R0+0x800] ;  /* 0x0008000000bc783b */ /* 0x000f280000000200 */
[----:B------:R-:W-:Y:S01]  /*132c0*/  HMMA.16816.F32.BF16 R36, R148, R166, RZ ;  /* 0x000000a69424723c */ /* 0x000fe200000418ff */
[----:B------:R-:W2:Y:S05]  /*132d0*/  LDSM.16.M88.4 R160, [R0+0x1000] ;  /* 0x0010000000a0783b */ /* 0x000eaa0000000200 */
[----:B------:R-:W2:Y:S01]  /*132e0*/  LDSM.16.M88.4 R148, [R0+0x1800] ;  /* 0x001800000094783b */ /* 0x000ea20000000200 */
[----:B---3--:R-:W-:Y:S01]  /*132f0*/  IMAD.IADD R2, R199, 0x1, R200 ;  /* 0x00000001c7027824 */ /* 0x008fe200078e02c8 */
[C---:B-1----:R-:W-:Y:S03]  /*13300*/  HMMA.16816.F32.BF16 R4, R168.reuse, R152, R4 ;  /* 0x00000098a804723c */ /* 0x042fe60000041804 */
[----:B------:R-:W0:Y:S05]  /*13310*/  LDGDEPBAR ;  /* 0x00000000000079af */ /* 0x000e2a0000000000 */
[C---:B------:R-:W-:Y:S01]  /*13320*/  HMMA.16816.F32.BF16 R12, R168.reuse, R154, R12 ;  /* 0x0000009aa80c723c */ /* 0x040fe2000004180c */
[----:B------:R-:W-:Y:S05]  /*13330*/  LDSM.16.M88.4 R152, [R147] ;  /* 0x000000009398783b */ /* 0x000fea0000000200 */
[----:B------:R-:W1:Y:S02]  /*13340*/  LDSM.16.M88.4 R164, [R2] ;  /* 0x0000000002a4783b */ /* 0x000e640000000200 */
[C---:B------:R-:W-:Y:S08]  /*13350*/  HMMA.16816.F32.BF16 R16, R168.reuse, R172, R16 ;  /* 0x000000aca810723c */ /* 0x040ff00000041810 */
[C---:B------:R-:W-:Y:S01]  /*13360*/  HMMA.16816.F32.BF16 R20, R168.reuse, R174, R20 ;  /* 0x000000aea814723c */ /* 0x040fe20000041814 */
[----:B------:R-:W3:Y:S07]  /*13370*/  LDSM.16.M88.4 R172, [R2+0x800] ;  /* 0x0008000002ac783b */ /* 0x000eee0000000200 */
[C---:B------:R-:W-:Y:S08]  /*13380*/  HMMA.16816.F32.BF16 R24, R168.reuse, R176, R24 ;  /* 0x000000b0a818723c */ /* 0x040ff00000041818 */
[C---:B------:R-:W-:Y:S01]  /*13390*/  HMMA.16816.F32.BF16 R28, R168.reuse, R178, R28 ;  /* 0x000000b2a81c723c */ /* 0x040fe2000004181c */
[----:B------:R-:W1:Y:S07]  /*133a0*/  LDSM.16.M88.4 R176, [R2+0x1000] ;  /* 0x0010000002b0783b */ /* 0x000e6e0000000200 */
[C---:B--2---:R-:W-:Y:S08]  /*133b0*/  HMMA.16816.F32.BF16 R32, R168.reuse, R156, R32 ;  /* 0x0000009ca820723c */ /* 0x044ff00000041820 */
[----:B------:R-:W-:Y:S01]  /*133c0*/  HMMA.16816.F32.BF16 R36, R168, R158, R36 ;  /* 0x0000009ea824723c */ /* 0x000fe20000041824 */
[----:B------:R-:W2:Y:S05]  /*133d0*/  LDSM.16.M88.4 R156, [R2+0x1800] ;  /* 0x00180000029c783b */ /* 0x000eaa0000000200 */
[----:B------:R-:W-:Y:S02]  /*133e0*/  LDSM.16.M88.4 R168, [R196+0x4000] ;  /* 0x00400000c4a8783b */ /* 0x000fe40000000200 */
[C---:B-----5:R-:W-:Y:S08]  /*133f0*/  HMMA.16816.F32.BF16 R4, R180.reuse, R184, R4 ;  /* 0x000000b8b404723c */ /* 0x060ff00000041804 */
[C---:B------:R-:W-:Y:S01]  /*13400*/  HMMA.16816.F32.BF16 R12, R180.reuse, R186, R12 ;  /* 0x000000bab40c723c */ /* 0x040fe2000004180c */
[----:B------:R-:W5:Y:S07]  /*13410*/  LDSM.16.M88.4 R184, [R201+0x2000] ;  /* 0x00200000c9b8783b */ /* 0x000f6e0000000200 */
[C---:B----4-:R-:W-:Y:S08]  /*13420*/  HMMA.16816.F32.BF16 R16, R180.reuse, R188, R16 ;  /* 0x000000bcb410723c */ /* 0x050ff00000041810 */
[C---:B------:R-:W-:Y:S01]  /*13430*/  HMMA.16816.F32.BF16 R20, R180.reuse, R190, R20 ;  /* 0x000000beb414723c */ /* 0x040fe20000041814 */
[----:B------:R-:W4:Y:S07]  /*13440*/  LDSM.16.M88.4 R188, [R201+0x2800] ;  /* 0x00280000c9bc783b */ /* 0x000f2e0000000200 */
[C---:B------:R-:W-:Y:S08]  /*13450*/  HMMA.16816.F32.BF16 R24, R180.reuse, R160, R24 ;  /* 0x000000a0b418723c */ /* 0x040ff00000041818 */
[C---:B------:R-:W-:Y:S01]  /*13460*/  HMMA.16816.F32.BF16 R28, R180.reuse, R162, R28 ;  /* 0x000000a2b41c723c */ /* 0x040fe2000004181c */
[----:B------:R-:W2:Y:S07]  /*13470*/  LDSM.16.M88.4 R160, [R201+0x3000] ;  /* 0x00300000c9a0783b */ /* 0x000eae0000000200 */
[C---:B------:R-:W-:Y:S08]  /*13480*/  HMMA.16816.F32.BF16 R32, R180.reuse, R148, R32 ;  /* 0x00000094b420723c */ /* 0x040ff00000041820 */
[----:B------:R-:W-:Y:S01]  /*13490*/  HMMA.16816.F32.BF16 R36, R180, R150, R36 ;  /* 0x00000096b424723c */ /* 0x000fe20000041824 */
[----:B------:R-:W2:Y:S05]  /*134a0*/  LDSM.16.M88.4 R148, [R201+0x3800] ;  /* 0x00380000c994783b */ /* 0x000eaa0000000200 */
[----:B------:R-:W-:Y:S02]  /*134b0*/  LDSM.16.M88.4 R180, [R200+0x2800] ;  /* 0x00280000c8b4783b */ /* 0x000fe40000000200 */
[C---:B-1----:R-:W-:Y:S08]  /*134c0*/  HMMA.16816.F32.BF16 R4, R152.reuse, R164, R4 ;  /* 0x000000a49804723c */ /* 0x042ff00000041804 */
[C---:B------:R-:W-:Y:S01]  /*134d0*/  HMMA.16816.F32.BF16 R12, R152.reuse, R166, R12 ;  /* 0x000000a6980c723c */ /* 0x040fe2000004180c */
[----:B------:R-:W-:Y:S07]  /*134e0*/  LDSM.16.M88.4 R164, [R193+0x4000] ;  /* 0x00400000c1a4783b */ /* 0x000fee0000000200 */
[C---:B---3--:R-:W-:Y:S08]  /*134f0*/  HMMA.16816.F32.BF16 R16, R152.reuse, R172, R16 ;  /* 0x000000ac9810723c */ /* 0x048ff00000041810 */
[C---:B------:R-:W-:Y:S01]  /*13500*/  HMMA.16816.F32.BF16 R20, R152.reuse, R174, R20 ;  /* 0x000000ae9814723c */ /* 0x040fe20000041814 */
[----:B------:R-:W1:Y:S07]  /*13510*/  LDSM.16.M88.4 R172, [R200+0x2000] ;  /* 0x00200000c8ac783b */ /* 0x000e6e0000000200 */
[C---:B------:R-:W-:Y:S08]  /*13520*/  HMMA.16816.F32.BF16 R24, R152.reuse, R176, R24 ;  /* 0x000000b09818723c */ /* 0x040ff00000041818 */
[C---:B------:R-:W-:Y:S01]  /*13530*/  HMMA.16816.F32.BF16 R28, R152.reuse, R178, R28 ;  /* 0x000000b2981c723c */ /* 0x040fe2000004181c */
[----:B------:R-:W3:Y:S07]  /*13540*/  LDSM.16.M88.4 R176, [R200+0x3000] ;  /* 0x00300000c8b0783b */ /* 0x000eee0000000200 */
        /* <DEDUP_REMOVED lines=71> */
[----:B------:R1:W4:Y:S07]  /*139c0*/  LDSM.16.M88.4 R172, [R2+0x4000] ;  /* 0x0040000002ac783b */ /* 0x00032e0000000200 */
[C---:B------:R-:W-:Y:S08]  /*139d0*/  HMMA.16816.F32.BF16 R16, R156.reuse, R180, R16 ;  /* 0x000000b49c10723c */ /* 0x040ff00000041810 */
[C---:B------:R-:W-:Y:S01]  /*139e0*/  HMMA.16816.F32.BF16 R20, R156.reuse, R182, R20 ;  /* 0x000000b69c14723c */ /* 0x040fe20000041814 */
[----:B------:R-:W4:Y:S07]  /*139f0*/  LDSM.16.M88.4 R180, [R202+0x4800] ;  /* 0x00480000cab4783b */ /* 0x000f2e0000000200 */
[C---:B---3--:R-:W-:Y:S04]  /*13a00*/  HMMA.16816.F32.BF16 R24, R156.reuse, R176, R24 ;  /* 0x000000b09c18723c */ /* 0x048fe80000041818 */
[----:B-1----:R-:W-:Y:S04]  /*13a10*/  IMAD.IADD R2, R213, 0x1, R224 ;  /* 0x00000001d5027824 */ /* 0x002fe800078e02e0 */
[C---:B------:R-:W-:Y:S01]  /*13a20*/  HMMA.16816.F32.BF16 R28, R156.reuse, R178, R28 ;  /* 0x000000b29c1c723c */ /* 0x040fe2000004181c */
[----:B------:R-:W1:Y:S07]  /*13a30*/  LDSM.16.M88.4 R176, [R202+0x5000] ;  /* 0x00500000cab0783b */ /* 0x000e6e0000000200 */
[C---:B--2---:R-:W-:Y:S08]  /*13a40*/  HMMA.16816.F32.BF16 R32, R156.reuse, R152, R32 ;  /* 0x000000989c20723c */ /* 0x044ff00000041820 */
[----:B------:R-:W-:Y:S01]  /*13a50*/  HMMA.16816.F32.BF16 R36, R156, R154, R36 ;  /* 0x0000009a9c24723c */ /* 0x000fe20000041824 */
[----:B------:R-:W2:Y:S07]  /*13a60*/  LDSM.16.M88.4 R152, [R202+0x5800] ;  /* 0x00580000ca98783b */ /* 0x000eae0000000200 */
[C---:B-----5:R-:W-:Y:S08]  /*13a70*/  HMMA.16816.F32.BF16 R4, R168.reuse, R184, R4 ;  /* 0x000000b8a804723c */ /* 0x060ff00000041804 */
[C---:B------:R-:W-:Y:S08]  /*13a80*/  HMMA.16816.F32.BF16 R12, R168.reuse, R186, R12 ;  /* 0x000000baa80c723c */ /* 0x040ff0000004180c */
[C---:B----4-:R-:W-:Y:S07]  /*13a90*/  HMMA.16816.F32.BF16 R16, R168.reuse, R188, R16 ;  /* 0x000000bca810723c */ /* 0x050fee0000041810 */
[----:B------:R-:W-:Y:S01]  /*13aa0*/  IMAD.SHL.U32 R189, R240, 0x40, RZ ;  /* 0x00000040f0bd7824 */ /* 0x000fe200078e00ff */
[C---:B------:R-:W-:Y:S08]  /*13ab0*/  HMMA.16816.F32.BF16 R20, R168.reuse, R190, R20 ;  /* 0x000000bea814723c */ /* 0x040ff00000041814 */
[C---:B------:R-:W-:Y:S08]  /*13ac0*/  HMMA.16816.F32.BF16 R24, R168.reuse, R160, R24 ;  /* 0x000000a0a818723c */ /* 0x040ff00000041818 */
[C---:B------:R-:W-:Y:S08]  /*13ad0*/  HMMA.16816.F32.BF16 R28, R168.reuse, R162, R28 ;  /* 0x000000a2a81c723c */ /* 0x040ff0000004181c */
[C---:B------:R-:W-:Y:S08]  /*13ae0*/  HMMA.16816.F32.BF16 R32, R168.reuse, R148, R32 ;  /* 0x00000094a820723c */ /* 0x040ff00000041820 */
[----:B------:R-:W-:Y:S08]  /*13af0*/  HMMA.16816.F32.BF16 R36, R168, R150, R36 ;  /* 0x00000096a824723c */ /* 0x000ff00000041824 */
[C---:B------:R-:W-:Y:S08]  /*13b00*/  HMMA.16816.F32.BF16 R4, R164.reuse, R172, R4 ;  /* 0x000000aca404723c */ /* 0x040ff00000041804 */
[C---:B------:R-:W-:Y:S08]  /*13b10*/  HMMA.16816.F32.BF16 R12, R164.reuse, R174, R12 ;  /* 0x000000aea40c723c */ /* 0x040ff0000004180c */
[C---:B------:R-:W-:Y:S07]  /*13b20*/  HMMA.16816.F32.BF16 R16, R164.reuse, R180, R16 ;  /* 0x000000b4a410723c */ /* 0x040fee0000041810 */
[----:B------:R-:W-:Y:S01]  /*13b30*/  @P4 IMAD.HI.U32 R180, R2, c[0x0][0x2c8], RZ ;  /* 0x0000b20002b44a27 */ /* 0x000fe200078e00ff */
[C---:B------:R-:W-:Y:S04]  /*13b40*/  HMMA.16816.F32.BF16 R20, R164.reuse, R182, R20 ;  /* 0x000000b6a414723c */ /* 0x040fe80000041814 */
[----:B------:R-:W-:Y:S02]  /*13b50*/  @P4 SHF.R.U32.HI R2, RZ, c[0x0][0x2cc], R180 ;  /* 0x0000b300ff024a19 */ /* 0x000fe400000116b4 */
[----:B------:R-:W-:Y:S02]  /*13b60*/  ISETP.GE.AND P4, PT, R205, 0x1, PT ;  /* 0x00000001cd00780c */ /* 0x000fe40003f86270 */
[C---:B-1----:R-:W-:Y:S01]  /*13b70*/  HMMA.16816.F32.BF16 R24, R164.reuse, R176, R24 ;  /* 0x000000b0a418723c */ /* 0x042fe20000041818 */
[----:B------:R-:W1:Y:S03]  /*13b80*/  SHFL.IDX PT, R181, R2, RZ, 0x1c1f ;  /* 0x001c1fff02b57589 */ /* 0x000e6600000e0000 */
[----:B------:R-:W-:Y:S04]  /*13b90*/  IADD3 R180, -R218, 0x1, -R189 ;  /* 0x00000001dab47810 */ /* 0x000fe80007ffe9bd */
[C---:B------:R-:W-:Y:S04]  /*13ba0*/  HMMA.16816.F32.BF16 R28, R164.reuse, R178, R28 ;  /* 0x000000b2a41c723c */ /* 0x040fe8000004181c */
[----:B------:R-:W-:Y:S04]  /*13bb0*/  IADD3 R180, -R223, R180, R226 ;  /* 0x000000b4dfb47210 */ /* 0x000fe80007ffe1e2 */
[C---:B--2---:R-:W-:Y:S04]  /*13bc0*/  HMMA.16816.F32.BF16 R32, R164.reuse, R152, R32 ;  /* 0x00000098a420723c */ /* 0x044fe80000041820 */
[C---:B------:R-:W-:Y:S02]  /*13bd0*/  IADD3 R182, R180.reuse, c[0x0][0x328], RZ ;  /* 0x0000ca00b4b67a10 */ /* 0x040fe40007ffe0ff */
[----:B------:R-:W-:Y:S02]  /*13be0*/  IADD3 R180, R180, UR4, RZ ;  /* 0x00000004b4b47c10 */ /* 0x000fe4000fffe0ff */
[----:B------:R-:W-:Y:S04]  /*13bf0*/  HMMA.16816.F32.BF16 R36, R164, R154, R36 ;  /* 0x0000009aa424723c */ /* 0x000fe80000041824 */
[--C-:B-1----:R-:W-:Y:S02]  /*13c00*/  IMAD.IADD R186, R182, 0x1, R181.reuse ;  /* 0x00000001b6ba7824 */ /* 0x102fe400078e02b5 */
[----:B------:R-:W-:Y:S02]  /*13c10*/  IMAD.IADD R184, R180, 0x1, R181 ;  /* 0x00000001b4b87824 */ /* 0x000fe400078e02b5 */
        /* <DEDUP_REMOVED lines=14> */
.L_x_4407:
[----:B------:R-:W-:Y:S04]  /*13d00*/  MOV R0, c[0x0][0x32c] ;  /* 0x0000cb0000007a02 */ /* 0x000fe80000000f00 */
[----:B------:R-:W-:Y:S11]  /*13d10*/  ISETP.NE.AND P0, PT, R0, 0x1, PT ;  /* 0x000000010000780c */ /* 0x000ff60003f05270 */
[----:B------:R-:W-:Y:S02]  /*13d20*/  @!UPT UIADD3 URZ, URZ, URZ, URZ ;  /* 0x0000003f3f3ff290 */ /* 0x000fe4000fffe03f */
[----:B------:R-:W-:Y:S05]  /*13d30*/  @P0 IMAD.HI.U32 R0, R148, c[0x0][0x330], RZ ;  /* 0x0000cc0094000a27 */ /* 0x000fea00078e00ff */
[----:B------:R-:W-:Y:S02]  /*13d40*/  @P0 SHF.R.U32.HI R148, RZ, c[0x0][0x334], R0 ;  /* 0x0000cd00ff940a19 */ /* 0x000fe40000011600 */
.L_x_4408:
[----:B------:R-:W-:Y:S05]  /*13d50*/  BSYNC B0 ;  /* 0x0000000000007941 */ /* 0x000fea0003800000 */
.L_x_4406:
[----:B------:R-:W-:Y:S04]  /*13d60*/  IMAD R151, R148, c[0x0][0x32c], -R189 ;  /* 0x0000cb0094977a24 */ /* 0x000fe800078e0abd */
[----:B------:R-:W-:Y:S05]  /*13d70*/  IMAD.IADD R151, R151, 0x1, -R218 ;  /* 0x0000000197977824 */ /* 0x000fea00078e0ada */
[----:B------:R-:W-:Y:S02]  /*13d80*/  IADD3 R149, R151, c[0x0][0x32c], RZ ;  /* 0x0000cb0097957a10 */ /* 0x000fe40007ffe0ff */
[----:B------:R-:W-:Y:S02]  /*13d90*/  IMNMX R184, R184, R151, !PT ;  /* 0x00000097b8b87217 */ /* 0x000fe40007800200 */
[----:B------:R-:W-:Y:S02]  /*13da0*/  IMNMX R186, R186, R149, PT ;  /* 0x00000095baba7217 */ /* 0x000fe40003800200 */
.L_x_4405:
        /* <DEDUP_REMOVED lines=66> */
.L_x_4411:
[----:B------:R-:W-:Y:S04]  /*141d0*/  MOV R4, c[0x0][0x32c] ;  /* 0x0000cb0000047a02 */ /* 0x000fe80000000f00 */
[----:B------:R-:W-:Y:S11]  /*141e0*/  ISETP.NE.AND P0, PT, R4, 0x1, PT ;  /* 0x000000010400780c */ /* 0x000ff60003f05270 */
[----:B------:R-:W-:Y:S02]  /*141f0*/  @!UPT UIADD3 URZ, URZ, URZ, URZ ;  /* 0x0000003f3f3ff290 */ /* 0x000fe4000fffe03f */
[----:B------:R-:W-:Y:S05]  /*14200*/  @P0 IMAD.HI.U32 R4, R12, c[0x0][0x330], RZ ;  /* 0x0000cc000c040a27 */ /* 0x000fea00078e00ff */
[----:B------:R-:W-:Y:S02]  /*14210*/  @P0 SHF.R.U32.HI R12, RZ, c[0x0][0x334], R4 ;  /* 0x0000cd00ff0c0a19 */ /* 0x000fe40000011604 */
.L_x_4412:
[----:B------:R-:W-:Y:S05]  /*14220*/  BSYNC B0 ;  /* 0x0000000000007941 */ /* 0x000fea0003800000 */
.L_x_4410:
[----:B------:R-:W-:Y:S04]  /*14230*/  IMAD R189, R12, c[0x0][0x32c], -R189 ;  /* 0x0000cb000cbd7a24 */ /* 0x000fe800078e0abd */
[----:B------:R-:W-:Y:S05]  /*14240*/  IMAD.IADD R189, R189, 0x1, -R218 ;  /* 0x00000001bdbd7824 */ /* 0x000fea00078e0ada */
[----:B------:R-:W-:Y:S02]  /*14250*/  IADD3 R17, R189, c[0x0][0x32c], RZ ;  /* 0x0000cb00bd117a10 */ /* 0x000fe40007ffe0ff */
[----:B------:R-:W-:Y:S02]  /*14260*/  IMNMX R2, R2, R189, !PT ;  /* 0x000000bd02027217 */ /* 0x000fe40007800200 */
[----:B------:R-:W-:Y:S02]  /*14270*/  IMNMX R0, R0, R17, PT ;  /* 0x0000001100007217 */ /* 0x000fe40003800200 */
.L_x_4409:
        /* <DEDUP_REMOVED lines=23> */
[----:B------:R-:W-:Y:S02]  /*143f0*/  FMNMX.FTZ R7, R12, R7, !PT ;  /* 0x000000070c077209 */ /* 0x000fe40007810000 */
[----:B------:R-:W-:Y:S02]  /*14400*/  ISETP.LT.OR P2, PT, R0, 0xa, P0 ;  /* 0x0000000a0000780c */ /* 0x000fe40000741670 */
[----:B------:R-:W-:Y:S02]  /*14410*/  FMNMX.FTZ R4, R185, R4, !PT ;  /* 0x00000004b9047209 */ /* 0x000fe40007810000 */
[----:B------:R-:W-:Y:S02]  /*14420*/  ISETP.GT.AND P0, PT, R2, 0x11, P1 ;  /* 0x000000110200780c */ /* 0x000fe40000f04270 */
[----:B------:R-:W-:Y:S02]  /*14430*/  FSEL R6, R15, -INF , !P2 ;  /* 0xff8000000f067808 */ /* 0x000fe40005000000 */
[----:B------:R-:W-:Y:S02]  /*14440*/  ISETP.LT.OR P2, PT, R0, 0x11, P4 ;  /* 0x000000110000780c */ /* 0x000fe40002741670 */
[----:B------:R-:W-:Y:S02]  /*14450*/  FMNMX.FTZ R7, R14, R7, !PT ;  /* 0x000000070e077209 */ /* 0x000fe40007810000 */
        /* <DEDUP_REMOVED lines=36> */
[----:B------:R-:W-:Y:S02]  /*146a0*/  ISETP.GT.AND P0, PT, R2, 0x31, P1 ;  /* 0x000000310200780c */ /* 0x000fe40000f04270 */
[----:B------:R-:W-:Y:S02]  /*146b0*/  ISETP.LT.OR P3, PT, R0, 0x31, P3 ;  /* 0x000000310000780c */ /* 0x000fe40001f61670 */
[----:B------:R-:W-:Y:S02]  /*146c0*/  FMNMX.FTZ R15, R184, R15, !PT ;  /* 0x0000000fb80f7209 */ /* 0x000fe40007810000 */
[----:B------:R-:W-:Y:S02]  /*146d0*/  FSEL R158, R34, -INF , !P3 ;  /* 0xff800000229e7808 */ /* 0x000fe40005800000 */
[----:B------:R-:W-:Y:S02]  /*146e0*/  FMNMX.FTZ R15, R162, R15, !PT ;  /* 0x0000000fa20f7209 */ /* 0x000fe40007810000 */
[----:B------:R-:W-:Y:S02]  /*146f0*/  ISETP.LT.OR P2, PT, R0, 0x32, P0 ;  /* 0x000000320000780c */ /* 0x000fe40000741670 */
[----:B------:R-:W-:Y:S02]  /*14700*/  ISETP.GT.AND P4, PT, R2, 0x38, P1 ;  /* 0x000000380200780c */ /* 0x000fe40000f84270 */
        /* <DEDUP_REMOVED lines=362> */
[C---:B------:R-:W-:Y:S04]  /*15db0*/  HMMA.16816.F32.BF16 R120, R148.reuse, R124, R32 ;  /* 0x0000007c9478723c */ /* 0x040fe80000041820 */
[----:B------:R-:W-:Y:S04]  /*15dc0*/  @P0 SHF.R.S32.HI R3, RZ, 0x1f, R20 ;  /* 0x0000001fff030819 */ /* 0x000fe80000011414 */
        /* <DEDUP_REMOVED lines=13> */
[C---:B--2---:R-:W-:Y:S08]  /*15ea0*/  HMMA.16816.F32.BF16 R72, R148.reuse, R12, R72 ;  /* 0x0000000c9448723c */ /* 0x044ff00000041848 */
[C---:B------:R-:W-:Y:S01]  /*15eb0*/  HMMA.16816.F32.BF16 R76, R148.reuse, R14, R76 ;  /* 0x0000000e944c723c */ /* 0x040fe2000004184c */
[----:B------:R2:W3:Y:S07]  /*15ec0*/  LDSM.16.MT88.4 R12, [R9+0x5800] ;  /* 0x00580000090c783b */ /* 0x0004ee0000004200 */
[C---:B----4-:R-:W-:Y:S07]  /*15ed0*/  HMMA.16816.F32.BF16 R80, R148.reuse, R16, R80 ;  /* 0x000000109450723c */ /* 0x050fee0000041850 */
[----:B------:R-:W-:Y:S01]  /*15ee0*/  @P0 IADD3 R17, R21, R3, RZ ;  /* 0x0000000315110210 */ /* 0x000fe20007ffe0ff */
[C---:B------:R-:W-:Y:S01]  /*15ef0*/  HMMA.16816.F32.BF16 R84, R148.reuse, R18, R84 ;  /* 0x000000129454723c */ /* 0x040fe20000041854 */
[----:B------:R-:W-:Y:S03]  /*15f00*/  @P0 MOV R16, c[0x0][0x1e0] ;  /* 0x0000780000100a02 */ /* 0x000fe60000000f00 */
[C---:B------:R-:W-:Y:S02]  /*15f10*/  @P0 SHF.L.U32 R3, R20.reuse, 0x6, RZ ;  /* 0x0000000614030819 */ /* 0x040fe400000006ff */
[----:B------:R-:W-:Y:S02]  /*15f20*/  @P0 SHF.L.U64.HI R17, R20, 0x6, R17 ;  /* 0x0000000614110819 */ /* 0x000fe40000010211 */
[----:B------:R-:W-:Y:S01]  /*15f30*/  @P0 IADD3 R20, P3, R3, R236, RZ ;  /* 0x000000ec03140210 */ /* 0x000fe20007f7e0ff */
[C---:B-1----:R-:W-:Y:S03]  /*15f40*/  HMMA.16816.F32.BF16 R88, R148.reuse, R4, R88 ;  /* 0x000000049458723c */ /* 0x042fe60000041858 */
[----:B------:R-:W-:Y:S01]  /*15f50*/  @P0 LEA R18, P2, R20, c[0x0][0x1c8], 0x1 ;  /* 0x0000720014120a11 */ /* 0x000fe200078408ff */
[----:B--2---:R-:W-:Y:S01]  /*15f60*/  FADD.FTZ R9, R185, R182 ;  /* 0x000000b6b9097221 */ /* 0x004fe20000010000 */
[----:B------:R-:W-:Y:S02]  /*15f70*/  @P0 MOV R19, c[0x0][0x1e4] ;  /* 0x0000790000130a02 */ /* 0x000fe40000000f00 */
[----:B------:R-:W-:Y:S01]  /*15f80*/  @P0 LEA R21, P1, R16, R3, 0x5 ;  /* 0x0000000310150211 */ /* 0x000fe200078228ff */
[C---:B------:R-:W-:Y:S04]  /*15f90*/  HMMA.16816.F32.BF16 R92, R148.reuse, R6, R92 ;  /* 0x00000006945c723c */ /* 0x040fe8000004185c */
[----:B------:R-:W-:Y:S01]  /*15fa0*/  @P0 IADD3.X R3, R17, R230, RZ, P3, !PT ;  /* 0x000000e611030210 */ /* 0x000fe20001ffe4ff */
[----:B------:R-:W-:Y:S01]  /*15fb0*/  FADD.FTZ R9, R186, R9 ;  /* 0x00000009ba097221 */ /* 0x000fe20000010000 */
[----:B------:R-:W-:Y:S02]  /*15fc0*/  @P0 LEA.HI.X R17, R16, R17, R19, 0x5, P1 ;  /* 0x0000001110110211 */ /* 0x000fe400008f2c13 */
[----:B------:R-:W-:Y:S01]  /*15fd0*/  @P0 LEA.HI.X R19, R20, c[0x0][0x1cc], R3, 0x1, P2 ;  /* 0x0000730014130a11 */ /* 0x000fe200010f0c03 */
[----:B------:R-:W-:Y:S01]  /*15fe0*/  @P0 IMAD R3, R234, 0x6000, R11 ;  /* 0x00006000ea030824 */ /* 0x000fe200078e020b */
[----:B------:R-:W-:Y:S01]  /*15ff0*/  @P0 ISETP.GE.AND P2, PT, R228, c[0x0][0x1d4], PT ;  /* 0x00007500e4000a0c */ /* 0x000fe20003f46270 */
[C---:B---3--:R-:W-:Y:S03]  /*16000*/  HMMA.16816.F32.BF16 R96, R148.reuse, R12, R96 ;  /* 0x0000000c9460723c */ /* 0x048fe60000041860 */
[----:B------:R-:W-:Y:S01]  /*16010*/  @P0 ISETP.GE.AND P1, PT, R212, c[0x0][0x1d4], PT ;  /* 0x00007500d4000a0c */ /* 0x000fe20003f26270 */
[----:B------:R-:W-:Y:S01]  /*16020*/  FADD.FTZ R184, R184, R9 ;  /* 0x00000009b8b87221 */ /* 0x000fe20000010000 */
[----:B------:R-:W-:Y:S03]  /*16030*/  @P0 IADD3 R21, P3, R21, R236, RZ ;  /* 0x000000ec15150210 */ /* 0x000fe60007f7e0ff */
[----:B------:R-:W-:Y:S04]  /*16040*/  HMMA.16816.F32.BF16 R100, R148, R14, R100 ;  /* 0x0000000e9464723c */ /* 0x000fe80000041864 */
[----:B------:R-:W-:Y:S01]  /*16050*/  @!PT LDS RZ, [RZ] ;  /* 0x00000000fffff984 */ /* 0x000fe20000000800 */
[----:B------:R-:W-:Y:S01]  /*16060*/  @!PT LDS RZ, [RZ] ;  /* 0x00000000fffff984 */ /* 0x000fe20000000800 */
[----:B------:R-:W-:Y:S01]  /*16070*/  @!PT LDS RZ, [RZ] ;  /* 0x00000000fffff984 */ /* 0x000fe20000000800 */
[----:B------:R1:W-:Y:S01]  /*16080*/  @P0 LDGSTS.E.BYPASS.LTC128B.128 [R3], [R18.64], !P2 ;  /* 0x0000000012030fae */ /* 0x0003e2000d101d48 */
[----:B------:R-:W-:Y:S01]  /*16090*/  @P0 IADD3.X R16, R17, R230, RZ, P3, !PT ;  /* 0x000000e611100210 */ /* 0x000fe20001ffe4ff */
[----:B------:R-:W-:Y:S01]  /*160a0*/  FADD.FTZ R184, R189, R184 ;  /* 0x000000b8bdb87221 */ /* 0x000fe20000010000 */
[C---:B------:R-:W-:Y:S05]  /*160b0*/  @P0 LEA R4, P3, R21.reuse, c[0x0][0x1c8], 0x1 ;  /* 0x0000720015040a11 */ /* 0x040fea00078608ff */
[----:B------:R1:W-:Y:S01]  /*160c0*/  @P0 LDGSTS.E.BYPASS.LTC128B.128 [R3+0x2000], [R18.64+0x80], !P1 ;  /* 0x0200008012030fae */ /* 0x0003e2000c901d48 */
[----:B------:R-:W-:Y:S01]  /*160d0*/  @P0 LEA.HI.X R5, R21, c[0x0][0x1cc], R16, 0x1, P3 ;  /* 0x0000730015050a11 */ /* 0x000fe200018f0c10 */
[----:B------:R-:W-:Y:S04]  /*160e0*/  FADD.FTZ R241, R241, R184 ;  /* 0x000000b8f1f17221 */ /* 0x000fe80000010000 */
[----:B------:R-:W-:Y:S02]  /*160f0*/  FADD.FTZ R242, R242, R241 ;  /* 0x000000f1f2f27221 */ /* 0x000fe40000010000 */
[----:B------:R1:W-:Y:S02]  /*16100*/  @P0 LDGSTS.E.BYPASS.LTC128B.128 [R3+0x4000], [R18.64+0x100], !P5 ;  /* 0x0400010012030fae */ /* 0x0003e4000e901d48 */
[----:B------:R-:W-:Y:S04]  /*16110*/  FADD.FTZ R243, R243, R242 ;  /* 0x000000f2f3f37221 */ /* 0x000fe80000010000 */
[----:B------:R-:W-:Y:S02]  /*16120*/  FADD.FTZ R238, R244, R243 ;  /* 0x000000f3f4ee7221 */ /* 0x000fe40000010000 */
[----:B------:R1:W-:Y:S08]  /*16130*/  @P0 LDGSTS.E.BYPASS.LTC128B.128 [R3+0x1000], [R4.64], !P2 ;  /* 0x0100000004030fae */ /* 0x0003f0000d101d48 */
[----:B------:R1:W-:Y:S01]  /*16140*/  @P0 LDGSTS.E.BYPASS.LTC128B.128 [R3+0x3000], [R4.64+0x80], !P1 ;  /* 0x0300008004030fae */ /* 0x0003e2000c901d48 */
[C---:B------:R-:W-:Y:S02]  /*16150*/  ISETP.GE.AND P1, PT, R197.reuse, 0x1, PT ;  /* 0x00000001c500780c */ /* 0x040fe40003f26270 */
[----:B------:R-:W-:Y:S04]  /*16160*/  IADD3 R197, R197, 0x1, RZ ;  /* 0x00000001c5c57810 */ /* 0x000fe80007ffe0ff */
[----:B------:R-:W-:Y:S01]  /*16170*/  SEL R197, R197, RZ, !P1 ;  /* 0x000000ffc5c57207 */ /* 0x000fe20004800000 */
[----:B------:R1:W-:Y:S01]  /*16180*/  @P0 LDGSTS.E.BYPASS.LTC128B.128 [R3+0x5000], [R4.64+0x100], !P5 ;  /* 0x0500010004030fae */ /* 0x0003e2000e901d48 */
[C---:B------:R-:W-:Y:S02]  /*16190*/  ISETP.GT.AND P0, PT, R240.reuse, R239, PT ;  /* 0x000000eff000720c */ /* 0x040fe40003f04270 */
[----:B------:R-:W-:Y:S05]  /*161a0*/  IADD3 R240, R240, -0x1, RZ ;  /* 0xfffffffff0f07810 */ /* 0x000fea0007ffe0ff */
[----:B------:R-:W0:Y:S01]  /*161b0*/  LDGDEPBAR ;  /* 0x00000000000079af */ /* 0x000e220000000000 */
[----:B-1----:R-:W-:Y:S05]  /*161c0*/  MOV R3, R0 ;  /* 0x0000000000037202 */ /* 0x002fea0000000f00 */
[----:B------:R-:W-:-:S05]  /*161d0*/  @P0 BRA `(.L_x_4413) ;  /* 0xffffccb000000947 */ /* 0x000fca000383ffff */
.L_x_4404:
[----:B------:R-:W-:Y:S02]  /*161e0*/  ISETP.NE.AND P1, PT, R220, 0x1, PT ;  /* 0x00000001dc00780c */ /* 0x000fe40003f25270 */
[----:B------:R-:W-:-:S02]  /*161f0*/  IADD3 R6, R224, 0x7f, RZ ;  /* 0x0000007fe0067810 */ /* 0x000fc40007ffe0ff */
[----:B------:R-:W-:Y:S02]  /*16200*/  ISETP.GE.AND P0, PT, R205, 0x1, PT ;  /* 0x00000001cd00780c */ /* 0x000fe40003f06270 */
[----:B------:R-:W-:-:S07]  /*16210*/  IADD3 R3, R226, 0x1, -R223 ;  /* 0x00000001e2037810 */ /* 0x000fce0007ffe8df */
        /* <DEDUP_REMOVED lines=15> */
.L_x_4416:
[----:B------:R-:W-:-:S04]  /*16310*/  MOV R3, c[0x0][0x32c] ;  /* 0x0000cb0000037a02 */ /* 0x000fc80000000f00 */
[----:B------:R-:W-:-:S13]  /*16320*/  ISETP.NE.AND P0, PT, R3, 0x1, PT ;  /* 0x000000010300780c */ /* 0x000fda0003f05270 */
[----:B------:R-:W-:-:S05]  /*16330*/  @P0 IMAD.HI.U32 R3, R5, c[0x0][0x330], RZ ;  /* 0x0000cc0005030a27 */ /* 0x000fca00078e00ff */
[----:B------:R-:W-:Y:S02]  /*16340*/  @P0 SHF.R.U32.HI R5, RZ, c[0x0][0x334], R3 ;  /* 0x0000cd00ff050a19 */ /* 0x000fe40000011603 */
.L_x_4417:
[----:B------:R-:W-:Y:S05]  /*16350*/  BSYNC B0 ;  /* 0x0000000000007941 */ /* 0x000fea0003800000 */
.L_x_4415:
[----:B------:R-:W-:-:S05]  /*16360*/  IMAD R5, R5, c[0x0][0x32c], RZ ;  /* 0x0000cb0005057a24 */ /* 0x000fca00078e02ff */
[----:B------:R-:W-:-:S04]  /*16370*/  IMNMX R4, R4, R5, !PT ;  /* 0x0000000504047217 */ /* 0x000fc80007800200 */
.L_x_4414:
        /* <DEDUP_REMOVED lines=10> */
.L_x_4419:
        /* <DEDUP_REMOVED lines=12> */
[----:B------:R-:W-:Y:S01]  /*164e0*/  @!P0 MOV R169, c[0x0][0x20c] ;  /* 0x0000830000a98a02 */ /* 0x000fe20000000f00 */
[----:B------:R-:W-:Y:S01]  /*164f0*/  @!P0 IMAD R0, R0, c[0x0][0x208], RZ ;  /* 0x0000820000008a24 */ /* 0x000fe200078e02ff */
[----:B------:R-:W-:Y:S01]  /*16500*/  @!P0 SHF.L.U32 R167, R32, 0x6, RZ ;  /* 0x0000000620a78819 */ /* 0x000fe200000006ff */
[----:B------:R-:W-:Y:S01]  /*16510*/  @!P0 IMAD R180, R234, 0x6000, R10 ;  /* 0x00006000eab48824 */ /* 0x000fe200078e020a */
[----:B------:R-:W-:Y:S01]  /*16520*/  LDSM.16.M88.4 R36, [R196] ;  /* 0x00000000c424783b */ /* 0x000fe20000000200 */
[----:B------:R-:W-:Y:S01]  /*16530*/  @!P0 IMAD R0, R240, c[0x0][0x20c], R0 ;  /* 0x00008300f0008a24 */ /* 0x000fe200078e0200 */
[----:B------:R-:W-:Y:S02]  /*16540*/  @!P0 IADD3 R165, P3, R167, R232, RZ ;  /* 0x000000e8a7a58210 */ /* 0x000fe40007f7e0ff */
[----:B------:R-:W-:Y:S02]  /*16550*/  @!P0 LEA R167, P1, R2, R167, 0x5 ;  /* 0x000000a702a78211 */ /* 0x000fe400078228ff */
[----:B------:R-:W-:Y:S02]  /*16560*/  @!P0 IADD3 R0, R33, R0, RZ ;  /* 0x0000000021008210 */ /* 0x000fe40007ffe0ff */
[----:B------:R-:W1:Y:S01]  /*16570*/  LDSM.16.M88.4 R12, [R184] ;  /* 0x00000000b80c783b */ /* 0x000e620000000200 */
[C---:B------:R-:W-:Y:S02]  /*16580*/  @!P0 LEA R176, P2, R165.reuse, c[0x0][0x1f8], 0x1 ;  /* 0x00007e00a5b08a11 */ /* 0x040fe400078408ff */
[----:B------:R-:W-:Y:S04]  /*16590*/  @!P0 SHF.L.U64.HI R0, R32, 0x6, R0 ;  /* 0x0000000620008819 */ /* 0x000fe80000010200 */
[-C--:B------:R-:W-:Y:S01]  /*165a0*/  @!P0 IADD3.X R164, R0, R227.reuse, RZ, P3, !PT ;  /* 0x000000e300a48210 */ /* 0x080fe20001ffe4ff */
[----:B------:R-:W2:Y:S01]  /*165b0*/  LDSM.16.M88.4 R20, [R184+0x800] ;  /* 0x00080000b814783b */ /* 0x000ea20000000200 */
[----:B------:R-:W-:Y:S02]  /*165c0*/  @!P0 LEA.HI.X R2, R2, R0, R169, 0x5, P1 ;  /* 0x0000000002028211 */ /* 0x000fe400008f2ca9 */
[----:B------:R-:W-:Y:S02]  /*165d0*/  @!P0 LEA.HI.X R177, R165, c[0x0][0x1fc], R164, 0x1, P2 ;  /* 0x00007f00a5b18a11 */ /* 0x000fe400010f0ca4 */
[----:B------:R-:W-:Y:S02]  /*165e0*/  @!P0 IADD3 R0, P3, R167, R232, RZ ;  /* 0x000000e8a7008210 */ /* 0x000fe40007f7e0ff */
[----:B------:R-:W-:Y:S01]  /*165f0*/  @!P0 ISETP.GE.AND P2, PT, R228, c[0x0][0x1d4], PT ;  /* 0x00007500e4008a0c */ /* 0x000fe20003f46270 */
[----:B------:R-:W3:Y:S01]  /*16600*/  LDSM.16.M88.4 R28, [R184+0x1000] ;  /* 0x00100000b81c783b */ /* 0x000ee20000000200 */
[----:B------:R-:W-:Y:S07]  /*16610*/  @!P0 ISETP.GE.AND P1, PT, R212, c[0x0][0x1d4], PT ;  /* 0x00007500d4008a0c */ /* 0x000fee0003f26270 */
        /* <DEDUP_REMOVED lines=9> */
[C---:B---3--:R-:W-:Y:S08]  /*166b0*/  HMMA.16816.F32.BF16 R24, R36.reuse, R28, RZ ;  /* 0x0000001c2418723c */ /* 0x048ff000000418ff */
[C---:B------:R-:W-:Y:S08]  /*166c0*/  HMMA.16816.F32.BF16 R28, R36.reuse, R30, RZ ;  /* 0x0000001e241c723c */ /* 0x040ff000000418ff */
[C---:B----4-:R-:W-:Y:S07]  /*166d0*/  HMMA.16816.F32.BF16 R32, R36.reuse, R148, RZ ;  /* 0x000000942420723c */ /* 0x050fee00000418ff */
[----:B------:R-:W-:Y:S01]  /*166e0*/  @!P0 IADD3.X R149, R2, R227, RZ, P3, !PT ;  /* 0x000000e302958210 */ /* 0x000fe20001ffe4ff */
[----:B------:R-:W-:Y:S01]  /*166f0*/  HMMA.16816.F32.BF16 R36, R36, R150, RZ ;  /* 0x000000962424723c */ /* 0x000fe200000418ff */
[C---:B------:R-:W-:Y:S03]  /*16700*/  @!P0 LEA R182, P3, R0.reuse, c[0x0][0x1f8], 0x1 ;  /* 0x00007e0000b68a11 */ /* 0x040fe600078608ff */
[C---:B------:R-:W-:Y:S02]  /*16710*/  IADD3 R2, R199.reuse, R8, RZ ;  /* 0x00000008c7027210 */ /* 0x040fe40007ffe0ff */
[----:B------:R-:W-:Y:S02]  /*16720*/  @!P0 LEA.HI.X R183, R0, c[0x0][0x1fc], R149, 0x1, P3 ;  /* 0x00007f0000b78a11 */ /* 0x000fe400018f0c95 */
[C---:B-1----:R-:W-:Y:S01]  /*16730*/  HMMA.16816.F32.BF16 R4, R152.reuse, R156, R4 ;  /* 0x0000009c9804723c */ /* 0x042fe20000041804 */
[----:B------:R-:W1:Y:S04]  /*16740*/  LDSM.16.M88.4 R148, [R8+0x1800] ;  /* 0x001800000894783b */ /* 0x000e680000000200 */
[----:B------:R-:W-:Y:S03]  /*16750*/  IADD3 R0, R199, R184, RZ ;  /* 0x000000b8c7007210 */ /* 0x000fe60007ffe0ff */
[C---:B------:R-:W-:Y:S01]  /*16760*/  HMMA.16816.F32.BF16 R12, R152.reuse, R158, R12 ;  /* 0x0000009e980c723c */ /* 0x040fe2000004180c */
[----:B------:R-:W-:Y:S01]  /*16770*/  @!PT LDS RZ, [RZ] ;  /* 0x00000000fffff984 */ /* 0x000fe20000000800 */
[----:B------:R-:W-:Y:S01]  /*16780*/  @!PT LDS RZ, [RZ] ;  /* 0x00000000fffff984 */ /* 0x000fe20000000800 */
[----:B------:R-:W-:Y:S01]  /*16790*/  @!PT LDS RZ, [RZ] ;  /* 0x00000000fffff984 */ /* 0x000fe20000000800 */
[----:B------:R3:W-:Y:S07]  /*167a0*/  @!P0 LDGSTS.E.BYPASS.LTC128B.128 [R180], [R176.64], !P2 ;  /* 0x00000000b0b48fae */ /* 0x0007ee000d101d48 */
[C---:B-----5:R-:W-:Y:S01]  /*167b0*/  HMMA.16816.F32.BF16 R16, R152.reuse, R160, R16 ;  /* 0x000000a09810723c */ /* 0x060fe20000041810 */
[----:B------:R3:W-:Y:S07]  /*167c0*/  @!P0 LDGSTS.E.BYPASS.LTC128B.128 [R180+0x2000], [R176.64+0x80], !P1 ;  /* 0x02000080b0b48fae */ /* 0x0007ee000c901d48 */
[C---:B------:R-:W-:Y:S01]  /*167d0*/  HMMA.16816.F32.BF16 R20, R152.reuse, R162, R20 ;  /* 0x000000a29814723c */ /* 0x040fe20000041814 */
[----:B------:R3:W-:Y:S07]  /*167e0*/  @!P0 LDGSTS.E.BYPASS.LTC128B.128 [R180+0x4000], [R176.64+0x100], !P5 ;  /* 0x04000100b0b48fae */ /* 0x0007ee000e901d48 */
[C---:B--2---:R-:W-:Y:S01]  /*167f0*/  HMMA.16816.F32.BF16 R24, R152.reuse, R164, R24 ;  /* 0x000000a49818723c */ /* 0x044fe20000041818 */
        /* <DEDUP_REMOVED lines=246> */
[----:B------:R-:W-:Y:S02]  /*17760*/  FMUL.FTZ R123, R3, R123 ;  /* 0x0000007b037b7220 */ /* 0x000fe40000410000 */
[--C-:B------:R-:W-:Y:S02]  /*17770*/  FFMA.FTZ R200, R34, c[0x0][0x2d0], -R179.reuse ;  /* 0x0000b40022c87a23 */ /* 0x100fe400000108b3 */
[--C-:B------:R-:W-:Y:S02]  /*17780*/  FFMA.FTZ R201, R35, c[0x0][0x2d0], -R179.reuse ;  /* 0x0000b40023c97a23 */ /* 0x100fe400000108b3 */
[C---:B------:R-:W-:Y:S02]  /*17790*/  FMUL.FTZ R124, R8.reuse, R124 ;  /* 0x0000007c087c7220 */ /* 0x040fe40000410000 */
[C---:B------:R-:W-:Y:S01]  /*177a0*/  FMUL.FTZ R125, R8.reuse, R125 ;  /* 0x0000007d087d7220 */ /* 0x040fe20000410000 */
        /* <DEDUP_REMOVED lines=16> */
[----:B-----5:R-:W-:Y:S01]  /*178b0*/  F2FP.BF16.PACK_AB R135, R178, R177 ;  /* 0x000000b1b287723e */ /* 0x020fe200000010ff */
[C---:B------:R-:W-:Y:S02]  /*178c0*/  FMUL.FTZ R50, R3.reuse, R50 ;  /* 0x0000003203327220 */ /* 0x040fe40000410000 */
[C---:B------:R-:W-:Y:S02]  /*178d0*/  FMUL.FTZ R51, R3.reuse, R51 ;  /* 0x0000003303337220 */ /* 0x040fe40000410000 */
[C---:B------:R-:W-:Y:S01]  /*178e0*/  FMUL.FTZ R52, R8.reuse, R52 ;  /* 0x0000003408347220 */ /* 0x040fe20000410000 */
[----:B------:R-:W2:Y:S01]  /*178f0*/  MUFU.EX2 R184, R184 ;  /* 0x000000b800b87308 */ /* 0x000ea20000000800 */
        /* <DEDUP_REMOVED lines=107> */
[C---:B-----5:R-:W-:Y:S01]  /*17fb0*/  F2FP.BF16.PACK_AB R17, R185.reuse, R186 ;  /* 0x000000bab911723e */ /* 0x060fe200000010ff */
        /* <DEDUP_REMOVED lines=8> */
[----:B------:R-:W-:Y:S04]  /*18040*/  FADD.FTZ R181, R181, R172 ;  /* 0x000000acb5b57221 */ /* 0x000fe80000010000 */
        /* <DEDUP_REMOVED lines=31> */
[----:B------:R-:W-:Y:S01]  /*18240*/  MUFU.EX2 R162, R162 ;  /* 0x000000a200a27308 */ /* 0x000fe20000000800 */
[----:B------:R-:W1:Y:S02]  /*18250*/  LDSM.16.MT88.4 R132, [R168+0x4800] ;  /* 0x00480000a884783b */ /* 0x000e640000004200 */
[C---:B---3--:R-:W-:Y:S07]  /*18260*/  HMMA.16816.F32.BF16 R64, R16.reuse, R128, R64 ;  /* 0x000000801040723c */ /* 0x048fee0000041840 */
[----:B------:R-:W3:Y:S01]  /*18270*/  MUFU.EX2 R163, R163 ;  /* 0x000000a300a37308 */ /* 0x000ee20000000800 */
        /* <DEDUP_REMOVED lines=88> */
[----:B------:R-:W-:Y:S05]  /*18800*/  ISETP.GE.AND P0, PT, R28, R231, PT ;  /* 0x000000e71c00720c */ /* 0x000fea0003f06270 */
[C---:B------:R-:W-:Y:S08]  /*18810*/  HMMA.16816.F32.BF16 R112, R16.reuse, R32, R112 ;  /* 0x000000201070723c */ /* 0x040ff00000041870 */
[C---:B------:R-:W-:Y:S04]  /*18820*/  HMMA.16816.F32.BF16 R116, R16.reuse, R34, R116 ;  /* 0x000000221074723c */ /* 0x040fe80000041874 */
[----:B------:R-:W-:Y:S04]  /*18830*/  @P0 SHF.R.S32.HI R8, RZ, 0x1f, R28 ;  /* 0x0000001fff080819 */ /* 0x000fe8000001141c */
[C---:B------:R-:W-:Y:S04]  /*18840*/  HMMA.16816.F32.BF16 R120, R16.reuse, R36, R120 ;  /* 0x000000241078723c */ /* 0x040fe80000041878 */
[----:B------:R-:W-:Y:S01]  /*18850*/  @P0 IMAD R3, R8, c[0x0][0x1e0], RZ ;  /* 0x0000780008030a24 */ /* 0x000fe200078e02ff */
[----:B------:R-:W-:Y:S03]  /*18860*/  @P0 MOV R8, c[0x0][0x1e0] ;  /* 0x0000780000080a02 */ /* 0x000fe60000000f00 */
[C---:B------:R-:W-:Y:S04]  /*18870*/  HMMA.16816.F32.BF16 R124, R16.reuse, R38, R124 ;  /* 0x00000026107c723c */ /* 0x040fe8000004187c */
[C---:B------:R-:W-:Y:S02]  /*18880*/  @P0 IMAD R3, R28.reuse, c[0x0][0x1e4], R3 ;  /* 0x000079001c030a24 */ /* 0x040fe400078e0203 */
[----:B------:R-:W-:Y:S02]  /*18890*/  @P0 IMAD.WIDE.U32 R28, R28, c[0x0][0x1e0], RZ ;  /* 0x000078001c1c0a25 */ /* 0x000fe400078e00ff */
[C---:B------:R-:W-:Y:S04]  /*188a0*/  HMMA.16816.F32.BF16 R40, R16.reuse, R148, R40 ;  /* 0x000000941028723c */ /* 0x040fe80000041828 */
[C---:B----4-:R-:W-:Y:S02]  /*188b0*/  @P0 SHF.L.U32 R9, R28.reuse, 0x6, RZ ;  /* 0x000000061c090819 */ /* 0x050fe400000006ff */
[----:B------:R-:W-:Y:S02]  /*188c0*/  @P0 IADD3 R3, R29, R3, RZ ;  /* 0x000000031d030210 */ /* 0x000fe40007ffe0ff */
[C---:B------:R-:W-:Y:S04]  /*188d0*/  HMMA.16816.F32.BF16 R44, R16.reuse, R150, R44 ;  /* 0x00000096102c723c */ /* 0x040fe8000004182c */
[----:B------:R-:W-:Y:S04]  /*188e0*/  @P0 SHF.L.U64.HI R3, R28, 0x6, R3 ;  /* 0x000000061c030819 */ /* 0x000fe80000010203 */
[C---:B------:R-:W-:Y:S08]  /*188f0*/  HMMA.16816.F32.BF16 R48, R16.reuse, R152, R48 ;  /* 0x000000981030723c */ /* 0x040ff00000041830 */
[C---:B------:R-:W-:Y:S08]  /*18900*/  HMMA.16816.F32.BF16 R52, R16.reuse, R154, R52 ;  /* 0x0000009a1034723c */ /* 0x040ff00000041834 */
[C---:B--2---:R-:W-:Y:S07]  /*18910*/  HMMA.16816.F32.BF16 R56, R16.reuse, R20, R56 ;  /* 0x000000141038723c */ /* 0x044fee0000041838 */
[----:B------:R-:W-:Y:S01]  /*18920*/  @P0 IADD3 R20, P3, R9, R236, RZ ;  /* 0x000000ec09140210 */ /* 0x000fe20007f7e0ff */
[C---:B------:R-:W-:Y:S01]  /*18930*/  HMMA.16816.F32.BF16 R60, R16.reuse, R22, R60 ;  /* 0x00000016103c723c */ /* 0x040fe2000004183c */
[----:B------:R-:W-:Y:S03]  /*18940*/  @P0 MOV R21, c[0x0][0x1e4] ;  /* 0x0000790000150a02 */ /* 0x000fe60000000f00 */
[----:B------:R-:W-:Y:S03]  /*18950*/  @P0 LEA R9, P1, R8, R9, 0x5 ;  /* 0x0000000908090211 */ /* 0x000fe600078228ff */
[C---:B------:R-:W-:Y:S01]  /*18960*/  @P0 LEA R22, P2, R20.reuse, c[0x0][0x1c8], 0x1 ;  /* 0x0000720014160a11 */ /* 0x040fe200078408ff */
[C---:B-1----:R-:W-:Y:S04]  /*18970*/  HMMA.16816.F32.BF16 R64, R16.reuse, R4, R64 ;  /* 0x000000041040723c */ /* 0x042fe80000041840 */
[----:B------:R-:W-:Y:S02]  /*18980*/  @P0 IADD3.X R23, R3, R230, RZ, P3, !PT ;  /* 0x000000e603170210 */ /* 0x000fe40001ffe4ff */
[----:B------:R-:W-:Y:S02]  /*18990*/  @P0 IADD3 R9, P3, R9, R236, RZ ;  /* 0x000000ec09090210 */ /* 0x000fe40007f7e0ff */
[C---:B------:R-:W-:Y:S01]  /*189a0*/  HMMA.16816.F32.BF16 R68, R16.reuse, R6, R68 ;  /* 0x000000061044723c */ /* 0x040fe20000041844 */
[----:B------:R-:W1:Y:S03]  /*189b0*/  LDSM.16.MT88.4 R4, [R168+0x5800] ;  /* 0x00580000a804783b */ /* 0x000e660000004200 */
[----:B------:R-:W-:Y:S02]  /*189c0*/  @P0 LEA.HI.X R23, R20, c[0x0][0x1cc], R23, 0x1, P2 ;  /* 0x0000730014170a11 */ /* 0x000fe400010f0c17 */
[----:B------:R-:W-:Y:S02]  /*189d0*/  @P0 ISETP.GE.AND P2, PT, R228, c[0x0][0x1d4], PT ;  /* 0x00007500e4000a0c */ /* 0x000fe40003f46270 */
[C---:B---3--:R-:W-:Y:S04]  /*189e0*/  HMMA.16816.F32.BF16 R72, R16.reuse, R12, R72 ;  /* 0x0000000c1048723c */ /* 0x048fe80000041848 */
[----:B------:R-:W-:Y:S01]  /*189f0*/  @P0 LEA.HI.X R21, R8, R3, R21, 0x5, P1 ;  /* 0x0000000308150211 */ /* 0x000fe200008f2c15 */
[----:B------:R-:W-:Y:S01]  /*18a00*/  FADD.FTZ R3, R187, R186 ;  /* 0x000000babb037221 */ /* 0x000fe20000010000 */
[C---:B------:R-:W-:Y:S02]  /*18a10*/  ISETP.GE.AND P1, PT, R234.reuse, 0x1, PT ;  /* 0x00000001ea00780c */ /* 0x040fe40003f26270 */
[C---:B------:R-:W-:Y:S01]  /*18a20*/  HMMA.16816.F32.BF16 R76, R16.reuse, R14, R76 ;  /* 0x0000000e104c723c */ /* 0x040fe2000004184c */
[----:B------:R-:W2:Y:S03]  /*18a30*/  LDSM.16.MT88.4 R12, [R169+0x5800] ;  /* 0x00580000a90c783b */ /* 0x000ea60000004200 */
[----:B------:R-:W-:Y:S01]  /*18a40*/  IADD3 R234, R234, 0x1, RZ ;  /* 0x00000001eaea7810 */ /* 0x000fe20007ffe0ff */
[----:B------:R-:W-:Y:S01]  /*18a50*/  FADD.FTZ R3, R188, R3 ;  /* 0x00000003bc037221 */ /* 0x000fe20000010000 */
[----:B------:R-:W-:Y:S02]  /*18a60*/  @P0 IADD3.X R8, R21, R230, RZ, P3, !PT ;  /* 0x000000e615080210 */ /* 0x000fe40001ffe4ff */
[----:B------:R-:W-:Y:S01]  /*18a70*/  SEL R234, R234, RZ, !P1 ;  /* 0x000000ffeaea7207 */ /* 0x000fe20004800000 */
[C---:B-----5:R-:W-:Y:S03]  /*18a80*/  HMMA.16816.F32.BF16 R80, R16.reuse, R24, R80 ;  /* 0x000000181050723c */ /* 0x060fe60000041850 */
[----:B------:R-:W-:Y:S01]  /*18a90*/  @P0 ISETP.GE.AND P1, PT, R212, c[0x0][0x1d4], PT ;  /* 0x00007500d4000a0c */ /* 0x000fe20003f26270 */
[----:B------:R-:W-:Y:S02]  /*18aa0*/  FADD.FTZ R164, R164, R3 ;  /* 0x00000003a4a47221 */ /* 0x000fe40000010000 */
[----:B------:R-:W-:Y:S02]  /*18ab0*/  @P0 IMAD R3, R234, 0x6000, R11 ;  /* 0x00006000ea030824 */ /* 0x000fe400078e020b */
[C---:B------:R-:W-:Y:S03]  /*18ac0*/  HMMA.16816.F32.BF16 R84, R16.reuse, R26, R84 ;  /* 0x0000001a1054723c */ /* 0x040fe60000041854 */
[----:B------:R-:W-:Y:S01]  /*18ad0*/  @!PT LDS RZ, [RZ] ;  /* 0x00000000fffff984 */ /* 0x000fe20000000800 */
[----:B------:R-:W-:Y:S01]  /*18ae0*/  @!PT LDS RZ, [RZ] ;  /* 0x00000000fffff984 */ /* 0x000fe20000000800 */
[----:B------:R-:W-:Y:S01]  /*18af0*/  @!PT LDS RZ, [RZ] ;  /* 0x00000000fffff984 */ /* 0x000fe20000000800 */
[----:B------:R3:W-:Y:S01]  /*18b00*/  @P0 LDGSTS.E.BYPASS.LTC128B.128 [R3], [R22.64], !P2 ;  /* 0x0000000016030fae */ /* 0x0007e2000d101d48 */
[----:B------:R-:W-:Y:S04]  /*18b10*/  FADD.FTZ R165, R165, R164 ;  /* 0x000000a4a5a57221 */ /* 0x000fe80000010000 */
[C---:B-1----:R-:W-:Y:S03]  /*18b20*/  HMMA.16816.F32.BF16 R88, R16.reuse, R4, R88 ;  /* 0x000000041058723c */ /* 0x042fe60000041858 */
[----:B------:R3:W-:Y:S01]  /*18b30*/  @P0 LDGSTS.E.BYPASS.LTC128B.128 [R3+0x2000], [R22.64+0x80], !P1 ;  /* 0x0200008016030fae */ /* 0x0007e2000c901d48 */
[----:B------:R-:W-:Y:S03]  /*18b40*/  FADD.FTZ R166, R166, R165 ;  /* 0x000000a5a6a67221 */ /* 0x000fe60000010000 */
[C---:B------:R-:W-:Y:S01]  /*18b50*/  @P0 LEA R4, P3, R9.reuse, c[0x0][0x1c8], 0x1 ;  /* 0x0000720009040a11 */ /* 0x040fe200078608ff */
[C---:B------:R-:W-:Y:S03]  /*18b60*/  HMMA.16816.F32.BF16 R92, R16.reuse, R6, R92 ;  /* 0x00000006105c723c */ /* 0x040fe6000004185c */
[----:B------:R3:W-:Y:S01]  /*18b70*/  @P0 LDGSTS.E.BYPASS.LTC128B.128 [R3+0x4000], [R22.64+0x100], !P5 ;  /* 0x0400010016030fae */ /* 0x0007e2000e901d48 */
[----:B------:R-:W-:Y:S01]  /*18b80*/  @P0 LEA.HI.X R5, R9, c[0x0][0x1cc], R8, 0x1, P3 ;  /* 0x0000730009050a11 */ /* 0x000fe200018f0c08 */
[----:B------:R-:W-:Y:S01]  /*18b90*/  FADD.FTZ R167, R167, R166 ;  /* 0x000000a6a7a77221 */ /* 0x000fe20000010000 */
[----:B------:R-:W-:Y:S02]  /*18ba0*/  MOV R9, R2 ;  /* 0x0000000200097202 */ /* 0x000fe40000000f00 */
[C---:B--2---:R-:W-:Y:S03]  /*18bb0*/  HMMA.16816.F32.BF16 R96, R16.reuse, R12, R96 ;  /* 0x0000000c1060723c */ /* 0x044fe60000041860 */
[----:B------:R3:W-:Y:S01]  /*18bc0*/  @P0 LDGSTS.E.BYPASS.LTC128B.128 [R3+0x1000], [R4.64], !P2 ;  /* 0x0100000004030fae */ /* 0x0007e2000d101d48 */
[----:B------:R-:W-:Y:S01]  /*18bd0*/  FADD.FTZ R200, R200, R167 ;  /* 0x000000a7c8c87221 */ /* 0x000fe20000010000 */
[----:B------:R-:W-:Y:S03]  /*18be0*/  IADD3 R6, R197, 0x1, RZ ;  /* 0x00000001c5067810 */ /* 0x000fe60007ffe0ff */
[----:B------:R-:W-:Y:S03]  /*18bf0*/  HMMA.16816.F32.BF16 R100, R16, R14, R100 ;  /* 0x0000000e1064723c */ /* 0x000fe60000041864 */
[----:B------:R3:W-:Y:S01]  /*18c00*/  @P0 LDGSTS.E.BYPASS.LTC128B.128 [R3+0x3000], [R4.64+0x80], !P1 ;  /* 0x0300008004030fae */ /* 0x0007e2000c901d48 */
[----:B------:R-:W-:Y:S01]  /*18c10*/  FADD.FTZ R201, R201, R200 ;  /* 0x000000c8c9c97221 */ /* 0x000fe20000010000 */
[----:B------:R-:W-:Y:S03]  /*18c20*/  ISETP.GE.AND P1, PT, R197, 0x1, PT ;  /* 0x00000001c500780c */ /* 0x000fe60003f26270 */
[----:B------:R-:W-:Y:S01]  /*18c30*/  FADD.FTZ R180, R180, R201 ;  /* 0x000000c9b4b47221 */ /* 0x000fe20000010000 */
[----:B------:R-:W-:Y:S02]  /*18c40*/  SEL R197, R6, RZ, !P1 ;  /* 0x000000ff06c57207 */ /* 0x000fe40004800000 */
[----:B------:R3:W-:Y:S01]  /*18c50*/  @P0 LDGSTS.E.BYPASS.LTC128B.128 [R3+0x5000], [R4.64+0x100], !P5 ;  /* 0x0500010004030fae */ /* 0x0007e2000e901d48 */
[----:B------:R-:W-:Y:S01]  /*18c60*/  ISETP.GT.AND P0, PT, R190, R191, PT ;  /* 0x000000bfbe00720c */ /* 0x000fe20003f04270 */
[----:B------:R-:W-:Y:S01]  /*18c70*/  FADD.FTZ R238, R179, R180 ;  /* 0x000000b4b3ee7221 */ /* 0x000fe20000010000 */
[----:B------:R-:W-:Y:S05]  /*18c80*/  MOV R190, R240 ;  /* 0x000000f000be7202 */ /* 0x000fea0000000f00 */
[----:B------:R-:W0:Y:S01]  /*18c90*/  LDGDEPBAR ;  /* 0x00000000000079af */ /* 0x000e220000000000 */
[----:B---3--:R-:W-:Y:S05]  /*18ca0*/  MOV R3, R0 ;  /* 0x0000000000037202 */ /* 0x008fea0000000f00 */
[----:B------:R-:W-:-:S05]  /*18cb0*/  @P0 BRA `(.L_x_4419) ;  /* 0xffffd76000000947 */ /* 0x000fca000383ffff */
.L_x_4418:
[----:B------:R-:W-:-:S13]  /*18cc0*/  ISETP.GE.AND P0, PT, R240, R231, PT ;  /* 0x000000e7f000720c */ /* 0x000fda0003f06270 */
[----:B------:R-:W-:Y:S05]  /*18cd0*/  @!P0 BRA `(.L_x_4420) ;  /* 0x0000337000008947 */ /* 0x000fea0003800000 */
[----:B------:R-:W-:Y:S02]  /*18ce0*/  MOV R3, R0 ;  /* 0x0000000000037202 */ /* 0x000fe40000000f00 */
[----:B------:R-:W-:Y:S02]  /*18cf0*/  MOV R8, R2 ;  /* 0x0000000200087202 */ /* 0x000fe40000000f00 */
.L_x_4429:
        /* <DEDUP_REMOVED lines=8> */
[----:B------:R-:W-:Y:S05]  /*18d80*/  IADD3 R202, R198, R201, R199 ;  /* 0x000000c9c6ca7210 */ /* 0x000fea0007ffe0c7 */
[----:B------:R-:W-:Y:S01]  /*18d90*/  @!P0 IADD3 R7, R240, -0x1, RZ ;  /* 0xfffffffff0078810 */ /* 0x000fe20007ffe0ff */
[----:B------:R-:W-:Y:S02]  /*18da0*/  @!P0 IMAD.MOV.U32 R25, RZ, RZ, c[0x0][0x208] ;  /* 0x00008200ff198624 */ /* 0x000fe400078e00ff */
[----:B------:R-:W-:Y:S01]  /*18db0*/  @!P0 IMAD.MOV.U32 R2, RZ, RZ, c[0x0][0x20c] ;  /* 0x00008300ff028624 */ /* 0x000fe200078e00ff */
[----:B------:R-:W-:Y:S01]  /*18dc0*/  @!P0 SHF.R.S32.HI R16, RZ, 0x1f, R7 ;  /* 0x0000001fff108819 */ /* 0x000fe20000011407 */
[C---:B------:R-:W-:Y:S01]  /*18dd0*/  @!P0 IMAD.WIDE.U32 R4, R7.reuse, c[0x0][0x208], RZ ;  /* 0x0000820007048a25 */ /* 0x040fe200078e00ff */
[----:B------:R-:W-:Y:S03]  /*18de0*/  LDSM.16.M88.4 R36, [R196] ;  /* 0x00000000c424783b */ /* 0x000fe60000000200 */
[----:B------:R-:W-:Y:S01]  /*18df0*/  @!P0 IMAD R16, R16, c[0x0][0x208], RZ ;  /* 0x0000820010108a24 */ /* 0x000fe200078e02ff */
[----:B------:R-:W-:Y:S01]  /*18e00*/  ULDC UR4, c[0x0][0x324] ;  /* 0x0000c90000047ab9 */ /* 0x000fe20000000800 */
[C---:B------:R-:W-:Y:S01]  /*18e10*/  @!P0 IMAD.SHL.U32 R17, R4.reuse, 0x40, RZ ;  /* 0x0000004004118824 */ /* 0x040fe200078e00ff */
[----:B------:R-:W-:Y:S01]  /*18e20*/  ULOP3.LUT UR4, URZ, UR4, URZ, 0x33, !UPT ;  /* 0x000000043f047292 */ /* 0x000fe2000f8e333f */
[----:B------:R-:W1:Y:S01]  /*18e30*/  LDSM.16.M88.4 R12, [R201] ;  /* 0x00000000c90c783b */ /* 0x000e620000000200 */
[----:B------:R-:W-:Y:S02]  /*18e40*/  @!P0 IMAD R16, R7, c[0x0][0x20c], R16 ;  /* 0x0000830007108a24 */ /* 0x000fe400078e0210 */
[----:B------:R-:W-:Y:S02]  /*18e50*/  @!P0 IADD3 R19, P3, R17, R232, RZ ;  /* 0x000000e811138210 */ /* 0x000fe40007f7e0ff */
[----:B------:R-:W2:Y:S01]  /*18e60*/  LDSM.16.M88.4 R20, [R201+0x800] ;  /* 0x00080000c914783b */ /* 0x000ea20000000200 */
[----:B------:R-:W-:Y:S01]  /*18e70*/  @!P0 IMAD.IADD R16, R5, 0x1, R16 ;  /* 0x0000000105108824 */ /* 0x000fe200078e0210 */
[----:B------:R-:W-:Y:S02]  /*18e80*/  @!P0 LEA R32, P2, R19, c[0x0][0x1f8], 0x1 ;  /* 0x00007e0013208a11 */ /* 0x000fe400078408ff */
[C---:B------:R-:W-:Y:S01]  /*18e90*/  @!P0 LEA R17, P1, R25.reuse, R17, 0x5 ;  /* 0x0000001119118211 */ /* 0x040fe200078228ff */
[----:B------:R-:W3:Y:S01]  /*18ea0*/  LDSM.16.M88.4 R28, [R201+0x1000] ;  /* 0x00100000c91c783b */ /* 0x000ee20000000200 */
[----:B------:R-:W-:Y:S04]  /*18eb0*/  @!P0 SHF.L.U64.HI R16, R4, 0x6, R16 ;  /* 0x0000000604108819 */ /* 0x000fe80000010210 */
[----:B------:R-:W4:Y:S01]  /*18ec0*/  LDSM.16.M88.4 R148, [R201+0x1800] ;  /* 0x00180000c994783b */ /* 0x000f220000000200 */
[--C-:B------:R-:W-:Y:S01]  /*18ed0*/  @!P0 IMAD.X R0, R16, 0x1, R227.reuse, P3 ;  /* 0x0000000110008824 */ /* 0x100fe200018e06e3 */
[----:B------:R-:W-:Y:S02]  /*18ee0*/  @!P0 LEA.HI.X R2, R25, R16, R2, 0x5, P1 ;  /* 0x0000001019028211 */ /* 0x000fe400008f2c02 */
        /* <DEDUP_REMOVED lines=8> */
[----:B------:R-:W-:Y:S01]  /*18f70*/  @!P0 LEA R188, P3, R0, c[0x0][0x1f8], 0x1 ;  /* 0x00007e0000bc8a11 */ /* 0x000fe200078608ff */
[----:B------:R-:W-:Y:S02]  /*18f80*/  @!P0 IMAD R2, R234, 0x6000, R10 ;  /* 0x00006000ea028824 */ /* 0x000fe400078e020a */
[----:B------:R-:W4:Y:S01]  /*18f90*/  LDSM.16.M88.4 R164, [R200+0x1000] ;  /* 0x00100000c8a4783b */ /* 0x000f220000000200 */
[----:B------:R-:W-:Y:S01]  /*18fa0*/  @!P0 LEA.HI.X R189, R0, c[0x0][0x1fc], R25, 0x1, P3 ;  /* 0x00007f0000bd8a11 */ /* 0x000fe200018f0c19 */
[C---:B------:R-:W-:Y:S01]  /*18fb0*/  IMAD.IADD R0, R199.reuse, 0x1, R201 ;  /* 0x00000001c7007824 */ /* 0x040fe200078e02c9 */
        /* <DEDUP_REMOVED lines=12> */
[----:B------:R2:W-:Y:S05]  /*19080*/  @!P0 LDGSTS.E.BYPASS.LTC128B.128 [R2+0x3000], [R188.64+0x80], !P1 ;  /* 0x03000080bc028fae */ /* 0x0005ea000c901d48 */
[C---:B---3--:R-:W-:Y:S01]  /*19090*/  HMMA.16816.F32.BF16 R24, R36.reuse, R28, RZ ;  /* 0x0000001c2418723c */ /* 0x048fe200000418ff */
[----:B------:R2:W-:Y:S01]  /*190a0*/  @!P0 LDGSTS.E.BYPASS.LTC128B.128 [R2+0x5000], [R188.64+0x100], !P5 ;  /* 0x05000100bc028fae */ /* 0x0005e2000e901d48 */
[C---:B------:R-:W-:Y:S02]  /*190b0*/  ISETP.GE.AND P0, PT, R234.reuse, 0x1, PT ;  /* 0x00000001ea00780c */ /* 0x040fe40003f06270 */
[----:B------:R-:W-:Y:S02]  /*190c0*/  IADD3 R234, R234, 0x1, RZ ;  /* 0x00000001eaea7810 */ /* 0x000fe40007ffe0ff */
[----:B------:R-:W-:Y:S02]  /*190d0*/  LDSM.16.M88.4 R172, [R192] ;  /* 0x00000000c0ac783b */ /* 0x000fe40000000200 */
[C---:B------:R-:W-:Y:S01]  /*190e0*/  HMMA.16816.F32.BF16 R28, R36.reuse, R30, RZ ;  /* 0x0000001e241c723c */ /* 0x040fe200000418ff */
[----:B------:R-:W-:Y:S02]  /*190f0*/  SEL R234, R234, RZ, !P0 ;  /* 0x000000ffeaea7207 */ /* 0x000fe40004000000 */
        /* <DEDUP_REMOVED lines=111> */
[----:B------:R1:W3:Y:S05]  /*197f0*/  LDSM.16.M88.4 R148, [R0+0x5800] ;  /* 0x005800000094783b */ /* 0x0002ea0000000200 */
[----:B------:R-:W-:Y:S02]  /*19800*/  LDSM.16.M88.4 R160, [R147+0x8000] ;  /* 0x0080000093a0783b */ /* 0x000fe40000000200 */
[C---:B--2---:R-:W-:Y:S08]  /*19810*/  HMMA.16816.F32.BF16 R4, R156.reuse, R172, R4 ;  /* 0x000000ac9c04723c */ /* 0x044ff00000041804 */
[C---:B------:R-:W-:Y:S01]  /*19820*/  HMMA.16816.F32.BF16 R12, R156.reuse, R174, R12 ;  /* 0x000000ae9c0c723c */ /* 0x040fe2000004180c */
[----:B------:R2:W3:Y:S07]  /*19830*/  LDSM.16.M88.4 R172, [R2+0x4000] ;  /* 0x0040000002ac783b */ /* 0x0004ee0000000200 */
[C---:B------:R-:W-:Y:S04]  /*19840*/  HMMA.16816.F32.BF16 R16, R156.reuse, R188, R16 ;  /* 0x000000bc9c10723c */ /* 0x040fe80000041810 */
[----:B-1----:R-:W-:Y:S04]  /*19850*/  IMAD.IADD R0, R213, 0x1, R224 ;  /* 0x00000001d5007824 */ /* 0x002fe800078e02e0 */
[C---:B------:R-:W-:Y:S01]  /*19860*/  HMMA.16816.F32.BF16 R20, R156.reuse, R190, R20 ;  /* 0x000000be9c14723c */ /* 0x040fe20000041814 */
[----:B------:R-:W-:Y:S07]  /*19870*/  LDSM.16.M88.4 R188, [R202+0x4800] ;  /* 0x00480000cabc783b */ /* 0x000fee0000000200 */
[C---:B-----5:R-:W-:Y:S04]  /*19880*/  HMMA.16816.F32.BF16 R24, R156.reuse, R164, R24 ;  /* 0x000000a49c18723c */ /* 0x060fe80000041818 */
[----:B--2---:R-:W-:Y:S04]  /*19890*/  @P4 IMAD.HI.U32 R2, R0, c[0x0][0x2c8], RZ ;  /* 0x0000b20000024a27 */ /* 0x004fe800078e00ff */
[C---:B------:R-:W-:Y:S01]  /*198a0*/  HMMA.16816.F32.BF16 R28, R156.reuse, R166, R28 ;  /* 0x000000a69c1c723c */ /* 0x040fe2000004181c */
[----:B------:R-:W-:Y:S03]  /*198b0*/  LDSM.16.M88.4 R164, [R202+0x5000] ;  /* 0x00500000caa4783b */ /* 0x000fe60000000200 */
[----:B------:R-:W-:Y:S02]  /*198c0*/  @P4 SHF.R.U32.HI R0, RZ, c[0x0][0x2cc], R2 ;  /* 0x0000b300ff004a19 */ /* 0x000fe40000011602 */
[----:B------:R-:W-:Y:S02]  /*198d0*/  ISETP.GE.AND P4, PT, R205, 0x1, PT ;  /* 0x00000001cd00780c */ /* 0x000fe40003f86270 */
[C---:B------:R-:W-:Y:S08]  /*198e0*/  HMMA.16816.F32.BF16 R32, R156.reuse, R152, R32 ;  /* 0x000000989c20723c */ /* 0x040ff00000041820 */
[----:B------:R-:W-:Y:S01]  /*198f0*/  HMMA.16816.F32.BF16 R36, R156, R154, R36 ;  /* 0x0000009a9c24723c */ /* 0x000fe20000041824 */
[----:B------:R-:W-:Y:S06]  /*19900*/  LDSM.16.M88.4 R152, [R202+0x5800] ;  /* 0x00580000ca98783b */ /* 0x000fec0000000200 */
[----:B------:R-:W-:Y:S01]  /*19910*/  IMAD.SHL.U32 R159, R240, 0x40, RZ ;  /* 0x00000040f09f7824 */ /* 0x000fe200078e00ff */
[C---:B---3--:R-:W-:Y:S05]  /*19920*/  HMMA.16816.F32.BF16 R4, R168.reuse, R176, R4 ;  /* 0x000000b0a804723c */ /* 0x048fea0000041804 */
[----:B------:R-:W-:Y:S03]  /*19930*/  IADD3 R2, -R218, 0x1, -R159 ;  /* 0x00000001da027810 */ /* 0x000fe60007ffe99f */
[C---:B------:R-:W-:Y:S04]  /*19940*/  HMMA.16816.F32.BF16 R12, R168.reuse, R178, R12 ;  /* 0x000000b2a80c723c */ /* 0x040fe8000004180c */
[----:B------:R-:W-:Y:S04]  /*19950*/  IADD3 R2, -R223, R2, R226 ;  /* 0x00000002df027210 */ /* 0x000fe80007ffe1e2 */
[C---:B----4-:R-:W-:Y:S08]  /*19960*/  HMMA.16816.F32.BF16 R16, R168.reuse, R180, R16 ;  /* 0x000000b4a810723c */ /* 0x050ff00000041810 */
[C---:B------:R-:W-:Y:S08]  /*19970*/  HMMA.16816.F32.BF16 R20, R168.reuse, R182, R20 ;  /* 0x000000b6a814723c */ /* 0x040ff00000041814 */
[C---:B------:R-:W-:Y:S08]  /*19980*/  HMMA.16816.F32.BF16 R24, R168.reuse, R184, R24 ;  /* 0x000000b8a818723c */ /* 0x040ff00000041818 */
[C---:B------:R-:W-:Y:S08]  /*19990*/  HMMA.16816.F32.BF16 R28, R168.reuse, R186, R28 ;  /* 0x000000baa81c723c */ /* 0x040ff0000004181c */
[C---:B------:R-:W-:Y:S01]  /*199a0*/  HMMA.16816.F32.BF16 R32, R168.reuse, R148, R32 ;  /* 0x00000094a820723c */ /* 0x040fe20000041820 */
[----:B------:R-:W1:Y:S06]  /*199b0*/  SHFL.IDX PT, R149, R0, RZ, 0x1c1f ;  /* 0x001c1fff00957589 */ /* 0x000e6c00000e0000 */
[C---:B------:R-:W-:Y:S01]  /*199c0*/  IADD3 R148, R2.reuse, c[0x0][0x328], RZ ;  /* 0x0000ca0002947a10 */ /* 0x040fe20007ffe0ff */
[----:B------:R-:W-:Y:S04]  /*199d0*/  HMMA.16816.F32.BF16 R36, R168, R150, R36 ;  /* 0x00000096a824723c */ /* 0x000fe80000041824 */
[----:B------:R-:W-:Y:S04]  /*199e0*/  IADD3 R2, R2, UR4, RZ ;  /* 0x0000000402027c10 */ /* 0x000fe8000fffe0ff */
[C---:B------:R-:W-:Y:S08]  /*199f0*/  HMMA.16816.F32.BF16 R4, R160.reuse, R172, R4 ;  /* 0x000000aca004723c */ /* 0x040ff00000041804 */
[C---:B------:R-:W-:Y:S04]  /*19a00*/  HMMA.16816.F32.BF16 R12, R160.reuse, R174, R12 ;  /* 0x000000aea00c723c */ /* 0x040fe8000004180c */
[--C-:B-1----:R-:W-:Y:S04]  /*19a10*/  IMAD.IADD R150, R2, 0x1, R149.reuse ;  /* 0x0000000102967824 */ /* 0x102fe800078e0295 */
[C---:B------:R-:W-:Y:S08]  /*19a20*/  HMMA.16816.F32.BF16 R16, R160.reuse, R188, R16 ;  /* 0x000000bca010723c */ /* 0x040ff00000041810 */
[C---:B------:R-:W-:Y:S08]  /*19a30*/  HMMA.16816.F32.BF16 R20, R160.reuse, R190, R20 ;  /* 0x000000bea014723c */ /* 0x040ff00000041814 */
[C---:B------:R-:W-:Y:S08]  /*19a40*/  HMMA.16816.F32.BF16 R24, R160.reuse, R164, R24 ;  /* 0x000000a4a018723c */ /* 0x040ff00000041818 */
[C---:B------:R-:W-:Y:S08]  /*19a50*/  HMMA.16816.F32.BF16 R28, R160.reuse, R166, R28 ;  /* 0x000000a6a01c723c */ /* 0x040ff0000004181c */
[C---:B------:R-:W-:Y:S07]  /*19a60*/  HMMA.16816.F32.BF16 R32, R160.reuse, R152, R32 ;  /* 0x00000098a020723c */ /* 0x040fee0000041820 */
[----:B------:R-:W-:Y:S01]  /*19a70*/  IMAD.IADD R152, R148, 0x1, R149 ;  /* 0x0000000194987824 */ /* 0x000fe200078e0295 */
        /* <DEDUP_REMOVED lines=15> */
.L_x_4423:
[----:B------:R-:W-:Y:S04]  /*19b70*/  MOV R149, c[0x0][0x32c] ;  /* 0x0000cb0000957a02 */ /* 0x000fe80000000f00 */
[----:B------:R-:W-:Y:S11]  /*19b80*/  ISETP.NE.AND P0, PT, R149, 0x1, PT ;  /* 0x000000019500780c */ /* 0x000ff60003f05270 */
[----:B------:R-:W-:Y:S02]  /*19b90*/  @!UPT UIADD3 URZ, URZ, URZ, URZ ;  /* 0x0000003f3f3ff290 */ /* 0x000fe4000fffe03f */
[----:B------:R-:W-:Y:S05]  /*19ba0*/  @P0 IMAD.HI.U32 R149, R154, c[0x0][0x330], RZ ;  /* 0x0000cc009a950a27 */ /* 0x000fea00078e00ff */
[----:B------:R-:W-:Y:S02]  /*19bb0*/  @P0 SHF.R.U32.HI R154, RZ, c[0x0][0x334], R149 ;  /* 0x0000cd00ff9a0a19 */ /* 0x000fe40000011695 */
.L_x_4424:
[----:B------:R-:W-:Y:S05]  /*19bc0*/  BSYNC B0 ;  /* 0x0000000000007941 */ /* 0x000fea0003800000 */
.L_x_4422:
[----:B------:R-:W-:Y:S04]  /*19bd0*/  IMAD R151, R154, c[0x0][0x32c], -R159 ;  /* 0x0000cb009a977a24 */ /* 0x000fe800078e0a9f */
[----:B------:R-:W-:Y:S05]  /*19be0*/  IMAD.IADD R151, R151, 0x1, -R218 ;  /* 0x0000000197977824 */ /* 0x000fea00078e0ada */
[----:B------:R-:W-:Y:S02]  /*19bf0*/  IADD3 R149, R151, c[0x0][0x32c], RZ ;  /* 0x0000cb0097957a10 */ /* 0x000fe40007ffe0ff */
[----:B------:R-:W-:Y:S02]  /*19c00*/  IMNMX R150, R150, R151, !PT ;  /* 0x0000009796967217 */ /* 0x000fe40007800200 */
[----:B------:R-:W-:Y:S02]  /*19c10*/  IMNMX R152, R152, R149, PT ;  /* 0x0000009598987217 */ /* 0x000fe40003800200 */
.L_x_4421:
        /* <DEDUP_REMOVED lines=66> */
.L_x_4427:
[----:B------:R-:W-:Y:S04]  /*1a040*/  MOV R4, c[0x0][0x32c] ;  /* 0x0000cb0000047a02 */ /* 0x000fe80000000f00 */
[----:B------:R-:W-:Y:S11]  /*1a050*/  ISETP.NE.AND P0, PT, R4, 0x1, PT ;  /* 0x000000010400780c */ /* 0x000ff60003f05270 */
[----:B------:R-:W-:Y:S02]  /*1a060*/  @!UPT UIADD3 URZ, URZ, URZ, URZ ;  /* 0x0000003f3f3ff290 */ /* 0x000fe4000fffe03f */
[----:B------:R-:W-:Y:S05]  /*1a070*/  @P0 IMAD.HI.U32 R4, R12, c[0x0][0x330], RZ ;  /* 0x0000cc000c040a27 */ /* 0x000fea00078e00ff */
[----:B------:R-:W-:Y:S02]  /*1a080*/  @P0 SHF.R.U32.HI R12, RZ, c[0x0][0x334], R4 ;  /* 0x0000cd00ff0c0a19 */ /* 0x000fe40000011604 */
.L_x_4428:
[----:B------:R-:W-:Y:S05]  /*1a090*/  BSYNC B0 ;  /* 0x0000000000007941 */ /* 0x000fea0003800000 */
.L_x_4426:
[----:B------:R-:W-:Y:S04]  /*1a0a0*/  IMAD R159, R12, c[0x0][0x32c], -R159 ;  /* 0x0000cb000c9f7a24 */ /* 0x000fe800078e0a9f */
[----:B------:R-:W-:Y:S05]  /*1a0b0*/  IMAD.IADD R159, R159, 0x1, -R218 ;  /* 0x000000019f9f7824 */ /* 0x000fea00078e0ada */
[----:B------:R-:W-:Y:S02]  /*1a0c0*/  IADD3 R17, R159, c[0x0][0x32c], RZ ;  /* 0x0000cb009f117a10 */ /* 0x000fe40007ffe0ff */
[----:B------:R-:W-:Y:S02]  /*1a0d0*/  IMNMX R2, R2, R159, !PT ;  /* 0x0000009f02027217 */ /* 0x000fe40007800200 */
[----:B------:R-:W-:Y:S02]  /*1a0e0*/  IMNMX R0, R0, R17, PT ;  /* 0x0000001100007217 */ /* 0x000fe40003800200 */
.L_x_4425:
        /* <DEDUP_REMOVED lines=57> */
[----:B------:R-:W-:Y:S01]  /*1a480*/  ISETP.LT.OR P2, PT, R0, 0x29, P4 ;  /* 0x000000290000780c */ /* 0x000fe20002741670 */
[----:B------:R-:W1:Y:S01]  /*1a490*/  SHFL.BFLY PT, R4, R7, 0x2, 0x1f ;  /* 0x0c401f0007047f89 */ /* 0x000e6200000e0000 */
[----:B------:R-:W-:Y:S02]  /*1a4a0*/  ISETP.GT.AND P0, PT, R2, 0x29, P1 ;  /* 0x000000290200780c */ /* 0x000fe40000f04270 */
[----:B------:R-:W-:Y:S02]  /*1a4b0*/  FMNMX.FTZ R15, R184, R15, !PT ;  /* 0x0000000fb80f7209 */ /* 0x000fe40007810000 */
[----:B------:R-:W-:Y:S02]  /*1a4c0*/  FSEL R150, R30, -INF , !P2 ;  /* 0xff8000001e967808 */ /* 0x000fe40005000000 */
[----:B------:R-:W-:Y:S02]  /*1a4d0*/  ISETP.LT.OR P0, PT, R0, 0x2a, P0 ;  /* 0x0000002a0000780c */ /* 0x000fe40000701670 */
        /* <DEDUP_REMOVED lines=12> */
[----:B------:R-:W-:Y:S02]  /*1a5a0*/  ISETP.GT.AND P0, PT, R2, 0x39, P1 ;  /* 0x000000390200780c */ /* 0x000fe40000f04270 */
[C---:B------:R-:W-:Y:S02]  /*1a5b0*/  ISETP.LT.OR P1, PT, R0.reuse, 0x39, P4 ;  /* 0x000000390000780c */ /* 0x040fe40002721670 */
[----:B------:R-:W-:Y:S02]  /*1a5c0*/  ISETP.LT.OR P0, PT, R0, 0x3a, P0 ;  /* 0x0000003a0000780c */ /* 0x000fe40000701670 */
[----:B------:R-:W-:Y:S02]  /*1a5d0*/  FSEL R154, R38, -INF , !P1 ;  /* 0xff800000269a7808 */ /* 0x000fe40004800000 */
        /* <DEDUP_REMOVED lines=21> */
[--C-:B------:R-:W-:Y:S02]  /*1a730*/  FFMA.FTZ R159, R5, c[0x0][0x2d0], -R172.reuse ;  /* 0x0000b400059f7a23 */ /* 0x100fe400000108ac */
[----:B------:R-:W-:Y:S02]  /*1a740*/  FMUL.FTZ R5, R4, c[0x0][0x2d0] ;  /* 0x0000b40004057a20 */ /* 0x000fe40000410000 */
[--C-:B------:R-:W-:Y:S01]  /*1a750*/  FFMA.FTZ R165, R157, c[0x0][0x2d0], -R172.reuse ;  /* 0x0000b4009da57a23 */ /* 0x100fe200000108ac */
[----:B------:R-:W-:Y:S01]  /*1a760*/  MUFU.EX2 R160, R160 ;  /* 0x000000a000a07308 */ /* 0x000fe20000000800 */
[--C-:B------:R-:W-:Y:S01]  /*1a770*/  FFMA.FTZ R162, R13, c[0x0][0x2d0], -R172.reuse ;  /* 0x0000b4000da27a23 */ /* 0x100fe200000108ac */
[----:B------:R-:W-:Y:S01]  /*1a780*/  IADD3 R157, R195, R158, RZ ;  /* 0x0000009ec39d7210 */ /* 0x000fe20007ffe0ff */
[--C-:B------:R-:W-:Y:S02]  /*1a790*/  FFMA.FTZ R188, R149, c[0x0][0x2d0], -R172.reuse ;  /* 0x0000b40095bc7a23 */ /* 0x100fe400000108ac */
[--C-:B------:R-:W-:Y:S02]  /*1a7a0*/  FFMA.FTZ R173, R173, c[0x0][0x2d0], -R172.reuse ;  /* 0x0000b400adad7a23 */ /* 0x100fe400000108ac */
[----:B------:R-:W2:Y:S01]  /*1a7b0*/  LDSM.16.MT88.4 R24, [R157] ;  /* 0x000000009d18783b */ /* 0x000ea20000004200 */
[--C-:B------:R-:W-:Y:S02]  /*1a7c0*/  FFMA.FTZ R174, R179, c[0x0][0x2d0], -R172.reuse ;  /* 0x0000b400b3ae7a23 */ /* 0x100fe400000108ac */
        /* <DEDUP_REMOVED lines=74> */
[C---:B------:R-:W-:Y:S01]  /*1ac70*/  FMUL.FTZ R46, R3.reuse, R46 ;  /* 0x0000002e032e7220 */ /* 0x040fe20000410000 */
        /* <DEDUP_REMOVED lines=78> */
[----:B------:R-:W-:Y:S02]  /*1b160*/  FMUL.FTZ R89, R8, R89 ;  /* 0x0000005908597220 */ /* 0x000fe40000410000 */
[C---:B------:R-:W-:Y:S01]  /*1b170*/  FMUL.FTZ R90, R3.reuse, R90 ;  /* 0x0000005a035a7220 */ /* 0x040fe20000410000 */
[C---:B------:R-:W-:Y:S01]  /*1b180*/  HMMA.16816.F32.BF16 R84, R16.reuse, R22, R84 ;  /* 0x000000161054723c */ /* 0x040fe20000041854 */
[----:B------:R-:W1:Y:S03]  /*1b190*/  LDSM.16.MT88.4 R20, [R158+0x800] ;  /* 0x000800009e14783b */ /* 0x000e660000004200 */
[C---:B------:R-:W-:Y:S02]  /*1b1a0*/  FMUL.FTZ R91, R3.reuse, R91 ;  /* 0x0000005b035b7220 */ /* 0x040fe40000410000 */
[--C-:B------:R-:W-:Y:S02]  /*1b1b0*/  FFMA.FTZ R177, R180, c[0x0][0x2d0], -R153.reuse ;  /* 0x0000b400b4b17a23 */ /* 0x100fe40000010899 */
[--C-:B------:R-:W-:Y:S02]  /*1b1c0*/  FFMA.FTZ R180, R36, c[0x0][0x2d0], -R153.reuse ;  /* 0x0000b40024b47a23 */ /* 0x100fe40000010899 */
[----:B------:R-:W-:Y:S01]  /*1b1d0*/  LDSM.16.MT88.4 R36, [R9+0x800] ;  /* 0x000800000924783b */ /* 0x000fe20000004200 */
[C---:B--2---:R-:W-:Y:S01]  /*1b1e0*/  HMMA.16816.F32.BF16 R88, R16.reuse, R24, R88 ;  /* 0x000000181058723c */ /* 0x044fe20000041858 */
[----:B------:R-:W-:Y:S02]  /*1b1f0*/  MUFU.EX2 R177, R177 ;  /* 0x000000b100b17308 */ /* 0x000fe40000000800 */
[--C-:B------:R-:W-:Y:S02]  /*1b200*/  FFMA.FTZ R178, R178, c[0x0][0x2d0], -R153.reuse ;  /* 0x0000b400b2b27a23 */ /* 0x100fe40000010899 */
[C---:B------:R-:W-:Y:S02]  /*1b210*/  FMUL.FTZ R92, R8.reuse, R92 ;  /* 0x0000005c085c7220 */ /* 0x040fe40000410000 */
[C---:B------:R-:W-:Y:S02]  /*1b220*/  FMUL.FTZ R93, R8.reuse, R93 ;  /* 0x0000005d085d7220 */ /* 0x040fe40000410000 */
[C---:B------:R-:W-:Y:S02]  /*1b230*/  FMUL.FTZ R94, R3.reuse, R94 ;  /* 0x0000005e035e7220 */ /* 0x040fe40000410000 */
[----:B------:R-:W2:Y:S01]  /*1b240*/  MUFU.EX2 R178, R178 ;  /* 0x000000b200b27308 */ /* 0x000ea20000000800 */
[C---:B------:R-:W-:Y:S02]  /*1b250*/  FMUL.FTZ R95, R3.reuse, R95 ;  /* 0x0000005f035f7220 */ /* 0x040fe40000410000 */
[C---:B------:R-:W-:Y:S02]  /*1b260*/  FMUL.FTZ R96, R8.reuse, R96 ;  /* 0x0000006008607220 */ /* 0x040fe40000410000 */
[C---:B------:R-:W-:Y:S02]  /*1b270*/  FMUL.FTZ R97, R8.reuse, R97 ;  /* 0x0000006108617220 */ /* 0x040fe40000410000 */
[C---:B------:R-:W-:Y:S01]  /*1b280*/  FMUL.FTZ R98, R3.reuse, R98 ;  /* 0x0000006203627220 */ /* 0x040fe20000410000 */
[C---:B------:R-:W-:Y:S01]  /*1b290*/  HMMA.16816.F32.BF16 R92, R16.reuse, R26, R92 ;  /* 0x0000001a105c723c */ /* 0x040fe2000004185c */
[----:B------:R-:W1:Y:S01]  /*1b2a0*/  LDSM.16.MT88.4 R24, [R156+0x800] ;  /* 0x000800009c18783b */ /* 0x000e620000004200 */
[----:B------:R-:W2:Y:S01]  /*1b2b0*/  MUFU.EX2 R180, R180 ;  /* 0x000000b400b47308 */ /* 0x000ea20000000800 */
[C---:B------:R-:W-:Y:S02]  /*1b2c0*/  FMUL.FTZ R99, R3.reuse, R99 ;  /* 0x0000006303637220 */ /* 0x040fe40000410000 */
[C---:B------:R-:W-:Y:S02]  /*1b2d0*/  FMUL.FTZ R100, R8.reuse, R100 ;  /* 0x0000006408647220 */ /* 0x040fe40000410000 */
[----:B------:R-:W-:Y:S02]  /*1b2e0*/  FMUL.FTZ R101, R8, R101 ;  /* 0x0000006508657220 */ /* 0x000fe40000410000 */
[C---:B------:R-:W-:Y:S01]  /*1b2f0*/  FMUL.FTZ R102, R3.reuse, R102 ;  /* 0x0000006603667220 */ /* 0x040fe20000410000 */
[C---:B-----5:R-:W-:Y:S03]  /*1b300*/  HMMA.16816.F32.BF16 R96, R16.reuse, R28, R96 ;  /* 0x0000001c1060723c */ /* 0x060fe60000041860 */
[----:B------:R-:W-:Y:S02]  /*1b310*/  FMUL.FTZ R103, R3, R103 ;  /* 0x0000006703677220 */ /* 0x000fe40000410000 */
[--C-:B------:R-:W-:Y:S02]  /*1b320*/  FFMA.FTZ R184, R184, c[0x0][0x2d0], -R153.reuse ;  /* 0x0000b400b8b87a23 */ /* 0x100fe40000010899 */
[--C-:B------:R-:W-:Y:S02]  /*1b330*/  FFMA.FTZ R185, R182, c[0x0][0x2d0], -R153.reuse ;  /* 0x0000b400b6b97a23 */ /* 0x100fe40000010899 */
[--C-:B------:R-:W-:Y:S01]  /*1b340*/  FFMA.FTZ R182, R150, c[0x0][0x2d0], -R153.reuse ;  /* 0x0000b40096b67a23 */ /* 0x100fe20000010899 */
[----:B------:R-:W-:Y:S01]  /*1b350*/  HMMA.16816.F32.BF16 R100, R16, R30, R100 ;  /* 0x0000001e1064723c */ /* 0x000fe20000041864 */
[----:B------:R-:W5:Y:S01]  /*1b360*/  LDSM.16.MT88.4 R28, [R156+0x2800] ;  /* 0x002800009c1c783b */ /* 0x000f620000004200 */
[----:B------:R-:W-:Y:S01]  /*1b370*/  MUFU.EX2 R184, R184 ;  /* 0x000000b800b87308 */ /* 0x000fe20000000800 */
[--C-:B------:R-:W-:Y:S02]  /*1b380*/  FFMA.FTZ R171, R171, c[0x0][0x2d0], -R172.reuse ;  /* 0x0000b400abab7a23 */ /* 0x100fe400000108ac */
[--C-:B------:R-:W-:Y:S02]  /*1b390*/  FFMA.FTZ R190, R169, c[0x0][0x2d0], -R172.reuse ;  /* 0x0000b400a9be7a23 */ /* 0x100fe400000108ac */
[----:B---3--:R-:W-:Y:S01]  /*1b3a0*/  F2FP.BF16.PACK_AB R16, R174, R173 ;  /* 0x000000adae10723e */ /* 0x008fe200000010ff */
[--C-:B------:R-:W-:Y:S01]  /*1b3b0*/  FFMA.FTZ R167, R167, c[0x0][0x2d0], -R172.reuse ;  /* 0x0000b400a7a77a23 */ /* 0x100fe200000108ac */
[----:B----4-:R-:W-:Y:S01]  /*1b3c0*/  F2FP.BF16.PACK_AB R18, R176, R175 ;  /* 0x000000afb012723e */ /* 0x010fe200000010ff */
[----:B------:R-:W-:Y:S02]  /*1b3d0*/  LDSM.16.MT88.4 R148, [R157+0x3000] ;  /* 0x003000009d94783b */ /* 0x000fe40000004200 */
[----:B--2---:R-:W-:Y:S01]  /*1b3e0*/  F2FP.BF16.PACK_AB R17, R178, R177 ;  /* 0x000000b1b211723e */ /* 0x004fe200000010ff */
[----:B------:R-:W-:Y:S01]  /*1b3f0*/  FFMA.FTZ R172, R155, c[0x0][0x2d0], -R172 ;  /* 0x0000b4009bac7a23 */ /* 0x000fe200000108ac */
[----:B------:R-:W-:Y:S01]  /*1b400*/  F2FP.BF16.PACK_AB R19, R180, R179 ;  /* 0x000000b3b413723e */ /* 0x000fe200000010ff */
[--C-:B------:R-:W-:Y:S01]  /*1b410*/  FFMA.FTZ R169, R170, c[0x0][0x2d0], -R153.reuse ;  /* 0x0000b400aaa97a23 */ /* 0x100fe20000010899 */
[----:B------:R-:W2:Y:S01]  /*1b420*/  MUFU.EX2 R185, R185 ;  /* 0x000000b900b97308 */ /* 0x000ea20000000800 */
[--C-:B------:R-:W-:Y:S02]  /*1b430*/  FFMA.FTZ R170, R154, c[0x0][0x2d0], -R153.reuse ;  /* 0x0000b4009aaa7a23 */ /* 0x100fe40000010899 */
[--C-:B------:R-:W-:Y:S02]  /*1b440*/  FFMA.FTZ R168, R168, c[0x0][0x2d0], -R153.reuse ;  /* 0x0000b400a8a87a23 */ /* 0x100fe40000010899 */
[C---:B-1----:R-:W-:Y:S03]  /*1b450*/  HMMA.16816.F32.BF16 R4, R16.reuse, R20, R4 ;  /* 0x000000141004723c */ /* 0x042fe60000041804 */
[----:B------:R-:W-:Y:S02]  /*1b460*/  FFMA.FTZ R153, R152, c[0x0][0x2d0], -R153 ;  /* 0x0000b40098997a23 */ /* 0x000fe40000010899 */
[----:B------:R-:W1:Y:S01]  /*1b470*/  MUFU.EX2 R182, R182 ;  /* 0x000000b600b67308 */ /* 0x000e620000000800 */
[----:B------:R-:W-:Y:S02]  /*1b480*/  FFMA.FTZ R164, R3, R238, R164 ;  /* 0x000000ee03a47223 */ /* 0x000fe400000100a4 */
[C---:B------:R-:W-:Y:S01]  /*1b490*/  HMMA.16816.F32.BF16 R12, R16.reuse, R22, R12 ;  /* 0x00000016100c723c */ /* 0x040fe2000004180c */
[----:B------:R-:W3:Y:S03]  /*1b4a0*/  LDSM.16.MT88.4 R20, [R9+0x2800] ;  /* 0x002800000914783b */ /* 0x000ee60000004200 */
[----:B------:R-:W-:Y:S01]  /*1b4b0*/  FFMA.FTZ R165, R8, R235, R165 ;  /* 0x000000eb08a57223 */ /* 0x000fe200000100a5 */
[----:B------:R-:W-:Y:S01]  /*1b4c0*/  MOV R8, R2 ;  /* 0x0000000200087202 */ /* 0x000fe20000000f00 */
[----:B------:R-:W-:Y:S01]  /*1b4d0*/  FADD.FTZ R164, R163, R164 ;  /* 0x000000a4a3a47221 */ /* 0x000fe20000010000 */
[----:B------:R4:W-:Y:S01]  /*1b4e0*/  MUFU.EX2 R189, R153 ;  /* 0x0000009900bd7308 */ /* 0x0009e20000000800 */
[C---:B------:R-:W-:Y:S04]  /*1b4f0*/  HMMA.16816.F32.BF16 R104, R16.reuse, R32, R104 ;  /* 0x000000201068723c */ /* 0x040fe80000041868 */
[----:B------:R-:W-:Y:S02]  /*1b500*/  FADD.FTZ R160, R160, R165 ;  /* 0x000000a5a0a07221 */ /* 0x000fe40000010000 */
[----:B------:R-:W-:Y:S02]  /*1b510*/  FADD.FTZ R161, R161, R164 ;  /* 0x000000a4a1a17221 */ /* 0x000fe40000010000 */
[C---:B------:R-:W-:Y:S01]  /*1b520*/  HMMA.16816.F32.BF16 R108, R16.reuse, R34, R108 ;  /* 0x00000022106c723c */ /* 0x040fe2000004186c */
[----:B------:R-:W-:Y:S01]  /*1b530*/  LDSM.16.MT88.4 R32, [R157+0x4800] ;  /* 0x004800009d20783b */ /* 0x000fe20000004200 */
[----:B------:R-:W-:Y:S02]  /*1b540*/  MUFU.EX2 R171, R171 ;  /* 0x000000ab00ab7308 */ /* 0x000fe40000000800 */
[----:B------:R-:W-:Y:S02]  /*1b550*/  FADD.FTZ R159, R159, R160 ;  /* 0x000000a09f9f7221 */ /* 0x000fe40000010000 */
[----:B------:R-:W-:Y:S02]  /*1b560*/  FADD.FTZ R166, R166, R161 ;  /* 0x000000a1a6a67221 */ /* 0x000fe40000010000 */
[C---:B------:R-:W-:Y:S04]  /*1b570*/  HMMA.16816.F32.BF16 R112, R16.reuse, R24, R112 ;  /* 0x000000181070723c */ /* 0x040fe80000041870 */
[----:B------:R-:W1:Y:S01]  /*1b580*/  MUFU.EX2 R190, R190 ;  /* 0x000000be00be7308 */ /* 0x000e620000000800 */
[----:B------:R-:W-:Y:S01]  /*1b590*/  FADD.FTZ R162, R162, R159 ;  /* 0x0000009fa2a27221 */ /* 0x000fe20000010000 */
[----:B----4-:R-:W-:Y:S02]  /*1b5a0*/  LDSM.16.MT88.4 R152, [R156+0x3800] ;  /* 0x003800009c98783b */ /* 0x010fe40000004200 */
[C---:B------:R-:W-:Y:S04]  /*1b5b0*/  HMMA.16816.F32.BF16 R116, R16.reuse, R26, R116 ;  /* 0x0000001a1074723c */ /* 0x040fe80000041874 */
[----:B------:R-:W-:Y:S02]  /*1b5c0*/  FADD.FTZ R173, R173, R162 ;  /* 0x000000a2adad7221 */ /* 0x000fe40000010000 */
[----:B------:R-:W-:Y:S01]  /*1b5d0*/  MUFU.EX2 R167, R167 ;  /* 0x000000a700a77308 */ /* 0x000fe20000000800 */
[----:B------:R-:W4:Y:S01]  /*1b5e0*/  LDSM.16.MT88.4 R24, [R158+0x4800] ;  /* 0x004800009e18783b */ /* 0x000f220000004200 */
[C---:B------:R-:W-:Y:S04]  /*1b5f0*/  HMMA.16816.F32.BF16 R120, R16.reuse, R36, R120 ;  /* 0x000000241078723c */ /* 0x040fe80000041878 */
[----:B------:R-:W-:Y:S02]  /*1b600*/  FADD.FTZ R177, R177, R166 ;  /* 0x000000a6b1b17221 */ /* 0x000fe40000010000 */
[----:B------:R-:W-:Y:S02]  /*1b610*/  FADD.FTZ R174, R174, R173 ;  /* 0x000000adaeae7221 */ /* 0x000fe40000010000 */
[C---:B------:R-:W-:Y:S01]  /*1b620*/  HMMA.16816.F32.BF16 R124, R16.reuse, R38, R124 ;  /* 0x00000026107c723c */ /* 0x040fe2000004187c */
[----:B------:R-:W-:Y:S01]  /*1b630*/  LDSM.16.MT88.4 R36, [R157+0x1000] ;  /* 0x001000009d24783b */ /* 0x000fe20000004200 */
[----:B------:R-:W1:Y:S02]  /*1b640*/  MUFU.EX2 R172, R172 ;  /* 0x000000ac00ac7308 */ /* 0x000e640000000800 */
[----:B------:R-:W-:Y:S02]  /*1b650*/  FADD.FTZ R178, R178, R177 ;  /* 0x000000b1b2b27221 */ /* 0x000fe40000010000 */
[----:B------:R-:W-:Y:S02]  /*1b660*/  FADD.FTZ R175, R175, R174 ;  /* 0x000000aeafaf7221 */ /* 0x000fe40000010000 */
[C---:B------:R-:W-:Y:S04]  /*1b670*/  HMMA.16816.F32.BF16 R40, R16.reuse, R128, R40 ;  /* 0x000000801028723c */ /* 0x040fe80000041828 */
[----:B------:R-:W-:Y:S01]  /*1b680*/  MUFU.EX2 R169, R169 ;  /* 0x000000a900a97308 */ /* 0x000fe20000000800 */
[----:B------:R-:W-:Y:S02]  /*1b690*/  FADD.FTZ R179, R179, R178 ;  /* 0x000000b2b3b37221 */ /* 0x000fe40000010000 */
[----:B------:R-:W-:Y:S01]  /*1b6a0*/  FADD.FTZ R176, R176, R175 ;  /* 0x000000afb0b07221 */ /* 0x000fe20000010000 */
[C---:B------:R-:W-:Y:S01]  /*1b6b0*/  HMMA.16816.F32.BF16 R44, R16.reuse, R130, R44 ;  /* 0x00000082102c723c */ /* 0x040fe2000004182c */
[----:B------:R-:W-:Y:S03]  /*1b6c0*/  LDSM.16.MT88.4 R128, [R156+0x1000] ;  /* 0x001000009c80783b */ /* 0x000fe60000004200 */
[----:B------:R-:W-:Y:S02]  /*1b6d0*/  FADD.FTZ R179, R180, R179 ;  /* 0x000000b3b4b37221 */ /* 0x000fe40000010000 */
[----:B------:R-:W1:Y:S02]  /*1b6e0*/  MUFU.EX2 R168, R168 ;  /* 0x000000a800a87308 */ /* 0x000e640000000800 */
[C---:B------:R-:W-:Y:S08]  /*1b6f0*/  HMMA.16816.F32.BF16 R48, R16.reuse, R132, R48 ;  /* 0x000000841030723c */ /* 0x040ff00000041830 */
[C---:B------:R-:W-:Y:S01]  /*1b700*/  HMMA.16816.F32.BF16 R52, R16.reuse, R134, R52 ;  /* 0x000000861034723c */ /* 0x040fe20000041834 */
[----:B------:R-:W-:Y:S01]  /*1b710*/  LDSM.16.MT88.4 R132, [R158+0x3000] ;  /* 0x003000009e84783b */ /* 0x000fe20000004200 */
[----:B------:R-:W1:Y:S06]  /*1b720*/  MUFU.EX2 R170, R170 ;  /* 0x000000aa00aa7308 */ /* 0x000e6c0000000800 */
[C---:B-----5:R-:W-:Y:S08]  /*1b730*/  HMMA.16816.F32.BF16 R56, R16.reuse, R28, R56 ;  /* 0x0000001c1038723c */ /* 0x060ff00000041838 */
        /* <DEDUP_REMOVED lines=10> */
[----:B------:R-:W1:Y:S07]  /*1b7e0*/  LDSM.16.MT88.4 R32, [R9+0x1000] ;  /* 0x001000000920783b */ /* 0x000e6e0000004200 */
[C---:B-----5:R-:W-:Y:S08]  /*1b7f0*/  HMMA.16816.F32.BF16 R88, R16.reuse, R28, R88 ;  /* 0x0000001c1058723c */ /* 0x060ff00000041858 */
[C---:B------:R-:W-:Y:S01]  /*1b800*/  HMMA.16816.F32.BF16 R92, R16.reuse, R30, R92 ;  /* 0x0000001e105c723c */ /* 0x040fe2000004185c */
[----:B------:R-:W5:Y:S07]  /*1b810*/  LDSM.16.MT88.4 R28, [R156+0x3000] ;  /* 0x003000009c1c783b */ /* 0x000f6e0000004200 */
[C---:B---3--:R-:W-:Y:S08]  /*1b820*/  HMMA.16816.F32.BF16 R96, R16.reuse, R20, R96 ;  /* 0x000000141060723c */ /* 0x048ff00000041860 */
[----:B------:R-:W-:Y:S01]  /*1b830*/  HMMA.16816.F32.BF16 R100, R16, R22, R100 ;  /* 0x000000161064723c */ /* 0x000fe20000041864 */
[----:B------:R-:W3:Y:S06]  /*1b840*/  LDSM.16.MT88.4 R20, [R9+0x3000] ;  /* 0x003000000914783b */ /* 0x000eec0000004200 */
[----:B------:R-:W-:Y:S01]  /*1b850*/  F2FP.BF16.PACK_AB R16, R186, R183 ;  /* 0x000000b7ba10723e */ /* 0x000fe200000010ff */
[----:B------:R-:W-:Y:S01]  /*1b860*/  FADD.FTZ R183, R183, R176 ;  /* 0x000000b0b7b77221 */ /* 0x000fe20000010000 */
[----:B------:R-:W-:Y:S03]  /*1b870*/  F2FP.BF16.PACK_AB R18, R188, R181 ;  /* 0x000000b5bc12723e */ /* 0x000fe600000010ff */
[----:B--2---:R-:W-:Y:S01]  /*1b880*/  F2FP.BF16.PACK_AB R17, R185, R184 ;  /* 0x000000b8b911723e */ /* 0x004fe200000010ff */
[----:B------:R-:W-:Y:S01]  /*1b890*/  FADD.FTZ R184, R184, R179 ;  /* 0x000000b3b8b87221 */ /* 0x000fe20000010000 */
[----:B-1----:R-:W-:Y:S01]  /*1b8a0*/  F2FP.BF16.PACK_AB R19, R187, R182 ;  /* 0x000000b6bb13723e */ /* 0x002fe200000010ff */
        /* <DEDUP_REMOVED lines=20> */
[C---:B------:R-:W-:Y:S08]  /*1b9f0*/  HMMA.16816.F32.BF16 R48, R16.reuse, R148, R48 ;  /* 0x000000941030723c */ /* 0x040ff00000041830 */
[C---:B------:R-:W-:Y:S01]  /*1ba00*/  HMMA.16816.F32.BF16 R52, R16.reuse, R150, R52 ;  /* 0x000000961034723c */ /* 0x040fe20000041834 */
[----:B------:R-:W-:Y:S07]  /*1ba10*/  LDSM.16.MT88.4 R148, [R157+0x3800] ;  /* 0x003800009d94783b */ /* 0x000fee0000004200 */
[C---:B-----5:R-:W-:Y:S08]  /*1ba20*/  HMMA.16816.F32.BF16 R56, R16.reuse, R28, R56 ;  /* 0x0000001c1038723c */ /* 0x060ff00000041838 */
        /* <DEDUP_REMOVED lines=14> */
[C---:B---3--:R-:W-:Y:S08]  /*1bb10*/  HMMA.16816.F32.BF16 R96, R16.reuse, R20, R96 ;  /* 0x000000141060723c */ /* 0x048ff00000041860 */
[----:B------:R-:W-:Y:S01]  /*1bb20*/  HMMA.16816.F32.BF16 R100, R16, R22, R100 ;  /* 0x000000161064723c */ /* 0x000fe20000041864 */
[----:B------:R-:W-:Y:S06]  /*1bb30*/  LDSM.16.MT88.4 R20, [R157+0x5800] ;  /* 0x005800009d14783b */ /* 0x000fec0000004200 */
        /* <DEDUP_REMOVED lines=9> */
[C---:B------:R-:W-:Y:S01]  /*1bbd0*/  HMMA.16816.F32.BF16 R132, R16.reuse, R128, R4 ;  /* 0x000000801084723c */ /* 0x040fe20000041804 */
[----:B------:R-:W3:Y:S02]  /*1bbe0*/  LDSM.16.MT88.4 R4, [R9+0x3800] ;  /* 0x003800000904783b */ /* 0x000ee40000004200 */
[----:B------:R-:W-:Y:S02]  /*1bbf0*/  FADD.FTZ R170, R170, R169 ;  /* 0x000000a9aaaa7221 */ /* 0x000fe40000010000 */
[----:B------:R-:W-:Y:S02]  /*1bc00*/  FADD.FTZ R235, R172, R167 ;  /* 0x000000a7aceb7221 */ /* 0x000fe40000010000 */
[----:B------:R-:W-:Y:S01]  /*1bc10*/  FADD.FTZ R238, R189, R170 ;  /* 0x000000aabdee7221 */ /* 0x000fe20000010000 */
[C---:B------:R-:W-:Y:S01]  /*1bc20*/  HMMA.16816.F32.BF16 R128, R16.reuse, R130, R12 ;  /* 0x000000821080723c */ /* 0x040fe2000004180c */
[----:B------:R-:W5:Y:S07]  /*1bc30*/  LDSM.16.MT88.4 R12, [R158+0x5800] ;  /* 0x005800009e0c783b */ /* 0x000f6e0000004200 */
[C---:B-1----:R-:W-:Y:S07]  /*1bc40*/  HMMA.16816.F32.BF16 R104, R16.reuse, R24, R104 ;  /* 0x000000181068723c */ /* 0x042fee0000041868 */
[----:B------:R-:W-:Y:S01]  /*1bc50*/  IADD3 R24, R240, -0x2, RZ ;  /* 0xfffffffef0187810 */ /* 0x000fe20007ffe0ff */
[C---:B------:R-:W-:Y:S03]  /*1bc60*/  HMMA.16816.F32.BF16 R108, R16.reuse, R26, R108 ;  /* 0x0000001a106c723c */ /* 0x040fe6000004186c */
[C---:B------:R-:W-:Y:S05]  /*1bc70*/  ISETP.GE.AND P0, PT, R24.reuse, R231, PT ;  /* 0x000000e71800720c */ /* 0x040fea0003f06270 */
[C---:B--2---:R-:W-:Y:S08]  /*1bc80*/  HMMA.16816.F32.BF16 R112, R16.reuse, R32, R112 ;  /* 0x000000201070723c */ /* 0x044ff00000041870 */
[C---:B------:R-:W-:Y:S04]  /*1bc90*/  HMMA.16816.F32.BF16 R116, R16.reuse, R34, R116 ;  /* 0x000000221074723c */ /* 0x040fe80000041874 */
[----:B------:R-:W-:Y:S04]  /*1bca0*/  @P0 SHF.R.S32.HI R3, RZ, 0x1f, R24 ;  /* 0x0000001fff030819 */ /* 0x000fe80000011418 */
[C---:B----4-:R-:W-:Y:S04]  /*1bcb0*/  HMMA.16816.F32.BF16 R120, R16.reuse, R28, R120 ;  /* 0x0000001c1078723c */ /* 0x050fe80000041878 */
        /* <DEDUP_REMOVED lines=13> */
[C---:B-----5:R-:W-:Y:S08]  /*1bd90*/  HMMA.16816.F32.BF16 R72, R16.reuse, R12, R72 ;  /* 0x0000000c1048723c */ /* 0x060ff00000041848 */
[C---:B------:R-:W-:Y:S01]  /*1bda0*/  HMMA.16816.F32.BF16 R76, R16.reuse, R14, R76 ;  /* 0x0000000e104c723c */ /* 0x040fe2000004184c */
[----:B------:R-:W2:Y:S07]  /*1bdb0*/  LDSM.16.MT88.4 R12, [R9+0x5800] ;  /* 0x00580000090c783b */ /* 0x000eae0000004200 */
[C---:B------:R-:W-:Y:S07]  /*1bdc0*/  HMMA.16816.F32.BF16 R80, R16.reuse, R20, R80 ;  /* 0x000000141050723c */ /* 0x040fee0000041850 */
[----:B------:R-:W-:Y:S01]  /*1bdd0*/  @P0 IADD3 R21, R25, R3, RZ ;  /* 0x0000000319150210 */ /* 0x000fe20007ffe0ff */
[C---:B------:R-:W-:Y:S01]  /*1bde0*/  HMMA.16816.F32.BF16 R84, R16.reuse, R22, R84 ;  /* 0x000000161054723c */ /* 0x040fe20000041854 */
[----:B------:R-:W-:Y:S03]  /*1bdf0*/  @P0 MOV R20, c[0x0][0x1e0] ;  /* 0x0000780000140a02 */ /* 0x000fe60000000f00 */
[C---:B------:R-:W-:Y:S02]  /*1be00*/  @P0 SHF.L.U32 R3, R24.reuse, 0x6, RZ ;  /* 0x0000000618030819 */ /* 0x040fe400000006ff */
[----:B------:R-:W-:Y:S02]  /*1be10*/  @P0 SHF.L.U64.HI R21, R24, 0x6, R21 ;  /* 0x0000000618150819 */ /* 0x000fe40000010215 */
[----:B------:R-:W-:Y:S01]  /*1be20*/  @P0 IADD3 R24, P3, R3, R236, RZ ;  /* 0x000000ec03180210 */ /* 0x000fe20007f7e0ff */
[C---:B-1----:R-:W-:Y:S03]  /*1be30*/  HMMA.16816.F32.BF16 R88, R16.reuse, R4, R88 ;  /* 0x000000041058723c */ /* 0x042fe60000041858 */
[----:B------:R-:W-:Y:S02]  /*1be40*/  @P0 LEA R22, P2, R24, c[0x0][0x1c8], 0x1 ;  /* 0x0000720018160a11 */ /* 0x000fe400078408ff */
[----:B------:R-:W-:Y:S02]  /*1be50*/  @P0 MOV R23, c[0x0][0x1e4] ;  /* 0x0000790000170a02 */ /* 0x000fe40000000f00 */
[C---:B------:R-:W-:Y:S01]  /*1be60*/  @P0 LEA R25, P1, R20.reuse, R3, 0x5 ;  /* 0x0000000314190211 */ /* 0x040fe200078228ff */
[C---:B------:R-:W-:Y:S04]  /*1be70*/  HMMA.16816.F32.BF16 R92, R16.reuse, R6, R92 ;  /* 0x00000006105c723c */ /* 0x040fe8000004185c */
[----:B------:R-:W-:Y:S02]  /*1be80*/  @P0 IADD3.X R3, R21, R230, RZ, P3, !PT ;  /* 0x000000e615030210 */ /* 0x000fe40001ffe4ff */
[----:B------:R-:W-:Y:S02]  /*1be90*/  @P0 LEA.HI.X R21, R20, R21, R23, 0x5, P1 ;  /* 0x0000001514150211 */ /* 0x000fe400008f2c17 */
[----:B------:R-:W-:Y:S01]  /*1bea0*/  @P0 LEA.HI.X R23, R24, c[0x0][0x1cc], R3, 0x1, P2 ;  /* 0x0000730018170a11 */ /* 0x000fe200010f0c03 */
[----:B------:R-:W-:Y:S01]  /*1beb0*/  @P0 IMAD R3, R234, 0x6000, R11 ;  /* 0x00006000ea030824 */ /* 0x000fe200078e020b */
[----:B------:R-:W-:Y:S01]  /*1bec0*/  @P0 ISETP.GE.AND P2, PT, R228, c[0x0][0x1d4], PT ;  /* 0x00007500e4000a0c */ /* 0x000fe20003f46270 */
[C---:B--2---:R-:W-:Y:S03]  /*1bed0*/  HMMA.16816.F32.BF16 R96, R16.reuse, R12, R96 ;  /* 0x0000000c1060723c */ /* 0x044fe60000041860 */
[----:B------:R-:W-:Y:S02]  /*1bee0*/  @P0 ISETP.GE.AND P1, PT, R212, c[0x0][0x1d4], PT ;  /* 0x00007500d4000a0c */ /* 0x000fe40003f26270 */
[----:B------:R-:W-:Y:S03]  /*1bef0*/  @P0 IADD3 R25, P3, R25, R236, RZ ;  /* 0x000000ec19190210 */ /* 0x000fe60007f7e0ff */
[----:B------:R-:W-:Y:S04]  /*1bf00*/  HMMA.16816.F32.BF16 R100, R16, R14, R100 ;  /* 0x0000000e1064723c */ /* 0x000fe80000041864 */
[----:B------:R-:W-:Y:S01]  /*1bf10*/  @!PT LDS RZ, [RZ] ;  /* 0x00000000fffff984 */ /* 0x000fe20000000800 */
[----:B------:R-:W-:Y:S01]  /*1bf20*/  @!PT LDS RZ, [RZ] ;  /* 0x00000000fffff984 */ /* 0x000fe20000000800 */
[----:B------:R-:W-:Y:S01]  /*1bf30*/  @!PT LDS RZ, [RZ] ;  /* 0x00000000fffff984 */ /* 0x000fe20000000800 */
[----:B------:R1:W-:Y:S01]  /*1bf40*/  @P0 LDGSTS.E.BYPASS.LTC128B.128 [R3], [R22.64], !P2 ;  /* 0x0000000016030fae */ /* 0x0003e2000d101d48 */
[----:B------:R-:W-:Y:S02]  /*1bf50*/  @P0 IADD3.X R20, R21, R230, RZ, P3, !PT ;  /* 0x000000e615140210 */ /* 0x000fe40001ffe4ff */
[C---:B------:R-:W-:Y:S05]  /*1bf60*/  @P0 LEA R4, P3, R25.reuse, c[0x0][0x1c8], 0x1 ;  /* 0x0000720019040a11 */ /* 0x040fea00078608ff */
[----:B------:R1:W-:Y:S01]  /*1bf70*/  @P0 LDGSTS.E.BYPASS.LTC128B.128 [R3+0x2000], [R22.64+0x80], !P1 ;  /* 0x0200008016030fae */ /* 0x0003e2000c901d48 */
        /* <DEDUP_REMOVED lines=9> */
[----:B------:R-:W-:Y:S05]  /*1c010*/  IADD3 R240, R240, -0x1, RZ ;  /* 0xfffffffff0f07810 */ /* 0x000fea0007ffe0ff */
[----:B------:R-:W0:Y:S01]  /*1c020*/  LDGDEPBAR ;  /* 0x00000000000079af */ /* 0x000e220000000000 */
[----:B-1----:R-:W-:Y:S05]  /*1c030*/  MOV R3, R0 ;  /* 0x0000000000037202 */ /* 0x002fea0000000f00 */
[----:B------:R-:W-:-:S05]  /*1c040*/  @!P0 BRA `(.L_x_4429) ;  /* 0xffffccb000008947 */ /* 0x000fca000383ffff */
.L_x_4420:
[----:B------:R-:W-:Y:S02]  /*1c050*/  MOV R5, 0x1f ;  /* 0x0000001f00057802 */ /* 0x000fe40000000f00 */
[----:B------:R-:W-:Y:S01]  /*1c060*/  MOV R4, 0xffffffff ;  /* 0xffffffff00047802 */ /* 0x000fe20000000f00 */
[----:B------:R-:W-:Y:S05]  /*1c070*/  BRA.DIV ~URZ, `(.L_x_4430) ;  /* 0x000052c27f007947 */ /* 0x000fea000b800000 */
[----:B------:R1:W2:Y:S02]  /*1c080*/  SHFL.BFLY PT, R7, R235, 0x2, 0x1f ;  /* 0x0c401f00eb077f89 */ /* 0x0002a400000e0000 */
.L_x_4503:
[----:B--2---:R-:W-:Y:S01]  /*1c090*/  FADD.FTZ R8, R7, R235 ;  /* 0x000000eb07087221 */ /* 0x004fe20000010000 */
[----:B------:R-:W-:Y:S05]  /*1c0a0*/  BRA.DIV ~URZ, `(.L_x_4431) ;  /* 0x000052e27f007947 */ /* 0x000fea000b800000 */
[----:B------:R-:W2:Y:S04]  /*1c0b0*/  SHFL.BFLY PT, R5, R238, 0x2, 0x1f ;  /* 0x0c401f00ee057f89 */ /* 0x000ea800000e0000 */
[----:B------:R-:W3:Y:S01]  /*1c0c0*/  SHFL.BFLY PT, R3, R8, 0x1, 0x1f ;  /* 0x0c201f0008037f89 */ /* 0x000ee200000e0000 */
[----:B--2---:R-:W-:-:S02]  /*1c0d0*/  FADD.FTZ R12, R5, R238 ;  /* 0x000000ee050c7221 */ /* 0x004fc40000010000 */
[----:B---3--:R-:W-:-:S03]  /*1c0e0*/  FADD.FTZ R3, R8, R3 ;  /* 0x0000000308037221 */ /* 0x008fc60000010000 */
[----:B------:R2:W3:Y:S04]  /*1c0f0*/  SHFL.BFLY PT, R7, R12, 0x1, 0x1f ;  /* 0x0c201f000c077f89 */ /* 0x0004e800000e0000 */
.L_x_4504:
        /* <DEDUP_REMOVED lines=13> */
[----:B------:R-:W-:-:S03]  /*1c1d0*/  @P1 FFMA.FTZ R9, R5, R2, R7 ;  /* 0x0000000205091223 */ /* 0x000fc60000010007 */
[----:B------:R-:W2:Y:S01]  /*1c1e0*/  @P0 MUFU.LG2 R12, R12 ;  /* 0x0000000c000c0308 */ /* 0x000ea20000000c00 */
[C---:B---3--:R-:W-:Y:S02]  /*1c1f0*/  FMUL.FTZ R132, R13.reuse, R132 ;  /* 0x000000840d847220 */ /* 0x048fe40000410000 */
        /* <DEDUP_REMOVED lines=46> */
[----:B------:R-:W-:Y:S01]  /*1c4e0*/  FMUL.FTZ R101, R13, R101 ;  /* 0x000000650d657220 */ /* 0x000fe20000410000 */
[----:B------:R-:W-:Y:S01]  /*1c4f0*/  @P0 MOV R13, 0x3f317218 ;  /* 0x3f317218000d0802 */ /* 0x000fe20000000f00 */
[----:B--2---:R-:W-:Y:S01]  /*1c500*/  @P0 FMUL.FTZ R17, R12, 0.69314718246459960938 ;  /* 0x3f3172180c110820 */ /* 0x004fe20000410000 */
[----:B------:R-:W-:Y:S01]  /*1c510*/  MOV R12, 0x1 ;  /* 0x00000001000c7802 */ /* 0x000fe20000000f00 */
[----:B------:R-:W-:-:S02]  /*1c520*/  FMUL.FTZ R134, R8, R134 ;  /* 0x0000008608867220 */ /* 0x000fc40000410000 */
[----:B------:R-:W-:Y:S02]  /*1c530*/  @P0 FMUL.FTZ R13, R13, c[0x0][0x2d0] ;  /* 0x0000b4000d0d0a20 */ /* 0x000fe40000410000 */
[----:B------:R-:W-:Y:S02]  /*1c540*/  FMUL.FTZ R135, R8, R135 ;  /* 0x0000008708877220 */ /* 0x000fe40000410000 */
[----:B------:R-:W-:Y:S01]  /*1c550*/  @P0 FFMA.FTZ R16, R13, R0, R17 ;  /* 0x000000000d100223 */ /* 0x000fe20000010011 */
[----:B------:R-:W-:Y:S01]  /*1c560*/  PRMT R0, R12, 0x7610, R0 ;  /* 0x000076100c007816 */ /* 0x000fe20000000000 */
        /* <DEDUP_REMOVED lines=46> */
.L_x_4329:
        /* <DEDUP_REMOVED lines=16> */
.L_x_4433:
[----:B------:R-:W-:Y:S05]  /*1c950*/  BSYNC B0 ;  /* 0x0000000000007941 */ /* 0x000fea0003800000 */
.L_x_4432:
[----:B------:R-:W-:Y:S01]  /*1c960*/  PRMT R0, R0, 0x9910, RZ ;  /* 0x0000991000007816 */ /* 0x000fe200000000ff */
[----:B------:R-:W-:Y:S01]  /*1c970*/  BSSY B1, `(.L_x_4434) ;  /* 0x0000341000017945 */ /* 0x000fe20003800000 */
[----:B------:R-:W-:Y:S01]  /*1c980*/  IMAD.MOV.U32 R8, RZ, RZ, R204 ;  /* 0x000000ffff087224 */ /* 0x000fe200078e00cc */
[----:B------:R-:W-:Y:S02]  /*1c990*/  IADD3 R13, R228, 0x80, RZ ;  /* 0x00000080e40d7810 */ /* 0x000fe40007ffe0ff */
[----:B------:R-:W-:-:S13]  /*1c9a0*/  ISETP.NE.AND P0, PT, R0, RZ, PT ;  /* 0x000000ff0000720c */ /* 0x000fda0003f05270 */
[----:B------:R-:W-:Y:S05]  /*1c9b0*/  @!P0 BRA `(.L_x_4435) ;  /* 0x0000279000008947 */ /* 0x000fea0003800000 */
[----:B------:R-:W-:Y:S01]  /*1c9c0*/  SHF.R.S32.HI R0, RZ, 0x1f, R211 ;  /* 0x0000001fff007819 */ /* 0x000fe200000114d3 */
[----:B------:R-:W-:Y:S01]  /*1c9d0*/  IMAD.SHL.U32 R19, R215, 0x40, RZ ;  /* 0x00000040d7137824 */ /* 0x000fe200078e00ff */
[----:B------:R-:W-:Y:S01]  /*1c9e0*/  WARPSYNC 0xffffffff ;  /* 0xffffffff00007948 */ /* 0x000fe20003800000 */
[----:B------:R-:W-:Y:S01]  /*1c9f0*/  BAR.SYNC.DEFER_BLOCKING 0x1, 0x100 ;  /* 0x0044000000007b1d */ /* 0x000fe20000010000 */
[----:B------:R-:W-:Y:S01]  /*1ca00*/  LEA.HI R20, R0, R211, RZ, 0x5 ;  /* 0x000000d300147211 */ /* 0x000fe200078f28ff */
[----:B------:R-:W-:Y:S01]  /*1ca10*/  IMAD.MOV.U32 R22, RZ, RZ, 0x20 ;  /* 0x00000020ff167424 */ /* 0x000fe200078e00ff */
[----:B------:R-:W-:Y:S02]  /*1ca20*/  LOP3.LUT R19, R19, 0x1c0, RZ, 0xc0, !PT ;  /* 0x000001c013137812 */ /* 0x000fe400078ec0ff */
[----:B------:R-:W-:Y:S02]  /*1ca30*/  SHF.R.S32.HI R12, RZ, 0x5, R20 ;  /* 0x00000005ff0c7819 */ /* 0x000fe40000011414 */
[----:B------:R-:W-:-:S02]  /*1ca40*/  SHF.R.U32.HI R18, RZ, 0x3, R19 ;  /* 0x00000003ff127819 */ /* 0x000fc40000011613 */
[----:B------:R-:W-:Y:S01]  /*1ca50*/  LOP3.LUT R21, R215, 0x1, RZ, 0xc0, !PT ;  /* 0x00000001d7157812 */ /* 0x000fe200078ec0ff */
[----:B------:R-:W-:Y:S01]  /*1ca60*/  IMAD.SHL.U32 R17, R12, 0x400, RZ ;  /* 0x000004000c117824 */ /* 0x000fe200078e00ff */
[----:B------:R-:W-:Y:S02]  /*1ca70*/  LOP3.LUT R18, R18, R19, RZ, 0xfc, !PT ;  /* 0x0000001312127212 */ /* 0x000fe400078efcff */
[----:B------:R-:W-:Y:S01]  /*1ca80*/  ISETP.NE.U32.AND P0, PT, R21, 0x1, PT ;  /* 0x000000011500780c */ /* 0x000fe20003f05070 */
[----:B------:R-:W-:Y:S01]  /*1ca90*/  IMAD R17, R214, 0x2, R17 ;  /* 0x00000002d6117824 */ /* 0x000fe200078e0211 */
[----:B------:R-:W-:Y:S02]  /*1caa0*/  F2FP.BF16.PACK_AB R32, R133, R132 ;  /* 0x000000848520723e */ /* 0x000fe400000010ff */
[----:B------:R-:W-:Y:S01]  /*1cab0*/  R2P PR, R215, 0x6 ;  /* 0x00000006d7007804 */ /* 0x000fe20000000000 */
[----:B------:R-:W-:Y:S01]  /*1cac0*/  IMAD.IADD R17, R17, 0x1, R18 ;  /* 0x0000000111117824 */ /* 0x000fe200078e0212 */
[----:B------:R-:W-:Y:S01]  /*1cad0*/  F2FP.BF16.PACK_AB R30, R135, R134 ;  /* 0x00000086871e723e */ /* 0x000fe200000010ff */
[----:B------:R-:W-:Y:S01]  /*1cae0*/  IMAD.MOV.U32 R18, RZ, RZ, 0x40 ;  /* 0x00000040ff127424 */ /* 0x000fe200078e00ff */
[----:B------:R-:W-:Y:S01]  /*1caf0*/  F2FP.BF16.PACK_AB R23, R129, R128 ;  /* 0x000000808117723e */ /* 0x000fe200000010ff */
[----:B------:R-:W-:Y:S01]  /*1cb00*/  IMAD.SHL.U32 R27, R17, 0x2, RZ ;  /* 0x00000002111b7824 */ /* 0x000fe200078e00ff */
[----:B------:R-:W-:-:S02]  /*1cb10*/  SEL R22, R22, 0xffffffe0, !P1 ;  /* 0xffffffe016167807 */ /* 0x000fc40004800000 */
[----:B------:R-:W-:Y:S02]  /*1cb20*/  SEL R18, R18, 0xffffffc0, !P2 ;  /* 0xffffffc012127807 */ /* 0x000fe40005000000 */
[C---:B------:R-:W-:Y:S01]  /*1cb30*/  IADD3 R17, R27.reuse, 0x80, RZ ;  /* 0x000000801b117810 */ /* 0x040fe20007ffe0ff */
[C---:B------:R-:W-:Y:S01]  /*1cb40*/  IMAD.IADD R21, R27.reuse, 0x1, R22 ;  /* 0x000000011b157824 */ /* 0x040fe200078e0216 */
[----:B------:R-:W-:Y:S01]  /*1cb50*/  IADD3 R24, R27, 0x70, RZ ;  /* 0x000000701b187810 */ /* 0x000fe20007ffe0ff */
[----:B------:R2:W-:Y:S01]  /*1cb60*/  STS [R27+0x80], R32 ;  /* 0x000080201b007388 */ /* 0x0005e20000000800 */
[----:B------:R-:W-:Y:S02]  /*1cb70*/  @P0 IADD3 R24, R17, 0x10, RZ ;  /* 0x0000001011180810 */ /* 0x000fe40007ffe0ff */
[----:B------:R-:W-:Y:S01]  /*1cb80*/  F2FP.BF16.PACK_AB R17, R131, R130 ;  /* 0x000000828311723e */ /* 0x000fe200000010ff */
[----:B------:R3:W-:Y:S01]  /*1cb90*/  STS [R27+0x480], R30 ;  /* 0x0004801e1b007388 */ /* 0x0007e20000000800 */
        /* <DEDUP_REMOVED lines=11> */
[----:B------:R-:W-:Y:S01]  /*1cc50*/  F2FP.BF16.PACK_AB R31, R45, R44 ;  /* 0x0000002c2d1f723e */ /* 0x000fe200000010ff */
[----:B------:R1:W-:Y:S01]  /*1cc60*/  STS [R21+0x480], R26 ;  /* 0x0004801a15007388 */ /* 0x0003e20000000800 */
[----:B------:R-:W-:-:S02]  /*1cc70*/  F2FP.BF16.PACK_AB R33, R47, R46 ;  /* 0x0000002e2f21723e */ /* 0x000fc400000010ff */
[----:B------:R-:W-:Y:S01]  /*1cc80*/  ISETP.NE.U32.AND P0, PT, RZ, c[0x0][0x508], PT ;  /* 0x00014200ff007a0c */ /* 0x000fe20003f05070 */
[----:B------:R1:W-:Y:S01]  /*1cc90*/  STS [R22], R19 ;  /* 0x0000001316007388 */ /* 0x0003e20000000800 */
[----:B--2---:R-:W-:Y:S02]  /*1cca0*/  F2FP.BF16.PACK_AB R32, R117, R116 ;  /* 0x000000747520723e */ /* 0x004fe400000010ff */
[----:B------:R-:W-:Y:S01]  /*1ccb0*/  ISETP.NE.AND.EX P1, PT, RZ, c[0x0][0x50c], PT, P0 ;  /* 0x00014300ff007a0c */ /* 0x000fe20003f25300 */
[----:B------:R2:W-:Y:S01]  /*1ccc0*/  STS [R22+0x400], R25 ;  /* 0x0004001916007388 */ /* 0x0005e20000000800 */
[----:B---3--:R-:W-:Y:S02]  /*1ccd0*/  F2FP.BF16.PACK_AB R30, R115, R114 ;  /* 0x00000072731e723e */ /* 0x008fe400000010ff */
[----:B------:R-:W-:Y:S01]  /*1cce0*/  ISETP.NE.U32.AND P2, PT, RZ, c[0x0][0x500], PT ;  /* 0x00014000ff007a0c */ /* 0x000fe20003f45070 */
[----:B----4-:R-:W-:-:S03]  /*1ccf0*/  IMAD.IADD R17, R27, 0x1, R18 ;  /* 0x000000011b117824 */ /* 0x010fc600078e0212 */
[----:B------:R-:W-:Y:S01]  /*1cd00*/  ISETP.NE.AND.EX P2, PT, RZ, c[0x0][0x504], PT, P2 ;  /* 0x00014100ff007a0c */ /* 0x000fe20003f45320 */
[----:B-1----:R-:W-:Y:S01]  /*1cd10*/  IMAD.IADD R23, R18, 0x1, R24 ;  /* 0x0000000112177824 */ /* 0x002fe200078e0218 */
[----:B------:R1:W-:Y:S01]  /*1cd20*/  STS [R17+0x80], R36 ;  /* 0x0000802411007388 */ /* 0x0003e20000000800 */
[----:B------:R-:W-:-:S03]  /*1cd30*/  F2FP.BF16.PACK_AB R28, R121, R120 ;  /* 0x00000078791c723e */ /* 0x000fc600000010ff */
[----:B------:R3:W-:Y:S01]  /*1cd40*/  STS [R17+0x480], R30 ;  /* 0x0004801e11007388 */ /* 0x0007e20000000800 */
[----:B------:R-:W-:-:S03]  /*1cd50*/  F2FP.BF16.PACK_AB R26, R123, R122 ;  /* 0x0000007a7b1a723e */ /* 0x000fc600000010ff */
[----:B------:R4:W-:Y:S01]  /*1cd60*/  STS [R23], R32 ;  /* 0x0000002017007388 */ /* 0x0009e20000000800 */
[----:B------:R-:W-:-:S03]  /*1cd70*/  IMAD.IADD R19, R18, 0x1, R21 ;  /* 0x0000000112137824 */ /* 0x000fc600078e0215 */
[----:B------:R4:W-:Y:S01]  /*1cd80*/  STS [R23+0x400], R34 ;  /* 0x0004002217007388 */ /* 0x0009e20000000800 */
[----:B------:R-:W-:Y:S01]  /*1cd90*/  IMAD.IADD R18, R22, 0x1, R18 ;  /* 0x0000000116127824 */ /* 0x000fe200078e0212 */
[----:B--2---:R-:W-:Y:S02]  /*1cda0*/  F2FP.BF16.PACK_AB R25, R125, R124 ;  /* 0x0000007c7d19723e */ /* 0x004fe400000010ff */
[----:B------:R2:W-:Y:S04]  /*1cdb0*/  STS [R19+0x80], R28 ;  /* 0x0000801c13007388 */ /* 0x0005e80000000800 */
[----:B------:R2:W-:Y:S04]  /*1cdc0*/  STS [R19+0x480], R26 ;  /* 0x0004801a13007388 */ /* 0x0005e80000000800 */
[----:B------:R2:W-:Y:S01]  /*1cdd0*/  STS [R18], R25 ;  /* 0x0000001912007388 */ /* 0x0005e20000000800 */
[----:B-1----:R-:W-:-:S03]  /*1cde0*/  F2FP.BF16.PACK_AB R36, R63, R62 ;  /* 0x0000003e3f24723e */ /* 0x002fc600000010ff */
[----:B------:R1:W-:Y:S01]  /*1cdf0*/  STS [R18+0x400], R29 ;  /* 0x0004001d12007388 */ /* 0x0003e20000000800 */
[----:B---3--:R-:W-:Y:S02]  /*1ce00*/  F2FP.BF16.PACK_AB R30, R41, R40 ;  /* 0x00000028291e723e */ /* 0x008fe400000010ff */
[----:B----4-:R-:W-:-:S03]  /*1ce10*/  F2FP.BF16.PACK_AB R32, R43, R42 ;  /* 0x0000002a2b20723e */ /* 0x010fc600000010ff */
[----:B------:R3:W-:Y:S01]  /*1ce20*/  STS [R27+0x4080], R30 ;  /* 0x0040801e1b007388 */ /* 0x0007e20000000800 */
[----:B------:R-:W-:-:S03]  /*1ce30*/  F2FP.BF16.PACK_AB R34, R61, R60 ;  /* 0x0000003c3d22723e */ /* 0x000fc600000010ff */
[----:B------:R4:W-:Y:S01]  /*1ce40*/  STS [R27+0x4480], R32 ;  /* 0x004480201b007388 */ /* 0x0009e20000000800 */
[----:B--2---:R-:W-:-:S03]  /*1ce50*/  F2FP.BF16.PACK_AB R28, R49, R48 ;  /* 0x00000030311c723e */ /* 0x004fc600000010ff */
[----:B------:R2:W-:Y:S01]  /*1ce60*/  STS [R24+0x4000], R31 ;  /* 0x0040001f18007388 */ /* 0x0005e20000000800 */
[----:B------:R-:W-:-:S03]  /*1ce70*/  F2FP.BF16.PACK_AB R26, R51, R50 ;  /* 0x00000032331a723e */ /* 0x000fc600000010ff */
[----:B------:R2:W-:Y:S01]  /*1ce80*/  STS [R24+0x4400], R33 ;  /* 0x0044002118007388 */ /* 0x0005e20000000800 */
[----:B------:R-:W-:-:S03]  /*1ce90*/  F2FP.BF16.PACK_AB R25, R53, R52 ;  /* 0x000000343519723e */ /* 0x000fc600000010ff */
[----:B------:R2:W-:Y:S01]  /*1cea0*/  STS [R21+0x4080], R28 ;  /* 0x0040801c15007388 */ /* 0x0005e20000000800 */
[----:B-1----:R-:W-:-:S03]  /*1ceb0*/  F2FP.BF16.PACK_AB R29, R55, R54 ;  /* 0x00000036371d723e */ /* 0x002fc600000010ff */
[----:B------:R1:W-:Y:S04]  /*1cec0*/  STS [R21+0x4480], R26 ;  /* 0x0044801a15007388 */ /* 0x0003e80000000800 */
        /* <DEDUP_REMOVED lines=12> */
[----:B------:R1:W-:Y:S01]  /*1cf90*/  STS [R19+0x4080], R28 ;  /* 0x0040801c13007388 */ /* 0x0003e20000000800 */
[----:B------:R-:W-:-:S03]  /*1cfa0*/  F2FP.BF16.PACK_AB R25, R69, R68 ;  /* 0x000000444519723e */ /* 0x000fc600000010ff */
        /* <DEDUP_REMOVED lines=10> */
[----:B------:R-:W-:Y:S01]  /*1d050*/  STS [R24+0x8000], R31 ;  /* 0x0080001f18007388 */ /* 0x000fe20000000800 */
        /* <DEDUP_REMOVED lines=11> */
[----:B------:R-:W-:Y:S04]  /*1d110*/  STS [R17+0x8080], R34 ;  /* 0x0080802211007388 */ /* 0x000fe80000000800 */
[----:B------:R2:W-:Y:S01]  /*1d120*/  STS [R17+0x8480], R30 ;  /* 0x0084801e11007388 */ /* 0x0005e20000000800 */
[----:B-1----:R-:W-:-:S03]  /*1d130*/  F2FP.BF16.PACK_AB R24, R99, R98 ;  /* 0x000000626318723e */ /* 0x002fc600000010ff */
[----:B------:R1:W-:Y:S01]  /*1d140*/  STS [R23+0x8000], R36 ;  /* 0x0080002417007388 */ /* 0x0003e20000000800 */
[----:B------:R-:W-:-:S03]  /*1d150*/  F2FP.BF16.PACK_AB R28, R97, R96 ;  /* 0x00000060611c723e */ /* 0x000fc600000010ff */
[----:B------:R1:W-:Y:S01]  /*1d160*/  STS [R23+0x8400], R32 ;  /* 0x0084002017007388 */ /* 0x0003e20000000800 */
[----:B---3--:R-:W-:Y:S01]  /*1d170*/  F2FP.BF16.PACK_AB R21, R103, R102 ;  /* 0x000000666715723e */ /* 0x008fe200000010ff */
[----:B------:R-:W-:Y:S02]  /*1d180*/  IMAD.MOV.U32 R26, RZ, RZ, 0x4 ;  /* 0x00000004ff1a7424 */ /* 0x000fe400078e00ff */
[----:B------:R1:W-:Y:S01]  /*1d190*/  STS [R19+0x8080], R28 ;  /* 0x0080801c13007388 */ /* 0x0003e20000000800 */
[----:B----4-:R-:W-:-:S03]  /*1d1a0*/  F2FP.BF16.PACK_AB R25, R101, R100 ;  /* 0x000000646519723e */ /* 0x010fc600000010ff */
[----:B------:R1:W-:Y:S01]  /*1d1b0*/  STS [R19+0x8480], R24 ;  /* 0x0084801813007388 */ /* 0x0003e20000000800 */
[----:B--2---:R-:W-:-:S03]  /*1d1c0*/  IMAD.MOV.U32 R22, RZ, RZ, c[0x0][0x388] ;  /* 0x0000e200ff167624 */ /* 0x004fc600078e00ff */
[----:B------:R1:W-:Y:S04]  /*1d1d0*/  STS [R18+0x8000], R25 ;  /* 0x0080001912007388 */ /* 0x0003e80000000800 */
[----:B------:R1:W-:Y:S01]  /*1d1e0*/  STS [R18+0x8400], R21 ;  /* 0x0084001512007388 */ /* 0x0003e20000000800 */
[----:B------:R-:W-:Y:S02]  /*1d1f0*/  IMAD.MOV.U32 R17, RZ, RZ, RZ ;  /* 0x000000ffff117224 */ /* 0x000fe400078e00ff */
[CC--:B------:R-:W-:Y:S01]  /*1d200*/  @P1 IMAD.WIDE R30, R207.reuse, R26.reuse, c[0x0][0x508] ;  /* 0x00014200cf1e1625 */ /* 0x0c0fe200078e021a */
[----:B------:R-:W-:Y:S03]  /*1d210*/  BAR.SYNC.DEFER_BLOCKING 0x1, 0x100 ;  /* 0x0044000000007b1d */ /* 0x000fe60000010000 */
[----:B------:R-:W-:-:S03]  /*1d220*/  IMAD.WIDE R26, R207, R26, c[0x0][0x500] ;  /* 0x00014000cf1a7625 */ /* 0x000fc600078e021a */
        /* <DEDUP_REMOVED lines=9> */
.L_x_4436:
[----:B-1----:R-:W-:Y:S01]  /*1d2c0*/  IMAD.MOV.U32 R25, RZ, RZ, 0x368 ;  /* 0x00000368ff197424 */ /* 0x002fe200078e00ff */
[----:B------:R-:W-:Y:S01]  /*1d2d0*/  ISETP.GT.AND P2, PT, R206, 0x1, PT ;  /* 0x00000001ce00780c */ /* 0x000fe20003f44270 */
[----:B------:R-:W-:Y:S01]  /*1d2e0*/  IMAD.MOV.U32 R18, RZ, RZ, c[0x0][0x4e8] ;  /* 0x00013a00ff127624 */ /* 0x000fe200078e00ff */
[----:B------:R-:W-:-:S02]  /*1d2f0*/  ISETP.NE.U32.AND P0, PT, RZ, c[0x0][0x500], PT ;  /* 0x00014000ff007a0c */ /* 0x000fc40003f05070 */
[----:B------:R-:W-:Y:S02]  /*1d300*/  SEL R25, R25, 0x328, P2 ;  /* 0x0000032819197807 */ /* 0x000fe40001000000 */
        /* <DEDUP_REMOVED lines=13> */
[C---:B------:R-:W-:Y:S02]  /*1d3e0*/  IMAD R24, R26.reuse, R19, R24 ;  /* 0x000000131a187224 */ /* 0x040fe400078e0218 */
[----:B------:R-:W-:-:S04]  /*1d3f0*/  IMAD.WIDE.U32 R26, R26, R21, RZ ;  /* 0x000000151a1a7225 */ /* 0x000fc800078e00ff */
[----:B--2---:R-:W-:-:S04]  /*1d400*/  IMAD.WIDE.U32 R34, R36, R221, RZ ;  /* 0x000000dd24227225 */ /* 0x004fc800078e00ff */
[----:B------:R-:W-:-:S04]  /*1d410*/  @P3 IMAD.HI.U32 R19, R18, c[0x0][0x4ec], RZ ;  /* 0x00013b0012133a27 */ /* 0x000fc800078e00ff */
[----:B------:R-:W-:Y:S01]  /*1d420*/  IMAD R23, R37, R221, RZ ;  /* 0x000000dd25177224 */ /* 0x000fe200078e02ff */
[----:B------:R-:W-:Y:S01]  /*1d430*/  @P3 SHF.R.U32.HI R28, RZ, c[0x0][0x4f0], R19 ;  /* 0x00013c00ff1c3a19 */ /* 0x000fe20000011613 */
[----:B------:R-:W-:Y:S01]  /*1d440*/  IMAD.IADD R24, R27, 0x1, R24 ;  /* 0x000000011b187824 */ /* 0x000fe200078e0218 */
[----:B-----5:R-:W-:Y:S01]  /*1d450*/  IADD3 R27, P1, P0, R26, R34, R17 ;  /* 0x000000221a1b7210 */ /* 0x020fe2000783e011 */
[----:B------:R-:W-:Y:S01]  /*1d460*/  IMAD.IADD R23, R35, 0x1, R23 ;  /* 0x0000000123177824 */ /* 0x000fe200078e0217 */
[----:B------:R-:W-:Y:S01]  /*1d470*/  SHF.R.S32.HI R19, RZ, 0x1f, R17 ;  /* 0x0000001fff137819 */ /* 0x000fe20000011411 */
[-C--:B---3--:R-:W-:Y:S02]  /*1d480*/  IMAD R26, R33, R29.reuse, RZ ;  /* 0x0000001d211a7224 */ /* 0x088fe400078e02ff */
[----:B------:R-:W-:Y:S01]  /*1d490*/  IMAD.WIDE.U32 R32, R32, R29, RZ ;  /* 0x0000001d20207225 */ /* 0x000fe200078e00ff */
[----:B------:R-:W-:Y:S02]  /*1d4a0*/  IADD3.X R23, R24, R23, R19, P1, P0 ;  /* 0x0000001718177210 */ /* 0x000fe40000fe0413 */
[----:B------:R-:W-:Y:S01]  /*1d4b0*/  SHF.R.S32.HI R24, RZ, 0x1f, R28 ;  /* 0x0000001fff187819 */ /* 0x000fe2000001141c */
[----:B------:R-:W-:Y:S01]  /*1d4c0*/  IMAD.IADD R26, R33, 0x1, R26 ;  /* 0x00000001211a7824 */ /* 0x000fe200078e021a */
[----:B------:R-:W-:Y:S01]  /*1d4d0*/  IADD3 R32, P1, P0, R28, R27, R32 ;  /* 0x0000001b1c207210 */ /* 0x000fe2000783e020 */
[----:B----4-:R-:W-:Y:S01]  /*1d4e0*/  IMAD.MOV R25, RZ, RZ, -R28 ;  /* 0x000000ffff197224 */ /* 0x010fe200078e0a1c */
[----:B------:R-:W-:-:S02]  /*1d4f0*/  SHF.R.S32.HI R29, RZ, 0x1f, R20 ;  /* 0x0000001fff1d7819 */ /* 0x000fc40000011414 */
[----:B------:R-:W-:Y:S01]  /*1d500*/  IADD3.X R33, R24, R23, R26, P1, P0 ;  /* 0x0000001718217210 */ /* 0x000fe20000fe041a */
[----:B------:R-:W-:Y:S01]  /*1d510*/  IMAD R25, R25, c[0x0][0x4e8], R18 ;  /* 0x00013a0019197a24 */ /* 0x000fe200078e0212 */
[----:B------:R-:W-:Y:S01]  /*1d520*/  LOP3.LUT R24, R20, 0xffffffe0, RZ, 0xc0, !PT ;  /* 0xffffffe014187812 */ /* 0x000fe200078ec0ff */
[----:B------:R-:W-:Y:S01]  /*1d530*/  IMAD.MOV.U32 R23, RZ, RZ, c[0x0][0x4ac] ;  /* 0x00012b00ff177624 */ /* 0x000fe200078e00ff */
[----:B------:R-:W-:Y:S01]  /*1d540*/  LEA.HI R20, R29, R12, RZ, 0x3 ;  /* 0x0000000c1d147211 */ /* 0x000fe200078f18ff */
[-C--:B------:R-:W-:Y:S01]  /*1d550*/  IMAD R27, R31, R25.reuse, RZ ;  /* 0x000000191f1b7224 */ /* 0x080fe200078e02ff */
[----:B------:R-:W-:Y:S01]  /*1d560*/  SHF.R.S32.HI R28, RZ, 0x1f, R25 ;  /* 0x0000001fff1c7819 */ /* 0x000fe20000011419 */
[----:B------:R-:W-:Y:S01]  /*1d570*/  IMAD.WIDE.U32 R32, R30, R25, R32 ;  /* 0x000000191e207225 */ /* 0x000fe200078e0020 */
[----:B------:R-:W-:Y:S02]  /*1d580*/  SEL R23, R23, c[0x0][0x454], P2 ;  /* 0x0001150017177a07 */ /* 0x000fe40001000000 */
[----:B------:R-:W-:Y:S01]  /*1d590*/  LOP3.LUT R31, R20, 0xffffff8, RZ, 0xc0, !PT ;  /* 0x0ffffff8141f7812 */ /* 0x000fe200078ec0ff */
[----:B------:R-:W-:-:S02]  /*1d5a0*/  IMAD.MOV.U32 R25, RZ, RZ, c[0x0][0x4a8] ;  /* 0x00012a00ff197624 */ /* 0x000fc400078e00ff */
[----:B------:R-:W-:Y:S02]  /*1d5b0*/  IMAD.IADD R24, R211, 0x1, -R24 ;  /* 0x00000001d3187824 */ /* 0x000fe400078e0a18 */
[----:B------:R-:W-:Y:S01]  /*1d5c0*/  IMAD R27, R30, R28, R27 ;  /* 0x0000001c1e1b7224 */ /* 0x000fe200078e021b */
[----:B------:R-:W-:Y:S01]  /*1d5d0*/  SEL R25, R25, c[0x0][0x450], P2 ;  /* 0x0001140019197a07 */ /* 0x000fe20001000000 */
[----:B------:R-:W-:Y:S01]  /*1d5e0*/  IMAD.IADD R31, R12, 0x1, -R31 ;  /* 0x000000010c1f7824 */ /* 0x000fe200078e0a1f */
[----:B------:R-:W-:Y:S01]  /*1d5f0*/  SHF.R.S32.HI R29, RZ, 0x1f, R24 ;  /* 0x0000001fff1d7819 */ /* 0x000fe20000011418 */
[----:B------:R-:W-:Y:S01]  /*1d600*/  IMAD.IADD R27, R33, 0x1, R27 ;  /* 0x00000001211b7824 */ /* 0x000fe200078e021b */
[----:B------:R-:W-:Y:S01]  /*1d610*/  LEA R25, P0, R32, R25, 0x2 ;  /* 0x0000001920197211 */ /* 0x000fe200078010ff */
[----:B------:R-:W-:Y:S01]  /*1d620*/  IMAD R20, R22, c[0x0][0x4e8], RZ ;  /* 0x00013a0016147a24 */ /* 0x000fe200078e02ff */
[----:B------:R-:W-:Y:S02]  /*1d630*/  LEA.HI R29, R29, R24, RZ, 0x2 ;  /* 0x000000181d1d7211 */ /* 0x000fe400078f10ff */
[----:B------:R-:W-:Y:S01]  /*1d640*/  LEA.HI.X R23, R32, R23, R27, 0x2, P0 ;  /* 0x0000001720177211 */ /* 0x000fe200000f141b */
[----:B------:R-:W-:Y:S01]  /*1d650*/  SHFL.IDX PT, R28, R25, RZ, 0x1c1f ;  /* 0x001c1fff191c7589 */ /* 0x000fe200000e0000 */
[----:B------:R-:W-:-:S02]  /*1d660*/  SHF.R.S32.HI R12, RZ, 0x2, R29 ;  /* 0x00000002ff0c7819 */ /* 0x000fc4000001141d */
[----:B------:R-:W-:Y:S01]  /*1d670*/  LOP3.LUT P0, RZ, R24, 0x3, RZ, 0xc0, !PT ;  /* 0x0000000318ff7812 */ /* 0x000fe2000780c0ff */
[----:B------:R-:W1:Y:S02]  /*1d680*/  SHFL.IDX PT, R29, R23, RZ, 0x1c1f ;  /* 0x001c1fff171d7589 */ /* 0x000e6400000e0000 */
[----:B------:R-:W-:Y:S02]  /*1d690*/  IMAD R27, R31, 0x10, R12 ;  /* 0x000000101f1b7824 */ /* 0x000fe400078e020c */
[----:B------:R-:W-:Y:S02]  /*1d6a0*/  SHFL.IDX PT, R32, R25, 0x1, 0x1c1f ;  /* 0x003c1f0019207f89 */ /* 0x000fe400000e0000 */
[----:B------:R-:W-:Y:S02]  /*1d6b0*/  IMAD.IADD R27, R27, 0x1, R224 ;  /* 0x000000011b1b7824 */ /* 0x000fe400078e02e0 */
[----:B------:R-:W2:Y:S03]  /*1d6c0*/  SHFL.IDX PT, R33, R23, 0x1, 0x1c1f ;  /* 0x003c1f0017217f89 */ /* 0x000ea600000e0000 */
[----:B------:R-:W-:-:S02]  /*1d6d0*/  IADD3 R31, R27, 0x8, RZ ;  /* 0x000000081b1f7810 */ /* 0x000fc40007ffe0ff */
[-C--:B------:R-:W-:Y:S02]  /*1d6e0*/  ISETP.GE.OR P1, PT, R27, R20.reuse, P0 ;  /* 0x000000141b00720c */ /* 0x080fe40000726670 */
[----:B------:R-:W-:-:S11]  /*1d6f0*/  ISETP.GE.OR P0, PT, R31, R20, P0 ;  /* 0x000000141f00720c */ /* 0x000fd60000706670 */
[----:B-1----:R1:W-:Y:S01]  /*1d700*/  @!P1 ST.E [R28.64], R9 ;  /* 0x000000091c009985 */ /* 0x0023e2000c101908 */
[----:B------:R-:W-:-:S04]  /*1d710*/  ISETP.GE.AND P1, PT, R31, R20, PT ;  /* 0x000000141f00720c */ /* 0x000fc80003f26270 */
[----:B------:R-:W-:Y:S01]  /*1d720*/  P2R R12, PR, RZ, 0x2 ;  /* 0x00000002ff0c7803 */ /* 0x000fe20000000000 */
[----:B--2---:R1:W-:Y:S01]  /*1d730*/  @!P0 ST.E [R32.64], R16 ;  /* 0x0000001020008985 */ /* 0x0043e2000c101908 */
[----:B------:R-:W-:Y:S01]  /*1d740*/  ISETP.GE.AND P0, PT, R27, R20, PT ;  /* 0x000000141b00720c */ /* 0x000fe20003f06270 */
[----:B------:R-:W-:Y:S05]  /*1d750*/  @P2 BRA `(.L_x_4437) ;  /* 0x0000084000002947 */ /* 0x000fea0003800000 */
[-C--:B------:R-:W-:Y:S01]  /*1d760*/  LEA.HI R3, R0, R211.reuse, RZ, 0x3 ;  /* 0x000000d300037211 */ /* 0x080fe200078f18ff */
[----:B------:R-:W-:Y:S01]  /*1d770*/  IMAD R2, R19, c[0x0][0x3a0], RZ ;  /* 0x0000e80013027a24 */ /* 0x000fe200078e02ff */
[----:B------:R2:W3:Y:S01]  /*1d780*/  LDS.128 R64, [R140+0x80] ;  /* 0x000080008c407984 */ /* 0x0004e20000000c00 */
[----:B------:R-:W-:Y:S01]  /*1d790*/  IMAD.WIDE.U32 R4, R17, c[0x0][0x3a0], RZ ;  /* 0x0000e80011047a25 */ /* 0x000fe200078e00ff */
[----:B------:R-:W-:Y:S02]  /*1d7a0*/  LOP3.LUT R0, R3, 0xfffffff8, RZ, 0xc0, !PT ;  /* 0xfffffff803007812 */ /* 0x000fe400078ec0ff */
[----:B------:R-:W-:Y:S01]  /*1d7b0*/  SHF.R.S32.HI R3, RZ, 0x3, R3 ;  /* 0x00000003ff037819 */ /* 0x000fe20000011403 */
[----:B------:R-:W-:Y:S01]  /*1d7c0*/  IMAD R17, R17, c[0x0][0x3a4], R2 ;  /* 0x0000e90011117a24 */ /* 0x000fe200078e0202 */
[----:B------:R-:W-:Y:S01]  /*1d7d0*/  IADD3 R0, -R0, R211, RZ ;  /* 0x000000d300007210 */ /* 0x000fe20007ffe1ff */
[----:B------:R2:W4:Y:S01]  /*1d7e0*/  LDS.128 R60, [R140+0x1080] ;  /* 0x001080008c3c7984 */ /* 0x0005220000000c00 */
[----:B------:R-:W-:-:S02]  /*1d7f0*/  MOV R6, R4 ;  /* 0x0000000400067202 */ /* 0x000fc40000000f00 */
[----:B------:R-:W-:Y:S01]  /*1d800*/  IADD3 R7, R5, R17, RZ ;  /* 0x0000001105077210 */ /* 0x000fe20007ffe0ff */
[----:B------:R2:W1:Y:S01]  /*1d810*/  LDS.128 R56, [R140+0x2080] ;  /* 0x002080008c387984 */ /* 0x0004620000000c00 */
[----:B------:R-:W-:Y:S02]  /*1d820*/  LEA R5, R0, R3, 0x5 ;  /* 0x0000000300057211 */ /* 0x000fe400078e28ff */
[----:B------:R-:W-:Y:S01]  /*1d830*/  SHF.R.S32.HI R2, RZ, 0x1f, R21 ;  /* 0x0000001fff027819 */ /* 0x000fe20000011415 */
[C---:B------:R-:W-:Y:S01]  /*1d840*/  IMAD.WIDE.U32 R6, R221.reuse, c[0x0][0x3e8], R6 ;  /* 0x0000fa00dd067a25 */ /* 0x040fe200078e0006 */
[----:B------:R2:W1:Y:S03]  /*1d850*/  LDS.128 R52, [R140+0x3080] ;  /* 0x003080008c347984 */ /* 0x0004660000000c00 */
[----:B------:R-:W-:Y:S01]  /*1d860*/  IMAD.IADD R0, R224, 0x1, R5 ;  /* 0x00000001e0007824 */ /* 0x000fe200078e0205 */
[----:B------:R2:W1:Y:S01]  /*1d870*/  LDS.128 R48, [R140+0x4080] ;  /* 0x004080008c307984 */ /* 0x0004620000000c00 */
[----:B------:R-:W-:-:S02]  /*1d880*/  IMAD R7, R221, c[0x0][0x3ec], R7 ;  /* 0x0000fb00dd077a24 */ /* 0x000fc400078e0207 */
[----:B------:R-:W-:Y:S01]  /*1d890*/  @P3 IMAD.HI.U32 R4, R0, c[0x0][0x4ec], RZ ;  /* 0x00013b0000043a27 */ /* 0x000fe200078e00ff */
[----:B-1----:R-:W-:Y:S01]  /*1d8a0*/  MOV R9, R0 ;  /* 0x0000000000097202 */ /* 0x002fe20000000f00 */
[----:B------:R2:W1:Y:S02]  /*1d8b0*/  LDS.128 R44, [R140+0x5080] ;  /* 0x005080008c2c7984 */ /* 0x0004640000000c00 */
[----:B------:R-:W-:Y:S01]  /*1d8c0*/  IMAD.WIDE.U32 R16, R21, c[0x0][0x3f0], R6 ;  /* 0x0000fc0015107a25 */ /* 0x000fe200078e0006 */
[----:B------:R-:W-:Y:S01]  /*1d8d0*/  @P3 SHF.R.U32.HI R9, RZ, c[0x0][0x4f0], R4 ;  /* 0x00013c00ff093a19 */ /* 0x000fe20000011604 */
[----:B------:R2:W1:Y:S02]  /*1d8e0*/  LDS.128 R40, [R140+0x6080] ;  /* 0x006080008c287984 */ /* 0x0004640000000c00 */
[----:B------:R-:W-:Y:S01]  /*1d8f0*/  IMAD R2, R2, c[0x0][0x3f0], RZ ;  /* 0x0000fc0002027a24 */ /* 0x000fe200078e02ff */
[----:B------:R-:W-:Y:S01]  /*1d900*/  SHF.R.S32.HI R12, RZ, 0x1f, R9 ;  /* 0x0000001fff0c7819 */ /* 0x000fe20000011409 */
[----:B------:R2:W1:Y:S01]  /*1d910*/  LDS.128 R36, [R140+0x7080] ;  /* 0x007080008c247984 */ /* 0x0004620000000c00 */
[----:B------:R-:W-:Y:S01]  /*1d920*/  IADD3 R15, -R9, RZ, RZ ;  /* 0x000000ff090f7210 */ /* 0x000fe20007ffe1ff */
[----:B------:R-:W-:Y:S01]  /*1d930*/  IMAD R2, R21, c[0x0][0x3f4], R2 ;  /* 0x0000fd0015027a24 */ /* 0x000fe200078e0202 */
[----:B------:R-:W-:Y:S01]  /*1d940*/  IADD3 R21, R3, R224, RZ ;  /* 0x000000e003157210 */ /* 0x000fe20007ffe0ff */
[----:B------:R2:W1:Y:S01]  /*1d950*/  LDS.128 R32, [R140+0x8080] ;  /* 0x008080008c207984 */ /* 0x0004620000000c00 */
[----:B------:R-:W-:-:S02]  /*1d960*/  IMAD R12, R12, c[0x0][0x3e0], RZ ;  /* 0x0000f8000c0c7a24 */ /* 0x000fc400078e02ff */
[----:B------:R-:W-:Y:S01]  /*1d970*/  IMAD.IADD R17, R17, 0x1, R2 ;  /* 0x0000000111117824 */ /* 0x000fe200078e0202 */
[----:B------:R2:W1:Y:S01]  /*1d980*/  LDS.128 R28, [R140+0x9080] ;  /* 0x009080008c1c7984 */ /* 0x0004620000000c00 */
[----:B------:R-:W-:Y:S02]  /*1d990*/  IMAD R15, R15, c[0x0][0x4e8], R0 ;  /* 0x00013a000f0f7a24 */ /* 0x000fe400078e0200 */
[C---:B------:R-:W-:Y:S01]  /*1d9a0*/  IMAD R12, R9.reuse, c[0x0][0x3e4], R12 ;  /* 0x0000f900090c7a24 */ /* 0x040fe200078e020c */
[----:B------:R2:W1:Y:S01]  /*1d9b0*/  LDS.128 R24, [R140+0xa080] ;  /* 0x00a080008c187984 */ /* 0x0004620000000c00 */
[----:B------:R-:W-:Y:S01]  /*1d9c0*/  IMAD.WIDE.U32 R16, R9, c[0x0][0x3e0], R16 ;  /* 0x0000f80009107a25 */ /* 0x000fe200078e0010 */
[----:B------:R-:W-:Y:S02]  /*1d9d0*/  SHF.R.S32.HI R0, RZ, 0x1f, R15 ;  /* 0x0000001fff007819 */ /* 0x000fe4000001140f */
[----:B------:R2:W1:Y:S02]  /*1d9e0*/  LDS.128 R4, [R140+0xb080] ;  /* 0x00b080008c047984 */ /* 0x0004640000000c00 */
        /* <DEDUP_REMOVED lines=8> */
[----:B---34-:R3:W4:Y:S02]  /*1da70*/  SHFL.IDX PT, R22, R14, RZ, 0x181f ;  /* 0x00181fff0e167589 */ /* 0x01872400000e0000 */
.L_x_4505:
[----:B------:R-:W-:Y:S05]  /*1da80*/  BRA.DIV ~URZ, `(.L_x_4439) ;  /* 0x00003a527f007947 */ /* 0x000fea000b800000 */
[----:B------:R2:W3:Y:S02]  /*1da90*/  SHFL.IDX PT, R9, R2, RZ, 0x181f ;  /* 0x00181fff02097589 */ /* 0x0004e400000e0000 */
.L_x_4506:
        /* <DEDUP_REMOVED lines=16> */
[----:B------:R3:W-:Y:S04]  /*1dba0*/  @!P1 ST.E.128 [R16.64], R48 ;  /* 0x0000003010009985 */ /* 0x0007e8000c101d08 */
[----:B-1----:R3:W-:Y:S02]  /*1dbb0*/  @!P0 ST.E.128 [R68.64], R32 ;  /* 0x0000002044008985 */ /* 0x0027e4000c101d08 */
.L_x_4441:
[----:B------:R-:W-:Y:S05]  /*1dbc0*/  BSYNC B0 ;  /* 0x0000000000007941 */ /* 0x000fea0003800000 */
.L_x_4440:
[----:B------:R-:W-:Y:S05]  /*1dbd0*/  BRA.DIV ~URZ, `(.L_x_4442) ;  /* 0x000039627f007947 */ /* 0x000fea000b800000 */
[----:B----4-:R4:W2:Y:S04]  /*1dbe0*/  SHFL.IDX PT, R22, R14, 0x1, 0x181f ;  /* 0x00381f000e167f89 */ /* 0x0108a800000e0000 */
[----:B---3--:R4:W3:Y:S02]  /*1dbf0*/  SHFL.IDX PT, R17, R2, 0x1, 0x181f ;  /* 0x00381f0002117f89 */ /* 0x0088e400000e0000 */
.L_x_4507:
        /* <DEDUP_REMOVED lines=16> */
.L_x_4444:
[----:B------:R-:W-:Y:S05]  /*1dd00*/  BSYNC B0 ;  /* 0x0000000000007941 */ /* 0x000fea0003800000 */
.L_x_4443:
[----:B------:R-:W-:Y:S05]  /*1dd10*/  BRA.DIV ~URZ, `(.L_x_4445) ;  /* 0x000038f27f007947 */ /* 0x000fea000b800000 */
[----:B--2---:R2:W4:Y:S02]  /*1dd20*/  SHFL.IDX PT, R22, R14, 0x2, 0x181f ;  /* 0x00581f000e167f89 */ /* 0x00452400000e0000 */
.L_x_4508:
[----:B------:R-:W-:Y:S05]  /*1dd30*/  BRA.DIV ~URZ, `(.L_x_4446) ;  /* 0x000039427f007947 */ /* 0x000fea000b800000 */
[----:B-1-3--:R1:W3:Y:S02]  /*1dd40*/  SHFL.IDX PT, R17, R2, 0x2, 0x181f ;  /* 0x00581f0002117f89 */ /* 0x00a2e400000e0000 */
.L_x_4509:
        /* <DEDUP_REMOVED lines=16> */
.L_x_4448:
[----:B------:R-:W-:Y:S05]  /*1de50*/  BSYNC B0 ;  /* 0x0000000000007941 */ /* 0x000fea0003800000 */
.L_x_4447:
[----:B------:R-:W-:Y:S05]  /*1de60*/  BRA.DIV ~URZ, `(.L_x_4449) ;  /* 0x000038827f007947 */ /* 0x000fea000b800000 */
[----:B--2-4-:R-:W2:Y:S04]  /*1de70*/  SHFL.IDX PT, R14, R14, 0x3, 0x181f ;  /* 0x00781f000e0e7f89 */ /* 0x014ea800000e0000 */
[----:B------:R4:W1:Y:S02]  /*1de80*/  SHFL.IDX PT, R9, R2, 0x3, 0x181f ;  /* 0x00781f0002097f89 */ /* 0x00086400000e0000 */
.L_x_4510:
[----:B------:R-:W-:-:S04]  /*1de90*/  IADD3 R21, R21, 0x60, RZ ;  /* 0x0000006015157810 */ /* 0x000fc80007ffe0ff */
[----:B------:R-:W-:-:S13]  /*1dea0*/  ISETP.GE.AND P0, PT, R21, R20, PT ;  /* 0x000000141500720c */ /* 0x000fda0003f06270 */
[----:B------:R-:W-:Y:S05]  /*1deb0*/  @P0 BRA `(.L_x_4450) ;  /* 0x00001ec000000947 */ /* 0x000fea0003800000 */
[----:B------:R-:W-:Y:S02]  /*1dec0*/  ISETP.GE.AND P1, PT, R228, c[0x0][0x3c8], PT ;  /* 0x0000f200e4007a0c */ /* 0x000fe40003f26270 */
[----:B------:R-:W-:-:S11]  /*1ded0*/  ISETP.GE.AND P0, PT, R212, c[0x0][0x3c8], PT ;  /* 0x0000f200d4007a0c */ /* 0x000fd60003f06270 */
[-C--:B-1-3--:R-:W-:Y:S02]  /*1dee0*/  @!P1 LEA R16, P3, R228, R9.reuse, 0x1 ;  /* 0x00000009e4109211 */ /* 0x08afe400078608ff */
[----:B----4-:R-:W-:Y:S02]  /*1def0*/  @!P0 LEA R2, P2, R212, R9, 0x1 ;  /* 0x00000009d4028211 */ /* 0x010fe400078408ff */
[-C--:B--2---:R-:W-:Y:S02]  /*1df00*/  @!P1 LEA.HI.X R17, R228, R14.reuse, R15, 0x1, P3 ;  /* 0x0000000ee4119211 */ /* 0x084fe400018f0c0f */
        /* <DEDUP_REMOVED lines=9> */
.L_x_4437:
[----:B------:R-:W-:Y:S01]  /*1dfa0*/  IMAD R0, R19, c[0x0][0x408], RZ ;  /* 0x0001020013007a24 */ /* 0x000fe200078e02ff */
[----:B------:R-:W-:Y:S01]  /*1dfb0*/  MOV R13, R18 ;  /* 0x00000012000d7202 */ /* 0x000fe20000000f00 */
[----:B------:R-:W-:-:S04]  /*1dfc0*/  IMAD.WIDE.U32 R22, R17, c[0x0][0x408], RZ ;  /* 0x0001020011167a25 */ /* 0x000fc800078e00ff */
[----:B------:R-:W-:Y:S02]  /*1dfd0*/  IMAD R0, R17, c[0x0][0x40c], R0 ;  /* 0x0001030011007a24 */ /* 0x000fe400078e0200 */
[----:B-1----:R-:W-:-:S03]  /*1dfe0*/  @P3 IMAD.HI.U32 R9, R18, c[0x0][0x4ec], RZ ;  /* 0x00013b0012093a27 */ /* 0x002fc600078e00ff */
[----:B------:R-:W-:Y:S02]  /*1dff0*/  IADD3 R23, R23, R0, RZ ;  /* 0x0000000017177210 */ /* 0x000fe40007ffe0ff */
[----:B------:R-:W-:Y:S02]  /*1e000*/  SHF.R.S32.HI R0, RZ, 0x1f, R21 ;  /* 0x0000001fff007819 */ /* 0x000fe40000011415 */
[----:B------:R-:W-:Y:S01]  /*1e010*/  @P3 SHF.R.U32.HI R13, RZ, c[0x0][0x4f0], R9 ;  /* 0x00013c00ff0d3a19 */ /* 0x000fe20000011609 */
[----:B------:R-:W-:-:S03]  /*1e020*/  IMAD.WIDE.U32 R16, R221, c[0x0][0x438], R22 ;  /* 0x00010e00dd107a25 */ /* 0x000fc600078e0016 */
[----:B------:R-:W-:Y:S01]  /*1e030*/  IADD3 R9, -R13, RZ, RZ ;  /* 0x000000ff0d097210 */ /* 0x000fe20007ffe1ff */
[----:B------:R-:W-:Y:S02]  /*1e040*/  IMAD R0, R0, c[0x0][0x440], RZ ;  /* 0x0001100000007a24 */ /* 0x000fe400078e02ff */
[----:B------:R-:W-:Y:S02]  /*1e050*/  IMAD R17, R221, c[0x0][0x43c], R17 ;  /* 0x00010f00dd117a24 */ /* 0x000fe400078e0211 */
[C---:B------:R-:W-:Y:S02]  /*1e060*/  IMAD R0, R21.reuse, c[0x0][0x444], R0 ;  /* 0x0001110015007a24 */ /* 0x040fe400078e0200 */
[----:B------:R-:W-:-:S04]  /*1e070*/  IMAD.WIDE.U32 R16, R21, c[0x0][0x440], R16 ;  /* 0x0001100015107a25 */ /* 0x000fc800078e0010 */
[----:B------:R-:W-:Y:S01]  /*1e080*/  IMAD R9, R9, c[0x0][0x4e8], R18 ;  /* 0x00013a0009097a24 */ /* 0x000fe200078e0212 */
[----:B------:R-:W-:Y:S02]  /*1e090*/  IADD3 R17, R17, R0, RZ ;  /* 0x0000000011117210 */ /* 0x000fe40007ffe0ff */
[----:B------:R-:W-:-:S03]  /*1e0a0*/  SHF.R.S32.HI R0, RZ, 0x1f, R13 ;  /* 0x0000001fff007819 */ /* 0x000fc6000001140d */
[----:B------:R-:W-:-:S04]  /*1e0b0*/  IMAD.WIDE.U32 R16, R225, c[0x0][0x448], R16 ;  /* 0x00011200e1107a25 */ /* 0x000fc800078e0010 */
        /* <DEDUP_REMOVED lines=14> */
.L_x_4511:
[----:B------:R-:W-:Y:S05]  /*1e1a0*/  BRA.DIV ~URZ, `(.L_x_4452) ;  /* 0x000036727f007947 */ /* 0x000fea000b800000 */
[----:B------:R3:W4:Y:S02]  /*1e1b0*/  SHFL.IDX PT, R0, R167, RZ, 0x1c1f ;  /* 0x001c1fffa7007589 */ /* 0x00072400000e0000 */
.L_x_4512:
        /* <DEDUP_REMOVED lines=54> */
[-C--:B----4-:R-:W-:Y:S02]  /*1e520*/  @!P1 LEA R18, P5, R218, R0.reuse, 0x2 ;  /* 0x00000000da129211 */ /* 0x090fe400078a10ff */
[----:B------:R-:W-:Y:S02]  /*1e530*/  @!P0 LEA R16, P2, R152, R0, 0x2 ;  /* 0x0000000098108211 */ /* 0x000fe400078410ff */
[-C--:B--2---:R-:W-:Y:S02]  /*1e540*/  @!P1 LEA.HI.X R19, R218, R168.reuse, R155, 0x2, P5 ;  /* 0x000000a8da139211 */ /* 0x084fe400028f149b */
[----:B------:R-:W-:Y:S02]  /*1e550*/  @!P0 LEA.HI.X R17, R152, R168, R151, 0x2, P2 ;  /* 0x000000a898118211 */ /* 0x000fe400010f1497 */
[----:B------:R-:W-:Y:S01]  /*1e560*/  ISETP.GE.AND P2, PT, R39, c[0x0][0x3c8], PT ;  /* 0x0000f20027007a0c */ /* 0x000fe20003f46270 */
[----:B------:R2:W-:Y:S01]  /*1e570*/  @!P1 ST.E.64 [R18.64], R132 ;  /* 0x0000008412009985 */ /* 0x0005e2000c101b08 */
[----:B------:R-:W-:-:S02]  /*1e580*/  ISETP.GE.AND P1, PT, R37, c[0x0][0x3c8], PT ;  /* 0x0000f20025007a0c */ /* 0x000fc40003f26270 */
[-C--:B------:R-:W-:Y:S01]  /*1e590*/  @!P3 LEA R170, P5, R93, R0.reuse, 0x2 ;  /* 0x000000005daab211 */ /* 0x080fe200078a10ff */
[----:B------:R4:W-:Y:S01]  /*1e5a0*/  @!P0 ST.E.64 [R16.64], R128 ;  /* 0x0000008010008985 */ /* 0x0009e2000c101b08 */
[----:B------:R-:W-:Y:S02]  /*1e5b0*/  @!P4 LEA R172, P0, R83, R0, 0x2 ;  /* 0x0000000053acc211 */ /* 0x000fe400078010ff */
[-C--:B------:R-:W-:Y:S02]  /*1e5c0*/  @!P3 LEA.HI.X R171, R93, R168.reuse, R92, 0x2, P5 ;  /* 0x000000a85dabb211 */ /* 0x080fe400028f145c */
[----:B------:R-:W-:-:S03]  /*1e5d0*/  @!P4 LEA.HI.X R173, R83, R168, R82, 0x2, P0 ;  /* 0x000000a853adc211 */ /* 0x000fc600000f1452 */
[----:B------:R-:W-:Y:S01]  /*1e5e0*/  @!P2 LEA R174, P5, R39, R0, 0x2 ;  /* 0x0000000027aea211 */ /* 0x000fe200078a10ff */
        /* <DEDUP_REMOVED lines=12> */
[----:B------:R-:W-:Y:S02]  /*1e6b0*/  @!P3 LEA.HI.X R17, R29, R168, R28, 0x2, P5 ;  /* 0x000000a81d11b211 */ /* 0x000fe400028f141c */
[-C--:B-----5:R-:W-:Y:S02]  /*1e6c0*/  @!P4 LEA R104, P0, R25, R0.reuse, 0x2 ;  /* 0x000000001968c211 */ /* 0x0a0fe400078010ff */
[----:B-1----:R-:W-:Y:S01]  /*1e6d0*/  @!P2 LEA R108, P5, R23, R0, 0x2 ;  /* 0x00000000176ca211 */ /* 0x002fe200078a10ff */
[----:B------:R1:W-:Y:S01]  /*1e6e0*/  @!P3 ST.E.64 [R16.64], R120 ;  /* 0x000000781000b985 */ /* 0x0003e2000c101b08 */
[----:B------:R-:W-:Y:S02]  /*1e6f0*/  @!P4 LEA.HI.X R105, R25, R168, R24, 0x2, P0 ;  /* 0x000000a81969c211 */ /* 0x000fe400000f1418 */
[----:B------:R-:W-:-:S03]  /*1e700*/  ISETP.GE.AND P3, PT, R156, c[0x0][0x3c8], PT ;  /* 0x0000f2009c007a0c */ /* 0x000fc60003f66270 */
[----:B---3--:R-:W-:Y:S01]  /*1e710*/  @!P1 LEA R112, P0, R21, R0, 0x2 ;  /* 0x0000000015709211 */ /* 0x008fe200078010ff */
[----:B------:R3:W-:Y:S01]  /*1e720*/  @!P4 ST.E.64 [R104.64], R124 ;  /* 0x0000007c6800c985 */ /* 0x0007e2000c101b08 */
[-C--:B------:R-:W-:Y:S02]  /*1e730*/  @!P2 LEA.HI.X R109, R23, R168.reuse, R22, 0x2, P5 ;  /* 0x000000a8176da211 */ /* 0x080fe400028f1416 */
        /* <DEDUP_REMOVED lines=8> */
[----:B-1----:R-:W-:-:S03]  /*1e7c0*/  @!P4 LEA R16, P0, R165, R0, 0x2 ;  /* 0x00000000a510c211 */ /* 0x002fc600078010ff */
[----:B------:R1:W-:Y:S01]  /*1e7d0*/  @!P3 ST.E.64 [R18.64], R48 ;  /* 0x000000301200b985 */ /* 0x0003e2000c101b08 */
        /* <DEDUP_REMOVED lines=8> */
[----:B------:R-:W-:Y:S02]  /*1e860*/  @!P1 LEA.HI.X R41, R161, R168, R158, 0x2, P0 ;  /* 0x000000a8a1299211 */ /* 0x000fe400000f149e */
[----:B------:R-:W-:Y:S02]  /*1e870*/  ISETP.GE.AND P2, PT, R85, c[0x0][0x3c8], PT ;  /* 0x0000f20055007a0c */ /* 0x000fe40003f46270 */
[----:B-----5:R-:W-:Y:S01]  /*1e880*/  @!P3 LEA R44, P5, R159, R0, 0x2 ;  /* 0x000000009f2cb211 */ /* 0x020fe200078a10ff */
[----:B------:R3:W-:Y:S01]  /*1e890*/  @!P1 ST.E.64 [R40.64], R60 ;  /* 0x0000003c28009985 */ /* 0x0007e2000c101b08 */
[----:B------:R-:W-:-:S02]  /*1e8a0*/  ISETP.GE.AND P1, PT, R81, c[0x0][0x3c8], PT ;  /* 0x0000f20051007a0c */ /* 0x000fc40003f26270 */
[----:B------:R-:W-:Y:S02]  /*1e8b0*/  @!P3 LEA.HI.X R45, R159, R168, R154, 0x2, P5 ;  /* 0x000000a89f2db211 */ /* 0x000fe400028f149a */
        /* <DEDUP_REMOVED lines=8> */
[----:B------:R-:W-:Y:S02]  /*1e940*/  @!P2 LEA.HI.X R17, R85, R168, R84, 0x2, P0 ;  /* 0x000000a85511a211 */ /* 0x000fe400000f1454 */
[----:B------:R-:W-:-:S03]  /*1e950*/  ISETP.GE.AND P4, PT, R31, c[0x0][0x3c8], PT ;  /* 0x0000f2001f007a0c */ /* 0x000fc60003f86270 */
[----:B------:R2:W-:Y:S01]  /*1e960*/  @!P2 ST.E.64 [R16.64], R72 ;  /* 0x000000481000a985 */ /* 0x0005e2000c101b08 */
[----:B------:R-:W-:Y:S02]  /*1e970*/  ISETP.GE.AND P2, PT, R27, c[0x0][0x3c8], PT ;  /* 0x0000f2001b007a0c */ /* 0x000fe40003f46270 */
[----:B---3--:R-:W-:Y:S01]  /*1e980*/  @!P6 LEA R40, P0, R35, R0, 0x2 ;  /* 0x000000002328e211 */ /* 0x008fe200078010ff */
[----:B------:R3:W-:Y:S01]  /*1e990*/  @!P1 ST.E.64 [R48.64], R76 ;  /* 0x0000004c30009985 */ /* 0x0007e2000c101b08 */
[----:B------:R-:W-:Y:S02]  /*1e9a0*/  ISETP.GE.AND P1, PT, R157, c[0x0][0x3c8], PT ;  /* 0x0000f2009d007a0c */ /* 0x000fe40003f26270 */
[----:B------:R-:W-:Y:S02]  /*1e9b0*/  @!P6 LEA.HI.X R41, R35, R168, R34, 0x2, P0 ;  /* 0x000000a82329e211 */ /* 0x000fe400000f1422 */
[----:B------:R-:W-:-:S03]  /*1e9c0*/  ISETP.GE.AND P0, PT, R164, c[0x0][0x3c8], PT ;  /* 0x0000f200a4007a0c */ /* 0x000fc60003f06270 */
[----:B------:R3:W-:Y:S01]  /*1e9d0*/  @!P6 ST.E.64 [R40.64], R2 ;  /* 0x000000022800e985 */ /* 0x0007e2000c101b08 */
[----:B----4-:R-:W-:-:S04]  /*1e9e0*/  @!P4 LEA R44, P6, R31, R0, 0x2 ;  /* 0x000000001f2cc211 */ /* 0x010fc800078c10ff */
[----:B------:R-:W-:Y:S02]  /*1e9f0*/  @!P4 LEA.HI.X R45, R31, R168, R30, 0x2, P6 ;  /* 0x000000a81f2dc211 */ /* 0x000fe400030f141e */
[----:B-1----:R-:W-:-:S04]  /*1ea00*/  @!P5 LEA R18, P3, R33, R0, 0x2 ;  /* 0x000000002112d211 */ /* 0x002fc800078610ff */
[----:B------:R-:W-:Y:S02]  /*1ea10*/  @!P5 LEA.HI.X R19, R33, R168, R32, 0x2, P3 ;  /* 0x000000a82113d211 */ /* 0x000fe400018f1420 */
[----:B------:R-:W-:-:S03]  /*1ea20*/  @!P2 LEA R52, P3, R27, R0, 0x2 ;  /* 0x000000001b34a211 */ /* 0x000fc600078610ff */
[----:B------:R1:W-:Y:S01]  /*1ea30*/  @!P5 ST.E.64 [R18.64], R4 ;  /* 0x000000041200d985 */ /* 0x0003e2000c101b08 */
[----:B--2---:R-:W-:Y:S02]  /*1ea40*/  @!P1 LEA R16, P5, R157, R0, 0x2 ;  /* 0x000000009d109211 */ /* 0x004fe400078a10ff */
[----:B------:R-:W-:Y:S01]  /*1ea50*/  @!P2 LEA.HI.X R53, R27, R168, R26, 0x2, P3 ;  /* 0x000000a81b35a211 */ /* 0x000fe200018f141a */
[----:B------:R1:W-:Y:S01]  /*1ea60*/  @!P4 ST.E.64 [R44.64], R88 ;  /* 0x000000582c00c985 */ /* 0x0003e2000c101b08 */
[C---:B---3--:R-:W-:Y:S02]  /*1ea70*/  @!P0 LEA R48, P3, R164.reuse, R0, 0x2 ;  /* 0x00000000a4308211 */ /* 0x048fe400078610ff */
[-C--:B------:R-:W-:Y:S01]  /*1ea80*/  @!P1 LEA.HI.X R17, R157, R168.reuse, R150, 0x2, P5 ;  /* 0x000000a89d119211 */ /* 0x080fe200028f1496 */
[----:B------:R1:W-:Y:S01]  /*1ea90*/  @!P2 ST.E.64 [R52.64], R6 ;  /* 0x000000063400a985 */ /* 0x0003e2000c101b08 */
[----:B------:R-:W-:-:S03]  /*1eaa0*/  @!P0 LEA.HI.X R49, R164, R168, R153, 0x2, P3 ;  /* 0x000000a8a4318211 */ /* 0x000fc600018f1499 */
[----:B------:R1:W-:Y:S04]  /*1eab0*/  @!P1 ST.E.64 [R16.64], R96 ;  /* 0x0000006010009985 */ /* 0x0003e8000c101b08 */
[----:B------:R1:W-:Y:S02]  /*1eac0*/  @!P0 ST.E.64 [R48.64], R100 ;  /* 0x0000006430008985 */ /* 0x0003e4000c101b08 */
.L_x_4454:
[----:B------:R-:W-:Y:S05]  /*1ead0*/  BSYNC B0 ;  /* 0x0000000000007941 */ /* 0x000fea0003800000 */
.L_x_4453:
[----:B------:R-:W-:Y:S05]  /*1eae0*/  BRA.DIV ~URZ, `(.L_x_4455) ;  /* 0x00002da27f007947 */ /* 0x000fea000b800000 */
[----:B-1----:R-:W1:Y:S04]  /*1eaf0*/  SHFL.IDX PT, R166, R166, 0x1, 0x1c1f ;  /* 0x003c1f00a6a67f89 */ /* 0x002e6800000e0000 */
[----:B----4-:R4:W3:Y:S02]  /*1eb00*/  SHFL.IDX PT, R0, R167, 0x1, 0x1c1f ;  /* 0x003c1f00a7007f89 */ /* 0x0108e400000e0000 */
.L_x_4513:
[----:B------:R-:W-:-:S13]  /*1eb10*/  ISETP.NE.AND P0, PT, R12, RZ, PT ;  /* 0x000000ff0c00720c */ /* 0x000fda0003f05270 */
[----:B------:R-:W-:Y:S05]  /*1eb20*/  @P0 BRA `(.L_x_4450) ;  /* 0x0000125000000947 */ /* 0x000fea0003800000 */
[----:B------:R-:W-:Y:S02]  /*1eb30*/  ISETP.GE.AND P3, PT, R152, c[0x0][0x3c8], PT ;  /* 0x0000f20098007a0c */ /* 0x000fe40003f66270 */
[----:B------:R-:W-:Y:S02]  /*1eb40*/  ISETP.GE.AND P4, PT, R218, c[0x0][0x3c8], PT ;  /* 0x0000f200da007a0c */ /* 0x000fe40003f86270 */
[----:B------:R-:W-:Y:S02]  /*1eb50*/  ISETP.GE.AND P2, PT, R93, c[0x0][0x3c8], PT ;  /* 0x0000f2005d007a0c */ /* 0x000fe40003f46270 */
[----:B------:R-:W-:Y:S02]  /*1eb60*/  ISETP.GE.AND P1, PT, R83, c[0x0][0x3c8], PT ;  /* 0x0000f20053007a0c */ /* 0x000fe40003f26270 */
[----:B------:R-:W-:-:S05]  /*1eb70*/  ISETP.GE.AND P0, PT, R39, c[0x0][0x3c8], PT ;  /* 0x0000f20027007a0c */ /* 0x000fca0003f06270 */
[-C--:B---3--:R-:W-:Y:S02]  /*1eb80*/  @!P3 LEA R2, P5, R152, R0.reuse, 0x2 ;  /* 0x000000009802b211 */ /* 0x088fe400078a10ff */
[----:B------:R-:W-:Y:S02]  /*1eb90*/  @!P4 LEA R6, P6, R218, R0, 0x2 ;  /* 0x00000000da06c211 */ /* 0x000fe400078c10ff */
[----:B-1----:R-:W-:Y:S02]  /*1eba0*/  @!P3 LEA.HI.X R3, R152, R166, R151, 0x2, P5 ;  /* 0x000000a69803b211 */ /* 0x002fe400028f1497 */
[----:B------:R-:W-:Y:S02]  /*1ebb0*/  @!P2 LEA R4, P5, R93, R0, 0x2 ;  /* 0x000000005d04a211 */ /* 0x000fe400078a10ff */
[----:B------:R-:W-:Y:S02]  /*1ebc0*/  @!P4 LEA.HI.X R7, R218, R166, R155, 0x2, P6 ;  /* 0x000000a6da07c211 */ /* 0x000fe400030f149b */
[----:B------:R-:W-:-:S02]  /*1ebd0*/  @!P1 LEA R18, P6, R83, R0, 0x2 ;  /* 0x0000000053129211 */ /* 0x000fc400078c10ff */
[----:B------:R-:W-:Y:S01]  /*1ebe0*/  @!P2 LEA.HI.X R5, R93, R166, R92, 0x2, P5 ;  /* 0x000000a65d05a211 */ /* 0x000fe200028f145c */
[----:B------:R1:W-:Y:S01]  /*1ebf0*/  @!P4 ST.E.64 [R6.64], R134 ;  /* 0x000000860600c985 */ /* 0x0003e2000c101b08 */
[----:B------:R-:W-:Y:S02]  /*1ec00*/  @!P0 LEA R16, P5, R39, R0, 0x2 ;  /* 0x0000000027108211 */ /* 0x000fe400078a10ff */
[-C--:B------:R-:W-:Y:S01]  /*1ec10*/  @!P1 LEA.HI.X R19, R83, R166.reuse, R82, 0x2, P6 ;  /* 0x000000a653139211 */ /* 0x080fe200030f1452 */
[----:B------:R3:W-:Y:S01]  /*1ec20*/  @!P3 ST.E.64 [R2.64], R130 ;  /* 0x000000820200b985 */ /* 0x0007e2000c101b08 */
        /* <DEDUP_REMOVED lines=9> */
[----:B------:R-:W-:-:S04]  /*1ecc0*/  @!P6 LEA R40, P0, R37, R0, 0x2 ;  /* 0x000000002528e211 */ /* 0x000fc800078010ff */
[----:B------:R-:W-:Y:S02]  /*1ecd0*/  @!P5 LEA R38, P1, R29, R0, 0x2 ;  /* 0x000000001d26d211 */ /* 0x000fe400078210ff */
[-C--:B------:R-:W-:Y:S02]  /*1ece0*/  @!P6 LEA.HI.X R41, R37, R166.reuse, R36, 0x2, P0 ;  /* 0x000000a62529e211 */ /* 0x080fe400000f1424 */
[----:B------:R-:W-:Y:S02]  /*1ecf0*/  @!P5 LEA.HI.X R39, R29, R166, R28, 0x2, P1 ;  /* 0x000000a61d27d211 */ /* 0x000fe400008f141c */
[----:B------:R-:W-:Y:S01]  /*1ed00*/  ISETP.GE.AND P1, PT, R156, c[0x0][0x3c8], PT ;  /* 0x0000f2009c007a0c */ /* 0x000fe20003f26270 */
[----:B------:R-:W-:Y:S01]  /*1ed10*/  @!P6 ST.E.64 [R40.64], R118 ;  /* 0x000000762800e985 */ /* 0x000fe2000c101b08 */
[----:B-1----:R-:W-:Y:S02]  /*1ed20*/  @!P4 LEA R6, P0, R25, R0, 0x2 ;  /* 0x000000001906c211 */ /* 0x002fe400078010ff */
[----:B------:R-:W-:Y:S01]  /*1ed30*/  ISETP.GE.AND P6, PT, R165, c[0x0][0x3c8], PT ;  /* 0x0000f200a5007a0c */ /* 0x000fe20003fc6270 */
[----:B------:R-:W-:Y:S01]  /*1ed40*/  @!P5 ST.E.64 [R38.64], R122 ;  /* 0x0000007a2600d985 */ /* 0x000fe2000c101b08 */
[----:B------:R-:W-:-:S02]  /*1ed50*/  @!P4 LEA.HI.X R7, R25, R166, R24, 0x2, P0 ;  /* 0x000000a61907c211 */ /* 0x000fc400000f1418 */
[----:B---3--:R-:W-:Y:S02]  /*1ed60*/  @!P3 LEA R2, P0, R23, R0, 0x2 ;  /* 0x000000001702b211 */ /* 0x008fe400078010ff */
[----:B------:R-:W-:Y:S01]  /*1ed70*/  ISETP.GE.AND P5, PT, R163, c[0x0][0x3c8], PT ;  /* 0x0000f200a3007a0c */ /* 0x000fe20003fa6270 */
[----:B------:R-:W-:Y:S01]  /*1ed80*/  @!P4 ST.E.64 [R6.64], R126 ;  /* 0x0000007e0600c985 */ /* 0x000fe2000c101b08 */
[----:B------:R-:W-:Y:S02]  /*1ed90*/  @!P3 LEA.HI.X R3, R23, R166, R22, 0x2, P0 ;  /* 0x000000a61703b211 */ /* 0x000fe400000f1416 */
[----:B-----5:R-:W-:Y:S02]  /*1eda0*/  @!P2 LEA R4, P0, R21, R0, 0x2 ;  /* 0x000000001504a211 */ /* 0x020fe400078010ff */
[----:B------:R-:W-:Y:S01]  /*1edb0*/  ISETP.GE.AND P4, PT, R161, c[0x0][0x3c8], PT ;  /* 0x0000f200a1007a0c */ /* 0x000fe20003f86270 */
[----:B------:R1:W-:Y:S01]  /*1edc0*/  @!P3 ST.E.64 [R2.64], R42 ;  /* 0x0000002a0200b985 */ /* 0x0003e2000c101b08 */
[----:B------:R-:W-:-:S02]  /*1edd0*/  @!P2 LEA.HI.X R5, R21, R166, R20, 0x2, P0 ;  /* 0x000000a61505a211 */ /* 0x000fc400000f1414 */
[C---:B------:R-:W-:Y:S02]  /*1ede0*/  @!P1 LEA R12, P0, R156.reuse, R0, 0x2 ;  /* 0x000000009c0c9211 */ /* 0x040fe400078010ff */
[----:B------:R-:W-:Y:S01]  /*1edf0*/  ISETP.GE.AND P3, PT, R159, c[0x0][0x3c8], PT ;  /* 0x0000f2009f007a0c */ /* 0x000fe20003f66270 */
[----:B------:R3:W-:Y:S01]  /*1ee00*/  @!P2 ST.E.64 [R4.64], R46 ;  /* 0x0000002e0400a985 */ /* 0x0007e2000c101b08 */
[----:B------:R-:W-:Y:S02]  /*1ee10*/  @!P1 LEA.HI.X R13, R156, R166, R13, 0x2, P0 ;  /* 0x000000a69c0d9211 */ /* 0x000fe400000f140d */
[-C--:B----4-:R-:W-:Y:S02]  /*1ee20*/  @!P6 LEA R18, P0, R165, R0.reuse, 0x2 ;  /* 0x00000000a512e211 */ /* 0x090fe400078010ff */
[----:B------:R-:W-:Y:S01]  /*1ee30*/  ISETP.GE.AND P2, PT, R149, c[0x0][0x3c8], PT ;  /* 0x0000f20095007a0c */ /* 0x000fe20003f46270 */
[----:B------:R4:W-:Y:S01]  /*1ee40*/  @!P1 ST.E.64 [R12.64], R50 ;  /* 0x000000320c009985 */ /* 0x0009e2000c101b08 */
[----:B--2---:R-:W-:-:S02]  /*1ee50*/  @!P5 LEA R16, P1, R163, R0, 0x2 ;  /* 0x00000000a310d211 */ /* 0x004fc400078210ff */
[----:B------:R-:W-:Y:S02]  /*1ee60*/  @!P6 LEA.HI.X R19, R165, R166, R162, 0x2, P0 ;  /* 0x000000a6a513e211 */ /* 0x000fe400000f14a2 */
        /* <DEDUP_REMOVED lines=9> */
[----:B-1----:R-:W-:Y:S02]  /*1ef00*/  @!P3 LEA R2, P0, R159, R0, 0x2 ;  /* 0x000000009f02b211 */ /* 0x002fe400078010ff */
[----:B------:R-:W-:Y:S02]  /*1ef10*/  ISETP.GE.AND P4, PT, R33, c[0x0][0x3c8], PT ;  /* 0x0000f20021007a0c */ /* 0x000fe40003f86270 */
[----:B------:R-:W-:Y:S02]  /*1ef20*/  @!P3 LEA.HI.X R3, R159, R166, R154, 0x2, P0 ;  /* 0x000000a69f03b211 */ /* 0x000fe400000f149a */
[----:B---3--:R-:W-:-:S03]  /*1ef30*/  @!P2 LEA R4, P0, R149, R0, 0x2 ;  /* 0x000000009504a211 */ /* 0x008fc600078010ff */
[----:B------:R1:W-:Y:S01]  /*1ef40*/  @!P3 ST.E.64 [R2.64], R66 ;  /* 0x000000420200b985 */ /* 0x0003e2000c101b08 */
[----:B------:R-:W-:Y:S02]  /*1ef50*/  @!P2 LEA.HI.X R5, R149, R166, R148, 0x2, P0 ;  /* 0x000000a69505a211 */ /* 0x000fe400000f1494 */
[----:B------:R-:W-:Y:S02]  /*1ef60*/  @!P1 LEA R6, P0, R85, R0, 0x2 ;  /* 0x0000000055069211 */ /* 0x000fe400078010ff */
[----:B------:R-:W-:Y:S01]  /*1ef70*/  ISETP.GE.AND P3, PT, R31, c[0x0][0x3c8], PT ;  /* 0x0000f2001f007a0c */ /* 0x000fe20003f66270 */
[----:B------:R3:W-:Y:S01]  /*1ef80*/  @!P2 ST.E.64 [R4.64], R70 ;  /* 0x000000460400a985 */ /* 0x0007e2000c101b08 */
[----:B------:R-:W-:Y:S02]  /*1ef90*/  @!P1 LEA.HI.X R7, R85, R166, R84, 0x2, P0 ;  /* 0x000000a655079211 */ /* 0x000fe400000f1454 */
[-C--:B------:R-:W-:Y:S02]  /*1efa0*/  @!P6 LEA R22, P0, R81, R0.reuse, 0x2 ;  /* 0x000000005116e211 */ /* 0x080fe400078010ff */
[----:B------:R-:W-:Y:S01]  /*1efb0*/  ISETP.GE.AND P2, PT, R27, c[0x0][0x3c8], PT ;  /* 0x0000f2001b007a0c */ /* 0x000fe20003f46270 */
[----:B------:R5:W-:Y:S01]  /*1efc0*/  @!P1 ST.E.64 [R6.64], R74 ;  /* 0x0000004a06009985 */ /* 0x000be2000c101b08 */
[----:B----4-:R-:W-:-:S02]  /*1efd0*/  @!P5 LEA R12, P1, R35, R0, 0x2 ;  /* 0x00000000230cd211 */ /* 0x010fc400078210ff */
[----:B------:R-:W-:Y:S02]  /*1efe0*/  @!P6 LEA.HI.X R23, R81, R166, R80, 0x2, P0 ;  /* 0x000000a65117e211 */ /* 0x000fe400000f1450 */
[----:B--2---:R-:W-:Y:S02]  /*1eff0*/  @!P4 LEA R16, P0, R33, R0, 0x2 ;  /* 0x000000002110c211 */ /* 0x004fe400078010ff */
        /* <DEDUP_REMOVED lines=17> */
[----:B--2---:R-:W-:-:S04]  /*1f110*/  LEA R2, P0, R164, R0, 0x2 ;  /* 0x00000000a4027211 */ /* 0x004fc800078010ff */
[----:B------:R-:W-:-:S05]  /*1f120*/  LEA.HI.X R3, R164, R166, R153, 0x2, P0 ;  /* 0x000000a6a4037211 */ /* 0x000fca00000f1499 */
[----:B------:R1:W-:Y:S01]  /*1f130*/  ST.E.64 [R2.64], R102 ;  /* 0x0000006602007985 */ /* 0x0003e2000c101b08 */
[----:B------:R-:W-:Y:S05]  /*1f140*/  BRA `(.L_x_4450) ;  /* 0x00000c3000007947 */ /* 0x000fea0003800000 */
.L_x_4435:
        /* <DEDUP_REMOVED lines=18> */
.L_x_4456:
        /* <DEDUP_REMOVED lines=23> */
[----:B------:R-:W-:Y:S02]  /*1f3e0*/  IMAD.MOV R14, RZ, RZ, -R7 ;  /* 0x000000ffff0e7224 */ /* 0x000fe400078e0a07 */
        /* <DEDUP_REMOVED lines=16> */
[----:B-----5:R-:W-:Y:S01]  /*1f4f0*/  IMAD R7, R19, R3, RZ ;  /* 0x0000000313077224 */ /* 0x020fe200078e02ff */
[----:B------:R-:W-:Y:S02]  /*1f500*/  SHF.R.S32.HI R15, RZ, 0x1f, R3 ;  /* 0x0000001fff0f7819 */ /* 0x000fe40000011403 */
[----:B------:R-:W-:Y:S01]  /*1f510*/  IADD3.X R17, R14, R9, R12, P1, P0 ;  /* 0x000000090e117210 */ /* 0x000fe20000fe040c */
[----:B------:R-:W-:Y:S02]  /*1f520*/  IMAD.MOV.U32 R9, RZ, RZ, c[0x0][0x4a8] ;  /* 0x00012a00ff097624 */ /* 0x000fe400078e00ff */
[C---:B------:R-:W-:Y:S02]  /*1f530*/  IMAD R7, R18.reuse, R15, R7 ;  /* 0x0000000f12077224 */ /* 0x040fe400078e0207 */
[----:B------:R-:W-:Y:S01]  /*1f540*/  IMAD.WIDE.U32 R16, R18, R3, R16 ;  /* 0x0000000312107225 */ /* 0x000fe200078e0010 */
[----:B------:R-:W-:-:S02]  /*1f550*/  MOV R3, c[0x0][0x4ac] ;  /* 0x00012b0000037a02 */ /* 0x000fc40000000f00 */
[----:B------:R-:W-:Y:S01]  /*1f560*/  SEL R9, R9, c[0x0][0x450], P2 ;  /* 0x0001140009097a07 */ /* 0x000fe20001000000 */
[----:B------:R-:W-:Y:S01]  /*1f570*/  IMAD.IADD R12, R17, 0x1, R7 ;  /* 0x00000001110c7824 */ /* 0x000fe200078e0207 */
[----:B------:R-:W-:Y:S02]  /*1f580*/  SEL R3, R3, c[0x0][0x454], P2 ;  /* 0x0001150003037a07 */ /* 0x000fe40001000000 */
[----:B------:R-:W-:-:S04]  /*1f590*/  LEA R14, P0, R16, R9, 0x2 ;  /* 0x00000009100e7211 */ /* 0x000fc800078010ff */
[----:B------:R-:W-:Y:S02]  /*1f5a0*/  LEA.HI.X R15, R16, R3, R12, 0x2, P0 ;  /* 0x00000003100f7211 */ /* 0x000fe400000f140c */
[----:B------:R-:W-:-:S05]  /*1f5b0*/  MOV R3, 0xff800000 ;  /* 0xff80000000037802 */ /* 0x000fca0000000f00 */
[----:B------:R2:W-:Y:S02]  /*1f5c0*/  STG.E [R14.64], R3 ;  /* 0x000000030e007986 */ /* 0x0005e4000c101908 */
.L_x_4458:
[----:B------:R-:W-:Y:S05]  /*1f5d0*/  BSYNC B0 ;  /* 0x0000000000007941 */ /* 0x000fea0003800000 */
.L_x_4457:
[----:B------:R-:W-:-:S13]  /*1f5e0*/  ISETP.GT.AND P0, PT, R206, 0x1, PT ;  /* 0x00000001ce00780c */ /* 0x000fda0003f04270 */
[----:B------:R-:W-:Y:S05]  /*1f5f0*/  @P0 BRA `(.L_x_4450) ;  /* 0x0000078000000947 */ /* 0x000fea0003800000 */
[----:B------:R-:W-:Y:S01]  /*1f600*/  IMAD R7, R6, c[0x0][0x3a0], RZ ;  /* 0x0000e80006077a24 */ /* 0x000fe200078e02ff */
[----:B------:R-:W-:Y:S01]  /*1f610*/  SHF.R.S32.HI R6, RZ, 0x1f, R211 ;  /* 0x0000001fff067819 */ /* 0x000fe200000114d3 */
[----:B--2---:R-:W-:-:S03]  /*1f620*/  IMAD.WIDE.U32 R14, R0, c[0x0][0x3a0], RZ ;  /* 0x0000e800000e7a25 */ /* 0x004fc600078e00ff */
[----:B------:R-:W-:Y:S01]  /*1f630*/  LEA.HI R3, R6, R211, RZ, 0x3 ;  /* 0x000000d306037211 */ /* 0x000fe200078f18ff */
[----:B------:R-:W-:Y:S01]  /*1f640*/  IMAD R7, R0, c[0x0][0x3a4], R7 ;  /* 0x0000e90000077a24 */ /* 0x000fe200078e0207 */
[----:B------:R-:W-:Y:S01]  /*1f650*/  MOV R6, c[0x0][0x4e8] ;  /* 0x00013a0000067a02 */ /* 0x000fe20000000f00 */
[----:B------:R-:W-:Y:S01]  /*1f660*/  IMAD R4, R4, c[0x0][0x3f0], RZ ;  /* 0x0000fc0004047a24 */ /* 0x000fe200078e02ff */
[----:B------:R-:W-:Y:S02]  /*1f670*/  LOP3.LUT R0, R3, 0xfffffff8, RZ, 0xc0, !PT ;  /* 0xfffffff803007812 */ /* 0x000fe400078ec0ff */
[----:B------:R-:W-:Y:S01]  /*1f680*/  IADD3 R15, R15, R7, RZ ;  /* 0x000000070f0f7210 */ /* 0x000fe20007ffe0ff */
[----:B------:R-:W-:Y:S01]  /*1f690*/  IMAD R4, R5, c[0x0][0x3f4], R4 ;  /* 0x0000fd0005047a24 */ /* 0x000fe200078e0204 */
[----:B------:R-:W-:Y:S02]  /*1f6a0*/  ISETP.NE.AND P0, PT, R6, 0x1, PT ;  /* 0x000000010600780c */ /* 0x000fe40003f05270 */
[----:B------:R-:W-:Y:S01]  /*1f6b0*/  SHF.R.S32.HI R7, RZ, 0x3, R3 ;  /* 0x00000003ff077819 */ /* 0x000fe20000011403 */
[----:B------:R-:W-:Y:S01]  /*1f6c0*/  IMAD.WIDE.U32 R14, R221, c[0x0][0x3e8], R14 ;  /* 0x0000fa00dd0e7a25 */ /* 0x000fe200078e000e */
[----:B------:R-:W-:-:S03]  /*1f6d0*/  IADD3 R0, -R0, R211, RZ ;  /* 0x000000d300007210 */ /* 0x000fc60007ffe1ff */
[----:B------:R-:W-:Y:S01]  /*1f6e0*/  IMAD R15, R221, c[0x0][0x3ec], R15 ;  /* 0x0000fb00dd0f7a24 */ /* 0x000fe200078e020f */
[----:B------:R-:W-:-:S03]  /*1f6f0*/  LEA R3, R0, R7, 0x5 ;  /* 0x0000000700037211 */ /* 0x000fc600078e28ff */
[----:B------:R-:W-:-:S04]  /*1f700*/  IMAD.WIDE.U32 R14, R5, c[0x0][0x3f0], R14 ;  /* 0x0000fc00050e7a25 */ /* 0x000fc800078e000e */
[----:B------:R-:W-:Y:S01]  /*1f710*/  IMAD.IADD R3, R224, 0x1, R3 ;  /* 0x00000001e0037824 */ /* 0x000fe200078e0203 */
[----:B------:R-:W-:Y:S02]  /*1f720*/  IADD3 R15, R15, R4, RZ ;  /* 0x000000040f0f7210 */ /* 0x000fe40007ffe0ff */
[----:B------:R-:W-:Y:S01]  /*1f730*/  IADD3 R224, R7, R224, RZ ;  /* 0x000000e007e07210 */ /* 0x000fe20007ffe0ff */
[----:B------:R-:W-:Y:S01]  /*1f740*/  @P0 IMAD.HI.U32 R0, R3, c[0x0][0x4ec], RZ ;  /* 0x00013b0003000a27 */ /* 0x000fe200078e00ff */
[----:B------:R-:W-:-:S04]  /*1f750*/  MOV R6, R3 ;  /* 0x0000000300067202 */ /* 0x000fc80000000f00 */
        /* <DEDUP_REMOVED lines=17> */
.L_x_4514:
[----:B------:R-:W-:Y:S05]  /*1f870*/  BRA.DIV ~URZ, `(.L_x_4460) ;  /* 0x000021527f007947 */ /* 0x000fea000b800000 */
[----:B------:R4:W1:Y:S02]  /*1f880*/  SHFL.IDX PT, R9, R3, RZ, 0x181f ;  /* 0x00181fff03097589 */ /* 0x00086400000e0000 */
.L_x_4515:
        /* <DEDUP_REMOVED lines=19> */
.L_x_4462:
[----:B------:R-:W-:Y:S05]  /*1f9c0*/  BSYNC B0 ;  /* 0x0000000000007941 */ /* 0x000fea0003800000 */
.L_x_4461:
[----:B------:R-:W-:Y:S05]  /*1f9d0*/  BRA.DIV ~URZ, `(.L_x_4463) ;  /* 0x000020527f007947 */ /* 0x000fea000b800000 */
[----:B---3--:R3:W2:Y:S04]  /*1f9e0*/  SHFL.IDX PT, R5, R4, 0x1, 0x181f ;  /* 0x00381f0004057f89 */ /* 0x0086a800000e0000 */
[----:B-1----:R3:W1:Y:S02]  /*1f9f0*/  SHFL.IDX PT, R9, R3, 0x1, 0x181f ;  /* 0x00381f0003097f89 */ /* 0x00266400000e0000 */
.L_x_4516:
        /* <DEDUP_REMOVED lines=16> */
.L_x_4465:
[----:B------:R-:W-:Y:S05]  /*1fb00*/  BSYNC B0 ;  /* 0x0000000000007941 */ /* 0x000fea0003800000 */
.L_x_4464:
[----:B------:R-:W-:Y:S05]  /*1fb10*/  BRA.DIV ~URZ, `(.L_x_4466) ;  /* 0x00001fd27f007947 */ /* 0x000fea000b800000 */
[----:B--2---:R2:W3:Y:S02]  /*1fb20*/  SHFL.IDX PT, R5, R4, 0x2, 0x181f ;  /* 0x00581f0004057f89 */ /* 0x0044e400000e0000 */
.L_x_4517:
[----:B------:R-:W-:Y:S05]  /*1fb30*/  BRA.DIV ~URZ, `(.L_x_4467) ;  /* 0x000020227f007947 */ /* 0x000fea000b800000 */
[----:B-1----:R1:W2:Y:S02]  /*1fb40*/  SHFL.IDX PT, R9, R3, 0x2, 0x181f ;  /* 0x00581f0003097f89 */ /* 0x0022a400000e0000 */
.L_x_4518:
        /* <DEDUP_REMOVED lines=16> */
.L_x_4469:
[----:B------:R-:W-:Y:S05]  /*1fc50*/  BSYNC B0 ;  /* 0x0000000000007941 */ /* 0x000fea0003800000 */
.L_x_4468:
[----:B------:R-:W-:Y:S05]  /*1fc60*/  BRA.DIV ~URZ, `(.L_x_4470) ;  /* 0x00001f527f007947 */ /* 0x000fea000b800000 */
[----:B--23--:R-:W2:Y:S04]  /*1fc70*/  SHFL.IDX PT, R4, R4, 0x3, 0x181f ;  /* 0x00781f0004047f89 */ /* 0x00cea800000e0000 */
[----:B------:R3:W1:Y:S02]  /*1fc80*/  SHFL.IDX PT, R9, R3, 0x3, 0x181f ;  /* 0x00781f0003097f89 */ /* 0x00066400000e0000 */
.L_x_4519:
        /* <DEDUP_REMOVED lines=15> */
.L_x_4450:
[----:B------:R-:W-:Y:S05]  /*1fd80*/  BSYNC B1 ;  /* 0x0000000000017941 */ /* 0x000fea0003800000 */
.L_x_4434:
[----:B------:R-:W-:-:S13]  /*1fd90*/  ISETP.NE.AND P0, PT, R216, RZ, PT ;  /* 0x000000ffd800720c */ /* 0x000fda0003f05270 */
[----:B------:R-:W-:Y:S01]  /*1fda0*/  @P0 WARPSYNC 0xffffffff ;  /* 0xffffffff00000948 */ /* 0x000fe20003800000 */
[----:B------:R-:W-:Y:S06]  /*1fdb0*/  @P0 BAR.SYNC.DEFER_BLOCKING 0x5, 0x100 ;  /* 0x0144000000000b1d */ /* 0x000fec0000010000 */
[----:B------:R-:W4:Y:S04]  /*1fdc0*/  @P0 LDS.128 R204, [0x24100] ;  /* 0x02410000ffcc0984 */ /* 0x000f280000000c00 */
[----:B------:R-:W-:Y:S06]  /*1fdd0*/  @P0 BAR.ARV 0x4, 0x100 ;  /* 0x0104000000000b1d */ /* 0x000fec0000002000 */
[----:B------:R-:W-:Y:S05]  /*1fde0*/  @P0 BRA `(.L_x_4471) ;  /* 0x00000e9000000947 */ /* 0x000fea0003800000 */
[----:B-12-4-:R-:W-:Y:S01]  /*1fdf0*/  LOP3.LUT R2, R211, 0x1f, RZ, 0xc0, !PT ;  /* 0x0000001fd3027812 */ /* 0x016fe200078ec0ff */
[----:B------:R-:W-:-:S03]  /*1fe00*/  IMAD.MOV.U32 R4, RZ, RZ, RZ ;  /* 0x000000ffff047224 */ /* 0x000fc600078e00ff */
[----:B------:R-:W-:Y:S01]  /*1fe10*/  ISETP.NE.AND P6, PT, R2, 0x1f, PT ;  /* 0x0000001f0200780c */ /* 0x000fe20003fc5270 */
[----:B------:R-:W-:Y:S10]  /*1fe20*/  BRA.DIV ~URZ, `(.L_x_4472) ;  /* 0x00001e527f007947 */ /* 0x000ff4000b800000 */
[----:B---3--:R1:W2:Y:S02]  /*1fe30*/  SHFL.IDX PT, R3, R8, RZ, 0x1f ;  /* 0x00001fff08037589 */ /* 0x0082a400000e0000 */
.L_x_4520:
[----:B------:R-:W-:Y:S05]  /*1fe40*/  BRA.DIV ~URZ, `(.L_x_4473) ;  /* 0x00001ea27f007947 */ /* 0x000fea000b800000 */
[----:B-1----:R-:W1:Y:S02]  /*1fe50*/  SHFL.IDX PT, R8, R8, 0x1, 0x1f ;  /* 0x00201f0008087f89 */ /* 0x002e6400000e0000 */
.L_x_4521:
        /* <DEDUP_REMOVED lines=18> */
.L_x_4522:
        /* <DEDUP_REMOVED lines=16> */
.L_x_4523:
[----:B----4-:R-:W-:Y:S01]  /*20080*/  IMAD R5, R9, c[0x0][0x538], RZ ;  /* 0x00014e0009057a24 */ /* 0x010fe200078e02ff */
[----:B------:R-:W-:Y:S04]  /*20090*/  BSSY B1, `(.L_x_4476) ;  /* 0x00000b9000017945 */ /* 0x000fe80003800000 */
[----:B-1----:R-:W-:-:S04]  /*200a0*/  IADD3 R204, R5, R8, RZ ;  /* 0x0000000805cc7210 */ /* 0x002fc80007ffe0ff */
[----:B--2---:R-:W-:-:S13]  /*200b0*/  ISETP.GT.AND P0, PT, R204, R3, PT ;  /* 0x00000003cc00720c */ /* 0x004fda0003f04270 */
[----:B------:R-:W-:Y:S05]  /*200c0*/  @P0 BRA `(.L_x_4477) ;  /* 0x0000024000000947 */ /* 0x000fea0003800000 */
.L_x_4481:
        /* <DEDUP_REMOVED lines=16> */
.L_x_4524:
        /* <DEDUP_REMOVED lines=16> */
.L_x_4525:
[----:B--2---:R-:W-:-:S05]  /*202d0*/  IMAD R5, R9, c[0x0][0x538], RZ ;  /* 0x00014e0009057a24 */ /* 0x004fca00078e02ff */
[----:B------:R-:W-:-:S04]  /*202e0*/  IADD3 R204, R5, R204, RZ ;  /* 0x000000cc05cc7210 */ /* 0x000fc80007ffe0ff */
[----:B------:R-:W-:-:S13]  /*202f0*/  ISETP.GT.AND P0, PT, R204, R3, PT ;  /* 0x00000003cc00720c */ /* 0x000fda0003f04270 */
[----:B-1----:R-:W-:Y:S05]  /*20300*/  @!P0 BRA `(.L_x_4481) ;  /* 0xfffffdc000008947 */ /* 0x002fea000383ffff */
.L_x_4477:
[----:B------:R-:W-:-:S05]  /*20310*/  IADD3 R204, -R5, R204, RZ ;  /* 0x000000cc05cc7210 */ /* 0x000fca0007ffe1ff */
[----:B------:R-:W-:-:S05]  /*20320*/  IMAD R0, R7, c[0x0][0x538], R204 ;  /* 0x00014e0007007a24 */ /* 0x000fca00078e02cc */
[----:B------:R-:W-:Y:S01]  /*20330*/  ISETP.GT.AND P0, PT, R0, R3, PT ;  /* 0x000000030000720c */ /* 0x000fe20003f04270 */
[----:B------:R-:W-:-:S12]  /*20340*/  BRA.DIV ~URZ, `(.L_x_4482) ;  /* 0x00001df27f007947 */ /* 0x000fd8000b800000 */
[----:B------:R-:W-:-:S04]  /*20350*/  VOTE.ANY R5, PT, !P0 ;  /* 0x0000000000057806 */ /* 0x000fc800040e0100 */
.L_x_4526:
[----:B------:R-:W1:Y:S02]  /*20360*/  POPC R6, R5 ;  /* 0x0000000500067309 */ /* 0x000e640000000000 */
[----:B-1----:R-:W-:Y:S01]  /*20370*/  IADD3 R207, R6, R207, RZ ;  /* 0x000000cf06cf7210 */ /* 0x002fe20007ffe0ff */
[----:B------:R-:W-:Y:S05]  /*20380*/  BRA.DIV ~URZ, `(.L_x_4483) ;  /* 0x00001df27f007947 */ /* 0x000fea000b800000 */
[----:B------:R1:W2:Y:S04]  /*20390*/  SHFL.IDX PT, R205, R205, R6, 0x1f ;  /* 0x00001f06cdcd7589 */ /* 0x0002a800000e0000 */
[----:B------:R1:W4:Y:S02]  /*203a0*/  SHFL.IDX PT, R4, R4, R6, 0x1f ;  /* 0x00001f0604047589 */ /* 0x00032400000e0000 */
.L_x_4527:
[----:B------:R-:W-:Y:S01]  /*203b0*/  ISETP.NE.AND P0, PT, R5, RZ, PT ;  /* 0x000000ff0500720c */ /* 0x000fe20003f05270 */
[----:B------:R-:W-:-:S12]  /*203c0*/  BSSY B0, `(.L_x_4484) ;  /* 0x0000005000007945 */ /* 0x000fd80003800000 */
[----:B------:R-:W-:Y:S05]  /*203d0*/  @!P0 BRA `(.L_x_4485) ;  /* 0x0000003000008947 */ /* 0x000fea0003800000 */
[----:B------:R-:W-:Y:S01]  /*203e0*/  IADD3 R16, R6, -0x1, RZ ;  /* 0xffffffff06107810 */ /* 0x000fe20007ffe0ff */
[----:B------:R-:W-:Y:S05]  /*203f0*/  BRA.DIV ~URZ, `(.L_x_4486) ;  /* 0x00001e527f007947 */ /* 0x000fea000b800000 */
[----:B------:R1:W3:Y:S02]  /*20400*/  SHFL.IDX PT, R13, R7, R16, 0x1f ;  /* 0x00001f10070d7589 */ /* 0x0002e400000e0000 */
.L_x_4485:
[----:B------:R-:W-:Y:S05]  /*20410*/  BSYNC B0 ;  /* 0x0000000000007941 */ /* 0x000fea0003800000 */
.L_x_4484:
[----:B----4-:R-:W-:Y:S01]  /*20420*/  ISETP.NE.AND P0, PT, R4, 0x1, PT ;  /* 0x000000010400780c */ /* 0x010fe20003f05270 */
[----:B---3--:R-:W-:Y:S01]  /*20430*/  IMAD R204, R13, c[0x0][0x538], R204 ;  /* 0x00014e000dcc7a24 */ /* 0x008fe200078e02cc */
[----:B------:R-:W-:Y:S04]  /*20440*/  BSSY B0, `(.L_x_4487) ;  /* 0x0000076000007945 */ /* 0x000fe80003800000 */
[----:B-1----:R-:W-:-:S07]  /*20450*/  IADD3 R6, -R204, R3, RZ ;  /* 0x00000003cc067210 */ /* 0x002fce0007ffe1ff */
[----:B------:R-:W-:Y:S05]  /*20460*/  @!P0 BRA `(.L_x_4488) ;  /* 0x0000037000008947 */ /* 0x000fea0003800000 */
[-C--:B--2---:R-:W-:Y:S02]  /*20470*/  IABS R7, R205.reuse ;  /* 0x000000cd00077213 */ /* 0x084fe40000000000 */
        /* <DEDUP_REMOVED lines=15> */
[----:B------:R-:W1:Y:S01]  /*20570*/  F2I.FTZ.U32.TRUNC.NTZ R15, R14 ;  /* 0x0000000e000f7305 */ /* 0x000e62000021f000 */
[----:B------:R-:W-:-:S04]  /*20580*/  IMAD.HI.U32 R12, R12, R5, RZ ;  /* 0x000000050c0c7227 */ /* 0x000fc800078e00ff */
[----:B------:R-:W-:-:S05]  /*20590*/  IMAD R0, R12, R0, R5 ;  /* 0x000000000c007224 */ /* 0x000fca00078e0205 */
[----:B------:R-:W-:Y:S01]  /*205a0*/  ISETP.GT.U32.AND P0, PT, R7, R0, PT ;  /* 0x000000000700720c */ /* 0x000fe20003f04070 */
[----:B-1----:R-:W-:Y:S02]  /*205b0*/  IMAD.MOV R8, RZ, RZ, -R15 ;  /* 0x000000ffff087224 */ /* 0x002fe400078e0a0f */
[----:B------:R-:W-:-:S10]  /*205c0*/  IMAD.MOV.U32 R14, RZ, RZ, RZ ;  /* 0x000000ffff0e7224 */ /* 0x000fd400078e00ff */
        /* <DEDUP_REMOVED lines=13> */
[----:B------:R-:W-:-:S05]  /*206a0*/  IABS R5, R12 ;  /* 0x0000000c00057213 */ /* 0x000fca0000000000 */
        /* <DEDUP_REMOVED lines=19> */
.L_x_4488:
        /* <DEDUP_REMOVED lines=59> */
[----:B------:R-:W-:Y:S02]  /*20b90*/  IMAD R206, R12, R3, R5 ;  /* 0x000000030cce7224 */ /* 0x000fe400078e0205 */
.L_x_4489:
[----:B------:R-:W-:Y:S05]  /*20ba0*/  BSYNC B0 ;  /* 0x0000000000007941 */ /* 0x000fea0003800000 */
.L_x_4487:
[----:B------:R-:W-:-:S04]  /*20bb0*/  LOP3.LUT R12, RZ, R12, RZ, 0x33, !PT ;  /* 0x0000000cff0c7212 */ /* 0x000fc800078e33ff */
[----:B------:R-:W-:Y:S01]  /*20bc0*/  IADD3 R205, R12, R205, RZ ;  /* 0x000000cd0ccd7210 */ /* 0x000fe20007ffe0ff */
[----:B------:R-:W-:Y:S05]  /*20bd0*/  BRA `(.L_x_4490) ;  /* 0x0000004000007947 */ /* 0x000fea0003800000 */
.L_x_4478:
[----:B------:R-:W-:Y:S01]  /*20be0*/  IMAD.MOV.U32 R204, RZ, RZ, R3 ;  /* 0x000000ffffcc7224 */ /* 0x000fe200078e0003 */
[----:B------:R-:W-:Y:S01]  /*20bf0*/  MOV R206, RZ ;  /* 0x000000ff00ce7202 */ /* 0x000fe20000000f00 */
[----:B------:R-:W-:Y:S01]  /*20c00*/  IMAD.MOV.U32 R205, RZ, RZ, RZ ;  /* 0x000000ffffcd7224 */ /* 0x000fe200078e00ff */
[----:B------:R-:W-:Y:S02]  /*20c10*/  MOV R207, c[0x0][0x53c] ;  /* 0x00014f0000cf7a02 */ /* 0x000fe40000000f00 */
.L_x_4490:
[----:B------:R-:W-:Y:S05]  /*20c20*/  BSYNC B1 ;  /* 0x0000000000017941 */ /* 0x000fea0003800000 */
.L_x_4476:
[----:B------:R-:W-:Y:S01]  /*20c30*/  WARPSYNC 0xffffffff ;  /* 0xffffffff00007948 */ /* 0x000fe20003800000 */
[----:B------:R-:W-:Y:S01]  /*20c40*/  BAR.SYNC.DEFER_BLOCKING 0x4, 0x100 ;  /* 0x0104000000007b1d */ /* 0x000fe20000010000 */
[----:B------:R-:W-:-:S13]  /*20c50*/  ISETP.NE.AND P0, PT, R2, RZ, PT ;  /* 0x000000ff0200720c */ /* 0x000fda0003f05270 */
[----:B------:R1:W-:Y:S04]  /*20c60*/  @!P0 STS.128 [0x24100], R204 ;  /* 0x024100ccff008388 */ /* 0x0003e80000000c00 */
[----:B------:R-:W-:Y:S06]  /*20c70*/  BAR.ARV 0x5, 0x100 ;  /* 0x0144000000007b1d */ /* 0x000fec0000002000 */
.L_x_4471:
[----:B----4-:R-:W-:-:S13]  /*20c80*/  ISETP.GE.AND P0, PT, R207, c[0x0][0x53c], PT ;  /* 0x00014f00cf007a0c */ /* 0x010fda0003f06270 */
[----:B-123--:R-:W-:Y:S01]  /*20c90*/  @P0 CALL.REL.NOINC `(.L_x_4491) ;  /* 0x0000001000000944 */ /* 0x00efe20003c00000 */
[----:B------:R-:W-:Y:S05]  /*20ca0*/  BRA `(.L_x_4492) ;  /* 0xfffe087000007947 */ /* 0x000fea000383ffff */
.L_x_4491:
[----:B------:R-:W-:Y:S05]  /*20cb0*/  EXIT ;  /* 0x000000000000794d */ /* 0x000fea0003800000 */
.L_x_4268:
[----:B------:R-:W-:Y:S02]  /*20cc0*/  MOV R5, 0x1 ;  /* 0x0000000100057802 */ /* 0x000fe40000000f00 */
[----:B------:R-:W-:Y:S02]  /*20cd0*/  MOV R0, 0x20cf0 ;  /* 0x00020cf000007802 */ /* 0x000fe40000000f00 */
[----:B------:R-:W-:Y:S05]  /*20ce0*/  CALL.REL.NOINC `($__internal_92_$__cuda_sm70_shflsync_up_p) ;  /* 0x0000166000007944 */ /* 0x000fea0003c00000 */
[----:B-12---:R-:W-:Y:S05]  /*20cf0*/  BRA `(.L_x_4493) ;  /* 0xfffdf77000007947 */ /* 0x006fea000383ffff */
.L_x_4269:
[----:B------:R-:W-:Y:S02]  /*20d00*/  MOV R5, 0x2 ;  /* 0x0000000200057802 */ /* 0x000fe40000000f00 */
[----:B------:R-:W-:Y:S02]  /*20d10*/  MOV R0, 0x20d30 ;  /* 0x00020d3000007802 */ /* 0x000fe40000000f00 */
[----:B------:R-:W-:Y:S05]  /*20d20*/  CALL.REL.NOINC `($__internal_92_$__cuda_sm70_shflsync_up_p) ;  /* 0x0000162000007944 */ /* 0x000fea0003c00000 */
[----:B--2---:R-:W-:Y:S01]  /*20d30*/  SEL R0, R5, RZ, P4 ;  /* 0x000000ff05007207 */ /* 0x004fe20002000000 */
[----:B------:R-:W-:-:S04]  /*20d40*/  IMAD.MOV.U32 R5, RZ, RZ, 0x4 ;  /* 0x00000004ff057424 */ /* 0x000fc800078e00ff */
[----:B-1----:R-:W-:Y:S01]  /*20d50*/  IMAD.IADD R7, R7, 0x1, R0 ;  /* 0x0000000107077824 */ /* 0x002fe200078e0200 */
        /* <DEDUP_REMOVED lines=13> */
[----:B------:R-:W-:Y:S01]  /*20e30*/  IMAD.MOV.U32 R16, RZ, RZ, 0x1f ;  /* 0x0000001fff107424 */ /* 0x000fe200078e00ff */
[----:B------:R-:W-:-:S03]  /*20e40*/  MOV R9, 0x1f ;  /* 0x0000001f00097802 */ /* 0x000fc60000000f00 */
[----:B-1----:R-:W-:Y:S01]  /*20e50*/  IMAD.IADD R7, R7, 0x1, R0 ;  /* 0x0000000107077824 */ /* 0x002fe200078e0200 */
[----:B------:R-:W-:-:S03]  /*20e60*/  MOV R0, 0x20e90 ;  /* 0x00020e9000007802 */ /* 0x000fc60000000f00 */
[----:B------:R-:W-:Y:S02]  /*20e70*/  IMAD.MOV.U32 R17, RZ, RZ, R7 ;  /* 0x000000ffff117224 */ /* 0x000fe400078e0007 */
[----:B------:R-:W-:Y:S05]  /*20e80*/  CALL.REL.NOINC `($__internal_91_$__cuda_sm70_shflsync_idx_p) ;  /* 0x0000147000007944 */ /* 0x000fea0003c00000 */
[----:B-12---:R-:W-:Y:S05]  /*20e90*/  BRA `(.L_x_4494) ;  /* 0xfffdf6d000007947 */ /* 0x006fea000383ffff */
.L_x_4271:
[----:B------:R-:W-:Y:S02]  /*20ea0*/  SEL R5, RZ, 0x1, P0 ;  /* 0x00000001ff057807 */ /* 0x000fe40000000000 */
[----:B------:R-:W-:Y:S02]  /*20eb0*/  MOV R0, 0x20ed0 ;  /* 0x00020ed000007802 */ /* 0x000fe40000000f00 */
[----:B------:R-:W-:Y:S05]  /*20ec0*/  CALL.REL.NOINC `($__internal_93_$__cuda_sm70_votesync_ballot) ;  /* 0x000014d000007944 */ /* 0x000fea0003c00000 */
[----:B------:R-:W-:Y:S05]  /*20ed0*/  BRA `(.L_x_4495) ;  /* 0xfffdf72000007947 */ /* 0x000fea000383ffff */
.L_x_4272:
[----:B------:R-:W-:Y:S01]  /*20ee0*/  IMAD.MOV.U32 R17, RZ, RZ, R4 ;  /* 0x000000ffff117224 */ /* 0x000fe200078e0004 */
[----:B------:R-:W-:Y:S01]  /*20ef0*/  MOV R16, R6 ;  /* 0x0000000600107202 */ /* 0x000fe20000000f00 */
[----:B------:R-:W-:Y:S01]  /*20f00*/  IMAD.MOV.U32 R9, RZ, RZ, 0x1f ;  /* 0x0000001fff097424 */ /* 0x000fe200078e00ff */
[----:B------:R-:W-:Y:S02]  /*20f10*/  MOV R0, 0x20f30 ;  /* 0x00020f3000007802 */ /* 0x000fe40000000f00 */
[----:B------:R-:W-:Y:S05]  /*20f20*/  CALL.REL.NOINC `($__internal_91_$__cuda_sm70_shflsync_idx_p) ;  /* 0x000013d000007944 */ /* 0x000fea0003c00000 */
[----:B--2---:R-:W-:Y:S01]  /*20f30*/  IMAD.MOV.U32 R4, RZ, RZ, R9 ;  /* 0x000000ffff047224 */ /* 0x004fe200078e0009 */
[----:B-1----:R-:W-:Y:S01]  /*20f40*/  MOV R17, R3 ;  /* 0x0000000300117202 */ /* 0x002fe20000000f00 */
[----:B------:R-:W-:Y:S01]  /*20f50*/  IMAD.MOV.U32 R11, RZ, RZ, RZ ;  /* 0x000000ffff0b7224 */ /* 0x000fe200078e00ff */
[----:B------:R-:W-:Y:S01]  /*20f60*/  MOV R16, R6 ;  /* 0x0000000600107202 */ /* 0x000fe20000000f00 */
[----:B------:R-:W-:Y:S01]  /*20f70*/  IMAD.MOV.U32 R9, RZ, RZ, 0x1f ;  /* 0x0000001fff097424 */ /* 0x000fe200078e00ff */
[----:B------:R-:W-:-:S02]  /*20f80*/  MOV R0, 0x20fa0 ;  /* 0x00020fa000007802 */ /* 0x000fc40000000f00 */
[----:B------:R-:W-:Y:S05]  /*20f90*/  CALL.REL.NOINC `($__internal_91_$__cuda_sm70_shflsync_idx_p) ;  /* 0x0000136000007944 */ /* 0x000fea0003c00000 */
[----:B--2---:R-:W-:Y:S01]  /*20fa0*/  MOV R3, R9 ;  /* 0x0000000900037202 */ /* 0x004fe20000000f00 */
[----:B-1----:R-:W-:Y:S05]  /*20fb0*/  BRA `(.L_x_4496) ;  /* 0xfffdf6a000007947 */ /* 0x002fea000383ffff */
.L_x_4275:
[----:B------:R-:W-:Y:S01]  /*20fc0*/  IMAD.MOV.U32 R17, RZ, RZ, R7 ;  /* 0x000000ffff117224 */ /* 0x000fe200078e0007 */
[----:B------:R-:W-:-:S02]  /*20fd0*/  MOV R9, 0x1f ;  /* 0x0000001f00097802 */ /* 0x000fc40000000f00 */
[----:B------:R-:W-:Y:S02]  /*20fe0*/  MOV R0, 0x21000 ;  /* 0x0002100000007802 */ /* 0x000fe40000000f00 */
[----:B-123--:R-:W-:Y:S05]  /*20ff0*/  CALL.REL.NOINC `($__internal_91_$__cuda_sm70_shflsync_idx_p) ;  /* 0x0000130000007944 */ /* 0x00efea0003c00000 */
[----:B--2---:R-:W-:Y:S01]  /*21000*/  MOV R11, R9 ;  /* 0x00000009000b7202 */ /* 0x004fe20000000f00 */
[----:B-1----:R-:W-:Y:S05]  /*21010*/  BRA `(.L_x_4274) ;  /* 0xfffdf6a000007947 */ /* 0x002fea000383ffff */
.L_x_4330:
[----:B------:R-:W-:Y:S01]  /*21020*/  IMAD.MOV.U32 R17, RZ, RZ, R6 ;  /* 0x000000ffff117224 */ /* 0x000fe200078e0006 */
[----:B------:R-:W-:Y:S01]  /*21030*/  MOV R16, RZ ;  /* 0x000000ff00107202 */ /* 0x000fe20000000f00 */
[----:B------:R-:W-:Y:S01]  /*21040*/  IMAD.MOV.U32 R9, RZ, RZ, 0x181f ;  /* 0x0000181fff097424 */ /* 0x000fe200078e00ff */
[----:B------:R-:W-:Y:S02]  /*21050*/  MOV R0, 0x21070 ;  /* 0x0002107000007802 */ /* 0x000fe40000000f00 */
[----:B-----5:R-:W-:Y:S05]  /*21060*/  CALL.REL.NOINC `($__internal_91_$__cuda_sm70_shflsync_idx_p) ;  /* 0x0000129000007944 */ /* 0x020fea0003c00000 */
[----:B--2---:R-:W-:Y:S01]  /*21070*/  MOV R21, R9 ;  /* 0x0000000900157202 */ /* 0x004fe20000000f00 */
[----:B-1----:R-:W-:Y:S05]  /*21080*/  BRA `(.L_x_4497) ;  /* 0xfffe72c000007947 */ /* 0x002fea000383ffff */
.L_x_4331:
[----:B------:R-:W-:Y:S01]  /*21090*/  IMAD.MOV.U32 R17, RZ, RZ, R14 ;  /* 0x000000ffff117224 */ /* 0x000fe200078e000e */
[----:B------:R-:W-:Y:S01]  /*210a0*/  MOV R16, RZ ;  /* 0x000000ff00107202 */ /* 0x000fe20000000f00 */
[----:B------:R-:W-:Y:S01]  /*210b0*/  IMAD.MOV.U32 R9, RZ, RZ, 0x181f ;  /* 0x0000181fff097424 */ /* 0x000fe200078e00ff */
[----:B------:R-:W-:Y:S02]  /*210c0*/  MOV R0, 0x210e0 ;  /* 0x000210e000007802 */ /* 0x000fe40000000f00 */
[----:B-12--5:R-:W-:Y:S05]  /*210d0*/  CALL.REL.NOINC `($__internal_91_$__cuda_sm70_shflsync_idx_p) ;  /* 0x0000122000007944 */ /* 0x026fea0003c00000 */
[----:B-12---:R-:W-:Y:S05]  /*210e0*/  BRA `(.L_x_4498) ;  /* 0xfffe728000007947 */ /* 0x006fea000383ffff */
.L_x_4334:
[----:B--2---:R-:W-:Y:S01]  /*210f0*/  IMAD.MOV.U32 R17, RZ, RZ, R6 ;  /* 0x000000ffff117224 */ /* 0x004fe200078e0006 */
[----:B------:R-:W-:Y:S01]  /*21100*/  MOV R16, 0x1 ;  /* 0x0000000100107802 */ /* 0x000fe20000000f00 */
[----:B----4-:R-:W-:Y:S01]  /*21110*/  IMAD.MOV.U32 R9, RZ, RZ, 0x181f ;  /* 0x0000181fff097424 */ /* 0x010fe200078e00ff */
[----:B------:R-:W-:-:S02]  /*21120*/  MOV R0, 0x21140 ;  /* 0x0002114000007802 */ /* 0x000fc40000000f00 */
[----:B-1-3-5:R-:W-:Y:S05]  /*21130*/  CALL.REL.NOINC `($__internal_91_$__cuda_sm70_shflsync_idx_p) ;  /* 0x000011c000007944 */ /* 0x02afea0003c00000 */
[----:B--2---:R-:W-:Y:S01]  /*21140*/  IMAD.MOV.U32 R21, RZ, RZ, R9 ;  /* 0x000000ffff157224 */ /* 0x004fe200078e0009 */
[----:B-1----:R-:W-:Y:S01]  /*21150*/  MOV R16, 0x1 ;  /* 0x0000000100107802 */ /* 0x002fe20000000f00 */
[----:B------:R-:W-:Y:S01]  /*21160*/  IMAD.MOV.U32 R17, RZ, RZ, R14 ;  /* 0x000000ffff117224 */ /* 0x000fe200078e000e */
[----:B------:R-:W-:-:S02]  /*21170*/  MOV R9, 0x181f ;  /* 0x0000181f00097802 */ /* 0x000fc40000000f00 */
[----:B------:R-:W-:Y:S02]  /*21180*/  MOV R0, 0x211a0 ;  /* 0x000211a000007802 */ /* 0x000fe40000000f00 */
[----:B------:R-:W-:Y:S05]  /*21190*/  CALL.REL.NOINC `($__internal_91_$__cuda_sm70_shflsync_idx_p) ;  /* 0x0000116000007944 */ /* 0x000fea0003c00000 */
[----:B-12---:R-:W-:Y:S05]  /*211a0*/  BRA `(.L_x_4499) ;  /* 0xfffe732000007947 */ /* 0x006fea000383ffff */
.L_x_4337:
[----:B-1----:R-:W-:Y:S01]  /*211b0*/  IMAD.MOV.U32 R17, RZ, RZ, R6 ;  /* 0x000000ffff117224 */ /* 0x002fe200078e0006 */
[----:B------:R-:W-:Y:S01]  /*211c0*/  MOV R16, 0x2 ;  /* 0x0000000200107802 */ /* 0x000fe20000000f00 */
[----:B----4-:R-:W-:Y:S01]  /*211d0*/  IMAD.MOV.U32 R9, RZ, RZ, 0x181f ;  /* 0x0000181fff097424 */ /* 0x010fe200078e00ff */
[----:B------:R-:W-:Y:S02]  /*211e0*/  MOV R0, 0x21200 ;  /* 0x0002120000007802 */ /* 0x000fe40000000f00 */
[----:B--23-5:R-:W-:Y:S05]  /*211f0*/  CALL.REL.NOINC `($__internal_91_$__cuda_sm70_shflsync_idx_p) ;  /* 0x0000110000007944 */ /* 0x02cfea0003c00000 */
[----:B--2---:R-:W-:Y:S01]  /*21200*/  MOV R21, R9 ;  /* 0x0000000900157202 */ /* 0x004fe20000000f00 */
[----:B-1----:R-:W-:Y:S05]  /*21210*/  BRA `(.L_x_4500) ;  /* 0xfffe73e000007947 */ /* 0x002fea000383ffff */
.L_x_4338:
[----:B------:R-:W-:Y:S01]  /*21220*/  IMAD.MOV.U32 R17, RZ, RZ, R14 ;  /* 0x000000ffff117224 */ /* 0x000fe200078e000e */
[----:B------:R-:W-:Y:S01]  /*21230*/  MOV R16, 0x2 ;  /* 0x0000000200107802 */ /* 0x000fe20000000f00 */
[----:B----4-:R-:W-:Y:S01]  /*21240*/  IMAD.MOV.U32 R9, RZ, RZ, 0x181f ;  /* 0x0000181fff097424 */ /* 0x010fe200078e00ff */
[----:B------:R-:W-:Y:S02]  /*21250*/  MOV R0, 0x21270 ;  /* 0x0002127000007802 */ /* 0x000fe40000000f00 */
[----:B-123-5:R-:W-:Y:S05]  /*21260*/  CALL.REL.NOINC `($__internal_91_$__cuda_sm70_shflsync_idx_p) ;  /* 0x0000109000007944 */ /* 0x02efea0003c00000 */
[----:B-12---:R-:W-:Y:S05]  /*21270*/  BRA `(.L_x_4501) ;  /* 0xfffe73a000007947 */ /* 0x006fea000383ffff */
.L_x_4341:
[----:B-1----:R-:W-:Y:S01]  /*21280*/  IMAD.MOV.U32 R17, RZ, RZ, R6 ;  /* 0x000000ffff117224 */ /* 0x002fe200078e0006 */
[----:B------:R-:W-:Y:S01]  /*21290*/  MOV R16, 0x3 ;  /* 0x0000000300107802 */ /* 0x000fe20000000f00 */
[----:B------:R-:W-:Y:S01]  /*212a0*/  IMAD.MOV.U32 R9, RZ, RZ, 0x181f ;  /* 0x0000181fff097424 */ /* 0x000fe200078e00ff */
[----:B------:R-:W-:-:S02]  /*212b0*/  MOV R0, 0x212d0 ;  /* 0x000212d000007802 */ /* 0x000fc40000000f00 */
[----:B--2345:R-:W-:Y:S05]  /*212c0*/  CALL.REL.NOINC `($__internal_91_$__cuda_sm70_shflsync_idx_p) ;  /* 0x0000103000007944 */ /* 0x03cfea0003c00000 */
[----:B--2---:R-:W-:Y:S01]  /*212d0*/  IMAD.MOV.U32 R21, RZ, RZ, R9 ;  /* 0x000000ffff157224 */ /* 0x004fe200078e0009 */
[----:B-1----:R-:W-:Y:S01]  /*212e0*/  MOV R16, 0x3 ;  /* 0x0000000300107802 */ /* 0x002fe20000000f00 */
[----:B------:R-:W-:Y:S01]  /*212f0*/  IMAD.MOV.U32 R17, RZ, RZ, R14 ;  /* 0x000000ffff117224 */ /* 0x000fe200078e000e */
[----:B------:R-:W-:-:S02]  /*21300*/  MOV R9, 0x181f ;  /* 0x0000181f00097802 */ /* 0x000fc40000000f00 */
[----:B------:R-:W-:Y:S02]  /*21310*/  MOV R0, 0x21330 ;  /* 0x0002133000007802 */ /* 0x000fe40000000f00 */
[----:B------:R-:W-:Y:S05]  /*21320*/  CALL.REL.NOINC `($__internal_91_$__cuda_sm70_shflsync_idx_p) ;  /* 0x00000fd000007944 */ /* 0x000fea0003c00000 */
[----:B-12---:R-:W-:Y:S05]  /*21330*/  BRA `(.L_x_4502) ;  /* 0xfffe742000007947 */ /* 0x006fea000383ffff */
.L_x_4430:
[----:B------:R-:W-:Y:S01]  /*21340*/  IMAD.MOV.U32 R8, RZ, RZ, R235 ;  /* 0x000000ffff087224 */ /* 0x000fe200078e00eb */
[----:B------:R-:W-:Y:S02]  /*21350*/  MOV R7, 0x2 ;  /* 0x0000000200077802 */ /* 0x000fe40000000f00 */
[----:B------:R-:W-:Y:S02]  /*21360*/  MOV R6, 0x21380 ;  /* 0x0002138000067802 */ /* 0x000fe40000000f00 */
[----:B------:R-:W-:Y:S05]  /*21370*/  CALL.REL.NOINC `($__internal_90_$__cuda_sm70_shflsync_bfly_p) ;  /* 0x00000f3000007944 */ /* 0x000fea0003c00000 */
[----:B-12---:R-:W-:Y:S05]  /*21380*/  BRA `(.L_x_4503) ;  /* 0xffffad0000007947 */ /* 0x006fea000383ffff */
.L_x_4431:
[----:B------:R-:W-:Y:S02]  /*21390*/  MOV R7, 0x1 ;  /* 0x0000000100077802 */ /* 0x000fe40000000f00 */
[----:B------:R-:W-:Y:S02]  /*213a0*/  MOV R6, 0x213c0 ;  /* 0x000213c000067802 */ /* 0x000fe40000000f00 */
[----:B-1----:R-:W-:Y:S05]  /*213b0*/  CALL.REL.NOINC `($__internal_90_$__cuda_sm70_shflsync_bfly_p) ;  /* 0x00000ef000007944 */ /* 0x002fea0003c00000 */
[----:B--2---:R-:W-:Y:S01]  /*213c0*/  FADD.FTZ R3, R8, R7 ;  /* 0x0000000708037221 */ /* 0x004fe20000010000 */
[----:B-1----:R-:W-:Y:S02]  /*213d0*/  MOV R8, R238 ;  /* 0x000000ee00087202 */ /* 0x002fe40000000f00 */
[----:B------:R-:W-:Y:S02]  /*213e0*/  MOV R7, 0x2 ;  /* 0x0000000200077802 */ /* 0x000fe40000000f00 */
[----:B------:R-:W-:-:S02]  /*213f0*/  MOV R6, 0x21410 ;  /* 0x0002141000067802 */ /* 0x000fc40000000f00 */
[----:B------:R-:W-:Y:S05]  /*21400*/  CALL.REL.NOINC `($__internal_90_$__cuda_sm70_shflsync_bfly_p) ;  /* 0x00000ea000007944 */ /* 0x000fea0003c00000 */
[----:B--2---:R-:W-:Y:S01]  /*21410*/  FADD.FTZ R12, R238, R7 ;  /* 0x00000007ee0c7221 */ /* 0x004fe20000010000 */
[----:B------:R-:W-:-:S02]  /*21420*/  MOV R7, 0x1 ;  /* 0x0000000100077802 */ /* 0x000fc40000000f00 */
[----:B------:R-:W-:Y:S02]  /*21430*/  MOV R6, 0x21460 ;  /* 0x0002146000067802 */ /* 0x000fe40000000f00 */
[----:B-1----:R-:W-:Y:S02]  /*21440*/  MOV R8, R12 ;  /* 0x0000000c00087202 */ /* 0x002fe40000000f00 */
[----:B------:R-:W-:Y:S05]  /*21450*/  CALL.REL.NOINC `($__internal_90_$__cuda_sm70_shflsync_bfly_p) ;  /* 0x00000e5000007944 */ /* 0x000fea0003c00000 */
[----:B-12---:R-:W-:Y:S05]  /*21460*/  BRA `(.L_x_4504) ;  /* 0xffffac9000007947 */ /* 0x006fea000383ffff */
.L_x_4438:
[----:B---34-:R-:W-:Y:S01]  /*21470*/  IMAD.MOV.U32 R17, RZ, RZ, R14 ;  /* 0x000000ffff117224 */ /* 0x018fe200078e000e */
[----:B------:R-:W-:Y:S01]  /*21480*/  MOV R16, RZ ;  /* 0x000000ff00107202 */ /* 0x000fe20000000f00 */
[----:B------:R-:W-:Y:S01]  /*21490*/  IMAD.MOV.U32 R9, RZ, RZ, 0x181f ;  /* 0x0000181fff097424 */ /* 0x000fe200078e00ff */
[----:B------:R-:W-:Y:S02]  /*214a0*/  MOV R0, 0x214c0 ;  /* 0x000214c000007802 */ /* 0x000fe40000000f00 */
[----:B-12---:R-:W-:Y:S05]  /*214b0*/  CALL.REL.NOINC `($__internal_91_$__cuda_sm70_shflsync_idx_p) ;  /* 0x00000e4000007944 */ /* 0x006fea0003c00000 */
[----:B--2---:R-:W-:Y:S01]  /*214c0*/  MOV R22, R9 ;  /* 0x0000000900167202 */ /* 0x004fe20000000f00 */
[----:B-1----:R-:W-:Y:S05]  /*214d0*/  BRA `(.L_x_4505) ;  /* 0xffffc5a000007947 */ /* 0x002fea000383ffff */
.L_x_4439:
[----:B------:R-:W-:Y:S01]  /*214e0*/  IMAD.MOV.U32 R17, RZ, RZ, R2 ;  /* 0x000000ffff117224 */ /* 0x000fe200078e0002 */
[----:B------:R-:W-:Y:S01]  /*214f0*/  MOV R16, RZ ;  /* 0x000000ff00107202 */ /* 0x000fe20000000f00 */
[----:B------:R-:W-:Y:S01]  /*21500*/  IMAD.MOV.U32 R9, RZ, RZ, 0x181f ;  /* 0x0000181fff097424 */ /* 0x000fe200078e00ff */
[----:B------:R-:W-:Y:S02]  /*21510*/  MOV R0, 0x21530 ;  /* 0x0002153000007802 */ /* 0x000fe40000000f00 */
[----:B-1234-:R-:W-:Y:S05]  /*21520*/  CALL.REL.NOINC `($__internal_91_$__cuda_sm70_shflsync_idx_p) ;  /* 0x00000dd000007944 */ /* 0x01efea0003c00000 */
[----:B-12---:R-:W-:Y:S05]  /*21530*/  BRA `(.L_x_4506) ;  /* 0xffffc56000007947 */ /* 0x006fea000383ffff */
.L_x_4442:
[----:B---3--:R-:W-:Y:S01]  /*21540*/  IMAD.MOV.U32 R17, RZ, RZ, R14 ;  /* 0x000000ffff117224 */ /* 0x008fe200078e000e */
[----:B------:R-:W-:Y:S01]  /*21550*/  MOV R16, 0x1 ;  /* 0x0000000100107802 */ /* 0x000fe20000000f00 */
[----:B------:R-:W-:Y:S01]  /*21560*/  IMAD.MOV.U32 R9, RZ, RZ, 0x181f ;  /* 0x0000181fff097424 */ /* 0x000fe200078e00ff */
[----:B------:R-:W-:-:S02]  /*21570*/  MOV R0, 0x21590 ;  /* 0x0002159000007802 */ /* 0x000fc40000000f00 */
[----:B-12-4-:R-:W-:Y:S05]  /*21580*/  CALL.REL.NOINC `($__internal_91_$__cuda_sm70_shflsync_idx_p) ;  /* 0x00000d7000007944 */ /* 0x016fea0003c00000 */
[----:B--2---:R-:W-:Y:S01]  /*21590*/  IMAD.MOV.U32 R22, RZ, RZ, R9 ;  /* 0x000000ffff167224 */ /* 0x004fe200078e0009 */
[----:B-1----:R-:W-:Y:S01]  /*215a0*/  MOV R16, 0x1 ;  /* 0x0000000100107802 */ /* 0x002fe20000000f00 */
[----:B------:R-:W-:Y:S01]  /*215b0*/  IMAD.MOV.U32 R17, RZ, RZ, R2 ;  /* 0x000000ffff117224 */ /* 0x000fe200078e0002 */
[----:B------:R-:W-:-:S02]  /*215c0*/  MOV R9, 0x181f ;  /* 0x0000181f00097802 */ /* 0x000fc40000000f00 */
[----:B------:R-:W-:Y:S02]  /*215d0*/  MOV R0, 0x215f0 ;  /* 0x000215f000007802 */ /* 0x000fe40000000f00 */
[----:B------:R-:W-:Y:S05]  /*215e0*/  CALL.REL.NOINC `($__internal_91_$__cuda_sm70_shflsync_idx_p) ;  /* 0x00000d1000007944 */ /* 0x000fea0003c00000 */
[----:B-12---:R-:W-:Y:S01]  /*215f0*/  MOV R17, R9 ;  /* 0x0000000900117202 */ /* 0x006fe20000000f00 */
[----:B------:R-:W-:Y:S05]  /*21600*/  BRA `(.L_x_4507) ;  /* 0xffffc5f000007947 */ /* 0x000fea000383ffff */
.L_x_4445:
[----:B-1-3--:R-:W-:Y:S01]  /*21610*/  IMAD.MOV.U32 R17, RZ, RZ, R14 ;  /* 0x000000ffff117224 */ /* 0x00afe200078e000e */
[----:B------:R-:W-:Y:S01]  /*21620*/  MOV R16, 0x2 ;  /* 0x0000000200107802 */ /* 0x000fe20000000f00 */
[----:B------:R-:W-:Y:S01]  /*21630*/  IMAD.MOV.U32 R9, RZ, RZ, 0x181f ;  /* 0x0000181fff097424 */ /* 0x000fe200078e00ff */
[----:B------:R-:W-:Y:S02]  /*21640*/  MOV R0, 0x21660 ;  /* 0x0002166000007802 */ /* 0x000fe40000000f00 */
[----:B--2-4-:R-:W-:Y:S05]  /*21650*/  CALL.REL.NOINC `($__internal_91_$__cuda_sm70_shflsync_idx_p) ;  /* 0x00000ca000007944 */ /* 0x014fea0003c00000 */
[----:B--2---:R-:W-:Y:S01]  /*21660*/  MOV R22, R9 ;  /* 0x0000000900167202 */ /* 0x004fe20000000f00 */
[----:B-1----:R-:W-:Y:S05]  /*21670*/  BRA `(.L_x_4508) ;  /* 0xffffc6b000007947 */ /* 0x002fea000383ffff */
.L_x_4446:
[----:B-1-3--:R-:W-:Y:S01]  /*21680*/  IMAD.MOV.U32 R17, RZ, RZ, R2 ;  /* 0x000000ffff117224 */ /* 0x00afe200078e0002 */
[----:B------:R-:W-:Y:S01]  /*21690*/  MOV R16, 0x2 ;  /* 0x0000000200107802 */ /* 0x000fe20000000f00 */
[----:B------:R-:W-:Y:S01]  /*216a0*/  IMAD.MOV.U32 R9, RZ, RZ, 0x181f ;  /* 0x0000181fff097424 */ /* 0x000fe200078e00ff */
[----:B------:R-:W-:Y:S02]  /*216b0*/  MOV R0, 0x216d0 ;  /* 0x000216d000007802 */ /* 0x000fe40000000f00 */
[----:B--2-4-:R-:W-:Y:S05]  /*216c0*/  CALL.REL.NOINC `($__internal_91_$__cuda_sm70_shflsync_idx_p) ;  /* 0x00000c3000007944 */ /* 0x014fea0003c00000 */
[----:B-12---:R-:W-:Y:S01]  /*216d0*/  MOV R17, R9 ;  /* 0x0000000900117202 */ /* 0x006fe20000000f00 */
[----:B------:R-:W-:Y:S05]  /*216e0*/  BRA `(.L_x_4509) ;  /* 0xffffc66000007947 */ /* 0x000fea000383ffff */
.L_x_4449:
        /* <DEDUP_REMOVED lines=11> */
[----:B-12---:R-:W-:Y:S05]  /*217a0*/  BRA `(.L_x_4510) ;  /* 0xffffc6e000007947 */ /* 0x006fea000383ffff */
.L_x_4451:
[----:B------:R-:W-:Y:S01]  /*217b0*/  IMAD.MOV.U32 R17, RZ, RZ, R166 ;  /* 0x000000ffff117224 */ /* 0x000fe200078e00a6 */
[----:B------:R-:W-:Y:S01]  /*217c0*/  MOV R16, RZ ;  /* 0x000000ff00107202 */ /* 0x000fe20000000f00 */
[----:B------:R-:W-:Y:S01]  /*217d0*/  IMAD.MOV.U32 R9, RZ, RZ, 0x1c1f ;  /* 0x00001c1fff097424 */ /* 0x000fe200078e00ff */
[----:B------:R-:W-:Y:S02]  /*217e0*/  MOV R0, 0x21800 ;  /* 0x0002180000007802 */ /* 0x000fe40000000f00 */
[----:B------:R-:W-:Y:S05]  /*217f0*/  CALL.REL.NOINC `($__internal_91_$__cuda_sm70_shflsync_idx_p) ;  /* 0x00000b0000007944 */ /* 0x000fea0003c00000 */
[----:B--2---:R-:W-:Y:S01]  /*21800*/  MOV R168, R9 ;  /* 0x0000000900a87202 */ /* 0x004fe20000000f00 */
[----:B-1----:R-:W-:Y:S05]  /*21810*/  BRA `(.L_x_4511) ;  /* 0xffffc98000007947 */ /* 0x002fea000383ffff */
.L_x_4452:
[----:B------:R-:W-:Y:S01]  /*21820*/  IMAD.MOV.U32 R17, RZ, RZ, R167 ;  /* 0x000000ffff117224 */ /* 0x000fe200078e00a7 */
[----:B------:R-:W-:Y:S01]  /*21830*/  MOV R16, RZ ;  /* 0x000000ff00107202 */ /* 0x000fe20000000f00 */
[----:B------:R-:W-:Y:S01]  /*21840*/  IMAD.MOV.U32 R9, RZ, RZ, 0x1c1f ;  /* 0x00001c1fff097424 */ /* 0x000fe200078e00ff */
[----:B------:R-:W-:Y:S02]  /*21850*/  MOV R0, 0x21870 ;  /* 0x0002187000007802 */ /* 0x000fe40000000f00 */
[----:B-12---:R-:W-:Y:S05]  /*21860*/  CALL.REL.NOINC `($__internal_91_$__cuda_sm70_shflsync_idx_p) ;  /* 0x00000a9000007944 */ /* 0x006fea0003c00000 */
[----:B--2---:R-:W-:Y:S01]  /*21870*/  MOV R0, R9 ;  /* 0x0000000900007202 */ /* 0x004fe20000000f00 */
[----:B-1----:R-:W-:Y:S05]  /*21880*/  BRA `(.L_x_4512) ;  /* 0xffffc93000007947 */ /* 0x002fea000383ffff */
.L_x_4455:
[----:B-1----:R-:W-:Y:S01]  /*21890*/  IMAD.MOV.U32 R17, RZ, RZ, R166 ;  /* 0x000000ffff117224 */ /* 0x002fe200078e00a6 */
[----:B------:R-:W-:Y:S01]  /*218a0*/  MOV R16, 0x1 ;  /* 0x0000000100107802 */ /* 0x000fe20000000f00 */
[----:B------:R-:W-:Y:S01]  /*218b0*/  IMAD.MOV.U32 R9, RZ, RZ, 0x1c1f ;  /* 0x00001c1fff097424 */ /* 0x000fe200078e00ff */
[----:B----4-:R-:W-:-:S02]  /*218c0*/  MOV R0, 0x218e0 ;  /* 0x000218e000007802 */ /* 0x010fc40000000f00 */
[----:B--23--:R-:W-:Y:S05]  /*218d0*/  CALL.REL.NOINC `($__internal_91_$__cuda_sm70_shflsync_idx_p) ;  /* 0x00000a2000007944 */ /* 0x00cfea0003c00000 */
[----:B--2---:R-:W-:Y:S01]  /*218e0*/  IMAD.MOV.U32 R166, RZ, RZ, R9 ;  /* 0x000000ffffa67224 */ /* 0x004fe200078e0009 */
[----:B-1----:R-:W-:Y:S01]  /*218f0*/  MOV R16, 0x1 ;  /* 0x0000000100107802 */ /* 0x002fe20000000f00 */
[----:B------:R-:W-:Y:S01]  /*21900*/  IMAD.MOV.U32 R17, RZ, RZ, R167 ;  /* 0x000000ffff117224 */ /* 0x000fe200078e00a7 */
[----:B------:R-:W-:-:S02]  /*21910*/  MOV R9, 0x1c1f ;  /* 0x00001c1f00097802 */ /* 0x000fc40000000f00 */
[----:B------:R-:W-:Y:S02]  /*21920*/  MOV R0, 0x21940 ;  /* 0x0002194000007802 */ /* 0x000fe40000000f00 */
[----:B------:R-:W-:Y:S05]  /*21930*/  CALL.REL.NOINC `($__internal_91_$__cuda_sm70_shflsync_idx_p) ;  /* 0x000009c000007944 */ /* 0x000fea0003c00000 */
[----:B--2---:R-:W-:Y:S01]  /*21940*/  MOV R0, R9 ;  /* 0x0000000900007202 */ /* 0x004fe20000000f00 */
[----:B-1----:R-:W-:Y:S05]  /*21950*/  BRA `(.L_x_4513) ;  /* 0xffffd1b000007947 */ /* 0x002fea000383ffff */
.L_x_4459:
[----:B------:R-:W-:Y:S01]  /*21960*/  IMAD.MOV.U32 R17, RZ, RZ, R4 ;  /* 0x000000ffff117224 */ /* 0x000fe200078e0004 */
[----:B------:R-:W-:Y:S01]  /*21970*/  MOV R16, RZ ;  /* 0x000000ff00107202 */ /* 0x000fe20000000f00 */
[----:B------:R-:W-:Y:S01]  /*21980*/  IMAD.MOV.U32 R9, RZ, RZ, 0x181f ;  /* 0x0000181fff097424 */ /* 0x000fe200078e00ff */
[----:B------:R-:W-:Y:S02]  /*21990*/  MOV R0, 0x219b0 ;  /* 0x000219b000007802 */ /* 0x000fe40000000f00 */
[----:B-1----:R-:W-:Y:S05]  /*219a0*/  CALL.REL.NOINC `($__internal_91_$__cuda_sm70_shflsync_idx_p) ;  /* 0x0000095000007944 */ /* 0x002fea0003c00000 */
[----:B--2---:R-:W-:Y:S01]  /*219b0*/  MOV R5, R9 ;  /* 0x0000000900057202 */ /* 0x004fe20000000f00 */
[----:B-1----:R-:W-:Y:S05]  /*219c0*/  BRA `(.L_x_4514) ;  /* 0xffffdea000007947 */ /* 0x002fea000383ffff */
.L_x_4460:
[----:B------:R-:W-:Y:S01]  /*219d0*/  IMAD.MOV.U32 R17, RZ, RZ, R3 ;  /* 0x000000ffff117224 */ /* 0x000fe200078e0003 */
[----:B------:R-:W-:Y:S01]  /*219e0*/  MOV R16, RZ ;  /* 0x000000ff00107202 */ /* 0x000fe20000000f00 */
[----:B------:R-:W-:Y:S01]  /*219f0*/  IMAD.MOV.U32 R9, RZ, RZ, 0x181f ;  /* 0x0000181fff097424 */ /* 0x000fe200078e00ff */
[----:B------:R-:W-:Y:S02]  /*21a00*/  MOV R0, 0x21a20 ;  /* 0x00021a2000007802 */ /* 0x000fe40000000f00 */
[----:B-123--:R-:W-:Y:S05]  /*21a10*/  CALL.REL.NOINC `($__internal_91_$__cuda_sm70_shflsync_idx_p) ;  /* 0x000008e000007944 */ /* 0x00efea0003c00000 */
[----:B-12---:R-:W-:Y:S05]  /*21a20*/  BRA `(.L_x_4515) ;  /* 0xffffde6000007947 */ /* 0x006fea000383ffff */
.L_x_4463:
[----:B-1----:R-:W-:Y:S01]  /*21a30*/  IMAD.MOV.U32 R17, RZ, RZ, R4 ;  /* 0x000000ffff117224 */ /* 0x002fe200078e0004 */
[----:B------:R-:W-:Y:S01]  /*21a40*/  MOV R16, 0x1 ;  /* 0x0000000100107802 */ /* 0x000fe20000000f00 */
[----:B------:R-:W-:Y:S01]  /*21a50*/  IMAD.MOV.U32 R9, RZ, RZ, 0x181f ;  /* 0x0000181fff097424 */ /* 0x000fe200078e00ff */
[----:B------:R-:W-:-:S02]  /*21a60*/  MOV R0, 0x21a80 ;  /* 0x00021a8000007802 */ /* 0x000fc40000000f00 */
[----:B--234-:R-:W-:Y:S05]  /*21a70*/  CALL.REL.NOINC `($__internal_91_$__cuda_sm70_shflsync_idx_p) ;  /* 0x0000088000007944 */ /* 0x01cfea0003c00000 */
[----:B--2---:R-:W-:Y:S01]  /*21a80*/  IMAD.MOV.U32 R5, RZ, RZ, R9 ;  /* 0x000000ffff057224 */ /* 0x004fe200078e0009 */
[----:B-1----:R-:W-:Y:S01]  /*21a90*/  MOV R16, 0x1 ;  /* 0x0000000100107802 */ /* 0x002fe20000000f00 */
[----:B------:R-:W-:Y:S01]  /*21aa0*/  IMAD.MOV.U32 R17, RZ, RZ, R3 ;  /* 0x000000ffff117224 */ /* 0x000fe200078e0003 */
[----:B------:R-:W-:-:S02]  /*21ab0*/  MOV R9, 0x181f ;  /* 0x0000181f00097802 */ /* 0x000fc40000000f00 */
[----:B------:R-:W-:Y:S02]  /*21ac0*/  MOV R0, 0x21ae0 ;  /* 0x00021ae000007802 */ /* 0x000fe40000000f00 */
[----:B------:R-:W-:Y:S05]  /*21ad0*/  CALL.REL.NOINC `($__internal_91_$__cuda_sm70_shflsync_idx_p) ;  /* 0x0000082000007944 */ /* 0x000fea0003c00000 */
[----:B-12---:R-:W-:Y:S05]  /*21ae0*/  BRA `(.L_x_4516) ;  /* 0xffffdf1000007947 */ /* 0x006fea000383ffff */
.L_x_4466:
[----:B-1----:R-:W-:Y:S01]  /*21af0*/  IMAD.MOV.U32 R17, RZ, RZ, R4 ;  /* 0x000000ffff117224 */ /* 0x002fe200078e0004 */
[----:B------:R-:W-:Y:S01]  /*21b00*/  MOV R16, 0x2 ;  /* 0x0000000200107802 */ /* 0x000fe20000000f00 */
[----:B------:R-:W-:Y:S01]  /*21b10*/  IMAD.MOV.U32 R9, RZ, RZ, 0x181f ;  /* 0x0000181fff097424 */ /* 0x000fe200078e00ff */
[----:B------:R-:W-:Y:S02]  /*21b20*/  MOV R0, 0x21b40 ;  /* 0x00021b4000007802 */ /* 0x000fe40000000f00 */
[----:B--234-:R-:W-:Y:S05]  /*21b30*/  CALL.REL.NOINC `($__internal_91_$__cuda_sm70_shflsync_idx_p) ;  /* 0x000007c000007944 */ /* 0x01cfea0003c00000 */
[----:B--2---:R-:W-:Y:S01]  /*21b40*/  MOV R5, R9 ;  /* 0x0000000900057202 */ /* 0x004fe20000000f00 */
[----:B-1----:R-:W-:Y:S05]  /*21b50*/  BRA `(.L_x_4517) ;  /* 0xffffdfd000007947 */ /* 0x002fea000383ffff */
.L_x_4467:
[----:B-1----:R-:W-:Y:S01]  /*21b60*/  IMAD.MOV.U32 R17, RZ, RZ, R3 ;  /* 0x000000ffff117224 */ /* 0x002fe200078e0003 */
[----:B------:R-:W-:Y:S01]  /*21b70*/  MOV R16, 0x2 ;  /* 0x0000000200107802 */ /* 0x000fe20000000f00 */
[----:B------:R-:W-:Y:S01]  /*21b80*/  IMAD.MOV.U32 R9, RZ, RZ, 0x181f ;  /* 0x0000181fff097424 */ /* 0x000fe200078e00ff */
[----:B------:R-:W-:Y:S02]  /*21b90*/  MOV R0, 0x21bb0 ;  /* 0x00021bb000007802 */ /* 0x000fe40000000f00 */
[----:B--234-:R-:W-:Y:S05]  /*21ba0*/  CALL.REL.NOINC `($__internal_91_$__cuda_sm70_shflsync_idx_p) ;  /* 0x0000075000007944 */ /* 0x01cfea0003c00000 */
[----:B-12---:R-:W-:Y:S05]  /*21bb0*/  BRA `(.L_x_4518) ;  /* 0xffffdf9000007947 */ /* 0x006fea000383ffff */
.L_x_4470:
[----:B--2---:R-:W-:Y:S01]  /*21bc0*/  IMAD.MOV.U32 R17, RZ, RZ, R4 ;  /* 0x000000ffff117224 */ /* 0x004fe200078e0004 */
        /* <DEDUP_REMOVED lines=11> */
.L_x_4472:
[----:B---3--:R-:W-:Y:S01]  /*21c80*/  IMAD.MOV.U32 R17, RZ, RZ, R8 ;  /* 0x000000ffff117224 */ /* 0x008fe200078e0008 */
[----:B------:R-:W-:Y:S01]  /*21c90*/  MOV R16, RZ ;  /* 0x000000ff00107202 */ /* 0x000fe20000000f00 */
[----:B------:R-:W-:Y:S01]  /*21ca0*/  IMAD.MOV.U32 R9, RZ, RZ, 0x1f ;  /* 0x0000001fff097424 */ /* 0x000fe200078e00ff */
[----:B------:R-:W-:Y:S02]  /*21cb0*/  MOV R0, 0x21cd0 ;  /* 0x00021cd000007802 */ /* 0x000fe40000000f00 */
[----:B------:R-:W-:Y:S05]  /*21cc0*/  CALL.REL.NOINC `($__internal_91_$__cuda_sm70_shflsync_idx_p) ;  /* 0x0000063000007944 */ /* 0x000fea0003c00000 */
[----:B--2---:R-:W-:Y:S01]  /*21cd0*/  MOV R3, R9 ;  /* 0x0000000900037202 */ /* 0x004fe20000000f00 */
[----:B-1----:R-:W-:Y:S05]  /*21ce0*/  BRA `(.L_x_4520) ;  /* 0xffffe15000007947 */ /* 0x002fea000383ffff */
.L_x_4473:
[----:B------:R-:W-:Y:S01]  /*21cf0*/  IMAD.MOV.U32 R17, RZ, RZ, R8 ;  /* 0x000000ffff117224 */ /* 0x000fe200078e0008 */
[----:B------:R-:W-:Y:S01]  /*21d00*/  MOV R16, 0x1 ;  /* 0x0000000100107802 */ /* 0x000fe20000000f00 */
[----:B------:R-:W-:Y:S01]  /*21d10*/  IMAD.MOV.U32 R9, RZ, RZ, 0x1f ;  /* 0x0000001fff097424 */ /* 0x000fe200078e00ff */
[----:B------:R-:W-:Y:S02]  /*21d20*/  MOV R0, 0x21d40 ;  /* 0x00021d4000007802 */ /* 0x000fe40000000f00 */
[----:B-12---:R-:W-:Y:S05]  /*21d30*/  CALL.REL.NOINC `($__internal_91_$__cuda_sm70_shflsync_idx_p) ;  /* 0x000005c000007944 */ /* 0x006fea0003c00000 */
[----:B--2---:R-:W-:Y:S01]  /*21d40*/  MOV R8, R9 ;  /* 0x0000000900087202 */ /* 0x004fe20000000f00 */
[----:B-1----:R-:W-:Y:S05]  /*21d50*/  BRA `(.L_x_4521) ;  /* 0xffffe10000007947 */ /* 0x002fea000383ffff */
.L_x_4474:
[----:B------:R-:W-:Y:S02]  /*21d60*/  MOV R5, 0x1 ;  /* 0x0000000100057802 */ /* 0x000fe40000000f00 */
[----:B------:R-:W-:-:S02]  /*21d70*/  MOV R0, 0x21d90 ;  /* 0x00021d9000007802 */ /* 0x000fc40000000f00 */
[----:B-12---:R-:W-:Y:S05]  /*21d80*/  CALL.REL.NOINC `($__internal_92_$__cuda_sm70_shflsync_up_p) ;  /* 0x000005c000007944 */ /* 0x006fea0003c00000 */
[----:B-12---:R-:W-:Y:S05]  /*21d90*/  BRA `(.L_x_4522) ;  /* 0xffffe1e000007947 */ /* 0x006fea000383ffff */
.L_x_4475:
[----:B------:R-:W-:Y:S02]  /*21da0*/  MOV R5, 0x2 ;  /* 0x0000000200057802 */ /* 0x000fe40000000f00 */
[----:B------:R-:W-:-:S02]  /*21db0*/  MOV R0, 0x21dd0 ;  /* 0x00021dd000007802 */ /* 0x000fc40000000f00 */
[----:B-12---:R-:W-:Y:S05]  /*21dc0*/  CALL.REL.NOINC `($__internal_92_$__cuda_sm70_shflsync_up_p) ;  /* 0x0000058000007944 */ /* 0x006fea0003c00000 */
        /* <DEDUP_REMOVED lines=23> */
.L_x_4479:
[----:B---3--:R-:W-:Y:S01]  /*21f40*/  IMAD.MOV.U32 R7, RZ, RZ, R6 ;  /* 0x000000ffff077224 */ /* 0x008fe200078e0006 */
[----:B------:R-:W-:Y:S02]  /*21f50*/  MOV R5, 0x1 ;  /* 0x0000000100057802 */ /* 0x000fe40000000f00 */
[----:B------:R-:W-:Y:S02]  /*21f60*/  MOV R0, 0x21f80 ;  /* 0x00021f8000007802 */ /* 0x000fe40000000f00 */
[----:B------:R-:W-:Y:S05]  /*21f70*/  CALL.REL.NOINC `($__internal_92_$__cuda_sm70_shflsync_up_p) ;  /* 0x000003d000007944 */ /* 0x000fea0003c00000 */
[----:B-12---:R-:W-:Y:S05]  /*21f80*/  BRA `(.L_x_4524) ;  /* 0xffffe24000007947 */ /* 0x006fea000383ffff */
.L_x_4480:
[----:B---3--:R-:W-:Y:S01]  /*21f90*/  IMAD.MOV.U32 R7, RZ, RZ, R6 ;  /* 0x000000ffff077224 */ /* 0x008fe200078e0006 */
[----:B------:R-:W-:Y:S02]  /*21fa0*/  MOV R5, 0x2 ;  /* 0x0000000200057802 */ /* 0x000fe40000000f00 */
[----:B------:R-:W-:Y:S02]  /*21fb0*/  MOV R0, 0x21fd0 ;  /* 0x00021fd000007802 */ /* 0x000fe40000000f00 */
[----:B------:R-:W-:Y:S05]  /*21fc0*/  CALL.REL.NOINC `($__internal_92_$__cuda_sm70_shflsync_up_p) ;  /* 0x0000038000007944 */ /* 0x000fea0003c00000 */
[----:B-12---:R-:W-:Y:S01]  /*21fd0*/  SEL R7, R5, RZ, P1 ;  /* 0x000000ff05077207 */ /* 0x006fe20000800000 */
[----:B------:R-:W-:Y:S01]  /*21fe0*/  IMAD.MOV.U32 R5, RZ, RZ, 0x4 ;  /* 0x00000004ff057424 */ /* 0x000fe200078e00ff */
[----:B------:R-:W-:-:S03]  /*21ff0*/  MOV R0, 0x22020 ;  /* 0x0002202000007802 */ /* 0x000fc60000000f00 */
[----:B------:R-:W-:Y:S02]  /*22000*/  IMAD.IADD R7, R6, 0x1, R7 ;  /* 0x0000000106077824 */ /* 0x000fe400078e0207 */
        /* <DEDUP_REMOVED lines=19> */
.L_x_4482:
[----:B------:R-:W-:Y:S02]  /*22140*/  SEL R5, RZ, 0x1, P0 ;  /* 0x00000001ff057807 */ /* 0x000fe40000000000 */
[----:B------:R-:W-:Y:S02]  /*22150*/  MOV R0, 0x22170 ;  /* 0x0002217000007802 */ /* 0x000fe40000000f00 */
[----:B---3--:R-:W-:Y:S05]  /*22160*/  CALL.REL.NOINC `($__internal_93_$__cuda_sm70_votesync_ballot) ;  /* 0x0000023000007944 */ /* 0x008fea0003c00000 */
[----:B------:R-:W-:Y:S05]  /*22170*/  BRA `(.L_x_4526) ;  /* 0xffffe1e000007947 */ /* 0x000fea000383ffff */
.L_x_4483:
[----:B------:R-:W-:Y:S01]  /*22180*/  IMAD.MOV.U32 R17, RZ, RZ, R205 ;  /* 0x000000ffff117224 */ /* 0x000fe200078e00cd */
[----:B------:R-:W-:Y:S01]  /*22190*/  MOV R16, R6 ;  /* 0x0000000600107202 */ /* 0x000fe20000000f00 */
[----:B------:R-:W-:Y:S01]  /*221a0*/  IMAD.MOV.U32 R9, RZ, RZ, 0x1f ;  /* 0x0000001fff097424 */ /* 0x000fe200078e00ff */
[----:B------:R-:W-:Y:S02]  /*221b0*/  MOV R0, 0x221d0 ;  /* 0x000221d000007802 */ /* 0x000fe40000000f00 */
[----:B---3--:R-:W-:Y:S05]  /*221c0*/  CALL.REL.NOINC `($__internal_91_$__cuda_sm70_shflsync_idx_p) ;  /* 0x0000013000007944 */ /* 0x008fea0003c00000 */
[----:B--2---:R-:W-:Y:S01]  /*221d0*/  IMAD.MOV.U32 R205, RZ, RZ, R9 ;  /* 0x000000ffffcd7224 */ /* 0x004fe200078e0009 */
[----:B-1----:R-:W-:Y:S01]  /*221e0*/  MOV R16, R6 ;  /* 0x0000000600107202 */ /* 0x002fe20000000f00 */
[----:B------:R-:W-:Y:S01]  /*221f0*/  IMAD.MOV.U32 R17, RZ, RZ, R4 ;  /* 0x000000ffff117224 */ /* 0x000fe200078e0004 */
[----:B------:R-:W-:Y:S02]  /*22200*/  MOV R9, 0x1f ;  /* 0x0000001f00097802 */ /* 0x000fe40000000f00 */
[----:B------:R-:W-:-:S02]  /*22210*/  MOV R0, 0x22230 ;  /* 0x0002223000007802 */ /* 0x000fc40000000f00 */
[----:B------:R-:W-:Y:S05]  /*22220*/  CALL.REL.NOINC `($__internal_91_$__cuda_sm70_shflsync_idx_p) ;  /* 0x000000d000007944 */ /* 0x000fea0003c00000 */
[----:B--2---:R-:W-:Y:S01]  /*22230*/  MOV R4, R9 ;  /* 0x0000000900047202 */ /* 0x004fe20000000f00 */
[----:B-1----:R-:W-:Y:S05]  /*22240*/  BRA `(.L_x_4527) ;  /* 0xffffe16000007947 */ /* 0x002fea000383ffff */
.L_x_4486:
[----:B------:R-:W-:Y:S01]  /*22250*/  IMAD.MOV.U32 R17, RZ, RZ, R7 ;  /* 0x000000ffff117224 */ /* 0x000fe200078e0007 */
[----:B------:R-:W-:-:S02]  /*22260*/  MOV R9, 0x1f ;  /* 0x0000001f00097802 */ /* 0x000fc40000000f00 */
[----:B------:R-:W-:Y:S02]  /*22270*/  MOV R0, 0x22290 ;  /* 0x0002229000007802 */ /* 0x000fe40000000f00 */
[----:B-1234-:R-:W-:Y:S05]  /*22280*/  CALL.REL.NOINC `($__internal_91_$__cuda_sm70_shflsync_idx_p) ;  /* 0x0000007000007944 */ /* 0x01efea0003c00000 */
[----:B--2---:R-:W-:Y:S01]  /*22290*/  MOV R13, R9 ;  /* 0x00000009000d7202 */ /* 0x004fe20000000f00 */
[----:B-1----:R-:W-:Y:S05]  /*222a0*/  BRA `(.L_x_4485) ;  /* 0xffffe16000007947 */ /* 0x002fea000383ffff */
        .weak           $__internal_90_$__cuda_sm70_shflsync_bfly_p
        .type           $__internal_90_$__cuda_sm70_shflsync_bfly_p,@function
        .size           $__internal_90_$__cuda_sm70_shflsync_bfly_p,($__internal_91_$__cuda_sm70_shflsync_idx_p - $__internal_90_$__cuda_sm70_shflsync_bfly_p)
$__internal_90_$__cuda_sm70_shflsync_bfly_p:
[----:B------:R-:W-:Y:S01]  /*222b0*/  MOV R14, R6 ;  /* 0x00000006000e7202 */ /* 0x000fe20000000f00 */
[----:B------:R-:W-:Y:S04]  /*222c0*/  WARPSYNC R4 ;  /* 0x0000000400007348 */ /* 0x000fe80003800000 */
[----:B------:R-:W-:Y:S01]  /*222d0*/  MOV R15, 0x0 ;  /* 0x00000000000f7802 */ /* 0x000fe20000000f00 */
[----:B------:R1:W2:Y:S03]  /*222e0*/  SHFL.BFLY PT, R7, R8, R7, R5 ;  /* 0x0c00000708077389 */ /* 0x0002a600000e0005 */
[----:B------:R-:W-:Y:S05]  /*222f0*/  RET.REL.NODEC R14 `(_ZN7cutlass13device_kernelIN5flash19enable_sm80_to_sm89INS1_16FlashAttnFwdSm80INS1_25CollectiveMainloopFwdSm80ILi8ELi2ELb0EN4cute5tupleIJNS5_1CILi128EEENS7_ILi64EEENS7_ILi192EEEEEELi192ENS_10bfloat16_tEfNS_4arch4Sm80ELb0ELb1ELb0ELb1ELb0ELb1ELb1ELb1EEENS1_21CollectiveEpilogueFwdINS6_IJS8_SA_S9_EEENS6_IJNS7_ILi1EEESI_SI_EEESC_SE_Li256ELb1ELb1ELb1ELb0EEENS1_36VarlenDynamicPersistentTileSchedulerILi128ELi64ELi256ELi256ELb1ELb1ELb0ELb1ELb0ELb1EEEEEEEEEvNT_6ParamsE) ;  /* 0xfffddd000e007950 */ /* 0x000fea0003c3ffff */
        .weak           $__internal_91_$__cuda_sm70_shflsync_idx_p
        .type           $__internal_91_$__cuda_sm70_shflsync_idx_p,@function
        .size           $__internal_91_$__cuda_sm70_shflsync_idx_p,($__internal_92_$__cuda_sm70_shflsync_up_p - $__internal_91_$__cuda_sm70_shflsync_idx_p)
$__internal_91_$__cuda_sm70_shflsync_idx_p:
[----:B------:R-:W-:Y:S01]  /*22300*/  MOV R18, R0 ;  /* 0x0000000000127202 */ /* 0x000fe20000000f00 */
[----:B------:R-:W-:Y:S04]  /*22310*/  WARPSYNC R208 ;  /* 0x000000d000007348 */ /* 0x000fe80003800000 */
[----:B------:R-:W-:Y:S01]  /*22320*/  MOV R19, 0x0 ;  /* 0x0000000000137802 */ /* 0x000fe20000000f00 */
[----:B------:R1:W2:Y:S03]  /*22330*/  SHFL.IDX PT, R9, R17, R16, R9 ;  /* 0x0000001011097389 */ /* 0x0002a600000e0009 */
[----:B------:R-:W-:Y:S05]  /*22340*/  RET.REL.NODEC R18 `(_ZN7cutlass13device_kernelIN5flash19enable_sm80_to_sm89INS1_16FlashAttnFwdSm80INS1_25CollectiveMainloopFwdSm80ILi8ELi2ELb0EN4cute5tupleIJNS5_1CILi128EEENS7_ILi64EEENS7_ILi192EEEEEELi192ENS_10bfloat16_tEfNS_4arch4Sm80ELb0ELb1ELb0ELb1ELb0ELb1ELb1ELb1EEENS1_21CollectiveEpilogueFwdINS6_IJS8_SA_S9_EEENS6_IJNS7_ILi1EEESI_SI_EEESC_SE_Li256ELb1ELb1ELb1ELb0EEENS1_36VarlenDynamicPersistentTileSchedulerILi128ELi64ELi256ELi256ELb1ELb1ELb0ELb1ELb0ELb1EEEEEEEEEvNT_6ParamsE) ;  /* 0xfffddcb012007950 */ /* 0x000fea0003c3ffff */
        .weak           $__internal_92_$__cuda_sm70_shflsync_up_p
        .type           $__internal_92_$__cuda_sm70_shflsync_up_p,@function
        .size           $__internal_92_$__cuda_sm70_shflsync_up_p,($__internal_93_$__cuda_sm70_votesync_ballot - $__internal_92_$__cuda_sm70_shflsync_up_p)
$__internal_92_$__cuda_sm70_shflsync_up_p:
[----:B------:R-:W-:Y:S01]  /*22350*/  MOV R14, R0 ;  /* 0x00000000000e7202 */ /* 0x000fe20000000f00 */
[----:B------:R-:W-:Y:S04]  /*22360*/  WARPSYNC R209 ;  /* 0x000000d100007348 */ /* 0x000fe80003800000 */
[----:B------:R-:W-:Y:S01]  /*22370*/  MOV R15, 0x0 ;  /* 0x00000000000f7802 */ /* 0x000fe20000000f00 */
[----:B------:R1:W2:Y:S03]  /*22380*/  SHFL.UP PT, R5, R7, R5, R210 ;  /* 0x0400000507057389 */ /* 0x0002a600000e00d2 */
[----:B------:R-:W-:Y:S05]  /*22390*/  RET.REL.NODEC R14 `(_ZN7cutlass13device_kernelIN5flash19enable_sm80_to_sm89INS1_16FlashAttnFwdSm80INS1_25CollectiveMainloopFwdSm80ILi8ELi2ELb0EN4cute5tupleIJNS5_1CILi128EEENS7_ILi64EEENS7_ILi192EEEEEELi192ENS_10bfloat16_tEfNS_4arch4Sm80ELb0ELb1ELb0ELb1ELb0ELb1ELb1ELb1EEENS1_21CollectiveEpilogueFwdINS6_IJS8_SA_S9_EEENS6_IJNS7_ILi1EEESI_SI_EEESC_SE_Li256ELb1ELb1ELb1ELb0EEENS1_36VarlenDynamicPersistentTileSchedulerILi128ELi64ELi256ELi256ELb1ELb1ELb0ELb1ELb0ELb1EEEEEEEEEvNT_6ParamsE) ;  /* 0xfffddc600e007950 */ /* 0x000fea0003c3ffff */
        .weak           $__internal_93_$__cuda_sm70_votesync_ballot
        .type           $__internal_93_$__cuda_sm70_votesync_ballot,@function
        .size           $__internal_93_$__cuda_sm70_votesync_ballot,(.L_x_5042 - $__internal_93_$__cuda_sm70_votesync_ballot)
$__internal_93_$__cuda_sm70_votesync_ballot:
[----:B------:R-:W-:Y:S01]  /*223a0*/  ISETP.NE.U32.AND P0, PT, R5, 0x1, PT ;  /* 0x000000010500780c */ /* 0x000fe20003f05070 */
[----:B------:R-:W-:Y:S01]  /*223b0*/  IMAD.MOV.U32 R8, RZ, RZ, R0 ;  /* 0x000000ffff087224 */ /* 0x000fe200078e0000 */
[----:B------:R-:W-:Y:S04]  /*223c0*/  WARPSYNC R203 ;  /* 0x000000cb00007348 */ /* 0x000fe80003800000 */
[----:B------:R-:W-:-:S07]  /*223d0*/  IMAD.MOV.U32 R9, RZ, RZ, 0x0 ;  /* 0x00000000ff097424 */ /* 0x000fce00078e00ff */
[----:B------:R-:W-:-:S04]  /*223e0*/  VOTE.ANY R6, PT, !P0 ;  /* 0x0000000000067806 */ /* 0x000fc800040e0100 */
[----:B------:R-:W-:Y:S01]  /*223f0*/  LOP3.LUT R5, R6, R203, RZ, 0xc0, !PT ;  /* 0x000000cb06057212 */ /* 0x000fe200078ec0ff */
[----:B------:R-:W-:Y:S06]  /*22400*/  RET.REL.NODEC R8 `(_ZN7cutlass13device_kernelIN5flash19enable_sm80_to_sm89INS1_16FlashAttnFwdSm80INS1_25CollectiveMainloopFwdSm80ILi8ELi2ELb0EN4cute5tupleIJNS5_1CILi128EEENS7_ILi64EEENS7_ILi192EEEEEELi192ENS_10bfloat16_tEfNS_4arch4Sm80ELb0ELb1ELb0ELb1ELb0ELb1ELb1ELb1EEENS1_21CollectiveEpilogueFwdINS6_IJS8_SA_S9_EEENS6_IJNS7_ILi1EEESI_SI_EEESC_SE_Li256ELb1ELb1ELb1ELb0EEENS1_36VarlenDynamicPersistentTileSchedulerILi128ELi64ELi256ELi256ELb1ELb1ELb0ELb1ELb0ELb1EEEEEEEEEvNT_6ParamsE) ;  /* 0xfffddbf008007950 */ /* 0x000fec0003c3ffff */
.L_x_4528:
        /* <DEDUP_REMOVED lines=15> */
.L_x_5042:


//--------------------- .text._ZN7cutlass13device_kernelIN5flash19enable_sm80_to_sm89INS1_16FlashAttnFwdSm80INS1_25CollectiveMainloopFwdSm80ILi8ELi2ELb1EN4cute5tupleIJNS5_1CILi128EEENS7_ILi96EEENS7_ILi192EEEEEELi192ENS_10bfloat16_tEfNS_4arch4Sm80ELb1ELb0ELb0ELb0ELb0ELb0ELb1ELb1EEENS1_21CollectiveEpilogueFwdINS6_IJS8_SA_S9_EEENS6_IJNS7_ILi1EEESI_SI_EEESC_SE_Li256ELb0ELb1ELb1ELb0EEENS1_30DynamicPersistentTileSchedulerILi256ELi256ELb1ELb1ELb0EEEEEEEEEvNT_6ParamsE --------------------------
	.section	.text._ZN7cutlass13device_kernelIN5flash19enable_sm80_to_sm89INS1_16FlashAttnFwdSm80INS1_25CollectiveMainloopFwdSm80ILi8ELi2ELb1EN4cute5tupleIJNS5_1CILi128EEENS7_ILi96EEENS7_ILi192EEEEEELi192ENS_10bfloat16_tEfNS_4arch4Sm80ELb1ELb0ELb0ELb0ELb0ELb0ELb1ELb1EEENS1_21CollectiveEpilogueFwdINS6_IJS8_SA_S9_EEENS6_IJNS7_ILi1EEESI_SI_EEESC_SE_Li256ELb0ELb1ELb1ELb0EEENS1_30DynamicPersistentTileSchedulerILi256ELi256ELb1ELb1ELb0EEEEEEEEEvNT_6ParamsE,"ax",@progbits
	.sectioninfo	@"SHI_REGISTERS=255"
	.align	128
.text._ZN7cutlass13device_kernelIN5flash19enable_sm80_to_sm89INS1_16FlashAttnFwdSm80INS1_25CollectiveMainloopFwdSm80ILi8ELi2ELb1EN4cute5tupleIJNS5_1CILi128EEENS7_ILi96EEENS7_ILi192EEEEEELi192ENS_10bfloat16_tEfNS_4arch4Sm80ELb1ELb0ELb0ELb0ELb0ELb0ELb1ELb1EEENS1_21CollectiveEpilogueFwdINS6_IJS8_SA_S9_EEENS6_IJNS7_ILi1EEESI_SI_EEESC_SE_Li256ELb0ELb1ELb1ELb0EEENS1_30DynamicPersistentTileSchedulerILi256ELi256ELb1ELb1ELb0EEEEEEEEEvNT_6ParamsE:
        .type           _ZN7cutlass13device_kernelIN5flash19enable_sm80_to_sm89INS1_16FlashAttnFwdSm80INS1_25CollectiveMainloopFwdSm80ILi8ELi2ELb1EN4cute5tupleIJNS5_1CILi128EEENS7_ILi96EEENS7_ILi192EEEEEELi192ENS_10bfloat16_tEfNS_4arch4Sm80ELb1ELb0ELb0ELb0ELb0ELb0ELb1ELb1EEENS1_21CollectiveEpilogueFwdINS6_IJS8_SA_S9_EEENS6_IJNS7_ILi1EEESI_SI_EEESC_SE_Li256ELb0ELb1ELb1ELb0EEENS1_30DynamicPersistentTileSchedulerILi256ELi256ELb1ELb1ELb0EEEEEEEEEvNT_6ParamsE,@function
        .size           _ZN7cutlass13device_kernelIN5flash19enable_sm80_to_sm89INS1_16FlashAttnFwdSm80INS1_25CollectiveMainloopFwdSm80ILi8ELi2ELb1EN4cute5tupleIJNS5_1CILi128EEENS7_ILi96EEENS7_ILi192EEEEEELi192ENS_10bfloat16_tEfNS_4arch4Sm80ELb1ELb0ELb0ELb0ELb0ELb0ELb1ELb1EEENS1_21CollectiveEpilogueFwdINS6_IJS8_SA_S9_EEENS6_IJNS7_ILi1EEESI_SI_EEESC_SE_Li256ELb0ELb1ELb1ELb0EEENS1_30DynamicPersistentTileSchedulerILi256ELi256ELb1ELb1ELb0EEEEEEEEEvNT_6ParamsE,(.L_x_5047 - _ZN7cutlass13device_kernelIN5flash19enable_sm80_to_sm89INS1_16FlashAttnFwdSm80INS1_25CollectiveMainloopFwdSm80ILi8ELi2ELb1EN4cute5tupleIJNS5_1CILi128EEENS7_ILi96EEENS7_ILi192EEEEEELi192ENS_10bfloat16_tEfNS_4arch4Sm80ELb1ELb0ELb0ELb0ELb0ELb0ELb1ELb1EEENS1_21CollectiveEpilogueFwdINS6_IJS8_SA_S9_EEENS6_IJNS7_ILi1EEESI_SI_EEESC_SE_Li256ELb0ELb1ELb1ELb0EEENS1_30DynamicPersistentTileSchedulerILi256ELi256ELb1ELb1ELb0EEEEEEEEEvNT_6ParamsE)
        .other          _ZN7cutlass13device_kernelIN5flash19enable_sm80_to_sm89INS1_16FlashAttnFwdSm80INS1_25CollectiveMainloopFwdSm80ILi8ELi2ELb1EN4cute5tupleIJNS5_1CILi128EEENS7_ILi96EEENS7_ILi192EEEEEELi192ENS_10bfloat16_tEfNS_4arch4Sm80ELb1ELb0ELb0ELb0ELb0ELb0ELb1ELb1EEENS1_21CollectiveEpilogueFwdINS6_IJS8_SA_S9_EEENS6_IJNS7_ILi1EEESI_SI_EEESC_SE_Li256ELb0ELb1ELb1ELb0EEENS1_30DynamicPersistentTileSchedulerILi256ELi256ELb1ELb1ELb0EEEEEEEEEvNT_6ParamsE,@"STO_CUDA_ENTRY STV_DEFAULT"
_ZN7cutlass13device_kernelIN5flash19enable_sm80_to_sm89INS1_16FlashAttnFwdSm80INS1_25CollectiveMainloopFwdSm80ILi8ELi2ELb1EN4cute5tupleIJNS5_1CILi128EEENS7_ILi96EEENS7_ILi192EEEEEELi192ENS_10bfloat16_tEfNS_4arch4Sm80ELb1ELb0ELb0ELb0ELb0ELb0ELb1ELb1EEENS1_21CollectiveEpilogueFwdINS6_IJS8_SA_S9_EEENS6_IJNS7_ILi1EEESI_SI_EEESC_SE_Li256ELb0ELb1ELb1ELb0EEENS1_30DynamicPersistentTileSchedulerILi256ELi256ELb1ELb1ELb0EEEEEEEEEvNT_6ParamsE:
        /* <DEDUP_REMOVED lines=15> */
[----:B------:R-:W-:Y:S02]  /*00f0*/  LEA.HI R9, R8, R18, RZ, 0x3 ;  /* 0x0000001208097211 */ /* 0x000fe400078f18ff */
[----:B------:R-:W-:Y:S02]  /*0100*/  SHF.R.S32.HI R3, RZ, 0x4, R2 ;  /* 0x00000004ff037819 */ /* 0x000fe40000011402 */
[----:B------:R-:W-:-:S02]  /*0110*/  SHF.R.S32.HI R6, RZ, 0x3, R9 ;  /* 0x00000003ff067819 */ /* 0x000fc40000011409 */
[----:B------:R-:W-:Y:S02]  /*0120*/  LEA.HI R0, R2, R3, RZ, 0x1 ;  /* 0x0000000302007211 */ /* 0x000fe400078f08ff */
[-C--:B------:R-:W-:Y:S02]  /*0130*/  LEA.HI R4, R8, R18.reuse, RZ, 0x2 ;  /* 0x0000001208047211 */ /* 0x080fe400078f10ff */
[----:B------:R-:W-:Y:S02]  /*0140*/  LOP3.LUT R0, R0, 0xfffffffe, RZ, 0xc0, !PT ;  /* 0xfffffffe00007812 */ /* 0x000fe400078ec0ff */
[-C--:B------:R-:W-:Y:S02]  /*0150*/  LEA.HI R5, R8, R18.reuse, RZ, 0x6 ;  /* 0x0000001208057211 */ /* 0x080fe400078f30ff */
[----:B------:R-:W-:Y:S01]  /*0160*/  LOP3.LUT R4, R4, 0xfffffffc, RZ, 0xc0, !PT ;  /* 0xfffffffc04047812 */ /* 0x000fe200078ec0ff */
[----:B------:R-:W-:Y:S01]  /*0170*/  IMAD.IADD R11, R3, 0x1, -R0 ;  /* 0x00000001030b7824 */ /* 0x000fe200078e0a00 */
[----:B------:R-:W-:Y:S01]  /*0180*/  LOP3.LUT R3, R9, 0xfffffff8, RZ, 0xc0, !PT ;  /* 0xfffffff809037812 */ /* 0x000fe200078ec0ff */
[----:B------:R-:W-:Y:S01]  /*0190*/  IMAD.SHL.U32 R5, R5, 0x8, RZ ;  /* 0x0000000805057824 */ /* 0x000fe200078e00ff */
[----:B------:R-:W-:Y:S01]  /*01a0*/  LOP3.LUT R0, R2, 0xfffffff0, RZ, 0xc0, !PT ;  /* 0xfffffff002007812 */ /* 0x000fe200078ec0ff */
[----:B------:R-:W-:Y:S01]  /*01b0*/  IMAD.SHL.U32 R2, R6, 0x40, RZ ;  /* 0x0000004006027824 */ /* 0x000fe200078e00ff */
[----:B------:R-:W-:Y:S01]  /*01c0*/  LEA.HI R8, R8, R18, RZ, 0x5 ;  /* 0x0000001208087211 */ /* 0x000fe200078f28ff */
[C---:B------:R-:W-:Y:S01]  /*01d0*/  IMAD.IADD R15, R18.reuse, 0x1, -R3 ;  /* 0x00000001120f7824 */ /* 0x040fe200078e0a03 */
[----:B------:R-:W-:Y:S01]  /*01e0*/  LOP3.LUT R6, R5, 0x7ffffe00, RZ, 0xc0, !PT ;  /* 0x7ffffe0005067812 */ /* 0x000fe200078ec0ff */
[----:B------:R-:W-:Y:S01]  /*01f0*/  IMAD.IADD R3, R18, 0x1, -R0 ;  /* 0x0000000112037824 */ /* 0x000fe200078e0a00 */
[----:B------:R-:W-:Y:S01]  /*0200*/  LOP3.LUT R0, R2, 0x1c0, RZ, 0xc0, !PT ;  /* 0x000001c002007812 */ /* 0x000fe200078ec0ff */
[----:B------:R-:W-:Y:S01]  /*0210*/  IMAD.SHL.U32 R16, R15, 0x8, RZ ;  /* 0x000000080f107824 */ /* 0x000fe200078e00ff */
[----:B------:R-:W-:Y:S01]  /*0220*/  SHF.R.S32.HI R214, RZ, 0x5, R8 ;  /* 0x00000005ffd67819 */ /* 0x000fe20000011408 */
[----:B------:R-:W-:Y:S01]  /*0230*/  IMAD.IADD R4, R18, 0x1, -R4 ;  /* 0x0000000112047824 */ /* 0x000fe200078e0a04 */
[----:B------:R-:W-:-:S02]  /*0240*/  SHF.R.S32.HI R7, RZ, 0x1f, R3 ;  /* 0x0000001fff077819 */ /* 0x000fc40000011403 */
[----:B------:R-:W-:Y:S01]  /*0250*/  SHF.R.U32.HI R5, RZ, 0x3, R0 ;  /* 0x00000003ff057819 */ /* 0x000fe20000011600 */
[----:B------:R-:W-:Y:S01]  /*0260*/  STL [R1+0x18], R16 ;  /* 0x0000181001007387 */ /* 0x000fe20000100800 */
[----:B------:R-:W-:Y:S02]  /*0270*/  LOP3.LUT R2, R0, 0x38, R16, 0xf8, !PT ;  /* 0x0000003800027812 */ /* 0x000fe400078ef810 */
[----:B------:R-:W-:Y:S02]  /*0280*/  LEA.HI R0, R4, R4, RZ, 0x1 ;  /* 0x0000000404007211 */ /* 0x000fe400078f08ff */
[----:B------:R-:W-:Y:S02]  /*0290*/  LEA.HI R10, R7, R3, RZ, 0x3 ;  /* 0x00000003070a7211 */ /* 0x000fe400078f18ff */
[----:B------:R-:W-:Y:S02]  /*02a0*/  LOP3.LUT R0, R0, 0x1ffffffe, RZ, 0xc0, !PT ;  /* 0x1ffffffe00007812 */ /* 0x000fe400078ec0ff */
[----:B------:R-:W-:-:S02]  /*02b0*/  LOP3.LUT R13, R6, R2, R5, 0xf6, !PT ;  /* 0x00000002060d7212 */ /* 0x000fc400078ef605 */
[----:B------:R-:W-:Y:S01]  /*02c0*/  SHF.R.S32.HI R2, RZ, 0x1f, R8 ;  /* 0x0000001fff027819 */ /* 0x000fe20000011408 */
[----:B------:R-:W-:Y:S01]  /*02d0*/  IMAD.IADD R12, R4, 0x1, -R0 ;  /* 0x00000001040c7824 */ /* 0x000fe200078e0a00 */
        /* <DEDUP_REMOVED lines=33> */
[----:B------:R-:W-:Y:S01]  /*04f0*/  SEL R209, R209, 0xffffffe0, !P1 ;  /* 0xffffffe0d1d17807 */ /* 0x000fe20004800000 */
[----:B------:R-:W-:Y:S02]  /*0500*/  IMAD R2, R11, 0x200, R4 ;  /* 0x000002000b027824 */ /* 0x000fe400078e0204 */
[----:B------:R1:W-:Y:S01]  /*0510*/  STL [R1+0x20], R6 ;  /* 0x0000200601007387 */ /* 0x0003e20000100800 */
[----:B------:R-:W-:Y:S02]  /*0520*/  IMAD.MOV.U32 R4, RZ, RZ, 0x40 ;  /* 0x00000040ff047424 */ /* 0x000fe400078e00ff */
[----:B------:R-:W-:Y:S01]  /*0530*/  LEA R211, R2, 0x12100, 0x1 ;  /* 0x0001210002d37811 */ /* 0x000fe200078e08ff */
[----:B------:R2:W-:Y:S01]  /*0540*/  STL [R1+0x14], R7 ;  /* 0x0000140701007387 */ /* 0x0005e20000100800 */
[----:B------:R-:W-:Y:S01]  /*0550*/  IMAD R214, R214, 0x800, R212 ;  /* 0x00000800d6d67824 */ /* 0x000fe200078e02d4 */
[----:B------:R-:W-:-:S02]  /*0560*/  SEL R0, R4, 0xffffffc0, !P2 ;  /* 0xffffffc004007807 */ /* 0x000fc40005000000 */
[----:B------:R-:W-:Y:S01]  /*0570*/  STL [R1+0x24], R5 ;  /* 0x0000240501007387 */ /* 0x000fe20000100800 */
[----:B------:R-:W-:Y:S02]  /*0580*/  IMAD.IADD R216, R209, 0x1, R214 ;  /* 0x00000001d1d87824 */ /* 0x000fe400078e02d6 */
[----:B------:R-:W-:Y:S02]  /*0590*/  IMAD.IADD R213, R212, 0x1, R0 ;  /* 0x00000001d4d57824 */ /* 0x000fe400078e0200 */
[C---:B------:R-:W-:Y:S02]  /*05a0*/  IMAD.IADD R216, R0.reuse, 0x1, R216 ;  /* 0x0000000100d87824 */ /* 0x040fe400078e02d8 */
[----:B------:R-:W-:Y:S02]  /*05b0*/  IMAD.IADD R215, R0, 0x1, R214 ;  /* 0x0000000100d77824 */ /* 0x000fe400078e02d6 */
[----:B-1----:R-:W-:Y:S02]  /*05c0*/  IMAD.SHL.U32 R6, R3, 0x2, RZ ;  /* 0x0000000203067824 */ /* 0x002fe400078e00ff */
[----:B------:R-:W-:Y:S01]  /*05d0*/  IMAD R3, R12, 0x8, R15 ;  /* 0x000000080c037824 */ /* 0x000fe200078e020f */
[----:B--2---:R-:W-:-:S02]  /*05e0*/  IADD3 R7, R5, 0x100, RZ ;  /* 0x0000010005077810 */ /* 0x004fc40007ffe0ff */
[----:B------:R-:W-:Y:S02]  /*05f0*/  IADD3 R2, R6, 0xb8, RZ ;  /* 0x000000b806027810 */ /* 0x000fe40007ffe0ff */
[----:B------:R1:W-:Y:S04]  /*0600*/  STL [R1+0x8c], R3 ;  /* 0x00008c0301007387 */ /* 0x0003e80000100800 */
[----:B------:R-:W-:Y:S04]  /*0610*/  STL [R1+0x38], R6 ;  /* 0x0000380601007387 */ /* 0x000fe80000100800 */
[----:B------:R-:W-:Y:S01]  /*0620*/  STL [R1+0x34], R7 ;  /* 0x0000340701007387 */ /* 0x000fe20000100800 */
[----:B-1----:R-:W-:-:S02]  /*0630*/  IADD3 R3, R5, 0x12100, RZ ;  /* 0x0001210005037810 */ /* 0x002fc40007ffe0ff */
[----:B------:R-:W-:-:S03]  /*0640*/  IADD3 R5, R6, 0xa8, RZ ;  /* 0x000000a806057810 */ /* 0x000fc60007ffe0ff */
[----:B------:R1:W-:Y:S01]  /*0650*/  STL [R1+0x30], R3 ;  /* 0x0000300301007387 */ /* 0x0003e20000100800 */
[----:B------:R-:W-:-:S03]  /*0660*/  SHF.R.S32.HI R4, RZ, 0x1f, R5 ;  /* 0x0000001fff047819 */ /* 0x000fc60000011405 */
[----:B------:R-:W-:Y:S01]  /*0670*/  STL [R1+0x7c], R5 ;  /* 0x00007c0501007387 */ /* 0x000fe20000100800 */
[----:B-1----:R-:W-:-:S05]  /*0680*/  IADD3 R3, R6, 0xb0, RZ ;  /* 0x000000b006037810 */ /* 0x002fca0007ffe0ff */
[----:B------:R1:W-:Y:S04]  /*0690*/  STL [R1+0x78], R3 ;  /* 0x0000780301007387 */ /* 0x0003e80000100800 */
[----:B------:R-:W-:Y:S04]  /*06a0*/  STL [R1+0x88], R4 ;  /* 0x0000880401007387 */ /* 0x000fe80000100800 */
[----:B------:R2:W-:Y:S01]  /*06b0*/  STL [R1+0x74], R2 ;  /* 0x0000740201007387 */ /* 0x0005e20000100800 */
[----:B-1----:R-:W-:-:S05]  /*06c0*/  SHF.R.S32.HI R3, RZ, 0x1f, R3 ;  /* 0x0000001fff037819 */ /* 0x002fca0000011403 */
[----:B------:R1:W-:Y:S01]  /*06d0*/  STL [R1+0x84], R3 ;  /* 0x0000840301007387 */ /* 0x0003e20000100800 */
[----:B--2---:R-:W-:-:S05]  /*06e0*/  SHF.R.S32.HI R2, RZ, 0x1f, R2 ;  /* 0x0000001fff027819 */ /* 0x004fca0000011402 */
[----:B------:R1:W-:Y:S02]  /*06f0*/  STL [R1+0x80], R2 ;  /* 0x0000800201007387 */ /* 0x0003e40000100800 */
.L_x_4558:
[----:B------:R-:W2:Y:S01]  /*0700*/  LDL R4, [R1+0x70] ;  /* 0x0000700001047983 */ /* 0x000ea20000100800 */
[----:B------:R-:W-:Y:S01]  /*0710*/  IMAD.MOV.U32 R0, RZ, RZ, c[0x0][0x560] ;  /* 0x00015800ff007624 */ /* 0x000fe200078e00ff */
[----:B------:R-:W-:Y:S01]  /*0720*/  YIELD ;  /* 0x0000000000007946 */ /* 0x000fe20003800000 */
[----:B------:R-:W-:Y:S03]  /*0730*/  BSSY B0, `(.L_x_4529) ;  /* 0x0000016000007945 */ /* 0x000fe60003800000 */
[----:B------:R-:W-:-:S13]  /*0740*/  ISETP.NE.AND P0, PT, R0, 0x1, PT ;  /* 0x000000010000780c */ /* 0x000fda0003f05270 */
[----:B--2---:R-:W-:Y:S01]  /*0750*/  @P0 IMAD.HI.U32 R0, R4, c[0x0][0x564], RZ ;  /* 0x0001590004000a27 */ /* 0x004fe200078e00ff */
[----:B-1----:R-:W-:-:S04]  /*0760*/  MOV R3, R4 ;  /* 0x0000000400037202 */ /* 0x002fc80000000f00 */
        /* <DEDUP_REMOVED lines=12> */
.L_x_4530:
[----:B------:R-:W-:-:S04]  /*0830*/  MOV R0, c[0x0][0x554] ;  /* 0x0001550000007a02 */ /* 0x000fc80000000f00 */
[----:B------:R-:W-:Y:S02]  /*0840*/  ISETP.NE.AND P0, PT, R0, 0x1, PT ;  /* 0x000000010000780c */ /* 0x000fe40003f05270 */
[----:B------:R-:W-:-:S11]  /*0850*/  MOV R0, R2 ;  /* 0x0000000200007202 */ /* 0x000fd60000000f00 */
[----:B------:R-:W-:-:S05]  /*0860*/  @P0 IMAD.HI.U32 R4, R2, c[0x0][0x558], RZ ;  /* 0x0001560002040a27 */ /* 0x000fca00078e00ff */
[----:B------:R-:W-:-:S05]  /*0870*/  @P0 SHF.R.U32.HI R0, RZ, c[0x0][0x55c], R4 ;  /* 0x00015700ff000a19 */ /* 0x000fca0000011604 */
[----:B------:R-:W-:Y:S02]  /*0880*/  IMAD R4, R0, c[0x0][0x554], RZ ;  /* 0x0001550000047a24 */ /* 0x000fe400078e02ff */
.L_x_4531:
[----:B------:R-:W-:Y:S05]  /*0890*/  BSYNC B0 ;  /* 0x0000000000007941 */ /* 0x000fea0003800000 */
.L_x_4529:
        /* <DEDUP_REMOVED lines=74> */
.L_x_4533:
[----:B------:R-:W-:Y:S05]  /*0d40*/  BSYNC B0 ;  /* 0x0000000000007941 */ /* 0x000fea0003800000 */
.L_x_4532:
        /* <DEDUP_REMOVED lines=204> */
[----:B------:R5:W-:Y:S04]  /*1a10*/  @!P0 LDGSTS.E.BYPASS.LTC128B.128 [R19+0x3100], [R2.64], !P6 ;  /* 0x0310000002138fae */ /* 0x000be8000f101d46 */
[----:B------:R4:W-:Y:S04]  /*1a20*/  @!P0 LDGSTS.E.BYPASS.LTC128B.128 [R19+0x7100], [R6.64], !P3 ;  /* 0x0710000006138fae */ /* 0x0009e8000d901d46 */
[----:B------:R4:W-:Y:S01]  /*1a30*/  @!P0 LDGSTS.E.BYPASS.LTC128B.128 [R19+0xb100], [R4.64], !P1 ;  /* 0x0b10000004138fae */ /* 0x0009e2000c901d46 */
[----:B-1----:R-:W-:-:S03]  /*1a40*/  IMAD.WIDE.U32 R12, R20, 0x40, RZ ;  /* 0x00000040140c7825 */ /* 0x002fc600078e00ff */
[----:B------:R-:W0:Y:S01]  /*1a50*/  LDGDEPBAR ;  /* 0x00000000000079af */ /* 0x000e220000000000 */
[----:B--2---:R-:W-:Y:S02]  /*1a60*/  SHF.R.S32.HI R10, RZ, 0x1f, R18 ;  /* 0x0000001fff0a7819 */ /* 0x004fe40000011412 */
[----:B---3--:R-:W-:-:S03]  /*1a70*/  IADD3 R8, R100, c[0x0][0x1d0], -R26 ;  /* 0x0000740064087a10 */ /* 0x008fc60007ffe81a */
[----:B------:R-:W-:Y:S01]  /*1a80*/  IMAD R0, R10, c[0x0][0x1e0], RZ ;  /* 0x000078000a007a24 */ /* 0x000fe200078e02ff */
[----:B------:R-:W-:-:S03]  /*1a90*/  ISETP.GE.AND P6, PT, R8, 0x21, PT ;  /* 0x000000210800780c */ /* 0x000fc60003fc6270 */
        /* <DEDUP_REMOVED lines=10> */
[----:B----4-:R-:W-:Y:S02]  /*1b40*/  @P4 LEA R6, P1, R2, c[0x0][0x1c8], 0x1 ;  /* 0x0000720002064a11 */ /* 0x010fe400078208ff */
[----:B------:R-:W-:Y:S02]  /*1b50*/  @P4 ISETP.GE.AND P3, PT, R200, c[0x0][0x1d4], PT ;  /* 0x00007500c8004a0c */ /* 0x000fe40003f66270 */
[----:B------:R-:W-:-:S02]  /*1b60*/  @P6 LEA.HI.X R5, R20, R0, R9, 0x5, P0 ;  /* 0x0000000014056211 */ /* 0x000fc400000f2c09 */
[----:B------:R-:W-:Y:S02]  /*1b70*/  @P4 ISETP.GE.AND P0, PT, R143, c[0x0][0x1d4], PT ;  /* 0x000075008f004a0c */ /* 0x000fe40003f06270 */
        /* <DEDUP_REMOVED lines=28> */
[----:B------:R-:W-:Y:S01]  /*1d40*/  IMAD.MOV.U32 R14, RZ, RZ, R24 ;  /* 0x000000ffff0e7224 */ /* 0x000fe200078e0018 */
[----:B------:R-:W-:-:S04]  /*1d50*/  DEPBAR.LE SB0, 0x1 ;  /* 0x000080400000791a */ /* 0x000fc80000000000 */
[----:B------:R-:W-:Y:S01]  /*1d60*/  BAR.SYNC.DEFER_BLOCKING 0x0 ;  /* 0x0000000000007b1d */ /* 0x000fe20000010000 */
[----:B------:R-:W-:Y:S02]  /*1d70*/  IMAD.IADD R0, R7, 0x1, R0 ;  /* 0x0000000107007824 */ /* 0x000fe400078e0200 */
[----:B------:R-:W-:Y:S02]  /*1d80*/  IMAD.MOV.U32 R15, RZ, RZ, R21 ;  /* 0x000000ffff0f7224 */ /* 0x000fe400078e0015 */
[----:B------:R-:W-:Y:S02]  /*1d90*/  IMAD R0, R0, 0x60, RZ ;  /* 0x0000006000007824 */ /* 0x000fe400078e02ff */
[----:B--2---:R-:W-:-:S04]  /*1da0*/  IMAD.WIDE.U32 R4, R6, 0x60, R14 ;  /* 0x0000006006047825 */ /* 0x004fc800078e000e */
[----:B------:R-:W-:Y:S01]  /*1db0*/  IMAD.MOV.U32 R16, RZ, RZ, c[0x0][0x208] ;  /* 0x00008200ff107624 */ /* 0x000fe200078e00ff */
[----:B---3--:R-:W-:Y:S01]  /*1dc0*/  LEA R2, P0, R4, c[0x0][0x1f8], 0x1 ;  /* 0x00007e0004027a11 */ /* 0x008fe200078008ff */
[----:B------:R-:W-:Y:S02]  /*1dd0*/  IMAD.IADD R0, R5, 0x1, R0 ;  /* 0x0000000105007824 */ /* 0x000fe400078e0200 */
[----:B------:R-:W-:Y:S02]  /*1de0*/  IMAD.MOV.U32 R10, RZ, RZ, 0x6 ;  /* 0x00000006ff0a7424 */ /* 0x000fe400078e00ff */
[----:B------:R-:W-:Y:S01]  /*1df0*/  IMAD.SHL.U32 R17, R16, 0x40, RZ ;  /* 0x0000004010117824 */ /* 0x000fe200078e00ff */
[----:B------:R-:W-:Y:S02]  /*1e00*/  LEA.HI.X R3, R4, c[0x0][0x1fc], R0, 0x1, P0 ;  /* 0x00007f0004037a11 */ /* 0x000fe400000f0c00 */
[----:B------:R-:W-:Y:S01]  /*1e10*/  SHF.L.U64.HI R16, R16, R10, c[0x0][0x20c] ;  /* 0x0000830010107619 */ /* 0x000fe2000001020a */
[----:B------:R1:W2:Y:S01]  /*1e20*/  LDSM.16.M88.4 R156, [R188] ;  /* 0x00000000bc9c783b */ /* 0x0002a20000000200 */
[----:B------:R-:W-:-:S03]  /*1e30*/  IADD3 R12, P3, P1, R17, 0x80, R2 ;  /* 0x00000080110c7810 */ /* 0x000fc6000797e002 */
        /* <DEDUP_REMOVED lines=13> */
[----:B------:R-:W-:Y:S02]  /*1f10*/  IADD3 R10, P3, P1, R17, 0x100, R2 ;  /* 0x00000100110a7810 */ /* 0x000fe4000797e002 */
        /* <DEDUP_REMOVED lines=19> */
[----:B------:R1:W-:Y:S01]  /*2050*/  STL.64 [R1+0x68], R22 ;  /* 0x0000681601007387 */ /* 0x0003e20000100a00 */
        /* <DEDUP_REMOVED lines=30> */
[C-C-:B------:R-:W-:Y:S01]  /*2240*/  IADD3.X R11, R7.reuse, RZ, R3.reuse, P5, P0 ;  /* 0x000000ff070b7210 */ /* 0x140fe20002fe0403 */
        /* <DEDUP_REMOVED lines=16> */
.L_x_4536:
[----:B--234-:R-:W-:Y:S05]  /*2350*/  BSYNC B0 ;  /* 0x0000000000007941 */ /* 0x01cfea0003800000 */
.L_x_4535:
        /* <DEDUP_REMOVED lines=55> */
.L_x_4538:
[----:B--23--:R-:W-:Y:S05]  /*26d0*/  BSYNC B0 ;  /* 0x0000000000007941 */ /* 0x00cfea0003800000 */
.L_x_4537:
[C---:B------:R-:W-:Y:S08]  /*26e0*/  HMMA.16816.F32.BF16 R16, R152.reuse, R20, RZ ;  /* 0x000000149810723c */ /* 0x040ff000000418ff */
[C---:B------:R-:W-:Y:S08]  /*26f0*/  HMMA.16816.F32.BF16 R12, R152.reuse, R22, RZ ;  /* 0x00000016980c723c */ /* 0x040ff000000418ff */
[C---:B------:R-:W-:Y:S08]  /*2700*/  HMMA.16816.F32.BF16 R8, R152.reuse, R24, RZ ;  /* 0x000000189808723c */ /* 0x040ff000000418ff */
[----:B------:R-:W-:Y:S01]  /*2710*/  HMMA.16816.F32.BF16 R4, R152, R26, RZ ;  /* 0x0000001a9804723c */ /* 0x000fe200000418ff */
[----:B------:R-:W-:Y:S01]  /*2720*/  IMAD.MOV.U32 R0, RZ, RZ, 0x40 ;  /* 0x00000040ff007424 */ /* 0x000fe200078e00ff */
[----:B------:R-:W-:Y:S01]  /*2730*/  LOP3.LUT P0, RZ, R141, 0x4, RZ, 0xc0, !PT ;  /* 0x000000048dff7812 */ /* 0x000fe2000780c0ff */
[----:B------:R-:W2:Y:S04]  /*2740*/  LDL R102, [R1+0x8c] ;  /* 0x00008c0001667983 */ /* 0x000ea80000100800 */
[----:B------:R-:W3:Y:S01]  /*2750*/  LDL R101, [R1+0x38] ;  /* 0x0000380001657983 */ /* 0x000ee20000100800 */
[C---:B-1----:R-:W-:Y:S03]  /*2760*/  HMMA.16816.F32.BF16 R80, R156.reuse, R32, R16 ;  /* 0x000000209c50723c */ /* 0x042fe60000041810 */
[----:B------:R-:W0:Y:S05]  /*2770*/  LDGDEPBAR ;  /* 0x00000000000079af */ /* 0x000e2a0000000000 */
[C---:B------:R-:W-:Y:S08]  /*2780*/  HMMA.16816.F32.BF16 R76, R156.reuse, R34, R12 ;  /* 0x000000229c4c723c */ /* 0x040ff0000004180c */
[C---:B------:R-:W-:Y:S08]  /*2790*/  HMMA.16816.F32.BF16 R88, R156.reuse, R28, R8 ;  /* 0x0000001c9c58723c */ /* 0x040ff00000041808 */
[----:B------:R-:W-:Y:S08]  /*27a0*/  HMMA.16816.F32.BF16 R84, R156, R30, R4 ;  /* 0x0000001e9c54723c */ /* 0x000ff00000041804 */
[C---:B----4-:R-:W-:Y:S08]  /*27b0*/  HMMA.16816.F32.BF16 R32, R152.reuse, R36, RZ ;  /* 0x000000249820723c */ /* 0x050ff000000418ff */
[----:B------:R-:W-:Y:S01]  /*27c0*/  HMMA.16816.F32.BF16 R28, R152, R38, RZ ;  /* 0x00000026981c723c */ /* 0x000fe200000418ff */
[----:B------:R-:W-:-:S07]  /*27d0*/  SEL R208, R0, 0xffffffc0, !P0 ;  /* 0xffffffc000d07807 */ /* 0x000fce0004000000 */
[----:B------:R-:W-:Y:S01]  /*27e0*/  HMMA.16816.F32.BF16 R24, R152, R40, RZ ;  /* 0x000000289818723c */ /* 0x000fe200000418ff */
[----:B------:R-:W-:-:S05]  /*27f0*/  IMAD.IADD R2, R211, 0x1, R208 ;  /* 0x00000001d3027824 */ /* 0x000fca00078e02d0 */
[----:B------:R-:W-:Y:S02]  /*2800*/  LDSM.16.M88.4 R68, [R2+0x800] ;  /* 0x000800000244783b */ /* 0x000fe40000000200 */
[C---:B------:R-:W-:Y:S02]  /*2810*/  HMMA.16816.F32.BF16 R20, R152.reuse, R42, RZ ;  /* 0x0000002a9814723c */ /* 0x040fe400000418ff */
[----:B------:R-:W-:Y:S06]  /*2820*/  LDSM.16.M88.4 R40, [R2+0x1000] ;  /* 0x001000000228783b */ /* 0x000fec0000000200 */
[C---:B------:R-:W-:Y:S08]  /*2830*/  HMMA.16816.F32.BF16 R16, R152.reuse, R44, RZ ;  /* 0x0000002c9810723c */ /* 0x040ff000000418ff */
[C---:B------:R-:W-:Y:S01]  /*2840*/  HMMA.16816.F32.BF16 R12, R152.reuse, R46, RZ ;  /* 0x0000002e980c723c */ /* 0x040fe200000418ff */
[----:B------:R-:W1:Y:S07]  /*2850*/  LDSM.16.M88.4 R44, [R2] ;  /* 0x00000000022c783b */ /* 0x000e6e0000000200 */
[----:B------:R-:W-:Y:S08]  /*2860*/  HMMA.16816.F32.BF16 R8, R152, R48, RZ ;  /* 0x000000309808723c */ /* 0x000ff000000418ff */
[C---:B------:R-:W-:Y:S01]  /*2870*/  HMMA.16816.F32.BF16 R72, R156.reuse, R64, R32 ;  /* 0x000000409c48723c */ /* 0x040fe20000041820 */
[----:B------:R-:W4:Y:S07]  /*2880*/  LDSM.16.M88.4 R32, [R2+0x1800] ;  /* 0x001800000220783b */ /* 0x000f2e0000000200 */
[C---:B------:R-:W-:Y:S01]  /*2890*/  HMMA.16816.F32.BF16 R64, R156.reuse, R66, R28 ;  /* 0x000000429c40723c */ /* 0x040fe2000004181c */
[----:B------:R-:W5:Y:S07]  /*28a0*/  LDSM.16.M88.4 R28, [R2+0x2000] ;  /* 0x00200000021c783b */ /* 0x000f6e0000000200 */
[----:B------:R-:W-:Y:S01]  /*28b0*/  HMMA.16816.F32.BF16 R60, R156, R56, R24 ;  /* 0x000000389c3c723c */ /* 0x000fe20000041818 */
[----:B------:R-:W1:Y:S01]  /*28c0*/  LDSM.16.M88.4 R24, [R2+0x2800] ;  /* 0x002800000218783b */ /* 0x000e620000000200 */
[----:B------:R-:W-:-:S06]  /*28d0*/  IADD3 R0, R208, R211, R210 ;  /* 0x000000d3d0007210 */ /* 0x000fcc0007ffe0d2 */
[----:B------:R-:W-:Y:S08]  /*28e0*/  HMMA.16816.F32.BF16 R4, R152, R50, RZ ;  /* 0x000000329804723c */ /* 0x000ff000000418ff */
[C---:B------:R-:W-:Y:S08]  /*28f0*/  HMMA.16816.F32.BF16 R56, R156.reuse, R58, R20 ;  /* 0x0000003a9c38723c */ /* 0x040ff00000041814 */
[C---:B------:R-:W-:Y:S01]  /*2900*/  HMMA.16816.F32.BF16 R52, R156.reuse, R92, R16 ;  /* 0x0000005c9c34723c */ /* 0x040fe20000041810 */
[----:B------:R-:W4:Y:S07]  /*2910*/  LDSM.16.M88.4 R16, [R0] ;  /* 0x000000000010783b */ /* 0x000f2e0000000200 */
[C---:B------:R-:W-:Y:S08]  /*2920*/  HMMA.16816.F32.BF16 R48, R156.reuse, R94, R12 ;  /* 0x0000005e9c30723c */ /* 0x040ff0000004180c */
[----:B------:R-:W-:Y:S08]  /*2930*/  HMMA.16816.F32.BF16 R36, R156, R96, R8 ;  /* 0x000000609c24723c */ /* 0x000ff00000041808 */
[C---:B-1----:R-:W-:Y:S08]  /*2940*/  HMMA.16816.F32.BF16 R8, R160.reuse, R46, R76 ;  /* 0x0000002ea008723c */ /* 0x042ff0000004184c */
[----:B------:R-:W-:Y:S08]  /*2950*/  HMMA.16816.F32.BF16 R12, R160, R44, R80 ;  /* 0x0000002ca00c723c */ /* 0x000ff00000041850 */
[----:B------:R-:W-:Y:S08]  /*2960*/  HMMA.16816.F32.BF16 R20, R156, R98, R4 ;  /* 0x000000629c14723c */ /* 0x000ff00000041804 */
[C---:B------:R-:W-:Y:S08]  /*2970*/  HMMA.16816.F32.BF16 R72, R160.reuse, R40, R72 ;  /* 0x00000028a048723c */ /* 0x040ff00000041848 */
[C---:B------:R-:W-:Y:S01]  /*2980*/  HMMA.16816.F32.BF16 R80, R160.reuse, R42, R64 ;  /* 0x0000002aa050723c */ /* 0x040fe20000041840 */
[----:B------:R-:W1:Y:S07]  /*2990*/  LDSM.16.M88.4 R40, [R0+0x800] ;  /* 0x000800000028783b */ /* 0x000e6e0000000200 */
[C---:B------:R-:W-:Y:S08]  /*29a0*/  HMMA.16816.F32.BF16 R4, R160.reuse, R68, R88 ;  /* 0x00000044a004723c */ /* 0x040ff00000041858 */
[C---:B------:R-:W-:Y:S08]  /*29b0*/  HMMA.16816.F32.BF16 R84, R160.reuse, R70, R84 ;  /* 0x00000046a054723c */ /* 0x040ff00000041854 */
[C---:B----4-:R-:W-:Y:S01]  /*29c0*/  HMMA.16816.F32.BF16 R68, R160.reuse, R34, R56 ;  /* 0x00000022a044723c */ /* 0x050fe20000041838 */
[----:B------:R-:W4:Y:S07]  /*29d0*/  LDSM.16.M88.4 R56, [R0+0x1000] ;  /* 0x001000000038783b */ /* 0x000f2e0000000200 */
[C---:B-----5:R-:W-:Y:S01]  /*29e0*/  HMMA.16816.F32.BF16 R92, R160.reuse, R28, R52 ;  /* 0x0000001ca05c723c */ /* 0x060fe20000041834 */
[----:B------:R-:W5:Y:S07]  /*29f0*/  LDSM.16.M88.4 R52, [R0+0x1800] ;  /* 0x001800000034783b */ /* 0x000f6e0000000200 */
[C---:B------:R-:W-:Y:S01]  /*2a00*/  HMMA.16816.F32.BF16 R96, R160.reuse, R32, R60 ;  /* 0x00000020a060723c */ /* 0x040fe2000004183c */
[----:B------:R-:W-:Y:S07]  /*2a10*/  LDSM.16.M88.4 R32, [R211+0x3000] ;  /* 0x00300000d320783b */ /* 0x000fee0000000200 */
[C---:B------:R-:W-:Y:S01]  /*2a20*/  HMMA.16816.F32.BF16 R76, R160.reuse, R30, R48 ;  /* 0x0000001ea04c723c */ /* 0x040fe20000041830 */
[----:B------:R-:W2:Y:S04]  /*2a30*/  LDSM.16.M88.4 R48, [R0+0x2000] ;  /* 0x002000000030783b */ /* 0x000ea80000000200 */
[----:B------:R-:W-:Y:S03]  /*2a40*/  LDSM.16.M88.4 R28, [R211+0x3800] ;  /* 0x00380000d31c783b */ /* 0x000fe60000000200 */
[----:B------:R-:W-:Y:S01]  /*2a50*/  HMMA.16816.F32.BF16 R88, R160, R24, R36 ;  /* 0x00000018a058723c */ /* 0x000fe20000041824 */
[----:B------:R-:W2:Y:S07]  /*2a60*/  LDSM.16.M88.4 R36, [R0+0x2800] ;  /* 0x002800000024783b */ /* 0x000eae0000000200 */
[----:B------:R-:W-:Y:S08]  /*2a70*/  HMMA.16816.F32.BF16 R44, R164, R18, R8 ;  /* 0x00000012a42c723c */ /* 0x000ff00000041808 */
[----:B------:R-:W-:Y:S01]  /*2a80*/  HMMA.16816.F32.BF16 R64, R160, R26, R20 ;  /* 0x0000001aa040723c */ /* 0x000fe20000041814 */
[----:B------:R-:W2:Y:S07]  /*2a90*/  LDSM.16.M88.4 R24, [R211+0x4000] ;  /* 0x00400000d318783b */ /* 0x000eae0000000200 */
[C---:B------:R-:W-:Y:S08]  /*2aa0*/  HMMA.16816.F32.BF16 R60, R164.reuse, R16, R12 ;  /* 0x00000010a43c723c */ /* 0x040ff0000004180c */
[C---:B-1----:R-:W-:Y:S08]  /*2ab0*/  HMMA.16816.F32.BF16 R20, R164.reuse, R40, R4 ;  /* 0x00000028a414723c */ /* 0x042ff00000041804 */
[C---:B------:R-:W-:Y:S01]  /*2ac0*/  HMMA.16816.F32.BF16 R16, R164.reuse, R42, R84 ;  /* 0x0000002aa410723c */ /* 0x040fe20000041854 */
[----:B------:R-:W1:Y:S07]  /*2ad0*/  LDSM.16.M88.4 R40, [R211+0x4800] ;  /* 0x00480000d328783b */ /* 0x000e6e0000000200 */
[C---:B----4-:R-:W-:Y:S08]  /*2ae0*/  HMMA.16816.F32.BF16 R12, R164.reuse, R56, R72 ;  /* 0x00000038a40c723c */ /* 0x050ff00000041848 */
[C---:B------:R-:W-:Y:S01]  /*2af0*/  HMMA.16816.F32.BF16 R8, R164.reuse, R58, R80 ;  /* 0x0000003aa408723c */ /* 0x040fe20000041850 */
[----:B------:R-:W4:Y:S07]  /*2b00*/  LDSM.16.M88.4 R56, [R211+0x5000] ;  /* 0x00500000d338783b */ /* 0x000f2e0000000200 */
[C---:B-----5:R-:W-:Y:S08]  /*2b10*/  HMMA.16816.F32.BF16 R4, R164.reuse, R52, R96 ;  /* 0x00000034a404723c */ /* 0x060ff00000041860 */
[C---:B------:R-:W-:Y:S08]  /*2b20*/  HMMA.16816.F32.BF16 R52, R164.reuse, R54, R68 ;  /* 0x00000036a434723c */ /* 0x040ff00000041844 */
[C---:B--2---:R-:W-:Y:S08]  /*2b30*/  HMMA.16816.F32.BF16 R68, R164.reuse, R48, R92 ;  /* 0x00000030a444723c */ /* 0x044ff0000004185c */
[----:B------:R-:W-:Y:S01]  /*2b40*/  HMMA.16816.F32.BF16 R76, R164, R50, R76 ;  /* 0x00000032a44c723c */ /* 0x000fe2000004184c */
[----:B------:R-:W2:Y:S07]  /*2b50*/  LDSM.16.M88.4 R48, [R211+0x5800] ;  /* 0x00580000d330783b */ /* 0x000eae0000000200 */
[----:B------:R-:W-:Y:S01]  /*2b60*/  HMMA.16816.F32.BF16 R80, R168, R34, R44 ;  /* 0x00000022a850723c */ /* 0x000fe2000004182c */
[----:B------:R-:W5:Y:S07]  /*2b70*/  LDSM.16.M88.4 R44, [R3+0x3000] ;  /* 0x00300000032c783b */ /* 0x000f6e0000000200 */
[C---:B------:R-:W-:Y:S08]  /*2b80*/  HMMA.16816.F32.BF16 R96, R164.reuse, R36, R88 ;  /* 0x00000024a460723c */ /* 0x040ff00000041858 */
[----:B------:R-:W-:Y:S01]  /*2b90*/  HMMA.16816.F32.BF16 R84, R164, R38, R64 ;  /* 0x00000026a454723c */ /* 0x000fe20000041840 */
[----:B------:R-:W1:Y:S07]  /*2ba0*/  LDSM.16.M88.4 R36, [R3+0x3800] ;  /* 0x003800000324783b */ /* 0x000e6e0000000200 */
[C---:B------:R-:W-:Y:S01]  /*2bb0*/  HMMA.16816.F32.BF16 R92, R168.reuse, R32, R60 ;  /* 0x00000020a85c723c */ /* 0x040fe2000004183c */
[----:B------:R-:W2:Y:S07]  /*2bc0*/  LDSM.16.M88.4 R32, [R3+0x4000] ;  /* 0x004000000320783b */ /* 0x000eae0000000200 */
[C---:B------:R-:W-:Y:S08]  /*2bd0*/  HMMA.16816.F32.BF16 R88, R168.reuse, R28, R20 ;  /* 0x0000001ca858723c */ /* 0x040ff00000041814 */
[C---:B------:R-:W-:Y:S01]  /*2be0*/  HMMA.16816.F32.BF16 R72, R168.reuse, R30, R16 ;  /* 0x0000001ea848723c */ /* 0x040fe20000041810 */
[----:B------:R-:W2:Y:S07]  /*2bf0*/  LDSM.16.M88.4 R28, [R3+0x4800] ;  /* 0x00480000031c783b */ /* 0x000eae0000000200 */
[C---:B------:R-:W-:Y:S08]  /*2c00*/  HMMA.16816.F32.BF16 R64, R168.reuse, R24, R12 ;  /* 0x00000018a840723c */ /* 0x040ff0000004180c */
[C---:B------:R-:W-:Y:S01]  /*2c10*/  HMMA.16816.F32.BF16 R60, R168.reuse, R26, R8 ;  /* 0x0000001aa83c723c */ /* 0x040fe20000041808 */
[----:B------:R-:W3:Y:S07]  /*2c20*/  LDSM.16.M88.4 R24, [R3+0x5000] ;  /* 0x005000000318783b */ /* 0x000eee0000000200 */
[C---:B-1----:R-:W-:Y:S08]  /*2c30*/  HMMA.16816.F32.BF16 R20, R168.reuse, R40, R4 ;  /* 0x00000028a814723c */ /* 0x042ff00000041804 */
[C---:B------:R-:W-:Y:S01]  /*2c40*/  HMMA.16816.F32.BF16 R16, R168.reuse, R42, R52 ;  /* 0x0000002aa810723c */ /* 0x040fe20000041834 */
[----:B------:R-:W1:Y:S07]  /*2c50*/  LDSM.16.M88.4 R40, [R3+0x5800] ;  /* 0x005800000328783b */ /* 0x000e6e0000000200 */
[C---:B----4-:R-:W-:Y:S08]  /*2c60*/  HMMA.16816.F32.BF16 R12, R168.reuse, R56, R68 ;  /* 0x00000038a80c723c */ /* 0x050ff00000041844 */
[C---:B------:R-:W-:Y:S01]  /*2c70*/  HMMA.16816.F32.BF16 R8, R168.reuse, R58, R76 ;  /* 0x0000003aa808723c */ /* 0x040fe2000004184c */
[----:B------:R-:W-:Y:S07]  /*2c80*/  LDSM.16.M88.4 R56, [R2+0x4000] ;  /* 0x004000000238783b */ /* 0x000fee0000000200 */
[----:B--2---:R-:W-:Y:S08]  /*2c90*/  HMMA.16816.F32.BF16 R4, R168, R48, R96 ;  /* 0x00000030a804723c */ /* 0x004ff00000041860 */
[C---:B-----5:R-:W-:Y:S08]  /*2ca0*/  HMMA.16816.F32.BF16 R52, R172.reuse, R44, R92 ;  /* 0x0000002cac34723c */ /* 0x060ff0000004185c */
[----:B------:R-:W-:Y:S01]  /*2cb0*/  HMMA.16816.F32.BF16 R76, R172, R46, R80 ;  /* 0x0000002eac4c723c */ /* 0x000fe20000041850 */
[----:B------:R-:W2:Y:S07]  /*2cc0*/  LDSM.16.M88.4 R44, [R2+0x3000] ;  /* 0x00300000022c783b */ /* 0x000eae0000000200 */
[----:B------:R-:W-:Y:S08]  /*2cd0*/  HMMA.16816.F32.BF16 R48, R168, R50, R84 ;  /* 0x00000032a830723c */ /* 0x000ff00000041854 */
[C---:B------:R-:W-:Y:S08]  /*2ce0*/  HMMA.16816.F32.BF16 R96, R172.reuse, R36, R88 ;  /* 0x00000024ac60723c */ /* 0x040ff00000041858 */
[C---:B------:R-:W-:Y:S01]  /*2cf0*/  HMMA.16816.F32.BF16 R84, R172.reuse, R38, R72 ;  /* 0x00000026ac54723c */ /* 0x040fe20000041848 */
[----:B------:R-:W4:Y:S07]  /*2d00*/  LDSM.16.M88.4 R36, [R2+0x4800] ;  /* 0x004800000224783b */ /* 0x000f2e0000000200 */
[C---:B------:R-:W-:Y:S08]  /*2d10*/  HMMA.16816.F32.BF16 R92, R172.reuse, R32, R64 ;  /* 0x00000020ac5c723c */ /* 0x040ff00000041840 */
[C---:B------:R-:W-:Y:S01]  /*2d20*/  HMMA.16816.F32.BF16 R80, R172.reuse, R34, R60 ;  /* 0x00000022ac50723c */ /* 0x040fe2000004183c */
[----:B------:R-:W5:Y:S04]  /*2d30*/  LDSM.16.M88.4 R32, [R2+0x5000] ;  /* 0x005000000220783b */ /* 0x000f680000000200 */
[----:B------:R-:W2:Y:S03]  /*2d40*/  LDSM.16.M88.4 R60, [R2+0x3800] ;  /* 0x00380000023c783b */ /* 0x000ea60000000200 */
[C---:B------:R-:W-:Y:S08]  /*2d50*/  HMMA.16816.F32.BF16 R88, R172.reuse, R28, R20 ;  /* 0x0000001cac58723c */ /* 0x040ff00000041814 */
[C---:B------:R-:W-:Y:S01]  /*2d60*/  HMMA.16816.F32.BF16 R72, R172.reuse, R30, R16 ;  /* 0x0000001eac48723c */ /* 0x040fe20000041810 */
[----:B------:R-:W4:Y:S04]  /*2d70*/  LDSM.16.M88.4 R28, [R2+0x5800] ;  /* 0x00580000021c783b */ /* 0x000f280000000200 */
[----:B------:R-:W4:Y:S03]  /*2d80*/  LDSM.16.M88.4 R16, [R0+0x3000] ;  /* 0x003000000010783b */ /* 0x000f260000000200 */
[C---:B---3--:R-:W-:Y:S08]  /*2d90*/  HMMA.16816.F32.BF16 R68, R172.reuse, R24, R12 ;  /* 0x00000018ac44723c */ /* 0x048ff0000004180c */
[C---:B------:R-:W-:Y:S08]  /*2da0*/  HMMA.16816.F32.BF16 R64, R172.reuse, R26, R8 ;  /* 0x0000001aac40723c */ /* 0x040ff00000041808 */
[C---:B-1----:R-:W-:Y:S08]  /*2db0*/  HMMA.16816.F32.BF16 R24, R172.reuse, R40, R4 ;  /* 0x00000028ac18723c */ /* 0x042ff00000041804 */
[----:B------:R-:W-:Y:S01]  /*2dc0*/  HMMA.16816.F32.BF16 R20, R172, R42, R48 ;  /* 0x0000002aac14723c */ /* 0x000fe20000041830 */
[----:B------:R-:W1:Y:S07]  /*2dd0*/  LDSM.16.M88.4 R40, [R0+0x3800] ;  /* 0x003800000028783b */ /* 0x000e6e0000000200 */
[C---:B--2---:R-:W-:Y:S08]  /*2de0*/  HMMA.16816.F32.BF16 R8, R176.reuse, R46, R76 ;  /* 0x0000002eb008723c */ /* 0x044ff0000004184c */
[C---:B------:R-:W-:Y:S08]  /*2df0*/  HMMA.16816.F32.BF16 R48, R176.reuse, R56, R92 ;  /* 0x00000038b030723c */ /* 0x040ff0000004185c */
[C---:B------:R-:W-:Y:S01]  /*2e00*/  HMMA.16816.F32.BF16 R76, R176.reuse, R58, R80 ;  /* 0x0000003ab04c723c */ /* 0x040fe20000041850 */
[----:B------:R-:W-:Y:S07]  /*2e10*/  LDSM.16.M88.4 R56, [R0+0x4800] ;  /* 0x004800000038783b */ /* 0x000fee0000000200 */
[C---:B----4-:R-:W-:Y:S08]  /*2e20*/  HMMA.16816.F32.BF16 R92, R176.reuse, R36, R88 ;  /* 0x00000024b05c723c */ /* 0x050ff00000041858 */
[C---:B------:R-:W-:Y:S01]  /*2e30*/  HMMA.16816.F32.BF16 R80, R176.reuse, R38, R72 ;  /* 0x00000026b050723c */ /* 0x040fe20000041848 */
[----:B------:R-:W2:Y:S07]  /*2e40*/  LDSM.16.M88.4 R36, [R0+0x4000] ;  /* 0x004000000024783b */ /* 0x000eae0000000200 */
[C---:B-----5:R-:W-:Y:S08]  /*2e50*/  HMMA.16816.F32.BF16 R88, R176.reuse, R32, R68 ;  /* 0x00000020b058723c */ /* 0x060ff00000041844 */
[C---:B------:R-:W-:Y:S01]  /*2e60*/  HMMA.16816.F32.BF16 R72, R176.reuse, R34, R64 ;  /* 0x00000022b048723c */ /* 0x040fe20000041840 */
[----:B------:R-:W3:Y:S07]  /*2e70*/  LDSM.16.M88.4 R32, [R0+0x5800] ;  /* 0x005800000020783b */ /* 0x000eee0000000200 */
[C---:B------:R-:W-:Y:S01]  /*2e80*/  HMMA.16816.F32.BF16 R12, R176.reuse, R44, R52 ;  /* 0x0000002cb00c723c */ /* 0x040fe20000041834 */
[----:B------:R-:W4:Y:S07]  /*2e90*/  LDSM.16.M88.4 R52, [R0+0x5000] ;  /* 0x005000000034783b */ /* 0x000f2e0000000200 */
[C---:B------:R-:W-:Y:S08]  /*2ea0*/  HMMA.16816.F32.BF16 R4, R176.reuse, R60, R96 ;  /* 0x0000003cb004723c */ /* 0x040ff00000041860 */
[C---:B------:R-:W-:Y:S08]  /*2eb0*/  HMMA.16816.F32.BF16 R44, R176.reuse, R62, R84 ;  /* 0x0000003eb02c723c */ /* 0x040ff00000041854 */
[C---:B------:R-:W-:Y:S01]  /*2ec0*/  HMMA.16816.F32.BF16 R84, R176.reuse, R28, R24 ;  /* 0x0000001cb054723c */ /* 0x040fe20000041818 */
[----:B------:R-:W-:Y:S07]  /*2ed0*/  LDSM.16.M88.4 R24, [R211+0x6800] ;  /* 0x00680000d318783b */ /* 0x000fee0000000200 */
[----:B------:R-:W-:Y:S01]  /*2ee0*/  HMMA.16816.F32.BF16 R68, R176, R30, R20 ;  /* 0x0000001eb044723c */ /* 0x000fe20000041814 */
[----:B------:R-:W5:Y:S04]  /*2ef0*/  LDSM.16.M88.4 R28, [R211+0x6000] ;  /* 0x00600000d31c783b */ /* 0x000f680000000200 */
[----:B------:R-:W3:Y:S03]  /*2f00*/  LDSM.16.M88.4 R20, [R211+0x7000] ;  /* 0x00700000d314783b */ /* 0x000ee60000000200 */
[C---:B------:R-:W-:Y:S08]  /*2f10*/  HMMA.16816.F32.BF16 R64, R180.reuse, R16, R12 ;  /* 0x00000010b440723c */ /* 0x040ff0000004180c */
[C---:B------:R-:W-:Y:S08]  /*2f20*/  HMMA.16816.F32.BF16 R60, R180.reuse, R18, R8 ;  /* 0x00000012b43c723c */ /* 0x040ff00000041808 */
[C---:B-1----:R-:W-:Y:S08]  /*2f30*/  HMMA.16816.F32.BF16 R16, R180.reuse, R40, R4 ;  /* 0x00000028b410723c */ /* 0x042ff00000041804 */
[C---:B------:R-:W-:Y:S01]  /*2f40*/  HMMA.16816.F32.BF16 R12, R180.reuse, R42, R44 ;  /* 0x0000002ab40c723c */ /* 0x040fe2000004182c */
[----:B------:R-:W1:Y:S07]  /*2f50*/  LDSM.16.M88.4 R40, [R211+0x7800] ;  /* 0x00780000d328783b */ /* 0x000e6e0000000200 */
[C---:B--2---:R-:W-:Y:S01]  /*2f60*/  HMMA.16816.F32.BF16 R8, R180.reuse, R36, R48 ;  /* 0x00000024b408723c */ /* 0x044fe20000041830 */
[----:B------:R-:W-:Y:S07]  /*2f70*/  LDSM.16.M88.4 R48, [R3+0x6000] ;  /* 0x006000000330783b */ /* 0x000fee0000000200 */
[C---:B------:R-:W-:Y:S08]  /*2f80*/  HMMA.16816.F32.BF16 R4, R180.reuse, R38, R76 ;  /* 0x00000026b404723c */ /* 0x040ff0000004184c */
[C---:B------:R-:W-:Y:S08]  /*2f90*/  HMMA.16816.F32.BF16 R36, R180.reuse, R56, R92 ;  /* 0x00000038b424723c */ /* 0x040ff0000004185c */
[C---:B------:R-:W-:Y:S08]  /*2fa0*/  HMMA.16816.F32.BF16 R44, R180.reuse, R58, R80 ;  /* 0x0000003ab42c723c */ /* 0x040ff00000041850 */
[C---:B---3--:R-:W-:Y:S08]  /*2fb0*/  HMMA.16816.F32.BF16 R92, R180.reuse, R32, R84 ;  /* 0x00000020b45c723c */ /* 0x048ff00000041854 */
[C---:B------:R-:W-:Y:S01]  /*2fc0*/  HMMA.16816.F32.BF16 R80, R180.reuse, R34, R68 ;  /* 0x00000022b450723c */ /* 0x040fe20000041844 */
[----:B------:R-:W2:Y:S07]  /*2fd0*/  LDSM.16.M88.4 R32, [R211+0x8000] ;  /* 0x00800000d320783b */ /* 0x000eae0000000200 */
[C---:B----4-:R-:W-:Y:S08]  /*2fe0*/  HMMA.16816.F32.BF16 R56, R180.reuse, R52, R88 ;  /* 0x00000034b438723c */ /* 0x050ff00000041858 */
[----:B------:R-:W-:Y:S01]  /*2ff0*/  HMMA.16816.F32.BF16 R72, R180, R54, R72 ;  /* 0x00000036b448723c */ /* 0x000fe20000041848 */
[----:B------:R-:W3:Y:S07]  /*3000*/  LDSM.16.M88.4 R52, [R211+0x8800] ;  /* 0x00880000d334783b */ /* 0x000eee0000000200 */
[C---:B-----5:R-:W-:Y:S08]  /*3010*/  HMMA.16816.F32.BF16 R88, R184.reuse, R28, R64 ;  /* 0x0000001cb858723c */ /* 0x060ff00000041840 */
[C---:B------:R-:W-:Y:S01]  /*3020*/  HMMA.16816.F32.BF16 R76, R184.reuse, R30, R60 ;  /* 0x0000001eb84c723c */ /* 0x040fe2000004183c */
[----:B------:R-:W4:Y:S07]  /*3030*/  LDSM.16.M88.4 R28, [R3+0x6800] ;  /* 0x00680000031c783b */ /* 0x000f2e0000000200 */
[C---:B------:R-:W-:Y:S08]  /*3040*/  HMMA.16816.F32.BF16 R84, R184.reuse, R24, R16 ;  /* 0x00000018b854723c */ /* 0x040ff00000041810 */
[C---:B------:R-:W-:Y:S01]  /*3050*/  HMMA.16816.F32.BF16 R68, R184.reuse, R26, R12 ;  /* 0x0000001ab844723c */ /* 0x040fe2000004180c */
[----:B------:R-:W5:Y:S07]  /*3060*/  LDSM.16.M88.4 R24, [R3+0x7000] ;  /* 0x007000000318783b */ /* 0x000f6e0000000200 */
[C---:B------:R-:W-:Y:S08]  /*3070*/  HMMA.16816.F32.BF16 R64, R184.reuse, R20, R8 ;  /* 0x00000014b840723c */ /* 0x040ff00000041808 */
[C---:B------:R-:W-:Y:S01]  /*3080*/  HMMA.16816.F32.BF16 R16, R184.reuse, R22, R4 ;  /* 0x00000016b810723c */ /* 0x040fe20000041804 */
[----:B------:R-:W4:Y:S07]  /*3090*/  LDSM.16.M88.4 R20, [R3+0x7800] ;  /* 0x007800000314783b */ /* 0x000f2e0000000200 */
[C---:B-1----:R-:W-:Y:S08]  /*30a0*/  HMMA.16816.F32.BF16 R12, R184.reuse, R40, R36 ;  /* 0x00000028b80c723c */ /* 0x042ff00000041824 */
[C---:B------:R-:W-:Y:S01]  /*30b0*/  HMMA.16816.F32.BF16 R8, R184.reuse, R42, R44 ;  /* 0x0000002ab808723c */ /* 0x040fe2000004182c */
[----:B------:R-:W-:Y:S07]  /*30c0*/  LDSM.16.M88.4 R44, [R3+0x8800] ;  /* 0x00880000032c783b */ /* 0x000fee0000000200 */
[C---:B--2---:R-:W-:Y:S08]  /*30d0*/  HMMA.16816.F32.BF16 R4, R184.reuse, R32, R56 ;  /* 0x00000020b804723c */ /* 0x044ff00000041838 */
[C---:B------:R-:W-:Y:S01]  /*30e0*/  HMMA.16816.F32.BF16 R36, R184.reuse, R34, R72 ;  /* 0x00000022b824723c */ /* 0x040fe20000041848 */
[----:B------:R-:W1:Y:S07]  /*30f0*/  LDSM.16.M88.4 R32, [R3+0x8000] ;  /* 0x008000000320783b */ /* 0x000e6e0000000200 */
[C---:B---3--:R-:W-:Y:S08]  /*3100*/  HMMA.16816.F32.BF16 R40, R184.reuse, R52, R92 ;  /* 0x00000034b828723c */ /* 0x048ff0000004185c */
[----:B------:R-:W-:Y:S01]  /*3110*/  HMMA.16816.F32.BF16 R56, R184, R54, R80 ;  /* 0x00000036b838723c */ /* 0x000fe20000041850 */
[----:B------:R-:W2:Y:S07]  /*3120*/  LDSM.16.M88.4 R52, [R2+0x6000] ;  /* 0x006000000234783b */ /* 0x000eae0000000200 */
[C---:B----4-:R-:W-:Y:S08]  /*3130*/  HMMA.16816.F32.BF16 R80, R188.reuse, R28, R84 ;  /* 0x0000001cbc50723c */ /* 0x050ff00000041854 */
[C---:B------:R-:W-:Y:S08]  /*3140*/  HMMA.16816.F32.BF16 R60, R188.reuse, R48, R88 ;  /* 0x00000030bc3c723c */ /* 0x040ff00000041858 */
[C---:B------:R-:W-:Y:S01]  /*3150*/  HMMA.16816.F32.BF16 R72, R188.reuse, R50, R76 ;  /* 0x00000032bc48723c */ /* 0x040fe2000004184c */
[----:B------:R-:W3:Y:S07]  /*3160*/  LDSM.16.M88.4 R48, [R2+0x6800] ;  /* 0x006800000230783b */ /* 0x000eee0000000200 */
[C---:B-----5:R-:W-:Y:S08]  /*3170*/  HMMA.16816.F32.BF16 R84, R188.reuse, R24, R64 ;  /* 0x00000018bc54723c */ /* 0x060ff00000041840 */
[C---:B------:R-:W-:Y:S01]  /*3180*/  HMMA.16816.F32.BF16 R76, R188.reuse, R30, R68 ;  /* 0x0000001ebc4c723c */ /* 0x040fe20000041844 */
[----:B------:R-:W-:Y:S07]  /*3190*/  LDSM.16.M88.4 R28, [R2+0x8800] ;  /* 0x00880000021c783b */ /* 0x000fee0000000200 */
[C---:B------:R-:W-:Y:S08]  /*31a0*/  HMMA.16816.F32.BF16 R64, R188.reuse, R20, R12 ;  /* 0x00000014bc40723c */ /* 0x040ff0000004180c */
[C---:B------:R-:W-:Y:S01]  /*31b0*/  HMMA.16816.F32.BF16 R88, R188.reuse, R22, R8 ;  /* 0x00000016bc58723c */ /* 0x040fe20000041808 */
[----:B------:R-:W4:Y:S07]  /*31c0*/  LDSM.16.M88.4 R20, [R2+0x7800] ;  /* 0x007800000214783b */ /* 0x000f2e0000000200 */
[C---:B------:R-:W-:Y:S01]  /*31d0*/  HMMA.16816.F32.BF16 R68, R188.reuse, R26, R16 ;  /* 0x0000001abc44723c */ /* 0x040fe20000041810 */
[----:B------:R-:W5:Y:S04]  /*31e0*/  LDSM.16.M88.4 R16, [R2+0x8000] ;  /* 0x008000000210783b */ /* 0x000f680000000200 */
[----:B------:R2:W4:Y:S03]  /*31f0*/  LDSM.16.M88.4 R24, [R2+0x7000] ;  /* 0x007000000218783b */ /* 0x0005260000000200 */
[C---:B-1----:R-:W-:Y:S08]  /*3200*/  HMMA.16816.F32.BF16 R12, R188.reuse, R32, R4 ;  /* 0x00000020bc0c723c */ /* 0x042ff00000041804 */
[C---:B------:R-:W-:Y:S08]  /*3210*/  HMMA.16816.F32.BF16 R8, R188.reuse, R34, R36 ;  /* 0x00000022bc08723c */ /* 0x040ff00000041824 */
[----:B------:R-:W-:Y:S01]  /*3220*/  HMMA.16816.F32.BF16 R4, R188, R44, R40 ;  /* 0x0000002cbc04723c */ /* 0x000fe20000041828 */
[----:B------:R-:W1:Y:S07]  /*3230*/  LDSM.16.M88.4 R40, [R0+0x6000] ;  /* 0x006000000028783b */ /* 0x000e6e0000000200 */
[----:B--2---:R-:W-:Y:S01]  /*3240*/  HMMA.16816.F32.BF16 R36, R192, R52, R60 ;  /* 0x00000034c024723c */ /* 0x004fe2000004183c */
[----:B------:R-:W-:-:S07]  /*3250*/  IMAD.IADD R102, R102, 0x1, R140 ;  /* 0x0000000166667824 */ /* 0x000fce00078e028c */
[----:B---3--:R-:W-:Y:S08]  /*3260*/  HMMA.16816.F32.BF16 R60, R192, R50, R76 ;  /* 0x00000032c03c723c */ /* 0x008ff0000004184c */
[----:B------:R-:W-:Y:S08]  /*3270*/  HMMA.16816.F32.BF16 R32, R188, R46, R56 ;  /* 0x0000002ebc20723c */ /* 0x000ff00000041838 */
[C---:B----4-:R-:W-:Y:S08]  /*3280*/  HMMA.16816.F32.BF16 R76, R192.reuse, R20, R64 ;  /* 0x00000014c04c723c */ /* 0x050ff00000041840 */
[C---:B-----5:R-:W-:Y:S08]  /*3290*/  HMMA.16816.F32.BF16 R64, R192.reuse, R16, R12 ;  /* 0x00000010c040723c */ /* 0x060ff0000004180c */
[C---:B------:R-:W-:Y:S01]  /*32a0*/  HMMA.16816.F32.BF16 R44, R192.reuse, R18, R8 ;  /* 0x00000012c02c723c */ /* 0x040fe20000041808 */
[----:B------:R-:W-:Y:S01]  /*32b0*/  @P2 IMAD.HI.U32 R2, R102, c[0x0][0x2c8], RZ ;  /* 0x0000b20066022a27 */ /* 0x000fe200078e00ff */
[----:B------:R-:W-:Y:S06]  /*32c0*/  LDSM.16.M88.4 R8, [R0+0x8000] ;  /* 0x008000000008783b */ /* 0x000fec0000000200 */
[C---:B------:R-:W-:Y:S01]  /*32d0*/  HMMA.16816.F32.BF16 R16, R192.reuse, R28, R4 ;  /* 0x0000001cc010723c */ /* 0x040fe20000041804 */
[----:B------:R-:W2:Y:S07]  /*32e0*/  LDSM.16.M88.4 R4, [R0+0x7800] ;  /* 0x007800000004783b */ /* 0x000eae0000000200 */
[C---:B------:R-:W-:Y:S01]  /*32f0*/  HMMA.16816.F32.BF16 R56, R192.reuse, R48, R80 ;  /* 0x00000030c038723c */ /* 0x040fe20000041850 */
[----:B------:R-:W-:Y:S07]  /*3300*/  LDSM.16.M88.4 R48, [R0+0x6800] ;  /* 0x006800000030783b */ /* 0x000fee0000000200 */
[C---:B------:R-:W-:Y:S08]  /*3310*/  HMMA.16816.F32.BF16 R52, R192.reuse, R54, R72 ;  /* 0x00000036c034723c */ /* 0x040ff00000041848 */
[C---:B------:R-:W-:Y:S01]  /*3320*/  HMMA.16816.F32.BF16 R80, R192.reuse, R26, R68 ;  /* 0x0000001ac050723c */ /* 0x040fe20000041844 */
[----:B------:R-:W-:Y:S07]  /*3330*/  LDSM.16.M88.4 R68, [R0+0x7000] ;  /* 0x007000000044783b */ /* 0x000fee0000000200 */
[----:B------:R-:W-:Y:S01]  /*3340*/  HMMA.16816.F32.BF16 R72, R192, R22, R88 ;  /* 0x00000016c048723c */ /* 0x000fe20000041858 */
[----:B------:R3:W-:Y:S01]  /*3350*/  LDSM.16.M88.4 R20, [R0+0x8800] ;  /* 0x008800000014783b */ /* 0x0007e20000000200 */
[----:B------:R-:W-:-:S04]  /*3360*/  DEPBAR.LE SB0, 0x2 ;  /* 0x000080800000791a */ /* 0x000fc80000000000 */
[----:B---3--:R-:W-:Y:S01]  /*3370*/  IMAD.MOV.U32 R0, RZ, RZ, R102 ;  /* 0x000000ffff007224 */ /* 0x008fe200078e0066 */
[----:B------:R-:W-:-:S05]  /*3380*/  @P2 SHF.R.U32.HI R0, RZ, c[0x0][0x2cc], R2 ;  /* 0x0000b300ff002a19 */ /* 0x000fca0000011602 */
[----:B------:R-:W-:Y:S04]  /*3390*/  SHFL.IDX PT, R12, R0, RZ, 0x1c1f ;  /* 0x001c1fff000c7589 */ /* 0x000fe800000e0000 */
[----:B------:R3:W4:Y:S01]  /*33a0*/  SHFL.IDX PT, R3, R0, 0x1, 0x1c1f ;  /* 0x003c1f0000037f89 */ /* 0x00072200000e0000 */
[C---:B------:R-:W-:Y:S08]  /*33b0*/  HMMA.16816.F32.BF16 R84, R192.reuse, R24, R84 ;  /* 0x00000018c054723c */ /* 0x040ff00000041854 */
[----:B------:R-:W-:Y:S08]  /*33c0*/  HMMA.16816.F32.BF16 R24, R192, R30, R32 ;  /* 0x0000001ec018723c */ /* 0x000ff00000041820 */
[----:B-1----:R-:W-:Y:S01]  /*33d0*/  HMMA.16816.F32.BF16 R28, R196, R40, R36 ;  /* 0x00000028c41c723c */ /* 0x002fe20000041824 */
[----:B---3--:R-:W-:-:S04]  /*33e0*/  IADD3 R0, R100, c[0x0][0x1d0], RZ ;  /* 0x0000740064007a10 */ /* 0x008fc80007ffe0ff */
[----:B------:R-:W-:-:S03]  /*33f0*/  IADD3 R2, -R101, 0x1, R0 ;  /* 0x0000000165027810 */ /* 0x000fc60007ffe100 */
[----:B------:R-:W-:Y:S01]  /*3400*/  HMMA.16816.F32.BF16 R32, R196, R42, R52 ;  /* 0x0000002ac420723c */ /* 0x000fe20000041834 */
[----:B------:R-:W-:Y:S01]  /*3410*/  IADD3 R2, R2, -c[0x0][0x168], RZ ;  /* 0x80005a0002027a10 */ /* 0x000fe20007ffe0ff */
[----:B------:R-:W-:-:S06]  /*3420*/  IMAD.IADD R0, R0, 0x1, -R101 ;  /* 0x0000000100007824 */ /* 0x000fcc00078e0a65 */
[----:B--2---:R-:W-:Y:S01]  /*3430*/  HMMA.16816.F32.BF16 R76, R196, R4, R76 ;  /* 0x00000004c44c723c */ /* 0x004fe2000004184c */
[----:B----4-:R-:W-:-:S06]  /*3440*/  IMAD.IADD R3, R2, 0x1, R3 ;  /* 0x0000000102037824 */ /* 0x010fcc00078e0203 */
[----:B------:R-:W-:Y:S01]  /*3450*/  IMAD.IADD R4, R2, 0x1, R12 ;  /* 0x0000000102047824 */ /* 0x000fe200078e020c */
[----:B------:R-:W-:Y:S04]  /*3460*/  HMMA.16816.F32.BF16 R36, R196, R48, R56 ;  /* 0x00000030c424723c */ /* 0x000fe80000041838 */
[----:B------:R-:W-:-:S04]  /*3470*/  IMNMX R2, R0, R4, PT ;  /* 0x0000000400027217 */ /* 0x000fc80003800200 */
[C---:B------:R-:W-:Y:S01]  /*3480*/  ISETP.GT.AND P4, PT, R2.reuse, RZ, PT ;  /* 0x000000ff0200720c */ /* 0x040fe20003f84270 */
[----:B------:R-:W-:Y:S01]  /*3490*/  HMMA.16816.F32.BF16 R40, R196, R50, R60 ;  /* 0x00000032c428723c */ /* 0x000fe2000004183c */
[----:B------:R-:W-:Y:S02]  /*34a0*/  ISETP.GT.AND P3, PT, R2, 0x1, PT ;  /* 0x000000010200780c */ /* 0x000fe40003f64270 */
[----:B------:R-:W-:Y:S02]  /*34b0*/  FSEL R5, R28, -INF , P4 ;  /* 0xff8000001c057808 */ /* 0x000fe40002000000 */
[----:B------:R-:W-:-:S03]  /*34c0*/  ISETP.GT.AND P4, PT, R2, 0x8, PT ;  /* 0x000000080200780c */ /* 0x000fc60003f84270 */
[----:B------:R-:W-:Y:S01]  /*34d0*/  HMMA.16816.F32.BF16 R72, R196, R6, R72 ;  /* 0x00000006c448723c */ /* 0x000fe20000041848 */
[----:B------:R-:W-:-:S06]  /*34e0*/  IMNMX R0, R0, R3, PT ;  /* 0x0000000300007217 */ /* 0x000fcc0003800200 */
[----:B------:R-:W-:Y:S01]  /*34f0*/  FSEL R6, R29, -INF , P3 ;  /* 0xff8000001d067808 */ /* 0x000fe20001800000 */
[C---:B------:R-:W-:Y:S01]  /*3500*/  HMMA.16816.F32.BF16 R48, R196.reuse, R68, R84 ;  /* 0x00000044c430723c */ /* 0x040fe20000041854 */
[----:B------:R-:W-:Y:S02]  /*3510*/  ISETP.GT.AND P3, PT, R2, 0x9, PT ;  /* 0x000000090200780c */ /* 0x000fe40003f64270 */
[----:B------:R-:W-:Y:S02]  /*3520*/  FSEL R7, R32, -INF , P4 ;  /* 0xff80000020077808 */ /* 0x000fe40002000000 */
[----:B------:R-:W-:Y:S02]  /*3530*/  FMNMX.FTZ R3, R5, R6, !PT ;  /* 0x0000000605037209 */ /* 0x000fe40007810000 */
[----:B------:R-:W-:Y:S01]  /*3540*/  ISETP.GT.AND P4, PT, R2, 0x10, PT ;  /* 0x000000100200780c */ /* 0x000fe20003f84270 */
[----:B------:R-:W-:Y:S01]  /*3550*/  HMMA.16816.F32.BF16 R64, R196, R8, R64 ;  /* 0x00000008c440723c */ /* 0x000fe20000041840 */
[----:B------:R-:W-:-:S06]  /*3560*/  FMNMX.FTZ R3, R7, R3, !PT ;  /* 0x0000000307037209 */ /* 0x000fcc0007810000 */
[----:B------:R-:W-:Y:S01]  /*3570*/  FSEL R8, R33, -INF , P3 ;  /* 0xff80000021087808 */ /* 0x000fe20001800000 */
[C---:B------:R-:W-:Y:S01]  /*3580*/  HMMA.16816.F32.BF16 R80, R196.reuse, R70, R80 ;  /* 0x00000046c450723c */ /* 0x040fe20000041850 */
[----:B------:R-:W-:Y:S02]  /*3590*/  ISETP.GT.AND P3, PT, R2, 0x11, PT ;  /* 0x000000110200780c */ /* 0x000fe40003f64270 */
[----:B------:R-:W-:Y:S02]  /*35a0*/  FSEL R9, R36, -INF , P4 ;  /* 0xff80000024097808 */ /* 0x000fe40002000000 */
[----:B------:R-:W-:Y:S02]  /*35b0*/  FMNMX.FTZ R3, R8, R3, !PT ;  /* 0x0000000308037209 */ /* 0x000fe40007810000 */
[----:B------:R-:W-:Y:S01]  /*35c0*/  ISETP.GT.AND P1, PT, R0, RZ, PT ;  /* 0x000000ff0000720c */ /* 0x000fe20003f24270 */
[----:B------:R-:W-:Y:S01]  /*35d0*/  HMMA.16816.F32.BF16 R52, R196, R10, R44 ;  /* 0x0000000ac434723c */ /* 0x000fe2000004182c */
[----:B------:R-:W-:-:S02]  /*35e0*/  ISETP.GT.AND P4, PT, R2, 0x18, PT ;  /* 0x000000180200780c */ /* 0x000fc40003f84270 */
[----:B------:R-:W-:-:S04]  /*35f0*/  FMNMX.FTZ R3, R9, R3, !PT ;  /* 0x0000000309037209 */ /* 0x000fc80007810000 */
[----:B------:R-:W-:Y:S02]  /*3600*/  FSEL R10, R37, -INF , P3 ;  /* 0xff800000250a7808 */ /* 0x000fe40001800000 */
[----:B------:R-:W-:Y:S02]  /*3610*/  ISETP.GT.AND P0, PT, R0, 0x1, PT ;  /* 0x000000010000780c */ /* 0x000fe40003f04270 */
[----:B------:R-:W-:Y:S02]  /*3620*/  FSEL R12, R30, -INF , P1 ;  /* 0xff8000001e0c7808 */ /* 0x000fe40000800000 */
[----:B------:R-:W-:Y:S02]  /*3630*/  ISETP.GT.AND P1, PT, R0, 0x8, PT ;  /* 0x000000080000780c */ /* 0x000fe40003f24270 */
[----:B------:R-:W-:Y:S02]  /*3640*/  ISETP.GT.AND P3, PT, R2, 0x19, PT ;  /* 0x000000190200780c */ /* 0x000fe40003f64270 */
[----:B------:R-:W-:-:S02]  /*3650*/  FSEL R11, R40, -INF , P4 ;  /* 0xff800000280b7808 */ /* 0x000fc40002000000 */
[----:B------:R-:W-:Y:S01]  /*3660*/  FMNMX.FTZ R3, R10, R3, !PT ;  /* 0x000000030a037209 */ /* 0x000fe20007810000 */
[----:B------:R-:W-:Y:S01]  /*3670*/  HMMA.16816.F32.BF16 R44, R196, R20, R16 ;  /* 0x00000014c42c723c */ /* 0x000fe20000041810 */
[----:B------:R-:W-:Y:S02]  /*3680*/  FSEL R13, R31, -INF , P0 ;  /* 0xff8000001f0d7808 */ /* 0x000fe40000000000 */
[----:B------:R-:W-:Y:S02]  /*3690*/  ISETP.GT.AND P0, PT, R0, 0x9, PT ;  /* 0x000000090000780c */ /* 0x000fe40003f04270 */
[----:B------:R-:W-:Y:S02]  /*36a0*/  FSEL R14, R34, -INF , P1 ;  /* 0xff800000220e7808 */ /* 0x000fe40000800000 */
[----:B------:R-:W-:Y:S02]  /*36b0*/  FSEL R17, R41, -INF , P3 ;  /* 0xff80000029117808 */ /* 0x000fe40001800000 */
[----:B------:R-:W-:-:S02]  /*36c0*/  ISETP.GT.AND P4, PT, R2, 0x20, PT ;  /* 0x000000200200780c */ /* 0x000fc40003f84270 */
[----:B------:R-:W-:Y:S02]  /*36d0*/  FMNMX.FTZ R3, R11, R3, !PT ;  /* 0x000000030b037209 */ /* 0x000fe40007810000 */
[----:B------:R-:W-:Y:S02]  /*36e0*/  ISETP.GT.AND P1, PT, R0, 0x10, PT ;  /* 0x000000100000780c */ /* 0x000fe40003f24270 */
[----:B------:R-:W-:Y:S02]  /*36f0*/  FSEL R16, R35, -INF , P0 ;  /* 0xff80000023107808 */ /* 0x000fe40000000000 */
[----:B------:R-:W-:Y:S02]  /*3700*/  ISETP.GT.AND P3, PT, R2, 0x21, PT ;  /* 0x000000210200780c */ /* 0x000fe40003f64270 */
[----:B------:R-:W-:Y:S02]  /*3710*/  FSEL R56, R48, -INF , P4 ;  /* 0xff80000030387808 */ /* 0x000fe40002000000 */
[----:B------:R-:W-:-:S02]  /*3720*/  FMNMX.FTZ R3, R17, R3, !PT ;  /* 0x0000000311037209 */ /* 0x000fc40007810000 */
[----:B------:R-:W-:Y:S02]  /*3730*/  ISETP.GT.AND P0, PT, R0, 0x11, PT ;  /* 0x000000110000780c */ /* 0x000fe40003f04270 */
[----:B------:R-:W-:Y:S02]  /*3740*/  FSEL R18, R38, -INF , P1 ;  /* 0xff80000026127808 */ /* 0x000fe40000800000 */
[----:B------:R-:W-:Y:S01]  /*3750*/  ISETP.GT.AND P1, PT, R0, 0x18, PT ;  /* 0x000000180000780c */ /* 0x000fe20003f24270 */
[----:B------:R-:W-:Y:S01]  /*3760*/  HMMA.16816.F32.BF16 R20, R196, R22, R24 ;  /* 0x00000016c414723c */ /* 0x000fe20000041818 */
[----:B------:R-:W-:Y:S02]  /*3770*/  FSEL R59, R49, -INF , P3 ;  /* 0xff800000313b7808 */ /* 0x000fe40001800000 */
[----:B------:R-:W-:Y:S02]  /*3780*/  ISETP.GT.AND P4, PT, R2, 0x28, PT ;  /* 0x000000280200780c */ /* 0x000fe40003f84270 */
[----:B------:R-:W-:-:S02]  /*3790*/  FMNMX.FTZ R3, R56, R3, !PT ;  /* 0x0000000338037209 */ /* 0x000fc40007810000 */
[----:B------:R-:W-:Y:S02]  /*37a0*/  FSEL R19, R39, -INF , P0 ;  /* 0xff80000027137808 */ /* 0x000fe40000000000 */
[----:B------:R-:W-:Y:S02]  /*37b0*/  ISETP.GT.AND P0, PT, R0, 0x19, PT ;  /* 0x000000190000780c */ /* 0x000fe40003f04270 */
[----:B------:R-:W-:Y:S02]  /*37c0*/  FSEL R24, R42, -INF , P1 ;  /* 0xff8000002a187808 */ /* 0x000fe40000800000 */
[----:B------:R-:W-:Y:S02]  /*37d0*/  ISETP.GT.AND P1, PT, R0, 0x20, PT ;  /* 0x000000200000780c */ /* 0x000fe40003f24270 */
[----:B------:R-:W-:Y:S02]  /*37e0*/  ISETP.GT.AND P3, PT, R2, 0x29, PT ;  /* 0x000000290200780c */ /* 0x000fe40003f64270 */
[----:B------:R-:W-:-:S02]  /*37f0*/  FSEL R58, R80, -INF , P4 ;  /* 0xff800000503a7808 */ /* 0x000fc40002000000 */
[----:B------:R-:W-:Y:S02]  /*3800*/  FMNMX.FTZ R3, R59, R3, !PT ;  /* 0x000000033b037209 */ /* 0x000fe40007810000 */
[----:B------:R-:W-:Y:S01]  /*3810*/  FSEL R25, R43, -INF , P0 ;  /* 0xff8000002b197808 */ /* 0x000fe20000000000 */
[----:B------:R-:W-:Y:S01]  /*3820*/  BAR.SYNC.DEFER_BLOCKING 0x0 ;  /* 0x0000000000007b1d */ /* 0x000fe20000010000 */
[----:B------:R-:W-:Y:S02]  /*3830*/  ISETP.GT.AND P0, PT, R0, 0x21, PT ;  /* 0x000000210000780c */ /* 0x000fe40003f04270 */
        /* <DEDUP_REMOVED lines=10> */
[----:B------:R-:W-:Y:S01]  /*38e0*/  ISETP.GT.AND P5, PT, R2, 0x38, PT ;  /* 0x000000380200780c */ /* 0x000fe20003fa4270 */
[----:B------:R-:W-:Y:S01]  /*38f0*/  LDSM.16.MT88.4 R48, [R212] ;  /* 0x00000000d430783b */ /* 0x000fe20000004200 */
[----:B------:R-:W-:Y:S02]  /*3900*/  FSEL R60, R77, -INF , P0 ;  /* 0xff8000004d3c7808 */ /* 0x000fe40000000000 */
[----:B------:R-:W-:Y:S01]  /*3910*/  FMNMX.FTZ R3, R61, R3, !PT ;  /* 0x000000033d037209 */ /* 0x000fe20007810000 */
[----:B------:R-:W-:Y:S01]  /*3920*/  STL [R1+0x3c], R102 ;  /* 0x00003c6601007387 */ /* 0x000fe20000100800 */
[----:B------:R-:W-:Y:S02]  /*3930*/  FMNMX.FTZ R4, R16, R4, !PT ;  /* 0x0000000410047209 */ /* 0x000fe40007810000 */
        /* <DEDUP_REMOVED lines=8> */
[----:B------:R-:W-:-:S02]  /*39c0*/  ISETP.GT.AND P1, PT, R2, 0x41, PT ;  /* 0x000000410200780c */ /* 0x000fc40003f24270 */
[----:B------:R-:W-:Y:S02]  /*39d0*/  FMNMX.FTZ R4, R19, R4, !PT ;  /* 0x0000000413047209 */ /* 0x000fe40007810000 */
[----:B------:R-:W-:Y:S02]  /*39e0*/  FSEL R86, R64, -INF , P3 ;  /* 0xff80000040567808 */ /* 0x000fe40001800000 */
[----:B------:R-:W-:Y:S02]  /*39f0*/  FMNMX.FTZ R3, R87, R3, !PT ;  /* 0x0000000357037209 */ /* 0x000fe40007810000 */
[----:B------:R-:W-:Y:S02]  /*3a00*/  FSEL R96, R65, -INF , P1 ;  /* 0xff80000041607808 */ /* 0x000fe40000800000 */
[----:B------:R-:W-:Y:S02]  /*3a10*/  FMNMX.FTZ R4, R24, R4, !PT ;  /* 0x0000000418047209 */ /* 0x000fe40007810000 */
[----:B------:R-:W-:-:S02]  /*3a20*/  ISETP.GT.AND P0, PT, R2, 0x48, PT ;  /* 0x000000480200780c */ /* 0x000fc40003f04270 */
[----:B------:R-:W-:Y:S02]  /*3a30*/  ISETP.GT.AND P1, PT, R0, 0x28, PT ;  /* 0x000000280000780c */ /* 0x000fe40003f24270 */
[----:B------:R-:W-:Y:S02]  /*3a40*/  FMNMX.FTZ R3, R86, R3, !PT ;  /* 0x0000000356037209 */ /* 0x000fe40007810000 */
[----:B------:R-:W-:Y:S02]  /*3a50*/  FMNMX.FTZ R4, R25, R4, !PT ;  /* 0x0000000419047209 */ /* 0x000fe40007810000 */
[----:B------:R-:W-:Y:S02]  /*3a60*/  FSEL R99, R52, -INF , P0 ;  /* 0xff80000034637808 */ /* 0x000fe40000000000 */
[----:B------:R-:W-:Y:S02]  /*3a70*/  FSEL R63, R82, -INF , P1 ;  /* 0xff800000523f7808 */ /* 0x000fe40000800000 */
[----:B------:R-:W-:-:S02]  /*3a80*/  ISETP.GT.AND P6, PT, R2, 0x49, PT ;  /* 0x000000490200780c */ /* 0x000fc40003fc4270 */
[C---:B------:R-:W-:Y:S02]  /*3a90*/  ISETP.GT.AND P5, PT, R2.reuse, 0x50, PT ;  /* 0x000000500200780c */ /* 0x040fe40003fa4270 */
[C---:B------:R-:W-:Y:S02]  /*3aa0*/  ISETP.GT.AND P4, PT, R2.reuse, 0x51, PT ;  /* 0x000000510200780c */ /* 0x040fe40003f84270 */
[----:B------:R-:W-:Y:S02]  /*3ab0*/  ISETP.GT.AND P3, PT, R2, 0x58, PT ;  /* 0x000000580200780c */ /* 0x000fe40003f64270 */
[----:B------:R-:W-:Y:S02]  /*3ac0*/  ISETP.GT.AND P0, PT, R0, 0x29, PT ;  /* 0x000000290000780c */ /* 0x000fe40003f04270 */
[----:B------:R-:W-:Y:S02]  /*3ad0*/  ISETP.GT.AND P1, PT, R2, 0x59, PT ;  /* 0x000000590200780c */ /* 0x000fe40003f24270 */
[----:B------:R-:W-:-:S02]  /*3ae0*/  FMNMX.FTZ R2, R96, R3, !PT ;  /* 0x0000000360027209 */ /* 0x000fc40007810000 */
[----:B------:R-:W-:Y:S02]  /*3af0*/  FMNMX.FTZ R3, R85, R4, !PT ;  /* 0x0000000455037209 */ /* 0x000fe40007810000 */
[----:B------:R-:W-:Y:S02]  /*3b00*/  FSEL R64, R83, -INF , P0 ;  /* 0xff80000053407808 */ /* 0x000fe40000000000 */
[----:B------:R-:W-:Y:S02]  /*3b10*/  FSEL R83, R53, -INF , P6 ;  /* 0xff80000035537808 */ /* 0x000fe40003000000 */
[----:B------:R-:W-:Y:S02]  /*3b20*/  FMNMX.FTZ R2, R99, R2, !PT ;  /* 0x0000000263027209 */ /* 0x000fe40007810000 */
[----:B------:R-:W-:Y:S02]  /*3b30*/  FMNMX.FTZ R3, R84, R3, !PT ;  /* 0x0000000354037209 */ /* 0x000fe40007810000 */
        /* <DEDUP_REMOVED lines=9> */
[----:B------:R-:W-:Y:S02]  /*3bd0*/  FMNMX.FTZ R141, R107, R2, !PT ;  /* 0x000000026b8d7209 */ /* 0x000fe40007810000 */
[----:B------:R-:W-:Y:S02]  /*3be0*/  FSEL R81, R79, -INF , P5 ;  /* 0xff8000004f517808 */ /* 0x000fe40002800000 */
[----:B------:R-:W-:Y:S02]  /*3bf0*/  ISETP.GT.AND P0, PT, R0, 0x38, PT ;  /* 0x000000380000780c */ /* 0x000fe40003f04270 */
[----:B------:R-:W-:-:S02]  /*3c00*/  FMNMX.FTZ R2, R65, R3, !PT ;  /* 0x0000000341027209 */ /* 0x000fc40007810000 */
[----:B------:R-:W-:Y:S02]  /*3c10*/  FSEL R106, R20, -INF , P3 ;  /* 0xff800000146a7808 */ /* 0x000fe40001800000 */
[----:B------:R-:W-:Y:S02]  /*3c20*/  FSEL R111, R21, -INF , P1 ;  /* 0xff800000156f7808 */ /* 0x000fe40000800000 */
[----:B------:R-:W-:Y:S02]  /*3c30*/  ISETP.GT.AND P1, PT, R0, 0x39, PT ;  /* 0x000000390000780c */ /* 0x000fe40003f24270 */
[----:B------:R-:W-:Y:S02]  /*3c40*/  FSEL R80, R74, -INF , P0 ;  /* 0xff8000004a507808 */ /* 0x000fe40000000000 */
[----:B------:R-:W-:Y:S02]  /*3c50*/  FMNMX.FTZ R2, R81, R2, !PT ;  /* 0x0000000251027209 */ /* 0x000fe40007810000 */
[----:B------:R-:W-:-:S02]  /*3c60*/  FMNMX.FTZ R141, R106, R141, !PT ;  /* 0x0000008d6a8d7209 */ /* 0x000fc40007810000 */
[----:B------:R-:W-:Y:S02]  /*3c70*/  FSEL R82, R75, -INF , P1 ;  /* 0xff8000004b527808 */ /* 0x000fe40000800000 */
[----:B------:R-:W-:Y:S02]  /*3c80*/  ISETP.GT.AND P1, PT, R0, 0x40, PT ;  /* 0x000000400000780c */ /* 0x000fe40003f24270 */
[----:B------:R-:W-:Y:S02]  /*3c90*/  FMNMX.FTZ R2, R80, R2, !PT ;  /* 0x0000000250027209 */ /* 0x000fe40007810000 */
[----:B------:R-:W-:Y:S02]  /*3ca0*/  FMNMX.FTZ R141, R111, R141, !PT ;  /* 0x0000008d6f8d7209 */ /* 0x000fe40007810000 */
[----:B------:R-:W-:Y:S02]  /*3cb0*/  ISETP.GT.AND P0, PT, R0, 0x41, PT ;  /* 0x000000410000780c */ /* 0x000fe40003f04270 */
[----:B------:R-:W-:-:S02]  /*3cc0*/  FSEL R66, R66, -INF , P1 ;  /* 0xff80000042427808 */ /* 0x000fc40000800000 */
[----:B------:R-:W-:Y:S01]  /*3cd0*/  FMNMX.FTZ R2, R82, R2, !PT ;  /* 0x0000000252027209 */ /* 0x000fe20007810000 */
[----:B------:R-:W1:Y:S01]  /*3ce0*/  SHFL.BFLY PT, R3, R141, 0x2, 0x1f ;  /* 0x0c401f008d037f89 */ /* 0x000e6200000e0000 */
[----:B------:R-:W-:Y:S02]  /*3cf0*/  FSEL R67, R67, -INF , P0 ;  /* 0xff80000043437808 */ /* 0x000fe40000000000 */
[----:B------:R-:W-:Y:S02]  /*3d00*/  ISETP.GT.AND P1, PT, R0, 0x48, PT ;  /* 0x000000480000780c */ /* 0x000fe40003f24270 */
[----:B------:R-:W-:Y:S02]  /*3d10*/  FMNMX.FTZ R2, R66, R2, !PT ;  /* 0x0000000242027209 */ /* 0x000fe40007810000 */
[----:B------:R-:W-:Y:S02]  /*3d20*/  ISETP.GT.AND P0, PT, R0, 0x49, PT ;  /* 0x000000490000780c */ /* 0x000fe40003f04270 */
[----:B------:R-:W-:-:S02]  /*3d30*/  FSEL R97, R54, -INF , P1 ;  /* 0xff80000036617808 */ /* 0x000fc40000800000 */
[----:B------:R-:W-:Y:S02]  /*3d40*/  FMNMX.FTZ R2, R67, R2, !PT ;  /* 0x0000000243027209 */ /* 0x000fe40007810000 */
[----:B------:R-:W-:Y:S02]  /*3d50*/  FSEL R98, R55, -INF , P0 ;  /* 0xff80000037627808 */ /* 0x000fe40000000000 */
[C---:B------:R-:W-:Y:S02]  /*3d60*/  ISETP.GT.AND P1, PT, R0.reuse, 0x50, PT ;  /* 0x000000500000780c */ /* 0x040fe40003f24270 */
        /* <DEDUP_REMOVED lines=10> */
[----:B-1----:R-:W-:Y:S02]  /*3e10*/  FMNMX.FTZ R141, R141, R3, !PT ;  /* 0x000000038d8d7209 */ /* 0x002fe40007810000 */
[----:B------:R-:W-:Y:S02]  /*3e20*/  FSEL R109, R23, -INF , P0 ;  /* 0xff800000176d7808 */ /* 0x000fe40000000000 */
[----:B------:R-:W-:Y:S01]  /*3e30*/  FMNMX.FTZ R140, R108, R140, !PT ;  /* 0x0000008c6c8c7209 */ /* 0x000fe20007810000 */
[----:B------:R-:W1:Y:S03]  /*3e40*/  SHFL.BFLY PT, R0, R141, 0x1, 0x1f ;  /* 0x0c201f008d007f89 */ /* 0x000e6600000e0000 */
        /* <DEDUP_REMOVED lines=8> */
[----:B------:R-:W-:-:S04]  /*3ed0*/  FFMA.FTZ R0, R5, c[0x0][0x2d0], -R2 ;  /* 0x0000b40005007a23 */ /* 0x000fc80000010802 */
[----:B------:R2:W-:Y:S02]  /*3ee0*/  MUFU.EX2 R149, R0 ;  /* 0x0000000000957308 */ /* 0x0005e40000000800 */
[----:B--2---:R-:W-:-:S06]  /*3ef0*/  FFMA.FTZ R0, R6, c[0x0][0x2d0], -R2 ;  /* 0x0000b40006007a23 */ /* 0x004fcc0000010802 */
[----:B------:R2:W3:Y:S01]  /*3f00*/  MUFU.EX2 R148, R0 ;  /* 0x0000000000947308 */ /* 0x0004e20000000800 */
[----:B-1----:R-:W-:Y:S01]  /*3f10*/  FMNMX.FTZ R140, R140, R3, !PT ;  /* 0x000000038c8c7209 */ /* 0x002fe20007810000 */
[----:B--2---:R-:W-:-:S06]  /*3f20*/  FFMA.FTZ R0, R7, c[0x0][0x2d0], -R2 ;  /* 0x0000b40007007a23 */ /* 0x004fcc0000010802 */
[----:B------:R1:W-:Y:S01]  /*3f30*/  MUFU.EX2 R150, R0 ;  /* 0x0000000000967308 */ /* 0x0003e20000000800 */
[----:B------:R-:W-:Y:S01]  /*3f40*/  FSETP.NEU.FTZ.AND P0, PT, R140, -INF , PT ;  /* 0xff8000008c00780b */ /* 0x000fe20003f1d000 */
[----:B-1----:R-:W-:-:S06]  /*3f50*/  FFMA.FTZ R0, R8, c[0x0][0x2d0], -R2 ;  /* 0x0000b40008007a23 */ /* 0x002fcc0000010802 */
[----:B------:R1:W2:Y:S01]  /*3f60*/  MUFU.EX2 R202, R0 ;  /* 0x0000000000ca7308 */ /* 0x0002a20000000800 */
[--C-:B------:R-:W-:Y:S02]  /*3f70*/  FFMA.FTZ R3, R10, c[0x0][0x2d0], -R2.reuse ;  /* 0x0000b4000a037a23 */ /* 0x100fe40000010802 */
[----:B-1----:R-:W-:-:S05]  /*3f80*/  FFMA.FTZ R0, R9, c[0x0][0x2d0], -R2 ;  /* 0x0000b40009007a23 */ /* 0x002fca0000010802 */
[----:B------:R1:W-:Y:S02]  /*3f90*/  MUFU.EX2 R201, R0 ;  /* 0x0000000000c97308 */ /* 0x0003e40000000800 */
[----:B-1----:R-:W-:-:S05]  /*3fa0*/  FMUL.FTZ R0, R140, c[0x0][0x2d0] ;  /* 0x0000b4008c007a20 */ /* 0x002fca0000410000 */
[----:B------:R-:W-:Y:S01]  /*3fb0*/  FSEL R0, R0, RZ, P0 ;  /* 0x000000ff00007208 */ /* 0x000fe20000000000 */
[----:B------:R1:W-:Y:S04]  /*3fc0*/  MUFU.EX2 R204, R3 ;  /* 0x0000000300cc7308 */ /* 0x0003e80000000800 */
[----:B------:R-:W-:-:S04]  /*3fd0*/  FFMA.FTZ R4, R12, c[0x0][0x2d0], -R0 ;  /* 0x0000b4000c047a23 */ /* 0x000fc80000010800 */
[----:B------:R4:W-:Y:S01]  /*3fe0*/  MUFU.EX2 R143, R4 ;  /* 0x00000004008f7308 */ /* 0x0009e20000000800 */
[----:B-1----:R-:W-:-:S07]  /*3ff0*/  FFMA.FTZ R3, R11, c[0x0][0x2d0], -R2 ;  /* 0x0000b4000b037a23 */ /* 0x002fce0000010802 */
[----:B------:R1:W-:Y:S01]  /*4000*/  MUFU.EX2 R205, R3 ;  /* 0x0000000300cd7308 */ /* 0x0003e20000000800 */
[----:B----4-:R-:W-:-:S07]  /*4010*/  FFMA.FTZ R4, R13, c[0x0][0x2d0], -R0 ;  /* 0x0000b4000d047a23 */ /* 0x010fce0000010800 */
[----:B------:R4:W5:Y:S01]  /*4020*/  MUFU.EX2 R142, R4 ;  /* 0x00000004008e7308 */ /* 0x0009620000000800 */
[----:B-1----:R-:W-:-:S05]  /*4030*/  IMAD.IADD R3, R212, 0x1, R209 ;  /* 0x00000001d4037824 */ /* 0x002fca00078e02d1 */
[----:B------:R-:W1:Y:S01]  /*4040*/  LDSM.16.MT88.4 R8, [R3] ;  /* 0x000000000308783b */ /* 0x000e620000004200 */
[----:B----4-:R-:W-:-:S03]  /*4050*/  FFMA.FTZ R4, R14, c[0x0][0x2d0], -R0 ;  /* 0x0000b4000e047a23 */ /* 0x010fc60000010800 */
[----:B------:R-:W-:Y:S04]  /*4060*/  LDSM.16.MT88.4 R44, [R3+0x3800] ;  /* 0x00380000032c783b */ /* 0x000fe80000004200 */
[----:B------:R-:W4:Y:S01]  /*4070*/  LDSM.16.MT88.4 R12, [R3+0x3000] ;  /* 0x00300000030c783b */ /* 0x000f220000004200 */
[----:B------:R5:W-:Y:S01]  /*4080*/  MUFU.EX2 R144, R4 ;  /* 0x0000000400907308 */ /* 0x000be20000000800 */
[----:B---3--:R-:W-:Y:S02]  /*4090*/  F2FP.BF16.PACK_AB R20, R148, R149 ;  /* 0x000000959414723e */ /* 0x008fe400000010ff */
[----:B--2---:R-:W-:Y:S01]  /*40a0*/  F2FP.BF16.PACK_AB R22, R202, R150 ;  /* 0x00000096ca16723e */ /* 0x004fe200000010ff */
[----:B------:R-:W2:Y:S01]  /*40b0*/  LDSM.16.MT88.4 R32, [R3+0x800] ;  /* 0x000800000320783b */ /* 0x000ea20000004200 */
[----:B-----5:R-:W-:-:S03]  /*40c0*/  F2FP.BF16.PACK_AB R21, R142, R143 ;  /* 0x0000008f8e15723e */ /* 0x020fc600000010ff */
[----:B------:R-:W3:Y:S04]  /*40d0*/  LDSM.16.MT88.4 R36, [R3+0x6000] ;  /* 0x006000000324783b */ /* 0x000ee80000004200 */
[----:B------:R-:W5:Y:S01]  /*40e0*/  LDSM.16.MT88.4 R52, [R3+0x6800] ;  /* 0x006800000334783b */ /* 0x000f620000004200 */
[----:B------:R-:W-:-:S03]  /*40f0*/  FFMA.FTZ R4, R16, c[0x0][0x2d0], -R0 ;  /* 0x0000b40010047a23 */ /* 0x000fc60000010800 */
[----:B------:R-:W-:Y:S01]  /*4100*/  LDSM.16.MT88.4 R136, [R3+0x5800] ;  /* 0x005800000388783b */ /* 0x000fe20000004200 */
[----:B------:R1:W1:Y:S02]  /*4110*/  MUFU.EX2 R146, R4 ;  /* 0x0000000400927308 */ /* 0x0002640000000800 */
[----:B-1----:R-:W-:-:S06]  /*4120*/  FFMA.FTZ R4, R17, c[0x0][0x2d0], -R2 ;  /* 0x0000b40011047a23 */ /* 0x002fcc0000010802 */
[----:B------:R1:W-:Y:S01]  /*4130*/  MUFU.EX2 R206, R4 ;  /* 0x0000000400ce7308 */ /* 0x0003e20000000800 */
[----:B------:R-:W-:Y:S01]  /*4140*/  F2FP.BF16.PACK_AB R23, R146, R144 ;  /* 0x000000909217723e */ /* 0x000fe200000010ff */
[----:B-1----:R-:W-:-:S06]  /*4150*/  FFMA.FTZ R4, R18, c[0x0][0x2d0], -R0 ;  /* 0x0000b40012047a23 */ /* 0x002fcc0000010800 */
[----:B------:R1:W-:Y:S02]  /*4160*/  MUFU.EX2 R145, R4 ;  /* 0x0000000400917308 */ /* 0x0003e40000000800 */
[----:B-1----:R-:W-:-:S06]  /*4170*/  FFMA.FTZ R4, R19, c[0x0][0x2d0], -R0 ;  /* 0x0000b40013047a23 */ /* 0x002fcc0000010800 */
[----:B------:R1:W1:Y:S02]  /*4180*/  MUFU.EX2 R151, R4 ;  /* 0x0000000400977308 */ /* 0x0002640000000800 */
[----:B-1----:R-:W-:-:S06]  /*4190*/  FFMA.FTZ R4, R24, c[0x0][0x2d0], -R0 ;  /* 0x0000b40018047a23 */ /* 0x002fcc0000010800 */
[----:B------:R1:W-:Y:S01]  /*41a0*/  MUFU.EX2 R200, R4 ;  /* 0x0000000400c87308 */ /* 0x0003e20000000800 */
[----:B------:R-:W-:Y:S01]  /*41b0*/  HMMA.16816.F32.BF16 R28, R20, R8, RZ ;  /* 0x00000008141c723c */ /* 0x000fe200000418ff */
[----:B-1----:R-:W-:-:S06]  /*41c0*/  FFMA.FTZ R4, R25, c[0x0][0x2d0], -R0 ;  /* 0x0000b40019047a23 */ /* 0x002fcc0000010800 */
[----:B------:R1:W1:Y:S01]  /*41d0*/  MUFU.EX2 R203, R4 ;  /* 0x0000000400cb7308 */ /* 0x0002620000000800 */
[C---:B----4-:R-:W-:Y:S08]  /*41e0*/  HMMA.16816.F32.BF16 R24, R20.reuse, R14, RZ ;  /* 0x0000000e1418723c */ /* 0x050ff000000418ff */
[----:B-1----:R-:W-:Y:S01]  /*41f0*/  HMMA.16816.F32.BF16 R4, R20, R12, RZ ;  /* 0x0000000c1404723c */ /* 0x002fe200000418ff */
[----:B------:R-:W-:-:S07]  /*4200*/  F2FP.BF16.PACK_AB R16, R204, R201 ;  /* 0x000000c9cc10723e */ /* 0x000fce00000010ff */
[----:B------:R-:W-:Y:S01]  /*4210*/  HMMA.16816.F32.BF16 R8, R20, R10, RZ ;  /* 0x0000000a1408723c */ /* 0x000fe200000418ff */
[----:B------:R-:W-:Y:S02]  /*4220*/  F2FP.BF16.PACK_AB R17, R151, R145 ;  /* 0x000000919711723e */ /* 0x000fe400000010ff */
[----:B------:R-:W-:Y:S02]  /*4230*/  F2FP.BF16.PACK_AB R18, R206, R205 ;  /* 0x000000cdce12723e */ /* 0x000fe400000010ff */
[----:B------:R-:W-:-:S07]  /*4240*/  F2FP.BF16.PACK_AB R19, R203, R200 ;  /* 0x000000c8cb13723e */ /* 0x000fce00000010ff */
[C---:B------:R-:W-:Y:S08]  /*4250*/  HMMA.16816.F32.BF16 R76, R16.reuse, R46, R24 ;  /* 0x0000002e104c723c */ /* 0x040ff00000041818 */
[C---:B------:R-:W-:Y:S08]  /*4260*/  HMMA.16816.F32.BF16 R100, R16.reuse, R44, R4 ;  /* 0x0000002c1064723c */ /* 0x040ff00000041804 */
[C---:B--2---:R-:W-:Y:S01]  /*4270*/  HMMA.16816.F32.BF16 R92, R16.reuse, R32, R28 ;  /* 0x00000020105c723c */ /* 0x044fe2000004181c */
[--C-:B------:R-:W-:Y:S01]  /*4280*/  FFMA.FTZ R4, R56, c[0x0][0x2d0], -R2.reuse ;  /* 0x0000b40038047a23 */ /* 0x100fe20000010802 */
[----:B------:R-:W-:Y:S03]  /*4290*/  LDSM.16.MT88.4 R44, [R213+0x800] ;  /* 0x00080000d52c783b */ /* 0x000fe60000004200 */
[----:B------:R1:W-:Y:S03]  /*42a0*/  MUFU.EX2 R27, R4 ;  /* 0x00000004001b7308 */ /* 0x0003e60000000800 */
[----:B------:R-:W-:Y:S01]  /*42b0*/  HMMA.16816.F32.BF16 R88, R16, R34, R8 ;  /* 0x000000221058723c */ /* 0x000fe20000041808 */
[----:B------:R-:W2:Y:S01]  /*42c0*/  LDSM.16.MT88.4 R32, [R213] ;  /* 0x00000000d520783b */ /* 0x000ea20000004200 */
[----:B-1----:R-:W-:-:S04]  /*42d0*/  FFMA.FTZ R4, R59, c[0x0][0x2d0], -R2 ;  /* 0x0000b4003b047a23 */ /* 0x002fc80000010802 */
[----:B------:R1:W-:Y:S02]  /*42e0*/  MUFU.EX2 R147, R4 ;  /* 0x0000000400937308 */ /* 0x0003e40000000800 */
[----:B---3--:R-:W-:Y:S01]  /*42f0*/  HMMA.16816.F32.BF16 R12, R20, R38, RZ ;  /* 0x00000026140c723c */ /* 0x008fe200000418ff */
[----:B-1----:R-:W-:-:S05]  /*4300*/  FFMA.FTZ R4, R58, c[0x0][0x2d0], -R2 ;  /* 0x0000b4003a047a23 */ /* 0x002fca0000010802 */
[----:B------:R1:W-:Y:S02]  /*4310*/  MUFU.EX2 R120, R4 ;  /* 0x0000000400787308 */ /* 0x0003e40000000800 */
[C---:B------:R-:W-:Y:S01]  /*4320*/  HMMA.16816.F32.BF16 R8, R20.reuse, R36, RZ ;  /* 0x000000241408723c */ /* 0x040fe200000418ff */
[----:B------:R-:W-:Y:S01]  /*4330*/  IMAD.IADD R24, R209, 0x1, R213 ;  /* 0x00000001d1187824 */ /* 0x000fe200078e02d5 */
[----:B------:R-:W-:Y:S04]  /*4340*/  LDSM.16.MT88.4 R36, [R3+0x1000] ;  /* 0x001000000324783b */ /* 0x000fe80000004200 */
[----:B------:R-:W3:Y:S02]  /*4350*/  LDSM.16.MT88.4 R116, [R24] ;  /* 0x000000001874783b */ /* 0x000ee40000004200 */
[----:B------:R-:W-:Y:S02]  /*4360*/  HMMA.16816.F32.BF16 R28, R20, R48, RZ ;  /* 0x00000030141c723c */ /* 0x000fe400000418ff */
[----:B------:R-:W-:Y:S01]  /*4370*/  LDSM.16.MT88.4 R112, [R24+0x800] ;  /* 0x000800001870783b */ /* 0x000fe20000004200 */
[----:B-1----:R-:W-:-:S05]  /*4380*/  FFMA.FTZ R4, R57, c[0x0][0x2d0], -R2 ;  /* 0x0000b40039047a23 */ /* 0x002fca0000010802 */
[----:B-----5:R-:W-:Y:S01]  /*4390*/  HMMA.16816.F32.BF16 R72, R16, R54, R12 ;  /* 0x000000361048723c */ /* 0x020fe2000004180c */
[----:B------:R-:W-:Y:S01]  /*43a0*/  LDSM.16.MT88.4 R56, [R3+0x7000] ;  /* 0x007000000338783b */ /* 0x000fe20000004200 */
[----:B------:R1:W4:Y:S02]  /*43b0*/  MUFU.EX2 R123, R4 ;  /* 0x00000004007b7308 */ /* 0x0003240000000800 */
[----:B-1----:R-:W-:-:S06]  /*43c0*/  FFMA.FTZ R4, R61, c[0x0][0x2d0], -R2 ;  /* 0x0000b4003d047a23 */ /* 0x002fcc0000010802 */
[----:B------:R1:W-:Y:S02]  /*43d0*/  MUFU.EX2 R121, R4 ;  /* 0x0000000400797308 */ /* 0x0003e40000000800 */
[----:B-1----:R-:W-:-:S06]  /*43e0*/  FFMA.FTZ R4, R60, c[0x0][0x2d0], -R2 ;  /* 0x0000b4003c047a23 */ /* 0x002fcc0000010802 */
[----:B------:R1:W-:Y:S02]  /*43f0*/  MUFU.EX2 R122, R4 ;  /* 0x00000004007a7308 */ /* 0x0003e40000000800 */
[----:B-1----:R-:W-:-:S06]  /*4400*/  FFMA.FTZ R4, R62, c[0x0][0x2d0], -R2 ;  /* 0x0000b4003e047a23 */ /* 0x002fcc0000010802 */
[----:B------:R1:W-:Y:S01]  /*4410*/  MUFU.EX2 R124, R4 ;  /* 0x00000004007c7308 */ /* 0x0003e20000000800 */
[----:B--2---:R-:W-:Y:S01]  /*4420*/  HMMA.16816.F32.BF16 R12, R20, R32, RZ ;  /* 0x00000020140c723c */ /* 0x004fe200000418ff */
[----:B-1----:R-:W-:-:S06]  /*4430*/  FFMA.FTZ R4, R85, c[0x0][0x2d0], -R0 ;  /* 0x0000b40055047a23 */ /* 0x002fcc0000010800 */
[----:B------:R1:W-:Y:S01]  /*4440*/  MUFU.EX2 R25, R4 ;  /* 0x0000000400197308 */ /* 0x0003e20000000800 */
[C---:B------:R-:W-:Y:S08]  /*4450*/  HMMA.16816.F32.BF16 R68, R16.reuse, R52, R8 ;  /* 0x000000341044723c */ /* 0x040ff00000041808 */
[----:B------:R-:W-:Y:S01]  /*4460*/  HMMA.16816.F32.BF16 R236, R16, R40, R28 ;  /* 0x0000002810ec723c */ /* 0x000fe2000004181c */
[----:B------:R-:W2:Y:S07]  /*4470*/  LDSM.16.MT88.4 R28, [R3+0x4000] ;  /* 0x00400000031c783b */ /* 0x000eae0000004200 */
[C---:B------:R-:W-:Y:S01]  /*4480*/  HMMA.16816.F32.BF16 R32, R20.reuse, R34, RZ ;  /* 0x000000221420723c */ /* 0x040fe200000418ff */
[--C-:B-1----:R-:W-:Y:S01]  /*4490*/  FFMA.FTZ R4, R84, c[0x0][0x2d0], -R0.reuse ;  /* 0x0000b40054047a23 */ /* 0x102fe20000010800 */
[----:B------:R-:W-:Y:S03]  /*44a0*/  LDSM.16.MT88.4 R52, [R3+0x7800] ;  /* 0x007800000334783b */ /* 0x000fe60000004200 */
[----:B------:R1:W5:Y:S03]  /*44b0*/  MUFU.EX2 R26, R4 ;  /* 0x00000004001a7308 */ /* 0x0003660000000800 */
[----:B------:R-:W-:Y:S01]  /*44c0*/  HMMA.16816.F32.BF16 R8, R20, R50, RZ ;  /* 0x000000321408723c */ /* 0x000fe200000418ff */
[----:B-1----:R-:W-:-:S04]  /*44d0*/  FFMA.FTZ R4, R63, c[0x0][0x2d0], -R0 ;  /* 0x0000b4003f047a23 */ /* 0x002fc80000010800 */
[----:B------:R1:W-:Y:S02]  /*44e0*/  MUFU.EX2 R5, R4 ;  /* 0x0000000400057308 */ /* 0x0003e40000000800 */
[----:B-1----:R-:W-:-:S06]  /*44f0*/  FFMA.FTZ R4, R64, c[0x0][0x2d0], -R0 ;  /* 0x0000b40040047a23 */ /* 0x002fcc0000010800 */
[----:B------:R1:W1:Y:S01]  /*4500*/  MUFU.EX2 R6, R4 ;  /* 0x0000000400067308 */ /* 0x0002620000000800 */
[----:B------:R-:W-:Y:S01]  /*4510*/  HMMA.16816.F32.BF16 R228, R16, R44, R12 ;  /* 0x0000002c10e4723c */ /* 0x000fe2000004180c */
[----:B-1----:R-:W-:Y:S02]  /*4520*/  FFMA.FTZ R4, R87, c[0x0][0x2d0], -R2 ;  /* 0x0000b40057047a23 */ /* 0x002fe40000010802 */
[----:B----4-:R-:W-:-:S04]  /*4530*/  IMAD.MOV.U32 R87, RZ, RZ, R123 ;  /* 0x000000ffff577224 */ /* 0x010fc800078e007b */
[----:B------:R1:W-:Y:S01]  /*4540*/  MUFU.EX2 R84, R4 ;  /* 0x0000000400547308 */ /* 0x0003e20000000800 */
[----:B------:R-:W-:Y:S02]  /*4550*/  F2FP.BF16.PACK_AB R12, R147, R27 ;  /* 0x0000001b930c723e */ /* 0x000fe400000010ff */
[----:B------:R-:W-:Y:S01]  /*4560*/  HMMA.16816.F32.BF16 R232, R16, R42, R8 ;  /* 0x0000002a10e8723c */ /* 0x000fe20000041808 */
[----:B-----5:R-:W-:Y:S02]  /*4570*/  F2FP.BF16.PACK_AB R13, R26, R25 ;  /* 0x000000191a0d723e */ /* 0x020fe400000010ff */
[----:B------:R-:W-:Y:S01]  /*4580*/  F2FP.BF16.PACK_AB R14, R87, R120 ;  /* 0x00000078570e723e */ /* 0x000fe200000010ff */
[----:B-1----:R-:W-:Y:S02]  /*4590*/  FFMA.FTZ R4, R86, c[0x0][0x2d0], -R2 ;  /* 0x0000b40056047a23 */ /* 0x002fe40000010802 */
[----:B------:R-:W-:Y:S02]  /*45a0*/  IMAD.MOV.U32 R86, RZ, RZ, R6 ;  /* 0x000000ffff567224 */ /* 0x000fe400078e0006 */
[----:B------:R1:W-:Y:S01]  /*45b0*/  MUFU.EX2 R6, R4 ;  /* 0x0000000400067308 */ /* 0x0003e20000000800 */
[----:B---3--:R-:W-:Y:S02]  /*45c0*/  HMMA.16816.F32.BF16 R8, R20, R116, RZ ;  /* 0x000000741408723c */ /* 0x008fe400000418ff */
[----:B------:R-:W-:-:S06]  /*45d0*/  F2FP.BF16.PACK_AB R15, R86, R5 ;  /* 0x00000005560f723e */ /* 0x000fcc00000010ff */
[----:B------:R-:W-:Y:S01]  /*45e0*/  HMMA.16816.F32.BF16 R224, R16, R46, R32 ;  /* 0x0000002e10e0723c */ /* 0x000fe20000041820 */
[----:B------:R-:W3:Y:S01]  /*45f0*/  LDSM.16.MT88.4 R44, [R3+0x1800] ;  /* 0x00180000032c783b */ /* 0x000ee20000004200 */
[----:B-1----:R-:W-:-:S04]  /*4600*/  FFMA.FTZ R4, R96, c[0x0][0x2d0], -R2 ;  /* 0x0000b40060047a23 */ /* 0x002fc80000010802 */
[----:B------:R1:W-:Y:S02]  /*4610*/  MUFU.EX2 R116, R4 ;  /* 0x0000000400747308 */ /* 0x0003e40000000800 */
[----:B------:R-:W-:Y:S07]  /*4620*/  HMMA.16816.F32.BF16 R60, R12, R36, R92 ;  /* 0x000000240c3c723c */ /* 0x000fee000004185c */
[----:B------:R-:W-:Y:S02]  /*4630*/  IMAD.MOV.U32 R95, RZ, RZ, R5 ;  /* 0x000000ffff5f7224 */ /* 0x000fe400078e0005 */
[----:B-1----:R-:W-:-:S04]  /*4640*/  FFMA.FTZ R4, R65, c[0x0][0x2d0], -R0 ;  /* 0x0000b40041047a23 */ /* 0x002fc80000010800 */
[----:B------:R1:W-:Y:S01]  /*4650*/  MUFU.EX2 R92, R4 ;  /* 0x00000004005c7308 */ /* 0x0003e20000000800 */
[----:B------:R-:W-:Y:S01]  /*4660*/  HMMA.16816.F32.BF16 R48, R12, R38, R88 ;  /* 0x000000260c30723c */ /* 0x000fe20000041858 */
[----:B-1----:R-:W-:-:S06]  /*4670*/  FFMA.FTZ R4, R81, c[0x0][0x2d0], -R0 ;  /* 0x0000b40051047a23 */ /* 0x002fcc0000010800 */
[----:B------:R1:W4:Y:S01]  /*4680*/  MUFU.EX2 R5, R4 ;  /* 0x0000000400057308 */ /* 0x0003220000000800 */
[C---:B--2---:R-:W-:Y:S08]  /*4690*/  HMMA.16816.F32.BF16 R40, R12.reuse, R28, R100 ;  /* 0x0000001c0c28723c */ /* 0x044ff00000041864 */
[----:B------:R-:W-:Y:S01]  /*46a0*/  HMMA.16816.F32.BF16 R36, R12, R30, R76 ;  /* 0x0000001e0c24723c */ /* 0x000fe2000004184c */
[----:B------:R-:W2:Y:S01]  /*46b0*/  LDSM.16.MT88.4 R28, [R3+0x4800] ;  /* 0x00480000031c783b */ /* 0x000ea20000004200 */
[----:B-1----:R-:W-:-:S04]  /*46c0*/  FFMA.FTZ R4, R80, c[0x0][0x2d0], -R0 ;  /* 0x0000b40050047a23 */ /* 0x002fc80000010800 */
[----:B------:R1:W-:Y:S02]  /*46d0*/  MUFU.EX2 R252, R4 ;  /* 0x0000000400fc7308 */ /* 0x0003e40000000800 */
[----:B------:R-:W-:Y:S01]  /*46e0*/  HMMA.16816.F32.BF16 R32, R12, R56, R68 ;  /* 0x000000380c20723c */ /* 0x000fe20000041844 */
[----:B-1----:R-:W-:-:S05]  /*46f0*/  FFMA.FTZ R4, R82, c[0x0][0x2d0], -R0 ;  /* 0x0000b40052047a23 */ /* 0x002fca0000010800 */
[----:B------:R1:W5:Y:S02]  /*4700*/  MUFU.EX2 R250, R4 ;  /* 0x0000000400fa7308 */ /* 0x0003640000000800 */
[----:B------:R-:W-:Y:S01]  /*4710*/  HMMA.16816.F32.BF16 R56, R12, R58, R72 ;  /* 0x0000003a0c38723c */ /* 0x000fe20000041848 */
[----:B------:R-:W-:Y:S02]  /*4720*/  IMAD.MOV.U32 R85, RZ, RZ, R124 ;  /* 0x000000ffff557224 */ /* 0x000fe400078e007c */
[----:B------:R-:W-:Y:S02]  /*4730*/  IMAD.MOV.U32 R93, RZ, RZ, R122 ;  /* 0x000000ffff5d7224 */ /* 0x000fe400078e007a */
[----:B------:R-:W-:Y:S02]  /*4740*/  IMAD.MOV.U32 R94, RZ, RZ, R121 ;  /* 0x000000ffff5e7224 */ /* 0x000fe400078e0079 */
[----:B-1----:R-:W-:-:S04]  /*4750*/  FFMA.FTZ R4, R99, c[0x0][0x2d0], -R2 ;  /* 0x0000b40063047a23 */ /* 0x002fc80000010802 */
[----:B------:R1:W-:Y:S01]  /*4760*/  MUFU.EX2 R251, R4 ;  /* 0x0000000400fb7308 */ /* 0x0003e20000000800 */
[----:B----4-:R-:W-:Y:S01]  /*4770*/  IMAD.MOV.U32 R75, RZ, RZ, R5 ;  /* 0x000000ffff4b7224 */ /* 0x010fe200078e0005 */
[----:B------:R-:W-:Y:S01]  /*4780*/  HMMA.16816.F32.BF16 R220, R16, R112, R8 ;  /* 0x0000007010dc723c */ /* 0x000fe20000041808 */
[----:B-1----:R-:W-:-:S06]  /*4790*/  FFMA.FTZ R4, R83, c[0x0][0x2d0], -R2 ;  /* 0x0000b40053047a23 */ /* 0x002fcc0000010802 */
[----:B------:R-:W-:Y:S01]  /*47a0*/  F2FP.BF16.PACK_AB R8, R93, R94 ;  /* 0x0000005e5d08723e */ /* 0x000fe200000010ff */
[----:B------:R-:W-:Y:S01]  /*47b0*/  IMAD.MOV.U32 R73, RZ, RZ, R6 ;  /* 0x000000ffff497224 */ /* 0x000fe200078e0006 */
[----:B------:R-:W-:Y:S01]  /*47c0*/  F2FP.BF16.PACK_AB R9, R75, R92 ;  /* 0x0000005c4b09723e */ /* 0x000fe200000010ff */
[----:B------:R1:W-:Y:S01]  /*47d0*/  MUFU.EX2 R249, R4 ;  /* 0x0000000400f97308 */ /* 0x0003e20000000800 */
[----:B------:R-:W-:Y:S01]  /*47e0*/  F2FP.BF16.PACK_AB R10, R84, R85 ;  /* 0x00000055540a723e */ /* 0x000fe200000010ff */
[----:B------:R-:W-:Y:S01]  /*47f0*/  LDSM.16.MT88.4 R80, [R3+0x8800] ;  /* 0x008800000350783b */ /* 0x000fe20000004200 */
[----:B-----5:R-:W-:Y:S01]  /*4800*/  F2FP.BF16.PACK_AB R11, R250, R252 ;  /* 0x000000fcfa0b723e */ /* 0x020fe200000010ff */
[----:B-1----:R-:W-:-:S04]  /*4810*/  FFMA.FTZ R4, R104, c[0x0][0x2d0], -R2 ;  /* 0x0000b40068047a23 */ /* 0x002fc80000010802 */
[----:B------:R1:W-:Y:S02]  /*4820*/  MUFU.EX2 R248, R4 ;  /* 0x0000000400f87308 */ /* 0x0003e40000000800 */
[C---:B---3--:R-:W-:Y:S08]  /*4830*/  HMMA.16816.F32.BF16 R60, R8.reuse, R44, R60 ;  /* 0x0000002c083c723c */ /* 0x048ff0000004183c */
[----:B------:R-:W-:Y:S01]  /*4840*/  HMMA.16816.F32.BF16 R48, R8, R46, R48 ;  /* 0x0000002e0830723c */ /* 0x000fe20000041830 */
[----:B------:R-:W3:Y:S01]  /*4850*/  LDSM.16.MT88.4 R44, [R3+0x2000] ;  /* 0x00200000032c783b */ /* 0x000ee20000004200 */
[----:B-1----:R-:W-:-:S04]  /*4860*/  FFMA.FTZ R4, R66, c[0x0][0x2d0], -R0 ;  /* 0x0000b40042047a23 */ /* 0x002fc80000010800 */
[----:B------:R1:W-:Y:S02]  /*4870*/  MUFU.EX2 R247, R4 ;  /* 0x0000000400f77308 */ /* 0x0003e40000000800 */
[----:B-1----:R-:W-:-:S06]  /*4880*/  FFMA.FTZ R4, R67, c[0x0][0x2d0], -R0 ;  /* 0x0000b40043047a23 */ /* 0x002fcc0000010800 */
[----:B------:R1:W4:Y:S01]  /*4890*/  MUFU.EX2 R246, R4 ;  /* 0x0000000400f67308 */ /* 0x0003220000000800 */
[----:B--2---:R-:W-:Y:S01]  /*48a0*/  HMMA.16816.F32.BF16 R132, R8, R28, R40 ;  /* 0x0000001c0884723c */ /* 0x004fe20000041828 */
[----:B------:R-:W-:Y:S01]  /*48b0*/  LDSM.16.MT88.4 R40, [R3+0x5000] ;  /* 0x005000000328783b */ /* 0x000fe20000004200 */
[----:B-1----:R-:W-:-:S05]  /*48c0*/  FFMA.FTZ R4, R97, c[0x0][0x2d0], -R0 ;  /* 0x0000b40061047a23 */ /* 0x002fca0000010800 */
[----:B------:R1:W-:Y:S01]  /*48d0*/  MUFU.EX2 R245, R4 ;  /* 0x0000000400f57308 */ /* 0x0003e20000000800 */
[----:B------:R-:W-:Y:S01]  /*48e0*/  HMMA.16816.F32.BF16 R64, R8, R30, R36 ;  /* 0x0000001e0840723c */ /* 0x000fe20000041824 */
[----:B------:R-:W2:Y:S01]  /*48f0*/  LDSM.16.MT88.4 R28, [R3+0x8000] ;  /* 0x00800000031c783b */ /* 0x000ea20000004200 */
[----:B-1----:R-:W-:-:S05]  /*4900*/  FFMA.FTZ R4, R98, c[0x0][0x2d0], -R0 ;  /* 0x0000b40062047a23 */ /* 0x002fca0000010800 */
[----:B------:R1:W5:Y:S02]  /*4910*/  MUFU.EX2 R244, R4 ;  /* 0x0000000400f47308 */ /* 0x0003640000000800 */
[----:B-1----:R-:W-:-:S06]  /*4920*/  FFMA.FTZ R4, R107, c[0x0][0x2d0], -R2 ;  /* 0x0000b4006b047a23 */ /* 0x002fcc0000010802 */
[----:B------:R1:W1:Y:S01]  /*4930*/  MUFU.EX2 R243, R4 ;  /* 0x0000000400f37308 */ /* 0x0002620000000800 */
[----:B------:R-:W-:Y:S01]  /*4940*/  HMMA.16816.F32.BF16 R36, R8, R52, R32 ;  /* 0x000000340824723c */ /* 0x000fe20000041820 */
[--C-:B-1----:R-:W-:Y:S02]  /*4950*/  FFMA.FTZ R4, R106, c[0x0][0x2d0], -R2.reuse ;  /* 0x0000b4006a047a23 */ /* 0x102fe40000010802 */
[----:B------:R-:W-:-:S04]  /*4960*/  FFMA.FTZ R2, R111, c[0x0][0x2d0], -R2 ;  /* 0x0000b4006f027a23 */ /* 0x000fc80000010802 */
[----:B------:R1:W-:Y:S01]  /*4970*/  MUFU.EX2 R241, R2 ;  /* 0x0000000200f17308 */ /* 0x0003e20000000800 */
[----:B------:R-:W-:Y:S01]  /*4980*/  HMMA.16816.F32.BF16 R32, R8, R54, R56 ;  /* 0x000000360820723c */ /* 0x000fe20000041838 */
[----:B----4-:R-:W-:Y:S01]  /*4990*/  F2FP.BF16.PACK_AB R5, R246, R247 ;  /* 0x000000f7f605723e */ /* 0x010fe200000010ff */
[----:B------:R-:W-:Y:S01]  /*49a0*/  IMAD.MOV.U32 R117, RZ, RZ, R217 ;  /* 0x000000ffff757224 */ /* 0x000fe200078e00d9 */
[----:B------:R-:W-:Y:S01]  /*49b0*/  F2FP.BF16.PACK_AB R6, R249, R251 ;  /* 0x000000fbf906723e */ /* 0x000fe200000010ff */
[----:B------:R-:W-:Y:S01]  /*49c0*/  LDSM.16.MT88.4 R52, [R212+0x3000] ;  /* 0x00300000d434783b */ /* 0x000fe20000004200 */
[----:B-----5:R-:W-:Y:S01]  /*49d0*/  F2FP.BF16.PACK_AB R7, R244, R245 ;  /* 0x000000f5f407723e */ /* 0x020fe200000010ff */
[--C-:B-1----:R-:W-:Y:S02]  /*49e0*/  FFMA.FTZ R2, R105, c[0x0][0x2d0], -R0.reuse ;  /* 0x0000b40069027a23 */ /* 0x102fe40000010800 */
[----:B------:R-:W1:Y:S02]  /*49f0*/  LDSM.16.MT88.4 R104, [R3+0x2800] ;  /* 0x002800000368783b */ /* 0x000e640000004200 */
[----:B------:R4:W-:Y:S08]  /*4a00*/  MUFU.EX2 R240, R2 ;  /* 0x0000000200f07308 */ /* 0x0009f00000000800 */
[----:B------:R5:W-:Y:S01]  /*4a10*/  MUFU.EX2 R242, R4 ;  /* 0x0000000400f27308 */ /* 0x000be20000000800 */
[----:B----4-:R-:W-:-:S07]  /*4a20*/  FFMA.FTZ R2, R110, c[0x0][0x2d0], -R0 ;  /* 0x0000b4006e027a23 */ /* 0x010fce0000010800 */
[----:B------:R4:W1:Y:S01]  /*4a30*/  MUFU.EX2 R219, R2 ;  /* 0x0000000200db7308 */ /* 0x0008620000000800 */
[----:B-----5:R-:W-:-:S07]  /*4a40*/  F2FP.BF16.PACK_AB R4, R116, R73 ;  /* 0x000000497404723e */ /* 0x020fce00000010ff */
[----:B---3--:R-:W-:Y:S01]  /*4a50*/  HMMA.16816.F32.BF16 R100, R4, R44, R60 ;  /* 0x0000002c0464723c */ /* 0x008fe2000004183c */
[--C-:B----4-:R-:W-:Y:S02]  /*4a60*/  FFMA.FTZ R2, R108, c[0x0][0x2d0], -R0.reuse ;  /* 0x0000b4006c027a23 */ /* 0x110fe40000010800 */
[----:B------:R-:W-:-:S05]  /*4a70*/  FFMA.FTZ R0, R109, c[0x0][0x2d0], -R0 ;  /* 0x0000b4006d007a23 */ /* 0x000fca0000010800 */
[C---:B------:R-:W-:Y:S01]  /*4a80*/  HMMA.16816.F32.BF16 R44, R4.reuse, R46, R48 ;  /* 0x0000002e042c723c */ /* 0x040fe20000041830 */
[----:B------:R-:W-:Y:S01]  /*4a90*/  MUFU.EX2 R218, R2 ;  /* 0x0000000200da7308 */ /* 0x000fe20000000800 */
[----:B------:R-:W-:Y:S01]  /*4aa0*/  F2FP.BF16.PACK_AB R96, R243, R248 ;  /* 0x000000f8f360723e */ /* 0x000fe200000010ff */
[----:B------:R-:W3:Y:S06]  /*4ab0*/  LDSM.16.MT88.4 R48, [R212+0x3800] ;  /* 0x00380000d430783b */ /* 0x000eec0000004200 */
[----:B------:R-:W4:Y:S01]  /*4ac0*/  MUFU.EX2 R217, R0 ;  /* 0x0000000000d97308 */ /* 0x000f220000000800 */
[----:B--2---:R-:W-:Y:S01]  /*4ad0*/  HMMA.16816.F32.BF16 R36, R4, R28, R36 ;  /* 0x0000001c0424723c */ /* 0x004fe20000041824 */
[----:B-1----:R-:W-:-:S02]  /*4ae0*/  F2FP.BF16.PACK_AB R97, R219, R240 ;  /* 0x000000f0db61723e */ /* 0x002fc400000010ff */
[----:B------:R-:W-:-:S05]  /*4af0*/  F2FP.BF16.PACK_AB R98, R241, R242 ;  /* 0x000000f2f162723e */ /* 0x000fca00000010ff */
[----:B------:R-:W-:Y:S01]  /*4b00*/  HMMA.16816.F32.BF16 R32, R4, R30, R32 ;  /* 0x0000001e0420723c */ /* 0x000fe20000041820 */
[----:B----4-:R-:W-:-:S07]  /*4b10*/  F2FP.BF16.PACK_AB R99, R217, R218 ;  /* 0x000000dad963723e */ /* 0x010fce00000010ff */
[----:B------:R-:W-:Y:S08]  /*4b20*/  HMMA.16816.F32.BF16 R132, R4, R40, R132 ;  /* 0x000000280484723c */ /* 0x000ff00000041884 */
[----:B------:R-:W-:Y:S08]  /*4b30*/  HMMA.16816.F32.BF16 R100, R96, R104, R100 ;  /* 0x000000686064723c */ /* 0x000ff00000041864 */
[----:B------:R-:W-:Y:S08]  /*4b40*/  HMMA.16816.F32.BF16 R40, R4, R42, R64 ;  /* 0x0000002a0428723c */ /* 0x000ff00000041840 */
[C---:B------:R-:W-:Y:S01]  /*4b50*/  HMMA.16816.F32.BF16 R104, R96.reuse, R106, R44 ;  /* 0x0000006a6068723c */ /* 0x040fe2000004182c */
[----:B------:R-:W1:Y:S07]  /*4b60*/  LDSM.16.MT88.4 R44, [R213+0x3000] ;  /* 0x00300000d52c783b */ /* 0x000e6e0000004200 */
[C---:B------:R-:W-:Y:S08]  /*4b70*/  HMMA.16816.F32.BF16 R76, R96.reuse, R80, R36 ;  /* 0x00000050604c723c */ /* 0x040ff00000041824 */
[----:B------:R-:W-:Y:S08]  /*4b80*/  HMMA.16816.F32.BF16 R80, R96, R82, R32 ;  /* 0x000000526050723c */ /* 0x000ff00000041820 */
[C---:B------:R-:W-:Y:S08]  /*4b90*/  HMMA.16816.F32.BF16 R32, R20.reuse, R52, RZ ;  /* 0x000000341420723c */ /* 0x040ff000000418ff */
[C---:B------:R-:W-:Y:S01]  /*4ba0*/  HMMA.16816.F32.BF16 R28, R20.reuse, R54, RZ ;  /* 0x00000036141c723c */ /* 0x040fe200000418ff */
[----:B------:R-:W2:Y:S07]  /*4bb0*/  LDSM.16.MT88.4 R52, [R24+0x3000] ;  /* 0x003000001834783b */ /* 0x000eae0000004200 */
[----:B------:R-:W-:Y:S08]  /*4bc0*/  HMMA.16816.F32.BF16 R36, R20, R118, RZ ;  /* 0x000000761424723c */ /* 0x000ff000000418ff */
[C---:B------:R-:W-:Y:S08]  /*4bd0*/  HMMA.16816.F32.BF16 R132, R96.reuse, R136, R132 ;  /* 0x000000886084723c */ /* 0x040ff00000041884 */
[----:B------:R-:W-:Y:S01]  /*4be0*/  HMMA.16816.F32.BF16 R136, R96, R138, R40 ;  /* 0x0000008a6088723c */ /* 0x000fe20000041828 */
[----:B------:R-:W4:Y:S07]  /*4bf0*/  LDSM.16.MT88.4 R40, [R213+0x3800] ;  /* 0x00380000d528783b */ /* 0x000f2e0000004200 */
[C---:B---3--:R-:W-:Y:S08]  /*4c00*/  HMMA.16816.F32.BF16 R68, R16.reuse, R48, R32 ;  /* 0x000000301044723c */ /* 0x048ff00000041820 */
[C---:B------:R-:W-:Y:S01]  /*4c10*/  HMMA.16816.F32.BF16 R128, R16.reuse, R50, R28 ;  /* 0x000000321080723c */ /* 0x040fe2000004181c */
[----:B------:R-:W3:Y:S07]  /*4c20*/  LDSM.16.MT88.4 R48, [R24+0x3800] ;  /* 0x003800001830783b */ /* 0x000eee0000004200 */
[----:B------:R-:W-:Y:S08]  /*4c30*/  HMMA.16816.F32.BF16 R60, R16, R114, R36 ;  /* 0x00000072103c723c */ /* 0x000ff00000041824 */
[C---:B-1----:R-:W-:Y:S08]  /*4c40*/  HMMA.16816.F32.BF16 R36, R20.reuse, R44, RZ ;  /* 0x0000002c1424723c */ /* 0x042ff000000418ff */
[----:B--2---:R-:W-:Y:S01]  /*4c50*/  HMMA.16816.F32.BF16 R28, R20, R52, RZ ;  /* 0x00000034141c723c */ /* 0x004fe200000418ff */
[----:B------:R-:W-:-:S07]  /*4c60*/  IMAD.MOV.U32 R74, RZ, RZ, R120 ;  /* 0x000000ffff4a7224 */ /* 0x000fce00078e0078 */
[----:B------:R-:W-:Y:S08]  /*4c70*/  HMMA.16816.F32.BF16 R32, R20, R46, RZ ;  /* 0x0000002e1420723c */ /* 0x000ff000000418ff */
[C---:B----4-:R-:W-:Y:S01]  /*4c80*/  HMMA.16816.F32.BF16 R120, R16.reuse, R40, R36 ;  /* 0x000000281078723c */ /* 0x050fe20000041824 */
[----:B------:R-:W1:Y:S07]  /*4c90*/  LDSM.16.MT88.4 R36, [R212+0x6000] ;  /* 0x00600000d424783b */ /* 0x000e6e0000004200 */
[----:B---3--:R-:W-:Y:S08]  /*4ca0*/  HMMA.16816.F32.BF16 R124, R16, R48, R28 ;  /* 0x00000030107c723c */ /* 0x008ff0000004181c */
[----:B------:R-:W-:Y:S08]  /*4cb0*/  HMMA.16816.F32.BF16 R28, R20, R54, RZ ;  /* 0x00000036141c723c */ /* 0x000ff000000418ff */
[C---:B------:R-:W-:Y:S01]  /*4cc0*/  HMMA.16816.F32.BF16 R44, R16.reuse, R42, R32 ;  /* 0x0000002a102c723c */ /* 0x040fe20000041820 */
[----:B------:R-:W2:Y:S11]  /*4cd0*/  LDSM.16.MT88.4 R32, [R212+0x6800] ;  /* 0x00680000d420783b */ /* 0x000eb60000004200 */
[----:B------:R-:W-:Y:S04]  /*4ce0*/  @!UPT UIADD3 URZ, URZ, URZ, URZ ;  /* 0x0000003f3f3ff290 */ /* 0x000fe8000fffe03f */
[----:B------:R-:W-:Y:S08]  /*4cf0*/  HMMA.16816.F32.BF16 R88, R16, R50, R28 ;  /* 0x000000321058723c */ /* 0x000ff0000004181c */
[----:B-1----:R-:W-:Y:S01]  /*4d00*/  HMMA.16816.F32.BF16 R28, R20, R36, RZ ;  /* 0x00000024141c723c */ /* 0x002fe200000418ff */
[----:B------:R-:W-:Y:S02]  /*4d10*/  FADD.FTZ R0, R143, R142 ;  /* 0x0000008e8f007221 */ /* 0x000fe40000010000 */
[----:B------:R-:W-:-:S02]  /*4d20*/  IMAD.MOV.U32 R142, RZ, RZ, R117 ;  /* 0x000000ffff8e7224 */ /* 0x000fc400078e0075 */
[----:B------:R-:W-:Y:S11]  /*4d30*/  IMAD.MOV.U32 R143, RZ, RZ, R116 ;  /* 0x000000ffff8f7224 */ /* 0x000ff600078e0074 */
[----:B------:R-:W-:Y:S08]  /*4d40*/  @!UPT UIADD3 URZ, URZ, URZ, URZ ;  /* 0x0000003f3f3ff290 */ /* 0x000ff0000fffe03f */
[----:B--2---:R-:W-:Y:S08]  /*4d50*/  HMMA.16816.F32.BF16 R116, R16, R32, R28 ;  /* 0x000000201074723c */ /* 0x004ff0000004181c */
[----:B------:R-:W-:Y:S01]  /*4d60*/  HMMA.16816.F32.BF16 R28, R20, R38, RZ ;  /* 0x00000026141c723c */ /* 0x000fe200000418ff */
[----:B------:R-:W1:Y:S11]  /*4d70*/  LDSM.16.MT88.4 R36, [R213+0x6000] ;  /* 0x00600000d524783b */ /* 0x000e760000004200 */
[----:B------:R-:W-:Y:S11]  /*4d80*/  @!UPT UIADD3 URZ, URZ, URZ, URZ ;  /* 0x0000003f3f3ff290 */ /* 0x000ff6000fffe03f */
[----:B------:R-:W-:Y:S01]  /*4d90*/  @!UPT UIADD3 URZ, URZ, URZ, URZ ;  /* 0x0000003f3f3ff290 */ /* 0x000fe2000fffe03f */
[----:B------:R-:W-:Y:S01]  /*4da0*/  HMMA.16816.F32.BF16 R112, R16, R34, R28 ;  /* 0x000000221070723c */ /* 0x000fe2000004181c */
[----:B------:R-:W2:Y:S07]  /*4db0*/  LDSM.16.MT88.4 R32, [R213+0x6800] ;  /* 0x00680000d520783b */ /* 0x000eae0000004200 */
[----:B-1----:R-:W-:Y:S11]  /*4dc0*/  HMMA.16816.F32.BF16 R28, R20, R36, RZ ;  /* 0x00000024141c723c */ /* 0x002ff600000418ff */
[----:B------:R-:W-:Y:S11]  /*4dd0*/  @!UPT UIADD3 URZ, URZ, URZ, URZ ;  /* 0x0000003f3f3ff290 */ /* 0x000ff6000fffe03f */
[----:B------:R-:W-:Y:S02]  /*4de0*/  @!UPT UIADD3 URZ, URZ, URZ, URZ ;  /* 0x0000003f3f3ff290 */ /* 0x000fe4000fffe03f */
[----:B--2---:R-:W-:Y:S08]  /*4df0*/  HMMA.16816.F32.BF16 R108, R16, R32, R28 ;  /* 0x00000020106c723c */ /* 0x004ff0000004181c */
[----:B------:R-:W-:Y:S01]  /*4e00*/  HMMA.16816.F32.BF16 R28, R20, R38, RZ ;  /* 0x00000026141c723c */ /* 0x000fe200000418ff */
[----:B------:R-:W-:Y:S02]  /*4e10*/  IMAD.MOV.U32 R65, RZ, RZ, R93 ;  /* 0x000000ffff417224 */ /* 0x000fe400078e005d */
[----:B------:R-:W-:-:S02]  /*4e20*/  IMAD.MOV.U32 R66, RZ, RZ, R92 ;  /* 0x000000ffff427224 */ /* 0x000fc400078e005c */
[----:B------:R-:W-:Y:S02]  /*4e30*/  IMAD.MOV.U32 R67, RZ, RZ, R94 ;  /* 0x000000ffff437224 */ /* 0x000fe400078e005e */
[----:B------:R-:W-:Y:S11]  /*4e40*/  IMAD.MOV.U32 R58, RZ, RZ, R95 ;  /* 0x000000ffff3a7224 */ /* 0x000ff600078e005f */
[----:B------:R-:W-:Y:S06]  /*4e50*/  @!UPT UIADD3 URZ, URZ, URZ, URZ ;  /* 0x0000003f3f3ff290 */ /* 0x000fec000fffe03f */
[----:B------:R-:W-:Y:S01]  /*4e60*/  HMMA.16816.F32.BF16 R92, R16, R34, R28 ;  /* 0x00000022105c723c */ /* 0x000fe2000004181c */
[----:B------:R-:W1:Y:S01]  /*4e70*/  LDSM.16.MT88.4 R28, [R24+0x6000] ;  /* 0x00600000181c783b */ /* 0x000e620000004200 */
[----:B------:R-:W-:-:S04]  /*4e80*/  FADD.FTZ R2, R149, R148 ;  /* 0x0000009495027221 */ /* 0x000fc80000010000 */
[----:B------:R-:W-:-:S04]  /*4e90*/  FADD.FTZ R2, R150, R2 ;  /* 0x0000000296027221 */ /* 0x000fc80000010000 */
[----:B------:R-:W-:Y:S01]  /*4ea0*/  FADD.FTZ R2, R202, R2 ;  /* 0x00000002ca027221 */ /* 0x000fe20000010000 */
[C---:B-1----:R-:W-:Y:S08]  /*4eb0*/  HMMA.16816.F32.BF16 R32, R20.reuse, R28, RZ ;  /* 0x0000001c1420723c */ /* 0x042ff000000418ff */
[----:B------:R-:W-:Y:S01]  /*4ec0*/  HMMA.16816.F32.BF16 R20, R20, R30, RZ ;  /* 0x0000001e1414723c */ /* 0x000fe200000418ff */
[----:B------:R-:W1:Y:S01]  /*4ed0*/  LDSM.16.MT88.4 R28, [R24+0x6800] ;  /* 0x00680000181c783b */ /* 0x000e620000004200 */
[----:B------:R-:W-:-:S04]  /*4ee0*/  FADD.FTZ R2, R201, R2 ;  /* 0x00000002c9027221 */ /* 0x000fc80000010000 */
[----:B------:R-:W-:-:S04]  /*4ef0*/  FADD.FTZ R2, R204, R2 ;  /* 0x00000002cc027221 */ /* 0x000fc80000010000 */
[----:B------:R-:W-:Y:S02]  /*4f00*/  FADD.FTZ R2, R205, R2 ;  /* 0x00000002cd027221 */ /* 0x000fe40000010000 */
[----:B------:R-:W-:Y:S02]  /*4f10*/  IMAD.MOV.U32 R56, RZ, RZ, R86 ;  /* 0x000000ffff387224 */ /* 0x000fe400078e0056 */
[----:B------:R-:W-:Y:S02]  /*4f20*/  FADD.FTZ R2, R206, R2 ;  /* 0x00000002ce027221 */ /* 0x000fe40000010000 */
[----:B------:R-:W-:Y:S02]  /*4f30*/  IMAD.MOV.U32 R57, RZ, RZ, R87 ;  /* 0x000000ffff397224 */ /* 0x000fe400078e0057 */
[----:B------:R-:W-:Y:S02]  /*4f40*/  IMAD.MOV.U32 R205, RZ, RZ, R84 ;  /* 0x000000ffffcd7224 */ /* 0x000fe400078e0054 */
[----:B------:R-:W-:-:S02]  /*4f50*/  IMAD.MOV.U32 R206, RZ, RZ, R85 ;  /* 0x000000ffffce7224 */ /* 0x000fc400078e0055 */
[C---:B-1----:R-:W-:Y:S08]  /*4f60*/  HMMA.16816.F32.BF16 R84, R16.reuse, R28, R32 ;  /* 0x0000001c1054723c */ /* 0x042ff00000041820 */
[----:B------:R-:W-:Y:S01]  /*4f70*/  HMMA.16816.F32.BF16 R32, R16, R30, R20 ;  /* 0x0000001e1020723c */ /* 0x000fe20000041814 */
[----:B------:R-:W1:Y:S01]  /*4f80*/  LDSM.16.MT88.4 R16, [R212+0x1000] ;  /* 0x00100000d410783b */ /* 0x000e620000004200 */
[----:B------:R-:W-:-:S02]  /*4f90*/  IMAD.MOV.U32 R64, RZ, RZ, R75 ;  /* 0x000000ffff407224 */ /* 0x000fc400078e004b */
[----:B------:R-:W-:Y:S01]  /*4fa0*/  IMAD.MOV.U32 R204, RZ, RZ, R73 ;  /* 0x000000ffffcc7224 */ /* 0x000fe200078e0049 */
[----:B------:R-:W2:Y:S01]  /*4fb0*/  LDSM.16.MT88.4 R20, [R213+0x1000] ;  /* 0x00100000d514783b */ /* 0x000ea20000004200 */
[----:B------:R-:W-:Y:S02]  /*4fc0*/  IMAD.MOV.U32 R59, RZ, RZ, R74 ;  /* 0x000000ffff3b7224 */ /* 0x000fe400078e004a */
[----:B------:R-:W-:-:S04]  /*4fd0*/  FADD.FTZ R0, R144, R0 ;  /* 0x0000000090007221 */ /* 0x000fc80000010000 */
[----:B------:R-:W-:-:S04]  /*4fe0*/  FADD.FTZ R0, R146, R0 ;  /* 0x0000000092007221 */ /* 0x000fc80000010000 */
[----:B------:R-:W-:Y:S01]  /*4ff0*/  FADD.FTZ R0, R145, R0 ;  /* 0x0000000091007221 */ /* 0x000fe20000010000 */
[----:B-1----:R-:W-:Y:S07]  /*5000*/  HMMA.16816.F32.BF16 R72, R12, R16, R236 ;  /* 0x000000100c48723c */ /* 0x002fee00000418ec */
[----:B------:R-:W-:Y:S02]  /*5010*/  IMAD.MOV.U32 R239, RZ, RZ, R64 ;  /* 0x000000ffffef7224 */ /* 0x000fe400078e0040 */
[----:B------:R-:W-:-:S02]  /*5020*/  IMAD.MOV.U32 R238, RZ, RZ, R65 ;  /* 0x000000ffffee7224 */ /* 0x000fc400078e0041 */
[----:B------:R-:W-:Y:S02]  /*5030*/  IMAD.MOV.U32 R237, RZ, RZ, R66 ;  /* 0x000000ffffed7224 */ /* 0x000fe400078e0042 */
[----:B------:R-:W-:Y:S02]  /*5040*/  IMAD.MOV.U32 R236, RZ, RZ, R67 ;  /* 0x000000ffffec7224 */ /* 0x000fe400078e0043 */
[----:B------:R-:W-:Y:S01]  /*5050*/  HMMA.16816.F32.BF16 R64, R12, R18, R232 ;  /* 0x000000120c40723c */ /* 0x000fe200000418e8 */
[----:B------:R-:W1:Y:S01]  /*5060*/  LDSM.16.MT88.4 R16, [R24+0x1000] ;  /* 0x001000001810783b */ /* 0x000e620000004200 */
[----:B------:R-:W-:-:S04]  /*5070*/  FADD.FTZ R0, R151, R0 ;  /* 0x0000000097007221 */ /* 0x000fc80000010000 */
[----:B------:R-:W-:-:S04]  /*5080*/  FADD.FTZ R0, R200, R0 ;  /* 0x00000000c8007221 */ /* 0x000fc80000010000 */
[----:B------:R-:W-:-:S04]  /*5090*/  FADD.FTZ R0, R203, R0 ;  /* 0x00000000cb007221 */ /* 0x000fc80000010000 */
[----:B------:R-:W-:Y:S01]  /*50a0*/  FADD.FTZ R0, R25, R0 ;  /* 0x0000000019007221 */ /* 0x000fe20000010000 */
[----:B--2---:R-:W-:Y:S01]  /*50b0*/  HMMA.16816.F32.BF16 R48, R12, R22, R224 ;  /* 0x000000160c30723c */ /* 0x004fe200000418e0 */
[----:B------:R-:W-:Y:S02]  /*50c0*/  IMAD.MOV.U32 R235, RZ, RZ, R56 ;  /* 0x000000ffffeb7224 */ /* 0x000fe400078e0038 */
[----:B------:R-:W-:Y:S02]  /*50d0*/  FADD.FTZ R3, R26, R0 ;  /* 0x000000001a037221 */ /* 0x000fe40000010000 */
[----:B------:R-:W-:Y:S02]  /*50e0*/  IMAD.MOV.U32 R234, RZ, RZ, R57 ;  /* 0x000000ffffea7224 */ /* 0x000fe400078e0039 */
[----:B------:R-:W-:Y:S02]  /*50f0*/  IMAD.MOV.U32 R233, RZ, RZ, R58 ;  /* 0x000000ffffe97224 */ /* 0x000fe400078e003a */
[----:B------:R-:W-:-:S02]  /*5100*/  IMAD.MOV.U32 R0, RZ, RZ, R59 ;  /* 0x000000ffff007224 */ /* 0x000fc400078e003b */
        /* <DEDUP_REMOVED lines=10> */
[----:B------:R-:W1:Y:S01]  /*51b0*/  LDSM.16.MT88.4 R16, [R212+0x7000] ;  /* 0x00700000d410783b */ /* 0x000e620000004200 */
[----:B------:R-:W-:-:S04]  /*51c0*/  FADD.FTZ R2, R27, R2 ;  /* 0x000000021b027221 */ /* 0x000fc80000010000 */
[----:B------:R-:W-:Y:S02]  /*51d0*/  FADD.FTZ R2, R147, R2 ;  /* 0x0000000293027221 */ /* 0x000fe40000010000 */
        /* <DEDUP_REMOVED lines=33> */
[----:B------:R-:W-:Y:S01]  /*53f0*/  LDSM.16.MT88.4 R20, [R212+0x2000] ;  /* 0x00200000d414783b */ /* 0x000fe20000004200 */
[----:B------:R-:W-:-:S02]  /*5400*/  FADD.FTZ R0, R0, R2 ;  /* 0x0000000200007221 */ /* 0x000fc40000010000 */
[----:B------:R-:W-:Y:S01]  /*5410*/  FADD.FTZ R3, R233, R3 ;  /* 0x00000003e9037221 */ /* 0x000fe20000010000 */
[----:B------:R-:W-:Y:S03]  /*5420*/  LDSM.16.MT88.4 R144, [R212+0x2800] ;  /* 0x00280000d490783b */ /* 0x000fe60000004200 */
[C---:B-1----:R-:W-:Y:S08]  /*5430*/  HMMA.16816.F32.BF16 R32, R8.reuse, R16, R128 ;  /* 0x000000100820723c */ /* 0x042ff00000041880 */
[C---:B------:R-:W-:Y:S01]  /*5440*/  HMMA.16816.F32.BF16 R28, R8.reuse, R18, R124 ;  /* 0x00000012081c723c */ /* 0x040fe2000004187c */
[----:B------:R-:W-:Y:S07]  /*5450*/  LDSM.16.MT88.4 R16, [R213+0x2000] ;  /* 0x00200000d510783b */ /* 0x000fee0000004200 */
[C---:B---3--:R-:W-:Y:S01]  /*5460*/  HMMA.16816.F32.BF16 R128, R8.reuse, R12, R120 ;  /* 0x0000000c0880723c */ /* 0x048fe20000041878 */
[----:B------:R-:W-:Y:S07]  /*5470*/  LDSM.16.MT88.4 R120, [R24+0x2800] ;  /* 0x002800001878783b */ /* 0x000fee0000004200 */
[----:B------:R-:W-:Y:S01]  /*5480*/  HMMA.16816.F32.BF16 R92, R8, R14, R92 ;  /* 0x0000000e085c723c */ /* 0x000fe2000004185c */
[----:B------:R-:W1:Y:S04]  /*5490*/  LDSM.16.MT88.4 R12, [R24+0x2000] ;  /* 0x00200000180c783b */ /* 0x000e680000004200 */
[----:B------:R-:W2:Y:S03]  /*54a0*/  LDSM.16.MT88.4 R8, [R212+0x5000] ;  /* 0x00500000d408783b */ /* 0x000ea60000004200 */
[C---:B-1----:R-:W-:Y:S08]  /*54b0*/  HMMA.16816.F32.BF16 R88, R4.reuse, R14, R84 ;  /* 0x0000000e0458723c */ /* 0x042ff00000041854 */
[C---:B--2---:R-:W-:Y:S08]  /*54c0*/  HMMA.16816.F32.BF16 R124, R4.reuse, R8, R68 ;  /* 0x00000008047c723c */ /* 0x044ff00000041844 */
[C---:B------:R-:W-:Y:S01]  /*54d0*/  HMMA.16816.F32.BF16 R84, R4.reuse, R10, R60 ;  /* 0x0000000a0454723c */ /* 0x040fe2000004183c */
[----:B------:R-:W1:Y:S07]  /*54e0*/  LDSM.16.MT88.4 R8, [R213+0x8000] ;  /* 0x00800000d508783b */ /* 0x000e6e0000004200 */
[C---:B------:R-:W-:Y:S01]  /*54f0*/  HMMA.16816.F32.BF16 R116, R4.reuse, R12, R116 ;  /* 0x0000000c0474723c */ /* 0x040fe20000041874 */
[----:B------:R-:W2:Y:S07]  /*5500*/  LDSM.16.MT88.4 R12, [R212+0x8000] ;  /* 0x00800000d40c783b */ /* 0x000eae0000004200 */
[C---:B------:R-:W-:Y:S01]  /*5510*/  HMMA.16816.F32.BF16 R44, R4.reuse, R22, R112 ;  /* 0x00000016042c723c */ /* 0x040fe20000041870 */
[----:B------:R-:W-:Y:S07]  /*5520*/  LDSM.16.MT88.4 R112, [R213+0x2800] ;  /* 0x00280000d570783b */ /* 0x000fee0000004200 */
[----:B------:R-:W-:Y:S01]  /*5530*/  HMMA.16816.F32.BF16 R148, R4, R20, R148 ;  /* 0x000000140494723c */ /* 0x000fe20000041894 */
[----:B------:R-:W-:Y:S01]  /*5540*/  LDSM.16.MT88.4 R20, [R213+0x5000] ;  /* 0x00500000d514783b */ /* 0x000fe20000004200 */
[----:B------:R-:W-:-:S06]  /*5550*/  FADD.FTZ R2, R234, R0 ;  /* 0x00000000ea027221 */ /* 0x000fcc0000010000 */
[C---:B-1----:R-:W-:Y:S08]  /*5560*/  HMMA.16816.F32.BF16 R32, R4.reuse, R8, R32 ;  /* 0x000000080420723c */ /* 0x042ff00000041820 */
[----:B------:R-:W-:Y:S01]  /*5570*/  HMMA.16816.F32.BF16 R28, R4, R10, R28 ;  /* 0x0000000a041c723c */ /* 0x000fe2000004181c */
[----:B------:R-:W1:Y:S01]  /*5580*/  LDSM.16.MT88.4 R8, [R24+0x8000] ;  /* 0x008000001808783b */ /* 0x000e620000004200 */
[----:B------:R-:W-:-:S02]  /*5590*/  FADD.FTZ R0, R235, R3 ;  /* 0x00000003eb007221 */ /* 0x000fc40000010000 */
[----:B------:R-:W-:Y:S02]  /*55a0*/  FADD.FTZ R2, R236, R2 ;  /* 0x00000002ec027221 */ /* 0x000fe40000010000 */
[----:B------:R-:W-:Y:S02]  /*55b0*/  FADD.FTZ R0, R237, R0 ;  /* 0x00000000ed007221 */ /* 0x000fe40000010000 */
[----:B------:R-:W-:Y:S01]  /*55c0*/  HMMA.16816.F32.BF16 R108, R4, R16, R108 ;  /* 0x00000010046c723c */ /* 0x000fe2000004186c */
[----:B------:R-:W-:Y:S02]  /*55d0*/  FADD.FTZ R2, R238, R2 ;  /* 0x00000002ee027221 */ /* 0x000fe40000010000 */
[----:B------:R-:W-:-:S05]  /*55e0*/  FADD.FTZ R0, R239, R0 ;  /* 0x00000000ef007221 */ /* 0x000fca0000010000 */
[----:B------:R-:W-:Y:S01]  /*55f0*/  HMMA.16816.F32.BF16 R56, R4, R18, R56 ;  /* 0x000000120438723c */ /* 0x000fe20000041838 */
[----:B------:R-:W3:Y:S01]  /*5600*/  LDSM.16.MT88.4 R16, [R24+0x5000] ;  /* 0x005000001810783b */ /* 0x000ee20000004200 */
[----:B------:R-:W-:Y:S02]  /*5610*/  FADD.FTZ R2, R206, R2 ;  /* 0x00000002ce027221 */ /* 0x000fe40000010000 */
[----:B------:R-:W-:Y:S02]  /*5620*/  FADD.FTZ R0, R252, R0 ;  /* 0x00000000fc007221 */ /* 0x000fe40000010000 */
[----:B------:R-:W-:Y:S02]  /*5630*/  FADD.FTZ R2, R205, R2 ;  /* 0x00000002cd027221 */ /* 0x000fe40000010000 */
[----:B------:R-:W-:Y:S02]  /*5640*/  FADD.FTZ R0, R250, R0 ;  /* 0x00000000fa007221 */ /* 0x000fe40000010000 */
[----:B------:R-:W-:-:S02]  /*5650*/  FADD.FTZ R2, R204, R2 ;  /* 0x00000002cc027221 */ /* 0x000fc40000010000 */
[----:B------:R-:W-:Y:S02]  /*5660*/  FADD.FTZ R0, R247, R0 ;  /* 0x00000000f7007221 */ /* 0x000fe40000010000 */
[----:B------:R-:W-:Y:S01]  /*5670*/  FADD.FTZ R2, R143, R2 ;  /* 0x000000028f027221 */ /* 0x000fe20000010000 */
[----:B--2---:R-:W-:Y:S01]  /*5680*/  HMMA.16816.F32.BF16 R40, R4, R12, R40 ;  /* 0x0000000c0428723c */ /* 0x004fe20000041828 */
[----:B------:R-:W-:Y:S02]  /*5690*/  FADD.FTZ R0, R246, R0 ;  /* 0x00000000f6007221 */ /* 0x000fe40000010000 */
[----:B------:R-:W-:Y:S02]  /*56a0*/  FADD.FTZ R2, R251, R2 ;  /* 0x00000002fb027221 */ /* 0x000fe40000010000 */
[----:B------:R-:W-:-:S03]  /*56b0*/  FADD.FTZ R0, R245, R0 ;  /* 0x00000000f5007221 */ /* 0x000fc60000010000 */
[----:B------:R-:W-:Y:S01]  /*56c0*/  HMMA.16816.F32.BF16 R36, R4, R14, R36 ;  /* 0x0000000e0424723c */ /* 0x000fe20000041824 */
[----:B------:R-:W-:-:S07]  /*56d0*/  FADD.FTZ R2, R249, R2 ;  /* 0x00000002f9027221 */ /* 0x000fce0000010000 */
[----:B-1----:R-:W-:Y:S01]  /*56e0*/  HMMA.16816.F32.BF16 R12, R4, R8, R128 ;  /* 0x00000008040c723c */ /* 0x002fe20000041880 */
[----:B------:R-:W1:Y:S01]  /*56f0*/  LDSM.16.MT88.4 R128, [R212+0x5800] ;  /* 0x00580000d480783b */ /* 0x000e620000004200 */
[----:B------:R-:W-:-:S06]  /*5700*/  FADD.FTZ R0, R244, R0 ;  /* 0x00000000f4007221 */ /* 0x000fcc0000010000 */
[----:B------:R-:W-:Y:S08]  /*5710*/  HMMA.16816.F32.BF16 R108, R96, R112, R108 ;  /* 0x00000070606c723c */ /* 0x000ff0000004186c */
[----:B------:R-:W-:Y:S01]  /*5720*/  HMMA.16816.F32.BF16 R68, R4, R20, R72 ;  /* 0x000000140444723c */ /* 0x000fe20000041848 */
[----:B------:R-:W-:Y:S07]  /*5730*/  LDSM.16.MT88.4 R72, [R212+0x8800] ;  /* 0x00880000d448783b */ /* 0x000fee0000004200 */
[C---:B------:R-:W-:Y:S01]  /*5740*/  HMMA.16816.F32.BF16 R112, R96.reuse, R114, R56 ;  /* 0x000000726070723c */ /* 0x040fe20000041838 */
[----:B------:R-:W2:Y:S07]  /*5750*/  LDSM.16.MT88.4 R56, [R213+0x5800] ;  /* 0x00580000d538783b */ /* 0x000eae0000004200 */
[----:B------:R-:W-:Y:S01]  /*5760*/  HMMA.16816.F32.BF16 R116, R96, R120, R116 ;  /* 0x000000786074723c */ /* 0x000fe20000041874 */
[----:B------:R-:W-:-:S07]  /*5770*/  FADD.FTZ R3, R248, R2 ;  /* 0x00000002f8037221 */ /* 0x000fce0000010000 */
[----:B------:R-:W-:Y:S01]  /*5780*/  HMMA.16816.F32.BF16 R20, R4, R22, R64 ;  /* 0x000000160414723c */ /* 0x000fe20000041840 */
[----:B------:R-:W4:Y:S04]  /*5790*/  LDSM.16.MT88.4 R64, [R24+0x5800] ;  /* 0x005800001840783b */ /* 0x000f280000004200 */
[----:B------:R-:W-:Y:S03]  /*57a0*/  LDSM.16.MT88.4 R24, [R24+0x8800] ;  /* 0x008800001818783b */ /* 0x000fe60000004200 */
[----:B------:R-:W-:Y:S01]  /*57b0*/  HMMA.16816.F32.BF16 R120, R96, R122, R88 ;  /* 0x0000007a6078723c */ /* 0x000fe20000041858 */
[----:B------:R-:W5:Y:S01]  /*57c0*/  LDSM.16.MT88.4 R88, [R213+0x8800] ;  /* 0x00880000d558783b */ /* 0x000f620000004200 */
[----:B------:R-:W-:-:S02]  /*57d0*/  FADD.FTZ R2, R240, R0 ;  /* 0x00000000f0027221 */ /* 0x000fc40000010000 */
[----:B------:R-:W-:Y:S02]  /*57e0*/  FADD.FTZ R3, R243, R3 ;  /* 0x00000003f3037221 */ /* 0x000fe40000010000 */
[----:B------:R-:W-:Y:S02]  /*57f0*/  FADD.FTZ R2, R219, R2 ;  /* 0x00000002db027221 */ /* 0x000fe40000010000 */
[----:B---3--:R-:W-:Y:S01]  /*5800*/  HMMA.16816.F32.BF16 R60, R4, R16, R52 ;  /* 0x00000010043c723c */ /* 0x008fe20000041834 */
[----:B------:R-:W-:Y:S02]  /*5810*/  FADD.FTZ R3, R242, R3 ;  /* 0x00000003f2037221 */ /* 0x000fe40000010000 */
[----:B------:R-:W-:Y:S02]  /*5820*/  FADD.FTZ R2, R218, R2 ;  /* 0x00000002da027221 */ /* 0x000fe40000010000 */
[----:B------:R-:W-:-:S03]  /*5830*/  FADD.FTZ R3, R241, R3 ;  /* 0x00000003f1037221 */ /* 0x000fc60000010000 */
[----:B------:R-:W-:Y:S01]  /*5840*/  HMMA.16816.F32.BF16 R48, R4, R18, R48 ;  /* 0x000000120430723c */ /* 0x000fe20000041830 */
[----:B------:R-:W-:-:S07]  /*5850*/  FADD.FTZ R2, R217, R2 ;  /* 0x00000002d9027221 */ /* 0x000fce0000010000 */
[----:B------:R-:W-:Y:S01]  /*5860*/  HMMA.16816.F32.BF16 R4, R4, R10, R92 ;  /* 0x0000000a0404723c */ /* 0x000fe2000004185c */
[----:B------:R3:W-:Y:S01]  /*5870*/  STL [R1+0xc], R2 ;  /* 0x00000c0201007387 */ /* 0x0007e20000100800 */
[----:B------:R-:W-:-:S03]  /*5880*/  IADD3 R0, R207, -0x3, RZ ;  /* 0xfffffffdcf007810 */ /* 0x000fc60007ffe0ff */
[----:B------:R3:W-:Y:S01]  /*5890*/  STL [R1+0x8], R3 ;  /* 0x0000080301007387 */ /* 0x0007e20000100800 */
[----:B------:R-:W-:Y:S02]  /*58a0*/  ISETP.GE.AND P0, PT, R0, R142, PT ;  /* 0x0000008e0000720c */ /* 0x000fe40003f06270 */
[C---:B-1----:R-:W-:Y:S01]  /*58b0*/  HMMA.16816.F32.BF16 R124, R96.reuse, R128, R124 ;  /* 0x00000080607c723c */ /* 0x042fe2000004187c */
[----:B------:R-:W-:Y:S07]  /*58c0*/  BSSY B0, `(.L_x_4539) ;  /* 0x000003a000007945 */ /* 0x000fee0003800000 */
[C---:B------:R-:W-:Y:S08]  /*58d0*/  HMMA.16816.F32.BF16 R128, R96.reuse, R130, R84 ;  /* 0x000000826080723c */ /* 0x040ff00000041854 */
[C---:B--2---:R-:W-:Y:S08]  /*58e0*/  HMMA.16816.F32.BF16 R52, R96.reuse, R56, R68 ;  /* 0x000000386034723c */ /* 0x044ff00000041844 */
        /* <DEDUP_REMOVED lines=13> */
[----:B---3--:R-:W2:Y:S04]  /*59c0*/  LDL.LU.64 R234, [R1+0x68] ;  /* 0x0000680001ea7983 */ /* 0x008ea80000300a00 */
        /* <DEDUP_REMOVED lines=41> */
.L_x_4540:
[----:B---3--:R-:W-:Y:S05]  /*5c60*/  BSYNC B0 ;  /* 0x0000000000007941 */ /* 0x008fea0003800000 */
.L_x_4539:
        /* <DEDUP_REMOVED lines=25> */
.L_x_4542:
[----:B------:R-:W-:Y:S04]  /*5e00*/  DEPBAR.LE SB0, 0x2 ;  /* 0x000080800000791a */ /* 0x000fe80000000000 */
[----:B------:R-:W-:Y:S01]  /*5e10*/  WARPSYNC 0xffffffff ;  /* 0xffffffff00007948 */ /* 0x000fe20003800000 */
[----:B------:R-:W-:Y:S01]  /*5e20*/  BAR.SYNC.DEFER_BLOCKING 0x0 ;  /* 0x0000000000007b1d */ /* 0x000fe20000010000 */
[----:B------:R-:W-:Y:S05]  /*5e30*/  IMAD R204, R206, 0x9000, RZ ;  /* 0x00009000cecc7824 */ /* 0x000fea00078e02ff */
[----:B-1----:R-:W-:Y:S04]  /*5e40*/  IADD3 R0, R211, R204, RZ ;  /* 0x000000ccd3007210 */ /* 0x002fe80007ffe0ff */
[-C--:B------:R-:W-:Y:S01]  /*5e50*/  IADD3 R200, R210, R0.reuse, RZ ;  /* 0x00000000d2c87210 */ /* 0x080fe20007ffe0ff */
[----:B------:R-:W1:Y:S08]  /*5e60*/  LDSM.16.M88.4 R8, [R0] ;  /* 0x000000000008783b */ /* 0x000e700000000200 */
[----:B------:R-:W2:Y:S08]  /*5e70*/  LDSM.16.M88.4 R16, [R0+0x800] ;  /* 0x000800000010783b */ /* 0x000eb00000000200 */
[----:B------:R-:W3:Y:S08]  /*5e80*/  LDSM.16.M88.4 R24, [R0+0x1000] ;  /* 0x001000000018783b */ /* 0x000ef00000000200 */
[----:B------:R-:W4:Y:S06]  /*5e90*/  LDL.64 R218, [R1+0x40] ;  /* 0x0000400001da7983 */ /* 0x000f2c0000100a00 */
[----:B------:R-:W5:Y:S08]  /*5ea0*/  LDSM.16.M88.4 R32, [R0+0x1800] ;  /* 0x001800000020783b */ /* 0x000f700000000200 */
[----:B------:R-:W4:Y:S01]  /*5eb0*/  LDL R203, [R1+0x50] ;  /* 0x0000500001cb7983 */ /* 0x000f220000100800 */
[C---:B-1----:R-:W-:Y:S03]  /*5ec0*/  HMMA.16816.F32.BF16 R4, R152.reuse, R8, RZ ;  /* 0x000000089804723c */ /* 0x042fe600000418ff */
[----:B------:R-:W1:Y:S05]  /*5ed0*/  LDSM.16.M88.4 R40, [R0+0x2000] ;  /* 0x002000000028783b */ /* 0x000e6a0000000200 */
[C---:B------:R-:W-:Y:S03]  /*5ee0*/  HMMA.16816.F32.BF16 R8, R152.reuse, R10, RZ ;  /* 0x0000000a9808723c */ /* 0x040fe600000418ff */
[----:B------:R-:W4:Y:S04]  /*5ef0*/  LDL R202, [R1+0x34] ;  /* 0x0000340001ca7983 */ /* 0x000f280000100800 */
[----:B------:R-:W4:Y:S01]  /*5f00*/  LDL R221, [R1+0x10] ;  /* 0x0000100001dd7983 */ /* 0x000f220000100800 */
[C---:B--2---:R-:W-:Y:S03]  /*5f10*/  HMMA.16816.F32.BF16 R12, R152.reuse, R16, RZ ;  /* 0x00000010980c723c */ /* 0x044fe600000418ff */
[----:B------:R-:W2:Y:S04]  /*5f20*/  LDL R225, [R1+0x14] ;  /* 0x0000140001e17983 */ /* 0x000ea80000100800 */
[----:B------:R-:W2:Y:S01]  /*5f30*/  LDL R229, [R1+0x20] ;  /* 0x0000200001e57983 */ /* 0x000ea20000100800 */
[C---:B------:R-:W-:Y:S03]  /*5f40*/  HMMA.16816.F32.BF16 R16, R152.reuse, R18, RZ ;  /* 0x000000129810723c */ /* 0x040fe600000418ff */
[----:B------:R-:W2:Y:S04]  /*5f50*/  LDL.LU R228, [R1+0x4] ;  /* 0x0000040001e47983 */ /* 0x000ea80000300800 */
[----:B------:R-:W2:Y:S01]  /*5f60*/  LDL.64 R226, [R1+0x18] ;  /* 0x0000180001e27983 */ /* 0x000ea20000100a00 */
[C---:B---3--:R-:W-:Y:S05]  /*5f70*/  HMMA.16816.F32.BF16 R20, R152.reuse, R24, RZ ;  /* 0x000000189814723c */ /* 0x048fea00000418ff */
[----:B------:R-:W4:Y:S03]  /*5f80*/  LDL.LU R217, [R1] ;  /* 0x0000000001d97983 */ /* 0x000f260000300800 */
[C---:B------:R-:W-:Y:S01]  /*5f90*/  HMMA.16816.F32.BF16 R24, R152.reuse, R26, RZ ;  /* 0x0000001a9818723c */ /* 0x040fe200000418ff */
[----:B------:R-:W3:Y:S07]  /*5fa0*/  LDSM.16.M88.4 R48, [R0+0x2800] ;  /* 0x002800000030783b */ /* 0x000eee0000000200 */
[C---:B-----5:R-:W-:Y:S01]  /*5fb0*/  HMMA.16816.F32.BF16 R28, R152.reuse, R32, RZ ;  /* 0x00000020981c723c */ /* 0x060fe200000418ff */
[----:B------:R-:W5:Y:S07]  /*5fc0*/  LDSM.16.M88.4 R140, [R200] ;  /* 0x00000000c88c783b */ /* 0x000f6e0000000200 */
[C---:B------:R-:W-:Y:S01]  /*5fd0*/  HMMA.16816.F32.BF16 R32, R152.reuse, R34, RZ ;  /* 0x000000229820723c */ /* 0x040fe200000418ff */
[----:B------:R-:W2:Y:S07]  /*5fe0*/  LDL R207, [R1+0x38] ;  /* 0x0000380001cf7983 */ /* 0x000eae0000100800 */
[C---:B-1----:R-:W-:Y:S08]  /*5ff0*/  HMMA.16816.F32.BF16 R36, R152.reuse, R40, RZ ;  /* 0x000000289824723c */ /* 0x042ff000000418ff */
[C---:B------:R-:W-:Y:S08]  /*6000*/  HMMA.16816.F32.BF16 R40, R152.reuse, R42, RZ ;  /* 0x0000002a9828723c */ /* 0x040ff000000418ff */
[C---:B---3--:R-:W-:Y:S08]  /*6010*/  HMMA.16816.F32.BF16 R44, R152.reuse, R48, RZ ;  /* 0x00000030982c723c */ /* 0x048ff000000418ff */
[----:B------:R-:W-:Y:S08]  /*6020*/  HMMA.16816.F32.BF16 R48, R152, R50, RZ ;  /* 0x000000329830723c */ /* 0x000ff000000418ff */
[C---:B-----5:R-:W-:Y:S08]  /*6030*/  HMMA.16816.F32.BF16 R4, R156.reuse, R140, R4 ;  /* 0x0000008c9c04723c */ /* 0x060ff00000041804 */
        /* <DEDUP_REMOVED lines=13> */
[----:B------:R-:W1:Y:S02]  /*6110*/  LDSM.16.M88.4 R140, [R200+0x2800] ;  /* 0x00280000c88c783b */ /* 0x000e640000000200 */
[----:B----4-:R-:W-:Y:S02]  /*6120*/  ISETP.GE.AND P5, PT, R221, R217, PT ;  /* 0x000000d9dd00720c */ /* 0x010fe40003fa6270 */
[----:B------:R-:W-:Y:S03]  /*6130*/  IADD3 R222, R217, -0x1, RZ ;  /* 0xffffffffd9de7810 */ /* 0x000fe60007ffe0ff */
[C---:B-1----:R-:W-:Y:S08]  /*6140*/  HMMA.16816.F32.BF16 R44, R156.reuse, R140, R44 ;  /* 0x0000008c9c2c723c */ /* 0x042ff0000004182c */
[----:B------:R-:W-:Y:S01]  /*6150*/  @!P5 SHF.R.S32.HI R201, RZ, 0x1f, R222 ;  /* 0x0000001fffc9d819 */ /* 0x000fe200000114de */
[----:B------:R-:W-:Y:S03]  /*6160*/  HMMA.16816.F32.BF16 R48, R156, R142, R48 ;  /* 0x0000008e9c30723c */ /* 0x000fe60000041830 */
[----:B--2---:R-:W-:Y:S01]  /*6170*/  @!P5 ISETP.GE.AND P3, PT, R226, c[0x0][0x1d4], PT ;  /* 0x00007500e200da0c */ /* 0x004fe20003f66270 */
[----:B------:R-:W-:Y:S01]  /*6180*/  @!P5 IMAD R201, R201, c[0x0][0x208], RZ ;  /* 0x00008200c9c9da24 */ /* 0x000fe200078e02ff */
[----:B------:R-:W-:Y:S01]  /*6190*/  @!P5 ISETP.GE.AND P1, PT, R229, c[0x0][0x1d4], PT ;  /* 0x00007500e500da0c */ /* 0x000fe20003f26270 */
[C---:B------:R-:W-:Y:S01]  /*61a0*/  @!P5 IMAD.WIDE.U32 R140, R222.reuse, c[0x0][0x208], RZ ;  /* 0x00008200de8cda25 */ /* 0x040fe200078e00ff */
[----:B------:R-:W-:Y:S05]  /*61b0*/  @!P5 ISETP.GE.AND P0, PT, R225, c[0x0][0x1d4], PT ;  /* 0x00007500e100da0c */ /* 0x000fea0003f06270 */
[----:B------:R-:W-:Y:S01]  /*61c0*/  @!P5 IMAD R142, R222, c[0x0][0x20c], R201 ;  /* 0x00008300de8eda24 */ /* 0x000fe200078e02c9 */
[----:B------:R-:W-:Y:S01]  /*61d0*/  IADD3 R201, R208, R0, RZ ;  /* 0x00000000d0c97210 */ /* 0x000fe20007ffe0ff */
[----:B------:R-:W-:Y:S02]  /*61e0*/  @!P5 IMAD.MOV.U32 R143, RZ, RZ, R203 ;  /* 0x000000ffff8fd224 */ /* 0x000fe400078e00cb */
[----:B------:R-:W-:Y:S01]  /*61f0*/  @!P5 IMAD.IADD R141, R141, 0x1, R142 ;  /* 0x000000018d8dd824 */ /* 0x000fe200078e028e */
[----:B------:R-:W-:Y:S01]  /*6200*/  @!P5 MOV R142, R218 ;  /* 0x000000da008ed202 */ /* 0x000fe20000000f00 */
[----:B------:R-:W-:Y:S01]  /*6210*/  @!P5 IMAD R205, R228, 0x9000, R202 ;  /* 0x00009000e4cdd824 */ /* 0x000fe200078e02ca */
[----:B------:R-:W2:Y:S01]  /*6220*/  LDL R218, [R1+0x2c] ;  /* 0x00002c0001da7983 */ /* 0x000ea20000100800 */
[----:B------:R-:W-:Y:S02]  /*6230*/  @!P5 IMAD R141, R141, 0x60, RZ ;  /* 0x000000608d8dd824 */ /* 0x000fe400078e02ff */
[----:B------:R-:W-:Y:S04]  /*6240*/  @!P5 IMAD.WIDE.U32 R142, R140, 0x60, R142 ;  /* 0x000000608c8ed825 */ /* 0x000fe800078e008e */
[----:B------:R-:W-:Y:S01]  /*6250*/  @!P5 IMAD.MOV.U32 R202, RZ, RZ, c[0x0][0x208] ;  /* 0x00008200ffcad624 */ /* 0x000fe200078e00ff */
[C---:B------:R-:W-:Y:S02]  /*6260*/  @!P5 LEA R140, P4, R142.reuse, c[0x0][0x1f8], 0x1 ;  /* 0x00007e008e8cda11 */ /* 0x040fe400078808ff */
[----:B------:R-:W-:Y:S04]  /*6270*/  @!P5 IADD3 R141, R143, R141, RZ ;  /* 0x0000008d8f8dd210 */ /* 0x000fe80007ffe0ff */
        /* <DEDUP_REMOVED lines=19> */
[----:B------:R3:W-:Y:S08]  /*63b0*/  @!P5 LDGSTS.E.BYPASS.LTC128B.128 [R205+0x8000], [R202.64+0x100], !P0 ;  /* 0x08000100cacddfae */ /* 0x0007f0000c101d46 */
[----:B-1----:R-:W1:Y:S08]  /*63c0*/  LDSM.16.M88.4 R140, [R201] ;  /* 0x00000000c98c783b */ /* 0x002e700000000200 */
[----:B------:R-:W0:Y:S01]  /*63d0*/  LDGDEPBAR ;  /* 0x00000000000079af */ /* 0x000e220000000000 */
[----:B---3--:R-:W-:Y:S01]  /*63e0*/  IMAD.IADD R203, R208, 0x1, R200 ;  /* 0x00000001d0cb7824 */ /* 0x008fe200078e02c8 */
        /* <DEDUP_REMOVED lines=123> */
[----:B------:R1:W3:Y:S08]  /*6ba0*/  LDSM.16.M88.4 R140, [R0+0x8800] ;  /* 0x00880000008c783b */ /* 0x0002f00000000200 */
[----:B-1----:R1:W2:Y:S01]  /*6bb0*/  LDL R0, [R1+0x3c] ;  /* 0x00003c0001007983 */ /* 0x0022a20000100800 */
[C---:B---3--:R-:W-:Y:S08]  /*6bc0*/  HMMA.16816.F32.BF16 R44, R184.reuse, R140, R44 ;  /* 0x0000008cb82c723c */ /* 0x048ff0000004182c */
[----:B------:R-:W-:Y:S01]  /*6bd0*/  HMMA.16816.F32.BF16 R48, R184, R142, R48 ;  /* 0x0000008eb830723c */ /* 0x000fe20000041830 */
[----:B------:R-:W3:Y:S07]  /*6be0*/  LDSM.16.M88.4 R140, [R200+0x6000] ;  /* 0x00600000c88c783b */ /* 0x000eee0000000200 */
[C---:B---3--:R-:W-:Y:S08]  /*6bf0*/  HMMA.16816.F32.BF16 R4, R188.reuse, R140, R4 ;  /* 0x0000008cbc04723c */ /* 0x048ff00000041804 */
[C---:B------:R-:W-:Y:S01]  /*6c00*/  HMMA.16816.F32.BF16 R8, R188.reuse, R142, R8 ;  /* 0x0000008ebc08723c */ /* 0x040fe20000041808 */
        /* <DEDUP_REMOVED lines=12> */
[----:B------:R-:W3:Y:S03]  /*6cd0*/  LDSM.16.M88.4 R140, [R200+0x8800] ;  /* 0x00880000c88c783b */ /* 0x000ee60000000200 */
[----:B--2---:R-:W-:Y:S04]  /*6ce0*/  @P2 MOV R0, R218 ;  /* 0x000000da00002202 */ /* 0x004fe80000000f00 */
[C---:B---3--:R-:W-:Y:S08]  /*6cf0*/  HMMA.16816.F32.BF16 R44, R188.reuse, R140, R44 ;  /* 0x0000008cbc2c723c */ /* 0x048ff0000004182c */
        /* <DEDUP_REMOVED lines=33> */
[----:B------:R-:W-:Y:S07]  /*6f10*/  DEPBAR.LE SB0, 0x2 ;  /* 0x000080800000791a */ /* 0x000fee0000000000 */
[----:B------:R-:W-:Y:S01]  /*6f20*/  BAR.SYNC.DEFER_BLOCKING 0x0 ;  /* 0x0000000000007b1d */ /* 0x000fe20000010000 */
[C---:B--2---:R-:W-:Y:S07]  /*6f30*/  HMMA.16816.F32.BF16 R36, R196.reuse, R140, R36 ;  /* 0x0000008cc424723c */ /* 0x044fee0000041824 */
[----:B------:R-:W-:Y:S01]  /*6f40*/  SHFL.IDX PT, R141, R0, 0x1, 0x1c1f ;  /* 0x003c1f00008d7f89 */ /* 0x000fe200000e0000 */
[----:B------:R-:W-:Y:S01]  /*6f50*/  IMAD R140, R217, -0x60, RZ ;  /* 0xffffffa0d98c7824 */ /* 0x000fe200078e02ff */
[C---:B------:R-:W-:Y:S06]  /*6f60*/  HMMA.16816.F32.BF16 R40, R196.reuse, R142, R40 ;  /* 0x0000008ec428723c */ /* 0x040fec0000041828 */
[----:B------:R-:W2:Y:S01]  /*6f70*/  SHFL.IDX PT, R142, R0, RZ, 0x1c1f ;  /* 0x001c1fff008e7589 */ /* 0x000ea200000e0000 */
[----:B------:R-:W-:Y:S01]  /*6f80*/  IADD3 R140, -R207, 0x1, R140 ;  /* 0x00000001cf8c7810 */ /* 0x000fe20007ffe18c */
[C---:B---3--:R-:W-:Y:S04]  /*6f90*/  HMMA.16816.F32.BF16 R44, R196.reuse, R200, R44 ;  /* 0x000000c8c42c723c */ /* 0x048fe8000004182c */
[----:B------:R-:W-:Y:S04]  /*6fa0*/  IADD3 R140, R140, c[0x0][0x1d0], RZ ;  /* 0x000074008c8c7a10 */ /* 0x000fe80007ffe0ff */
[----:B------:R-:W-:Y:S04]  /*6fb0*/  HMMA.16816.F32.BF16 R48, R196, R202, R48 ;  /* 0x000000cac430723c */ /* 0x000fe80000041830 */
[----:B------:R-:W-:Y:S05]  /*6fc0*/  IADD3 R140, R140, -c[0x0][0x168], RZ ;  /* 0x80005a008c8c7a10 */ /* 0x000fea0007ffe0ff */
[C---:B--2---:R-:W-:Y:S03]  /*6fd0*/  IMAD.IADD R0, R140.reuse, 0x1, R142 ;  /* 0x000000018c007824 */ /* 0x044fe600078e028e */
[----:B------:R-:W-:Y:S02]  /*6fe0*/  IADD3 R140, R140, R141, RZ ;  /* 0x0000008d8c8c7210 */ /* 0x000fe40007ffe0ff */
[----:B------:R-:W-:Y:S02]  /*6ff0*/  ISETP.GT.AND P4, PT, R0, RZ, PT ;  /* 0x000000ff0000720c */ /* 0x000fe40003f84270 */
[----:B------:R-:W-:Y:S02]  /*7000*/  ISETP.GT.AND P1, PT, R140, RZ, PT ;  /* 0x000000ff8c00720c */ /* 0x000fe40003f24270 */
[----:B------:R-:W-:Y:S02]  /*7010*/  FSEL R4, R4, -INF , P4 ;  /* 0xff80000004047808 */ /* 0x000fe40002000000 */
[----:B------:R-:W-:Y:S02]  /*7020*/  ISETP.GT.AND P3, PT, R0, 0x1, PT ;  /* 0x000000010000780c */ /* 0x000fe40003f64270 */
[----:B------:R-:W-:Y:S02]  /*7030*/  FSEL R6, R6, -INF , P1 ;  /* 0xff80000006067808 */ /* 0x000fe40000800000 */
[----:B------:R-:W-:Y:S02]  /*7040*/  ISETP.GT.AND P1, PT, R140, 0x8, PT ;  /* 0x000000088c00780c */ /* 0x000fe40003f24270 */
[----:B------:R-:W-:Y:S02]  /*7050*/  ISETP.GT.AND P4, PT, R0, 0x8, PT ;  /* 0x000000080000780c */ /* 0x000fe40003f84270 */
[----:B------:R-:W-:Y:S02]  /*7060*/  FSEL R205, R10, -INF , P1 ;  /* 0xff8000000acd7808 */ /* 0x000fe40000800000 */
[----:B------:R-:W-:Y:S02]  /*7070*/  FMNMX.FTZ R10, R4, R2, !PT ;  /* 0x00000002040a7209 */ /* 0x000fe40007810000 */
[----:B------:R-:W-:Y:S02]  /*7080*/  FSEL R5, R5, -INF , P3 ;  /* 0xff80000005057808 */ /* 0x000fe40001800000 */
[----:B------:R-:W-:Y:S02]  /*7090*/  ISETP.GT.AND P0, PT, R140, 0x1, PT ;  /* 0x000000018c00780c */ /* 0x000fe40003f04270 */
[----:B------:R-:W-:Y:S02]  /*70a0*/  FSEL R8, R8, -INF , P4 ;  /* 0xff80000008087808 */ /* 0x000fe40002000000 */
[----:B------:R-:W-:Y:S02]  /*70b0*/  ISETP.GT.AND P3, PT, R0, 0x9, PT ;  /* 0x000000090000780c */ /* 0x000fe40003f64270 */
[----:B------:R-:W-:Y:S02]  /*70c0*/  FSEL R7, R7, -INF , P0 ;  /* 0xff80000007077808 */ /* 0x000fe40000000000 */
[----:B------:R-:W-:Y:S02]  /*70d0*/  ISETP.GT.AND P0, PT, R140, 0x9, PT ;  /* 0x000000098c00780c */ /* 0x000fe40003f04270 */
[----:B------:R-:W-:Y:S02]  /*70e0*/  FMNMX.FTZ R10, R5, R10, !PT ;  /* 0x0000000a050a7209 */ /* 0x000fe40007810000 */
[----:B------:R-:W-:Y:S02]  /*70f0*/  ISETP.GT.AND P4, PT, R0, 0x10, PT ;  /* 0x000000100000780c */ /* 0x000fe40003f84270 */
[----:B------:R-:W-:Y:S02]  /*7100*/  FSEL R9, R9, -INF , P3 ;  /* 0xff80000009097808 */ /* 0x000fe40001800000 */
[----:B------:R-:W-:Y:S02]  /*7110*/  FSEL R207, R11, -INF , P0 ;  /* 0xff8000000bcf7808 */ /* 0x000fe40000000000 */
[----:B------:R-:W-:Y:S02]  /*7120*/  FMNMX.FTZ R11, R6, R3, !PT ;  /* 0x00000003060b7209 */ /* 0x000fe40007810000 */
[----:B------:R-:W-:Y:S02]  /*7130*/  FMNMX.FTZ R10, R8, R10, !PT ;  /* 0x0000000a080a7209 */ /* 0x000fe40007810000 */
[----:B------:R-:W-:Y:S02]  /*7140*/  FSEL R218, R12, -INF , P4 ;  /* 0xff8000000cda7808 */ /* 0x000fe40002000000 */
[----:B------:R-:W-:Y:S01]  /*7150*/  FMNMX.FTZ R10, R9, R10, !PT ;  /* 0x0000000a090a7209 */ /* 0x000fe20007810000 */
[----:B------:R-:W2:Y:S01]  /*7160*/  LDL.LU R12, [R1+0x8] ;  /* 0x00000800010c7983 */ /* 0x000ea20000300800 */
[----:B------:R-:W-:Y:S02]  /*7170*/  ISETP.GT.AND P3, PT, R0, 0x11, PT ;  /* 0x000000110000780c */ /* 0x000fe40003f64270 */
[----:B------:R-:W-:Y:S02]  /*7180*/  FMNMX.FTZ R11, R7, R11, !PT ;  /* 0x0000000b070b7209 */ /* 0x000fe40007810000 */
[----:B------:R-:W-:Y:S02]  /*7190*/  FSEL R219, R13, -INF , P3 ;  /* 0xff8000000ddb7808 */ /* 0x000fe40001800000 */
[----:B------:R-:W-:Y:S02]  /*71a0*/  FMNMX.FTZ R11, R205, R11, !PT ;  /* 0x0000000bcd0b7209 */ /* 0x000fe40007810000 */
[----:B------:R-:W-:Y:S02]  /*71b0*/  ISETP.GT.AND P1, PT, R140, 0x10, PT ;  /* 0x000000108c00780c */ /* 0x000fe40003f24270 */
[----:B------:R-:W-:Y:S02]  /*71c0*/  ISETP.GT.AND P4, PT, R0, 0x18, PT ;  /* 0x000000180000780c */ /* 0x000fe40003f84270 */
[----:B------:R-:W-:Y:S02]  /*71d0*/  FMNMX.FTZ R10, R218, R10, !PT ;  /* 0x0000000ada0a7209 */ /* 0x000fe40007810000 */
[----:B------:R-:W-:Y:S02]  /*71e0*/  ISETP.GT.AND P3, PT, R0, 0x19, PT ;  /* 0x000000190000780c */ /* 0x000fe40003f64270 */
[----:B------:R-:W-:Y:S01]  /*71f0*/  FSEL R220, R14, -INF , P1 ;  /* 0xff8000000edc7808 */ /* 0x000fe20000800000 */
[----:B------:R-:W-:Y:S01]  /*7200*/  IMAD.MOV.U32 R14, RZ, RZ, R221 ;  /* 0x000000ffff0e7224 */ /* 0x000fe200078e00dd */
[----:B------:R-:W-:Y:S02]  /*7210*/  FSEL R224, R16, -INF , P4 ;  /* 0xff80000010e07808 */ /* 0x000fe40002000000 */
[C---:B------:R-:W-:Y:S02]  /*7220*/  ISETP.GT.AND P0, PT, R140.reuse, 0x11, PT ;  /* 0x000000118c00780c */ /* 0x040fe40003f04270 */
[----:B------:R-:W-:Y:S02]  /*7230*/  FMNMX.FTZ R11, R207, R11, !PT ;  /* 0x0000000bcf0b7209 */ /* 0x000fe40007810000 */
[----:B------:R-:W-:Y:S02]  /*7240*/  FMNMX.FTZ R10, R219, R10, !PT ;  /* 0x0000000adb0a7209 */ /* 0x000fe40007810000 */
[----:B------:R-:W-:Y:S02]  /*7250*/  FSEL R223, R17, -INF , P3 ;  /* 0xff80000011df7808 */ /* 0x000fe40001800000 */
[----:B------:R-:W-:Y:S02]  /*7260*/  FSEL R221, R15, -INF , P0 ;  /* 0xff8000000fdd7808 */ /* 0x000fe40000000000 */
[----:B------:R-:W-:Y:S02]  /*7270*/  ISETP.GT.AND P1, PT, R140, 0x18, PT ;  /* 0x000000188c00780c */ /* 0x000fe40003f24270 */
[----:B------:R-:W-:Y:S02]  /*7280*/  FMNMX.FTZ R11, R220, R11, !PT ;  /* 0x0000000bdc0b7209 */ /* 0x000fe40007810000 */
[----:B------:R-:W-:Y:S02]  /*7290*/  FMNMX.FTZ R10, R224, R10, !PT ;  /* 0x0000000ae00a7209 */ /* 0x000fe40007810000 */
[----:B------:R-:W-:Y:S02]  /*72a0*/  ISETP.GT.AND P4, PT, R0, 0x20, PT ;  /* 0x000000200000780c */ /* 0x000fe40003f84270 */
[----:B------:R-:W-:Y:S02]  /*72b0*/  FMNMX.FTZ R10, R223, R10, !PT ;  /* 0x0000000adf0a7209 */ /* 0x000fe40007810000 */
[----:B------:R-:W-:Y:S02]  /*72c0*/  MOV R15, R222 ;  /* 0x000000de000f7202 */ /* 0x000fe40000000f00 */
[----:B------:R-:W-:Y:S01]  /*72d0*/  FSEL R222, R18, -INF , P1 ;  /* 0xff80000012de7808 */ /* 0x000fe20000800000 */
[----:B------:R-:W-:Y:S01]  /*72e0*/  IMAD.MOV.U32 R18, RZ, RZ, R225 ;  /* 0x000000ffff127224 */ /* 0x000fe200078e00e1 */
[----:B------:R-:W-:Y:S02]  /*72f0*/  ISETP.GT.AND P0, PT, R140, 0x19, PT ;  /* 0x000000198c00780c */ /* 0x000fe40003f04270 */
[----:B------:R-:W-:Y:S02]  /*7300*/  ISETP.GT.AND P3, PT, R0, 0x21, PT ;  /* 0x000000210000780c */ /* 0x000fe40003f64270 */
[----:B------:R-:W-:Y:S02]  /*7310*/  FSEL R232, R20, -INF , P4 ;  /* 0xff80000014e87808 */ /* 0x000fe40002000000 */
[----:B------:R-:W-:Y:S02]  /*7320*/  FMNMX.FTZ R11, R221, R11, !PT ;  /* 0x0000000bdd0b7209 */ /* 0x000fe40007810000 */
[----:B------:R-:W-:Y:S02]  /*7330*/  FSEL R225, R19, -INF , P0 ;  /* 0xff80000013e17808 */ /* 0x000fe40000000000 */
[----:B------:R-:W-:Y:S02]  /*7340*/  FSEL R233, R21, -INF , P3 ;  /* 0xff80000015e97808 */ /* 0x000fe40001800000 */
[----:B------:R-:W-:Y:S02]  /*7350*/  FMNMX.FTZ R11, R222, R11, !PT ;  /* 0x0000000bde0b7209 */ /* 0x000fe40007810000 */
[----:B------:R-:W-:Y:S02]  /*7360*/  ISETP.GT.AND P4, PT, R0, 0x28, PT ;  /* 0x000000280000780c */ /* 0x000fe40003f84270 */
[----:B------:R-:W-:Y:S02]  /*7370*/  FMNMX.FTZ R10, R232, R10, !PT ;  /* 0x0000000ae80a7209 */ /* 0x000fe40007810000 */
[----:B------:R-:W-:Y:S02]  /*7380*/  ISETP.GT.AND P1, PT, R140, 0x20, PT ;  /* 0x000000208c00780c */ /* 0x000fe40003f24270 */
[----:B------:R-:W-:Y:S02]  /*7390*/  FSEL R237, R24, -INF , P4 ;  /* 0xff80000018ed7808 */ /* 0x000fe40002000000 */
[----:B------:R-:W-:Y:S02]  /*73a0*/  FMNMX.FTZ R11, R225, R11, !PT ;  /* 0x0000000be10b7209 */ /* 0x000fe40007810000 */
[----:B------:R-:W-:Y:S02]  /*73b0*/  FMNMX.FTZ R10, R233, R10, !PT ;  /* 0x0000000ae90a7209 */ /* 0x000fe40007810000 */
[----:B------:R-:W-:Y:S02]  /*73c0*/  ISETP.GT.AND P0, PT, R140, 0x21, PT ;  /* 0x000000218c00780c */ /* 0x000fe40003f04270 */
[----:B------:R-:W-:Y:S01]  /*73d0*/  FSEL R234, R22, -INF , P1 ;  /* 0xff80000016ea7808 */ /* 0x000fe20000800000 */
[----:B------:R-:W-:Y:S01]  /*73e0*/  IMAD.MOV.U32 R22, RZ, RZ, R228 ;  /* 0x000000ffff167224 */ /* 0x000fe200078e00e4 */
[----:B------:R-:W-:Y:S02]  /*73f0*/  ISETP.GT.AND P3, PT, R0, 0x29, PT ;  /* 0x000000290000780c */ /* 0x000fe40003f64270 */
[----:B------:R-:W-:Y:S02]  /*7400*/  FSEL R235, R23, -INF , P0 ;  /* 0xff80000017eb7808 */ /* 0x000fe40000000000 */
[----:B------:R-:W-:Y:S02]  /*7410*/  FSEL R239, R25, -INF , P3 ;  /* 0xff80000019ef7808 */ /* 0x000fe40001800000 */
[----:B------:R-:W-:Y:S02]  /*7420*/  FMNMX.FTZ R10, R237, R10, !PT ;  /* 0x0000000aed0a7209 */ /* 0x000fe40007810000 */
[C---:B------:R-:W-:Y:S02]  /*7430*/  ISETP.GT.AND P1, PT, R140.reuse, 0x28, PT ;  /* 0x000000288c00780c */ /* 0x040fe40003f24270 */
[----:B------:R-:W-:Y:S02]  /*7440*/  ISETP.GT.AND P0, PT, R140, 0x29, PT ;  /* 0x000000298c00780c */ /* 0x000fe40003f04270 */
[----:B------:R-:W-:Y:S02]  /*7450*/  ISETP.GT.AND P4, PT, R0, 0x30, PT ;  /* 0x000000300000780c */ /* 0x000fe40003f84270 */
[----:B------:R-:W-:Y:S02]  /*7460*/  FMNMX.FTZ R11, R234, R11, !PT ;  /* 0x0000000bea0b7209 */ /* 0x000fe40007810000 */
[----:B------:R-:W-:Y:S02]  /*7470*/  FSEL R240, R26, -INF , P1 ;  /* 0xff8000001af07808 */ /* 0x000fe40000800000 */
[----:B------:R-:W-:Y:S01]  /*7480*/  FSEL R245, R27, -INF , P0 ;  /* 0xff8000001bf57808 */ /* 0x000fe20000000000 */
[----:B------:R-:W-:Y:S01]  /*7490*/  IMAD.MOV.U32 R27, RZ, RZ, R227 ;  /* 0x000000ffff1b7224 */ /* 0x000fe200078e00e3 */
[----:B------:R-:W-:Y:S02]  /*74a0*/  FSEL R244, R28, -INF , P4 ;  /* 0xff8000001cf47808 */ /* 0x000fe40002000000 */
[----:B------:R-:W-:Y:S02]  /*74b0*/  FMNMX.FTZ R11, R235, R11, !PT ;  /* 0x0000000beb0b7209 */ /* 0x000fe40007810000 */
[----:B------:R-:W-:Y:S02]  /*74c0*/  ISETP.GT.AND P3, PT, R0, 0x31, PT ;  /* 0x000000310000780c */ /* 0x000fe40003f64270 */
[----:B------:R-:W-:Y:S02]  /*74d0*/  FMNMX.FTZ R10, R239, R10, !PT ;  /* 0x0000000aef0a7209 */ /* 0x000fe40007810000 */
[C---:B------:R-:W-:Y:S02]  /*74e0*/  ISETP.GT.AND P1, PT, R140.reuse, 0x30, PT ;  /* 0x000000308c00780c */ /* 0x040fe40003f24270 */
[----:B------:R-:W-:Y:S02]  /*74f0*/  ISETP.GT.AND P0, PT, R140, 0x31, PT ;  /* 0x000000318c00780c */ /* 0x000fe40003f04270 */
[----:B------:R-:W-:Y:S02]  /*7500*/  FSEL R243, R29, -INF , P3 ;  /* 0xff8000001df37808 */ /* 0x000fe40001800000 */
[----:B------:R-:W-:Y:S02]  /*7510*/  FMNMX.FTZ R11, R240, R11, !PT ;  /* 0x0000000bf00b7209 */ /* 0x000fe40007810000 */
[----:B------:R-:W-:Y:S02]  /*7520*/  FSEL R252, R30, -INF , P1 ;  /* 0xff8000001efc7808 */ /* 0x000fe40000800000 */
[----:B------:R-:W-:Y:S02]  /*7530*/  FSEL R13, R31, -INF , P0 ;  /* 0xff8000001f0d7808 */ /* 0x000fe40000000000 */
[----:B------:R-:W-:Y:S02]  /*7540*/  FMNMX.FTZ R10, R244, R10, !PT ;  /* 0x0000000af40a7209 */ /* 0x000fe40007810000 */
[C---:B------:R-:W-:Y:S02]  /*7550*/  ISETP.GT.AND P4, PT, R0.reuse, 0x38, PT ;  /* 0x000000380000780c */ /* 0x040fe40003f84270 */
[----:B------:R-:W-:Y:S02]  /*7560*/  ISETP.GT.AND P3, PT, R0, 0x39, PT ;  /* 0x000000390000780c */ /* 0x000fe40003f64270 */
[C---:B------:R-:W-:Y:S02]  /*7570*/  ISETP.GT.AND P0, PT, R140.reuse, 0x39, PT ;  /* 0x000000398c00780c */ /* 0x040fe40003f04270 */
[----:B------:R-:W-:Y:S02]  /*7580*/  ISETP.GT.AND P1, PT, R140, 0x38, PT ;  /* 0x000000388c00780c */ /* 0x000fe40003f24270 */
[----:B------:R-:W-:Y:S02]  /*7590*/  FSEL R242, R32, -INF , P4 ;  /* 0xff80000020f27808 */ /* 0x000fe40002000000 */
[C---:B------:R-:W-:Y:S02]  /*75a0*/  ISETP.GT.AND P4, PT, R0.reuse, 0x40, PT ;  /* 0x000000400000780c */ /* 0x040fe40003f84270 */
[----:B------:R-:W-:Y:S02]  /*75b0*/  FSEL R241, R33, -INF , P3 ;  /* 0xff80000021f17808 */ /* 0x000fe40001800000 */
[----:B------:R-:W-:Y:S02]  /*75c0*/  FSEL R17, R35, -INF , P0 ;  /* 0xff80000023117808 */ /* 0x000fe40000000000 */
[----:B------:R-:W-:Y:S02]  /*75d0*/  FMNMX.FTZ R11, R245, R11, !PT ;  /* 0x0000000bf50b7209 */ /* 0x000fe40007810000 */
[----:B------:R-:W-:Y:S02]  /*75e0*/  ISETP.GT.AND P3, PT, R0, 0x41, PT ;  /* 0x000000410000780c */ /* 0x000fe40003f64270 */
[----:B------:R-:W-:Y:S02]  /*75f0*/  FSEL R16, R34, -INF , P1 ;  /* 0xff80000022107808 */ /* 0x000fe40000800000 */
[C---:B------:R-:W-:Y:S02]  /*7600*/  ISETP.GT.AND P1, PT, R140.reuse, 0x40, PT ;  /* 0x000000408c00780c */ /* 0x040fe40003f24270 */
[----:B------:R-:W-:Y:S02]  /*7610*/  FMNMX.FTZ R10, R243, R10, !PT ;  /* 0x0000000af30a7209 */ /* 0x000fe40007810000 */
[----:B------:R-:W-:Y:S02]  /*7620*/  ISETP.GT.AND P0, PT, R140, 0x41, PT ;  /* 0x000000418c00780c */ /* 0x000fe40003f04270 */
[----:B------:R-:W-:Y:S02]  /*7630*/  FSEL R238, R36, -INF , P4 ;  /* 0xff80000024ee7808 */ /* 0x000fe40002000000 */
[----:B------:R-:W-:Y:S02]  /*7640*/  ISETP.GT.AND P6, PT, R0, 0x50, PT ;  /* 0x000000500000780c */ /* 0x000fe40003fc4270 */
[----:B------:R-:W-:Y:S02]  /*7650*/  FSEL R20, R38, -INF , P1 ;  /* 0xff80000026147808 */ /* 0x000fe40000800000 */
[C---:B------:R-:W-:Y:S02]  /*7660*/  ISETP.GT.AND P5, PT, R0.reuse, 0x51, PT ;  /* 0x000000510000780c */ /* 0x040fe40003fa4270 */
[----:B------:R-:W-:Y:S02]  /*7670*/  FSEL R21, R39, -INF , P0 ;  /* 0xff80000027157808 */ /* 0x000fe40000000000 */
[----:B------:R-:W-:Y:S02]  /*7680*/  FSEL R236, R37, -INF , P3 ;  /* 0xff80000025ec7808 */ /* 0x000fe40001800000 */
[C---:B------:R-:W-:Y:S02]  /*7690*/  ISETP.GT.AND P3, PT, R0.reuse, 0x59, PT ;  /* 0x000000590000780c */ /* 0x040fe40003f64270 */
[C---:B------:R-:W-:Y:S02]  /*76a0*/  ISETP.GT.AND P0, PT, R0.reuse, 0x49, PT ;  /* 0x000000490000780c */ /* 0x040fe40003f04270 */
[C---:B------:R-:W-:Y:S02]  /*76b0*/  ISETP.GT.AND P1, PT, R0.reuse, 0x48, PT ;  /* 0x000000480000780c */ /* 0x040fe40003f24270 */
[----:B------:R-:W-:Y:S02]  /*76c0*/  ISETP.GT.AND P4, PT, R0, 0x58, PT ;  /* 0x000000580000780c */ /* 0x000fe40003f84270 */
[----:B------:R-:W-:Y:S02]  /*76d0*/  FMNMX.FTZ R0, R252, R11, !PT ;  /* 0x0000000bfc007209 */ /* 0x000fe40007810000 */
[----:B------:R-:W-:Y:S02]  /*76e0*/  FMNMX.FTZ R10, R242, R10, !PT ;  /* 0x0000000af20a7209 */ /* 0x000fe40007810000 */
[----:B------:R-:W-:Y:S02]  /*76f0*/  FMNMX.FTZ R0, R13, R0, !PT ;  /* 0x000000000d007209 */ /* 0x000fe40007810000 */
[----:B------:R-:W-:Y:S02]  /*7700*/  FMNMX.FTZ R141, R241, R10, !PT ;  /* 0x0000000af18d7209 */ /* 0x000fe40007810000 */
        /* <DEDUP_REMOVED lines=8> */
[----:B------:R-:W-:Y:S02]  /*7790*/  FMNMX.FTZ R141, R231, R141, !PT ;  /* 0x0000008de78d7209 */ /* 0x000fe40007810000 */
[----:B------:R-:W-:Y:S02]  /*77a0*/  FSEL R251, R42, -INF , P1 ;  /* 0xff8000002afb7808 */ /* 0x000fe40000800000 */
[----:B------:R-:W-:Y:S02]  /*77b0*/  ISETP.GT.AND P0, PT, R140, 0x49, PT ;  /* 0x000000498c00780c */ /* 0x000fe40003f04270 */
[----:B------:R-:W-:Y:S02]  /*77c0*/  MOV R19, R229 ;  /* 0x000000e500137202 */ /* 0x000fe40000000f00 */
[----:B------:R-:W-:Y:S02]  /*77d0*/  FSEL R229, R44, -INF , P6 ;  /* 0xff8000002ce57808 */ /* 0x000fe40003000000 */
[----:B------:R-:W-:Y:S02]  /*77e0*/  FMNMX.FTZ R0, R21, R0, !PT ;  /* 0x0000000015007209 */ /* 0x000fe40007810000 */
[----:B------:R-:W-:Y:S02]  /*77f0*/  FMNMX.FTZ R141, R230, R141, !PT ;  /* 0x0000008de68d7209 */ /* 0x000fe40007810000 */
[----:B------:R-:W-:Y:S02]  /*7800*/  FMNMX.FTZ R0, R251, R0, !PT ;  /* 0x00000000fb007209 */ /* 0x000fe40007810000 */
[----:B------:R-:W-:Y:S02]  /*7810*/  FSEL R250, R43, -INF , P0 ;  /* 0xff8000002bfa7808 */ /* 0x000fe40000000000 */
[----:B------:R-:W-:Y:S02]  /*7820*/  FSEL R228, R45, -INF , P5 ;  /* 0xff8000002de47808 */ /* 0x000fe40002800000 */
[----:B------:R-:W-:Y:S02]  /*7830*/  FMNMX.FTZ R141, R229, R141, !PT ;  /* 0x0000008de58d7209 */ /* 0x000fe40007810000 */
[----:B------:R-:W-:Y:S02]  /*7840*/  ISETP.GT.AND P1, PT, R140, 0x50, PT ;  /* 0x000000508c00780c */ /* 0x000fe40003f24270 */
[----:B------:R-:W-:Y:S02]  /*7850*/  FMNMX.FTZ R0, R250, R0, !PT ;  /* 0x00000000fa007209 */ /* 0x000fe40007810000 */
[----:B------:R-:W-:Y:S02]  /*7860*/  FSEL R249, R46, -INF , P1 ;  /* 0xff8000002ef97808 */ /* 0x000fe40000800000 */
[----:B------:R-:W-:Y:S02]  /*7870*/  FSEL R227, R48, -INF , P4 ;  /* 0xff80000030e37808 */ /* 0x000fe40002000000 */
[----:B------:R-:W-:Y:S02]  /*7880*/  ISETP.GT.AND P0, PT, R140, 0x51, PT ;  /* 0x000000518c00780c */ /* 0x000fe40003f04270 */
[----:B------:R-:W-:Y:S02]  /*7890*/  FMNMX.FTZ R141, R228, R141, !PT ;  /* 0x0000008de48d7209 */ /* 0x000fe40007810000 */
[----:B------:R-:W-:Y:S02]  /*78a0*/  FSEL R248, R47, -INF , P0 ;  /* 0xff8000002ff87808 */ /* 0x000fe40000000000 */
[----:B------:R-:W-:Y:S02]  /*78b0*/  MOV R26, R226 ;  /* 0x000000e2001a7202 */ /* 0x000fe40000000f00 */
[----:B------:R-:W-:Y:S02]  /*78c0*/  FSEL R226, R49, -INF , P3 ;  /* 0xff80000031e27808 */ /* 0x000fe40001800000 */
[----:B------:R-:W-:Y:S02]  /*78d0*/  FMNMX.FTZ R141, R227, R141, !PT ;  /* 0x0000008de38d7209 */ /* 0x000fe40007810000 */
[----:B------:R-:W-:Y:S02]  /*78e0*/  ISETP.GT.AND P0, PT, R140, 0x58, PT ;  /* 0x000000588c00780c */ /* 0x000fe40003f04270 */
[----:B------:R-:W-:Y:S02]  /*78f0*/  FMNMX.FTZ R0, R249, R0, !PT ;  /* 0x00000000f9007209 */ /* 0x000fe40007810000 */
[----:B------:R-:W-:Y:S02]  /*7900*/  FMNMX.FTZ R141, R226, R141, !PT ;  /* 0x0000008de28d7209 */ /* 0x000fe40007810000 */
[----:B------:R-:W-:Y:S02]  /*7910*/  ISETP.GT.AND P1, PT, R140, 0x59, PT ;  /* 0x000000598c00780c */ /* 0x000fe40003f24270 */
[----:B------:R-:W-:Y:S01]  /*7920*/  FSEL R247, R50, -INF , P0 ;  /* 0xff80000032f77808 */ /* 0x000fe20000000000 */
[----:B------:R-:W3:Y:S01]  /*7930*/  SHFL.BFLY PT, R11, R141, 0x2, 0x1f ;  /* 0x0c401f008d0b7f89 */ /* 0x000ee200000e0000 */
[----:B------:R-:W-:Y:S02]  /*7940*/  FMNMX.FTZ R0, R248, R0, !PT ;  /* 0x00000000f8007209 */ /* 0x000fe40007810000 */
[----:B------:R-:W-:Y:S02]  /*7950*/  FSEL R246, R51, -INF , P1 ;  /* 0xff80000033f67808 */ /* 0x000fe40000800000 */
[----:B------:R-:W-:Y:S02]  /*7960*/  FMNMX.FTZ R0, R247, R0, !PT ;  /* 0x00000000f7007209 */ /* 0x000fe40007810000 */
[----:B------:R-:W-:Y:S02]  /*7970*/  MOV R23, R217 ;  /* 0x000000d900177202 */ /* 0x000fe40000000f00 */
[----:B------:R-:W-:Y:S05]  /*7980*/  FMNMX.FTZ R0, R246, R0, !PT ;  /* 0x00000000f6007209 */ /* 0x000fea0007810000 */
[----:B------:R-:W4:Y:S01]  /*7990*/  SHFL.BFLY PT, R10, R0, 0x2, 0x1f ;  /* 0x0c401f00000a7f89 */ /* 0x000f2200000e0000 */
[----:B---3--:R-:W-:Y:S07]  /*79a0*/  FMNMX.FTZ R141, R141, R11, !PT ;  /* 0x0000000b8d8d7209 */ /* 0x008fee0007810000 */
[----:B------:R-:W3:Y:S01]  /*79b0*/  SHFL.BFLY PT, R11, R141, 0x1, 0x1f ;  /* 0x0c201f008d0b7f89 */ /* 0x000ee200000e0000 */
[----:B----4-:R-:W-:Y:S07]  /*79c0*/  FMNMX.FTZ R0, R0, R10, !PT ;  /* 0x0000000a00007209 */ /* 0x010fee0007810000 */
[----:B------:R-:W4:Y:S01]  /*79d0*/  SHFL.BFLY PT, R140, R0, 0x1, 0x1f ;  /* 0x0c201f00008c7f89 */ /* 0x000f2200000e0000 */
[----:B---3--:R-:W-:Y:S04]  /*79e0*/  FMNMX.FTZ R141, R141, R11, !PT ;  /* 0x0000000b8d8d7209 */ /* 0x008fe80007810000 */
[C---:B------:R-:W-:Y:S01]  /*79f0*/  FSETP.NEU.FTZ.AND P1, PT, R141.reuse, -INF , PT ;  /* 0xff8000008d00780b */ /* 0x040fe20003f3d000 */
[----:B------:R-:W-:Y:S05]  /*7a00*/  FMUL.FTZ R143, R141, c[0x0][0x2d0] ;  /* 0x0000b4008d8f7a20 */ /* 0x000fea0000410000 */
[----:B------:R-:W-:Y:S02]  /*7a10*/  FSEL R143, R143, RZ, P1 ;  /* 0x000000ff8f8f7208 */ /* 0x000fe40000800000 */
[----:B----4-:R-:W-:Y:S03]  /*7a20*/  FMNMX.FTZ R140, R0, R140, !PT ;  /* 0x0000008c008c7209 */ /* 0x010fe60007810000 */
[--C-:B------:R-:W-:Y:S01]  /*7a30*/  FFMA.FTZ R4, R4, c[0x0][0x2d0], -R143.reuse ;  /* 0x0000b40004047a23 */ /* 0x100fe2000001088f */
[----:B------:R-:W-:Y:S01]  /*7a40*/  FSEL R0, R141, RZ, P1 ;  /* 0x000000ff8d007208 */ /* 0x000fe20000800000 */
[--C-:B------:R-:W-:Y:S01]  /*7a50*/  FFMA.FTZ R5, R5, c[0x0][0x2d0], -R143.reuse ;  /* 0x0000b40005057a23 */ /* 0x100fe2000001088f */
[----:B------:R-:W-:Y:S01]  /*7a60*/  FSETP.NEU.FTZ.AND P0, PT, R140, -INF , PT ;  /* 0xff8000008c00780b */ /* 0x000fe20003f1d000 */
[----:B------:R-:W-:Y:S01]  /*7a70*/  FFMA.FTZ R8, R8, c[0x0][0x2d0], -R143 ;  /* 0x0000b40008087a23 */ /* 0x000fe2000001088f */
[----:B------:R-:W-:Y:S01]  /*7a80*/  MUFU.EX2 R201, R4 ;  /* 0x0000000400c97308 */ /* 0x000fe20000000800 */
[----:B------:R-:W-:Y:S02]  /*7a90*/  FADD.FTZ R0, -R0, R2 ;  /* 0x0000000200007221 */ /* 0x000fe40000010100 */
[----:B------:R-:W-:Y:S02]  /*7aa0*/  FMUL.FTZ R200, R140, c[0x0][0x2d0] ;  /* 0x0000b4008cc87a20 */ /* 0x000fe40000410000 */
[----:B------:R-:W-:Y:S03]  /*7ab0*/  FMUL.FTZ R0, R0, c[0x0][0x2d0] ;  /* 0x0000b40000007a20 */ /* 0x000fe60000410000 */
[----:B------:R-:W-:Y:S02]  /*7ac0*/  FSEL R200, R200, RZ, P0 ;  /* 0x000000ffc8c87208 */ /* 0x000fe40000000000 */
[----:B------:R-:W3:Y:S03]  /*7ad0*/  MUFU.EX2 R2, R0 ;  /* 0x0000000000027308 */ /* 0x000ee60000000800 */
[--C-:B------:R-:W-:Y:S02]  /*7ae0*/  FFMA.FTZ R6, R6, c[0x0][0x2d0], -R200.reuse ;  /* 0x0000b40006067a23 */ /* 0x100fe400000108c8 */
[--C-:B------:R-:W-:Y:S05]  /*7af0*/  FFMA.FTZ R7, R7, c[0x0][0x2d0], -R200.reuse ;  /* 0x0000b40007077a23 */ /* 0x100fea00000108c8 */
[----:B------:R4:W-:Y:S10]  /*7b00*/  MUFU.EX2 R203, R8 ;  /* 0x0000000800cb7308 */ /* 0x0009f40000000800 */
[----:B------:R5:W-:Y:S01]  /*7b10*/  MUFU.EX2 R202, R5 ;  /* 0x0000000500ca7308 */ /* 0x000be20000000800 */
[----:B---3--:R-:W-:Y:S01]  /*7b20*/  FMUL.FTZ R33, R2, R121 ;  /* 0x0000007902217220 */ /* 0x008fe20000410000 */
[----:B------:R-:W-:Y:S01]  /*7b30*/  FSEL R0, R140, RZ, P0 ;  /* 0x000000ff8c007208 */ /* 0x000fe20000000000 */
[----:B------:R-:W3:Y:S01]  /*7b40*/  LDL.LU R121, [R1+0xc] ;  /* 0x00000c0001797983 */ /* 0x000ee20000300800 */
[C---:B------:R-:W-:Y:S02]  /*7b50*/  FMUL.FTZ R4, R2.reuse, R148 ;  /* 0x0000009402047220 */ /* 0x040fe40000410000 */
[----:B------:R-:W-:Y:S04]  /*7b60*/  FMUL.FTZ R24, R2, R112 ;  /* 0x0000007002187220 */ /* 0x000fe80000410000 */
[----:B------:R-:W-:Y:S01]  /*7b70*/  MUFU.EX2 R142, R6 ;  /* 0x00000006008e7308 */ /* 0x000fe20000000800 */
[----:B------:R-:W-:Y:S02]  /*7b80*/  FADD.FTZ R0, -R0, R3 ;  /* 0x0000000300007221 */ /* 0x000fe40000010100 */
[----:B------:R-:W-:Y:S02]  /*7b90*/  FFMA.FTZ R3, R9, c[0x0][0x2d0], -R143 ;  /* 0x0000b40009037a23 */ /* 0x000fe4000001088f */
[----:B------:R-:W-:Y:S02]  /*7ba0*/  FMUL.FTZ R0, R0, c[0x0][0x2d0] ;  /* 0x0000b40000007a20 */ /* 0x000fe40000410000 */
[C---:B----4-:R-:W-:Y:S02]  /*7bb0*/  FMUL.FTZ R8, R2.reuse, R144 ;  /* 0x0000009002087220 */ /* 0x050fe40000410000 */
[C---:B------:R-:W-:Y:S01]  /*7bc0*/  FMUL.FTZ R9, R2.reuse, R145 ;  /* 0x0000009102097220 */ /* 0x040fe20000410000 */
[----:B------:R-:W4:Y:S01]  /*7bd0*/  MUFU.EX2 R217, R7 ;  /* 0x0000000700d97308 */ /* 0x000f220000000800 */
[C---:B------:R-:W-:Y:S02]  /*7be0*/  FMUL.FTZ R25, R2.reuse, R113 ;  /* 0x0000007102197220 */ /* 0x040fe40000410000 */
[C---:B------:R-:W-:Y:S02]  /*7bf0*/  FMUL.FTZ R28, R2.reuse, R116 ;  /* 0x00000074021c7220 */ /* 0x040fe40000410000 */
[C---:B-----5:R-:W-:Y:S01]  /*7c00*/  FMUL.FTZ R5, R2.reuse, R149 ;  /* 0x0000009502057220 */ /* 0x060fe20000410000 */
[----:B------:R-:W-:Y:S01]  /*7c10*/  MOV R149, R15 ;  /* 0x0000000f00957202 */ /* 0x000fe20000000f00 */
[C---:B------:R-:W-:Y:S01]  /*7c20*/  FMUL.FTZ R29, R2.reuse, R117 ;  /* 0x00000075021d7220 */ /* 0x040fe20000410000 */
[----:B------:R-:W-:Y:S01]  /*7c30*/  MOV R117, R27 ;  /* 0x0000001b00757202 */ /* 0x000fe20000000f00 */
[C---:B------:R-:W-:Y:S01]  /*7c40*/  FMUL.FTZ R32, R2.reuse, R120 ;  /* 0x0000007802207220 */ /* 0x040fe20000410000 */
[----:B------:R-:W5:Y:S01]  /*7c50*/  MUFU.EX2 R0, R0 ;  /* 0x0000000000007308 */ /* 0x000f620000000800 */
[C---:B------:R-:W-:Y:S01]  /*7c60*/  FMUL.FTZ R36, R2.reuse, R124 ;  /* 0x0000007c02247220 */ /* 0x040fe20000410000 */
[----:B------:R-:W-:Y:S01]  /*7c70*/  MOV R120, R19 ;  /* 0x0000001300787202 */ /* 0x000fe20000000f00 */
[C---:B------:R-:W-:Y:S02]  /*7c80*/  FMUL.FTZ R37, R2.reuse, R125 ;  /* 0x0000007d02257220 */ /* 0x040fe40000410000 */
        /* <DEDUP_REMOVED lines=31> */
[C---:B--2---:R-:W-:Y:S02]  /*7e80*/  FFMA.FTZ R144, R2.reuse, R12, R201 ;  /* 0x0000000c02907223 */ /* 0x044fe400000100c9 */
[C---:B------:R-:W-:Y:S02]  /*7e90*/  FMUL.FTZ R12, R2.reuse, R100 ;  /* 0x00000064020c7220 */ /* 0x040fe40000410000 */
[----:B------:R-:W-:Y:S02]  /*7ea0*/  IMAD.MOV.U32 R100, RZ, RZ, R13 ;  /* 0x000000ffff647224 */ /* 0x000fe400078e000d */
[C---:B------:R-:W-:Y:S01]  /*7eb0*/  FMUL.FTZ R13, R2.reuse, R101 ;  /* 0x00000065020d7220 */ /* 0x040fe20000410000 */
[----:B------:R-:W-:Y:S01]  /*7ec0*/  MOV R101, R16 ;  /* 0x0000001000657202 */ /* 0x000fe20000000f00 */
[C---:B------:R-:W-:Y:S02]  /*7ed0*/  FMUL.FTZ R16, R2.reuse, R104 ;  /* 0x0000006802107220 */ /* 0x040fe40000410000 */
[----:B------:R-:W-:Y:S02]  /*7ee0*/  IMAD.MOV.U32 R104, RZ, RZ, R17 ;  /* 0x000000ffff687224 */ /* 0x000fe400078e0011 */
[C---:B------:R-:W-:Y:S01]  /*7ef0*/  FMUL.FTZ R17, R2.reuse, R105 ;  /* 0x0000006902117220 */ /* 0x040fe20000410000 */
[----:B------:R-:W-:Y:S01]  /*7f00*/  MOV R105, R20 ;  /* 0x0000001400697202 */ /* 0x000fe20000000f00 */
[C---:B------:R-:W-:Y:S02]  /*7f10*/  FMUL.FTZ R20, R2.reuse, R108 ;  /* 0x0000006c02147220 */ /* 0x040fe40000410000 */
[----:B------:R-:W-:Y:S02]  /*7f20*/  IMAD.MOV.U32 R108, RZ, RZ, R21 ;  /* 0x000000ffff6c7224 */ /* 0x000fe400078e0015 */
[----:B------:R-:W-:Y:S01]  /*7f30*/  FMUL.FTZ R21, R2, R109 ;  /* 0x0000006d02157220 */ /* 0x000fe20000410000 */
[----:B------:R-:W-:Y:S01]  /*7f40*/  MOV R109, R23 ;  /* 0x00000017006d7202 */ /* 0x000fe20000000f00 */
[----:B------:R-:W-:Y:S01]  /*7f50*/  FFMA.FTZ R2, R205, c[0x0][0x2d0], -R200 ;  /* 0x0000b400cd027a23 */ /* 0x000fe200000108c8 */
[----:B------:R-:W-:Y:S01]  /*7f60*/  MOV R205, R101 ;  /* 0x0000006500cd7202 */ /* 0x000fe20000000f00 */
[----:B------:R-:W-:Y:S01]  /*7f70*/  IMAD.MOV.U32 R112, RZ, RZ, R22 ;  /* 0x000000ffff707224 */ /* 0x000fe200078e0016 */
[----:B----4-:R-:W-:Y:S01]  /*7f80*/  F2FP.BF16.PACK_AB R101, R217, R142 ;  /* 0x0000008ed965723e */ /* 0x010fe200000010ff */
[C---:B-----5:R-:W-:Y:S02]  /*7f90*/  FMUL.FTZ R22, R0.reuse, R110 ;  /* 0x0000006e00167220 */ /* 0x060fe40000410000 */
[----:B------:R2:W-:Y:S01]  /*7fa0*/  MUFU.EX2 R110, R2 ;  /* 0x00000002006e7308 */ /* 0x0005e20000000800 */
[----:B------:R-:W-:Y:S01]  /*7fb0*/  IMAD.MOV.U32 R145, RZ, RZ, R18 ;  /* 0x000000ffff917224 */ /* 0x000fe200078e0012 */
[----:B------:R-:W-:Y:S01]  /*7fc0*/  MOV R137, R112 ;  /* 0x0000007000897202 */ /* 0x000fe20000000f00 */
[C---:B------:R-:W-:Y:S02]  /*7fd0*/  FMUL.FTZ R18, R0.reuse, R106 ;  /* 0x0000006a00127220 */ /* 0x040fe40000410000 */
[C---:B------:R-:W-:Y:S02]  /*7fe0*/  FMUL.FTZ R19, R0.reuse, R107 ;  /* 0x0000006b00137220 */ /* 0x040fe40000410000 */
[----:B------:R-:W-:Y:S02]  /*7ff0*/  IMAD.MOV.U32 R148, RZ, RZ, R14 ;  /* 0x000000ffff947224 */ /* 0x000fe400078e000e */
[C---:B------:R-:W-:Y:S02]  /*8000*/  FMUL.FTZ R6, R0.reuse, R150 ;  /* 0x0000009600067220 */ /* 0x040fe40000410000 */
[C---:B------:R-:W-:Y:S01]  /*8010*/  FMUL.FTZ R7, R0.reuse, R151 ;  /* 0x0000009700077220 */ /* 0x040fe20000410000 */
[----:B------:R-:W-:Y:S01]  /*8020*/  MOV R151, R117 ;  /* 0x0000007500977202 */ /* 0x000fe20000000f00 */
[C---:B------:R-:W-:Y:S02]  /*8030*/  FMUL.FTZ R10, R0.reuse, R146 ;  /* 0x00000092000a7220 */ /* 0x040fe40000410000 */
[C---:B------:R-:W-:Y:S01]  /*8040*/  FMUL.FTZ R11, R0.reuse, R147 ;  /* 0x00000093000b7220 */ /* 0x040fe20000410000 */
[----:B------:R-:W-:Y:S01]  /*8050*/  MOV R147, R108 ;  /* 0x0000006c00937202 */ /* 0x000fe20000000f00 */
[C---:B------:R-:W-:Y:S01]  /*8060*/  FMUL.FTZ R14, R0.reuse, R102 ;  /* 0x00000066000e7220 */ /* 0x040fe20000410000 */
        /* <DEDUP_REMOVED lines=43> */
[----:B------:R-:W-:Y:S02]  /*8320*/  IMAD.MOV.U32 R138, RZ, RZ, R105 ;  /* 0x000000ffff8a7224 */ /* 0x000fe400078e0069 */
[----:B--2---:R-:W-:Y:S02]  /*8330*/  FFMA.FTZ R2, R207, c[0x0][0x2d0], -R200 ;  /* 0x0000b400cf027a23 */ /* 0x004fe400000108c8 */
[----:B------:R-:W-:Y:S01]  /*8340*/  IMAD.MOV.U32 R207, RZ, RZ, R100 ;  /* 0x000000ffffcf7224 */ /* 0x000fe200078e0064 */
[----:B------:R-:W-:Y:S01]  /*8350*/  F2FP.BF16.PACK_AB R100, R202, R201 ;  /* 0x000000c9ca64723e */ /* 0x000fe200000010ff */
[----:B------:R-:W1:Y:S01]  /*8360*/  MUFU.EX2 R117, R2 ;  /* 0x0000000200757308 */ /* 0x000e620000000800 */
[----:B------:R-:W-:Y:S02]  /*8370*/  IMAD.MOV.U32 R146, RZ, RZ, R109 ;  /* 0x000000ffff927224 */ /* 0x000fe400078e006d */
[--C-:B------:R-:W-:Y:S02]  /*8380*/  FFMA.FTZ R109, R218, c[0x0][0x2d0], -R143.reuse ;  /* 0x0000b400da6d7a23 */ /* 0x100fe4000001088f */
[--C-:B------:R-:W-:Y:S02]  /*8390*/  FFMA.FTZ R108, R219, c[0x0][0x2d0], -R143.reuse ;  /* 0x0000b400db6c7a23 */ /* 0x100fe4000001088f */
[----:B------:R-:W-:Y:S02]  /*83a0*/  FADD.FTZ R144, R202, R144 ;  /* 0x00000090ca907221 */ /* 0x000fe40000010000 */
[--C-:B------:R-:W-:Y:S01]  /*83b0*/  FFMA.FTZ R114, R244, c[0x0][0x2d0], -R143.reuse ;  /* 0x0000b400f4727a23 */ /* 0x100fe2000001088f */
[----:B------:R-:W-:Y:S01]  /*83c0*/  MUFU.EX2 R112, R109 ;  /* 0x0000006d00707308 */ /* 0x000fe20000000800 */
[----:B------:R-:W-:Y:S02]  /*83d0*/  FADD.FTZ R144, R203, R144 ;  /* 0x00000090cb907221 */ /* 0x000fe40000010000 */
[--C-:B------:R-:W-:Y:S02]  /*83e0*/  FFMA.FTZ R115, R242, c[0x0][0x2d0], -R143.reuse ;  /* 0x0000b400f2737a23 */ /* 0x100fe4000001088f */
[--C-:B------:R-:W-:Y:S02]  /*83f0*/  FFMA.FTZ R136, R230, c[0x0][0x2d0], -R143.reuse ;  /* 0x0000b400e6887a23 */ /* 0x100fe4000001088f */
[----:B------:R-:W-:Y:S02]  /*8400*/  IMAD.MOV.U32 R244, RZ, RZ, R120 ;  /* 0x000000fffff47224 */ /* 0x000fe400078e0078 */
[----:B------:R-:W-:Y:S01]  /*8410*/  FFMA.FTZ R120, R250, c[0x0][0x2d0], -R200 ;  /* 0x0000b400fa787a23 */ /* 0x000fe200000108c8 */
[----:B------:R2:W4:Y:S01]  /*8420*/  MUFU.EX2 R123, R108 ;  /* 0x0000006c007b7308 */ /* 0x0005220000000800 */
[----:B------:R-:W-:Y:S02]  /*8430*/  IMAD.MOV.U32 R150, RZ, RZ, R116 ;  /* 0x000000ffff967224 */ /* 0x000fe400078e0074 */
[--C-:B------:R-:W-:Y:S01]  /*8440*/  FFMA.FTZ R116, R241, c[0x0][0x2d0], -R143.reuse ;  /* 0x0000b400f1747a23 */ /* 0x100fe2000001088f */
[----:B-1----:R-:W-:Y:S01]  /*8450*/  F2FP.BF16.PACK_AB R103, R117, R110 ;  /* 0x0000006e7567723e */ /* 0x002fe200000010ff */
[----:B------:R-:W-:Y:S01]  /*8460*/  IMAD.IADD R2, R213, 0x1, R204 ;  /* 0x00000001d5027824 */ /* 0x000fe200078e02cc */
[----:B------:R-:W-:Y:S01]  /*8470*/  MOV R241, R137 ;  /* 0x0000008900f17202 */ /* 0x000fe20000000f00 */
[--C-:B------:R-:W-:Y:S01]  /*8480*/  FFMA.FTZ R135, R231, c[0x0][0x2d0], -R143.reuse ;  /* 0x0000b400e7877a23 */ /* 0x100fe2000001088f */
[----:B------:R-:W-:Y:S01]  /*8490*/  MOV R242, R150 ;  /* 0x0000009600f27202 */ /* 0x000fe20000000f00 */
[--C-:B------:R-:W-:Y:S01]  /*84a0*/  FFMA.FTZ R134, R236, c[0x0][0x2d0], -R143.reuse ;  /* 0x0000b400ec867a23 */ /* 0x100fe2000001088f */
[----:B------:R-:W-:Y:S01]  /*84b0*/  ISETP.GE.AND P4, PT, R241, 0x1, PT ;  /* 0x00000001f100780c */ /* 0x000fe20003f86270 */
[----:B------:R1:W-:Y:S01]  /*84c0*/  MUFU.EX2 R236, R116 ;  /* 0x0000007400ec7308 */ /* 0x0003e20000000800 */
[--C-:B------:R-:W-:Y:S02]  /*84d0*/  FFMA.FTZ R219, R227, c[0x0][0x2d0], -R143.reuse ;  /* 0x0000b400e3db7a23 */ /* 0x100fe4000001088f */
[--C-:B------:R-:W-:Y:S07]  /*84e0*/  FFMA.FTZ R218, R248, c[0x0][0x2d0], -R200.reuse ;  /* 0x0000b400f8da7a23 */ /* 0x100fee00000108c8 */
[----:B------:R-:W-:Y:S01]  /*84f0*/  MUFU.EX2 R230, R135 ;  /* 0x0000008700e67308 */ /* 0x000fe20000000800 */
[--C-:B--2---:R-:W-:Y:S09]  /*8500*/  FFMA.FTZ R108, R232, c[0x0][0x2d0], -R143.reuse ;  /* 0x0000b400e86c7a23 */ /* 0x104ff2000001088f */
[----:B------:R2:W-:Y:S01]  /*8510*/  MUFU.EX2 R122, R108 ;  /* 0x0000006c007a7308 */ /* 0x0005e20000000800 */
[----:B-1----:R-:W-:Y:S09]  /*8520*/  FFMA.FTZ R116, R147, c[0x0][0x2d0], -R200 ;  /* 0x0000b40093747a23 */ /* 0x002ff200000108c8 */
[----:B------:R-:W-:Y:S10]  /*8530*/  MUFU.EX2 R227, R116 ;  /* 0x0000007400e37308 */ /* 0x000ff40000000800 */
[----:B------:R-:W-:Y:S01]  /*8540*/  MUFU.EX2 R218, R218 ;  /* 0x000000da00da7308 */ /* 0x000fe20000000800 */
[--C-:B--2---:R-:W-:Y:S02]  /*8550*/  FFMA.FTZ R108, R233, c[0x0][0x2d0], -R143.reuse ;  /* 0x0000b400e96c7a23 */ /* 0x104fe4000001088f */
[----:B---3--:R-:W-:Y:S01]  /*8560*/  FFMA.FTZ R111, R0, R121, R142 ;  /* 0x00000079006f7223 */ /* 0x008fe2000001008e */
[----:B------:R-:W-:Y:S01]  /*8570*/  IADD3 R142, R209, R2, RZ ;  /* 0x00000002d18e7210 */ /* 0x000fe20007ffe0ff */
[----:B------:R-:W-:Y:S05]  /*8580*/  IMAD.IADD R0, R212, 0x1, R204 ;  /* 0x00000001d4007824 */ /* 0x000fea00078e02cc */
[----:B------:R1:W-:Y:S01]  /*8590*/  MUFU.EX2 R130, R108 ;  /* 0x0000006c00827308 */ /* 0x0003e20000000800 */
[--C-:B------:R-:W-:Y:S01]  /*85a0*/  FFMA.FTZ R204, R247, c[0x0][0x2d0], -R200.reuse ;  /* 0x0000b400f7cc7a23 */ /* 0x100fe200000108c8 */
[----:B------:R-:W2:Y:S01]  /*85b0*/  LDSM.16.MT88.4 R104, [R0] ;  /* 0x000000000068783b */ /* 0x000ea20000004200 */
[----:B------:R-:W-:Y:S07]  /*85c0*/  IADD3 R3, R209, R0, RZ ;  /* 0x00000000d1037210 */ /* 0x000fee0007ffe0ff */
[----:B------:R-:W-:Y:S10]  /*85d0*/  MUFU.EX2 R219, R219 ;  /* 0x000000db00db7308 */ /* 0x000ff40000000800 */
[----:B------:R-:W-:Y:S01]  /*85e0*/  MUFU.EX2 R204, R204 ;  /* 0x000000cc00cc7308 */ /* 0x000fe20000000800 */
[--C-:B-1----:R-:W-:Y:S09]  /*85f0*/  FFMA.FTZ R108, R234, c[0x0][0x2d0], -R200.reuse ;  /* 0x0000b400ea6c7a23 */ /* 0x102ff200000108c8 */
[----:B------:R1:W-:Y:S01]  /*8600*/  MUFU.EX2 R128, R108 ;  /* 0x0000006c00807308 */ /* 0x0003e20000000800 */
[C---:B--2---:R-:W-:Y:S08]  /*8610*/  HMMA.16816.F32.BF16 R4, R100.reuse, R104, R4 ;  /* 0x000000686404723c */ /* 0x044ff00000041804 */
[C---:B------:R-:W-:Y:S01]  /*8620*/  HMMA.16816.F32.BF16 R8, R100.reuse, R106, R8 ;  /* 0x0000006a6408723c */ /* 0x040fe20000041808 */
[----:B------:R-:W2:Y:S03]  /*8630*/  LDSM.16.MT88.4 R104, [R3] ;  /* 0x000000000368783b */ /* 0x000ea60000004200 */
[--C-:B-1----:R-:W-:Y:S04]  /*8640*/  FFMA.FTZ R108, R235, c[0x0][0x2d0], -R200.reuse ;  /* 0x0000b400eb6c7a23 */ /* 0x102fe800000108c8 */
[----:B------:R1:W-:Y:S04]  /*8650*/  MUFU.EX2 R131, R108 ;  /* 0x0000006c00837308 */ /* 0x0003e80000000800 */
[--C-:B-1----:R-:W-:Y:S06]  /*8660*/  FFMA.FTZ R108, R237, c[0x0][0x2d0], -R143.reuse ;  /* 0x0000b400ed6c7a23 */ /* 0x102fec000001088f */
[----:B------:R-:W-:Y:S01]  /*8670*/  MUFU.EX2 R237, R115 ;  /* 0x0000007300ed7308 */ /* 0x000fe20000000800 */
[C---:B--2---:R-:W-:Y:S09]  /*8680*/  HMMA.16816.F32.BF16 R12, R100.reuse, R104, R12 ;  /* 0x00000068640c723c */ /* 0x044ff2000004180c */
[----:B------:R1:W-:Y:S01]  /*8690*/  MUFU.EX2 R132, R108 ;  /* 0x0000006c00847308 */ /* 0x0003e20000000800 */
[C---:B------:R-:W-:Y:S01]  /*86a0*/  HMMA.16816.F32.BF16 R16, R100.reuse, R106, R16 ;  /* 0x0000006a6410723c */ /* 0x040fe20000041810 */
[----:B------:R-:W2:Y:S02]  /*86b0*/  LDSM.16.MT88.4 R104, [R2] ;  /* 0x000000000268783b */ /* 0x000ea40000004200 */
[----:B-1----:R-:W-:Y:S02]  /*86c0*/  FFMA.FTZ R108, R239, c[0x0][0x2d0], -R143 ;  /* 0x0000b400ef6c7a23 */ /* 0x002fe4000001088f */
[----:B------:R-:W-:Y:S04]  /*86d0*/  IMAD.MOV.U32 R239, RZ, RZ, R149 ;  /* 0x000000ffffef7224 */ /* 0x000fe800078e0095 */
[----:B------:R-:W-:Y:S01]  /*86e0*/  MUFU.EX2 R133, R108 ;  /* 0x0000006c00857308 */ /* 0x000fe20000000800 */
[C---:B--2---:R-:W-:Y:S08]  /*86f0*/  HMMA.16816.F32.BF16 R20, R100.reuse, R104, R20 ;  /* 0x000000686414723c */ /* 0x044ff00000041814 */
        /* <DEDUP_REMOVED lines=31> */
[--C-:B------:R-:W-:Y:S06]  /*88f0*/  FFMA.FTZ R100, R225, c[0x0][0x2d0], -R200.reuse ;  /* 0x0000b400e1647a23 */ /* 0x100fec00000108c8 */
[----:B------:R2:W-:Y:S10]  /*8900*/  MUFU.EX2 R126, R100 ;  /* 0x00000064007e7308 */ /* 0x0005f40000000800 */
[----:B------:R-:W-:Y:S01]  /*8910*/  MUFU.EX2 R229, R136 ;  /* 0x0000008800e57308 */ /* 0x000fe20000000800 */
[----:B-1----:R-:W-:Y:S09]  /*8920*/  FFMA.FTZ R104, R221, c[0x0][0x2d0], -R200 ;  /* 0x0000b400dd687a23 */ /* 0x002ff200000108c8 */
[----:B------:R1:W3:Y:S01]  /*8930*/  MUFU.EX2 R121, R104 ;  /* 0x0000006800797308 */ /* 0x0002e20000000800 */
[----:B--2---:R-:W-:Y:S02]  /*8940*/  FADD.FTZ R100, R217, R111 ;  /* 0x0000006fd9647221 */ /* 0x004fe40000010000 */
[--C-:B------:R-:W-:Y:S02]  /*8950*/  FFMA.FTZ R217, R228, c[0x0][0x2d0], -R143.reuse ;  /* 0x0000b400e4d97a23 */ /* 0x100fe4000001088f */
[----:B------:R-:W-:Y:S01]  /*8960*/  FADD.FTZ R118, R110, R100 ;  /* 0x000000646e767221 */ /* 0x000fe20000010000 */
[----:B----4-:R-:W-:Y:S01]  /*8970*/  F2FP.BF16.PACK_AB R100, R123, R112 ;  /* 0x000000707b64723e */ /* 0x010fe200000010ff */
[----:B------:R-:W-:Y:S03]  /*8980*/  LDSM.16.MT88.4 R108, [R3+0x1000] ;  /* 0x00100000036c783b */ /* 0x000fe60000004200 */
[----:B------:R-:W-:Y:S01]  /*8990*/  MUFU.EX2 R228, R134 ;  /* 0x0000008600e47308 */ /* 0x000fe20000000800 */
[----:B------:R-:W-:Y:S09]  /*89a0*/  FADD.FTZ R117, R117, R118 ;  /* 0x0000007675757221 */ /* 0x000ff20000010000 */
[----:B------:R-:W-:Y:S01]  /*89b0*/  MUFU.EX2 R220, R220 ;  /* 0x000000dc00dc7308 */ /* 0x000fe20000000800 */
[--C-:B-1----:R-:W-:Y:S01]  /*89c0*/  FFMA.FTZ R104, R224, c[0x0][0x2d0], -R143.reuse ;  /* 0x0000b400e0687a23 */ /* 0x102fe2000001088f */
[----:B---3--:R-:W-:Y:S08]  /*89d0*/  F2FP.BF16.PACK_AB R101, R121, R119 ;  /* 0x000000777965723e */ /* 0x008ff000000010ff */
[----:B------:R1:W-:Y:S10]  /*89e0*/  MUFU.EX2 R124, R104 ;  /* 0x00000068007c7308 */ /* 0x0003f40000000800 */
[----:B------:R-:W-:Y:S10]  /*89f0*/  MUFU.EX2 R224, R120 ;  /* 0x0000007800e07308 */ /* 0x000ff40000000800 */
[----:B------:R-:W-:Y:S01]  /*8a00*/  MUFU.EX2 R217, R217 ;  /* 0x000000d900d97308 */ /* 0x000fe20000000800 */
[--C-:B-1----:R-:W-:Y:S02]  /*8a10*/  FFMA.FTZ R104, R223, c[0x0][0x2d0], -R143.reuse ;  /* 0x0000b400df687a23 */ /* 0x102fe4000001088f */
[--C-:B------:R-:W-:Y:S02]  /*8a20*/  FFMA.FTZ R223, R238, c[0x0][0x2d0], -R143.reuse ;  /* 0x0000b400eedf7a23 */ /* 0x100fe4000001088f */
[----:B------:R-:W2:Y:S05]  /*8a30*/  LDL R238, [R1+0x54] ;  /* 0x0000540001ee7983 */ /* 0x000eaa0000100800 */
[----:B------:R1:W3:Y:S10]  /*8a40*/  MUFU.EX2 R129, R104 ;  /* 0x0000006800817308 */ /* 0x0002f40000000800 */
[----:B------:R-:W-:Y:S01]  /*8a50*/  MUFU.EX2 R223, R223 ;  /* 0x000000df00df7308 */ /* 0x000fe20000000800 */
[--C-:B-1----:R-:W-:Y:S01]  /*8a60*/  FFMA.FTZ R104, R222, c[0x0][0x2d0], -R200.reuse ;  /* 0x0000b400de687a23 */ /* 0x102fe200000108c8 */
[----:B---3--:R-:W-:Y:S08]  /*8a70*/  F2FP.BF16.PACK_AB R102, R129, R124 ;  /* 0x0000007c8166723e */ /* 0x008ff000000010ff */
[----:B------:R-:W-:Y:S10]  /*8a80*/  MUFU.EX2 R222, R114 ;  /* 0x0000007200de7308 */ /* 0x000ff40000000800 */
[----:B------:R1:W3:Y:S02]  /*8a90*/  MUFU.EX2 R125, R104 ;  /* 0x00000068007d7308 */ /* 0x0002e40000000800 */
[----:B-1----:R-:W1:Y:S01]  /*8aa0*/  LDSM.16.MT88.4 R104, [R0+0x800] ;  /* 0x000800000068783b */ /* 0x002e620000004200 */
[----:B---3--:R-:W-:Y:S07]  /*8ab0*/  F2FP.BF16.PACK_AB R103, R126, R125 ;  /* 0x0000007d7e67723e */ /* 0x008fee00000010ff */
        /* <DEDUP_REMOVED lines=34> */
[----:B------:R-:W-:Y:S01]  /*8ce0*/  FFMA.FTZ R104, R240, c[0x0][0x2d0], -R200 ;  /* 0x0000b400f0687a23 */ /* 0x000fe200000108c8 */
[----:B------:R-:W-:Y:S03]  /*8cf0*/  HMMA.16816.F32.BF16 R96, R100, R106, R96 ;  /* 0x0000006a6460723c */ /* 0x000fe60000041860 */
[----:B------:R1:W-:Y:S01]  /*8d00*/  MUFU.EX2 R127, R104 ;  /* 0x00000068007f7308 */ /* 0x0003e20000000800 */
[----:B------:R-:W-:Y:S03]  /*8d10*/  IMAD.MOV.U32 R240, RZ, RZ, R146 ;  /* 0x000000fffff07224 */ /* 0x000fe600078e0092 */
[----:B------:R-:W-:Y:S01]  /*8d20*/  FFMA.FTZ R101, R245, c[0x0][0x2d0], -R200 ;  /* 0x0000b400f5657a23 */ /* 0x000fe200000108c8 */
[----:B------:R-:W-:Y:S01]  /*8d30*/  F2FP.BF16.PACK_AB R102, R133, R132 ;  /* 0x000000848566723e */ /* 0x000fe200000010ff */
[----:B------:R-:W-:Y:S03]  /*8d40*/  FADD.FTZ R100, R113, R144 ;  /* 0x0000009071647221 */ /* 0x000fe60000010000 */
[--C-:B------:R-:W-:Y:S01]  /*8d50*/  FFMA.FTZ R113, R243, c[0x0][0x2d0], -R143.reuse ;  /* 0x0000b400f3717a23 */ /* 0x100fe2000001088f */
[----:B------:R3:W4:Y:S01]  /*8d60*/  MUFU.EX2 R221, R101 ;  /* 0x0000006500dd7308 */ /* 0x0007220000000800 */
[----:B------:R-:W-:Y:S01]  /*8d70*/  FADD.FTZ R118, R112, R100 ;  /* 0x0000006470767221 */ /* 0x000fe20000010000 */
[----:B------:R-:W-:Y:S01]  /*8d80*/  F2FP.BF16.PACK_AB R100, R130, R122 ;  /* 0x0000007a8264723e */ /* 0x000fe200000010ff */
[----:B------:R-:W-:Y:S01]  /*8d90*/  FFMA.FTZ R143, R226, c[0x0][0x2d0], -R143 ;  /* 0x0000b400e28f7a23 */ /* 0x000fe2000001088f */
[----:B------:R-:W-:Y:S01]  /*8da0*/  MOV R245, R145 ;  /* 0x0000009100f57202 */ /* 0x000fe20000000f00 */
[----:B------:R-:W-:Y:S01]  /*8db0*/  FADD.FTZ R118, R123, R118 ;  /* 0x000000767b767221 */ /* 0x000fe20000010000 */
[----:B------:R-:W-:Y:S01]  /*8dc0*/  LDSM.16.MT88.4 R144, [R0+0x2800] ;  /* 0x002800000090783b */ /* 0x000fe20000004200 */
[----:B------:R-:W-:Y:S02]  /*8dd0*/  IMAD.MOV.U32 R243, RZ, RZ, R151 ;  /* 0x000000fffff37224 */ /* 0x000fe400078e0097 */
[----:B------:R-:W-:Y:S01]  /*8de0*/  FADD.FTZ R116, R124, R118 ;  /* 0x000000767c747221 */ /* 0x000fe20000010000 */
[----:B------:R5:W2:Y:S03]  /*8df0*/  MUFU.EX2 R235, R113 ;  /* 0x0000007100eb7308 */ /* 0x000aa60000000800 */
[----:B------:R-:W-:Y:S01]  /*8e00*/  FADD.FTZ R120, R129, R116 ;  /* 0x0000007481787221 */ /* 0x000fe20000010000 */
[----:B-1----:R-:W1:Y:S03]  /*8e10*/  LDSM.16.MT88.4 R104, [R0+0x1000] ;  /* 0x001000000068783b */ /* 0x002e660000004200 */
[----:B------:R-:W-:Y:S01]  /*8e20*/  FADD.FTZ R120, R122, R120 ;  /* 0x000000787a787221 */ /* 0x000fe20000010000 */
[----:B---3--:R-:W-:Y:S02]  /*8e30*/  F2FP.BF16.PACK_AB R101, R131, R128 ;  /* 0x000000808365723e */ /* 0x008fe400000010ff */
[----:B----4-:R-:W-:Y:S02]  /*8e40*/  F2FP.BF16.PACK_AB R103, R221, R127 ;  /* 0x0000007fdd67723e */ /* 0x010fe400000010ff */
[----:B-----5:R-:W-:Y:S05]  /*8e50*/  LDSM.16.MT88.4 R112, [R2+0x1800] ;  /* 0x001800000270783b */ /* 0x020fea0000004200 */
[C---:B-1----:R-:W-:Y:S08]  /*8e60*/  HMMA.16816.F32.BF16 R4, R100.reuse, R104, R4 ;  /* 0x000000686404723c */ /* 0x042ff00000041804 */
[C---:B------:R-:W-:Y:S01]  /*8e70*/  HMMA.16816.F32.BF16 R8, R100.reuse, R106, R8 ;  /* 0x0000006a6408723c */ /* 0x040fe20000041808 */
[----:B------:R-:W1:Y:S07]  /*8e80*/  LDSM.16.MT88.4 R104, [R2+0x1000] ;  /* 0x001000000268783b */ /* 0x000e6e0000004200 */
[C---:B------:R-:W-:Y:S08]  /*8e90*/  HMMA.16816.F32.BF16 R12, R100.reuse, R108, R12 ;  /* 0x0000006c640c723c */ /* 0x040ff0000004180c */
[C---:B------:R-:W-:Y:S01]  /*8ea0*/  HMMA.16816.F32.BF16 R16, R100.reuse, R110, R16 ;  /* 0x0000006e6410723c */ /* 0x040fe20000041810 */
[----:B------:R-:W3:Y:S07]  /*8eb0*/  LDSM.16.MT88.4 R108, [R142+0x1000] ;  /* 0x001000008e6c783b */ /* 0x000eee0000004200 */
[C---:B-1----:R-:W-:Y:S08]  /*8ec0*/  HMMA.16816.F32.BF16 R20, R100.reuse, R104, R20 ;  /* 0x000000686414723c */ /* 0x042ff00000041814 */
[C---:B------:R-:W-:Y:S01]  /*8ed0*/  HMMA.16816.F32.BF16 R24, R100.reuse, R106, R24 ;  /* 0x0000006a6418723c */ /* 0x040fe20000041818 */
[----:B------:R-:W1:Y:S07]  /*8ee0*/  LDSM.16.MT88.4 R104, [R0+0x4000] ;  /* 0x004000000068783b */ /* 0x000e6e0000004200 */
[C---:B---3--:R-:W-:Y:S08]  /*8ef0*/  HMMA.16816.F32.BF16 R28, R100.reuse, R108, R28 ;  /* 0x0000006c641c723c */ /* 0x048ff0000004181c */
        /* <DEDUP_REMOVED lines=20> */
[C---:B-1----:R-:W-:Y:S07]  /*9040*/  HMMA.16816.F32.BF16 R84, R100.reuse, R104, R84 ;  /* 0x000000686454723c */ /* 0x042fee0000041854 */
[--C-:B------:R-:W-:Y:S01]  /*9050*/  FFMA.FTZ R104, R252, c[0x0][0x2d0], -R200.reuse ;  /* 0x0000b400fc687a23 */ /* 0x100fe200000108c8 */
[C---:B------:R-:W-:Y:S03]  /*9060*/  HMMA.16816.F32.BF16 R88, R100.reuse, R106, R88 ;  /* 0x0000006a6458723c */ /* 0x040fe60000041858 */
[----:B------:R1:W-:Y:S01]  /*9070*/  MUFU.EX2 R231, R104 ;  /* 0x0000006800e77308 */ /* 0x0003e20000000800 */
[----:B------:R-:W-:Y:S04]  /*9080*/  MOV R252, R148 ;  /* 0x0000009400fc7202 */ /* 0x000fe80000000f00 */
[C---:B---3--:R-:W-:Y:S08]  /*9090*/  HMMA.16816.F32.BF16 R92, R100.reuse, R108, R92 ;  /* 0x0000006c645c723c */ /* 0x048ff0000004185c */
[----:B------:R-:W-:Y:S01]  /*90a0*/  HMMA.16816.F32.BF16 R96, R100, R110, R96 ;  /* 0x0000006e6460723c */ /* 0x000fe20000041860 */
[----:B------:R-:W-:Y:S06]  /*90b0*/  LDSM.16.MT88.4 R108, [R3+0x1800] ;  /* 0x00180000036c783b */ /* 0x000fec0000004200 */
[--C-:B------:R-:W-:Y:S01]  /*90c0*/  FFMA.FTZ R100, R139, c[0x0][0x2d0], -R200.reuse ;  /* 0x0000b4008b647a23 */ /* 0x100fe200000108c8 */
[----:B------:R-:W-:Y:S03]  /*90d0*/  F2FP.BF16.PACK_AB R102, R236, R237 ;  /* 0x000000edec66723e */ /* 0x000fe600000010ff */
[----:B------:R3:W-:Y:S01]  /*90e0*/  MUFU.EX2 R232, R100 ;  /* 0x0000006400e87308 */ /* 0x0007e20000000800 */
[--C-:B-1----:R-:W-:Y:S02]  /*90f0*/  FFMA.FTZ R104, R207, c[0x0][0x2d0], -R200.reuse ;  /* 0x0000b400cf687a23 */ /* 0x102fe400000108c8 */
[--C-:B------:R-:W-:Y:S07]  /*9100*/  FFMA.FTZ R207, R249, c[0x0][0x2d0], -R200.reuse ;  /* 0x0000b400f9cf7a23 */ /* 0x100fee00000108c8 */
[----:B------:R-:W1:Y:S10]  /*9110*/  MUFU.EX2 R234, R104 ;  /* 0x0000006800ea7308 */ /* 0x000e740000000800 */
[----:B------:R-:W4:Y:S01]  /*9120*/  MUFU.EX2 R207, R207 ;  /* 0x000000cf00cf7308 */ /* 0x000f220000000800 */
[----:B---3--:R-:W-:Y:S02]  /*9130*/  FADD.FTZ R100, R119, R117 ;  /* 0x0000007577647221 */ /* 0x008fe40000010000 */
[----:B------:R-:W-:Y:S02]  /*9140*/  FFMA.FTZ R117, R138, c[0x0][0x2d0], -R200 ;  /* 0x0000b4008a757a23 */ /* 0x000fe400000108c8 */
[----:B------:R-:W-:Y:S01]  /*9150*/  FADD.FTZ R121, R121, R100 ;  /* 0x0000006479797221 */ /* 0x000fe20000010000 */
[----:B--2---:R-:W-:Y:S01]  /*9160*/  F2FP.BF16.PACK_AB R100, R235, R222 ;  /* 0x000000deeb64723e */ /* 0x004fe200000010ff */
[--C-:B------:R-:W-:Y:S03]  /*9170*/  FFMA.FTZ R119, R251, c[0x0][0x2d0], -R200.reuse ;  /* 0x0000b400fb777a23 */ /* 0x100fe600000108c8 */
[----:B------:R-:W-:Y:S01]  /*9180*/  MUFU.EX2 R225, R117 ;  /* 0x0000007500e17308 */ /* 0x000fe20000000800 */
[----:B------:R-:W2:Y:S01]  /*9190*/  LDL.64 R250, [R1+0x48] ;  /* 0x0000480001fa7983 */ /* 0x000ea20000100a00 */
[----:B------:R-:W-:Y:S01]  /*91a0*/  FADD.FTZ R121, R125, R121 ;  /* 0x000000797d797221 */ /* 0x000fe20000010000 */
[----:B-1----:R-:W-:Y:S01]  /*91b0*/  F2FP.BF16.PACK_AB R101, R234, R231 ;  /* 0x000000e7ea65723e */ /* 0x002fe200000010ff */
[--C-:B------:R-:W-:Y:S02]  /*91c0*/  FFMA.FTZ R104, R205, c[0x0][0x2d0], -R200.reuse ;  /* 0x0000b400cd687a23 */ /* 0x100fe400000108c8 */
[----:B------:R-:W-:Y:S01]  /*91d0*/  FADD.FTZ R121, R126, R121 ;  /* 0x000000797e797221 */ /* 0x000fe20000010000 */
[----:B------:R-:W-:Y:S01]  /*91e0*/  LDSM.16.MT88.4 R136, [R3+0x5800] ;  /* 0x005800000388783b */ /* 0x000fe20000004200 */
[----:B------:R-:W-:Y:S02]  /*91f0*/  FFMA.FTZ R200, R246, c[0x0][0x2d0], -R200 ;  /* 0x0000b400f6c87a23 */ /* 0x000fe400000108c8 */
[----:B------:R1:W3:Y:S01]  /*9200*/  MUFU.EX2 R233, R104 ;  /* 0x0000006800e97308 */ /* 0x0002e20000000800 */
[----:B----4-:R-:W-:Y:S09]  /*9210*/  F2FP.BF16.PACK_AB R201, R218, R207 ;  /* 0x000000cfdac9723e */ /* 0x010ff200000010ff */
[----:B------:R4:W-:Y:S10]  /*9220*/  MUFU.EX2 R226, R119 ;  /* 0x0000007700e27308 */ /* 0x0009f40000000800 */
[----:B------:R-:W5:Y:S01]  /*9230*/  MUFU.EX2 R205, R143 ;  /* 0x0000008f00cd7308 */ /* 0x000f620000000800 */
[----:B-1----:R-:W1:Y:S01]  /*9240*/  LDSM.16.MT88.4 R104, [R0+0x1800] ;  /* 0x001800000068783b */ /* 0x002e620000004200 */
[----:B---3--:R-:W-:Y:S08]  /*9250*/  F2FP.BF16.PACK_AB R103, R232, R233 ;  /* 0x000000e9e867723e */ /* 0x008ff000000010ff */
[----:B------:R3:W3:Y:S01]  /*9260*/  MUFU.EX2 R143, R200 ;  /* 0x000000c8008f7308 */ /* 0x0006e20000000800 */
[----:B----4-:R-:W-:Y:S01]  /*9270*/  LDSM.16.MT88.4 R116, [R2+0x2000] ;  /* 0x002000000274783b */ /* 0x010fe20000004200 */
[----:B-----5:R-:W-:Y:S02]  /*9280*/  F2FP.BF16.PACK_AB R202, R205, R219 ;  /* 0x000000dbcdca723e */ /* 0x020fe400000010ff */
[----:B---3--:R-:W-:Y:S02]  /*9290*/  F2FP.BF16.PACK_AB R200, R217, R220 ;  /* 0x000000dcd9c8723e */ /* 0x008fe400000010ff */
[----:B------:R-:W-:Y:S01]  /*92a0*/  F2FP.BF16.PACK_AB R203, R143, R204 ;  /* 0x000000cc8fcb723e */ /* 0x000fe200000010ff */
        /* <DEDUP_REMOVED lines=48> */
[----:B------:R-:W5:Y:S07]  /*95b0*/  LDSM.16.MT88.4 R116, [R2+0x5000] ;  /* 0x005000000274783b */ /* 0x000f6e0000004200 */
        /* <DEDUP_REMOVED lines=9> */
[C---:B-----5:R-:W-:Y:S08]  /*9650*/  HMMA.16816.F32.BF16 R52, R100.reuse, R116, R52 ;  /* 0x000000746434723c */ /* 0x060ff00000041834 */
        /* <DEDUP_REMOVED lines=8> */
[C---:B---3--:R-:W-:Y:S07]  /*96e0*/  HMMA.16816.F32.BF16 R76, R100.reuse, R108, R76 ;  /* 0x0000006c644c723c */ /* 0x048fee000004184c */
[----:B------:R-:W-:Y:S01]  /*96f0*/  FADD.FTZ R109, R128, R121 ;  /* 0x00000079806d7221 */ /* 0x000fe20000010000 */
[C---:B------:R-:W-:Y:S04]  /*9700*/  HMMA.16816.F32.BF16 R80, R100.reuse, R110, R80 ;  /* 0x0000006e6450723c */ /* 0x040fe80000041850 */
[----:B------:R-:W-:Y:S02]  /*9710*/  FADD.FTZ R108, R130, R120 ;  /* 0x00000078826c7221 */ /* 0x000fe40000010000 */
[----:B------:R-:W-:Y:S01]  /*9720*/  LDSM.16.MT88.4 R120, [R142+0x2800] ;  /* 0x002800008e78783b */ /* 0x000fe20000004200 */
[----:B------:R-:W-:Y:S01]  /*9730*/  FADD.FTZ R109, R131, R109 ;  /* 0x0000006d836d7221 */ /* 0x000fe20000010000 */
[C---:B-----5:R-:W-:Y:S04]  /*9740*/  HMMA.16816.F32.BF16 R84, R100.reuse, R116, R84 ;  /* 0x000000746454723c */ /* 0x060fe80000041854 */
[----:B------:R-:W-:Y:S02]  /*9750*/  FADD.FTZ R109, R127, R109 ;  /* 0x0000006d7f6d7221 */ /* 0x000fe40000010000 */
[----:B------:R-:W-:Y:S01]  /*9760*/  LDSM.16.MT88.4 R128, [R0+0x5800] ;  /* 0x005800000080783b */ /* 0x000fe20000004200 */
[----:B------:R-:W-:Y:S01]  /*9770*/  FADD.FTZ R108, R132, R108 ;  /* 0x0000006c846c7221 */ /* 0x000fe20000010000 */
[C---:B------:R-:W-:Y:S04]  /*9780*/  HMMA.16816.F32.BF16 R88, R100.reuse, R118, R88 ;  /* 0x000000766458723c */ /* 0x040fe80000041858 */
[----:B------:R-:W-:Y:S02]  /*9790*/  FADD.FTZ R108, R133, R108 ;  /* 0x0000006c856c7221 */ /* 0x000fe40000010000 */
[----:B------:R-:W3:Y:S01]  /*97a0*/  LDSM.16.MT88.4 R116, [R2+0x2800] ;  /* 0x002800000274783b */ /* 0x000ee20000004200 */
[----:B------:R-:W-:Y:S01]  /*97b0*/  FADD.FTZ R221, R221, R109 ;  /* 0x0000006ddddd7221 */ /* 0x000fe20000010000 */
[C---:B----4-:R-:W-:Y:S04]  /*97c0*/  HMMA.16816.F32.BF16 R92, R100.reuse, R112, R92 ;  /* 0x00000070645c723c */ /* 0x050fe8000004185c */
[----:B------:R-:W-:Y:S04]  /*97d0*/  FADD.FTZ R222, R222, R108 ;  /* 0x0000006cdede7221 */ /* 0x000fe80000010000 */
[----:B------:R-:W-:Y:S08]  /*97e0*/  HMMA.16816.F32.BF16 R96, R100, R114, R96 ;  /* 0x000000726460723c */ /* 0x000ff00000041860 */
[C---:B------:R-:W-:Y:S01]  /*97f0*/  HMMA.16816.F32.BF16 R148, R200.reuse, R144, R4 ;  /* 0x00000090c894723c */ /* 0x040fe20000041804 */
[----:B------:R-:W4:Y:S07]  /*9800*/  LDSM.16.MT88.4 R4, [R2+0x5800] ;  /* 0x005800000204783b */ /* 0x000f2e0000004200 */
[C---:B------:R-:W-:Y:S01]  /*9810*/  HMMA.16816.F32.BF16 R144, R200.reuse, R146, R8 ;  /* 0x00000092c890723c */ /* 0x040fe20000041808 */
[----:B------:R-:W5:Y:S07]  /*9820*/  LDSM.16.MT88.4 R8, [R142+0x5800] ;  /* 0x005800008e08783b */ /* 0x000f6e0000004200 */
[C---:B-1----:R-:W-:Y:S01]  /*9830*/  HMMA.16816.F32.BF16 R100, R200.reuse, R104, R12 ;  /* 0x00000068c864723c */ /* 0x042fe2000004180c */
[----:B------:R1:W2:Y:S07]  /*9840*/  LDSM.16.MT88.4 R12, [R0+0x8800] ;  /* 0x00880000000c783b */ /* 0x0002ae0000004200 */
[C---:B------:R-:W-:Y:S01]  /*9850*/  HMMA.16816.F32.BF16 R104, R200.reuse, R106, R16 ;  /* 0x0000006ac868723c */ /* 0x040fe20000041810 */
[----:B------:R2:W2:Y:S07]  /*9860*/  LDSM.16.MT88.4 R16, [R3+0x8800] ;  /* 0x008800000310783b */ /* 0x0004ae0000004200 */
[C---:B---3--:R-:W-:Y:S01]  /*9870*/  HMMA.16816.F32.BF16 R108, R200.reuse, R116, R20 ;  /* 0x00000074c86c723c */ /* 0x048fe20000041814 */
[----:B------:R-:W3:Y:S07]  /*9880*/  LDL R20, [R1+0x30] ;  /* 0x0000300001147983 */ /* 0x000eee0000100800 */
[C---:B------:R-:W-:Y:S04]  /*9890*/  HMMA.16816.F32.BF16 R112, R200.reuse, R118, R24 ;  /* 0x00000076c870723c */ /* 0x040fe80000041818 */
[----:B-1----:R-:W-:Y:S04]  /*98a0*/  IADD3 R0, R240, -0x2, RZ ;  /* 0xfffffffef0007810 */ /* 0x002fe80007ffe0ff */
[C---:B------:R-:W-:Y:S03]  /*98b0*/  HMMA.16816.F32.BF16 R116, R200.reuse, R120, R28 ;  /* 0x00000078c874723c */ /* 0x040fe6000004181c */
[----:B------:R-:W-:Y:S05]  /*98c0*/  ISETP.GE.AND P6, PT, R0, R252, PT ;  /* 0x000000fc0000720c */ /* 0x000fea0003fc6270 */
[C---:B------:R-:W-:Y:S08]  /*98d0*/  HMMA.16816.F32.BF16 R120, R200.reuse, R122, R32 ;  /* 0x0000007ac878723c */ /* 0x040ff00000041820 */
[C---:B------:R-:W-:Y:S03]  /*98e0*/  HMMA.16816.F32.BF16 R124, R200.reuse, R128, R36 ;  /* 0x00000080c87c723c */ /* 0x040fe60000041824 */
[----:B------:R-:W-:Y:S02]  /*98f0*/  @P6 ISETP.GE.AND P3, PT, R242, c[0x0][0x1d4], PT ;  /* 0x00007500f2006a0c */ /* 0x000fe40003f66270 */
[----:B------:R-:W-:Y:S02]  /*9900*/  @P6 ISETP.GE.AND P1, PT, R244, c[0x0][0x1d4], PT ;  /* 0x00007500f4006a0c */ /* 0x000fe40003f26270 */
[----:B--2---:R-:W-:Y:S01]  /*9910*/  @P6 SHF.R.S32.HI R3, RZ, 0x1f, R0 ;  /* 0x0000001fff036819 */ /* 0x004fe20000011400 */
[C---:B------:R-:W-:Y:S04]  /*9920*/  HMMA.16816.F32.BF16 R128, R200.reuse, R130, R40 ;  /* 0x00000082c880723c */ /* 0x040fe80000041828 */
[----:B------:R-:W-:Y:S04]  /*9930*/  @P6 IMAD R3, R3, c[0x0][0x1e0], RZ ;  /* 0x0000780003036a24 */ /* 0x000fe800078e02ff */
[C---:B------:R-:W-:Y:S08]  /*9940*/  HMMA.16816.F32.BF16 R132, R200.reuse, R136, R44 ;  /* 0x00000088c884723c */ /* 0x040ff0000004182c */
[C---:B------:R-:W-:Y:S08]  /*9950*/  HMMA.16816.F32.BF16 R136, R200.reuse, R138, R48 ;  /* 0x0000008ac888723c */ /* 0x040ff00000041830 */
[C---:B----4-:R-:W-:Y:S08]  /*9960*/  HMMA.16816.F32.BF16 R52, R200.reuse, R4, R52 ;  /* 0x00000004c834723c */ /* 0x050ff00000041834 */
[C---:B------:R-:W-:Y:S01]  /*9970*/  HMMA.16816.F32.BF16 R56, R200.reuse, R6, R56 ;  /* 0x00000006c838723c */ /* 0x040fe20000041838 */
[----:B------:R1:W2:Y:S07]  /*9980*/  LDSM.16.MT88.4 R4, [R2+0x8800] ;  /* 0x008800000204783b */ /* 0x0002ae0000004200 */
[C---:B-----5:R-:W-:Y:S07]  /*9990*/  HMMA.16816.F32.BF16 R60, R200.reuse, R8, R60 ;  /* 0x00000008c83c723c */ /* 0x060fee000004183c */
[C---:B------:R-:W-:Y:S01]  /*99a0*/  @P6 IMAD.WIDE.U32 R8, R0.reuse, c[0x0][0x1e0], RZ ;  /* 0x0000780000086a25 */ /* 0x040fe200078e00ff */
[C---:B------:R-:W-:Y:S08]  /*99b0*/  HMMA.16816.F32.BF16 R64, R200.reuse, R10, R64 ;  /* 0x0000000ac840723c */ /* 0x040ff00000041840 */
[C---:B------:R-:W-:Y:S04]  /*99c0*/  HMMA.16816.F32.BF16 R68, R200.reuse, R12, R68 ;  /* 0x0000000cc844723c */ /* 0x040fe80000041844 */
[----:B-1----:R-:W-:Y:S02]  /*99d0*/  @P6 IMAD R2, R0, c[0x0][0x1e4], R3 ;  /* 0x0000790000026a24 */ /* 0x002fe400078e0203 */
[----:B------:R-:W-:Y:S02]  /*99e0*/  @P6 IMAD.MOV.U32 R3, RZ, RZ, R238 ;  /* 0x000000ffff036224 */ /* 0x000fe400078e00ee */
[----:B------:R-:W-:Y:S01]  /*99f0*/  @P6 IMAD.IADD R0, R9, 0x1, R2 ;  /* 0x0000000109006824 */ /* 0x000fe200078e0202 */
[----:B------:R-:W-:Y:S01]  /*9a00*/  @P6 MOV R2, R250 ;  /* 0x000000fa00026202 */ /* 0x000fe20000000f00 */
[C---:B------:R-:W-:Y:S03]  /*9a10*/  HMMA.16816.F32.BF16 R72, R200.reuse, R14, R72 ;  /* 0x0000000ec848723c */ /* 0x040fe60000041848 */
[----:B------:R-:W-:Y:S02]  /*9a20*/  @P6 IMAD R0, R0, 0x60, RZ ;  /* 0x0000006000006824 */ /* 0x000fe400078e02ff */
[----:B------:R-:W-:Y:S02]  /*9a30*/  @P6 IMAD.WIDE.U32 R2, R8, 0x60, R2 ;  /* 0x0000006008026825 */ /* 0x000fe400078e0002 */
[----:B------:R-:W-:Y:S01]  /*9a40*/  @P6 MOV R15, 0x6 ;  /* 0x00000006000f6802 */ /* 0x000fe20000000f00 */
[C---:B------:R-:W-:Y:S04]  /*9a50*/  HMMA.16816.F32.BF16 R76, R200.reuse, R16, R76 ;  /* 0x00000010c84c723c */ /* 0x040fe8000004184c */
[----:B------:R-:W-:Y:S01]  /*9a60*/  FADD.FTZ R9, R231, R221 ;  /* 0x000000dde7097221 */ /* 0x000fe20000010000 */
[----:B------:R-:W-:Y:S01]  /*9a70*/  @P6 LEA R12, P0, R2, c[0x0][0x1c8], 0x1 ;  /* 0x00007200020c6a11 */ /* 0x000fe200078008ff */
[----:B------:R-:W-:Y:S01]  /*9a80*/  FADD.FTZ R13, R235, R222 ;  /* 0x000000deeb0d7221 */ /* 0x000fe20000010000 */
[----:B------:R-:W-:Y:S01]  /*9a90*/  @P6 IADD3 R3, R3, R0, RZ ;  /* 0x0000000003036210 */ /* 0x000fe20007ffe0ff */
[----:B------:R-:W-:Y:S01]  /*9aa0*/  FADD.FTZ R14, R234, R9 ;  /* 0x00000009ea0e7221 */ /* 0x000fe20000010000 */
[C---:B------:R-:W-:Y:S01]  /*9ab0*/  HMMA.16816.F32.BF16 R80, R200.reuse, R18, R80 ;  /* 0x00000012c850723c */ /* 0x040fe20000041850 */
[----:B------:R-:W1:Y:S02]  /*9ac0*/  LDSM.16.MT88.4 R8, [R142+0x8800] ;  /* 0x008800008e08783b */ /* 0x000e640000004200 */
[----:B------:R-:W-:Y:S01]  /*9ad0*/  FADD.FTZ R0, R237, R13 ;  /* 0x0000000ded007221 */ /* 0x000fe20000010000 */
[----:B------:R-:W-:Y:S01]  /*9ae0*/  @P6 LEA.HI.X R13, R2, c[0x0][0x1cc], R3, 0x1, P0 ;  /* 0x00007300020d6a11 */ /* 0x000fe200000f0c03 */
[----:B------:R-:W-:Y:S01]  /*9af0*/  FADD.FTZ R2, R233, R14 ;  /* 0x0000000ee9027221 */ /* 0x000fe20000010000 */
[----:B------:R-:W-:Y:S01]  /*9b00*/  @P6 ISETP.GE.AND P0, PT, R245, c[0x0][0x1d4], PT ;  /* 0x00007500f5006a0c */ /* 0x000fe20003f06270 */
[----:B------:R-:W-:Y:S01]  /*9b10*/  FADD.FTZ R14, R236, R0 ;  /* 0x00000000ec0e7221 */ /* 0x000fe20000010000 */
[----:B------:R-:W-:Y:S01]  /*9b20*/  IADD3 R0, R241, 0x1, RZ ;  /* 0x00000001f1007810 */ /* 0x000fe20007ffe0ff */
[----:B------:R-:W-:Y:S01]  /*9b30*/  @P6 IMAD.MOV.U32 R3, RZ, RZ, c[0x0][0x1e0] ;  /* 0x00007800ff036624 */ /* 0x000fe200078e00ff */
[C---:B--2---:R-:W-:Y:S03]  /*9b40*/  HMMA.16816.F32.BF16 R84, R200.reuse, R4, R84 ;  /* 0x00000004c854723c */ /* 0x044fe60000041854 */
[----:B------:R-:W-:Y:S01]  /*9b50*/  SEL R0, R0, RZ, !P4 ;  /* 0x000000ff00007207 */ /* 0x000fe20006000000 */
[----:B------:R-:W-:Y:S02]  /*9b60*/  FADD.FTZ R2, R232, R2 ;  /* 0x00000002e8027221 */ /* 0x000fe40000010000 */
[----:B------:R-:W-:Y:S01]  /*9b70*/  FADD.FTZ R16, R223, R14 ;  /* 0x0000000edf107221 */ /* 0x000fe20000010000 */
[C---:B------:R-:W-:Y:S01]  /*9b80*/  @P6 SHF.L.U64.HI R14, R3.reuse, R15, c[0x0][0x1e4] ;  /* 0x00007900030e6619 */ /* 0x040fe2000001020f */
[----:B------:R3:W-:Y:S01]  /*9b90*/  STL [R1+0x4], R0 ;  /* 0x0000040001007387 */ /* 0x0007e20000100800 */
[----:B------:R-:W-:Y:S01]  /*9ba0*/  @P6 IMAD.SHL.U32 R3, R3, 0x40, RZ ;  /* 0x0000004003036824 */ /* 0x000fe200078e00ff */
[C---:B------:R-:W-:Y:S02]  /*9bb0*/  HMMA.16816.F32.BF16 R88, R200.reuse, R6, R88 ;  /* 0x00000006c858723c */ /* 0x040fe40000041858 */
[----:B------:R-:W2:Y:S01]  /*9bc0*/  LDL R17, [R1+0x28] ;  /* 0x0000280001117983 */ /* 0x000ea20000100800 */
[----:B------:R-:W-:Y:S01]  /*9bd0*/  FADD.FTZ R15, R225, R2 ;  /* 0x00000002e10f7221 */ /* 0x000fe20000010000 */
[----:B------:R-:W-:Y:S01]  /*9be0*/  @P6 IADD3 R2, P5, R3, R12, RZ ;  /* 0x0000000c03026210 */ /* 0x000fe20007fbe0ff */
[----:B------:R-:W-:Y:S02]  /*9bf0*/  FADD.FTZ R5, R228, R16 ;  /* 0x00000010e4057221 */ /* 0x000fe40000010000 */
[----:B------:R-:W-:Y:S01]  /*9c00*/  FADD.FTZ R15, R227, R15 ;  /* 0x0000000fe30f7221 */ /* 0x000fe20000010000 */
[----:B------:R-:W-:Y:S04]  /*9c10*/  @P6 IADD3 R4, P4, R3, R2, RZ ;  /* 0x0000000203046210 */ /* 0x000fe80007f9e0ff */
[----:B------:R-:W-:Y:S01]  /*9c20*/  @P6 IADD3.X R3, R14, R13, RZ, P5, !PT ;  /* 0x0000000d0e036210 */ /* 0x000fe20002ffe4ff */
[----:B------:R-:W-:Y:S01]  /*9c30*/  FADD.FTZ R6, R226, R15 ;  /* 0x0000000fe2067221 */ /* 0x000fe20000010000 */
[C---:B-1----:R-:W-:Y:S08]  /*9c40*/  HMMA.16816.F32.BF16 R92, R200.reuse, R8, R92 ;  /* 0x00000008c85c723c */ /* 0x042ff0000004185c */
[----:B------:R-:W-:Y:S04]  /*9c50*/  HMMA.16816.F32.BF16 R96, R200, R10, R96 ;  /* 0x0000000ac860723c */ /* 0x000fe80000041860 */
[----:B---3--:R-:W-:Y:S05]  /*9c60*/  @P6 IMAD R0, R0, 0x9000, R20 ;  /* 0x0000900000006824 */ /* 0x008fea00078e0214 */
        /* <DEDUP_REMOVED lines=9> */
[----:B-1----:R-:W-:Y:S02]  /*9d00*/  FADD.FTZ R12, R230, R5 ;  /* 0x00000005e60c7221 */ /* 0x002fe40000010000 */
[----:B------:R-:W-:Y:S05]  /*9d10*/  @P6 IMAD.X R5, R14, 0x1, R3, P4 ;  /* 0x000000010e056824 */ /* 0x000fea00020e0603 */
[----:B------:R1:W-:Y:S08]  /*9d20*/  @P6 LDGSTS.E.BYPASS.LTC128B.128 [R0+0x2000], [R4.64], !P3 ;  /* 0x0200000004006fae */ /* 0x0003f0000d901d46 */
[----:B------:R1:W-:Y:S01]  /*9d30*/  @P6 LDGSTS.E.BYPASS.LTC128B.128 [R0+0x5000], [R4.64+0x80], !P1 ;  /* 0x0500008004006fae */ /* 0x0003e2000c901d46 */
[C---:B------:R-:W-:Y:S02]  /*9d40*/  ISETP.GE.AND P1, PT, R206.reuse, 0x1, PT ;  /* 0x00000001ce00780c */ /* 0x040fe40003f26270 */
[----:B------:R-:W-:Y:S04]  /*9d50*/  IADD3 R206, R206, 0x1, RZ ;  /* 0x00000001cece7810 */ /* 0x000fe80007ffe0ff */
[----:B------:R-:W-:Y:S01]  /*9d60*/  SEL R206, R206, RZ, !P1 ;  /* 0x000000ffcece7207 */ /* 0x000fe20004800000 */
[----:B------:R1:W-:Y:S01]  /*9d70*/  @P6 LDGSTS.E.BYPASS.LTC128B.128 [R0+0x8000], [R4.64+0x100], !P0 ;  /* 0x0800010004006fae */ /* 0x0003e2000c101d46 */
[----:B---3--:R-:W-:Y:S02]  /*9d80*/  FADD.FTZ R3, R229, R12 ;  /* 0x0000000ce5037221 */ /* 0x008fe40000010000 */
[----:B------:R-:W-:Y:S02]  /*9d90*/  FADD.FTZ R2, R224, R6 ;  /* 0x00000006e0027221 */ /* 0x000fe40000010000 */
[----:B------:R-:W-:Y:S03]  /*9da0*/  FADD.FTZ R3, R220, R3 ;  /* 0x00000003dc037221 */ /* 0x000fe60000010000 */
[----:B------:R-:W0:Y:S01]  /*9db0*/  LDGDEPBAR ;  /* 0x00000000000079af */ /* 0x000e220000000000 */
[----:B-1----:R-:W-:Y:S02]  /*9dc0*/  FADD.FTZ R0, R207, R2 ;  /* 0x00000002cf007221 */ /* 0x002fe40000010000 */
[----:B------:R-:W-:Y:S01]  /*9dd0*/  FADD.FTZ R2, R217, R3 ;  /* 0x00000003d9027221 */ /* 0x000fe20000010000 */
[----:B------:R-:W-:Y:S01]  /*9de0*/  MOV R217, R239 ;  /* 0x000000ef00d97202 */ /* 0x000fe20000000f00 */
[----:B------:R-:W-:Y:S01]  /*9df0*/  FADD.FTZ R0, R218, R0 ;  /* 0x00000000da007221 */ /* 0x000fe20000010000 */
[----:B------:R-:W-:Y:S01]  /*9e00*/  MOV R3, R140 ;  /* 0x0000008c00037202 */ /* 0x000fe20000000f00 */
[----:B------:R-:W-:Y:S02]  /*9e10*/  FADD.FTZ R2, R219, R2 ;  /* 0x00000002db027221 */ /* 0x000fe40000010000 */
[----:B------:R-:W-:Y:S02]  /*9e20*/  FADD.FTZ R0, R204, R0 ;  /* 0x00000000cc007221 */ /* 0x000fe40000010000 */
[----:B------:R-:W-:Y:S02]  /*9e30*/  FADD.FTZ R2, R205, R2 ;  /* 0x00000002cd027221 */ /* 0x000fe40000010000 */
[----:B------:R-:W-:Y:S03]  /*9e40*/  FADD.FTZ R0, R143, R0 ;  /* 0x000000008f007221 */ /* 0x000fe60000010000 */
[----:B------:R1:W-:Y:S04]  /*9e50*/  STL [R1+0x8], R2 ;  /* 0x0000080201007387 */ /* 0x0003e80000100800 */
[----:B------:R3:W-:Y:S01]  /*9e60*/  STL [R1+0xc], R0 ;  /* 0x00000c0001007387 */ /* 0x0007e20000100800 */
[----:B-1----:R-:W-:Y:S02]  /*9e70*/  IMAD.MOV.U32 R2, RZ, RZ, R141 ;  /* 0x000000ffff027224 */ /* 0x002fe400078e008d */
[----:B---3--:R-:W-:Y:S01]  /*9e80*/  IMAD.MOV.U32 R0, RZ, RZ, R239 ;  /* 0x000000ffff007224 */ /* 0x008fe200078e00ef */
[----:B--2---:R-:W-:Y:S04]  /*9e90*/  ISETP.GT.AND P0, PT, R240, R17, PT ;  /* 0x00000011f000720c */ /* 0x004fe80003f04270 */
[----:B------:R1:W-:Y:S09]  /*9ea0*/  STL [R1], R0 ;  /* 0x0000000001007387 */ /* 0x0003f20000100800 */
[----:B------:R-:W-:-:S05]  /*9eb0*/  @P0 BRA `(.L_x_4542) ;  /* 0xffffbf4000000947 */ /* 0x000fca000383ffff */
.L_x_4541:
[----:B-1----:R-:W2:Y:S02]  /*9ec0*/  LDL R0, [R1+0x10] ;  /* 0x0000100001007983 */ /* 0x002ea40000100800 */
[----:B--2---:R-:W-:-:S13]  /*9ed0*/  ISETP.GE.AND P0, PT, R217, R0, PT ;  /* 0x00000000d900720c */ /* 0x004fda0003f06270 */
[----:B------:R-:W-:Y:S05]  /*9ee0*/  @!P0 BRA `(.L_x_4543) ;  /* 0x0000374000008947 */ /* 0x000fea0003800000 */
[----:B------:R-:W-:Y:S02]  /*9ef0*/  MOV R3, R140 ;  /* 0x0000008c00037202 */ /* 0x000fe40000000f00 */
[----:B------:R-:W-:Y:S02]  /*9f00*/  MOV R0, R141 ;  /* 0x0000008d00007202 */ /* 0x000fe40000000f00 */
.L_x_4544:
        /* <DEDUP_REMOVED lines=9> */
[-C--:B------:R-:W-:Y:S02]  /*9fa0*/  IADD3 R204, R210, R2.reuse, RZ ;  /* 0x00000002d2cc7210 */ /* 0x080fe40007ffe0ff */
[----:B------:R-:W5:Y:S04]  /*9fb0*/  LDL R236, [R1+0x10] ;  /* 0x0000100001ec7983 */ /* 0x000f680000100800 */
[----:B------:R-:W2:Y:S06]  /*9fc0*/  LDL.64 R240, [R1+0x18] ;  /* 0x0000180001f07983 */ /* 0x000eac0000100a00 */
[----:B------:R-:W2:Y:S04]  /*9fd0*/  LDL R239, [R1+0x20] ;  /* 0x0000200001ef7983 */ /* 0x000ea80000100800 */
[----:B------:R-:W-:Y:S08]  /*9fe0*/  BAR.SYNC.DEFER_BLOCKING 0x0 ;  /* 0x0000000000007b1d */ /* 0x000ff00000010000 */
[----:B------:R-:W1:Y:S08]  /*9ff0*/  LDSM.16.M88.4 R8, [R2] ;  /* 0x000000000208783b */ /* 0x000e700000000200 */
[----:B------:R-:W4:Y:S04]  /*a000*/  LDL R238, [R1+0x14] ;  /* 0x0000140001ee7983 */ /* 0x000f280000100800 */
        /* <DEDUP_REMOVED lines=34> */
[----:B------:R-:W-:Y:S01]  /*a230*/  IADD3 R200, R208, R2, RZ ;  /* 0x00000002d0c87210 */ /* 0x000fe20007ffe0ff */
        /* <DEDUP_REMOVED lines=10> */
[----:B------:R-:W-:Y:S01]  /*a2e0*/  @!P4 MOV R202, c[0x0][0x208] ;  /* 0x0000820000caca02 */ /* 0x000fe20000000f00 */
[----:B------:R-:W-:Y:S01]  /*a2f0*/  @!P4 IMAD R142, R235, c[0x0][0x20c], R142 ;  /* 0x00008300eb8eca24 */ /* 0x000fe200078e028e */
[----:B------:R-:W-:Y:S04]  /*a300*/  IADD3 R205, R210, R2, R208 ;  /* 0x00000002d2cd7210 */ /* 0x000fe80007ffe0d0 */
[----:B------:R-:W-:Y:S02]  /*a310*/  @!P4 IADD3 R141, R141, R142, RZ ;  /* 0x0000008e8d8dc210 */ /* 0x000fe40007ffe0ff */
[----:B------:R-:W-:Y:S02]  /*a320*/  @!P4 MOV R142, R218 ;  /* 0x000000da008ec202 */ /* 0x000fe40000000f00 */
[----:B------:R-:W2:Y:S01]  /*a330*/  LDL.LU R218, [R1+0x8] ;  /* 0x0000080001da7983 */ /* 0x000ea20000300800 */
[----:B------:R-:W-:Y:S02]  /*a340*/  @!P4 IMAD R141, R141, 0x60, RZ ;  /* 0x000000608d8dc824 */ /* 0x000fe400078e02ff */
[----:B------:R-:W-:Y:S01]  /*a350*/  @!P4 IMAD.WIDE.U32 R142, R140, 0x60, R142 ;  /* 0x000000608c8ec825 */ /* 0x000fe200078e008e */
[----:B------:R-:W3:Y:S04]  /*a360*/  LDL.LU R222, [R1+0xc] ;  /* 0x00000c0001de7983 */ /* 0x000ee80000300800 */
[----:B------:R-:W-:Y:S01]  /*a370*/  @!P4 IADD3 R141, R143, R141, RZ ;  /* 0x0000008d8f8dc210 */ /* 0x000fe20007ffe0ff */
[----:B------:R-:W4:Y:S01]  /*a380*/  LDL R243, [R1+0x54] ;  /* 0x0000540001f37983 */ /* 0x000f220000100800 */
[C---:B------:R-:W-:Y:S03]  /*a390*/  @!P4 LEA R140, P3, R142.reuse, c[0x0][0x1f8], 0x1 ;  /* 0x00007e008e8cca11 */ /* 0x040fe600078608ff */
[----:B------:R-:W5:Y:S01]  /*a3a0*/  LDL.64 R244, [R1+0x48] ;  /* 0x0000480001f47983 */ /* 0x000f620000100a00 */
[----:B------:R-:W-:Y:S02]  /*a3b0*/  @!P4 LEA.HI.X R141, R142, c[0x0][0x1fc], R141, 0x1, P3 ;  /* 0x00007f008e8dca11 */ /* 0x000fe400018f0c8d */
[----:B------:R-:W-:Y:S02]  /*a3c0*/  @!P4 ISETP.GE.AND P0, PT, R238, c[0x0][0x1d4], PT ;  /* 0x00007500ee00ca0c */ /* 0x000fe40003f06270 */
[----:B------:R-:W-:Y:S01]  /*a3d0*/  @!P4 MOV R142, 0x6 ;  /* 0x00000006008ec802 */ /* 0x000fe20000000f00 */
[----:B------:R-:W-:Y:S01]  /*a3e0*/  @!PT LDS RZ, [RZ] ;  /* 0x00000000fffff984 */ /* 0x000fe20000000800 */
[----:B------:R-:W-:Y:S01]  /*a3f0*/  @!PT LDS RZ, [RZ] ;  /* 0x00000000fffff984 */ /* 0x000fe20000000800 */
[----:B------:R-:W-:Y:S01]  /*a400*/  @!PT LDS RZ, [RZ] ;  /* 0x00000000fffff984 */ /* 0x000fe20000000800 */
[----:B------:R1:W-:Y:S03]  /*a410*/  @!P4 LDGSTS.E.BYPASS.LTC128B.128 [R201], [R140.64], !P2 ;  /* 0x000000008cc9cfae */ /* 0x0003e6000d101d46 */
[C---:B------:R-:W-:Y:S02]  /*a420*/  @!P4 SHF.L.U64.HI R142, R202.reuse, R142, c[0x0][0x20c] ;  /* 0x00008300ca8ec619 */ /* 0x040fe4000001028e */
[----:B------:R-:W-:Y:S03]  /*a430*/  @!P4 SHF.L.U32 R202, R202, 0x6, RZ ;  /* 0x00000006cacac819 */ /* 0x000fe600000006ff */
[----:B------:R1:W-:Y:S08]  /*a440*/  @!P4 LDGSTS.E.BYPASS.LTC128B.128 [R201+0x3000], [R140.64+0x80], !P1 ;  /* 0x030000808cc9cfae */ /* 0x0003f0000c901d46 */
[----:B------:R1:W-:Y:S08]  /*a450*/  @!P4 LDGSTS.E.BYPASS.LTC128B.128 [R201+0x6000], [R140.64+0x100], !P0 ;  /* 0x060001008cc9cfae */ /* 0x0003f0000c101d46 */
[----:B------:R-:W2:Y:S01]  /*a460*/  LDL R237, [R1+0x30] ;  /* 0x0000300001ed7983 */ /* 0x000ea20000100800 */
[----:B-1----:R-:W-:Y:S04]  /*a470*/  @!P4 IADD3 R140, P3, R202, R140, RZ ;  /* 0x0000008cca8cc210 */ /* 0x002fe80007f7e0ff */
[----:B------:R-:W-:Y:S02]  /*a480*/  @!P4 IADD3.X R141, R142, R141, RZ, P3, !PT ;  /* 0x0000008d8e8dc210 */ /* 0x000fe40001ffe4ff */
[----:B------:R-:W-:Y:S03]  /*a490*/  @!P4 IADD3 R202, P3, R202, R140, RZ ;  /* 0x0000008ccacac210 */ /* 0x000fe60007f7e0ff */
[----:B------:R1:W-:Y:S01]  /*a4a0*/  @!P4 LDGSTS.E.BYPASS.LTC128B.128 [R201+0x1000], [R140.64], !P2 ;  /* 0x010000008cc9cfae */ /* 0x0003e2000d101d46 */
[----:B------:R-:W-:Y:S02]  /*a4b0*/  @!P4 IADD3.X R203, R142, R141, RZ, P3, !PT ;  /* 0x0000008d8ecbc210 */ /* 0x000fe40001ffe4ff */
[----:B------:R-:W-:Y:S05]  /*a4c0*/  ISETP.GE.AND P3, PT, R242, 0x1, PT ;  /* 0x00000001f200780c */ /* 0x000fea0003f66270 */
[----:B------:R1:W-:Y:S08]  /*a4d0*/  @!P4 LDGSTS.E.BYPASS.LTC128B.128 [R201+0x4000], [R140.64+0x80], !P1 ;  /* 0x040000808cc9cfae */ /* 0x0003f0000c901d46 */
[----:B------:R1:W-:Y:S08]  /*a4e0*/  @!P4 LDGSTS.E.BYPASS.LTC128B.128 [R201+0x7000], [R140.64+0x100], !P0 ;  /* 0x070001008cc9cfae */ /* 0x0003f0000c101d46 */
[----:B------:R1:W-:Y:S08]  /*a4f0*/  @!P4 LDGSTS.E.BYPASS.LTC128B.128 [R201+0x2000], [R202.64], !P2 ;  /* 0x02000000cac9cfae */ /* 0x0003f0000d101d46 */
[----:B------:R1:W-:Y:S08]  /*a500*/  @!P4 LDGSTS.E.BYPASS.LTC128B.128 [R201+0x5000], [R202.64+0x80], !P1 ;  /* 0x05000080cac9cfae */ /* 0x0003f0000c901d46 */
[----:B------:R1:W-:Y:S08]  /*a510*/  @!P4 LDGSTS.E.BYPASS.LTC128B.128 [R201+0x8000], [R202.64+0x100], !P0 ;  /* 0x08000100cac9cfae */ /* 0x0003f0000c101d46 */
[----:B-1----:R-:W1:Y:S08]  /*a520*/  LDSM.16.M88.4 R140, [R200] ;  /* 0x00000000c88c783b */ /* 0x002e700000000200 */
[----:B------:R-:W0:Y:S01]  /*a530*/  LDGDEPBAR ;  /* 0x00000000000079af */ /* 0x000e220000000000 */
[----:B------:R-:W-:Y:S01]  /*a540*/  IADD3 R201, R208, R204, RZ ;  /* 0x000000ccd0c97210 */ /* 0x000fe20007ffe0ff */
        /* <DEDUP_REMOVED lines=158> */
[----:B------:R-:W1:Y:S08]  /*af30*/  LDSM.16.M88.4 R140, [R200+0x8800] ;  /* 0x00880000c88c783b */ /* 0x000e700000000200 */
[----:B------:R-:W2:Y:S01]  /*af40*/  LDSM.16.M88.4 R200, [R201+0x6000] ;  /* 0x00600000c9c8783b */ /* 0x000ea20000000200 */
[C---:B-1----:R-:W-:Y:S08]  /*af50*/  HMMA.16816.F32.BF16 R44, R192.reuse, R140, R44 ;  /* 0x0000008cc02c723c */ /* 0x042ff0000004182c */
[----:B------:R-:W-:Y:S01]  /*af60*/  HMMA.16816.F32.BF16 R48, R192, R142, R48 ;  /* 0x0000008ec030723c */ /* 0x000fe20000041830 */
[----:B------:R-:W1:Y:S07]  /*af70*/  LDSM.16.M88.4 R140, [R205+0x6800] ;  /* 0x00680000cd8c783b */ /* 0x000e6e0000000200 */
[C---:B--2---:R-:W-:Y:S08]  /*af80*/  HMMA.16816.F32.BF16 R4, R196.reuse, R200, R4 ;  /* 0x000000c8c404723c */ /* 0x044ff00000041804 */
[C---:B------:R-:W-:Y:S01]  /*af90*/  HMMA.16816.F32.BF16 R8, R196.reuse, R202, R8 ;  /* 0x000000cac408723c */ /* 0x040fe20000041808 */
[----:B------:R-:W2:Y:S11]  /*afa0*/  LDSM.16.M88.4 R200, [R205+0x7000] ;  /* 0x00700000cdc8783b */ /* 0x000eb60000000200 */
[----:B------:R-:W-:Y:S04]  /*afb0*/  @!UPT UIADD3 URZ, URZ, URZ, URZ ;  /* 0x0000003f3f3ff290 */ /* 0x000fe8000fffe03f */
[----:B------:R-:W-:Y:S04]  /*afc0*/  FMNMX.FTZ R2, R4, R0, !PT ;  /* 0x0000000004027209 */ /* 0x000fe80007810000 */
[----:B------:R-:W-:Y:S04]  /*afd0*/  FMNMX.FTZ R2, R5, R2, !PT ;  /* 0x0000000205027209 */ /* 0x000fe80007810000 */
[----:B------:R-:W-:Y:S01]  /*afe0*/  FMNMX.FTZ R2, R8, R2, !PT ;  /* 0x0000000208027209 */ /* 0x000fe20007810000 */
[C---:B-1----:R-:W-:Y:S03]  /*aff0*/  HMMA.16816.F32.BF16 R12, R196.reuse, R140, R12 ;  /* 0x0000008cc40c723c */ /* 0x042fe6000004180c */
[----:B------:R-:W-:Y:S05]  /*b000*/  FMNMX.FTZ R2, R9, R2, !PT ;  /* 0x0000000209027209 */ /* 0x000fea0007810000 */
[C---:B------:R-:W-:Y:S01]  /*b010*/  HMMA.16816.F32.BF16 R16, R196.reuse, R142, R16 ;  /* 0x0000008ec410723c */ /* 0x040fe20000041810 */
[----:B------:R-:W1:Y:S07]  /*b020*/  LDSM.16.M88.4 R140, [R205+0x7800] ;  /* 0x00780000cd8c783b */ /* 0x000e6e0000000200 */
[C---:B--2---:R-:W-:Y:S08]  /*b030*/  HMMA.16816.F32.BF16 R20, R196.reuse, R200, R20 ;  /* 0x000000c8c414723c */ /* 0x044ff00000041814 */
[C---:B------:R-:W-:Y:S01]  /*b040*/  HMMA.16816.F32.BF16 R24, R196.reuse, R202, R24 ;  /* 0x000000cac418723c */ /* 0x040fe20000041818 */
[----:B------:R-:W2:Y:S03]  /*b050*/  LDSM.16.M88.4 R200, [R205+0x8000] ;  /* 0x00800000cdc8783b */ /* 0x000ea60000000200 */
[----:B------:R-:W-:Y:S04]  /*b060*/  FMNMX.FTZ R2, R12, R2, !PT ;  /* 0x000000020c027209 */ /* 0x000fe80007810000 */
[----:B------:R-:W-:Y:S04]  /*b070*/  FMNMX.FTZ R2, R13, R2, !PT ;  /* 0x000000020d027209 */ /* 0x000fe80007810000 */
[----:B------:R-:W-:Y:S04]  /*b080*/  FMNMX.FTZ R2, R16, R2, !PT ;  /* 0x0000000210027209 */ /* 0x000fe80007810000 */
[----:B------:R-:W-:Y:S04]  /*b090*/  FMNMX.FTZ R2, R17, R2, !PT ;  /* 0x0000000211027209 */ /* 0x000fe80007810000 */
[----:B------:R-:W-:Y:S04]  /*b0a0*/  FMNMX.FTZ R2, R20, R2, !PT ;  /* 0x0000000214027209 */ /* 0x000fe80007810000 */
[----:B------:R-:W-:Y:S01]  /*b0b0*/  FMNMX.FTZ R2, R21, R2, !PT ;  /* 0x0000000215027209 */ /* 0x000fe20007810000 */
[C---:B-1----:R-:W-:Y:S03]  /*b0c0*/  HMMA.16816.F32.BF16 R28, R196.reuse, R140, R28 ;  /* 0x0000008cc41c723c */ /* 0x042fe6000004181c */
[----:B------:R-:W-:Y:S04]  /*b0d0*/  FMNMX.FTZ R2, R24, R2, !PT ;  /* 0x0000000218027209 */ /* 0x000fe80007810000 */
[----:B------:R-:W-:Y:S01]  /*b0e0*/  FMNMX.FTZ R2, R25, R2, !PT ;  /* 0x0000000219027209 */ /* 0x000fe20007810000 */
[C---:B------:R-:W-:Y:S01]  /*b0f0*/  HMMA.16816.F32.BF16 R32, R196.reuse, R142, R32 ;  /* 0x0000008ec420723c */ /* 0x040fe20000041820 */
[----:B------:R-:W1:Y:S01]  /*b100*/  LDSM.16.M88.4 R140, [R205+0x8800] ;  /* 0x00880000cd8c783b */ /* 0x000e620000000200 */
[----:B------:R-:W-:Y:S06]  /*b110*/  DEPBAR.LE SB0, 0x2 ;  /* 0x000080800000791a */ /* 0x000fec0000000000 */
[C---:B--2---:R-:W-:Y:S01]  /*b120*/  HMMA.16816.F32.BF16 R36, R196.reuse, R200, R36 ;  /* 0x000000c8c424723c */ /* 0x044fe20000041824 */
[----:B------:R-:W-:Y:S06]  /*b130*/  BAR.SYNC.DEFER_BLOCKING 0x0 ;  /* 0x0000000000007b1d */ /* 0x000fec0000010000 */
[----:B------:R-:W-:Y:S01]  /*b140*/  FMNMX.FTZ R200, R6, R3, !PT ;  /* 0x0000000306c87209 */ /* 0x000fe20007810000 */
[C---:B------:R-:W-:Y:S04]  /*b150*/  HMMA.16816.F32.BF16 R40, R196.reuse, R202, R40 ;  /* 0x000000cac428723c */ /* 0x040fe80000041828 */
[----:B------:R-:W-:Y:S02]  /*b160*/  FMNMX.FTZ R200, R7, R200, !PT ;  /* 0x000000c807c87209 */ /* 0x000fe40007810000 */
[----:B------:R-:W-:Y:S02]  /*b170*/  FMNMX.FTZ R2, R28, R2, !PT ;  /* 0x000000021c027209 */ /* 0x000fe40007810000 */
[----:B------:R-:W-:Y:S04]  /*b180*/  FMNMX.FTZ R200, R10, R200, !PT ;  /* 0x000000c80ac87209 */ /* 0x000fe80007810000 */
[----:B------:R-:W-:Y:S02]  /*b190*/  FMNMX.FTZ R200, R11, R200, !PT ;  /* 0x000000c80bc87209 */ /* 0x000fe40007810000 */
[----:B------:R-:W-:Y:S02]  /*b1a0*/  FMNMX.FTZ R2, R29, R2, !PT ;  /* 0x000000021d027209 */ /* 0x000fe40007810000 */
[----:B------:R-:W-:Y:S02]  /*b1b0*/  FMNMX.FTZ R200, R14, R200, !PT ;  /* 0x000000c80ec87209 */ /* 0x000fe40007810000 */
[----:B------:R-:W-:Y:S02]  /*b1c0*/  FMNMX.FTZ R2, R32, R2, !PT ;  /* 0x0000000220027209 */ /* 0x000fe40007810000 */
[----:B------:R-:W-:Y:S04]  /*b1d0*/  FMNMX.FTZ R200, R15, R200, !PT ;  /* 0x000000c80fc87209 */ /* 0x000fe80007810000 */
[----:B------:R-:W-:Y:S01]  /*b1e0*/  FMNMX.FTZ R200, R18, R200, !PT ;  /* 0x000000c812c87209 */ /* 0x000fe20007810000 */
[C---:B-1----:R-:W-:Y:S03]  /*b1f0*/  HMMA.16816.F32.BF16 R44, R196.reuse, R140, R44 ;  /* 0x0000008cc42c723c */ /* 0x042fe6000004182c */
[----:B------:R-:W-:Y:S04]  /*b200*/  FMNMX.FTZ R200, R19, R200, !PT ;  /* 0x000000c813c87209 */ /* 0x000fe80007810000 */
        /* <DEDUP_REMOVED lines=36> */
[----:B------:R-:W1:Y:S01]  /*b450*/  SHFL.BFLY PT, R143, R140, 0x1, 0x1f ;  /* 0x0c201f008c8f7f89 */ /* 0x000e6200000e0000 */
[----:B------:R-:W2:Y:S01]  /*b460*/  MUFU.EX2 R2, R0 ;  /* 0x0000000000027308 */ /* 0x000ea20000000800 */
[--C-:B------:R-:W-:Y:S02]  /*b470*/  FFMA.FTZ R9, R9, c[0x0][0x2d0], -R204.reuse ;  /* 0x0000b40009097a23 */ /* 0x100fe400000108cc */
[--C-:B------:R-:W-:Y:S02]  /*b480*/  FFMA.FTZ R4, R4, c[0x0][0x2d0], -R204.reuse ;  /* 0x0000b40004047a23 */ /* 0x100fe400000108cc */
[--C-:B------:R-:W-:Y:S02]  /*b490*/  FFMA.FTZ R5, R5, c[0x0][0x2d0], -R204.reuse ;  /* 0x0000b40005057a23 */ /* 0x100fe400000108cc */
[--C-:B------:R-:W-:Y:S02]  /*b4a0*/  FFMA.FTZ R16, R16, c[0x0][0x2d0], -R204.reuse ;  /* 0x0000b40010107a23 */ /* 0x100fe400000108cc */
        /* <DEDUP_REMOVED lines=8> */
[----:B------:R-:W-:Y:S01]  /*b530*/  FFMA.FTZ R25, R25, c[0x0][0x2d0], -R204 ;  /* 0x0000b40019197a23 */ /* 0x000fe200000108cc */
[----:B-1----:R-:W-:Y:S01]  /*b540*/  FMNMX.FTZ R140, R140, R143, !PT ;  /* 0x0000008f8c8c7209 */ /* 0x002fe20007810000 */
[C---:B--2---:R-:W-:Y:S02]  /*b550*/  FMUL.FTZ R100, R2.reuse, R100 ;  /* 0x0000006402647220 */ /* 0x044fe40000410000 */
[----:B------:R-:W-:Y:S02]  /*b560*/  FMUL.FTZ R101, R2, R101 ;  /* 0x0000006502657220 */ /* 0x000fe40000410000 */
[C---:B------:R-:W-:Y:S03]  /*b570*/  FADD.FTZ R0, -R140.reuse, R3 ;  /* 0x000000038c007221 */ /* 0x040fe60000010100 */
[----:B------:R1:W-:Y:S01]  /*b580*/  MUFU.EX2 R234, R9 ;  /* 0x0000000900ea7308 */ /* 0x0003e20000000800 */
[----:B------:R-:W-:Y:S02]  /*b590*/  FMUL.FTZ R143, R140, c[0x0][0x2d0] ;  /* 0x0000b4008c8f7a20 */ /* 0x000fe40000410000 */
[----:B------:R-:W-:Y:S02]  /*b5a0*/  FMUL.FTZ R0, R0, c[0x0][0x2d0] ;  /* 0x0000b40000007a20 */ /* 0x000fe40000410000 */
[--C-:B------:R-:W-:Y:S02]  /*b5b0*/  FFMA.FTZ R10, R10, c[0x0][0x2d0], -R143.reuse ;  /* 0x0000b4000a0a7a23 */ /* 0x100fe4000001088f */
[--C-:B------:R-:W-:Y:S02]  /*b5c0*/  FFMA.FTZ R11, R11, c[0x0][0x2d0], -R143.reuse ;  /* 0x0000b4000b0b7a23 */ /* 0x100fe4000001088f */
[C---:B---3--:R-:W-:Y:S01]  /*b5d0*/  FMUL.FTZ R4, R2.reuse, R148 ;  /* 0x0000009402047220 */ /* 0x048fe20000410000 */
[----:B------:R-:W2:Y:S01]  /*b5e0*/  MUFU.EX2 R221, R5 ;  /* 0x0000000500dd7308 */ /* 0x000ea20000000800 */
[C---:B------:R-:W-:Y:S02]  /*b5f0*/  FMUL.FTZ R104, R2.reuse, R104 ;  /* 0x0000006802687220 */ /* 0x040fe40000410000 */
[C---:B------:R-:W-:Y:S02]  /*b600*/  FMUL.FTZ R105, R2.reuse, R105 ;  /* 0x0000006902697220 */ /* 0x040fe40000410000 */
[C---:B----4-:R-:W-:Y:S02]  /*b610*/  FMUL.FTZ R8, R2.reuse, R144 ;  /* 0x0000009002087220 */ /* 0x050fe40000410000 */
        /* <DEDUP_REMOVED lines=52> */
[----:B------:R-:W-:Y:S01]  /*b960*/  FFMA.FTZ R218, R2, R218, R142 ;  /* 0x000000da02da7223 */ /* 0x000fe2000001008e */
[----:B------:R-:W-:Y:S01]  /*b970*/  IADD3 R2, R212, R207, RZ ;  /* 0x000000cfd4027210 */ /* 0x000fe20007ffe0ff */
[--C-:B------:R-:W-:Y:S02]  /*b980*/  FFMA.FTZ R3, R6, c[0x0][0x2d0], -R143.reuse ;  /* 0x0000b40006037a23 */ /* 0x100fe4000001088f */
[----:B------:R-:W-:Y:S01]  /*b990*/  FFMA.FTZ R7, R7, c[0x0][0x2d0], -R143 ;  /* 0x0000b40007077a23 */ /* 0x000fe2000001088f */
[----:B------:R-:W-:Y:S01]  /*b9a0*/  IADD3 R142, R209, R2, RZ ;  /* 0x00000002d18e7210 */ /* 0x000fe20007ffe0ff */
[----:B------:R-:W2:Y:S01]  /*b9b0*/  LDSM.16.MT88.4 R200, [R2] ;  /* 0x0000000002c8783b */ /* 0x000ea20000004200 */
[C---:B---3--:R-:W-:Y:S02]  /*b9c0*/  FMUL.FTZ R10, R0.reuse, R146 ;  /* 0x00000092000a7220 */ /* 0x048fe40000410000 */
[----:B------:R-:W3:Y:S01]  /*b9d0*/  MUFU.EX2 R3, R3 ;  /* 0x0000000300037308 */ /* 0x000ee20000000800 */
[C---:B-1----:R-:W-:Y:S02]  /*b9e0*/  FMUL.FTZ R11, R0.reuse, R147 ;  /* 0x00000093000b7220 */ /* 0x042fe40000410000 */
[----:B------:R-:W-:Y:S01]  /*b9f0*/  FMUL.FTZ R6, R0, R150 ;  /* 0x0000009600067220 */ /* 0x000fe20000410000 */
[----:B------:R-:W-:Y:S01]  /*ba00*/  F2FP.BF16.PACK_AB R150, R234, R219 ;  /* 0x000000dbea96723e */ /* 0x000fe200000010ff */
[----:B------:R-:W1:Y:S01]  /*ba10*/  LDSM.16.MT88.4 R144, [R142] ;  /* 0x000000008e90783b */ /* 0x000e620000004200 */
[C---:B------:R-:W-:Y:S02]  /*ba20*/  FMUL.FTZ R102, R0.reuse, R102 ;  /* 0x0000006600667220 */ /* 0x040fe40000410000 */
[C---:B------:R-:W-:Y:S02]  /*ba30*/  FMUL.FTZ R103, R0.reuse, R103 ;  /* 0x0000006700677220 */ /* 0x040fe40000410000 */
[----:B------:R-:W4:Y:S01]  /*ba40*/  MUFU.EX2 R220, R7 ;  /* 0x0000000700dc7308 */ /* 0x000f220000000800 */
        /* <DEDUP_REMOVED lines=8> */
[C---:B---3--:R-:W-:Y:S02]  /*bad0*/  FFMA.FTZ R205, R0.reuse, R222, R3 ;  /* 0x000000de00cd7223 */ /* 0x048fe40000010003 */
[C---:B------:R-:W-:Y:S02]  /*bae0*/  FMUL.FTZ R119, R0.reuse, R119 ;  /* 0x0000007700777220 */ /* 0x040fe40000410000 */
[C---:B------:R-:W-:Y:S02]  /*baf0*/  FMUL.FTZ R122, R0.reuse, R122 ;  /* 0x0000007a007a7220 */ /* 0x040fe40000410000 */
[C---:B------:R-:W-:Y:S02]  /*bb00*/  FMUL.FTZ R123, R0.reuse, R123 ;  /* 0x0000007b007b7220 */ /* 0x040fe40000410000 */
[----:B------:R-:W-:Y:S01]  /*bb10*/  FMUL.FTZ R126, R0, R126 ;  /* 0x0000007e007e7220 */ /* 0x000fe20000410000 */
[----:B----4-:R-:W-:Y:S01]  /*bb20*/  F2FP.BF16.PACK_AB R149, R220, R3 ;  /* 0x00000003dc95723e */ /* 0x010fe200000010ff */
[----:B------:R-:W-:Y:S01]  /*bb30*/  FMUL.FTZ R7, R0, R151 ;  /* 0x0000009700077220 */ /* 0x000fe20000410000 */
[----:B------:R-:W-:Y:S01]  /*bb40*/  F2FP.BF16.PACK_AB R151, R230, R224 ;  /* 0x000000e0e697723e */ /* 0x000fe200000010ff */
[--C-:B------:R-:W-:Y:S02]  /*bb50*/  FFMA.FTZ R18, R18, c[0x0][0x2d0], -R143.reuse ;  /* 0x0000b40012127a23 */ /* 0x100fe4000001088f */
[--C-:B------:R-:W-:Y:S02]  /*bb60*/  FFMA.FTZ R19, R19, c[0x0][0x2d0], -R143.reuse ;  /* 0x0000b40013137a23 */ /* 0x100fe4000001088f */
[--C-:B------:R-:W-:Y:S02]  /*bb70*/  FFMA.FTZ R22, R22, c[0x0][0x2d0], -R143.reuse ;  /* 0x0000b40016167a23 */ /* 0x100fe4000001088f */
[C---:B--2---:R-:W-:Y:S01]  /*bb80*/  HMMA.16816.F32.BF16 R4, R148.reuse, R200, R4 ;  /* 0x000000c89404723c */ /* 0x044fe20000041804 */
[----:B------:R-:W-:Y:S04]  /*bb90*/  MUFU.EX2 R225, R19 ;  /* 0x0000001300e17308 */ /* 0x000fe80000000800 */
[--C-:B------:R-:W-:Y:S02]  /*bba0*/  FFMA.FTZ R23, R23, c[0x0][0x2d0], -R143.reuse ;  /* 0x0000b40017177a23 */ /* 0x100fe4000001088f */
[--C-:B------:R-:W-:Y:S01]  /*bbb0*/  FFMA.FTZ R26, R26, c[0x0][0x2d0], -R143.reuse ;  /* 0x0000b4001a1a7a23 */ /* 0x100fe2000001088f */
[C---:B------:R-:W-:Y:S03]  /*bbc0*/  HMMA.16816.F32.BF16 R8, R148.reuse, R202, R8 ;  /* 0x000000ca9408723c */ /* 0x040fe60000041808 */
[----:B------:R-:W-:Y:S01]  /*bbd0*/  MUFU.EX2 R227, R23 ;  /* 0x0000001700e37308 */ /* 0x000fe20000000800 */
[--C-:B------:R-:W-:Y:S02]  /*bbe0*/  FFMA.FTZ R27, R27, c[0x0][0x2d0], -R143.reuse ;  /* 0x0000b4001b1b7a23 */ /* 0x100fe4000001088f */
[--C-:B------:R-:W-:Y:S02]  /*bbf0*/  FFMA.FTZ R30, R30, c[0x0][0x2d0], -R143.reuse ;  /* 0x0000b4001e1e7a23 */ /* 0x100fe4000001088f */
[C---:B-1----:R-:W-:Y:S04]  /*bc00*/  HMMA.16816.F32.BF16 R100, R148.reuse, R144, R100 ;  /* 0x000000909464723c */ /* 0x042fe80000041864 */
        /* <DEDUP_REMOVED lines=36> */
[--C-:B------:R-:W-:Y:S02]  /*be50*/  FFMA.FTZ R14, R14, c[0x0][0x2d0], -R143.reuse ;  /* 0x0000b4000e0e7a23 */ /* 0x100fe4000001088f */
[--C-:B------:R-:W-:Y:S01]  /*be60*/  FFMA.FTZ R15, R15, c[0x0][0x2d0], -R143.reuse ;  /* 0x0000b4000f0f7a23 */ /* 0x100fe2000001088f */
[----:B------:R-:W-:Y:S01]  /*be70*/  IADD3 R3, R209, R0, RZ ;  /* 0x00000000d1037210 */ /* 0x000fe20007ffe0ff */
[----:B------:R-:W1:Y:S01]  /*be80*/  LDSM.16.MT88.4 R144, [R0] ;  /* 0x000000000090783b */ /* 0x000e620000004200 */
[----:B------:R-:W-:Y:S01]  /*be90*/  FFMA.FTZ R31, R31, c[0x0][0x2d0], -R143 ;  /* 0x0000b4001f1f7a23 */ /* 0x000fe2000001088f */
[----:B------:R2:W3:Y:S01]  /*bea0*/  MUFU.EX2 R200, R14 ;  /* 0x0000000e00c87308 */ /* 0x0004e20000000800 */
[----:B------:R-:W-:Y:S02]  /*beb0*/  FADD.FTZ R20, R220, R205 ;  /* 0x000000cddc147221 */ /* 0x000fe40000010000 */
[----:B------:R-:W-:Y:S02]  /*bec0*/  FFMA.FTZ R28, R28, c[0x0][0x2d0], -R204 ;  /* 0x0000b4001c1c7a23 */ /* 0x000fe400000108cc */
[----:B------:R-:W-:Y:S02]  /*bed0*/  FADD.FTZ R20, R224, R20 ;  /* 0x00000014e0147221 */ /* 0x000fe40000010000 */
[----:B------:R-:W-:Y:S02]  /*bee0*/  FFMA.FTZ R29, R29, c[0x0][0x2d0], -R204 ;  /* 0x0000b4001d1d7a23 */ /* 0x000fe400000108cc */
[----:B------:R-:W-:Y:S01]  /*bef0*/  FADD.FTZ R24, R230, R20 ;  /* 0x00000014e6187221 */ /* 0x000fe20000010000 */
[----:B------:R-:W4:Y:S01]  /*bf00*/  MUFU.EX2 R222, R15 ;  /* 0x0000000f00de7308 */ /* 0x000f220000000800 */
[--C-:B------:R-:W-:Y:S02]  /*bf10*/  FFMA.FTZ R32, R32, c[0x0][0x2d0], -R204.reuse ;  /* 0x0000b40020207a23 */ /* 0x100fe400000108cc */
[--C-:B------:R-:W-:Y:S02]  /*bf20*/  FFMA.FTZ R33, R33, c[0x0][0x2d0], -R204.reuse ;  /* 0x0000b40021217a23 */ /* 0x100fe400000108cc */
[--C-:B------:R-:W-:Y:S02]  /*bf30*/  FFMA.FTZ R36, R36, c[0x0][0x2d0], -R204.reuse ;  /* 0x0000b40024247a23 */ /* 0x100fe400000108cc */
[--C-:B------:R-:W-:Y:S02]  /*bf40*/  FFMA.FTZ R34, R34, c[0x0][0x2d0], -R143.reuse ;  /* 0x0000b40022227a23 */ /* 0x100fe4000001088f */
[--C-:B------:R-:W-:Y:S01]  /*bf50*/  FFMA.FTZ R35, R35, c[0x0][0x2d0], -R143.reuse ;  /* 0x0000b40023237a23 */ /* 0x100fe2000001088f */
[----:B------:R5:W-:Y:S01]  /*bf60*/  MUFU.EX2 R203, R28 ;  /* 0x0000001c00cb7308 */ /* 0x000be20000000800 */
[--C-:B------:R-:W-:Y:S02]  /*bf70*/  FFMA.FTZ R40, R40, c[0x0][0x2d0], -R204.reuse ;  /* 0x0000b40028287a23 */ /* 0x100fe400000108cc */
[----:B------:R-:W-:Y:S01]  /*bf80*/  FFMA.FTZ R41, R41, c[0x0][0x2d0], -R204 ;  /* 0x0000b40029297a23 */ /* 0x000fe200000108cc */
[----:B--2---:R-:W-:Y:S01]  /*bf90*/  F2FP.BF16.PACK_AB R14, R233, R229 ;  /* 0x000000e5e90e723e */ /* 0x004fe200000010ff */
[----:B---3--:R-:W-:Y:S02]  /*bfa0*/  FADD.FTZ R24, R200, R24 ;  /* 0x00000018c8187221 */ /* 0x008fe40000010000 */
[--C-:B------:R-:W-:Y:S02]  /*bfb0*/  FFMA.FTZ R38, R38, c[0x0][0x2d0], -R143.reuse ;  /* 0x0000b40026267a23 */ /* 0x100fe4000001088f */
[--C-:B------:R-:W-:Y:S01]  /*bfc0*/  FFMA.FTZ R39, R39, c[0x0][0x2d0], -R143.reuse ;  /* 0x0000b40027277a23 */ /* 0x100fe2000001088f */
[----:B------:R-:W-:Y:S01]  /*bfd0*/  MUFU.EX2 R207, R29 ;  /* 0x0000001d00cf7308 */ /* 0x000fe20000000800 */
[--C-:B------:R-:W-:Y:S02]  /*bfe0*/  FFMA.FTZ R42, R42, c[0x0][0x2d0], -R143.reuse ;  /* 0x0000b4002a2a7a23 */ /* 0x100fe4000001088f */
[--C-:B------:R-:W-:Y:S01]  /*bff0*/  FFMA.FTZ R43, R43, c[0x0][0x2d0], -R143.reuse ;  /* 0x0000b4002b2b7a23 */ /* 0x100fe2000001088f */
[----:B----4-:R-:W-:Y:S01]  /*c000*/  F2FP.BF16.PACK_AB R13, R222, R200 ;  /* 0x000000c8de0d723e */ /* 0x010fe200000010ff */
[--C-:B------:R-:W-:Y:S02]  /*c010*/  FFMA.FTZ R37, R37, c[0x0][0x2d0], -R204.reuse ;  /* 0x0000b40025257a23 */ /* 0x100fe400000108cc */
[----:B------:R-:W-:Y:S01]  /*c020*/  FFMA.FTZ R48, R48, c[0x0][0x2d0], -R204 ;  /* 0x0000b40030307a23 */ /* 0x000fe200000108cc */
[C---:B-1----:R-:W-:Y:S02]  /*c030*/  HMMA.16816.F32.BF16 R108, R148.reuse, R144, R108 ;  /* 0x00000090946c723c */ /* 0x042fe4000004186c */
[----:B------:R-:W-:Y:S01]  /*c040*/  MUFU.EX2 R220, R32 ;  /* 0x0000002000dc7308 */ /* 0x000fe20000000800 */
[--C-:B------:R-:W-:Y:S02]  /*c050*/  FFMA.FTZ R46, R46, c[0x0][0x2d0], -R143.reuse ;  /* 0x0000b4002e2e7a23 */ /* 0x100fe4000001088f */
[--C-:B------:R-:W-:Y:S02]  /*c060*/  FFMA.FTZ R47, R47, c[0x0][0x2d0], -R143.reuse ;  /* 0x0000b4002f2f7a23 */ /* 0x100fe4000001088f */
[----:B-----5:R-:W-:Y:S01]  /*c070*/  FADD.FTZ R28, R222, R24 ;  /* 0x00000018de1c7221 */ /* 0x020fe20000010000 */
[C---:B------:R-:W-:Y:S01]  /*c080*/  HMMA.16816.F32.BF16 R112, R148.reuse, R146, R112 ;  /* 0x000000929470723c */ /* 0x040fe20000041870 */
[----:B------:R-:W1:Y:S03]  /*c090*/  LDSM.16.MT88.4 R144, [R3] ;  /* 0x000000000390783b */ /* 0x000e660000004200 */
[----:B------:R2:W-:Y:S10]  /*c0a0*/  MUFU.EX2 R205, R34 ;  /* 0x0000002200cd7308 */ /* 0x0005f40000000800 */
[----:B------:R-:W-:Y:S10]  /*c0b0*/  MUFU.EX2 R40, R40 ;  /* 0x0000002800287308 */ /* 0x000ff40000000800 */
[----:B------:R-:W-:Y:S01]  /*c0c0*/  MUFU.EX2 R41, R41 ;  /* 0x0000002900297308 */ /* 0x000fe20000000800 */
[--C-:B--2---:R-:W-:Y:S02]  /*c0d0*/  FFMA.FTZ R34, R50, c[0x0][0x2d0], -R143.reuse ;  /* 0x0000b40032227a23 */ /* 0x104fe4000001088f */
[----:B------:R-:W-:Y:S07]  /*c0e0*/  FFMA.FTZ R143, R51, c[0x0][0x2d0], -R143 ;  /* 0x0000b400338f7a23 */ /* 0x000fee000001088f */
[----:B------:R-:W-:Y:S01]  /*c0f0*/  MUFU.EX2 R38, R38 ;  /* 0x0000002600267308 */ /* 0x000fe20000000800 */
[C---:B-1----:R-:W-:Y:S09]  /*c100*/  HMMA.16816.F32.BF16 R116, R148.reuse, R144, R116 ;  /* 0x000000909474723c */ /* 0x042ff20000041874 */
[----:B------:R-:W-:Y:S01]  /*c110*/  MUFU.EX2 R143, R143 ;  /* 0x0000008f008f7308 */ /* 0x000fe20000000800 */
[C---:B------:R-:W-:Y:S01]  /*c120*/  HMMA.16816.F32.BF16 R120, R148.reuse, R146, R120 ;  /* 0x000000929478723c */ /* 0x040fe20000041878 */
[----:B------:R-:W1:Y:S08]  /*c130*/  LDSM.16.MT88.4 R144, [R2+0x3000] ;  /* 0x003000000290783b */ /* 0x000e700000004200 */
[----:B------:R-:W-:Y:S10]  /*c140*/  MUFU.EX2 R39, R39 ;  /* 0x0000002700277308 */ /* 0x000ff40000000800 */
[----:B------:R-:W-:Y:S10]  /*c150*/  MUFU.EX2 R42, R42 ;  /* 0x0000002a002a7308 */ /* 0x000ff40000000800 */
[----:B------:R-:W-:Y:S10]  /*c160*/  MUFU.EX2 R43, R43 ;  /* 0x0000002b002b7308 */ /* 0x000ff40000000800 */
[----:B------:R-:W-:Y:S01]  /*c170*/  MUFU.EX2 R46, R46 ;  /* 0x0000002e002e7308 */ /* 0x000fe20000000800 */
[C---:B-1----:R-:W-:Y:S09]  /*c180*/  HMMA.16816.F32.BF16 R124, R148.reuse, R144, R124 ;  /* 0x00000090947c723c */ /* 0x042ff2000004187c */
[----:B------:R-:W-:Y:S01]  /*c190*/  MUFU.EX2 R47, R47 ;  /* 0x0000002f002f7308 */ /* 0x000fe20000000800 */
[C---:B------:R-:W-:Y:S01]  /*c1a0*/  HMMA.16816.F32.BF16 R128, R148.reuse, R146, R128 ;  /* 0x000000929480723c */ /* 0x040fe20000041880 */
[----:B------:R-:W1:Y:S08]  /*c1b0*/  LDSM.16.MT88.4 R144, [R142+0x3000] ;  /* 0x003000008e90783b */ /* 0x000e700000004200 */
        /* <DEDUP_REMOVED lines=21> */
[----:B------:R1:W2:Y:S01]  /*c310*/  MUFU.EX2 R148, R18 ;  /* 0x0000001200947308 */ /* 0x0002a20000000800 */
[----:B------:R-:W3:Y:S09]  /*c320*/  LDSM.16.MT88.4 R144, [R2+0x800] ;  /* 0x000800000290783b */ /* 0x000ef20000004200 */
[----:B------:R4:W5:Y:S10]  /*c330*/  MUFU.EX2 R149, R22 ;  /* 0x0000001600957308 */ /* 0x0009740000000800 */
[----:B------:R-:W-:Y:S01]  /*c340*/  MUFU.EX2 R151, R26 ;  /* 0x0000001a00977308 */ /* 0x000fe20000000800 */
[----:B-1----:R-:W1:Y:S01]  /*c350*/  LDSM.16.MT88.4 R16, [R142+0x800] ;  /* 0x000800008e10783b */ /* 0x002e620000004200 */
[C---:B--2---:R-:W-:Y:S01]  /*c360*/  F2FP.BF16.PACK_AB R15, R225.reuse, R148 ;  /* 0x00000094e10f723e */ /* 0x044fe200000010ff */
[----:B------:R-:W-:Y:S07]  /*c370*/  FADD.FTZ R32, R148, R28 ;  /* 0x0000001c94207221 */ /* 0x000fee0000010000 */
[----:B------:R-:W2:Y:S01]  /*c380*/  MUFU.EX2 R150, R27 ;  /* 0x0000001b00967308 */ /* 0x000ea20000000800 */
[----:B------:R-:W-:Y:S01]  /*c390*/  FADD.FTZ R32, R225, R32 ;  /* 0x00000020e1207221 */ /* 0x000fe20000010000 */
[----:B----4-:R-:W-:Y:S01]  /*c3a0*/  LDSM.16.MT88.4 R20, [R2+0x1800] ;  /* 0x001800000214783b */ /* 0x010fe20000004200 */
[C---:B---3--:R-:W-:Y:S07]  /*c3b0*/  HMMA.16816.F32.BF16 R4, R12.reuse, R144, R4 ;  /* 0x000000900c04723c */ /* 0x048fee0000041804 */
[----:B------:R-:W-:Y:S01]  /*c3c0*/  FFMA.FTZ R144, R45, c[0x0][0x2d0], -R204 ;  /* 0x0000b4002d907a23 */ /* 0x000fe200000108cc */
[C---:B------:R-:W-:Y:S01]  /*c3d0*/  HMMA.16816.F32.BF16 R8, R12.reuse, R146, R8 ;  /* 0x000000920c08723c */ /* 0x040fe20000041808 */
[----:B------:R-:W-:Y:S07]  /*c3e0*/  MUFU.EX2 R45, R37 ;  /* 0x00000025002d7308 */ /* 0x000fee0000000800 */
        /* <DEDUP_REMOVED lines=34> */
[----:B------:R-:W-:Y:S01]  /*c610*/  F2FP.BF16.PACK_AB R14, R231, R232 ;  /* 0x000000e8e70e723e */ /* 0x000fe200000010ff */
[----:B------:R3:W4:Y:S03]  /*c620*/  MUFU.EX2 R221, R33 ;  /* 0x0000002100dd7308 */ /* 0x0007260000000800 */
[----:B------:R-:W-:Y:S01]  /*c630*/  FADD.FTZ R25, R219, R12 ;  /* 0x0000000cdb197221 */ /* 0x000fe20000010000 */
[----:B------:R-:W-:Y:S02]  /*c640*/  F2FP.BF16.PACK_AB R12, R228, R226 ;  /* 0x000000e2e40c723e */ /* 0x000fe400000010ff */
[----:B-----5:R-:W-:Y:S01]  /*c650*/  F2FP.BF16.PACK_AB R13, R227, R149 ;  /* 0x00000095e30d723e */ /* 0x020fe200000010ff */
[----:B------:R-:W-:Y:S01]  /*c660*/  FADD.FTZ R25, R234, R25 ;  /* 0x00000019ea197221 */ /* 0x000fe20000010000 */
[----:B--2---:R-:W-:Y:S02]  /*c670*/  F2FP.BF16.PACK_AB R15, R150, R151 ;  /* 0x00000097960f723e */ /* 0x004fe400000010ff */
[----:B------:R2:W5:Y:S01]  /*c680*/  MUFU.EX2 R219, R31 ;  /* 0x0000001f00db7308 */ /* 0x0005620000000800 */
[----:B------:R-:W-:Y:S04]  /*c690*/  FADD.FTZ R25, R201, R25 ;  /* 0x00000019c9197221 */ /* 0x000fe80000010000 */
[----:B------:R-:W-:Y:S02]  /*c6a0*/  FADD.FTZ R29, R223, R25 ;  /* 0x00000019df1d7221 */ /* 0x000fe40000010000 */
[----:B------:R-:W-:Y:S03]  /*c6b0*/  LDSM.16.MT88.4 R24, [R2+0x2000] ;  /* 0x002000000218783b */ /* 0x000fe60000004200 */
[----:B------:R4:W4:Y:S01]  /*c6c0*/  MUFU.EX2 R218, R35 ;  /* 0x0000002300da7308 */ /* 0x0009220000000800 */
[----:B---3--:R-:W-:Y:S04]  /*c6d0*/  FADD.FTZ R33, R229, R29 ;  /* 0x0000001de5217221 */ /* 0x008fe80000010000 */
[----:B------:R-:W-:Y:S01]  /*c6e0*/  FADD.FTZ R33, R233, R33 ;  /* 0x00000021e9217221 */ /* 0x000fe20000010000 */
[C---:B-1----:R-:W-:Y:S01]  /*c6f0*/  HMMA.16816.F32.BF16 R4, R12.reuse, R16, R4 ;  /* 0x000000100c04723c */ /* 0x042fe20000041804 */
[----:B--2---:R-:W-:Y:S07]  /*c700*/  LDSM.16.MT88.4 R28, [R0+0x2000] ;  /* 0x00200000001c783b */ /* 0x004fee0000004200 */
[C---:B------:R-:W-:Y:S01]  /*c710*/  HMMA.16816.F32.BF16 R8, R12.reuse, R18, R8 ;  /* 0x000000120c08723c */ /* 0x040fe20000041808 */
[----:B------:R-:W1:Y:S03]  /*c720*/  LDSM.16.MT88.4 R16, [R142+0x1000] ;  /* 0x001000008e10783b */ /* 0x000e660000004200 */
[--C-:B----4-:R-:W-:Y:S02]  /*c730*/  FFMA.FTZ R35, R44, c[0x0][0x2d0], -R204.reuse ;  /* 0x0000b4002c237a23 */ /* 0x110fe400000108cc */
[----:B------:R-:W2:Y:S01]  /*c740*/  MUFU.EX2 R44, R36 ;  /* 0x00000024002c7308 */ /* 0x000ea20000000800 */
[----:B------:R-:W-:Y:S09]  /*c750*/  FFMA.FTZ R204, R49, c[0x0][0x2d0], -R204 ;  /* 0x0000b40031cc7a23 */ /* 0x000ff200000108cc */
[----:B------:R3:W-:Y:S10]  /*c760*/  MUFU.EX2 R36, R144 ;  /* 0x0000009000247308 */ /* 0x0007f40000000800 */
[----:B------:R-:W-:Y:S10]  /*c770*/  MUFU.EX2 R204, R204 ;  /* 0x000000cc00cc7308 */ /* 0x000ff40000000800 */
[----:B------:R-:W4:Y:S01]  /*c780*/  MUFU.EX2 R37, R35 ;  /* 0x0000002300257308 */ /* 0x000f220000000800 */
[----:B---3--:R-:W-:Y:S01]  /*c790*/  LDSM.16.MT88.4 R144, [R2+0x2800] ;  /* 0x002800000290783b */ /* 0x008fe20000004200 */
[C---:B-1----:R-:W-:Y:S08]  /*c7a0*/  HMMA.16816.F32.BF16 R100, R12.reuse, R16, R100 ;  /* 0x000000100c64723c */ /* 0x042ff00000041864 */
[----:B------:R-:W1:Y:S01]  /*c7b0*/  MUFU.EX2 R35, R48 ;  /* 0x0000003000237308 */ /* 0x000e620000000800 */
[C---:B------:R-:W-:Y:S01]  /*c7c0*/  HMMA.16816.F32.BF16 R104, R12.reuse, R18, R104 ;  /* 0x000000120c68723c */ /* 0x040fe20000041868 */
[----:B------:R-:W3:Y:S07]  /*c7d0*/  LDSM.16.MT88.4 R16, [R0+0x1000] ;  /* 0x001000000010783b */ /* 0x000eee0000004200 */
[C---:B---3--:R-:W-:Y:S08]  /*c7e0*/  HMMA.16816.F32.BF16 R108, R12.reuse, R16, R108 ;  /* 0x000000100c6c723c */ /* 0x048ff0000004186c */
        /* <DEDUP_REMOVED lines=27> */
[----:B------:R-:W-:Y:S01]  /*c9a0*/  HMMA.16816.F32.BF16 R96, R12, R18, R96 ;  /* 0x000000120c60723c */ /* 0x000fe20000041860 */
[----:B------:R-:W3:Y:S06]  /*c9b0*/  LDSM.16.MT88.4 R16, [R142+0x1800] ;  /* 0x001800008e10783b */ /* 0x000eec0000004200 */
[----:B------:R-:W-:Y:S02]  /*c9c0*/  F2FP.BF16.PACK_AB R12, R207, R203 ;  /* 0x000000cbcf0c723e */ /* 0x000fe400000010ff */
[----:B------:R-:W-:Y:S03]  /*c9d0*/  F2FP.BF16.PACK_AB R14, R221, R220 ;  /* 0x000000dcdd0e723e */ /* 0x000fe600000010ff */
[----:B-----5:R-:W-:Y:S02]  /*c9e0*/  F2FP.BF16.PACK_AB R13, R219, R202 ;  /* 0x000000cadb0d723e */ /* 0x020fe400000010ff */
[----:B------:R-:W-:Y:S07]  /*c9f0*/  F2FP.BF16.PACK_AB R15, R218, R205 ;  /* 0x000000cdda0f723e */ /* 0x000fee00000010ff */
[C---:B------:R-:W-:Y:S08]  /*ca00*/  HMMA.16816.F32.BF16 R4, R12.reuse, R20, R4 ;  /* 0x000000140c04723c */ /* 0x040ff00000041804 */
[C---:B------:R-:W-:Y:S01]  /*ca10*/  HMMA.16816.F32.BF16 R8, R12.reuse, R22, R8 ;  /* 0x000000160c08723c */ /* 0x040fe20000041808 */
[----:B------:R-:W5:Y:S07]  /*ca20*/  LDSM.16.MT88.4 R20, [R0+0x1800] ;  /* 0x001800000014783b */ /* 0x000f6e0000004200 */
[C---:B---3--:R-:W-:Y:S08]  /*ca30*/  HMMA.16816.F32.BF16 R100, R12.reuse, R16, R100 ;  /* 0x000000100c64723c */ /* 0x048ff00000041864 */
[C---:B------:R-:W-:Y:S01]  /*ca40*/  HMMA.16816.F32.BF16 R104, R12.reuse, R18, R104 ;  /* 0x000000120c68723c */ /* 0x040fe20000041868 */
[----:B------:R-:W3:Y:S07]  /*ca50*/  LDSM.16.MT88.4 R16, [R3+0x1800] ;  /* 0x001800000310783b */ /* 0x000eee0000004200 */
[C---:B-----5:R-:W-:Y:S08]  /*ca60*/  HMMA.16816.F32.BF16 R108, R12.reuse, R20, R108 ;  /* 0x000000140c6c723c */ /* 0x060ff0000004186c */
        /* <DEDUP_REMOVED lines=27> */
[----:B------:R-:W-:Y:S01]  /*cc20*/  HMMA.16816.F32.BF16 R96, R12, R18, R96 ;  /* 0x000000120c60723c */ /* 0x000fe20000041860 */
[----:B------:R-:W3:Y:S06]  /*cc30*/  LDSM.16.MT88.4 R16, [R3+0x2000] ;  /* 0x002000000310783b */ /* 0x000eec0000004200 */
[----:B--2---:R-:W-:Y:S02]  /*cc40*/  F2FP.BF16.PACK_AB R12, R45, R44 ;  /* 0x0000002c2d0c723e */ /* 0x004fe400000010ff */
[----:B------:R-:W-:Y:S03]  /*cc50*/  F2FP.BF16.PACK_AB R14, R41, R40 ;  /* 0x00000028290e723e */ /* 0x000fe600000010ff */
[----:B------:R-:W-:Y:S02]  /*cc60*/  F2FP.BF16.PACK_AB R13, R39, R38 ;  /* 0x00000026270d723e */ /* 0x000fe400000010ff */
[----:B------:R-:W-:Y:S07]  /*cc70*/  F2FP.BF16.PACK_AB R15, R43, R42 ;  /* 0x0000002a2b0f723e */ /* 0x000fee00000010ff */
[C---:B------:R-:W-:Y:S08]  /*cc80*/  HMMA.16816.F32.BF16 R4, R12.reuse, R24, R4 ;  /* 0x000000180c04723c */ /* 0x040ff00000041804 */
[C---:B------:R-:W-:Y:S01]  /*cc90*/  HMMA.16816.F32.BF16 R8, R12.reuse, R26, R8 ;  /* 0x0000001a0c08723c */ /* 0x040fe20000041808 */
[----:B------:R-:W2:Y:S07]  /*cca0*/  LDSM.16.MT88.4 R24, [R2+0x5000] ;  /* 0x005000000218783b */ /* 0x000eae0000004200 */
[C---:B-----5:R-:W-:Y:S08]  /*ccb0*/  HMMA.16816.F32.BF16 R100, R12.reuse, R20, R100 ;  /* 0x000000140c64723c */ /* 0x060ff00000041864 */
[C---:B------:R-:W-:Y:S01]  /*ccc0*/  HMMA.16816.F32.BF16 R104, R12.reuse, R22, R104 ;  /* 0x000000160c68723c */ /* 0x040fe20000041868 */
[----:B------:R-:W5:Y:S07]  /*ccd0*/  LDSM.16.MT88.4 R20, [R142+0x5000] ;  /* 0x005000008e14783b */ /* 0x000f6e0000004200 */
[C---:B------:R-:W-:Y:S08]  /*cce0*/  HMMA.16816.F32.BF16 R108, R12.reuse, R28, R108 ;  /* 0x0000001c0c6c723c */ /* 0x040ff0000004186c */
        /* <DEDUP_REMOVED lines=17> */
[C---:B--2---:R-:W-:Y:S07]  /*ce00*/  HMMA.16816.F32.BF16 R68, R12.reuse, R24, R68 ;  /* 0x000000180c44723c */ /* 0x044fee0000041844 */
[----:B------:R-:W-:Y:S01]  /*ce10*/  FADD.FTZ R25, R226, R33 ;  /* 0x00000021e2197221 */ /* 0x000fe20000010000 */
[C---:B------:R-:W-:Y:S04]  /*ce20*/  HMMA.16816.F32.BF16 R72, R12.reuse, R26, R72 ;  /* 0x0000001a0c48723c */ /* 0x040fe80000041848 */
[----:B------:R-:W-:Y:S04]  /*ce30*/  FADD.FTZ R24, R149, R32 ;  /* 0x0000002095187221 */ /* 0x000fe80000010000 */
[C---:B-----5:R-:W-:Y:S08]  /*ce40*/  HMMA.16816.F32.BF16 R76, R12.reuse, R20, R76 ;  /* 0x000000140c4c723c */ /* 0x060ff0000004184c */
[C---:B------:R-:W-:Y:S01]  /*ce50*/  HMMA.16816.F32.BF16 R80, R12.reuse, R22, R80 ;  /* 0x000000160c50723c */ /* 0x040fe20000041850 */
[----:B------:R-:W2:Y:S07]  /*ce60*/  LDSM.16.MT88.4 R20, [R142+0x2800] ;  /* 0x002800008e14783b */ /* 0x000eae0000004200 */
[C---:B-1----:R-:W-:Y:S07]  /*ce70*/  HMMA.16816.F32.BF16 R84, R12.reuse, R28, R84 ;  /* 0x0000001c0c54723c */ /* 0x042fee0000041854 */
[----:B------:R-:W-:Y:S01]  /*ce80*/  FADD.FTZ R29, R228, R25 ;  /* 0x00000019e41d7221 */ /* 0x000fe20000010000 */
[C---:B------:R-:W-:Y:S04]  /*ce90*/  HMMA.16816.F32.BF16 R88, R12.reuse, R30, R88 ;  /* 0x0000001e0c58723c */ /* 0x040fe80000041858 */
[----:B------:R-:W-:Y:S02]  /*cea0*/  FADD.FTZ R28, R227, R24 ;  /* 0x00000018e31c7221 */ /* 0x000fe40000010000 */
[----:B------:R-:W1:Y:S02]  /*ceb0*/  LDSM.16.MT88.4 R24, [R0+0x2800] ;  /* 0x002800000018783b */ /* 0x000e640000004200 */
[C---:B---3--:R-:W-:Y:S07]  /*cec0*/  HMMA.16816.F32.BF16 R92, R12.reuse, R16, R92 ;  /* 0x000000100c5c723c */ /* 0x048fee000004185c */
[----:B------:R-:W-:Y:S01]  /*ced0*/  FADD.FTZ R16, R151, R28 ;  /* 0x0000001c97107221 */ /* 0x000fe20000010000 */
[----:B------:R-:W-:Y:S04]  /*cee0*/  HMMA.16816.F32.BF16 R96, R12, R18, R96 ;  /* 0x000000120c60723c */ /* 0x000fe80000041860 */
[----:B------:R-:W-:Y:S02]  /*cef0*/  FADD.FTZ R33, R150, R16 ;  /* 0x0000001096217221 */ /* 0x000fe40000010000 */
[----:B------:R-:W-:Y:S01]  /*cf00*/  FADD.FTZ R17, R232, R29 ;  /* 0x0000001de8117221 */ /* 0x000fe20000010000 */
[----:B----4-:R-:W-:Y:S01]  /*cf10*/  F2FP.BF16.PACK_AB R12, R36, R37 ;  /* 0x00000025240c723e */ /* 0x010fe200000010ff */
[----:B------:R-:W-:Y:S01]  /*cf20*/  LDSM.16.MT88.4 R28, [R3+0x5800] ;  /* 0x00580000031c783b */ /* 0x000fe20000004200 */
[----:B------:R-:W-:Y:S03]  /*cf30*/  F2FP.BF16.PACK_AB R13, R47, R46 ;  /* 0x0000002e2f0d723e */ /* 0x000fe600000010ff */
[----:B------:R-:W-:Y:S01]  /*cf40*/  F2FP.BF16.PACK_AB R14, R204, R35 ;  /* 0x00000023cc0e723e */ /* 0x000fe200000010ff */
[----:B------:R-:W-:Y:S01]  /*cf50*/  FADD.FTZ R32, R231, R17 ;  /* 0x00000011e7207221 */ /* 0x000fe20000010000 */
[----:B------:R-:W-:Y:S02]  /*cf60*/  F2FP.BF16.PACK_AB R15, R143, R34 ;  /* 0x000000228f0f723e */ /* 0x000fe400000010ff */
[----:B------:R-:W-:Y:S05]  /*cf70*/  LDSM.16.MT88.4 R16, [R2+0x5800] ;  /* 0x005800000210783b */ /* 0x000fea0000004200 */
[C---:B------:R-:W-:Y:S03]  /*cf80*/  HMMA.16816.F32.BF16 R148, R12.reuse, R144, R4 ;  /* 0x000000900c94723c */ /* 0x040fe60000041804 */
[----:B------:R-:W3:Y:S05]  /*cf90*/  LDSM.16.MT88.4 R4, [R3+0x2800] ;  /* 0x002800000304783b */ /* 0x000eea0000004200 */
[C---:B------:R-:W-:Y:S03]  /*cfa0*/  HMMA.16816.F32.BF16 R144, R12.reuse, R146, R8 ;  /* 0x000000920c90723c */ /* 0x040fe60000041808 */
[----:B------:R-:W4:Y:S05]  /*cfb0*/  LDSM.16.MT88.4 R8, [R142+0x5800] ;  /* 0x005800008e08783b */ /* 0x000f2a0000004200 */
[C---:B--2---:R-:W-:Y:S08]  /*cfc0*/  HMMA.16816.F32.BF16 R100, R12.reuse, R20, R100 ;  /* 0x000000140c64723c */ /* 0x044ff00000041864 */
[C---:B------:R-:W-:Y:S01]  /*cfd0*/  HMMA.16816.F32.BF16 R104, R12.reuse, R22, R104 ;  /* 0x000000160c68723c */ /* 0x040fe20000041868 */
[----:B------:R-:W2:Y:S07]  /*cfe0*/  LDSM.16.MT88.4 R20, [R0+0x5800] ;  /* 0x005800000014783b */ /* 0x000eae0000004200 */
[C---:B-1----:R-:W-:Y:S08]  /*cff0*/  HMMA.16816.F32.BF16 R108, R12.reuse, R24, R108 ;  /* 0x000000180c6c723c */ /* 0x042ff0000004186c */
[C---:B------:R-:W-:Y:S01]  /*d000*/  HMMA.16816.F32.BF16 R112, R12.reuse, R26, R112 ;  /* 0x0000001a0c70723c */ /* 0x040fe20000041870 */
[----:B------:R1:W5:Y:S07]  /*d010*/  LDSM.16.MT88.4 R24, [R2+0x8800] ;  /* 0x008800000218783b */ /* 0x00036e0000004200 */
[C---:B---3--:R-:W-:Y:S08]  /*d020*/  HMMA.16816.F32.BF16 R116, R12.reuse, R4, R116 ;  /* 0x000000040c74723c */ /* 0x048ff00000041874 */
[C---:B------:R-:W-:Y:S01]  /*d030*/  HMMA.16816.F32.BF16 R120, R12.reuse, R6, R120 ;  /* 0x000000060c78723c */ /* 0x040fe20000041878 */
[----:B------:R-:W3:Y:S07]  /*d040*/  LDSM.16.MT88.4 R4, [R142+0x8800] ;  /* 0x008800008e04783b */ /* 0x000eee0000004200 */
[C---:B------:R-:W-:Y:S07]  /*d050*/  HMMA.16816.F32.BF16 R124, R12.reuse, R16, R124 ;  /* 0x000000100c7c723c */ /* 0x040fee000004187c */
[----:B------:R-:W-:Y:S01]  /*d060*/  IADD3 R16, R217, -0x2, RZ ;  /* 0xfffffffed9107810 */ /* 0x000fe20007ffe0ff */
[C---:B------:R-:W-:Y:S03]  /*d070*/  HMMA.16816.F32.BF16 R128, R12.reuse, R18, R128 ;  /* 0x000000120c80723c */ /* 0x040fe60000041880 */
[----:B------:R-:W-:Y:S05]  /*d080*/  ISETP.GE.AND P5, PT, R16, R236, PT ;  /* 0x000000ec1000720c */ /* 0x000fea0003fa6270 */
[C---:B----4-:R-:W-:Y:S08]  /*d090*/  HMMA.16816.F32.BF16 R132, R12.reuse, R8, R132 ;  /* 0x000000080c84723c */ /* 0x050ff00000041884 */
[C---:B------:R-:W-:Y:S01]  /*d0a0*/  HMMA.16816.F32.BF16 R136, R12.reuse, R10, R136 ;  /* 0x0000000a0c88723c */ /* 0x040fe20000041888 */
[----:B------:R4:W3:Y:S02]  /*d0b0*/  LDSM.16.MT88.4 R8, [R0+0x8800] ;  /* 0x008800000008783b */ /* 0x0008e40000004200 */
[----:B------:R-:W-:Y:S02]  /*d0c0*/  @P5 ISETP.GE.AND P2, PT, R240, c[0x0][0x1d4], PT ;  /* 0x00007500f0005a0c */ /* 0x000fe40003f46270 */
[----:B-1----:R-:W-:Y:S02]  /*d0d0*/  @P5 SHF.R.S32.HI R2, RZ, 0x1f, R16 ;  /* 0x0000001fff025819 */ /* 0x002fe40000011410 */
[----:B------:R-:W-:Y:S01]  /*d0e0*/  @P5 ISETP.GE.AND P1, PT, R239, c[0x0][0x1d4], PT ;  /* 0x00007500ef005a0c */ /* 0x000fe20003f26270 */
[C---:B--2---:R-:W-:Y:S04]  /*d0f0*/  HMMA.16816.F32.BF16 R52, R12.reuse, R20, R52 ;  /* 0x000000140c34723c */ /* 0x044fe80000041834 */
[----:B------:R-:W-:Y:S03]  /*d100*/  @P5 IMAD R2, R2, c[0x0][0x1e0], RZ ;  /* 0x0000780002025a24 */ /* 0x000fe600078e02ff */
[----:B------:R-:W-:Y:S01]  /*d110*/  @P5 MOV R20, R244 ;  /* 0x000000f400145202 */ /* 0x000fe20000000f00 */
[C---:B------:R-:W-:Y:S04]  /*d120*/  HMMA.16816.F32.BF16 R56, R12.reuse, R22, R56 ;  /* 0x000000160c38723c */ /* 0x040fe80000041838 */
[----:B------:R-:W-:Y:S03]  /*d130*/  @P5 MOV R21, R243 ;  /* 0x000000f300155202 */ /* 0x000fe60000000f00 */
[----:B------:R-:W-:Y:S01]  /*d140*/  FADD.FTZ R23, R202, R33 ;  /* 0x00000021ca177221 */ /* 0x000fe20000010000 */
[C---:B------:R-:W-:Y:S04]  /*d150*/  HMMA.16816.F32.BF16 R60, R12.reuse, R28, R60 ;  /* 0x0000001c0c3c723c */ /* 0x040fe8000004183c */
[C---:B----4-:R-:W-:Y:S02]  /*d160*/  @P5 IMAD R0, R16.reuse, c[0x0][0x1e4], R2 ;  /* 0x0000790010005a24 */ /* 0x050fe400078e0202 */
[----:B------:R-:W-:Y:S02]  /*d170*/  @P5 IMAD.WIDE.U32 R16, R16, c[0x0][0x1e0], RZ ;  /* 0x0000780010105a25 */ /* 0x000fe400078e00ff */
[C---:B------:R-:W-:Y:S04]  /*d180*/  HMMA.16816.F32.BF16 R64, R12.reuse, R30, R64 ;  /* 0x0000001e0c40723c */ /* 0x040fe80000041840 */
[----:B------:R-:W-:Y:S01]  /*d190*/  @P5 IADD3 R0, R17, R0, RZ ;  /* 0x0000000011005210 */ /* 0x000fe20007ffe0ff */
[----:B------:R-:W-:Y:S02]  /*d1a0*/  @P5 IMAD.WIDE.U32 R20, R16, 0x60, R20 ;  /* 0x0000006010145825 */ /* 0x000fe400078e0014 */
[----:B------:R1:W2:Y:S01]  /*d1b0*/  LDSM.16.MT88.4 R16, [R3+0x8800] ;  /* 0x008800000310783b */ /* 0x0002a20000004200 */
[C---:B-----5:R-:W-:Y:S04]  /*d1c0*/  HMMA.16816.F32.BF16 R68, R12.reuse, R24, R68 ;  /* 0x000000180c44723c */ /* 0x060fe80000041844 */
[----:B------:R-:W-:Y:S02]  /*d1d0*/  @P5 IMAD R0, R0, 0x60, RZ ;  /* 0x0000006000005824 */ /* 0x000fe400078e02ff */
[----:B------:R-:W-:Y:S02]  /*d1e0*/  FADD.FTZ R2, R203, R32 ;  /* 0x00000020cb027221 */ /* 0x000fe40000010000 */
[C---:B------:R-:W-:Y:S04]  /*d1f0*/  HMMA.16816.F32.BF16 R72, R12.reuse, R26, R72 ;  /* 0x0000001a0c48723c */ /* 0x040fe80000041848 */
[----:B------:R-:W-:Y:S01]  /*d200*/  FADD.FTZ R22, R207, R2 ;  /* 0x00000002cf167221 */ /* 0x000fe20000010000 */
[----:B------:R-:W-:Y:S01]  /*d210*/  @P5 IADD3 R2, R21, R0, RZ ;  /* 0x0000000015025210 */ /* 0x000fe20007ffe0ff */
[----:B------:R-:W-:Y:S02]  /*d220*/  FADD.FTZ R0, R219, R23 ;  /* 0x00000017db007221 */ /* 0x000fe40000010000 */
[C---:B---3--:R-:W-:Y:S01]  /*d230*/  HMMA.16816.F32.BF16 R76, R12.reuse, R4, R76 ;  /* 0x000000040c4c723c */ /* 0x048fe2000004184c */
[----:B-1----:R-:W-:Y:S06]  /*d240*/  @P5 MOV R3, c[0x0][0x1e0] ;  /* 0x0000780000035a02 */ /* 0x002fec0000000f00 */
[C---:B------:R-:W-:Y:S01]  /*d250*/  @P5 LEA R4, P0, R20.reuse, c[0x0][0x1c8], 0x1 ;  /* 0x0000720014045a11 */ /* 0x040fe200078008ff */
[C---:B------:R-:W-:Y:S04]  /*d260*/  HMMA.16816.F32.BF16 R80, R12.reuse, R6, R80 ;  /* 0x000000060c50723c */ /* 0x040fe80000041850 */
[----:B------:R-:W-:Y:S01]  /*d270*/  @P5 LEA.HI.X R5, R20, c[0x0][0x1cc], R2, 0x1, P0 ;  /* 0x0000730014055a11 */ /* 0x000fe200000f0c02 */
[----:B------:R-:W-:Y:S01]  /*d280*/  FADD.FTZ R20, R205, R0 ;  /* 0x00000000cd147221 */ /* 0x000fe20000010000 */
[----:B------:R-:W-:Y:S01]  /*d290*/  IADD3 R0, R242, 0x1, RZ ;  /* 0x00000001f2007810 */ /* 0x000fe20007ffe0ff */
[----:B------:R-:W-:Y:S01]  /*d2a0*/  FADD.FTZ R2, R220, R22 ;  /* 0x00000016dc027221 */ /* 0x000fe20000010000 */
[----:B------:R-:W-:Y:S01]  /*d2b0*/  @P5 ISETP.GE.AND P0, PT, R238, c[0x0][0x1d4], PT ;  /* 0x00007500ee005a0c */ /* 0x000fe20003f06270 */
[----:B------:R-:W-:Y:S03]  /*d2c0*/  FADD.FTZ R7, R218, R20 ;  /* 0x00000014da077221 */ /* 0x000fe60000010000 */
[----:B------:R-:W-:Y:S01]  /*d2d0*/  SEL R0, R0, RZ, !P3 ;  /* 0x000000ff00007207 */ /* 0x000fe20005800000 */
[C---:B------:R-:W-:Y:S01]  /*d2e0*/  HMMA.16816.F32.BF16 R84, R12.reuse, R8, R84 ;  /* 0x000000080c54723c */ /* 0x040fe20000041854 */
[----:B------:R-:W-:Y:S02]  /*d2f0*/  @P5 MOV R6, 0x6 ;  /* 0x0000000600065802 */ /* 0x000fe40000000f00 */
[----:B------:R-:W-:Y:S01]  /*d300*/  FADD.FTZ R2, R221, R2 ;  /* 0x00000002dd027221 */ /* 0x000fe20000010000 */
[----:B------:R1:W-:Y:S01]  /*d310*/  STL [R1+0x4], R0 ;  /* 0x0000040001007387 */ /* 0x0003e20000100800 */
[----:B------:R-:W-:Y:S01]  /*d320*/  FADD.FTZ R7, R38, R7 ;  /* 0x0000000726077221 */ /* 0x000fe20000010000 */
[C---:B------:R-:W-:Y:S01]  /*d330*/  @P5 SHF.L.U64.HI R6, R3.reuse, R6, c[0x0][0x1e4] ;  /* 0x0000790003065619 */ /* 0x040fe20000010206 */
[----:B------:R-:W-:Y:S01]  /*d340*/  FADD.FTZ R20, R44, R2 ;  /* 0x000000022c147221 */ /* 0x000fe20000010000 */
[----:B------:R-:W-:Y:S01]  /*d350*/  @P5 SHF.L.U32 R3, R3, 0x6, RZ ;  /* 0x0000000603035819 */ /* 0x000fe200000006ff */
[----:B------:R-:W-:Y:S01]  /*d360*/  FADD.FTZ R8, R39, R7 ;  /* 0x0000000727087221 */ /* 0x000fe20000010000 */
[C---:B------:R-:W-:Y:S03]  /*d370*/  HMMA.16816.F32.BF16 R88, R12.reuse, R10, R88 ;  /* 0x0000000a0c58723c */ /* 0x040fe60000041858 */
[----:B------:R-:W-:Y:S01]  /*d380*/  @P5 IADD3 R2, P4, R3, R4, RZ ;  /* 0x0000000403025210 */ /* 0x000fe20007f9e0ff */
[----:B------:R-:W-:Y:S04]  /*d390*/  FADD.FTZ R20, R45, R20 ;  /* 0x000000142d147221 */ /* 0x000fe80000010000 */
[----:B------:R-:W-:Y:S01]  /*d3a0*/  FADD.FTZ R7, R40, R20 ;  /* 0x0000001428077221 */ /* 0x000fe20000010000 */
[C---:B--2---:R-:W-:Y:S08]  /*d3b0*/  HMMA.16816.F32.BF16 R92, R12.reuse, R16, R92 ;  /* 0x000000100c5c723c */ /* 0x044ff0000004185c */
[----:B------:R-:W-:Y:S04]  /*d3c0*/  HMMA.16816.F32.BF16 R96, R12, R18, R96 ;  /* 0x000000120c60723c */ /* 0x000fe80000041860 */
[----:B-1----:R-:W-:Y:S05]  /*d3d0*/  @P5 IMAD R0, R0, 0x9000, R237 ;  /* 0x0000900000005824 */ /* 0x002fea00078e02ed */
[----:B------:R-:W-:Y:S01]  /*d3e0*/  @!PT LDS RZ, [RZ] ;  /* 0x00000000fffff984 */ /* 0x000fe20000000800 */
[----:B------:R-:W-:Y:S01]  /*d3f0*/  @!PT LDS RZ, [RZ] ;  /* 0x00000000fffff984 */ /* 0x000fe20000000800 */
[----:B------:R-:W-:Y:S01]  /*d400*/  @!PT LDS RZ, [RZ] ;  /* 0x00000000fffff984 */ /* 0x000fe20000000800 */
[----:B------:R1:W-:Y:S08]  /*d410*/  @P5 LDGSTS.E.BYPASS.LTC128B.128 [R0], [R4.64], !P2 ;  /* 0x0000000004005fae */ /* 0x0003f0000d101d46 */
[----:B------:R1:W-:Y:S08]  /*d420*/  @P5 LDGSTS.E.BYPASS.LTC128B.128 [R0+0x3000], [R4.64+0x80], !P1 ;  /* 0x0300008004005fae */ /* 0x0003f0000c901d46 */
[----:B------:R1:W-:Y:S02]  /*d430*/  @P5 LDGSTS.E.BYPASS.LTC128B.128 [R0+0x6000], [R4.64+0x100], !P0 ;  /* 0x0600010004005fae */ /* 0x0003e4000c101d46 */
[----:B-1----:R-:W-:Y:S02]  /*d440*/  @P5 IADD3 R4, P3, R3, R2, RZ ;  /* 0x0000000203045210 */ /* 0x002fe40007f7e0ff */
[C---:B------:R-:W-:Y:S04]  /*d450*/  @P5 IADD3.X R3, R6.reuse, R5, RZ, P4, !PT ;  /* 0x0000000506035210 */ /* 0x040fe800027fe4ff */
[----:B------:R-:W-:Y:S01]  /*d460*/  @P5 IADD3.X R5, R6, R3, RZ, P3, !PT ;  /* 0x0000000306055210 */ /* 0x000fe20001ffe4ff */
[----:B------:R1:W-:Y:S08]  /*d470*/  @P5 LDGSTS.E.BYPASS.LTC128B.128 [R0+0x1000], [R2.64], !P2 ;  /* 0x0100000002005fae */ /* 0x0003f0000d101d46 */
[----:B------:R1:W-:Y:S08]  /*d480*/  @P5 LDGSTS.E.BYPASS.LTC128B.128 [R0+0x4000], [R2.64+0x80], !P1 ;  /* 0x0400008002005fae */ /* 0x0003f0000c901d46 */
[----:B------:R1:W-:Y:S08]  /*d490*/  @P5 LDGSTS.E.BYPASS.LTC128B.128 [R0+0x7000], [R2.64+0x100], !P0 ;  /* 0x0700010002005fae */ /* 0x0003f0000c101d46 */
[----:B------:R2:W-:Y:S08]  /*d4a0*/  @P5 LDGSTS.E.BYPASS.LTC128B.128 [R0+0x2000], [R4.64], !P2 ;  /* 0x0200000004005fae */ /* 0x0005f0000d101d46 */
[----:B------:R2:W-:Y:S01]  /*d4b0*/  @P5 LDGSTS.E.BYPASS.LTC128B.128 [R0+0x5000], [R4.64+0x80], !P1 ;  /* 0x0500008004005fae */ /* 0x0005e2000c901d46 */
[C---:B------:R-:W-:Y:S02]  /*d4c0*/  ISETP.GE.AND P1, PT, R206.reuse, 0x1, PT ;  /* 0x00000001ce00780c */ /* 0x040fe40003f26270 */
[----:B------:R-:W-:Y:S04]  /*d4d0*/  IADD3 R206, R206, 0x1, RZ ;  /* 0x00000001cece7810 */ /* 0x000fe80007ffe0ff */
[----:B------:R-:W-:Y:S01]  /*d4e0*/  SEL R206, R206, RZ, !P1 ;  /* 0x000000ffcece7207 */ /* 0x000fe20004800000 */
[----:B------:R2:W-:Y:S01]  /*d4f0*/  @P5 LDGSTS.E.BYPASS.LTC128B.128 [R0+0x8000], [R4.64+0x100], !P0 ;  /* 0x0800010004005fae */ /* 0x0005e2000c101d46 */
[----:B------:R-:W-:Y:S01]  /*d500*/  ISETP.GE.AND P0, PT, R236, R217, PT ;  /* 0x000000d9ec00720c */ /* 0x000fe20003f06270 */
[----:B-1----:R-:W-:Y:S01]  /*d510*/  FADD.FTZ R3, R42, R8 ;  /* 0x000000082a037221 */ /* 0x002fe20000010000 */
[----:B------:R-:W-:Y:S01]  /*d520*/  MOV R217, R235 ;  /* 0x000000eb00d97202 */ /* 0x000fe20000000f00 */
[----:B------:R-:W-:Y:S04]  /*d530*/  FADD.FTZ R2, R41, R7 ;  /* 0x0000000729027221 */ /* 0x000fe80000010000 */
[----:B------:R-:W0:Y:S01]  /*d540*/  LDGDEPBAR ;  /* 0x00000000000079af */ /* 0x000e220000000000 */
[----:B------:R-:W-:Y:S04]  /*d550*/  FADD.FTZ R2, R37, R2 ;  /* 0x0000000225027221 */ /* 0x000fe80000010000 */
[----:B------:R-:W-:Y:S04]  /*d560*/  FADD.FTZ R2, R36, R2 ;  /* 0x0000000224027221 */ /* 0x000fe80000010000 */
[----:B------:R-:W-:Y:S04]  /*d570*/  FADD.FTZ R2, R35, R2 ;  /* 0x0000000223027221 */ /* 0x000fe80000010000 */
[----:B------:R-:W-:Y:S05]  /*d580*/  FADD.FTZ R2, R204, R2 ;  /* 0x00000002cc027221 */ /* 0x000fea0000010000 */
[----:B------:R-:W-:Y:S01]  /*d590*/  STL [R1+0x8], R2 ;  /* 0x0000080201007387 */ /* 0x000fe20000100800 */
[----:B--2---:R-:W-:Y:S01]  /*d5a0*/  FADD.FTZ R0, R43, R3 ;  /* 0x000000032b007221 */ /* 0x004fe20000010000 */
        /* <DEDUP_REMOVED lines=8> */
.L_x_4543:
[----:B------:R-:W-:Y:S02]  /*d630*/  MOV R7, 0x1f ;  /* 0x0000001f00077802 */ /* 0x000fe40000000f00 */
[----:B------:R-:W-:Y:S01]  /*d640*/  MOV R6, 0xffffffff ;  /* 0xffffffff00067802 */ /* 0x000fe20000000f00 */
[----:B------:R-:W-:Y:S05]  /*d650*/  BRA.DIV ~URZ, `(.L_x_4545) ;  /* 0x000023527f007947 */ /* 0x000fea000b800000 */
[----:B------:R-:W2:Y:S04]  /*d660*/  LDL R2, [R1+0x8] ;  /* 0x0000080001027983 */ /* 0x000ea80000100800 */
[----:B--2---:R1:W2:Y:S02]  /*d670*/  SHFL.BFLY PT, R0, R2, 0x2, 0x1f ;  /* 0x0c401f0002007f89 */ /* 0x0042a400000e0000 */
.L_x_4559:
        /* <DEDUP_REMOVED lines=9> */
.L_x_4560:
        /* <DEDUP_REMOVED lines=117> */
.L_x_4534:
        /* <DEDUP_REMOVED lines=19> */
.L_x_4548:
[----:B--2---:R-:W-:Y:S05]  /*df90*/  BSYNC B0 ;  /* 0x0000000000007941 */ /* 0x004fea0003800000 */
.L_x_4547:
[----:B------:R-:W-:Y:S01]  /*dfa0*/  PRMT R0, R0, 0x9910, RZ ;  /* 0x0000991000007816 */ /* 0x000fe200000000ff */
[----:B------:R-:W-:Y:S01]  /*dfb0*/  BSSY B1, `(.L_x_4549) ;  /* 0x000018b000017945 */ /* 0x000fe20003800000 */
[----:B-----5:R-:W-:Y:S01]  /*dfc0*/  IMAD.MOV.U32 R51, RZ, RZ, R7 ;  /* 0x000000ffff337224 */ /* 0x020fe200078e0007 */
[----:B------:R-:W-:Y:S01]  /*dfd0*/  MOV R141, 0x1f ;  /* 0x0000001f008d7802 */ /* 0x000fe20000000f00 */
[----:B------:R-:W-:Y:S01]  /*dfe0*/  IMAD.MOV.U32 R142, RZ, RZ, RZ ;  /* 0x000000ffff8e7224 */ /* 0x000fe200078e00ff */
[----:B------:R-:W-:Y:S01]  /*dff0*/  ISETP.NE.AND P0, PT, R0, RZ, PT ;  /* 0x000000ff0000720c */ /* 0x000fe20003f05270 */
[----:B-1----:R-:W-:-:S12]  /*e000*/  IMAD.MOV.U32 R140, RZ, RZ, -0x1 ;  /* 0xffffffffff8c7424 */ /* 0x002fd800078e00ff */
        /* <DEDUP_REMOVED lines=8> */
[----:B------:R-:W-:Y:S05]  /*e090*/  CALL.REL.NOINC `($__internal_95_$__cuda_sm70_shflsync_idx_p) ;  /* 0x00001b1000007944 */ /* 0x000fea0003c00000 */
.L_x_4551:
[----:B------:R-:W3:Y:S04]  /*e0a0*/  LDL R7, [R1+0x8c] ;  /* 0x00008c0001077983 */ /* 0x000ee80000100800 */
[----:B------:R-:W4:Y:S04]  /*e0b0*/  LDL.LU R6, [R1+0x58] ;  /* 0x0000580001067983 */ /* 0x000f280000300800 */
[----:B--2---:R-:W2:Y:S04]  /*e0c0*/  LDL.LU R12, [R1+0x5c] ;  /* 0x00005c00010c7983 */ /* 0x004ea80000300800 */
[----:B------:R-:W2:Y:S04]  /*e0d0*/  LDL.LU R18, [R1+0x60] ;  /* 0x0000600001127983 */ /* 0x000ea80000300800 */
[----:B------:R-:W3:Y:S01]  /*e0e0*/  LDL.LU R20, [R1+0x64] ;  /* 0x0000640001147983 */ /* 0x000ee20000300800 */
[----:B------:R-:W-:-:S03]  /*e0f0*/  IMAD.MOV.U32 R5, RZ, RZ, 0x1 ;  /* 0x00000001ff057424 */ /* 0x000fc600078e00ff */
[----:B------:R-:W3:Y:S02]  /*e100*/  LDL R19, [R1+0x94] ;  /* 0x0000940001137983 */ /* 0x000ee40000100800 */
[----:B------:R-:W-:Y:S02]  /*e110*/  ISETP.NE.AND P1, PT, R5, c[0x0][0x4e8], PT ;  /* 0x00013a0005007a0c */ /* 0x000fe40003f25270 */
[----:B------:R-:W3:Y:S04]  /*e120*/  LDL R157, [R1+0x38] ;  /* 0x00003800019d7983 */ /* 0x000ee80000100800 */
[----:B------:R1:W5:Y:S04]  /*e130*/  LDL R156, [R1+0x88] ;  /* 0x00008800019c7983 */ /* 0x0003680000100800 */
[----:B------:R1:W5:Y:S04]  /*e140*/  LDL R155, [R1+0x7c] ;  /* 0x00007c00019b7983 */ /* 0x0003680000100800 */
[----:B------:R1:W5:Y:S04]  /*e150*/  LDL R154, [R1+0x84] ;  /* 0x00008400019a7983 */ /* 0x0003680000100800 */
[----:B------:R1:W5:Y:S04]  /*e160*/  LDL R153, [R1+0x78] ;  /* 0x0000780001997983 */ /* 0x0003680000100800 */
        /* <DEDUP_REMOVED lines=105> */
[----:B------:R-:W-:Y:S02]  /*e800*/  ISETP.GE.AND P0, PT, R8, UR4, PT ;  /* 0x0000000408007c0c */ /* 0x000fe4000bf06270 */
        /* <DEDUP_REMOVED lines=98> */
[----:B-----5:R-:W-:Y:S01]  /*ee30*/  ISETP.GE.AND P4, PT, R155, c[0x0][0x3c8], PT ;  /* 0x0000f2009b007a0c */ /* 0x020fe20003f86270 */
        /* <DEDUP_REMOVED lines=17> */
.L_x_4553:
[----:B--2-4-:R-:W-:Y:S05]  /*ef50*/  BSYNC B0 ;  /* 0x0000000000007941 */ /* 0x014fea0003800000 */
.L_x_4552:
        /* <DEDUP_REMOVED lines=74> */
[----:B-----5:R-:W-:Y:S02]  /*f400*/  ISETP.GE.AND P4, PT, R155, c[0x0][0x3c8], PT ;  /* 0x0000f2009b007a0c */ /* 0x020fe40003f86270 */
        /* <DEDUP_REMOVED lines=15> */
[----:B------:R-:W-:-:S03]  /*f500*/  ISETP.GE.AND P0, PT, R143, c[0x0][0x3c8], PT ;  /* 0x0000f2008f007a0c */ /* 0x000fc60003f06270 */
        /* <DEDUP_REMOVED lines=9> */
.L_x_4550:
[----:B------:R-:W1:Y:S02]  /*f5a0*/  S2R R4, SR_TID.X ;  /* 0x0000000000047919 */ /* 0x000e640000002100 */
[----:B-1----:R-:W-:-:S13]  /*f5b0*/  ISETP.GT.AND P0, PT, R4, 0x7f, PT ;  /* 0x0000007f0400780c */ /* 0x002fda0003f04270 */
        /* <DEDUP_REMOVED lines=42> */
.L_x_4554:
[----:B------:R-:W-:Y:S05]  /*f860*/  BSYNC B1 ;  /* 0x0000000000017941 */ /* 0x000fea0003800000 */
.L_x_4549:
[----:B-1--4-:R-:W4:Y:S02]  /*f870*/  LDL R0, [R1+0x90] ;  /* 0x0000900001007983 */ /* 0x012f240000100800 */
[----:B----4-:R-:W-:-:S13]  /*f880*/  ISETP.NE.AND P0, PT, R0, RZ, PT ;  /* 0x000000ff0000720c */ /* 0x010fda0003f05270 */
[----:B------:R-:W-:Y:S01]  /*f890*/  @P0 WARPSYNC 0xffffffff ;  /* 0xffffffff00000948 */ /* 0x000fe20003800000 */
[----:B------:R-:W-:Y:S06]  /*f8a0*/  @P0 BAR.SYNC.DEFER_BLOCKING 0x5, 0x100 ;  /* 0x0144000000000b1d */ /* 0x000fec0000010000 */
[----:B------:R-:W1:Y:S04]  /*f8b0*/  @P0 LDS R0, [0x24100] ;  /* 0x02410000ff000984 */ /* 0x000e680000000800 */
[----:B-1----:R1:W-:Y:S04]  /*f8c0*/  @P0 STL [R1+0x70], R0 ;  /* 0x0000700001000387 */ /* 0x0023e80000100800 */
[----:B------:R-:W-:Y:S06]  /*f8d0*/  @P0 BAR.ARV 0x4, 0x100 ;  /* 0x0104000000000b1d */ /* 0x000fec0000002000 */
[----:B------:R-:W-:Y:S05]  /*f8e0*/  @P0 BRA `(.L_x_4555) ;  /* 0x0000007000000947 */ /* 0x000fea0003800000 */
[----:B------:R-:W-:Y:S05]  /*f8f0*/  BRA.DIV ~URZ, `(.L_x_4556) ;  /* 0x000002227f007947 */ /* 0x000fea000b800000 */
[----:B-1----:R1:W4:Y:S02]  /*f900*/  SHFL.IDX PT, R0, R51, RZ, 0x1f ;  /* 0x00001fff33007589 */ /* 0x00232400000e0000 */
.L_x_4561:
[----:B------:R-:W-:Y:S01]  /*f910*/  WARPSYNC 0xffffffff ;  /* 0xffffffff00007948 */ /* 0x000fe20003800000 */
[----:B------:R-:W-:Y:S06]  /*f920*/  BAR.SYNC.DEFER_BLOCKING 0x4, 0x100 ;  /* 0x0104000000007b1d */ /* 0x000fec0000010000 */
[----:B----4-:R4:W-:Y:S04]  /*f930*/  STL [R1+0x70], R0 ;  /* 0x0000700001007387 */ /* 0x0109e80000100800 */
[----:B------:R4:W-:Y:S04]  /*f940*/  @!P6 STS [0x24100], R51 ;  /* 0x02410033ff00e388 */ /* 0x0009e80000000800 */
[----:B------:R-:W-:Y:S06]  /*f950*/  BAR.ARV 0x5, 0x100 ;  /* 0x0144000000007b1d */ /* 0x000fec0000002000 */
.L_x_4555:
[----:B-1--4-:R-:W4:Y:S02]  /*f960*/  LDL R0, [R1+0x70] ;  /* 0x0000700001007983 */ /* 0x012f240000100800 */
[----:B----4-:R-:W-:-:S13]  /*f970*/  ISETP.GE.AND P0, PT, R0, c[0x0][0x538], PT ;  /* 0x00014e0000007a0c */ /* 0x010fda0003f06270 */
[----:B--23-5:R-:W-:Y:S01]  /*f980*/  @P0 CALL.REL.NOINC `(.L_x_4557) ;  /* 0x0000001000000944 */ /* 0x02cfe20003c00000 */
[----:B------:R-:W-:Y:S05]  /*f990*/  BRA `(.L_x_4558) ;  /* 0xffff0d6000007947 */ /* 0x000fea000383ffff */
.L_x_4557:
[----:B------:R-:W-:Y:S05]  /*f9a0*/  EXIT ;  /* 0x000000000000794d */ /* 0x000fea0003800000 */
.L_x_4545:
[----:B------:R1:W5:Y:S01]  /*f9b0*/  LDL R2, [R1+0x8] ;  /* 0x0000080001027983 */ /* 0x0003620000100800 */
[----:B------:R-:W-:Y:S02]  /*f9c0*/  MOV R5, 0x2 ;  /* 0x0000000200057802 */ /* 0x000fe40000000f00 */
[----:B------:R-:W-:Y:S02]  /*f9d0*/  MOV R3, 0xf9f0 ;  /* 0x0000f9f000037802 */ /* 0x000fe40000000f00 */
[----:B-1---5:R-:W-:Y:S05]  /*f9e0*/  CALL.REL.NOINC `($__internal_94_$__cuda_sm70_shflsync_bfly_p) ;  /* 0x0000017000007944 */ /* 0x022fea0003c00000 */
[----:B------:R-:W-:Y:S01]  /*f9f0*/  MOV R0, R5 ;  /* 0x0000000500007202 */ /* 0x000fe20000000f00 */
[----:B------:R-:W-:Y:S05]  /*fa00*/  BRA `(.L_x_4559) ;  /* 0xffffdc7000007947 */ /* 0x000fea000383ffff */
.L_x_4546:
[----:B------:R-:W-:Y:S01]  /*fa10*/  IMAD.MOV.U32 R2, RZ, RZ, R0 ;  /* 0x000000ffff027224 */ /* 0x000fe200078e0000 */
[----:B------:R-:W-:Y:S02]  /*fa20*/  MOV R5, 0x1 ;  /* 0x0000000100057802 */ /* 0x000fe40000000f00 */
[----:B------:R-:W-:Y:S02]  /*fa30*/  MOV R3, 0xfa50 ;  /* 0x0000fa5000037802 */ /* 0x000fe40000000f00 */
[----:B------:R-:W-:Y:S05]  /*fa40*/  CALL.REL.NOINC `($__internal_94_$__cuda_sm70_shflsync_bfly_p) ;  /* 0x0000011000007944 */ /* 0x000fea0003c00000 */
[----:B------:R1:W5:Y:S01]  /*fa50*/  LDL R2, [R1+0xc] ;  /* 0x00000c0001027983 */ /* 0x0003620000100800 */
[----:B------:R-:W-:Y:S01]  /*fa60*/  FADD.FTZ R0, R0, R5 ;  /* 0x0000000500007221 */ /* 0x000fe20000010000 */
[----:B------:R-:W-:Y:S02]  /*fa70*/  MOV R5, 0x2 ;  /* 0x0000000200057802 */ /* 0x000fe40000000f00 */
[----:B------:R-:W-:-:S02]  /*fa80*/  MOV R3, 0xfaa0 ;  /* 0x0000faa000037802 */ /* 0x000fc40000000f00 */
[----:B-1---5:R-:W-:Y:S05]  /*fa90*/  CALL.REL.NOINC `($__internal_94_$__cuda_sm70_shflsync_bfly_p) ;  /* 0x000000c000007944 */ /* 0x022fea0003c00000 */
[----:B------:R-:W2:Y:S01]  /*faa0*/  LDL.LU R2, [R1+0xc] ;  /* 0x00000c0001027983 */ /* 0x000ea20000300800 */
[----:B------:R-:W-:Y:S01]  /*fab0*/  MOV R3, 0xfb00 ;  /* 0x0000fb0000037802 */ /* 0x000fe20000000f00 */
[----:B--2---:R-:W-:Y:S01]  /*fac0*/  FADD.FTZ R4, R2, R5 ;  /* 0x0000000502047221 */ /* 0x004fe20000010000 */
[----:B------:R-:W-:-:S04]  /*fad0*/  MOV R5, 0x1 ;  /* 0x0000000100057802 */ /* 0x000fc80000000f00 */
[----:B------:R-:W-:Y:S02]  /*fae0*/  MOV R2, R4 ;  /* 0x0000000400027202 */ /* 0x000fe40000000f00 */
[----:B------:R-:W-:Y:S05]  /*faf0*/  CALL.REL.NOINC `($__internal_94_$__cuda_sm70_shflsync_bfly_p) ;  /* 0x0000006000007944 */ /* 0x000fea0003c00000 */
[----:B------:R-:W-:Y:S01]  /*fb00*/  MOV R3, R5 ;  /* 0x0000000500037202 */ /* 0x000fe20000000f00 */
[----:B------:R-:W-:Y:S05]  /*fb10*/  BRA `(.L_x_4560) ;  /* 0xffffdbf000007947 */ /* 0x000fea000383ffff */
.L_x_4556:
[----:B-1----:R-:W-:Y:S02]  /*fb20*/  MOV R0, R51 ;  /* 0x0000003300007202 */ /* 0x002fe40000000f00 */
[----:B--23--:R-:W-:Y:S02]  /*fb30*/  MOV R2, 0xfb50 ;  /* 0x0000fb5000027802 */ /* 0x00cfe40000000f00 */
[----:B-----5:R-:W-:Y:S05]  /*fb40*/  CALL.REL.NOINC `($__internal_95_$__cuda_sm70_shflsync_idx_p) ;  /* 0x0000006000007944 */ /* 0x020fea0003c00000 */
[----:B-12---:R-:W-:Y:S05]  /*fb50*/  BRA `(.L_x_4561) ;  /* 0xfffffdb000007947 */ /* 0x006fea000383ffff */
        .weak           $__internal_94_$__cuda_sm70_shflsync_bfly_p
        .type           $__internal_94_$__cuda_sm70_shflsync_bfly_p,@function
        .size           $__internal_94_$__cuda_sm70_shflsync_bfly_p,($__internal_95_$__cuda_sm70_shflsync_idx_p - $__internal_94_$__cuda_sm70_shflsync_bfly_p)
$__internal_94_$__cuda_sm70_shflsync_bfly_p:
[----:B------:R-:W-:Y:S04]  /*fb60*/  WARPSYNC R6 ;  /* 0x0000000600007348 */ /* 0x000fe80003800000 */
[----:B------:R1:W2:Y:S02]  /*fb70*/  SHFL.BFLY PT, R5, R2, R5, R7 ;  /* 0x0c00000502057389 */ /* 0x0002a400000e0007 */
[----:B-1----:R-:W-:Y:S02]  /*fb80*/  MOV R2, R3 ;  /* 0x0000000300027202 */ /* 0x002fe40000000f00 */
[----:B------:R-:W-:-:S04]  /*fb90*/  MOV R3, 0x0 ;  /* 0x0000000000037802 */ /* 0x000fc80000000f00 */
[----:B--2---:R-:W-:Y:S05]  /*fba0*/  RET.REL.NODEC R2 `(_ZN7cutlass13device_kernelIN5flash19enable_sm80_to_sm89INS1_16FlashAttnFwdSm80INS1_25CollectiveMainloopFwdSm80ILi8ELi2ELb1EN4cute5tupleIJNS5_1CILi128EEENS7_ILi96EEENS7_ILi192EEEEEELi192ENS_10bfloat16_tEfNS_4arch4Sm80ELb1ELb0ELb0ELb0ELb0ELb0ELb1ELb1EEENS1_21CollectiveEpilogueFwdINS6_IJS8_SA_S9_EEENS6_IJNS7_ILi1EEESI_SI_EEESC_SE_Li256ELb0ELb1ELb1ELb0EEENS1_30DynamicPersistentTileSchedulerILi256ELi256ELb1ELb1ELb0EEEEEEEEEvNT_6ParamsE) ;  /* 0xffff045002007950 */ /* 0x004fea0003c3ffff */
        .weak           $__internal_95_$__cuda_sm70_shflsync_idx_p
        .type           $__internal_95_$__cuda_sm70_shflsync_idx_p,@function
        .size           $__internal_95_$__cuda_sm70_shflsync_idx_p,(.L_x_5047 - $__internal_95_$__cuda_sm70_shflsync_idx_p)
$__internal_95_$__cuda_sm70_shflsync_idx_p:
[----:B------:R-:W-:Y:S01]  /*fbb0*/  MOV R3, 0x0 ;  /* 0x0000000000037802 */ /* 0x000fe20000000f00 */
[----:B------:R-:W-:Y:S04]  /*fbc0*/  WARPSYNC R140 ;  /* 0x0000008c00007348 */ /* 0x000fe80003800000 */
[----:B------:R1:W2:Y:S01]  /*fbd0*/  SHFL.IDX PT, R0, R0, R142, R141 ;  /* 0x0000008e00007389 */ /* 0x0002a200000e008d */
[----:B------:R-:W-:Y:S05]  /*fbe0*/  RET.REL.NODEC R2 `(_ZN7cutlass13device_kernelIN5flash19enable_sm80_to_sm89INS1_16FlashAttnFwdSm80INS1_25CollectiveMainloopFwdSm80ILi8ELi2ELb1EN4cute5tupleIJNS5_1CILi128EEENS7_ILi96EEENS7_ILi192EEEEEELi192ENS_10bfloat16_tEfNS_4arch4Sm80ELb1ELb0ELb0ELb0ELb0ELb0ELb1ELb1EEENS1_21CollectiveEpilogueFwdINS6_IJS8_SA_S9_EEENS6_IJNS7_ILi1EEESI_SI_EEESC_SE_Li256ELb0ELb1ELb1ELb0EEENS1_30DynamicPersistentTileSchedulerILi256ELi256ELb1ELb1ELb0EEEEEEEEEvNT_6ParamsE) ;  /* 0xffff041002007950 */ /* 0x000fea0003c3ffff */
.L_x_4562:
        /* <DEDUP_REMOVED lines=9> */
.L_x_5047:


//--------------------- .text._ZN7cutlass13device_kernelIN5flash19enable_sm80_to_sm89INS1_16FlashAttnFwdSm80INS1_25CollectiveMainloopFwdSm80ILi8ELi2ELb0EN4cute5tupleIJNS5_1CILi128EEENS7_ILi64EEENS7_ILi192EEEEEELi192ENS_10bfloat16_tEfNS_4arch4Sm80ELb1ELb0ELb0ELb1ELb0ELb0ELb1ELb1EEENS1_21CollectiveEpilogueFwdINS6_IJS8_SA_S9_EEENS6_IJNS7_ILi1EEESI_SI_EEESC_SE_Li256ELb1ELb1ELb1ELb0EEENS1_36VarlenDynamicPersistentTileSchedulerILi128ELi64ELi256ELi256ELb1ELb1ELb0ELb1ELb1ELb1EEEEEEEEEvNT_6ParamsE --------------------------
	.section	.text._ZN7cutlass13device_kernelIN5flash19enable_sm80_to_sm89INS1_16FlashAttnFwdSm80INS1_25CollectiveMainloopFwdSm80ILi8ELi2ELb0EN4cute5tupleIJNS5_1CILi128EEENS7_ILi64EEENS7_ILi192EEEEEELi192ENS_10bfloat16_tEfNS_4arch4Sm80ELb1ELb0ELb0ELb1ELb0ELb0ELb1ELb1EEENS1_21CollectiveEpilogueFwdINS6_IJS8_SA_S9_EEENS6_IJNS7_ILi1EEESI_SI_EEESC_SE_Li256ELb1ELb1ELb1ELb0EEENS1_36VarlenDynamicPersistentTileSchedulerILi128ELi64ELi256ELi256ELb1ELb1ELb0ELb1ELb1ELb1EEEEEEEEEvNT_6ParamsE,"ax",@progbits
	.sectioninfo	@"SHI_REGISTERS=247"
	.align	128
.text._ZN7cutlass13device_kernelIN5flash19enable_sm80_to_sm89INS1_16FlashAttnFwdSm80INS1_25CollectiveMainloopFwdSm80ILi8ELi2ELb0EN4cute5tupleIJNS5_1CILi128EEENS7_ILi64EEENS7_ILi192EEEEEELi192ENS_10bfloat16_tEfNS_4arch4Sm80ELb1ELb0ELb0ELb1ELb0ELb0ELb1ELb1EEENS1_21CollectiveEpilogueFwdINS6_IJS8_SA_S9_EEENS6_IJNS7_ILi1EEESI_SI_EEESC_SE_Li256ELb1ELb1ELb1ELb0EEENS1_36VarlenDynamicPersistentTileSchedulerILi128ELi64ELi256ELi256ELb1ELb1ELb0ELb1ELb1ELb1EEEEEEEEEvNT_6ParamsE:
        .type           _ZN7cutlass13device_kernelIN5flash19enable_sm80_to_sm89INS1_16FlashAttnFwdSm80INS1_25CollectiveMainloopFwdSm80ILi8ELi2ELb0EN4cute5tupleIJNS5_1CILi128EEENS7_ILi64EEENS7_ILi192EEEEEELi192ENS_10bfloat16_tEfNS_4arch4Sm80ELb1ELb0ELb0ELb1ELb0ELb0ELb1ELb1EEENS1_21CollectiveEpilogueFwdINS6_IJS8_SA_S9_EEENS6_IJNS7_ILi1EEESI_SI_EEESC_SE_Li256ELb1ELb1ELb1ELb0EEENS1_36VarlenDynamicPersistentTileSchedulerILi128ELi64ELi256ELi256ELb1ELb1ELb0ELb1ELb1ELb1EEEEEEEEEvNT_6ParamsE,@function
        .size           _ZN7cutlass13device_kernelIN5flash19enable_sm80_to_sm89INS1_16FlashAttnFwdSm80INS1_25CollectiveMainloopFwdSm80ILi8ELi2ELb0EN4cute5tupleIJNS5_1CILi128EEENS7_ILi64EEENS7_ILi192EEEEEELi192ENS_10bfloat16_tEfNS_4arch4Sm80ELb1ELb0ELb0ELb1ELb0ELb0ELb1ELb1EEENS1_21CollectiveEpilogueFwdINS6_IJS8_SA_S9_EEENS6_IJNS7_ILi1EEESI_SI_EEESC_SE_Li256ELb1ELb1ELb1ELb0EEENS1_36VarlenDynamicPersistentTileSchedulerILi128ELi64ELi256ELi256ELb1ELb1ELb0ELb1ELb1ELb1EEEEEEEEEvNT_6ParamsE,(.L_x_5050 - _ZN7cutlass13device_kernelIN5flash19enable_sm80_to_sm89INS1_16FlashAttnFwdSm80INS1_25CollectiveMainloopFwdSm80ILi8ELi2ELb0EN4cute5tupleIJNS5_1CILi128EEENS7_ILi64EEENS7_ILi192EEEEEELi192ENS_10bfloat16_tEfNS_4arch4Sm80ELb1ELb0ELb0ELb1ELb0ELb0ELb1ELb1EEENS1_21CollectiveEpilogueFwdINS6_IJS8_SA_S9_EEENS6_IJNS7_ILi1EEESI_SI_EEESC_SE_Li256ELb1ELb1ELb1ELb0EEENS1_36VarlenDynamicPersistentTileSchedulerILi128ELi64ELi256ELi256ELb1ELb1ELb0ELb1ELb1ELb1EEEEEEEEEvNT_6ParamsE)
        .other          _ZN7cutlass13device_kernelIN5flash19enable_sm80_to_sm89INS1_16FlashAttnFwdSm80INS1_25CollectiveMainloopFwdSm80ILi8ELi2ELb0EN4cute5tupleIJNS5_1CILi128EEENS7_ILi64EEENS7_ILi192EEEEEELi192ENS_10bfloat16_tEfNS_4arch4Sm80ELb1ELb0ELb0ELb1ELb0ELb0ELb1ELb1EEENS1_21CollectiveEpilogueFwdINS6_IJS8_SA_S9_EEENS6_IJNS7_ILi1EEESI_SI_EEESC_SE_Li256ELb1ELb1ELb1ELb0EEENS1_36VarlenDynamicPersistentTileSchedulerILi128ELi64ELi256ELi256ELb1ELb1ELb0ELb1ELb1ELb1EEEEEEEEEvNT_6ParamsE,@"STO_CUDA_ENTRY STV_DEFAULT"
_ZN7cutlass13device_kernelIN5flash19enable_sm80_to_sm89INS1_16FlashAttnFwdSm80INS1_25CollectiveMainloopFwdSm80ILi8ELi2ELb0EN4cute5tupleIJNS5_1CILi128EEENS7_ILi64EEENS7_ILi192EEEEEELi192ENS_10bfloat16_tEfNS_4arch4Sm80ELb1ELb0ELb0ELb1ELb0ELb0ELb1ELb1EEENS1_21CollectiveEpilogueFwdINS6_IJS8_SA_S9_EEENS6_IJNS7_ILi1EEESI_SI_EEESC_SE_Li256ELb1ELb1ELb1ELb0EEENS1_36VarlenDynamicPersistentTileSchedulerILi128ELi64ELi256ELi256ELb1ELb1ELb0ELb1ELb1ELb1EEEEEEEEEvNT_6ParamsE:
        /* <DEDUP_REMOVED lines=55> */
.L_x_4568:
        /* <DEDUP_REMOVED lines=16> */
.L_x_4669:
        /* <DEDUP_REMOVED lines=16> */
.L_x_4670:
[----:B--2---:R-:W-:-:S05]  /*0570*/  IMAD R2, R2, c[0x0][0x538], RZ ;  /* 0x00014e0002027a24 */ /* 0x004fca00078e02ff */
[----:B------:R-:W-:-:S04]  /*0580*/  IADD3 R3, R2, R3, RZ ;  /* 0x0000000302037210 */ /* 0x000fc80007ffe0ff */
[----:B------:R-:W-:-:S13]  /*0590*/  ISETP.GT.AND P0, PT, R3, UR4, PT ;  /* 0x0000000403007c0c */ /* 0x000fda000bf04270 */
[----:B-1----:R-:W-:Y:S05]  /*05a0*/  @!P0 BRA `(.L_x_4568) ;  /* 0xfffffdc000008947 */ /* 0x002fea000383ffff */
.L_x_4564:
[----:B------:R-:W-:-:S05]  /*05b0*/  IADD3 R188, -R2, R3, RZ ;  /* 0x0000000302bc7210 */ /* 0x000fca0007ffe1ff */
[----:B------:R-:W-:-:S05]  /*05c0*/  IMAD R0, R9, c[0x0][0x538], R188 ;  /* 0x00014e0009007a24 */ /* 0x000fca00078e02bc */
[----:B------:R-:W-:Y:S01]  /*05d0*/  ISETP.GT.AND P0, PT, R0, UR4, PT ;  /* 0x0000000400007c0c */ /* 0x000fe2000bf04270 */
[----:B------:R-:W-:-:S12]  /*05e0*/  BRA.DIV ~URZ, `(.L_x_4569) ;  /* 0x0000f3127f007947 */ /* 0x000fd8000b800000 */
[----:B------:R-:W-:-:S04]  /*05f0*/  VOTE.ANY R8, PT, !P0 ;  /* 0x0000000000087806 */ /* 0x000fc800040e0100 */
.L_x_4671:
[----:B------:R-:W1:Y:S02]  /*0600*/  POPC R3, R8 ;  /* 0x0000000800037309 */ /* 0x000e640000000000 */
[----:B-1----:R-:W-:Y:S01]  /*0610*/  IADD3 R191, R3, R191, RZ ;  /* 0x000000bf03bf7210 */ /* 0x002fe20007ffe0ff */
[----:B------:R-:W-:Y:S05]  /*0620*/  BRA.DIV ~URZ, `(.L_x_4570) ;  /* 0x0000f3127f007947 */ /* 0x000fea000b800000 */
[----:B------:R1:W2:Y:S01]  /*0630*/  SHFL.IDX PT, R10, R10, R3, 0x1f ;  /* 0x00001f030a0a7589 */ /* 0x0002a200000e0000 */
[----:B------:R-:W-:-:S03]  /*0640*/  MOV R11, RZ ;  /* 0x000000ff000b7202 */ /* 0x000fc60000000f00 */
[----:B------:R1:W3:Y:S04]  /*0650*/  SHFL.IDX PT, R7, R7, R3, 0x1f ;  /* 0x00001f0307077589 */ /* 0x0002e800000e0000 */
.L_x_4672:
[----:B------:R-:W-:Y:S01]  /*0660*/  ISETP.NE.AND P0, PT, R8, RZ, PT ;  /* 0x000000ff0800720c */ /* 0x000fe20003f05270 */
[----:B------:R-:W-:-:S12]  /*0670*/  BSSY B0, `(.L_x_4571) ;  /* 0x0000005000007945 */ /* 0x000fd80003800000 */
[----:B------:R-:W-:Y:S05]  /*0680*/  @!P0 BRA `(.L_x_4572) ;  /* 0x0000003000008947 */ /* 0x000fea0003800000 */
[----:B-1----:R-:W-:Y:S01]  /*0690*/  IADD3 R3, R3, -0x1, RZ ;  /* 0xffffffff03037810 */ /* 0x002fe20007ffe0ff */
[----:B------:R-:W-:Y:S05]  /*06a0*/  BRA.DIV ~URZ, `(.L_x_4573) ;  /* 0x0000f3727f007947 */ /* 0x000fea000b800000 */
[----:B------:R1:W4:Y:S02]  /*06b0*/  SHFL.IDX PT, R11, R9, R3, 0x1f ;  /* 0x00001f03090b7589 */ /* 0x00032400000e0000 */
.L_x_4572:
[----:B------:R-:W-:Y:S05]  /*06c0*/  BSYNC B0 ;  /* 0x0000000000007941 */ /* 0x000fea0003800000 */
.L_x_4571:
        /* <DEDUP_REMOVED lines=60> */
.L_x_4575:
        /* <DEDUP_REMOVED lines=62> */
.L_x_4576:
[----:B------:R-:W-:Y:S05]  /*0e70*/  BSYNC B0 ;  /* 0x0000000000007941 */ /* 0x000fea0003800000 */
.L_x_4574:
[----:B------:R-:W-:-:S04]  /*0e80*/  LOP3.LUT R2, RZ, R2, RZ, 0x33, !PT ;  /* 0x00000002ff027212 */ /* 0x000fc800078e33ff */
[----:B------:R-:W-:Y:S01]  /*0e90*/  IADD3 R189, R2, R10, RZ ;  /* 0x0000000a02bd7210 */ /* 0x000fe20007ffe0ff */
[----:B------:R-:W-:Y:S05]  /*0ea0*/  BRA `(.L_x_4577) ;  /* 0x0000004000007947 */ /* 0x000fea0003800000 */
.L_x_4565:
[----:B------:R-:W-:Y:S01]  /*0eb0*/  IMAD.MOV.U32 R189, RZ, RZ, RZ ;  /* 0x000000ffffbd7224 */ /* 0x000fe200078e00ff */
[----:B------:R-:W-:Y:S01]  /*0ec0*/  MOV R190, RZ ;  /* 0x000000ff00be7202 */ /* 0x000fe20000000f00 */
[----:B------:R-:W-:Y:S01]  /*0ed0*/  IMAD.U32 R188, RZ, RZ, UR4 ;  /* 0x00000004ffbc7e24 */ /* 0x000fe2000f8e00ff */
[----:B------:R-:W-:Y:S02]  /*0ee0*/  MOV R191, c[0x0][0x53c] ;  /* 0x00014f0000bf7a02 */ /* 0x000fe40000000f00 */
.L_x_4577:
[----:B------:R-:W-:Y:S01]  /*0ef0*/  ISETP.NE.AND P0, PT, R6, RZ, PT ;  /* 0x000000ff0600720c */ /* 0x000fe20003f05270 */
[----:B------:R-:W-:-:S12]  /*0f00*/  WARPSYNC 0xffffffff ;  /* 0xffffffff00007948 */ /* 0x000fd80003800000 */
[----:B------:R1:W-:Y:S04]  /*0f10*/  @!P0 STS.128 [0x24100], R188 ;  /* 0x024100bcff008388 */ /* 0x0003e80000000c00 */
[----:B------:R-:W-:Y:S06]  /*0f20*/  BAR.ARV 0x5, 0x100 ;  /* 0x0144000000007b1d */ /* 0x000fec0000002000 */
.L_x_4563:
        /* <DEDUP_REMOVED lines=113> */
.L_x_4668:
        /* <DEDUP_REMOVED lines=34> */
.L_x_4578:
[----:B------:R-:W-:-:S04]  /*1860*/  ISETP.NE.U32.AND P2, PT, RZ, c[0x0][0x368], PT ;  /* 0x0000da00ff007a0c */ /* 0x000fc80003f45070 */
[----:B------:R-:W-:-:S13]  /*1870*/  ISETP.NE.AND.EX P2, PT, RZ, c[0x0][0x36c], PT, P2 ;  /* 0x0000db00ff007a0c */ /* 0x000fda0003f45320 */
[----:B------:R-:W-:Y:S05]  /*1880*/  @!P2 BRA `(.L_x_4579) ;  /* 0x000000400000a947 */ /* 0x000fea0003800000 */
[----:B--2---:R-:W-:-:S04]  /*1890*/  LEA R8, P2, R220, c[0x0][0x368], 0x2 ;  /* 0x0000da00dc087a11 */ /* 0x004fc800078410ff */
[----:B------:R-:W-:-:S05]  /*18a0*/  LEA.HI.X R9, R220, c[0x0][0x36c], R5, 0x2, P2 ;  /* 0x0000db00dc097a11 */ /* 0x000fca00010f1405 */
[----:B------:R1:W5:Y:S01]  /*18b0*/  LDG.E R185, [R8.64] ;  /* 0x0000000808b97981 */ /* 0x000362000c1e1900 */
[----:B------:R-:W-:Y:S05]  /*18c0*/  BRA `(.L_x_4580) ;  /* 0x0000005000007947 */ /* 0x000fea0003800000 */
.L_x_4579:
[----:B--2---:R-:W-:Y:S01]  /*18d0*/  MOV R185, c[0x0][0x1d0] ;  /* 0x0000740000b97a02 */ /* 0x004fe20000000f00 */
[----:B------:R-:W-:Y:S05]  /*18e0*/  @!P0 BRA `(.L_x_4580) ;  /* 0x0000003000008947 */ /* 0x000fea0003800000 */
[----:B------:R1:W2:Y:S04]  /*18f0*/  LDG.E R185, [R8.64] ;  /* 0x0000000808b97981 */ /* 0x0002a8000c1e1900 */
[----:B-1----:R-:W2:Y:S02]  /*1900*/  LDG.E R8, [R8.64+0x4] ;  /* 0x0000040808087981 */ /* 0x002ea4000c1e1900 */
[----:B--2---:R-:W-:Y:S02]  /*1910*/  IADD3 R185, -R185, R8, RZ ;  /* 0x00000008b9b97210 */ /* 0x004fe40007ffe1ff */
.L_x_4580:
        /* <DEDUP_REMOVED lines=9> */
[----:B-1----:R-:W-:-:S07]  /*19b0*/  IADD3 R9, R185, 0x3f, RZ ;  /* 0x0000003fb9097810 */ /* 0x002fce0007ffe0ff */
        /* <DEDUP_REMOVED lines=46> */
.L_x_4582:
[----:B------:R-:W-:Y:S05]  /*1ca0*/  BSYNC B0 ;  /* 0x0000000000007941 */ /* 0x000fea0003800000 */
.L_x_4581:
        /* <DEDUP_REMOVED lines=79> */
[----:B-1----:R-:W-:-:S02]  /*21a0*/  SHF.R.S32.HI R8, RZ, 0x1f, R7 ;  /* 0x0000001fff087819 */ /* 0x002fc40000011407 */
        /* <DEDUP_REMOVED lines=33> */
[----:B--2---:R-:W-:Y:S01]  /*23c0*/  @P4 SHF.R.S32.HI R0, RZ, 0x1f, R2 ;  /* 0x0000001fff004819 */ /* 0x004fe20000011402 */
        /* <DEDUP_REMOVED lines=17> */
.L_x_4673:
[----:B------:R-:W-:Y:S05]  /*24e0*/  BRA.DIV ~URZ, `(.L_x_4585) ;  /* 0x0000d6127f007947 */ /* 0x000fea000b800000 */
[----:B------:R3:W4:Y:S02]  /*24f0*/  SHFL.IDX PT, R0, R9, RZ, 0x181f ;  /* 0x00181fff09007589 */ /* 0x00072400000e0000 */
.L_x_4674:
[----:B------:R-:W-:Y:S01]  /*2500*/  IMAD R6, R184, c[0x0][0x2c4], RZ ;  /* 0x0000b100b8067a24 */ /* 0x000fe200078e02ff */
[----:B------:R-:W-:Y:S04]  /*2510*/  BSSY B0, `(.L_x_4586) ;  /* 0x000000f000007945 */ /* 0x000fe80003800000 */
        /* <DEDUP_REMOVED lines=14> */
.L_x_4587:
[----:B------:R-:W-:Y:S05]  /*2600*/  BSYNC B0 ;  /* 0x0000000000007941 */ /* 0x000fea0003800000 */
.L_x_4586:
[----:B------:R-:W-:Y:S05]  /*2610*/  BRA.DIV ~URZ, `(.L_x_4588) ;  /* 0x0000d5527f007947 */ /* 0x000fea000b800000 */
[----:B--2---:R2:W1:Y:S04]  /*2620*/  SHFL.IDX PT, R10, R8, 0x1, 0x181f ;  /* 0x00381f00080a7f89 */ /* 0x00446800000e0000 */
[----:B------:R2:W3:Y:S02]  /*2630*/  SHFL.IDX PT, R2, R9, 0x1, 0x181f ;  /* 0x00381f0009027f89 */ /* 0x0004e400000e0000 */
.L_x_4675:
[----:B----4-:R-:W-:Y:S01]  /*2640*/  IADD3 R0, R7, 0x20, RZ ;  /* 0x0000002007007810 */ /* 0x010fe20007ffe0ff */
[----:B------:R-:W-:Y:S03]  /*2650*/  BSSY B0, `(.L_x_4589) ;  /* 0x000000f000007945 */ /* 0x000fe60003800000 */
[----:B------:R-:W-:-:S13]  /*2660*/  ISETP.GE.AND P0, PT, R0, R6, PT ;  /* 0x000000060000720c */ /* 0x000fda0003f06270 */
[----:B------:R-:W-:Y:S05]  /*2670*/  @P0 BRA `(.L_x_4590) ;  /* 0x000000c000000947 */ /* 0x000fea0003800000 */
[-C--:B---3--:R-:W-:Y:S02]  /*2680*/  LEA R12, P3, R212, R2.reuse, 0x1 ;  /* 0x00000002d40c7211 */ /* 0x088fe400078608ff */
[-C--:B------:R-:W-:Y:S02]  /*2690*/  LEA R4, P1, R198, R2.reuse, 0x1 ;  /* 0x00000002c6047211 */ /* 0x080fe400078208ff */
[C---:B------:R-:W-:Y:S02]  /*26a0*/  LEA R14, P0, R197.reuse, R2, 0x1 ;  /* 0x00000002c50e7211 */ /* 0x040fe400078008ff */
        /* <DEDUP_REMOVED lines=9> */
.L_x_4590:
[----:B------:R-:W-:Y:S05]  /*2740*/  BSYNC B0 ;  /* 0x0000000000007941 */ /* 0x000fea0003800000 */
.L_x_4589:
[----:B------:R-:W-:Y:S05]  /*2750*/  BRA.DIV ~URZ, `(.L_x_4591) ;  /* 0x0000d4d27f007947 */ /* 0x000fea000b800000 */
[----:B-1----:R1:W4:Y:S02]  /*2760*/  SHFL.IDX PT, R10, R8, 0x2, 0x181f ;  /* 0x00581f00080a7f89 */ /* 0x00232400000e0000 */
.L_x_4676:
[----:B------:R-:W-:Y:S05]  /*2770*/  BRA.DIV ~URZ, `(.L_x_4592) ;  /* 0x0000d5227f007947 */ /* 0x000fea000b800000 */
[----:B---3--:R3:W1:Y:S02]  /*2780*/  SHFL.IDX PT, R2, R9, 0x2, 0x181f ;  /* 0x00581f0009027f89 */ /* 0x00866400000e0000 */
.L_x_4677:
[----:B------:R-:W-:Y:S01]  /*2790*/  IADD3 R0, R7, 0x40, RZ ;  /* 0x0000004007007810 */ /* 0x000fe20007ffe0ff */
[----:B------:R-:W-:Y:S03]  /*27a0*/  BSSY B0, `(.L_x_4593) ;  /* 0x000000f000007945 */ /* 0x000fe60003800000 */
[----:B------:R-:W-:-:S13]  /*27b0*/  ISETP.GE.AND P0, PT, R0, R6, PT ;  /* 0x000000060000720c */ /* 0x000fda0003f06270 */
[----:B------:R-:W-:Y:S05]  /*27c0*/  @P0 BRA `(.L_x_4594) ;  /* 0x000000c000000947 */ /* 0x000fea0003800000 */
[-C--:B-1----:R-:W-:Y:S02]  /*27d0*/  LEA R12, P3, R212, R2.reuse, 0x1 ;  /* 0x00000002d40c7211 */ /* 0x082fe400078608ff */
[-C--:B------:R-:W-:Y:S02]  /*27e0*/  LEA R4, P1, R198, R2.reuse, 0x1 ;  /* 0x00000002c6047211 */ /* 0x080fe400078208ff */
[C---:B------:R-:W-:Y:S02]  /*27f0*/  LEA R14, P0, R197.reuse, R2, 0x1 ;  /* 0x00000002c50e7211 */ /* 0x040fe400078008ff */
[-C--:B----4-:R-:W-:Y:S02]  /*2800*/  LEA.HI.X R13, R212, R10.reuse, R213, 0x1, P3 ;  /* 0x0000000ad40d7211 */ /* 0x090fe400018f0cd5 */
        /* <DEDUP_REMOVED lines=8> */
.L_x_4594:
[----:B------:R-:W-:Y:S05]  /*2890*/  BSYNC B0 ;  /* 0x0000000000007941 */ /* 0x000fea0003800000 */
.L_x_4593:
[----:B------:R-:W-:Y:S05]  /*28a0*/  BRA.DIV ~URZ, `(.L_x_4595) ;  /* 0x0000d4527f007947 */ /* 0x000fea000b800000 */
[----:B-12---:R-:W1:Y:S04]  /*28b0*/  SHFL.IDX PT, R8, R8, 0x3, 0x181f ;  /* 0x00781f0008087f89 */ /* 0x006e6800000e0000 */
[----:B---3--:R-:W2:Y:S02]  /*28c0*/  SHFL.IDX PT, R9, R9, 0x3, 0x181f ;  /* 0x00781f0009097f89 */ /* 0x008ea400000e0000 */
.L_x_4678:
[----:B------:R-:W-:-:S04]  /*28d0*/  IADD3 R7, R7, 0x60, RZ ;  /* 0x0000006007077810 */ /* 0x000fc80007ffe0ff */
[----:B------:R-:W-:-:S13]  /*28e0*/  ISETP.GE.AND P3, PT, R7, R6, PT ;  /* 0x000000060700720c */ /* 0x000fda0003f66270 */
[-C--:B--2---:R-:W-:Y:S02]  /*28f0*/  @!P3 LEA R6, P0, R212, R9.reuse, 0x1 ;  /* 0x00000009d406b211 */ /* 0x084fe400078008ff */
[-C--:B------:R-:W-:Y:S02]  /*2900*/  @!P3 LEA R4, P1, R198, R9.reuse, 0x1 ;  /* 0x00000009c604b211 */ /* 0x080fe400078208ff */
[-C--:B-1----:R-:W-:Y:S02]  /*2910*/  @!P3 LEA.HI.X R7, R212, R8.reuse, R213, 0x1, P0 ;  /* 0x00000008d407b211 */ /* 0x082fe400000f0cd5 */
        /* <DEDUP_REMOVED lines=105> */
.L_x_4597:
[----:B------:R-:W-:Y:S05]  /*2fb0*/  BSYNC B0 ;  /* 0x0000000000007941 */ /* 0x000fea0003800000 */
.L_x_4596:
        /* <DEDUP_REMOVED lines=12> */
[----:B-1----:R2:W1:Y:S04]  /*3080*/  LDSM.16.M88.4 R4, [R182+0x1800] ;  /* 0x00180000b604783b */ /* 0x0024680000000200 */
        /* <DEDUP_REMOVED lines=30> */
.L_x_4599:
[----:B------:R-:W-:Y:S05]  /*3270*/  BSYNC B0 ;  /* 0x0000000000007941 */ /* 0x000fea0003800000 */
.L_x_4598:
[----:B------:R-:W-:Y:S01]  /*3280*/  LOP3.LUT P0, RZ, R208, 0x4, RZ, 0xc0, !PT ;  /* 0x00000004d0ff7812 */ /* 0x000fe2000780c0ff */
[C---:B---3--:R-:W-:Y:S01]  /*3290*/  HMMA.16816.F32.BF16 R32, R76.reuse, R28, RZ ;  /* 0x0000001c4c20723c */ /* 0x048fe200000418ff */
[----:B------:R-:W-:Y:S01]  /*32a0*/  LDSM.16.M88.4 R64, [R179] ;  /* 0x00000000b340783b */ /* 0x000fe20000000200 */
[----:B------:R-:W-:Y:S01]  /*32b0*/  IMAD.IADD R234, R204, 0x1, R189 ;  /* 0x00000001ccea7824 */ /* 0x000fe200078e02bd */
[----:B------:R-:W-:Y:S01]  /*32c0*/  SEL R134, R0, 0xffffffc0, !P0 ;  /* 0xffffffc000867807 */ /* 0x000fe20004000000 */
[C---:B------:R-:W-:Y:S01]  /*32d0*/  IMAD.IADD R165, R181.reuse, 0x1, R177 ;  /* 0x00000001b5a57824 */ /* 0x040fe200078e02b1 */
[----:B------:R-:W0:Y:S01]  /*32e0*/  LDGDEPBAR ;  /* 0x00000000000079af */ /* 0x000e220000000000 */
[----:B------:R-:W-:Y:S01]  /*32f0*/  IMAD.IADD R158, R181, 0x1, R176 ;  /* 0x00000001b59e7824 */ /* 0x000fe200078e02b0 */
[----:B------:R-:W-:Y:S01]  /*3300*/  IADD3 R0, R134, R182, R135 ;  /* 0x000000b686007210 */ /* 0x000fe20007ffe087 */
[C---:B------:R-:W-:Y:S01]  /*3310*/  HMMA.16816.F32.BF16 R28, R76.reuse, R30, RZ ;  /* 0x0000001e4c1c723c */ /* 0x040fe200000418ff */
[----:B------:R-:W-:Y:S01]  /*3320*/  IMAD.IADD R2, R182, 0x1, R134 ;  /* 0x00000001b6027824 */ /* 0x000fe200078e0286 */
[----:B------:R-:W-:Y:S02]  /*3330*/  BSSY B0, `(.L_x_4600) ;  /* 0x0000227000007945 */ /* 0x000fe40003800000 */
[----:B------:R-:W-:Y:S04]  /*3340*/  LDSM.16.M88.4 R56, [R0+0x800] ;  /* 0x000800000038783b */ /* 0x000fe80000000200 */
[C---:B----4-:R-:W-:Y:S01]  /*3350*/  HMMA.16816.F32.BF16 R48, R76.reuse, R44, RZ ;  /* 0x0000002c4c30723c */ /* 0x050fe200000418ff */
[----:B--2---:R-:W-:Y:S04]  /*3360*/  LDSM.16.M88.4 R8, [R2+0x800] ;  /* 0x000800000208783b */ /* 0x004fe80000000200 */
[----:B------:R-:W-:Y:S03]  /*3370*/  LDSM.16.M88.4 R12, [R2] ;  /* 0x00000000020c783b */ /* 0x000fe60000000200 */
[C---:B------:R-:W-:Y:S01]  /*3380*/  HMMA.16816.F32.BF16 R40, R76.reuse, R36, RZ ;  /* 0x000000244c28723c */ /* 0x040fe200000418ff */
[----:B------:R-:W-:Y:S04]  /*3390*/  LDSM.16.M88.4 R68, [R2+0x1800] ;  /* 0x001800000244783b */ /* 0x000fe80000000200 */
[----:B------:R-:W-:Y:S03]  /*33a0*/  LDSM.16.M88.4 R60, [R0] ;  /* 0x00000000003c783b */ /* 0x000fe60000000200 */
[C---:B------:R-:W-:Y:S08]  /*33b0*/  HMMA.16816.F32.BF16 R44, R76.reuse, R46, RZ ;  /* 0x0000002e4c2c723c */ /* 0x040ff000000418ff */
[C---:B------:R-:W-:Y:S08]  /*33c0*/  HMMA.16816.F32.BF16 R36, R76.reuse, R38, RZ ;  /* 0x000000264c24723c */ /* 0x040ff000000418ff */
[C---:B-1----:R-:W-:Y:S08]  /*33d0*/  HMMA.16816.F32.BF16 R24, R76.reuse, R4, RZ ;  /* 0x000000044c18723c */ /* 0x042ff000000418ff */
[----:B------:R-:W-:Y:S01]  /*33e0*/  HMMA.16816.F32.BF16 R76, R76, R6, RZ ;  /* 0x000000064c4c723c */ /* 0x000fe200000418ff */
[----:B------:R-:W1:Y:S07]  /*33f0*/  LDSM.16.M88.4 R4, [R2+0x1000] ;  /* 0x001000000204783b */ /* 0x000e6e0000000200 */
[C---:B------:R-:W-:Y:S08]  /*3400*/  HMMA.16816.F32.BF16 R32, R72.reuse, R16, R32 ;  /* 0x000000104820723c */ /* 0x040ff00000041820 */
[C---:B------:R-:W-:Y:S01]  /*3410*/  HMMA.16816.F32.BF16 R28, R72.reuse, R18, R28 ;  /* 0x00000012481c723c */ /* 0x040fe2000004181c */
[----:B------:R-:W-:Y:S07]  /*3420*/  LDSM.16.M88.4 R16, [R178] ;  /* 0x00000000b210783b */ /* 0x000fee0000000200 */
[C---:B------:R-:W-:Y:S08]  /*3430*/  HMMA.16816.F32.BF16 R48, R72.reuse, R52, R48 ;  /* 0x000000344830723c */ /* 0x040ff00000041830 */
[C---:B------:R-:W-:Y:S01]  /*3440*/  HMMA.16816.F32.BF16 R44, R72.reuse, R54, R44 ;  /* 0x00000036482c723c */ /* 0x040fe2000004182c */
[----:B------:R-:W2:Y:S07]  /*3450*/  LDSM.16.M88.4 R52, [R0+0x1000] ;  /* 0x001000000034783b */ /* 0x000eae0000000200 */
[C---:B------:R-:W-:Y:S08]  /*3460*/  HMMA.16816.F32.BF16 R40, R72.reuse, R20, R40 ;  /* 0x000000144828723c */ /* 0x040ff00000041828 */
[C---:B------:R-:W-:Y:S01]  /*3470*/  HMMA.16816.F32.BF16 R36, R72.reuse, R22, R36 ;  /* 0x000000164824723c */ /* 0x040fe20000041824 */
[----:B------:R-:W3:Y:S07]  /*3480*/  LDSM.16.M88.4 R20, [R0+0x1800] ;  /* 0x001800000014783b */ /* 0x000eee0000000200 */
        /* <DEDUP_REMOVED lines=15> */
[----:B------:R-:W-:Y:S04]  /*3580*/  LDSM.16.M88.4 R68, [R180+0x4000] ;  /* 0x00400000b444783b */ /* 0x000fe80000000200 */
        /* <DEDUP_REMOVED lines=12> */
[----:B------:R-:W-:Y:S04]  /*3650*/  LDSM.16.M88.4 R20, [R179+0x4000] ;  /* 0x00400000b314783b */ /* 0x000fe80000000200 */
[----:B------:R-:W-:Y:S03]  /*3660*/  LDSM.16.M88.4 R16, [R2+0x2000] ;  /* 0x002000000210783b */ /* 0x000fe60000000200 */
[C---:B-1----:R-:W-:Y:S08]  /*3670*/  HMMA.16816.F32.BF16 R32, R76.reuse, R4, R32 ;  /* 0x000000044c20723c */ /* 0x042ff00000041820 */
[C---:B------:R-:W-:Y:S01]  /*3680*/  HMMA.16816.F32.BF16 R28, R76.reuse, R6, R28 ;  /* 0x000000064c1c723c */ /* 0x040fe2000004181c */
[----:B------:R-:W-:Y:S07]  /*3690*/  LDSM.16.M88.4 R4, [R2+0x3800] ;  /* 0x003800000204783b */ /* 0x000fee0000000200 */
[C---:B----4-:R-:W-:Y:S08]  /*36a0*/  HMMA.16816.F32.BF16 R40, R76.reuse, R8, R40 ;  /* 0x000000084c28723c */ /* 0x050ff00000041828 */
[C---:B------:R-:W-:Y:S01]  /*36b0*/  HMMA.16816.F32.BF16 R36, R76.reuse, R10, R36 ;  /* 0x0000000a4c24723c */ /* 0x040fe20000041824 */
[----:B------:R-:W1:Y:S07]  /*36c0*/  LDSM.16.M88.4 R8, [R2+0x3000] ;  /* 0x003000000208783b */ /* 0x000e6e0000000200 */
[C---:B-----5:R-:W-:Y:S08]  /*36d0*/  HMMA.16816.F32.BF16 R48, R76.reuse, R12, R48 ;  /* 0x0000000c4c30723c */ /* 0x060ff00000041830 */
[C---:B------:R-:W-:Y:S01]  /*36e0*/  HMMA.16816.F32.BF16 R44, R76.reuse, R14, R44 ;  /* 0x0000000e4c2c723c */ /* 0x040fe2000004182c */
[----:B------:R-:W3:Y:S07]  /*36f0*/  LDSM.16.M88.4 R12, [R2+0x2800] ;  /* 0x00280000020c783b */ /* 0x000eee0000000200 */
[C---:B------:R-:W-:Y:S08]  /*3700*/  HMMA.16816.F32.BF16 R24, R76.reuse, R80, R24 ;  /* 0x000000504c18723c */ /* 0x040ff00000041818 */
[----:B------:R-:W-:Y:S08]  /*3710*/  HMMA.16816.F32.BF16 R72, R76, R82, R72 ;  /* 0x000000524c48723c */ /* 0x000ff00000041848 */
[C---:B--2---:R-:W-:Y:S08]  /*3720*/  HMMA.16816.F32.BF16 R32, R68.reuse, R56, R32 ;  /* 0x000000384420723c */ /* 0x044ff00000041820 */
[C---:B------:R-:W-:Y:S01]  /*3730*/  HMMA.16816.F32.BF16 R28, R68.reuse, R58, R28 ;  /* 0x0000003a441c723c */ /* 0x040fe2000004181c */
[----:B------:R-:W-:Y:S07]  /*3740*/  LDSM.16.M88.4 R56, [R0+0x2000] ;  /* 0x002000000038783b */ /* 0x000fee0000000200 */
[C---:B------:R-:W-:Y:S08]  /*3750*/  HMMA.16816.F32.BF16 R48, R68.reuse, R64, R48 ;  /* 0x000000404430723c */ /* 0x040ff00000041830 */
[C---:B------:R-:W-:Y:S08]  /*3760*/  HMMA.16816.F32.BF16 R44, R68.reuse, R66, R44 ;  /* 0x00000042442c723c */ /* 0x040ff0000004182c */
[C---:B------:R-:W-:Y:S08]  /*3770*/  HMMA.16816.F32.BF16 R40, R68.reuse, R60, R40 ;  /* 0x0000003c4428723c */ /* 0x040ff00000041828 */
[C---:B------:R-:W-:Y:S01]  /*3780*/  HMMA.16816.F32.BF16 R36, R68.reuse, R62, R36 ;  /* 0x0000003e4424723c */ /* 0x040fe20000041824 */
[----:B------:R-:W2:Y:S07]  /*3790*/  LDSM.16.M88.4 R60, [R178+0x4000] ;  /* 0x00400000b23c783b */ /* 0x000eae0000000200 */
[C---:B------:R-:W-:Y:S01]  /*37a0*/  HMMA.16816.F32.BF16 R64, R68.reuse, R52, R24 ;  /* 0x000000344440723c */ /* 0x040fe20000041818 */
[----:B------:R-:W-:Y:S07]  /*37b0*/  LDSM.16.M88.4 R24, [R0+0x2800] ;  /* 0x002800000018783b */ /* 0x000fee0000000200 */
        /* <DEDUP_REMOVED lines=14> */
[----:B------:R-:W4:Y:S04]  /*38a0*/  LDSM.16.M88.4 R4, [R182+0x4000] ;  /* 0x00400000b604783b */ /* 0x000f280000000200 */
[----:B------:R-:W5:Y:S03]  /*38b0*/  LDSM.16.M88.4 R20, [R182+0x4800] ;  /* 0x00480000b614783b */ /* 0x000f660000000200 */
[C---:B--2---:R-:W-:Y:S08]  /*38c0*/  HMMA.16816.F32.BF16 R48, R60.reuse, R56, R48 ;  /* 0x000000383c30723c */ /* 0x044ff00000041830 */
[C---:B------:R-:W-:Y:S01]  /*38d0*/  HMMA.16816.F32.BF16 R44, R60.reuse, R58, R44 ;  /* 0x0000003a3c2c723c */ /* 0x040fe2000004182c */
[----:B------:R-:W-:Y:S07]  /*38e0*/  LDSM.16.M88.4 R56, [R2+0x4000] ;  /* 0x004000000238783b */ /* 0x000fee0000000200 */
[C---:B-1----:R-:W-:Y:S08]  /*38f0*/  HMMA.16816.F32.BF16 R32, R60.reuse, R8, R32 ;  /* 0x000000083c20723c */ /* 0x042ff00000041820 */
        /* <DEDUP_REMOVED lines=18> */
[C---:B--2---:R-:W-:Y:S08]  /*3a20*/  HMMA.16816.F32.BF16 R32, R16.reuse, R24, R32 ;  /* 0x000000181020723c */ /* 0x044ff00000041820 */
[----:B------:R-:W-:Y:S01]  /*3a30*/  HMMA.16816.F32.BF16 R28, R16, R26, R28 ;  /* 0x0000001a101c723c */ /* 0x000fe2000004181c */
[----:B------:R-:W-:Y:S04]  /*3a40*/  LDSM.16.M88.4 R24, [R85+0x5800] ;  /* 0x005800005518783b */ /* 0x000fe80000000200 */
[----:B------:R-:W-:Y:S03]  /*3a50*/  LDSM.16.M88.4 R16, [R0+0x4000] ;  /* 0x004000000010783b */ /* 0x000fe60000000200 */
[C---:B---3--:R-:W-:Y:S08]  /*3a60*/  HMMA.16816.F32.BF16 R48, R52.reuse, R12, R48 ;  /* 0x0000000c3430723c */ /* 0x048ff00000041830 */
[C---:B------:R-:W-:Y:S01]  /*3a70*/  HMMA.16816.F32.BF16 R44, R52.reuse, R14, R44 ;  /* 0x0000000e342c723c */ /* 0x040fe2000004182c */
[----:B------:R2:W3:Y:S07]  /*3a80*/  LDSM.16.M88.4 R12, [R2+0x5000] ;  /* 0x00500000020c783b */ /* 0x0004ee0000000200 */
[C---:B----4-:R-:W-:Y:S08]  /*3a90*/  HMMA.16816.F32.BF16 R40, R52.reuse, R4, R40 ;  /* 0x000000043428723c */ /* 0x050ff00000041828 */
[C---:B------:R-:W-:Y:S01]  /*3aa0*/  HMMA.16816.F32.BF16 R36, R52.reuse, R6, R36 ;  /* 0x000000063424723c */ /* 0x040fe20000041824 */
[----:B------:R-:W4:Y:S07]  /*3ab0*/  LDSM.16.M88.4 R4, [R178+0x8000] ;  /* 0x00800000b204783b */ /* 0x000f2e0000000200 */
[----:B-----5:R-:W-:Y:S01]  /*3ac0*/  HMMA.16816.F32.BF16 R32, R52, R20, R32 ;  /* 0x000000143420723c */ /* 0x020fe20000041820 */
[----:B--2---:R-:W-:-:S07]  /*3ad0*/  IMAD.MOV.U32 R2, RZ, RZ, R234 ;  /* 0x000000ffff027224 */ /* 0x004fce00078e00ea */
[----:B------:R-:W-:Y:S01]  /*3ae0*/  HMMA.16816.F32.BF16 R28, R52, R22, R28 ;  /* 0x00000016341c723c */ /* 0x000fe2000004181c */
[----:B------:R-:W-:Y:S07]  /*3af0*/  LDSM.16.M88.4 R20, [R0+0x4800] ;  /* 0x004800000014783b */ /* 0x000fee0000000200 */
[C---:B-1----:R-:W-:Y:S08]  /*3b00*/  HMMA.16816.F32.BF16 R40, R60.reuse, R8, R40 ;  /* 0x000000083c28723c */ /* 0x042ff00000041828 */
[C---:B------:R-:W-:Y:S01]  /*3b10*/  HMMA.16816.F32.BF16 R36, R60.reuse, R10, R36 ;  /* 0x0000000a3c24723c */ /* 0x040fe20000041824 */
[----:B------:R-:W1:Y:S07]  /*3b20*/  LDSM.16.M88.4 R8, [R0+0x5000] ;  /* 0x005000000008783b */ /* 0x000e6e0000000200 */
[C---:B------:R-:W-:Y:S08]  /*3b30*/  HMMA.16816.F32.BF16 R48, R60.reuse, R56, R48 ;  /* 0x000000383c30723c */ /* 0x040ff00000041830 */
[C---:B---3--:R-:W-:Y:S08]  /*3b40*/  HMMA.16816.F32.BF16 R32, R60.reuse, R12, R32 ;  /* 0x0000000c3c20723c */ /* 0x048ff00000041820 */
[----:B------:R-:W-:Y:S01]  /*3b50*/  HMMA.16816.F32.BF16 R28, R60, R14, R28 ;  /* 0x0000000e3c1c723c */ /* 0x000fe2000004181c */
[----:B------:R2:W-:Y:S01]  /*3b60*/  LDSM.16.M88.4 R12, [R0+0x5800] ;  /* 0x00580000000c783b */ /* 0x0005e20000000200 */
[----:B------:R-:W-:-:S04]  /*3b70*/  DEPBAR.LE SB0, 0x2 ;  /* 0x000080800000791a */ /* 0x000fc80000000000 */
[----:B------:R-:W-:Y:S02]  /*3b80*/  BAR.SYNC.DEFER_BLOCKING 0x0 ;  /* 0x0000000000007b1d */ /* 0x000fe40000010000 */
[----:B------:R-:W-:Y:S08]  /*3b90*/  HMMA.16816.F32.BF16 R44, R60, R58, R44 ;  /* 0x0000003a3c2c723c */ /* 0x000ff0000004182c */
[----:B------:R-:W-:Y:S01]  /*3ba0*/  HMMA.16816.F32.BF16 R64, R52, R24, R64 ;  /* 0x000000183440723c */ /* 0x000fe20000041840 */
[----:B--2---:R-:W-:-:S07]  /*3bb0*/  @P2 IMAD.HI.U32 R0, R234, c[0x0][0x2c8], RZ ;  /* 0x0000b200ea002a27 */ /* 0x004fce00078e00ff */
[----:B------:R-:W-:Y:S01]  /*3bc0*/  HMMA.16816.F32.BF16 R72, R52, R26, R72 ;  /* 0x0000001a3448723c */ /* 0x000fe20000041848 */
[----:B------:R-:W-:Y:S01]  /*3bd0*/  @P2 SHF.R.U32.HI R2, RZ, c[0x0][0x2cc], R0 ;  /* 0x0000b300ff022a19 */ /* 0x000fe20000011600 */
[----:B------:R-:W-:Y:S06]  /*3be0*/  LDSM.16.MT88.4 R56, [R176+0x2000] ;  /* 0x00200000b038783b */ /* 0x000fec0000004200 */
[C---:B----4-:R-:W-:Y:S01]  /*3bf0*/  HMMA.16816.F32.BF16 R48, R4.reuse, R16, R48 ;  /* 0x000000100430723c */ /* 0x050fe20000041830 */
[----:B------:R-:W2:Y:S04]  /*3c00*/  SHFL.IDX PT, R0, R2, RZ, 0x1c1f ;  /* 0x001c1fff02007589 */ /* 0x000ea800000e0000 */
[----:B------:R-:W3:Y:S02]  /*3c10*/  SHFL.IDX PT, R2, R2, 0x1, 0x1c1f ;  /* 0x003c1f0002027f89 */ /* 0x000ee400000e0000 */
[----:B------:R-:W-:Y:S01]  /*3c20*/  IMAD.MOV.U32 R16, RZ, RZ, -0x40 ;  /* 0xffffffc0ff107424 */ /* 0x000fe200078e00ff */
[----:B-1----:R-:W-:Y:S01]  /*3c30*/  HMMA.16816.F32.BF16 R32, R4, R8, R32 ;  /* 0x000000080420723c */ /* 0x002fe20000041820 */
[----:B------:R-:W-:Y:S02]  /*3c40*/  LDSM.16.MT88.4 R124, [R177] ;  /* 0x00000000b17c783b */ /* 0x000fe40000004200 */
[----:B------:R-:W-:-:S02]  /*3c50*/  IMAD R16, R84, R16, 0x1 ;  /* 0x0000000154107424 */ /* 0x000fc400078e0210 */
[--C-:B------:R-:W-:Y:S01]  /*3c60*/  IMAD R84, R84, -0x40, R185.reuse ;  /* 0xffffffc054547824 */ /* 0x100fe200078e02b9 */
[----:B------:R-:W-:Y:S02]  /*3c70*/  LDSM.16.MT88.4 R104, [R165] ;  /* 0x00000000a568783b */ /* 0x000fe40000004200 */
[----:B------:R-:W-:Y:S01]  /*3c80*/  IADD3 R8, -R203, R16, R185 ;  /* 0x00000010cb087210 */ /* 0x000fe20007ffe1b9 */
[----:B------:R-:W-:Y:S01]  /*3c90*/  HMMA.16816.F32.BF16 R44, R4, R18, R44 ;  /* 0x00000012042c723c */ /* 0x000fe2000004182c */
[----:B------:R-:W-:Y:S01]  /*3ca0*/  IMAD.IADD R84, R84, 0x1, -R203 ;  /* 0x0000000154547824 */ /* 0x000fe200078e0acb */
[----:B------:R-:W-:Y:S02]  /*3cb0*/  LDSM.16.MT88.4 R112, [R176] ;  /* 0x00000000b070783b */ /* 0x000fe40000004200 */
[----:B------:R-:W-:Y:S02]  /*3cc0*/  IMAD.IADD R8, R8, 0x1, -R184 ;  /* 0x0000000108087824 */ /* 0x000fe400078e0ab8 */
[----:B------:R-:W-:Y:S02]  /*3cd0*/  LDSM.16.MT88.4 R120, [R219] ;  /* 0x00000000db78783b */ /* 0x000fe40000004200 */
[----:B------:R-:W-:Y:S01]  /*3ce0*/  HMMA.16816.F32.BF16 R64, R60, R68, R64 ;  /* 0x000000443c40723c */ /* 0x000fe20000041840 */
[C---:B--2---:R-:W-:Y:S01]  /*3cf0*/  IMAD.IADD R0, R8.reuse, 0x1, R0 ;  /* 0x0000000108007824 */ /* 0x044fe200078e0200 */
[----:B------:R-:W-:Y:S01]  /*3d00*/  LDSM.16.MT88.4 R80, [R165+0x4000] ;  /* 0x00400000a550783b */ /* 0x000fe20000004200 */
[----:B---3--:R-:W-:-:S03]  /*3d10*/  IMAD.IADD R8, R8, 0x1, R2 ;  /* 0x0000000108087824 */ /* 0x008fc600078e0202 */
[C---:B------:R-:W-:Y:S01]  /*3d20*/  IMNMX R2, R84.reuse, R0, PT ;  /* 0x0000000054027217 */ /* 0x040fe20003800200 */
[----:B------:R-:W-:Y:S01]  /*3d30*/  LDSM.16.MT88.4 R88, [R176+0x4000] ;  /* 0x00400000b058783b */ /* 0x000fe20000004200 */
[----:B------:R-:W-:Y:S01]  /*3d40*/  HMMA.16816.F32.BF16 R72, R60, R70, R72 ;  /* 0x000000463c48723c */ /* 0x000fe20000041848 */
[----:B------:R-:W-:Y:S02]  /*3d50*/  IMNMX R0, R84, R8, PT ;  /* 0x0000000854007217 */ /* 0x000fe40003800200 */
[C---:B------:R-:W-:Y:S01]  /*3d60*/  ISETP.GT.AND P4, PT, R2.reuse, RZ, PT ;  /* 0x000000ff0200720c */ /* 0x040fe20003f84270 */
[----:B------:R-:W-:Y:S01]  /*3d70*/  LDSM.16.MT88.4 R16, [R176+0x2800] ;  /* 0x00280000b010783b */ /* 0x000fe20000004200 */
[----:B------:R-:W-:Y:S02]  /*3d80*/  ISETP.GT.AND P3, PT, R2, 0x1, PT ;  /* 0x000000010200780c */ /* 0x000fe40003f64270 */
[----:B------:R-:W-:Y:S01]  /*3d90*/  FSEL R48, R48, -INF , P4 ;  /* 0xff80000030307808 */ /* 0x000fe20002000000 */
[----:B------:R-:W-:Y:S01]  /*3da0*/  HMMA.16816.F32.BF16 R40, R4, R20, R40 ;  /* 0x000000140428723c */ /* 0x000fe20000041828 */
[----:B------:R-:W-:Y:S01]  /*3db0*/  ISETP.GT.AND P1, PT, R0, RZ, PT ;  /* 0x000000ff0000720c */ /* 0x000fe20003f24270 */
[----:B------:R-:W-:Y:S01]  /*3dc0*/  LDSM.16.MT88.4 R136, [R165+0x800] ;  /* 0x00080000a588783b */ /* 0x000fe20000004200 */
[----:B------:R-:W-:-:S02]  /*3dd0*/  FSEL R49, R49, -INF , P3 ;  /* 0xff80000031317808 */ /* 0x000fc40001800000 */
[----:B------:R-:W-:Y:S01]  /*3de0*/  ISETP.GT.AND P4, PT, R2, 0x8, PT ;  /* 0x000000080200780c */ /* 0x000fe20003f84270 */
[----:B------:R-:W-:Y:S01]  /*3df0*/  LDSM.16.MT88.4 R24, [R165+0x2800] ;  /* 0x00280000a518783b */ /* 0x000fe20000004200 */
[----:B------:R-:W-:Y:S01]  /*3e00*/  ISETP.GT.AND P0, PT, R0, 0x1, PT ;  /* 0x000000010000780c */ /* 0x000fe20003f04270 */
[C---:B------:R-:W-:Y:S01]  /*3e10*/  HMMA.16816.F32.BF16 R36, R4.reuse, R22, R36 ;  /* 0x000000160424723c */ /* 0x040fe20000041824 */
[----:B------:R-:W-:Y:S01]  /*3e20*/  FSEL R50, R50, -INF , P1 ;  /* 0xff80000032327808 */ /* 0x000fe20000800000 */
[----:B------:R-:W-:Y:S01]  /*3e30*/  LDSM.16.MT88.4 R20, [R177+0x800] ;  /* 0x00080000b114783b */ /* 0x000fe20000004200 */
[----:B------:R-:W-:Y:S02]  /*3e40*/  ISETP.GT.AND P3, PT, R2, 0x9, PT ;  /* 0x000000090200780c */ /* 0x000fe40003f64270 */
[----:B------:R-:W-:Y:S02]  /*3e50*/  FSEL R44, R44, -INF , P4 ;  /* 0xff8000002c2c7808 */ /* 0x000fe40002000000 */
[----:B------:R-:W-:Y:S01]  /*3e60*/  FMNMX.FTZ R8, R48, R49, !PT ;  /* 0x0000003130087209 */ /* 0x000fe20007810000 */
[----:B------:R-:W-:Y:S01]  /*3e70*/  HMMA.16816.F32.BF16 R28, R4, R10, R28 ;  /* 0x0000000a041c723c */ /* 0x000fe2000004181c */
[----:B------:R-:W-:-:S02]  /*3e80*/  FSEL R51, R51, -INF , P0 ;  /* 0xff80000033337808 */ /* 0x000fc40000000000 */
[----:B------:R-:W-:Y:S02]  /*3e90*/  ISETP.GT.AND P1, PT, R0, 0x8, PT ;  /* 0x000000080000780c */ /* 0x000fe40003f24270 */
[----:B------:R-:W-:Y:S02]  /*3ea0*/  FSEL R45, R45, -INF , P3 ;  /* 0xff8000002d2d7808 */ /* 0x000fe40001800000 */
[----:B------:R-:W-:Y:S01]  /*3eb0*/  ISETP.GT.AND P4, PT, R2, 0x10, PT ;  /* 0x000000100200780c */ /* 0x000fe20003f84270 */
[----:B------:R-:W-:Y:S01]  /*3ec0*/  HMMA.16816.F32.BF16 R64, R4, R12, R64 ;  /* 0x0000000c0440723c */ /* 0x000fe20000041840 */
[----:B------:R-:W-:Y:S02]  /*3ed0*/  FMNMX.FTZ R8, R44, R8, !PT ;  /* 0x000000082c087209 */ /* 0x000fe40007810000 */
[----:B------:R-:W-:Y:S02]  /*3ee0*/  ISETP.GT.AND P0, PT, R0, 0x9, PT ;  /* 0x000000090000780c */ /* 0x000fe40003f04270 */
[----:B------:R-:W-:-:S02]  /*3ef0*/  FSEL R46, R46, -INF , P1 ;  /* 0xff8000002e2e7808 */ /* 0x000fc40000800000 */
[----:B------:R-:W-:Y:S01]  /*3f00*/  FMNMX.FTZ R13, R50, R51, !PT ;  /* 0x00000033320d7209 */ /* 0x000fe20007810000 */
[----:B------:R-:W-:Y:S01]  /*3f10*/  HMMA.16816.F32.BF16 R72, R4, R14, R72 ;  /* 0x0000000e0448723c */ /* 0x000fe20000041848 */
[----:B------:R-:W-:Y:S02]  /*3f20*/  ISETP.GT.AND P3, PT, R2, 0x11, PT ;  /* 0x000000110200780c */ /* 0x000fe40003f64270 */
[----:B------:R-:W-:Y:S02]  /*3f30*/  ISETP.GT.AND P1, PT, R0, 0x10, PT ;  /* 0x000000100000780c */ /* 0x000fe40003f24270 */
[----:B------:R-:W-:Y:S02]  /*3f40*/  FMNMX.FTZ R8, R45, R8, !PT ;  /* 0x000000082d087209 */ /* 0x000fe40007810000 */
[----:B------:R-:W-:Y:S02]  /*3f50*/  FSEL R7, R40, -INF , P4 ;  /* 0xff80000028077808 */ /* 0x000fe40002000000 */
[----:B------:R-:W-:-:S02]  /*3f60*/  FSEL R47, R47, -INF , P0 ;  /* 0xff8000002f2f7808 */ /* 0x000fc40000000000 */
[----:B------:R-:W-:Y:S02]  /*3f70*/  FMNMX.FTZ R13, R46, R13, !PT ;  /* 0x0000000d2e0d7209 */ /* 0x000fe40007810000 */
[----:B------:R-:W-:Y:S02]  /*3f80*/  ISETP.GT.AND P0, PT, R0, 0x11, PT ;  /* 0x000000110000780c */ /* 0x000fe40003f04270 */
[----:B------:R-:W-:Y:S02]  /*3f90*/  FSEL R6, R41, -INF , P3 ;  /* 0xff80000029067808 */ /* 0x000fe40001800000 */
[----:B------:R-:W-:Y:S02]  /*3fa0*/  FSEL R11, R42, -INF , P1 ;  /* 0xff8000002a0b7808 */ /* 0x000fe40000800000 */
[C---:B------:R-:W-:Y:S02]  /*3fb0*/  ISETP.GT.AND P1, PT, R2.reuse, 0x18, PT ;  /* 0x000000180200780c */ /* 0x040fe40003f24270 */
[----:B------:R-:W-:-:S02]  /*3fc0*/  ISETP.GT.AND P3, PT, R2, 0x21, PT ;  /* 0x000000210200780c */ /* 0x000fc40003f64270 */
[----:B------:R-:W-:Y:S02]  /*3fd0*/  FMNMX.FTZ R8, R7, R8, !PT ;  /* 0x0000000807087209 */ /* 0x000fe40007810000 */
[----:B------:R-:W-:Y:S02]  /*3fe0*/  FMNMX.FTZ R13, R47, R13, !PT ;  /* 0x0000000d2f0d7209 */ /* 0x000fe40007810000 */
[----:B------:R-:W-:Y:S02]  /*3ff0*/  FSEL R10, R43, -INF , P0 ;  /* 0xff8000002b0a7808 */ /* 0x000fe40000000000 */
[C---:B------:R-:W-:Y:S01]  /*4000*/  ISETP.GT.AND P5, PT, R2.reuse, 0x19, PT ;  /* 0x000000190200780c */ /* 0x040fe20003fa4270 */
[----:B------:R-:W-:Y:S01]  /*4010*/  LDSM.16.MT88.4 R40, [R177+0x2000] ;  /* 0x00200000b128783b */ /* 0x000fe20000004200 */
[----:B------:R-:W-:Y:S02]  /*4020*/  ISETP.GT.AND P0, PT, R2, 0x28, PT ;  /* 0x000000280200780c */ /* 0x000fe40003f04270 */
[----:B------:R-:W-:-:S02]  /*4030*/  FSEL R5, R36, -INF , P1 ;  /* 0xff80000024057808 */ /* 0x000fc40000800000 */
[----:B------:R-:W-:Y:S02]  /*4040*/  FSEL R161, R33, -INF , P3 ;  /* 0xff80000021a17808 */ /* 0x000fe40001800000 */
[----:B------:R-:W-:Y:S02]  /*4050*/  FMNMX.FTZ R12, R6, R8, !PT ;  /* 0x00000008060c7209 */ /* 0x000fe40007810000 */
[----:B------:R-:W-:Y:S02]  /*4060*/  ISETP.GT.AND P3, PT, R0, 0x18, PT ;  /* 0x000000180000780c */ /* 0x000fe40003f64270 */
[----:B------:R-:W-:Y:S02]  /*4070*/  FMNMX.FTZ R13, R11, R13, !PT ;  /* 0x0000000d0b0d7209 */ /* 0x000fe40007810000 */
[C---:B------:R-:W-:Y:S02]  /*4080*/  ISETP.GT.AND P4, PT, R2.reuse, 0x20, PT ;  /* 0x000000200200780c */ /* 0x040fe40003f84270 */
[----:B------:R-:W-:-:S02]  /*4090*/  ISETP.GT.AND P1, PT, R2, 0x29, PT ;  /* 0x000000290200780c */ /* 0x000fc40003f24270 */
[----:B------:R-:W-:Y:S02]  /*40a0*/  FSEL R4, R37, -INF , P5 ;  /* 0xff80000025047808 */ /* 0x000fe40002800000 */
        /* <DEDUP_REMOVED lines=8> */
[----:B------:R-:W-:Y:S02]  /*4130*/  FSEL R8, R39, -INF , P0 ;  /* 0xff80000027087808 */ /* 0x000fe40000000000 */
[----:B------:R-:W-:Y:S02]  /*4140*/  ISETP.GT.AND P1, PT, R0, 0x20, PT ;  /* 0x000000200000780c */ /* 0x000fe40003f24270 */
[----:B------:R-:W-:-:S02]  /*4150*/  FMNMX.FTZ R13, R9, R13, !PT ;  /* 0x0000000d090d7209 */ /* 0x000fc40007810000 */
[C---:B------:R-:W-:Y:S02]  /*4160*/  ISETP.GT.AND P6, PT, R2.reuse, 0x30, PT ;  /* 0x000000300200780c */ /* 0x040fe40003fc4270 */
[C---:B------:R-:W-:Y:S02]  /*4170*/  ISETP.GT.AND P5, PT, R2.reuse, 0x31, PT ;  /* 0x000000310200780c */ /* 0x040fe40003fa4270 */
[C---:B------:R-:W-:Y:S02]  /*4180*/  ISETP.GT.AND P4, PT, R2.reuse, 0x38, PT ;  /* 0x000000380200780c */ /* 0x040fe40003f84270 */
[----:B------:R-:W-:Y:S02]  /*4190*/  ISETP.GT.AND P3, PT, R2, 0x39, PT ;  /* 0x000000390200780c */ /* 0x000fe40003f64270 */
[----:B------:R-:W-:Y:S02]  /*41a0*/  FMNMX.FTZ R2, R159, R12, !PT ;  /* 0x0000000c9f027209 */ /* 0x000fe40007810000 */
[----:B------:R-:W-:-:S02]  /*41b0*/  ISETP.GT.AND P0, PT, R0, 0x21, PT ;  /* 0x000000210000780c */ /* 0x000fc40003f04270 */
[----:B------:R-:W-:Y:S02]  /*41c0*/  FSEL R166, R34, -INF , P1 ;  /* 0xff80000022a67808 */ /* 0x000fe40000800000 */
[----:B------:R-:W-:Y:S02]  /*41d0*/  FMNMX.FTZ R13, R8, R13, !PT ;  /* 0x0000000d080d7209 */ /* 0x000fe40007810000 */
[----:B------:R-:W-:Y:S02]  /*41e0*/  FMNMX.FTZ R2, R161, R2, !PT ;  /* 0x00000002a1027209 */ /* 0x000fe40007810000 */
[----:B------:R-:W-:Y:S02]  /*41f0*/  FSEL R167, R35, -INF , P0 ;  /* 0xff80000023a77808 */ /* 0x000fe40000000000 */
[----:B------:R-:W-:Y:S01]  /*4200*/  ISETP.GT.AND P0, PT, R0, 0x28, PT ;  /* 0x000000280000780c */ /* 0x000fe20003f04270 */
[----:B------:R-:W-:Y:S01]  /*4210*/  LDSM.16.MT88.4 R32, [R176+0x800] ;  /* 0x00080000b020783b */ /* 0x000fe20000004200 */
[----:B------:R-:W-:-:S02]  /*4220*/  FMNMX.FTZ R13, R166, R13, !PT ;  /* 0x0000000da60d7209 */ /* 0x000fc40007810000 */
[----:B------:R-:W-:Y:S02]  /*4230*/  FMNMX.FTZ R2, R160, R2, !PT ;  /* 0x00000002a0027209 */ /* 0x000fe40007810000 */
[----:B------:R-:W-:Y:S02]  /*4240*/  ISETP.GT.AND P1, PT, R0, 0x29, PT ;  /* 0x000000290000780c */ /* 0x000fe40003f24270 */
[----:B------:R-:W-:Y:S02]  /*4250*/  FSEL R169, R30, -INF , P0 ;  /* 0xff8000001ea97808 */ /* 0x000fe40000000000 */
[----:B------:R-:W-:Y:S02]  /*4260*/  FMNMX.FTZ R13, R167, R13, !PT ;  /* 0x0000000da70d7209 */ /* 0x000fe40007810000 */
[----:B------:R-:W-:Y:S02]  /*4270*/  FSEL R173, R64, -INF , P6 ;  /* 0xff80000040ad7808 */ /* 0x000fe40003000000 */
[----:B------:R-:W-:-:S02]  /*4280*/  FMNMX.FTZ R2, R162, R2, !PT ;  /* 0x00000002a2027209 */ /* 0x000fc40007810000 */
[----:B------:R-:W-:Y:S02]  /*4290*/  FSEL R170, R31, -INF , P1 ;  /* 0xff8000001faa7808 */ /* 0x000fe40000800000 */
[C---:B------:R-:W-:Y:S01]  /*42a0*/  ISETP.GT.AND P1, PT, R0.reuse, 0x30, PT ;  /* 0x000000300000780c */ /* 0x040fe20003f24270 */
[----:B------:R-:W-:Y:S01]  /*42b0*/  LDSM.16.MT88.4 R28, [R158+0x800] ;  /* 0x000800009e1c783b */ /* 0x000fe20000004200 */
        /* <DEDUP_REMOVED lines=9> */
[----:B------:R-:W-:Y:S01]  /*4350*/  ISETP.GT.AND P1, PT, R0, 0x38, PT ;  /* 0x000000380000780c */ /* 0x000fe20003f24270 */
[----:B------:R-:W-:Y:S01]  /*4360*/  LDSM.16.MT88.4 R64, [R158+0x2000] ;  /* 0x002000009e40783b */ /* 0x000fe20000004200 */
[----:B------:R-:W-:-:S02]  /*4370*/  FMNMX.FTZ R13, R142, R13, !PT ;  /* 0x0000000d8e0d7209 */ /* 0x000fc40007810000 */
[----:B------:R-:W-:Y:S02]  /*4380*/  FSEL R168, R73, -INF , P3 ;  /* 0xff80000049a87808 */ /* 0x000fe40001800000 */
[----:B------:R-:W-:Y:S02]  /*4390*/  FMNMX.FTZ R2, R171, R2, !PT ;  /* 0x00000002ab027209 */ /* 0x000fe40007810000 */
[----:B------:R-:W-:Y:S02]  /*43a0*/  ISETP.GT.AND P0, PT, R0, 0x39, PT ;  /* 0x000000390000780c */ /* 0x000fe40003f04270 */
[----:B------:R-:W-:Y:S02]  /*43b0*/  FSEL R140, R74, -INF , P1 ;  /* 0xff8000004a8c7808 */ /* 0x000fe40000800000 */
[----:B------:R-:W-:Y:S02]  /*43c0*/  FMNMX.FTZ R13, R141, R13, !PT ;  /* 0x0000000d8d0d7209 */ /* 0x000fe40007810000 */
[----:B------:R-:W-:-:S02]  /*43d0*/  FMNMX.FTZ R2, R168, R2, !PT ;  /* 0x00000002a8027209 */ /* 0x000fc40007810000 */
        /* <DEDUP_REMOVED lines=27> */
[----:B------:R-:W1:Y:S01]  /*4590*/  LDSM.16.MT88.4 R48, [R165+0x2000] ;  /* 0x00200000a530783b */ /* 0x000e620000004200 */
[----:B------:R-:W-:Y:S01]  /*45a0*/  FFMA.FTZ R149, R47, c[0x0][0x2d0], -R163 ;  /* 0x0000b4002f957a23 */ /* 0x000fe200000108a3 */
[----:B------:R-:W2:Y:S01]  /*45b0*/  MUFU.EX2 R156, R156 ;  /* 0x0000009c009c7308 */ /* 0x000ea20000000800 */
[--C-:B------:R-:W-:Y:S02]  /*45c0*/  FFMA.FTZ R150, R7, c[0x0][0x2d0], -R143.reuse ;  /* 0x0000b40007967a23 */ /* 0x100fe4000001088f */
[--C-:B------:R-:W-:Y:S02]  /*45d0*/  FFMA.FTZ R146, R6, c[0x0][0x2d0], -R143.reuse ;  /* 0x0000b40006927a23 */ /* 0x100fe4000001088f */
[----:B------:R-:W-:-:S02]  /*45e0*/  FFMA.FTZ R145, R5, c[0x0][0x2d0], -R143 ;  /* 0x0000b40005917a23 */ /* 0x000fc4000001088f */
[----:B------:R-:W-:Y:S01]  /*45f0*/  FFMA.FTZ R132, R4, c[0x0][0x2d0], -R143 ;  /* 0x0000b40004847a23 */ /* 0x000fe2000001088f */
[----:B------:R-:W-:Y:S01]  /*4600*/  MUFU.EX2 R155, R155 ;  /* 0x0000009b009b7308 */ /* 0x000fe20000000800 */
[----:B------:R-:W3:Y:S01]  /*4610*/  LDSM.16.MT88.4 R4, [R219+0x4000] ;  /* 0x00400000db04783b */ /* 0x000ee20000004200 */
[--C-:B------:R-:W-:Y:S02]  /*4620*/  FFMA.FTZ R148, R11, c[0x0][0x2d0], -R163.reuse ;  /* 0x0000b4000b947a23 */ /* 0x100fe400000108a3 */
[--C-:B------:R-:W-:Y:S02]  /*4630*/  FFMA.FTZ R144, R10, c[0x0][0x2d0], -R163.reuse ;  /* 0x0000b4000a907a23 */ /* 0x100fe400000108a3 */
[--C-:B------:R-:W-:Y:S02]  /*4640*/  FFMA.FTZ R147, R9, c[0x0][0x2d0], -R163.reuse ;  /* 0x0000b40009937a23 */ /* 0x100fe400000108a3 */
[----:B------:R-:W4:Y:S01]  /*4650*/  MUFU.EX2 R151, R151 ;  /* 0x0000009700977308 */ /* 0x000f220000000800 */
[----:B------:R-:W-:Y:S01]  /*4660*/  FFMA.FTZ R133, R8, c[0x0][0x2d0], -R163 ;  /* 0x0000b40008857a23 */ /* 0x000fe200000108a3 */
[----:B--2---:R-:W-:Y:S01]  /*4670*/  F2FP.BF16.PACK_AB R96, R156, R157 ;  /* 0x0000009d9c60723e */ /* 0x004fe200000010ff */
[----:B------:R-:W2:Y:S01]  /*4680*/  LDSM.16.MT88.4 R8, [R177+0x2800] ;  /* 0x00280000b108783b */ /* 0x000ea20000004200 */
[----:B------:R-:W-:-:S02]  /*4690*/  FFMA.FTZ R159, R159, c[0x0][0x2d0], -R143 ;  /* 0x0000b4009f9f7a23 */ /* 0x000fc4000001088f */
[--C-:B------:R-:W-:Y:S02]  /*46a0*/  FFMA.FTZ R161, R161, c[0x0][0x2d0], -R143.reuse ;  /* 0x0000b400a1a17a23 */ /* 0x100fe4000001088f */
[----:B------:R-:W-:Y:S01]  /*46b0*/  MUFU.EX2 R154, R154 ;  /* 0x0000009a009a7308 */ /* 0x000fe20000000800 */
[--C-:B------:R-:W-:Y:S02]  /*46c0*/  FFMA.FTZ R160, R160, c[0x0][0x2d0], -R143.reuse ;  /* 0x0000b400a0a07a23 */ /* 0x100fe4000001088f */
[----:B------:R-:W-:Y:S02]  /*46d0*/  FFMA.FTZ R162, R162, c[0x0][0x2d0], -R143 ;  /* 0x0000b400a2a27a23 */ /* 0x000fe4000001088f */
[--C-:B------:R-:W-:Y:S02]  /*46e0*/  FFMA.FTZ R166, R166, c[0x0][0x2d0], -R163.reuse ;  /* 0x0000b400a6a67a23 */ /* 0x100fe400000108a3 */
[--C-:B------:R-:W-:Y:S01]  /*46f0*/  FFMA.FTZ R167, R167, c[0x0][0x2d0], -R163.reuse ;  /* 0x0000b400a7a77a23 */ /* 0x100fe200000108a3 */
[----:B------:R-:W5:Y:S01]  /*4700*/  MUFU.EX2 R153, R153 ;  /* 0x0000009900997308 */ /* 0x000f620000000800 */
[----:B----4-:R-:W-:Y:S01]  /*4710*/  F2FP.BF16.PACK_AB R98, R151, R155 ;  /* 0x0000009b9762723e */ /* 0x010fe200000010ff */
[----:B------:R-:W-:-:S02]  /*4720*/  FFMA.FTZ R169, R169, c[0x0][0x2d0], -R163 ;  /* 0x0000b400a9a97a23 */ /* 0x000fc400000108a3 */
[----:B------:R-:W-:Y:S02]  /*4730*/  FFMA.FTZ R170, R170, c[0x0][0x2d0], -R163 ;  /* 0x0000b400aaaa7a23 */ /* 0x000fe400000108a3 */
[--C-:B------:R-:W-:Y:S02]  /*4740*/  FFMA.FTZ R232, R168, c[0x0][0x2d0], -R143.reuse ;  /* 0x0000b400a8e87a23 */ /* 0x100fe4000001088f */
[----:B------:R-:W-:Y:S01]  /*4750*/  MUFU.EX2 R152, R152 ;  /* 0x0000009800987308 */ /* 0x000fe20000000800 */
[--C-:B------:R-:W-:Y:S02]  /*4760*/  FFMA.FTZ R173, R173, c[0x0][0x2d0], -R143.reuse ;  /* 0x0000b400adad7a23 */ /* 0x100fe4000001088f */
[--C-:B------:R-:W-:Y:S02]  /*4770*/  FFMA.FTZ R172, R172, c[0x0][0x2d0], -R143.reuse ;  /* 0x0000b400acac7a23 */ /* 0x100fe4000001088f */
[----:B------:R-:W-:Y:S02]  /*4780*/  FFMA.FTZ R171, R171, c[0x0][0x2d0], -R143 ;  /* 0x0000b400abab7a23 */ /* 0x000fe4000001088f */
[--C-:B------:R-:W-:Y:S01]  /*4790*/  FFMA.FTZ R168, R142, c[0x0][0x2d0], -R163.reuse ;  /* 0x0000b4008ea87a23 */ /* 0x100fe200000108a3 */
[----:B------:R-:W4:Y:S01]  /*47a0*/  MUFU.EX2 R149, R149 ;  /* 0x0000009500957308 */ /* 0x000f220000000800 */
        /* <DEDUP_REMOVED lines=10> */
[----:B------:R-:W4:Y:S01]  /*4850*/  MUFU.EX2 R146, R146 ;  /* 0x0000009200927308 */ /* 0x000f220000000800 */
        /* <DEDUP_REMOVED lines=19> */
[C---:B-1----:R-:W-:Y:S02]  /*4990*/  HMMA.16816.F32.BF16 R44, R96.reuse, R48, RZ ;  /* 0x00000030602c723c */ /* 0x042fe400000418ff */
        /* <DEDUP_REMOVED lines=73> */
[----:B------:R-:W-:Y:S07]  /*4e30*/  LDSM.16.MT88.4 R20, [R177+0x5000] ;  /* 0x00500000b114783b */ /* 0x000fee0000004200 */
[C---:B-----5:R-:W-:Y:S08]  /*4e40*/  HMMA.16816.F32.BF16 R92, R4.reuse, R12, R92 ;  /* 0x0000000c045c723c */ /* 0x060ff0000004185c */
[----:B------:R-:W-:Y:S01]  /*4e50*/  HMMA.16816.F32.BF16 R96, R4, R14, R96 ;  /* 0x0000000e0460723c */ /* 0x000fe20000041860 */
[----:B------:R-:W4:Y:S06]  /*4e60*/  LDSM.16.MT88.4 R12, [R177+0x3000] ;  /* 0x00300000b10c783b */ /* 0x000f2c0000004200 */
[----:B------:R-:W-:Y:S01]  /*4e70*/  F2FP.BF16.PACK_AB R4, R161, R159 ;  /* 0x0000009fa104723e */ /* 0x000fe200000010ff */
[----:B------:R-:W-:Y:S01]  /*4e80*/  FADD.FTZ R159, R159, R145 ;  /* 0x000000919f9f7221 */ /* 0x000fe20000010000 */
[----:B-1----:R-:W-:Y:S01]  /*4e90*/  F2FP.BF16.PACK_AB R5, R167, R166 ;  /* 0x000000a6a705723e */ /* 0x002fe200000010ff */
[----:B------:R-:W-:Y:S01]  /*4ea0*/  FADD.FTZ R166, R166, R147 ;  /* 0x00000093a6a67221 */ /* 0x000fe20000010000 */
[----:B------:R-:W-:Y:S01]  /*4eb0*/  F2FP.BF16.PACK_AB R6, R162, R160 ;  /* 0x000000a0a206723e */ /* 0x000fe200000010ff */
[----:B------:R-:W-:Y:S01]  /*4ec0*/  FADD.FTZ R159, R161, R159 ;  /* 0x0000009fa19f7221 */ /* 0x000fe20000010000 */
[----:B------:R-:W-:Y:S01]  /*4ed0*/  F2FP.BF16.PACK_AB R7, R170, R169 ;  /* 0x000000a9aa07723e */ /* 0x000fe200000010ff */
[----:B------:R-:W-:-:S02]  /*4ee0*/  FADD.FTZ R166, R167, R166 ;  /* 0x000000a6a7a67221 */ /* 0x000fc40000010000 */
[----:B------:R-:W-:Y:S02]  /*4ef0*/  FADD.FTZ R160, R160, R159 ;  /* 0x0000009fa0a07221 */ /* 0x000fe40000010000 */
[----:B------:R-:W-:Y:S02]  /*4f00*/  FADD.FTZ R169, R169, R166 ;  /* 0x000000a6a9a97221 */ /* 0x000fe40000010000 */
[C---:B--2---:R-:W-:Y:S01]  /*4f10*/  HMMA.16816.F32.BF16 R128, R4.reuse, R8, R128 ;  /* 0x000000080480723c */ /* 0x044fe20000041880 */
        /* <DEDUP_REMOVED lines=9> */
[----:B---3--:R-:W-:Y:S01]  /*4fb0*/  HMMA.16816.F32.BF16 R100, R4, R16, R100 ;  /* 0x000000100464723c */ /* 0x008fe20000041864 */
[----:B------:R-:W-:-:S07]  /*4fc0*/  FADD.FTZ R169, R175, R169 ;  /* 0x000000a9afa97221 */ /* 0x000fce0000010000 */
[C---:B------:R-:W-:Y:S01]  /*4fd0*/  HMMA.16816.F32.BF16 R104, R4.reuse, R18, R104 ;  /* 0x000000120468723c */ /* 0x040fe20000041868 */
[----:B------:R-:W2:Y:S07]  /*4fe0*/  LDSM.16.MT88.4 R16, [R158+0x3000] ;  /* 0x003000009e10783b */ /* 0x000eae0000004200 */
[C---:B----4-:R-:W-:Y:S08]  /*4ff0*/  HMMA.16816.F32.BF16 R36, R4.reuse, R12, R36 ;  /* 0x0000000c0424723c */ /* 0x050ff00000041824 */
        /* <DEDUP_REMOVED lines=90> */
.L_x_4601:
[----:B------:R-:W-:Y:S05]  /*55a0*/  BSYNC B0 ;  /* 0x0000000000007941 */ /* 0x000fea0003800000 */
.L_x_4600:
        /* <DEDUP_REMOVED lines=19> */
.L_x_4603:
[----:B------:R-:W-:Y:S04]  /*56e0*/  DEPBAR.LE SB0, 0x2 ;  /* 0x000080800000791a */ /* 0x000fe80000000000 */
[----:B------:R-:W-:Y:S01]  /*56f0*/  WARPSYNC 0xffffffff ;  /* 0xffffffff00007948 */ /* 0x000fe20003800000 */
[----:B------:R-:W-:Y:S01]  /*5700*/  BAR.SYNC.DEFER_BLOCKING 0x0 ;  /* 0x0000000000007b1d */ /* 0x000fe20000010000 */
[----:B------:R-:W-:Y:S01]  /*5710*/  IMAD R172, R133, 0x6000, RZ ;  /* 0x0000600085ac7824 */ /* 0x000fe200078e02ff */
[----:B------:R-:W-:Y:S02]  /*5720*/  ISETP.GE.AND P6, PT, R223, R236, PT ;  /* 0x000000ecdf00720c */ /* 0x000fe40003fc6270 */
[----:B------:R-:W-:Y:S02]  /*5730*/  IADD3 R235, R236, -0x1, RZ ;  /* 0xffffffffeceb7810 */ /* 0x000fe40007ffe0ff */
[----:B------:R-:W-:Y:S04]  /*5740*/  IADD3 R174, R182, R172, RZ ;  /* 0x000000acb6ae7210 */ /* 0x000fe80007ffe0ff */
[----:B------:R-:W-:Y:S05]  /*5750*/  IADD3 R175, R135, R174, R134 ;  /* 0x000000ae87af7210 */ /* 0x000fea0007ffe086 */
[----:B------:R-:W-:Y:S01]  /*5760*/  @!P6 SHF.R.S32.HI R29, RZ, 0x1f, R235 ;  /* 0x0000001fff1de819 */ /* 0x000fe200000114eb */
[----:B------:R-:W-:Y:S01]  /*5770*/  @!P6 IMAD.WIDE.U32 R12, R235, c[0x0][0x208], RZ ;  /* 0x00008200eb0cea25 */ /* 0x000fe200078e00ff */
[----:B------:R-:W-:Y:S02]  /*5780*/  @!P6 MOV R28, c[0x0][0x208] ;  /* 0x00008200001cea02 */ /* 0x000fe40000000f00 */
[----:B------:R-:W-:Y:S01]  /*5790*/  @!P6 MOV R2, c[0x0][0x20c] ;  /* 0x000083000002ea02 */ /* 0x000fe20000000f00 */
[----:B------:R-:W-:Y:S01]  /*57a0*/  @!P6 IMAD R29, R29, c[0x0][0x208], RZ ;  /* 0x000082001d1dea24 */ /* 0x000fe200078e02ff */
[----:B------:R-:W-:Y:S01]  /*57b0*/  @!P6 ISETP.GE.AND P3, PT, R212, c[0x0][0x1d4], PT ;  /* 0x00007500d400ea0c */ /* 0x000fe20003f66270 */
[----:B------:R-:W-:Y:S01]  /*57c0*/  @!P6 IMAD.SHL.U32 R31, R12, 0x40, RZ ;  /* 0x000000400c1fe824 */ /* 0x000fe200078e00ff */
[----:B------:R-:W-:Y:S01]  /*57d0*/  @!P6 ISETP.GE.AND P1, PT, R198, c[0x0][0x1d4], PT ;  /* 0x00007500c600ea0c */ /* 0x000fe20003f26270 */
[----:B------:R-:W-:Y:S01]  /*57e0*/  LDSM.16.M88.4 R32, [R183] ;  /* 0x00000000b720783b */ /* 0x000fe20000000200 */
[----:B------:R-:W-:Y:S02]  /*57f0*/  @!P6 IMAD R29, R235, c[0x0][0x20c], R29 ;  /* 0x00008300eb1dea24 */ /* 0x000fe400078e021d */
[----:B------:R-:W-:Y:S01]  /*5800*/  @!P6 LEA R0, P0, R28, R31, 0x5 ;  /* 0x0000001f1c00e211 */ /* 0x000fe200078028ff */
[----:B------:R-:W-:Y:S01]  /*5810*/  @!P6 IMAD R160, R228, 0x6000, R201 ;  /* 0x00006000e4a0e824 */ /* 0x000fe200078e02c9 */
[----:B------:R-:W-:Y:S02]  /*5820*/  @!P6 IADD3 R31, P5, R31, R226, RZ ;  /* 0x000000e21f1fe210 */ /* 0x000fe40007fbe0ff */
[----:B------:R-:W-:Y:S01]  /*5830*/  @!P6 IADD3 R29, R13, R29, RZ ;  /* 0x0000001d0d1de210 */ /* 0x000fe20007ffe0ff */
[----:B-1----:R-:W1:Y:S01]  /*5840*/  LDSM.16.M88.4 R8, [R174] ;  /* 0x00000000ae08783b */ /* 0x002e620000000200 */
[----:B------:R-:W-:Y:S02]  /*5850*/  @!P6 LEA R30, P4, R31, c[0x0][0x1f8], 0x1 ;  /* 0x00007e001f1eea11 */ /* 0x000fe400078808ff */
[----:B------:R-:W-:Y:S04]  /*5860*/  @!P6 SHF.L.U64.HI R29, R12, 0x6, R29 ;  /* 0x000000060c1de819 */ /* 0x000fe8000001021d */
[----:B------:R-:W-:Y:S01]  /*5870*/  @!P6 LEA.HI.X R28, R28, R29, R2, 0x5, P0 ;  /* 0x0000001d1c1ce211 */ /* 0x000fe200000f2c02 */
[----:B------:R-:W2:Y:S01]  /*5880*/  LDSM.16.M88.4 R16, [R174+0x800] ;  /* 0x00080000ae10783b */ /* 0x000ea20000000200 */
[----:B------:R-:W-:Y:S02]  /*5890*/  IADD3 R2, R135, R174, RZ ;  /* 0x000000ae87027210 */ /* 0x000fe40007ffe0ff */
[----:B------:R-:W-:Y:S02]  /*58a0*/  @!P6 IADD3.X R29, R29, R190, RZ, P5, !PT ;  /* 0x000000be1d1de210 */ /* 0x000fe40002ffe4ff */
[----:B------:R-:W-:Y:S02]  /*58b0*/  IADD3 R173, R134, R2, RZ ;  /* 0x0000000286ad7210 */ /* 0x000fe40007ffe0ff */
[----:B------:R-:W-:Y:S01]  /*58c0*/  @!P6 LEA.HI.X R31, R31, c[0x0][0x1fc], R29, 0x1, P4 ;  /* 0x00007f001f1fea11 */ /* 0x000fe200020f0c1d */
[----:B------:R-:W3:Y:S01]  /*58d0*/  LDSM.16.M88.4 R24, [R174+0x1000] ;  /* 0x00100000ae18783b */ /* 0x000ee20000000200 */
[----:B------:R-:W-:Y:S02]  /*58e0*/  @!P6 ISETP.GE.AND P0, PT, R197, c[0x0][0x1d4], PT ;  /* 0x00007500c500ea0c */ /* 0x000fe40003f06270 */
[----:B------:R-:W-:Y:S04]  /*58f0*/  @!P6 IADD3 R0, P5, R0, R226, RZ ;  /* 0x000000e20000e210 */ /* 0x000fe80007fbe0ff */
[----:B------:R-:W-:Y:S01]  /*5900*/  @!P6 LEA R162, P4, R0, c[0x0][0x1f8], 0x1 ;  /* 0x00007e0000a2ea11 */ /* 0x000fe200078808ff */
[----:B------:R-:W4:Y:S01]  /*5910*/  LDSM.16.M88.4 R136, [R174+0x1800] ;  /* 0x00180000ae88783b */ /* 0x000f220000000200 */
[----:B------:R-:W-:Y:S05]  /*5920*/  @!P6 IMAD.X R28, R28, 0x1, R190, P5 ;  /* 0x000000011c1ce824 */ /* 0x000fea00028e06be */
[----:B------:R-:W-:Y:S02]  /*5930*/  @!P6 LEA.HI.X R163, R0, c[0x0][0x1fc], R28, 0x1, P4 ;  /* 0x00007f0000a3ea11 */ /* 0x000fe400020f0c1c */
        /* <DEDUP_REMOVED lines=8> */
[C---:B------:R-:W-:Y:S06]  /*59c0*/  HMMA.16816.F32.BF16 R16, R32.reuse, R18, RZ ;  /* 0x000000122010723c */ /* 0x040fec00000418ff */
[----:B------:R-:W1:Y:S02]  /*59d0*/  LDSM.16.M88.4 R156, [R2+0x1800] ;  /* 0x00180000029c783b */ /* 0x000e640000000200 */
[C---:B---3--:R-:W-:Y:S06]  /*59e0*/  HMMA.16816.F32.BF16 R20, R32.reuse, R24, RZ ;  /* 0x000000182014723c */ /* 0x048fec00000418ff */
[----:B------:R-:W-:Y:S01]  /*59f0*/  @!PT LDS RZ, [RZ] ;  /* 0x00000000fffff984 */ /* 0x000fe20000000800 */
[----:B------:R-:W-:Y:S01]  /*5a00*/  @!PT LDS RZ, [RZ] ;  /* 0x00000000fffff984 */ /* 0x000fe20000000800 */
[----:B------:R-:W-:Y:S01]  /*5a10*/  @!PT LDS RZ, [RZ] ;  /* 0x00000000fffff984 */ /* 0x000fe20000000800 */
[----:B------:R4:W-:Y:S02]  /*5a20*/  @!P6 LDGSTS.E.BYPASS.LTC128B.128 [R160], [R30.64], !P3 ;  /* 0x000000001ea0efae */ /* 0x0009e4000d901d48 */
[C---:B------:R-:W-:Y:S06]  /*5a30*/  HMMA.16816.F32.BF16 R24, R32.reuse, R26, RZ ;  /* 0x0000001a2018723c */ /* 0x040fec00000418ff */
[----:B------:R4:W-:Y:S08]  /*5a40*/  @!P6 LDGSTS.E.BYPASS.LTC128B.128 [R160+0x2000], [R30.64+0x80], !P1 ;  /* 0x020000801ea0efae */ /* 0x0009f0000c901d48 */
[----:B------:R4:W-:Y:S08]  /*5a50*/  @!P6 LDGSTS.E.BYPASS.LTC128B.128 [R160+0x4000], [R30.64+0x100], !P0 ;  /* 0x040001001ea0efae */ /* 0x0009f0000c101d48 */
[----:B------:R3:W-:Y:S08]  /*5a60*/  @!P6 LDGSTS.E.BYPASS.LTC128B.128 [R160+0x1000], [R162.64], !P3 ;  /* 0x01000000a2a0efae */ /* 0x0007f0000d901d48 */
[----:B------:R3:W-:Y:S08]  /*5a70*/  @!P6 LDGSTS.E.BYPASS.LTC128B.128 [R160+0x3000], [R162.64+0x80], !P1 ;  /* 0x03000080a2a0efae */ /* 0x0007f0000c901d48 */
[----:B------:R3:W-:Y:S01]  /*5a80*/  @!P6 LDGSTS.E.BYPASS.LTC128B.128 [R160+0x5000], [R162.64+0x100], !P0 ;  /* 0x05000100a2a0efae */ /* 0x0007e2000c101d48 */
[C---:B----4-:R-:W-:Y:S07]  /*5a90*/  HMMA.16816.F32.BF16 R28, R32.reuse, R136, RZ ;  /* 0x00000088201c723c */ /* 0x050fee00000418ff */
[----:B------:R-:W-:Y:S01]  /*5aa0*/  LDSM.16.M88.4 R164, [R0] ;  /* 0x0000000000a4783b */ /* 0x000fe20000000200 */
[----:B------:R-:W-:Y:S07]  /*5ab0*/  HMMA.16816.F32.BF16 R32, R32, R138, RZ ;  /* 0x0000008a2020723c */ /* 0x000fee00000418ff */
[----:B------:R-:W0:Y:S01]  /*5ac0*/  LDGDEPBAR ;  /* 0x00000000000079af */ /* 0x000e220000000000 */
[C---:B-1----:R-:W-:Y:S07]  /*5ad0*/  HMMA.16816.F32.BF16 R4, R140.reuse, R144, R4 ;  /* 0x000000908c04723c */ /* 0x042fee0000041804 */
[----:B------:R-:W-:Y:S01]  /*5ae0*/  LDSM.16.M88.4 R168, [R0+0x800] ;  /* 0x0008000000a8783b */ /* 0x000fe20000000200 */
[C---:B------:R-:W-:Y:S07]  /*5af0*/  HMMA.16816.F32.BF16 R8, R140.reuse, R146, R8 ;  /* 0x000000928c08723c */ /* 0x040fee0000041808 */
[----:B---3--:R-:W1:Y:S01]  /*5b00*/  LDSM.16.M88.4 R160, [R179] ;  /* 0x00000000b3a0783b */ /* 0x008e620000000200 */
[C---:B-----5:R-:W-:Y:S07]  /*5b10*/  HMMA.16816.F32.BF16 R12, R140.reuse, R148, R12 ;  /* 0x000000948c0c723c */ /* 0x060fee000004180c */
[----:B------:R-:W3:Y:S01]  /*5b20*/  LDSM.16.M88.4 R136, [R0+0x1000] ;  /* 0x001000000088783b */ /* 0x000ee20000000200 */
[C---:B------:R-:W-:Y:S07]  /*5b30*/  HMMA.16816.F32.BF16 R16, R140.reuse, R150, R16 ;  /* 0x000000968c10723c */ /* 0x040fee0000041810 */
[----:B------:R-:W-:Y:S01]  /*5b40*/  LDSM.16.M88.4 R144, [R178] ;  /* 0x00000000b290783b */ /* 0x000fe20000000200 */
[C---:B--2---:R-:W-:Y:S07]  /*5b50*/  HMMA.16816.F32.BF16 R20, R140.reuse, R152, R20 ;  /* 0x000000988c14723c */ /* 0x044fee0000041814 */
[----:B------:R-:W-:Y:S01]  /*5b60*/  LDSM.16.M88.4 R148, [R173] ;  /* 0x00000000ad94783b */ /* 0x000fe20000000200 */
[C---:B------:R-:W-:Y:S07]  /*5b70*/  HMMA.16816.F32.BF16 R24, R140.reuse, R154, R24 ;  /* 0x0000009a8c18723c */ /* 0x040fee0000041818 */
[----:B------:R-:W-:Y:S01]  /*5b80*/  LDSM.16.M88.4 R152, [R173+0x800] ;  /* 0x00080000ad98783b */ /* 0x000fe20000000200 */
[C---:B------:R-:W-:Y:S08]  /*5b90*/  HMMA.16816.F32.BF16 R28, R140.reuse, R156, R28 ;  /* 0x0000009c8c1c723c */ /* 0x040ff0000004181c */
[----:B------:R-:W-:Y:S01]  /*5ba0*/  HMMA.16816.F32.BF16 R32, R140, R158, R32 ;  /* 0x0000009e8c20723c */ /* 0x000fe20000041820 */
[----:B------:R-:W2:Y:S07]  /*5bb0*/  LDSM.16.M88.4 R140, [R0+0x1800] ;  /* 0x00180000008c783b */ /* 0x000eae0000000200 */
[C---:B-1----:R-:W-:Y:S01]  /*5bc0*/  HMMA.16816.F32.BF16 R4, R160.reuse, R164, R4 ;  /* 0x000000a4a004723c */ /* 0x042fe20000041804 */
        /* <DEDUP_REMOVED lines=15> */
[----:B------:R-:W3:Y:S07]  /*5cc0*/  LDSM.16.M88.4 R148, [R174+0x3000] ;  /* 0x00300000ae94783b */ /* 0x000eee0000000200 */
[C---:B------:R-:W-:Y:S08]  /*5cd0*/  HMMA.16816.F32.BF16 R12, R144.reuse, R152, R12 ;  /* 0x00000098900c723c */ /* 0x040ff0000004180c */
        /* <DEDUP_REMOVED lines=8> */
[C---:B------:R-:W-:Y:S01]  /*5d60*/  HMMA.16816.F32.BF16 R4, R164.reuse, R168, R4 ;  /* 0x000000a8a404723c */ /* 0x040fe20000041804 */
[----:B------:R-:W5:Y:S07]  /*5d70*/  LDSM.16.M88.4 R156, [R2+0x2800] ;  /* 0x00280000029c783b */ /* 0x000f6e0000000200 */
        /* <DEDUP_REMOVED lines=11> */
[C---:B-1----:R-:W-:Y:S01]  /*5e30*/  HMMA.16816.F32.BF16 R4, R136.reuse, R144, R4 ;  /* 0x000000908804723c */ /* 0x042fe20000041804 */
[----:B------:R-:W-:Y:S07]  /*5e40*/  LDSM.16.M88.4 R164, [R174+0x5800] ;  /* 0x00580000aea4783b */ /* 0x000fee0000000200 */
        /* <DEDUP_REMOVED lines=23> */
[----:B------:R-:W-:Y:S07]  /*5fc0*/  LDSM.16.M88.4 R136, [R183+0x8000] ;  /* 0x00800000b788783b */ /* 0x000fee0000000200 */
[C---:B----4-:R-:W-:Y:S01]  /*5fd0*/  HMMA.16816.F32.BF16 R4, R148.reuse, R156, R4 ;  /* 0x0000009c9404723c */ /* 0x050fe20000041804 */
[----:B------:R-:W3:Y:S07]  /*5fe0*/  LDSM.16.M88.4 R152, [R174+0x4000] ;  /* 0x00400000ae98783b */ /* 0x000eee0000000200 */
[C---:B------:R-:W-:Y:S01]  /*5ff0*/  HMMA.16816.F32.BF16 R8, R148.reuse, R158, R8 ;  /* 0x0000009e9408723c */ /* 0x040fe20000041808 */
[----:B------:R-:W4:Y:S07]  /*6000*/  LDSM.16.M88.4 R156, [R174+0x4800] ;  /* 0x00480000ae9c783b */ /* 0x000f2e0000000200 */
[C---:B-----5:R-:W-:Y:S08]  /*6010*/  HMMA.16816.F32.BF16 R12, R148.reuse, R160, R12 ;  /* 0x000000a0940c723c */ /* 0x060ff0000004180c */
[C---:B------:R-:W-:Y:S01]  /*6020*/  HMMA.16816.F32.BF16 R16, R148.reuse, R162, R16 ;  /* 0x000000a29410723c */ /* 0x040fe20000041810 */
[----:B------:R-:W5:Y:S07]  /*6030*/  LDSM.16.M88.4 R160, [R174+0x5000] ;  /* 0x00500000aea0783b */ /* 0x000f6e0000000200 */
[C---:B-1----:R-:W-:Y:S08]  /*6040*/  HMMA.16816.F32.BF16 R20, R148.reuse, R144, R20 ;  /* 0x000000909414723c */ /* 0x042ff00000041814 */
[C---:B------:R-:W-:Y:S01]  /*6050*/  HMMA.16816.F32.BF16 R24, R148.reuse, R146, R24 ;  /* 0x000000929418723c */ /* 0x040fe20000041818 */
[----:B------:R-:W-:Y:S07]  /*6060*/  LDSM.16.M88.4 R144, [R2+0x4000] ;  /* 0x004000000290783b */ /* 0x000fee0000000200 */
[C---:B--2---:R-:W-:Y:S08]  /*6070*/  HMMA.16816.F32.BF16 R28, R148.reuse, R140, R28 ;  /* 0x0000008c941c723c */ /* 0x044ff0000004181c */
[----:B------:R-:W-:Y:S01]  /*6080*/  HMMA.16816.F32.BF16 R32, R148, R142, R32 ;  /* 0x0000008e9420723c */ /* 0x000fe20000041820 */
[----:B------:R-:W1:Y:S07]  /*6090*/  LDSM.16.M88.4 R140, [R180+0x8000] ;  /* 0x00800000b48c783b */ /* 0x000e6e0000000200 */
[C---:B---3--:R-:W-:Y:S01]  /*60a0*/  HMMA.16816.F32.BF16 R4, R136.reuse, R152, R4 ;  /* 0x000000988804723c */ /* 0x048fe20000041804 */
[----:B------:R-:W2:Y:S07]  /*60b0*/  LDSM.16.M88.4 R148, [R2+0x4800] ;  /* 0x004800000294783b */ /* 0x000eae0000000200 */
[C---:B------:R-:W-:Y:S01]  /*60c0*/  HMMA.16816.F32.BF16 R8, R136.reuse, R154, R8 ;  /* 0x0000009a8808723c */ /* 0x040fe20000041808 */
[----:B------:R-:W3:Y:S07]  /*60d0*/  LDSM.16.M88.4 R152, [R2+0x5000] ;  /* 0x005000000298783b */ /* 0x000eee0000000200 */
[C---:B----4-:R-:W-:Y:S08]  /*60e0*/  HMMA.16816.F32.BF16 R12, R136.reuse, R156, R12 ;  /* 0x0000009c880c723c */ /* 0x050ff0000004180c */
[C---:B------:R-:W-:Y:S01]  /*60f0*/  HMMA.16816.F32.BF16 R16, R136.reuse, R158, R16 ;  /* 0x0000009e8810723c */ /* 0x040fe20000041810 */
[----:B------:R4:W2:Y:S07]  /*6100*/  LDSM.16.M88.4 R156, [R2+0x5800] ;  /* 0x00580000029c783b */ /* 0x0008ae0000000200 */
[C---:B-----5:R-:W-:Y:S08]  /*6110*/  HMMA.16816.F32.BF16 R20, R136.reuse, R160, R20 ;  /* 0x000000a08814723c */ /* 0x060ff00000041814 */
[C---:B------:R-:W-:Y:S01]  /*6120*/  HMMA.16816.F32.BF16 R24, R136.reuse, R162, R24 ;  /* 0x000000a28818723c */ /* 0x040fe20000041818 */
[----:B------:R-:W-:Y:S07]  /*6130*/  LDSM.16.M88.4 R160, [R0+0x4000] ;  /* 0x0040000000a0783b */ /* 0x000fee0000000200 */
[C---:B------:R-:W-:Y:S04]  /*6140*/  HMMA.16816.F32.BF16 R28, R136.reuse, R164, R28 ;  /* 0x000000a4881c723c */ /* 0x040fe8000004181c */
[----:B----4-:R-:W-:Y:S04]  /*6150*/  @P2 IMAD.HI.U32 R2, R234, c[0x0][0x2c8], RZ ;  /* 0x0000b200ea022a27 */ /* 0x010fe800078e00ff */
[----:B------:R-:W-:Y:S01]  /*6160*/  HMMA.16816.F32.BF16 R32, R136, R166, R32 ;  /* 0x000000a68820723c */ /* 0x000fe20000041820 */
[----:B------:R-:W4:Y:S07]  /*6170*/  LDSM.16.M88.4 R136, [R179+0x8000] ;  /* 0x00800000b388783b */ /* 0x000f2e0000000200 */
[C---:B-1----:R-:W-:Y:S01]  /*6180*/  HMMA.16816.F32.BF16 R4, R140.reuse, R144, R4 ;  /* 0x000000908c04723c */ /* 0x042fe20000041804 */
[----:B------:R-:W1:Y:S07]  /*6190*/  LDSM.16.M88.4 R164, [R0+0x4800] ;  /* 0x0048000000a4783b */ /* 0x000e6e0000000200 */
[C---:B------:R-:W-:Y:S01]  /*61a0*/  HMMA.16816.F32.BF16 R8, R140.reuse, R146, R8 ;  /* 0x000000928c08723c */ /* 0x040fe20000041808 */
[----:B------:R5:W1:Y:S07]  /*61b0*/  LDSM.16.M88.4 R144, [R0+0x5000] ;  /* 0x005000000090783b */ /* 0x000a6e0000000200 */
[C---:B--2---:R-:W-:Y:S08]  /*61c0*/  HMMA.16816.F32.BF16 R12, R140.reuse, R148, R12 ;  /* 0x000000948c0c723c */ /* 0x044ff0000004180c */
[C---:B------:R-:W-:Y:S01]  /*61d0*/  HMMA.16816.F32.BF16 R16, R140.reuse, R150, R16 ;  /* 0x000000968c10723c */ /* 0x040fe20000041810 */
[----:B------:R-:W-:Y:S07]  /*61e0*/  LDSM.16.M88.4 R148, [R178+0x8000] ;  /* 0x00800000b294783b */ /* 0x000fee0000000200 */
[C---:B---3--:R-:W-:Y:S04]  /*61f0*/  HMMA.16816.F32.BF16 R20, R140.reuse, R152, R20 ;  /* 0x000000988c14723c */ /* 0x048fe80000041814 */
[----:B-----5:R-:W-:Y:S02]  /*6200*/  MOV R0, R234 ;  /* 0x000000ea00007202 */ /* 0x020fe40000000f00 */
[----:B------:R-:W-:Y:S02]  /*6210*/  @P2 SHF.R.U32.HI R0, RZ, c[0x0][0x2cc], R2 ;  /* 0x0000b300ff002a19 */ /* 0x000fe40000011602 */
[C---:B------:R-:W-:Y:S01]  /*6220*/  HMMA.16816.F32.BF16 R24, R140.reuse, R154, R24 ;  /* 0x0000009a8c18723c */ /* 0x040fe20000041818 */
[----:B------:R-:W2:Y:S07]  /*6230*/  LDSM.16.M88.4 R152, [R173+0x4000] ;  /* 0x00400000ad98783b */ /* 0x000eae0000000200 */
[C---:B------:R-:W-:Y:S01]  /*6240*/  HMMA.16816.F32.BF16 R28, R140.reuse, R156, R28 ;  /* 0x0000009c8c1c723c */ /* 0x040fe2000004181c */
[----:B------:R-:W-:Y:S07]  /*6250*/  SHFL.IDX PT, R2, R0, RZ, 0x1c1f ;  /* 0x001c1fff00027589 */ /* 0x000fee00000e0000 */
[----:B------:R-:W-:Y:S01]  /*6260*/  HMMA.16816.F32.BF16 R32, R140, R158, R32 ;  /* 0x0000009e8c20723c */ /* 0x000fe20000041820 */
[----:B------:R-:W3:Y:S07]  /*6270*/  LDSM.16.M88.4 R140, [R175+0x4800] ;  /* 0x00480000af8c783b */ /* 0x000eee0000000200 */
[C---:B----4-:R-:W-:Y:S01]  /*6280*/  HMMA.16816.F32.BF16 R4, R136.reuse, R160, R4 ;  /* 0x000000a08804723c */ /* 0x050fe20000041804 */
[----:B------:R-:W4:Y:S07]  /*6290*/  SHFL.IDX PT, R0, R0, 0x1, 0x1c1f ;  /* 0x003c1f0000007f89 */ /* 0x000f2e00000e0000 */
[C---:B------:R-:W-:Y:S08]  /*62a0*/  HMMA.16816.F32.BF16 R8, R136.reuse, R162, R8 ;  /* 0x000000a28808723c */ /* 0x040ff00000041808 */
[C---:B-1----:R-:W-:Y:S08]  /*62b0*/  HMMA.16816.F32.BF16 R12, R136.reuse, R164, R12 ;  /* 0x000000a4880c723c */ /* 0x042ff0000004180c */
[C---:B------:R-:W-:Y:S08]  /*62c0*/  HMMA.16816.F32.BF16 R16, R136.reuse, R166, R16 ;  /* 0x000000a68810723c */ /* 0x040ff00000041810 */
[C---:B------:R-:W-:Y:S07]  /*62d0*/  HMMA.16816.F32.BF16 R20, R136.reuse, R144, R20 ;  /* 0x000000908814723c */ /* 0x040fee0000041814 */
[----:B------:R-:W-:Y:S01]  /*62e0*/  IMAD.MOV.U32 R144, RZ, RZ, 0x1 ;  /* 0x00000001ff907424 */ /* 0x000fe200078e00ff */
[C---:B------:R-:W-:Y:S08]  /*62f0*/  HMMA.16816.F32.BF16 R24, R136.reuse, R146, R24 ;  /* 0x000000928818723c */ /* 0x040ff00000041818 */
[C---:B------:R-:W-:Y:S08]  /*6300*/  HMMA.16816.F32.BF16 R28, R136.reuse, R168, R28 ;  /* 0x000000a8881c723c */ /* 0x040ff0000004181c */
[----:B------:R-:W-:Y:S01]  /*6310*/  HMMA.16816.F32.BF16 R32, R136, R170, R32 ;  /* 0x000000aa8820723c */ /* 0x000fe20000041820 */
[----:B------:R-:W1:Y:S07]  /*6320*/  LDSM.16.M88.4 R136, [R175+0x5000] ;  /* 0x00500000af88783b */ /* 0x000e6e0000000200 */
[C---:B--2---:R-:W-:Y:S07]  /*6330*/  HMMA.16816.F32.BF16 R4, R148.reuse, R152, R4 ;  /* 0x000000989404723c */ /* 0x044fee0000041804 */
[----:B------:R-:W-:Y:S01]  /*6340*/  IMAD R152, R236, -0x40, R144 ;  /* 0xffffffc0ec987824 */ /* 0x000fe200078e0290 */
[C---:B------:R-:W-:Y:S01]  /*6350*/  HMMA.16816.F32.BF16 R8, R148.reuse, R154, R8 ;  /* 0x0000009a9408723c */ /* 0x040fe20000041808 */
[----:B------:R-:W2:Y:S01]  /*6360*/  LDSM.16.M88.4 R144, [R175+0x5800] ;  /* 0x00580000af90783b */ /* 0x000ea20000000200 */
[----:B------:R-:W-:Y:S04]  /*6370*/  DEPBAR.LE SB0, 0x2 ;  /* 0x000080800000791a */ /* 0x000fe80000000000 */
[----:B------:R-:W-:Y:S02]  /*6380*/  IADD3 R152, R185, R152, -R203 ;  /* 0x00000098b9987210 */ /* 0x000fe40007ffe8cb */
[C---:B---3--:R-:W-:Y:S01]  /*6390*/  HMMA.16816.F32.BF16 R12, R148.reuse, R140, R12 ;  /* 0x0000008c940c723c */ /* 0x048fe2000004180c */
[----:B------:R-:W-:Y:S04]  /*63a0*/  BAR.SYNC.DEFER_BLOCKING 0x0 ;  /* 0x0000000000007b1d */ /* 0x000fe80000010000 */
[----:B------:R-:W-:Y:S03]  /*63b0*/  IADD3 R152, R152, -R184, RZ ;  /* 0x800000b898987210 */ /* 0x000fe60007ffe0ff */
[C---:B------:R-:W-:Y:S04]  /*63c0*/  HMMA.16816.F32.BF16 R16, R148.reuse, R142, R16 ;  /* 0x0000008e9410723c */ /* 0x040fe80000041810 */
[C---:B------:R-:W-:Y:S02]  /*63d0*/  IADD3 R2, R152.reuse, R2, RZ ;  /* 0x0000000298027210 */ /* 0x040fe40007ffe0ff */
[----:B----4-:R-:W-:Y:S02]  /*63e0*/  IADD3 R0, R152, R0, RZ ;  /* 0x0000000098007210 */ /* 0x010fe40007ffe0ff */
[C---:B------:R-:W-:Y:S01]  /*63f0*/  ISETP.GT.AND P4, PT, R2.reuse, RZ, PT ;  /* 0x000000ff0200720c */ /* 0x040fe20003f84270 */
[C---:B-1----:R-:W-:Y:S03]  /*6400*/  HMMA.16816.F32.BF16 R20, R148.reuse, R136, R20 ;  /* 0x000000889414723c */ /* 0x042fe60000041814 */
[----:B------:R-:W-:Y:S02]  /*6410*/  ISETP.GT.AND P3, PT, R2, 0x1, PT ;  /* 0x000000010200780c */ /* 0x000fe40003f64270 */
[----:B------:R-:W-:Y:S02]  /*6420*/  FSEL R4, R4, -INF , P4 ;  /* 0xff80000004047808 */ /* 0x000fe40002000000 */
[----:B------:R-:W-:Y:S01]  /*6430*/  ISETP.GT.AND P4, PT, R2, 0x8, PT ;  /* 0x000000080200780c */ /* 0x000fe20003f84270 */
[C---:B------:R-:W-:Y:S03]  /*6440*/  HMMA.16816.F32.BF16 R24, R148.reuse, R138, R24 ;  /* 0x0000008a9418723c */ /* 0x040fe60000041818 */
[----:B------:R-:W-:Y:S02]  /*6450*/  ISETP.GT.AND P1, PT, R0, RZ, PT ;  /* 0x000000ff0000720c */ /* 0x000fe40003f24270 */
[----:B------:R-:W-:Y:S02]  /*6460*/  FSEL R8, R8, -INF , P4 ;  /* 0xff80000008087808 */ /* 0x000fe40002000000 */
[----:B------:R-:W-:Y:S01]  /*6470*/  FMNMX.FTZ R136, R4, R3, !PT ;  /* 0x0000000304887209 */ /* 0x000fe20007810000 */
[C---:B--2---:R-:W-:Y:S03]  /*6480*/  HMMA.16816.F32.BF16 R28, R148.reuse, R144, R28 ;  /* 0x00000090941c723c */ /* 0x044fe6000004181c */
[C---:B------:R-:W-:Y:S02]  /*6490*/  ISETP.GT.AND P4, PT, R2.reuse, 0x10, PT ;  /* 0x000000100200780c */ /* 0x040fe40003f84270 */
[----:B------:R-:W-:Y:S02]  /*64a0*/  FSEL R5, R5, -INF , P3 ;  /* 0xff80000005057808 */ /* 0x000fe40001800000 */
[----:B------:R-:W-:Y:S01]  /*64b0*/  ISETP.GT.AND P3, PT, R2, 0x9, PT ;  /* 0x000000090200780c */ /* 0x000fe20003f64270 */
[----:B------:R-:W-:Y:S03]  /*64c0*/  HMMA.16816.F32.BF16 R32, R148, R146, R32 ;  /* 0x000000929420723c */ /* 0x000fe60000041820 */
[----:B------:R-:W-:Y:S02]  /*64d0*/  ISETP.GT.AND P0, PT, R0, 0x1, PT ;  /* 0x000000010000780c */ /* 0x000fe40003f04270 */
[----:B------:R-:W-:Y:S02]  /*64e0*/  FSEL R162, R12, -INF , P4 ;  /* 0xff8000000ca27808 */ /* 0x000fe40002000000 */
[----:B------:R-:W-:Y:S01]  /*64f0*/  FMNMX.FTZ R12, R5, R136, !PT ;  /* 0x00000088050c7209 */ /* 0x000fe20007810000 */
[----:B------:R-:W-:Y:S01]  /*6500*/  IMAD.IADD R150, R177, 0x1, R172 ;  /* 0x00000001b1967824 */ /* 0x000fe200078e02ac */
        /* <DEDUP_REMOVED lines=8> */
[----:B------:R-:W-:Y:S02]  /*6590*/  ISETP.GT.AND P1, PT, R0, 0x8, PT ;  /* 0x000000080000780c */ /* 0x000fe40003f24270 */
[----:B------:R-:W-:Y:S02]  /*65a0*/  FSEL R164, R16, -INF , P4 ;  /* 0xff80000010a47808 */ /* 0x000fe40002000000 */
[----:B------:R-:W-:Y:S02]  /*65b0*/  ISETP.GT.AND P3, PT, R2, 0x19, PT ;  /* 0x000000190200780c */ /* 0x000fe40003f64270 */
        /* <DEDUP_REMOVED lines=8> */
[----:B------:R-:W-:Y:S02]  /*6640*/  FMNMX.FTZ R12, R164, R12, !PT ;  /* 0x0000000ca40c7209 */ /* 0x000fe40007810000 */
[----:B------:R-:W-:Y:S02]  /*6650*/  FSEL R166, R14, -INF , P1 ;  /* 0xff8000000ea67808 */ /* 0x000fe40000800000 */
[----:B------:R-:W-:Y:S02]  /*6660*/  FSEL R239, R20, -INF , P4 ;  /* 0xff80000014ef7808 */ /* 0x000fe40002000000 */
[----:B------:R-:W-:Y:S02]  /*6670*/  FSEL R11, R11, -INF , P0 ;  /* 0xff8000000b0b7808 */ /* 0x000fe40000000000 */
[C---:B------:R-:W-:Y:S02]  /*6680*/  ISETP.GT.AND P0, PT, R0.reuse, 0x11, PT ;  /* 0x000000110000780c */ /* 0x040fe40003f04270 */
[----:B------:R-:W-:Y:S02]  /*6690*/  ISETP.GT.AND P1, PT, R0, 0x18, PT ;  /* 0x000000180000780c */ /* 0x000fe40003f24270 */
[----:B------:R-:W-:Y:S02]  /*66a0*/  ISETP.GT.AND P3, PT, R2, 0x21, PT ;  /* 0x000000210200780c */ /* 0x000fe40003f64270 */
[----:B------:R-:W-:Y:S02]  /*66b0*/  FMNMX.FTZ R13, R7, R13, !PT ;  /* 0x0000000d070d7209 */ /* 0x000fe40007810000 */
[----:B------:R-:W-:Y:S02]  /*66c0*/  FMNMX.FTZ R12, R165, R12, !PT ;  /* 0x0000000ca50c7209 */ /* 0x000fe40007810000 */
[----:B------:R-:W-:Y:S02]  /*66d0*/  FSEL R167, R15, -INF , P0 ;  /* 0xff8000000fa77808 */ /* 0x000fe40000000000 */
[----:B------:R-:W-:Y:S02]  /*66e0*/  FSEL R238, R21, -INF , P3 ;  /* 0xff80000015ee7808 */ /* 0x000fe40001800000 */
[----:B------:R-:W-:Y:S02]  /*66f0*/  ISETP.GT.AND P0, PT, R0, 0x19, PT ;  /* 0x000000190000780c */ /* 0x000fe40003f04270 */
[----:B------:R-:W-:Y:S02]  /*6700*/  FSEL R168, R18, -INF , P1 ;  /* 0xff80000012a87808 */ /* 0x000fe40000800000 */
[----:B------:R-:W-:Y:S02]  /*6710*/  FMNMX.FTZ R13, R10, R13, !PT ;  /* 0x0000000d0a0d7209 */ /* 0x000fe40007810000 */
[----:B------:R-:W-:Y:S02]  /*6720*/  FMNMX.FTZ R12, R239, R12, !PT ;  /* 0x0000000cef0c7209 */ /* 0x000fe40007810000 */
[C---:B------:R-:W-:Y:S02]  /*6730*/  ISETP.GT.AND P1, PT, R2.reuse, 0x28, PT ;  /* 0x000000280200780c */ /* 0x040fe40003f24270 */
[C---:B------:R-:W-:Y:S02]  /*6740*/  ISETP.GT.AND P6, PT, R2.reuse, 0x30, PT ;  /* 0x000000300200780c */ /* 0x040fe40003fc4270 */
[----:B------:R-:W-:Y:S02]  /*6750*/  FSEL R169, R19, -INF , P0 ;  /* 0xff80000013a97808 */ /* 0x000fe40000000000 */
[C---:B------:R-:W-:Y:S02]  /*6760*/  ISETP.GT.AND P5, PT, R2.reuse, 0x31, PT ;  /* 0x000000310200780c */ /* 0x040fe40003fa4270 */
[C---:B------:R-:W-:Y:S02]  /*6770*/  ISETP.GT.AND P4, PT, R2.reuse, 0x38, PT ;  /* 0x000000380200780c */ /* 0x040fe40003f84270 */
[----:B------:R-:W-:Y:S02]  /*6780*/  ISETP.GT.AND P3, PT, R2, 0x39, PT ;  /* 0x000000390200780c */ /* 0x000fe40003f64270 */
[----:B------:R-:W-:Y:S02]  /*6790*/  FSEL R237, R24, -INF , P1 ;  /* 0xff80000018ed7808 */ /* 0x000fe40000800000 */
[----:B------:R-:W-:Y:S02]  /*67a0*/  ISETP.GT.AND P0, PT, R2, 0x29, PT ;  /* 0x000000290200780c */ /* 0x000fe40003f04270 */
[----:B------:R-:W-:Y:S02]  /*67b0*/  FMNMX.FTZ R2, R11, R13, !PT ;  /* 0x0000000d0b027209 */ /* 0x000fe40007810000 */
[----:B------:R-:W-:Y:S02]  /*67c0*/  FMNMX.FTZ R12, R238, R12, !PT ;  /* 0x0000000cee0c7209 */ /* 0x000fe40007810000 */
[----:B------:R-:W-:Y:S02]  /*67d0*/  FSEL R175, R25, -INF , P0 ;  /* 0xff80000019af7808 */ /* 0x000fe40000000000 */
        /* <DEDUP_REMOVED lines=13> */
[C---:B------:R-:W-:Y:S02]  /*68b0*/  ISETP.GT.AND P0, PT, R0.reuse, 0x21, PT ;  /* 0x000000210000780c */ /* 0x040fe40003f04270 */
[----:B------:R-:W-:Y:S02]  /*68c0*/  FSEL R145, R33, -INF , P3 ;  /* 0xff80000021917808 */ /* 0x000fe40001800000 */
[----:B------:R-:W-:Y:S02]  /*68d0*/  FMNMX.FTZ R2, R147, R2, !PT ;  /* 0x0000000293027209 */ /* 0x000fe40007810000 */
[----:B------:R-:W-:Y:S02]  /*68e0*/  FSEL R173, R23, -INF , P0 ;  /* 0xff80000017ad7808 */ /* 0x000fe40000000000 */
[----:B------:R-:W-:Y:S02]  /*68f0*/  ISETP.GT.AND P0, PT, R0, 0x28, PT ;  /* 0x000000280000780c */ /* 0x000fe40003f04270 */
[----:B------:R-:W-:Y:S02]  /*6900*/  FMNMX.FTZ R13, R174, R13, !PT ;  /* 0x0000000dae0d7209 */ /* 0x000fe40007810000 */
[----:B------:R-:W-:Y:S02]  /*6910*/  FMNMX.FTZ R2, R145, R2, !PT ;  /* 0x0000000291027209 */ /* 0x000fe40007810000 */
[----:B------:R-:W-:Y:S02]  /*6920*/  ISETP.GT.AND P1, PT, R0, 0x29, PT ;  /* 0x000000290000780c */ /* 0x000fe40003f24270 */
[----:B------:R-:W-:Y:S01]  /*6930*/  FSEL R171, R26, -INF , P0 ;  /* 0xff8000001aab7808 */ /* 0x000fe20000000000 */
[----:B------:R-:W1:Y:S01]  /*6940*/  SHFL.BFLY PT, R12, R2, 0x2, 0x1f ;  /* 0x0c401f00020c7f89 */ /* 0x000e6200000e0000 */
        /* <DEDUP_REMOVED lines=13> */
[----:B------:R-:W-:Y:S02]  /*6a20*/  FMNMX.FTZ R0, R142, R13, !PT ;  /* 0x0000000d8e007209 */ /* 0x000fe40007810000 */
[----:B------:R-:W-:Y:S02]  /*6a30*/  FSEL R141, R35, -INF , P0 ;  /* 0xff800000238d7808 */ /* 0x000fe40000000000 */
[----:B-1----:R-:W-:Y:S02]  /*6a40*/  FMNMX.FTZ R13, R2, R12, !PT ;  /* 0x0000000c020d7209 */ /* 0x002fe40007810000 */
[----:B------:R-:W-:Y:S02]  /*6a50*/  FMNMX.FTZ R0, R141, R0, !PT ;  /* 0x000000008d007209 */ /* 0x000fe40007810000 */
[C---:B------:R-:W-:Y:S01]  /*6a60*/  IADD3 R149, R181.reuse, R150, RZ ;  /* 0x00000096b5957210 */ /* 0x040fe20007ffe0ff */
        /* <DEDUP_REMOVED lines=15> */
[--C-:B------:R-:W-:Y:S02]  /*6b60*/  FFMA.FTZ R157, R8, c[0x0][0x2d0], -R146.reuse ;  /* 0x0000b400089d7a23 */ /* 0x100fe40000010892 */
[----:B------:R-:W-:Y:S01]  /*6b70*/  FADD.FTZ R3, -R5, R3 ;  /* 0x0000000305037221 */ /* 0x000fe20000010100 */
        /* <DEDUP_REMOVED lines=10> */
[--C-:B------:R-:W-:Y:S01]  /*6c20*/  FFMA.FTZ R239, R147, c[0x0][0x2d0], -R146.reuse ;  /* 0x0000b40093ef7a23 */ /* 0x100fe20000010892 */
[----:B------:R-:W1:Y:S01]  /*6c30*/  LDSM.16.MT88.4 R12, [R150] ;  /* 0x00000000960c783b */ /* 0x000e620000004200 */
[--C-:B------:R-:W-:Y:S01]  /*6c40*/  FFMA.FTZ R238, R238, c[0x0][0x2d0], -R146.reuse ;  /* 0x0000b400eeee7a23 */ /* 0x100fe20000010892 */
[C---:B------:R-:W-:Y:S01]  /*6c50*/  FSETP.NEU.FTZ.AND P0, PT, R0.reuse, -INF , PT ;  /* 0xff8000000000780b */ /* 0x040fe20003f1d000 */
[C---:B------:R-:W-:Y:S01]  /*6c60*/  FMUL.FTZ R140, R0.reuse, c[0x0][0x2d0] ;  /* 0x0000b400008c7a20 */ /* 0x040fe20000410000 */
[----:B------:R-:W-:Y:S01]  /*6c70*/  MUFU.EX2 R157, R157 ;  /* 0x0000009d009d7308 */ /* 0x000fe20000000800 */
[--C-:B------:R-:W-:Y:S01]  /*6c80*/  FFMA.FTZ R237, R237, c[0x0][0x2d0], -R146.reuse ;  /* 0x0000b400eded7a23 */ /* 0x100fe20000010892 */
[----:B------:R-:W-:Y:S01]  /*6c90*/  FSEL R4, R0, RZ, P0 ;  /* 0x000000ff00047208 */ /* 0x000fe20000000000 */
[--C-:B------:R-:W-:Y:S01]  /*6ca0*/  FFMA.FTZ R175, R175, c[0x0][0x2d0], -R146.reuse ;  /* 0x0000b400afaf7a23 */ /* 0x100fe20000010892 */
[----:B------:R-:W-:Y:S01]  /*6cb0*/  FSEL R140, R140, RZ, P0 ;  /* 0x000000ff8c8c7208 */ /* 0x000fe20000000000 */
[----:B------:R-:W-:Y:S02]  /*6cc0*/  FFMA.FTZ R161, R161, c[0x0][0x2d0], -R146 ;  /* 0x0000b400a1a17a23 */ /* 0x000fe40000010892 */
[----:B------:R-:W-:Y:S02]  /*6cd0*/  FADD.FTZ R4, -R4, R132 ;  /* 0x0000008404047221 */ /* 0x000fe40000010100 */
[--C-:B------:R-:W-:Y:S01]  /*6ce0*/  FFMA.FTZ R155, R6, c[0x0][0x2d0], -R140.reuse ;  /* 0x0000b400069b7a23 */ /* 0x100fe2000001088c */
[----:B------:R3:W4:Y:S01]  /*6cf0*/  MUFU.EX2 R132, R3 ;  /* 0x0000000300847308 */ /* 0x0007220000000800 */
[--C-:B------:R-:W-:Y:S02]  /*6d00*/  FFMA.FTZ R154, R7, c[0x0][0x2d0], -R140.reuse ;  /* 0x0000b400079a7a23 */ /* 0x100fe4000001088c */
[--C-:B------:R-:W-:Y:S01]  /*6d10*/  FFMA.FTZ R153, R10, c[0x0][0x2d0], -R140.reuse ;  /* 0x0000b4000a997a23 */ /* 0x100fe2000001088c */
        /* <DEDUP_REMOVED lines=13> */
[----:B---3--:R-:W-:Y:S02]  /*6df0*/  FMUL.FTZ R3, R4, c[0x0][0x2d0] ;  /* 0x0000b40004037a20 */ /* 0x008fe40000410000 */
[C---:B----4-:R-:W-:Y:S02]  /*6e00*/  FMUL.FTZ R4, R132.reuse, R128 ;  /* 0x0000008084047220 */ /* 0x050fe40000410000 */
[C---:B------:R-:W-:Y:S01]  /*6e10*/  FMUL.FTZ R5, R132.reuse, R129 ;  /* 0x0000008184057220 */ /* 0x040fe20000410000 */
[----:B------:R-:W3:Y:S01]  /*6e20*/  MUFU.EX2 R154, R154 ;  /* 0x0000009a009a7308 */ /* 0x000ee20000000800 */
        /* <DEDUP_REMOVED lines=32> */
[----:B------:R-:W2:Y:S01]  /*7030*/  MUFU.EX2 R163, R163 ;  /* 0x000000a300a37308 */ /* 0x000ea20000000800 */
        /* <DEDUP_REMOVED lines=9> */
[----:B------:R-:W-:Y:S02]  /*70d0*/  LDSM.16.MT88.4 R124, [R150+0x2800] ;  /* 0x00280000967c783b */ /* 0x000fe40000004200 */
[C---:B------:R-:W-:Y:S02]  /*70e0*/  FMUL.FTZ R18, R3.reuse, R106 ;  /* 0x0000006a03127220 */ /* 0x040fe40000410000 */
[C---:B------:R-:W-:Y:S01]  /*70f0*/  FMUL.FTZ R12, R132.reuse, R100 ;  /* 0x00000064840c7220 */ /* 0x040fe20000410000 */
[C---:B------:R-:W-:Y:S01]  /*7100*/  HMMA.16816.F32.BF16 R8, R136.reuse, R14, R8 ;  /* 0x0000000e8808723c */ /* 0x040fe20000041808 */
[----:B------:R-:W1:Y:S03]  /*7110*/  MUFU.EX2 R165, R165 ;  /* 0x000000a500a57308 */ /* 0x000e660000000800 */
[C---:B------:R-:W-:Y:S02]  /*7120*/  FMUL.FTZ R13, R132.reuse, R101 ;  /* 0x00000065840d7220 */ /* 0x040fe40000410000 */
[C---:B------:R-:W-:Y:S02]  /*7130*/  FMUL.FTZ R19, R3.reuse, R107 ;  /* 0x0000006b03137220 */ /* 0x040fe40000410000 */
[C---:B------:R-:W-:Y:S01]  /*7140*/  FMUL.FTZ R14, R3.reuse, R102 ;  /* 0x00000066030e7220 */ /* 0x040fe20000410000 */
[----:B------:R-:W-:Y:S02]  /*7150*/  LDSM.16.MT88.4 R104, [R150+0x2000] ;  /* 0x002000009668783b */ /* 0x000fe40000004200 */
[----:B------:R-:W-:Y:S01]  /*7160*/  MUFU.EX2 R166, R166 ;  /* 0x000000a600a67308 */ /* 0x000fe20000000800 */
[C---:B------:R-:W-:Y:S02]  /*7170*/  FMUL.FTZ R15, R3.reuse, R103 ;  /* 0x00000067030f7220 */ /* 0x040fe40000410000 */
[C---:B------:R-:W-:Y:S02]  /*7180*/  FMUL.FTZ R26, R3.reuse, R114 ;  /* 0x00000072031a7220 */ /* 0x040fe40000410000 */
[C---:B------:R-:W-:Y:S01]  /*7190*/  FMUL.FTZ R27, R3.reuse, R115 ;  /* 0x00000073031b7220 */ /* 0x040fe20000410000 */
[----:B------:R-:W3:Y:S01]  /*71a0*/  LDSM.16.MT88.4 R100, [R151] ;  /* 0x000000009764783b */ /* 0x000ee20000004200 */
[C---:B------:R-:W-:Y:S01]  /*71b0*/  FMUL.FTZ R34, R3.reuse, R122 ;  /* 0x0000007a03227220 */ /* 0x040fe20000410000 */
[C---:B------:R-:W-:Y:S02]  /*71c0*/  HMMA.16816.F32.BF16 R12, R136.reuse, R20, R12 ;  /* 0x00000014880c723c */ /* 0x040fe4000004180c */
[----:B------:R-:W4:Y:S01]  /*71d0*/  MUFU.EX2 R167, R167 ;  /* 0x000000a700a77308 */ /* 0x000f220000000800 */
[C---:B------:R-:W-:Y:S02]  /*71e0*/  FMUL.FTZ R35, R3.reuse, R123 ;  /* 0x0000007b03237220 */ /* 0x040fe40000410000 */
[C---:B------:R-:W-:Y:S01]  /*71f0*/  FMUL.FTZ R38, R3.reuse, R38 ;  /* 0x0000002603267220 */ /* 0x040fe20000410000 */
[----:B------:R-:W-:Y:S01]  /*7200*/  LDSM.16.MT88.4 R112, [R150+0x800] ;  /* 0x000800009670783b */ /* 0x000fe20000004200 */
[C---:B------:R-:W-:Y:S01]  /*7210*/  FMUL.FTZ R20, R132.reuse, R108 ;  /* 0x0000006c84147220 */ /* 0x040fe20000410000 */
[C---:B------:R-:W-:Y:S04]  /*7220*/  HMMA.16816.F32.BF16 R16, R136.reuse, R22, R16 ;  /* 0x000000168810723c */ /* 0x040fe80000041810 */
[C---:B------:R-:W-:Y:S01]  /*7230*/  FMUL.FTZ R21, R132.reuse, R109 ;  /* 0x0000006d84157220 */ /* 0x040fe20000410000 */
[----:B------:R-:W-:Y:S01]  /*7240*/  MUFU.EX2 R168, R168 ;  /* 0x000000a800a87308 */ /* 0x000fe20000000800 */
[C---:B------:R-:W-:Y:S01]  /*7250*/  FMUL.FTZ R39, R3.reuse, R39 ;  /* 0x0000002703277220 */ /* 0x040fe20000410000 */
[----:B------:R-:W-:Y:S01]  /*7260*/  LDSM.16.MT88.4 R120, [R151+0x800] ;  /* 0x000800009778783b */ /* 0x000fe20000004200 */
[C---:B------:R-:W-:Y:S04]  /*7270*/  FMUL.FTZ R22, R3.reuse, R110 ;  /* 0x0000006e03167220 */ /* 0x040fe80000410000 */
[C---:B------:R-:W-:Y:S02]  /*7280*/  FMUL.FTZ R23, R3.reuse, R111 ;  /* 0x0000006f03177220 */ /* 0x040fe40000410000 */
[C---:B------:R-:W-:Y:S01]  /*7290*/  FMUL.FTZ R42, R3.reuse, R42 ;  /* 0x0000002a032a7220 */ /* 0x040fe20000410000 */
[----:B------:R-:W5:Y:S01]  /*72a0*/  LDSM.16.MT88.4 R108, [R149+0x2000] ;  /* 0x00200000956c783b */ /* 0x000f620000004200 */
[C---:B------:R-:W-:Y:S01]  /*72b0*/  FMUL.FTZ R43, R3.reuse, R43 ;  /* 0x0000002b032b7220 */ /* 0x040fe20000410000 */
[----:B------:R-:W1:Y:S01]  /*72c0*/  MUFU.EX2 R169, R169 ;  /* 0x000000a900a97308 */ /* 0x000e620000000800 */
[C---:B------:R-:W-:Y:S01]  /*72d0*/  FMUL.FTZ R46, R3.reuse, R46 ;  /* 0x0000002e032e7220 */ /* 0x040fe20000410000 */
        /* <DEDUP_REMOVED lines=15> */
[----:B------:R-:W-:Y:S01]  /*73d0*/  MUFU.EX2 R237, R237 ;  /* 0x000000ed00ed7308 */ /* 0x000fe20000000800 */
[C---:B------:R-:W-:Y:S02]  /*73e0*/  FMUL.FTZ R58, R3.reuse, R58 ;  /* 0x0000003a033a7220 */ /* 0x040fe40000410000 */
[C---:B------:R-:W-:Y:S02]  /*73f0*/  FMUL.FTZ R59, R3.reuse, R59 ;  /* 0x0000003b033b7220 */ /* 0x040fe40000410000 */
[C---:B------:R-:W-:Y:S01]  /*7400*/  FMUL.FTZ R62, R3.reuse, R62 ;  /* 0x0000003e033e7220 */ /* 0x040fe20000410000 */
[C---:B------:R-:W-:Y:S01]  /*7410*/  HMMA.16816.F32.BF16 R32, R136.reuse, R102, R32 ;  /* 0x000000668820723c */ /* 0x040fe20000041820 */
[----:B------:R-:W3:Y:S03]  /*7420*/  LDSM.16.MT88.4 R100, [R148+0x2000] ;  /* 0x002000009464783b */ /* 0x000ee60000004200 */
        /* <DEDUP_REMOVED lines=8> */
[----:B------:R-:W1:Y:S03]  /*74b0*/  LDSM.16.MT88.4 R104, [R151+0x2000] ;  /* 0x002000009768783b */ /* 0x000e660000004200 */
[C---:B------:R-:W-:Y:S02]  /*74c0*/  FMUL.FTZ R71, R3.reuse, R71 ;  /* 0x0000004703477220 */ /* 0x040fe40000410000 */
[C---:B------:R-:W-:Y:S02]  /*74d0*/  FMUL.FTZ R73, R132.reuse, R73 ;  /* 0x0000004984497220 */ /* 0x040fe40000410000 */
[C---:B-----5:R-:W-:Y:S01]  /*74e0*/  HMMA.16816.F32.BF16 R44, R136.reuse, R108, R44 ;  /* 0x0000006c882c723c */ /* 0x060fe2000004182c */
[----:B------:R-:W5:Y:S03]  /*74f0*/  MUFU.EX2 R173, R173 ;  /* 0x000000ad00ad7308 */ /* 0x000f660000000800 */
[C---:B------:R-:W-:Y:S02]  /*7500*/  FMUL.FTZ R74, R3.reuse, R74 ;  /* 0x0000004a034a7220 */ /* 0x040fe40000410000 */
[C---:B------:R-:W-:Y:S02]  /*7510*/  FMUL.FTZ R75, R3.reuse, R75 ;  /* 0x0000004b034b7220 */ /* 0x040fe40000410000 */
[C---:B------:R-:W-:Y:S01]  /*7520*/  HMMA.16816.F32.BF16 R48, R136.reuse, R110, R48 ;  /* 0x0000006e8830723c */ /* 0x040fe20000041830 */
[----:B------:R-:W2:Y:S02]  /*7530*/  LDSM.16.MT88.4 R108, [R150+0x4000] ;  /* 0x00400000966c783b */ /* 0x000ea40000004200 */
[----:B------:R-:W-:Y:S01]  /*7540*/  MUFU.EX2 R161, R161 ;  /* 0x000000a100a17308 */ /* 0x000fe20000000800 */
        /* <DEDUP_REMOVED lines=13> */
[C---:B-1----:R-:W-:Y:S04]  /*7620*/  HMMA.16816.F32.BF16 R60, R136.reuse, R104, R60 ;  /* 0x00000068883c723c */ /* 0x042fe8000004183c */
[C---:B------:R-:W-:Y:S02]  /*7630*/  FMUL.FTZ R84, R132.reuse, R84 ;  /* 0x0000005484547220 */ /* 0x040fe40000410000 */
[C---:B------:R-:W-:Y:S02]  /*7640*/  FMUL.FTZ R85, R132.reuse, R85 ;  /* 0x0000005584557220 */ /* 0x040fe40000410000 */
        /* <DEDUP_REMOVED lines=12> */
[C---:B------:R-:W-:Y:S02]  /*7710*/  FMUL.FTZ R91, R3.reuse, R91 ;  /* 0x0000005b035b7220 */ /* 0x040fe40000410000 */
[C---:B------:R-:W-:Y:S01]  /*7720*/  FMUL.FTZ R92, R132.reuse, R92 ;  /* 0x0000005c845c7220 */ /* 0x040fe20000410000 */
[C---:B---3--:R-:W-:Y:S03]  /*7730*/  HMMA.16816.F32.BF16 R76, R136.reuse, R100, R76 ;  /* 0x00000064884c723c */ /* 0x048fe6000004184c */
[C---:B------:R-:W-:Y:S02]  /*7740*/  FMUL.FTZ R93, R132.reuse, R93 ;  /* 0x0000005d845d7220 */ /* 0x040fe40000410000 */
[C---:B------:R-:W-:Y:S02]  /*7750*/  FMUL.FTZ R94, R3.reuse, R94 ;  /* 0x0000005e035e7220 */ /* 0x040fe40000410000 */
[----:B------:R-:W-:Y:S01]  /*7760*/  FMUL.FTZ R95, R3, R95 ;  /* 0x0000005f035f7220 */ /* 0x000fe20000410000 */
[C---:B------:R-:W-:Y:S04]  /*7770*/  HMMA.16816.F32.BF16 R80, R136.reuse, R102, R80 ;  /* 0x000000668850723c */ /* 0x040fe80000041850 */
[C---:B------:R-:W-:Y:S01]  /*7780*/  FMUL.FTZ R96, R132.reuse, R96 ;  /* 0x0000006084607220 */ /* 0x040fe20000410000 */
[----:B------:R-:W-:Y:S01]  /*7790*/  F2FP.BF16.PACK_AB R100, R163, R162 ;  /* 0x000000a2a364723e */ /* 0x000fe200000010ff */
[----:B------:R-:W-:Y:S01]  /*77a0*/  FMUL.FTZ R97, R132, R97 ;  /* 0x0000006184617220 */ /* 0x000fe20000410000 */
[----:B------:R-:W-:Y:S01]  /*77b0*/  F2FP.BF16.PACK_AB R102, R165, R164 ;  /* 0x000000a4a566723e */ /* 0x000fe200000010ff */
[C---:B-1----:R-:W-:Y:S04]  /*77c0*/  HMMA.16816.F32.BF16 R84, R136.reuse, R104, R84 ;  /* 0x000000688854723c */ /* 0x042fe80000041854 */
[----:B------:R-:W-:Y:S01]  /*77d0*/  FMUL.FTZ R98, R3, R98 ;  /* 0x0000006203627220 */ /* 0x000fe20000410000 */
[----:B----4-:R-:W-:Y:S01]  /*77e0*/  F2FP.BF16.PACK_AB R101, R167, R166 ;  /* 0x000000a6a765723e */ /* 0x010fe200000010ff */
[----:B------:R-:W-:Y:S01]  /*77f0*/  FMUL.FTZ R99, R3, R99 ;  /* 0x0000006303637220 */ /* 0x000fe20000410000 */
[----:B------:R-:W-:Y:S01]  /*7800*/  F2FP.BF16.PACK_AB R103, R169, R168 ;  /* 0x000000a8a967723e */ /* 0x000fe200000010ff */
[C---:B------:R-:W-:Y:S01]  /*7810*/  HMMA.16816.F32.BF16 R88, R136.reuse, R106, R88 ;  /* 0x0000006a8858723c */ /* 0x040fe20000041858 */
[----:B------:R-:W1:Y:S03]  /*7820*/  LDSM.16.MT88.4 R104, [R148+0x800] ;  /* 0x000800009468783b */ /* 0x000e660000004200 */
[--C-:B------:R-:W-:Y:S02]  /*7830*/  FFMA.FTZ R171, R171, c[0x0][0x2d0], -R140.reuse ;  /* 0x0000b400abab7a23 */ /* 0x100fe4000001088c */
[--C-:B------:R-:W-:Y:S02]  /*7840*/  FFMA.FTZ R170, R170, c[0x0][0x2d0], -R140.reuse ;  /* 0x0000b400aaaa7a23 */ /* 0x100fe4000001088c */
[C---:B--2---:R-:W-:Y:S02]  /*7850*/  HMMA.16816.F32.BF16 R92, R136.reuse, R108, R92 ;  /* 0x0000006c885c723c */ /* 0x044fe4000004185c */
[----:B------:R-:W2:Y:S02]  /*7860*/  MUFU.EX2 R171, R171 ;  /* 0x000000ab00ab7308 */ /* 0x000ea40000000800 */
[----:B------:R-:W-:Y:S02]  /*7870*/  FFMA.FTZ R140, R141, c[0x0][0x2d0], -R140 ;  /* 0x0000b4008d8c7a23 */ /* 0x000fe4000001088c */
[--C-:B------:R-:W-:Y:S02]  /*7880*/  FFMA.FTZ R160, R160, c[0x0][0x2d0], -R146.reuse ;  /* 0x0000b400a0a07a23 */ /* 0x100fe40000010892 */
[----:B------:R-:W-:Y:S01]  /*7890*/  HMMA.16816.F32.BF16 R96, R136, R110, R96 ;  /* 0x0000006e8860723c */ /* 0x000fe20000041860 */
[----:B------:R-:W3:Y:S03]  /*78a0*/  LDSM.16.MT88.4 R108, [R148+0x2800] ;  /* 0x00280000946c783b */ /* 0x000ee60000004200 */
[----:B------:R-:W-:Y:S01]  /*78b0*/  FFMA.FTZ R146, R145, c[0x0][0x2d0], -R146 ;  /* 0x0000b40091927a23 */ /* 0x000fe20000010892 */
[----:B------:R4:W-:Y:S01]  /*78c0*/  MUFU.EX2 R244, R140 ;  /* 0x0000008c00f47308 */ /* 0x0009e20000000800 */
[----:B------:R-:W-:Y:S02]  /*78d0*/  FFMA.FTZ R155, R3, R229, R155 ;  /* 0x000000e5039b7223 */ /* 0x000fe4000001009b */
[C---:B------:R-:W-:Y:S01]  /*78e0*/  HMMA.16816.F32.BF16 R4, R100.reuse, R112, R4 ;  /* 0x000000706404723c */ /* 0x040fe20000041804 */
[----:B------:R-:W-:Y:S04]  /*78f0*/  LDSM.16.MT88.4 R136, [R149+0x3000] ;  /* 0x003000009588783b */ /* 0x000fe80000004200 */
[----:B------:R-:W-:Y:S01]  /*7900*/  FFMA.FTZ R159, R132, R232, R159 ;  /* 0x000000e8849f7223 */ /* 0x000fe2000001009f */
[----:B------:R-:W-:Y:S01]  /*7910*/  MOV R132, R0 ;  /* 0x0000000000847202 */ /* 0x000fe20000000f00 */
[----:B------:R1:W-:Y:S01]  /*7920*/  MUFU.EX2 R240, R146 ;  /* 0x0000009200f07308 */ /* 0x0003e20000000800 */
[C---:B------:R-:W-:Y:S01]  /*7930*/  HMMA.16816.F32.BF16 R8, R100.reuse, R114, R8 ;  /* 0x000000726408723c */ /* 0x040fe20000041808 */
[----:B------:R-:W2:Y:S03]  /*7940*/  LDSM.16.MT88.4 R112, [R151+0x2800] ;  /* 0x002800009770783b */ /* 0x000ea60000004200 */
[----:B------:R-:W-:Y:S02]  /*7950*/  FADD.FTZ R159, R158, R159 ;  /* 0x0000009f9e9f7221 */ /* 0x000fe40000010000 */
[----:B------:R-:W-:Y:S02]  /*7960*/  FADD.FTZ R155, R154, R155 ;  /* 0x0000009b9a9b7221 */ /* 0x000fe40000010000 */
[C---:B------:R-:W-:Y:S01]  /*7970*/  HMMA.16816.F32.BF16 R12, R100.reuse, R116, R12 ;  /* 0x00000074640c723c */ /* 0x040fe2000004180c */
[----:B------:R-:W2:Y:S03]  /*7980*/  MUFU.EX2 R170, R170 ;  /* 0x000000aa00aa7308 */ /* 0x000ea60000000800 */
[----:B------:R-:W-:Y:S01]  /*7990*/  FADD.FTZ R159, R157, R159 ;  /* 0x0000009f9d9f7221 */ /* 0x000fe20000010000 */
[----:B----4-:R-:W-:Y:S01]  /*79a0*/  LDSM.16.MT88.4 R140, [R150+0x3800] ;  /* 0x00380000968c783b */ /* 0x010fe20000004200 */
[----:B------:R-:W-:Y:S02]  /*79b0*/  FADD.FTZ R155, R153, R155 ;  /* 0x0000009b999b7221 */ /* 0x000fe40000010000 */
[C---:B------:R-:W-:Y:S03]  /*79c0*/  HMMA.16816.F32.BF16 R16, R100.reuse, R118, R16 ;  /* 0x000000766410723c */ /* 0x040fe60000041810 */
[----:B------:R-:W4:Y:S01]  /*79d0*/  MUFU.EX2 R160, R160 ;  /* 0x000000a000a07308 */ /* 0x000f220000000800 */
[----:B------:R-:W-:Y:S01]  /*79e0*/  FADD.FTZ R159, R156, R159 ;  /* 0x0000009f9c9f7221 */ /* 0x000fe20000010000 */
[----:B------:R-:W-:Y:S01]  /*79f0*/  LDSM.16.MT88.4 R116, [R149+0x4800] ;  /* 0x004800009574783b */ /* 0x000fe20000004200 */
[----:B------:R-:W-:Y:S02]  /*7a00*/  FADD.FTZ R152, R152, R155 ;  /* 0x0000009b98987221 */ /* 0x000fe40000010000 */
[C---:B-1----:R-:W-:Y:S04]  /*7a10*/  HMMA.16816.F32.BF16 R20, R100.reuse, R104, R20 ;  /* 0x000000686414723c */ /* 0x042fe80000041814 */
[----:B------:R-:W-:Y:S01]  /*7a20*/  FADD.FTZ R162, R162, R159 ;  /* 0x0000009fa2a27221 */ /* 0x000fe20000010000 */
[----:B------:R-:W-:Y:S01]  /*7a30*/  LDSM.16.MT88.4 R144, [R149+0x3800] ;  /* 0x003800009590783b */ /* 0x000fe20000004200 */
[----:B------:R-:W-:Y:S02]  /*7a40*/  FADD.FTZ R152, R166, R152 ;  /* 0x00000098a6987221 */ /* 0x000fe40000010000 */
[C---:B------:R-:W-:Y:S04]  /*7a50*/  HMMA.16816.F32.BF16 R24, R100.reuse, R106, R24 ;  /* 0x0000006a6418723c */ /* 0x040fe80000041818 */
[----:B------:R-:W-:Y:S01]  /*7a60*/  FADD.FTZ R162, R163, R162 ;  /* 0x000000a2a3a27221 */ /* 0x000fe20000010000 */
[----:B------:R-:W1:Y:S01]  /*7a70*/  LDSM.16.MT88.4 R104, [R150+0x4800] ;  /* 0x004800009668783b */ /* 0x000e620000004200 */
        /* <DEDUP_REMOVED lines=9> */
[----:B------:R-:W-:Y:S04]  /*7b10*/  FADD.FTZ R169, R174, R169 ;  /* 0x000000a9aea97221 */ /* 0x000fe80000010000 */
[C---:B------:R-:W-:Y:S01]  /*7b20*/  HMMA.16816.F32.BF16 R40, R100.reuse, R126, R40 ;  /* 0x0000007e6428723c */ /* 0x040fe20000041828 */
[----:B------:R-:W-:Y:S03]  /*7b30*/  LDSM.16.MT88.4 R124, [R151+0x1000] ;  /* 0x00100000977c783b */ /* 0x000fe60000004200 */
[----:B-----5:R-:W-:Y:S04]  /*7b40*/  FADD.FTZ R169, R173, R169 ;  /* 0x000000a9ada97221 */ /* 0x020fe80000010000 */
[C---:B------:R-:W-:Y:S04]  /*7b50*/  HMMA.16816.F32.BF16 R44, R100.reuse, R128, R44 ;  /* 0x00000080642c723c */ /* 0x040fe8000004182c */
[----:B--2---:R-:W-:Y:S04]  /*7b60*/  FADD.FTZ R169, R171, R169 ;  /* 0x000000a9aba97221 */ /* 0x004fe80000010000 */
[C---:B------:R-:W-:Y:S01]  /*7b70*/  HMMA.16816.F32.BF16 R48, R100.reuse, R130, R48 ;  /* 0x000000826430723c */ /* 0x040fe20000041830 */
[----:B------:R-:W-:Y:S03]  /*7b80*/  LDSM.16.MT88.4 R128, [R150+0x3000] ;  /* 0x003000009680783b */ /* 0x000fe60000004200 */
[----:B------:R-:W-:Y:S04]  /*7b90*/  FADD.FTZ R169, R170, R169 ;  /* 0x000000a9aaa97221 */ /* 0x000fe80000010000 */
[C---:B---3--:R-:W-:Y:S04]  /*7ba0*/  HMMA.16816.F32.BF16 R52, R100.reuse, R108, R52 ;  /* 0x0000006c6434723c */ /* 0x048fe80000041834 */
[----:B------:R-:W-:Y:S04]  /*7bb0*/  FADD.FTZ R169, R241, R169 ;  /* 0x000000a9f1a97221 */ /* 0x000fe80000010000 */
[C---:B------:R-:W-:Y:S01]  /*7bc0*/  HMMA.16816.F32.BF16 R56, R100.reuse, R110, R56 ;  /* 0x0000006e6438723c */ /* 0x040fe20000041838 */
[----:B------:R-:W2:Y:S03]  /*7bd0*/  LDSM.16.MT88.4 R108, [R148+0x4800] ;  /* 0x00480000946c783b */ /* 0x000ea60000004200 */
[----:B------:R-:W-:Y:S04]  /*7be0*/  FADD.FTZ R169, R242, R169 ;  /* 0x000000a9f2a97221 */ /* 0x000fe80000010000 */
[C---:B------:R-:W-:Y:S04]  /*7bf0*/  HMMA.16816.F32.BF16 R60, R100.reuse, R112, R60 ;  /* 0x00000070643c723c */ /* 0x040fe8000004183c */
[----:B------:R-:W-:Y:S04]  /*7c00*/  FADD.FTZ R169, R243, R169 ;  /* 0x000000a9f3a97221 */ /* 0x000fe80000010000 */
[C---:B------:R-:W-:Y:S01]  /*7c10*/  HMMA.16816.F32.BF16 R64, R100.reuse, R114, R64 ;  /* 0x000000726440723c */ /* 0x040fe20000041840 */
[----:B------:R-:W3:Y:S03]  /*7c20*/  LDSM.16.MT88.4 R112, [R151+0x4800] ;  /* 0x004800009770783b */ /* 0x000ee60000004200 */
[----:B------:R-:W-:Y:S04]  /*7c30*/  FADD.FTZ R229, R244, R169 ;  /* 0x000000a9f4e57221 */ /* 0x000fe80000010000 */
[C---:B-1----:R-:W-:Y:S08]  /*7c40*/  HMMA.16816.F32.BF16 R68, R100.reuse, R104, R68 ;  /* 0x000000686444723c */ /* 0x042ff00000041844 */
[C---:B------:R-:W-:Y:S01]  /*7c50*/  HMMA.16816.F32.BF16 R72, R100.reuse, R106, R72 ;  /* 0x0000006a6448723c */ /* 0x040fe20000041848 */
[----:B------:R-:W1:Y:S07]  /*7c60*/  LDSM.16.MT88.4 R104, [R150+0x1000] ;  /* 0x001000009668783b */ /* 0x000e6e0000004200 */
[C---:B------:R-:W-:Y:S08]  /*7c70*/  HMMA.16816.F32.BF16 R76, R100.reuse, R116, R76 ;  /* 0x00000074644c723c */ /* 0x040ff0000004184c */
[C---:B------:R-:W-:Y:S01]  /*7c80*/  HMMA.16816.F32.BF16 R80, R100.reuse, R118, R80 ;  /* 0x000000766450723c */ /* 0x040fe20000041850 */
[----:B------:R-:W5:Y:S07]  /*7c90*/  LDSM.16.MT88.4 R116, [R148+0x1000] ;  /* 0x001000009474783b */ /* 0x000f6e0000004200 */
[C---:B--2---:R-:W-:Y:S08]  /*7ca0*/  HMMA.16816.F32.BF16 R84, R100.reuse, R108, R84 ;  /* 0x0000006c6454723c */ /* 0x044ff00000041854 */
[C---:B------:R-:W-:Y:S01]  /*7cb0*/  HMMA.16816.F32.BF16 R88, R100.reuse, R110, R88 ;  /* 0x0000006e6458723c */ /* 0x040fe20000041858 */
[----:B------:R-:W2:Y:S07]  /*7cc0*/  LDSM.16.MT88.4 R108, [R148+0x3000] ;  /* 0x00300000946c783b */ /* 0x000eae0000004200 */
        /* <DEDUP_REMOVED lines=10> */
[C---:B-1----:R-:W-:Y:S03]  /*7d70*/  HMMA.16816.F32.BF16 R4, R100.reuse, R104, R4 ;  /* 0x000000686404723c */ /* 0x042fe60000041804 */
[----:B------:R-:W-:Y:S04]  /*7d80*/  FADD.FTZ R172, R175, R172 ;  /* 0x000000acafac7221 */ /* 0x000fe80000010000 */
[----:B------:R-:W-:Y:S01]  /*7d90*/  FADD.FTZ R172, R161, R172 ;  /* 0x000000aca1ac7221 */ /* 0x000fe20000010000 */
[C---:B------:R-:W-:Y:S01]  /*7da0*/  HMMA.16816.F32.BF16 R8, R100.reuse, R106, R8 ;  /* 0x0000006a6408723c */ /* 0x040fe20000041808 */
[----:B------:R-:W1:Y:S03]  /*7db0*/  LDSM.16.MT88.4 R104, [R151+0x3000] ;  /* 0x003000009768783b */ /* 0x000e660000004200 */
[----:B----4-:R-:W-:Y:S04]  /*7dc0*/  FADD.FTZ R172, R160, R172 ;  /* 0x000000aca0ac7221 */ /* 0x010fe80000010000 */
[C---:B------:R-:W-:Y:S04]  /*7dd0*/  HMMA.16816.F32.BF16 R12, R100.reuse, R120, R12 ;  /* 0x00000078640c723c */ /* 0x040fe8000004180c */
[----:B------:R-:W-:Y:S04]  /*7de0*/  FADD.FTZ R172, R239, R172 ;  /* 0x000000acefac7221 */ /* 0x000fe80000010000 */
[C---:B------:R-:W-:Y:S01]  /*7df0*/  HMMA.16816.F32.BF16 R16, R100.reuse, R122, R16 ;  /* 0x0000007a6410723c */ /* 0x040fe20000041810 */
[----:B------:R-:W-:Y:S03]  /*7e00*/  LDSM.16.MT88.4 R120, [R151+0x1800] ;  /* 0x001800009778783b */ /* 0x000fe60000004200 */
[----:B------:R-:W-:Y:S04]  /*7e10*/  FADD.FTZ R232, R240, R172 ;  /* 0x000000acf0e87221 */ /* 0x000fe80000010000 */
[C---:B-----5:R-:W-:Y:S08]  /*7e20*/  HMMA.16816.F32.BF16 R20, R100.reuse, R116, R20 ;  /* 0x000000746414723c */ /* 0x060ff00000041814 */
        /* <DEDUP_REMOVED lines=12> */
[C---:B--2---:R-:W-:Y:S04]  /*7ef0*/  HMMA.16816.F32.BF16 R52, R100.reuse, R108, R52 ;  /* 0x0000006c6434723c */ /* 0x044fe80000041834 */
[----:B------:R-:W-:Y:S04]  /*7f00*/  F2FP.BF16.PACK_AB R139, R244, R243 ;  /* 0x000000f3f48b723e */ /* 0x000fe800000010ff */
[C---:B------:R-:W-:Y:S01]  /*7f10*/  HMMA.16816.F32.BF16 R56, R100.reuse, R110, R56 ;  /* 0x0000006e6438723c */ /* 0x040fe20000041838 */
[----:B------:R-:W2:Y:S07]  /*7f20*/  LDSM.16.MT88.4 R108, [R148+0x5000] ;  /* 0x00500000946c783b */ /* 0x000eae0000004200 */
[C---:B-1----:R-:W-:Y:S08]  /*7f30*/  HMMA.16816.F32.BF16 R60, R100.reuse, R104, R60 ;  /* 0x00000068643c723c */ /* 0x042ff0000004183c */
        /* <DEDUP_REMOVED lines=18> */
[C---:B------:R-:W-:Y:S01]  /*8060*/  HMMA.16816.F32.BF16 R104, R136.reuse, R114, R16 ;  /* 0x000000728868723c */ /* 0x040fe20000041810 */
[----:B------:R-:W5:Y:S07]  /*8070*/  LDSM.16.MT88.4 R16, [R149+0x5800] ;  /* 0x005800009510783b */ /* 0x000f6e0000004200 */
[C---:B---3--:R-:W-:Y:S07]  /*8080*/  HMMA.16816.F32.BF16 R108, R136.reuse, R116, R20 ;  /* 0x00000074886c723c */ /* 0x048fee0000041814 */
        /* <DEDUP_REMOVED lines=23> */
[----:B------:R-:W-:Y:S01]  /*8200*/  @P6 IMAD.IADD R3, R21, 0x1, R8 ;  /* 0x0000000115036824 */ /* 0x000fe200078e0208 */
[C---:B------:R-:W-:Y:S01]  /*8210*/  @P6 SHF.L.U32 R12, R20.reuse, 0x6, RZ ;  /* 0x00000006140c6819 */ /* 0x040fe200000006ff */
[----:B------:R-:W2:Y:S01]  /*8220*/  LDSM.16.MT88.4 R8, [R151+0x5800] ;  /* 0x005800009708783b */ /* 0x000ea20000004200 */
[----:B------:R-:W-:Y:S01]  /*8230*/  @P6 MOV R15, c[0x0][0x1e4] ;  /* 0x00007900000f6a02 */ /* 0x000fe20000000f00 */
[C---:B-----5:R-:W-:Y:S04]  /*8240*/  HMMA.16816.F32.BF16 R76, R136.reuse, R16, R76 ;  /* 0x00000010884c723c */ /* 0x060fe8000004184c */
[----:B------:R-:W-:Y:S02]  /*8250*/  @P6 SHF.L.U64.HI R3, R20, 0x6, R3 ;  /* 0x0000000614036819 */ /* 0x000fe40000010203 */
[C---:B------:R-:W-:Y:S02]  /*8260*/  @P6 LEA R14, P0, R13.reuse, R12, 0x5 ;  /* 0x0000000c0d0e6211 */ /* 0x040fe400078028ff */
[-C--:B------:R-:W-:Y:S01]  /*8270*/  @P6 IADD3 R12, P4, R12, R230.reuse, RZ ;  /* 0x000000e60c0c6210 */ /* 0x080fe20007f9e0ff */
[C---:B------:R-:W-:Y:S03]  /*8280*/  HMMA.16816.F32.BF16 R80, R136.reuse, R18, R80 ;  /* 0x000000128850723c */ /* 0x040fe60000041850 */
[----:B------:R-:W-:Y:S01]  /*8290*/  @P6 LEA.HI.X R15, R13, R3, R15, 0x5, P0 ;  /* 0x000000030d0f6211 */ /* 0x000fe200000f2c0f */
[----:B------:R-:W-:Y:S01]  /*82a0*/  @P6 IMAD.X R3, R3, 0x1, R222, P4 ;  /* 0x0000000103036824 */ /* 0x000fe200020e06de */
[C---:B------:R-:W-:Y:S02]  /*82b0*/  ISETP.GE.AND P0, PT, R228.reuse, 0x1, PT ;  /* 0x00000001e400780c */ /* 0x040fe40003f06270 */
[----:B------:R-:W-:Y:S01]  /*82c0*/  IADD3 R228, R228, 0x1, RZ ;  /* 0x00000001e4e47810 */ /* 0x000fe20007ffe0ff */
[C---:B-1----:R-:W-:Y:S04]  /*82d0*/  HMMA.16816.F32.BF16 R84, R136.reuse, R4, R84 ;  /* 0x000000048854723c */ /* 0x042fe80000041854 */
[----:B------:R-:W-:Y:S02]  /*82e0*/  SEL R228, R228, RZ, !P0 ;  /* 0x000000ffe4e47207 */ /* 0x000fe40004000000 */
[----:B------:R-:W-:Y:S02]  /*82f0*/  @P6 LEA R16, P5, R12, c[0x0][0x1c8], 0x1 ;  /* 0x000072000c106a11 */ /* 0x000fe400078a08ff */
[----:B------:R-:W-:Y:S01]  /*8300*/  @P6 IADD3 R14, P0, R14, R230, RZ ;  /* 0x000000e60e0e6210 */ /* 0x000fe20007f1e0ff */
[C---:B------:R-:W-:Y:S03]  /*8310*/  HMMA.16816.F32.BF16 R88, R136.reuse, R6, R88 ;  /* 0x000000068858723c */ /* 0x040fe60000041858 */
[----:B------:R-:W-:Y:S01]  /*8320*/  @P6 LEA.HI.X R17, R12, c[0x0][0x1cc], R3, 0x1, P5 ;  /* 0x000073000c116a11 */ /* 0x000fe200028f0c03 */
[----:B------:R-:W-:Y:S01]  /*8330*/  @P6 IMAD R3, R228, 0x6000, R200 ;  /* 0x00006000e4036824 */ /* 0x000fe200078e02c8 */
[C---:B------:R-:W-:Y:S02]  /*8340*/  @P6 LEA R4, P4, R14.reuse, c[0x0][0x1c8], 0x1 ;  /* 0x000072000e046a11 */ /* 0x040fe400078808ff */
[----:B------:R-:W-:Y:S02]  /*8350*/  @P6 IADD3.X R15, R15, R222, RZ, P0, !PT ;  /* 0x000000de0f0f6210 */ /* 0x000fe400007fe4ff */
[----:B------:R-:W-:Y:S01]  /*8360*/  @!PT LDS RZ, [RZ] ;  /* 0x00000000fffff984 */ /* 0x000fe20000000800 */
[----:B------:R-:W-:Y:S01]  /*8370*/  @!PT LDS RZ, [RZ] ;  /* 0x00000000fffff984 */ /* 0x000fe20000000800 */
[----:B------:R-:W-:Y:S01]  /*8380*/  @!PT LDS RZ, [RZ] ;  /* 0x00000000fffff984 */ /* 0x000fe20000000800 */
[----:B------:R1:W-:Y:S01]  /*8390*/  @P6 LDGSTS.E.BYPASS.LTC128B.128 [R3], [R16.64], !P3 ;  /* 0x0000000010036fae */ /* 0x0003e2000d901d48 */
[----:B------:R-:W-:Y:S02]  /*83a0*/  @P6 ISETP.GE.AND P0, PT, R197, c[0x0][0x1d4], PT ;  /* 0x00007500c5006a0c */ /* 0x000fe40003f06270 */
[----:B------:R-:W-:Y:S01]  /*83b0*/  @P6 LEA.HI.X R5, R14, c[0x0][0x1cc], R15, 0x1, P4 ;  /* 0x000073000e056a11 */ /* 0x000fe200020f0c0f */
[C---:B--2---:R-:W-:Y:S04]  /*83c0*/  HMMA.16816.F32.BF16 R92, R136.reuse, R8, R92 ;  /* 0x00000008885c723c */ /* 0x044fe8000004185c */
[----:B------:R1:W-:Y:S04]  /*83d0*/  @P6 LDGSTS.E.BYPASS.LTC128B.128 [R3+0x2000], [R16.64+0x80], !P1 ;  /* 0x0200008010036fae */ /* 0x0003e8000c901d48 */
[----:B------:R-:W-:Y:S04]  /*83e0*/  HMMA.16816.F32.BF16 R96, R136, R10, R96 ;  /* 0x0000000a8860723c */ /* 0x000fe80000041860 */
        /* <DEDUP_REMOVED lines=12> */
.L_x_4602:
[----:B------:R-:W-:-:S13]  /*84b0*/  ISETP.GE.AND P0, PT, R235, R223, PT ;  /* 0x000000dfeb00720c */ /* 0x000fda0003f06270 */
[----:B------:R-:W-:Y:S05]  /*84c0*/  @!P0 BRA `(.L_x_4604) ;  /* 0x000028e000008947 */ /* 0x000fea0003800000 */
[----:B------:R-:W-:Y:S02]  /*84d0*/  MOV R3, R0 ;  /* 0x0000000000037202 */ /* 0x000fe40000000f00 */
[----:B------:R-:W-:Y:S02]  /*84e0*/  MOV R132, R2 ;  /* 0x0000000200847202 */ /* 0x000fe40000000f00 */
.L_x_4605:
        /* <DEDUP_REMOVED lines=38> */
[----:B------:R-:W-:Y:S01]  /*8750*/  @!P6 MOV R136, c[0x0][0x20c] ;  /* 0x000083000088ea02 */ /* 0x000fe20000000f00 */
[----:B------:R-:W-:Y:S04]  /*8760*/  HMMA.16816.F32.BF16 R32, R32, R138, RZ ;  /* 0x0000008a2020723c */ /* 0x000fe800000418ff */
[----:B------:R-:W-:Y:S02]  /*8770*/  @!P6 LEA.HI.X R2, R2, R0, R136, 0x5, P0 ;  /* 0x000000000202e211 */ /* 0x000fe400000f2c88 */
[-C--:B------:R-:W-:Y:S01]  /*8780*/  @!P6 IADD3.X R0, R0, R190.reuse, RZ, P3, !PT ;  /* 0x000000be0000e210 */ /* 0x080fe20001ffe4ff */
[----:B------:R-:W2:Y:S01]  /*8790*/  LDSM.16.M88.4 R136, [R172+0x1000] ;  /* 0x00100000ac88783b */ /* 0x000ea20000000200 */
[C---:B-1----:R-:W-:Y:S05]  /*87a0*/  HMMA.16816.F32.BF16 R4, R140.reuse, R144, R4 ;  /* 0x000000908c04723c */ /* 0x042fea0000041804 */
[----:B------:R-:W-:Y:S01]  /*87b0*/  @!P6 IADD3.X R154, R2, R190, RZ, P4, !PT ;  /* 0x000000be029ae210 */ /* 0x000fe200027fe4ff */
[----:B------:R-:W-:Y:S01]  /*87c0*/  @!P6 IMAD R2, R228, 0x6000, R201 ;  /* 0x00006000e402e824 */ /* 0x000fe200078e02c9 */
[C---:B------:R-:W-:Y:S01]  /*87d0*/  @!P6 LEA R156, P3, R152.reuse, c[0x0][0x1f8], 0x1 ;  /* 0x00007e00989cea11 */ /* 0x040fe200078608ff */
[C---:B------:R-:W-:Y:S03]  /*87e0*/  HMMA.16816.F32.BF16 R8, R140.reuse, R146, R8 ;  /* 0x000000928c08723c */ /* 0x040fe60000041808 */
[----:B------:R-:W-:Y:S02]  /*87f0*/  @!P6 ISETP.GE.AND P0, PT, R197, c[0x0][0x1d4], PT ;  /* 0x00007500c500ea0c */ /* 0x000fe40003f06270 */
[----:B------:R-:W-:Y:S02]  /*8800*/  @!P6 LEA.HI.X R159, R153, c[0x0][0x1fc], R0, 0x1, P5 ;  /* 0x00007f00999fea11 */ /* 0x000fe400028f0c00 */
[----:B------:R-:W-:Y:S01]  /*8810*/  @!P6 LEA.HI.X R157, R152, c[0x0][0x1fc], R154, 0x1, P3 ;  /* 0x00007f00989dea11 */ /* 0x000fe200018f0c9a */
[C---:B-----5:R-:W-:Y:S01]  /*8820*/  HMMA.16816.F32.BF16 R12, R140.reuse, R148, R12 ;  /* 0x000000948c0c723c */ /* 0x060fe2000004180c */
[----:B------:R-:W1:Y:S03]  /*8830*/  LDSM.16.M88.4 R152, [R172+0x1800] ;  /* 0x00180000ac98783b */ /* 0x000e660000000200 */
[----:B------:R-:W-:Y:S04]  /*8840*/  IADD3 R0, R134, R173, RZ ;  /* 0x000000ad86007210 */ /* 0x000fe80007ffe0ff */
[C---:B------:R-:W-:Y:S01]  /*8850*/  HMMA.16816.F32.BF16 R16, R140.reuse, R150, R16 ;  /* 0x000000968c10723c */ /* 0x040fe20000041810 */
[----:B------:R-:W-:Y:S01]  /*8860*/  @!PT LDS RZ, [RZ] ;  /* 0x00000000fffff984 */ /* 0x000fe20000000800 */
[----:B------:R-:W-:Y:S01]  /*8870*/  @!PT LDS RZ, [RZ] ;  /* 0x00000000fffff984 */ /* 0x000fe20000000800 */
[----:B------:R-:W-:Y:S01]  /*8880*/  @!PT LDS RZ, [RZ] ;  /* 0x00000000fffff984 */ /* 0x000fe20000000800 */
[----:B------:R3:W-:Y:S08]  /*8890*/  @!P6 LDGSTS.E.BYPASS.LTC128B.128 [R2], [R158.64], !P2 ;  /* 0x000000009e02efae */ /* 0x0007f0000d101d48 */
[----:B------:R3:W-:Y:S01]  /*88a0*/  @!P6 LDGSTS.E.BYPASS.LTC128B.128 [R2+0x2000], [R158.64+0x80], !P1 ;  /* 0x020000809e02efae */ /* 0x0007e2000c901d48 */
[C---:B--2---:R-:W-:Y:S07]  /*88b0*/  HMMA.16816.F32.BF16 R20, R140.reuse, R136, R20 ;  /* 0x000000888c14723c */ /* 0x044fee0000041814 */
[----:B------:R3:W-:Y:S01]  /*88c0*/  @!P6 LDGSTS.E.BYPASS.LTC128B.128 [R2+0x4000], [R158.64+0x100], !P0 ;  /* 0x040001009e02efae */ /* 0x0007e2000c101d48 */
[C---:B------:R-:W-:Y:S07]  /*88d0*/  HMMA.16816.F32.BF16 R24, R140.reuse, R138, R24 ;  /* 0x0000008a8c18723c */ /* 0x040fee0000041818 */
[----:B------:R3:W-:Y:S01]  /*88e0*/  @!P6 LDGSTS.E.BYPASS.LTC128B.128 [R2+0x1000], [R156.64], !P2 ;  /* 0x010000009c02efae */ /* 0x0007e2000d101d48 */
[C---:B-1----:R-:W-:Y:S07]  /*88f0*/  HMMA.16816.F32.BF16 R28, R140.reuse, R152, R28 ;  /* 0x000000988c1c723c */ /* 0x042fee000004181c */
[----:B------:R3:W-:Y:S01]  /*8900*/  @!P6 LDGSTS.E.BYPASS.LTC128B.128 [R2+0x3000], [R156.64+0x80], !P1 ;  /* 0x030000809c02efae */ /* 0x0007e2000c901d48 */
[----:B------:R-:W-:Y:S07]  /*8910*/  HMMA.16816.F32.BF16 R32, R140, R154, R32 ;  /* 0x0000009a8c20723c */ /* 0x000fee0000041820 */
[----:B------:R3:W-:Y:S01]  /*8920*/  @!P6 LDGSTS.E.BYPASS.LTC128B.128 [R2+0x5000], [R156.64+0x100], !P0 ;  /* 0x050001009c02efae */ /* 0x0007e2000c101d48 */
[C---:B------:R-:W-:Y:S04]  /*8930*/  ISETP.GE.AND P6, PT, R228.reuse, 0x1, PT ;  /* 0x00000001e400780c */ /* 0x040fe80003fc6270 */
[----:B------:R-:W-:Y:S03]  /*8940*/  IADD3 R228, R228, 0x1, RZ ;  /* 0x00000001e4e47810 */ /* 0x000fe60007ffe0ff */
[----:B------:R-:W-:Y:S01]  /*8950*/  LDSM.16.M88.4 R144, [R179] ;  /* 0x00000000b390783b */ /* 0x000fe20000000200 */
[----:B------:R-:W-:Y:S07]  /*8960*/  SEL R228, R228, RZ, !P6 ;  /* 0x000000ffe4e47207 */ /* 0x000fee0007000000 */
[----:B------:R-:W-:Y:S08]  /*8970*/  LDSM.16.M88.4 R160, [R0+0x800] ;  /* 0x0008000000a0783b */ /* 0x000ff00000000200 */
[----:B------:R-:W-:Y:S01]  /*8980*/  LDSM.16.M88.4 R148, [R0+0x1000] ;  /* 0x001000000094783b */ /* 0x000fe20000000200 */
[----:B---3--:R-:W-:Y:S07]  /*8990*/  IADD3 R2, R134, R172, RZ ;  /* 0x000000ac86027210 */ /* 0x008fee0007ffe0ff */
        /* <DEDUP_REMOVED lines=10> */
[----:B------:R-:W5:Y:S01]  /*8a40*/  LDSM.16.M88.4 R156, [R2+0x1800] ;  /* 0x00180000029c783b */ /* 0x000f620000000200 */
[C---:B------:R-:W-:Y:S07]  /*8a50*/  HMMA.16816.F32.BF16 R16, R144.reuse, R162, R16 ;  /* 0x000000a29010723c */ /* 0x040fee0000041810 */
[----:B------:R-:W-:Y:S01]  /*8a60*/  LDSM.16.M88.4 R160, [R173+0x2800] ;  /* 0x00280000ada0783b */ /* 0x000fe20000000200 */
[C---:B------:R-:W-:Y:S08]  /*8a70*/  HMMA.16816.F32.BF16 R20, R144.reuse, R148, R20 ;  /* 0x000000949014723c */ /* 0x040ff00000041814 */
[C---:B------:R-:W-:Y:S01]  /*8a80*/  HMMA.16816.F32.BF16 R24, R144.reuse, R150, R24 ;  /* 0x000000969018723c */ /* 0x040fe20000041818 */
[----:B------:R-:W-:Y:S07]  /*8a90*/  LDSM.16.M88.4 R148, [R173+0x2000] ;  /* 0x00200000ad94783b */ /* 0x000fee0000000200 */
[C---:B--2---:R-:W-:Y:S08]  /*8aa0*/  HMMA.16816.F32.BF16 R28, R144.reuse, R164, R28 ;  /* 0x000000a4901c723c */ /* 0x044ff0000004181c */
[----:B------:R-:W-:Y:S01]  /*8ab0*/  HMMA.16816.F32.BF16 R32, R144, R166, R32 ;  /* 0x000000a69020723c */ /* 0x000fe20000041820 */
[----:B------:R-:W2:Y:S07]  /*8ac0*/  LDSM.16.M88.4 R144, [R183+0x4000] ;  /* 0x00400000b790783b */ /* 0x000eae0000000200 */
[C---:B---3--:R-:W-:Y:S01]  /*8ad0*/  HMMA.16816.F32.BF16 R4, R136.reuse, R168, R4 ;  /* 0x000000a88804723c */ /* 0x048fe20000041804 */
[----:B------:R-:W-:Y:S07]  /*8ae0*/  LDSM.16.M88.4 R164, [R180+0x4000] ;  /* 0x00400000b4a4783b */ /* 0x000fee0000000200 */
[C---:B------:R-:W-:Y:S01]  /*8af0*/  HMMA.16816.F32.BF16 R8, R136.reuse, R170, R8 ;  /* 0x000000aa8808723c */ /* 0x040fe20000041808 */
[----:B------:R-:W-:Y:S07]  /*8b00*/  LDSM.16.M88.4 R168, [R172+0x2000] ;  /* 0x00200000aca8783b */ /* 0x000fee0000000200 */
[C---:B-1----:R-:W-:Y:S08]  /*8b10*/  HMMA.16816.F32.BF16 R12, R136.reuse, R140, R12 ;  /* 0x0000008c880c723c */ /* 0x042ff0000004180c */
[C---:B------:R-:W-:Y:S01]  /*8b20*/  HMMA.16816.F32.BF16 R16, R136.reuse, R142, R16 ;  /* 0x0000008e8810723c */ /* 0x040fe20000041810 */
[----:B------:R-:W1:Y:S07]  /*8b30*/  LDSM.16.M88.4 R140, [R173+0x3000] ;  /* 0x00300000ad8c783b */ /* 0x000e6e0000000200 */
[C---:B----4-:R-:W-:Y:S08]  /*8b40*/  HMMA.16816.F32.BF16 R20, R136.reuse, R152, R20 ;  /* 0x000000988814723c */ /* 0x050ff00000041814 */
[C---:B------:R-:W-:Y:S01]  /*8b50*/  HMMA.16816.F32.BF16 R24, R136.reuse, R154, R24 ;  /* 0x0000009a8818723c */ /* 0x040fe20000041818 */
[----:B------:R-:W3:Y:S07]  /*8b60*/  LDSM.16.M88.4 R152, [R173+0x3800] ;  /* 0x00380000ad98783b */ /* 0x000eee0000000200 */
[C---:B-----5:R-:W-:Y:S08]  /*8b70*/  HMMA.16816.F32.BF16 R28, R136.reuse, R156, R28 ;  /* 0x0000009c881c723c */ /* 0x060ff0000004181c */
[----:B------:R-:W-:Y:S01]  /*8b80*/  HMMA.16816.F32.BF16 R32, R136, R158, R32 ;  /* 0x0000009e8820723c */ /* 0x000fe20000041820 */
[----:B------:R-:W4:Y:S07]  /*8b90*/  LDSM.16.M88.4 R136, [R172+0x2800] ;  /* 0x00280000ac88783b */ /* 0x000f2e0000000200 */
[C---:B--2---:R-:W-:Y:S01]  /*8ba0*/  HMMA.16816.F32.BF16 R4, R144.reuse, R148, R4 ;  /* 0x000000949004723c */ /* 0x044fe20000041804 */
[----:B------:R-:W-:Y:S07]  /*8bb0*/  LDSM.16.M88.4 R156, [R172+0x3800] ;  /* 0x00380000ac9c783b */ /* 0x000fee0000000200 */
        /* <DEDUP_REMOVED lines=21> */
[C---:B------:R-:W-:Y:S08]  /*8d10*/  HMMA.16816.F32.BF16 R28, R164.reuse, R156, R28 ;  /* 0x0000009ca41c723c */ /* 0x040ff0000004181c */
[----:B------:R-:W-:Y:S01]  /*8d20*/  HMMA.16816.F32.BF16 R32, R164, R158, R32 ;  /* 0x0000009ea420723c */ /* 0x000fe20000041820 */
[----:B------:R-:W5:Y:S07]  /*8d30*/  LDSM.16.M88.4 R156, [R185+0x2800] ;  /* 0x00280000b99c783b */ /* 0x000f6e0000000200 */
[C---:B-1----:R-:W-:Y:S01]  /*8d40*/  HMMA.16816.F32.BF16 R4, R140.reuse, R160, R4 ;  /* 0x000000a08c04723c */ /* 0x042fe20000041804 */
[----:B------:R-:W-:Y:S07]  /*8d50*/  LDSM.16.M88.4 R164, [R173+0x5000] ;  /* 0x00500000ada4783b */ /* 0x000fee0000000200 */
[C---:B------:R-:W-:Y:S01]  /*8d60*/  HMMA.16816.F32.BF16 R8, R140.reuse, R162, R8 ;  /* 0x000000a28c08723c */ /* 0x040fe20000041808 */
[----:B------:R-:W-:Y:S07]  /*8d70*/  LDSM.16.M88.4 R160, [R173+0x4800] ;  /* 0x00480000ada0783b */ /* 0x000fee0000000200 */
[C---:B---3--:R-:W-:Y:S08]  /*8d80*/  HMMA.16816.F32.BF16 R12, R140.reuse, R144, R12 ;  /* 0x000000908c0c723c */ /* 0x048ff0000004180c */
[C---:B------:R-:W-:Y:S01]  /*8d90*/  HMMA.16816.F32.BF16 R16, R140.reuse, R146, R16 ;  /* 0x000000928c10723c */ /* 0x040fe20000041810 */
[----:B------:R-:W1:Y:S07]  /*8da0*/  LDSM.16.M88.4 R144, [R185+0x3000] ;  /* 0x00300000b990783b */ /* 0x000e6e0000000200 */
[C---:B----4-:R-:W-:Y:S08]  /*8db0*/  HMMA.16816.F32.BF16 R20, R140.reuse, R136, R20 ;  /* 0x000000888c14723c */ /* 0x050ff00000041814 */
[C---:B------:R-:W-:Y:S01]  /*8dc0*/  HMMA.16816.F32.BF16 R24, R140.reuse, R138, R24 ;  /* 0x0000008a8c18723c */ /* 0x040fe20000041818 */
[----:B------:R-:W3:Y:S07]  /*8dd0*/  LDSM.16.M88.4 R136, [R185+0x3800] ;  /* 0x00380000b988783b */ /* 0x000eee0000000200 */
[C---:B--2---:R-:W-:Y:S08]  /*8de0*/  HMMA.16816.F32.BF16 R28, R140.reuse, R148, R28 ;  /* 0x000000948c1c723c */ /* 0x044ff0000004181c */
[----:B------:R-:W-:Y:S01]  /*8df0*/  HMMA.16816.F32.BF16 R32, R140, R150, R32 ;  /* 0x000000968c20723c */ /* 0x000fe20000041820 */
[----:B------:R-:W-:Y:S07]  /*8e00*/  LDSM.16.M88.4 R140, [R183+0x8000] ;  /* 0x00800000b78c783b */ /* 0x000fee0000000200 */
[C---:B------:R-:W-:Y:S01]  /*8e10*/  HMMA.16816.F32.BF16 R4, R152.reuse, R168, R4 ;  /* 0x000000a89804723c */ /* 0x040fe20000041804 */
[----:B------:R-:W2:Y:S07]  /*8e20*/  LDSM.16.M88.4 R148, [R173+0x4000] ;  /* 0x00400000ad94783b */ /* 0x000eae0000000200 */
        /* <DEDUP_REMOVED lines=8> */
[C---:B---3--:R-:W-:Y:S08]  /*8eb0*/  HMMA.16816.F32.BF16 R28, R152.reuse, R136, R28 ;  /* 0x00000088981c723c */ /* 0x048ff0000004181c */
[----:B------:R-:W-:Y:S01]  /*8ec0*/  HMMA.16816.F32.BF16 R32, R152, R138, R32 ;  /* 0x0000008a9820723c */ /* 0x000fe20000041820 */
[----:B------:R-:W3:Y:S07]  /*8ed0*/  LDSM.16.M88.4 R136, [R172+0x4800] ;  /* 0x00480000ac88783b */ /* 0x000eee0000000200 */
[C---:B--2---:R-:W-:Y:S01]  /*8ee0*/  HMMA.16816.F32.BF16 R4, R140.reuse, R148, R4 ;  /* 0x000000948c04723c */ /* 0x044fe20000041804 */
[----:B------:R-:W-:Y:S07]  /*8ef0*/  LDSM.16.M88.4 R152, [R172+0x5800] ;  /* 0x00580000ac98783b */ /* 0x000fee0000000200 */
[C---:B------:R-:W-:Y:S01]  /*8f00*/  HMMA.16816.F32.BF16 R8, R140.reuse, R150, R8 ;  /* 0x000000968c08723c */ /* 0x040fe20000041808 */
[----:B------:R-:W2:Y:S07]  /*8f10*/  LDSM.16.M88.4 R148, [R172+0x5000] ;  /* 0x00500000ac94783b */ /* 0x000eae0000000200 */
        /* <DEDUP_REMOVED lines=14> */
[C---:B---3--:R-:W-:Y:S08]  /*9000*/  HMMA.16816.F32.BF16 R12, R144.reuse, R136, R12 ;  /* 0x00000088900c723c */ /* 0x048ff0000004180c */
[C---:B------:R-:W-:Y:S01]  /*9010*/  HMMA.16816.F32.BF16 R16, R144.reuse, R138, R16 ;  /* 0x0000008a9010723c */ /* 0x040fe20000041810 */
[----:B------:R-:W3:Y:S07]  /*9020*/  LDSM.16.M88.4 R136, [R0+0x5800] ;  /* 0x005800000088783b */ /* 0x000eee0000000200 */
[C---:B--2---:R-:W-:Y:S08]  /*9030*/  HMMA.16816.F32.BF16 R20, R144.reuse, R148, R20 ;  /* 0x000000949014723c */ /* 0x044ff00000041814 */
[C---:B------:R-:W-:Y:S08]  /*9040*/  HMMA.16816.F32.BF16 R24, R144.reuse, R150, R24 ;  /* 0x000000969018723c */ /* 0x040ff00000041818 */
[C---:B------:R-:W-:Y:S08]  /*9050*/  HMMA.16816.F32.BF16 R28, R144.reuse, R152, R28 ;  /* 0x00000098901c723c */ /* 0x040ff0000004181c */
[----:B------:R-:W-:Y:S01]  /*9060*/  HMMA.16816.F32.BF16 R32, R144, R154, R32 ;  /* 0x0000009a9020723c */ /* 0x000fe20000041820 */
[----:B------:R-:W2:Y:S07]  /*9070*/  LDSM.16.M88.4 R144, [R185+0x4800] ;  /* 0x00480000b990783b */ /* 0x000eae0000000200 */
[C---:B-----5:R-:W-:Y:S08]  /*9080*/  HMMA.16816.F32.BF16 R4, R160.reuse, R164, R4 ;  /* 0x000000a4a004723c */ /* 0x060ff00000041804 */
[C---:B------:R-:W-:Y:S08]  /*9090*/  HMMA.16816.F32.BF16 R8, R160.reuse, R166, R8 ;  /* 0x000000a6a008723c */ /* 0x040ff00000041808 */
[C---:B----4-:R-:W-:Y:S08]  /*90a0*/  HMMA.16816.F32.BF16 R12, R160.reuse, R140, R12 ;  /* 0x0000008ca00c723c */ /* 0x050ff0000004180c */
[C---:B------:R-:W-:Y:S01]  /*90b0*/  HMMA.16816.F32.BF16 R16, R160.reuse, R142, R16 ;  /* 0x0000008ea010723c */ /* 0x040fe20000041810 */
[----:B------:R-:W4:Y:S07]  /*90c0*/  LDSM.16.M88.4 R140, [R185+0x5000] ;  /* 0x00500000b98c783b */ /* 0x000f2e0000000200 */
[C---:B-1----:R-:W-:Y:S07]  /*90d0*/  HMMA.16816.F32.BF16 R20, R160.reuse, R156, R20 ;  /* 0x0000009ca014723c */ /* 0x042fee0000041814 */
[-C--:B------:R-:W-:Y:S01]  /*90e0*/  IADD3 R156, R176, R184.reuse, RZ ;  /* 0x000000b8b09c7210 */ /* 0x080fe20007ffe0ff */
[C---:B------:R-:W-:Y:S07]  /*90f0*/  HMMA.16816.F32.BF16 R24, R160.reuse, R158, R24 ;  /* 0x0000009ea018723c */ /* 0x040fee0000041818 */
[----:B------:R-:W-:Y:S01]  /*9100*/  IADD3 R158, R177, R184, RZ ;  /* 0x000000b8b19e7210 */ /* 0x000fe20007ffe0ff */
[C---:B---3--:R-:W-:Y:S04]  /*9110*/  HMMA.16816.F32.BF16 R28, R160.reuse, R136, R28 ;  /* 0x00000088a01c723c */ /* 0x048fe8000004181c */
[C---:B------:R-:W-:Y:S02]  /*9120*/  IADD3 R157, R181.reuse, R158, RZ ;  /* 0x0000009eb59d7210 */ /* 0x040fe40007ffe0ff */
[----:B------:R-:W-:Y:S02]  /*9130*/  IADD3 R159, R181, R156, RZ ;  /* 0x0000009cb59f7210 */ /* 0x000fe40007ffe0ff */
[----:B------:R-:W-:Y:S01]  /*9140*/  HMMA.16816.F32.BF16 R32, R160, R138, R32 ;  /* 0x0000008aa020723c */ /* 0x000fe20000041820 */
[----:B------:R-:W1:Y:S01]  /*9150*/  LDSM.16.M88.4 R136, [R185+0x5800] ;  /* 0x00580000b988783b */ /* 0x000e620000000200 */
[----:B------:R-:W-:Y:S06]  /*9160*/  DEPBAR.LE SB0, 0x2 ;  /* 0x000080800000791a */ /* 0x000fec0000000000 */
[C---:B------:R-:W-:Y:S01]  /*9170*/  HMMA.16816.F32.BF16 R4, R168.reuse, R172, R4 ;  /* 0x000000aca804723c */ /* 0x040fe20000041804 */
[----:B------:R-:W-:Y:S07]  /*9180*/  BAR.SYNC.DEFER_BLOCKING 0x0 ;  /* 0x0000000000007b1d */ /* 0x000fee0000010000 */
[C---:B------:R-:W-:Y:S08]  /*9190*/  HMMA.16816.F32.BF16 R8, R168.reuse, R174, R8 ;  /* 0x000000aea808723c */ /* 0x040ff00000041808 */
[C---:B--2---:R-:W-:Y:S08]  /*91a0*/  HMMA.16816.F32.BF16 R12, R168.reuse, R144, R12 ;  /* 0x00000090a80c723c */ /* 0x044ff0000004180c */
        /* <DEDUP_REMOVED lines=8> */
[C---:B------:R-:W-:Y:S01]  /*9230*/  HMMA.16816.F32.BF16 R24, R168.reuse, R142, R24 ;  /* 0x0000008ea818723c */ /* 0x040fe20000041818 */
[----:B------:R-:W-:Y:S03]  /*9240*/  LDSM.16.MT88.4 R140, [R157] ;  /* 0x000000009d8c783b */ /* 0x000fe60000004200 */
[----:B------:R-:W-:Y:S02]  /*9250*/  FMNMX.FTZ R0, R8, R0, !PT ;  /* 0x0000000008007209 */ /* 0x000fe40007810000 */
[----:B------:R-:W-:Y:S02]  /*9260*/  FMNMX.FTZ R2, R10, R2, !PT ;  /* 0x000000020a027209 */ /* 0x000fe40007810000 */
[C---:B-1----:R-:W-:Y:S01]  /*9270*/  HMMA.16816.F32.BF16 R28, R168.reuse, R136, R28 ;  /* 0x00000088a81c723c */ /* 0x042fe2000004181c */
[----:B------:R-:W-:Y:S03]  /*9280*/  LDSM.16.MT88.4 R152, [R156+0x2800] ;  /* 0x002800009c98783b */ /* 0x000fe60000004200 */
        /* <DEDUP_REMOVED lines=37> */
[--C-:B------:R-:W-:Y:S01]  /*94e0*/  FFMA.FTZ R160, R4, c[0x0][0x2d0], -R169.reuse ;  /* 0x0000b40004a07a23 */ /* 0x100fe200000108a9 */
[----:B------:R-:W1:Y:S01]  /*94f0*/  LDSM.16.MT88.4 R136, [R158] ;  /* 0x000000009e88783b */ /* 0x000e620000004200 */
[----:B------:R-:W-:Y:S02]  /*9500*/  FFMA.FTZ R161, R5, c[0x0][0x2d0], -R169 ;  /* 0x0000b40005a17a23 */ /* 0x000fe400000108a9 */
[C---:B------:R-:W-:Y:S02]  /*9510*/  FMUL.FTZ R168, R0.reuse, c[0x0][0x2d0] ;  /* 0x0000b40000a87a20 */ /* 0x040fe40000410000 */
[----:B------:R-:W-:Y:S01]  /*9520*/  FADD.FTZ R3, -R0, R3 ;  /* 0x0000000300037221 */ /* 0x000fe20000010100 */
        /* <DEDUP_REMOVED lines=8> */
[----:B------:R-:W-:Y:S02]  /*95b0*/  FMUL.FTZ R132, R132, c[0x0][0x2d0] ;  /* 0x0000b40084847a20 */ /* 0x000fe40000410000 */
[----:B------:R-:W-:Y:S02]  /*95c0*/  FMUL.FTZ R3, R3, c[0x0][0x2d0] ;  /* 0x0000b40003037a20 */ /* 0x000fe40000410000 */
[--C-:B------:R-:W-:Y:S02]  /*95d0*/  FFMA.FTZ R170, R12, c[0x0][0x2d0], -R169.reuse ;  /* 0x0000b4000caa7a23 */ /* 0x100fe400000108a9 */
[--C-:B------:R-:W-:Y:S01]  /*95e0*/  FFMA.FTZ R171, R13, c[0x0][0x2d0], -R169.reuse ;  /* 0x0000b4000dab7a23 */ /* 0x100fe200000108a9 */
[----:B------:R-:W2:Y:S01]  /*95f0*/  MUFU.EX2 R132, R132 ;  /* 0x0000008400847308 */ /* 0x000ea20000000800 */
[--C-:B------:R-:W-:Y:S02]  /*9600*/  FFMA.FTZ R174, R14, c[0x0][0x2d0], -R168.reuse ;  /* 0x0000b4000eae7a23 */ /* 0x100fe400000108a8 */
[--C-:B------:R-:W-:Y:S02]  /*9610*/  FFMA.FTZ R175, R15, c[0x0][0x2d0], -R168.reuse ;  /* 0x0000b4000faf7a23 */ /* 0x100fe400000108a8 */
[----:B------:R-:W-:Y:S01]  /*9620*/  LDSM.16.MT88.4 R12, [R159+0x4000] ;  /* 0x004000009f0c783b */ /* 0x000fe20000004200 */
[--C-:B------:R-:W-:Y:S02]  /*9630*/  FFMA.FTZ R172, R16, c[0x0][0x2d0], -R169.reuse ;  /* 0x0000b40010ac7a23 */ /* 0x100fe400000108a9 */
[--C-:B------:R-:W-:Y:S02]  /*9640*/  FFMA.FTZ R173, R17, c[0x0][0x2d0], -R169.reuse ;  /* 0x0000b40011ad7a23 */ /* 0x100fe400000108a9 */
[----:B------:R-:W3:Y:S01]  /*9650*/  MUFU.EX2 R3, R3 ;  /* 0x0000000300037308 */ /* 0x000ee20000000800 */
[--C-:B------:R-:W-:Y:S02]  /*9660*/  FFMA.FTZ R184, R18, c[0x0][0x2d0], -R168.reuse ;  /* 0x0000b40012b87a23 */ /* 0x100fe400000108a8 */
[--C-:B------:R-:W-:Y:S02]  /*9670*/  FFMA.FTZ R185, R19, c[0x0][0x2d0], -R168.reuse ;  /* 0x0000b40013b97a23 */ /* 0x100fe400000108a8 */
[----:B------:R-:W-:Y:S01]  /*9680*/  LDSM.16.MT88.4 R16, [R157+0x800] ;  /* 0x000800009d10783b */ /* 0x000fe20000004200 */
[--C-:B------:R-:W-:Y:S02]  /*9690*/  FFMA.FTZ R234, R31, c[0x0][0x2d0], -R168.reuse ;  /* 0x0000b4001fea7a23 */ /* 0x100fe400000108a8 */
[----:B------:R-:W-:Y:S02]  /*96a0*/  FFMA.FTZ R236, R34, c[0x0][0x2d0], -R168 ;  /* 0x0000b40022ec7a23 */ /* 0x000fe400000108a8 */
[----:B------:R-:W-:Y:S01]  /*96b0*/  MUFU.EX2 R162, R162 ;  /* 0x000000a200a27308 */ /* 0x000fe20000000800 */
[C---:B--2---:R-:W-:Y:S01]  /*96c0*/  FMUL.FTZ R4, R132.reuse, R128 ;  /* 0x0000008084047220 */ /* 0x044fe20000410000 */
[----:B------:R-:W-:Y:S01]  /*96d0*/  F2FP.BF16.PACK_AB R128, R161, R160 ;  /* 0x000000a0a180723e */ /* 0x000fe200000010ff */
[C---:B------:R-:W-:Y:S02]  /*96e0*/  FMUL.FTZ R5, R132.reuse, R129 ;  /* 0x0000008184057220 */ /* 0x040fe40000410000 */
[C---:B------:R-:W-:Y:S05]  /*96f0*/  FMUL.FTZ R8, R132.reuse, R124 ;  /* 0x0000007c84087220 */ /* 0x040fea0000410000 */
[----:B------:R-:W2:Y:S01]  /*9700*/  MUFU.EX2 R163, R163 ;  /* 0x000000a300a37308 */ /* 0x000ea20000000800 */
[C---:B------:R-:W-:Y:S02]  /*9710*/  FMUL.FTZ R9, R132.reuse, R125 ;  /* 0x0000007d84097220 */ /* 0x040fe40000410000 */
[C---:B------:R-:W-:Y:S02]  /*9720*/  FMUL.FTZ R100, R132.reuse, R100 ;  /* 0x0000006484647220 */ /* 0x040fe40000410000 */
[C---:B---3--:R-:W-:Y:S02]  /*9730*/  FMUL.FTZ R6, R3.reuse, R130 ;  /* 0x0000008203067220 */ /* 0x048fe40000410000 */
[C---:B------:R-:W-:Y:S02]  /*9740*/  FMUL.FTZ R7, R3.reuse, R131 ;  /* 0x0000008303077220 */ /* 0x040fe40000410000 */
[C---:B------:R-:W-:Y:S01]  /*9750*/  FMUL.FTZ R10, R3.reuse, R126 ;  /* 0x0000007e030a7220 */ /* 0x040fe20000410000 */
[----:B------:R-:W-:Y:S01]  /*9760*/  MUFU.EX2 R164, R164 ;  /* 0x000000a400a47308 */ /* 0x000fe20000000800 */
[C---:B------:R-:W-:Y:S02]  /*9770*/  FMUL.FTZ R11, R3.reuse, R127 ;  /* 0x0000007f030b7220 */ /* 0x040fe40000410000 */
[----:B------:R-:W3:Y:S01]  /*9780*/  LDSM.16.MT88.4 R124, [R159] ;  /* 0x000000009f7c783b */ /* 0x000ee20000004200 */
[C---:B------:R-:W-:Y:S02]  /*9790*/  FMUL.FTZ R101, R132.reuse, R101 ;  /* 0x0000006584657220 */ /* 0x040fe40000410000 */
[C---:B------:R-:W-:Y:S02]  /*97a0*/  FMUL.FTZ R102, R3.reuse, R102 ;  /* 0x0000006603667220 */ /* 0x040fe40000410000 */
[----:B------:R-:W-:Y:S02]  /*97b0*/  FMUL.FTZ R103, R3, R103 ;  /* 0x0000006703677220 */ /* 0x000fe40000410000 */
[----:B------:R-:W4:Y:S01]  /*97c0*/  MUFU.EX2 R165, R165 ;  /* 0x000000a500a57308 */ /* 0x000f220000000800 */
        /* <DEDUP_REMOVED lines=48> */
[C---:B------:R-:W-:Y:S01]  /*9ad0*/  FMUL.FTZ R48, R132.reuse, R48 ;  /* 0x0000003084307220 */ /* 0x040fe20000410000 */
[----:B------:R-:W5:Y:S01]  /*9ae0*/  MUFU.EX2 R175, R175 ;  /* 0x000000af00af7308 */ /* 0x000f620000000800 */
[C---:B------:R-:W-:Y:S04]  /*9af0*/  HMMA.16816.F32.BF16 R108, R128.reuse, R144, R108 ;  /* 0x00000090806c723c */ /* 0x040fe8000004186c */
[C---:B------:R-:W-:Y:S02]  /*9b00*/  FMUL.FTZ R49, R132.reuse, R49 ;  /* 0x0000003184317220 */ /* 0x040fe40000410000 */
[C---:B------:R-:W-:Y:S02]  /*9b10*/  FMUL.FTZ R50, R3.reuse, R50 ;  /* 0x0000003203327220 */ /* 0x040fe40000410000 */
[C---:B------:R-:W-:Y:S01]  /*9b20*/  HMMA.16816.F32.BF16 R112, R128.reuse, R146, R112 ;  /* 0x000000928070723c */ /* 0x040fe20000041870 */
[----:B------:R-:W-:Y:S01]  /*9b30*/  LDSM.16.MT88.4 R144, [R158+0x2800] ;  /* 0x002800009e90783b */ /* 0x000fe20000004200 */
[----:B------:R-:W-:Y:S02]  /*9b40*/  MUFU.EX2 R184, R184 ;  /* 0x000000b800b87308 */ /* 0x000fe40000000800 */
[C---:B------:R-:W-:Y:S02]  /*9b50*/  FMUL.FTZ R51, R3.reuse, R51 ;  /* 0x0000003303337220 */ /* 0x040fe40000410000 */
[C---:B------:R-:W-:Y:S02]  /*9b60*/  FMUL.FTZ R52, R132.reuse, R52 ;  /* 0x0000003484347220 */ /* 0x040fe40000410000 */
[C---:B---3--:R-:W-:Y:S04]  /*9b70*/  HMMA.16816.F32.BF16 R116, R128.reuse, R124, R116 ;  /* 0x0000007c8074723c */ /* 0x048fe80000041874 */
[C---:B------:R-:W-:Y:S01]  /*9b80*/  FMUL.FTZ R53, R132.reuse, R53 ;  /* 0x0000003584357220 */ /* 0x040fe20000410000 */
[----:B------:R-:W3:Y:S01]  /*9b90*/  MUFU.EX2 R185, R185 ;  /* 0x000000b900b97308 */ /* 0x000ee20000000800 */
[C---:B------:R-:W-:Y:S02]  /*9ba0*/  FMUL.FTZ R54, R3.reuse, R54 ;  /* 0x0000003603367220 */ /* 0x040fe40000410000 */
        /* <DEDUP_REMOVED lines=36> */
[C---:B--2---:R-:W-:Y:S04]  /*9df0*/  HMMA.16816.F32.BF16 R68, R128.reuse, R140, R68 ;  /* 0x0000008c8044723c */ /* 0x044fe80000041844 */
[C---:B------:R-:W-:Y:S02]  /*9e00*/  FMUL.FTZ R75, R3.reuse, R75 ;  /* 0x0000004b034b7220 */ /* 0x040fe40000410000 */
[C---:B------:R-:W-:Y:S02]  /*9e10*/  FMUL.FTZ R76, R132.reuse, R76 ;  /* 0x0000004c844c7220 */ /* 0x040fe40000410000 */
[C---:B------:R-:W-:Y:S03]  /*9e20*/  FMUL.FTZ R77, R132.reuse, R77 ;  /* 0x0000004d844d7220 */ /* 0x040fe60000410000 */
[C---:B------:R-:W-:Y:S01]  /*9e30*/  HMMA.16816.F32.BF16 R72, R128.reuse, R142, R72 ;  /* 0x0000008e8048723c */ /* 0x040fe20000041848 */
[----:B------:R-:W-:Y:S02]  /*9e40*/  LDSM.16.MT88.4 R140, [R159+0x800] ;  /* 0x000800009f8c783b */ /* 0x000fe40000004200 */
[C---:B------:R-:W-:Y:S02]  /*9e50*/  FMUL.FTZ R78, R3.reuse, R78 ;  /* 0x0000004e034e7220 */ /* 0x040fe40000410000 */
[C---:B------:R-:W-:Y:S02]  /*9e60*/  FMUL.FTZ R79, R3.reuse, R79 ;  /* 0x0000004f034f7220 */ /* 0x040fe40000410000 */
[C---:B------:R-:W-:Y:S02]  /*9e70*/  FMUL.FTZ R80, R132.reuse, R80 ;  /* 0x0000005084507220 */ /* 0x040fe40000410000 */
[C---:B------:R-:W-:Y:S03]  /*9e80*/  FMUL.FTZ R81, R132.reuse, R81 ;  /* 0x0000005184517220 */ /* 0x040fe60000410000 */
[C---:B---3--:R-:W-:Y:S03]  /*9e90*/  HMMA.16816.F32.BF16 R76, R128.reuse, R124, R76 ;  /* 0x0000007c804c723c */ /* 0x048fe6000004184c */
        /* <DEDUP_REMOVED lines=14> */
[C---:B------:R-:W-:Y:S03]  /*9f80*/  FMUL.FTZ R93, R132.reuse, R93 ;  /* 0x0000005d845d7220 */ /* 0x040fe60000410000 */
[C---:B------:R-:W-:Y:S01]  /*9f90*/  HMMA.16816.F32.BF16 R88, R128.reuse, R138, R88 ;  /* 0x0000008a8058723c */ /* 0x040fe20000041858 */
[----:B------:R-:W1:Y:S02]  /*9fa0*/  LDSM.16.MT88.4 R136, [R156+0x800] ;  /* 0x000800009c88783b */ /* 0x000e640000004200 */
[C---:B------:R-:W-:Y:S02]  /*9fb0*/  FMUL.FTZ R94, R3.reuse, R94 ;  /* 0x0000005e035e7220 */ /* 0x040fe40000410000 */
[C---:B------:R-:W-:Y:S02]  /*9fc0*/  FMUL.FTZ R95, R3.reuse, R95 ;  /* 0x0000005f035f7220 */ /* 0x040fe40000410000 */
[C---:B------:R-:W-:Y:S02]  /*9fd0*/  FMUL.FTZ R96, R132.reuse, R96 ;  /* 0x0000006084607220 */ /* 0x040fe40000410000 */
[C---:B------:R-:W-:Y:S03]  /*9fe0*/  FMUL.FTZ R97, R132.reuse, R97 ;  /* 0x0000006184617220 */ /* 0x040fe60000410000 */
[C---:B------:R-:W-:Y:S03]  /*9ff0*/  HMMA.16816.F32.BF16 R92, R128.reuse, R12, R92 ;  /* 0x0000000c805c723c */ /* 0x040fe6000004185c */
[C---:B------:R-:W-:Y:S02]  /*a000*/  FMUL.FTZ R98, R3.reuse, R98 ;  /* 0x0000006203627220 */ /* 0x040fe40000410000 */
[----:B------:R-:W-:Y:S02]  /*a010*/  FMUL.FTZ R99, R3, R99 ;  /* 0x0000006303637220 */ /* 0x000fe40000410000 */
[----:B----4-:R-:W-:Y:S01]  /*a020*/  F2FP.BF16.PACK_AB R12, R171, R170 ;  /* 0x000000aaab0c723e */ /* 0x010fe200000010ff */
[----:B------:R-:W-:Y:S01]  /*a030*/  FFMA.FTZ R164, R3, R229, R164 ;  /* 0x000000e503a47223 */ /* 0x000fe200000100a4 */
[----:B-----5:R-:W-:Y:S03]  /*a040*/  F2FP.BF16.PACK_AB R13, R175, R174 ;  /* 0x000000aeaf0d723e */ /* 0x020fe600000010ff */
[----:B------:R-:W-:Y:S01]  /*a050*/  HMMA.16816.F32.BF16 R96, R128, R14, R96 ;  /* 0x0000000e8060723c */ /* 0x000fe20000041860 */
[----:B------:R-:W3:Y:S02]  /*a060*/  LDSM.16.MT88.4 R128, [R159+0x2800] ;  /* 0x002800009f80783b */ /* 0x000ee40000004200 */
[----:B------:R-:W-:Y:S01]  /*a070*/  FFMA.FTZ R160, R132, R232, R160 ;  /* 0x000000e884a07223 */ /* 0x000fe200000100a0 */
[----:B------:R-:W-:Y:S01]  /*a080*/  MOV R132, R2 ;  /* 0x0000000200847202 */ /* 0x000fe20000000f00 */
[----:B------:R-:W-:Y:S02]  /*a090*/  FADD.FTZ R164, R165, R164 ;  /* 0x000000a4a5a47221 */ /* 0x000fe40000010000 */
[----:B------:R-:W-:Y:S01]  /*a0a0*/  F2FP.BF16.PACK_AB R14, R173, R172 ;  /* 0x000000acad0e723e */ /* 0x000fe200000010ff */
[----:B------:R-:W-:Y:S01]  /*a0b0*/  FADD.FTZ R160, R161, R160 ;  /* 0x000000a0a1a07221 */ /* 0x000fe20000010000 */
[----:B------:R-:W-:Y:S03]  /*a0c0*/  F2FP.BF16.PACK_AB R15, R185, R184 ;  /* 0x000000b8b90f723e */ /* 0x000fe600000010ff */
        /* <DEDUP_REMOVED lines=20> */
[----:B------:R-:W1:Y:S07]  /*a210*/  LDSM.16.MT88.4 R136, [R156+0x4800] ;  /* 0x004800009c88783b */ /* 0x000e6e0000004200 */
[C---:B------:R-:W-:Y:S08]  /*a220*/  HMMA.16816.F32.BF16 R116, R12.reuse, R140, R116 ;  /* 0x0000008c0c74723c */ /* 0x040ff00000041874 */
[C---:B------:R-:W-:Y:S01]  /*a230*/  HMMA.16816.F32.BF16 R120, R12.reuse, R142, R120 ;  /* 0x0000008e0c78723c */ /* 0x040fe20000041878 */
[----:B------:R-:W-:Y:S07]  /*a240*/  LDSM.16.MT88.4 R140, [R156+0x3800] ;  /* 0x003800009c8c783b */ /* 0x000fee0000004200 */
[C---:B------:R-:W-:Y:S07]  /*a250*/  HMMA.16816.F32.BF16 R36, R12.reuse, R144, R36 ;  /* 0x000000900c24723c */ /* 0x040fee0000041824 */
[--C-:B------:R-:W-:Y:S01]  /*a260*/  FFMA.FTZ R144, R20, c[0x0][0x2d0], -R169.reuse ;  /* 0x0000b40014907a23 */ /* 0x100fe200000108a9 */
[C---:B------:R-:W-:Y:S04]  /*a270*/  HMMA.16816.F32.BF16 R40, R12.reuse, R146, R40 ;  /* 0x000000920c28723c */ /* 0x040fe80000041828 */
[--C-:B------:R-:W-:Y:S01]  /*a280*/  FFMA.FTZ R145, R21, c[0x0][0x2d0], -R169.reuse ;  /* 0x0000b40015917a23 */ /* 0x100fe200000108a9 */
[----:B------:R-:W4:Y:S02]  /*a290*/  MUFU.EX2 R144, R144 ;  /* 0x0000009000907308 */ /* 0x000f240000000800 */
[--C-:B------:R-:W-:Y:S01]  /*a2a0*/  FFMA.FTZ R146, R24, c[0x0][0x2d0], -R169.reuse ;  /* 0x0000b40018927a23 */ /* 0x100fe200000108a9 */
[C---:B------:R-:W-:Y:S04]  /*a2b0*/  HMMA.16816.F32.BF16 R44, R12.reuse, R148, R44 ;  /* 0x000000940c2c723c */ /* 0x040fe8000004182c */
[--C-:B------:R-:W-:Y:S03]  /*a2c0*/  FFMA.FTZ R147, R25, c[0x0][0x2d0], -R169.reuse ;  /* 0x0000b40019937a23 */ /* 0x100fe600000108a9 */
[--C-:B------:R-:W-:Y:S01]  /*a2d0*/  FFMA.FTZ R148, R22, c[0x0][0x2d0], -R168.reuse ;  /* 0x0000b40016947a23 */ /* 0x100fe200000108a8 */
[C---:B------:R-:W-:Y:S01]  /*a2e0*/  HMMA.16816.F32.BF16 R48, R12.reuse, R150, R48 ;  /* 0x000000960c30723c */ /* 0x040fe20000041830 */
[----:B------:R-:W5:Y:S03]  /*a2f0*/  MUFU.EX2 R145, R145 ;  /* 0x0000009100917308 */ /* 0x000f660000000800 */
[--C-:B------:R-:W-:Y:S02]  /*a300*/  FFMA.FTZ R149, R23, c[0x0][0x2d0], -R168.reuse ;  /* 0x0000b40017957a23 */ /* 0x100fe400000108a8 */
[----:B------:R-:W-:Y:S01]  /*a310*/  LDSM.16.MT88.4 R20, [R157+0x1000] ;  /* 0x001000009d14783b */ /* 0x000fe20000004200 */
[--C-:B------:R-:W-:Y:S01]  /*a320*/  FFMA.FTZ R150, R26, c[0x0][0x2d0], -R168.reuse ;  /* 0x0000b4001a967a23 */ /* 0x100fe200000108a8 */
[C---:B------:R-:W-:Y:S03]  /*a330*/  HMMA.16816.F32.BF16 R52, R12.reuse, R152, R52 ;  /* 0x000000980c34723c */ /* 0x040fe60000041834 */
[----:B------:R-:W1:Y:S01]  /*a340*/  MUFU.EX2 R146, R146 ;  /* 0x0000009200927308 */ /* 0x000e620000000800 */
[----:B------:R-:W-:Y:S02]  /*a350*/  FFMA.FTZ R151, R27, c[0x0][0x2d0], -R168 ;  /* 0x0000b4001b977a23 */ /* 0x000fe400000108a8 */
[----:B------:R-:W-:Y:S01]  /*a360*/  LDSM.16.MT88.4 R24, [R156+0x1000] ;  /* 0x001000009c18783b */ /* 0x000fe20000004200 */
[--C-:B------:R-:W-:Y:S01]  /*a370*/  FFMA.FTZ R152, R28, c[0x0][0x2d0], -R169.reuse ;  /* 0x0000b4001c987a23 */ /* 0x100fe200000108a9 */
[C---:B------:R-:W-:Y:S04]  /*a380*/  HMMA.16816.F32.BF16 R56, R12.reuse, R154, R56 ;  /* 0x0000009a0c38723c */ /* 0x040fe80000041838 */
[--C-:B------:R-:W-:Y:S01]  /*a390*/  FFMA.FTZ R153, R29, c[0x0][0x2d0], -R169.reuse ;  /* 0x0000b4001d997a23 */ /* 0x100fe200000108a9 */
[----:B------:R-:W-:Y:S01]  /*a3a0*/  MUFU.EX2 R147, R147 ;  /* 0x0000009300937308 */ /* 0x000fe20000000800 */
[----:B----4-:R-:W-:Y:S02]  /*a3b0*/  FADD.FTZ R170, R144, R170 ;  /* 0x000000aa90aa7221 */ /* 0x010fe40000010000 */
[C---:B---3--:R-:W-:Y:S04]  /*a3c0*/  HMMA.16816.F32.BF16 R60, R12.reuse, R128, R60 ;  /* 0x000000800c3c723c */ /* 0x048fe8000004183c */
[--C-:B------:R-:W-:Y:S02]  /*a3d0*/  FFMA.FTZ R154, R32, c[0x0][0x2d0], -R169.reuse ;  /* 0x0000b400209a7a23 */ /* 0x100fe400000108a9 */
[----:B------:R-:W-:Y:S01]  /*a3e0*/  FFMA.FTZ R169, R33, c[0x0][0x2d0], -R169 ;  /* 0x0000b40021a97a23 */ /* 0x000fe200000108a9 */
[----:B------:R-:W3:Y:S01]  /*a3f0*/  MUFU.EX2 R148, R148 ;  /* 0x0000009400947308 */ /* 0x000ee20000000800 */
[C---:B------:R-:W-:Y:S01]  /*a400*/  HMMA.16816.F32.BF16 R64, R12.reuse, R130, R64 ;  /* 0x000000820c40723c */ /* 0x040fe20000041840 */
[----:B------:R-:W4:Y:S03]  /*a410*/  LDSM.16.MT88.4 R128, [R159+0x4800] ;  /* 0x004800009f80783b */ /* 0x000f260000004200 */
[--C-:B------:R-:W-:Y:S02]  /*a420*/  FFMA.FTZ R155, R30, c[0x0][0x2d0], -R168.reuse ;  /* 0x0000b4001e9b7a23 */ /* 0x100fe400000108a8 */
[----:B------:R-:W-:Y:S02]  /*a430*/  FFMA.FTZ R168, R35, c[0x0][0x2d0], -R168 ;  /* 0x0000b40023a87a23 */ /* 0x000fe400000108a8 */
[C---:B--2---:R-:W-:Y:S01]  /*a440*/  HMMA.16816.F32.BF16 R68, R12.reuse, R16, R68 ;  /* 0x000000100c44723c */ /* 0x044fe20000041844 */
[----:B------:R-:W-:Y:S01]  /*a450*/  LDSM.16.MT88.4 R28, [R156+0x1800] ;  /* 0x001800009c1c783b */ /* 0x000fe20000004200 */
[----:B------:R-:W2:Y:S02]  /*a460*/  MUFU.EX2 R149, R149 ;  /* 0x0000009500957308 */ /* 0x000ea40000000800 */
[----:B-----5:R-:W-:Y:S04]  /*a470*/  FADD.FTZ R170, R145, R170 ;  /* 0x000000aa91aa7221 */ /* 0x020fe80000010000 */
[C---:B------:R-:W-:Y:S01]  /*a480*/  HMMA.16816.F32.BF16 R72, R12.reuse, R18, R72 ;  /* 0x000000120c48723c */ /* 0x040fe20000041848 */
[----:B------:R-:W5:Y:S03]  /*a490*/  LDSM.16.MT88.4 R16, [R158+0x1000] ;  /* 0x001000009e10783b */ /* 0x000f660000004200 */
[----:B------:R-:W4:Y:S01]  /*a4a0*/  MUFU.EX2 R150, R150 ;  /* 0x0000009600967308 */ /* 0x000f220000000800 */
[----:B-1----:R-:W-:Y:S02]  /*a4b0*/  FADD.FTZ R170, R146, R170 ;  /* 0x000000aa92aa7221 */ /* 0x002fe40000010000 */
[----:B---3--:R-:W-:Y:S01]  /*a4c0*/  FADD.FTZ R174, R148, R174 ;  /* 0x000000ae94ae7221 */ /* 0x008fe20000010000 */
[C---:B------:R-:W-:Y:S01]  /*a4d0*/  HMMA.16816.F32.BF16 R76, R12.reuse, R124, R76 ;  /* 0x0000007c0c4c723c */ /* 0x040fe2000004184c */
[----:B------:R-:W-:Y:S03]  /*a4e0*/  LDSM.16.MT88.4 R32, [R158+0x3800] ;  /* 0x003800009e20783b */ /* 0x000fe60000004200 */
[----:B------:R-:W-:Y:S02]  /*a4f0*/  FADD.FTZ R170, R147, R170 ;  /* 0x000000aa93aa7221 */ /* 0x000fe40000010000 */
[----:B------:R-:W1:Y:S02]  /*a500*/  MUFU.EX2 R151, R151 ;  /* 0x0000009700977308 */ /* 0x000e640000000800 */
[C---:B------:R-:W-:Y:S01]  /*a510*/  HMMA.16816.F32.BF16 R80, R12.reuse, R126, R80 ;  /* 0x0000007e0c50723c */ /* 0x040fe20000041850 */
[----:B------:R-:W3:Y:S03]  /*a520*/  LDSM.16.MT88.4 R124, [R159+0x1000] ;  /* 0x001000009f7c783b */ /* 0x000ee60000004200 */
[----:B--2---:R-:W-:Y:S04]  /*a530*/  FADD.FTZ R174, R149, R174 ;  /* 0x000000ae95ae7221 */ /* 0x004fe80000010000 */
[C---:B------:R-:W-:Y:S01]  /*a540*/  HMMA.16816.F32.BF16 R84, R12.reuse, R136, R84 ;  /* 0x000000880c54723c */ /* 0x040fe20000041854 */
[----:B------:R-:W2:Y:S03]  /*a550*/  MUFU.EX2 R152, R152 ;  /* 0x0000009800987308 */ /* 0x000ea60000000800 */
[----:B----4-:R-:W-:Y:S04]  /*a560*/  FADD.FTZ R174, R150, R174 ;  /* 0x000000ae96ae7221 */ /* 0x010fe80000010000 */
[C---:B------:R-:W-:Y:S01]  /*a570*/  HMMA.16816.F32.BF16 R88, R12.reuse, R138, R88 ;  /* 0x0000008a0c58723c */ /* 0x040fe20000041858 */
[----:B------:R-:W-:Y:S02]  /*a580*/  LDSM.16.MT88.4 R136, [R157+0x3000] ;  /* 0x003000009d88783b */ /* 0x000fe40000004200 */
[----:B------:R-:W4:Y:S01]  /*a590*/  MUFU.EX2 R153, R153 ;  /* 0x0000009900997308 */ /* 0x000f220000000800 */
[----:B-1----:R-:W-:Y:S04]  /*a5a0*/  FADD.FTZ R174, R151, R174 ;  /* 0x000000ae97ae7221 */ /* 0x002fe80000010000 */
[C---:B------:R-:W-:Y:S05]  /*a5b0*/  HMMA.16816.F32.BF16 R92, R12.reuse, R128, R92 ;  /* 0x000000800c5c723c */ /* 0x040fea000004185c */
[----:B------:R-:W1:Y:S03]  /*a5c0*/  MUFU.EX2 R154, R154 ;  /* 0x0000009a009a7308 */ /* 0x000e660000000800 */
[----:B------:R-:W-:Y:S01]  /*a5d0*/  HMMA.16816.F32.BF16 R96, R12, R130, R96 ;  /* 0x000000820c60723c */ /* 0x000fe20000041860 */
[----:B------:R-:W3:Y:S03]  /*a5e0*/  LDSM.16.MT88.4 R128, [R158+0x3000] ;  /* 0x003000009e80783b */ /* 0x000ee60000004200 */
[----:B--2---:R-:W-:Y:S03]  /*a5f0*/  FADD.FTZ R170, R152, R170 ;  /* 0x000000aa98aa7221 */ /* 0x004fe60000010000 */
[----:B------:R-:W-:Y:S01]  /*a600*/  F2FP.BF16.PACK_AB R12, R145, R144 ;  /* 0x00000090910c723e */ /* 0x000fe200000010ff */
[----:B------:R-:W2:Y:S01]  /*a610*/  MUFU.EX2 R169, R169 ;  /* 0x000000a900a97308 */ /* 0x000ea20000000800 */
[----:B------:R-:W-:Y:S03]  /*a620*/  F2FP.BF16.PACK_AB R14, R147, R146 ;  /* 0x00000092930e723e */ /* 0x000fe600000010ff */
[----:B------:R-:W-:Y:S01]  /*a630*/  F2FP.BF16.PACK_AB R13, R149, R148 ;  /* 0x00000094950d723e */ /* 0x000fe200000010ff */
[----:B----4-:R-:W-:Y:S01]  /*a640*/  FADD.FTZ R170, R153, R170 ;  /* 0x000000aa99aa7221 */ /* 0x010fe20000010000 */
[----:B------:R-:W-:Y:S04]  /*a650*/  F2FP.BF16.PACK_AB R15, R151, R150 ;  /* 0x00000096970f723e */ /* 0x000fe800000010ff */
[----:B------:R-:W4:Y:S03]  /*a660*/  MUFU.EX2 R155, R155 ;  /* 0x0000009b009b7308 */ /* 0x000f260000000800 */
[C---:B-----5:R-:W-:Y:S03]  /*a670*/  HMMA.16816.F32.BF16 R4, R12.reuse, R16, R4 ;  /* 0x000000100c04723c */ /* 0x060fe60000041804 */
[----:B-1----:R-:W-:Y:S04]  /*a680*/  FADD.FTZ R170, R154, R170 ;  /* 0x000000aa9aaa7221 */ /* 0x002fe80000010000 */
[----:B------:R-:W1:Y:S01]  /*a690*/  MUFU.EX2 R168, R168 ;  /* 0x000000a800a87308 */ /* 0x000e620000000800 */
[C---:B------:R-:W-:Y:S01]  /*a6a0*/  HMMA.16816.F32.BF16 R8, R12.reuse, R18, R8 ;  /* 0x000000120c08723c */ /* 0x040fe20000041808 */
[----:B------:R-:W5:Y:S03]  /*a6b0*/  LDSM.16.MT88.4 R16, [R156+0x3000] ;  /* 0x003000009c10783b */ /* 0x000f660000004200 */
[----:B--2---:R-:W-:Y:S04]  /*a6c0*/  FADD.FTZ R232, R169, R170 ;  /* 0x000000aaa9e87221 */ /* 0x004fe80000010000 */
[C---:B------:R-:W-:Y:S04]  /*a6d0*/  HMMA.16816.F32.BF16 R100, R12.reuse, R20, R100 ;  /* 0x000000140c64723c */ /* 0x040fe80000041864 */
[----:B----4-:R-:W-:Y:S04]  /*a6e0*/  FADD.FTZ R174, R155, R174 ;  /* 0x000000ae9bae7221 */ /* 0x010fe80000010000 */
[C---:B------:R-:W-:Y:S01]  /*a6f0*/  HMMA.16816.F32.BF16 R104, R12.reuse, R22, R104 ;  /* 0x000000160c68723c */ /* 0x040fe20000041868 */
[----:B------:R-:W2:Y:S03]  /*a700*/  LDSM.16.MT88.4 R20, [R159+0x3000] ;  /* 0x003000009f14783b */ /* 0x000ea60000004200 */
[----:B------:R-:W-:Y:S04]  /*a710*/  FADD.FTZ R174, R234, R174 ;  /* 0x000000aeeaae7221 */ /* 0x000fe80000010000 */
[C---:B------:R-:W-:Y:S04]  /*a720*/  HMMA.16816.F32.BF16 R108, R12.reuse, R24, R108 ;  /* 0x000000180c6c723c */ /* 0x040fe8000004186c */
[----:B------:R-:W-:Y:S04]  /*a730*/  FADD.FTZ R174, R236, R174 ;  /* 0x000000aeecae7221 */ /* 0x000fe80000010000 */
[C---:B------:R-:W-:Y:S01]  /*a740*/  HMMA.16816.F32.BF16 R112, R12.reuse, R26, R112 ;  /* 0x0000001a0c70723c */ /* 0x040fe20000041870 */
[----:B------:R-:W4:Y:S03]  /*a750*/  LDSM.16.MT88.4 R24, [R158+0x5000] ;  /* 0x005000009e18783b */ /* 0x000f260000004200 */
[----:B-1----:R-:W-:Y:S04]  /*a760*/  FADD.FTZ R229, R168, R174 ;  /* 0x000000aea8e57221 */ /* 0x002fe80000010000 */
[C---:B---3--:R-:W-:Y:S08]  /*a770*/  HMMA.16816.F32.BF16 R116, R12.reuse, R124, R116 ;  /* 0x0000007c0c74723c */ /* 0x048ff00000041874 */
[C---:B------:R-:W-:Y:S01]  /*a780*/  HMMA.16816.F32.BF16 R120, R12.reuse, R126, R120 ;  /* 0x0000007e0c78723c */ /* 0x040fe20000041878 */
[----:B------:R-:W1:Y:S07]  /*a790*/  LDSM.16.MT88.4 R124, [R157+0x5000] ;  /* 0x005000009d7c783b */ /* 0x000e6e0000004200 */
[C---:B------:R-:W-:Y:S08]  /*a7a0*/  HMMA.16816.F32.BF16 R36, R12.reuse, R128, R36 ;  /* 0x000000800c24723c */ /* 0x040ff00000041824 */
[C---:B------:R-:W-:Y:S08]  /*a7b0*/  HMMA.16816.F32.BF16 R40, R12.reuse, R130, R40 ;  /* 0x000000820c28723c */ /* 0x040ff00000041828 */
[C---:B------:R-:W-:Y:S08]  /*a7c0*/  HMMA.16816.F32.BF16 R44, R12.reuse, R136, R44 ;  /* 0x000000880c2c723c */ /* 0x040ff0000004182c */
[C---:B------:R-:W-:Y:S01]  /*a7d0*/  HMMA.16816.F32.BF16 R48, R12.reuse, R138, R48 ;  /* 0x0000008a0c30723c */ /* 0x040fe20000041830 */
[----:B------:R-:W-:Y:S07]  /*a7e0*/  LDSM.16.MT88.4 R136, [R157+0x3800] ;  /* 0x003800009d88783b */ /* 0x000fee0000004200 */
[C---:B-----5:R-:W-:Y:S08]  /*a7f0*/  HMMA.16816.F32.BF16 R52, R12.reuse, R16, R52 ;  /* 0x000000100c34723c */ /* 0x060ff00000041834 */
[C---:B------:R-:W-:Y:S01]  /*a800*/  HMMA.16816.F32.BF16 R56, R12.reuse, R18, R56 ;  /* 0x000000120c38723c */ /* 0x040fe20000041838 */
[----:B------:R-:W3:Y:S07]  /*a810*/  LDSM.16.MT88.4 R16, [R156+0x5000] ;  /* 0x005000009c10783b */ /* 0x000eee0000004200 */
[C---:B--2---:R-:W-:Y:S08]  /*a820*/  HMMA.16816.F32.BF16 R60, R12.reuse, R20, R60 ;  /* 0x000000140c3c723c */ /* 0x044ff0000004183c */
[C---:B------:R-:W-:Y:S01]  /*a830*/  HMMA.16816.F32.BF16 R64, R12.reuse, R22, R64 ;  /* 0x000000160c40723c */ /* 0x040fe20000041840 */
[----:B------:R-:W2:Y:S07]  /*a840*/  LDSM.16.MT88.4 R20, [R159+0x5000] ;  /* 0x005000009f14783b */ /* 0x000eae0000004200 */
[C---:B----4-:R-:W-:Y:S08]  /*a850*/  HMMA.16816.F32.BF16 R68, R12.reuse, R24, R68 ;  /* 0x000000180c44723c */ /* 0x050ff00000041844 */
[C---:B------:R-:W-:Y:S01]  /*a860*/  HMMA.16816.F32.BF16 R72, R12.reuse, R26, R72 ;  /* 0x0000001a0c48723c */ /* 0x040fe20000041848 */
[----:B------:R-:W-:Y:S07]  /*a870*/  LDSM.16.MT88.4 R24, [R157+0x1800] ;  /* 0x001800009d18783b */ /* 0x000fee0000004200 */
        /* <DEDUP_REMOVED lines=13> */
[C---:B-1----:R-:W-:Y:S01]  /*a950*/  HMMA.16816.F32.BF16 R128, R12.reuse, R124, R4 ;  /* 0x0000007c0c80723c */ /* 0x042fe20000041804 */
[----:B------:R-:W1:Y:S07]  /*a960*/  LDSM.16.MT88.4 R4, [R158+0x5800] ;  /* 0x005800009e04783b */ /* 0x000e6e0000004200 */
[C---:B------:R-:W-:Y:S01]  /*a970*/  HMMA.16816.F32.BF16 R124, R12.reuse, R126, R8 ;  /* 0x0000007e0c7c723c */ /* 0x040fe20000041808 */
[----:B------:R-:W4:Y:S07]  /*a980*/  LDSM.16.MT88.4 R8, [R157+0x5800] ;  /* 0x005800009d08783b */ /* 0x000f2e0000004200 */
[C---:B------:R-:W-:Y:S08]  /*a990*/  HMMA.16816.F32.BF16 R100, R12.reuse, R24, R100 ;  /* 0x000000180c64723c */ /* 0x040ff00000041864 */
[C---:B------:R-:W-:Y:S08]  /*a9a0*/  HMMA.16816.F32.BF16 R104, R12.reuse, R26, R104 ;  /* 0x0000001a0c68723c */ /* 0x040ff00000041868 */
[C---:B------:R-:W-:Y:S08]  /*a9b0*/  HMMA.16816.F32.BF16 R108, R12.reuse, R28, R108 ;  /* 0x0000001c0c6c723c */ /* 0x040ff0000004186c */
[C---:B------:R-:W-:Y:S08]  /*a9c0*/  HMMA.16816.F32.BF16 R112, R12.reuse, R30, R112 ;  /* 0x0000001e0c70723c */ /* 0x040ff00000041870 */
        /* <DEDUP_REMOVED lines=9> */
[C---:B--2---:R-:W-:Y:S07]  /*aa60*/  HMMA.16816.F32.BF16 R60, R12.reuse, R20, R60 ;  /* 0x000000140c3c723c */ /* 0x044fee000004183c */
[----:B------:R-:W-:Y:S01]  /*aa70*/  IADD3 R20, R235, -0x2, RZ ;  /* 0xfffffffeeb147810 */ /* 0x000fe20007ffe0ff */
[C---:B------:R-:W-:Y:S03]  /*aa80*/  HMMA.16816.F32.BF16 R64, R12.reuse, R22, R64 ;  /* 0x000000160c40723c */ /* 0x040fe60000041840 */
[----:B------:R-:W-:Y:S05]  /*aa90*/  ISETP.GE.AND P5, PT, R20, R223, PT ;  /* 0x000000df1400720c */ /* 0x000fea0003fa6270 */
[C---:B-1----:R-:W-:Y:S08]  /*aaa0*/  HMMA.16816.F32.BF16 R68, R12.reuse, R4, R68 ;  /* 0x000000040c44723c */ /* 0x042ff00000041844 */
[C---:B------:R-:W-:Y:S01]  /*aab0*/  HMMA.16816.F32.BF16 R72, R12.reuse, R6, R72 ;  /* 0x000000060c48723c */ /* 0x040fe20000041848 */
[----:B------:R-:W1:Y:S02]  /*aac0*/  LDSM.16.MT88.4 R4, [R159+0x5800] ;  /* 0x005800009f04783b */ /* 0x000e640000004200 */
[----:B------:R-:W-:Y:S02]  /*aad0*/  @P5 ISETP.GE.AND P2, PT, R212, c[0x0][0x1d4], PT ;  /* 0x00007500d4005a0c */ /* 0x000fe40003f46270 */
[----:B------:R-:W-:Y:S02]  /*aae0*/  @P5 SHF.R.S32.HI R3, RZ, 0x1f, R20 ;  /* 0x0000001fff035819 */ /* 0x000fe40000011414 */
[----:B------:R-:W-:Y:S01]  /*aaf0*/  @P5 ISETP.GE.AND P1, PT, R198, c[0x0][0x1d4], PT ;  /* 0x00007500c6005a0c */ /* 0x000fe20003f26270 */
[C---:B----4-:R-:W-:Y:S04]  /*ab00*/  HMMA.16816.F32.BF16 R76, R12.reuse, R8, R76 ;  /* 0x000000080c4c723c */ /* 0x050fe8000004184c */
[----:B------:R-:W-:Y:S04]  /*ab10*/  @P5 IMAD R3, R3, c[0x0][0x1e0], RZ ;  /* 0x0000780003035a24 */ /* 0x000fe800078e02ff */
[C---:B------:R-:W-:Y:S01]  /*ab20*/  @P5 IMAD R3, R20.reuse, c[0x0][0x1e4], R3 ;  /* 0x0000790014035a24 */ /* 0x040fe200078e0203 */
[C---:B------:R-:W-:Y:S03]  /*ab30*/  HMMA.16816.F32.BF16 R80, R12.reuse, R10, R80 ;  /* 0x0000000a0c50723c */ /* 0x040fe60000041850 */
[----:B------:R-:W-:Y:S04]  /*ab40*/  @P5 IMAD.WIDE.U32 R20, R20, c[0x0][0x1e0], RZ ;  /* 0x0000780014145a25 */ /* 0x000fe800078e00ff */
[----:B------:R-:W-:Y:S01]  /*ab50*/  @P5 MOV R10, c[0x0][0x1e4] ;  /* 0x00007900000a5a02 */ /* 0x000fe20000000f00 */
[C---:B---3--:R-:W-:Y:S04]  /*ab60*/  HMMA.16816.F32.BF16 R84, R12.reuse, R16, R84 ;  /* 0x000000100c54723c */ /* 0x048fe80000041854 */
[----:B------:R-:W-:Y:S02]  /*ab70*/  @P5 IADD3 R8, R21, R3, RZ ;  /* 0x0000000315085210 */ /* 0x000fe40007ffe0ff */
[C---:B------:R-:W-:Y:S02]  /*ab80*/  @P5 SHF.L.U32 R3, R20.reuse, 0x6, RZ ;  /* 0x0000000614035819 */ /* 0x040fe400000006ff */
[----:B------:R-:W-:Y:S01]  /*ab90*/  @P5 SHF.L.U64.HI R20, R20, 0x6, R8 ;  /* 0x0000000614145819 */ /* 0x000fe20000010208 */
[C---:B------:R-:W-:Y:S03]  /*aba0*/  HMMA.16816.F32.BF16 R88, R12.reuse, R18, R88 ;  /* 0x000000120c58723c */ /* 0x040fe60000041858 */
[----:B------:R-:W-:Y:S04]  /*abb0*/  @P5 MOV R8, c[0x0][0x1e0] ;  /* 0x0000780000085a02 */ /* 0x000fe80000000f00 */
[C---:B------:R-:W-:Y:S01]  /*abc0*/  @P5 LEA R9, P0, R8.reuse, R3, 0x5 ;  /* 0x0000000308095211 */ /* 0x040fe200078028ff */
[C---:B-1----:R-:W-:Y:S04]  /*abd0*/  HMMA.16816.F32.BF16 R92, R12.reuse, R4, R92 ;  /* 0x000000040c5c723c */ /* 0x042fe8000004185c */
[----:B------:R-:W-:Y:S02]  /*abe0*/  @P5 IADD3 R3, P3, R3, R230, RZ ;  /* 0x000000e603035210 */ /* 0x000fe40007f7e0ff */
[----:B------:R-:W-:Y:S02]  /*abf0*/  @P5 LEA.HI.X R10, R8, R20, R10, 0x5, P0 ;  /* 0x00000014080a5211 */ /* 0x000fe400000f2c0a */
[----:B------:R-:W-:Y:S01]  /*ac00*/  @P5 LEA R16, P4, R3, c[0x0][0x1c8], 0x1 ;  /* 0x0000720003105a11 */ /* 0x000fe200078808ff */
[----:B------:R-:W-:Y:S03]  /*ac10*/  HMMA.16816.F32.BF16 R96, R12, R6, R96 ;  /* 0x000000060c60723c */ /* 0x000fe60000041860 */
[----:B------:R-:W-:Y:S02]  /*ac20*/  @P5 IADD3.X R20, R20, R222, RZ, P3, !PT ;  /* 0x000000de14145210 */ /* 0x000fe40001ffe4ff */
[----:B------:R-:W-:Y:S02]  /*ac30*/  @P5 IADD3 R9, P0, R9, R230, RZ ;  /* 0x000000e609095210 */ /* 0x000fe40007f1e0ff */
[----:B------:R-:W-:Y:S01]  /*ac40*/  @P5 LEA.HI.X R17, R3, c[0x0][0x1cc], R20, 0x1, P4 ;  /* 0x0000730003115a11 */ /* 0x000fe200020f0c14 */
[----:B------:R-:W-:Y:S01]  /*ac50*/  @P5 IMAD R3, R228, 0x6000, R200 ;  /* 0x00006000e4035824 */ /* 0x000fe200078e02c8 */
[----:B------:R-:W-:Y:S03]  /*ac60*/  @P5 LEA R8, P3, R9, c[0x0][0x1c8], 0x1 ;  /* 0x0000720009085a11 */ /* 0x000fe600078608ff */
[----:B------:R-:W-:Y:S01]  /*ac70*/  @P5 IADD3.X R10, R10, R222, RZ, P0, !PT ;  /* 0x000000de0a0a5210 */ /* 0x000fe200007fe4ff */
[----:B------:R-:W-:Y:S01]  /*ac80*/  @!PT LDS RZ, [RZ] ;  /* 0x00000000fffff984 */ /* 0x000fe20000000800 */
[----:B------:R-:W-:Y:S01]  /*ac90*/  @!PT LDS RZ, [RZ] ;  /* 0x00000000fffff984 */ /* 0x000fe20000000800 */
[----:B------:R-:W-:Y:S01]  /*aca0*/  @!PT LDS RZ, [RZ] ;  /* 0x00000000fffff984 */ /* 0x000fe20000000800 */
[----:B------:R1:W-:Y:S01]  /*acb0*/  @P5 LDGSTS.E.BYPASS.LTC128B.128 [R3], [R16.64], !P2 ;  /* 0x0000000010035fae */ /* 0x0003e2000d101d48 */
[----:B------:R-:W-:Y:S02]  /*acc0*/  @P5 ISETP.GE.AND P0, PT, R197, c[0x0][0x1d4], PT ;  /* 0x00007500c5005a0c */ /* 0x000fe40003f06270 */
[----:B------:R-:W-:Y:S05]  /*acd0*/  @P5 LEA.HI.X R9, R9, c[0x0][0x1cc], R10, 0x1, P3 ;  /* 0x0000730009095a11 */ /* 0x000fea00018f0c0a */
        /* <DEDUP_REMOVED lines=13> */
.L_x_4604:
[----:B------:R-:W-:Y:S02]  /*adb0*/  MOV R5, 0x1f ;  /* 0x0000001f00057802 */ /* 0x000fe40000000f00 */
[----:B------:R-:W-:Y:S01]  /*adc0*/  MOV R4, 0xffffffff ;  /* 0xffffffff00047802 */ /* 0x000fe20000000f00 */
[----:B------:R-:W-:Y:S05]  /*add0*/  BRA.DIV ~URZ, `(.L_x_4606) ;  /* 0x00004ff27f007947 */ /* 0x000fea000b800000 */
[----:B------:R2:W3:Y:S02]  /*ade0*/  SHFL.BFLY PT, R3, R232, 0x2, 0x1f ;  /* 0x0c401f00e8037f89 */ /* 0x0004e400000e0000 */
.L_x_4679:
[----:B---3--:R-:W-:Y:S01]  /*adf0*/  FADD.FTZ R3, R3, R232 ;  /* 0x000000e803037221 */ /* 0x008fe20000010000 */
[----:B------:R-:W-:Y:S05]  /*ae00*/  BRA.DIV ~URZ, `(.L_x_4607) ;  /* 0x000050227f007947 */ /* 0x000fea000b800000 */
[----:B------:R-:W3:Y:S04]  /*ae10*/  SHFL.BFLY PT, R5, R229, 0x2, 0x1f ;  /* 0x0c401f00e5057f89 */ /* 0x000ee800000e0000 */
[----:B------:R-:W4:Y:S01]  /*ae20*/  SHFL.BFLY PT, R4, R3, 0x1, 0x1f ;  /* 0x0c201f0003047f89 */ /* 0x000f2200000e0000 */
[----:B---3--:R-:W-:-:S02]  /*ae30*/  FADD.FTZ R229, R5, R229 ;  /* 0x000000e505e57221 */ /* 0x008fc40000010000 */
[----:B----4-:R-:W-:-:S03]  /*ae40*/  FADD.FTZ R3, R3, R4 ;  /* 0x0000000403037221 */ /* 0x010fc60000010000 */
[----:B------:R3:W4:Y:S04]  /*ae50*/  SHFL.BFLY PT, R5, R229, 0x1, 0x1f ;  /* 0x0c201f00e5057f89 */ /* 0x00072800000e0000 */
.L_x_4680:
        /* <DEDUP_REMOVED lines=116> */
.L_x_4583:
        /* <DEDUP_REMOVED lines=8> */
[----:B------:R-:W4:Y:S01]  /*b620*/  POPC R3, UR4 ;  /* 0x0000000400037d09 */ /* 0x000f220008000000 */
[----:B-1----:R-:W-:-:S13]  /*b630*/  ISETP.EQ.U32.AND P0, PT, R5, R0, PT ;  /* 0x000000000500720c */ /* 0x002fda0003f02070 */
[----:B----4-:R-:W4:Y:S04]  /*b640*/  @P0 ATOMG.E.ADD.STRONG.GPU PT, R3, [R6.64], R3 ;  /* 0x00000003060309a8 */ /* 0x010f2800081ee1c8 */
[----:B------:R-:W1:Y:S02]  /*b650*/  S2R R0, SR_LTMASK ;  /* 0x0000000000007919 */ /* 0x000e640000003900 */
[----:B-1----:R-:W-:-:S04]  /*b660*/  LOP3.LUT R0, R0, UR4, RZ, 0xc0, !PT ;  /* 0x0000000400007c12 */ /* 0x002fc8000f8ec0ff */
[----:B------:R-:W1:Y:S01]  /*b670*/  POPC R188, R0 ;  /* 0x0000000000bc7309 */ /* 0x000e620000000000 */
[----:B----4-:R-:W1:Y:S02]  /*b680*/  SHFL.IDX PT, R3, R3, R5, 0x1f ;  /* 0x00001f0503037589 */ /* 0x010e6400000e0000 */
[----:B-1----:R-:W-:-:S05]  /*b690*/  IADD3 R188, R3, c[0x0][0xc], R188 ;  /* 0x0000030003bc7a10 */ /* 0x002fca0007ffe0bc */
.L_x_4609:
[----:B------:R-:W-:Y:S05]  /*b6a0*/  BSYNC B0 ;  /* 0x0000000000007941 */ /* 0x000fea0003800000 */
.L_x_4608:
        /* <DEDUP_REMOVED lines=21> */
[----:B-1----:R-:W-:-:S02]  /*b800*/  F2FP.BF16.PACK_AB R5, R127, R126 ;  /* 0x0000007e7f05723e */ /* 0x002fc400000010ff */
[----:B----4-:R-:W-:-:S03]  /*b810*/  F2FP.BF16.PACK_AB R6, R101, R100 ;  /* 0x000000646506723e */ /* 0x010fc600000010ff */
        /* <DEDUP_REMOVED lines=101> */
.L_x_4612:
        /* <DEDUP_REMOVED lines=107> */
.L_x_4681:
[----:B------:R-:W-:Y:S05]  /*c520*/  BRA.DIV ~URZ, `(.L_x_4615) ;  /* 0x00003a727f007947 */ /* 0x000fea000b800000 */
[----:B------:R4:W2:Y:S02]  /*c530*/  SHFL.IDX PT, R0, R56, RZ, 0x181f ;  /* 0x00181fff38007589 */ /* 0x0008a400000e0000 */
.L_x_4682:
        /* <DEDUP_REMOVED lines=15> */
.L_x_4617:
[----:B------:R-:W-:Y:S05]  /*c630*/  BSYNC B0 ;  /* 0x0000000000007941 */ /* 0x000fea0003800000 */
.L_x_4616:
[----:B------:R-:W-:Y:S05]  /*c640*/  BRA.DIV ~URZ, `(.L_x_4618) ;  /* 0x000039c27f007947 */ /* 0x000fea000b800000 */
[----:B-12---:R1:W2:Y:S04]  /*c650*/  SHFL.IDX PT, R20, R7, 0x1, 0x181f ;  /* 0x00381f0007147f89 */ /* 0x0062a800000e0000 */
[----:B------:R1:W4:Y:S02]  /*c660*/  SHFL.IDX PT, R2, R56, 0x1, 0x181f ;  /* 0x00381f0038027f89 */ /* 0x00032400000e0000 */
.L_x_4683:
        /* <DEDUP_REMOVED lines=16> */
.L_x_4620:
[----:B------:R-:W-:Y:S05]  /*c770*/  BSYNC B0 ;  /* 0x0000000000007941 */ /* 0x000fea0003800000 */
.L_x_4619:
[----:B------:R-:W-:Y:S05]  /*c780*/  BRA.DIV ~URZ, `(.L_x_4621) ;  /* 0x000039427f007947 */ /* 0x000fea000b800000 */
[----:B--2---:R2:W1:Y:S02]  /*c790*/  SHFL.IDX PT, R16, R7, 0x2, 0x181f ;  /* 0x00581f0007107f89 */ /* 0x00446400000e0000 */
.L_x_4684:
[----:B------:R-:W-:Y:S05]  /*c7a0*/  BRA.DIV ~URZ, `(.L_x_4622) ;  /* 0x000039927f007947 */ /* 0x000fea000b800000 */
[----:B----4-:R4:W2:Y:S02]  /*c7b0*/  SHFL.IDX PT, R2, R56, 0x2, 0x181f ;  /* 0x00581f0038027f89 */ /* 0x0108a400000e0000 */
.L_x_4685:
        /* <DEDUP_REMOVED lines=16> */
.L_x_4624:
[----:B------:R-:W-:Y:S05]  /*c8c0*/  BSYNC B0 ;  /* 0x0000000000007941 */ /* 0x000fea0003800000 */
.L_x_4623:
[----:B------:R-:W-:Y:S05]  /*c8d0*/  BRA.DIV ~URZ, `(.L_x_4625) ;  /* 0x000038c27f007947 */ /* 0x000fea000b800000 */
[----:B-12---:R-:W1:Y:S04]  /*c8e0*/  SHFL.IDX PT, R7, R7, 0x3, 0x181f ;  /* 0x00781f0007077f89 */ /* 0x006e6800000e0000 */
[----:B----4-:R-:W2:Y:S02]  /*c8f0*/  SHFL.IDX PT, R56, R56, 0x3, 0x181f ;  /* 0x00781f0038387f89 */ /* 0x010ea400000e0000 */
.L_x_4686:
        /* <DEDUP_REMOVED lines=17> */
.L_x_4613:
        /* <DEDUP_REMOVED lines=34> */
.L_x_4687:
[----:B------:R-:W-:Y:S05]  /*cc30*/  BRA.DIV ~URZ, `(.L_x_4628) ;  /* 0x000036a27f007947 */ /* 0x000fea000b800000 */
[----:B------:R3:W4:Y:S02]  /*cc40*/  SHFL.IDX PT, R0, R149, RZ, 0x1c1f ;  /* 0x001c1fff95007589 */ /* 0x00072400000e0000 */
.L_x_4688:
        /* <DEDUP_REMOVED lines=145> */
.L_x_4630:
[----:B------:R-:W-:Y:S05]  /*d560*/  BSYNC B0 ;  /* 0x0000000000007941 */ /* 0x000fea0003800000 */
.L_x_4629:
[----:B------:R-:W-:Y:S05]  /*d570*/  BRA.DIV ~URZ, `(.L_x_4631) ;  /* 0x00002dd27f007947 */ /* 0x000fea000b800000 */
[----:B-1----:R-:W1:Y:S04]  /*d580*/  SHFL.IDX PT, R148, R148, 0x1, 0x1c1f ;  /* 0x003c1f0094947f89 */ /* 0x002e6800000e0000 */
[----:B---3--:R-:W3:Y:S02]  /*d590*/  SHFL.IDX PT, R149, R149, 0x1, 0x1c1f ;  /* 0x003c1f0095957f89 */ /* 0x008ee400000e0000 */
.L_x_4689:
        /* <DEDUP_REMOVED lines=100> */
.L_x_4611:
        /* <DEDUP_REMOVED lines=19> */
.L_x_4632:
[----:B------:R-:W-:Y:S01]  /*dd10*/  ISETP.GT.AND P0, PT, R196, 0x7f, PT ;  /* 0x0000007fc400780c */ /* 0x000fe20003f04270 */
[----:B------:R-:W-:Y:S01]  /*dd20*/  BSSY B0, `(.L_x_4633) ;  /* 0x0000034000007945 */ /* 0x000fe20003800000 */
[----:B------:R-:W-:Y:S02]  /*dd30*/  SEL R220, R220, RZ, !P2 ;  /* 0x000000ffdcdc7207 */ /* 0x000fe40005000000 */
[----:B------:R-:W-:-:S02]  /*dd40*/  SEL R7, R7, RZ, !P2 ;  /* 0x000000ff07077207 */ /* 0x000fc40005000000 */
[----:B-1---5:R-:W-:-:S07]  /*dd50*/  SHF.R.S32.HI R4, RZ, 0x1f, R0 ;  /* 0x0000001fff047819 */ /* 0x022fce0000011400 */
        /* <DEDUP_REMOVED lines=13> */
[----:B------:R-:W4:Y:S03]  /*de30*/  LDC.64 R14, c[0x0][R22+0x168] ;  /* 0x00005a00160e7b82 */ /* 0x000f260000000a00 */
[----:B------:R-:W-:-:S05]  /*de40*/  @P0 IMAD.HI.U32 R9, R2, c[0x0][0x4ec], RZ ;  /* 0x00013b0002090a27 */ /* 0x000fca00078e00ff */
[----:B------:R-:W5:Y:S01]  /*de50*/  LDC.64 R18, c[0x0][R22+0x178] ;  /* 0x00005e0016127b82 */ /* 0x000f620000000a00 */
[----:B------:R-:W-:-:S05]  /*de60*/  @P0 SHF.R.U32.HI R10, RZ, c[0x0][0x4f0], R9 ;  /* 0x00013c00ff0a0a19 */ /* 0x000fca0000011609 */
[----:B------:R-:W-:Y:S02]  /*de70*/  IMAD.MOV R9, RZ, RZ, -R10 ;  /* 0x000000ffff097224 */ /* 0x000fe400078e0a0a */
[----:B------:R-:W2:Y:S02]  /*de80*/  LDC.64 R16, c[0x0][R22+0x160] ;  /* 0x0000580016107b82 */ /* 0x000ea40000000a00 */
[----:B------:R-:W-:Y:S02]  /*de90*/  IMAD R9, R9, c[0x0][0x4e8], R2 ;  /* 0x00013a0009097a24 */ /* 0x000fe400078e0202 */
[-C--:B-1----:R-:W-:Y:S02]  /*dea0*/  IMAD R5, R21, R220.reuse, RZ ;  /* 0x000000dc15057224 */ /* 0x082fe400078e02ff */
[----:B------:R-:W-:-:S04]  /*deb0*/  IMAD.WIDE.U32 R12, R20, R220, RZ ;  /* 0x000000dc140c7225 */ /* 0x000fc800078e00ff */
        /* <DEDUP_REMOVED lines=26> */
.L_x_4634:
[----:B------:R-:W-:Y:S05]  /*e060*/  BSYNC B0 ;  /* 0x0000000000007941 */ /* 0x000fea0003800000 */
.L_x_4633:
        /* <DEDUP_REMOVED lines=37> */
.L_x_4690:
[----:B------:R-:W-:Y:S05]  /*e2c0*/  BRA.DIV ~URZ, `(.L_x_4636) ;  /* 0x000021c27f007947 */ /* 0x000fea000b800000 */
[----:B------:R1:W2:Y:S02]  /*e2d0*/  SHFL.IDX PT, R0, R7, RZ, 0x181f ;  /* 0x00181fff07007589 */ /* 0x0002a400000e0000 */
.L_x_4691:
        /* <DEDUP_REMOVED lines=16> */
.L_x_4638:
[----:B------:R-:W-:Y:S05]  /*e3e0*/  BSYNC B0 ;  /* 0x0000000000007941 */ /* 0x000fea0003800000 */
.L_x_4637:
[----:B------:R-:W-:Y:S05]  /*e3f0*/  BRA.DIV ~URZ, `(.L_x_4639) ;  /* 0x000021027f007947 */ /* 0x000fea000b800000 */
[----:B----4-:R4:W1:Y:S04]  /*e400*/  SHFL.IDX PT, R9, R8, 0x1, 0x181f ;  /* 0x00381f0008097f89 */ /* 0x01086800000e0000 */
[----:B--2---:R4:W2:Y:S02]  /*e410*/  SHFL.IDX PT, R0, R7, 0x1, 0x181f ;  /* 0x00381f0007007f89 */ /* 0x0048a400000e0000 */
.L_x_4692:
        /* <DEDUP_REMOVED lines=16> */
.L_x_4641:
[----:B------:R-:W-:Y:S05]  /*e520*/  BSYNC B0 ;  /* 0x0000000000007941 */ /* 0x000fea0003800000 */
.L_x_4640:
[----:B------:R-:W-:Y:S05]  /*e530*/  BRA.DIV ~URZ, `(.L_x_4642) ;  /* 0x000020927f007947 */ /* 0x000fea000b800000 */
[----:B-1----:R1:W3:Y:S02]  /*e540*/  SHFL.IDX PT, R9, R8, 0x2, 0x181f ;  /* 0x00581f0008097f89 */ /* 0x0022e400000e0000 */
.L_x_4693:
[----:B------:R-:W-:Y:S05]  /*e550*/  BRA.DIV ~URZ, `(.L_x_4643) ;  /* 0x000020e27f007947 */ /* 0x000fea000b800000 */
[----:B--2---:R2:W1:Y:S02]  /*e560*/  SHFL.IDX PT, R0, R7, 0x2, 0x181f ;  /* 0x00581f0007007f89 */ /* 0x00446400000e0000 */
.L_x_4694:
        /* <DEDUP_REMOVED lines=16> */
.L_x_4645:
[----:B------:R-:W-:Y:S05]  /*e670*/  BSYNC B0 ;  /* 0x0000000000007941 */ /* 0x000fea0003800000 */
.L_x_4644:
[----:B------:R-:W-:Y:S05]  /*e680*/  BRA.DIV ~URZ, `(.L_x_4646) ;  /* 0x000020227f007947 */ /* 0x000fea000b800000 */
[----:B-1--4-:R-:W1:Y:S04]  /*e690*/  SHFL.IDX PT, R8, R8, 0x3, 0x181f ;  /* 0x00781f0008087f89 */ /* 0x012e6800000e0000 */
[----:B--2---:R-:W2:Y:S02]  /*e6a0*/  SHFL.IDX PT, R7, R7, 0x3, 0x181f ;  /* 0x00781f0007077f89 */ /* 0x004ea400000e0000 */
.L_x_4695:
        /* <DEDUP_REMOVED lines=15> */
.L_x_4626:
[----:B------:R-:W-:Y:S05]  /*e7a0*/  BSYNC B1 ;  /* 0x0000000000017941 */ /* 0x000fea0003800000 */
.L_x_4610:
        /* <DEDUP_REMOVED lines=11> */
.L_x_4696:
[----:B------:R-:W-:Y:S05]  /*e860*/  BRA.DIV ~URZ, `(.L_x_4649) ;  /* 0x00001f827f007947 */ /* 0x000fea000b800000 */
[----:B-1----:R-:W1:Y:S02]  /*e870*/  SHFL.IDX PT, R3, R3, 0x1, 0x1f ;  /* 0x00201f0003037f89 */ /* 0x002e6400000e0000 */
.L_x_4697:
        /* <DEDUP_REMOVED lines=18> */
.L_x_4698:
        /* <DEDUP_REMOVED lines=16> */
.L_x_4699:
[----:B----4-:R-:W-:Y:S01]  /*eaa0*/  IMAD R0, R0, c[0x0][0x538], RZ ;  /* 0x00014e0000007a24 */ /* 0x010fe200078e02ff */
[----:B------:R-:W-:Y:S04]  /*eab0*/  BSSY B1, `(.L_x_4652) ;  /* 0x00000ba000017945 */ /* 0x000fe80003800000 */
[----:B-1----:R-:W-:-:S04]  /*eac0*/  IADD3 R188, R0, R3, RZ ;  /* 0x0000000300bc7210 */ /* 0x002fc80007ffe0ff */
[----:B--2---:R-:W-:-:S13]  /*ead0*/  ISETP.GT.AND P6, PT, R188, R7, PT ;  /* 0x00000007bc00720c */ /* 0x004fda0003fc4270 */
[----:B------:R-:W-:Y:S05]  /*eae0*/  @P6 BRA `(.L_x_4653) ;  /* 0x0000024000006947 */ /* 0x000fea0003800000 */
.L_x_4657:
        /* <DEDUP_REMOVED lines=16> */
.L_x_4700:
        /* <DEDUP_REMOVED lines=16> */
.L_x_4701:
[----:B--2---:R-:W-:-:S05]  /*ecf0*/  IMAD R0, R0, c[0x0][0x538], RZ ;  /* 0x00014e0000007a24 */ /* 0x004fca00078e02ff */
[----:B------:R-:W-:-:S04]  /*ed00*/  IADD3 R188, R0, R188, RZ ;  /* 0x000000bc00bc7210 */ /* 0x000fc80007ffe0ff */
[----:B------:R-:W-:-:S13]  /*ed10*/  ISETP.GT.AND P6, PT, R188, R7, PT ;  /* 0x00000007bc00720c */ /* 0x000fda0003fc4270 */
[----:B-1----:R-:W-:Y:S05]  /*ed20*/  @!P6 BRA `(.L_x_4657) ;  /* 0xfffffdc00000e947 */ /* 0x002fea000383ffff */
.L_x_4653:
[----:B------:R-:W-:-:S05]  /*ed30*/  IADD3 R188, -R0, R188, RZ ;  /* 0x000000bc00bc7210 */ /* 0x000fca0007ffe1ff */
[----:B------:R-:W-:-:S05]  /*ed40*/  IMAD R0, R9, c[0x0][0x538], R188 ;  /* 0x00014e0009007a24 */ /* 0x000fca00078e02bc */
[----:B------:R-:W-:Y:S01]  /*ed50*/  ISETP.GT.AND P0, PT, R0, R7, PT ;  /* 0x000000070000720c */ /* 0x000fe20003f04270 */
[----:B------:R-:W-:-:S12]  /*ed60*/  BRA.DIV ~URZ, `(.L_x_4658) ;  /* 0x00001f127f007947 */ /* 0x000fd8000b800000 */
[----:B------:R-:W-:-:S04]  /*ed70*/  VOTE.ANY R8, PT, !P0 ;  /* 0x0000000000087806 */ /* 0x000fc800040e0100 */
.L_x_4702:
[----:B------:R-:W1:Y:S02]  /*ed80*/  POPC R12, R8 ;  /* 0x00000008000c7309 */ /* 0x000e640000000000 */
[----:B-1----:R-:W-:Y:S01]  /*ed90*/  IADD3 R191, R12, R191, RZ ;  /* 0x000000bf0cbf7210 */ /* 0x002fe20007ffe0ff */
[----:B------:R-:W-:Y:S05]  /*eda0*/  BRA.DIV ~URZ, `(.L_x_4659) ;  /* 0x00001f127f007947 */ /* 0x000fea000b800000 */
[----:B------:R1:W2:Y:S04]  /*edb0*/  SHFL.IDX PT, R189, R189, R12, 0x1f ;  /* 0x00001f0cbdbd7589 */ /* 0x0002a800000e0000 */
[----:B------:R1:W4:Y:S02]  /*edc0*/  SHFL.IDX PT, R3, R11, R12, 0x1f ;  /* 0x00001f0c0b037589 */ /* 0x00032400000e0000 */
.L_x_4703:
[----:B------:R-:W-:Y:S01]  /*edd0*/  ISETP.NE.AND P0, PT, R8, RZ, PT ;  /* 0x000000ff0800720c */ /* 0x000fe20003f05270 */
[----:B------:R-:W-:-:S12]  /*ede0*/  BSSY B0, `(.L_x_4660) ;  /* 0x0000005000007945 */ /* 0x000fd80003800000 */
[----:B------:R-:W-:Y:S05]  /*edf0*/  @!P0 BRA `(.L_x_4661) ;  /* 0x0000003000008947 */ /* 0x000fea0003800000 */
[----:B------:R-:W-:Y:S01]  /*ee00*/  IADD3 R4, R12, -0x1, RZ ;  /* 0xffffffff0c047810 */ /* 0x000fe20007ffe0ff */
[----:B------:R-:W-:Y:S05]  /*ee10*/  BRA.DIV ~URZ, `(.L_x_4662) ;  /* 0x00001f727f007947 */ /* 0x000fea000b800000 */
[----:B------:R1:W3:Y:S02]  /*ee20*/  SHFL.IDX PT, R10, R9, R4, 0x1f ;  /* 0x00001f04090a7589 */ /* 0x0002e400000e0000 */
.L_x_4661:
[----:B------:R-:W-:Y:S05]  /*ee30*/  BSYNC B0 ;  /* 0x0000000000007941 */ /* 0x000fea0003800000 */
.L_x_4660:
        /* <DEDUP_REMOVED lines=60> */
.L_x_4664:
        /* <DEDUP_REMOVED lines=61> */
.L_x_4665:
[----:B------:R-:W-:Y:S05]  /*f5d0*/  BSYNC B0 ;  /* 0x0000000000007941 */ /* 0x000fea0003800000 */
.L_x_4663:
[----:B------:R-:W-:-:S04]  /*f5e0*/  LOP3.LUT R2, RZ, R2, RZ, 0x33, !PT ;  /* 0x00000002ff027212 */ /* 0x000fc800078e33ff */
[----:B------:R-:W-:Y:S01]  /*f5f0*/  IADD3 R189, R2, R189, RZ ;  /* 0x000000bd02bd7210 */ /* 0x000fe20007ffe0ff */
[----:B------:R-:W-:Y:S05]  /*f600*/  BRA `(.L_x_4666) ;  /* 0x0000004000007947 */ /* 0x000fea0003800000 */
.L_x_4654:
[----:B------:R-:W-:Y:S01]  /*f610*/  IMAD.MOV.U32 R188, RZ, RZ, R7 ;  /* 0x000000ffffbc7224 */ /* 0x000fe200078e0007 */
[----:B------:R-:W-:Y:S01]  /*f620*/  MOV R190, RZ ;  /* 0x000000ff00be7202 */ /* 0x000fe20000000f00 */
[----:B------:R-:W-:Y:S01]  /*f630*/  IMAD.MOV.U32 R189, RZ, RZ, RZ ;  /* 0x000000ffffbd7224 */ /* 0x000fe200078e00ff */
[----:B------:R-:W-:Y:S02]  /*f640*/  MOV R191, c[0x0][0x53c] ;  /* 0x00014f0000bf7a02 */ /* 0x000fe40000000f00 */
.L_x_4666:
[----:B------:R-:W-:Y:S05]  /*f650*/  BSYNC B1 ;  /* 0x0000000000017941 */ /* 0x000fea0003800000 */
.L_x_4652:
[----:B------:R-:W-:Y:S01]  /*f660*/  WARPSYNC 0xffffffff ;  /* 0xffffffff00007948 */ /* 0x000fe20003800000 */
[----:B------:R-:W-:Y:S01]  /*f670*/  BAR.SYNC.DEFER_BLOCKING 0x4, 0x100 ;  /* 0x0104000000007b1d */ /* 0x000fe20000010000 */
[----:B------:R-:W-:-:S13]  /*f680*/  ISETP.NE.AND P0, PT, R6, RZ, PT ;  /* 0x000000ff0600720c */ /* 0x000fda0003f05270 */
[----:B------:R1:W-:Y:S04]  /*f690*/  @!P0 STS.128 [0x24100], R188 ;  /* 0x024100bcff008388 */ /* 0x0003e80000000c00 */
[----:B------:R-:W-:Y:S06]  /*f6a0*/  BAR.ARV 0x5, 0x100 ;  /* 0x0144000000007b1d */ /* 0x000fec0000002000 */
.L_x_4647:
[----:B----4-:R-:W-:-:S13]  /*f6b0*/  ISETP.GE.AND P0, PT, R191, c[0x0][0x53c], PT ;  /* 0x00014f00bf007a0c */ /* 0x010fda0003f06270 */
[----:B-123--:R-:W-:Y:S01]  /*f6c0*/  @P0 CALL.REL.NOINC `(.L_x_4667) ;  /* 0x0000001000000944 */ /* 0x00efe20003c00000 */
[----:B------:R-:W-:Y:S05]  /*f6d0*/  BRA `(.L_x_4668) ;  /* 0xffff1f6000007947 */ /* 0x000fea000383ffff */
.L_x_4667:
[----:B------:R-:W-:Y:S05]  /*f6e0*/  EXIT ;  /* 0x000000000000794d */ /* 0x000fea0003800000 */
.L_x_4566:
[----:B------:R-:W-:Y:S01]  /*f6f0*/  IMAD.MOV.U32 R9, RZ, RZ, R8 ;  /* 0x000000ffff097224 */ /* 0x000fe200078e0008 */
[----:B------:R-:W-:Y:S02]  /*f700*/  MOV R2, 0x1 ;  /* 0x0000000100027802 */ /* 0x000fe40000000f00 */
[----:B------:R-:W-:Y:S02]  /*f710*/  MOV R0, 0xf730 ;  /* 0x0000f73000007802 */ /* 0x000fe40000000f00 */
[----:B------:R-:W-:Y:S05]  /*f720*/  CALL.REL.NOINC `($__internal_98_$__cuda_sm70_shflsync_up_p) ;  /* 0x0000176000007944 */ /* 0x000fea0003c00000 */
[----:B--2---:R-:W-:Y:S01]  /*f730*/  MOV R0, R2 ;  /* 0x0000000200007202 */ /* 0x004fe20000000f00 */
[----:B-1----:R-:W-:Y:S05]  /*f740*/  BRA `(.L_x_4669) ;  /* 0xffff0d2000007947 */ /* 0x002fea000383ffff */
.L_x_4567:
[----:B------:R-:W-:Y:S01]  /*f750*/  IMAD.MOV.U32 R9, RZ, RZ, R8 ;  /* 0x000000ffff097224 */ /* 0x000fe200078e0008 */
[----:B------:R-:W-:Y:S02]  /*f760*/  MOV R2, 0x2 ;  /* 0x0000000200027802 */ /* 0x000fe40000000f00 */
[----:B------:R-:W-:Y:S02]  /*f770*/  MOV R0, 0xf790 ;  /* 0x0000f79000007802 */ /* 0x000fe40000000f00 */
[----:B------:R-:W-:Y:S05]  /*f780*/  CALL.REL.NOINC `($__internal_98_$__cuda_sm70_shflsync_up_p) ;  /* 0x0000170000007944 */ /* 0x000fea0003c00000 */
[----:B-12---:R-:W-:Y:S01]  /*f790*/  SEL R9, R2, RZ, P4 ;  /* 0x000000ff02097207 */ /* 0x006fe20002000000 */
[----:B------:R-:W-:Y:S01]  /*f7a0*/  IMAD.MOV.U32 R2, RZ, RZ, 0x4 ;  /* 0x00000004ff027424 */ /* 0x000fe200078e00ff */
[----:B------:R-:W-:-:S03]  /*f7b0*/  MOV R0, 0xf7e0 ;  /* 0x0000f7e000007802 */ /* 0x000fc60000000f00 */
[----:B------:R-:W-:Y:S02]  /*f7c0*/  IMAD.IADD R9, R8, 0x1, R9 ;  /* 0x0000000108097824 */ /* 0x000fe400078e0209 */
[----:B------:R-:W-:Y:S05]  /*f7d0*/  CALL.REL.NOINC `($__internal_98_$__cuda_sm70_shflsync_up_p) ;  /* 0x000016b000007944 */ /* 0x000fea0003c00000 */
[----:B--2---:R-:W-:Y:S02]  /*f7e0*/  SEL R2, R2, RZ, P3 ;  /* 0x000000ff02027207 */ /* 0x004fe40001800000 */
[----:B------:R-:W-:-:S03]  /*f7f0*/  MOV R0, 0xf830 ;  /* 0x0000f83000007802 */ /* 0x000fc60000000f00 */
[----:B-1----:R-:W-:Y:S02]  /*f800*/  IMAD.IADD R9, R9, 0x1, R2 ;  /* 0x0000000109097824 */ /* 0x002fe400078e0202 */
[----:B------:R-:W-:Y:S02]  /*f810*/  IMAD.MOV.U32 R2, RZ, RZ, 0x8 ;  /* 0x00000008ff027424 */ /* 0x000fe400078e00ff */
[----:B------:R-:W-:Y:S05]  /*f820*/  CALL.REL.NOINC `($__internal_98_$__cuda_sm70_shflsync_up_p) ;  /* 0x0000166000007944 */ /* 0x000fea0003c00000 */
[----:B--2---:R-:W-:Y:S02]  /*f830*/  SEL R2, R2, RZ, P2 ;  /* 0x000000ff02027207 */ /* 0x004fe40001000000 */
[----:B------:R-:W-:-:S03]  /*f840*/  MOV R0, 0xf880 ;  /* 0x0000f88000007802 */ /* 0x000fc60000000f00 */
[----:B-1----:R-:W-:Y:S02]  /*f850*/  IMAD.IADD R9, R9, 0x1, R2 ;  /* 0x0000000109097824 */ /* 0x002fe400078e0202 */
[----:B------:R-:W-:Y:S02]  /*f860*/  IMAD.MOV.U32 R2, RZ, RZ, 0x10 ;  /* 0x00000010ff027424 */ /* 0x000fe400078e00ff */
[----:B------:R-:W-:Y:S05]  /*f870*/  CALL.REL.NOINC `($__internal_98_$__cuda_sm70_shflsync_up_p) ;  /* 0x0000161000007944 */ /* 0x000fea0003c00000 */
[----:B--2---:R-:W-:Y:S01]  /*f880*/  SEL R2, R2, RZ, P1 ;  /* 0x000000ff02027207 */ /* 0x004fe20000800000 */
[----:B------:R-:W-:Y:S01]  /*f890*/  IMAD.MOV.U32 R4, RZ, RZ, 0x1f ;  /* 0x0000001fff047424 */ /* 0x000fe200078e00ff */
[----:B------:R-:W-:-:S03]  /*f8a0*/  MOV R0, 0xf8f0 ;  /* 0x0000f8f000007802 */ /* 0x000fc60000000f00 */
[----:B-1----:R-:W-:Y:S01]  /*f8b0*/  IMAD.IADD R9, R9, 0x1, R2 ;  /* 0x0000000109097824 */ /* 0x002fe200078e0202 */
[----:B------:R-:W-:-:S03]  /*f8c0*/  MOV R2, 0x1f ;  /* 0x0000001f00027802 */ /* 0x000fc60000000f00 */
[----:B------:R-:W-:Y:S02]  /*f8d0*/  IMAD.MOV.U32 R5, RZ, RZ, R9 ;  /* 0x000000ffff057224 */ /* 0x000fe400078e0009 */
[----:B------:R-:W-:Y:S05]  /*f8e0*/  CALL.REL.NOINC `($__internal_97_$__cuda_sm70_shflsync_idx_p) ;  /* 0x0000155000007944 */ /* 0x000fea0003c00000 */
[----:B------:R-:W-:Y:S05]  /*f8f0*/  BRA `(.L_x_4670) ;  /* 0xffff0c7000007947 */ /* 0x000fea000383ffff */
.L_x_4569:
[----:B------:R-:W-:Y:S02]  /*f900*/  SEL R2, RZ, 0x1, P0 ;  /* 0x00000001ff027807 */ /* 0x000fe40000000000 */
[----:B------:R-:W-:Y:S02]  /*f910*/  MOV R0, 0xf930 ;  /* 0x0000f93000007802 */ /* 0x000fe40000000f00 */
[----:B------:R-:W-:Y:S05]  /*f920*/  CALL.REL.NOINC `($__internal_99_$__cuda_sm70_votesync_ballot) ;  /* 0x000015b000007944 */ /* 0x000fea0003c00000 */
[----:B------:R-:W-:Y:S05]  /*f930*/  BRA `(.L_x_4671) ;  /* 0xffff0cc000007947 */ /* 0x000fea000383ffff */
.L_x_4570:
[----:B------:R-:W-:Y:S01]  /*f940*/  IMAD.MOV.U32 R5, RZ, RZ, R10 ;  /* 0x000000ffff057224 */ /* 0x000fe200078e000a */
[----:B------:R-:W-:Y:S01]  /*f950*/  MOV R4, R3 ;  /* 0x0000000300047202 */ /* 0x000fe20000000f00 */
[----:B------:R-:W-:Y:S01]  /*f960*/  IMAD.MOV.U32 R2, RZ, RZ, 0x1f ;  /* 0x0000001fff027424 */ /* 0x000fe200078e00ff */
[----:B------:R-:W-:Y:S02]  /*f970*/  MOV R0, 0xf990 ;  /* 0x0000f99000007802 */ /* 0x000fe40000000f00 */
[----:B------:R-:W-:Y:S05]  /*f980*/  CALL.REL.NOINC `($__internal_97_$__cuda_sm70_shflsync_idx_p) ;  /* 0x000014b000007944 */ /* 0x000fea0003c00000 */
[----:B------:R-:W-:Y:S01]  /*f990*/  IMAD.MOV.U32 R10, RZ, RZ, R2 ;  /* 0x000000ffff0a7224 */ /* 0x000fe200078e0002 */
[----:B------:R-:W-:Y:S01]  /*f9a0*/  MOV R5, R7 ;  /* 0x0000000700057202 */ /* 0x000fe20000000f00 */
[----:B------:R-:W-:Y:S01]  /*f9b0*/  IMAD.MOV.U32 R11, RZ, RZ, RZ ;  /* 0x000000ffff0b7224 */ /* 0x000fe200078e00ff */
[----:B------:R-:W-:Y:S01]  /*f9c0*/  MOV R4, R3 ;  /* 0x0000000300047202 */ /* 0x000fe20000000f00 */
[----:B------:R-:W-:Y:S01]  /*f9d0*/  IMAD.MOV.U32 R2, RZ, RZ, 0x1f ;  /* 0x0000001fff027424 */ /* 0x000fe200078e00ff */
[----:B------:R-:W-:-:S02]  /*f9e0*/  MOV R0, 0xfa00 ;  /* 0x0000fa0000007802 */ /* 0x000fc40000000f00 */
[----:B------:R-:W-:Y:S05]  /*f9f0*/  CALL.REL.NOINC `($__internal_97_$__cuda_sm70_shflsync_idx_p) ;  /* 0x0000144000007944 */ /* 0x000fea0003c00000 */
[----:B------:R-:W-:Y:S01]  /*fa00*/  MOV R7, R2 ;  /* 0x0000000200077202 */ /* 0x000fe20000000f00 */
[----:B------:R-:W-:Y:S05]  /*fa10*/  BRA `(.L_x_4672) ;  /* 0xffff0c4000007947 */ /* 0x000fea000383ffff */
.L_x_4573:
[----:B------:R-:W-:Y:S01]  /*fa20*/  IMAD.MOV.U32 R5, RZ, RZ, R9 ;  /* 0x000000ffff057224 */ /* 0x000fe200078e0009 */
[----:B------:R-:W-:Y:S01]  /*fa30*/  MOV R4, R3 ;  /* 0x0000000300047202 */ /* 0x000fe20000000f00 */
[----:B------:R-:W-:Y:S01]  /*fa40*/  IMAD.MOV.U32 R2, RZ, RZ, 0x1f ;  /* 0x0000001fff027424 */ /* 0x000fe200078e00ff */
[----:B------:R-:W-:-:S02]  /*fa50*/  MOV R0, 0xfa70 ;  /* 0x0000fa7000007802 */ /* 0x000fc40000000f00 */
[----:B--23--:R-:W-:Y:S05]  /*fa60*/  CALL.REL.NOINC `($__internal_97_$__cuda_sm70_shflsync_idx_p) ;  /* 0x000013d000007944 */ /* 0x00cfea0003c00000 */
[----:B------:R-:W-:Y:S01]  /*fa70*/  MOV R11, R2 ;  /* 0x00000002000b7202 */ /* 0x000fe20000000f00 */
[----:B------:R-:W-:Y:S05]  /*fa80*/  BRA `(.L_x_4572) ;  /* 0xffff0c3000007947 */ /* 0x000fea000383ffff */
.L_x_4584:
[----:B------:R-:W-:Y:S01]  /*fa90*/  IMAD.MOV.U32 R5, RZ, RZ, R8 ;  /* 0x000000ffff057224 */ /* 0x000fe200078e0008 */
[----:B------:R-:W-:Y:S01]  /*faa0*/  MOV R4, RZ ;  /* 0x000000ff00047202 */ /* 0x000fe20000000f00 */
[----:B------:R-:W-:Y:S01]  /*fab0*/  IMAD.MOV.U32 R2, RZ, RZ, 0x181f ;  /* 0x0000181fff027424 */ /* 0x000fe200078e00ff */
[----:B------:R-:W-:-:S02]  /*fac0*/  MOV R0, 0xfae0 ;  /* 0x0000fae000007802 */ /* 0x000fc40000000f00 */
[----:B------:R-:W-:Y:S05]  /*fad0*/  CALL.REL.NOINC `($__internal_97_$__cuda_sm70_shflsync_idx_p) ;  /* 0x0000136000007944 */ /* 0x000fea0003c00000 */
[----:B------:R-:W-:Y:S01]  /*fae0*/  MOV R10, R2 ;  /* 0x00000002000a7202 */ /* 0x000fe20000000f00 */
[----:B------:R-:W-:Y:S05]  /*faf0*/  BRA `(.L_x_4673) ;  /* 0xffff29e000007947 */ /* 0x000fea000383ffff */
.L_x_4585:
[----:B------:R-:W-:Y:S01]  /*fb00*/  IMAD.MOV.U32 R5, RZ, RZ, R9 ;  /* 0x000000ffff057224 */ /* 0x000fe200078e0009 */
[----:B------:R-:W-:Y:S01]  /*fb10*/  MOV R4, RZ ;  /* 0x000000ff00047202 */ /* 0x000fe20000000f00 */
[----:B------:R-:W-:Y:S01]  /*fb20*/  IMAD.MOV.U32 R2, RZ, RZ, 0x181f ;  /* 0x0000181fff027424 */ /* 0x000fe200078e00ff */
[----:B------:R-:W-:-:S02]  /*fb30*/  MOV R0, 0xfb50 ;  /* 0x0000fb5000007802 */ /* 0x000fc40000000f00 */
[----:B-12---:R-:W-:Y:S05]  /*fb40*/  CALL.REL.NOINC `($__internal_97_$__cuda_sm70_shflsync_idx_p) ;  /* 0x000012f000007944 */ /* 0x006fea0003c00000 */
[----:B------:R-:W-:Y:S01]  /*fb50*/  MOV R0, R2 ;  /* 0x0000000200007202 */ /* 0x000fe20000000f00 */
[----:B------:R-:W-:Y:S05]  /*fb60*/  BRA `(.L_x_4674) ;  /* 0xffff299000007947 */ /* 0x000fea000383ffff */
.L_x_4588:
[----:B--2---:R-:W-:Y:S01]  /*fb70*/  IMAD.MOV.U32 R5, RZ, RZ, R8 ;  /* 0x000000ffff057224 */ /* 0x004fe200078e0008 */
[----:B------:R-:W-:Y:S01]  /*fb80*/  MOV R4, 0x1 ;  /* 0x0000000100047802 */ /* 0x000fe20000000f00 */
[----:B------:R-:W-:Y:S01]  /*fb90*/  IMAD.MOV.U32 R2, RZ, RZ, 0x181f ;  /* 0x0000181fff027424 */ /* 0x000fe200078e00ff */
[----:B----4-:R-:W-:-:S02]  /*fba0*/  MOV R0, 0xfbc0 ;  /* 0x0000fbc000007802 */ /* 0x010fc40000000f00 */
[----:B-1-3--:R-:W-:Y:S05]  /*fbb0*/  CALL.REL.NOINC `($__internal_97_$__cuda_sm70_shflsync_idx_p) ;  /* 0x0000128000007944 */ /* 0x00afea0003c00000 */
[----:B------:R-:W-:Y:S01]  /*fbc0*/  IMAD.MOV.U32 R10, RZ, RZ, R2 ;  /* 0x000000ffff0a7224 */ /* 0x000fe200078e0002 */
[----:B------:R-:W-:Y:S01]  /*fbd0*/  MOV R4, 0x1 ;  /* 0x0000000100047802 */ /* 0x000fe20000000f00 */
[----:B------:R-:W-:Y:S01]  /*fbe0*/  IMAD.MOV.U32 R5, RZ, RZ, R9 ;  /* 0x000000ffff057224 */ /* 0x000fe200078e0009 */
[----:B------:R-:W-:-:S02]  /*fbf0*/  MOV R2, 0x181f ;  /* 0x0000181f00027802 */ /* 0x000fc40000000f00 */
[----:B------:R-:W-:Y:S02]  /*fc00*/  MOV R0, 0xfc20 ;  /* 0x0000fc2000007802 */ /* 0x000fe40000000f00 */
[----:B------:R-:W-:Y:S05]  /*fc10*/  CALL.REL.NOINC `($__internal_97_$__cuda_sm70_shflsync_idx_p) ;  /* 0x0000122000007944 */ /* 0x000fea0003c00000 */
[----:B------:R-:W-:Y:S05]  /*fc20*/  BRA `(.L_x_4675) ;  /* 0xffff2a1000007947 */ /* 0x000fea000383ffff */
.L_x_4591:
[----:B-1----:R-:W-:Y:S01]  /*fc30*/  IMAD.MOV.U32 R5, RZ, RZ, R8 ;  /* 0x000000ffff057224 */ /* 0x002fe200078e0008 */
[----:B------:R-:W-:Y:S01]  /*fc40*/  MOV R4, 0x2 ;  /* 0x0000000200047802 */ /* 0x000fe20000000f00 */
[----:B---3--:R-:W-:Y:S01]  /*fc50*/  IMAD.MOV.U32 R2, RZ, RZ, 0x181f ;  /* 0x0000181fff027424 */ /* 0x008fe200078e00ff */
[----:B------:R-:W-:Y:S02]  /*fc60*/  MOV R0, 0xfc80 ;  /* 0x0000fc8000007802 */ /* 0x000fe40000000f00 */
[----:B--2---:R-:W-:Y:S05]  /*fc70*/  CALL.REL.NOINC `($__internal_97_$__cuda_sm70_shflsync_idx_p) ;  /* 0x000011c000007944 */ /* 0x004fea0003c00000 */
[----:B------:R-:W-:Y:S01]  /*fc80*/  MOV R10, R2 ;  /* 0x00000002000a7202 */ /* 0x000fe20000000f00 */
[----:B------:R-:W-:Y:S05]  /*fc90*/  BRA `(.L_x_4676) ;  /* 0xffff2ad000007947 */ /* 0x000fea000383ffff */
.L_x_4592:
[----:B------:R-:W-:Y:S01]  /*fca0*/  IMAD.MOV.U32 R5, RZ, RZ, R9 ;  /* 0x000000ffff057224 */ /* 0x000fe200078e0009 */
[----:B------:R-:W-:Y:S01]  /*fcb0*/  MOV R4, 0x2 ;  /* 0x0000000200047802 */ /* 0x000fe20000000f00 */
[----:B---3--:R-:W-:Y:S01]  /*fcc0*/  IMAD.MOV.U32 R2, RZ, RZ, 0x181f ;  /* 0x0000181fff027424 */ /* 0x008fe200078e00ff */
[----:B------:R-:W-:Y:S02]  /*fcd0*/  MOV R0, 0xfcf0 ;  /* 0x0000fcf000007802 */ /* 0x000fe40000000f00 */
[----:B-12-4-:R-:W-:Y:S05]  /*fce0*/  CALL.REL.NOINC `($__internal_97_$__cuda_sm70_shflsync_idx_p) ;  /* 0x0000115000007944 */ /* 0x016fea0003c00000 */
[----:B------:R-:W-:Y:S05]  /*fcf0*/  BRA `(.L_x_4677) ;  /* 0xffff2a9000007947 */ /* 0x000fea000383ffff */
.L_x_4595:
[----:B-1----:R-:W-:Y:S01]  /*fd00*/  IMAD.MOV.U32 R5, RZ, RZ, R8 ;  /* 0x000000ffff057224 */ /* 0x002fe200078e0008 */
[----:B------:R-:W-:Y:S01]  /*fd10*/  MOV R4, 0x3 ;  /* 0x0000000300047802 */ /* 0x000fe20000000f00 */
[----:B------:R-:W-:Y:S01]  /*fd20*/  IMAD.MOV.U32 R2, RZ, RZ, 0x181f ;  /* 0x0000181fff027424 */ /* 0x000fe200078e00ff */
[----:B------:R-:W-:-:S02]  /*fd30*/  MOV R0, 0xfd50 ;  /* 0x0000fd5000007802 */ /* 0x000fc40000000f00 */
[----:B--234-:R-:W-:Y:S05]  /*fd40*/  CALL.REL.NOINC `($__internal_97_$__cuda_sm70_shflsync_idx_p) ;  /* 0x000010f000007944 */ /* 0x01cfea0003c00000 */
[----:B------:R-:W-:Y:S01]  /*fd50*/  IMAD.MOV.U32 R8, RZ, RZ, R2 ;  /* 0x000000ffff087224 */ /* 0x000fe200078e0002 */
[----:B------:R-:W-:Y:S01]  /*fd60*/  MOV R4, 0x3 ;  /* 0x0000000300047802 */ /* 0x000fe20000000f00 */
[----:B------:R-:W-:Y:S01]  /*fd70*/  IMAD.MOV.U32 R5, RZ, RZ, R9 ;  /* 0x000000ffff057224 */ /* 0x000fe200078e0009 */
[----:B------:R-:W-:-:S02]  /*fd80*/  MOV R2, 0x181f ;  /* 0x0000181f00027802 */ /* 0x000fc40000000f00 */
[----:B------:R-:W-:Y:S02]  /*fd90*/  MOV R0, 0xfdb0 ;  /* 0x0000fdb000007802 */ /* 0x000fe40000000f00 */
[----:B------:R-:W-:Y:S05]  /*fda0*/  CALL.REL.NOINC `($__internal_97_$__cuda_sm70_shflsync_idx_p) ;  /* 0x0000109000007944 */ /* 0x000fea0003c00000 */
[----:B------:R-:W-:Y:S01]  /*fdb0*/  MOV R9, R2 ;  /* 0x0000000200097202 */ /* 0x000fe20000000f00 */
[----:B------:R-:W-:Y:S05]  /*fdc0*/  BRA `(.L_x_4678) ;  /* 0xffff2b0000007947 */ /* 0x000fea000383ffff */
.L_x_4606:
[----:B-1----:R-:W-:Y:S01]  /*fdd0*/  IMAD.MOV.U32 R8, RZ, RZ, R232 ;  /* 0x000000ffff087224 */ /* 0x002fe200078e00e8 */
[----:B------:R-:W-:Y:S02]  /*fde0*/  MOV R7, 0x2 ;  /* 0x0000000200077802 */ /* 0x000fe40000000f00 */
[----:B------:R-:W-:Y:S02]  /*fdf0*/  MOV R6, 0xfe10 ;  /* 0x0000fe1000067802 */ /* 0x000fe40000000f00 */
[----:B------:R-:W-:Y:S05]  /*fe00*/  CALL.REL.NOINC `($__internal_96_$__cuda_sm70_shflsync_bfly_p) ;  /* 0x00000fe000007944 */ /* 0x000fea0003c00000 */
[----:B------:R-:W-:Y:S01]  /*fe10*/  MOV R3, R7 ;  /* 0x0000000700037202 */ /* 0x000fe20000000f00 */
[----:B------:R-:W-:Y:S05]  /*fe20*/  BRA `(.L_x_4679) ;  /* 0xffffafc000007947 */ /* 0x000fea000383ffff */
.L_x_4607:
[----:B-1----:R-:W-:Y:S01]  /*fe30*/  IMAD.MOV.U32 R8, RZ, RZ, R3 ;  /* 0x000000ffff087224 */ /* 0x002fe200078e0003 */
[----:B------:R-:W-:Y:S02]  /*fe40*/  MOV R7, 0x1 ;  /* 0x0000000100077802 */ /* 0x000fe40000000f00 */
[----:B------:R-:W-:Y:S02]  /*fe50*/  MOV R6, 0xfe70 ;  /* 0x0000fe7000067802 */ /* 0x000fe40000000f00 */
[----:B--2---:R-:W-:Y:S05]  /*fe60*/  CALL.REL.NOINC `($__internal_96_$__cuda_sm70_shflsync_bfly_p) ;  /* 0x00000f8000007944 */ /* 0x004fea0003c00000 */
[----:B------:R-:W-:Y:S01]  /*fe70*/  FADD.FTZ R3, R3, R7 ;  /* 0x0000000703037221 */ /* 0x000fe20000010000 */
[----:B------:R-:W-:Y:S02]  /*fe80*/  MOV R8, R229 ;  /* 0x000000e500087202 */ /* 0x000fe40000000f00 */
[----:B------:R-:W-:-:S02]  /*fe90*/  MOV R7, 0x2 ;  /* 0x0000000200077802 */ /* 0x000fc40000000f00 */
[----:B------:R-:W-:Y:S02]  /*fea0*/  MOV R6, 0xfec0 ;  /* 0x0000fec000067802 */ /* 0x000fe40000000f00 */
[----:B------:R-:W-:Y:S05]  /*feb0*/  CALL.REL.NOINC `($__internal_96_$__cuda_sm70_shflsync_bfly_p) ;  /* 0x00000f3000007944 */ /* 0x000fea0003c00000 */
[----:B------:R-:W-:Y:S01]  /*fec0*/  FADD.FTZ R229, R229, R7 ;  /* 0x00000007e5e57221 */ /* 0x000fe20000010000 */
[----:B------:R-:W-:Y:S02]  /*fed0*/  MOV R7, 0x1 ;  /* 0x0000000100077802 */ /* 0x000fe40000000f00 */
[----:B------:R-:W-:Y:S02]  /*fee0*/  MOV R6, 0xff10 ;  /* 0x0000ff1000067802 */ /* 0x000fe40000000f00 */
[----:B------:R-:W-:Y:S02]  /*fef0*/  MOV R8, R229 ;  /* 0x000000e500087202 */ /* 0x000fe40000000f00 */
[----:B------:R-:W-:Y:S05]  /*ff00*/  CALL.REL.NOINC `($__internal_96_$__cuda_sm70_shflsync_bfly_p) ;  /* 0x00000ee000007944 */ /* 0x000fea0003c00000 */
[----:B------:R-:W-:Y:S01]  /*ff10*/  MOV R5, R7 ;  /* 0x0000000700057202 */ /* 0x000fe20000000f00 */
[----:B------:R-:W-:Y:S05]  /*ff20*/  BRA `(.L_x_4680) ;  /* 0xffffaf3000007947 */ /* 0x000fea000383ffff */
.L_x_4614:
[----:B--234-:R-:W-:Y:S01]  /*ff30*/  IMAD.MOV.U32 R5, RZ, RZ, R7 ;  /* 0x000000ffff057224 */ /* 0x01cfe200078e0007 */
[----:B------:R-:W-:Y:S01]  /*ff40*/  MOV R4, RZ ;  /* 0x000000ff00047202 */ /* 0x000fe20000000f00 */
[----:B------:R-:W-:Y:S01]  /*ff50*/  IMAD.MOV.U32 R2, RZ, RZ, 0x181f ;  /* 0x0000181fff027424 */ /* 0x000fe200078e00ff */
[----:B------:R-:W-:Y:S02]  /*ff60*/  MOV R0, 0xff80 ;  /* 0x0000ff8000007802 */ /* 0x000fe40000000f00 */
[----:B-1----:R-:W-:Y:S05]  /*ff70*/  CALL.REL.NOINC `($__internal_97_$__cuda_sm70_shflsync_idx_p) ;  /* 0x00000ec000007944 */ /* 0x002fea0003c00000 */
[----:B------:R-:W-:Y:S01]  /*ff80*/  MOV R57, R2 ;  /* 0x0000000200397202 */ /* 0x000fe20000000f00 */
[----:B------:R-:W-:Y:S05]  /*ff90*/  BRA `(.L_x_4681) ;  /* 0xffffc58000007947 */ /* 0x000fea000383ffff */
.L_x_4615:
[----:B------:R-:W-:Y:S01]  /*ffa0*/  IMAD.MOV.U32 R5, RZ, RZ, R56 ;  /* 0x000000ffff057224 */ /* 0x000fe200078e0038 */
[----:B------:R-:W-:Y:S01]  /*ffb0*/  MOV R4, RZ ;  /* 0x000000ff00047202 */ /* 0x000fe20000000f00 */
[----:B------:R-:W-:Y:S01]  /*ffc0*/  IMAD.MOV.U32 R2, RZ, RZ, 0x181f ;  /* 0x0000181fff027424 */ /* 0x000fe200078e00ff */
[----:B------:R-:W-:-:S02]  /*ffd0*/  MOV R0, 0xfff0 ;  /* 0x0000fff000007802 */ /* 0x000fc40000000f00 */
[----:B-123--:R-:W-:Y:S05]  /*ffe0*/  CALL.REL.NOINC `($__internal_97_$__cuda_sm70_shflsync_idx_p) ;  /* 0x00000e5000007944 */ /* 0x00efea0003c00000 */
[----:B------:R-:W-:Y:S01]  /*fff0*/  MOV R0, R2 ;  /* 0x0000000200007202 */ /* 0x000fe20000000f00 */
[----:B------:R-:W-:Y:S05]  /*10000*/  BRA `(.L_x_4682) ;  /* 0xffffc53000007947 */ /* 0x000fea000383ffff */
.L_x_4618:
[----:B--2---:R-:W-:Y:S01]  /*10010*/  IMAD.MOV.U32 R5, RZ, RZ, R7 ;  /* 0x000000ffff057224 */ /* 0x004fe200078e0007 */
[----:B------:R-:W-:Y:S01]  /*10020*/  MOV R4, 0x1 ;  /* 0x0000000100047802 */ /* 0x000fe20000000f00 */
[----:B------:R-:W-:Y:S01]  /*10030*/  IMAD.MOV.U32 R2, RZ, RZ, 0x181f ;  /* 0x0000181fff027424 */ /* 0x000fe200078e00ff */
[----:B------:R-:W-:-:S02]  /*10040*/  MOV R0, 0x10060 ;  /* 0x0001006000007802 */ /* 0x000fc40000000f00 */
[----:B-1-34-:R-:W-:Y:S05]  /*10050*/  CALL.REL.NOINC `($__internal_97_$__cuda_sm70_shflsync_idx_p) ;  /* 0x00000de000007944 */ /* 0x01afea0003c00000 */
[----:B------:R-:W-:Y:S01]  /*10060*/  IMAD.MOV.U32 R20, RZ, RZ, R2 ;  /* 0x000000ffff147224 */ /* 0x000fe200078e0002 */
[----:B------:R-:W-:Y:S01]  /*10070*/  MOV R4, 0x1 ;  /* 0x0000000100047802 */ /* 0x000fe20000000f00 */
[----:B------:R-:W-:Y:S01]  /*10080*/  IMAD.MOV.U32 R5, RZ, RZ, R56 ;  /* 0x000000ffff057224 */ /* 0x000fe200078e0038 */
[----:B------:R-:W-:-:S02]  /*10090*/  MOV R2, 0x181f ;  /* 0x0000181f00027802 */ /* 0x000fc40000000f00 */
[----:B------:R-:W-:Y:S02]  /*100a0*/  MOV R0, 0x100c0 ;  /* 0x000100c000007802 */ /* 0x000fe40000000f00 */
[----:B------:R-:W-:Y:S05]  /*100b0*/  CALL.REL.NOINC `($__internal_97_$__cuda_sm70_shflsync_idx_p) ;  /* 0x00000d8000007944 */ /* 0x000fea0003c00000 */
[----:B------:R-:W-:Y:S05]  /*100c0*/  BRA `(.L_x_4683) ;  /* 0xffffc5a000007947 */ /* 0x000fea000383ffff */
.L_x_4621:
[----:B--2---:R-:W-:Y:S01]  /*100d0*/  IMAD.MOV.U32 R5, RZ, RZ, R7 ;  /* 0x000000ffff057224 */ /* 0x004fe200078e0007 */
[----:B------:R-:W-:Y:S01]  /*100e0*/  MOV R4, 0x2 ;  /* 0x0000000200047802 */ /* 0x000fe20000000f00 */
[----:B----4-:R-:W-:Y:S01]  /*100f0*/  IMAD.MOV.U32 R2, RZ, RZ, 0x181f ;  /* 0x0000181fff027424 */ /* 0x010fe200078e00ff */
[----:B------:R-:W-:Y:S02]  /*10100*/  MOV R0, 0x10120 ;  /* 0x0001012000007802 */ /* 0x000fe40000000f00 */
[----:B-1-3--:R-:W-:Y:S05]  /*10110*/  CALL.REL.NOINC `($__internal_97_$__cuda_sm70_shflsync_idx_p) ;  /* 0x00000d2000007944 */ /* 0x00afea0003c00000 */
[----:B------:R-:W-:Y:S01]  /*10120*/  MOV R16, R2 ;  /* 0x0000000200107202 */ /* 0x000fe20000000f00 */
[----:B------:R-:W-:Y:S05]  /*10130*/  BRA `(.L_x_4684) ;  /* 0xffffc66000007947 */ /* 0x000fea000383ffff */
.L_x_4622:
[----:B------:R-:W-:Y:S01]  /*10140*/  IMAD.MOV.U32 R5, RZ, RZ, R56 ;  /* 0x000000ffff057224 */ /* 0x000fe200078e0038 */
[----:B------:R-:W-:Y:S01]  /*10150*/  MOV R4, 0x2 ;  /* 0x0000000200047802 */ /* 0x000fe20000000f00 */
[----:B----4-:R-:W-:Y:S01]  /*10160*/  IMAD.MOV.U32 R2, RZ, RZ, 0x181f ;  /* 0x0000181fff027424 */ /* 0x010fe200078e00ff */
[----:B------:R-:W-:Y:S02]  /*10170*/  MOV R0, 0x10190 ;  /* 0x0001019000007802 */ /* 0x000fe40000000f00 */
[----:B-123--:R-:W-:Y:S05]  /*10180*/  CALL.REL.NOINC `($__internal_97_$__cuda_sm70_shflsync_idx_p) ;  /* 0x00000cb000007944 */ /* 0x00efea0003c00000 */
[----:B------:R-:W-:Y:S05]  /*10190*/  BRA `(.L_x_4685) ;  /* 0xffffc62000007947 */ /* 0x000fea000383ffff */
.L_x_4625:
[----:B-1----:R-:W-:Y:S01]  /*101a0*/  IMAD.MOV.U32 R5, RZ, RZ, R7 ;  /* 0x000000ffff057224 */ /* 0x002fe200078e0007 */
[----:B------:R-:W-:Y:S01]  /*101b0*/  MOV R4, 0x3 ;  /* 0x0000000300047802 */ /* 0x000fe20000000f00 */
[----:B--2---:R-:W-:Y:S01]  /*101c0*/  IMAD.MOV.U32 R2, RZ, RZ, 0x181f ;  /* 0x0000181fff027424 */ /* 0x004fe200078e00ff */
[----:B------:R-:W-:-:S02]  /*101d0*/  MOV R0, 0x101f0 ;  /* 0x000101f000007802 */ /* 0x000fc40000000f00 */
[----:B---34-:R-:W-:Y:S05]  /*101e0*/  CALL.REL.NOINC `($__internal_97_$__cuda_sm70_shflsync_idx_p) ;  /* 0x00000c5000007944 */ /* 0x018fea0003c00000 */
        /* <DEDUP_REMOVED lines=8> */
.L_x_4627:
[----:B------:R-:W-:Y:S01]  /*10270*/  IMAD.MOV.U32 R5, RZ, RZ, R148 ;  /* 0x000000ffff057224 */ /* 0x000fe200078e0094 */
[----:B------:R-:W-:Y:S01]  /*10280*/  MOV R4, RZ ;  /* 0x000000ff00047202 */ /* 0x000fe20000000f00 */
[----:B------:R-:W-:Y:S01]  /*10290*/  IMAD.MOV.U32 R2, RZ, RZ, 0x1c1f ;  /* 0x00001c1fff027424 */ /* 0x000fe200078e00ff */
[----:B------:R-:W-:Y:S02]  /*102a0*/  MOV R0, 0x102c0 ;  /* 0x000102c000007802 */ /* 0x000fe40000000f00 */
[----:B------:R-:W-:Y:S05]  /*102b0*/  CALL.REL.NOINC `($__internal_97_$__cuda_sm70_shflsync_idx_p) ;  /* 0x00000b8000007944 */ /* 0x000fea0003c00000 */
[----:B------:R-:W-:Y:S01]  /*102c0*/  MOV R150, R2 ;  /* 0x0000000200967202 */ /* 0x000fe20000000f00 */
[----:B------:R-:W-:Y:S05]  /*102d0*/  BRA `(.L_x_4687) ;  /* 0xffffc95000007947 */ /* 0x000fea000383ffff */
.L_x_4628:
[----:B------:R-:W-:Y:S01]  /*102e0*/  IMAD.MOV.U32 R5, RZ, RZ, R149 ;  /* 0x000000ffff057224 */ /* 0x000fe200078e0095 */
[----:B------:R-:W-:Y:S01]  /*102f0*/  MOV R4, RZ ;  /* 0x000000ff00047202 */ /* 0x000fe20000000f00 */
[----:B------:R-:W-:Y:S01]  /*10300*/  IMAD.MOV.U32 R2, RZ, RZ, 0x1c1f ;  /* 0x00001c1fff027424 */ /* 0x000fe200078e00ff */
[----:B------:R-:W-:Y:S02]  /*10310*/  MOV R0, 0x10330 ;  /* 0x0001033000007802 */ /* 0x000fe40000000f00 */
[----:B-12---:R-:W-:Y:S05]  /*10320*/  CALL.REL.NOINC `($__internal_97_$__cuda_sm70_shflsync_idx_p) ;  /* 0x00000b1000007944 */ /* 0x006fea0003c00000 */
[----:B------:R-:W-:Y:S01]  /*10330*/  MOV R0, R2 ;  /* 0x0000000200007202 */ /* 0x000fe20000000f00 */
[----:B------:R-:W-:Y:S05]  /*10340*/  BRA `(.L_x_4688) ;  /* 0xffffc90000007947 */ /* 0x000fea000383ffff */
.L_x_4631:
[----:B----4-:R-:W-:Y:S01]  /*10350*/  IMAD.MOV.U32 R5, RZ, RZ, R148 ;  /* 0x000000ffff057224 */ /* 0x010fe200078e0094 */
[----:B------:R-:W-:Y:S01]  /*10360*/  MOV R4, 0x1 ;  /* 0x0000000100047802 */ /* 0x000fe20000000f00 */
[----:B------:R-:W-:Y:S01]  /*10370*/  IMAD.MOV.U32 R2, RZ, RZ, 0x1c1f ;  /* 0x00001c1fff027424 */ /* 0x000fe200078e00ff */
[----:B------:R-:W-:-:S02]  /*10380*/  MOV R0, 0x103a0 ;  /* 0x000103a000007802 */ /* 0x000fc40000000f00 */
[----:B-123--:R-:W-:Y:S05]  /*10390*/  CALL.REL.NOINC `($__internal_97_$__cuda_sm70_shflsync_idx_p) ;  /* 0x00000aa000007944 */ /* 0x00efea0003c00000 */
        /* <DEDUP_REMOVED lines=8> */
.L_x_4635:
[----:B------:R-:W-:Y:S01]  /*10420*/  IMAD.MOV.U32 R5, RZ, RZ, R8 ;  /* 0x000000ffff057224 */ /* 0x000fe200078e0008 */
[----:B------:R-:W-:Y:S01]  /*10430*/  MOV R4, RZ ;  /* 0x000000ff00047202 */ /* 0x000fe20000000f00 */
[----:B------:R-:W-:Y:S01]  /*10440*/  IMAD.MOV.U32 R2, RZ, RZ, 0x181f ;  /* 0x0000181fff027424 */ /* 0x000fe200078e00ff */
[----:B------:R-:W-:Y:S02]  /*10450*/  MOV R0, 0x10470 ;  /* 0x0001047000007802 */ /* 0x000fe40000000f00 */
[----:B--23--:R-:W-:Y:S05]  /*10460*/  CALL.REL.NOINC `($__internal_97_$__cuda_sm70_shflsync_idx_p) ;  /* 0x000009d000007944 */ /* 0x00cfea0003c00000 */
[----:B------:R-:W-:Y:S01]  /*10470*/  MOV R9, R2 ;  /* 0x0000000200097202 */ /* 0x000fe20000000f00 */
[----:B------:R-:W-:Y:S05]  /*10480*/  BRA `(.L_x_4690) ;  /* 0xffffde3000007947 */ /* 0x000fea000383ffff */
.L_x_4636:
[----:B------:R-:W-:Y:S01]  /*10490*/  IMAD.MOV.U32 R5, RZ, RZ, R7 ;  /* 0x000000ffff057224 */ /* 0x000fe200078e0007 */
[----:B------:R-:W-:Y:S01]  /*104a0*/  MOV R4, RZ ;  /* 0x000000ff00047202 */ /* 0x000fe20000000f00 */
[----:B------:R-:W-:Y:S01]  /*104b0*/  IMAD.MOV.U32 R2, RZ, RZ, 0x181f ;  /* 0x0000181fff027424 */ /* 0x000fe200078e00ff */
[----:B------:R-:W-:Y:S02]  /*104c0*/  MOV R0, 0x104e0 ;  /* 0x000104e000007802 */ /* 0x000fe40000000f00 */
[----:B-1234-:R-:W-:Y:S05]  /*104d0*/  CALL.REL.NOINC `($__internal_97_$__cuda_sm70_shflsync_idx_p) ;  /* 0x0000096000007944 */ /* 0x01efea0003c00000 */
[----:B------:R-:W-:Y:S01]  /*104e0*/  MOV R0, R2 ;  /* 0x0000000200007202 */ /* 0x000fe20000000f00 */
[----:B------:R-:W-:Y:S05]  /*104f0*/  BRA `(.L_x_4691) ;  /* 0xffffdde000007947 */ /* 0x000fea000383ffff */
.L_x_4639:
        /* <DEDUP_REMOVED lines=13> */
.L_x_4642:
[----:B-1----:R-:W-:Y:S01]  /*105d0*/  IMAD.MOV.U32 R5, RZ, RZ, R8 ;  /* 0x000000ffff057224 */ /* 0x002fe200078e0008 */
[----:B------:R-:W-:Y:S01]  /*105e0*/  MOV R4, 0x2 ;  /* 0x0000000200047802 */ /* 0x000fe20000000f00 */
[----:B------:R-:W-:Y:S01]  /*105f0*/  IMAD.MOV.U32 R2, RZ, RZ, 0x181f ;  /* 0x0000181fff027424 */ /* 0x000fe200078e00ff */
[----:B--2---:R-:W-:Y:S02]  /*10600*/  MOV R0, 0x10620 ;  /* 0x0001062000007802 */ /* 0x004fe40000000f00 */
[----:B---34-:R-:W-:Y:S05]  /*10610*/  CALL.REL.NOINC `($__internal_97_$__cuda_sm70_shflsync_idx_p) ;  /* 0x0000082000007944 */ /* 0x018fea0003c00000 */
[----:B------:R-:W-:Y:S01]  /*10620*/  MOV R9, R2 ;  /* 0x0000000200097202 */ /* 0x000fe20000000f00 */
[----:B------:R-:W-:Y:S05]  /*10630*/  BRA `(.L_x_4693) ;  /* 0xffffdf1000007947 */ /* 0x000fea000383ffff */
.L_x_4643:
[----:B------:R-:W-:Y:S01]  /*10640*/  IMAD.MOV.U32 R5, RZ, RZ, R7 ;  /* 0x000000ffff057224 */ /* 0x000fe200078e0007 */
[----:B------:R-:W-:Y:S01]  /*10650*/  MOV R4, 0x2 ;  /* 0x0000000200047802 */ /* 0x000fe20000000f00 */
[----:B------:R-:W-:Y:S01]  /*10660*/  IMAD.MOV.U32 R2, RZ, RZ, 0x181f ;  /* 0x0000181fff027424 */ /* 0x000fe200078e00ff */
[----:B--2---:R-:W-:Y:S02]  /*10670*/  MOV R0, 0x10690 ;  /* 0x0001069000007802 */ /* 0x004fe40000000f00 */
[----:B-1-34-:R-:W-:Y:S05]  /*10680*/  CALL.REL.NOINC `($__internal_97_$__cuda_sm70_shflsync_idx_p) ;  /* 0x000007b000007944 */ /* 0x01afea0003c00000 */
[----:B------:R-:W-:Y:S01]  /*10690*/  MOV R0, R2 ;  /* 0x0000000200007202 */ /* 0x000fe20000000f00 */
[----:B------:R-:W-:Y:S05]  /*106a0*/  BRA `(.L_x_4694) ;  /* 0xffffdec000007947 */ /* 0x000fea000383ffff */
.L_x_4646:
        /* <DEDUP_REMOVED lines=13> */
.L_x_4648:
[----:B---34-:R-:W-:Y:S01]  /*10780*/  IMAD.MOV.U32 R5, RZ, RZ, R3 ;  /* 0x000000ffff057224 */ /* 0x018fe200078e0003 */
[----:B------:R-:W-:Y:S01]  /*10790*/  MOV R4, RZ ;  /* 0x000000ff00047202 */ /* 0x000fe20000000f00 */
[----:B------:R-:W-:Y:S01]  /*107a0*/  IMAD.MOV.U32 R2, RZ, RZ, 0x1f ;  /* 0x0000001fff027424 */ /* 0x000fe200078e00ff */
[----:B------:R-:W-:Y:S02]  /*107b0*/  MOV R0, 0x107d0 ;  /* 0x000107d000007802 */ /* 0x000fe40000000f00 */
[----:B------:R-:W-:Y:S05]  /*107c0*/  CALL.REL.NOINC `($__internal_97_$__cuda_sm70_shflsync_idx_p) ;  /* 0x0000067000007944 */ /* 0x000fea0003c00000 */
[----:B------:R-:W-:Y:S01]  /*107d0*/  MOV R7, R2 ;  /* 0x0000000200077202 */ /* 0x000fe20000000f00 */
[----:B------:R-:W-:Y:S05]  /*107e0*/  BRA `(.L_x_4696) ;  /* 0xffffe07000007947 */ /* 0x000fea000383ffff */
.L_x_4649:
[----:B---34-:R-:W-:Y:S01]  /*107f0*/  IMAD.MOV.U32 R5, RZ, RZ, R3 ;  /* 0x000000ffff057224 */ /* 0x018fe200078e0003 */
[----:B------:R-:W-:Y:S01]  /*10800*/  MOV R4, 0x1 ;  /* 0x0000000100047802 */ /* 0x000fe20000000f00 */
[----:B------:R-:W-:Y:S01]  /*10810*/  IMAD.MOV.U32 R2, RZ, RZ, 0x1f ;  /* 0x0000001fff027424 */ /* 0x000fe200078e00ff */
[----:B------:R-:W-:Y:S02]  /*10820*/  MOV R0, 0x10840 ;  /* 0x0001084000007802 */ /* 0x000fe40000000f00 */
[----:B-12---:R-:W-:Y:S05]  /*10830*/  CALL.REL.NOINC `($__internal_97_$__cuda_sm70_shflsync_idx_p) ;  /* 0x0000060000007944 */ /* 0x006fea0003c00000 */
[----:B------:R-:W-:Y:S01]  /*10840*/  MOV R3, R2 ;  /* 0x0000000200037202 */ /* 0x000fe20000000f00 */
[----:B------:R-:W-:Y:S05]  /*10850*/  BRA `(.L_x_4697) ;  /* 0xffffe02000007947 */ /* 0x000fea000383ffff */
.L_x_4650:
[----:B------:R-:W-:Y:S02]  /*10860*/  MOV R2, 0x1 ;  /* 0x0000000100027802 */ /* 0x000fe40000000f00 */
[----:B------:R-:W-:-:S02]  /*10870*/  MOV R0, 0x10890 ;  /* 0x0001089000007802 */ /* 0x000fc40000000f00 */
[----:B-12---:R-:W-:Y:S05]  /*10880*/  CALL.REL.NOINC `($__internal_98_$__cuda_sm70_shflsync_up_p) ;  /* 0x0000060000007944 */ /* 0x006fea0003c00000 */
[----:B--2---:R-:W-:Y:S01]  /*10890*/  MOV R0, R2 ;  /* 0x0000000200007202 */ /* 0x004fe20000000f00 */
[----:B-1----:R-:W-:Y:S05]  /*108a0*/  BRA `(.L_x_4698) ;  /* 0xffffe0f000007947 */ /* 0x002fea000383ffff */
.L_x_4651:
[----:B------:R-:W-:Y:S02]  /*108b0*/  MOV R2, 0x2 ;  /* 0x0000000200027802 */ /* 0x000fe40000000f00 */
[----:B------:R-:W-:-:S02]  /*108c0*/  MOV R0, 0x108e0 ;  /* 0x000108e000007802 */ /* 0x000fc40000000f00 */
[----:B-12---:R-:W-:Y:S05]  /*108d0*/  CALL.REL.NOINC `($__internal_98_$__cuda_sm70_shflsync_up_p) ;  /* 0x000005b000007944 */ /* 0x006fea0003c00000 */
        /* <DEDUP_REMOVED lines=22> */
[----:B------:R-:W-:Y:S01]  /*10a40*/  MOV R0, R2 ;  /* 0x0000000200007202 */ /* 0x000fe20000000f00 */
[----:B------:R-:W-:Y:S05]  /*10a50*/  BRA `(.L_x_4699) ;  /* 0xffffe04000007947 */ /* 0x000fea000383ffff */
.L_x_4655:
[----:B---3--:R-:W-:Y:S01]  /*10a60*/  IMAD.MOV.U32 R9, RZ, RZ, R3 ;  /* 0x000000ffff097224 */ /* 0x008fe200078e0003 */
[----:B------:R-:W-:Y:S02]  /*10a70*/  MOV R2, 0x1 ;  /* 0x0000000100027802 */ /* 0x000fe40000000f00 */
[----:B------:R-:W-:Y:S02]  /*10a80*/  MOV R0, 0x10aa0 ;  /* 0x00010aa000007802 */ /* 0x000fe40000000f00 */
[----:B------:R-:W-:Y:S05]  /*10a90*/  CALL.REL.NOINC `($__internal_98_$__cuda_sm70_shflsync_up_p) ;  /* 0x000003f000007944 */ /* 0x000fea0003c00000 */
[----:B--2---:R-:W-:Y:S01]  /*10aa0*/  MOV R0, R2 ;  /* 0x0000000200007202 */ /* 0x004fe20000000f00 */
[----:B-1----:R-:W-:Y:S05]  /*10ab0*/  BRA `(.L_x_4700) ;  /* 0xffffe13000007947 */ /* 0x002fea000383ffff */
.L_x_4656:
[----:B---3--:R-:W-:Y:S01]  /*10ac0*/  IMAD.MOV.U32 R9, RZ, RZ, R3 ;  /* 0x000000ffff097224 */ /* 0x008fe200078e0003 */
        /* <DEDUP_REMOVED lines=27> */
.L_x_4658:
[----:B------:R-:W-:Y:S02]  /*10c80*/  SEL R2, RZ, 0x1, P0 ;  /* 0x00000001ff027807 */ /* 0x000fe40000000000 */
[----:B------:R-:W-:Y:S02]  /*10c90*/  MOV R0, 0x10cb0 ;  /* 0x00010cb000007802 */ /* 0x000fe40000000f00 */
[----:B---3--:R-:W-:Y:S05]  /*10ca0*/  CALL.REL.NOINC `($__internal_99_$__cuda_sm70_votesync_ballot) ;  /* 0x0000023000007944 */ /* 0x008fea0003c00000 */
[----:B------:R-:W-:Y:S05]  /*10cb0*/  BRA `(.L_x_4702) ;  /* 0xffffe0c000007947 */ /* 0x000fea000383ffff */
.L_x_4659:
[----:B------:R-:W-:Y:S01]  /*10cc0*/  IMAD.MOV.U32 R5, RZ, RZ, R189 ;  /* 0x000000ffff057224 */ /* 0x000fe200078e00bd */
[----:B------:R-:W-:Y:S01]  /*10cd0*/  MOV R4, R12 ;  /* 0x0000000c00047202 */ /* 0x000fe20000000f00 */
[----:B------:R-:W-:Y:S01]  /*10ce0*/  IMAD.MOV.U32 R2, RZ, RZ, 0x1f ;  /* 0x0000001fff027424 */ /* 0x000fe200078e00ff */
[----:B------:R-:W-:Y:S02]  /*10cf0*/  MOV R0, 0x10d10 ;  /* 0x00010d1000007802 */ /* 0x000fe40000000f00 */
[----:B---3--:R-:W-:Y:S05]  /*10d00*/  CALL.REL.NOINC `($__internal_97_$__cuda_sm70_shflsync_idx_p) ;  /* 0x0000013000007944 */ /* 0x008fea0003c00000 */
[----:B------:R-:W-:Y:S01]  /*10d10*/  IMAD.MOV.U32 R189, RZ, RZ, R2 ;  /* 0x000000ffffbd7224 */ /* 0x000fe200078e0002 */
[----:B------:R-:W-:Y:S01]  /*10d20*/  MOV R4, R12 ;  /* 0x0000000c00047202 */ /* 0x000fe20000000f00 */
[----:B------:R-:W-:Y:S01]  /*10d30*/  IMAD.MOV.U32 R5, RZ, RZ, R11 ;  /* 0x000000ffff057224 */ /* 0x000fe200078e000b */
[----:B------:R-:W-:Y:S02]  /*10d40*/  MOV R2, 0x1f ;  /* 0x0000001f00027802 */ /* 0x000fe40000000f00 */
[----:B------:R-:W-:-:S02]  /*10d50*/  MOV R0, 0x10d70 ;  /* 0x00010d7000007802 */ /* 0x000fc40000000f00 */
[----:B------:R-:W-:Y:S05]  /*10d60*/  CALL.REL.NOINC `($__internal_97_$__cuda_sm70_shflsync_idx_p) ;  /* 0x000000d000007944 */ /* 0x000fea0003c00000 */
[----:B------:R-:W-:Y:S01]  /*10d70*/  MOV R3, R2 ;  /* 0x0000000200037202 */ /* 0x000fe20000000f00 */
[----:B------:R-:W-:Y:S05]  /*10d80*/  BRA `(.L_x_4703) ;  /* 0xffffe04000007947 */ /* 0x000fea000383ffff */
.L_x_4662:
[----:B------:R-:W-:Y:S01]  /*10d90*/  IMAD.MOV.U32 R5, RZ, RZ, R9 ;  /* 0x000000ffff057224 */ /* 0x000fe200078e0009 */
[----:B------:R-:W-:-:S02]  /*10da0*/  MOV R2, 0x1f ;  /* 0x0000001f00027802 */ /* 0x000fc40000000f00 */
[----:B------:R-:W-:Y:S02]  /*10db0*/  MOV R0, 0x10dd0 ;  /* 0x00010dd000007802 */ /* 0x000fe40000000f00 */
[----:B-1234-:R-:W-:Y:S05]  /*10dc0*/  CALL.REL.NOINC `($__internal_97_$__cuda_sm70_shflsync_idx_p) ;  /* 0x0000007000007944 */ /* 0x01efea0003c00000 */
[----:B------:R-:W-:Y:S01]  /*10dd0*/  MOV R10, R2 ;  /* 0x00000002000a7202 */ /* 0x000fe20000000f00 */
[----:B------:R-:W-:Y:S05]  /*10de0*/  BRA `(.L_x_4661) ;  /* 0xffffe04000007947 */ /* 0x000fea000383ffff */
        .weak           $__internal_96_$__cuda_sm70_shflsync_bfly_p
        .type           $__internal_96_$__cuda_sm70_shflsync_bfly_p,@function
        .size           $__internal_96_$__cuda_sm70_shflsync_bfly_p,($__internal_97_$__cuda_sm70_shflsync_idx_p - $__internal_96_$__cuda_sm70_shflsync_bfly_p)
$__internal_96_$__cuda_sm70_shflsync_bfly_p:
[----:B------:R-:W-:Y:S04]  /*10df0*/  WARPSYNC R4 ;  /* 0x0000000400007348 */ /* 0x000fe80003800000 */
[----:B------:R1:W2:Y:S01]  /*10e00*/  SHFL.BFLY PT, R7, R8, R7, R5 ;  /* 0x0c00000708077389 */ /* 0x0002a200000e0005 */
[----:B------:R-:W-:Y:S02]  /*10e10*/  MOV R9, 0x0 ;  /* 0x0000000000097802 */ /* 0x000fe40000000f00 */
[----:B-1----:R-:W-:-:S04]  /*10e20*/  MOV R8, R6 ;  /* 0x0000000600087202 */ /* 0x002fc80000000f00 */
[----:B--2---:R-:W-:Y:S05]  /*10e30*/  RET.REL.NODEC R8 `(_ZN7cutlass13device_kernelIN5flash19enable_sm80_to_sm89INS1_16FlashAttnFwdSm80INS1_25CollectiveMainloopFwdSm80ILi8ELi2ELb0EN4cute5tupleIJNS5_1CILi128EEENS7_ILi64EEENS7_ILi192EEEEEELi192ENS_10bfloat16_tEfNS_4arch4Sm80ELb1ELb0ELb0ELb1ELb0ELb0ELb1ELb1EEENS1_21CollectiveEpilogueFwdINS6_IJS8_SA_S9_EEENS6_IJNS7_ILi1EEESI_SI_EEESC_SE_Li256ELb1ELb1ELb1ELb0EEENS1_36VarlenDynamicPersistentTileSchedulerILi128ELi64ELi256ELi256ELb1ELb1ELb0ELb1ELb1ELb1EEEEEEEEEvNT_6ParamsE) ;  /* 0xfffef1c008007950 */ /* 0x004fea0003c3ffff */
        .weak           $__internal_97_$__cuda_sm70_shflsync_idx_p
        .type           $__internal_97_$__cuda_sm70_shflsync_idx_p,@function
        .size           $__internal_97_$__cuda_sm70_shflsync_idx_p,($__internal_98_$__cuda_sm70_shflsync_up_p - $__internal_97_$__cuda_sm70_shflsync_idx_p)
$__internal_97_$__cuda_sm70_shflsync_idx_p:
[----:B------:R-:W-:Y:S04]  /*10e40*/  WARPSYNC R187 ;  /* 0x000000bb00007348 */ /* 0x000fe80003800000 */
[----:B------:R1:W2:Y:S02]  /*10e50*/  SHFL.IDX PT, R2, R5, R4, R2 ;  /* 0x0000000405027389 */ /* 0x0002a400000e0002 */
[----:B-1----:R-:W-:Y:S02]  /*10e60*/  MOV R4, R0 ;  /* 0x0000000000047202 */ /* 0x002fe40000000f00 */
[----:B------:R-:W-:-:S04]  /*10e70*/  MOV R5, 0x0 ;  /* 0x0000000000057802 */ /* 0x000fc80000000f00 */
[----:B--2---:R-:W-:Y:S05]  /*10e80*/  RET.REL.NODEC R4 `(_ZN7cutlass13device_kernelIN5flash19enable_sm80_to_sm89INS1_16FlashAttnFwdSm80INS1_25CollectiveMainloopFwdSm80ILi8ELi2ELb0EN4cute5tupleIJNS5_1CILi128EEENS7_ILi64EEENS7_ILi192EEEEEELi192ENS_10bfloat16_tEfNS_4arch4Sm80ELb1ELb0ELb0ELb1ELb0ELb0ELb1ELb1EEENS1_21CollectiveEpilogueFwdINS6_IJS8_SA_S9_EEENS6_IJNS7_ILi1EEESI_SI_EEESC_SE_Li256ELb1ELb1ELb1ELb0EEENS1_36VarlenDynamicPersistentTileSchedulerILi128ELi64ELi256ELi256ELb1ELb1ELb0ELb1ELb1ELb1EEEEEEEEEvNT_6ParamsE) ;  /* 0xfffef17004007950 */ /* 0x004fea0003c3ffff */
        .weak           $__internal_98_$__cuda_sm70_shflsync_up_p
        .type           $__internal_98_$__cuda_sm70_shflsync_up_p,@function
        .size           $__internal_98_$__cuda_sm70_shflsync_up_p,($__internal_99_$__cuda_sm70_votesync_ballot - $__internal_98_$__cuda_sm70_shflsync_up_p)
$__internal_98_$__cuda_sm70_shflsync_up_p:
[----:B------:R-:W-:Y:S01]  /*10e90*/  MOV R4, R0 ;  /* 0x0000000000047202 */ /* 0x000fe20000000f00 */
[----:B------:R-:W-:Y:S04]  /*10ea0*/  WARPSYNC R194 ;  /* 0x000000c200007348 */ /* 0x000fe80003800000 */
[----:B------:R-:W-:Y:S01]  /*10eb0*/  MOV R5, 0x0 ;  /* 0x0000000000057802 */ /* 0x000fe20000000f00 */
[----:B------:R1:W2:Y:S03]  /*10ec0*/  SHFL.UP PT, R2, R9, R2, R195 ;  /* 0x0400000209027389 */ /* 0x0002a600000e00c3 */
[----:B------:R-:W-:Y:S05]  /*10ed0*/  RET.REL.NODEC R4 `(_ZN7cutlass13device_kernelIN5flash19enable_sm80_to_sm89INS1_16FlashAttnFwdSm80INS1_25CollectiveMainloopFwdSm80ILi8ELi2ELb0EN4cute5tupleIJNS5_1CILi128EEENS7_ILi64EEENS7_ILi192EEEEEELi192ENS_10bfloat16_tEfNS_4arch4Sm80ELb1ELb0ELb0ELb1ELb0ELb0ELb1ELb1EEENS1_21CollectiveEpilogueFwdINS6_IJS8_SA_S9_EEENS6_IJNS7_ILi1EEESI_SI_EEESC_SE_Li256ELb1ELb1ELb1ELb0EEENS1_36VarlenDynamicPersistentTileSchedulerILi128ELi64ELi256ELi256ELb1ELb1ELb0ELb1ELb1ELb1EEEEEEEEEvNT_6ParamsE) ;  /* 0xfffef12004007950 */ /* 0x000fea0003c3ffff */
        .weak           $__internal_99_$__cuda_sm70_votesync_ballot
        .type           $__internal_99_$__cuda_sm70_votesync_ballot,@function
        .size           $__internal_99_$__cuda_sm70_votesync_ballot,(.L_x_5050 - $__internal_99_$__cuda_sm70_votesync_ballot)
$__internal_99_$__cuda_sm70_votesync_ballot:
[----:B------:R-:W-:Y:S01]  /*10ee0*/  ISETP.NE.U32.AND P0, PT, R2, 0x1, PT ;  /* 0x000000010200780c */ /* 0x000fe20003f05070 */
[----:B------:R-:W-:Y:S01]  /*10ef0*/  IMAD.MOV.U32 R2, RZ, RZ, R0 ;  /* 0x000000ffff027224 */ /* 0x000fe200078e0000 */
[----:B------:R-:W-:Y:S04]  /*10f00*/  WARPSYNC R186 ;  /* 0x000000ba00007348 */ /* 0x000fe80003800000 */
[----:B------:R-:W-:-:S07]  /*10f10*/  IMAD.MOV.U32 R3, RZ, RZ, 0x0 ;  /* 0x00000000ff037424 */ /* 0x000fce00078e00ff */
[----:B------:R-:W-:-:S04]  /*10f20*/  VOTE.ANY R8, PT, !P0 ;  /* 0x0000000000087806 */ /* 0x000fc800040e0100 */
[----:B------:R-:W-:Y:S01]  /*10f30*/  LOP3.LUT R8, R8, R186, RZ, 0xc0, !PT ;  /* 0x000000ba08087212 */ /* 0x000fe200078ec0ff */
[----:B------:R-:W-:Y:S06]  /*10f40*/  RET.REL.NODEC R2 `(_ZN7cutlass13device_kernelIN5flash19enable_sm80_to_sm89INS1_16FlashAttnFwdSm80INS1_25CollectiveMainloopFwdSm80ILi8ELi2ELb0EN4cute5tupleIJNS5_1CILi128EEENS7_ILi64EEENS7_ILi192EEEEEELi192ENS_10bfloat16_tEfNS_4arch4Sm80ELb1ELb0ELb0ELb1ELb0ELb0ELb1ELb1EEENS1_21CollectiveEpilogueFwdINS6_IJS8_SA_S9_EEENS6_IJNS7_ILi1EEESI_SI_EEESC_SE_Li256ELb1ELb1ELb1ELb0EEENS1_36VarlenDynamicPersistentTileSchedulerILi128ELi64ELi256ELi256ELb1ELb1ELb0ELb1ELb1ELb1EEEEEEEEEvNT_6ParamsE) ;  /* 0xfffef0b002007950 */ /* 0x000fec0003c3ffff */
.L_x_4704:
        /* <DEDUP_REMOVED lines=11> */
.L_x_5050:


//--------------------- .text._ZN7cutlass13device_kernelIN5flash19enable_sm80_to_sm89INS1_16FlashAttnFwdSm80INS1_25CollectiveMainloopFwdSm80ILi8ELi2ELb0EN4cute5tupleIJNS5_1CILi128EEENS7_ILi64EEENS7_ILi192EEEEEELi192ENS_10bfloat16_tEfNS_4arch4Sm80ELb1ELb0ELb0ELb1ELb0ELb1ELb1ELb1EEENS1_21CollectiveEpilogueFwdINS6_IJS8_SA_S9_EEENS6_IJNS7_ILi1EEESI_SI_EEESC_SE_Li256ELb1ELb1ELb1ELb0EEENS1_36VarlenDynamicPersistentTileSchedulerILi128ELi64ELi256ELi256ELb1ELb1ELb0ELb1ELb1ELb1EEEEEEEEEvNT_6ParamsE --------------------------
	.section	.text._ZN7cutlass13device_kernelIN5flash19enable_sm80_to_sm89INS1_16FlashAttnFwdSm80INS1_25CollectiveMainloopFwdSm80ILi8ELi2ELb0EN4cute5tupleIJNS5_1CILi128EEENS7_ILi64EEENS7_ILi192EEEEEELi192ENS_10bfloat16_tEfNS_4arch4Sm80ELb1ELb0ELb0ELb1ELb0ELb1ELb1ELb1EEENS1_21CollectiveEpilogueFwdINS6_IJS8_SA_S9_EEENS6_IJNS7_ILi1EEESI_SI_EEESC_SE_Li256ELb1ELb1ELb1ELb0EEENS1_36VarlenDynamicPersistentTileSchedulerILi128ELi64ELi256ELi256ELb1ELb1ELb0ELb1ELb1ELb1EEEEEEEEEvNT_6ParamsE,"ax",@progbits
	.sectioninfo	@"SHI_REGISTERS=254"
	.align	128
.text._ZN7cutlass13device_kernelIN5flash19enable_sm80_to_sm89INS1_16FlashAttnFwdSm80INS1_25CollectiveMainloopFwdSm80ILi8ELi2ELb0EN4cute5tupleIJNS5_1CILi128EEENS7_ILi64EEENS7_ILi192EEEEEELi192ENS_10bfloat16_tEfNS_4arch4Sm80ELb1ELb0ELb0ELb1ELb0ELb1ELb1ELb1EEENS1_21CollectiveEpilogueFwdINS6_IJS8_SA_S9_EEENS6_IJNS7_ILi1EEESI_SI_EEESC_SE_Li256ELb1ELb1ELb1ELb0EEENS1_36VarlenDynamicPersistentTileSchedulerILi128ELi64ELi256ELi256ELb1ELb1ELb0ELb1ELb1ELb1EEEEEEEEEvNT_6ParamsE:
        .type           _ZN7cutlass13device_kernelIN5flash19enable_sm80_to_sm89INS1_16FlashAttnFwdSm80INS1_25CollectiveMainloopFwdSm80ILi8ELi2ELb0EN4cute5tupleIJNS5_1CILi128EEENS7_ILi64EEENS7_ILi192EEEEEELi192ENS_10bfloat16_tEfNS_4arch4Sm80ELb1ELb0ELb0ELb1ELb0ELb1ELb1ELb1EEENS1_21CollectiveEpilogueFwdINS6_IJS8_SA_S9_EEENS6_IJNS7_ILi1EEESI_SI_EEESC_SE_Li256ELb1ELb1ELb1ELb0EEENS1_36VarlenDynamicPersistentTileSchedulerILi128ELi64ELi256ELi256ELb1ELb1ELb0ELb1ELb1ELb1EEEEEEEEEvNT_6ParamsE,@function
        .size           _ZN7cutlass13device_kernelIN5flash19enable_sm80_to_sm89INS1_16FlashAttnFwdSm80INS1_25CollectiveMainloopFwdSm80ILi8ELi2ELb0EN4cute5tupleIJNS5_1CILi128EEENS7_ILi64EEENS7_ILi192EEEEEELi192ENS_10bfloat16_tEfNS_4arch4Sm80ELb1ELb0ELb0ELb1ELb0ELb1ELb1ELb1EEENS1_21CollectiveEpilogueFwdINS6_IJS8_SA_S9_EEENS6_IJNS7_ILi1EEESI_SI_EEESC_SE_Li256ELb1ELb1ELb1ELb0EEENS1_36VarlenDynamicPersistentTileSchedulerILi128ELi64ELi256ELi256ELb1ELb1ELb0ELb1ELb1ELb1EEEEEEEEEvNT_6ParamsE,(.L_x_5055 - _ZN7cutlass13device_kernelIN5flash19enable_sm80_to_sm89INS1_16FlashAttnFwdSm80INS1_25CollectiveMainloopFwdSm80ILi8ELi2ELb0EN4cute5tupleIJNS5_1CILi128EEENS7_ILi64EEENS7_ILi192EEEEEELi192ENS_10bfloat16_tEfNS_4arch4Sm80ELb1ELb0ELb0ELb1ELb0ELb1ELb1ELb1EEENS1_21CollectiveEpilogueFwdINS6_IJS8_SA_S9_EEENS6_IJNS7_ILi1EEESI_SI_EEESC_SE_Li256ELb1ELb1ELb1ELb0EEENS1_36VarlenDynamicPersistentTileSchedulerILi128ELi64ELi256ELi256ELb1ELb1ELb0ELb1ELb1ELb1EEEEEEEEEvNT_6ParamsE)
        .other          _ZN7cutlass13device_kernelIN5flash19enable_sm80_to_sm89INS1_16FlashAttnFwdSm80INS1_25CollectiveMainloopFwdSm80ILi8ELi2ELb0EN4cute5tupleIJNS5_1CILi128EEENS7_ILi64EEENS7_ILi192EEEEEELi192ENS_10bfloat16_tEfNS_4arch4Sm80ELb1ELb0ELb0ELb1ELb0ELb1ELb1ELb1EEENS1_21CollectiveEpilogueFwdINS6_IJS8_SA_S9_EEENS6_IJNS7_ILi1EEESI_SI_EEESC_SE_Li256ELb1ELb1ELb1ELb0EEENS1_36VarlenDynamicPersistentTileSchedulerILi128ELi64ELi256ELi256ELb1ELb1ELb0ELb1ELb1ELb1EEEEEEEEEvNT_6ParamsE,@"STO_CUDA_ENTRY STV_DEFAULT"
_ZN7cutlass13device_kernelIN5flash19enable_sm80_to_sm89INS1_16FlashAttnFwdSm80INS1_25CollectiveMainloopFwdSm80ILi8ELi2ELb0EN4cute5tupleIJNS5_1CILi128EEENS7_ILi64EEENS7_ILi192EEEEEELi192ENS_10bfloat16_tEfNS_4arch4Sm80ELb1ELb0ELb0ELb1ELb0ELb1ELb1ELb1EEENS1_21CollectiveEpilogueFwdINS6_IJS8_SA_S9_EEENS6_IJNS7_ILi1EEESI_SI_EEESC_SE_Li256ELb1ELb1ELb1ELb0EEENS1_36VarlenDynamicPersistentTileSchedulerILi128ELi64ELi256ELi256ELb1ELb1ELb0ELb1ELb1ELb1EEEEEEEEEvNT_6ParamsE:
        /* <DEDUP_REMOVED lines=55> */
.L_x_4710:
        /* <DEDUP_REMOVED lines=16> */
.L_x_4883:
        /* <DEDUP_REMOVED lines=16> */
.L_x_4884:
[----:B--2---:R-:W-:-:S05]  /*0570*/  IMAD R17, R17, c[0x0][0x538], RZ ;  /* 0x00014e0011117a24 */ /* 0x004fca00078e02ff */
[----:B------:R-:W-:-:S04]  /*0580*/  IADD3 R6, R17, R6, RZ ;  /* 0x0000000611067210 */ /* 0x000fc80007ffe0ff */
[----:B------:R-:W-:-:S13]  /*0590*/  ISETP.GT.AND P0, PT, R6, UR4, PT ;  /* 0x0000000406007c0c */ /* 0x000fda000bf04270 */
[----:B-1----:R-:W-:Y:S05]  /*05a0*/  @!P0 BRA `(.L_x_4710) ;  /* 0xfffffdc000008947 */ /* 0x002fea000383ffff */
.L_x_4706:
[----:B------:R-:W-:-:S05]  /*05b0*/  IADD3 R200, -R17, R6, RZ ;  /* 0x0000000611c87210 */ /* 0x000fca0007ffe1ff */
[----:B------:R-:W-:-:S05]  /*05c0*/  IMAD R0, R7, c[0x0][0x538], R200 ;  /* 0x00014e0007007a24 */ /* 0x000fca00078e02c8 */
[----:B------:R-:W-:Y:S01]  /*05d0*/  ISETP.GT.AND P0, PT, R0, UR4, PT ;  /* 0x0000000400007c0c */ /* 0x000fe2000bf04270 */
[----:B------:R-:W-:-:S12]  /*05e0*/  BRA.DIV ~URZ, `(.L_x_4711) ;  /* 0x0001bfe27f007947 */ /* 0x000fd8000b800000 */
[----:B------:R-:W-:-:S04]  /*05f0*/  VOTE.ANY R5, PT, !P0 ;  /* 0x0000000000057806 */ /* 0x000fc800040e0100 */
.L_x_4885:
[----:B------:R-:W1:Y:S02]  /*0600*/  POPC R16, R5 ;  /* 0x0000000500107309 */ /* 0x000e640000000000 */
[----:B-1----:R-:W-:Y:S01]  /*0610*/  IADD3 R203, R16, R203, RZ ;  /* 0x000000cb10cb7210 */ /* 0x002fe20007ffe0ff */
[----:B------:R-:W-:Y:S05]  /*0620*/  BRA.DIV ~URZ, `(.L_x_4712) ;  /* 0x0001bfe27f007947 */ /* 0x000fea000b800000 */
[----:B------:R1:W2:Y:S01]  /*0630*/  SHFL.IDX PT, R4, R4, R16, 0x1f ;  /* 0x00001f1004047589 */ /* 0x0002a200000e0000 */
[----:B------:R-:W-:-:S03]  /*0640*/  MOV R9, RZ ;  /* 0x000000ff00097202 */ /* 0x000fc60000000f00 */
[----:B------:R1:W3:Y:S04]  /*0650*/  SHFL.IDX PT, R3, R3, R16, 0x1f ;  /* 0x00001f1003037589 */ /* 0x0002e800000e0000 */
.L_x_4886:
[----:B------:R-:W-:Y:S01]  /*0660*/  ISETP.NE.AND P0, PT, R5, RZ, PT ;  /* 0x000000ff0500720c */ /* 0x000fe20003f05270 */
[----:B------:R-:W-:-:S12]  /*0670*/  BSSY B0, `(.L_x_4713) ;  /* 0x0000005000007945 */ /* 0x000fd80003800000 */
[----:B------:R-:W-:Y:S05]  /*0680*/  @!P0 BRA `(.L_x_4714) ;  /* 0x0000003000008947 */ /* 0x000fea0003800000 */
[----:B-1----:R-:W-:Y:S01]  /*0690*/  IADD3 R16, R16, -0x1, RZ ;  /* 0xffffffff10107810 */ /* 0x002fe20007ffe0ff */
[----:B------:R-:W-:Y:S05]  /*06a0*/  BRA.DIV ~URZ, `(.L_x_4715) ;  /* 0x0001c0227f007947 */ /* 0x000fea000b800000 */
[----:B------:R1:W4:Y:S02]  /*06b0*/  SHFL.IDX PT, R9, R7, R16, 0x1f ;  /* 0x00001f1007097589 */ /* 0x00032400000e0000 */
.L_x_4714:
[----:B------:R-:W-:Y:S05]  /*06c0*/  BSYNC B0 ;  /* 0x0000000000007941 */ /* 0x000fea0003800000 */
.L_x_4713:
[----:B---3--:R-:W-:Y:S01]  /*06d0*/  ISETP.NE.AND P0, PT, R3, 0x1, PT ;  /* 0x000000010300780c */ /* 0x008fe20003f05270 */
[----:B----4-:R-:W-:Y:S01]  /*06e0*/  IMAD R200, R9, c[0x0][0x538], R200 ;  /* 0x00014e0009c87a24 */ /* 0x010fe200078e02c8 */
[----:B------:R-:W-:Y:S04]  /*06f0*/  BSSY B0, `(.L_x_4716) ;  /* 0x0000076000007945 */ /* 0x000fe80003800000 */
[----:B-1----:R-:W-:-:S07]  /*0700*/  IADD3 R7, -R200, UR4, RZ ;  /* 0x00000004c8077c10 */ /* 0x002fce000fffe1ff */
        /* <DEDUP_REMOVED lines=56> */
.L_x_4717:
        /* <DEDUP_REMOVED lines=60> */
.L_x_4718:
[----:B------:R-:W-:Y:S05]  /*0e50*/  BSYNC B0 ;  /* 0x0000000000007941 */ /* 0x000fea0003800000 */
.L_x_4716:
[----:B------:R-:W-:-:S04]  /*0e60*/  LOP3.LUT R201, RZ, R10, RZ, 0x33, !PT ;  /* 0x0000000affc97212 */ /* 0x000fc800078e33ff */
[----:B------:R-:W-:Y:S01]  /*0e70*/  IADD3 R201, R201, R4, RZ ;  /* 0x00000004c9c97210 */ /* 0x000fe20007ffe0ff */
[----:B------:R-:W-:Y:S05]  /*0e80*/  BRA `(.L_x_4719) ;  /* 0x0000004000007947 */ /* 0x000fea0003800000 */
.L_x_4707:
[----:B------:R-:W-:Y:S01]  /*0e90*/  IMAD.MOV.U32 R201, RZ, RZ, RZ ;  /* 0x000000ffffc97224 */ /* 0x000fe200078e00ff */
[----:B------:R-:W-:Y:S01]  /*0ea0*/  MOV R202, RZ ;  /* 0x000000ff00ca7202 */ /* 0x000fe20000000f00 */
[----:B------:R-:W-:Y:S01]  /*0eb0*/  IMAD.U32 R200, RZ, RZ, UR4 ;  /* 0x00000004ffc87e24 */ /* 0x000fe2000f8e00ff */
[----:B------:R-:W-:Y:S02]  /*0ec0*/  MOV R203, c[0x0][0x53c] ;  /* 0x00014f0000cb7a02 */ /* 0x000fe40000000f00 */
.L_x_4719:
[----:B------:R-:W-:Y:S01]  /*0ed0*/  ISETP.NE.AND P0, PT, R2, RZ, PT ;  /* 0x000000ff0200720c */ /* 0x000fe20003f05270 */
[----:B------:R-:W-:-:S12]  /*0ee0*/  WARPSYNC 0xffffffff ;  /* 0xffffffff00007948 */ /* 0x000fd80003800000 */
[----:B------:R1:W-:Y:S04]  /*0ef0*/  @!P0 STS.128 [0x24100], R200 ;  /* 0x024100c8ff008388 */ /* 0x0003e80000000c00 */
[----:B------:R-:W-:Y:S06]  /*0f00*/  BAR.ARV 0x5, 0x100 ;  /* 0x0144000000007b1d */ /* 0x000fec0000002000 */
.L_x_4705:
        /* <DEDUP_REMOVED lines=92> */
.L_x_4882:
        /* <DEDUP_REMOVED lines=30> */
[----:B------:R1:W5:Y:S04]  /*16b0*/  @P6 LDG.E R86, [R8.64] ;  /* 0x0000000808566981 */ /* 0x000368000c1e1900 */
[----:B------:R1:W5:Y:S01]  /*16c0*/  @P5 LDG.E R4, [R12.64] ;  /* 0x000000080c045981 */ /* 0x000362000c1e1900 */
[----:B------:R-:W-:Y:S01]  /*16d0*/  YIELD ;  /* 0x0000000000007946 */ /* 0x000fe20003800000 */
[----:B------:R-:W-:-:S02]  /*16e0*/  LOP3.LUT R217, R202, 0xffff, RZ, 0xc0, !PT ;  /* 0x0000ffffcad97812 */ /* 0x000fc400078ec0ff */
[----:B--2---:R-:W-:Y:S01]  /*16f0*/  P2R R2, PR, RZ, 0x40 ;  /* 0x00000040ff027803 */ /* 0x004fe20000000000 */
[----:B------:R-:W-:Y:S05]  /*1700*/  @P4 BRA `(.L_x_4720) ;  /* 0x0000005000004947 */ /* 0x000fea0003800000 */
[----:B-----5:R-:W-:Y:S01]  /*1710*/  MOV R232, c[0x0][0x168] ;  /* 0x00005a0000e87a02 */ /* 0x020fe20000000f00 */
[----:B------:R-:W-:Y:S05]  /*1720*/  @!P3 BRA `(.L_x_4720) ;  /* 0x000000300000b947 */ /* 0x000fea0003800000 */
[----:B------:R-:W2:Y:S04]  /*1730*/  LDG.E R232, [R14.64] ;  /* 0x000000080ee87981 */ /* 0x000ea8000c1e1900 */
[----:B------:R-:W2:Y:S02]  /*1740*/  LDG.E R3, [R14.64+0x4] ;  /* 0x000004080e037981 */ /* 0x000ea4000c1e1900 */
[----:B--2---:R-:W-:Y:S02]  /*1750*/  IADD3 R232, -R232, R3, RZ ;  /* 0x00000003e8e87210 */ /* 0x004fe40007ffe1ff */
.L_x_4720:
[----:B------:R-:W-:-:S04]  /*1760*/  ISETP.NE.U32.AND P0, PT, RZ, c[0x0][0x368], PT ;  /* 0x0000da00ff007a0c */ /* 0x000fc80003f05070 */
[----:B------:R-:W-:-:S13]  /*1770*/  ISETP.NE.AND.EX P0, PT, RZ, c[0x0][0x36c], PT, P0 ;  /* 0x0000db00ff007a0c */ /* 0x000fda0003f05300 */
[----:B------:R-:W-:Y:S05]  /*1780*/  @!P0 BRA `(.L_x_4721) ;  /* 0x0000004000008947 */ /* 0x000fea0003800000 */
[----:B-1----:R-:W-:-:S04]  /*1790*/  LEA R8, P0, R216, c[0x0][0x368], 0x2 ;  /* 0x0000da00d8087a11 */ /* 0x002fc800078010ff */
[----:B------:R-:W-:-:S05]  /*17a0*/  LEA.HI.X R9, R216, c[0x0][0x36c], R85, 0x2, P0 ;  /* 0x0000db00d8097a11 */ /* 0x000fca00000f1455 */
[----:B------:R1:W5:Y:S01]  /*17b0*/  LDG.E R3, [R8.64] ;  /* 0x0000000808037981 */ /* 0x000362000c1e1900 */
[----:B------:R-:W-:Y:S05]  /*17c0*/  BRA `(.L_x_4722) ;  /* 0x0000005000007947 */ /* 0x000fea0003800000 */
.L_x_4721:
[----:B------:R-:W-:Y:S01]  /*17d0*/  MOV R3, c[0x0][0x1d0] ;  /* 0x0000740000037a02 */ /* 0x000fe20000000f00 */
[----:B------:R-:W-:Y:S05]  /*17e0*/  @!P6 BRA `(.L_x_4722) ;  /* 0x000000300000e947 */ /* 0x000fea0003800000 */
[----:B------:R-:W2:Y:S04]  /*17f0*/  LDG.E R3, [R8.64] ;  /* 0x0000000808037981 */ /* 0x000ea8000c1e1900 */
[----:B------:R-:W2:Y:S02]  /*1800*/  LDG.E R0, [R8.64+0x4] ;  /* 0x0000040808007981 */ /* 0x000ea4000c1e1900 */
[----:B--2---:R-:W-:Y:S02]  /*1810*/  IADD3 R3, -R3, R0, RZ ;  /* 0x0000000003037210 */ /* 0x004fe40007ffe1ff */
.L_x_4722:
[----:B------:R-:W2:Y:S04]  /*1820*/  @P5 LDG.E R5, [R12.64] ;  /* 0x000000080c055981 */ /* 0x000ea8000c1e1900 */
[----:B-1----:R-:W2:Y:S01]  /*1830*/  @P5 LDG.E R8, [R12.64+0x4] ;  /* 0x000004080c085981 */ /* 0x002ea2000c1e1900 */
        /* <DEDUP_REMOVED lines=64> */
.L_x_4724:
[----:B-1----:R-:W-:Y:S05]  /*1c40*/  BSYNC B0 ;  /* 0x0000000000007941 */ /* 0x002fea0003800000 */
.L_x_4723:
        /* <DEDUP_REMOVED lines=310> */
.L_x_4750:
        /* <DEDUP_REMOVED lines=90> */
.L_x_4730:
[----:B------:R-:W-:Y:S05]  /*3550*/  BSYNC B0 ;  /* 0x0000000000007941 */ /* 0x000fea0003800000 */
.L_x_4729:
        /* <DEDUP_REMOVED lines=99> */
.L_x_4733:
[----:B------:R-:W-:Y:S05]  /*3b90*/  BSYNC B0 ;  /* 0x0000000000007941 */ /* 0x000fea0003800000 */
.L_x_4732:
        /* <DEDUP_REMOVED lines=54> */
.L_x_4735:
[----:B------:R-:W-:Y:S05]  /*3f00*/  BSYNC B0 ;  /* 0x0000000000007941 */ /* 0x000fea0003800000 */
.L_x_4734:
        /* <DEDUP_REMOVED lines=54> */
.L_x_4737:
[----:B------:R-:W-:Y:S05]  /*4270*/  BSYNC B0 ;  /* 0x0000000000007941 */ /* 0x000fea0003800000 */
.L_x_4736:
        /* <DEDUP_REMOVED lines=55> */
.L_x_4739:
[----:B------:R-:W-:Y:S05]  /*45f0*/  BSYNC B0 ;  /* 0x0000000000007941 */ /* 0x000fea0003800000 */
.L_x_4738:
        /* <DEDUP_REMOVED lines=55> */
.L_x_4741:
[----:B------:R-:W-:Y:S05]  /*4970*/  BSYNC B0 ;  /* 0x0000000000007941 */ /* 0x000fea0003800000 */
.L_x_4740:
        /* <DEDUP_REMOVED lines=55> */
.L_x_4728:
        /* <DEDUP_REMOVED lines=44> */
.L_x_4743:
[----:B------:R-:W-:Y:S05]  /*4fb0*/  BSYNC B0 ;  /* 0x0000000000007941 */ /* 0x000fea0003800000 */
.L_x_4742:
        /* <DEDUP_REMOVED lines=161> */
.L_x_4745:
[----:B------:R-:W-:Y:S05]  /*59d0*/  BSYNC B0 ;  /* 0x0000000000007941 */ /* 0x000fea0003800000 */
.L_x_4744:
        /* <DEDUP_REMOVED lines=117> */
.L_x_4747:
[----:B------:R-:W-:Y:S05]  /*6130*/  BSYNC B0 ;  /* 0x0000000000007941 */ /* 0x000fea0003800000 */
.L_x_4746:
        /* <DEDUP_REMOVED lines=118> */
.L_x_4727:
        /* <DEDUP_REMOVED lines=25> */
.L_x_4731:
[----:B------:R-:W-:Y:S05]  /*6a30*/  BSYNC B1 ;  /* 0x0000000000017941 */ /* 0x000fea0003800000 */
.L_x_4726:
        /* <DEDUP_REMOVED lines=62> */
.L_x_4749:
[----:B-1----:R-:W-:Y:S05]  /*6e20*/  BSYNC B0 ;  /* 0x0000000000007941 */ /* 0x002fea0003800000 */
.L_x_4748:
        /* <DEDUP_REMOVED lines=32> */
.L_x_4725:
[----:B------:R-:W-:Y:S01]  /*7030*/  ISETP.NE.AND P3, PT, R231, 0x1, PT ;  /* 0x00000001e700780c */ /* 0x000fe20003f65270 */
[----:B------:R-:W-:Y:S01]  /*7040*/  BSSY B0, `(.L_x_4751) ;  /* 0x0000028000007945 */ /* 0x000fe20003800000 */
[----:B-1----:R-:W-:-:S02]  /*7050*/  IADD3 R2, R201, 0x7f, RZ ;  /* 0x0000007fc9027810 */ /* 0x002fc40007ffe0ff */
[----:B------:R-:W-:-:S09]  /*7060*/  P2R R0, PR, RZ, 0x8 ;  /* 0x00000008ff007803 */ /* 0x000fd20000000000 */
[----:B------:R-:W-:-:S05]  /*7070*/  @P3 IMAD.HI.U32 R0, R2, c[0x0][0x2c8], RZ ;  /* 0x0000b20002003a27 */ /* 0x000fca00078e00ff */
        /* <DEDUP_REMOVED lines=36> */
.L_x_4752:
[----:B------:R-:W-:Y:S05]  /*72c0*/  BSYNC B0 ;  /* 0x0000000000007941 */ /* 0x000fea0003800000 */
.L_x_4751:
        /* <DEDUP_REMOVED lines=66> */
[----:B------:R-:W-:Y:S02]  /*76f0*/  SHF.R.S32.HI R2, RZ, 0x3, R4 ;  /* 0x00000003ff027819 */ /* 0x000fe40000011404 */
[----:B------:R-:W-:Y:S01]  /*7700*/  LOP3.LUT R4, R4, 0xfffffff8, RZ, 0xc0, !PT ;  /* 0xfffffff804047812 */ /* 0x000fe200078ec0ff */
[----:B------:R-:W-:Y:S01]  /*7710*/  IMAD R6, R84, c[0x0][0x17c], R3 ;  /* 0x00005f0054067a24 */ /* 0x000fe200078e0203 */
[----:B------:R-:W-:-:S02]  /*7720*/  IADD3 R3, P0, R2, R0, RZ ;  /* 0x0000000002037210 */ /* 0x000fc40007f1e0ff */
[----:B------:R-:W-:Y:S01]  /*7730*/  ISETP.NE.U32.AND P2, PT, RZ, c[0x0][0x348], PT ;  /* 0x0000d200ff007a0c */ /* 0x000fe20003f45070 */
[----:B------:R-:W-:Y:S01]  /*7740*/  IMAD.IADD R9, R205, 0x1, -R4 ;  /* 0x00000001cd097824 */ /* 0x000fe200078e0a04 */
[----:B------:R-:W-:Y:S01]  /*7750*/  LEA.HI.X.SX32 R5, R2, R5, 0x1, P0 ;  /* 0x0000000502057211 */ /* 0x000fe200000f0eff */
[----:B------:R-:W-:Y:S01]  /*7760*/  IMAD.IADD R7, R15, 0x1, R6 ;  /* 0x000000010f077824 */ /* 0x000fe200078e0206 */
[----:B------:R-:W-:Y:S01]  /*7770*/  SHF.R.S32.HI R23, RZ, 0x1f, R220 ;  /* 0x0000001fff177819 */ /* 0x000fe200000114dc */
[----:B------:R-:W-:Y:S01]  /*7780*/  IMAD R4, R9, 0x20, R2 ;  /* 0x0000002009047824 */ /* 0x000fe200078e0202 */
[----:B------:R-:W-:Y:S01]  /*7790*/  MOV R22, R220 ;  /* 0x000000dc00167202 */ /* 0x000fe20000000f00 */
[C---:B------:R-:W-:Y:S01]  /*77a0*/  IMAD R0, R5.reuse, c[0x0][0x1e0], RZ ;  /* 0x0000780005007a24 */ /* 0x040fe200078e02ff */
[----:B------:R-:W-:Y:S01]  /*77b0*/  MOV R6, R14 ;  /* 0x0000000e00067202 */ /* 0x000fe20000000f00 */
[----:B------:R-:W-:Y:S01]  /*77c0*/  IMAD R5, R5, c[0x0][0x208], RZ ;  /* 0x0000820005057a24 */ /* 0x000fe200078e02ff */
[----:B------:R-:W-:Y:S01]  /*77d0*/  ISETP.NE.AND.EX P0, PT, RZ, c[0x0][0x34c], PT, P2 ;  /* 0x0000d300ff007a0c */ /* 0x000fe20003f05320 */
[----:B------:R-:W-:Y:S01]  /*77e0*/  IMAD.WIDE.U32 R20, R3, c[0x0][0x1e0], R22 ;  /* 0x0000780003147a25 */ /* 0x000fe200078e0016 */
[----:B------:R-:W-:-:S02]  /*77f0*/  IADD3 R4, R201, R4, RZ ;  /* 0x00000004c9047210 */ /* 0x000fc40007ffe0ff */
[----:B------:R-:W-:Y:S01]  /*7800*/  ISETP.GE.AND P5, PT, R220, c[0x0][0x198], PT ;  /* 0x00006600dc007a0c */ /* 0x000fe20003fa6270 */
[----:B------:R-:W-:Y:S01]  /*7810*/  IMAD R0, R3, c[0x0][0x1e4], R0 ;  /* 0x0000790003007a24 */ /* 0x000fe200078e0200 */
[----:B------:R-:W-:Y:S01]  /*7820*/  ISETP.GE.AND P4, PT, R207, c[0x0][0x198], PT ;  /* 0x00006600cf007a0c */ /* 0x000fe20003f86270 */
[----:B------:R-:W-:Y:S01]  /*7830*/  IMAD.WIDE.U32 R18, R217, c[0x0][0x1b8], R6 ;  /* 0x00006e00d9127a25 */ /* 0x000fe200078e0006 */
[----:B------:R-:W-:Y:S02]  /*7840*/  SEL R6, R85, RZ, !P0 ;  /* 0x000000ff55067207 */ /* 0x000fe40004000000 */
[----:B------:R-:W-:Y:S01]  /*7850*/  IADD3 R21, R21, R0, RZ ;  /* 0x0000000015157210 */ /* 0x000fe20007ffe0ff */
[----:B------:R-:W-:Y:S01]  /*7860*/  @P3 IMAD.HI.U32 R7, R4, c[0x0][0x2c8], RZ ;  /* 0x0000b20004073a27 */ /* 0x000fe200078e00ff */
[----:B------:R-:W-:Y:S02]  /*7870*/  SEL R0, R216, RZ, !P0 ;  /* 0x000000ffd8007207 */ /* 0x000fe40004000000 */
[----:B------:R-:W-:Y:S01]  /*7880*/  ISETP.NE.U32.AND P0, PT, RZ, c[0x0][0x350], PT ;  /* 0x0000d400ff007a0c */ /* 0x000fe20003f05070 */
[----:B------:R-:W-:Y:S01]  /*7890*/  IMAD.WIDE.U32 R16, R3, c[0x0][0x208], R22 ;  /* 0x0000820003107a25 */ /* 0x000fe200078e0016 */
[----:B------:R-:W-:-:S02]  /*78a0*/  IADD3 R88, R8, -0x1, RZ ;  /* 0xffffffff08587810 */ /* 0x000fc40007ffe0ff */
[----:B------:R-:W-:Y:S01]  /*78b0*/  ISETP.NE.AND.EX P0, PT, RZ, c[0x0][0x354], PT, P0 ;  /* 0x0000d500ff007a0c */ /* 0x000fe20003f05300 */
[----:B------:R-:W-:Y:S02]  /*78c0*/  IMAD R5, R3, c[0x0][0x20c], R5 ;  /* 0x0000830003057a24 */ /* 0x000fe400078e0205 */
[----:B------:R-:W-:Y:S01]  /*78d0*/  IMAD.MOV.U32 R3, RZ, RZ, R4 ;  /* 0x000000ffff037224 */ /* 0x000fe200078e0004 */
[----:B------:R-:W-:Y:S01]  /*78e0*/  @P3 SHF.R.U32.HI R3, RZ, c[0x0][0x2cc], R7 ;  /* 0x0000b300ff033a19 */ /* 0x000fe20000011607 */
[----:B------:R-:W-:Y:S01]  /*78f0*/  IMAD R19, R217, c[0x0][0x1bc], R19 ;  /* 0x00006f00d9137a24 */ /* 0x000fe200078e0213 */
[----:B------:R-:W-:Y:S01]  /*7900*/  IADD3 R17, R17, R5, RZ ;  /* 0x0000000511117210 */ /* 0x000fe20007ffe0ff */
[----:B------:R-:W-:Y:S01]  /*7910*/  IMAD R15, R6, c[0x0][0x1c0], RZ ;  /* 0x00007000060f7a24 */ /* 0x000fe200078e02ff */
[----:B------:R-:W-:Y:S01]  /*7920*/  ISETP.GE.AND P3, PT, R206, c[0x0][0x198], PT ;  /* 0x00006600ce007a0c */ /* 0x000fe20003f66270 */
[----:B------:R-:W-:-:S04]  /*7930*/  IMAD.WIDE.U32 R18, R0, c[0x0][0x1c0], R18 ;  /* 0x0000700000127a25 */ /* 0x000fc800078e0012 */
[----:B------:R-:W-:Y:S01]  /*7940*/  IMAD R6, R0, c[0x0][0x1c4], R15 ;  /* 0x0000710000067a24 */ /* 0x000fe200078e020f */
[--C-:B------:R-:W-:Y:S01]  /*7950*/  SHF.R.S32.HI R0, RZ, 0x1f, R3.reuse ;  /* 0x0000001fff007819 */ /* 0x100fe20000011403 */
[----:B------:R-:W-:Y:S02]  /*7960*/  IMAD.MOV R5, RZ, RZ, -R3 ;  /* 0x000000ffff057224 */ /* 0x000fe400078e0a03 */
[----:B------:R-:W-:Y:S01]  /*7970*/  IMAD.WIDE.U32 R228, R217, c[0x0][0x1e8], R20 ;  /* 0x00007a00d9e47a25 */ /* 0x000fe200078e0014 */
[----:B------:R-:W-:-:S03]  /*7980*/  IADD3 R19, R19, R6, RZ ;  /* 0x0000000613137210 */ /* 0x000fc60007ffe0ff */
        /* <DEDUP_REMOVED lines=8> */
[C---:B------:R-:W-:Y:S02]  /*7a10*/  IMAD R229, R217.reuse, c[0x0][0x1ec], R229 ;  /* 0x00007b00d9e57a24 */ /* 0x040fe400078e02e5 */
[C---:B------:R-:W-:Y:S02]  /*7a20*/  IMAD R7, R4.reuse, c[0x0][0x1ac], R3 ;  /* 0x00006b0004077a24 */ /* 0x040fe400078e0203 */
[----:B------:R-:W-:Y:S02]  /*7a30*/  IMAD R17, R217, c[0x0][0x214], R17 ;  /* 0x00008500d9117a24 */ /* 0x000fe400078e0211 */
[----:B------:R-:W-:-:S05]  /*7a40*/  IMAD.WIDE.U32 R4, R4, c[0x0][0x1a8], R14 ;  /* 0x00006a0004047a25 */ /* 0x000fca00078e000e */
[----:B------:R-:W-:Y:S01]  /*7a50*/  IADD3 R7, R5, R7, RZ ;  /* 0x0000000705077210 */ /* 0x000fe20007ffe0ff */
[----:B------:R-:W-:Y:S01]  /*7a60*/  IMAD.IADD R5, R2, 0x1, R201 ;  /* 0x0000000102057824 */ /* 0x000fe200078e02c9 */
        /* <DEDUP_REMOVED lines=17> */
.L_x_4887:
[----:B------:R-:W-:Y:S05]  /*7b80*/  BRA.DIV ~URZ, `(.L_x_4755) ;  /* 0x00014c127f007947 */ /* 0x000fea000b800000 */
[----:B------:R3:W4:Y:S02]  /*7b90*/  SHFL.IDX PT, R17, R14, RZ, 0x181f ;  /* 0x00181fff0e117589 */ /* 0x00072400000e0000 */
.L_x_4888:
        /* <DEDUP_REMOVED lines=18> */
.L_x_4757:
[----:B------:R-:W-:Y:S05]  /*7cc0*/  BSYNC B0 ;  /* 0x0000000000007941 */ /* 0x000fea0003800000 */
.L_x_4756:
[----:B------:R-:W-:Y:S05]  /*7cd0*/  BRA.DIV ~URZ, `(.L_x_4758) ;  /* 0x00014b227f007947 */ /* 0x000fea000b800000 */
[----:B--2---:R2:W1:Y:S04]  /*7ce0*/  SHFL.IDX PT, R15, R7, 0x1, 0x181f ;  /* 0x00381f00070f7f89 */ /* 0x00446800000e0000 */
[----:B------:R2:W3:Y:S02]  /*7cf0*/  SHFL.IDX PT, R19, R14, 0x1, 0x181f ;  /* 0x00381f000e137f89 */ /* 0x0004e400000e0000 */
.L_x_4889:
[----:B----4-:R-:W-:Y:S01]  /*7d00*/  IADD3 R17, R5, 0x20, RZ ;  /* 0x0000002005117810 */ /* 0x010fe20007ffe0ff */
[----:B------:R-:W-:Y:S03]  /*7d10*/  BSSY B0, `(.L_x_4759) ;  /* 0x000000f000007945 */ /* 0x000fe60003800000 */
[----:B------:R-:W-:-:S13]  /*7d20*/  ISETP.GE.AND P0, PT, R17, R4, PT ;  /* 0x000000041100720c */ /* 0x000fda0003f06270 */
[----:B------:R-:W-:Y:S05]  /*7d30*/  @P0 BRA `(.L_x_4760) ;  /* 0x000000c000000947 */ /* 0x000fea0003800000 */
[-C--:B---3--:R-:W-:Y:S02]  /*7d40*/  LEA R18, P2, R220, R19.reuse, 0x1 ;  /* 0x00000013dc127211 */ /* 0x088fe400078408ff */
        /* <DEDUP_REMOVED lines=11> */
.L_x_4760:
[----:B------:R-:W-:Y:S05]  /*7e00*/  BSYNC B0 ;  /* 0x0000000000007941 */ /* 0x000fea0003800000 */
.L_x_4759:
[----:B------:R-:W-:Y:S05]  /*7e10*/  BRA.DIV ~URZ, `(.L_x_4761) ;  /* 0x00014ab27f007947 */ /* 0x000fea000b800000 */
[----:B-1----:R1:W4:Y:S02]  /*7e20*/  SHFL.IDX PT, R15, R7, 0x2, 0x181f ;  /* 0x00581f00070f7f89 */ /* 0x00232400000e0000 */
.L_x_4890:
[----:B------:R-:W-:Y:S05]  /*7e30*/  BRA.DIV ~URZ, `(.L_x_4762) ;  /* 0x00014b027f007947 */ /* 0x000fea000b800000 */
[----:B---3--:R3:W1:Y:S02]  /*7e40*/  SHFL.IDX PT, R19, R14, 0x2, 0x181f ;  /* 0x00581f000e137f89 */ /* 0x00866400000e0000 */
.L_x_4891:
[----:B------:R-:W-:Y:S01]  /*7e50*/  IADD3 R17, R5, 0x40, RZ ;  /* 0x0000004005117810 */ /* 0x000fe20007ffe0ff */
[----:B------:R-:W-:Y:S03]  /*7e60*/  BSSY B0, `(.L_x_4763) ;  /* 0x000000f000007945 */ /* 0x000fe60003800000 */
[----:B------:R-:W-:-:S13]  /*7e70*/  ISETP.GE.AND P0, PT, R17, R4, PT ;  /* 0x000000041100720c */ /* 0x000fda0003f06270 */
[----:B------:R-:W-:Y:S05]  /*7e80*/  @P0 BRA `(.L_x_4764) ;  /* 0x000000c000000947 */ /* 0x000fea0003800000 */
[-C--:B-1----:R-:W-:Y:S02]  /*7e90*/  LEA R18, P2, R220, R19.reuse, 0x1 ;  /* 0x00000013dc127211 */ /* 0x082fe400078408ff */
[CC--:B------:R-:W-:Y:S02]  /*7ea0*/  LEA R16, P1, R207.reuse, R19.reuse, 0x1 ;  /* 0x00000013cf107211 */ /* 0x0c0fe400078208ff */
[----:B------:R-:W-:Y:S02]  /*7eb0*/  LEA R20, P0, R206, R19, 0x1 ;  /* 0x00000013ce147211 */ /* 0x000fe400078008ff */
        /* <DEDUP_REMOVED lines=9> */
.L_x_4764:
[----:B------:R-:W-:Y:S05]  /*7f50*/  BSYNC B0 ;  /* 0x0000000000007941 */ /* 0x000fea0003800000 */
.L_x_4763:
[----:B------:R-:W-:Y:S05]  /*7f60*/  BRA.DIV ~URZ, `(.L_x_4765) ;  /* 0x00014a427f007947 */ /* 0x000fea000b800000 */
[----:B-12---:R-:W1:Y:S04]  /*7f70*/  SHFL.IDX PT, R7, R7, 0x3, 0x181f ;  /* 0x00781f0007077f89 */ /* 0x006e6800000e0000 */
[----:B------:R2:W3:Y:S02]  /*7f80*/  SHFL.IDX PT, R17, R14, 0x3, 0x181f ;  /* 0x00781f000e117f89 */ /* 0x0004e400000e0000 */
.L_x_4892:
[----:B------:R-:W-:-:S04]  /*7f90*/  IADD3 R5, R5, 0x60, RZ ;  /* 0x0000006005057810 */ /* 0x000fc80007ffe0ff */
[----:B------:R-:W-:-:S13]  /*7fa0*/  ISETP.GE.AND P0, PT, R5, R4, PT ;  /* 0x000000040500720c */ /* 0x000fda0003f06270 */
[CC--:B---3--:R-:W-:Y:S02]  /*7fb0*/  @!P0 LEA R18, P1, R220.reuse, R17.reuse, 0x1 ;  /* 0x00000011dc128211 */ /* 0x0c8fe400078208ff */
[C---:B--2---:R-:W-:Y:S02]  /*7fc0*/  @!P0 LEA R14, P2, R207.reuse, R17, 0x1 ;  /* 0x00000011cf0e8211 */ /* 0x044fe400078408ff */
[----:B-1----:R-:W-:Y:S02]  /*7fd0*/  @!P0 LEA.HI.X R19, R220, R7, R23, 0x1, P1 ;  /* 0x00000007dc138211 */ /* 0x002fe400008f0c17 */
[C---:B------:R-:W-:Y:S02]  /*7fe0*/  @!P0 LEA R16, P1, R206.reuse, R17, 0x1 ;  /* 0x00000011ce108211 */ /* 0x040fe400078208ff */
[-C--:B----4-:R-:W-:Y:S01]  /*7ff0*/  @!P0 LEA.HI.X R15, R207, R7.reuse, R6, 0x1, P2 ;  /* 0x00000007cf0f8211 */ /* 0x090fe200010f0c06 */
        /* <DEDUP_REMOVED lines=27> */
[----:B------:R-:W-:-:S03]  /*81b0*/  IMAD R15, R15, c[0x0][0x208], RZ ;  /* 0x000082000f0f7a24 */ /* 0x000fc600078e02ff */
[----:B------:R-:W-:Y:S01]  /*81c0*/  LEA.HI.X R0, R18, R222, R7, 0x6, P2 ;  /* 0x000000de12007211 */ /* 0x000fe200010f3407 */
[----:B------:R-:W-:Y:S01]  /*81d0*/  IMAD R7, R2, c[0x0][0x1e4], RZ ;  /* 0x0000790002077a24 */ /* 0x000fe200078e02ff */
[C---:B------:R-:W-:Y:S01]  /*81e0*/  @P0 IADD3 R14, P2, R3.reuse, R16, RZ ;  /* 0x00000010030e0210 */ /* 0x040fe20007f5e0ff */
[----:B------:R-:W-:Y:S01]  /*81f0*/  IMAD.WIDE.U32 R18, R88, c[0x0][0x208], RZ ;  /* 0x0000820058127a25 */ /* 0x000fe200078e00ff */
[C---:B------:R-:W-:Y:S02]  /*8200*/  @P1 LEA R16, P3, R3.reuse, c[0x0][0x1c8], 0x1 ;  /* 0x0000720003101a11 */ /* 0x040fe400078608ff */
[----:B------:R-:W-:Y:S01]  /*8210*/  @P1 ISETP.GE.AND P5, PT, R220, c[0x0][0x1d4], PT ;  /* 0x00007500dc001a0c */ /* 0x000fe20003fa6270 */
[----:B------:R-:W-:Y:S01]  /*8220*/  IMAD R6, R88, c[0x0][0x20c], R15 ;  /* 0x0000830058067a24 */ /* 0x000fe200078e020f */
[----:B------:R-:W-:Y:S02]  /*8230*/  @P0 IADD3.X R7, R0, R17, R7, P2, !PT ;  /* 0x0000001100070210 */ /* 0x000fe400017fe407 */
[----:B------:R-:W-:Y:S01]  /*8240*/  @P1 LEA.HI.X R17, R3, c[0x0][0x1cc], R0, 0x1, P3 ;  /* 0x0000730003111a11 */ /* 0x000fe200018f0c00 */
[----:B------:R-:W-:Y:S01]  /*8250*/  IMAD.IADD R6, R19, 0x1, R6 ;  /* 0x0000000113067824 */ /* 0x000fe200078e0206 */
[----:B------:R-:W-:-:S02]  /*8260*/  LEA R0, P3, R18, R224, 0x6 ;  /* 0x000000e012007211 */ /* 0x000fc400078630ff */
[C---:B------:R-:W-:Y:S02]  /*8270*/  @P1 ISETP.GE.AND P2, PT, R207.reuse, c[0x0][0x1d4], PT ;  /* 0x00007500cf001a0c */ /* 0x040fe40003f46270 */
[----:B------:R-:W-:Y:S02]  /*8280*/  LEA.HI.X R3, R18, R219, R6, 0x6, P3 ;  /* 0x000000db12037211 */ /* 0x000fe400018f3406 */
[----:B------:R-:W-:Y:S01]  /*8290*/  @P1 ISETP.GE.AND P3, PT, R206, c[0x0][0x1d4], PT ;  /* 0x00007500ce001a0c */ /* 0x000fe20003f66270 */
[----:B------:R-:W-:Y:S01]  /*82a0*/  @!PT LDS RZ, [RZ] ;  /* 0x00000000fffff984 */ /* 0x000fe20000000800 */
[----:B------:R-:W-:Y:S01]  /*82b0*/  @!PT LDS RZ, [RZ] ;  /* 0x00000000fffff984 */ /* 0x000fe20000000800 */
[----:B------:R-:W-:Y:S01]  /*82c0*/  @!PT LDS RZ, [RZ] ;  /* 0x00000000fffff984 */ /* 0x000fe20000000800 */
[----:B------:R1:W-:Y:S01]  /*82d0*/  @P1 LDGSTS.E.BYPASS.LTC128B.128 [R138+0xc100], [R16.64], !P5 ;  /* 0x0c100000108a1fae */ /* 0x0003e2000e901d48 */
[----:B------:R-:W-:Y:S02]  /*82e0*/  @P0 ISETP.GE.AND P6, PT, R220, c[0x0][0x1d4], PT ;  /* 0x00007500dc000a0c */ /* 0x000fe40003fc6270 */
[----:B------:R-:W-:Y:S02]  /*82f0*/  @P0 ISETP.GE.AND P5, PT, R207, c[0x0][0x1d4], PT ;  /* 0x00007500cf000a0c */ /* 0x000fe40003fa6270 */
[----:B------:R-:W-:-:S03]  /*8300*/  @P0 LEA R20, P4, R14, c[0x0][0x1c8], 0x1 ;  /* 0x000072000e140a11 */ /* 0x000fc600078808ff */
[----:B------:R1:W-:Y:S01]  /*8310*/  @P1 LDGSTS.E.BYPASS.LTC128B.128 [R138+0xe100], [R16.64+0x80], !P2 ;  /* 0x0e100080108a1fae */ /* 0x0003e2000d101d48 */
[----:B------:R-:W-:Y:S02]  /*8320*/  LEA R6, P2, R0, c[0x0][0x1f8], 0x1 ;  /* 0x00007e0000067a11 */ /* 0x000fe400078408ff */
[----:B------:R-:W-:Y:S01]  /*8330*/  @P0 LEA.HI.X R21, R14, c[0x0][0x1cc], R7, 0x1, P4 ;  /* 0x000073000e150a11 */ /* 0x000fe200020f0c07 */
[----:B------:R1:W-:Y:S01]  /*8340*/  @P1 LDGSTS.E.BYPASS.LTC128B.128 [R138+0x10100], [R16.64+0x100], !P3 ;  /* 0x10100100108a1fae */ /* 0x0003e2000d901d48 */
[----:B------:R-:W-:Y:S01]  /*8350*/  LEA.HI.X R7, R0, c[0x0][0x1fc], R3, 0x1, P2 ;  /* 0x00007f0000077a11 */ /* 0x000fe200010f0c03 */
[----:B------:R-:W-:Y:S01]  /*8360*/  IMAD.MOV.U32 R0, RZ, RZ, 0x40 ;  /* 0x00000040ff007424 */ /* 0x000fe200078e00ff */
[----:B------:R-:W-:Y:S01]  /*8370*/  @P0 ISETP.GE.AND P4, PT, R206, c[0x0][0x1d4], PT ;  /* 0x00007500ce000a0c */ /* 0x000fe20003f86270 */
[----:B------:R1:W-:Y:S01]  /*8380*/  @P0 LDGSTS.E.BYPASS.LTC128B.128 [R138+0xd100], [R20.64], !P6 ;  /* 0x0d100000148a0fae */ /* 0x0003e2000f101d48 */
[----:B------:R-:W-:Y:S02]  /*8390*/  ISETP.GE.AND P3, PT, R220, c[0x0][0x1d4], PT ;  /* 0x00007500dc007a0c */ /* 0x000fe40003f66270 */
[----:B------:R-:W-:Y:S01]  /*83a0*/  ISETP.GE.AND P2, PT, R207, c[0x0][0x1d4], PT ;  /* 0x00007500cf007a0c */ /* 0x000fe20003f46270 */
[----:B------:R1:W-:Y:S01]  /*83b0*/  @P0 LDGSTS.E.BYPASS.LTC128B.128 [R138+0xf100], [R20.64+0x80], !P5 ;  /* 0x0f100080148a0fae */ /* 0x0003e2000e901d48 */
[----:B------:R-:W-:-:S02]  /*83c0*/  ISETP.LT.OR P6, PT, R5, 0x1, P3 ;  /* 0x000000010500780c */ /* 0x000fc40001fc1670 */
[C---:B------:R-:W-:Y:S02]  /*83d0*/  ISETP.LT.OR P5, PT, R5.reuse, 0x1, P2 ;  /* 0x000000010500780c */ /* 0x040fe400017a1670 */
[----:B------:R-:W-:Y:S02]  /*83e0*/  ISETP.GE.AND P1, PT, R206, c[0x0][0x1d4], PT ;  /* 0x00007500ce007a0c */ /* 0x000fe40003f26270 */
[C---:B------:R-:W-:Y:S01]  /*83f0*/  ISETP.LT.OR P3, PT, R5.reuse, 0x21, P3 ;  /* 0x000000210500780c */ /* 0x040fe20001f61670 */
[----:B------:R1:W-:Y:S01]  /*8400*/  @P0 LDGSTS.E.BYPASS.LTC128B.128 [R138+0x11100], [R20.64+0x100], !P4 ;  /* 0x11100100148a0fae */ /* 0x0003e2000e101d48 */
[C---:B------:R-:W-:Y:S02]  /*8410*/  ISETP.LT.OR P4, PT, R5.reuse, 0x1, P1 ;  /* 0x000000010500780c */ /* 0x040fe40000f81670 */
[C---:B------:R-:W-:Y:S01]  /*8420*/  ISETP.LT.OR P2, PT, R5.reuse, 0x21, P2 ;  /* 0x000000210500780c */ /* 0x040fe20001741670 */
[----:B------:R-:W0:Y:S01]  /*8430*/  LDGDEPBAR ;  /* 0x00000000000079af */ /* 0x000e220000000000 */
[----:B------:R-:W-:-:S02]  /*8440*/  ISETP.LT.OR P1, PT, R5, 0x21, P1 ;  /* 0x000000210500780c */ /* 0x000fc40000f21670 */
[----:B------:R-:W-:Y:S01]  /*8450*/  IADD3 R14, P0, R6, UR7, RZ ;  /* 0x00000007060e7c10 */ /* 0x000fe2000ff1e0ff */
[----:B------:R1:W-:Y:S03]  /*8460*/  LDGSTS.E.BYPASS.LTC128B.128 [R138+0x100], [R6.64], !P6 ;  /* 0x00100000068a7fae */ /* 0x0003e6000f101d48 */
        /* <DEDUP_REMOVED lines=32> */
.L_x_4767:
[----:B------:R-:W-:Y:S05]  /*8670*/  BSYNC B0 ;  /* 0x0000000000007941 */ /* 0x000fea0003800000 */
.L_x_4766:
[----:B------:R-:W-:Y:S01]  /*8680*/  ISETP.LT.AND P0, PT, RZ, c[0x0][0x27c], PT ;  /* 0x00009f00ff007a0c */ /* 0x000fe20003f01270 */
[----:B------:R-:W0:Y:S01]  /*8690*/  LDGDEPBAR ;  /* 0x00000000000079af */ /* 0x000e220000000000 */
[----:B------:R-:W-:-:S11]  /*86a0*/  ISETP.NE.AND P6, PT, R231, 0x1, PT ;  /* 0x00000001e700780c */ /* 0x000fd60003fc5270 */
[----:B------:R-:W-:Y:S05]  /*86b0*/  @P0 BRA `(.L_x_4768) ;  /* 0x0000002000000947 */ /* 0x000fea0003800000 */
[----:B------:R-:W-:-:S04]  /*86c0*/  DEPBAR.LE SB0, 0x3 ;  /* 0x000080c00000791a */ /* 0x000fc80000000000 */
[----:B------:R-:W-:Y:S05]  /*86d0*/  BRA `(.L_x_4769) ;  /* 0x000072e000007947 */ /* 0x000fea0003800000 */
.L_x_4768:
        /* <DEDUP_REMOVED lines=126> */
.L_x_4772:
[----:B--2---:R-:W-:Y:S05]  /*8ec0*/  BSYNC B0 ;  /* 0x0000000000007941 */ /* 0x004fea0003800000 */
.L_x_4771:
        /* <DEDUP_REMOVED lines=129> */
.L_x_4774:
[----:B--2---:R-:W-:Y:S05]  /*96e0*/  BSYNC B0 ;  /* 0x0000000000007941 */ /* 0x004fea0003800000 */
.L_x_4773:
        /* <DEDUP_REMOVED lines=111> */
.L_x_4778:
[----:B------:R-:W-:Y:S05]  /*9de0*/  BSYNC B0 ;  /* 0x0000000000007941 */ /* 0x000fea0003800000 */
.L_x_4777:
        /* <DEDUP_REMOVED lines=49> */
.L_x_4780:
[----:B------:R-:W-:Y:S05]  /*a100*/  BSYNC B0 ;  /* 0x0000000000007941 */ /* 0x000fea0003800000 */
.L_x_4779:
        /* <DEDUP_REMOVED lines=39> */
[----:B------:R-:W-:Y:S02]  /*a380*/  FMUL.FTZ R100, R100, R85 ;  /* 0x0000005564647220 */ /* 0x000fe40000410000 */
        /* <DEDUP_REMOVED lines=9> */
.L_x_4782:
[----:B------:R-:W-:Y:S05]  /*a420*/  BSYNC B0 ;  /* 0x0000000000007941 */ /* 0x000fea0003800000 */
.L_x_4781:
        /* <DEDUP_REMOVED lines=12> */
[----:B------:R-:W-:Y:S02]  /*a4f0*/  LOP3.LUT R89, R72, 0xffff0000, RZ, 0xc0, !PT ;  /* 0xffff000048597812 */ /* 0x000fe400078ec0ff */
[----:B------:R-:W-:Y:S01]  /*a500*/  LOP3.LUT R93, R74, 0xffff0000, RZ, 0xc0, !PT ;  /* 0xffff00004a5d7812 */ /* 0x000fe200078ec0ff */
[C---:B-1----:R-:W-:Y:S01]  /*a510*/  IMAD.U32 R81, R6.reuse, 0x10000, RZ ;  /* 0x0001000006517824 */ /* 0x042fe200078e00ff */
[----:B------:R-:W-:Y:S01]  /*a520*/  LOP3.LUT R80, R6, 0xffff0000, RZ, 0xc0, !PT ;  /* 0xffff000006507812 */ /* 0x000fe200078ec0ff */
[----:B------:R-:W-:Y:S01]  /*a530*/  IMAD.U32 R6, R7, 0x10000, RZ ;  /* 0x0001000007067824 */ /* 0x000fe200078e00ff */
[----:B------:R-:W-:-:S02]  /*a540*/  SHF.L.U32 R85, R4, 0x10, RZ ;  /* 0x0000001004557819 */ /* 0x000fc400000006ff */
[----:B------:R-:W-:Y:S01]  /*a550*/  LOP3.LUT R84, R4, 0xffff0000, RZ, 0xc0, !PT ;  /* 0xffff000004547812 */ /* 0x000fe200078ec0ff */
[----:B------:R-:W-:Y:S01]  /*a560*/  IMAD.U32 R4, R72, 0x10000, RZ ;  /* 0x0001000048047824 */ /* 0x000fe200078e00ff */
[----:B------:R-:W-:Y:S01]  /*a570*/  LOP3.LUT R82, R7, 0xffff0000, RZ, 0xc0, !PT ;  /* 0xffff000007527812 */ /* 0x000fe200078ec0ff */
[----:B------:R-:W-:Y:S01]  /*a580*/  IMAD.U32 R7, R74, 0x10000, RZ ;  /* 0x000100004a077824 */ /* 0x000fe200078e00ff */
[C---:B------:R-:W-:Y:S01]  /*a590*/  SHF.L.U32 R83, R5.reuse, 0x10, RZ ;  /* 0x0000001005537819 */ /* 0x040fe200000006ff */
[CC--:B------:R-:W-:Y:S01]  /*a5a0*/  FMUL.FTZ R72, R80.reuse, R4.reuse ;  /* 0x0000000450487220 */ /* 0x0c0fe20000410000 */
[----:B------:R-:W-:Y:S01]  /*a5b0*/  LOP3.LUT R74, R5, 0xffff0000, RZ, 0xc0, !PT ;  /* 0xffff0000054a7812 */ /* 0x000fe200078ec0ff */
[-C--:B------:R-:W-:Y:S02]  /*a5c0*/  FMUL.FTZ R80, R80, R7.reuse ;  /* 0x0000000750507220 */ /* 0x080fe40000410000 */
        /* <DEDUP_REMOVED lines=23> */
.L_x_4784:
[----:B------:R-:W-:Y:S05]  /*a740*/  BSYNC B0 ;  /* 0x0000000000007941 */ /* 0x000fea0003800000 */
.L_x_4783:
        /* <DEDUP_REMOVED lines=49> */
.L_x_4786:
[----:B------:R-:W-:Y:S05]  /*aa60*/  BSYNC B0 ;  /* 0x0000000000007941 */ /* 0x000fea0003800000 */
.L_x_4785:
        /* <DEDUP_REMOVED lines=48> */
.L_x_4776:
[----:B------:R-:W-:Y:S05]  /*ad70*/  BSYNC B1 ;  /* 0x0000000000017941 */ /* 0x000fea0003800000 */
.L_x_4775:
        /* <DEDUP_REMOVED lines=39> */
[C---:B------:R-:W-:Y:S01]  /*aff0*/  FMUL.FTZ R39, R5.reuse, R48 ;  /* 0x0000003005277220 */ /* 0x040fe20000410000 */
[----:B------:R-:W-:Y:S01]  /*b000*/  F2FP.BF16.PACK_AB R7, R52, R7 ;  /* 0x000000073407723e */ /* 0x000fe200000010ff */
[----:B------:R-:W-:Y:S02]  /*b010*/  FMUL.FTZ R54, R54, R6 ;  /* 0x0000000636367220 */ /* 0x000fe40000410000 */
[----:B------:R-:W-:-:S02]  /*b020*/  FMUL.FTZ R5, R5, R44 ;  /* 0x0000002c05057220 */ /* 0x000fc40000410000 */
[----:B------:R-:W-:Y:S01]  /*b030*/  FFMA.FTZ R3, R55, R6, -R3 ;  /* 0x0000000637037223 */ /* 0x000fe20000010803 */
[----:B------:R-:W-:Y:S01]  /*b040*/  F2FP.BF16.PACK_AB R6, R49, R56 ;  /* 0x000000383106723e */ /* 0x000fe200000010ff */
[----:B------:R-:W-:Y:S02]  /*b050*/  FFMA.FTZ R4, R55, R4, R54 ;  /* 0x0000000437047223 */ /* 0x000fe40000010036 */
[C---:B------:R-:W-:Y:S02]  /*b060*/  FFMA.FTZ R39, R53.reuse, R44, -R39 ;  /* 0x0000002c35277223 */ /* 0x040fe40000010827 */
[----:B------:R-:W-:Y:S01]  /*b070*/  FFMA.FTZ R48, R53, R48, R5 ;  /* 0x0000003035307223 */ /* 0x000fe20000010005 */
[----:B------:R-:W-:-:S04]  /*b080*/  F2FP.BF16.PACK_AB R4, R4, R3 ;  /* 0x000000030404723e */ /* 0x000fc800000010ff */
[----:B------:R-:W-:-:S05]  /*b090*/  F2FP.BF16.PACK_AB R5, R48, R39 ;  /* 0x000000273005723e */ /* 0x000fca00000010ff */
[----:B------:R1:W-:Y:S02]  /*b0a0*/  STS.128 [R19+0x1a100], R4 ;  /* 0x01a1000413007388 */ /* 0x0003e40000000c00 */
.L_x_4789:
[----:B------:R-:W-:Y:S05]  /*b0b0*/  BSYNC B0 ;  /* 0x0000000000007941 */ /* 0x000fea0003800000 */
.L_x_4788:
        /* <DEDUP_REMOVED lines=23> */
[----:B------:R-:W-:Y:S01]  /*b230*/  FMUL.FTZ R6, R6, R39 ;  /* 0x0000002706067220 */ /* 0x000fe20000410000 */
[C---:B------:R-:W-:Y:S01]  /*b240*/  SHF.L.U32 R4, R5.reuse, 0x10, RZ ;  /* 0x0000001005047819 */ /* 0x040fe200000006ff */
[----:B------:R-:W-:Y:S01]  /*b250*/  FMUL.FTZ R52, R44, R37 ;  /* 0x000000252c347220 */ /* 0x000fe20000410000 */
[----:B------:R-:W-:Y:S01]  /*b260*/  LOP3.LUT R5, R5, 0xffff0000, RZ, 0xc0, !PT ;  /* 0xffff000005057812 */ /* 0x000fe200078ec0ff */
[C---:B------:R-:W-:Y:S02]  /*b270*/  FFMA.FTZ R7, R36.reuse, R7, R6 ;  /* 0x0000000724077223 */ /* 0x040fe40000010006 */
[----:B------:R-:W-:Y:S01]  /*b280*/  FFMA.FTZ R34, R36, R39, -R34 ;  /* 0x0000002724227223 */ /* 0x000fe20000010822 */
[C---:B------:R-:W-:Y:S01]  /*b290*/  SHF.L.U32 R36, R35.reuse, 0x10, RZ ;  /* 0x0000001023247819 */ /* 0x040fe200000006ff */
[C---:B------:R-:W-:Y:S01]  /*b2a0*/  IMAD.U32 R6, R38.reuse, 0x10000, RZ ;  /* 0x0001000026067824 */ /* 0x040fe200078e00ff */
[----:B------:R-:W-:Y:S01]  /*b2b0*/  LOP3.LUT R38, R38, 0xffff0000, RZ, 0xc0, !PT ;  /* 0xffff000026267812 */ /* 0x000fe200078ec0ff */
[-C--:B------:R-:W-:Y:S01]  /*b2c0*/  FMUL.FTZ R44, R44, R49.reuse ;  /* 0x000000312c2c7220 */ /* 0x080fe20000410000 */
[----:B------:R-:W-:Y:S01]  /*b2d0*/  LOP3.LUT R35, R35, 0xffff0000, RZ, 0xc0, !PT ;  /* 0xffff000023237812 */ /* 0x000fe200078ec0ff */
[----:B------:R-:W-:-:S02]  /*b2e0*/  FFMA.FTZ R52, R3, R49, -R52 ;  /* 0x0000003103347223 */ /* 0x000fc40000010834 */
[----:B------:R-:W-:Y:S02]  /*b2f0*/  FFMA.FTZ R3, R3, R37, R44 ;  /* 0x0000002503037223 */ /* 0x000fe4000001002c */
[----:B------:R-:W-:Y:S02]  /*b300*/  FMUL.FTZ R37, R45, R6 ;  /* 0x000000062d257220 */ /* 0x000fe40000410000 */
[----:B------:R-:W-:Y:S02]  /*b310*/  FMUL.FTZ R39, R5, R38 ;  /* 0x0000002605277220 */ /* 0x000fe40000410000 */
[-C--:B------:R-:W-:Y:S02]  /*b320*/  FMUL.FTZ R45, R45, R36.reuse ;  /* 0x000000242d2d7220 */ /* 0x080fe40000410000 */
[----:B------:R-:W-:Y:S02]  /*b330*/  FMUL.FTZ R5, R5, R35 ;  /* 0x0000002305057220 */ /* 0x000fe40000410000 */
[----:B------:R-:W-:-:S02]  /*b340*/  FFMA.FTZ R37, R48, R36, -R37 ;  /* 0x0000002430257223 */ /* 0x000fc40000010825 */
        /* <DEDUP_REMOVED lines=8> */
.L_x_4791:
[----:B------:R-:W-:Y:S05]  /*b3d0*/  BSYNC B0 ;  /* 0x0000000000007941 */ /* 0x000fea0003800000 */
.L_x_4790:
        /* <DEDUP_REMOVED lines=49> */
.L_x_4793:
[----:B------:R-:W-:Y:S05]  /*b6f0*/  BSYNC B0 ;  /* 0x0000000000007941 */ /* 0x000fea0003800000 */
.L_x_4792:
        /* <DEDUP_REMOVED lines=33> */
[----:B------:R-:W-:Y:S01]  /*b910*/  FMUL.FTZ R30, R30, R33 ;  /* 0x000000211e1e7220 */ /* 0x000fe20000410000 */
[----:B------:R-:W-:Y:S01]  /*b920*/  F2FP.BF16.PACK_AB R6, R6, R27 ;  /* 0x0000001b0606723e */ /* 0x000fe200000010ff */
[----:B------:R-:W-:-:S02]  /*b930*/  FFMA.FTZ R7, R3, R33, -R34 ;  /* 0x0000002103077223 */ /* 0x000fc40000010822 */
[----:B------:R-:W-:Y:S02]  /*b940*/  FFMA.FTZ R30, R3, R25, R30 ;  /* 0x00000019031e7223 */ /* 0x000fe4000001001e */
[----:B------:R-:W-:Y:S02]  /*b950*/  FMUL.FTZ R3, R31, R24 ;  /* 0x000000181f037220 */ /* 0x000fe40000410000 */
[----:B------:R-:W-:Y:S01]  /*b960*/  FMUL.FTZ R25, R5, R26 ;  /* 0x0000001a05197220 */ /* 0x000fe20000410000 */
[----:B------:R-:W-:Y:S01]  /*b970*/  F2FP.BF16.PACK_AB R7, R30, R7 ;  /* 0x000000071e07723e */ /* 0x000fe200000010ff */
[-C--:B------:R-:W-:Y:S02]  /*b980*/  FMUL.FTZ R31, R31, R29.reuse ;  /* 0x0000001d1f1f7220 */ /* 0x080fe40000410000 */
[----:B------:R-:W-:Y:S02]  /*b990*/  FMUL.FTZ R5, R5, R28 ;  /* 0x0000001c05057220 */ /* 0x000fe40000410000 */
[----:B------:R-:W-:-:S02]  /*b9a0*/  FFMA.FTZ R3, R32, R29, -R3 ;  /* 0x0000001d20037223 */ /* 0x000fc40000010803 */
[----:B------:R-:W-:Y:S02]  /*b9b0*/  FFMA.FTZ R24, R32, R24, R31 ;  /* 0x0000001820187223 */ /* 0x000fe4000001001f */
[C---:B------:R-:W-:Y:S02]  /*b9c0*/  FFMA.FTZ R25, R4.reuse, R28, -R25 ;  /* 0x0000001c04197223 */ /* 0x040fe40000010819 */
[----:B------:R-:W-:Y:S01]  /*b9d0*/  FFMA.FTZ R26, R4, R26, R5 ;  /* 0x0000001a041a7223 */ /* 0x000fe20000010005 */
[----:B------:R-:W-:-:S04]  /*b9e0*/  F2FP.BF16.PACK_AB R4, R24, R3 ;  /* 0x000000031804723e */ /* 0x000fc800000010ff */
[----:B------:R-:W-:-:S05]  /*b9f0*/  F2FP.BF16.PACK_AB R5, R26, R25 ;  /* 0x000000191a05723e */ /* 0x000fca00000010ff */
[----:B------:R1:W-:Y:S02]  /*ba00*/  STS.128 [R12+0x6000], R4 ;  /* 0x006000040c007388 */ /* 0x0003e40000000c00 */
.L_x_4795:
[----:B------:R-:W-:Y:S05]  /*ba10*/  BSYNC B0 ;  /* 0x0000000000007941 */ /* 0x000fea0003800000 */
.L_x_4794:
        /* <DEDUP_REMOVED lines=41> */
[----:B------:R-:W-:Y:S01]  /*bcb0*/  FFMA.FTZ R26, R27, R6, R26 ;  /* 0x000000061b1a7223 */ /* 0x000fe2000001001a */
[----:B------:R-:W-:Y:S01]  /*bcc0*/  F2FP.BF16.PACK_AB R6, R7, R22 ;  /* 0x000000160706723e */ /* 0x000fe200000010ff */
[----:B------:R-:W-:Y:S01]  /*bcd0*/  FFMA.FTZ R20, R4, R23, -R20 ;  /* 0x0000001704147223 */ /* 0x000fe20000010814 */
[----:B------:R-:W-:Y:S01]  /*bce0*/  F2FP.BF16.PACK_AB R7, R24, R5 ;  /* 0x000000051807723e */ /* 0x000fe200000010ff */
[----:B------:R-:W-:Y:S01]  /*bcf0*/  FFMA.FTZ R29, R4, R21, R29 ;  /* 0x00000015041d7223 */ /* 0x000fe2000001001d */
[----:B------:R-:W-:-:S04]  /*bd00*/  F2FP.BF16.PACK_AB R4, R26, R3 ;  /* 0x000000031a04723e */ /* 0x000fc800000010ff */
[----:B------:R-:W-:-:S05]  /*bd10*/  F2FP.BF16.PACK_AB R5, R29, R20 ;  /* 0x000000141d05723e */ /* 0x000fca00000010ff */
[----:B------:R1:W-:Y:S02]  /*bd20*/  STS.128 [R19+0x22100], R4 ;  /* 0x0221000413007388 */ /* 0x0003e40000000c00 */
.L_x_4797:
[----:B------:R-:W-:Y:S05]  /*bd30*/  BSYNC B0 ;  /* 0x0000000000007941 */ /* 0x000fea0003800000 */
.L_x_4796:
        /* <DEDUP_REMOVED lines=47> */
[----:B------:R1:W-:Y:S01]  /*c030*/  STS.128 [R12+0xa000], R4 ;  /* 0x00a000040c007388 */ /* 0x0003e20000000c00 */
[----:B------:R-:W-:Y:S05]  /*c040*/  BRA `(.L_x_4787) ;  /* 0x0000396000007947 */ /* 0x000fea0003800000 */
.L_x_4770:
        /* <DEDUP_REMOVED lines=79> */
.L_x_4799:
[----:B------:R-:W-:Y:S05]  /*c540*/  BSYNC B0 ;  /* 0x0000000000007941 */ /* 0x000fea0003800000 */
.L_x_4798:
        /* <DEDUP_REMOVED lines=100> */
.L_x_4801:
[----:B----4-:R-:W-:Y:S05]  /*cb90*/  BSYNC B0 ;  /* 0x0000000000007941 */ /* 0x010fea0003800000 */
.L_x_4800:
[----:B-----5:R-:W-:Y:S01]  /*cba0*/  IMAD.MOV.U32 R5, RZ, RZ, R26 ;  /* 0x000000ffff057224 */ /* 0x020fe200078e001a */
[----:B------:R-:W-:-:S04]  /*cbb0*/  DEPBAR.LE SB0, 0x3 ;  /* 0x000080c00000791a */ /* 0x000fc80000000000 */
[----:B-1----:R-:W-:Y:S01]  /*cbc0*/  PRMT R75, R5, 0x7610, R75 ;  /* 0x00007610054b7816 */ /* 0x002fe2000000004b */
[----:B------:R-:W-:Y:S01]  /*cbd0*/  IMAD.MOV.U32 R6, RZ, RZ, R25 ;  /* 0x000000ffff067224 */ /* 0x000fe200078e0019 */
        /* <DEDUP_REMOVED lines=160> */
.L_x_4805:
[----:B------:R-:W-:Y:S05]  /*d5e0*/  BSYNC B0 ;  /* 0x0000000000007941 */ /* 0x000fea0003800000 */
.L_x_4804:
        /* <DEDUP_REMOVED lines=113> */
.L_x_4807:
[----:B------:R-:W-:Y:S05]  /*dd00*/  BSYNC B0 ;  /* 0x0000000000007941 */ /* 0x000fea0003800000 */
.L_x_4806:
        /* <DEDUP_REMOVED lines=112> */
.L_x_4803:
[----:B------:R-:W-:Y:S05]  /*e410*/  BSYNC B1 ;  /* 0x0000000000017941 */ /* 0x000fea0003800000 */
.L_x_4802:
        /* <DEDUP_REMOVED lines=118> */
.L_x_4809:
[----:B------:R-:W-:Y:S05]  /*eb80*/  BSYNC B0 ;  /* 0x0000000000007941 */ /* 0x000fea0003800000 */
.L_x_4808:
        /* <DEDUP_REMOVED lines=22> */
[----:B------:R-:W-:Y:S02]  /*ecf0*/  SHF.R.U64 R32, R32, 0x10, R33 ;  /* 0x0000001020207819 */ /* 0x000fe40000001221 */
[----:B------:R-:W-:Y:S01]  /*ed00*/  SHF.R.U32.HI R28, RZ, 0x10, R29 ;  /* 0x00000010ff1c7819 */ /* 0x000fe2000001161d */
[----:B------:R-:W-:Y:S01]  /*ed10*/  IMAD.SHL.U32 R19, R19, 0x2, RZ ;  /* 0x0000000213137824 */ /* 0x000fe200078e00ff */
[----:B------:R-:W-:Y:S02]  /*ed20*/  PRMT R80, R80, 0x5410, R37 ;  /* 0x0000541050507816 */ /* 0x000fe40000000025 */
[----:B------:R-:W-:Y:S02]  /*ed30*/  SHF.R.U64 R34, R34, 0x10, R35 ;  /* 0x0000001022227819 */ /* 0x000fe40000001223 */
[----:B------:R-:W2:Y:S01]  /*ed40*/  LDS.128 R4, [R19+0x18100] ;  /* 0x0181000013047984 */ /* 0x000ea20000000c00 */
[----:B------:R-:W-:Y:S01]  /*ed50*/  PRMT R85, R85, 0x5410, R32 ;  /* 0x0000541055557816 */ /* 0x000fe20000000020 */
[----:B------:R-:W-:Y:S01]  /*ed60*/  IMAD.U32 R40, R80, 0x10000, RZ ;  /* 0x0001000050287824 */ /* 0x000fe200078e00ff */
[----:B------:R-:W-:-:S02]  /*ed70*/  SHF.R.U32.HI R33, RZ, 0x10, R33 ;  /* 0x00000010ff217819 */ /* 0x000fc40000011621 */
[--C-:B------:R-:W-:Y:S01]  /*ed80*/  SHF.R.U64 R29, R30, 0x10, R31.reuse ;  /* 0x000000101e1d7819 */ /* 0x100fe2000000121f */
[----:B------:R-:W-:Y:S01]  /*ed90*/  IMAD.U32 R36, R85, 0x10000, RZ ;  /* 0x0001000055247824 */ /* 0x000fe200078e00ff */
[----:B------:R-:W-:Y:S02]  /*eda0*/  SHF.R.U32.HI R30, RZ, 0x10, R31 ;  /* 0x00000010ff1e7819 */ /* 0x000fe4000001161f */
[----:B------:R-:W-:Y:S02]  /*edb0*/  PRMT R79, R79, 0x5410, R28 ;  /* 0x000054104f4f7816 */ /* 0x000fe4000000001c */
[----:B------:R-:W-:Y:S02]  /*edc0*/  PRMT R87, R87, 0x5410, R34 ;  /* 0x0000541057577816 */ /* 0x000fe40000000022 */
[----:B------:R-:W-:Y:S01]  /*edd0*/  SHF.R.U32.HI R35, RZ, 0x10, R35 ;  /* 0x00000010ff237819 */ /* 0x000fe20000011623 */
[----:B------:R-:W-:Y:S01]  /*ede0*/  IMAD.U32 R38, R79, 0x10000, RZ ;  /* 0x000100004f267824 */ /* 0x000fe200078e00ff */
[----:B------:R-:W-:-:S02]  /*edf0*/  PRMT R84, R84, 0x5410, R33 ;  /* 0x0000541054547816 */ /* 0x000fc40000000021 */
[----:B------:R-:W-:Y:S02]  /*ee00*/  PRMT R82, R82, 0x5410, R29 ;  /* 0x0000541052527816 */ /* 0x000fe4000000001d */
[----:B------:R-:W-:Y:S02]  /*ee10*/  PRMT R81, R81, 0x5410, R30 ;  /* 0x0000541051517816 */ /* 0x000fe4000000001e */
[----:B------:R-:W-:Y:S02]  /*ee20*/  PRMT R86, R86, 0x5410, R35 ;  /* 0x0000541056567816 */ /* 0x000fe40000000023 */
[----:B------:R-:W-:Y:S02]  /*ee30*/  LOP3.LUT R85, R85, 0xffff0000, RZ, 0xc0, !PT ;  /* 0xffff000055557812 */ /* 0x000fe400078ec0ff */
        /* <DEDUP_REMOVED lines=32> */
[-C--:B------:R-:W-:Y:S02]  /*f040*/  FMUL.FTZ R35, R35, R40.reuse ;  /* 0x0000002823237220 */ /* 0x080fe40000410000 */
[----:B------:R-:W-:-:S02]  /*f050*/  FFMA.FTZ R15, R13, R40, -R15 ;  /* 0x000000280d0f7223 */ /* 0x000fc4000001080f */
[----:B------:R-:W-:Y:S02]  /*f060*/  FFMA.FTZ R35, R13, R36, R35 ;  /* 0x000000240d237223 */ /* 0x000fe40000010023 */
[----:B------:R-:W-:Y:S02]  /*f070*/  FMUL.FTZ R13, R4, R39 ;  /* 0x00000027040d7220 */ /* 0x000fe40000410000 */
[----:B------:R-:W-:Y:S02]  /*f080*/  FFMA.FTZ R28, R28, R38, R41 ;  /* 0x000000261c1c7223 */ /* 0x000fe40000010029 */
[----:B------:R-:W-:Y:S02]  /*f090*/  FMUL.FTZ R4, R4, R85 ;  /* 0x0000005504047220 */ /* 0x000fe40000410000 */
[C---:B------:R-:W-:Y:S01]  /*f0a0*/  IMAD.U32 R38, R82.reuse, 0x10000, RZ ;  /* 0x0001000052267824 */ /* 0x040fe200078e00ff */
[----:B------:R-:W-:Y:S01]  /*f0b0*/  LOP3.LUT R82, R82, 0xffff0000, RZ, 0xc0, !PT ;  /* 0xffff000052527812 */ /* 0x000fe200078ec0ff */
[C---:B------:R-:W-:Y:S01]  /*f0c0*/  IMAD.U32 R40, R87.reuse, 0x10000, RZ ;  /* 0x0001000057287824 */ /* 0x040fe200078e00ff */
[----:B------:R-:W-:Y:S01]  /*f0d0*/  LOP3.LUT R87, R87, 0xffff0000, RZ, 0xc0, !PT ;  /* 0xffff000057577812 */ /* 0x000fe200078ec0ff */
[----:B------:R-:W-:-:S02]  /*f0e0*/  FFMA.FTZ R4, R12, R39, R4 ;  /* 0x000000270c047223 */ /* 0x000fc40000010004 */
[C---:B------:R-:W-:Y:S02]  /*f0f0*/  FMUL.FTZ R39, R33.reuse, R38 ;  /* 0x0000002621277220 */ /* 0x040fe40000410000 */
[-C--:B------:R-:W-:Y:S01]  /*f100*/  FMUL.FTZ R33, R33, R40.reuse ;  /* 0x0000002821217220 */ /* 0x080fe20000410000 */
[----:B------:R-:W-:Y:S01]  /*f110*/  F2FP.BF16.PACK_AB R4, R4, R29 ;  /* 0x0000001d0404723e */ /* 0x000fe200000010ff */
[C---:B------:R-:W-:Y:S02]  /*f120*/  FFMA.FTZ R39, R30.reuse, R40, -R39 ;  /* 0x000000281e277223 */ /* 0x040fe40000010827 */
[----:B------:R-:W-:Y:S02]  /*f130*/  FFMA.FTZ R33, R30, R38, R33 ;  /* 0x000000261e217223 */ /* 0x000fe40000010021 */
[----:B------:R-:W-:Y:S02]  /*f140*/  FFMA.FTZ R36, R12, R85, -R13 ;  /* 0x000000550c247223 */ /* 0x000fe4000001080d */
[----:B------:R-:W-:-:S02]  /*f150*/  FMUL.FTZ R30, R5, R82 ;  /* 0x00000052051e7220 */ /* 0x000fc40000410000 */
[----:B------:R-:W-:Y:S01]  /*f160*/  FMUL.FTZ R41, R5, R87 ;  /* 0x0000005705297220 */ /* 0x000fe20000410000 */
[----:B------:R-:W-:Y:S01]  /*f170*/  F2FP.BF16.PACK_AB R12, R36, R7 ;  /* 0x00000007240c723e */ /* 0x000fe200000010ff */
[C---:B------:R-:W-:Y:S02]  /*f180*/  FMUL.FTZ R13, R34.reuse, R79 ;  /* 0x0000004f220d7220 */ /* 0x040fe40000410000 */
[C---:B------:R-:W-:Y:S02]  /*f190*/  FMUL.FTZ R5, R37.reuse, R81 ;  /* 0x0000005125057220 */ /* 0x040fe40000410000 */
[----:B------:R-:W-:Y:S02]  /*f1a0*/  FMUL.FTZ R34, R34, R84 ;  /* 0x0000005422227220 */ /* 0x000fe40000410000 */
[----:B------:R-:W-:Y:S02]  /*f1b0*/  FMUL.FTZ R37, R37, R86 ;  /* 0x0000005625257220 */ /* 0x000fe40000410000 */
[----:B------:R-:W-:-:S02]  /*f1c0*/  FFMA.FTZ R13, R31, R84, -R13 ;  /* 0x000000541f0d7223 */ /* 0x000fc4000001080d */
[----:B------:R-:W-:Y:S02]  /*f1d0*/  FFMA.FTZ R30, R14, R87, -R30 ;  /* 0x000000570e1e7223 */ /* 0x000fe4000001081e */
[----:B------:R-:W-:Y:S01]  /*f1e0*/  FFMA.FTZ R86, R32, R86, -R5 ;  /* 0x0000005620567223 */ /* 0x000fe20000010805 */
[----:B------:R-:W-:Y:S01]  /*f1f0*/  F2FP.BF16.PACK_AB R13, R13, R6 ;  /* 0x000000060d0d723e */ /* 0x000fe200000010ff */
[----:B------:R-:W-:Y:S02]  /*f200*/  FFMA.FTZ R31, R31, R79, R34 ;  /* 0x0000004f1f1f7223 */ /* 0x000fe40000010022 */
[----:B------:R-:W-:Y:S01]  /*f210*/  FFMA.FTZ R82, R14, R82, R41 ;  /* 0x000000520e527223 */ /* 0x000fe20000010029 */
[----:B------:R-:W-:Y:S01]  /*f220*/  F2FP.BF16.PACK_AB R14, R30, R39 ;  /* 0x000000271e0e723e */ /* 0x000fe200000010ff */
[----:B------:R-:W-:Y:S01]  /*f230*/  FFMA.FTZ R32, R32, R81, R37 ;  /* 0x0000005120207223 */ /* 0x000fe20000010025 */
[----:B------:R-:W-:Y:S02]  /*f240*/  F2FP.BF16.PACK_AB R15, R86, R15 ;  /* 0x0000000f560f723e */ /* 0x000fe400000010ff */
[----:B------:R-:W-:-:S02]  /*f250*/  F2FP.BF16.PACK_AB R5, R31, R28 ;  /* 0x0000001c1f05723e */ /* 0x000fc400000010ff */
[----:B------:R-:W-:Y:S01]  /*f260*/  F2FP.BF16.PACK_AB R6, R82, R33 ;  /* 0x000000215206723e */ /* 0x000fe200000010ff */
[----:B------:R1:W-:Y:S01]  /*f270*/  STS.128 [R18], R12 ;  /* 0x0000000c12007388 */ /* 0x0003e20000000c00 */
[----:B------:R-:W-:-:S05]  /*f280*/  F2FP.BF16.PACK_AB R7, R32, R35 ;  /* 0x000000232007723e */ /* 0x000fca00000010ff */
[----:B------:R1:W-:Y:S02]  /*f290*/  STS.128 [R19+0x18100], R4 ;  /* 0x0181000413007388 */ /* 0x0003e40000000c00 */
.L_x_4811:
[----:B------:R-:W-:Y:S05]  /*f2a0*/  BSYNC B0 ;  /* 0x0000000000007941 */ /* 0x000fea0003800000 */
.L_x_4810:
        /* <DEDUP_REMOVED lines=19> */
[----:B------:R-:W1:Y:S01]  /*f3e0*/  LDS.128 R12, [R16] ;  /* 0x00000000100c7984 */ /* 0x000e620000000c00 */
[----:B------:R-:W-:Y:S02]  /*f3f0*/  IADD3 R3, R6, R7, R3 ;  /* 0x0000000706037210 */ /* 0x000fe40007ffe003 */
[----:B------:R-:W-:Y:S02]  /*f400*/  SHF.R.U64 R18, R24, 0x10, R25 ;  /* 0x0000001018127819 */ /* 0x000fe40000001219 */
[--C-:B------:R-:W-:Y:S01]  /*f410*/  SHF.R.U64 R24, R26, 0x10, R27.reuse ;  /* 0x000000101a187819 */ /* 0x100fe2000000121b */
[----:B------:R-:W-:Y:S01]  /*f420*/  IMAD.SHL.U32 R3, R3, 0x2, RZ ;  /* 0x0000000203037824 */ /* 0x000fe200078e00ff */
[----:B------:R-:W-:Y:S02]  /*f430*/  SHF.R.U32.HI R27, RZ, 0x10, R27 ;  /* 0x00000010ff1b7819 */ /* 0x000fe4000001161b */
[----:B------:R-:W-:-:S02]  /*f440*/  SHF.R.U32.HI R21, RZ, 0x10, R21 ;  /* 0x00000010ff157819 */ /* 0x000fc40000011615 */
[----:B------:R-:W2:Y:S01]  /*f450*/  LDS.128 R4, [R3+0x18100] ;  /* 0x0181000003047984 */ /* 0x000ea20000000c00 */
[----:B------:R-:W-:Y:S02]  /*f460*/  PRMT R69, R69, 0x5410, R20 ;  /* 0x0000541045457816 */ /* 0x000fe40000000014 */
[----:B------:R-:W-:Y:S02]  /*f470*/  PRMT R73, R73, 0x5410, R18 ;  /* 0x0000541049497816 */ /* 0x000fe40000000012 */
[----:B------:R-:W-:Y:S02]  /*f480*/  SHF.R.U32.HI R25, RZ, 0x10, R25 ;  /* 0x00000010ff197819 */ /* 0x000fe40000011619 */
[----:B------:R-:W-:Y:S01]  /*f490*/  SHF.R.U64 R22, R22, 0x10, R23 ;  /* 0x0000001016167819 */ /* 0x000fe20000001217 */
[----:B------:R-:W-:Y:S01]  /*f4a0*/  IMAD.U32 R31, R73, 0x10000, RZ ;  /* 0x00010000491f7824 */ /* 0x000fe200078e00ff */
[----:B------:R-:W-:Y:S01]  /*f4b0*/  PRMT R74, R74, 0x5410, R27 ;  /* 0x000054104a4a7816 */ /* 0x000fe2000000001b */
        /* <DEDUP_REMOVED lines=8> */
[----:B------:R-:W-:-:S02]  /*f540*/  LOP3.LUT R69, R69, 0xffff0000, RZ, 0xc0, !PT ;  /* 0xffff000045457812 */ /* 0x000fc400078ec0ff */
        /* <DEDUP_REMOVED lines=20> */
[----:B------:R-:W-:Y:S02]  /*f690*/  FFMA.FTZ R7, R18, R31, -R25 ;  /* 0x0000001f12077223 */ /* 0x000fe40000010819 */
[C---:B------:R-:W-:Y:S01]  /*f6a0*/  IMAD.U32 R30, R72.reuse, 0x10000, RZ ;  /* 0x00010000481e7824 */ /* 0x040fe200078e00ff */
[----:B------:R-:W-:Y:S01]  /*f6b0*/  LOP3.LUT R72, R72, 0xffff0000, RZ, 0xc0, !PT ;  /* 0xffff000048487812 */ /* 0x000fe200078ec0ff */
[----:B------:R-:W-:Y:S02]  /*f6c0*/  FMUL.FTZ R6, R15, R28 ;  /* 0x0000001c0f067220 */ /* 0x000fe40000410000 */
[C---:B------:R-:W-:Y:S01]  /*f6d0*/  IMAD.U32 R25, R70.reuse, 0x10000, RZ ;  /* 0x0001000046197824 */ /* 0x040fe200078e00ff */
[----:B------:R-:W-:Y:S01]  /*f6e0*/  LOP3.LUT R70, R70, 0xffff0000, RZ, 0xc0, !PT ;  /* 0xffff000046467812 */ /* 0x000fe200078ec0ff */
[----:B------:R-:W-:-:S02]  /*f6f0*/  FFMA.FTZ R18, R18, R27, R29 ;  /* 0x0000001b12127223 */ /* 0x000fc4000001001d */
[C---:B------:R-:W-:Y:S01]  /*f700*/  IMAD.U32 R27, R74.reuse, 0x10000, RZ ;  /* 0x000100004a1b7824 */ /* 0x040fe200078e00ff */
[----:B------:R-:W-:Y:S01]  /*f710*/  LOP3.LUT R74, R74, 0xffff0000, RZ, 0xc0, !PT ;  /* 0xffff00004a4a7812 */ /* 0x000fe200078ec0ff */
[-C--:B------:R-:W-:Y:S02]  /*f720*/  FMUL.FTZ R15, R15, R30.reuse ;  /* 0x0000001e0f0f7220 */ /* 0x080fe40000410000 */
[C---:B------:R-:W-:Y:S02]  /*f730*/  FFMA.FTZ R6, R17.reuse, R30, -R6 ;  /* 0x0000001e11067223 */ /* 0x040fe40000010806 */
[C---:B------:R-:W-:Y:S02]  /*f740*/  FMUL.FTZ R30, R24.reuse, R25 ;  /* 0x00000019181e7220 */ /* 0x040fe40000410000 */
[----:B------:R-:W-:Y:S02]  /*f750*/  FMUL.FTZ R24, R24, R27 ;  /* 0x0000001b18187220 */ /* 0x000fe40000410000 */
[----:B------:R-:W-:-:S02]  /*f760*/  FFMA.FTZ R17, R17, R28, R15 ;  /* 0x0000001c11117223 */ /* 0x000fc4000001000f */
[C---:B------:R-:W-:Y:S02]  /*f770*/  FFMA.FTZ R15, R13.reuse, R27, -R30 ;  /* 0x0000001b0d0f7223 */ /* 0x040fe4000001081e */
[----:B------:R-:W-:Y:S02]  /*f780*/  FFMA.FTZ R24, R13, R25, R24 ;  /* 0x000000190d187223 */ /* 0x000fe40000010018 */
[C---:B------:R-:W-:Y:S02]  /*f790*/  FMUL.FTZ R13, R4.reuse, R69 ;  /* 0x00000045040d7220 */ /* 0x040fe40000410000 */
[----:B------:R-:W-:Y:S02]  /*f7a0*/  FMUL.FTZ R4, R4, R73 ;  /* 0x0000004904047220 */ /* 0x000fe40000410000 */
[C---:B------:R-:W-:Y:S01]  /*f7b0*/  IMAD.U32 R25, R71.reuse, 0x10000, RZ ;  /* 0x0001000047197824 */ /* 0x040fe200078e00ff */
[----:B------:R-:W-:Y:S01]  /*f7c0*/  LOP3.LUT R71, R71, 0xffff0000, RZ, 0xc0, !PT ;  /* 0xffff000047477812 */ /* 0x000fe200078ec0ff */
[C---:B------:R-:W-:Y:S01]  /*f7d0*/  IMAD.U32 R27, R75.reuse, 0x10000, RZ ;  /* 0x000100004b1b7824 */ /* 0x040fe200078e00ff */
[----:B------:R-:W-:Y:S01]  /*f7e0*/  LOP3.LUT R75, R75, 0xffff0000, RZ, 0xc0, !PT ;  /* 0xffff00004b4b7812 */ /* 0x000fe200078ec0ff */
[----:B------:R-:W-:-:S02]  /*f7f0*/  FFMA.FTZ R69, R12, R69, R4 ;  /* 0x000000450c457223 */ /* 0x000fc40000010004 */
[C---:B------:R-:W-:Y:S02]  /*f800*/  FMUL.FTZ R4, R22.reuse, R25 ;  /* 0x0000001916047220 */ /* 0x040fe40000410000 */
[----:B------:R-:W-:Y:S02]  /*f810*/  FMUL.FTZ R22, R22, R27 ;  /* 0x0000001b16167220 */ /* 0x000fe40000410000 */
[----:B------:R-:W-:Y:S02]  /*f820*/  FFMA.FTZ R28, R12, R73, -R13 ;  /* 0x000000490c1c7223 */ /* 0x000fe4000001080d */
[C---:B------:R-:W-:Y:S02]  /*f830*/  FFMA.FTZ R27, R19.reuse, R27, -R4 ;  /* 0x0000001b131b7223 */ /* 0x040fe40000010804 */
[----:B------:R-:W-:Y:S02]  /*f840*/  FFMA.FTZ R22, R19, R25, R22 ;  /* 0x0000001913167223 */ /* 0x000fe40000010016 */
[----:B------:R-:W-:-:S02]  /*f850*/  FMUL.FTZ R19, R5, R71 ;  /* 0x0000004705137220 */ /* 0x000fc40000410000 */
[----:B------:R-:W-:Y:S02]  /*f860*/  FMUL.FTZ R12, R5, R75 ;  /* 0x0000004b050c7220 */ /* 0x000fe40000410000 */
        /* <DEDUP_REMOVED lines=14> */
[----:B------:R-:W-:Y:S02]  /*f950*/  F2FP.BF16.PACK_AB R4, R69, R18 ;  /* 0x000000124504723e */ /* 0x000fe400000010ff */
[----:B------:R-:W-:Y:S01]  /*f960*/  F2FP.BF16.PACK_AB R5, R20, R17 ;  /* 0x000000111405723e */ /* 0x000fe200000010ff */
[----:B------:R1:W-:Y:S01]  /*f970*/  STS.128 [R16], R12 ;  /* 0x0000000c10007388 */ /* 0x0003e20000000c00 */
[----:B------:R-:W-:Y:S02]  /*f980*/  F2FP.BF16.PACK_AB R6, R71, R22 ;  /* 0x000000164706723e */ /* 0x000fe400000010ff */
[----:B------:R-:W-:-:S05]  /*f990*/  F2FP.BF16.PACK_AB R7, R21, R24 ;  /* 0x000000181507723e */ /* 0x000fca00000010ff */
[----:B------:R1:W-:Y:S02]  /*f9a0*/  STS.128 [R3+0x18100], R4 ;  /* 0x0181000403007388 */ /* 0x0003e40000000c00 */
.L_x_4787:
[----:B------:R-:W-:Y:S05]  /*f9b0*/  BSYNC B2 ;  /* 0x0000000000027941 */ /* 0x000fea0003800000 */
.L_x_4769:
[----:B------:R-:W-:-:S04]  /*f9c0*/  DEPBAR.LE SB0, 0x2 ;  /* 0x000080800000791a */ /* 0x000fc80000000000 */
[----:B------:R-:W-:Y:S01]  /*f9d0*/  BAR.SYNC.DEFER_BLOCKING 0x0 ;  /* 0x0000000000007b1d */ /* 0x000fe20000010000 */
[----:B------:R-:W-:-:S04]  /*f9e0*/  LOP3.LUT P0, RZ, R9, 0x2, RZ, 0xc0, !PT ;  /* 0x0000000209ff7812 */ /* 0x000fc8000780c0ff */
[----:B------:R-:W-:Y:S01]  /*f9f0*/  SEL R192, R2, 0xffffffe0, !P0 ;  /* 0xffffffe002c07807 */ /* 0x000fe20004000000 */
[----:B------:R-:W-:Y:S04]  /*fa00*/  BSSY B0, `(.L_x_4812) ;  /* 0x0000025000007945 */ /* 0x000fe80003800000 */
[----:B-1----:R-:W-:Y:S01]  /*fa10*/  IMAD.IADD R3, R188, 0x1, R192 ;  /* 0x00000001bc037824 */ /* 0x002fe200078e02c0 */
[----:B-----5:R1:W2:Y:S04]  /*fa20*/  LDSM.16.M88.4 R80, [R190] ;  /* 0x00000000be50783b */ /* 0x0202a80000000200 */
        /* <DEDUP_REMOVED lines=34> */
.L_x_4813:
[----:B------:R-:W-:Y:S05]  /*fc50*/  BSYNC B0 ;  /* 0x0000000000007941 */ /* 0x000fea0003800000 */
.L_x_4812:
[----:B------:R-:W-:Y:S01]  /*fc60*/  LOP3.LUT P0, RZ, R9, 0x4, RZ, 0xc0, !PT ;  /* 0x0000000409ff7812 */ /* 0x000fe2000780c0ff */
[C---:B--23--:R-:W-:Y:S01]  /*fc70*/  HMMA.16816.F32.BF16 R52, R80.reuse, R48, RZ ;  /* 0x000000305034723c */ /* 0x04cfe200000418ff */
[----:B------:R-:W-:Y:S01]  /*fc80*/  LDSM.16.M88.4 R68, [R186] ;  /* 0x00000000ba44783b */ /* 0x000fe20000000200 */
[C---:B------:R-:W-:Y:S01]  /*fc90*/  IMAD.IADD R173, R189.reuse, 0x1, R184 ;  /* 0x00000001bdad7824 */ /* 0x040fe200078e02b8 */
[----:B------:R-:W-:Y:S01]  /*fca0*/  SEL R193, R0, 0xffffffc0, !P0 ;  /* 0xffffffc000c17807 */ /* 0x000fe20004000000 */
[----:B------:R-:W-:Y:S01]  /*fcb0*/  IMAD.IADD R165, R189, 0x1, R139 ;  /* 0x00000001bda57824 */ /* 0x000fe200078e028b */
[----:B------:R-:W0:Y:S01]  /*fcc0*/  LDGDEPBAR ;  /* 0x00000000000079af */ /* 0x000e220000000000 */
[----:B------:R-:W-:Y:S01]  /*fcd0*/  BSSY B0, `(.L_x_4814) ;  /* 0x000022a000007945 */ /* 0x000fe20003800000 */
[----:B------:R-:W-:Y:S01]  /*fce0*/  IADD3 R0, R193, R188, R192 ;  /* 0x000000bcc1007210 */ /* 0x000fe20007ffe0c0 */
[----:B----4-:R-:W-:Y:S01]  /*fcf0*/  HMMA.16816.F32.BF16 R44, R80, R40, RZ ;  /* 0x00000028502c723c */ /* 0x010fe200000418ff */
[----:B------:R-:W-:-:S03]  /*fd00*/  IMAD.IADD R2, R188, 0x1, R193 ;  /* 0x00000001bc027824 */ /* 0x000fc600078e02c1 */
[----:B------:R-:W-:Y:S04]  /*fd10*/  LDSM.16.M88.4 R64, [R0] ;  /* 0x000000000040783b */ /* 0x000fe80000000200 */
[C---:B------:R-:W-:Y:S01]  /*fd20*/  HMMA.16816.F32.BF16 R48, R80.reuse, R50, RZ ;  /* 0x000000325030723c */ /* 0x040fe200000418ff */
[----:B------:R-:W2:Y:S04]  /*fd30*/  LDSM.16.M88.4 R16, [R2] ;  /* 0x000000000210783b */ /* 0x000ea80000000200 */
[----:B------:R-:W3:Y:S03]  /*fd40*/  LDSM.16.M88.4 R12, [R2+0x800] ;  /* 0x00080000020c783b */ /* 0x000ee60000000200 */
[C---:B------:R-:W-:Y:S01]  /*fd50*/  HMMA.16816.F32.BF16 R40, R80.reuse, R42, RZ ;  /* 0x0000002a5028723c */ /* 0x040fe200000418ff */
[----:B------:R-:W-:Y:S04]  /*fd60*/  LDSM.16.M88.4 R72, [R2+0x1800] ;  /* 0x001800000248783b */ /* 0x000fe80000000200 */
[----:B------:R-:W-:Y:S03]  /*fd70*/  LDSM.16.M88.4 R60, [R0+0x800] ;  /* 0x00080000003c783b */ /* 0x000fe60000000200 */
[C---:B-1----:R-:W-:Y:S08]  /*fd80*/  HMMA.16816.F32.BF16 R36, R80.reuse, R32, RZ ;  /* 0x000000205024723c */ /* 0x042ff000000418ff */
[C---:B------:R-:W-:Y:S08]  /*fd90*/  HMMA.16816.F32.BF16 R32, R80.reuse, R34, RZ ;  /* 0x000000225020723c */ /* 0x040ff000000418ff */
[C---:B------:R-:W-:Y:S08]  /*fda0*/  HMMA.16816.F32.BF16 R28, R80.reuse, R4, RZ ;  /* 0x00000004501c723c */ /* 0x040ff000000418ff */
[----:B------:R-:W-:Y:S01]  /*fdb0*/  HMMA.16816.F32.BF16 R80, R80, R6, RZ ;  /* 0x000000065050723c */ /* 0x000fe200000418ff */
        /* <DEDUP_REMOVED lines=9> */
[----:B------:R-:W4:Y:S07]  /*fe50*/  LDSM.16.M88.4 R20, [R185] ;  /* 0x00000000b914783b */ /* 0x000f2e0000000200 */
[C---:B------:R-:W-:Y:S08]  /*fe60*/  HMMA.16816.F32.BF16 R28, R76.reuse, R84, R28 ;  /* 0x000000544c1c723c */ /* 0x040ff0000004181c */
[----:B------:R-:W-:Y:S01]  /*fe70*/  HMMA.16816.F32.BF16 R76, R76, R86, R80 ;  /* 0x000000564c4c723c */ /* 0x000fe20000041850 */
[----:B------:R-:W-:Y:S04]  /*fe80*/  LDSM.16.M88.4 R80, [R190+0x4000] ;  /* 0x00400000be50783b */ /* 0x000fe80000000200 */
[----:B------:R-:W-:Y:S03]  /*fe90*/  LDSM.16.M88.4 R84, [R188+0x3800] ;  /* 0x00380000bc54783b */ /* 0x000fe60000000200 */
[C---:B--2---:R-:W-:Y:S08]  /*fea0*/  HMMA.16816.F32.BF16 R52, R68.reuse, R16, R52 ;  /* 0x000000104434723c */ /* 0x044ff00000041834 */
[C---:B------:R-:W-:Y:S01]  /*feb0*/  HMMA.16816.F32.BF16 R48, R68.reuse, R18, R48 ;  /* 0x000000124430723c */ /* 0x040fe20000041830 */
[----:B------:R-:W2:Y:S07]  /*fec0*/  LDSM.16.M88.4 R16, [R188+0x2000] ;  /* 0x00200000bc10783b */ /* 0x000eae0000000200 */
[C---:B---3--:R-:W-:Y:S08]  /*fed0*/  HMMA.16816.F32.BF16 R44, R68.reuse, R12, R44 ;  /* 0x0000000c442c723c */ /* 0x048ff0000004182c */
[C---:B------:R-:W-:Y:S01]  /*fee0*/  HMMA.16816.F32.BF16 R40, R68.reuse, R14, R40 ;  /* 0x0000000e4428723c */ /* 0x040fe20000041828 */
[----:B------:R-:W3:Y:S07]  /*fef0*/  LDSM.16.M88.4 R12, [R188+0x2800] ;  /* 0x00280000bc0c783b */ /* 0x000eee0000000200 */
[C---:B-1----:R-:W-:Y:S08]  /*ff00*/  HMMA.16816.F32.BF16 R36, R68.reuse, R4, R36 ;  /* 0x000000044424723c */ /* 0x042ff00000041824 */
[C---:B------:R-:W-:Y:S01]  /*ff10*/  HMMA.16816.F32.BF16 R32, R68.reuse, R6, R32 ;  /* 0x000000064420723c */ /* 0x040fe20000041820 */
[----:B------:R-:W1:Y:S07]  /*ff20*/  LDSM.16.M88.4 R4, [R188+0x3000] ;  /* 0x00300000bc04783b */ /* 0x000e6e0000000200 */
[C---:B------:R-:W-:Y:S08]  /*ff30*/  HMMA.16816.F32.BF16 R28, R68.reuse, R72, R28 ;  /* 0x00000048441c723c */ /* 0x040ff0000004181c */
[----:B------:R-:W-:Y:S01]  /*ff40*/  HMMA.16816.F32.BF16 R76, R68, R74, R76 ;  /* 0x0000004a444c723c */ /* 0x000fe2000004184c */
[----:B------:R-:W-:Y:S04]  /*ff50*/  LDSM.16.M88.4 R72, [R187+0x4000] ;  /* 0x00400000bb48783b */ /* 0x000fe80000000200 */
[----:B------:R-:W5:Y:S03]  /*ff60*/  LDSM.16.M88.4 R68, [R3+0x2000] ;  /* 0x002000000344783b */ /* 0x000f660000000200 */
[C---:B----4-:R-:W-:Y:S08]  /*ff70*/  HMMA.16816.F32.BF16 R52, R20.reuse, R64, R52 ;  /* 0x000000401434723c */ /* 0x050ff00000041834 */
[C---:B------:R-:W-:Y:S01]  /*ff80*/  HMMA.16816.F32.BF16 R48, R20.reuse, R66, R48 ;  /* 0x000000421430723c */ /* 0x040fe20000041830 */
[----:B------:R-:W4:Y:S07]  /*ff90*/  LDSM.16.M88.4 R64, [R3+0x2800] ;  /* 0x002800000340783b */ /* 0x000f2e0000000200 */
        /* <DEDUP_REMOVED lines=8> */
[----:B------:R-:W-:Y:S04]  /*10020*/  LDSM.16.M88.4 R24, [R186+0x4000] ;  /* 0x00400000ba18783b */ /* 0x000fe80000000200 */
[----:B------:R-:W4:Y:S03]  /*10030*/  LDSM.16.M88.4 R20, [R2+0x2000] ;  /* 0x002000000214783b */ /* 0x000f260000000200 */
        /* <DEDUP_REMOVED lines=10> */
[----:B------:R-:W-:Y:S08]  /*100e0*/  HMMA.16816.F32.BF16 R76, R80, R86, R76 ;  /* 0x00000056504c723c */ /* 0x000ff0000004184c */
[C---:B-----5:R-:W-:Y:S08]  /*100f0*/  HMMA.16816.F32.BF16 R52, R72.reuse, R68, R52 ;  /* 0x000000444834723c */ /* 0x060ff00000041834 */
[C---:B------:R-:W-:Y:S08]  /*10100*/  HMMA.16816.F32.BF16 R48, R72.reuse, R70, R48 ;  /* 0x000000464830723c */ /* 0x040ff00000041830 */
[C---:B----4-:R-:W-:Y:S08]  /*10110*/  HMMA.16816.F32.BF16 R44, R72.reuse, R64, R44 ;  /* 0x00000040482c723c */ /* 0x050ff0000004182c */
[C---:B------:R-:W-:Y:S01]  /*10120*/  HMMA.16816.F32.BF16 R40, R72.reuse, R66, R40 ;  /* 0x000000424828723c */ /* 0x040fe20000041828 */
[----:B------:R-:W-:Y:S07]  /*10130*/  LDSM.16.M88.4 R64, [R185+0x4000] ;  /* 0x00400000b940783b */ /* 0x000fee0000000200 */
[C---:B------:R-:W-:Y:S08]  /*10140*/  HMMA.16816.F32.BF16 R36, R72.reuse, R60, R36 ;  /* 0x0000003c4824723c */ /* 0x040ff00000041824 */
[C---:B------:R-:W-:Y:S01]  /*10150*/  HMMA.16816.F32.BF16 R32, R72.reuse, R62, R32 ;  /* 0x0000003e4820723c */ /* 0x040fe20000041820 */
[----:B------:R-:W4:Y:S07]  /*10160*/  LDSM.16.M88.4 R60, [R0+0x2000] ;  /* 0x00200000003c783b */ /* 0x000f2e0000000200 */
[C---:B------:R-:W-:Y:S01]  /*10170*/  HMMA.16816.F32.BF16 R68, R72.reuse, R56, R28 ;  /* 0x000000384844723c */ /* 0x040fe2000004181c */
[----:B------:R-:W5:Y:S07]  /*10180*/  LDSM.16.M88.4 R28, [R0+0x2800] ;  /* 0x00280000001c783b */ /* 0x000f6e0000000200 */
[----:B------:R-:W-:Y:S01]  /*10190*/  HMMA.16816.F32.BF16 R76, R72, R58, R76 ;  /* 0x0000003a484c723c */ /* 0x000fe2000004184c */
[----:B------:R-:W-:Y:S04]  /*101a0*/  LDSM.16.M88.4 R56, [R187+0x8000] ;  /* 0x00800000bb38783b */ /* 0x000fe80000000200 */
[----:B------:R-:W-:Y:S03]  /*101b0*/  LDSM.16.M88.4 R72, [R2+0x5800] ;  /* 0x005800000248783b */ /* 0x000fe60000000200 */
[C---:B------:R-:W-:Y:S08]  /*101c0*/  HMMA.16816.F32.BF16 R52, R24.reuse, R20, R52 ;  /* 0x000000141834723c */ /* 0x040ff00000041834 */
        /* <DEDUP_REMOVED lines=8> */
[C---:B-1----:R-:W-:Y:S08]  /*10250*/  HMMA.16816.F32.BF16 R68, R24.reuse, R4, R68 ;  /* 0x000000041844723c */ /* 0x042ff00000041844 */
[----:B------:R-:W-:Y:S01]  /*10260*/  HMMA.16816.F32.BF16 R76, R24, R6, R76 ;  /* 0x00000006184c723c */ /* 0x000fe2000004184c */
[----:B------:R-:W1:Y:S04]  /*10270*/  LDSM.16.M88.4 R4, [R188+0x4000] ;  /* 0x00400000bc04783b */ /* 0x000e680000000200 */
[----:B------:R-:W1:Y:S03]  /*10280*/  LDSM.16.M88.4 R24, [R188+0x4800] ;  /* 0x00480000bc18783b */ /* 0x000e660000000200 */
[C---:B----4-:R-:W-:Y:S08]  /*10290*/  HMMA.16816.F32.BF16 R52, R64.reuse, R60, R52 ;  /* 0x0000003c4034723c */ /* 0x050ff00000041834 */
[C---:B------:R-:W-:Y:S01]  /*102a0*/  HMMA.16816.F32.BF16 R48, R64.reuse, R62, R48 ;  /* 0x0000003e4030723c */ /* 0x040fe20000041830 */
[----:B------:R-:W-:Y:S07]  /*102b0*/  LDSM.16.M88.4 R60, [R2+0x4000] ;  /* 0x00400000023c783b */ /* 0x000fee0000000200 */
        /* <DEDUP_REMOVED lines=8> */
[----:B------:R-:W3:Y:S04]  /*10340*/  LDSM.16.M88.4 R12, [R188+0x5800] ;  /* 0x00580000bc0c783b */ /* 0x000ee80000000200 */
[----:B------:R-:W-:Y:S03]  /*10350*/  LDSM.16.M88.4 R64, [R186+0x8000] ;  /* 0x00800000ba40783b */ /* 0x000fe60000000200 */
[C---:B-1----:R-:W-:Y:S08]  /*10360*/  HMMA.16816.F32.BF16 R52, R20.reuse, R4, R52 ;  /* 0x000000041434723c */ /* 0x042ff00000041834 */
[C---:B------:R-:W-:Y:S01]  /*10370*/  HMMA.16816.F32.BF16 R48, R20.reuse, R6, R48 ;  /* 0x000000061430723c */ /* 0x040fe20000041830 */
[----:B------:R-:W1:Y:S07]  /*10380*/  LDSM.16.M88.4 R4, [R3+0x4800] ;  /* 0x004800000304783b */ /* 0x000e6e0000000200 */
[C---:B------:R-:W-:Y:S08]  /*10390*/  HMMA.16816.F32.BF16 R44, R20.reuse, R24, R44 ;  /* 0x00000018142c723c */ /* 0x040ff0000004182c */
[----:B------:R-:W-:Y:S01]  /*103a0*/  HMMA.16816.F32.BF16 R40, R20, R26, R40 ;  /* 0x0000001a1428723c */ /* 0x000fe20000041828 */
[----:B------:R-:W4:Y:S07]  /*103b0*/  LDSM.16.M88.4 R24, [R3+0x5000] ;  /* 0x005000000318783b */ /* 0x000f2e0000000200 */
[----:B--2---:R-:W-:Y:S08]  /*103c0*/  HMMA.16816.F32.BF16 R52, R56, R16, R52 ;  /* 0x000000103834723c */ /* 0x004ff00000041834 */
[C---:B------:R-:W-:Y:S08]  /*103d0*/  HMMA.16816.F32.BF16 R36, R20.reuse, R28, R36 ;  /* 0x0000001c1424723c */ /* 0x040ff00000041824 */
[C---:B------:R-:W-:Y:S01]  /*103e0*/  HMMA.16816.F32.BF16 R32, R20.reuse, R30, R32 ;  /* 0x0000001e1420723c */ /* 0x040fe20000041820 */
[----:B------:R-:W-:Y:S07]  /*103f0*/  LDSM.16.M88.4 R28, [R3+0x5800] ;  /* 0x00580000031c783b */ /* 0x000fee0000000200 */
[C---:B---3--:R-:W-:Y:S08]  /*10400*/  HMMA.16816.F32.BF16 R68, R20.reuse, R12, R68 ;  /* 0x0000000c1444723c */ /* 0x048ff00000041844 */
[----:B------:R-:W-:Y:S01]  /*10410*/  HMMA.16816.F32.BF16 R76, R20, R14, R76 ;  /* 0x0000000e144c723c */ /* 0x000fe2000004184c */
[----:B------:R-:W-:Y:S04]  /*10420*/  LDSM.16.M88.4 R20, [R185+0x8000] ;  /* 0x00800000b914783b */ /* 0x000fe80000000200 */
[----:B------:R-:W2:Y:S03]  /*10430*/  LDSM.16.M88.4 R12, [R2+0x4800] ;  /* 0x00480000020c783b */ /* 0x000ea60000000200 */
[C---:B-1----:R-:W-:Y:S08]  /*10440*/  HMMA.16816.F32.BF16 R44, R56.reuse, R4, R44 ;  /* 0x00000004382c723c */ /* 0x042ff0000004182c */
[----:B------:R-:W-:Y:S01]  /*10450*/  HMMA.16816.F32.BF16 R40, R56, R6, R40 ;  /* 0x000000063828723c */ /* 0x000fe20000041828 */
[----:B------:R-:W1:Y:S07]  /*10460*/  LDSM.16.M88.4 R4, [R0+0x4000] ;  /* 0x004000000004783b */ /* 0x000e6e0000000200 */
[----:B------:R-:W-:Y:S08]  /*10470*/  HMMA.16816.F32.BF16 R52, R64, R60, R52 ;  /* 0x0000003c4034723c */ /* 0x000ff00000041834 */
[C---:B------:R-:W-:Y:S01]  /*10480*/  HMMA.16816.F32.BF16 R48, R56.reuse, R18, R48 ;  /* 0x000000123830723c */ /* 0x040fe20000041830 */
[----:B------:R3:W5:Y:S07]  /*10490*/  LDSM.16.M88.4 R16, [R2+0x5000] ;  /* 0x005000000210783b */ /* 0x00076e0000000200 */
[C---:B----4-:R-:W-:Y:S08]  /*104a0*/  HMMA.16816.F32.BF16 R36, R56.reuse, R24, R36 ;  /* 0x000000183824723c */ /* 0x050ff00000041824 */
[----:B------:R-:W-:Y:S01]  /*104b0*/  HMMA.16816.F32.BF16 R32, R56, R26, R32 ;  /* 0x0000001a3820723c */ /* 0x000fe20000041820 */
[----:B------:R-:W4:Y:S07]  /*104c0*/  LDSM.16.M88.4 R24, [R0+0x4800] ;  /* 0x004800000018783b */ /* 0x000f2e0000000200 */
[----:B--2---:R-:W-:Y:S08]  /*104d0*/  HMMA.16816.F32.BF16 R44, R64, R12, R44 ;  /* 0x0000000c402c723c */ /* 0x004ff0000004182c */
[----:B-1----:R-:W-:Y:S07]  /*104e0*/  HMMA.16816.F32.BF16 R52, R20, R4, R52 ;  /* 0x000000041434723c */ /* 0x002fee0000041834 */
[----:B------:R-:W-:Y:S01]  /*104f0*/  IMAD.IADD R4, R214, 0x1, R201 ;  /* 0x00000001d6047824 */ /* 0x000fe200078e02c9 */
[----:B------:R-:W-:Y:S01]  /*10500*/  HMMA.16816.F32.BF16 R40, R64, R14, R40 ;  /* 0x0000000e4028723c */ /* 0x000fe20000041828 */
[----:B------:R-:W-:Y:S01]  /*10510*/  LDSM.16.M88.4 R12, [R0+0x5000] ;  /* 0x00500000000c783b */ /* 0x000fe20000000200 */
[----:B------:R-:W-:-:S02]  /*10520*/  IMAD.MOV.U32 R5, RZ, RZ, -0x40 ;  /* 0xffffffc0ff057424 */ /* 0x000fc400078e00ff */
[----:B---3--:R-:W-:-:S04]  /*10530*/  @P6 IMAD.HI.U32 R2, R4, c[0x0][0x2c8], RZ ;  /* 0x0000b20004026a27 */ /* 0x008fc800078e00ff */
[----:B------:R-:W-:Y:S01]  /*10540*/  HMMA.16816.F32.BF16 R48, R64, R62, R48 ;  /* 0x0000003e4030723c */ /* 0x000fe20000041830 */
[----:B------:R-:W-:-:S05]  /*10550*/  @P6 SHF.R.U32.HI R4, RZ, c[0x0][0x2cc], R2 ;  /* 0x0000b300ff046a19 */ /* 0x000fca0000011602 */
[----:B------:R-:W1:Y:S02]  /*10560*/  SHFL.IDX PT, R2, R4, RZ, 0x1c1f ;  /* 0x001c1fff04027589 */ /* 0x000e6400000e0000 */
[C---:B------:R-:W-:Y:S02]  /*10570*/  HMMA.16816.F32.BF16 R68, R56.reuse, R28, R68 ;  /* 0x0000001c3844723c */ /* 0x040fe40000041844 */
[----:B------:R-:W2:Y:S06]  /*10580*/  SHFL.IDX PT, R3, R4, 0x1, 0x1c1f ;  /* 0x003c1f0004037f89 */ /* 0x000eac00000e0000 */
[----:B------:R-:W-:Y:S08]  /*10590*/  HMMA.16816.F32.BF16 R76, R56, R30, R76 ;  /* 0x0000001e384c723c */ /* 0x000ff0000004184c */
[C---:B-----5:R-:W-:Y:S08]  /*105a0*/  HMMA.16816.F32.BF16 R36, R64.reuse, R16, R36 ;  /* 0x000000104024723c */ /* 0x060ff00000041824 */
[----:B------:R-:W-:Y:S01]  /*105b0*/  HMMA.16816.F32.BF16 R32, R64, R18, R32 ;  /* 0x000000124020723c */ /* 0x000fe20000041820 */
[----:B------:R3:W5:Y:S01]  /*105c0*/  LDSM.16.M88.4 R16, [R0+0x5800] ;  /* 0x005800000010783b */ /* 0x0007620000000200 */
[----:B------:R-:W-:-:S04]  /*105d0*/  DEPBAR.LE SB0, 0x2 ;  /* 0x000080800000791a */ /* 0x000fc80000000000 */
[----:B------:R-:W-:Y:S02]  /*105e0*/  BAR.SYNC.DEFER_BLOCKING 0x0 ;  /* 0x0000000000007b1d */ /* 0x000fe40000010000 */
[----:B------:R-:W-:Y:S08]  /*105f0*/  HMMA.16816.F32.BF16 R48, R20, R6, R48 ;  /* 0x000000061430723c */ /* 0x000ff00000041830 */
[----:B------:R-:W-:Y:S01]  /*10600*/  HMMA.16816.F32.BF16 R68, R64, R72, R68 ;  /* 0x000000484044723c */ /* 0x000fe20000041844 */
[----:B---3--:R-:W-:-:S07]  /*10610*/  IMAD R0, R88, R5, 0x1 ;  /* 0x0000000158007424 */ /* 0x008fce00078e0205 */
[----:B------:R-:W-:Y:S01]  /*10620*/  HMMA.16816.F32.BF16 R76, R64, R74, R76 ;  /* 0x0000004a404c723c */ /* 0x000fe2000004184c */
[--C-:B------:R-:W-:Y:S01]  /*10630*/  IMAD R88, R88, -0x40, R233.reuse ;  /* 0xffffffc058587824 */ /* 0x100fe200078e02e9 */
[----:B------:R-:W-:-:S03]  /*10640*/  IADD3 R5, -R213, R0, R233 ;  /* 0x00000000d5057210 */ /* 0x000fc60007ffe1e9 */
[----:B------:R-:W-:Y:S01]  /*10650*/  IMAD.IADD R88, R88, 0x1, -R213 ;  /* 0x0000000158587824 */ /* 0x000fe200078e0ad5 */
[----:B------:R-:W-:Y:S02]  /*10660*/  LDSM.16.MT88.4 R60, [R139+0x2000] ;  /* 0x002000008b3c783b */ /* 0x000fe40000004200 */
[C---:B----4-:R-:W-:Y:S01]  /*10670*/  HMMA.16816.F32.BF16 R44, R20.reuse, R24, R44 ;  /* 0x00000018142c723c */ /* 0x050fe2000004182c */
[----:B------:R-:W-:Y:S01]  /*10680*/  IMAD.IADD R0, R5, 0x1, -R232 ;  /* 0x0000000105007824 */ /* 0x000fe200078e0ae8 */
[----:B------:R-:W-:Y:S03]  /*10690*/  LDSM.16.MT88.4 R128, [R184] ;  /* 0x00000000b880783b */ /* 0x000fe60000004200 */
[C---:B-1----:R-:W-:Y:S01]  /*106a0*/  IMAD.IADD R5, R0.reuse, 0x1, R2 ;  /* 0x0000000100057824 */ /* 0x042fe200078e0202 */
[----:B------:R-:W-:Y:S01]  /*106b0*/  LDSM.16.MT88.4 R108, [R173] ;  /* 0x00000000ad6c783b */ /* 0x000fe20000004200 */
[----:B--2---:R-:W-:Y:S01]  /*106c0*/  IMAD.IADD R3, R0, 0x1, R3 ;  /* 0x0000000100037824 */ /* 0x004fe200078e0203 */
[----:B------:R-:W-:Y:S02]  /*106d0*/  HMMA.16816.F32.BF16 R40, R20, R26, R40 ;  /* 0x0000001a1428723c */ /* 0x000fe40000041828 */
[C---:B------:R-:W-:Y:S01]  /*106e0*/  IMNMX R2, R88.reuse, R5, PT ;  /* 0x0000000558027217 */ /* 0x040fe20003800200 */
[----:B------:R-:W-:Y:S01]  /*106f0*/  LDSM.16.MT88.4 R116, [R139] ;  /* 0x000000008b74783b */ /* 0x000fe20000004200 */
[----:B------:R-:W-:-:S02]  /*10700*/  IMNMX R0, R88, R3, PT ;  /* 0x0000000358007217 */ /* 0x000fc40003800200 */
[C---:B------:R-:W-:Y:S01]  /*10710*/  ISETP.GT.AND P3, PT, R2.reuse, RZ, PT ;  /* 0x000000ff0200720c */ /* 0x040fe20003f64270 */
[----:B------:R-:W-:Y:S01]  /*10720*/  LDSM.16.MT88.4 R124, [R215] ;  /* 0x00000000d77c783b */ /* 0x000fe20000004200 */
[C---:B------:R-:W-:Y:S01]  /*10730*/  HMMA.16816.F32.BF16 R36, R20.reuse, R12, R36 ;  /* 0x0000000c1424723c */ /* 0x040fe20000041824 */
[----:B------:R-:W-:Y:S02]  /*10740*/  ISETP.GT.AND P2, PT, R2, 0x1, PT ;  /* 0x000000010200780c */ /* 0x000fe40003f44270 */
[----:B------:R-:W-:Y:S01]  /*10750*/  FSEL R52, R52, -INF , P3 ;  /* 0xff80000034347808 */ /* 0x000fe20001800000 */
[----:B------:R-:W-:Y:S01]  /*10760*/  LDSM.16.MT88.4 R84, [R173+0x4000] ;  /* 0x00400000ad54783b */ /* 0x000fe20000004200 */
[----:B------:R-:W-:Y:S02]  /*10770*/  ISETP.GT.AND P1, PT, R0, RZ, PT ;  /* 0x000000ff0000720c */ /* 0x000fe40003f24270 */
[----:B------:R-:W-:Y:S01]  /*10780*/  FSEL R28, R53, -INF , P2 ;  /* 0xff800000351c7808 */ /* 0x000fe20001000000 */
[----:B------:R-:W-:Y:S01]  /*10790*/  HMMA.16816.F32.BF16 R32, R20, R14, R32 ;  /* 0x0000000e1420723c */ /* 0x000fe20000041820 */
[----:B------:R-:W-:Y:S01]  /*107a0*/  ISETP.GT.AND P3, PT, R2, 0x8, PT ;  /* 0x000000080200780c */ /* 0x000fe20003f64270 */
[----:B------:R-:W-:Y:S01]  /*107b0*/  LDSM.16.MT88.4 R92, [R139+0x4000] ;  /* 0x004000008b5c783b */ /* 0x000fe20000004200 */
[----:B------:R-:W-:-:S02]  /*107c0*/  ISETP.GT.AND P0, PT, R0, 0x1, PT ;  /* 0x000000010000780c */ /* 0x000fc40003f04270 */
[----:B------:R-:W-:Y:S01]  /*107d0*/  FSEL R54, R54, -INF , P1 ;  /* 0xff80000036367808 */ /* 0x000fe20000800000 */
[----:B------:R-:W-:Y:S01]  /*107e0*/  LDSM.16.MT88.4 R144, [R173+0x800] ;  /* 0x00080000ad90783b */ /* 0x000fe20000004200 */
[----:B------:R-:W-:Y:S01]  /*107f0*/  ISETP.GT.AND P2, PT, R2, 0x9, PT ;  /* 0x000000090200780c */ /* 0x000fe20003f44270 */
[C---:B-----5:R-:W-:Y:S01]  /*10800*/  HMMA.16816.F32.BF16 R68, R20.reuse, R16, R68 ;  /* 0x000000101444723c */ /* 0x060fe20000041844 */
[----:B------:R-:W-:Y:S02]  /*10810*/  FSEL R48, R48, -INF , P3 ;  /* 0xff80000030307808 */ /* 0x000fe40001800000 */
[----:B------:R-:W-:Y:S02]  /*10820*/  FMNMX.FTZ R3, R52, R28, !PT ;  /* 0x0000001c34037209 */ /* 0x000fe40007810000 */
[----:B------:R-:W-:Y:S02]  /*10830*/  FSEL R26, R55, -INF , P0 ;  /* 0xff800000371a7808 */ /* 0x000fe40000000000 */
[----:B------:R-:W-:Y:S01]  /*10840*/  ISETP.GT.AND P1, PT, R0, 0x8, PT ;  /* 0x000000080000780c */ /* 0x000fe20003f24270 */
[----:B------:R-:W-:Y:S01]  /*10850*/  HMMA.16816.F32.BF16 R76, R20, R18, R76 ;  /* 0x00000012144c723c */ /* 0x000fe2000004184c */
[----:B------:R-:W-:-:S02]  /*10860*/  FSEL R30, R49, -INF , P2 ;  /* 0xff800000311e7808 */ /* 0x000fc40001000000 */
[----:B------:R-:W-:Y:S02]  /*10870*/  ISETP.GT.AND P3, PT, R2, 0x10, PT ;  /* 0x000000100200780c */ /* 0x000fe40003f64270 */
[----:B------:R-:W-:Y:S02]  /*10880*/  FMNMX.FTZ R3, R48, R3, !PT ;  /* 0x0000000330037209 */ /* 0x000fe40007810000 */
        /* <DEDUP_REMOVED lines=15> */
[----:B------:R-:W-:-:S02]  /*10980*/  FMNMX.FTZ R5, R24, R5, !PT ;  /* 0x0000000518057209 */ /* 0x000fc40007810000 */
[----:B------:R-:W-:Y:S02]  /*10990*/  FSEL R16, R47, -INF , P0 ;  /* 0xff8000002f107808 */ /* 0x000fe40000000000 */
[C---:B------:R-:W-:Y:S01]  /*109a0*/  ISETP.GT.AND P3, PT, R2.reuse, 0x19, PT ;  /* 0x000000190200780c */ /* 0x040fe20003f64270 */
[----:B------:R-:W-:Y:S01]  /*109b0*/  LDSM.16.MT88.4 R44, [R184+0x2000] ;  /* 0x00200000b82c783b */ /* 0x000fe20000004200 */
[----:B------:R-:W-:Y:S02]  /*109c0*/  ISETP.GT.AND P0, PT, R2, 0x28, PT ;  /* 0x000000280200780c */ /* 0x000fe40003f04270 */
[----:B------:R-:W-:Y:S02]  /*109d0*/  FSEL R6, R40, -INF , P4 ;  /* 0xff80000028067808 */ /* 0x000fe40002000000 */
[----:B------:R-:W-:Y:S02]  /*109e0*/  FSEL R170, R37, -INF , P1 ;  /* 0xff80000025aa7808 */ /* 0x000fe40000800000 */
[----:B------:R-:W-:-:S02]  /*109f0*/  FMNMX.FTZ R3, R20, R3, !PT ;  /* 0x0000000314037209 */ /* 0x000fc40007810000 */
[----:B------:R-:W-:Y:S02]  /*10a00*/  ISETP.GT.AND P1, PT, R0, 0x18, PT ;  /* 0x000000180000780c */ /* 0x000fe40003f24270 */
[----:B------:R-:W-:Y:S02]  /*10a10*/  FMNMX.FTZ R5, R18, R5, !PT ;  /* 0x0000000512057209 */ /* 0x000fe40007810000 */
[----:B------:R-:W-:Y:S02]  /*10a20*/  ISETP.GT.AND P2, PT, R2, 0x20, PT ;  /* 0x000000200200780c */ /* 0x000fe40003f44270 */
[----:B------:R-:W-:Y:S02]  /*10a30*/  FSEL R4, R41, -INF , P3 ;  /* 0xff80000029047808 */ /* 0x000fe40001800000 */
[----:B------:R-:W-:Y:S02]  /*10a40*/  FSEL R168, R32, -INF , P0 ;  /* 0xff80000020a87808 */ /* 0x000fe40000000000 */
[----:B------:R-:W-:-:S02]  /*10a50*/  FMNMX.FTZ R3, R6, R3, !PT ;  /* 0x0000000306037209 */ /* 0x000fc40007810000 */
[----:B------:R-:W-:Y:S02]  /*10a60*/  ISETP.GT.AND P0, PT, R0, 0x19, PT ;  /* 0x000000190000780c */ /* 0x000fe40003f04270 */
[----:B------:R-:W-:Y:S02]  /*10a70*/  FSEL R14, R42, -INF , P1 ;  /* 0xff8000002a0e7808 */ /* 0x000fe40000800000 */
[----:B------:R-:W-:Y:S02]  /*10a80*/  FMNMX.FTZ R5, R16, R5, !PT ;  /* 0x0000000510057209 */ /* 0x000fe40007810000 */
[----:B------:R-:W-:Y:S02]  /*10a90*/  FSEL R236, R36, -INF , P2 ;  /* 0xff80000024ec7808 */ /* 0x000fe40001000000 */
[----:B------:R-:W-:Y:S02]  /*10aa0*/  FMNMX.FTZ R3, R4, R3, !PT ;  /* 0x0000000304037209 */ /* 0x000fe40007810000 */
[----:B------:R-:W-:-:S02]  /*10ab0*/  FSEL R12, R43, -INF , P0 ;  /* 0xff8000002b0c7808 */ /* 0x000fc40000000000 */
[----:B------:R-:W-:Y:S02]  /*10ac0*/  ISETP.GT.AND P1, PT, R0, 0x20, PT ;  /* 0x000000200000780c */ /* 0x000fe40003f24270 */
[----:B------:R-:W-:Y:S02]  /*10ad0*/  FMNMX.FTZ R5, R14, R5, !PT ;  /* 0x000000050e057209 */ /* 0x000fe40007810000 */
[----:B------:R-:W-:Y:S02]  /*10ae0*/  FMNMX.FTZ R3, R236, R3, !PT ;  /* 0x00000003ec037209 */ /* 0x000fe40007810000 */
[----:B------:R-:W-:Y:S02]  /*10af0*/  ISETP.GT.AND P0, PT, R0, 0x21, PT ;  /* 0x000000210000780c */ /* 0x000fe40003f04270 */
[----:B------:R-:W-:Y:S02]  /*10b00*/  FSEL R174, R38, -INF , P1 ;  /* 0xff80000026ae7808 */ /* 0x000fe40000800000 */
[----:B------:R-:W-:-:S02]  /*10b10*/  FMNMX.FTZ R5, R12, R5, !PT ;  /* 0x000000050c057209 */ /* 0x000fc40007810000 */
[----:B------:R-:W-:Y:S02]  /*10b20*/  ISETP.GT.AND P4, PT, R2, 0x29, PT ;  /* 0x000000290200780c */ /* 0x000fe40003f84270 */
[----:B------:R-:W-:Y:S02]  /*10b30*/  FMNMX.FTZ R3, R170, R3, !PT ;  /* 0x00000003aa037209 */ /* 0x000fe40007810000 */
[----:B------:R-:W-:Y:S02]  /*10b40*/  FSEL R230, R39, -INF , P0 ;  /* 0xff80000027e67808 */ /* 0x000fe40000000000 */
[----:B------:R-:W-:Y:S01]  /*10b50*/  ISETP.GT.AND P1, PT, R0, 0x28, PT ;  /* 0x000000280000780c */ /* 0x000fe20003f24270 */
[----:B------:R-:W-:Y:S01]  /*10b60*/  LDSM.16.MT88.4 R36, [R139+0x800] ;  /* 0x000800008b24783b */ /* 0x000fe20000004200 */
[----:B------:R-:W-:Y:S02]  /*10b70*/  FMNMX.FTZ R5, R174, R5, !PT ;  /* 0x00000005ae057209 */ /* 0x000fe40007810000 */
[----:B------:R-:W-:-:S02]  /*10b80*/  ISETP.GT.AND P6, PT, R2, 0x30, PT ;  /* 0x000000300200780c */ /* 0x000fc40003fc4270 */
[----:B------:R-:W-:Y:S02]  /*10b90*/  FSEL R234, R33, -INF , P4 ;  /* 0xff80000021ea7808 */ /* 0x000fe40002000000 */
[----:B------:R-:W-:Y:S02]  /*10ba0*/  FMNMX.FTZ R3, R168, R3, !PT ;  /* 0x00000003a8037209 */ /* 0x000fe40007810000 */
[----:B------:R-:W-:Y:S02]  /*10bb0*/  ISETP.GT.AND P0, PT, R0, 0x29, PT ;  /* 0x000000290000780c */ /* 0x000fe40003f04270 */
[----:B------:R-:W-:Y:S02]  /*10bc0*/  FSEL R226, R34, -INF , P1 ;  /* 0xff80000022e27808 */ /* 0x000fe40000800000 */
[----:B------:R-:W-:Y:S02]  /*10bd0*/  FMNMX.FTZ R5, R230, R5, !PT ;  /* 0x00000005e6057209 */ /* 0x000fe40007810000 */
[----:B------:R-:W-:-:S02]  /*10be0*/  ISETP.GT.AND P5, PT, R2, 0x31, PT ;  /* 0x000000310200780c */ /* 0x000fc40003fa4270 */
[----:B------:R-:W-:Y:S02]  /*10bf0*/  FSEL R196, R68, -INF , P6 ;  /* 0xff80000044c47808 */ /* 0x000fe40003000000 */
        /* <DEDUP_REMOVED lines=18> */
[----:B------:R-:W-:-:S02]  /*10d20*/  FSEL R178, R77, -INF , P2 ;  /* 0xff8000004db27808 */ /* 0x000fc40001000000 */
[----:B------:R-:W-:Y:S02]  /*10d30*/  FMNMX.FTZ R3, R182, R3, !PT ;  /* 0x00000003b6037209 */ /* 0x000fe40007810000 */
[----:B------:R-:W-:Y:S02]  /*10d40*/  ISETP.GT.AND P0, PT, R0, 0x39, PT ;  /* 0x000000390000780c */ /* 0x000fe40003f04270 */
[----:B------:R-:W-:Y:S02]  /*10d50*/  FSEL R148, R78, -INF , P1 ;  /* 0xff8000004e947808 */ /* 0x000fe40000800000 */
[----:B------:R-:W-:Y:S02]  /*10d60*/  FMNMX.FTZ R5, R150, R5, !PT ;  /* 0x0000000596057209 */ /* 0x000fe40007810000 */
[----:B------:R-:W-:Y:S02]  /*10d70*/  FMNMX.FTZ R2, R178, R3, !PT ;  /* 0x00000003b2027209 */ /* 0x000fe40007810000 */
[----:B------:R-:W-:-:S02]  /*10d80*/  FSEL R172, R79, -INF , P0 ;  /* 0xff8000004fac7808 */ /* 0x000fc40000000000 */
        /* <DEDUP_REMOVED lines=22> */
[--C-:B------:R-:W-:Y:S01]  /*10ef0*/  FFMA.FTZ R162, R54, c[0x0][0x2d0], -R171.reuse ;  /* 0x0000b40036a27a23 */ /* 0x100fe200000108ab */
[----:B------:R-:W-:Y:S01]  /*10f00*/  LDSM.16.MT88.4 R28, [R173+0x2800] ;  /* 0x00280000ad1c783b */ /* 0x000fe20000004200 */
[----:B------:R-:W-:-:S02]  /*10f10*/  FFMA.FTZ R161, R26, c[0x0][0x2d0], -R171 ;  /* 0x0000b4001aa17a23 */ /* 0x000fc400000108ab */
[--C-:B------:R-:W-:Y:S01]  /*10f20*/  FFMA.FTZ R160, R50, c[0x0][0x2d0], -R171.reuse ;  /* 0x0000b40032a07a23 */ /* 0x100fe200000108ab */
[----:B------:R-:W1:Y:S01]  /*10f30*/  LDSM.16.MT88.4 R52, [R173+0x2000] ;  /* 0x00200000ad34783b */ /* 0x000e620000004200 */
[----:B------:R-:W-:Y:S01]  /*10f40*/  FFMA.FTZ R157, R24, c[0x0][0x2d0], -R171 ;  /* 0x0000b400189d7a23 */ /* 0x000fe200000108ab */
[----:B------:R-:W2:Y:S01]  /*10f50*/  MUFU.EX2 R163, R163 ;  /* 0x000000a300a37308 */ /* 0x000ea20000000800 */
[--C-:B------:R-:W-:Y:S01]  /*10f60*/  FFMA.FTZ R154, R6, c[0x0][0x2d0], -R149.reuse ;  /* 0x0000b400069a7a23 */ /* 0x100fe20000010895 */
[----:B------:R-:W-:Y:S01]  /*10f70*/  LDSM.16.MT88.4 R24, [R184+0x800] ;  /* 0x00080000b818783b */ /* 0x000fe20000004200 */
[--C-:B------:R-:W-:Y:S02]  /*10f80*/  FFMA.FTZ R3, R4, c[0x0][0x2d0], -R149.reuse ;  /* 0x0000b40004037a23 */ /* 0x100fe40000010895 */
[--C-:B------:R-:W-:Y:S01]  /*10f90*/  FFMA.FTZ R158, R22, c[0x0][0x2d0], -R149.reuse ;  /* 0x0000b400169e7a23 */ /* 0x100fe20000010895 */
[----:B------:R-:W3:Y:S01]  /*10fa0*/  LDSM.16.MT88.4 R4, [R215+0x4000] ;  /* 0x00400000d704783b */ /* 0x000ee20000004200 */
[----:B------:R-:W-:Y:S01]  /*10fb0*/  FFMA.FTZ R153, R20, c[0x0][0x2d0], -R149 ;  /* 0x0000b40014997a23 */ /* 0x000fe20000010895 */
[----:B------:R-:W-:Y:S01]  /*10fc0*/  MUFU.EX2 R164, R164 ;  /* 0x000000a400a47308 */ /* 0x000fe20000000800 */
[--C-:B------:R-:W-:Y:S01]  /*10fd0*/  FFMA.FTZ R156, R14, c[0x0][0x2d0], -R171.reuse ;  /* 0x0000b4000e9c7a23 */ /* 0x100fe200000108ab */
[----:B------:R-:W-:Y:S01]  /*10fe0*/  LDSM.16.MT88.4 R20, [R139+0x2800] ;  /* 0x002800008b14783b */ /* 0x000fe20000004200 */
[----:B------:R-:W-:-:S02]  /*10ff0*/  FFMA.FTZ R9, R12, c[0x0][0x2d0], -R171 ;  /* 0x0000b4000c097a23 */ /* 0x000fc400000108ab */
[--C-:B------:R-:W-:Y:S01]  /*11000*/  FFMA.FTZ R155, R18, c[0x0][0x2d0], -R171.reuse ;  /* 0x0000b400129b7a23 */ /* 0x100fe200000108ab */
[----:B------:R-:W4:Y:S01]  /*11010*/  LDSM.16.MT88.4 R12, [R184+0x2800] ;  /* 0x00280000b80c783b */ /* 0x000f220000004200 */
[----:B------:R-:W-:Y:S01]  /*11020*/  FFMA.FTZ R152, R16, c[0x0][0x2d0], -R171 ;  /* 0x0000b40010987a23 */ /* 0x000fe200000108ab */
[----:B------:R-:W5:Y:S01]  /*11030*/  MUFU.EX2 R159, R159 ;  /* 0x0000009f009f7308 */ /* 0x000f620000000800 */
[----:B--2---:R-:W-:Y:S01]  /*11040*/  F2FP.BF16.PACK_AB R100, R163, R166 ;  /* 0x000000a6a364723e */ /* 0x004fe200000010ff */
[----:B------:R-:W2:Y:S01]  /*11050*/  LDSM.16.MT88.4 R16, [R165+0x2800] ;  /* 0x00280000a510783b */ /* 0x000ea20000004200 */
[--C-:B------:R-:W-:Y:S02]  /*11060*/  FFMA.FTZ R167, R236, c[0x0][0x2d0], -R149.reuse ;  /* 0x0000b400eca77a23 */ /* 0x100fe40000010895 */
[--C-:B------:R-:W-:Y:S02]  /*11070*/  FFMA.FTZ R170, R170, c[0x0][0x2d0], -R149.reuse ;  /* 0x0000b400aaaa7a23 */ /* 0x100fe40000010895 */
[--C-:B------:R-:W-:Y:S01]  /*11080*/  FFMA.FTZ R168, R168, c[0x0][0x2d0], -R149.reuse ;  /* 0x0000b400a8a87a23 */ /* 0x100fe20000010895 */
[----:B------:R-:W-:Y:S01]  /*11090*/  MUFU.EX2 R162, R162 ;  /* 0x000000a200a27308 */ /* 0x000fe20000000800 */
[----:B------:R-:W-:-:S02]  /*110a0*/  FFMA.FTZ R169, R234, c[0x0][0x2d0], -R149 ;  /* 0x0000b400eaa97a23 */ /* 0x000fc40000010895 */
[--C-:B------:R-:W-:Y:S02]  /*110b0*/  FFMA.FTZ R174, R174, c[0x0][0x2d0], -R171.reuse ;  /* 0x0000b400aeae7a23 */ /* 0x100fe400000108ab */
[--C-:B------:R-:W-:Y:S02]  /*110c0*/  FFMA.FTZ R175, R230, c[0x0][0x2d0], -R171.reuse ;  /* 0x0000b400e6af7a23 */ /* 0x100fe400000108ab */
[--C-:B------:R-:W-:Y:S01]  /*110d0*/  FFMA.FTZ R177, R226, c[0x0][0x2d0], -R171.reuse ;  /* 0x0000b400e2b17a23 */ /* 0x100fe200000108ab */
[----:B------:R-:W1:Y:S01]  /*110e0*/  MUFU.EX2 R161, R161 ;  /* 0x000000a100a17308 */ /* 0x000e620000000800 */
        /* <DEDUP_REMOVED lines=10> */
[----:B-1----:R-:W-:Y:S01]  /*11190*/  F2FP.BF16.PACK_AB R101, R161, R162 ;  /* 0x000000a2a165723e */ /* 0x002fe200000010ff */
        /* <DEDUP_REMOVED lines=9> */
[----:B------:R-:W1:Y:S01]  /*11230*/  MUFU.EX2 R153, R153 ;  /* 0x0000009900997308 */ /* 0x000e620000000800 */
        /* <DEDUP_REMOVED lines=46> */
[C---:B---3--:R-:W-:Y:S07]  /*11520*/  HMMA.16816.F32.BF16 R96, R100.reuse, R4, RZ ;  /* 0x000000046460723c */ /* 0x048fee00000418ff */
        /* <DEDUP_REMOVED lines=46> */
[C---:B--2---:R-:W-:Y:S08]  /*11810*/  HMMA.16816.F32.BF16 R96, R4.reuse, R16, R96 ;  /* 0x000000100460723c */ /* 0x044ff00000041860 */
        /* <DEDUP_REMOVED lines=60> */
[----:B--2---:R-:W-:Y:S01]  /*11be0*/  HMMA.16816.F32.BF16 R104, R4, R16, R104 ;  /* 0x000000100468723c */ /* 0x004fe20000041868 */
[----:B------:R-:W-:Y:S02]  /*11bf0*/  FADD.FTZ R227, R178, R181 ;  /* 0x000000b5b2e37221 */ /* 0x000fe40000010000 */
[----:B------:R-:W-:-:S05]  /*11c00*/  FADD.FTZ R230, R171, R182 ;  /* 0x000000b6abe67221 */ /* 0x000fca0000010000 */
        /* <DEDUP_REMOVED lines=23> */
[C---:B------:R-:W-:Y:S08]  /*11d80*/  HMMA.16816.F32.BF16 R92, R4.reuse, R14, R92 ;  /* 0x0000000e045c723c */ /* 0x040ff0000004185c */
[C---:B---3--:R-:W-:Y:S08]  /*11d90*/  HMMA.16816.F32.BF16 R96, R4.reuse, R20, R96 ;  /* 0x000000140460723c */ /* 0x048ff00000041860 */
        /* <DEDUP_REMOVED lines=29> */
.L_x_4815:
[----:B------:R-:W-:Y:S05]  /*11f70*/  BSYNC B0 ;  /* 0x0000000000007941 */ /* 0x000fea0003800000 */
.L_x_4814:
        /* <DEDUP_REMOVED lines=20> */
.L_x_4817:
        /* <DEDUP_REMOVED lines=8> */
[CC--:B------:R-:W-:Y:S02]  /*12140*/  IADD3 R2, R192.reuse, R194.reuse, RZ ;  /* 0x000000c2c0027210 */ /* 0x0c0fe40007ffe0ff */
[----:B------:R-:W-:Y:S03]  /*12150*/  IADD3 R196, R192, R194, R193 ;  /* 0x000000c2c0c47210 */ /* 0x000fe60007ffe0c1 */
[----:B------:R-:W-:Y:S01]  /*12160*/  @!P0 SHF.R.S32.HI R9, RZ, 0x1f, R236 ;  /* 0x0000001fff098819 */ /* 0x000fe200000114ec */
[----:B------:R-:W-:Y:S01]  /*12170*/  @!P0 IMAD.WIDE.U32 R36, R236, c[0x0][0x208], RZ ;  /* 0x00008200ec248a25 */ /* 0x000fe200078e00ff */
[----:B------:R-:W-:Y:S02]  /*12180*/  @!P0 MOV R0, c[0x0][0x20c] ;  /* 0x0000830000008a02 */ /* 0x000fe40000000f00 */
[----:B------:R-:W-:Y:S01]  /*12190*/  @!P0 ISETP.GE.AND P3, PT, R220, c[0x0][0x1d4], PT ;  /* 0x00007500dc008a0c */ /* 0x000fe20003f66270 */
[----:B------:R-:W-:Y:S01]  /*121a0*/  @!P0 IMAD R9, R9, c[0x0][0x208], RZ ;  /* 0x0000820009098a24 */ /* 0x000fe200078e02ff */
[----:B------:R-:W-:Y:S01]  /*121b0*/  @!P0 SHF.L.U32 R168, R36, 0x6, RZ ;  /* 0x0000000624a88819 */ /* 0x000fe200000006ff */
[----:B------:R-:W-:Y:S01]  /*121c0*/  @!P0 IMAD R172, R226, 0x6000, R10 ;  /* 0x00006000e2ac8824 */ /* 0x000fe200078e020a */
[----:B------:R-:W-:Y:S01]  /*121d0*/  LDSM.16.M88.4 R144, [R190] ;  /* 0x00000000be90783b */ /* 0x000fe20000000200 */
[----:B------:R-:W-:Y:S05]  /*121e0*/  @!P0 IMAD R9, R236, c[0x0][0x20c], R9 ;  /* 0x00008300ec098a24 */ /* 0x000fea00078e0209 */
[----:B------:R-:W-:Y:S01]  /*121f0*/  @!P0 IADD3 R170, R37, R9, RZ ;  /* 0x0000000925aa8210 */ /* 0x000fe20007ffe0ff */
[----:B------:R-:W-:Y:S01]  /*12200*/  @!P0 IMAD.MOV.U32 R37, RZ, RZ, c[0x0][0x208] ;  /* 0x00008200ff258624 */ /* 0x000fe200078e00ff */
[----:B------:R-:W2:Y:S02]  /*12210*/  LDSM.16.M88.4 R148, [R194] ;  /* 0x00000000c294783b */ /* 0x000ea40000000200 */
[----:B------:R-:W-:Y:S02]  /*12220*/  @!P0 SHF.L.U64.HI R170, R36, 0x6, R170 ;  /* 0x0000000624aa8819 */ /* 0x000fe400000102aa */
[C---:B------:R-:W-:Y:S02]  /*12230*/  @!P0 LEA R9, P1, R37.reuse, R168, 0x5 ;  /* 0x000000a825098211 */ /* 0x040fe400078228ff */
[----:B------:R-:W-:Y:S02]  /*12240*/  @!P0 IADD3 R168, P2, R168, R224, RZ ;  /* 0x000000e0a8a88210 */ /* 0x000fe40007f5e0ff */
[----:B------:R-:W3:Y:S01]  /*12250*/  LDSM.16.M88.4 R152, [R194+0x800] ;  /* 0x00080000c298783b */ /* 0x000ee20000000200 */
[----:B------:R-:W-:Y:S02]  /*12260*/  @!P0 LEA.HI.X R0, R37, R170, R0, 0x5, P1 ;  /* 0x000000aa25008211 */ /* 0x000fe400008f2c00 */
[----:B------:R-:W-:Y:S01]  /*12270*/  @!P0 LEA R174, P4, R168, c[0x0][0x1f8], 0x1 ;  /* 0x00007e00a8ae8a11 */ /* 0x000fe200078808ff */
[----:B------:R-:W-:Y:S01]  /*12280*/  @!P0 IMAD.X R169, R170, 0x1, R219, P2 ;  /* 0x00000001aaa98824 */ /* 0x000fe200010e06db */
[----:B------:R-:W-:Y:S02]  /*12290*/  @!P0 ISETP.GE.AND P2, PT, R207, c[0x0][0x1d4], PT ;  /* 0x00007500cf008a0c */ /* 0x000fe40003f46270 */
[----:B------:R-:W-:Y:S01]  /*122a0*/  @!P0 ISETP.GE.AND P1, PT, R206, c[0x0][0x1d4], PT ;  /* 0x00007500ce008a0c */ /* 0x000fe20003f26270 */
[----:B------:R-:W4:Y:S01]  /*122b0*/  LDSM.16.M88.4 R156, [R194+0x1000] ;  /* 0x00100000c29c783b */ /* 0x000f220000000200 */
[----:B------:R-:W-:Y:S02]  /*122c0*/  @!P0 LEA.HI.X R175, R168, c[0x0][0x1fc], R169, 0x1, P4 ;  /* 0x00007f00a8af8a11 */ /* 0x000fe400020f0ca9 */
[----:B------:R-:W-:Y:S04]  /*122d0*/  @!P0 IADD3 R9, P5, R9, R224, RZ ;  /* 0x000000e009098210 */ /* 0x000fe80007fbe0ff */
[C---:B------:R-:W-:Y:S01]  /*122e0*/  @!P0 LEA R176, P4, R9.reuse, c[0x0][0x1f8], 0x1 ;  /* 0x00007e0009b08a11 */ /* 0x040fe200078808ff */
[----:B------:R-:W5:Y:S01]  /*122f0*/  LDSM.16.M88.4 R160, [R194+0x1800] ;  /* 0x00180000c2a0783b */ /* 0x000f620000000200 */
[----:B------:R-:W-:Y:S04]  /*12300*/  @!P0 IADD3.X R0, R0, R219, RZ, P5, !PT ;  /* 0x000000db00008210 */ /* 0x000fe80002ffe4ff */
[----:B------:R-:W-:Y:S01]  /*12310*/  @!P0 LEA.HI.X R177, R9, c[0x0][0x1fc], R0, 0x1, P4 ;  /* 0x00007f0009b18a11 */ /* 0x000fe200020f0c00 */
[C---:B------:R-:W-:Y:S01]  /*12320*/  IMAD.IADD R9, R193.reuse, 0x1, R2 ;  /* 0x00000001c1097824 */ /* 0x040fe200078e0202 */
[----:B------:R-:W-:Y:S01]  /*12330*/  IADD3 R0, R193, R194, RZ ;  /* 0x000000c2c1007210 */ /* 0x000fe20007ffe0ff */
[----:B------:R-:W-:Y:S01]  /*12340*/  LDSM.16.M88.4 R164, [R2] ;  /* 0x0000000002a4783b */ /* 0x000fe20000000200 */
[C---:B-12---:R-:W-:Y:S08]  /*12350*/  HMMA.16816.F32.BF16 R4, R144.reuse, R148, RZ ;  /* 0x000000949004723c */ /* 0x046ff000000418ff */
[C---:B------:R-:W-:Y:S01]  /*12360*/  HMMA.16816.F32.BF16 R12, R144.reuse, R150, RZ ;  /* 0x00000096900c723c */ /* 0x040fe200000418ff */
[----:B------:R-:W1:Y:S07]  /*12370*/  LDSM.16.M88.4 R148, [R187] ;  /* 0x00000000bb94783b */ /* 0x000e6e0000000200 */
[C---:B---3--:R-:W-:Y:S08]  /*12380*/  HMMA.16816.F32.BF16 R16, R144.reuse, R152, RZ ;  /* 0x000000989010723c */ /* 0x048ff000000418ff */
[C---:B------:R-:W-:Y:S01]  /*12390*/  HMMA.16816.F32.BF16 R20, R144.reuse, R154, RZ ;  /* 0x0000009a9014723c */ /* 0x040fe200000418ff */
[----:B------:R-:W2:Y:S07]  /*123a0*/  LDSM.16.M88.4 R152, [R2+0x800] ;  /* 0x000800000298783b */ /* 0x000eae0000000200 */
[C---:B----4-:R-:W-:Y:S08]  /*123b0*/  HMMA.16816.F32.BF16 R24, R144.reuse, R156, RZ ;  /* 0x0000009c9018723c */ /* 0x050ff000000418ff */
[C---:B------:R-:W-:Y:S01]  /*123c0*/  HMMA.16816.F32.BF16 R28, R144.reuse, R158, RZ ;  /* 0x0000009e901c723c */ /* 0x040fe200000418ff */
[----:B------:R-:W3:Y:S07]  /*123d0*/  LDSM.16.M88.4 R156, [R2+0x1000] ;  /* 0x00100000029c783b */ /* 0x000eee0000000200 */
[C---:B-----5:R-:W-:Y:S08]  /*123e0*/  HMMA.16816.F32.BF16 R32, R144.reuse, R160, RZ ;  /* 0x000000a09020723c */ /* 0x060ff000000418ff */
[----:B------:R-:W-:Y:S01]  /*123f0*/  HMMA.16816.F32.BF16 R36, R144, R162, RZ ;  /* 0x000000a29024723c */ /* 0x000fe200000418ff */
[----:B------:R-:W4:Y:S07]  /*12400*/  LDSM.16.M88.4 R144, [R2+0x1800] ;  /* 0x001800000290783b */ /* 0x000f2e0000000200 */
[C---:B-1----:R-:W-:Y:S01]  /*12410*/  HMMA.16816.F32.BF16 R4, R148.reuse, R164, R4 ;  /* 0x000000a49404723c */ /* 0x042fe20000041804 */
[----:B------:R-:W-:Y:S01]  /*12420*/  @!PT LDS RZ, [RZ] ;  /* 0x00000000fffff984 */ /* 0x000fe20000000800 */
[----:B------:R-:W-:Y:S01]  /*12430*/  @!PT LDS RZ, [RZ] ;  /* 0x00000000fffff984 */ /* 0x000fe20000000800 */
[----:B------:R-:W-:Y:S01]  /*12440*/  @!PT LDS RZ, [RZ] ;  /* 0x00000000fffff984 */ /* 0x000fe20000000800 */
[----:B------:R1:W-:Y:S07]  /*12450*/  @!P0 LDGSTS.E.BYPASS.LTC128B.128 [R172], [R174.64], !P3 ;  /* 0x00000000aeac8fae */ /* 0x0003ee000d901d48 */
[C---:B------:R-:W-:Y:S01]  /*12460*/  HMMA.16816.F32.BF16 R12, R148.reuse, R166, R12 ;  /* 0x000000a6940c723c */ /* 0x040fe2000004180c */
[----:B------:R1:W-:Y:S07]  /*12470*/  @!P0 LDGSTS.E.BYPASS.LTC128B.128 [R172+0x2000], [R174.64+0x80], !P2 ;  /* 0x02000080aeac8fae */ /* 0x0003ee000d101d48 */
[C---:B--2---:R-:W-:Y:S01]  /*12480*/  HMMA.16816.F32.BF16 R16, R148.reuse, R152, R16 ;  /* 0x000000989410723c */ /* 0x044fe20000041810 */
[----:B------:R1:W-:Y:S07]  /*12490*/  @!P0 LDGSTS.E.BYPASS.LTC128B.128 [R172+0x4000], [R174.64+0x100], !P1 ;  /* 0x04000100aeac8fae */ /* 0x0003ee000c901d48 */
[C---:B------:R-:W-:Y:S01]  /*124a0*/  HMMA.16816.F32.BF16 R20, R148.reuse, R154, R20 ;  /* 0x0000009a9414723c */ /* 0x040fe20000041814 */
[----:B------:R1:W-:Y:S07]  /*124b0*/  @!P0 LDGSTS.E.BYPASS.LTC128B.128 [R172+0x1000], [R176.64], !P3 ;  /* 0x01000000b0ac8fae */ /* 0x0003ee000d901d48 */
[C---:B---3--:R-:W-:Y:S01]  /*124c0*/  HMMA.16816.F32.BF16 R24, R148.reuse, R156, R24 ;  /* 0x0000009c9418723c */ /* 0x048fe20000041818 */
[----:B------:R1:W-:Y:S07]  /*124d0*/  @!P0 LDGSTS.E.BYPASS.LTC128B.128 [R172+0x3000], [R176.64+0x80], !P2 ;  /* 0x03000080b0ac8fae */ /* 0x0003ee000d101d48 */
[C---:B------:R-:W-:Y:S01]  /*124e0*/  HMMA.16816.F32.BF16 R28, R148.reuse, R158, R28 ;  /* 0x0000009e941c723c */ /* 0x040fe2000004181c */
[----:B------:R1:W-:Y:S07]  /*124f0*/  @!P0 LDGSTS.E.BYPASS.LTC128B.128 [R172+0x5000], [R176.64+0x100], !P1 ;  /* 0x05000100b0ac8fae */ /* 0x0003ee000c901d48 */
[C---:B----4-:R-:W-:Y:S01]  /*12500*/  HMMA.16816.F32.BF16 R32, R148.reuse, R144, R32 ;  /* 0x000000909420723c */ /* 0x050fe20000041820 */
[----:B------:R-:W-:Y:S07]  /*12510*/  LDSM.16.M88.4 R160, [R186] ;  /* 0x00000000baa0783b */ /* 0x000fee0000000200 */
[----:B------:R-:W-:Y:S01]  /*12520*/  HMMA.16816.F32.BF16 R36, R148, R146, R36 ;  /* 0x000000929424723c */ /* 0x000fe20000041824 */
[----:B------:R-:W2:Y:S08]  /*12530*/  LDSM.16.M88.4 R164, [R0] ;  /* 0x0000000000a4783b */ /* 0x000eb00000000200 */
[----:B------:R-:W3:Y:S08]  /*12540*/  LDSM.16.M88.4 R168, [R0+0x800] ;  /* 0x0008000000a8783b */ /* 0x000ef00000000200 */
[----:B------:R-:W4:Y:S08]  /*12550*/  LDSM.16.M88.4 R152, [R0+0x1000] ;  /* 0x001000000098783b */ /* 0x000f300000000200 */
[----:B------:R-:W0:Y:S08]  /*12560*/  LDGDEPBAR ;  /* 0x00000000000079af */ /* 0x000e300000000000 */
[----:B------:R-:W5:Y:S01]  /*12570*/  LDSM.16.M88.4 R156, [R0+0x1800] ;  /* 0x00180000009c783b */ /* 0x000f620000000200 */
[C---:B--2---:R-:W-:Y:S07]  /*12580*/  HMMA.16816.F32.BF16 R4, R160.reuse, R164, R4 ;  /* 0x000000a4a004723c */ /* 0x044fee0000041804 */
[----:B------:R-:W-:Y:S01]  /*12590*/  LDSM.16.M88.4 R144, [R185] ;  /* 0x00000000b990783b */ /* 0x000fe20000000200 */
[C---:B------:R-:W-:Y:S07]  /*125a0*/  HMMA.16816.F32.BF16 R12, R160.reuse, R166, R12 ;  /* 0x000000a6a00c723c */ /* 0x040fee000004180c */
[----:B------:R-:W2:Y:S01]  /*125b0*/  LDSM.16.M88.4 R148, [R9] ;  /* 0x000000000994783b */ /* 0x000ea20000000200 */
[C---:B---3--:R-:W-:Y:S07]  /*125c0*/  HMMA.16816.F32.BF16 R16, R160.reuse, R168, R16 ;  /* 0x000000a8a010723c */ /* 0x048fee0000041810 */
[----:B------:R-:W3:Y:S01]  /*125d0*/  LDSM.16.M88.4 R164, [R9+0x800] ;  /* 0x0008000009a4783b */ /* 0x000ee20000000200 */
[C---:B------:R-:W-:Y:S07]  /*125e0*/  HMMA.16816.F32.BF16 R20, R160.reuse, R170, R20 ;  /* 0x000000aaa014723c */ /* 0x040fee0000041814 */
[----:B------:R-:W3:Y:S01]  /*125f0*/  LDSM.16.M88.4 R168, [R9+0x1000] ;  /* 0x0010000009a8783b */ /* 0x000ee20000000200 */
[C---:B----4-:R-:W-:Y:S07]  /*12600*/  HMMA.16816.F32.BF16 R24, R160.reuse, R152, R24 ;  /* 0x00000098a018723c */ /* 0x050fee0000041818 */
[----:B-1----:R-:W-:Y:S01]  /*12610*/  LDSM.16.M88.4 R172, [R2+0x3800] ;  /* 0x0038000002ac783b */ /* 0x002fe20000000200 */
[C---:B------:R-:W-:Y:S07]  /*12620*/  HMMA.16816.F32.BF16 R28, R160.reuse, R154, R28 ;  /* 0x0000009aa01c723c */ /* 0x040fee000004181c */
[----:B------:R-:W1:Y:S01]  /*12630*/  LDSM.16.M88.4 R152, [R9+0x1800] ;  /* 0x001800000998783b */ /* 0x000e620000000200 */
[C---:B-----5:R-:W-:Y:S07]  /*12640*/  HMMA.16816.F32.BF16 R32, R160.reuse, R156, R32 ;  /* 0x0000009ca020723c */ /* 0x060fee0000041820 */
[----:B------:R-:W-:Y:S01]  /*12650*/  LDSM.16.M88.4 R176, [R186+0x4000] ;  /* 0x00400000bab0783b */ /* 0x000fe20000000200 */
[----:B------:R-:W-:Y:S07]  /*12660*/  HMMA.16816.F32.BF16 R36, R160, R158, R36 ;  /* 0x0000009ea024723c */ /* 0x000fee0000041824 */
[----:B------:R-:W-:Y:S01]  /*12670*/  LDSM.16.M88.4 R156, [R194+0x2000] ;  /* 0x00200000c29c783b */ /* 0x000fe20000000200 */
[C---:B--2---:R-:W-:Y:S07]  /*12680*/  HMMA.16816.F32.BF16 R4, R144.reuse, R148, R4 ;  /* 0x000000949004723c */ /* 0x044fee0000041804 */
[----:B------:R-:W-:Y:S01]  /*12690*/  LDSM.16.M88.4 R160, [R194+0x2800] ;  /* 0x00280000c2a0783b */ /* 0x000fe20000000200 */
[C---:B------:R-:W-:Y:S07]  /*126a0*/  HMMA.16816.F32.BF16 R12, R144.reuse, R150, R12 ;  /* 0x00000096900c723c */ /* 0x040fee000004180c */
[----:B------:R-:W2:Y:S01]  /*126b0*/  LDSM.16.M88.4 R148, [R190+0x4000] ;  /* 0x00400000be94783b */ /* 0x000ea20000000200 */
[C---:B---3--:R-:W-:Y:S07]  /*126c0*/  HMMA.16816.F32.BF16 R16, R144.reuse, R164, R16 ;  /* 0x000000a49010723c */ /* 0x048fee0000041810 */
[----:B------:R-:W-:Y:S01]  /*126d0*/  LDSM.16.M88.4 R180, [R0+0x2000] ;  /* 0x0020000000b4783b */ /* 0x000fe20000000200 */
[C---:B------:R-:W-:Y:S07]  /*126e0*/  HMMA.16816.F32.BF16 R20, R144.reuse, R166, R20 ;  /* 0x000000a69014723c */ /* 0x040fee0000041814 */
[----:B------:R-:W3:Y:S01]  /*126f0*/  LDSM.16.M88.4 R164, [R194+0x3000] ;  /* 0x00300000c2a4783b */ /* 0x000ee20000000200 */
[C---:B------:R-:W-:Y:S08]  /*12700*/  HMMA.16816.F32.BF16 R24, R144.reuse, R168, R24 ;  /* 0x000000a89018723c */ /* 0x040ff00000041818 */
[C---:B------:R-:W-:Y:S01]  /*12710*/  HMMA.16816.F32.BF16 R28, R144.reuse, R170, R28 ;  /* 0x000000aa901c723c */ /* 0x040fe2000004181c */
[----:B------:R-:W-:Y:S07]  /*12720*/  LDSM.16.M88.4 R168, [R2+0x2000] ;  /* 0x0020000002a8783b */ /* 0x000fee0000000200 */
[C---:B-1----:R-:W-:Y:S08]  /*12730*/  HMMA.16816.F32.BF16 R32, R144.reuse, R152, R32 ;  /* 0x000000989020723c */ /* 0x042ff00000041820 */
[----:B------:R-:W-:Y:S01]  /*12740*/  HMMA.16816.F32.BF16 R36, R144, R154, R36 ;  /* 0x0000009a9024723c */ /* 0x000fe20000041824 */
[----:B------:R-:W1:Y:S07]  /*12750*/  LDSM.16.M88.4 R144, [R194+0x3800] ;  /* 0x00380000c290783b */ /* 0x000e6e0000000200 */
[C---:B--2---:R-:W-:Y:S01]  /*12760*/  HMMA.16816.F32.BF16 R4, R148.reuse, R156, R4 ;  /* 0x0000009c9404723c */ /* 0x044fe20000041804 */
[----:B------:R-:W2:Y:S07]  /*12770*/  LDSM.16.M88.4 R152, [R187+0x4000] ;  /* 0x00400000bb98783b */ /* 0x000eae0000000200 */
[C---:B------:R-:W-:Y:S01]  /*12780*/  HMMA.16816.F32.BF16 R12, R148.reuse, R158, R12 ;  /* 0x0000009e940c723c */ /* 0x040fe2000004180c */
[----:B------:R-:W4:Y:S07]  /*12790*/  LDSM.16.M88.4 R156, [R2+0x2800] ;  /* 0x00280000029c783b */ /* 0x000f2e0000000200 */
[C---:B------:R-:W-:Y:S08]  /*127a0*/  HMMA.16816.F32.BF16 R16, R148.reuse, R160, R16 ;  /* 0x000000a09410723c */ /* 0x040ff00000041810 */
[C---:B------:R-:W-:Y:S01]  /*127b0*/  HMMA.16816.F32.BF16 R20, R148.reuse, R162, R20 ;  /* 0x000000a29414723c */ /* 0x040fe20000041814 */
[----:B------:R-:W5:Y:S07]  /*127c0*/  LDSM.16.M88.4 R160, [R2+0x3000] ;  /* 0x0030000002a0783b */ /* 0x000f6e0000000200 */
[C---:B---3--:R-:W-:Y:S08]  /*127d0*/  HMMA.16816.F32.BF16 R24, R148.reuse, R164, R24 ;  /* 0x000000a49418723c */ /* 0x048ff00000041818 */
        /* <DEDUP_REMOVED lines=8> */
[----:B------:R-:W-:Y:S07]  /*12860*/  LDSM.16.M88.4 R168, [R196+0x3000] ;  /* 0x00300000c4a8783b */ /* 0x000fee0000000200 */
[C---:B----4-:R-:W-:Y:S08]  /*12870*/  HMMA.16816.F32.BF16 R16, R152.reuse, R156, R16 ;  /* 0x0000009c9810723c */ /* 0x050ff00000041810 */
[C---:B------:R-:W-:Y:S01]  /*12880*/  HMMA.16816.F32.BF16 R20, R152.reuse, R158, R20 ;  /* 0x0000009e9814723c */ /* 0x040fe20000041814 */
[----:B------:R-:W-:Y:S07]  /*12890*/  LDSM.16.M88.4 R156, [R185+0x4000] ;  /* 0x00400000b99c783b */ /* 0x000fee0000000200 */
[C---:B-----5:R-:W-:Y:S08]  /*128a0*/  HMMA.16816.F32.BF16 R24, R152.reuse, R160, R24 ;  /* 0x000000a09818723c */ /* 0x060ff00000041818 */
        /* <DEDUP_REMOVED lines=21> */
[----:B------:R-:W4:Y:S07]  /*12a00*/  LDSM.16.M88.4 R160, [R194+0x5800] ;  /* 0x00580000c2a0783b */ /* 0x000f2e0000000200 */
[C---:B------:R-:W-:Y:S08]  /*12a10*/  HMMA.16816.F32.BF16 R16, R156.reuse, R164, R16 ;  /* 0x000000a49c10723c */ /* 0x040ff00000041810 */
[C---:B------:R-:W-:Y:S01]  /*12a20*/  HMMA.16816.F32.BF16 R20, R156.reuse, R166, R20 ;  /* 0x000000a69c14723c */ /* 0x040fe20000041814 */
[----:B------:R-:W-:Y:S07]  /*12a30*/  LDSM.16.M88.4 R164, [R2+0x4800] ;  /* 0x0048000002a4783b */ /* 0x000fee0000000200 */
[C---:B------:R-:W-:Y:S08]  /*12a40*/  HMMA.16816.F32.BF16 R24, R156.reuse, R168, R24 ;  /* 0x000000a89c18723c */ /* 0x040ff00000041818 */
[C---:B------:R-:W-:Y:S01]  /*12a50*/  HMMA.16816.F32.BF16 R28, R156.reuse, R170, R28 ;  /* 0x000000aa9c1c723c */ /* 0x040fe2000004181c */
[----:B------:R-:W-:Y:S07]  /*12a60*/  LDSM.16.M88.4 R168, [R0+0x4000] ;  /* 0x0040000000a8783b */ /* 0x000fee0000000200 */
[C---:B-1----:R-:W-:Y:S08]  /*12a70*/  HMMA.16816.F32.BF16 R32, R156.reuse, R144, R32 ;  /* 0x000000909c20723c */ /* 0x042ff00000041820 */
[----:B------:R-:W-:Y:S01]  /*12a80*/  HMMA.16816.F32.BF16 R36, R156, R146, R36 ;  /* 0x000000929c24723c */ /* 0x000fe20000041824 */
[----:B------:R-:W-:Y:S07]  /*12a90*/  LDSM.16.M88.4 R144, [R187+0x8000] ;  /* 0x00800000bb90783b */ /* 0x000fee0000000200 */
[C---:B------:R-:W-:Y:S01]  /*12aa0*/  HMMA.16816.F32.BF16 R4, R172.reuse, R180, R4 ;  /* 0x000000b4ac04723c */ /* 0x040fe20000041804 */
[----:B------:R-:W1:Y:S07]  /*12ab0*/  LDSM.16.M88.4 R156, [R2+0x4000] ;  /* 0x00400000029c783b */ /* 0x000e6e0000000200 */
[C---:B------:R-:W-:Y:S08]  /*12ac0*/  HMMA.16816.F32.BF16 R12, R172.reuse, R182, R12 ;  /* 0x000000b6ac0c723c */ /* 0x040ff0000004180c */
        /* <DEDUP_REMOVED lines=10> */
[----:B------:R-:W1:Y:S07]  /*12b70*/  LDSM.16.M88.4 R172, [R0+0x4800] ;  /* 0x0048000000ac783b */ /* 0x000e6e0000000200 */
[C---:B------:R-:W-:Y:S01]  /*12b80*/  HMMA.16816.F32.BF16 R12, R144.reuse, R158, R12 ;  /* 0x0000009e900c723c */ /* 0x040fe2000004180c */
[----:B------:R-:W5:Y:S07]  /*12b90*/  LDSM.16.M88.4 R156, [R0+0x5800] ;  /* 0x00580000009c783b */ /* 0x000f6e0000000200 */
[C---:B------:R-:W-:Y:S08]  /*12ba0*/  HMMA.16816.F32.BF16 R16, R144.reuse, R164, R16 ;  /* 0x000000a49010723c */ /* 0x040ff00000041810 */
[C---:B------:R-:W-:Y:S01]  /*12bb0*/  HMMA.16816.F32.BF16 R20, R144.reuse, R166, R20 ;  /* 0x000000a69014723c */ /* 0x040fe20000041814 */
[----:B------:R1:W-:Y:S07]  /*12bc0*/  LDSM.16.M88.4 R164, [R9+0x4000] ;  /* 0x0040000009a4783b */ /* 0x0003ee0000000200 */
[C---:B--2---:R-:W-:Y:S08]  /*12bd0*/  HMMA.16816.F32.BF16 R24, R144.reuse, R148, R24 ;  /* 0x000000949018723c */ /* 0x044ff00000041818 */
[C---:B------:R-:W-:Y:S01]  /*12be0*/  HMMA.16816.F32.BF16 R28, R144.reuse, R150, R28 ;  /* 0x00000096901c723c */ /* 0x040fe2000004181c */
[----:B------:R-:W2:Y:S07]  /*12bf0*/  LDSM.16.M88.4 R148, [R185+0x8000] ;  /* 0x00800000b994783b */ /* 0x000eae0000000200 */
[C---:B---3--:R-:W-:Y:S04]  /*12c00*/  HMMA.16816.F32.BF16 R32, R144.reuse, R152, R32 ;  /* 0x000000989020723c */ /* 0x048fe80000041820 */
[----:B-1----:R-:W-:Y:S04]  /*12c10*/  IADD3 R9, R214, R201, RZ ;  /* 0x000000c9d6097210 */ /* 0x002fe80007ffe0ff */
[----:B------:R-:W-:Y:S01]  /*12c20*/  HMMA.16816.F32.BF16 R36, R144, R154, R36 ;  /* 0x0000009a9024723c */ /* 0x000fe20000041824 */
[----:B------:R-:W1:Y:S03]  /*12c30*/  LDSM.16.M88.4 R144, [R196+0x4800] ;  /* 0x00480000c490783b */ /* 0x000e660000000200 */
[----:B------:R-:W-:Y:S04]  /*12c40*/  @P6 IMAD.HI.U32 R0, R9, c[0x0][0x2c8], RZ ;  /* 0x0000b20009006a27 */ /* 0x000fe800078e00ff */
[C---:B----4-:R-:W-:Y:S01]  /*12c50*/  HMMA.16816.F32.BF16 R4, R160.reuse, R168, R4 ;  /* 0x000000a8a004723c */ /* 0x050fe20000041804 */
[----:B------:R-:W3:Y:S04]  /*12c60*/  LDSM.16.M88.4 R152, [R196+0x5000] ;  /* 0x00500000c498783b */ /* 0x000ee80000000200 */
[----:B------:R-:W-:Y:S03]  /*12c70*/  @P6 SHF.R.U32.HI R9, RZ, c[0x0][0x2cc], R0 ;  /* 0x0000b300ff096a19 */ /* 0x000fe60000011600 */
[C---:B------:R-:W-:Y:S02]  /*12c80*/  HMMA.16816.F32.BF16 R12, R160.reuse, R170, R12 ;  /* 0x000000aaa00c723c */ /* 0x040fe4000004180c */
[----:B------:R-:W4:Y:S06]  /*12c90*/  SHFL.IDX PT, R2, R9, RZ, 0x1c1f ;  /* 0x001c1fff09027589 */ /* 0x000f2c00000e0000 */
[C---:B------:R-:W-:Y:S02]  /*12ca0*/  HMMA.16816.F32.BF16 R16, R160.reuse, R172, R16 ;  /* 0x000000aca010723c */ /* 0x040fe40000041810 */
[----:B------:R-:W1:Y:S06]  /*12cb0*/  SHFL.IDX PT, R0, R9, 0x1, 0x1c1f ;  /* 0x003c1f0009007f89 */ /* 0x000e6c00000e0000 */
[C---:B------:R-:W-:Y:S08]  /*12cc0*/  HMMA.16816.F32.BF16 R20, R160.reuse, R174, R20 ;  /* 0x000000aea014723c */ /* 0x040ff00000041814 */
[C---:B------:R-:W-:Y:S08]  /*12cd0*/  HMMA.16816.F32.BF16 R24, R160.reuse, R176, R24 ;  /* 0x000000b0a018723c */ /* 0x040ff00000041818 */
[C---:B------:R-:W-:Y:S08]  /*12ce0*/  HMMA.16816.F32.BF16 R28, R160.reuse, R178, R28 ;  /* 0x000000b2a01c723c */ /* 0x040ff0000004181c */
[C---:B-----5:R-:W-:Y:S08]  /*12cf0*/  HMMA.16816.F32.BF16 R32, R160.reuse, R156, R32 ;  /* 0x0000009ca020723c */ /* 0x060ff00000041820 */
[----:B------:R-:W-:Y:S01]  /*12d00*/  HMMA.16816.F32.BF16 R36, R160, R158, R36 ;  /* 0x0000009ea024723c */ /* 0x000fe20000041824 */
[----:B------:R-:W5:Y:S01]  /*12d10*/  LDSM.16.M88.4 R156, [R196+0x5800] ;  /* 0x00580000c49c783b */ /* 0x000f620000000200 */
[----:B------:R-:W-:Y:S06]  /*12d20*/  DEPBAR.LE SB0, 0x2 ;  /* 0x000080800000791a */ /* 0x000fec0000000000 */
[C---:B--2---:R-:W-:Y:S01]  /*12d30*/  HMMA.16816.F32.BF16 R4, R148.reuse, R164, R4 ;  /* 0x000000a49404723c */ /* 0x044fe20000041804 */
[----:B------:R-:W-:Y:S06]  /*12d40*/  BAR.SYNC.DEFER_BLOCKING 0x0 ;  /* 0x0000000000007b1d */ /* 0x000fec0000010000 */
[----:B------:R-:W-:Y:S01]  /*12d50*/  MOV R165, 0x1 ;  /* 0x0000000100a57802 */ /* 0x000fe20000000f00 */
[C---:B------:R-:W-:Y:S04]  /*12d60*/  HMMA.16816.F32.BF16 R12, R148.reuse, R166, R12 ;  /* 0x000000a6940c723c */ /* 0x040fe8000004180c */
[----:B------:R-:W-:Y:S04]  /*12d70*/  IMAD R165, R234, -0x40, R165 ;  /* 0xffffffc0eaa57824 */ /* 0x000fe800078e02a5 */
[C---:B-1----:R-:W-:Y:S04]  /*12d80*/  HMMA.16816.F32.BF16 R16, R148.reuse, R144, R16 ;  /* 0x000000909410723c */ /* 0x042fe80000041810 */
[----:B------:R-:W-:Y:S04]  /*12d90*/  IADD3 R165, R233, R165, -R213 ;  /* 0x000000a5e9a57210 */ /* 0x000fe80007ffe8d5 */
[C---:B------:R-:W-:Y:S04]  /*12da0*/  HMMA.16816.F32.BF16 R20, R148.reuse, R146, R20 ;  /* 0x000000929414723c */ /* 0x040fe80000041814 */
[----:B------:R-:W-:Y:S04]  /*12db0*/  IADD3 R165, R165, -R232, RZ ;  /* 0x800000e8a5a57210 */ /* 0x000fe80007ffe0ff */
[C---:B---3--:R-:W-:Y:S04]  /*12dc0*/  HMMA.16816.F32.BF16 R24, R148.reuse, R152, R24 ;  /* 0x000000989418723c */ /* 0x048fe80000041818 */
[C---:B----4-:R-:W-:Y:S01]  /*12dd0*/  IMAD.IADD R2, R165.reuse, 0x1, R2 ;  /* 0x00000001a5027824 */ /* 0x050fe200078e0202 */
[----:B------:R-:W-:Y:S03]  /*12de0*/  IADD3 R0, R165, R0, RZ ;  /* 0x00000000a5007210 */ /* 0x000fe60007ffe0ff */
[C---:B------:R-:W-:Y:S03]  /*12df0*/  HMMA.16816.F32.BF16 R28, R148.reuse, R154, R28 ;  /* 0x0000009a941c723c */ /* 0x040fe6000004181c */
[C---:B------:R-:W-:Y:S02]  /*12e00*/  ISETP.GT.AND P3, PT, R2.reuse, RZ, PT ;  /* 0x000000ff0200720c */ /* 0x040fe40003f64270 */
[----:B------:R-:W-:Y:S02]  /*12e10*/  ISETP.GT.AND P2, PT, R2, 0x1, PT ;  /* 0x000000010200780c */ /* 0x000fe40003f44270 */
[C---:B------:R-:W-:Y:S01]  /*12e20*/  ISETP.GT.AND P1, PT, R0.reuse, RZ, PT ;  /* 0x000000ff0000720c */ /* 0x040fe20003f24270 */
[C---:B-----5:R-:W-:Y:S03]  /*12e30*/  HMMA.16816.F32.BF16 R32, R148.reuse, R156, R32 ;  /* 0x0000009c9420723c */ /* 0x060fe60000041820 */
[----:B------:R-:W-:Y:S02]  /*12e40*/  ISETP.GT.AND P0, PT, R0, 0x1, PT ;  /* 0x000000010000780c */ /* 0x000fe40003f04270 */
[----:B------:R-:W-:Y:S02]  /*12e50*/  FSEL R164, R4, -INF , P3 ;  /* 0xff80000004a47808 */ /* 0x000fe40001800000 */
[----:B------:R-:W-:Y:S01]  /*12e60*/  FSEL R4, R5, -INF , P2 ;  /* 0xff80000005047808 */ /* 0x000fe20001000000 */
[----:B------:R-:W-:Y:S03]  /*12e70*/  HMMA.16816.F32.BF16 R36, R148, R158, R36 ;  /* 0x0000009e9424723c */ /* 0x000fe60000041824 */
[----:B------:R-:W-:Y:S01]  /*12e80*/  ISETP.GT.AND P2, PT, R2, 0x9, PT ;  /* 0x000000090200780c */ /* 0x000fe20003f44270 */
[----:B------:R-:W-:Y:S01]  /*12e90*/  IMAD.IADD R156, R139, 0x1, R195 ;  /* 0x000000018b9c7824 */ /* 0x000fe200078e02c3 */
[----:B------:R-:W-:Y:S02]  /*12ea0*/  FSEL R5, R6, -INF , P1 ;  /* 0xff80000006057808 */ /* 0x000fe40000800000 */
[----:B------:R-:W-:Y:S02]  /*12eb0*/  ISETP.GT.AND P1, PT, R0, 0x8, PT ;  /* 0x000000080000780c */ /* 0x000fe40003f24270 */
[----:B------:R-:W-:Y:S02]  /*12ec0*/  FSEL R7, R7, -INF , P0 ;  /* 0xff80000007077808 */ /* 0x000fe40000000000 */
[----:B------:R-:W-:Y:S02]  /*12ed0*/  ISETP.GT.AND P3, PT, R2, 0x8, PT ;  /* 0x000000080200780c */ /* 0x000fe40003f64270 */
[----:B------:R-:W-:Y:S02]  /*12ee0*/  ISETP.GT.AND P0, PT, R0, 0x9, PT ;  /* 0x000000090000780c */ /* 0x000fe40003f04270 */
        /* <DEDUP_REMOVED lines=8> */
[----:B------:R-:W-:Y:S02]  /*12f70*/  FSEL R196, R17, -INF , P2 ;  /* 0xff80000011c47808 */ /* 0x000fe40001000000 */
[----:B------:R-:W-:Y:S02]  /*12f80*/  FMNMX.FTZ R14, R7, R14, !PT ;  /* 0x0000000e070e7209 */ /* 0x000fe40007810000 */
[----:B------:R-:W-:Y:S02]  /*12f90*/  ISETP.GT.AND P3, PT, R2, 0x10, PT ;  /* 0x000000100200780c */ /* 0x000fe40003f64270 */
[----:B------:R-:W-:Y:S02]  /*12fa0*/  ISETP.GT.AND P0, PT, R0, 0x11, PT ;  /* 0x000000110000780c */ /* 0x000fe40003f04270 */
[----:B------:R-:W-:Y:S02]  /*12fb0*/  FMNMX.FTZ R13, R4, R13, !PT ;  /* 0x0000000d040d7209 */ /* 0x000fe40007810000 */
[----:B------:R-:W-:Y:S02]  /*12fc0*/  ISETP.GT.AND P2, PT, R2, 0x19, PT ;  /* 0x000000190200780c */ /* 0x000fe40003f44270 */
[----:B------:R-:W-:Y:S02]  /*12fd0*/  FSEL R239, R18, -INF , P1 ;  /* 0xff80000012ef7808 */ /* 0x000fe40000800000 */
[----:B------:R-:W-:Y:S02]  /*12fe0*/  FSEL R182, R16, -INF , P3 ;  /* 0xff80000010b67808 */ /* 0x000fe40001800000 */
[----:B------:R-:W-:Y:S02]  /*12ff0*/  FSEL R237, R19, -INF , P0 ;  /* 0xff80000013ed7808 */ /* 0x000fe40000000000 */
[----:B------:R-:W-:Y:S02]  /*13000*/  FMNMX.FTZ R13, R12, R13, !PT ;  /* 0x0000000d0c0d7209 */ /* 0x000fe40007810000 */
[----:B------:R-:W-:Y:S02]  /*13010*/  FSEL R238, R21, -INF , P2 ;  /* 0xff80000015ee7808 */ /* 0x000fe40001000000 */
[C---:B------:R-:W-:Y:S02]  /*13020*/  ISETP.GT.AND P2, PT, R2.reuse, 0x20, PT ;  /* 0x000000200200780c */ /* 0x040fe40003f44270 */
[----:B------:R-:W-:Y:S02]  /*13030*/  ISETP.GT.AND P3, PT, R2, 0x18, PT ;  /* 0x000000180200780c */ /* 0x000fe40003f64270 */
[C---:B------:R-:W-:Y:S02]  /*13040*/  ISETP.GT.AND P1, PT, R0.reuse, 0x18, PT ;  /* 0x000000180000780c */ /* 0x040fe40003f24270 */
[----:B------:R-:W-:Y:S02]  /*13050*/  ISETP.GT.AND P0, PT, R0, 0x19, PT ;  /* 0x000000190000780c */ /* 0x000fe40003f04270 */
[----:B------:R-:W-:Y:S02]  /*13060*/  FMNMX.FTZ R14, R9, R14, !PT ;  /* 0x0000000e090e7209 */ /* 0x000fe40007810000 */
[----:B------:R-:W-:Y:S02]  /*13070*/  FSEL R248, R24, -INF , P2 ;  /* 0xff80000018f87808 */ /* 0x000fe40001000000 */
[----:B------:R-:W-:Y:S02]  /*13080*/  ISETP.GT.AND P4, PT, R2, 0x29, PT ;  /* 0x000000290200780c */ /* 0x000fe40003f84270 */
[----:B------:R-:W-:Y:S02]  /*13090*/  FSEL R240, R20, -INF , P3 ;  /* 0xff80000014f07808 */ /* 0x000fe40001800000 */
[----:B------:R-:W-:Y:S02]  /*130a0*/  ISETP.GT.AND P6, PT, R2, 0x30, PT ;  /* 0x000000300200780c */ /* 0x000fe40003fc4270 */
[----:B------:R-:W-:Y:S02]  /*130b0*/  FSEL R251, R22, -INF , P1 ;  /* 0xff80000016fb7808 */ /* 0x000fe40000800000 */
[C---:B------:R-:W-:Y:S02]  /*130c0*/  ISETP.GT.AND P3, PT, R2.reuse, 0x38, PT ;  /* 0x000000380200780c */ /* 0x040fe40003f64270 */
[----:B------:R-:W-:Y:S02]  /*130d0*/  FSEL R241, R23, -INF , P0 ;  /* 0xff80000017f17808 */ /* 0x000fe40000000000 */
[C---:B------:R-:W-:Y:S02]  /*130e0*/  ISETP.GT.AND P2, PT, R2.reuse, 0x39, PT ;  /* 0x000000390200780c */ /* 0x040fe40003f44270 */
[C---:B------:R-:W-:Y:S02]  /*130f0*/  ISETP.GT.AND P1, PT, R2.reuse, 0x21, PT ;  /* 0x000000210200780c */ /* 0x040fe40003f24270 */
[----:B------:R-:W-:Y:S02]  /*13100*/  ISETP.GT.AND P5, PT, R2, 0x31, PT ;  /* 0x000000310200780c */ /* 0x000fe40003fa4270 */
[----:B------:R-:W-:Y:S02]  /*13110*/  FMNMX.FTZ R13, R6, R13, !PT ;  /* 0x0000000d060d7209 */ /* 0x000fe40007810000 */
[----:B------:R-:W-:Y:S02]  /*13120*/  ISETP.GT.AND P0, PT, R2, 0x28, PT ;  /* 0x000000280200780c */ /* 0x000fe40003f04270 */
[----:B------:R-:W-:Y:S02]  /*13130*/  FMNMX.FTZ R2, R15, R14, !PT ;  /* 0x0000000e0f027209 */ /* 0x000fe40007810000 */
[----:B------:R-:W-:Y:S02]  /*13140*/  FMNMX.FTZ R13, R182, R13, !PT ;  /* 0x0000000db60d7209 */ /* 0x000fe40007810000 */
[----:B------:R-:W-:Y:S02]  /*13150*/  FMNMX.FTZ R2, R239, R2, !PT ;  /* 0x00000002ef027209 */ /* 0x000fe40007810000 */
[----:B------:R-:W-:Y:S02]  /*13160*/  FMNMX.FTZ R13, R196, R13, !PT ;  /* 0x0000000dc40d7209 */ /* 0x000fe40007810000 */
[----:B------:R-:W-:Y:S02]  /*13170*/  FMNMX.FTZ R2, R237, R2, !PT ;  /* 0x00000002ed027209 */ /* 0x000fe40007810000 */
[----:B------:R-:W-:Y:S02]  /*13180*/  FSEL R246, R25, -INF , P1 ;  /* 0xff80000019f67808 */ /* 0x000fe40000800000 */
[----:B------:R-:W-:Y:S02]  /*13190*/  ISETP.GT.AND P1, PT, R0, 0x20, PT ;  /* 0x000000200000780c */ /* 0x000fe40003f24270 */
[----:B------:R-:W-:Y:S02]  /*131a0*/  FMNMX.FTZ R2, R251, R2, !PT ;  /* 0x00000002fb027209 */ /* 0x000fe40007810000 */
[----:B------:R-:W-:Y:S02]  /*131b0*/  FMNMX.FTZ R13, R240, R13, !PT ;  /* 0x0000000df00d7209 */ /* 0x000fe40007810000 */
[----:B------:R-:W-:Y:S02]  /*131c0*/  FSEL R249, R26, -INF , P1 ;  /* 0xff8000001af97808 */ /* 0x000fe40000800000 */
[----:B------:R-:W-:Y:S02]  /*131d0*/  FSEL R244, R28, -INF , P0 ;  /* 0xff8000001cf47808 */ /* 0x000fe40000000000 */
[----:B------:R-:W-:Y:S02]  /*131e0*/  ISETP.GT.AND P0, PT, R0, 0x21, PT ;  /* 0x000000210000780c */ /* 0x000fe40003f04270 */
[----:B------:R-:W-:Y:S02]  /*131f0*/  FMNMX.FTZ R2, R241, R2, !PT ;  /* 0x00000002f1027209 */ /* 0x000fe40007810000 */
[----:B------:R-:W-:Y:S02]  /*13200*/  FMNMX.FTZ R13, R238, R13, !PT ;  /* 0x0000000dee0d7209 */ /* 0x000fe40007810000 */
        /* <DEDUP_REMOVED lines=20> */
[----:B------:R-:W-:Y:S01]  /*13350*/  ISETP.GT.AND P1, PT, R0, 0x38, PT ;  /* 0x000000380000780c */ /* 0x000fe20003f24270 */
[----:B------:R-:W-:Y:S01]  /*13360*/  LDSM.16.MT88.4 R32, [R156] ;  /* 0x000000009c20783b */ /* 0x000fe20000004200 */
        /* <DEDUP_REMOVED lines=9> */
[----:B------:R-:W-:Y:S02]  /*13400*/  FMNMX.FTZ R14, R175, R14, !PT ;  /* 0x0000000eaf0e7209 */ /* 0x000fe40007810000 */
[----:B------:R-:W-:Y:S02]  /*13410*/  FMNMX.FTZ R13, R176, R13, !PT ;  /* 0x0000000db00d7209 */ /* 0x000fe40007810000 */
[----:B------:R-:W-:Y:S02]  /*13420*/  FMNMX.FTZ R16, R173, R14, !PT ;  /* 0x0000000ead107209 */ /* 0x000fe40007810000 */
[----:B------:R-:W-:Y:S02]  /*13430*/  FMNMX.FTZ R2, R174, R13, !PT ;  /* 0x0000000dae027209 */ /* 0x000fe40007810000 */
[----:B------:R-:W-:Y:S01]  /*13440*/  IADD3 R158, R184, R195, RZ ;  /* 0x000000c3b89e7210 */ /* 0x000fe20007ffe0ff */
[----:B------:R-:W-:Y:S03]  /*13450*/  SHFL.BFLY PT, R19, R16, 0x2, 0x1f ;  /* 0x0c401f0010137f89 */ /* 0x000fe600000e0000 */
[----:B------:R-:W-:Y:S05]  /*13460*/  IADD3 R157, R189, R158, RZ ;  /* 0x0000009ebd9d7210 */ /* 0x000fea0007ffe0ff */
[----:B------:R-:W1:Y:S08]  /*13470*/  SHFL.BFLY PT, R13, R2, 0x2, 0x1f ;  /* 0x0c401f00020d7f89 */ /* 0x000e7000000e0000 */
[----:B------:R-:W-:Y:S08]  /*13480*/  LDSM.16.MT88.4 R24, [R157] ;  /* 0x000000009d18783b */ /* 0x000ff00000004200 */
[----:B------:R-:W-:Y:S01]  /*13490*/  LDSM.16.MT88.4 R148, [R158+0x3800] ;  /* 0x003800009e94783b */ /* 0x000fe20000004200 */
[----:B-1----:R-:W-:Y:S07]  /*134a0*/  FMNMX.FTZ R17, R2, R13, !PT ;  /* 0x0000000d02117209 */ /* 0x002fee0007810000 */
[----:B------:R-:W-:Y:S01]  /*134b0*/  LDSM.16.MT88.4 R152, [R157+0x3800] ;  /* 0x003800009d98783b */ /* 0x000fe20000004200 */
[----:B------:R-:W-:Y:S07]  /*134c0*/  FMNMX.FTZ R13, R16, R19, !PT ;  /* 0x00000013100d7209 */ /* 0x000fee0007810000 */
[----:B------:R-:W1:Y:S08]  /*134d0*/  SHFL.BFLY PT, R2, R17, 0x1, 0x1f ;  /* 0x0c201f0011027f89 */ /* 0x000e7000000e0000 */
[----:B------:R-:W2:Y:S01]  /*134e0*/  SHFL.BFLY PT, R0, R13, 0x1, 0x1f ;  /* 0x0c201f000d007f89 */ /* 0x000ea200000e0000 */
[----:B-1----:R-:W-:Y:S07]  /*134f0*/  FMNMX.FTZ R2, R17, R2, !PT ;  /* 0x0000000211027209 */ /* 0x002fee0007810000 */
[----:B------:R-:W1:Y:S01]  /*13500*/  LDSM.16.MT88.4 R16, [R158] ;  /* 0x000000009e10783b */ /* 0x000e620000004200 */
[C---:B------:R-:W-:Y:S01]  /*13510*/  FSETP.NEU.FTZ.AND P1, PT, R2.reuse, -INF , PT ;  /* 0xff8000000200780b */ /* 0x040fe20003f3d000 */
[----:B------:R-:W-:Y:S01]  /*13520*/  FMUL.FTZ R177, R2, c[0x0][0x2d0] ;  /* 0x0000b40002b17a20 */ /* 0x000fe20000410000 */
[----:B--2---:R-:W-:Y:S04]  /*13530*/  FMNMX.FTZ R0, R13, R0, !PT ;  /* 0x000000000d007209 */ /* 0x004fe80007810000 */
[----:B------:R-:W-:Y:S02]  /*13540*/  FSEL R177, R177, RZ, P1 ;  /* 0x000000ffb1b17208 */ /* 0x000fe40000800000 */
[C---:B------:R-:W-:Y:S01]  /*13550*/  FSETP.NEU.FTZ.AND P0, PT, R0.reuse, -INF , PT ;  /* 0xff8000000000780b */ /* 0x040fe20003f1d000 */
[----:B------:R-:W-:Y:S02]  /*13560*/  FMUL.FTZ R172, R0, c[0x0][0x2d0] ;  /* 0x0000b40000ac7a20 */ /* 0x000fe40000410000 */
[--C-:B------:R-:W-:Y:S01]  /*13570*/  FFMA.FTZ R170, R4, c[0x0][0x2d0], -R177.reuse ;  /* 0x0000b40004aa7a23 */ /* 0x100fe200000108b1 */
[----:B------:R-:W-:Y:S01]  /*13580*/  FSEL R4, R2, RZ, P1 ;  /* 0x000000ff02047208 */ /* 0x000fe20000800000 */
[--C-:B------:R-:W-:Y:S01]  /*13590*/  FFMA.FTZ R169, R12, c[0x0][0x2d0], -R177.reuse ;  /* 0x0000b4000ca97a23 */ /* 0x100fe200000108b1 */
[----:B------:R-:W-:Y:S01]  /*135a0*/  FSEL R172, R172, RZ, P0 ;  /* 0x000000ffacac7208 */ /* 0x000fe20000000000 */
[----:B------:R-:W-:Y:S02]  /*135b0*/  FFMA.FTZ R171, R164, c[0x0][0x2d0], -R177 ;  /* 0x0000b400a4ab7a23 */ /* 0x000fe400000108b1 */
[----:B------:R-:W-:Y:S01]  /*135c0*/  FADD.FTZ R3, -R4, R3 ;  /* 0x0000000304037221 */ /* 0x000fe20000010100 */
[----:B------:R-:W-:Y:S01]  /*135d0*/  MUFU.EX2 R170, R170 ;  /* 0x000000aa00aa7308 */ /* 0x000fe20000000800 */
[--C-:B------:R-:W-:Y:S01]  /*135e0*/  FFMA.FTZ R167, R5, c[0x0][0x2d0], -R172.reuse ;  /* 0x0000b40005a77a23 */ /* 0x100fe200000108ac */
[----:B------:R-:W-:Y:S01]  /*135f0*/  FSEL R5, R0, RZ, P0 ;  /* 0x000000ff00057208 */ /* 0x000fe20000000000 */
[--C-:B------:R-:W-:Y:S02]  /*13600*/  FFMA.FTZ R166, R7, c[0x0][0x2d0], -R172.reuse ;  /* 0x0000b40007a67a23 */ /* 0x100fe400000108ac */
[----:B------:R-:W-:Y:S02]  /*13610*/  FFMA.FTZ R164, R15, c[0x0][0x2d0], -R172 ;  /* 0x0000b4000fa47a23 */ /* 0x000fe400000108ac */
[----:B------:R-:W-:Y:S02]  /*13620*/  FADD.FTZ R5, -R5, R8 ;  /* 0x0000000805057221 */ /* 0x000fe40000010100 */
[--C-:B------:R-:W-:Y:S01]  /*13630*/  FFMA.FTZ R168, R6, c[0x0][0x2d0], -R177.reuse ;  /* 0x0000b40006a87a23 */ /* 0x100fe200000108b1 */
[----:B------:R-:W2:Y:S01]  /*13640*/  MUFU.EX2 R171, R171 ;  /* 0x000000ab00ab7308 */ /* 0x000ea20000000800 */
[--C-:B------:R-:W-:Y:S02]  /*13650*/  FFMA.FTZ R165, R9, c[0x0][0x2d0], -R172.reuse ;  /* 0x0000b40009a57a23 */ /* 0x100fe400000108ac */
[----:B------:R-:W-:Y:S02]  /*13660*/  FMUL.FTZ R6, R3, c[0x0][0x2d0] ;  /* 0x0000b40003067a20 */ /* 0x000fe40000410000 */
        /* <DEDUP_REMOVED lines=9> */
[----:B------:R-:W3:Y:S01]  /*13700*/  MUFU.EX2 R168, R168 ;  /* 0x000000a800a87308 */ /* 0x000ee20000000800 */
[--C-:B------:R-:W-:Y:S02]  /*13710*/  FFMA.FTZ R241, R241, c[0x0][0x2d0], -R172.reuse ;  /* 0x0000b400f1f17a23 */ /* 0x100fe400000108ac */
[--C-:B------:R-:W-:Y:S01]  /*13720*/  FFMA.FTZ R248, R248, c[0x0][0x2d0], -R177.reuse ;  /* 0x0000b400f8f87a23 */ /* 0x100fe200000108b1 */
[----:B--2---:R-:W-:Y:S01]  /*13730*/  F2FP.BF16.PACK_AB R144, R170, R171 ;  /* 0x000000abaa90723e */ /* 0x004fe200000010ff */
        /* <DEDUP_REMOVED lines=9> */
[----:B------:R-:W2:Y:S01]  /*137d0*/  MUFU.EX2 R166, R166 ;  /* 0x000000a600a67308 */ /* 0x000ea20000000800 */
[--C-:B------:R-:W-:Y:S02]  /*137e0*/  FFMA.FTZ R245, R178, c[0x0][0x2d0], -R177.reuse ;  /* 0x0000b400b2f57a23 */ /* 0x100fe400000108b1 */
[--C-:B------:R-:W-:Y:S01]  /*137f0*/  FFMA.FTZ R178, R181, c[0x0][0x2d0], -R172.reuse ;  /* 0x0000b400b5b27a23 */ /* 0x100fe200000108ac */
[----:B---3--:R-:W-:Y:S01]  /*13800*/  F2FP.BF16.PACK_AB R146, R168, R169 ;  /* 0x000000a9a892723e */ /* 0x008fe200000010ff */
[--C-:B------:R-:W-:Y:S02]  /*13810*/  FFMA.FTZ R179, R179, c[0x0][0x2d0], -R172.reuse ;  /* 0x0000b400b3b37a23 */ /* 0x100fe400000108ac */
[--C-:B------:R-:W-:Y:S02]  /*13820*/  FFMA.FTZ R176, R176, c[0x0][0x2d0], -R177.reuse ;  /* 0x0000b400b0b07a23 */ /* 0x100fe400000108b1 */
[----:B------:R-:W-:Y:S01]  /*13830*/  FFMA.FTZ R177, R174, c[0x0][0x2d0], -R177 ;  /* 0x0000b400aeb17a23 */ /* 0x000fe200000108b1 */
[----:B------:R-:W-:Y:S01]  /*13840*/  MUFU.EX2 R165, R165 ;  /* 0x000000a500a57308 */ /* 0x000fe20000000800 */
[--C-:B------:R-:W-:Y:S02]  /*13850*/  FFMA.FTZ R174, R175, c[0x0][0x2d0], -R172.reuse ;  /* 0x0000b400afae7a23 */ /* 0x100fe400000108ac */
[----:B------:R-:W-:Y:S07]  /*13860*/  FFMA.FTZ R172, R173, c[0x0][0x2d0], -R172 ;  /* 0x0000b400adac7a23 */ /* 0x000fee00000108ac */
[----:B------:R-:W3:Y:S01]  /*13870*/  MUFU.EX2 R164, R164 ;  /* 0x000000a400a47308 */ /* 0x000ee20000000800 */
[----:B--2---:R-:W-:Y:S09]  /*13880*/  F2FP.BF16.PACK_AB R145, R166, R167 ;  /* 0x000000a7a691723e */ /* 0x004ff200000010ff */
[----:B------:R-:W2:Y:S10]  /*13890*/  MUFU.EX2 R8, R6 ;  /* 0x0000000600087308 */ /* 0x000eb40000000800 */
[----:B------:R-:W4:Y:S01]  /*138a0*/  MUFU.EX2 R3, R9 ;  /* 0x0000000900037308 */ /* 0x000f220000000800 */
[----:B---3--:R-:W-:Y:S09]  /*138b0*/  F2FP.BF16.PACK_AB R147, R164, R165 ;  /* 0x000000a5a493723e */ /* 0x008ff200000010ff */
[----:B------:R-:W-:Y:S01]  /*138c0*/  MUFU.EX2 R182, R182 ;  /* 0x000000b600b67308 */ /* 0x000fe20000000800 */
[C---:B--2---:R-:W-:Y:S02]  /*138d0*/  FMUL.FTZ R4, R8.reuse, R132 ;  /* 0x0000008408047220 */ /* 0x044fe40000410000 */
[C---:B------:R-:W-:Y:S02]  /*138e0*/  FMUL.FTZ R5, R8.reuse, R133 ;  /* 0x0000008508057220 */ /* 0x040fe40000410000 */
[C---:B------:R-:W-:Y:S02]  /*138f0*/  FMUL.FTZ R12, R8.reuse, R128 ;  /* 0x00000080080c7220 */ /* 0x040fe40000410000 */
[C---:B------:R-:W-:Y:S03]  /*13900*/  FMUL.FTZ R13, R8.reuse, R129 ;  /* 0x00000081080d7220 */ /* 0x040fe60000410000 */
[----:B------:R-:W2:Y:S01]  /*13910*/  MUFU.EX2 R183, R183 ;  /* 0x000000b700b77308 */ /* 0x000ea20000000800 */
[C---:B------:R-:W-:Y:S02]  /*13920*/  FMUL.FTZ R20, R8.reuse, R108 ;  /* 0x0000006c08147220 */ /* 0x040fe40000410000 */
[----:B----4-:R-:W-:Y:S01]  /*13930*/  FMUL.FTZ R6, R3, R134 ;  /* 0x0000008603067220 */ /* 0x010fe20000410000 */
[----:B------:R-:W-:Y:S01]  /*13940*/  IADD3 R9, R189, R156, RZ ;  /* 0x0000009cbd097210 */ /* 0x000fe20007ffe0ff */
[C---:B------:R-:W-:Y:S02]  /*13950*/  FMUL.FTZ R7, R3.reuse, R135 ;  /* 0x0000008703077220 */ /* 0x040fe40000410000 */
[----:B------:R-:W-:Y:S01]  /*13960*/  LDSM.16.MT88.4 R132, [R157+0x2800] ;  /* 0x002800009d84783b */ /* 0x000fe20000004200 */
[C---:B------:R-:W-:Y:S02]  /*13970*/  FMUL.FTZ R14, R3.reuse, R130 ;  /* 0x00000082030e7220 */ /* 0x040fe40000410000 */
[C---:B------:R-:W-:Y:S01]  /*13980*/  FMUL.FTZ R15, R3.reuse, R131 ;  /* 0x00000083030f7220 */ /* 0x040fe20000410000 */
[----:B------:R-:W-:Y:S01]  /*13990*/  MUFU.EX2 R196, R196 ;  /* 0x000000c400c47308 */ /* 0x000fe20000000800 */
        /* <DEDUP_REMOVED lines=11> */
[----:B------:R-:W3:Y:S01]  /*13a50*/  LDSM.16.MT88.4 R104, [R9] ;  /* 0x000000000968783b */ /* 0x000ee20000004200 */
[C---:B------:R-:W-:Y:S02]  /*13a60*/  FMUL.FTZ R23, R3.reuse, R111 ;  /* 0x0000006f03177220 */ /* 0x040fe40000410000 */
[C---:B------:R-:W-:Y:S02]  /*13a70*/  FMUL.FTZ R28, R8.reuse, R116 ;  /* 0x00000074081c7220 */ /* 0x040fe40000410000 */
[C---:B------:R-:W-:Y:S02]  /*13a80*/  HMMA.16816.F32.BF16 R16, R144.reuse, R24, R16 ;  /* 0x000000189010723c */ /* 0x040fe40000041810 */
[----:B------:R-:W4:Y:S01]  /*13a90*/  MUFU.EX2 R238, R238 ;  /* 0x000000ee00ee7308 */ /* 0x000f220000000800 */
[----:B------:R-:W5:Y:S01]  /*13aa0*/  LDSM.16.MT88.4 R108, [R158+0x2000] ;  /* 0x002000009e6c783b */ /* 0x000f620000004200 */
[C---:B------:R-:W-:Y:S02]  /*13ab0*/  FMUL.FTZ R29, R8.reuse, R117 ;  /* 0x00000075081d7220 */ /* 0x040fe40000410000 */
[C---:B------:R-:W-:Y:S02]  /*13ac0*/  FMUL.FTZ R30, R3.reuse, R118 ;  /* 0x00000076031e7220 */ /* 0x040fe40000410000 */
[C---:B------:R-:W-:Y:S04]  /*13ad0*/  HMMA.16816.F32.BF16 R20, R144.reuse, R26, R20 ;  /* 0x0000001a9014723c */ /* 0x040fe80000041814 */
[C---:B------:R-:W-:Y:S01]  /*13ae0*/  FMUL.FTZ R24, R8.reuse, R112 ;  /* 0x0000007008187220 */ /* 0x040fe20000410000 */
[----:B------:R-:W-:Y:S01]  /*13af0*/  MUFU.EX2 R240, R240 ;  /* 0x000000f000f07308 */ /* 0x000fe20000000800 */
[C---:B------:R-:W-:Y:S02]  /*13b00*/  FMUL.FTZ R25, R8.reuse, R113 ;  /* 0x0000007108197220 */ /* 0x040fe40000410000 */
[C---:B------:R-:W-:Y:S04]  /*13b10*/  FMUL.FTZ R26, R3.reuse, R114 ;  /* 0x00000072031a7220 */ /* 0x040fe80000410000 */
[C---:B------:R-:W-:Y:S02]  /*13b20*/  FMUL.FTZ R27, R3.reuse, R115 ;  /* 0x00000073031b7220 */ /* 0x040fe40000410000 */
[----:B------:R-:W1:Y:S01]  /*13b30*/  LDSM.16.MT88.4 R112, [R157+0x2000] ;  /* 0x002000009d70783b */ /* 0x000e620000004200 */
[C---:B------:R-:W-:Y:S01]  /*13b40*/  FMUL.FTZ R31, R3.reuse, R119 ;  /* 0x00000077031f7220 */ /* 0x040fe20000410000 */
[----:B------:R-:W1:Y:S01]  /*13b50*/  MUFU.EX2 R241, R241 ;  /* 0x000000f100f17308 */ /* 0x000e620000000800 */
[C---:B------:R-:W-:Y:S02]  /*13b60*/  FMUL.FTZ R36, R8.reuse, R124 ;  /* 0x0000007c08247220 */ /* 0x040fe40000410000 */
[C---:B------:R-:W-:Y:S03]  /*13b70*/  HMMA.16816.F32.BF16 R24, R144.reuse, R32, R24 ;  /* 0x000000209018723c */ /* 0x040fe60000041818 */
[----:B------:R-:W-:Y:S01]  /*13b80*/  LDSM.16.MT88.4 R116, [R158+0x800] ;  /* 0x000800009e74783b */ /* 0x000fe20000004200 */
[C---:B------:R-:W-:Y:S02]  /*13b90*/  FMUL.FTZ R37, R8.reuse, R125 ;  /* 0x0000007d08257220 */ /* 0x040fe40000410000 */
[C---:B------:R-:W-:Y:S01]  /*13ba0*/  FMUL.FTZ R38, R3.reuse, R126 ;  /* 0x0000007e03267220 */ /* 0x040fe20000410000 */
[----:B------:R-:W-:Y:S01]  /*13bb0*/  MUFU.EX2 R248, R248 ;  /* 0x000000f800f87308 */ /* 0x000fe20000000800 */
[C---:B------:R-:W-:Y:S04]  /*13bc0*/  HMMA.16816.F32.BF16 R28, R144.reuse, R34, R28 ;  /* 0x00000022901c723c */ /* 0x040fe8000004181c */
[C---:B------:R-:W-:Y:S02]  /*13bd0*/  FMUL.FTZ R32, R8.reuse, R120 ;  /* 0x0000007808207220 */ /* 0x040fe40000410000 */
[C---:B------:R-:W-:Y:S02]  /*13be0*/  FMUL.FTZ R33, R8.reuse, R121 ;  /* 0x0000007908217220 */ /* 0x040fe40000410000 */
[C---:B------:R-:W-:Y:S01]  /*13bf0*/  FMUL.FTZ R34, R3.reuse, R122 ;  /* 0x0000007a03227220 */ /* 0x040fe20000410000 */
[----:B------:R-:W1:Y:S03]  /*13c00*/  MUFU.EX2 R251, R251 ;  /* 0x000000fb00fb7308 */ /* 0x000e660000000800 */
[C---:B------:R-:W-:Y:S02]  /*13c10*/  FMUL.FTZ R35, R3.reuse, R123 ;  /* 0x0000007b03237220 */ /* 0x040fe40000410000 */
[----:B------:R-:W-:Y:S01]  /*13c20*/  LDSM.16.MT88.4 R120, [R157+0x800] ;  /* 0x000800009d78783b */ /* 0x000fe20000004200 */
[C---:B------:R-:W-:Y:S02]  /*13c30*/  FMUL.FTZ R39, R3.reuse, R127 ;  /* 0x0000007f03277220 */ /* 0x040fe40000410000 */
[C---:B------:R-:W-:Y:S02]  /*13c40*/  FMUL.FTZ R40, R8.reuse, R40 ;  /* 0x0000002808287220 */ /* 0x040fe40000410000 */
[C---:B---3--:R-:W-:Y:S01]  /*13c50*/  HMMA.16816.F32.BF16 R32, R144.reuse, R104, R32 ;  /* 0x000000689020723c */ /* 0x048fe20000041820 */
[----:B------:R-:W-:Y:S02]  /*13c60*/  MUFU.EX2 R246, R246 ;  /* 0x000000f600f67308 */ /* 0x000fe40000000800 */
[----:B------:R-:W-:Y:S01]  /*13c70*/  LDSM.16.MT88.4 R124, [R9+0x800] ;  /* 0x00080000097c783b */ /* 0x000fe20000004200 */
[C---:B------:R-:W-:Y:S02]  /*13c80*/  FMUL.FTZ R41, R8.reuse, R41 ;  /* 0x0000002908297220 */ /* 0x040fe40000410000 */
[C---:B------:R-:W-:Y:S02]  /*13c90*/  FMUL.FTZ R42, R3.reuse, R42 ;  /* 0x0000002a032a7220 */ /* 0x040fe40000410000 */
[C---:B------:R-:W-:Y:S03]  /*13ca0*/  HMMA.16816.F32.BF16 R36, R144.reuse, R106, R36 ;  /* 0x0000006a9024723c */ /* 0x040fe60000041824 */
[----:B------:R-:W3:Y:S01]  /*13cb0*/  LDSM.16.MT88.4 R104, [R156+0x2000] ;  /* 0x002000009c68783b */ /* 0x000ee20000004200 */
[C---:B------:R-:W-:Y:S01]  /*13cc0*/  FMUL.FTZ R43, R3.reuse, R43 ;  /* 0x0000002b032b7220 */ /* 0x040fe20000410000 */
[----:B------:R-:W1:Y:S01]  /*13cd0*/  MUFU.EX2 R247, R247 ;  /* 0x000000f700f77308 */ /* 0x000e620000000800 */
[C---:B------:R-:W-:Y:S02]  /*13ce0*/  FMUL.FTZ R44, R8.reuse, R44 ;  /* 0x0000002c082c7220 */ /* 0x040fe40000410000 */
[C---:B------:R-:W-:Y:S03]  /*13cf0*/  FMUL.FTZ R45, R8.reuse, R45 ;  /* 0x0000002d082d7220 */ /* 0x040fe60000410000 */
[C---:B-----5:R-:W-:Y:S03]  /*13d00*/  HMMA.16816.F32.BF16 R40, R144.reuse, R108, R40 ;  /* 0x0000006c9028723c */ /* 0x060fe60000041828 */
[C---:B------:R-:W-:Y:S01]  /*13d10*/  FMUL.FTZ R46, R3.reuse, R46 ;  /* 0x0000002e032e7220 */ /* 0x040fe20000410000 */
[----:B------:R-:W-:Y:S01]  /*13d20*/  MUFU.EX2 R244, R244 ;  /* 0x000000f400f47308 */ /* 0x000fe20000000800 */
[C---:B------:R-:W-:Y:S02]  /*13d30*/  FMUL.FTZ R47, R3.reuse, R47 ;  /* 0x0000002f032f7220 */ /* 0x040fe40000410000 */
[C---:B------:R-:W-:Y:S02]  /*13d40*/  FMUL.FTZ R48, R8.reuse, R48 ;  /* 0x0000003008307220 */ /* 0x040fe40000410000 */
[C---:B------:R-:W-:Y:S03]  /*13d50*/  FMUL.FTZ R49, R8.reuse, R49 ;  /* 0x0000003108317220 */ /* 0x040fe60000410000 */
[C---:B------:R-:W-:Y:S01]  /*13d60*/  HMMA.16816.F32.BF16 R44, R144.reuse, R110, R44 ;  /* 0x0000006e902c723c */ /* 0x040fe2000004182c */
[----:B------:R-:W5:Y:S01]  /*13d70*/  LDSM.16.MT88.4 R108, [R9+0x2000] ;  /* 0x00200000096c783b */ /* 0x000f620000004200 */
[----:B------:R-:W2:Y:S01]  /*13d80*/  MUFU.EX2 R249, R249 ;  /* 0x000000f900f97308 */ /* 0x000ea20000000800 */
[C---:B------:R-:W-:Y:S02]  /*13d90*/  FMUL.FTZ R50, R3.reuse, R50 ;  /* 0x0000003203327220 */ /* 0x040fe40000410000 */
[C---:B------:R-:W-:Y:S02]  /*13da0*/  FMUL.FTZ R51, R3.reuse, R51 ;  /* 0x0000003303337220 */ /* 0x040fe40000410000 */
[C---:B------:R-:W-:Y:S02]  /*13db0*/  FMUL.FTZ R52, R8.reuse, R52 ;  /* 0x0000003408347220 */ /* 0x040fe40000410000 */
[C---:B------:R-:W-:Y:S03]  /*13dc0*/  FMUL.FTZ R53, R8.reuse, R53 ;  /* 0x0000003508357220 */ /* 0x040fe60000410000 */
[C---:B-1----:R-:W-:Y:S01]  /*13dd0*/  HMMA.16816.F32.BF16 R48, R144.reuse, R112, R48 ;  /* 0x000000709030723c */ /* 0x042fe20000041830 */
[----:B------:R-:W-:Y:S02]  /*13de0*/  MUFU.EX2 R242, R242 ;  /* 0x000000f200f27308 */ /* 0x000fe40000000800 */
[C---:B------:R-:W-:Y:S02]  /*13df0*/  FMUL.FTZ R54, R3.reuse, R54 ;  /* 0x0000003603367220 */ /* 0x040fe40000410000 */
[C---:B------:R-:W-:Y:S02]  /*13e00*/  FMUL.FTZ R55, R3.reuse, R55 ;  /* 0x0000003703377220 */ /* 0x040fe40000410000 */
[C---:B------:R-:W-:Y:S02]  /*13e10*/  FMUL.FTZ R56, R8.reuse, R56 ;  /* 0x0000003808387220 */ /* 0x040fe40000410000 */
[C---:B------:R-:W-:Y:S02]  /*13e20*/  FMUL.FTZ R57, R8.reuse, R57 ;  /* 0x0000003908397220 */ /* 0x040fe40000410000 */
[----:B------:R-:W1:Y:S01]  /*13e30*/  MUFU.EX2 R243, R243 ;  /* 0x000000f300f37308 */ /* 0x000e620000000800 */
[C---:B------:R-:W-:Y:S01]  /*13e40*/  HMMA.16816.F32.BF16 R52, R144.reuse, R114, R52 ;  /* 0x000000729034723c */ /* 0x040fe20000041834 */
[----:B------:R-:W1:Y:S02]  /*13e50*/  LDSM.16.MT88.4 R112, [R158+0x4000] ;  /* 0x004000009e70783b */ /* 0x000e640000004200 */
[C---:B------:R-:W-:Y:S02]  /*13e60*/  FMUL.FTZ R58, R3.reuse, R58 ;  /* 0x0000003a033a7220 */ /* 0x040fe40000410000 */
[C---:B------:R-:W-:Y:S02]  /*13e70*/  FMUL.FTZ R59, R3.reuse, R59 ;  /* 0x0000003b033b7220 */ /* 0x040fe40000410000 */
[C---:B------:R-:W-:Y:S02]  /*13e80*/  FMUL.FTZ R60, R8.reuse, R60 ;  /* 0x0000003c083c7220 */ /* 0x040fe40000410000 */
[C---:B------:R-:W-:Y:S01]  /*13e90*/  FMUL.FTZ R61, R8.reuse, R61 ;  /* 0x0000003d083d7220 */ /* 0x040fe20000410000 */
[----:B------:R-:W-:Y:S02]  /*13ea0*/  MUFU.EX2 R180, R180 ;  /* 0x000000b400b47308 */ /* 0x000fe40000000800 */
[C---:B---3--:R-:W-:Y:S03]  /*13eb0*/  HMMA.16816.F32.BF16 R56, R144.reuse, R104, R56 ;  /* 0x000000689038723c */ /* 0x048fe60000041838 */
[C---:B------:R-:W-:Y:S02]  /*13ec0*/  FMUL.FTZ R62, R3.reuse, R62 ;  /* 0x0000003e033e7220 */ /* 0x040fe40000410000 */
[C---:B------:R-:W-:Y:S02]  /*13ed0*/  FMUL.FTZ R63, R3.reuse, R63 ;  /* 0x0000003f033f7220 */ /* 0x040fe40000410000 */
[C---:B------:R-:W-:Y:S01]  /*13ee0*/  FMUL.FTZ R64, R8.reuse, R64 ;  /* 0x0000004008407220 */ /* 0x040fe20000410000 */
[----:B------:R-:W3:Y:S01]  /*13ef0*/  MUFU.EX2 R245, R245 ;  /* 0x000000f500f57308 */ /* 0x000ee20000000800 */
[C---:B------:R-:W-:Y:S03]  /*13f00*/  FMUL.FTZ R65, R8.reuse, R65 ;  /* 0x0000004108417220 */ /* 0x040fe60000410000 */
[C---:B------:R-:W-:Y:S01]  /*13f10*/  HMMA.16816.F32.BF16 R60, R144.reuse, R106, R60 ;  /* 0x0000006a903c723c */ /* 0x040fe2000004183c */
[----:B------:R-:W2:Y:S02]  /*13f20*/  LDSM.16.MT88.4 R104, [R157+0x4000] ;  /* 0x004000009d68783b */ /* 0x000ea40000004200 */
[C---:B------:R-:W-:Y:S02]  /*13f30*/  FMUL.FTZ R66, R3.reuse, R66 ;  /* 0x0000004203427220 */ /* 0x040fe40000410000 */
[C---:B------:R-:W-:Y:S01]  /*13f40*/  FMUL.FTZ R67, R3.reuse, R67 ;  /* 0x0000004303437220 */ /* 0x040fe20000410000 */
[----:B------:R-:W-:Y:S01]  /*13f50*/  MUFU.EX2 R178, R178 ;  /* 0x000000b200b27308 */ /* 0x000fe20000000800 */
[C---:B------:R-:W-:Y:S02]  /*13f60*/  FMUL.FTZ R68, R8.reuse, R68 ;  /* 0x0000004408447220 */ /* 0x040fe40000410000 */
[C---:B------:R-:W-:Y:S03]  /*13f70*/  FMUL.FTZ R69, R8.reuse, R69 ;  /* 0x0000004508457220 */ /* 0x040fe60000410000 */
[C---:B-----5:R-:W-:Y:S03]  /*13f80*/  HMMA.16816.F32.BF16 R64, R144.reuse, R108, R64 ;  /* 0x0000006c9040723c */ /* 0x060fe60000041840 */
[C---:B------:R-:W-:Y:S01]  /*13f90*/  FMUL.FTZ R70, R3.reuse, R70 ;  /* 0x0000004603467220 */ /* 0x040fe20000410000 */
[----:B------:R-:W5:Y:S01]  /*13fa0*/  MUFU.EX2 R179, R179 ;  /* 0x000000b300b37308 */ /* 0x000f620000000800 */
[C---:B------:R-:W-:Y:S02]  /*13fb0*/  FMUL.FTZ R71, R3.reuse, R71 ;  /* 0x0000004703477220 */ /* 0x040fe40000410000 */
[C---:B------:R-:W-:Y:S02]  /*13fc0*/  FMUL.FTZ R72, R8.reuse, R72 ;  /* 0x0000004808487220 */ /* 0x040fe40000410000 */
[C---:B------:R-:W-:Y:S03]  /*13fd0*/  FMUL.FTZ R73, R8.reuse, R73 ;  /* 0x0000004908497220 */ /* 0x040fe60000410000 */
[C---:B------:R-:W-:Y:S01]  /*13fe0*/  HMMA.16816.F32.BF16 R68, R144.reuse, R110, R68 ;  /* 0x0000006e9044723c */ /* 0x040fe20000041844 */
[----:B------:R-:W3:Y:S01]  /*13ff0*/  LDSM.16.MT88.4 R108, [R156+0x4000] ;  /* 0x004000009c6c783b */ /* 0x000ee20000004200 */
[----:B------:R-:W-:Y:S01]  /*14000*/  MUFU.EX2 R176, R176 ;  /* 0x000000b000b07308 */ /* 0x000fe20000000800 */
[C---:B------:R-:W-:Y:S02]  /*14010*/  FMUL.FTZ R74, R3.reuse, R74 ;  /* 0x0000004a034a7220 */ /* 0x040fe40000410000 */
[C---:B------:R-:W-:Y:S02]  /*14020*/  FMUL.FTZ R75, R3.reuse, R75 ;  /* 0x0000004b034b7220 */ /* 0x040fe40000410000 */
[C---:B------:R-:W-:Y:S02]  /*14030*/  FMUL.FTZ R76, R8.reuse, R76 ;  /* 0x0000004c084c7220 */ /* 0x040fe40000410000 */
[C---:B------:R-:W-:Y:S03]  /*14040*/  FMUL.FTZ R77, R8.reuse, R77 ;  /* 0x0000004d084d7220 */ /* 0x040fe60000410000 */
[C---:B-1----:R-:W-:Y:S01]  /*14050*/  HMMA.16816.F32.BF16 R72, R144.reuse, R112, R72 ;  /* 0x000000709048723c */ /* 0x042fe20000041848 */
[----:B------:R-:W1:Y:S02]  /*14060*/  MUFU.EX2 R177, R177 ;  /* 0x000000b100b17308 */ /* 0x000e640000000800 */
[C---:B------:R-:W-:Y:S02]  /*14070*/  FMUL.FTZ R78, R3.reuse, R78 ;  /* 0x0000004e034e7220 */ /* 0x040fe40000410000 */
[C---:B------:R-:W-:Y:S02]  /*14080*/  FMUL.FTZ R79, R3.reuse, R79 ;  /* 0x0000004f034f7220 */ /* 0x040fe40000410000 */
[C---:B------:R-:W-:Y:S02]  /*14090*/  FMUL.FTZ R80, R8.reuse, R80 ;  /* 0x0000005008507220 */ /* 0x040fe40000410000 */
[C---:B------:R-:W-:Y:S02]  /*140a0*/  FMUL.FTZ R81, R8.reuse, R81 ;  /* 0x0000005108517220 */ /* 0x040fe40000410000 */
[----:B------:R-:W-:Y:S01]  /*140b0*/  MUFU.EX2 R174, R174 ;  /* 0x000000ae00ae7308 */ /* 0x000fe20000000800 */
[C---:B------:R-:W-:Y:S01]  /*140c0*/  HMMA.16816.F32.BF16 R76, R144.reuse, R114, R76 ;  /* 0x00000072904c723c */ /* 0x040fe2000004184c */
[----:B------:R-:W1:Y:S02]  /*140d0*/  LDSM.16.MT88.4 R112, [R9+0x4000] ;  /* 0x004000000970783b */ /* 0x000e640000004200 */
[C---:B------:R-:W-:Y:S02]  /*140e0*/  FMUL.FTZ R82, R3.reuse, R82 ;  /* 0x0000005203527220 */ /* 0x040fe40000410000 */
[C---:B------:R-:W-:Y:S02]  /*140f0*/  FMUL.FTZ R83, R3.reuse, R83 ;  /* 0x0000005303537220 */ /* 0x040fe40000410000 */
[C---:B------:R-:W-:Y:S02]  /*14100*/  FMUL.FTZ R84, R8.reuse, R84 ;  /* 0x0000005408547220 */ /* 0x040fe40000410000 */
[C---:B------:R-:W-:Y:S01]  /*14110*/  FMUL.FTZ R85, R8.reuse, R85 ;  /* 0x0000005508557220 */ /* 0x040fe20000410000 */
[----:B------:R-:W1:Y:S02]  /*14120*/  MUFU.EX2 R173, R172 ;  /* 0x000000ac00ad7308 */ /* 0x000e640000000800 */
[C---:B--2---:R-:W-:Y:S03]  /*14130*/  HMMA.16816.F32.BF16 R80, R144.reuse, R104, R80 ;  /* 0x000000689050723c */ /* 0x044fe60000041850 */
[C---:B------:R-:W-:Y:S02]  /*14140*/  FMUL.FTZ R86, R3.reuse, R86 ;  /* 0x0000005603567220 */ /* 0x040fe40000410000 */
[----:B------:R-:W-:Y:S02]  /*14150*/  FMUL.FTZ R87, R3, R87 ;  /* 0x0000005703577220 */ /* 0x000fe40000410000 */
[C---:B------:R-:W-:Y:S01]  /*14160*/  FMUL.FTZ R88, R8.reuse, R88 ;  /* 0x0000005808587220 */ /* 0x040fe20000410000 */
[----:B------:R-:W-:Y:S01]  /*14170*/  F2FP.BF16.PACK_AB R104, R183, R182 ;  /* 0x000000b6b768723e */ /* 0x000fe200000010ff */
[C---:B------:R-:W-:Y:S03]  /*14180*/  FMUL.FTZ R89, R8.reuse, R89 ;  /* 0x0000005908597220 */ /* 0x040fe60000410000 */
[C---:B------:R-:W-:Y:S03]  /*14190*/  HMMA.16816.F32.BF16 R84, R144.reuse, R106, R84 ;  /* 0x0000006a9054723c */ /* 0x040fe60000041854 */
[----:B------:R-:W-:Y:S01]  /*141a0*/  FMUL.FTZ R90, R3, R90 ;  /* 0x0000005a035a7220 */ /* 0x000fe20000410000 */
[----:B------:R-:W-:Y:S01]  /*141b0*/  F2FP.BF16.PACK_AB R105, R237, R196 ;  /* 0x000000c4ed69723e */ /* 0x000fe200000010ff */
[C---:B------:R-:W-:Y:S02]  /*141c0*/  FMUL.FTZ R91, R3.reuse, R91 ;  /* 0x0000005b035b7220 */ /* 0x040fe40000410000 */
[----:B------:R-:W-:Y:S01]  /*141d0*/  FMUL.FTZ R92, R8, R92 ;  /* 0x0000005c085c7220 */ /* 0x000fe20000410000 */
[----:B----4-:R-:W-:Y:S01]  /*141e0*/  F2FP.BF16.PACK_AB R106, R238, R239 ;  /* 0x000000efee6a723e */ /* 0x010fe200000010ff */
[C---:B------:R-:W-:Y:S03]  /*141f0*/  FMUL.FTZ R93, R8.reuse, R93 ;  /* 0x0000005d085d7220 */ /* 0x040fe60000410000 */
[C---:B---3--:R-:W-:Y:S03]  /*14200*/  HMMA.16816.F32.BF16 R88, R144.reuse, R108, R88 ;  /* 0x0000006c9058723c */ /* 0x048fe60000041858 */
[----:B------:R-:W-:Y:S01]  /*14210*/  FMUL.FTZ R94, R3, R94 ;  /* 0x0000005e035e7220 */ /* 0x000fe20000410000 */
[----:B------:R-:W-:Y:S01]  /*14220*/  F2FP.BF16.PACK_AB R107, R241, R240 ;  /* 0x000000f0f16b723e */ /* 0x000fe200000010ff */
        /* <DEDUP_REMOVED lines=12> */
[----:B------:R-:W-:Y:S02]  /*142f0*/  FFMA.FTZ R167, R3, R230, R167 ;  /* 0x000000e603a77223 */ /* 0x000fe400000100a7 */
[----:B------:R-:W-:Y:S03]  /*14300*/  FFMA.FTZ R171, R8, R227, R171 ;  /* 0x000000e308ab7223 */ /* 0x000fe600000100ab */
[----:B------:R-:W-:Y:S01]  /*14310*/  HMMA.16816.F32.BF16 R100, R144, R114, R100 ;  /* 0x000000729064723c */ /* 0x000fe20000041864 */
[----:B------:R-:W1:Y:S02]  /*14320*/  LDSM.16.MT88.4 R112, [R156+0x2800] ;  /* 0x002800009c70783b */ /* 0x000e640000004200 */
[----:B------:R-:W-:Y:S02]  /*14330*/  FADD.FTZ R166, R166, R167 ;  /* 0x000000a7a6a67221 */ /* 0x000fe40000010000 */
[----:B------:R-:W-:Y:S03]  /*14340*/  FADD.FTZ R170, R170, R171 ;  /* 0x000000abaaaa7221 */ /* 0x000fe60000010000 */
[C---:B------:R-:W-:Y:S01]  /*14350*/  HMMA.16816.F32.BF16 R4, R104.reuse, R116, R4 ;  /* 0x000000746804723c */ /* 0x040fe20000041804 */
[----:B------:R-:W-:Y:S04]  /*14360*/  LDSM.16.MT88.4 R144, [R157+0x3000] ;  /* 0x003000009d90783b */ /* 0x000fe80000004200 */
[----:B------:R-:W-:Y:S03]  /*14370*/  FADD.FTZ R169, R169, R170 ;  /* 0x000000aaa9a97221 */ /* 0x000fe60000010000 */
        /* <DEDUP_REMOVED lines=52> */
[C---:B------:R-:W-:Y:S01]  /*146c0*/  HMMA.16816.F32.BF16 R20, R104.reuse, R126, R20 ;  /* 0x0000007e6814723c */ /* 0x040fe20000041814 */
[----:B------:R-:W-:Y:S07]  /*146d0*/  LDSM.16.MT88.4 R124, [R9+0x1800] ;  /* 0x00180000097c783b */ /* 0x000fee0000004200 */
        /* <DEDUP_REMOVED lines=11> */
[----:B-----5:R-:W-:Y:S01]  /*14790*/  F2FP.BF16.PACK_AB R145, R179, R178 ;  /* 0x000000b2b391723e */ /* 0x020fe200000010ff */
        /* <DEDUP_REMOVED lines=8> */
[C---:B--2---:R-:W-:Y:S04]  /*14820*/  HMMA.16816.F32.BF16 R64, R104.reuse, R108, R64 ;  /* 0x0000006c6840723c */ /* 0x044fe80000041840 */
[----:B------:R-:W-:Y:S04]  /*14830*/  FADD.FTZ R227, R177, R176 ;  /* 0x000000b0b1e37221 */ /* 0x000fe80000010000 */
        /* <DEDUP_REMOVED lines=9> */
[C---:B------:R-:W-:Y:S08]  /*148d0*/  HMMA.16816.F32.BF16 R92, R104.reuse, R114, R92 ;  /* 0x00000072685c723c */ /* 0x040ff0000004185c */
[C---:B--2---:R-:W-:Y:S08]  /*148e0*/  HMMA.16816.F32.BF16 R96, R104.reuse, R108, R96 ;  /* 0x0000006c6860723c */ /* 0x044ff00000041860 */
        /* <DEDUP_REMOVED lines=14> */
[C---:B------:R-:W-:Y:S01]  /*149d0*/  HMMA.16816.F32.BF16 R124, R144.reuse, R126, R36 ;  /* 0x0000007e907c723c */ /* 0x040fe20000041824 */
[----:B------:R-:W-:Y:S02]  /*149e0*/  @P0 IMAD.MOV.U32 R8, RZ, RZ, c[0x0][0x1e0] ;  /* 0x00007800ff080624 */ /* 0x000fe400078e00ff */
        /* <DEDUP_REMOVED lines=20> */
[----:B------:R-:W-:Y:S01]  /*14b30*/  FADD.FTZ R19, R165, R166 ;  /* 0x000000a6a5137221 */ /* 0x000fe20000010000 */
[----:B------:R-:W-:Y:S01]  /*14b40*/  @P0 SHF.L.U32 R17, R24, 0x6, RZ ;  /* 0x0000000618110819 */ /* 0x000fe200000006ff */
[C---:B-----5:R-:W-:Y:S03]  /*14b50*/  HMMA.16816.F32.BF16 R80, R144.reuse, R20, R80 ;  /* 0x000000149050723c */ /* 0x060fe60000041850 */
[----:B------:R-:W-:Y:S01]  /*14b60*/  FADD.FTZ R19, R164, R19 ;  /* 0x00000013a4137221 */ /* 0x000fe20000010000 */
[----:B------:R-:W-:Y:S03]  /*14b70*/  @P0 SHF.L.U64.HI R3, R24, 0x6, R3 ;  /* 0x0000000618030819 */ /* 0x000fe60000010203 */
[----:B------:R-:W-:Y:S01]  /*14b80*/  FADD.FTZ R196, R196, R19 ;  /* 0x00000013c4c47221 */ /* 0x000fe20000010000 */
[C---:B------:R-:W-:Y:S01]  /*14b90*/  @P0 LEA R19, P1, R8.reuse, R17, 0x5 ;  /* 0x0000001108130211 */ /* 0x040fe200078228ff */
[C---:B------:R-:W-:Y:S03]  /*14ba0*/  HMMA.16816.F32.BF16 R84, R144.reuse, R22, R84 ;  /* 0x000000169054723c */ /* 0x040fe60000041854 */
[----:B------:R-:W-:Y:S01]  /*14bb0*/  @P0 LEA.HI.X R21, R8, R3, R16, 0x5, P1 ;  /* 0x0000000308150211 */ /* 0x000fe200008f2c10 */
[----:B------:R-:W-:Y:S01]  /*14bc0*/  FADD.FTZ R237, R237, R196 ;  /* 0x000000c4eded7221 */ /* 0x000fe20000010000 */
[C---:B------:R-:W-:Y:S01]  /*14bd0*/  ISETP.GE.AND P1, PT, R226.reuse, 0x1, PT ;  /* 0x00000001e200780c */ /* 0x040fe20003f26270 */
[----:B------:R-:W-:Y:S01]  /*14be0*/  IMAD.MOV.U32 R196, RZ, RZ, R236 ;  /* 0x000000ffffc47224 */ /* 0x000fe200078e00ec */
[----:B------:R-:W-:Y:S01]  /*14bf0*/  IADD3 R226, R226, 0x1, RZ ;  /* 0x00000001e2e27810 */ /* 0x000fe20007ffe0ff */
[C---:B-1----:R-:W-:Y:S04]  /*14c00*/  HMMA.16816.F32.BF16 R88, R144.reuse, R4, R88 ;  /* 0x000000049058723c */ /* 0x042fe80000041858 */
[----:B------:R-:W-:Y:S01]  /*14c10*/  SEL R226, R226, RZ, !P1 ;  /* 0x000000ffe2e27207 */ /* 0x000fe20004800000 */
[----:B------:R-:W-:Y:S01]  /*14c20*/  FADD.FTZ R240, R240, R237 ;  /* 0x000000edf0f07221 */ /* 0x000fe20000010000 */
[-C--:B------:R-:W-:Y:S02]  /*14c30*/  @P0 IADD3 R17, P1, R17, R228.reuse, RZ ;  /* 0x000000e411110210 */ /* 0x080fe40007f3e0ff */
[----:B------:R-:W-:Y:S01]  /*14c40*/  @P0 IADD3 R19, P5, R19, R228, RZ ;  /* 0x000000e413130210 */ /* 0x000fe20007fbe0ff */
[C---:B------:R-:W-:Y:S03]  /*14c50*/  HMMA.16816.F32.BF16 R92, R144.reuse, R6, R92 ;  /* 0x00000006905c723c */ /* 0x040fe6000004185c */
[----:B------:R-:W-:Y:S01]  /*14c60*/  @P0 LEA R20, P6, R17, c[0x0][0x1c8], 0x1 ;  /* 0x0000720011140a11 */ /* 0x000fe200078c08ff */
[----:B------:R-:W-:Y:S01]  /*14c70*/  FADD.FTZ R241, R241, R240 ;  /* 0x000000f0f1f17221 */ /* 0x000fe20000010000 */
[-C--:B------:R-:W-:Y:S01]  /*14c80*/  @P0 IADD3.X R8, R3, R222.reuse, RZ, P1, !PT ;  /* 0x000000de03080210 */ /* 0x080fe20000ffe4ff */
[----:B------:R-:W-:Y:S01]  /*14c90*/  @P0 IMAD R3, R226, 0x6000, R11 ;  /* 0x00006000e2030824 */ /* 0x000fe200078e020b */
[----:B------:R-:W-:Y:S01]  /*14ca0*/  @P0 IADD3.X R16, R21, R222, RZ, P5, !PT ;  /* 0x000000de15100210 */ /* 0x000fe20002ffe4ff */
[----:B------:R-:W-:Y:S01]  /*14cb0*/  FADD.FTZ R246, R246, R241 ;  /* 0x000000f1f6f67221 */ /* 0x000fe20000010000 */
[----:B------:R-:W-:Y:S02]  /*14cc0*/  @P0 LEA.HI.X R21, R17, c[0x0][0x1cc], R8, 0x1, P6 ;  /* 0x0000730011150a11 */ /* 0x000fe400030f0c08 */
[----:B------:R-:W-:Y:S01]  /*14cd0*/  @P0 ISETP.GE.AND P1, PT, R206, c[0x0][0x1d4], PT ;  /* 0x00007500ce000a0c */ /* 0x000fe20003f26270 */
[C---:B--2---:R-:W-:Y:S02]  /*14ce0*/  HMMA.16816.F32.BF16 R96, R144.reuse, R12, R96 ;  /* 0x0000000c9060723c */ /* 0x044fe40000041860 */
[----:B------:R-:W-:Y:S01]  /*14cf0*/  @!PT LDS RZ, [RZ] ;  /* 0x00000000fffff984 */ /* 0x000fe20000000800 */
[----:B------:R-:W-:Y:S01]  /*14d00*/  @!PT LDS RZ, [RZ] ;  /* 0x00000000fffff984 */ /* 0x000fe20000000800 */
[----:B------:R-:W-:Y:S01]  /*14d10*/  @!PT LDS RZ, [RZ] ;  /* 0x00000000fffff984 */ /* 0x000fe20000000800 */
[----:B------:R1:W-:Y:S01]  /*14d20*/  @P0 LDGSTS.E.BYPASS.LTC128B.128 [R3], [R20.64], !P3 ;  /* 0x0000000014030fae */ /* 0x0003e2000d901d48 */
[----:B------:R-:W-:Y:S01]  /*14d30*/  @P0 LEA R4, P4, R19, c[0x0][0x1c8], 0x1 ;  /* 0x0000720013040a11 */ /* 0x000fe200078808ff */
[----:B------:R-:W-:Y:S01]  /*14d40*/  FADD.FTZ R247, R247, R246 ;  /* 0x000000f6f7f77221 */ /* 0x000fe20000010000 */
[----:B------:R-:W-:Y:S02]  /*14d50*/  IADD3 R6, R191, 0x1, RZ ;  /* 0x00000001bf067810 */ /* 0x000fe40007ffe0ff */
[----:B------:R-:W-:Y:S01]  /*14d60*/  @P0 LEA.HI.X R5, R19, c[0x0][0x1cc], R16, 0x1, P4 ;  /* 0x0000730013050a11 */ /* 0x000fe200020f0c10 */
[----:B------:R-:W-:Y:S01]  /*14d70*/  FADD.FTZ R242, R242, R247 ;  /* 0x000000f7f2f27221 */ /* 0x000fe20000010000 */
[----:B------:R-:W-:Y:S01]  /*14d80*/  HMMA.16816.F32.BF16 R100, R144, R14, R100 ;  /* 0x0000000e9064723c */ /* 0x000fe20000041864 */
[----:B------:R1:W-:Y:S02]  /*14d90*/  @P0 LDGSTS.E.BYPASS.LTC128B.128 [R3+0x2000], [R20.64+0x80], !P2 ;  /* 0x0200008014030fae */ /* 0x0003e4000d101d48 */
[----:B------:R-:W-:Y:S01]  /*14da0*/  FADD.FTZ R243, R243, R242 ;  /* 0x000000f2f3f37221 */ /* 0x000fe20000010000 */
[----:B------:R-:W-:Y:S03]  /*14db0*/  MOV R8, R0 ;  /* 0x0000000000087202 */ /* 0x000fe60000000f00 */
[----:B------:R-:W-:Y:S02]  /*14dc0*/  FADD.FTZ R178, R178, R243 ;  /* 0x000000f3b2b27221 */ /* 0x000fe40000010000 */
[----:B------:R1:W-:Y:S03]  /*14dd0*/  @P0 LDGSTS.E.BYPASS.LTC128B.128 [R3+0x4000], [R20.64+0x100], !P1 ;  /* 0x0400010014030fae */ /* 0x0003e6000c901d48 */
[----:B------:R-:W-:Y:S04]  /*14de0*/  FADD.FTZ R179, R179, R178 ;  /* 0x000000b2b3b37221 */ /* 0x000fe80000010000 */
[----:B------:R-:W-:Y:S01]  /*14df0*/  FADD.FTZ R174, R174, R179 ;  /* 0x000000b3aeae7221 */ /* 0x000fe20000010000 */
[----:B------:R1:W-:Y:S03]  /*14e00*/  @P0 LDGSTS.E.BYPASS.LTC128B.128 [R3+0x1000], [R4.64], !P3 ;  /* 0x0100000004030fae */ /* 0x0003e6000d901d48 */
[----:B------:R-:W-:Y:S05]  /*14e10*/  FADD.FTZ R230, R173, R174 ;  /* 0x000000aeade67221 */ /* 0x000fea0000010000 */
[----:B------:R1:W-:Y:S08]  /*14e20*/  @P0 LDGSTS.E.BYPASS.LTC128B.128 [R3+0x3000], [R4.64+0x80], !P2 ;  /* 0x0300008004030fae */ /* 0x0003f0000d101d48 */
[----:B------:R1:W-:Y:S01]  /*14e30*/  @P0 LDGSTS.E.BYPASS.LTC128B.128 [R3+0x5000], [R4.64+0x100], !P1 ;  /* 0x0500010004030fae */ /* 0x0003e2000c901d48 */
[----:B------:R-:W-:Y:S02]  /*14e40*/  ISETP.GT.AND P0, PT, R234, R235, PT ;  /* 0x000000ebea00720c */ /* 0x000fe40003f04270 */
[----:B------:R-:W-:Y:S02]  /*14e50*/  ISETP.GE.AND P1, PT, R191, 0x1, PT ;  /* 0x00000001bf00780c */ /* 0x000fe40003f26270 */
[----:B------:R-:W-:Y:S02]  /*14e60*/  MOV R234, R236 ;  /* 0x000000ec00ea7202 */ /* 0x000fe40000000f00 */
[----:B------:R-:W-:Y:S01]  /*14e70*/  SEL R191, R6, RZ, !P1 ;  /* 0x000000ff06bf7207 */ /* 0x000fe20004800000 */
[----:B------:R-:W0:Y:S01]  /*14e80*/  LDGDEPBAR ;  /* 0x00000000000079af */ /* 0x000e220000000000 */
[----:B-1----:R-:W-:Y:S05]  /*14e90*/  MOV R3, R2 ;  /* 0x0000000200037202 */ /* 0x002fea0000000f00 */
[----:B------:R-:W-:-:S05]  /*14ea0*/  @P0 BRA `(.L_x_4817) ;  /* 0xffffd21000000947 */ /* 0x000fca000383ffff */
.L_x_4816:
[----:B------:R-:W-:-:S13]  /*14eb0*/  ISETP.GE.AND P0, PT, R196, R223, PT ;  /* 0x000000dfc400720c */ /* 0x000fda0003f06270 */
[----:B------:R-:W-:Y:S05]  /*14ec0*/  @!P0 BRA `(.L_x_4818) ;  /* 0x0000291000008947 */ /* 0x000fea0003800000 */
[----:B------:R-:W-:Y:S02]  /*14ed0*/  MOV R3, R0 ;  /* 0x0000000000037202 */ /* 0x000fe40000000f00 */
[----:B------:R-:W-:Y:S02]  /*14ee0*/  MOV R9, R2 ;  /* 0x0000000200097202 */ /* 0x000fe40000000f00 */
.L_x_4819:
        /* <DEDUP_REMOVED lines=22> */
[----:B-1----:R-:W1:Y:S01]  /*15050*/  LDSM.16.M88.4 R12, [R180] ;  /* 0x00000000b40c783b */ /* 0x002e620000000200 */
[----:B------:R-:W-:Y:S02]  /*15060*/  @!P0 IADD3 R160, P5, R163, R224, RZ ;  /* 0x000000e0a3a08210 */ /* 0x000fe40007fbe0ff */
[----:B------:R-:W-:Y:S02]  /*15070*/  @!P0 LEA R172, P6, R161, c[0x0][0x1f8], 0x1 ;  /* 0x00007e00a1ac8a11 */ /* 0x000fe400078c08ff */
[----:B------:R-:W-:Y:S02]  /*15080*/  @!P0 ISETP.GE.AND P2, PT, R207, c[0x0][0x1d4], PT ;  /* 0x00007500cf008a0c */ /* 0x000fe40003f46270 */
[----:B------:R-:W-:Y:S01]  /*15090*/  @!P0 SHF.L.U64.HI R0, R32, 0x6, R0 ;  /* 0x0000000620008819 */ /* 0x000fe20000010200 */
[----:B------:R-:W2:Y:S03]  /*150a0*/  LDSM.16.M88.4 R20, [R180+0x800] ;  /* 0x00080000b414783b */ /* 0x000ea60000000200 */
[----:B------:R-:W-:Y:S02]  /*150b0*/  @!P0 LEA.HI.X R2, R2, R0, R165, 0x5, P1 ;  /* 0x0000000002028211 */ /* 0x000fe400008f2ca5 */
[----:B------:R-:W-:Y:S02]  /*150c0*/  @!P0 ISETP.GE.AND P1, PT, R206, c[0x0][0x1d4], PT ;  /* 0x00007500ce008a0c */ /* 0x000fe40003f26270 */
[-C--:B------:R-:W-:Y:S01]  /*150d0*/  @!P0 IADD3.X R163, R2, R219.reuse, RZ, P5, !PT ;  /* 0x000000db02a38210 */ /* 0x080fe20002ffe4ff */
[----:B------:R-:W3:Y:S01]  /*150e0*/  LDSM.16.M88.4 R28, [R180+0x1000] ;  /* 0x00100000b41c783b */ /* 0x000ee20000000200 */
[----:B------:R-:W-:Y:S02]  /*150f0*/  IADD3 R2, R193, R8, RZ ;  /* 0x00000008c1027210 */ /* 0x000fe40007ffe0ff */
[----:B------:R-:W-:Y:S02]  /*15100*/  @!P0 IADD3.X R0, R0, R219, RZ, P4, !PT ;  /* 0x000000db00008210 */ /* 0x000fe400027fe4ff */
[C---:B------:R-:W-:Y:S02]  /*15110*/  @!P0 LEA R178, P4, R160.reuse, c[0x0][0x1f8], 0x1 ;  /* 0x00007e00a0b28a11 */ /* 0x040fe400078808ff */
[----:B------:R-:W-:Y:S01]  /*15120*/  @!P0 LEA.HI.X R173, R161, c[0x0][0x1fc], R0, 0x1, P6 ;  /* 0x00007f00a1ad8a11 */ /* 0x000fe200030f0c00 */
[----:B------:R-:W4:Y:S01]  /*15130*/  LDSM.16.M88.4 R144, [R180+0x1800] ;  /* 0x00180000b490783b */ /* 0x000f220000000200 */
[----:B------:R-:W-:Y:S02]  /*15140*/  IADD3 R0, R193, R180, RZ ;  /* 0x000000b4c1007210 */ /* 0x000fe40007ffe0ff */
[----:B------:R-:W-:Y:S05]  /*15150*/  @!P0 LEA.HI.X R179, R160, c[0x0][0x1fc], R163, 0x1, P4 ;  /* 0x00007f00a0b38a11 */ /* 0x000fea00020f0ca3 */
[----:B------:R-:W-:Y:S01]  /*15160*/  LDSM.16.M88.4 R148, [R187] ;  /* 0x00000000bb94783b */ /* 0x000fe20000000200 */
[C---:B-1----:R-:W-:Y:S07]  /*15170*/  HMMA.16816.F32.BF16 R4, R36.reuse, R12, RZ ;  /* 0x0000000c2404723c */ /* 0x042fee00000418ff */
[----:B------:R-:W1:Y:S01]  /*15180*/  LDSM.16.M88.4 R152, [R8] ;  /* 0x000000000898783b */ /* 0x000e620000000200 */
[C---:B------:R-:W-:Y:S07]  /*15190*/  HMMA.16816.F32.BF16 R12, R36.reuse, R14, RZ ;  /* 0x0000000e240c723c */ /* 0x040fee00000418ff */
[----:B------:R-:W5:Y:S01]  /*151a0*/  LDSM.16.M88.4 R156, [R8+0x800] ;  /* 0x00080000089c783b */ /* 0x000f620000000200 */
[C---:B--2---:R-:W-:Y:S07]  /*151b0*/  HMMA.16816.F32.BF16 R16, R36.reuse, R20, RZ ;  /* 0x000000142410723c */ /* 0x044fee00000418ff */
[----:B------:R-:W-:Y:S01]  /*151c0*/  LDSM.16.M88.4 R160, [R8+0x1800] ;  /* 0x0018000008a0783b */ /* 0x000fe20000000200 */
[C---:B------:R-:W-:Y:S08]  /*151d0*/  HMMA.16816.F32.BF16 R20, R36.reuse, R22, RZ ;  /* 0x000000162414723c */ /* 0x040ff000000418ff */
[C---:B---3--:R-:W-:Y:S08]  /*151e0*/  HMMA.16816.F32.BF16 R24, R36.reuse, R28, RZ ;  /* 0x0000001c2418723c */ /* 0x048ff000000418ff */
[C---:B------:R-:W-:Y:S08]  /*151f0*/  HMMA.16816.F32.BF16 R28, R36.reuse, R30, RZ ;  /* 0x0000001e241c723c */ /* 0x040ff000000418ff */
[C---:B----4-:R-:W-:Y:S08]  /*15200*/  HMMA.16816.F32.BF16 R32, R36.reuse, R144, RZ ;  /* 0x000000902420723c */ /* 0x050ff000000418ff */
[----:B------:R-:W-:Y:S01]  /*15210*/  HMMA.16816.F32.BF16 R36, R36, R146, RZ ;  /* 0x000000922424723c */ /* 0x000fe200000418ff */
[----:B------:R-:W2:Y:S07]  /*15220*/  LDSM.16.M88.4 R144, [R8+0x1000] ;  /* 0x001000000890783b */ /* 0x000eae0000000200 */
        /* <DEDUP_REMOVED lines=17> */
[C---:B------:R-:W-:Y:S01]  /*15340*/  HMMA.16816.F32.BF16 R32, R148.reuse, R160, R32 ;  /* 0x000000a09420723c */ /* 0x040fe20000041820 */
[----:B------:R-:W-:Y:S07]  /*15350*/  LDSM.16.M88.4 R152, [R186] ;  /* 0x00000000ba98783b */ /* 0x000fee0000000200 */
[----:B------:R-:W-:Y:S01]  /*15360*/  HMMA.16816.F32.BF16 R36, R148, R162, R36 ;  /* 0x000000a29424723c */ /* 0x000fe20000041824 */
[----:B------:R-:W2:Y:S08]  /*15370*/  LDSM.16.M88.4 R164, [R0] ;  /* 0x0000000000a4783b */ /* 0x000eb00000000200 */
[----:B------:R-:W4:Y:S08]  /*15380*/  LDSM.16.M88.4 R168, [R0+0x800] ;  /* 0x0008000000a8783b */ /* 0x000f300000000200 */
[----:B------:R-:W5:Y:S08]  /*15390*/  LDSM.16.M88.4 R156, [R0+0x1000] ;  /* 0x00100000009c783b */ /* 0x000f700000000200 */
[----:B------:R-:W0:Y:S08]  /*153a0*/  LDGDEPBAR ;  /* 0x00000000000079af */ /* 0x000e300000000000 */
[----:B-1----:R-:W1:Y:S01]  /*153b0*/  LDSM.16.M88.4 R172, [R0+0x1800] ;  /* 0x0018000000ac783b */ /* 0x002e620000000200 */
[C---:B--2---:R-:W-:Y:S07]  /*153c0*/  HMMA.16816.F32.BF16 R4, R152.reuse, R164, R4 ;  /* 0x000000a49804723c */ /* 0x044fee0000041804 */
[----:B------:R-:W-:Y:S01]  /*153d0*/  LDSM.16.M88.4 R144, [R185] ;  /* 0x00000000b990783b */ /* 0x000fe20000000200 */
[C---:B------:R-:W-:Y:S07]  /*153e0*/  HMMA.16816.F32.BF16 R12, R152.reuse, R166, R12 ;  /* 0x000000a6980c723c */ /* 0x040fee000004180c */
[----:B---3--:R-:W2:Y:S01]  /*153f0*/  LDSM.16.M88.4 R176, [R2] ;  /* 0x0000000002b0783b */ /* 0x008ea20000000200 */
[C---:B----4-:R-:W-:Y:S07]  /*15400*/  HMMA.16816.F32.BF16 R16, R152.reuse, R168, R16 ;  /* 0x000000a89810723c */ /* 0x050fee0000041810 */
[----:B------:R-:W3:Y:S01]  /*15410*/  LDSM.16.M88.4 R148, [R2+0x800] ;  /* 0x000800000294783b */ /* 0x000ee20000000200 */
[C---:B------:R-:W-:Y:S07]  /*15420*/  HMMA.16816.F32.BF16 R20, R152.reuse, R170, R20 ;  /* 0x000000aa9814723c */ /* 0x040fee0000041814 */
[----:B------:R-:W4:Y:S01]  /*15430*/  LDSM.16.M88.4 R160, [R2+0x1000] ;  /* 0x0010000002a0783b */ /* 0x000f220000000200 */
[C---:B-----5:R-:W-:Y:S07]  /*15440*/  HMMA.16816.F32.BF16 R24, R152.reuse, R156, R24 ;  /* 0x0000009c9818723c */ /* 0x060fee0000041818 */
[----:B------:R-:W5:Y:S01]  /*15450*/  LDSM.16.M88.4 R164, [R2+0x1800] ;  /* 0x0018000002a4783b */ /* 0x000f620000000200 */
[C---:B------:R-:W-:Y:S07]  /*15460*/  HMMA.16816.F32.BF16 R28, R152.reuse, R158, R28 ;  /* 0x0000009e981c723c */ /* 0x040fee000004181c */
[----:B------:R-:W-:Y:S01]  /*15470*/  LDSM.16.M88.4 R156, [R180+0x2000] ;  /* 0x00200000b49c783b */ /* 0x000fe20000000200 */
[C---:B-1----:R-:W-:Y:S07]  /*15480*/  HMMA.16816.F32.BF16 R32, R152.reuse, R172, R32 ;  /* 0x000000ac9820723c */ /* 0x042fee0000041820 */
[----:B------:R-:W-:Y:S01]  /*15490*/  LDSM.16.M88.4 R168, [R180+0x2800] ;  /* 0x00280000b4a8783b */ /* 0x000fe20000000200 */
[----:B------:R-:W-:Y:S07]  /*154a0*/  HMMA.16816.F32.BF16 R36, R152, R174, R36 ;  /* 0x000000ae9824723c */ /* 0x000fee0000041824 */
[----:B------:R-:W1:Y:S01]  /*154b0*/  LDSM.16.M88.4 R152, [R190+0x4000] ;  /* 0x00400000be98783b */ /* 0x000e620000000200 */
[C---:B--2---:R-:W-:Y:S07]  /*154c0*/  HMMA.16816.F32.BF16 R4, R144.reuse, R176, R4 ;  /* 0x000000b09004723c */ /* 0x044fee0000041804 */
[----:B------:R-:W-:Y:S01]  /*154d0*/  LDSM.16.M88.4 R172, [R187+0x4000] ;  /* 0x00400000bbac783b */ /* 0x000fe20000000200 */
[C---:B------:R-:W-:Y:S07]  /*154e0*/  HMMA.16816.F32.BF16 R12, R144.reuse, R178, R12 ;  /* 0x000000b2900c723c */ /* 0x040fee000004180c */
[----:B------:R-:W-:Y:S01]  /*154f0*/  LDSM.16.M88.4 R176, [R8+0x2000] ;  /* 0x0020000008b0783b */ /* 0x000fe20000000200 */
[C---:B---3--:R-:W-:Y:S08]  /*15500*/  HMMA.16816.F32.BF16 R16, R144.reuse, R148, R16 ;  /* 0x000000949010723c */ /* 0x048ff00000041810 */
[C---:B------:R-:W-:Y:S01]  /*15510*/  HMMA.16816.F32.BF16 R20, R144.reuse, R150, R20 ;  /* 0x000000969014723c */ /* 0x040fe20000041814 */
[----:B------:R-:W2:Y:S07]  /*15520*/  LDSM.16.M88.4 R148, [R180+0x3000] ;  /* 0x00300000b494783b */ /* 0x000eae0000000200 */
[C---:B----4-:R-:W-:Y:S08]  /*15530*/  HMMA.16816.F32.BF16 R24, R144.reuse, R160, R24 ;  /* 0x000000a09018723c */ /* 0x050ff00000041818 */
[C---:B------:R-:W-:Y:S01]  /*15540*/  HMMA.16816.F32.BF16 R28, R144.reuse, R162, R28 ;  /* 0x000000a2901c723c */ /* 0x040fe2000004181c */
[----:B------:R-:W3:Y:S07]  /*15550*/  LDSM.16.M88.4 R160, [R180+0x3800] ;  /* 0x00380000b4a0783b */ /* 0x000eee0000000200 */
[C---:B-----5:R-:W-:Y:S08]  /*15560*/  HMMA.16816.F32.BF16 R32, R144.reuse, R164, R32 ;  /* 0x000000a49020723c */ /* 0x060ff00000041820 */
[----:B------:R-:W-:Y:S01]  /*15570*/  HMMA.16816.F32.BF16 R36, R144, R166, R36 ;  /* 0x000000a69024723c */ /* 0x000fe20000041824 */
[----:B------:R-:W4:Y:S07]  /*15580*/  LDSM.16.M88.4 R144, [R8+0x2800] ;  /* 0x002800000890783b */ /* 0x000f2e0000000200 */
[C---:B-1----:R-:W-:Y:S01]  /*15590*/  HMMA.16816.F32.BF16 R4, R152.reuse, R156, R4 ;  /* 0x0000009c9804723c */ /* 0x042fe20000041804 */
[----:B------:R-:W-:Y:S07]  /*155a0*/  LDSM.16.M88.4 R164, [R8+0x3800] ;  /* 0x0038000008a4783b */ /* 0x000fee0000000200 */
        /* <DEDUP_REMOVED lines=34> */
[C---:B-1----:R-:W-:Y:S08]  /*157d0*/  HMMA.16816.F32.BF16 R32, R148.reuse, R156, R32 ;  /* 0x0000009c9420723c */ /* 0x042ff00000041820 */
[----:B------:R-:W-:Y:S01]  /*157e0*/  HMMA.16816.F32.BF16 R36, R148, R158, R36 ;  /* 0x0000009e9424723c */ /* 0x000fe20000041824 */
[----:B------:R-:W-:Y:S07]  /*157f0*/  LDSM.16.M88.4 R148, [R190+0x8000] ;  /* 0x00800000be94783b */ /* 0x000fee0000000200 */
[C---:B------:R-:W-:Y:S01]  /*15800*/  HMMA.16816.F32.BF16 R4, R160.reuse, R176, R4 ;  /* 0x000000b0a004723c */ /* 0x040fe20000041804 */
[----:B------:R-:W1:Y:S07]  /*15810*/  LDSM.16.M88.4 R156, [R180+0x4000] ;  /* 0x00400000b49c783b */ /* 0x000e6e0000000200 */
[C---:B------:R-:W-:Y:S01]  /*15820*/  HMMA.16816.F32.BF16 R12, R160.reuse, R178, R12 ;  /* 0x000000b2a00c723c */ /* 0x040fe2000004180c */
[----:B------:R-:W-:Y:S07]  /*15830*/  LDSM.16.M88.4 R176, [R8+0x4000] ;  /* 0x0040000008b0783b */ /* 0x000fee0000000200 */
[C---:B-----5:R-:W-:Y:S08]  /*15840*/  HMMA.16816.F32.BF16 R16, R160.reuse, R164, R16 ;  /* 0x000000a4a010723c */ /* 0x060ff00000041810 */
[C---:B------:R-:W-:Y:S01]  /*15850*/  HMMA.16816.F32.BF16 R20, R160.reuse, R166, R20 ;  /* 0x000000a6a014723c */ /* 0x040fe20000041814 */
[----:B------:R-:W4:Y:S07]  /*15860*/  LDSM.16.M88.4 R164, [R180+0x5800] ;  /* 0x00580000b4a4783b */ /* 0x000f2e0000000200 */
[C---:B--2---:R-:W-:Y:S01]  /*15870*/  HMMA.16816.F32.BF16 R24, R160.reuse, R152, R24 ;  /* 0x00000098a018723c */ /* 0x044fe20000041818 */
[----:B------:R-:W-:Y:S07]  /*15880*/  LDSM.16.M88.4 R180, [R2+0x4000] ;  /* 0x0040000002b4783b */ /* 0x000fee0000000200 */
[C---:B------:R-:W-:Y:S01]  /*15890*/  HMMA.16816.F32.BF16 R28, R160.reuse, R154, R28 ;  /* 0x0000009aa01c723c */ /* 0x040fe2000004181c */
[----:B------:R-:W2:Y:S07]  /*158a0*/  LDSM.16.M88.4 R152, [R187+0x8000] ;  /* 0x00800000bb98783b */ /* 0x000eae0000000200 */
        /* <DEDUP_REMOVED lines=47> */
[----:B------:R-:W-:Y:S04]  /*15ba0*/  FMNMX.FTZ R153, R5, R0, !PT ;  /* 0x0000000005997209 */ /* 0x000fe80007810000 */
        /* <DEDUP_REMOVED lines=42> */
[----:B--2---:R-:W-:Y:S01]  /*15e50*/  FMNMX.FTZ R0, R147, R0, !PT ;  /* 0x0000000093007209 */ /* 0x004fe20007810000 */
[----:B------:R-:W-:Y:S02]  /*15e60*/  IMAD R12, R191, 0x6000, RZ ;  /* 0x00006000bf0c7824 */ /* 0x000fe400078e02ff */
[----:B------:R-:W-:Y:S02]  /*15e70*/  FMUL.FTZ R8, R9, c[0x0][0x2d0] ;  /* 0x0000b40009087a20 */ /* 0x000fe40000410000 */
[----:B------:R-:W-:Y:S01]  /*15e80*/  FADD.FTZ R9, -R0, R3 ;  /* 0x0000000300097221 */ /* 0x000fe20000010100 */
[----:B------:R-:W-:Y:S01]  /*15e90*/  IADD3 R166, R184, R12, RZ ;  /* 0x0000000cb8a67210 */ /* 0x000fe20007ffe0ff */
[----:B------:R-:W-:Y:S01]  /*15ea0*/  FMUL.FTZ R175, R0, c[0x0][0x2d0] ;  /* 0x0000b40000af7a20 */ /* 0x000fe20000410000 */
[----:B------:R-:W-:Y:S01]  /*15eb0*/  MUFU.EX2 R169, R169 ;  /* 0x000000a900a97308 */ /* 0x000fe20000000800 */
[----:B------:R-:W-:Y:S01]  /*15ec0*/  FMUL.FTZ R3, R9, c[0x0][0x2d0] ;  /* 0x0000b40009037a20 */ /* 0x000fe20000410000 */
[----:B------:R-:W-:Y:S01]  /*15ed0*/  IADD3 R9, R189, R166, RZ ;  /* 0x000000a6bd097210 */ /* 0x000fe20007ffe0ff */
[----:B------:R-:W1:Y:S01]  /*15ee0*/  LDSM.16.MT88.4 R144, [R166] ;  /* 0x00000000a690783b */ /* 0x000e620000004200 */
[--C-:B------:R-:W-:Y:S01]  /*15ef0*/  FFMA.FTZ R167, R4, c[0x0][0x2d0], -R176.reuse ;  /* 0x0000b40004a77a23 */ /* 0x100fe200000108b0 */
[----:B------:R-:W-:Y:S01]  /*15f00*/  IADD3 R164, R139, R12, RZ ;  /* 0x0000000c8ba47210 */ /* 0x000fe20007ffe0ff */
[--C-:B------:R-:W-:Y:S02]  /*15f10*/  FFMA.FTZ R168, R5, c[0x0][0x2d0], -R176.reuse ;  /* 0x0000b40005a87a23 */ /* 0x100fe400000108b0 */
[--C-:B------:R-:W-:Y:S01]  /*15f20*/  FFMA.FTZ R170, R13, c[0x0][0x2d0], -R176.reuse ;  /* 0x0000b4000daa7a23 */ /* 0x100fe200000108b0 */
[----:B------:R-:W-:Y:S01]  /*15f30*/  IADD3 R165, R189, R164, RZ ;  /* 0x000000a4bda57210 */ /* 0x000fe20007ffe0ff */
[--C-:B------:R-:W-:Y:S01]  /*15f40*/  FFMA.FTZ R171, R6, c[0x0][0x2d0], -R175.reuse ;  /* 0x0000b40006ab7a23 */ /* 0x100fe200000108af */
[----:B------:R-:W2:Y:S01]  /*15f50*/  MUFU.EX2 R8, R8 ;  /* 0x0000000800087308 */ /* 0x000ea20000000800 */
[--C-:B------:R-:W-:Y:S01]  /*15f60*/  FFMA.FTZ R172, R7, c[0x0][0x2d0], -R175.reuse ;  /* 0x0000b40007ac7a23 */ /* 0x100fe200000108af */
[----:B------:R-:W3:Y:S01]  /*15f70*/  LDSM.16.MT88.4 R148, [R9] ;  /* 0x000000000994783b */ /* 0x000ee20000004200 */
[--C-:B------:R-:W-:Y:S02]  /*15f80*/  FFMA.FTZ R173, R14, c[0x0][0x2d0], -R175.reuse ;  /* 0x0000b4000ead7a23 */ /* 0x100fe400000108af */
[--C-:B------:R-:W-:Y:S02]  /*15f90*/  FFMA.FTZ R174, R15, c[0x0][0x2d0], -R175.reuse ;  /* 0x0000b4000fae7a23 */ /* 0x100fe400000108af */
[--C-:B------:R-:W-:Y:S02]  /*15fa0*/  FFMA.FTZ R177, R16, c[0x0][0x2d0], -R176.reuse ;  /* 0x0000b40010b17a23 */ /* 0x100fe400000108b0 */
[--C-:B------:R-:W-:Y:S01]  /*15fb0*/  FFMA.FTZ R178, R17, c[0x0][0x2d0], -R176.reuse ;  /* 0x0000b40011b27a23 */ /* 0x100fe200000108b0 */
[----:B------:R-:W4:Y:S01]  /*15fc0*/  MUFU.EX2 R3, R3 ;  /* 0x0000000300037308 */ /* 0x000f220000000800 */
[----:B------:R-:W5:Y:S01]  /*15fd0*/  LDSM.16.MT88.4 R152, [R164] ;  /* 0x00000000a498783b */ /* 0x000f620000004200 */
[--C-:B------:R-:W-:Y:S02]  /*15fe0*/  FFMA.FTZ R181, R18, c[0x0][0x2d0], -R175.reuse ;  /* 0x0000b40012b57a23 */ /* 0x100fe400000108af */
[--C-:B------:R-:W-:Y:S02]  /*15ff0*/  FFMA.FTZ R182, R19, c[0x0][0x2d0], -R175.reuse ;  /* 0x0000b40013b67a23 */ /* 0x100fe400000108af */
[--C-:B------:R-:W-:Y:S02]  /*16000*/  FFMA.FTZ R179, R20, c[0x0][0x2d0], -R176.reuse ;  /* 0x0000b40014b37a23 */ /* 0x100fe400000108b0 */
[----:B------:R-:W-:Y:S01]  /*16010*/  FFMA.FTZ R180, R21, c[0x0][0x2d0], -R176 ;  /* 0x0000b40015b47a23 */ /* 0x000fe200000108b0 */
[----:B------:R-:W-:Y:S01]  /*16020*/  LDSM.16.MT88.4 R16, [R165+0x4000] ;  /* 0x00400000a510783b */ /* 0x000fe20000004200 */
[----:B------:R-:W-:Y:S01]  /*16030*/  MUFU.EX2 R167, R167 ;  /* 0x000000a700a77308 */ /* 0x000fe20000000800 */
[--C-:B------:R-:W-:Y:S02]  /*16040*/  FFMA.FTZ R183, R22, c[0x0][0x2d0], -R175.reuse ;  /* 0x0000b40016b77a23 */ /* 0x100fe400000108af */
[--C-:B------:R-:W-:Y:S02]  /*16050*/  FFMA.FTZ R194, R23, c[0x0][0x2d0], -R175.reuse ;  /* 0x0000b40017c27a23 */ /* 0x100fe400000108af */
[C---:B--2---:R-:W-:Y:S02]  /*16060*/  FMUL.FTZ R4, R8.reuse, R132 ;  /* 0x0000008408047220 */ /* 0x044fe40000410000 */
[C---:B------:R-:W-:Y:S01]  /*16070*/  FMUL.FTZ R5, R8.reuse, R133 ;  /* 0x0000008508057220 */ /* 0x040fe20000410000 */
[----:B------:R-:W-:Y:S01]  /*16080*/  LDSM.16.MT88.4 R20, [R9+0x800] ;  /* 0x000800000914783b */ /* 0x000fe20000004200 */
[C---:B------:R-:W-:Y:S01]  /*16090*/  FMUL.FTZ R12, R8.reuse, R128 ;  /* 0x00000080080c7220 */ /* 0x040fe20000410000 */
[----:B------:R-:W2:Y:S01]  /*160a0*/  MUFU.EX2 R168, R168 ;  /* 0x000000a800a87308 */ /* 0x000ea20000000800 */
[C---:B------:R-:W-:Y:S02]  /*160b0*/  FMUL.FTZ R13, R8.reuse, R129 ;  /* 0x00000081080d7220 */ /* 0x040fe40000410000 */
[C---:B------:R-:W-:Y:S02]  /*160c0*/  FMUL.FTZ R104, R8.reuse, R104 ;  /* 0x0000006808687220 */ /* 0x040fe40000410000 */
[C---:B----4-:R-:W-:Y:S01]  /*160d0*/  FMUL.FTZ R6, R3.reuse, R134 ;  /* 0x0000008603067220 */ /* 0x050fe20000410000 */
[----:B------:R-:W-:Y:S01]  /*160e0*/  LDSM.16.MT88.4 R156, [R9+0x2800] ;  /* 0x00280000099c783b */ /* 0x000fe20000004200 */
[C---:B------:R-:W-:Y:S02]  /*160f0*/  FMUL.FTZ R7, R3.reuse, R135 ;  /* 0x0000008703077220 */ /* 0x040fe40000410000 */
[C---:B------:R-:W-:Y:S01]  /*16100*/  FMUL.FTZ R14, R3.reuse, R130 ;  /* 0x00000082030e7220 */ /* 0x040fe20000410000 */
[----:B------:R-:W4:Y:S01]  /*16110*/  MUFU.EX2 R170, R170 ;  /* 0x000000aa00aa7308 */ /* 0x000f220000000800 */
[C---:B------:R-:W-:Y:S02]  /*16120*/  FMUL.FTZ R15, R3.reuse, R131 ;  /* 0x00000083030f7220 */ /* 0x040fe40000410000 */
[C---:B------:R-:W-:Y:S01]  /*16130*/  FMUL.FTZ R105, R8.reuse, R105 ;  /* 0x0000006908697220 */ /* 0x040fe20000410000 */
[----:B------:R-:W1:Y:S01]  /*16140*/  LDSM.16.MT88.4 R128, [R165] ;  /* 0x00000000a580783b */ /* 0x000e620000004200 */
[C---:B------:R-:W-:Y:S02]  /*16150*/  FMUL.FTZ R106, R3.reuse, R106 ;  /* 0x0000006a036a7220 */ /* 0x040fe40000410000 */
[C---:B------:R-:W-:Y:S02]  /*16160*/  FMUL.FTZ R107, R3.reuse, R107 ;  /* 0x0000006b036b7220 */ /* 0x040fe40000410000 */
[C---:B------:R-:W-:Y:S01]  /*16170*/  FMUL.FTZ R108, R8.reuse, R108 ;  /* 0x0000006c086c7220 */ /* 0x040fe20000410000 */
[----:B------:R-:W-:Y:S01]  /*16180*/  MUFU.EX2 R171, R171 ;  /* 0x000000ab00ab7308 */ /* 0x000fe20000000800 */
[----:B------:R-:W-:Y:S01]  /*16190*/  FMUL.FTZ R109, R8, R109 ;  /* 0x0000006d086d7220 */ /* 0x000fe20000410000 */
[----:B------:R-:W-:Y:S01]  /*161a0*/  LDSM.16.MT88.4 R160, [R164+0x2800] ;  /* 0x00280000a4a0783b */ /* 0x000fe20000004200 */
[C---:B------:R-:W-:Y:S01]  /*161b0*/  FMUL.FTZ R110, R3.reuse, R110 ;  /* 0x0000006e036e7220 */ /* 0x040fe20000410000 */
[----:B--2---:R-:W-:Y:S01]  /*161c0*/  F2FP.BF16.PACK_AB R132, R168, R167 ;  /* 0x000000a7a884723e */ /* 0x004fe200000010ff */
[C---:B------:R-:W-:Y:S02]  /*161d0*/  FMUL.FTZ R111, R3.reuse, R111 ;  /* 0x0000006f036f7220 */ /* 0x040fe40000410000 */
[C---:B------:R-:W-:Y:S02]  /*161e0*/  FMUL.FTZ R112, R8.reuse, R112 ;  /* 0x0000007008707220 */ /* 0x040fe40000410000 */
[----:B------:R-:W-:Y:S01]  /*161f0*/  FMUL.FTZ R113, R8, R113 ;  /* 0x0000007108717220 */ /* 0x000fe20000410000 */
[----:B------:R-:W2:Y:S01]  /*16200*/  MUFU.EX2 R172, R172 ;  /* 0x000000ac00ac7308 */ /* 0x000ea20000000800 */
[C---:B------:R-:W-:Y:S02]  /*16210*/  FMUL.FTZ R114, R3.reuse, R114 ;  /* 0x0000007203727220 */ /* 0x040fe40000410000 */
[C---:B------:R-:W-:Y:S01]  /*16220*/  FMUL.FTZ R115, R3.reuse, R115 ;  /* 0x0000007303737220 */ /* 0x040fe20000410000 */
        /* <DEDUP_REMOVED lines=25> */
[----:B------:R-:W-:Y:S01]  /*163c0*/  FMUL.FTZ R47, R3, R47 ;  /* 0x0000002f032f7220 */ /* 0x000fe20000410000 */
[----:B----4-:R-:W-:Y:S01]  /*163d0*/  F2FP.BF16.PACK_AB R135, R174, R173 ;  /* 0x000000adae87723e */ /* 0x010fe200000010ff */
[--C-:B------:R-:W-:Y:S02]  /*163e0*/  FFMA.FTZ R231, R34, c[0x0][0x2d0], -R175.reuse ;  /* 0x0000b40022e77a23 */ /* 0x100fe400000108af */
[----:B------:R-:W-:Y:S02]  /*163f0*/  FFMA.FTZ R232, R35, c[0x0][0x2d0], -R175 ;  /* 0x0000b40023e87a23 */ /* 0x000fe400000108af */
        /* <DEDUP_REMOVED lines=18> */
[----:B------:R-:W4:Y:S01]  /*16520*/  MUFU.EX2 R182, R182 ;  /* 0x000000b600b67308 */ /* 0x000f220000000800 */
[C---:B-----5:R-:W-:Y:S04]  /*16530*/  HMMA.16816.F32.BF16 R112, R132.reuse, R152, R112 ;  /* 0x000000988470723c */ /* 0x060fe80000041870 */
[C---:B------:R-:W-:Y:S02]  /*16540*/  FMUL.FTZ R57, R8.reuse, R57 ;  /* 0x0000003908397220 */ /* 0x040fe40000410000 */
[C---:B------:R-:W-:Y:S02]  /*16550*/  FMUL.FTZ R58, R3.reuse, R58 ;  /* 0x0000003a033a7220 */ /* 0x040fe40000410000 */
[C---:B------:R-:W-:Y:S01]  /*16560*/  HMMA.16816.F32.BF16 R116, R132.reuse, R154, R116 ;  /* 0x0000009a8474723c */ /* 0x040fe20000041874 */
[----:B------:R-:W-:Y:S01]  /*16570*/  LDSM.16.MT88.4 R152, [R166+0x2800] ;  /* 0x00280000a698783b */ /* 0x000fe20000004200 */
[----:B------:R-:W-:Y:S02]  /*16580*/  MUFU.EX2 R183, R183 ;  /* 0x000000b700b77308 */ /* 0x000fe40000000800 */
[C---:B------:R-:W-:Y:S02]  /*16590*/  FMUL.FTZ R59, R3.reuse, R59 ;  /* 0x0000003b033b7220 */ /* 0x040fe40000410000 */
[C---:B------:R-:W-:Y:S02]  /*165a0*/  FMUL.FTZ R60, R8.reuse, R60 ;  /* 0x0000003c083c7220 */ /* 0x040fe40000410000 */
[C---:B------:R-:W-:Y:S04]  /*165b0*/  HMMA.16816.F32.BF16 R120, R132.reuse, R128, R120 ;  /* 0x000000808478723c */ /* 0x040fe80000041878 */
[C---:B------:R-:W-:Y:S01]  /*165c0*/  FMUL.FTZ R61, R8.reuse, R61 ;  /* 0x0000003d083d7220 */ /* 0x040fe20000410000 */
[----:B------:R-:W5:Y:S01]  /*165d0*/  MUFU.EX2 R194, R194 ;  /* 0x000000c200c27308 */ /* 0x000f620000000800 */
[C---:B------:R-:W-:Y:S02]  /*165e0*/  FMUL.FTZ R62, R3.reuse, R62 ;  /* 0x0000003e033e7220 */ /* 0x040fe40000410000 */
[C---:B------:R-:W-:Y:S01]  /*165f0*/  HMMA.16816.F32.BF16 R124, R132.reuse, R130, R124 ;  /* 0x00000082847c723c */ /* 0x040fe2000004187c */
[----:B------:R-:W2:Y:S03]  /*16600*/  LDSM.16.MT88.4 R128, [R164+0x2000] ;  /* 0x00200000a480783b */ /* 0x000ea60000004200 */
        /* <DEDUP_REMOVED lines=38> */
[----:B------:R-:W-:Y:S03]  /*16870*/  LDSM.16.MT88.4 R148, [R165+0x800] ;  /* 0x00080000a594783b */ /* 0x000fe60000004200 */
        /* <DEDUP_REMOVED lines=22> */
[----:B------:R-:W-:Y:S03]  /*169e0*/  FMUL.FTZ R101, R8, R101 ;  /* 0x0000006508657220 */ /* 0x000fe60000410000 */
[C---:B------:R-:W-:Y:S03]  /*169f0*/  HMMA.16816.F32.BF16 R96, R132.reuse, R16, R96 ;  /* 0x000000108460723c */ /* 0x040fe60000041860 */
[C---:B------:R-:W-:Y:S02]  /*16a00*/  FMUL.FTZ R102, R3.reuse, R102 ;  /* 0x0000006603667220 */ /* 0x040fe40000410000 */
[C---:B------:R-:W-:Y:S02]  /*16a10*/  FMUL.FTZ R103, R3.reuse, R103 ;  /* 0x0000006703677220 */ /* 0x040fe40000410000 */
[----:B------:R-:W-:Y:S01]  /*16a20*/  F2FP.BF16.PACK_AB R16, R178, R177 ;  /* 0x000000b1b210723e */ /* 0x000fe200000010ff */
[----:B------:R-:W-:Y:S01]  /*16a30*/  FFMA.FTZ R167, R8, R227, R167 ;  /* 0x000000e308a77223 */ /* 0x000fe200000100a7 */
[----:B----4-:R-:W-:Y:S03]  /*16a40*/  F2FP.BF16.PACK_AB R17, R182, R181 ;  /* 0x000000b5b611723e */ /* 0x010fe600000010ff */
[----:B------:R-:W-:Y:S01]  /*16a50*/  HMMA.16816.F32.BF16 R100, R132, R18, R100 ;  /* 0x000000128464723c */ /* 0x000fe20000041864 */
[----:B------:R-:W3:Y:S02]  /*16a60*/  LDSM.16.MT88.4 R132, [R165+0x2800] ;  /* 0x00280000a584783b */ /* 0x000ee40000004200 */
[----:B------:R-:W-:Y:S02]  /*16a70*/  FFMA.FTZ R171, R3, R230, R171 ;  /* 0x000000e603ab7223 */ /* 0x000fe400000100ab */
[----:B------:R-:W-:Y:S02]  /*16a80*/  FADD.FTZ R168, R168, R167 ;  /* 0x000000a7a8a87221 */ /* 0x000fe40000010000 */
[----:B------:R-:W-:Y:S01]  /*16a90*/  F2FP.BF16.PACK_AB R18, R180, R179 ;  /* 0x000000b3b412723e */ /* 0x000fe200000010ff */
[----:B------:R-:W-:Y:S01]  /*16aa0*/  FADD.FTZ R172, R172, R171 ;  /* 0x000000abacac7221 */ /* 0x000fe20000010000 */
[----:B-----5:R-:W-:Y:S03]  /*16ab0*/  F2FP.BF16.PACK_AB R19, R194, R183 ;  /* 0x000000b7c213723e */ /* 0x020fe600000010ff */
        /* <DEDUP_REMOVED lines=31> */
[--C-:B------:R-:W-:Y:S03]  /*16cb0*/  FFMA.FTZ R155, R29, c[0x0][0x2d0], -R176.reuse ;  /* 0x0000b4001d9b7a23 */ /* 0x100fe600000108b0 */
[--C-:B------:R-:W-:Y:S01]  /*16cc0*/  FFMA.FTZ R156, R26, c[0x0][0x2d0], -R175.reuse ;  /* 0x0000b4001a9c7a23 */ /* 0x100fe200000108af */
[C---:B------:R-:W-:Y:S01]  /*16cd0*/  HMMA.16816.F32.BF16 R52, R16.reuse, R158, R52 ;  /* 0x0000009e1034723c */ /* 0x040fe20000041834 */
[----:B------:R-:W4:Y:S03]  /*16ce0*/  MUFU.EX2 R153, R153 ;  /* 0x0000009900997308 */ /* 0x000f260000000800 */
        /* <DEDUP_REMOVED lines=10> */
[----:B------:R-:W5:Y:S01]  /*16d90*/  MUFU.EX2 R155, R155 ;  /* 0x0000009b009b7308 */ /* 0x000f620000000800 */
[----:B------:R-:W-:Y:S01]  /*16da0*/  LDSM.16.MT88.4 R32, [R164+0x1800] ;  /* 0x00180000a420783b */ /* 0x000fe20000004200 */
[--C-:B------:R-:W-:Y:S01]  /*16db0*/  FFMA.FTZ R162, R36, c[0x0][0x2d0], -R176.reuse ;  /* 0x0000b40024a27a23 */ /* 0x100fe200000108b0 */
[C---:B---3--:R-:W-:Y:S04]  /*16dc0*/  HMMA.16816.F32.BF16 R64, R16.reuse, R132, R64 ;  /* 0x000000841040723c */ /* 0x048fe80000041840 */
[----:B------:R-:W-:Y:S03]  /*16dd0*/  FFMA.FTZ R176, R37, c[0x0][0x2d0], -R176 ;  /* 0x0000b40025b07a23 */ /* 0x000fe600000108b0 */
[----:B------:R-:W-:Y:S01]  /*16de0*/  MUFU.EX2 R156, R156 ;  /* 0x0000009c009c7308 */ /* 0x000fe20000000800 */
[C---:B------:R-:W-:Y:S01]  /*16df0*/  HMMA.16816.F32.BF16 R68, R16.reuse, R134, R68 ;  /* 0x000000861044723c */ /* 0x040fe20000041844 */
[----:B------:R-:W3:Y:S07]  /*16e00*/  LDSM.16.MT88.4 R132, [R165+0x4800] ;  /* 0x00480000a584783b */ /* 0x000eee0000004200 */
[C---:B--2---:R-:W-:Y:S01]  /*16e10*/  HMMA.16816.F32.BF16 R72, R16.reuse, R20, R72 ;  /* 0x000000141048723c */ /* 0x044fe20000041848 */
[----:B------:R-:W2:Y:S07]  /*16e20*/  MUFU.EX2 R157, R157 ;  /* 0x0000009d009d7308 */ /* 0x000eae0000000800 */
[C---:B------:R-:W-:Y:S01]  /*16e30*/  HMMA.16816.F32.BF16 R76, R16.reuse, R22, R76 ;  /* 0x00000016104c723c */ /* 0x040fe2000004184c */
[----:B------:R-:W2:Y:S02]  /*16e40*/  LDSM.16.MT88.4 R20, [R166+0x1000] ;  /* 0x00100000a614783b */ /* 0x000ea40000004200 */
[----:B------:R-:W-:Y:S05]  /*16e50*/  MUFU.EX2 R158, R158 ;  /* 0x0000009e009e7308 */ /* 0x000fea0000000800 */
[C---:B------:R-:W-:Y:S05]  /*16e60*/  HMMA.16816.F32.BF16 R80, R16.reuse, R128, R80 ;  /* 0x000000801050723c */ /* 0x040fea0000041850 */
[----:B------:R-:W2:Y:S03]  /*16e70*/  MUFU.EX2 R159, R159 ;  /* 0x0000009f009f7308 */ /* 0x000ea60000000800 */
[C---:B------:R-:W-:Y:S01]  /*16e80*/  HMMA.16816.F32.BF16 R84, R16.reuse, R130, R84 ;  /* 0x000000821054723c */ /* 0x040fe20000041854 */
[----:B------:R-:W2:Y:S06]  /*16e90*/  LDSM.16.MT88.4 R128, [R165+0x1000] ;  /* 0x00100000a580783b */ /* 0x000eac0000004200 */
[----:B------:R-:W-:Y:S01]  /*16ea0*/  MUFU.EX2 R160, R160 ;  /* 0x000000a000a07308 */ /* 0x000fe20000000800 */
[C---:B-1----:R-:W-:Y:S08]  /*16eb0*/  HMMA.16816.F32.BF16 R88, R16.reuse, R144, R88 ;  /* 0x000000901058723c */ /* 0x042ff00000041858 */
[C---:B------:R-:W-:Y:S01]  /*16ec0*/  HMMA.16816.F32.BF16 R92, R16.reuse, R146, R92 ;  /* 0x00000092105c723c */ /* 0x040fe2000004185c */
[----:B------:R-:W-:Y:S01]  /*16ed0*/  LDSM.16.MT88.4 R144, [R9+0x3000] ;  /* 0x003000000990783b */ /* 0x000fe20000004200 */
[----:B------:R-:W1:Y:S06]  /*16ee0*/  MUFU.EX2 R161, R161 ;  /* 0x000000a100a17308 */ /* 0x000e6c0000000800 */
[C---:B---3--:R-:W-:Y:S04]  /*16ef0*/  HMMA.16816.F32.BF16 R96, R16.reuse, R132, R96 ;  /* 0x000000841060723c */ /* 0x048fe80000041860 */
[----:B------:R-:W-:Y:S04]  /*16f00*/  MUFU.EX2 R162, R162 ;  /* 0x000000a200a27308 */ /* 0x000fe80000000800 */
[----:B------:R-:W-:Y:S01]  /*16f10*/  HMMA.16816.F32.BF16 R100, R16, R134, R100 ;  /* 0x000000861064723c */ /* 0x000fe20000041864 */
[----:B------:R-:W3:Y:S05]  /*16f20*/  LDSM.16.MT88.4 R132, [R166+0x3000] ;  /* 0x00300000a684783b */ /* 0x000eea0000004200 */
[----:B------:R-:W1:Y:S01]  /*16f30*/  MUFU.EX2 R163, R176 ;  /* 0x000000b000a37308 */ /* 0x000e620000000800 */
[----:B----4-:R-:W-:Y:S01]  /*16f40*/  F2FP.BF16.PACK_AB R16, R153, R152 ;  /* 0x000000989910723e */ /* 0x010fe200000010ff */
[----:B------:R-:W-:Y:S01]  /*16f50*/  FADD.FTZ R152, R152, R179 ;  /* 0x000000b398987221 */ /* 0x000fe20000010000 */
[----:B-----5:R-:W-:Y:S03]  /*16f60*/  F2FP.BF16.PACK_AB R18, R155, R154 ;  /* 0x0000009a9b12723e */ /* 0x020fe600000010ff */
[----:B--2---:R-:W-:Y:S01]  /*16f70*/  F2FP.BF16.PACK_AB R17, R157, R156 ;  /* 0x0000009c9d11723e */ /* 0x004fe200000010ff */
[----:B------:R-:W-:Y:S01]  /*16f80*/  FADD.FTZ R156, R156, R183 ;  /* 0x000000b79c9c7221 */ /* 0x000fe20000010000 */
[----:B------:R-:W-:Y:S01]  /*16f90*/  F2FP.BF16.PACK_AB R19, R159, R158 ;  /* 0x0000009e9f13723e */ /* 0x000fe200000010ff */
[----:B------:R-:W-:Y:S02]  /*16fa0*/  FADD.FTZ R153, R153, R152 ;  /* 0x0000009899997221 */ /* 0x000fe40000010000 */
[----:B------:R-:W-:Y:S02]  /*16fb0*/  FADD.FTZ R157, R157, R156 ;  /* 0x0000009c9d9d7221 */ /* 0x000fe40000010000 */
[----:B------:R-:W-:Y:S02]  /*16fc0*/  FADD.FTZ R154, R154, R153 ;  /* 0x000000999a9a7221 */ /* 0x000fe40000010000 */
[C---:B------:R-:W-:Y:S03]  /*16fd0*/  HMMA.16816.F32.BF16 R4, R16.reuse, R20, R4 ;  /* 0x000000141004723c */ /* 0x040fe60000041804 */
[----:B------:R-:W-:Y:S02]  /*16fe0*/  FADD.FTZ R158, R158, R157 ;  /* 0x0000009d9e9e7221 */ /* 0x000fe40000010000 */
[----:B------:R-:W-:Y:S02]  /*16ff0*/  FADD.FTZ R155, R155, R154 ;  /* 0x0000009a9b9b7221 */ /* 0x000fe40000010000 */
[----:B------:R-:W-:Y:S01]  /*17000*/  FADD.FTZ R158, R159, R158 ;  /* 0x0000009e9f9e7221 */ /* 0x000fe20000010000 */
        /* <DEDUP_REMOVED lines=9> */
[C---:B------:R-:W-:Y:S01]  /*170a0*/  HMMA.16816.F32.BF16 R124, R16.reuse, R130, R124 ;  /* 0x00000082107c723c */ /* 0x040fe2000004187c */
[----:B------:R-:W1:Y:S07]  /*170b0*/  LDSM.16.MT88.4 R128, [R9+0x5000] ;  /* 0x005000000980783b */ /* 0x000e6e0000004200 */
[C---:B---3--:R-:W-:Y:S07]  /*170c0*/  HMMA.16816.F32.BF16 R40, R16.reuse, R132, R40 ;  /* 0x000000841028723c */ /* 0x048fee0000041828 */
[--C-:B------:R-:W-:Y:S01]  /*170d0*/  FFMA.FTZ R132, R38, c[0x0][0x2d0], -R175.reuse ;  /* 0x0000b40026847a23 */ /* 0x100fe200000108af */
[C---:B------:R-:W-:Y:S03]  /*170e0*/  HMMA.16816.F32.BF16 R44, R16.reuse, R134, R44 ;  /* 0x00000086102c723c */ /* 0x040fe6000004182c */
[----:B------:R-:W-:Y:S01]  /*170f0*/  MUFU.EX2 R176, R132 ;  /* 0x0000008400b07308 */ /* 0x000fe20000000800 */
[----:B------:R-:W-:Y:S02]  /*17100*/  FFMA.FTZ R175, R39, c[0x0][0x2d0], -R175 ;  /* 0x0000b40027af7a23 */ /* 0x000fe400000108af */
[----:B------:R-:W-:Y:S02]  /*17110*/  LDSM.16.MT88.4 R36, [R166+0x3800] ;  /* 0x00380000a624783b */ /* 0x000fe40000004200 */
[C---:B------:R-:W-:Y:S05]  /*17120*/  HMMA.16816.F32.BF16 R48, R16.reuse, R144, R48 ;  /* 0x000000901030723c */ /* 0x040fea0000041830 */
[----:B------:R-:W3:Y:S03]  /*17130*/  MUFU.EX2 R175, R175 ;  /* 0x000000af00af7308 */ /* 0x000ee60000000800 */
        /* <DEDUP_REMOVED lines=8> */
[C---:B-----5:R-:W-:Y:S08]  /*171c0*/  HMMA.16816.F32.BF16 R72, R16.reuse, R28, R72 ;  /* 0x0000001c1048723c */ /* 0x060ff00000041848 */
        /* <DEDUP_REMOVED lines=8> */
[C---:B----4-:R-:W-:Y:S08]  /*17250*/  HMMA.16816.F32.BF16 R96, R16.reuse, R24, R96 ;  /* 0x000000181060723c */ /* 0x050ff00000041860 */
[----:B------:R-:W-:Y:S01]  /*17260*/  HMMA.16816.F32.BF16 R100, R16, R26, R100 ;  /* 0x0000001a1064723c */ /* 0x000fe20000041864 */
[----:B------:R-:W4:Y:S06]  /*17270*/  LDSM.16.MT88.4 R24, [R165+0x3800] ;  /* 0x00380000a518783b */ /* 0x000f2c0000004200 */
[----:B------:R-:W-:Y:S01]  /*17280*/  F2FP.BF16.PACK_AB R16, R161, R160 ;  /* 0x000000a0a110723e */ /* 0x000fe200000010ff */
[----:B------:R-:W-:Y:S01]  /*17290*/  FADD.FTZ R160, R160, R155 ;  /* 0x0000009ba0a07221 */ /* 0x000fe20000010000 */
[----:B------:R-:W-:Y:S03]  /*172a0*/  F2FP.BF16.PACK_AB R18, R163, R162 ;  /* 0x000000a2a312723e */ /* 0x000fe600000010ff */
[C---:B------:R-:W-:Y:S01]  /*172b0*/  F2FP.BF16.PACK_AB R17, R232.reuse, R231 ;  /* 0x000000e7e811723e */ /* 0x040fe200000010ff */
[----:B------:R-:W-:Y:S01]  /*172c0*/  FADD.FTZ R231, R231, R158 ;  /* 0x0000009ee7e77221 */ /* 0x000fe20000010000 */
[----:B---3--:R-:W-:Y:S01]  /*172d0*/  F2FP.BF16.PACK_AB R19, R175, R176 ;  /* 0x000000b0af13723e */ /* 0x008fe200000010ff */
[----:B------:R-:W-:Y:S02]  /*172e0*/  FADD.FTZ R161, R161, R160 ;  /* 0x000000a0a1a17221 */ /* 0x000fe40000010000 */
[----:B------:R-:W-:Y:S02]  /*172f0*/  FADD.FTZ R231, R232, R231 ;  /* 0x000000e7e8e77221 */ /* 0x000fe40000010000 */
[----:B------:R-:W-:Y:S02]  /*17300*/  FADD.FTZ R162, R162, R161 ;  /* 0x000000a1a2a27221 */ /* 0x000fe40000010000 */
[C---:B-1----:R-:W-:Y:S01]  /*17310*/  HMMA.16816.F32.BF16 R132, R16.reuse, R128, R4 ;  /* 0x000000801084723c */ /* 0x042fe20000041804 */
[----:B------:R-:W1:Y:S02]  /*17320*/  LDSM.16.MT88.4 R4, [R166+0x5800] ;  /* 0x00580000a604783b */ /* 0x000e640000004200 */
[----:B------:R-:W-:Y:S02]  /*17330*/  FADD.FTZ R176, R176, R231 ;  /* 0x000000e7b0b07221 */ /* 0x000fe40000010000 */
[----:B------:R-:W-:Y:S02]  /*17340*/  FADD.FTZ R227, R163, R162 ;  /* 0x000000a2a3e37221 */ /* 0x000fe40000010000 */
[----:B------:R-:W-:Y:S01]  /*17350*/  FADD.FTZ R230, R175, R176 ;  /* 0x000000b0afe67221 */ /* 0x000fe20000010000 */
[C---:B------:R-:W-:Y:S01]  /*17360*/  HMMA.16816.F32.BF16 R128, R16.reuse, R130, R12 ;  /* 0x000000821080723c */ /* 0x040fe2000004180c */
[----:B------:R-:W3:Y:S07]  /*17370*/  LDSM.16.MT88.4 R12, [R9+0x5800] ;  /* 0x00580000090c783b */ /* 0x000eee0000004200 */
        /* <DEDUP_REMOVED lines=13> */
[C---:B----4-:R-:W-:Y:S07]  /*17450*/  HMMA.16816.F32.BF16 R64, R16.reuse, R24, R64 ;  /* 0x000000181040723c */ /* 0x050fee0000041840 */
        /* <DEDUP_REMOVED lines=8> */
[----:B------:R-:W-:Y:S01]  /*174e0*/  @P0 MOV R8, c[0x0][0x1e0] ;  /* 0x0000780000080a02 */ /* 0x000fe20000000f00 */
[C---:B---3--:R-:W-:Y:S04]  /*174f0*/  HMMA.16816.F32.BF16 R80, R16.reuse, R12, R80 ;  /* 0x0000000c1050723c */ /* 0x048fe80000041850 */
[----:B------:R-:W-:Y:S03]  /*17500*/  @P0 IMAD R3, R3, c[0x0][0x1e0], RZ ;  /* 0x0000780003030a24 */ /* 0x000fe600078e02ff */
[----:B------:R-:W-:Y:S01]  /*17510*/  @P0 MOV R12, c[0x0][0x1e4] ;  /* 0x00007900000c0a02 */ /* 0x000fe20000000f00 */
[C---:B------:R-:W-:Y:S01]  /*17520*/  @P0 IMAD R3, R24.reuse, c[0x0][0x1e4], R3 ;  /* 0x0000790018030a24 */ /* 0x040fe200078e0203 */
[C---:B------:R-:W-:Y:S03]  /*17530*/  HMMA.16816.F32.BF16 R84, R16.reuse, R14, R84 ;  /* 0x0000000e1054723c */ /* 0x040fe60000041854 */
[----:B------:R-:W-:Y:S05]  /*17540*/  @P0 IMAD.WIDE.U32 R24, R24, c[0x0][0x1e0], RZ ;  /* 0x0000780018180a25 */ /* 0x000fea00078e00ff */
[----:B------:R-:W-:Y:S01]  /*17550*/  @P0 IADD3 R9, R25, R3, RZ ;  /* 0x0000000319090210 */ /* 0x000fe20007ffe0ff */
[C---:B--2---:R-:W-:Y:S03]  /*17560*/  HMMA.16816.F32.BF16 R88, R16.reuse, R20, R88 ;  /* 0x000000141058723c */ /* 0x044fe60000041858 */
[C---:B------:R-:W-:Y:S02]  /*17570*/  @P0 SHF.L.U32 R3, R24.reuse, 0x6, RZ ;  /* 0x0000000618030819 */ /* 0x040fe400000006ff */
[----:B------:R-:W-:Y:S02]  /*17580*/  @P0 SHF.L.U64.HI R9, R24, 0x6, R9 ;  /* 0x0000000618090819 */ /* 0x000fe40000010209 */
[C---:B------:R-:W-:Y:S01]  /*17590*/  @P0 LEA R13, P1, R8.reuse, R3, 0x5 ;  /* 0x00000003080d0211 */ /* 0x040fe200078228ff */
[C---:B------:R-:W-:Y:S04]  /*175a0*/  HMMA.16816.F32.BF16 R92, R16.reuse, R22, R92 ;  /* 0x00000016105c723c */ /* 0x040fe8000004185c */
[----:B------:R-:W-:Y:S02]  /*175b0*/  @P0 LEA.HI.X R15, R8, R9, R12, 0x5, P1 ;  /* 0x00000009080f0211 */ /* 0x000fe400008f2c0c */
[----:B------:R-:W-:Y:S02]  /*175c0*/  P2R R12, PR, RZ, 0x4 ;  /* 0x00000004ff0c7803 */ /* 0x000fe40000000000 */
[----:B------:R-:W-:Y:S01]  /*175d0*/  @P0 IADD3 R13, P5, R13, R228, RZ ;  /* 0x000000e40d0d0210 */ /* 0x000fe20007fbe0ff */
[C---:B-1----:R-:W-:Y:S03]  /*175e0*/  HMMA.16816.F32.BF16 R96, R16.reuse, R4, R96 ;  /* 0x000000041060723c */ /* 0x042fe60000041860 */
[----:B------:R-:W-:Y:S02]  /*175f0*/  @P0 IADD3.X R20, R15, R222, RZ, P5, !PT ;  /* 0x000000de0f140210 */ /* 0x000fe40002ffe4ff */
[----:B------:R-:W-:Y:S02]  /*17600*/  ISETP.NE.AND P5, PT, R12, RZ, PT ;  /* 0x000000ff0c00720c */ /* 0x000fe40003fa5270 */
[----:B------:R-:W-:Y:S01]  /*17610*/  @P0 IADD3 R3, P1, R3, R228, RZ ;  /* 0x000000e403030210 */ /* 0x000fe20007f3e0ff */
[----:B------:R-:W-:Y:S03]  /*17620*/  HMMA.16816.F32.BF16 R100, R16, R6, R100 ;  /* 0x000000061064723c */ /* 0x000fe60000041864 */
[----:B------:R-:W-:Y:S02]  /*17630*/  @P0 ISETP.GE.AND P2, PT, R207, c[0x0][0x1d4], PT ;  /* 0x00007500cf000a0c */ /* 0x000fe40003f46270 */
[----:B------:R-:W-:Y:S02]  /*17640*/  SEL R226, R226, RZ, !P5 ;  /* 0x000000ffe2e27207 */ /* 0x000fe40006800000 */
[----:B------:R-:W-:Y:S02]  /*17650*/  @P0 LEA R24, P6, R3, c[0x0][0x1c8], 0x1 ;  /* 0x0000720003180a11 */ /* 0x000fe400078c08ff */
[----:B------:R-:W-:Y:S02]  /*17660*/  @P0 IADD3.X R14, R9, R222, RZ, P1, !PT ;  /* 0x000000de090e0210 */ /* 0x000fe40000ffe4ff */
[----:B------:R-:W-:Y:S02]  /*17670*/  @P0 ISETP.GE.AND P1, PT, R206, c[0x0][0x1d4], PT ;  /* 0x00007500ce000a0c */ /* 0x000fe40003f26270 */
[----:B------:R-:W-:Y:S01]  /*17680*/  @P0 LEA.HI.X R25, R3, c[0x0][0x1cc], R14, 0x1, P6 ;  /* 0x0000730003190a11 */ /* 0x000fe200030f0c0e */
[----:B------:R-:W-:Y:S01]  /*17690*/  @P0 IMAD R3, R226, 0x6000, R11 ;  /* 0x00006000e2030824 */ /* 0x000fe200078e020b */
[C---:B------:R-:W-:Y:S04]  /*176a0*/  @P0 LEA R8, P4, R13.reuse, c[0x0][0x1c8], 0x1 ;  /* 0x000072000d080a11 */ /* 0x040fe800078808ff */
[----:B------:R-:W-:Y:S01]  /*176b0*/  @!PT LDS RZ, [RZ] ;  /* 0x00000000fffff984 */ /* 0x000fe20000000800 */
[----:B------:R-:W-:Y:S01]  /*176c0*/  @!PT LDS RZ, [RZ] ;  /* 0x00000000fffff984 */ /* 0x000fe20000000800 */
[----:B------:R-:W-:Y:S01]  /*176d0*/  @!PT LDS RZ, [RZ] ;  /* 0x00000000fffff984 */ /* 0x000fe20000000800 */
[----:B------:R1:W-:Y:S01]  /*176e0*/  @P0 LDGSTS.E.BYPASS.LTC128B.128 [R3], [R24.64], !P3 ;  /* 0x0000000018030fae */ /* 0x0003e2000d901d48 */
[----:B------:R-:W-:Y:S07]  /*176f0*/  @P0 LEA.HI.X R9, R13, c[0x0][0x1cc], R20, 0x1, P4 ;  /* 0x000073000d090a11 */ /* 0x000fee00020f0c14 */
        /* <DEDUP_REMOVED lines=14> */
.L_x_4818:
[----:B------:R-:W-:Y:S02]  /*177e0*/  MOV R5, 0x1f ;  /* 0x0000001f00057802 */ /* 0x000fe40000000f00 */
[----:B------:R-:W-:Y:S01]  /*177f0*/  MOV R4, 0xffffffff ;  /* 0xffffffff00047802 */ /* 0x000fe20000000f00 */
[----:B------:R-:W-:Y:S05]  /*17800*/  BRA.DIV ~URZ, `(.L_x_4820) ;  /* 0x000052627f007947 */ /* 0x000fea000b800000 */
[----:B-1----:R1:W2:Y:S02]  /*17810*/  SHFL.BFLY PT, R7, R227, 0x2, 0x1f ;  /* 0x0c401f00e3077f89 */ /* 0x0022a400000e0000 */
.L_x_4893:
[----:B--2---:R-:W-:Y:S01]  /*17820*/  FADD.FTZ R8, R7, R227 ;  /* 0x000000e307087221 */ /* 0x004fe20000010000 */
[----:B------:R-:W-:Y:S05]  /*17830*/  BRA.DIV ~URZ, `(.L_x_4821) ;  /* 0x000052827f007947 */ /* 0x000fea000b800000 */
[----:B------:R-:W2:Y:S04]  /*17840*/  SHFL.BFLY PT, R5, R230, 0x2, 0x1f ;  /* 0x0c401f00e6057f89 */ /* 0x000ea800000e0000 */
[----:B------:R-:W3:Y:S01]  /*17850*/  SHFL.BFLY PT, R3, R8, 0x1, 0x1f ;  /* 0x0c201f0008037f89 */ /* 0x000ee200000e0000 */
[----:B--2---:R-:W-:-:S02]  /*17860*/  FADD.FTZ R12, R5, R230 ;  /* 0x000000e6050c7221 */ /* 0x004fc40000010000 */
[----:B---3--:R-:W-:-:S03]  /*17870*/  FADD.FTZ R3, R8, R3 ;  /* 0x0000000308037221 */ /* 0x008fc60000010000 */
[----:B------:R2:W3:Y:S04]  /*17880*/  SHFL.BFLY PT, R7, R12, 0x1, 0x1f ;  /* 0x0c201f000c077f89 */ /* 0x0004e800000e0000 */
.L_x_4894:
[----:B------:R-:W-:Y:S01]  /*17890*/  FSETP.NE.FTZ.AND P1, PT, R3, RZ, PT ;  /* 0x000000ff0300720b */ /* 0x000fe20003f35000 */
[----:B--23--:R-:W-:Y:S01]  /*178a0*/  FADD.FTZ R12, R7, R12 ;  /* 0x0000000c070c7221 */ /* 0x00cfe20000010000 */
[----:B------:R-:W-:Y:S02]  /*178b0*/  MOV R13, RZ ;  /* 0x000000ff000d7202 */ /* 0x000fe40000000f00 */
[----:B------:R-:W-:Y:S02]  /*178c0*/  MOV R8, RZ ;  /* 0x000000ff00087202 */ /* 0x000fe40000000f00 */
[----:B------:R-:W-:Y:S02]  /*178d0*/  FSETP.NE.FTZ.AND P0, PT, R12, RZ, PT ;  /* 0x000000ff0c00720b */ /* 0x000fe40003f15000 */
[----:B------:R-:W-:Y:S02]  /*178e0*/  MOV R9, 0xff800000 ;  /* 0xff80000000097802 */ /* 0x000fe40000000f00 */
[----:B------:R-:W-:-:S02]  /*178f0*/  MOV R16, 0xff800000 ;  /* 0xff80000000107802 */ /* 0x000fc40000000f00 */
[----:B------:R-:W-:Y:S01]  /*17900*/  MOV R17, 0x1 ;  /* 0x0000000100117802 */ /* 0x000fe20000000f00 */
        /* <DEDUP_REMOVED lines=57> */
[----:B--2---:R-:W-:-:S02]  /*17ca0*/  @P0 FMUL.FTZ R12, R12, 0.69314718246459960938 ;  /* 0x3f3172180c0c0820 */ /* 0x004fc40000410000 */
        /* <DEDUP_REMOVED lines=50> */
.L_x_4753:
        /* <DEDUP_REMOVED lines=16> */
.L_x_4823:
[----:B------:R-:W-:Y:S05]  /*180d0*/  BSYNC B0 ;  /* 0x0000000000007941 */ /* 0x000fea0003800000 */
.L_x_4822:
        /* <DEDUP_REMOVED lines=8> */
[----:B------:R-:W-:Y:S01]  /*18160*/  IMAD.MOV.U32 R26, RZ, RZ, 0x40 ;  /* 0x00000040ff1a7424 */ /* 0x000fe200078e00ff */
        /* <DEDUP_REMOVED lines=20> */
[----:B------:R-:W-:Y:S02]  /*182b0*/  R2P PR, R12, 0x6 ;  /* 0x000000060c007804 */ /* 0x000fe40000000000 */
[----:B------:R-:W-:Y:S02]  /*182c0*/  LOP3.LUT R18, R13, R18, RZ, 0xfc, !PT ;  /* 0x000000120d127212 */ /* 0x000fe400078efcff */
[----:B------:R-:W-:Y:S02]  /*182d0*/  F2FP.BF16.PACK_AB R17, R135, R134 ;  /* 0x000000868711723e */ /* 0x000fe400000010ff */
[----:B------:R-:W-:Y:S01]  /*182e0*/  F2FP.BF16.PACK_AB R12, R131, R130 ;  /* 0x00000082830c723e */ /* 0x000fe200000010ff */
[----:B------:R-:W-:Y:S01]  /*182f0*/  IMAD.IADD R18, R19, 0x1, R18 ;  /* 0x0000000113127824 */ /* 0x000fe200078e0212 */
[----:B------:R-:W-:Y:S01]  /*18300*/  SEL R26, R26, 0xffffffc0, !P2 ;  /* 0xffffffc01a1a7807 */ /* 0x000fe20005000000 */
[----:B------:R-:W-:Y:S01]  /*18310*/  IMAD.MOV.U32 R19, RZ, RZ, 0x20 ;  /* 0x00000020ff137424 */ /* 0x000fe200078e00ff */
[----:B------:R-:W-:Y:S01]  /*18320*/  F2FP.BF16.PACK_AB R27, R115, R114 ;  /* 0x00000072731b723e */ /* 0x000fe200000010ff */
[----:B------:R-:W-:Y:S01]  /*18330*/  IMAD.SHL.U32 R24, R18, 0x2, RZ ;  /* 0x0000000212187824 */ /* 0x000fe200078e00ff */
[----:B------:R-:W-:-:S02]  /*18340*/  F2FP.BF16.PACK_AB R18, R109, R108 ;  /* 0x0000006c6d12723e */ /* 0x000fc400000010ff */
[----:B------:R-:W-:Y:S02]  /*18350*/  SEL R19, R19, 0xffffffe0, !P1 ;  /* 0xffffffe013137807 */ /* 0x000fe40004800000 */
[C---:B------:R-:W-:Y:S01]  /*18360*/  IADD3 R13, R24.reuse, 0x80, RZ ;  /* 0x00000080180d7810 */ /* 0x040fe20007ffe0ff */
[----:B------:R2:W-:Y:S01]  /*18370*/  STS [R24+0x80], R23 ;  /* 0x0000801718007388 */ /* 0x0005e20000000800 */
[C---:B------:R-:W-:Y:S02]  /*18380*/  IADD3 R21, R24.reuse, 0x70, RZ ;  /* 0x0000007018157810 */ /* 0x040fe40007ffe0ff */
[----:B------:R-:W-:Y:S01]  /*18390*/  @P0 IADD3 R21, R13, 0x10, RZ ;  /* 0x000000100d150810 */ /* 0x000fe20007ffe0ff */
[----:B------:R-:W-:Y:S01]  /*183a0*/  IMAD.IADD R13, R24, 0x1, R19 ;  /* 0x00000001180d7824 */ /* 0x000fe200078e0213 */
[----:B------:R3:W-:Y:S01]  /*183b0*/  STS [R24+0x480], R17 ;  /* 0x0004801118007388 */ /* 0x0007e20000000800 */
[----:B------:R-:W-:Y:S02]  /*183c0*/  F2FP.BF16.PACK_AB R29, R117, R116 ;  /* 0x00000074751d723e */ /* 0x000fe400000010ff */
[----:B------:R-:W-:Y:S01]  /*183d0*/  IMAD.IADD R19, R19, 0x1, R21 ;  /* 0x0000000113137824 */ /* 0x000fe200078e0215 */
        /* <DEDUP_REMOVED lines=11> */
[----:B------:R-:W-:Y:S01]  /*18490*/  ISETP.NE.AND.EX P1, PT, RZ, c[0x0][0x50c], PT, P0 ;  /* 0x00014300ff007a0c */ /* 0x000fe20003f25300 */
[----:B------:R1:W-:Y:S01]  /*184a0*/  STS [R19], R18 ;  /* 0x0000001213007388 */ /* 0x0003e20000000800 */
[----:B--2---:R-:W-:Y:S02]  /*184b0*/  F2FP.BF16.PACK_AB R23, R123, R122 ;  /* 0x0000007a7b17723e */ /* 0x004fe400000010ff */
[----:B------:R-:W-:Y:S01]  /*184c0*/  ISETP.NE.AND.EX P2, PT, RZ, c[0x0][0x504], PT, P2 ;  /* 0x00014100ff007a0c */ /* 0x000fe20003f45320 */
[----:B------:R2:W-:Y:S01]  /*184d0*/  STS [R19+0x400], R22 ;  /* 0x0004001613007388 */ /* 0x0005e20000000800 */
[--C-:B---3--:R-:W-:Y:S02]  /*184e0*/  IMAD.IADD R17, R19, 0x1, R26.reuse ;  /* 0x0000000113117824 */ /* 0x108fe400078e021a */
[----:B----4-:R-:W-:Y:S02]  /*184f0*/  IMAD.IADD R12, R24, 0x1, R26 ;  /* 0x00000001180c7824 */ /* 0x010fe400078e021a */
[----:B-1----:R-:W-:-:S03]  /*18500*/  IMAD.IADD R20, R26, 0x1, R21 ;  /* 0x000000011a147824 */ /* 0x002fc600078e0215 */
[----:B------:R1:W-:Y:S01]  /*18510*/  STS [R12+0x80], R33 ;  /* 0x000080210c007388 */ /* 0x0003e20000000800 */
[----:B------:R-:W-:-:S03]  /*18520*/  F2FP.BF16.PACK_AB R30, R47, R46 ;  /* 0x0000002e2f1e723e */ /* 0x000fc600000010ff */
[----:B------:R3:W-:Y:S01]  /*18530*/  STS [R12+0x480], R27 ;  /* 0x0004801b0c007388 */ /* 0x0007e20000000800 */
[----:B------:R-:W-:-:S03]  /*18540*/  F2FP.BF16.PACK_AB R28, R45, R44 ;  /* 0x0000002c2d1c723e */ /* 0x000fc600000010ff */
[----:B------:R4:W-:Y:S01]  /*18550*/  STS [R20], R29 ;  /* 0x0000001d14007388 */ /* 0x0009e20000000800 */
[----:B------:R-:W-:Y:S01]  /*18560*/  IMAD.IADD R18, R26, 0x1, R13 ;  /* 0x000000011a127824 */ /* 0x000fe200078e020d */
[----:B------:R-:W-:Y:S02]  /*18570*/  F2FP.BF16.PACK_AB R26, R127, R126 ;  /* 0x0000007e7f1a723e */ /* 0x000fe400000010ff */
[----:B------:R4:W-:Y:S01]  /*18580*/  STS [R20+0x400], R31 ;  /* 0x0004001f14007388 */ /* 0x0009e20000000800 */
[----:B--2---:R-:W-:-:S03]  /*18590*/  F2FP.BF16.PACK_AB R22, R125, R124 ;  /* 0x0000007c7d16723e */ /* 0x004fc600000010ff */
[----:B------:R2:W-:Y:S04]  /*185a0*/  STS [R18+0x80], R25 ;  /* 0x0000801912007388 */ /* 0x0005e80000000800 */
[----:B------:R2:W-:Y:S04]  /*185b0*/  STS [R18+0x480], R23 ;  /* 0x0004801712007388 */ /* 0x0005e80000000800 */
[----:B------:R2:W-:Y:S01]  /*185c0*/  STS [R17], R22 ;  /* 0x0000001611007388 */ /* 0x0005e20000000800 */
[----:B-1----:R-:W-:Y:S02]  /*185d0*/  F2FP.BF16.PACK_AB R33, R67, R66 ;  /* 0x000000424321723e */ /* 0x002fe400000010ff */
[----:B---3--:R-:W-:Y:S01]  /*185e0*/  F2FP.BF16.PACK_AB R27, R41, R40 ;  /* 0x00000028291b723e */ /* 0x008fe200000010ff */
[----:B------:R1:W-:Y:S01]  /*185f0*/  STS [R17+0x400], R26 ;  /* 0x0004001a11007388 */ /* 0x0003e20000000800 */
[----:B----4-:R-:W-:-:S03]  /*18600*/  F2FP.BF16.PACK_AB R29, R43, R42 ;  /* 0x0000002a2b1d723e */ /* 0x010fc600000010ff */
[----:B------:R3:W-:Y:S04]  /*18610*/  STS [R24+0x4080], R27 ;  /* 0x0040801b18007388 */ /* 0x0007e80000000800 */
[----:B------:R4:W-:Y:S01]  /*18620*/  STS [R24+0x4480], R29 ;  /* 0x0044801d18007388 */ /* 0x0009e20000000800 */
[----:B------:R-:W-:-:S03]  /*18630*/  F2FP.BF16.PACK_AB R31, R65, R64 ;  /* 0x00000040411f723e */ /* 0x000fc600000010ff */
[----:B------:R4:W-:Y:S01]  /*18640*/  STS [R21+0x4000], R28 ;  /* 0x0040001c15007388 */ /* 0x0009e20000000800 */
[----:B--2---:R-:W-:-:S03]  /*18650*/  F2FP.BF16.PACK_AB R25, R59, R58 ;  /* 0x0000003a3b19723e */ /* 0x004fc600000010ff */
[----:B------:R2:W-:Y:S01]  /*18660*/  STS [R21+0x4400], R30 ;  /* 0x0044001e15007388 */ /* 0x0005e20000000800 */
[----:B------:R-:W-:Y:S02]  /*18670*/  F2FP.BF16.PACK_AB R23, R57, R56 ;  /* 0x000000383917723e */ /* 0x000fe400000010ff */
[----:B------:R-:W-:Y:S01]  /*18680*/  F2FP.BF16.PACK_AB R22, R53, R52 ;  /* 0x000000343516723e */ /* 0x000fe200000010ff */
[----:B------:R2:W-:Y:S01]  /*18690*/  STS [R13+0x4080], R32 ;  /* 0x004080200d007388 */ /* 0x0005e20000000800 */
[----:B-1----:R-:W-:-:S03]  /*186a0*/  F2FP.BF16.PACK_AB R26, R55, R54 ;  /* 0x00000036371a723e */ /* 0x002fc600000010ff */
[----:B------:R1:W-:Y:S01]  /*186b0*/  STS [R13+0x4480], R34 ;  /* 0x004480220d007388 */ /* 0x0003e20000000800 */
[----:B---3--:R-:W-:-:S03]  /*186c0*/  F2FP.BF16.PACK_AB R27, R61, R60 ;  /* 0x0000003c3d1b723e */ /* 0x008fc600000010ff */
[----:B------:R3:W-:Y:S01]  /*186d0*/  STS [R19+0x4000], R22 ;  /* 0x0040001613007388 */ /* 0x0007e20000000800 */
[----:B----4-:R-:W-:-:S03]  /*186e0*/  F2FP.BF16.PACK_AB R29, R63, R62 ;  /* 0x0000003e3f1d723e */ /* 0x010fc600000010ff */
[----:B------:R4:W-:Y:S01]  /*186f0*/  STS [R19+0x4400], R26 ;  /* 0x0044001a13007388 */ /* 0x0009e20000000800 */
[----:B------:R-:W-:-:S03]  /*18700*/  F2FP.BF16.PACK_AB R28, R77, R76 ;  /* 0x0000004c4d1c723e */ /* 0x000fc600000010ff */
[----:B------:R4:W-:Y:S01]  /*18710*/  STS [R12+0x4080], R23 ;  /* 0x004080170c007388 */ /* 0x0009e20000000800 */
[----:B--2---:R-:W-:-:S03]  /*18720*/  F2FP.BF16.PACK_AB R30, R79, R78 ;  /* 0x0000004e4f1e723e */ /* 0x004fc600000010ff */
[----:B------:R2:W-:Y:S04]  /*18730*/  STS [R12+0x4480], R25 ;  /* 0x004480190c007388 */ /* 0x0005e80000000800 */
[----:B------:R2:W-:Y:S01]  /*18740*/  STS [R20+0x4000], R27 ;  /* 0x0040001b14007388 */ /* 0x0005e20000000800 */
[----:B------:R-:W-:-:S03]  /*18750*/  F2FP.BF16.PACK_AB R32, R3, R2 ;  /* 0x000000020320723e */ /* 0x000fc600000010ff */
[----:B------:R2:W-:Y:S01]  /*18760*/  STS [R20+0x4400], R29 ;  /* 0x0044001d14007388 */ /* 0x0005e20000000800 */
[----:B-1----:R-:W-:-:S03]  /*18770*/  F2FP.BF16.PACK_AB R34, R15, R14 ;  /* 0x0000000e0f22723e */ /* 0x002fc600000010ff */
[----:B------:R1:W-:Y:S01]  /*18780*/  STS [R18+0x4080], R31 ;  /* 0x0040801f12007388 */ /* 0x0003e20000000800 */
[----:B---3--:R-:W-:-:S03]  /*18790*/  F2FP.BF16.PACK_AB R22, R69, R68 ;  /* 0x000000444516723e */ /* 0x008fc600000010ff */
[----:B------:R-:W-:Y:S01]  /*187a0*/  STS [R18+0x4480], R33 ;  /* 0x0044802112007388 */ /* 0x000fe20000000800 */
[----:B----4-:R-:W-:-:S03]  /*187b0*/  F2FP.BF16.PACK_AB R26, R71, R70 ;  /* 0x00000046471a723e */ /* 0x010fc600000010ff */
[----:B------:R3:W-:Y:S01]  /*187c0*/  STS [R17+0x4000], R22 ;  /* 0x0040001611007388 */ /* 0x0007e20000000800 */
[----:B------:R-:W-:-:S03]  /*187d0*/  F2FP.BF16.PACK_AB R23, R73, R72 ;  /* 0x000000484917723e */ /* 0x000fc600000010ff */
[----:B------:R-:W-:Y:S01]  /*187e0*/  STS [R17+0x4400], R26 ;  /* 0x0044001a11007388 */ /* 0x000fe20000000800 */
[----:B--2---:R-:W-:-:S03]  /*187f0*/  F2FP.BF16.PACK_AB R25, R75, R74 ;  /* 0x0000004a4b19723e */ /* 0x004fc600000010ff */
[----:B------:R2:W-:Y:S01]  /*18800*/  STS [R24+0x8080], R23 ;  /* 0x0080801718007388 */ /* 0x0005e20000000800 */
[----:B------:R-:W-:-:S03]  /*18810*/  F2FP.BF16.PACK_AB R27, R95, R94 ;  /* 0x0000005e5f1b723e */ /* 0x000fc600000010ff */
[----:B------:R4:W-:Y:S01]  /*18820*/  STS [R24+0x8480], R25 ;  /* 0x0084801918007388 */ /* 0x0009e20000000800 */
[----:B------:R-:W-:-:S03]  /*18830*/  F2FP.BF16.PACK_AB R29, R93, R92 ;  /* 0x0000005c5d1d723e */ /* 0x000fc600000010ff */
[----:B------:R-:W-:Y:S01]  /*18840*/  STS [R21+0x8000], R28 ;  /* 0x0080001c15007388 */ /* 0x000fe20000000800 */
[----:B-1----:R-:W-:-:S03]  /*18850*/  F2FP.BF16.PACK_AB R31, R99, R98 ;  /* 0x00000062631f723e */ /* 0x002fc600000010ff */
[----:B------:R1:W-:Y:S04]  /*18860*/  STS [R21+0x8400], R30 ;  /* 0x0084001e15007388 */ /* 0x0003e80000000800 */
[----:B------:R1:W-:Y:S01]  /*18870*/  STS [R13+0x8080], R32 ;  /* 0x008080200d007388 */ /* 0x0003e20000000800 */
[----:B---3--:R-:W-:-:S03]  /*18880*/  F2FP.BF16.PACK_AB R22, R87, R86 ;  /* 0x000000565716723e */ /* 0x008fc600000010ff */
[----:B------:R3:W-:Y:S04]  /*18890*/  STS [R13+0x8480], R34 ;  /* 0x008480220d007388 */ /* 0x0007e80000000800 */
[----:B------:R3:W-:Y:S01]  /*188a0*/  STS [R19+0x8400], R22 ;  /* 0x0084001613007388 */ /* 0x0007e20000000800 */
[----:B--2---:R-:W-:-:S03]  /*188b0*/  F2FP.BF16.PACK_AB R23, R7, R6 ;  /* 0x000000060717723e */ /* 0x004fc600000010ff */
[----:B------:R2:W-:Y:S01]  /*188c0*/  STS [R19+0x8000], R36 ;  /* 0x0080002413007388 */ /* 0x0005e20000000800 */
[----:B----4-:R-:W-:Y:S02]  /*188d0*/  F2FP.BF16.PACK_AB R25, R91, R90 ;  /* 0x0000005a5b19723e */ /* 0x010fe400000010ff */
[----:B------:R-:W-:Y:S01]  /*188e0*/  F2FP.BF16.PACK_AB R24, R101, R100 ;  /* 0x000000646518723e */ /* 0x000fe200000010ff */
[----:B------:R4:W-:Y:S04]  /*188f0*/  STS [R12+0x8080], R23 ;  /* 0x008080170c007388 */ /* 0x0009e80000000800 */
[----:B------:R4:W-:Y:S01]  /*18900*/  STS [R12+0x8480], R25 ;  /* 0x008480190c007388 */ /* 0x0009e20000000800 */
[----:B-1----:R-:W-:-:S03]  /*18910*/  F2FP.BF16.PACK_AB R21, R97, R96 ;  /* 0x000000606115723e */ /* 0x002fc600000010ff */
[----:B------:R-:W-:Y:S01]  /*18920*/  STS [R20+0x8000], R29 ;  /* 0x0080001d14007388 */ /* 0x000fe20000000800 */
[----:B------:R-:W-:-:S03]  /*18930*/  @P1 LEA R32, P0, R216, c[0x0][0x508], 0x2 ;  /* 0x00014200d8201a11 */ /* 0x000fc600078010ff */
[----:B------:R-:W-:Y:S01]  /*18940*/  STS [R20+0x8400], R27 ;  /* 0x0084001b14007388 */ /* 0x000fe20000000800 */
[----:B---3--:R-:W-:-:S03]  /*18950*/  IMAD.MOV.U32 R13, RZ, RZ, RZ ;  /* 0x000000ffff0d7224 */ /* 0x008fc600078e00ff */
[----:B------:R1:W-:Y:S01]  /*18960*/  STS [R18+0x8080], R21 ;  /* 0x0080801512007388 */ /* 0x0003e20000000800 */
[----:B------:R-:W-:-:S03]  /*18970*/  F2FP.BF16.PACK_AB R22, R103, R102 ;  /* 0x000000666716723e */ /* 0x000fc600000010ff */
[----:B------:R3:W-:Y:S01]  /*18980*/  STS [R18+0x8480], R31 ;  /* 0x0084801f12007388 */ /* 0x0007e20000000800 */
[----:B--2---:R-:W-:-:S03]  /*18990*/  SHF.R.S32.HI R19, RZ, 0x1f, R216 ;  /* 0x0000001fff137819 */ /* 0x004fc600000114d8 */
[----:B------:R3:W-:Y:S01]  /*189a0*/  STS [R17+0x8000], R24 ;  /* 0x0080001811007388 */ /* 0x0007e20000000800 */
[----:B----4-:R-:W-:Y:S01]  /*189b0*/  IMAD.MOV.U32 R23, RZ, RZ, 0x4 ;  /* 0x00000004ff177424 */ /* 0x010fe200078e00ff */
[----:B------:R-:W-:Y:S02]  /*189c0*/  @P1 LEA.HI.X R33, R216, c[0x0][0x50c], R19, 0x2, P0 ;  /* 0x00014300d8211a11 */ /* 0x000fe400000f1413 */
[----:B------:R3:W-:Y:S01]  /*189d0*/  STS [R17+0x8400], R22 ;  /* 0x0084001611007388 */ /* 0x0007e20000000800 */
[----:B------:R-:W-:-:S03]  /*189e0*/  IMAD.MOV.U32 R12, RZ, RZ, c[0x0][0x388] ;  /* 0x0000e200ff0c7624 */ /* 0x000fc600078e00ff */
[----:B------:R-:W-:Y:S01]  /*189f0*/  BAR.SYNC.DEFER_BLOCKING 0x1, 0x100 ;  /* 0x0044000000007b1d */ /* 0x000fe20000010000 */
[----:B-1----:R-:W-:-:S05]  /*18a00*/  IMAD.WIDE R20, R216, R23, c[0x0][0x500] ;  /* 0x00014000d8147625 */ /* 0x002fca00078e0217 */
        /* <DEDUP_REMOVED lines=9> */
.L_x_4826:
[----:B------:R-:W-:Y:S01]  /*18aa0*/  IMAD.MOV.U32 R34, RZ, RZ, 0x368 ;  /* 0x00000368ff227424 */ /* 0x000fe200078e00ff */
[----:B------:R-:W-:Y:S01]  /*18ab0*/  ISETP.GT.AND P2, PT, R202, 0x1, PT ;  /* 0x00000001ca00780c */ /* 0x000fe20003f44270 */
[----:B---3--:R-:W-:Y:S01]  /*18ac0*/  IMAD.MOV.U32 R17, RZ, RZ, c[0x0][0x4e8] ;  /* 0x00013a00ff117624 */ /* 0x008fe200078e00ff */
[----:B------:R-:W-:Y:S01]  /*18ad0*/  ISETP.NE.U32.AND P0, PT, RZ, c[0x0][0x500], PT ;  /* 0x00014000ff007a0c */ /* 0x000fe20003f05070 */
[----:B-----5:R-:W-:Y:S01]  /*18ae0*/  IMAD R12, R12, c[0x0][0x4e8], RZ ;  /* 0x00013a000c0c7a24 */ /* 0x020fe200078e02ff */
[----:B------:R-:W-:-:S02]  /*18af0*/  SEL R34, R34, 0x328, P2 ;  /* 0x0000032822227807 */ /* 0x000fc40001000000 */
[----:B------:R-:W-:Y:S02]  /*18b00*/  ISETP.NE.AND.EX P0, PT, RZ, c[0x0][0x504], PT, P0 ;  /* 0x00014100ff007a0c */ /* 0x000fe40003f05300 */
[----:B------:R-:W1:Y:S01]  /*18b10*/  LDC.64 R20, c[0x0][R34+0x170] ;  /* 0x00005c0022147b82 */ /* 0x000e620000000a00 */
[----:B------:R-:W-:Y:S01]  /*18b20*/  ISETP.NE.AND P3, PT, R17, 0x1, PT ;  /* 0x000000011100780c */ /* 0x000fe20003f65270 */
[----:B------:R-:W-:Y:S01]  /*18b30*/  IMAD.IADD R17, R214, 0x1, R201 ;  /* 0x00000001d6117824 */ /* 0x000fe200078e02c9 */
[----:B------:R-:W-:Y:S02]  /*18b40*/  SEL R216, R216, RZ, !P0 ;  /* 0x000000ffd8d87207 */ /* 0x000fe40004000000 */
[----:B------:R-:W-:Y:S01]  /*18b50*/  SEL R18, R19, RZ, !P0 ;  /* 0x000000ff13127207 */ /* 0x000fe20004000000 */
[----:B------:R-:W-:Y:S01]  /*18b60*/  IMAD.MOV.U32 R24, RZ, RZ, R17 ;  /* 0x000000ffff187224 */ /* 0x000fe200078e0011 */
        /* <DEDUP_REMOVED lines=16> */
[----:B------:R-:W-:Y:S01]  /*18c70*/  IMAD.MOV R22, RZ, RZ, -R24 ;  /* 0x000000ffff167224 */ /* 0x000fe200078e0a18 */
[----:B------:R-:W-:Y:S01]  /*18c80*/  IADD3.X R19, R19, R20, R18, P1, P0 ;  /* 0x0000001413137210 */ /* 0x000fe20000fe0412 */
[----:B------:R-:W-:-:S04]  /*18c90*/  IMAD.WIDE.U32 R28, R28, R25, RZ ;  /* 0x000000191c1c7225 */ /* 0x000fc800078e00ff */
[----:B------:R-:W-:Y:S01]  /*18ca0*/  IMAD R25, R22, c[0x0][0x4e8], R17 ;  /* 0x00013a0016197a24 */ /* 0x000fe200078e0211 */
[----:B------:R-:W-:Y:S01]  /*18cb0*/  IADD3 R28, P1, P0, R24, R23, R28 ;  /* 0x00000017181c7210 */ /* 0x000fe2000783e01c */
[----:B------:R-:W-:Y:S01]  /*18cc0*/  IMAD.IADD R20, R29, 0x1, R21 ;  /* 0x000000011d147824 */ /* 0x000fe200078e0215 */
[----:B------:R-:W-:Y:S01]  /*18cd0*/  SHF.R.S32.HI R22, RZ, 0x1f, R24 ;  /* 0x0000001fff167819 */ /* 0x000fe20000011418 */
        /* <DEDUP_REMOVED lines=25> */
[----:B-1----:R-:W-:Y:S01]  /*18e70*/  P2R R9, PR, RZ, 0x2 ;  /* 0x00000002ff097803 */ /* 0x002fe20000000000 */
[----:B------:R-:W-:Y:S05]  /*18e80*/  @P2 BRA `(.L_x_4827) ;  /* 0x0000084000002947 */ /* 0x000fea0003800000 */
[-C--:B------:R-:W-:Y:S01]  /*18e90*/  LEA.HI R0, R0, R205.reuse, RZ, 0x3 ;  /* 0x000000cd00007211 */ /* 0x080fe200078f18ff */
[----:B------:R-:W-:Y:S01]  /*18ea0*/  IMAD R18, R18, c[0x0][0x3a0], RZ ;  /* 0x0000e80012127a24 */ /* 0x000fe200078e02ff */
[----:B------:R1:W3:Y:S01]  /*18eb0*/  LDS.128 R64, [R138+0x80] ;  /* 0x000080008a407984 */ /* 0x0002e20000000c00 */
[C---:B------:R-:W-:Y:S01]  /*18ec0*/  IMAD.WIDE.U32 R4, R13.reuse, c[0x0][0x3a0], RZ ;  /* 0x0000e8000d047a25 */ /* 0x040fe200078e00ff */
[----:B------:R-:W-:Y:S02]  /*18ed0*/  LOP3.LUT R2, R0, 0xfffffff8, RZ, 0xc0, !PT ;  /* 0xfffffff800027812 */ /* 0x000fe400078ec0ff */
[----:B------:R-:W-:Y:S01]  /*18ee0*/  SHF.R.S32.HI R0, RZ, 0x3, R0 ;  /* 0x00000003ff007819 */ /* 0x000fe20000011400 */
[----:B------:R-:W-:Y:S01]  /*18ef0*/  IMAD R13, R13, c[0x0][0x3a4], R18 ;  /* 0x0000e9000d0d7a24 */ /* 0x000fe200078e0212 */
[----:B------:R-:W-:Y:S01]  /*18f00*/  IADD3 R3, -R2, R205, RZ ;  /* 0x000000cd02037210 */ /* 0x000fe20007ffe1ff */
[----:B------:R1:W4:Y:S03]  /*18f10*/  LDS.128 R60, [R138+0x1080] ;  /* 0x001080008a3c7984 */ /* 0x0003260000000c00 */
[----:B------:R-:W-:Y:S01]  /*18f20*/  IADD3 R5, R5, R13, RZ ;  /* 0x0000000d05057210 */ /* 0x000fe20007ffe0ff */
[----:B------:R1:W2:Y:S01]  /*18f30*/  LDS.128 R56, [R138+0x2080] ;  /* 0x002080008a387984 */ /* 0x0002a20000000c00 */
[----:B------:R-:W-:-:S02]  /*18f40*/  LEA R2, R3, R0, 0x5 ;  /* 0x0000000003027211 */ /* 0x000fc400078e28ff */
[----:B------:R-:W-:Y:S01]  /*18f50*/  SHF.R.S32.HI R3, RZ, 0x1f, R216 ;  /* 0x0000001fff037819 */ /* 0x000fe200000114d8 */
[----:B------:R-:W-:Y:S01]  /*18f60*/  IMAD.WIDE.U32 R6, R217, c[0x0][0x3e8], R4 ;  /* 0x0000fa00d9067a25 */ /* 0x000fe200078e0004 */
[----:B------:R-:W-:Y:S01]  /*18f70*/  IADD3 R2, R201, R2, RZ ;  /* 0x00000002c9027210 */ /* 0x000fe20007ffe0ff */
[----:B------:R1:W1:Y:S01]  /*18f80*/  LDS.128 R52, [R138+0x3080] ;  /* 0x003080008a347984 */ /* 0x0002620000000c00 */
[----:B------:R-:W-:Y:S01]  /*18f90*/  IADD3 R201, R0, R201, RZ ;  /* 0x000000c900c97210 */ /* 0x000fe20007ffe0ff */
[----:B------:R-:W-:Y:S02]  /*18fa0*/  IMAD R7, R217, c[0x0][0x3ec], R7 ;  /* 0x0000fb00d9077a24 */ /* 0x000fe400078e0207 */
[----:B------:R-:W-:Y:S01]  /*18fb0*/  IMAD R3, R3, c[0x0][0x3f0], RZ ;  /* 0x0000fc0003037a24 */ /* 0x000fe200078e02ff */
[----:B------:R1:W1:Y:S01]  /*18fc0*/  LDS.128 R48, [R138+0x4080] ;  /* 0x004080008a307984 */ /* 0x0002620000000c00 */
[----:B------:R-:W-:-:S03]  /*18fd0*/  @P3 IMAD.HI.U32 R4, R2, c[0x0][0x4ec], RZ ;  /* 0x00013b0002043a27 */ /* 0x000fc600078e00ff */
[----:B------:R1:W1:Y:S01]  /*18fe0*/  LDS.128 R44, [R138+0x5080] ;  /* 0x005080008a2c7984 */ /* 0x0002620000000c00 */
[----:B------:R-:W-:Y:S01]  /*18ff0*/  IMAD.MOV.U32 R9, RZ, RZ, R2 ;  /* 0x000000ffff097224 */ /* 0x000fe200078e0002 */
[----:B------:R-:W-:Y:S01]  /*19000*/  @P3 SHF.R.U32.HI R9, RZ, c[0x0][0x4f0], R4 ;  /* 0x00013c00ff093a19 */ /* 0x000fe20000011604 */
[C---:B------:R-:W-:Y:S01]  /*19010*/  IMAD R3, R216.reuse, c[0x0][0x3f4], R3 ;  /* 0x0000fd00d8037a24 */ /* 0x040fe200078e0203 */
[----:B------:R1:W1:Y:S01]  /*19020*/  LDS.128 R40, [R138+0x6080] ;  /* 0x006080008a287984 */ /* 0x0002620000000c00 */
[----:B------:R-:W-:Y:S01]  /*19030*/  IMAD.WIDE.U32 R216, R216, c[0x0][0x3f0], R6 ;  /* 0x0000fc00d8d87a25 */ /* 0x000fe200078e0006 */
[----:B------:R-:W-:Y:S02]  /*19040*/  IADD3 R13, -R9, RZ, RZ ;  /* 0x000000ff090d7210 */ /* 0x000fe40007ffe1ff */
[----:B------:R1:W1:Y:S01]  /*19050*/  LDS.128 R36, [R138+0x7080] ;  /* 0x007080008a247984 */ /* 0x0002620000000c00 */
[----:B------:R-:W-:Y:S02]  /*19060*/  SHF.R.S32.HI R14, RZ, 0x1f, R9 ;  /* 0x0000001fff0e7819 */ /* 0x000fe40000011409 */
[----:B------:R-:W-:Y:S01]  /*19070*/  IADD3 R3, R217, R3, RZ ;  /* 0x00000003d9037210 */ /* 0x000fe20007ffe0ff */
[----:B------:R1:W1:Y:S01]  /*19080*/  LDS.128 R32, [R138+0x8080] ;  /* 0x008080008a207984 */ /* 0x0002620000000c00 */
[----:B------:R-:W-:-:S02]  /*19090*/  IMAD R13, R13, c[0x0][0x4e8], R2 ;  /* 0x00013a000d0d7a24 */ /* 0x000fc400078e0202 */
[----:B------:R-:W-:Y:S01]  /*190a0*/  IMAD R14, R14, c[0x0][0x3e0], RZ ;  /* 0x0000f8000e0e7a24 */ /* 0x000fe200078e02ff */
[----:B------:R1:W1:Y:S01]  /*190b0*/  LDS.128 R28, [R138+0x9080] ;  /* 0x009080008a1c7984 */ /* 0x0002620000000c00 */
[----:B------:R-:W-:Y:S02]  /*190c0*/  IMAD.MOV.U32 R2, RZ, RZ, R216 ;  /* 0x000000ffff027224 */ /* 0x000fe400078e00d8 */
[C---:B------:R-:W-:Y:S01]  /*190d0*/  IMAD R14, R9.reuse, c[0x0][0x3e4], R14 ;  /* 0x0000f900090e7a24 */ /* 0x040fe200078e020e */
[----:B--2---:R2:W1:Y:S01]  /*190e0*/  LDS.128 R24, [R138+0xa080] ;  /* 0x00a080008a187984 */ /* 0x0044620000000c00 */
        /* <DEDUP_REMOVED lines=12> */
.L_x_4895:
[----:B------:R-:W-:Y:S05]  /*191b0*/  BRA.DIV ~URZ, `(.L_x_4829) ;  /* 0x00003a527f007947 */ /* 0x000fea000b800000 */
[----:B------:R2:W3:Y:S02]  /*191c0*/  SHFL.IDX PT, R17, R2, RZ, 0x181f ;  /* 0x00181fff02117589 */ /* 0x0004e400000e0000 */
.L_x_4896:
        /* <DEDUP_REMOVED lines=18> */
.L_x_4831:
[----:B------:R-:W-:Y:S05]  /*192f0*/  BSYNC B0 ;  /* 0x0000000000007941 */ /* 0x000fea0003800000 */
.L_x_4830:
[----:B------:R-:W-:Y:S05]  /*19300*/  BRA.DIV ~URZ, `(.L_x_4832) ;  /* 0x000039627f007947 */ /* 0x000fea000b800000 */
[----:B----4-:R4:W2:Y:S04]  /*19310*/  SHFL.IDX PT, R15, R13, 0x1, 0x181f ;  /* 0x00381f000d0f7f89 */ /* 0x0108a800000e0000 */
[----:B---3--:R4:W3:Y:S02]  /*19320*/  SHFL.IDX PT, R19, R2, 0x1, 0x181f ;  /* 0x00381f0002137f89 */ /* 0x0088e400000e0000 */
.L_x_4897:
        /* <DEDUP_REMOVED lines=16> */
.L_x_4834:
[----:B------:R-:W-:Y:S05]  /*19430*/  BSYNC B0 ;  /* 0x0000000000007941 */ /* 0x000fea0003800000 */
.L_x_4833:
[----:B------:R-:W-:Y:S05]  /*19440*/  BRA.DIV ~URZ, `(.L_x_4835) ;  /* 0x000038f27f007947 */ /* 0x000fea000b800000 */
[----:B--2---:R2:W4:Y:S02]  /*19450*/  SHFL.IDX PT, R15, R13, 0x2, 0x181f ;  /* 0x00581f000d0f7f89 */ /* 0x00452400000e0000 */
.L_x_4898:
[----:B------:R-:W-:Y:S05]  /*19460*/  BRA.DIV ~URZ, `(.L_x_4836) ;  /* 0x000039427f007947 */ /* 0x000fea000b800000 */
[----:B---3--:R3:W2:Y:S02]  /*19470*/  SHFL.IDX PT, R19, R2, 0x2, 0x181f ;  /* 0x00581f0002137f89 */ /* 0x0086a400000e0000 */
.L_x_4899:
        /* <DEDUP_REMOVED lines=16> */
.L_x_4838:
[----:B------:R-:W-:Y:S05]  /*19580*/  BSYNC B0 ;  /* 0x0000000000007941 */ /* 0x000fea0003800000 */
.L_x_4837:
[----:B------:R-:W-:Y:S05]  /*19590*/  BRA.DIV ~URZ, `(.L_x_4839) ;  /* 0x000038827f007947 */ /* 0x000fea000b800000 */
[----:B--2-4-:R-:W2:Y:S04]  /*195a0*/  SHFL.IDX PT, R13, R13, 0x3, 0x181f ;  /* 0x00781f000d0d7f89 */ /* 0x014ea800000e0000 */
[----:B------:R4:W3:Y:S02]  /*195b0*/  SHFL.IDX PT, R17, R2, 0x3, 0x181f ;  /* 0x00781f0002117f89 */ /* 0x0008e400000e0000 */
.L_x_4900:
[----:B------:R-:W-:-:S04]  /*195c0*/  IADD3 R201, R201, 0x60, RZ ;  /* 0x00000060c9c97810 */ /* 0x000fc80007ffe0ff */
[----:B------:R-:W-:-:S13]  /*195d0*/  ISETP.GE.AND P0, PT, R201, R12, PT ;  /* 0x0000000cc900720c */ /* 0x000fda0003f06270 */
[----:B------:R-:W-:Y:S05]  /*195e0*/  @P0 BRA `(.L_x_4840) ;  /* 0x00001ec000000947 */ /* 0x000fea0003800000 */
[----:B------:R-:W-:Y:S02]  /*195f0*/  ISETP.GE.AND P1, PT, R220, c[0x0][0x3c8], PT ;  /* 0x0000f200dc007a0c */ /* 0x000fe40003f26270 */
[----:B------:R-:W-:-:S11]  /*19600*/  ISETP.GE.AND P0, PT, R207, c[0x0][0x3c8], PT ;  /* 0x0000f200cf007a0c */ /* 0x000fd60003f06270 */
[CC--:B---3--:R-:W-:Y:S02]  /*19610*/  @!P1 LEA R20, P3, R220.reuse, R17.reuse, 0x1 ;  /* 0x00000011dc149211 */ /* 0x0c8fe400078608ff */
[C---:B------:R-:W-:Y:S02]  /*19620*/  @!P0 LEA R18, P2, R207.reuse, R17, 0x1 ;  /* 0x00000011cf128211 */ /* 0x040fe400078408ff */
[-C--:B--2---:R-:W-:Y:S02]  /*19630*/  @!P1 LEA.HI.X R21, R220, R13.reuse, R9, 0x1, P3 ;  /* 0x0000000ddc159211 */ /* 0x084fe400018f0c09 */
[----:B------:R-:W-:-:S03]  /*19640*/  @!P0 LEA.HI.X R19, R207, R13, R14, 0x1, P2 ;  /* 0x0000000dcf138211 */ /* 0x000fc600010f0c0e */
[----:B-1----:R1:W-:Y:S04]  /*19650*/  @!P1 ST.E.128 [R20.64], R52 ;  /* 0x0000003414009985 */ /* 0x0023e8000c101d08 */
[----:B------:R1:W-:Y:S01]  /*19660*/  @!P0 ST.E.128 [R18.64], R36 ;  /* 0x0000002412008985 */ /* 0x0003e2000c101d08 */
[----:B------:R-:W-:-:S13]  /*19670*/  ISETP.GE.AND P0, PT, R206, c[0x0][0x3c8], PT ;  /* 0x0000f200ce007a0c */ /* 0x000fda0003f06270 */
[----:B------:R-:W-:Y:S05]  /*19680*/  @P0 BRA `(.L_x_4840) ;  /* 0x00001e2000000947 */ /* 0x000fea0003800000 */
[----:B----4-:R-:W-:-:S04]  /*19690*/  LEA R2, P0, R206, R17, 0x1 ;  /* 0x00000011ce027211 */ /* 0x010fc800078008ff */
[----:B------:R-:W-:-:S05]  /*196a0*/  LEA.HI.X R3, R206, R13, R3, 0x1, P0 ;  /* 0x0000000dce037211 */ /* 0x000fca00000f0c03 */
[----:B------:R2:W-:Y:S01]  /*196b0*/  ST.E.128 [R2.64], R4 ;  /* 0x0000000402007985 */ /* 0x0005e2000c101d08 */
[----:B------:R-:W-:Y:S05]  /*196c0*/  BRA `(.L_x_4840) ;  /* 0x00001de000007947 */ /* 0x000fea0003800000 */
.L_x_4827:
[----:B------:R-:W-:Y:S01]  /*196d0*/  IMAD R18, R18, c[0x0][0x408], RZ ;  /* 0x0001020012127a24 */ /* 0x000fe200078e02ff */
[----:B------:R-:W-:Y:S01]  /*196e0*/  SHF.R.S32.HI R0, RZ, 0x1f, R216 ;  /* 0x0000001fff007819 */ /* 0x000fe200000114d8 */
[----:B------:R-:W-:Y:S01]  /*196f0*/  IMAD.WIDE.U32 R20, R13, c[0x0][0x408], RZ ;  /* 0x000102000d147a25 */ /* 0x000fe200078e00ff */
[----:B------:R-:W-:-:S03]  /*19700*/  MOV R12, R17 ;  /* 0x00000011000c7202 */ /* 0x000fc60000000f00 */
[----:B------:R-:W-:Y:S02]  /*19710*/  IMAD R18, R13, c[0x0][0x40c], R18 ;  /* 0x000103000d127a24 */ /* 0x000fe400078e0212 */
[----:B------:R-:W-:Y:S02]  /*19720*/  IMAD R13, R0, c[0x0][0x440], RZ ;  /* 0x00011000000d7a24 */ /* 0x000fe400078e02ff */
[----:B------:R-:W-:Y:S01]  /*19730*/  @P3 IMAD.HI.U32 R0, R17, c[0x0][0x4ec], RZ ;  /* 0x00013b0011003a27 */ /* 0x000fe200078e00ff */
[----:B------:R-:W-:-:S03]  /*19740*/  IADD3 R21, R21, R18, RZ ;  /* 0x0000001215157210 */ /* 0x000fc60007ffe0ff */
[----:B------:R-:W-:Y:S01]  /*19750*/  IMAD R13, R216, c[0x0][0x444], R13 ;  /* 0x00011100d80d7a24 */ /* 0x000fe200078e020d */
[----:B------:R-:W-:Y:S01]  /*19760*/  @P3 SHF.R.U32.HI R12, RZ, c[0x0][0x4f0], R0 ;  /* 0x00013c00ff0c3a19 */ /* 0x000fe20000011600 */
[----:B------:R-:W-:-:S03]  /*19770*/  IMAD.WIDE.U32 R18, R217, c[0x0][0x438], R20 ;  /* 0x00010e00d9127a25 */ /* 0x000fc600078e0014 */
[----:B------:R-:W-:Y:S01]  /*19780*/  IADD3 R0, -R12, RZ, RZ ;  /* 0x000000ff0c007210 */ /* 0x000fe20007ffe1ff */
[----:B------:R-:W-:-:S04]  /*19790*/  IMAD R19, R217, c[0x0][0x43c], R19 ;  /* 0x00010f00d9137a24 */ /* 0x000fc800078e0213 */
        /* <DEDUP_REMOVED lines=12> */
[----:B--2---:R-:W-:-:S04]  /*19860*/  IMAD.WIDE.U32 R16, R0, c[0x0][0x428], R18 ;  /* 0x00010a0000107a25 */ /* 0x004fc800078e0012 */
[----:B------:R-:W-:Y:S01]  /*19870*/  IMAD R0, R0, c[0x0][0x42c], R13 ;  /* 0x00010b0000007a24 */ /* 0x000fe200078e020d */
[----:B------:R-:W-:-:S04]  /*19880*/  LEA R163, P1, R16, c[0x0][0x400], 0x2 ;  /* 0x0001000010a37a11 */ /* 0x000fc800078210ff */
[----:B------:R-:W-:-:S04]  /*19890*/  IADD3 R0, R17, R0, RZ ;  /* 0x0000000011007210 */ /* 0x000fc80007ffe0ff */
[----:B------:R-:W-:Y:S01]  /*198a0*/  LEA.HI.X R162, R16, c[0x0][0x404], R0, 0x2, P1 ;  /* 0x0001010010a27a11 */ /* 0x000fe200008f1400 */
[----:B------:R-:W-:Y:S05]  /*198b0*/  BRA.DIV ~URZ, `(.L_x_4841) ;  /* 0x000036227f007947 */ /* 0x000fea000b800000 */
[----:B------:R1:W2:Y:S02]  /*198c0*/  SHFL.IDX PT, R165, R162, RZ, 0x1c1f ;  /* 0x001c1fffa2a57589 */ /* 0x0002a400000e0000 */
.L_x_4901:
[----:B------:R-:W-:Y:S05]  /*198d0*/  BRA.DIV ~URZ, `(.L_x_4842) ;  /* 0x000036727f007947 */ /* 0x000fea000b800000 */
[----:B------:R3:W4:Y:S02]  /*198e0*/  SHFL.IDX PT, R17, R163, RZ, 0x1c1f ;  /* 0x001c1fffa3117589 */ /* 0x00072400000e0000 */
.L_x_4902:
        /* <DEDUP_REMOVED lines=65> */
[----:B------:R-:W-:Y:S02]  /*19d00*/  @!P4 LEA.HI.X R169, R154, R165, R153, 0x2, P0 ;  /* 0x000000a59aa9c211 */ /* 0x000fe400000f1499 */
        /* <DEDUP_REMOVED lines=9> */
[-C--:B----4-:R-:W-:Y:S02]  /*19da0*/  @!P3 LEA R18, P5, R88, R17.reuse, 0x2 ;  /* 0x000000115812b211 */ /* 0x090fe400078a10ff */
[----:B-----5:R-:W-:Y:S01]  /*19db0*/  @!P4 LEA R104, P0, R38, R17, 0x2 ;  /* 0x000000112668c211 */ /* 0x020fe200078010ff */
[----:B------:R2:W-:Y:S01]  /*19dc0*/  @!P1 ST.E.64 [R20.64], R116 ;  /* 0x0000007414009985 */ /* 0x0005e2000c101b08 */
[----:B------:R-:W-:Y:S02]  /*19dd0*/  ISETP.GE.AND P1, PT, R31, c[0x0][0x3c8], PT ;  /* 0x0000f2001f007a0c */ /* 0x000fe40003f26270 */
[-C--:B------:R-:W-:Y:S02]  /*19de0*/  @!P3 LEA.HI.X R19, R88, R165.reuse, R85, 0x2, P5 ;  /* 0x000000a55813b211 */ /* 0x080fe400028f1455 */
[----:B------:R-:W-:-:S02]  /*19df0*/  @!P4 LEA.HI.X R105, R38, R165, R37, 0x2, P0 ;  /* 0x000000a52669c211 */ /* 0x000fc400000f1425 */
[C---:B-1----:R-:W-:Y:S01]  /*19e00*/  @!P2 LEA R108, P5, R36.reuse, R17, 0x2 ;  /* 0x00000011246ca211 */ /* 0x042fe200078a10ff */
        /* <DEDUP_REMOVED lines=17> */
[-C--:B----4-:R-:W-:Y:S02]  /*19f20*/  @!P2 LEA R104, P5, R25, R17.reuse, 0x2 ;  /* 0x000000111968a211 */ /* 0x090fe400078a10ff */
[----:B---3--:R-:W-:Y:S01]  /*19f30*/  @!P1 LEA R40, P0, R23, R17, 0x2 ;  /* 0x0000001117289211 */ /* 0x008fe200078010ff */
[----:B------:R2:W-:Y:S01]  /*19f40*/  @!P4 ST.E.64 [R18.64], R52 ;  /* 0x000000341200c985 */ /* 0x0005e2000c101b08 */
[----:B------:R-:W-:Y:S02]  /*19f50*/  @!P2 LEA.HI.X R105, R25, R165, R24, 0x2, P5 ;  /* 0x000000a51969a211 */ /* 0x000fe400028f1418 */
[----:B------:R-:W-:-:S02]  /*19f60*/  ISETP.GE.AND P4, PT, R150, c[0x0][0x3c8], PT ;  /* 0x0000f20096007a0c */ /* 0x000fc40003f86270 */
[----:B------:R-:W-:Y:S01]  /*19f70*/  @!P1 LEA.HI.X R41, R23, R165, R22, 0x2, P0 ;  /* 0x000000a517299211 */ /* 0x000fe200000f1416 */
        /* <DEDUP_REMOVED lines=9> */
[----:B------:R-:W-:Y:S02]  /*1a010*/  @!P1 LEA R48, P3, R152, R17, 0x2 ;  /* 0x0000001198309211 */ /* 0x000fe400078610ff */
[-C--:B------:R-:W-:Y:S02]  /*1a020*/  @!P4 LEA.HI.X R21, R150, R165.reuse, R149, 0x2, P0 ;  /* 0x000000a59615c211 */ /* 0x080fe400000f1495 */
[----:B------:R-:W-:Y:S02]  /*1a030*/  @!P1 LEA.HI.X R49, R152, R165, R151, 0x2, P3 ;  /* 0x000000a598319211 */ /* 0x000fe400018f1497 */
[----:B--2---:R-:W-:Y:S01]  /*1a040*/  @!P2 LEA R18, P0, R160, R17, 0x2 ;  /* 0x00000011a012a211 */ /* 0x004fe200078010ff */
[----:B------:R1:W-:Y:S01]  /*1a050*/  @!P4 ST.E.64 [R20.64], R68 ;  /* 0x000000441400c985 */ /* 0x0003e2000c101b08 */
[----:B------:R-:W-:Y:S02]  /*1a060*/  ISETP.GE.AND P4, PT, R82, c[0x0][0x3c8], PT ;  /* 0x0000f20052007a0c */ /* 0x000fe40003f86270 */
[----:B------:R-:W-:-:S05]  /*1a070*/  @!P2 LEA.HI.X R19, R160, R165, R155, 0x2, P0 ;  /* 0x000000a5a013a211 */ /* 0x000fca00000f149b */
[----:B------:R2:W-:Y:S01]  /*1a080*/  @!P2 ST.E.64 [R18.64], R72 ;  /* 0x000000481200a985 */ /* 0x0005e2000c101b08 */
[----:B---3--:R-:W-:Y:S02]  /*1a090*/  @!P6 LEA R40, P0, R146, R17, 0x2 ;  /* 0x000000119228e211 */ /* 0x008fe400078010ff */
        /* <DEDUP_REMOVED lines=10> */
[----:B--2---:R-:W-:-:S03]  /*1a140*/  @!P2 LEA R18, P3, R80, R17, 0x2 ;  /* 0x000000115012a211 */ /* 0x004fc600078610ff */
[----:B------:R1:W-:Y:S01]  /*1a150*/  @!P5 ST.E.64 [R20.64], R4 ;  /* 0x000000041400d985 */ /* 0x0003e2000c101b08 */
[----:B------:R-:W-:Y:S02]  /*1a160*/  @!P1 LEA R16, P5, R33, R17, 0x2 ;  /* 0x0000001121109211 */ /* 0x000fe400078a10ff */
[----:B------:R-:W-:Y:S01]  /*1a170*/  @!P2 LEA.HI.X R19, R80, R165, R39, 0x2, P3 ;  /* 0x000000a55013a211 */ /* 0x000fe200018f1427 */
[----:B------:R1:W-:Y:S01]  /*1a180*/  @!P4 ST.E.64 [R44.64], R6 ;  /* 0x000000062c00c985 */ /* 0x0003e2000c101b08 */
[----:B---3--:R-:W-:Y:S02]  /*1a190*/  @!P0 LEA R48, P3, R157, R17, 0x2 ;  /* 0x000000119d308211 */ /* 0x008fe400078610ff */
[-C--:B------:R-:W-:Y:S01]  /*1a1a0*/  @!P1 LEA.HI.X R17, R33, R165.reuse, R32, 0x2, P5 ;  /* 0x000000a521119211 */ /* 0x080fe200028f1420 */
[----:B------:R1:W-:Y:S01]  /*1a1b0*/  @!P2 ST.E.64 [R18.64], R92 ;  /* 0x0000005c1200a985 */ /* 0x0003e2000c101b08 */
[----:B------:R-:W-:-:S03]  /*1a1c0*/  @!P0 LEA.HI.X R49, R157, R165, R34, 0x2, P3 ;  /* 0x000000a59d318211 */ /* 0x000fc600018f1422 */
[----:B------:R1:W-:Y:S04]  /*1a1d0*/  @!P1 ST.E.64 [R16.64], R96 ;  /* 0x0000006010009985 */ /* 0x0003e8000c101b08 */
[----:B------:R1:W-:Y:S02]  /*1a1e0*/  @!P0 ST.E.64 [R48.64], R100 ;  /* 0x0000006430008985 */ /* 0x0003e4000c101b08 */
.L_x_4844:
[----:B------:R-:W-:Y:S05]  /*1a1f0*/  BSYNC B0 ;  /* 0x0000000000007941 */ /* 0x000fea0003800000 */
.L_x_4843:
[----:B------:R-:W-:Y:S05]  /*1a200*/  BRA.DIV ~URZ, `(.L_x_4845) ;  /* 0x00002da27f007947 */ /* 0x000fea000b800000 */
[----:B------:R1:W3:Y:S04]  /*1a210*/  SHFL.IDX PT, R3, R162, 0x1, 0x1c1f ;  /* 0x003c1f00a2037f89 */ /* 0x0002e800000e0000 */
[----:B-1--4-:R1:W4:Y:S02]  /*1a220*/  SHFL.IDX PT, R17, R163, 0x1, 0x1c1f ;  /* 0x003c1f00a3117f89 */ /* 0x01232400000e0000 */
.L_x_4903:
[----:B------:R-:W-:-:S13]  /*1a230*/  ISETP.NE.AND P0, PT, R9, RZ, PT ;  /* 0x000000ff0900720c */ /* 0x000fda0003f05270 */
[----:B------:R-:W-:Y:S05]  /*1a240*/  @P0 BRA `(.L_x_4840) ;  /* 0x0000126000000947 */ /* 0x000fea0003800000 */
[----:B------:R-:W-:Y:S02]  /*1a250*/  ISETP.GE.AND P3, PT, R161, c[0x0][0x3c8], PT ;  /* 0x0000f200a1007a0c */ /* 0x000fe40003f66270 */
[----:B------:R-:W-:Y:S02]  /*1a260*/  ISETP.GE.AND P2, PT, R159, c[0x0][0x3c8], PT ;  /* 0x0000f2009f007a0c */ /* 0x000fe40003f46270 */
[----:B------:R-:W-:Y:S02]  /*1a270*/  ISETP.GE.AND P1, PT, R154, c[0x0][0x3c8], PT ;  /* 0x0000f2009a007a0c */ /* 0x000fe40003f26270 */
[----:B------:R-:W-:Y:S02]  /*1a280*/  ISETP.GE.AND P4, PT, R213, c[0x0][0x3c8], PT ;  /* 0x0000f200d5007a0c */ /* 0x000fe40003f86270 */
[----:B------:R-:W-:-:S05]  /*1a290*/  ISETP.GE.AND P0, PT, R148, c[0x0][0x3c8], PT ;  /* 0x0000f20094007a0c */ /* 0x000fca0003f06270 */
[-C--:B----4-:R-:W-:Y:S02]  /*1a2a0*/  @!P3 LEA R6, P6, R161, R17.reuse, 0x2 ;  /* 0x00000011a106b211 */ /* 0x090fe400078c10ff */
[----:B------:R-:W-:Y:S02]  /*1a2b0*/  @!P2 LEA R4, P5, R159, R17, 0x2 ;  /* 0x000000119f04a211 */ /* 0x000fe400078a10ff */
[----:B---3--:R-:W-:Y:S02]  /*1a2c0*/  @!P3 LEA.HI.X R7, R161, R3, R158, 0x2, P6 ;  /* 0x00000003a107b211 */ /* 0x008fe400030f149e */
[----:B------:R-:W-:Y:S01]  /*1a2d0*/  @!P1 LEA R20, P6, R154, R17, 0x2 ;  /* 0x000000119a149211 */ /* 0x000fe200078c10ff */
[----:B------:R-:W-:Y:S01]  /*1a2e0*/  @!P4 IMAD.MOV.U32 R2, RZ, RZ, R17 ;  /* 0x000000ffff02c224 */ /* 0x000fe200078e0011 */
[----:B------:R-:W-:Y:S02]  /*1a2f0*/  @!P2 LEA.HI.X R5, R159, R3, R156, 0x2, P5 ;  /* 0x000000039f05a211 */ /* 0x000fe400028f149c */
        /* <DEDUP_REMOVED lines=21> */
[C---:B---3--:R-:W-:Y:S01]  /*1a450*/  @!P4 LEA R40, P0, R38.reuse, R17, 0x2 ;  /* 0x000000112628c211 */ /* 0x048fe200078010ff */
[----:B------:R-:W-:Y:S01]  /*1a460*/  @!P5 ST.E.64 [R44.64], R122 ;  /* 0x0000007a2c00d985 */ /* 0x000fe2000c101b08 */
[----:B------:R-:W-:Y:S02]  /*1a470*/  ISETP.GE.AND P5, PT, R25, c[0x0][0x3c8], PT ;  /* 0x0000f20019007a0c */ /* 0x000fe40003fa6270 */
[----:B------:R-:W-:Y:S02]  /*1a480*/  @!P4 LEA.HI.X R41, R38, R3, R37, 0x2, P0 ;  /* 0x000000032629c211 */ /* 0x000fe400000f1425 */
[----:B----4-:R-:W-:-:S03]  /*1a490*/  @!P3 LEA R4, P0, R36, R17, 0x2 ;  /* 0x000000112404b211 */ /* 0x010fc600078010ff */
[----:B------:R-:W-:Y:S01]  /*1a4a0*/  @!P4 ST.E.64 [R40.64], R126 ;  /* 0x0000007e2800c985 */ /* 0x000fe2000c101b08 */
[----:B------:R-:W-:Y:S02]  /*1a4b0*/  ISETP.GE.AND P4, PT, R23, c[0x0][0x3c8], PT ;  /* 0x0000f20017007a0c */ /* 0x000fe40003f86270 */
[----:B------:R-:W-:Y:S02]  /*1a4c0*/  @!P3 LEA.HI.X R5, R36, R3, R35, 0x2, P0 ;  /* 0x000000032405b211 */ /* 0x000fe400000f1423 */
[----:B------:R-:W-:-:S03]  /*1a4d0*/  @!P2 LEA R6, P0, R31, R17, 0x2 ;  /* 0x000000111f06a211 */ /* 0x000fc600078010ff */
[----:B------:R3:W-:Y:S01]  /*1a4e0*/  @!P3 ST.E.64 [R4.64], R42 ;  /* 0x0000002a0400b985 */ /* 0x0007e2000c101b08 */
[----:B------:R-:W-:Y:S02]  /*1a4f0*/  @!P2 LEA.HI.X R7, R31, R3, R30, 0x2, P0 ;  /* 0x000000031f07a211 */ /* 0x000fe400000f141e */
[----:B-----5:R-:W-:Y:S02]  /*1a500*/  @!P1 LEA R18, P0, R29, R17, 0x2 ;  /* 0x000000111d129211 */ /* 0x020fe400078010ff */
[----:B------:R-:W-:Y:S01]  /*1a510*/  ISETP.GE.AND P3, PT, R13, c[0x0][0x3c8], PT ;  /* 0x0000f2000d007a0c */ /* 0x000fe20003f66270 */
[----:B------:R4:W-:Y:S01]  /*1a520*/  @!P2 ST.E.64 [R6.64], R46 ;  /* 0x0000002e0600a985 */ /* 0x0009e2000c101b08 */
[----:B------:R-:W-:Y:S02]  /*1a530*/  @!P1 LEA.HI.X R19, R29, R3, R28, 0x2, P0 ;  /* 0x000000031d139211 */ /* 0x000fe400000f141c */
[-C--:B------:R-:W-:Y:S02]  /*1a540*/  @!P6 LEA R28, P0, R27, R17.reuse, 0x2 ;  /* 0x000000111b1ce211 */ /* 0x080fe400078010ff */
[----:B------:R-:W-:Y:S01]  /*1a550*/  ISETP.GE.AND P2, PT, R150, c[0x0][0x3c8], PT ;  /* 0x0000f20096007a0c */ /* 0x000fe20003f46270 */
[----:B------:R5:W-:Y:S01]  /*1a560*/  @!P1 ST.E.64 [R18.64], R50 ;  /* 0x0000003212009985 */ /* 0x000be2000c101b08 */
[----:B------:R-:W-:-:S02]  /*1a570*/  @!P5 LEA R20, P1, R25, R17, 0x2 ;  /* 0x000000111914d211 */ /* 0x000fc400078210ff */
        /* <DEDUP_REMOVED lines=10> */
[C---:B---3--:R-:W-:Y:S02]  /*1a620*/  @!P3 LEA R4, P0, R13.reuse, R17, 0x2 ;  /* 0x000000110d04b211 */ /* 0x048fe400078010ff */
[----:B------:R-:W-:Y:S02]  /*1a630*/  ISETP.GE.AND P4, PT, R84, c[0x0][0x3c8], PT ;  /* 0x0000f20054007a0c */ /* 0x000fe40003f86270 */
[----:B------:R-:W-:Y:S02]  /*1a640*/  @!P3 LEA.HI.X R5, R13, R3, R12, 0x2, P0 ;  /* 0x000000030d05b211 */ /* 0x000fe400000f140c */
[----:B----4-:R-:W-:-:S03]  /*1a650*/  @!P2 LEA R6, P0, R150, R17, 0x2 ;  /* 0x000000119606a211 */ /* 0x010fc600078010ff */
        /* <DEDUP_REMOVED lines=9> */
[----:B-----5:R-:W-:-:S02]  /*1a6f0*/  @!P5 LEA R18, P1, R146, R17, 0x2 ;  /* 0x000000119212d211 */ /* 0x020fc400078210ff */
[----:B------:R-:W-:Y:S02]  /*1a700*/  @!P6 LEA.HI.X R23, R152, R3, R151, 0x2, P0 ;  /* 0x000000039817e211 */ /* 0x000fe400000f1497 */
[----:B-1----:R-:W-:Y:S02]  /*1a710*/  @!P4 LEA R20, P0, R84, R17, 0x2 ;  /* 0x000000115414c211 */ /* 0x002fe400078010ff */
[-C--:B------:R-:W-:Y:S01]  /*1a720*/  @!P5 LEA.HI.X R19, R146, R3.reuse, R145, 0x2, P1 ;  /* 0x000000039213d211 */ /* 0x080fe200008f1491 */
[----:B------:R1:W-:Y:S01]  /*1a730*/  @!P6 ST.E.64 [R22.64], R78 ;  /* 0x0000004e1600e985 */ /* 0x0003e2000c101b08 */
[----:B------:R-:W-:Y:S02]  /*1a740*/  ISETP.GE.AND P1, PT, R33, c[0x0][0x3c8], PT ;  /* 0x0000f20021007a0c */ /* 0x000fe40003f26270 */
[----:B------:R-:W-:Y:S01]  /*1a750*/  @!P4 LEA.HI.X R21, R84, R3, R83, 0x2, P0 ;  /* 0x000000035415c211 */ /* 0x000fe200000f1453 */
[----:B------:R1:W-:Y:S04]  /*1a760*/  @!P5 ST.E.64 [R18.64], R14 ;  /* 0x0000000e1200d985 */ /* 0x0003e8000c101b08 */
[----:B------:R1:W-:Y:S01]  /*1a770*/  @!P4 ST.E.64 [R20.64], R86 ;  /* 0x000000561400c985 */ /* 0x0003e2000c101b08 */
[----:B---3--:R-:W-:-:S04]  /*1a780*/  @!P3 LEA R4, P0, R82, R17, 0x2 ;  /* 0x000000115204b211 */ /* 0x008fc800078010ff */
[----:B------:R-:W-:Y:S02]  /*1a790*/  @!P3 LEA.HI.X R5, R82, R3, R81, 0x2, P0 ;  /* 0x000000035205b211 */ /* 0x000fe400000f1451 */
[----:B----4-:R-:W-:-:S03]  /*1a7a0*/  @!P2 LEA R6, P0, R80, R17, 0x2 ;  /* 0x000000115006a211 */ /* 0x010fc600078010ff */
        /* <DEDUP_REMOVED lines=12> */
.L_x_4825:
        /* <DEDUP_REMOVED lines=20> */
.L_x_4846:
[----:B------:R-:W-:Y:S01]  /*1a9b0*/  ISETP.GT.AND P0, PT, R205, 0x7f, PT ;  /* 0x0000007fcd00780c */ /* 0x000fe20003f04270 */
[----:B------:R-:W-:Y:S01]  /*1a9c0*/  BSSY B0, `(.L_x_4847) ;  /* 0x0000034000007945 */ /* 0x000fe20003800000 */
[----:B------:R-:W-:Y:S02]  /*1a9d0*/  SEL R216, R216, RZ, !P2 ;  /* 0x000000ffd8d87207 */ /* 0x000fe40005000000 */
[----:B--2---:R-:W-:-:S02]  /*1a9e0*/  SEL R4, R3, RZ, !P2 ;  /* 0x000000ff03047207 */ /* 0x004fc40005000000 */
[----:B-----5:R-:W-:-:S07]  /*1a9f0*/  SHF.R.S32.HI R5, RZ, 0x1f, R0 ;  /* 0x0000001fff057819 */ /* 0x020fce0000011400 */
        /* <DEDUP_REMOVED lines=11> */
[----:B------:R-:W-:Y:S02]  /*1aab0*/  SEL R218, R218, RZ, P2 ;  /* 0x000000ffdada7207 */ /* 0x000fe40001000000 */
[----:B------:R-:W-:-:S05]  /*1aac0*/  MOV R6, R3 ;  /* 0x0000000300067202 */ /* 0x000fca0000000f00 */
        /* <DEDUP_REMOVED lines=16> */
[----:B------:R-:W-:Y:S01]  /*1abd0*/  IMAD.MOV R14, RZ, RZ, -R6 ;  /* 0x000000ffff0e7224 */ /* 0x000fe200078e0a06 */
        /* <DEDUP_REMOVED lines=8> */
[C---:B------:R-:W-:Y:S02]  /*1ac60*/  IMAD R9, R16.reuse, R13, R9 ;  /* 0x0000000d10097224 */ /* 0x040fe400078e0209 */
[----:B------:R-:W-:Y:S01]  /*1ac70*/  IMAD.WIDE.U32 R18, R16, R3, R18 ;  /* 0x0000000310127225 */ /* 0x000fe200078e0012 */
[----:B------:R-:W-:Y:S02]  /*1ac80*/  MOV R3, c[0x0][0x4ac] ;  /* 0x00012b0000037a02 */ /* 0x000fe40000000f00 */
[----:B------:R-:W-:Y:S01]  /*1ac90*/  SEL R6, R6, c[0x0][0x450], P2 ;  /* 0x0001140006067a07 */ /* 0x000fe20001000000 */
[----:B------:R-:W-:Y:S01]  /*1aca0*/  IMAD.IADD R12, R19, 0x1, R9 ;  /* 0x00000001130c7824 */ /* 0x000fe200078e0209 */
[----:B------:R-:W-:-:S02]  /*1acb0*/  SEL R3, R3, c[0x0][0x454], P2 ;  /* 0x0001150003037a07 */ /* 0x000fc40001000000 */
[----:B------:R-:W-:-:S04]  /*1acc0*/  LEA R6, P0, R18, R6, 0x2 ;  /* 0x0000000612067211 */ /* 0x000fc800078010ff */
[----:B------:R-:W-:Y:S02]  /*1acd0*/  LEA.HI.X R7, R18, R3, R12, 0x2, P0 ;  /* 0x0000000312077211 */ /* 0x000fe400000f140c */
[----:B------:R-:W-:-:S05]  /*1ace0*/  MOV R3, 0xff800000 ;  /* 0xff80000000037802 */ /* 0x000fca0000000f00 */
[----:B------:R2:W-:Y:S02]  /*1acf0*/  STG.E [R6.64], R3 ;  /* 0x0000000306007986 */ /* 0x0005e4000c101908 */
.L_x_4848:
[----:B------:R-:W-:Y:S05]  /*1ad00*/  BSYNC B0 ;  /* 0x0000000000007941 */ /* 0x000fea0003800000 */
.L_x_4847:
[----:B------:R-:W-:-:S13]  /*1ad10*/  ISETP.GT.AND P0, PT, R202, 0x1, PT ;  /* 0x00000001ca00780c */ /* 0x000fda0003f04270 */
[----:B------:R-:W-:Y:S05]  /*1ad20*/  @P0 BRA `(.L_x_4840) ;  /* 0x0000078000000947 */ /* 0x000fea0003800000 */
[----:B------:R-:W-:Y:S01]  /*1ad30*/  SHF.R.S32.HI R12, RZ, 0x1f, R205 ;  /* 0x0000001fff0c7819 */ /* 0x000fe200000114cd */
[----:B------:R-:W-:Y:S02]  /*1ad40*/  IMAD R5, R5, c[0x0][0x3a0], RZ ;  /* 0x0000e80005057a24 */ /* 0x000fe400078e02ff */
[----:B------:R-:W-:Y:S01]  /*1ad50*/  IMAD.WIDE.U32 R14, R0, c[0x0][0x3a0], RZ ;  /* 0x0000e800000e7a25 */ /* 0x000fe200078e00ff */
[----:B--2---:R-:W-:-:S03]  /*1ad60*/  LEA.HI R3, R12, R205, RZ, 0x3 ;  /* 0x000000cd0c037211 */ /* 0x004fc600078f18ff */
[----:B------:R-:W-:Y:S01]  /*1ad70*/  IMAD R6, R0, c[0x0][0x3a4], R5 ;  /* 0x0000e90000067a24 */ /* 0x000fe200078e0205 */
[----:B------:R-:W-:Y:S02]  /*1ad80*/  MOV R5, c[0x0][0x4e8] ;  /* 0x00013a0000057a02 */ /* 0x000fe40000000f00 */
[----:B------:R-:W-:Y:S02]  /*1ad90*/  LOP3.LUT R0, R3, 0xfffffff8, RZ, 0xc0, !PT ;  /* 0xfffffff803007812 */ /* 0x000fe400078ec0ff */
[----:B------:R-:W-:Y:S02]  /*1ada0*/  IADD3 R15, R15, R6, RZ ;  /* 0x000000060f0f7210 */ /* 0x000fe40007ffe0ff */
[----:B------:R-:W-:Y:S02]  /*1adb0*/  SHF.R.S32.HI R6, RZ, 0x3, R3 ;  /* 0x00000003ff067819 */ /* 0x000fe40000011403 */
[----:B------:R-:W-:Y:S01]  /*1adc0*/  ISETP.NE.AND P0, PT, R5, 0x1, PT ;  /* 0x000000010500780c */ /* 0x000fe20003f05270 */
[----:B------:R-:W-:Y:S01]  /*1add0*/  IMAD.WIDE.U32 R12, R217, c[0x0][0x3e8], R14 ;  /* 0x0000fa00d90c7a25 */ /* 0x000fe200078e000e */
[----:B------:R-:W-:-:S03]  /*1ade0*/  IADD3 R3, -R0, R205, RZ ;  /* 0x000000cd00037210 */ /* 0x000fc60007ffe1ff */
[----:B------:R-:W-:Y:S01]  /*1adf0*/  IMAD R13, R217, c[0x0][0x3ec], R13 ;  /* 0x0000fb00d90d7a24 */ /* 0x000fe200078e020d */
[----:B------:R-:W-:Y:S01]  /*1ae00*/  LEA R0, R3, R6, 0x5 ;  /* 0x0000000603007211 */ /* 0x000fe200078e28ff */
[----:B------:R-:W-:Y:S02]  /*1ae10*/  IMAD R3, R4, c[0x0][0x3f0], RZ ;  /* 0x0000fc0004037a24 */ /* 0x000fe400078e02ff */
[----:B------:R-:W-:-:S04]  /*1ae20*/  IMAD.WIDE.U32 R12, R216, c[0x0][0x3f0], R12 ;  /* 0x0000fc00d80c7a25 */ /* 0x000fc800078e000c */
[----:B------:R-:W-:Y:S01]  /*1ae30*/  IMAD.IADD R0, R201, 0x1, R0 ;  /* 0x00000001c9007824 */ /* 0x000fe200078e0200 */
[----:B------:R-:W-:Y:S01]  /*1ae40*/  IADD3 R201, R6, R201, RZ ;  /* 0x000000c906c97210 */ /* 0x000fe20007ffe0ff */
[----:B------:R-:W-:Y:S02]  /*1ae50*/  IMAD R3, R216, c[0x0][0x3f4], R3 ;  /* 0x0000fd00d8037a24 */ /* 0x000fe400078e0203 */
[----:B------:R-:W-:Y:S01]  /*1ae60*/  @P0 IMAD.HI.U32 R4, R0, c[0x0][0x4ec], RZ ;  /* 0x00013b0000040a27 */ /* 0x000fe200078e00ff */
[----:B------:R-:W-:Y:S02]  /*1ae70*/  MOV R5, R0 ;  /* 0x0000000000057202 */ /* 0x000fe40000000f00 */
[----:B------:R-:W-:Y:S02]  /*1ae80*/  IADD3 R13, R13, R3, RZ ;  /* 0x000000030d0d7210 */ /* 0x000fe40007ffe0ff */
        /* <DEDUP_REMOVED lines=17> */
.L_x_4904:
[----:B------:R-:W-:Y:S05]  /*1afa0*/  BRA.DIV ~URZ, `(.L_x_4850) ;  /* 0x000021327f007947 */ /* 0x000fea000b800000 */
[----:B------:R4:W1:Y:S02]  /*1afb0*/  SHFL.IDX PT, R17, R3, RZ, 0x181f ;  /* 0x00181fff03117589 */ /* 0x00086400000e0000 */
.L_x_4905:
        /* <DEDUP_REMOVED lines=19> */
.L_x_4852:
[----:B------:R-:W-:Y:S05]  /*1b0f0*/  BSYNC B0 ;  /* 0x0000000000007941 */ /* 0x000fea0003800000 */
.L_x_4851:
[----:B------:R-:W-:Y:S05]  /*1b100*/  BRA.DIV ~URZ, `(.L_x_4853) ;  /* 0x000020327f007947 */ /* 0x000fea000b800000 */
[----:B---3--:R3:W2:Y:S04]  /*1b110*/  SHFL.IDX PT, R5, R4, 0x1, 0x181f ;  /* 0x00381f0004057f89 */ /* 0x0086a800000e0000 */
[----:B-1----:R3:W1:Y:S02]  /*1b120*/  SHFL.IDX PT, R17, R3, 0x1, 0x181f ;  /* 0x00381f0003117f89 */ /* 0x00266400000e0000 */
.L_x_4906:
        /* <DEDUP_REMOVED lines=16> */
.L_x_4855:
[----:B------:R-:W-:Y:S05]  /*1b230*/  BSYNC B0 ;  /* 0x0000000000007941 */ /* 0x000fea0003800000 */
.L_x_4854:
[----:B------:R-:W-:Y:S05]  /*1b240*/  BRA.DIV ~URZ, `(.L_x_4856) ;  /* 0x00001fb27f007947 */ /* 0x000fea000b800000 */
[----:B--2---:R2:W3:Y:S02]  /*1b250*/  SHFL.IDX PT, R5, R4, 0x2, 0x181f ;  /* 0x00581f0004057f89 */ /* 0x0044e400000e0000 */
.L_x_4907:
[----:B------:R-:W-:Y:S05]  /*1b260*/  BRA.DIV ~URZ, `(.L_x_4857) ;  /* 0x000020027f007947 */ /* 0x000fea000b800000 */
[----:B-1----:R1:W2:Y:S02]  /*1b270*/  SHFL.IDX PT, R17, R3, 0x2, 0x181f ;  /* 0x00581f0003117f89 */ /* 0x0022a400000e0000 */
.L_x_4908:
        /* <DEDUP_REMOVED lines=16> */
.L_x_4859:
[----:B------:R-:W-:Y:S05]  /*1b380*/  BSYNC B0 ;  /* 0x0000000000007941 */ /* 0x000fea0003800000 */
.L_x_4858:
[----:B------:R-:W-:Y:S05]  /*1b390*/  BRA.DIV ~URZ, `(.L_x_4860) ;  /* 0x00001f327f007947 */ /* 0x000fea000b800000 */
[----:B--23--:R-:W2:Y:S04]  /*1b3a0*/  SHFL.IDX PT, R4, R4, 0x3, 0x181f ;  /* 0x00781f0004047f89 */ /* 0x00cea800000e0000 */
[----:B------:R3:W1:Y:S02]  /*1b3b0*/  SHFL.IDX PT, R17, R3, 0x3, 0x181f ;  /* 0x00781f0003117f89 */ /* 0x00066400000e0000 */
.L_x_4909:
        /* <DEDUP_REMOVED lines=15> */
.L_x_4840:
[----:B------:R-:W-:Y:S05]  /*1b4b0*/  BSYNC B1 ;  /* 0x0000000000017941 */ /* 0x000fea0003800000 */
.L_x_4824:
[----:B------:R-:W-:-:S13]  /*1b4c0*/  ISETP.NE.AND P0, PT, R212, RZ, PT ;  /* 0x000000ffd400720c */ /* 0x000fda0003f05270 */
[----:B------:R-:W-:Y:S01]  /*1b4d0*/  @P0 WARPSYNC 0xffffffff ;  /* 0xffffffff00000948 */ /* 0x000fe20003800000 */
[----:B------:R-:W-:Y:S06]  /*1b4e0*/  @P0 BAR.SYNC.DEFER_BLOCKING 0x5, 0x100 ;  /* 0x0144000000000b1d */ /* 0x000fec0000010000 */
[----:B------:R-:W4:Y:S04]  /*1b4f0*/  @P0 LDS.128 R200, [0x24100] ;  /* 0x02410000ffc80984 */ /* 0x000f280000000c00 */
[----:B------:R-:W-:Y:S06]  /*1b500*/  @P0 BAR.ARV 0x4, 0x100 ;  /* 0x0104000000000b1d */ /* 0x000fec0000002000 */
[----:B------:R-:W-:Y:S05]  /*1b510*/  @P0 BRA `(.L_x_4861) ;  /* 0x00000e9000000947 */ /* 0x000fea0003800000 */
[----:B--234-:R-:W-:Y:S01]  /*1b520*/  LOP3.LUT R2, R205, 0x1f, RZ, 0xc0, !PT ;  /* 0x0000001fcd027812 */ /* 0x01cfe200078ec0ff */
[----:B-1----:R-:W-:-:S03]  /*1b530*/  IMAD.MOV.U32 R4, RZ, RZ, RZ ;  /* 0x000000ffff047224 */ /* 0x002fc600078e00ff */
[----:B------:R-:W-:Y:S01]  /*1b540*/  ISETP.NE.AND P6, PT, R2, 0x1f, PT ;  /* 0x0000001f0200780c */ /* 0x000fe20003fc5270 */
[----:B------:R-:W-:Y:S10]  /*1b550*/  BRA.DIV ~URZ, `(.L_x_4862) ;  /* 0x00001e327f007947 */ /* 0x000ff4000b800000 */
[----:B------:R1:W2:Y:S02]  /*1b560*/  SHFL.IDX PT, R3, R8, RZ, 0x1f ;  /* 0x00001fff08037589 */ /* 0x0002a400000e0000 */
.L_x_4910:
[----:B------:R-:W-:Y:S05]  /*1b570*/  BRA.DIV ~URZ, `(.L_x_4863) ;  /* 0x00001e827f007947 */ /* 0x000fea000b800000 */
[----:B-1----:R-:W1:Y:S02]  /*1b580*/  SHFL.IDX PT, R8, R8, 0x1, 0x1f ;  /* 0x00201f0008087f89 */ /* 0x002e6400000e0000 */
.L_x_4911:
        /* <DEDUP_REMOVED lines=18> */
.L_x_4912:
        /* <DEDUP_REMOVED lines=16> */
.L_x_4913:
[----:B----4-:R-:W-:Y:S01]  /*1b7b0*/  IMAD R5, R17, c[0x0][0x538], RZ ;  /* 0x00014e0011057a24 */ /* 0x010fe200078e02ff */
[----:B------:R-:W-:Y:S04]  /*1b7c0*/  BSSY B1, `(.L_x_4866) ;  /* 0x00000b9000017945 */ /* 0x000fe80003800000 */
[----:B-1----:R-:W-:-:S04]  /*1b7d0*/  IADD3 R200, R5, R8, RZ ;  /* 0x0000000805c87210 */ /* 0x002fc80007ffe0ff */
[----:B--2---:R-:W-:-:S13]  /*1b7e0*/  ISETP.GT.AND P0, PT, R200, R3, PT ;  /* 0x00000003c800720c */ /* 0x004fda0003f04270 */
[----:B------:R-:W-:Y:S05]  /*1b7f0*/  @P0 BRA `(.L_x_4867) ;  /* 0x0000024000000947 */ /* 0x000fea0003800000 */
.L_x_4871:
        /* <DEDUP_REMOVED lines=16> */
.L_x_4914:
        /* <DEDUP_REMOVED lines=16> */
.L_x_4915:
[----:B--2---:R-:W-:-:S05]  /*1ba00*/  IMAD R5, R17, c[0x0][0x538], RZ ;  /* 0x00014e0011057a24 */ /* 0x004fca00078e02ff */
[----:B------:R-:W-:-:S04]  /*1ba10*/  IADD3 R200, R5, R200, RZ ;  /* 0x000000c805c87210 */ /* 0x000fc80007ffe0ff */
[----:B------:R-:W-:-:S13]  /*1ba20*/  ISETP.GT.AND P0, PT, R200, R3, PT ;  /* 0x00000003c800720c */ /* 0x000fda0003f04270 */
[----:B-1----:R-:W-:Y:S05]  /*1ba30*/  @!P0 BRA `(.L_x_4871) ;  /* 0xfffffdc000008947 */ /* 0x002fea000383ffff */
.L_x_4867:
[----:B------:R-:W-:-:S05]  /*1ba40*/  IADD3 R200, -R5, R200, RZ ;  /* 0x000000c805c87210 */ /* 0x000fca0007ffe1ff */
[----:B------:R-:W-:-:S05]  /*1ba50*/  IMAD R0, R7, c[0x0][0x538], R200 ;  /* 0x00014e0007007a24 */ /* 0x000fca00078e02c8 */
[----:B------:R-:W-:Y:S01]  /*1ba60*/  ISETP.GT.AND P0, PT, R0, R3, PT ;  /* 0x000000030000720c */ /* 0x000fe20003f04270 */
[----:B------:R-:W-:-:S12]  /*1ba70*/  BRA.DIV ~URZ, `(.L_x_4872) ;  /* 0x00001dd27f007947 */ /* 0x000fd8000b800000 */
[----:B------:R-:W-:-:S04]  /*1ba80*/  VOTE.ANY R5, PT, !P0 ;  /* 0x0000000000057806 */ /* 0x000fc800040e0100 */
.L_x_4916:
[----:B------:R-:W1:Y:S02]  /*1ba90*/  POPC R16, R5 ;  /* 0x0000000500107309 */ /* 0x000e640000000000 */
[----:B-1----:R-:W-:Y:S01]  /*1baa0*/  IADD3 R203, R16, R203, RZ ;  /* 0x000000cb10cb7210 */ /* 0x002fe20007ffe0ff */
[----:B------:R-:W-:Y:S05]  /*1bab0*/  BRA.DIV ~URZ, `(.L_x_4873) ;  /* 0x00001dd27f007947 */ /* 0x000fea000b800000 */
[----:B------:R1:W2:Y:S04]  /*1bac0*/  SHFL.IDX PT, R201, R201, R16, 0x1f ;  /* 0x00001f10c9c97589 */ /* 0x0002a800000e0000 */
[----:B------:R1:W4:Y:S02]  /*1bad0*/  SHFL.IDX PT, R4, R4, R16, 0x1f ;  /* 0x00001f1004047589 */ /* 0x00032400000e0000 */
.L_x_4917:
[----:B------:R-:W-:Y:S01]  /*1bae0*/  ISETP.NE.AND P0, PT, R5, RZ, PT ;  /* 0x000000ff0500720c */ /* 0x000fe20003f05270 */
[----:B------:R-:W-:-:S12]  /*1baf0*/  BSSY B0, `(.L_x_4874) ;  /* 0x0000005000007945 */ /* 0x000fd80003800000 */
[----:B------:R-:W-:Y:S05]  /*1bb00*/  @!P0 BRA `(.L_x_4875) ;  /* 0x0000003000008947 */ /* 0x000fea0003800000 */
[----:B-1----:R-:W-:Y:S01]  /*1bb10*/  IADD3 R16, R16, -0x1, RZ ;  /* 0xffffffff10107810 */ /* 0x002fe20007ffe0ff */
[----:B------:R-:W-:Y:S05]  /*1bb20*/  BRA.DIV ~URZ, `(.L_x_4876) ;  /* 0x00001e127f007947 */ /* 0x000fea000b800000 */
[----:B------:R1:W3:Y:S02]  /*1bb30*/  SHFL.IDX PT, R9, R7, R16, 0x1f ;  /* 0x00001f1007097589 */ /* 0x0002e400000e0000 */
.L_x_4875:
[----:B------:R-:W-:Y:S05]  /*1bb40*/  BSYNC B0 ;  /* 0x0000000000007941 */ /* 0x000fea0003800000 */
.L_x_4874:
[----:B----4-:R-:W-:Y:S01]  /*1bb50*/  ISETP.NE.AND P0, PT, R4, 0x1, PT ;  /* 0x000000010400780c */ /* 0x010fe20003f05270 */
[----:B---3--:R-:W-:Y:S01]  /*1bb60*/  IMAD R200, R9, c[0x0][0x538], R200 ;  /* 0x00014e0009c87a24 */ /* 0x008fe200078e02c8 */
[----:B------:R-:W-:Y:S04]  /*1bb70*/  BSSY B0, `(.L_x_4877) ;  /* 0x0000076000007945 */ /* 0x000fe80003800000 */
[----:B------:R-:W-:-:S07]  /*1bb80*/  IADD3 R6, -R200, R3, RZ ;  /* 0x00000003c8067210 */ /* 0x000fce0007ffe1ff */
[----:B------:R-:W-:Y:S05]  /*1bb90*/  @!P0 BRA `(.L_x_4878) ;  /* 0x0000037000008947 */ /* 0x000fea0003800000 */
[-C--:B-12---:R-:W-:Y:S02]  /*1bba0*/  IABS R7, R201.reuse ;  /* 0x000000c900077213 */ /* 0x086fe40000000000 */
        /* <DEDUP_REMOVED lines=54> */
.L_x_4878:
[----:B------:R-:W-:-:S04]  /*1bf10*/  IMAD.MOV.U32 R0, RZ, RZ, 0x4 ;  /* 0x00000004ff007424 */ /* 0x000fc800078e00ff */
[----:B------:R-:W-:-:S05]  /*1bf20*/  IMAD.WIDE R14, R203, R0, c[0x0][0x590] ;  /* 0x00016400cb0e7625 */ /* 0x000fca00078e0200 */
[----:B------:R-:W3:Y:S01]  /*1bf30*/  LDG.E R4, [R14.64] ;  /* 0x000000080e047981 */ /* 0x000ee2000c1e1900 */
[----:B------:R-:W-:Y:S01]  /*1bf40*/  IABS R5, R6 ;  /* 0x0000000600057213 */ /* 0x000fe20000000000 */
[----:B--23--:R-:W-:-:S05]  /*1bf50*/  IMAD R3, R4, R201, RZ ;  /* 0x000000c904037224 */ /* 0x00cfca00078e02ff */
[-C--:B-1----:R-:W-:Y:S02]  /*1bf60*/  IABS R7, R3.reuse ;  /* 0x0000000300077213 */ /* 0x082fe40000000000 */
        /* <DEDUP_REMOVED lines=54> */
.L_x_4879:
[----:B------:R-:W-:Y:S05]  /*1c2d0*/  BSYNC B0 ;  /* 0x0000000000007941 */ /* 0x000fea0003800000 */
.L_x_4877:
[----:B------:R-:W-:-:S04]  /*1c2e0*/  LOP3.LUT R12, RZ, R12, RZ, 0x33, !PT ;  /* 0x0000000cff0c7212 */ /* 0x000fc800078e33ff */
[----:B------:R-:W-:Y:S01]  /*1c2f0*/  IADD3 R201, R12, R201, RZ ;  /* 0x000000c90cc97210 */ /* 0x000fe20007ffe0ff */
[----:B------:R-:W-:Y:S05]  /*1c300*/  BRA `(.L_x_4880) ;  /* 0x0000004000007947 */ /* 0x000fea0003800000 */
.L_x_4868:
[----:B------:R-:W-:Y:S01]  /*1c310*/  IMAD.MOV.U32 R200, RZ, RZ, R3 ;  /* 0x000000ffffc87224 */ /* 0x000fe200078e0003 */
[----:B------:R-:W-:Y:S01]  /*1c320*/  MOV R202, RZ ;  /* 0x000000ff00ca7202 */ /* 0x000fe20000000f00 */
[----:B------:R-:W-:Y:S01]  /*1c330*/  IMAD.MOV.U32 R201, RZ, RZ, RZ ;  /* 0x000000ffffc97224 */ /* 0x000fe200078e00ff */
[----:B------:R-:W-:Y:S02]  /*1c340*/  MOV R203, c[0x0][0x53c] ;  /* 0x00014f0000cb7a02 */ /* 0x000fe40000000f00 */
.L_x_4880:
[----:B------:R-:W-:Y:S05]  /*1c350*/  BSYNC B1 ;  /* 0x0000000000017941 */ /* 0x000fea0003800000 */
.L_x_4866:
[----:B------:R-:W-:Y:S01]  /*1c360*/  WARPSYNC 0xffffffff ;  /* 0xffffffff00007948 */ /* 0x000fe20003800000 */
[----:B------:R-:W-:Y:S01]  /*1c370*/  BAR.SYNC.DEFER_BLOCKING 0x4, 0x100 ;  /* 0x0104000000007b1d */ /* 0x000fe20000010000 */
[----:B------:R-:W-:-:S13]  /*1c380*/  ISETP.NE.AND P0, PT, R2, RZ, PT ;  /* 0x000000ff0200720c */ /* 0x000fda0003f05270 */
[----:B------:R1:W-:Y:S04]  /*1c390*/  @!P0 STS.128 [0x24100], R200 ;  /* 0x024100c8ff008388 */ /* 0x0003e80000000c00 */
[----:B------:R-:W-:Y:S06]  /*1c3a0*/  BAR.ARV 0x5, 0x100 ;  /* 0x0144000000007b1d */ /* 0x000fec0000002000 */
.L_x_4861:
[----:B----4-:R-:W-:-:S13]  /*1c3b0*/  ISETP.GE.AND P0, PT, R203, c[0x0][0x53c], PT ;  /* 0x00014f00cb007a0c */ /* 0x010fda0003f06270 */
[----:B-123--:R-:W-:Y:S01]  /*1c3c0*/  @P0 CALL.REL.NOINC `(.L_x_4881) ;  /* 0x0000001000000944 */ /* 0x00efe20003c00000 */
[----:B------:R-:W-:Y:S05]  /*1c3d0*/  BRA `(.L_x_4882) ;  /* 0xfffe50f000007947 */ /* 0x000fea000383ffff */
.L_x_4881:
[----:B------:R-:W-:Y:S05]  /*1c3e0*/  EXIT ;  /* 0x000000000000794d */ /* 0x000fea0003800000 */
.L_x_4708:
[----:B------:R-:W-:Y:S02]  /*1c3f0*/  MOV R5, 0x1 ;  /* 0x0000000100057802 */ /* 0x000fe40000000f00 */
[----:B------:R-:W-:Y:S02]  /*1c400*/  MOV R0, 0x1c420 ;  /* 0x0001c42000007802 */ /* 0x000fe40000000f00 */
[----:B------:R-:W-:Y:S05]  /*1c410*/  CALL.REL.NOINC `($__internal_102_$__cuda_sm70_shflsync_up_p) ;  /* 0x0000162000007944 */ /* 0x000fea0003c00000 */
[----:B-12---:R-:W-:Y:S05]  /*1c420*/  BRA `(.L_x_4883) ;  /* 0xfffe404000007947 */ /* 0x006fea000383ffff */
.L_x_4709:
[----:B------:R-:W-:Y:S02]  /*1c430*/  MOV R5, 0x2 ;  /* 0x0000000200057802 */ /* 0x000fe40000000f00 */
[----:B------:R-:W-:Y:S02]  /*1c440*/  MOV R0, 0x1c460 ;  /* 0x0001c46000007802 */ /* 0x000fe40000000f00 */
[----:B------:R-:W-:Y:S05]  /*1c450*/  CALL.REL.NOINC `($__internal_102_$__cuda_sm70_shflsync_up_p) ;  /* 0x000015e000007944 */ /* 0x000fea0003c00000 */
[----:B--2---:R-:W-:Y:S01]  /*1c460*/  SEL R0, R5, RZ, P4 ;  /* 0x000000ff05007207 */ /* 0x004fe20002000000 */
[----:B------:R-:W-:-:S04]  /*1c470*/  IMAD.MOV.U32 R5, RZ, RZ, 0x4 ;  /* 0x00000004ff057424 */ /* 0x000fc800078e00ff */
[----:B-1----:R-:W-:Y:S01]  /*1c480*/  IMAD.IADD R7, R7, 0x1, R0 ;  /* 0x0000000107077824 */ /* 0x002fe200078e0200 */
        /* <DEDUP_REMOVED lines=13> */
[----:B------:R-:W-:Y:S01]  /*1c560*/  IMAD.MOV.U32 R16, RZ, RZ, 0x1f ;  /* 0x0000001fff107424 */ /* 0x000fe200078e00ff */
[----:B------:R-:W-:-:S03]  /*1c570*/  MOV R17, 0x1f ;  /* 0x0000001f00117802 */ /* 0x000fc60000000f00 */
[----:B-1----:R-:W-:Y:S01]  /*1c580*/  IMAD.IADD R7, R7, 0x1, R0 ;  /* 0x0000000107077824 */ /* 0x002fe200078e0200 */
[----:B------:R-:W-:-:S03]  /*1c590*/  MOV R0, 0x1c5c0 ;  /* 0x0001c5c000007802 */ /* 0x000fc60000000f00 */
[----:B------:R-:W-:Y:S02]  /*1c5a0*/  IMAD.MOV.U32 R19, RZ, RZ, R7 ;  /* 0x000000ffff137224 */ /* 0x000fe400078e0007 */
[----:B------:R-:W-:Y:S05]  /*1c5b0*/  CALL.REL.NOINC `($__internal_101_$__cuda_sm70_shflsync_idx_p) ;  /* 0x0000143000007944 */ /* 0x000fea0003c00000 */
[----:B-12---:R-:W-:Y:S05]  /*1c5c0*/  BRA `(.L_x_4884) ;  /* 0xfffe3fa000007947 */ /* 0x006fea000383ffff */
.L_x_4711:
[----:B------:R-:W-:Y:S02]  /*1c5d0*/  SEL R5, RZ, 0x1, P0 ;  /* 0x00000001ff057807 */ /* 0x000fe40000000000 */
[----:B------:R-:W-:Y:S02]  /*1c5e0*/  MOV R0, 0x1c600 ;  /* 0x0001c60000007802 */ /* 0x000fe40000000f00 */
[----:B------:R-:W-:Y:S05]  /*1c5f0*/  CALL.REL.NOINC `($__internal_103_$__cuda_sm70_votesync_ballot) ;  /* 0x0000149000007944 */ /* 0x000fea0003c00000 */
[----:B------:R-:W-:Y:S05]  /*1c600*/  BRA `(.L_x_4885) ;  /* 0xfffe3ff000007947 */ /* 0x000fea000383ffff */
.L_x_4712:
[----:B------:R-:W-:Y:S01]  /*1c610*/  IMAD.MOV.U32 R19, RZ, RZ, R4 ;  /* 0x000000ffff137224 */ /* 0x000fe200078e0004 */
[----:B------:R-:W-:Y:S02]  /*1c620*/  MOV R17, 0x1f ;  /* 0x0000001f00117802 */ /* 0x000fe40000000f00 */
[----:B------:R-:W-:Y:S02]  /*1c630*/  MOV R0, 0x1c650 ;  /* 0x0001c65000007802 */ /* 0x000fe40000000f00 */
[----:B------:R-:W-:Y:S05]  /*1c640*/  CALL.REL.NOINC `($__internal_101_$__cuda_sm70_shflsync_idx_p) ;  /* 0x000013a000007944 */ /* 0x000fea0003c00000 */
[----:B--2---:R-:W-:Y:S01]  /*1c650*/  IMAD.MOV.U32 R4, RZ, RZ, R17 ;  /* 0x000000ffff047224 */ /* 0x004fe200078e0011 */
[----:B------:R-:W-:Y:S01]  /*1c660*/  MOV R9, RZ ;  /* 0x000000ff00097202 */ /* 0x000fe20000000f00 */
[----:B-1----:R-:W-:Y:S01]  /*1c670*/  IMAD.MOV.U32 R19, RZ, RZ, R3 ;  /* 0x000000ffff137224 */ /* 0x002fe200078e0003 */
[----:B------:R-:W-:Y:S02]  /*1c680*/  MOV R17, 0x1f ;  /* 0x0000001f00117802 */ /* 0x000fe40000000f00 */
[----:B------:R-:W-:-:S02]  /*1c690*/  MOV R0, 0x1c6b0 ;  /* 0x0001c6b000007802 */ /* 0x000fc40000000f00 */
[----:B------:R-:W-:Y:S05]  /*1c6a0*/  CALL.REL.NOINC `($__internal_101_$__cuda_sm70_shflsync_idx_p) ;  /* 0x0000134000007944 */ /* 0x000fea0003c00000 */
[----:B--2---:R-:W-:Y:S01]  /*1c6b0*/  MOV R3, R17 ;  /* 0x0000001100037202 */ /* 0x004fe20000000f00 */
[----:B-1----:R-:W-:Y:S05]  /*1c6c0*/  BRA `(.L_x_4886) ;  /* 0xfffe3f9000007947 */ /* 0x002fea000383ffff */
.L_x_4715:
[----:B------:R-:W-:Y:S01]  /*1c6d0*/  IMAD.MOV.U32 R19, RZ, RZ, R7 ;  /* 0x000000ffff137224 */ /* 0x000fe200078e0007 */
[----:B------:R-:W-:-:S02]  /*1c6e0*/  MOV R17, 0x1f ;  /* 0x0000001f00117802 */ /* 0x000fc40000000f00 */
[----:B------:R-:W-:Y:S02]  /*1c6f0*/  MOV R0, 0x1c710 ;  /* 0x0001c71000007802 */ /* 0x000fe40000000f00 */
[----:B--23--:R-:W-:Y:S05]  /*1c700*/  CALL.REL.NOINC `($__internal_101_$__cuda_sm70_shflsync_idx_p) ;  /* 0x000012e000007944 */ /* 0x00cfea0003c00000 */
[----:B--2---:R-:W-:Y:S01]  /*1c710*/  MOV R9, R17 ;  /* 0x0000001100097202 */ /* 0x004fe20000000f00 */
[----:B-1----:R-:W-:Y:S05]  /*1c720*/  BRA `(.L_x_4714) ;  /* 0xfffe3f9000007947 */ /* 0x002fea000383ffff */
.L_x_4754:
[----:B------:R-:W-:Y:S01]  /*1c730*/  IMAD.MOV.U32 R19, RZ, RZ, R7 ;  /* 0x000000ffff137224 */ /* 0x000fe200078e0007 */
[----:B------:R-:W-:Y:S01]  /*1c740*/  MOV R16, RZ ;  /* 0x000000ff00107202 */ /* 0x000fe20000000f00 */
[----:B------:R-:W-:Y:S01]  /*1c750*/  IMAD.MOV.U32 R17, RZ, RZ, 0x181f ;  /* 0x0000181fff117424 */ /* 0x000fe200078e00ff */
[----:B------:R-:W-:Y:S02]  /*1c760*/  MOV R0, 0x1c780 ;  /* 0x0001c78000007802 */ /* 0x000fe40000000f00 */
[----:B-----5:R-:W-:Y:S05]  /*1c770*/  CALL.REL.NOINC `($__internal_101_$__cuda_sm70_shflsync_idx_p) ;  /* 0x0000127000007944 */ /* 0x020fea0003c00000 */
[----:B--2---:R-:W-:Y:S01]  /*1c780*/  MOV R15, R17 ;  /* 0x00000011000f7202 */ /* 0x004fe20000000f00 */
[----:B-1----:R-:W-:Y:S05]  /*1c790*/  BRA `(.L_x_4887) ;  /* 0xfffeb3e000007947 */ /* 0x002fea000383ffff */
.L_x_4755:
[----:B------:R-:W-:Y:S01]  /*1c7a0*/  IMAD.MOV.U32 R19, RZ, RZ, R14 ;  /* 0x000000ffff137224 */ /* 0x000fe200078e000e */
[----:B------:R-:W-:Y:S01]  /*1c7b0*/  MOV R16, RZ ;  /* 0x000000ff00107202 */ /* 0x000fe20000000f00 */
[----:B------:R-:W-:Y:S01]  /*1c7c0*/  IMAD.MOV.U32 R17, RZ, RZ, 0x181f ;  /* 0x0000181fff117424 */ /* 0x000fe200078e00ff */
[----:B------:R-:W-:Y:S02]  /*1c7d0*/  MOV R0, 0x1c7f0 ;  /* 0x0001c7f000007802 */ /* 0x000fe40000000f00 */
[----:B-12--5:R-:W-:Y:S05]  /*1c7e0*/  CALL.REL.NOINC `($__internal_101_$__cuda_sm70_shflsync_idx_p) ;  /* 0x0000120000007944 */ /* 0x026fea0003c00000 */
[----:B-12---:R-:W-:Y:S05]  /*1c7f0*/  BRA `(.L_x_4888) ;  /* 0xfffeb3a000007947 */ /* 0x006fea000383ffff */
.L_x_4758:
[----:B--2---:R-:W-:Y:S01]  /*1c800*/  IMAD.MOV.U32 R19, RZ, RZ, R7 ;  /* 0x000000ffff137224 */ /* 0x004fe200078e0007 */
[----:B------:R-:W-:Y:S01]  /*1c810*/  MOV R16, 0x1 ;  /* 0x0000000100107802 */ /* 0x000fe20000000f00 */
[----:B----4-:R-:W-:Y:S01]  /*1c820*/  IMAD.MOV.U32 R17, RZ, RZ, 0x181f ;  /* 0x0000181fff117424 */ /* 0x010fe200078e00ff */
[----:B------:R-:W-:-:S02]  /*1c830*/  MOV R0, 0x1c850 ;  /* 0x0001c85000007802 */ /* 0x000fc40000000f00 */
[----:B-1-3-5:R-:W-:Y:S05]  /*1c840*/  CALL.REL.NOINC `($__internal_101_$__cuda_sm70_shflsync_idx_p) ;  /* 0x000011a000007944 */ /* 0x02afea0003c00000 */
[----:B--2---:R-:W-:Y:S01]  /*1c850*/  IMAD.MOV.U32 R15, RZ, RZ, R17 ;  /* 0x000000ffff0f7224 */ /* 0x004fe200078e0011 */
[----:B-1----:R-:W-:Y:S01]  /*1c860*/  MOV R16, 0x1 ;  /* 0x0000000100107802 */ /* 0x002fe20000000f00 */
[----:B------:R-:W-:Y:S01]  /*1c870*/  IMAD.MOV.U32 R19, RZ, RZ, R14 ;  /* 0x000000ffff137224 */ /* 0x000fe200078e000e */
[----:B------:R-:W-:-:S02]  /*1c880*/  MOV R17, 0x181f ;  /* 0x0000181f00117802 */ /* 0x000fc40000000f00 */
[----:B------:R-:W-:Y:S02]  /*1c890*/  MOV R0, 0x1c8b0 ;  /* 0x0001c8b000007802 */ /* 0x000fe40000000f00 */
[----:B------:R-:W-:Y:S05]  /*1c8a0*/  CALL.REL.NOINC `($__internal_101_$__cuda_sm70_shflsync_idx_p) ;  /* 0x0000114000007944 */ /* 0x000fea0003c00000 */
[----:B-12---:R-:W-:Y:S01]  /*1c8b0*/  MOV R19, R17 ;  /* 0x0000001100137202 */ /* 0x006fe20000000f00 */
[----:B------:R-:W-:Y:S05]  /*1c8c0*/  BRA `(.L_x_4889) ;  /* 0xfffeb43000007947 */ /* 0x000fea000383ffff */
.L_x_4761:
[----:B-1-3--:R-:W-:Y:S01]  /*1c8d0*/  IMAD.MOV.U32 R19, RZ, RZ, R7 ;  /* 0x000000ffff137224 */ /* 0x00afe200078e0007 */
[----:B------:R-:W-:Y:S01]  /*1c8e0*/  MOV R16, 0x2 ;  /* 0x0000000200107802 */ /* 0x000fe20000000f00 */
[----:B------:R-:W-:Y:S01]  /*1c8f0*/  IMAD.MOV.U32 R17, RZ, RZ, 0x181f ;  /* 0x0000181fff117424 */ /* 0x000fe200078e00ff */
[----:B------:R-:W-:Y:S02]  /*1c900*/  MOV R0, 0x1c920 ;  /* 0x0001c92000007802 */ /* 0x000fe40000000f00 */
[----:B--2--5:R-:W-:Y:S05]  /*1c910*/  CALL.REL.NOINC `($__internal_101_$__cuda_sm70_shflsync_idx_p) ;  /* 0x000010d000007944 */ /* 0x024fea0003c00000 */
[----:B--2---:R-:W-:Y:S01]  /*1c920*/  MOV R15, R17 ;  /* 0x00000011000f7202 */ /* 0x004fe20000000f00 */
[----:B-1----:R-:W-:Y:S05]  /*1c930*/  BRA `(.L_x_4890) ;  /* 0xfffeb4f000007947 */ /* 0x002fea000383ffff */
.L_x_4762:
[----:B---3--:R-:W-:Y:S01]  /*1c940*/  IMAD.MOV.U32 R19, RZ, RZ, R14 ;  /* 0x000000ffff137224 */ /* 0x008fe200078e000e */
[----:B------:R-:W-:Y:S01]  /*1c950*/  MOV R16, 0x2 ;  /* 0x0000000200107802 */ /* 0x000fe20000000f00 */
[----:B------:R-:W-:Y:S01]  /*1c960*/  IMAD.MOV.U32 R17, RZ, RZ, 0x181f ;  /* 0x0000181fff117424 */ /* 0x000fe200078e00ff */
[----:B------:R-:W-:Y:S02]  /*1c970*/  MOV R0, 0x1c990 ;  /* 0x0001c99000007802 */ /* 0x000fe40000000f00 */
[----:B-12-45:R-:W-:Y:S05]  /*1c980*/  CALL.REL.NOINC `($__internal_101_$__cuda_sm70_shflsync_idx_p) ;  /* 0x0000106000007944 */ /* 0x036fea0003c00000 */
[----:B-12---:R-:W-:Y:S01]  /*1c990*/  MOV R19, R17 ;  /* 0x0000001100137202 */ /* 0x006fe20000000f00 */
[----:B------:R-:W-:Y:S05]  /*1c9a0*/  BRA `(.L_x_4891) ;  /* 0xfffeb4a000007947 */ /* 0x000fea000383ffff */
.L_x_4765:
[----:B-1----:R-:W-:Y:S01]  /*1c9b0*/  IMAD.MOV.U32 R19, RZ, RZ, R7 ;  /* 0x000000ffff137224 */ /* 0x002fe200078e0007 */
[----:B------:R-:W-:Y:S01]  /*1c9c0*/  MOV R16, 0x3 ;  /* 0x0000000300107802 */ /* 0x000fe20000000f00 */
[----:B------:R-:W-:Y:S01]  /*1c9d0*/  IMAD.MOV.U32 R17, RZ, RZ, 0x181f ;  /* 0x0000181fff117424 */ /* 0x000fe200078e00ff */
[----:B------:R-:W-:-:S02]  /*1c9e0*/  MOV R0, 0x1ca00 ;  /* 0x0001ca0000007802 */ /* 0x000fc40000000f00 */
[----:B--2345:R-:W-:Y:S05]  /*1c9f0*/  CALL.REL.NOINC `($__internal_101_$__cuda_sm70_shflsync_idx_p) ;  /* 0x00000ff000007944 */ /* 0x03cfea0003c00000 */
[----:B--2---:R-:W-:Y:S01]  /*1ca00*/  IMAD.MOV.U32 R7, RZ, RZ, R17 ;  /* 0x000000ffff077224 */ /* 0x004fe200078e0011 */
[----:B-1----:R-:W-:Y:S01]  /*1ca10*/  MOV R16, 0x3 ;  /* 0x0000000300107802 */ /* 0x002fe20000000f00 */
[----:B------:R-:W-:Y:S01]  /*1ca20*/  IMAD.MOV.U32 R19, RZ, RZ, R14 ;  /* 0x000000ffff137224 */ /* 0x000fe200078e000e */
[----:B------:R-:W-:-:S02]  /*1ca30*/  MOV R17, 0x181f ;  /* 0x0000181f00117802 */ /* 0x000fc40000000f00 */
[----:B------:R-:W-:Y:S02]  /*1ca40*/  MOV R0, 0x1ca60 ;  /* 0x0001ca6000007802 */ /* 0x000fe40000000f00 */
[----:B------:R-:W-:Y:S05]  /*1ca50*/  CALL.REL.NOINC `($__internal_101_$__cuda_sm70_shflsync_idx_p) ;  /* 0x00000f9000007944 */ /* 0x000fea0003c00000 */
[----:B-12---:R-:W-:Y:S05]  /*1ca60*/  BRA `(.L_x_4892) ;  /* 0xfffeb52000007947 */ /* 0x006fea000383ffff */
.L_x_4820:
[----:B------:R-:W-:Y:S01]  /*1ca70*/  IMAD.MOV.U32 R8, RZ, RZ, R227 ;  /* 0x000000ffff087224 */ /* 0x000fe200078e00e3 */
[----:B-1----:R-:W-:Y:S02]  /*1ca80*/  MOV R7, 0x2 ;  /* 0x0000000200077802 */ /* 0x002fe40000000f00 */
[----:B------:R-:W-:Y:S02]  /*1ca90*/  MOV R6, 0x1cab0 ;  /* 0x0001cab000067802 */ /* 0x000fe40000000f00 */
[----:B------:R-:W-:Y:S05]  /*1caa0*/  CALL.REL.NOINC `($__internal_100_$__cuda_sm70_shflsync_bfly_p) ;  /* 0x00000ef000007944 */ /* 0x000fea0003c00000 */
[----:B-12---:R-:W-:Y:S05]  /*1cab0*/  BRA `(.L_x_4893) ;  /* 0xffffad6000007947 */ /* 0x006fea000383ffff */
.L_x_4821:
[----:B------:R-:W-:Y:S02]  /*1cac0*/  MOV R7, 0x1 ;  /* 0x0000000100077802 */ /* 0x000fe40000000f00 */
[----:B------:R-:W-:Y:S02]  /*1cad0*/  MOV R6, 0x1caf0 ;  /* 0x0001caf000067802 */ /* 0x000fe40000000f00 */
[----:B-1----:R-:W-:Y:S05]  /*1cae0*/  CALL.REL.NOINC `($__internal_100_$__cuda_sm70_shflsync_bfly_p) ;  /* 0x00000eb000007944 */ /* 0x002fea0003c00000 */
[----:B--2---:R-:W-:Y:S01]  /*1caf0*/  FADD.FTZ R3, R8, R7 ;  /* 0x0000000708037221 */ /* 0x004fe20000010000 */
[----:B-1----:R-:W-:Y:S02]  /*1cb00*/  MOV R8, R230 ;  /* 0x000000e600087202 */ /* 0x002fe40000000f00 */
[----:B------:R-:W-:Y:S02]  /*1cb10*/  MOV R7, 0x2 ;  /* 0x0000000200077802 */ /* 0x000fe40000000f00 */
[----:B------:R-:W-:-:S02]  /*1cb20*/  MOV R6, 0x1cb40 ;  /* 0x0001cb4000067802 */ /* 0x000fc40000000f00 */
[----:B------:R-:W-:Y:S05]  /*1cb30*/  CALL.REL.NOINC `($__internal_100_$__cuda_sm70_shflsync_bfly_p) ;  /* 0x00000e6000007944 */ /* 0x000fea0003c00000 */
[----:B--2---:R-:W-:Y:S01]  /*1cb40*/  FADD.FTZ R12, R230, R7 ;  /* 0x00000007e60c7221 */ /* 0x004fe20000010000 */
[----:B------:R-:W-:-:S02]  /*1cb50*/  MOV R7, 0x1 ;  /* 0x0000000100077802 */ /* 0x000fc40000000f00 */
[----:B------:R-:W-:Y:S02]  /*1cb60*/  MOV R6, 0x1cb90 ;  /* 0x0001cb9000067802 */ /* 0x000fe40000000f00 */
[----:B-1----:R-:W-:Y:S02]  /*1cb70*/  MOV R8, R12 ;  /* 0x0000000c00087202 */ /* 0x002fe40000000f00 */
[----:B------:R-:W-:Y:S05]  /*1cb80*/  CALL.REL.NOINC `($__internal_100_$__cuda_sm70_shflsync_bfly_p) ;  /* 0x00000e1000007944 */ /* 0x000fea0003c00000 */
[----:B-12---:R-:W-:Y:S05]  /*1cb90*/  BRA `(.L_x_4894) ;  /* 0xffffacf000007947 */ /* 0x006fea000383ffff */
.L_x_4828:
[----:B---34-:R-:W-:Y:S01]  /*1cba0*/  IMAD.MOV.U32 R19, RZ, RZ, R13 ;  /* 0x000000ffff137224 */ /* 0x018fe200078e000d */
[----:B------:R-:W-:Y:S01]  /*1cbb0*/  MOV R16, RZ ;  /* 0x000000ff00107202 */ /* 0x000fe20000000f00 */
[----:B------:R-:W-:Y:S01]  /*1cbc0*/  IMAD.MOV.U32 R17, RZ, RZ, 0x181f ;  /* 0x0000181fff117424 */ /* 0x000fe200078e00ff */
[----:B------:R-:W-:Y:S02]  /*1cbd0*/  MOV R0, 0x1cbf0 ;  /* 0x0001cbf000007802 */ /* 0x000fe40000000f00 */
[----:B-12---:R-:W-:Y:S05]  /*1cbe0*/  CALL.REL.NOINC `($__internal_101_$__cuda_sm70_shflsync_idx_p) ;  /* 0x00000e0000007944 */ /* 0x006fea0003c00000 */
[----:B--2---:R-:W-:Y:S01]  /*1cbf0*/  MOV R15, R17 ;  /* 0x00000011000f7202 */ /* 0x004fe20000000f00 */
[----:B-1----:R-:W-:Y:S05]  /*1cc00*/  BRA `(.L_x_4895) ;  /* 0xffffc5a000007947 */ /* 0x002fea000383ffff */
.L_x_4829:
[----:B------:R-:W-:Y:S01]  /*1cc10*/  IMAD.MOV.U32 R19, RZ, RZ, R2 ;  /* 0x000000ffff137224 */ /* 0x000fe200078e0002 */
[----:B------:R-:W-:Y:S01]  /*1cc20*/  MOV R16, RZ ;  /* 0x000000ff00107202 */ /* 0x000fe20000000f00 */
[----:B------:R-:W-:Y:S01]  /*1cc30*/  IMAD.MOV.U32 R17, RZ, RZ, 0x181f ;  /* 0x0000181fff117424 */ /* 0x000fe200078e00ff */
[----:B------:R-:W-:Y:S02]  /*1cc40*/  MOV R0, 0x1cc60 ;  /* 0x0001cc6000007802 */ /* 0x000fe40000000f00 */
[----:B-1234-:R-:W-:Y:S05]  /*1cc50*/  CALL.REL.NOINC `($__internal_101_$__cuda_sm70_shflsync_idx_p) ;  /* 0x00000d9000007944 */ /* 0x01efea0003c00000 */
[----:B-12---:R-:W-:Y:S05]  /*1cc60*/  BRA `(.L_x_4896) ;  /* 0xffffc56000007947 */ /* 0x006fea000383ffff */
.L_x_4832:
[----:B---3--:R-:W-:Y:S01]  /*1cc70*/  IMAD.MOV.U32 R19, RZ, RZ, R13 ;  /* 0x000000ffff137224 */ /* 0x008fe200078e000d */
[----:B------:R-:W-:Y:S01]  /*1cc80*/  MOV R16, 0x1 ;  /* 0x0000000100107802 */ /* 0x000fe20000000f00 */
[----:B------:R-:W-:Y:S01]  /*1cc90*/  IMAD.MOV.U32 R17, RZ, RZ, 0x181f ;  /* 0x0000181fff117424 */ /* 0x000fe200078e00ff */
[----:B------:R-:W-:-:S02]  /*1cca0*/  MOV R0, 0x1ccc0 ;  /* 0x0001ccc000007802 */ /* 0x000fc40000000f00 */
[----:B-12-4-:R-:W-:Y:S05]  /*1ccb0*/  CALL.REL.NOINC `($__internal_101_$__cuda_sm70_shflsync_idx_p) ;  /* 0x00000d3000007944 */ /* 0x016fea0003c00000 */
        /* <DEDUP_REMOVED lines=8> */
.L_x_4835:
[----:B--23--:R-:W-:Y:S01]  /*1cd40*/  IMAD.MOV.U32 R19, RZ, RZ, R13 ;  /* 0x000000ffff137224 */ /* 0x00cfe200078e000d */
[----:B------:R-:W-:Y:S01]  /*1cd50*/  MOV R16, 0x2 ;  /* 0x0000000200107802 */ /* 0x000fe20000000f00 */
[----:B------:R-:W-:Y:S01]  /*1cd60*/  IMAD.MOV.U32 R17, RZ, RZ, 0x181f ;  /* 0x0000181fff117424 */ /* 0x000fe200078e00ff */
[----:B------:R-:W-:Y:S02]  /*1cd70*/  MOV R0, 0x1cd90 ;  /* 0x0001cd9000007802 */ /* 0x000fe40000000f00 */
[----:B-1--4-:R-:W-:Y:S05]  /*1cd80*/  CALL.REL.NOINC `($__internal_101_$__cuda_sm70_shflsync_idx_p) ;  /* 0x00000c6000007944 */ /* 0x012fea0003c00000 */
[----:B--2---:R-:W-:Y:S01]  /*1cd90*/  MOV R15, R17 ;  /* 0x00000011000f7202 */ /* 0x004fe20000000f00 */
[----:B-1----:R-:W-:Y:S05]  /*1cda0*/  BRA `(.L_x_4898) ;  /* 0xffffc6b000007947 */ /* 0x002fea000383ffff */
.L_x_4836:
[----:B---3--:R-:W-:Y:S01]  /*1cdb0*/  IMAD.MOV.U32 R19, RZ, RZ, R2 ;  /* 0x000000ffff137224 */ /* 0x008fe200078e0002 */
[----:B------:R-:W-:Y:S01]  /*1cdc0*/  MOV R16, 0x2 ;  /* 0x0000000200107802 */ /* 0x000fe20000000f00 */
[----:B------:R-:W-:Y:S01]  /*1cdd0*/  IMAD.MOV.U32 R17, RZ, RZ, 0x181f ;  /* 0x0000181fff117424 */ /* 0x000fe200078e00ff */
[----:B------:R-:W-:Y:S02]  /*1cde0*/  MOV R0, 0x1ce00 ;  /* 0x0001ce0000007802 */ /* 0x000fe40000000f00 */
[----:B-12-4-:R-:W-:Y:S05]  /*1cdf0*/  CALL.REL.NOINC `($__internal_101_$__cuda_sm70_shflsync_idx_p) ;  /* 0x00000bf000007944 */ /* 0x016fea0003c00000 */
[----:B-12---:R-:W-:Y:S01]  /*1ce00*/  MOV R19, R17 ;  /* 0x0000001100137202 */ /* 0x006fe20000000f00 */
[----:B------:R-:W-:Y:S05]  /*1ce10*/  BRA `(.L_x_4899) ;  /* 0xffffc66000007947 */ /* 0x000fea000383ffff */
.L_x_4839:
[----:B--2---:R-:W-:Y:S01]  /*1ce20*/  IMAD.MOV.U32 R19, RZ, RZ, R13 ;  /* 0x000000ffff137224 */ /* 0x004fe200078e000d */
        /* <DEDUP_REMOVED lines=10> */
[----:B-12---:R-:W-:Y:S05]  /*1ced0*/  BRA `(.L_x_4900) ;  /* 0xffffc6e000007947 */ /* 0x006fea000383ffff */
.L_x_4841:
[----:B------:R-:W-:Y:S01]  /*1cee0*/  IMAD.MOV.U32 R19, RZ, RZ, R162 ;  /* 0x000000ffff137224 */ /* 0x000fe200078e00a2 */
[----:B------:R-:W-:Y:S01]  /*1cef0*/  MOV R16, RZ ;  /* 0x000000ff00107202 */ /* 0x000fe20000000f00 */
[----:B------:R-:W-:Y:S01]  /*1cf00*/  IMAD.MOV.U32 R17, RZ, RZ, 0x1c1f ;  /* 0x00001c1fff117424 */ /* 0x000fe200078e00ff */
[----:B------:R-:W-:Y:S02]  /*1cf10*/  MOV R0, 0x1cf30 ;  /* 0x0001cf3000007802 */ /* 0x000fe40000000f00 */
[----:B------:R-:W-:Y:S05]  /*1cf20*/  CALL.REL.NOINC `($__internal_101_$__cuda_sm70_shflsync_idx_p) ;  /* 0x00000ac000007944 */ /* 0x000fea0003c00000 */
[----:B--2---:R-:W-:Y:S01]  /*1cf30*/  MOV R165, R17 ;  /* 0x0000001100a57202 */ /* 0x004fe20000000f00 */
[----:B-1----:R-:W-:Y:S05]  /*1cf40*/  BRA `(.L_x_4901) ;  /* 0xffffc98000007947 */ /* 0x002fea000383ffff */
.L_x_4842:
[----:B------:R-:W-:Y:S01]  /*1cf50*/  IMAD.MOV.U32 R19, RZ, RZ, R163 ;  /* 0x000000ffff137224 */ /* 0x000fe200078e00a3 */
[----:B------:R-:W-:Y:S01]  /*1cf60*/  MOV R16, RZ ;  /* 0x000000ff00107202 */ /* 0x000fe20000000f00 */
[----:B------:R-:W-:Y:S01]  /*1cf70*/  IMAD.MOV.U32 R17, RZ, RZ, 0x1c1f ;  /* 0x00001c1fff117424 */ /* 0x000fe200078e00ff */
[----:B------:R-:W-:Y:S02]  /*1cf80*/  MOV R0, 0x1cfa0 ;  /* 0x0001cfa000007802 */ /* 0x000fe40000000f00 */
[----:B-12---:R-:W-:Y:S05]  /*1cf90*/  CALL.REL.NOINC `($__internal_101_$__cuda_sm70_shflsync_idx_p) ;  /* 0x00000a5000007944 */ /* 0x006fea0003c00000 */
[----:B-12---:R-:W-:Y:S05]  /*1cfa0*/  BRA `(.L_x_4902) ;  /* 0xffffc94000007947 */ /* 0x006fea000383ffff */
.L_x_4845:
[----:B-1----:R-:W-:Y:S01]  /*1cfb0*/  IMAD.MOV.U32 R19, RZ, RZ, R162 ;  /* 0x000000ffff137224 */ /* 0x002fe200078e00a2 */
[----:B------:R-:W-:Y:S01]  /*1cfc0*/  MOV R16, 0x1 ;  /* 0x0000000100107802 */ /* 0x000fe20000000f00 */
[----:B----4-:R-:W-:Y:S01]  /*1cfd0*/  IMAD.MOV.U32 R17, RZ, RZ, 0x1c1f ;  /* 0x00001c1fff117424 */ /* 0x010fe200078e00ff */
[----:B------:R-:W-:-:S02]  /*1cfe0*/  MOV R0, 0x1d000 ;  /* 0x0001d00000007802 */ /* 0x000fc40000000f00 */
[----:B--23--:R-:W-:Y:S05]  /*1cff0*/  CALL.REL.NOINC `($__internal_101_$__cuda_sm70_shflsync_idx_p) ;  /* 0x000009f000007944 */ /* 0x00cfea0003c00000 */
[----:B--2---:R-:W-:Y:S01]  /*1d000*/  IMAD.MOV.U32 R3, RZ, RZ, R17 ;  /* 0x000000ffff037224 */ /* 0x004fe200078e0011 */
[----:B-1----:R-:W-:Y:S01]  /*1d010*/  MOV R16, 0x1 ;  /* 0x0000000100107802 */ /* 0x002fe20000000f00 */
[----:B------:R-:W-:Y:S01]  /*1d020*/  IMAD.MOV.U32 R19, RZ, RZ, R163 ;  /* 0x000000ffff137224 */ /* 0x000fe200078e00a3 */
[----:B------:R-:W-:-:S02]  /*1d030*/  MOV R17, 0x1c1f ;  /* 0x00001c1f00117802 */ /* 0x000fc40000000f00 */
[----:B------:R-:W-:Y:S02]  /*1d040*/  MOV R0, 0x1d060 ;  /* 0x0001d06000007802 */ /* 0x000fe40000000f00 */
[----:B------:R-:W-:Y:S05]  /*1d050*/  CALL.REL.NOINC `($__internal_101_$__cuda_sm70_shflsync_idx_p) ;  /* 0x0000099000007944 */ /* 0x000fea0003c00000 */
[----:B-12---:R-:W-:Y:S05]  /*1d060*/  BRA `(.L_x_4903) ;  /* 0xffffd1c000007947 */ /* 0x006fea000383ffff */
.L_x_4849:
[----:B------:R-:W-:Y:S01]  /*1d070*/  IMAD.MOV.U32 R19, RZ, RZ, R4 ;  /* 0x000000ffff137224 */ /* 0x000fe200078e0004 */
[----:B------:R-:W-:Y:S01]  /*1d080*/  MOV R16, RZ ;  /* 0x000000ff00107202 */ /* 0x000fe20000000f00 */
[----:B------:R-:W-:Y:S01]  /*1d090*/  IMAD.MOV.U32 R17, RZ, RZ, 0x181f ;  /* 0x0000181fff117424 */ /* 0x000fe200078e00ff */
[----:B------:R-:W-:Y:S02]  /*1d0a0*/  MOV R0, 0x1d0c0 ;  /* 0x0001d0c000007802 */ /* 0x000fe40000000f00 */
[----:B-1----:R-:W-:Y:S05]  /*1d0b0*/  CALL.REL.NOINC `($__internal_101_$__cuda_sm70_shflsync_idx_p) ;  /* 0x0000093000007944 */ /* 0x002fea0003c00000 */
[----:B--2---:R-:W-:Y:S01]  /*1d0c0*/  MOV R5, R17 ;  /* 0x0000001100057202 */ /* 0x004fe20000000f00 */
[----:B-1----:R-:W-:Y:S05]  /*1d0d0*/  BRA `(.L_x_4904) ;  /* 0xffffdec000007947 */ /* 0x002fea000383ffff */
.L_x_4850:
[----:B------:R-:W-:Y:S01]  /*1d0e0*/  IMAD.MOV.U32 R19, RZ, RZ, R3 ;  /* 0x000000ffff137224 */ /* 0x000fe200078e0003 */
[----:B------:R-:W-:Y:S01]  /*1d0f0*/  MOV R16, RZ ;  /* 0x000000ff00107202 */ /* 0x000fe20000000f00 */
[----:B------:R-:W-:Y:S01]  /*1d100*/  IMAD.MOV.U32 R17, RZ, RZ, 0x181f ;  /* 0x0000181fff117424 */ /* 0x000fe200078e00ff */
[----:B------:R-:W-:Y:S02]  /*1d110*/  MOV R0, 0x1d130 ;  /* 0x0001d13000007802 */ /* 0x000fe40000000f00 */
[----:B-123--:R-:W-:Y:S05]  /*1d120*/  CALL.REL.NOINC `($__internal_101_$__cuda_sm70_shflsync_idx_p) ;  /* 0x000008c000007944 */ /* 0x00efea0003c00000 */
[----:B-12---:R-:W-:Y:S05]  /*1d130*/  BRA `(.L_x_4905) ;  /* 0xffffde8000007947 */ /* 0x006fea000383ffff */
.L_x_4853:
[----:B------:R-:W-:Y:S01]  /*1d140*/  IMAD.MOV.U32 R19, RZ, RZ, R4 ;  /* 0x000000ffff137224 */ /* 0x000fe200078e0004 */
[----:B-1----:R-:W-:Y:S01]  /*1d150*/  MOV R16, 0x1 ;  /* 0x0000000100107802 */ /* 0x002fe20000000f00 */
[----:B------:R-:W-:Y:S01]  /*1d160*/  IMAD.MOV.U32 R17, RZ, RZ, 0x181f ;  /* 0x0000181fff117424 */ /* 0x000fe200078e00ff */
[----:B------:R-:W-:-:S02]  /*1d170*/  MOV R0, 0x1d190 ;  /* 0x0001d19000007802 */ /* 0x000fc40000000f00 */
[----:B--234-:R-:W-:Y:S05]  /*1d180*/  CALL.REL.NOINC `($__internal_101_$__cuda_sm70_shflsync_idx_p) ;  /* 0x0000086000007944 */ /* 0x01cfea0003c00000 */
[----:B--2---:R-:W-:Y:S01]  /*1d190*/  IMAD.MOV.U32 R5, RZ, RZ, R17 ;  /* 0x000000ffff057224 */ /* 0x004fe200078e0011 */
[----:B-1----:R-:W-:Y:S01]  /*1d1a0*/  MOV R16, 0x1 ;  /* 0x0000000100107802 */ /* 0x002fe20000000f00 */
[----:B------:R-:W-:Y:S01]  /*1d1b0*/  IMAD.MOV.U32 R19, RZ, RZ, R3 ;  /* 0x000000ffff137224 */ /* 0x000fe200078e0003 */
[----:B------:R-:W-:-:S02]  /*1d1c0*/  MOV R17, 0x181f ;  /* 0x0000181f00117802 */ /* 0x000fc40000000f00 */
[----:B------:R-:W-:Y:S02]  /*1d1d0*/  MOV R0, 0x1d1f0 ;  /* 0x0001d1f000007802 */ /* 0x000fe40000000f00 */
[----:B------:R-:W-:Y:S05]  /*1d1e0*/  CALL.REL.NOINC `($__internal_101_$__cuda_sm70_shflsync_idx_p) ;  /* 0x0000080000007944 */ /* 0x000fea0003c00000 */
[----:B-12---:R-:W-:Y:S05]  /*1d1f0*/  BRA `(.L_x_4906) ;  /* 0xffffdf3000007947 */ /* 0x006fea000383ffff */
.L_x_4856:
[----:B------:R-:W-:Y:S01]  /*1d200*/  IMAD.MOV.U32 R19, RZ, RZ, R4 ;  /* 0x000000ffff137224 */ /* 0x000fe200078e0004 */
[----:B-1----:R-:W-:Y:S01]  /*1d210*/  MOV R16, 0x2 ;  /* 0x0000000200107802 */ /* 0x002fe20000000f00 */
[----:B------:R-:W-:Y:S01]  /*1d220*/  IMAD.MOV.U32 R17, RZ, RZ, 0x181f ;  /* 0x0000181fff117424 */ /* 0x000fe200078e00ff */
[----:B------:R-:W-:Y:S02]  /*1d230*/  MOV R0, 0x1d250 ;  /* 0x0001d25000007802 */ /* 0x000fe40000000f00 */
[----:B--234-:R-:W-:Y:S05]  /*1d240*/  CALL.REL.NOINC `($__internal_101_$__cuda_sm70_shflsync_idx_p) ;  /* 0x000007a000007944 */ /* 0x01cfea0003c00000 */
[----:B--2---:R-:W-:Y:S01]  /*1d250*/  MOV R5, R17 ;  /* 0x0000001100057202 */ /* 0x004fe20000000f00 */
[----:B-1----:R-:W-:Y:S05]  /*1d260*/  BRA `(.L_x_4907) ;  /* 0xffffdff000007947 */ /* 0x002fea000383ffff */
.L_x_4857:
[----:B------:R-:W-:Y:S01]  /*1d270*/  IMAD.MOV.U32 R19, RZ, RZ, R3 ;  /* 0x000000ffff137224 */ /* 0x000fe200078e0003 */
[----:B-1----:R-:W-:Y:S01]  /*1d280*/  MOV R16, 0x2 ;  /* 0x0000000200107802 */ /* 0x002fe20000000f00 */
[----:B------:R-:W-:Y:S01]  /*1d290*/  IMAD.MOV.U32 R17, RZ, RZ, 0x181f ;  /* 0x0000181fff117424 */ /* 0x000fe200078e00ff */
[----:B------:R-:W-:Y:S02]  /*1d2a0*/  MOV R0, 0x1d2c0 ;  /* 0x0001d2c000007802 */ /* 0x000fe40000000f00 */
[----:B--234-:R-:W-:Y:S05]  /*1d2b0*/  CALL.REL.NOINC `($__internal_101_$__cuda_sm70_shflsync_idx_p) ;  /* 0x0000073000007944 */ /* 0x01cfea0003c00000 */
[----:B-12---:R-:W-:Y:S05]  /*1d2c0*/  BRA `(.L_x_4908) ;  /* 0xffffdfb000007947 */ /* 0x006fea000383ffff */
.L_x_4860:
[----:B------:R-:W-:Y:S01]  /*1d2d0*/  IMAD.MOV.U32 R19, RZ, RZ, R4 ;  /* 0x000000ffff137224 */ /* 0x000fe200078e0004 */
[----:B--2---:R-:W-:Y:S01]  /*1d2e0*/  MOV R16, 0x3 ;  /* 0x0000000300107802 */ /* 0x004fe20000000f00 */
        /* <DEDUP_REMOVED lines=10> */
.L_x_4862:
[----:B------:R-:W-:Y:S01]  /*1d390*/  IMAD.MOV.U32 R19, RZ, RZ, R8 ;  /* 0x000000ffff137224 */ /* 0x000fe200078e0008 */
[----:B------:R-:W-:Y:S01]  /*1d3a0*/  MOV R16, RZ ;  /* 0x000000ff00107202 */ /* 0x000fe20000000f00 */
[----:B------:R-:W-:Y:S01]  /*1d3b0*/  IMAD.MOV.U32 R17, RZ, RZ, 0x1f ;  /* 0x0000001fff117424 */ /* 0x000fe200078e00ff */
[----:B------:R-:W-:Y:S02]  /*1d3c0*/  MOV R0, 0x1d3e0 ;  /* 0x0001d3e000007802 */ /* 0x000fe40000000f00 */
[----:B------:R-:W-:Y:S05]  /*1d3d0*/  CALL.REL.NOINC `($__internal_101_$__cuda_sm70_shflsync_idx_p) ;  /* 0x0000061000007944 */ /* 0x000fea0003c00000 */
[----:B--2---:R-:W-:Y:S01]  /*1d3e0*/  MOV R3, R17 ;  /* 0x0000001100037202 */ /* 0x004fe20000000f00 */
[----:B-1----:R-:W-:Y:S05]  /*1d3f0*/  BRA `(.L_x_4910) ;  /* 0xffffe17000007947 */ /* 0x002fea000383ffff */
.L_x_4863:
[----:B------:R-:W-:Y:S01]  /*1d400*/  IMAD.MOV.U32 R19, RZ, RZ, R8 ;  /* 0x000000ffff137224 */ /* 0x000fe200078e0008 */
[----:B------:R-:W-:Y:S01]  /*1d410*/  MOV R16, 0x1 ;  /* 0x0000000100107802 */ /* 0x000fe20000000f00 */
[----:B------:R-:W-:Y:S01]  /*1d420*/  IMAD.MOV.U32 R17, RZ, RZ, 0x1f ;  /* 0x0000001fff117424 */ /* 0x000fe200078e00ff */
[----:B------:R-:W-:Y:S02]  /*1d430*/  MOV R0, 0x1d450 ;  /* 0x0001d45000007802 */ /* 0x000fe40000000f00 */
[----:B-12---:R-:W-:Y:S05]  /*1d440*/  CALL.REL.NOINC `($__internal_101_$__cuda_sm70_shflsync_idx_p) ;  /* 0x000005a000007944 */ /* 0x006fea0003c00000 */
[----:B--2---:R-:W-:Y:S01]  /*1d450*/  MOV R8, R17 ;  /* 0x0000001100087202 */ /* 0x004fe20000000f00 */
[----:B-1----:R-:W-:Y:S05]  /*1d460*/  BRA `(.L_x_4911) ;  /* 0xffffe12000007947 */ /* 0x002fea000383ffff */
.L_x_4864:
[----:B------:R-:W-:Y:S02]  /*1d470*/  MOV R5, 0x1 ;  /* 0x0000000100057802 */ /* 0x000fe40000000f00 */
[----:B------:R-:W-:-:S02]  /*1d480*/  MOV R0, 0x1d4a0 ;  /* 0x0001d4a000007802 */ /* 0x000fc40000000f00 */
[----:B-12---:R-:W-:Y:S05]  /*1d490*/  CALL.REL.NOINC `($__internal_102_$__cuda_sm70_shflsync_up_p) ;  /* 0x000005a000007944 */ /* 0x006fea0003c00000 */
[----:B-12---:R-:W-:Y:S05]  /*1d4a0*/  BRA `(.L_x_4912) ;  /* 0xffffe20000007947 */ /* 0x006fea000383ffff */
.L_x_4865:
[----:B------:R-:W-:Y:S02]  /*1d4b0*/  MOV R5, 0x2 ;  /* 0x0000000200057802 */ /* 0x000fe40000000f00 */
[----:B------:R-:W-:-:S02]  /*1d4c0*/  MOV R0, 0x1d4e0 ;  /* 0x0001d4e000007802 */ /* 0x000fc40000000f00 */
[----:B-12---:R-:W-:Y:S05]  /*1d4d0*/  CALL.REL.NOINC `($__internal_102_$__cuda_sm70_shflsync_up_p) ;  /* 0x0000056000007944 */ /* 0x006fea0003c00000 */
        /* <DEDUP_REMOVED lines=23> */
.L_x_4869:
[----:B---3--:R-:W-:Y:S01]  /*1d650*/  IMAD.MOV.U32 R7, RZ, RZ, R6 ;  /* 0x000000ffff077224 */ /* 0x008fe200078e0006 */
[----:B------:R-:W-:Y:S02]  /*1d660*/  MOV R5, 0x1 ;  /* 0x0000000100057802 */ /* 0x000fe40000000f00 */
[----:B------:R-:W-:Y:S02]  /*1d670*/  MOV R0, 0x1d690 ;  /* 0x0001d69000007802 */ /* 0x000fe40000000f00 */
[----:B------:R-:W-:Y:S05]  /*1d680*/  CALL.REL.NOINC `($__internal_102_$__cuda_sm70_shflsync_up_p) ;  /* 0x000003b000007944 */ /* 0x000fea0003c00000 */
[----:B-12---:R-:W-:Y:S05]  /*1d690*/  BRA `(.L_x_4914) ;  /* 0xffffe26000007947 */ /* 0x006fea000383ffff */
.L_x_4870:
[----:B---3--:R-:W-:Y:S01]  /*1d6a0*/  IMAD.MOV.U32 R7, RZ, RZ, R6 ;  /* 0x000000ffff077224 */ /* 0x008fe200078e0006 */
[----:B------:R-:W-:Y:S02]  /*1d6b0*/  MOV R5, 0x2 ;  /* 0x0000000200057802 */ /* 0x000fe40000000f00 */
[----:B------:R-:W-:Y:S02]  /*1d6c0*/  MOV R0, 0x1d6e0 ;  /* 0x0001d6e000007802 */ /* 0x000fe40000000f00 */
[----:B------:R-:W-:Y:S05]  /*1d6d0*/  CALL.REL.NOINC `($__internal_102_$__cuda_sm70_shflsync_up_p) ;  /* 0x0000036000007944 */ /* 0x000fea0003c00000 */
[----:B-12---:R-:W-:Y:S01]  /*1d6e0*/  SEL R7, R5, RZ, P1 ;  /* 0x000000ff05077207 */ /* 0x006fe20000800000 */
[----:B------:R-:W-:Y:S01]  /*1d6f0*/  IMAD.MOV.U32 R5, RZ, RZ, 0x4 ;  /* 0x00000004ff057424 */ /* 0x000fe200078e00ff */
[----:B------:R-:W-:-:S03]  /*1d700*/  MOV R0, 0x1d730 ;  /* 0x0001d73000007802 */ /* 0x000fc60000000f00 */
[----:B------:R-:W-:Y:S02]  /*1d710*/  IMAD.IADD R7, R6, 0x1, R7 ;  /* 0x0000000106077824 */ /* 0x000fe400078e0207 */
        /* <DEDUP_REMOVED lines=19> */
.L_x_4872:
[----:B------:R-:W-:Y:S02]  /*1d850*/  SEL R5, RZ, 0x1, P0 ;  /* 0x00000001ff057807 */ /* 0x000fe40000000000 */
[----:B------:R-:W-:Y:S02]  /*1d860*/  MOV R0, 0x1d880 ;  /* 0x0001d88000007802 */ /* 0x000fe40000000f00 */
[----:B---3--:R-:W-:Y:S05]  /*1d870*/  CALL.REL.NOINC `($__internal_103_$__cuda_sm70_votesync_ballot) ;  /* 0x0000021000007944 */ /* 0x008fea0003c00000 */
[----:B------:R-:W-:Y:S05]  /*1d880*/  BRA `(.L_x_4916) ;  /* 0xffffe20000007947 */ /* 0x000fea000383ffff */
.L_x_4873:
[----:B------:R-:W-:Y:S01]  /*1d890*/  IMAD.MOV.U32 R19, RZ, RZ, R201 ;  /* 0x000000ffff137224 */ /* 0x000fe200078e00c9 */
[----:B------:R-:W-:Y:S02]  /*1d8a0*/  MOV R17, 0x1f ;  /* 0x0000001f00117802 */ /* 0x000fe40000000f00 */
[----:B------:R-:W-:Y:S02]  /*1d8b0*/  MOV R0, 0x1d8d0 ;  /* 0x0001d8d000007802 */ /* 0x000fe40000000f00 */
[----:B---3--:R-:W-:Y:S05]  /*1d8c0*/  CALL.REL.NOINC `($__internal_101_$__cuda_sm70_shflsync_idx_p) ;  /* 0x0000012000007944 */ /* 0x008fea0003c00000 */
[----:B--2---:R-:W-:Y:S01]  /*1d8d0*/  IMAD.MOV.U32 R201, RZ, RZ, R17 ;  /* 0x000000ffffc97224 */ /* 0x004fe200078e0011 */
[----:B-1----:R-:W-:Y:S01]  /*1d8e0*/  MOV R19, R4 ;  /* 0x0000000400137202 */ /* 0x002fe20000000f00 */
[----:B------:R-:W-:Y:S01]  /*1d8f0*/  IMAD.MOV.U32 R17, RZ, RZ, 0x1f ;  /* 0x0000001fff117424 */ /* 0x000fe200078e00ff */
[----:B------:R-:W-:Y:S02]  /*1d900*/  MOV R0, 0x1d920 ;  /* 0x0001d92000007802 */ /* 0x000fe40000000f00 */
[----:B------:R-:W-:Y:S05]  /*1d910*/  CALL.REL.NOINC `($__internal_101_$__cuda_sm70_shflsync_idx_p) ;  /* 0x000000d000007944 */ /* 0x000fea0003c00000 */
[----:B--2---:R-:W-:Y:S01]  /*1d920*/  MOV R4, R17 ;  /* 0x0000001100047202 */ /* 0x004fe20000000f00 */
[----:B-1----:R-:W-:Y:S05]  /*1d930*/  BRA `(.L_x_4917) ;  /* 0xffffe1a000007947 */ /* 0x002fea000383ffff */
.L_x_4876:
[----:B------:R-:W-:Y:S01]  /*1d940*/  IMAD.MOV.U32 R19, RZ, RZ, R7 ;  /* 0x000000ffff137224 */ /* 0x000fe200078e0007 */
[----:B------:R-:W-:-:S02]  /*1d950*/  MOV R17, 0x1f ;  /* 0x0000001f00117802 */ /* 0x000fc40000000f00 */
[----:B------:R-:W-:Y:S02]  /*1d960*/  MOV R0, 0x1d980 ;  /* 0x0001d98000007802 */ /* 0x000fe40000000f00 */
[----:B--234-:R-:W-:Y:S05]  /*1d970*/  CALL.REL.NOINC `($__internal_101_$__cuda_sm70_shflsync_idx_p) ;  /* 0x0000007000007944 */ /* 0x01cfea0003c00000 */
[----:B--2---:R-:W-:Y:S01]  /*1d980*/  MOV R9, R17 ;  /* 0x0000001100097202 */ /* 0x004fe20000000f00 */
[----:B-1----:R-:W-:Y:S05]  /*1d990*/  BRA `(.L_x_4875) ;  /* 0xffffe1a000007947 */ /* 0x002fea000383ffff */
        .weak           $__internal_100_$__cuda_sm70_shflsync_bfly_p
        .type           $__internal_100_$__cuda_sm70_shflsync_bfly_p,@function
        .size           $__internal_100_$__cuda_sm70_shflsync_bfly_p,($__internal_101_$__cuda_sm70_shflsync_idx_p - $__internal_100_$__cuda_sm70_shflsync_bfly_p)
$__internal_100_$__cuda_sm70_shflsync_bfly_p:
[----:B------:R-:W-:Y:S01]  /*1d9a0*/  MOV R14, R6 ;  /* 0x00000006000e7202 */ /* 0x000fe20000000f00 */
[----:B------:R-:W-:Y:S04]  /*1d9b0*/  WARPSYNC R4 ;  /* 0x0000000400007348 */ /* 0x000fe80003800000 */
[----:B------:R-:W-:Y:S01]  /*1d9c0*/  MOV R15, 0x0 ;  /* 0x00000000000f7802 */ /* 0x000fe20000000f00 */
[----:B------:R1:W2:Y:S03]  /*1d9d0*/  SHFL.BFLY PT, R7, R8, R7, R5 ;  /* 0x0c00000708077389 */ /* 0x0002a600000e0005 */
[----:B------:R-:W-:Y:S05]  /*1d9e0*/  RET.REL.NODEC R14 `(_ZN7cutlass13device_kernelIN5flash19enable_sm80_to_sm89INS1_16FlashAttnFwdSm80INS1_25CollectiveMainloopFwdSm80ILi8ELi2ELb0EN4cute5tupleIJNS5_1CILi128EEENS7_ILi64EEENS7_ILi192EEEEEELi192ENS_10bfloat16_tEfNS_4arch4Sm80ELb1ELb0ELb0ELb1ELb0ELb1ELb1ELb1EEENS1_21CollectiveEpilogueFwdINS6_IJS8_SA_S9_EEENS6_IJNS7_ILi1EEESI_SI_EEESC_SE_Li256ELb1ELb1ELb1ELb0EEENS1_36VarlenDynamicPersistentTileSchedulerILi128ELi64ELi256ELi256ELb1ELb1ELb0ELb1ELb1ELb1EEEEEEEEEvNT_6ParamsE) ;  /* 0xfffe26100e007950 */ /* 0x000fea0003c3ffff */
        .weak           $__internal_101_$__cuda_sm70_shflsync_idx_p
        .type           $__internal_101_$__cuda_sm70_shflsync_idx_p,@function
        .size           $__internal_101_$__cuda_sm70_shflsync_idx_p,($__internal_102_$__cuda_sm70_shflsync_up_p - $__internal_101_$__cuda_sm70_shflsync_idx_p)
$__internal_101_$__cuda_sm70_shflsync_idx_p:
[----:B------:R-:W-:Y:S01]  /*1d9f0*/  MOV R20, R0 ;  /* 0x0000000000147202 */ /* 0x000fe20000000f00 */
[----:B------:R-:W-:Y:S04]  /*1da00*/  WARPSYNC R198 ;  /* 0x000000c600007348 */ /* 0x000fe80003800000 */
[----:B------:R-:W-:Y:S01]  /*1da10*/  MOV R21, 0x0 ;  /* 0x0000000000157802 */ /* 0x000fe20000000f00 */
[----:B------:R1:W2:Y:S03]  /*1da20*/  SHFL.IDX PT, R17, R19, R16, R17 ;  /* 0x0000001013117389 */ /* 0x0002a600000e0011 */
[----:B------:R-:W-:Y:S05]  /*1da30*/  RET.REL.NODEC R20 `(_ZN7cutlass13device_kernelIN5flash19enable_sm80_to_sm89INS1_16FlashAttnFwdSm80INS1_25CollectiveMainloopFwdSm80ILi8ELi2ELb0EN4cute5tupleIJNS5_1CILi128EEENS7_ILi64EEENS7_ILi192EEEEEELi192ENS_10bfloat16_tEfNS_4arch4Sm80ELb1ELb0ELb0ELb1ELb0ELb1ELb1ELb1EEENS1_21CollectiveEpilogueFwdINS6_IJS8_SA_S9_EEENS6_IJNS7_ILi1EEESI_SI_EEESC_SE_Li256ELb1ELb1ELb1ELb0EEENS1_36VarlenDynamicPersistentTileSchedulerILi128ELi64ELi256ELi256ELb1ELb1ELb0ELb1ELb1ELb1EEEEEEEEEvNT_6ParamsE) ;  /* 0xfffe25c014007950 */ /* 0x000fea0003c3ffff */
        .weak           $__internal_102_$__cuda_sm70_shflsync_up_p
        .type           $__internal_102_$__cuda_sm70_shflsync_up_p,@function
        .size           $__internal_102_$__cuda_sm70_shflsync_up_p,($__internal_103_$__cuda_sm70_votesync_ballot - $__internal_102_$__cuda_sm70_shflsync_up_p)
$__internal_102_$__cuda_sm70_shflsync_up_p:
[----:B------:R-:W-:Y:S01]  /*1da40*/  MOV R12, R0 ;  /* 0x00000000000c7202 */ /* 0x000fe20000000f00 */
[----:B------:R-:W-:Y:S04]  /*1da50*/  WARPSYNC R199 ;  /* 0x000000c700007348 */ /* 0x000fe80003800000 */
[----:B------:R-:W-:Y:S01]  /*1da60*/  MOV R13, 0x0 ;  /* 0x00000000000d7802 */ /* 0x000fe20000000f00 */
[----:B------:R1:W2:Y:S03]  /*1da70*/  SHFL.UP PT, R5, R7, R5, R204 ;  /* 0x0400000507057389 */ /* 0x0002a600000e00cc */
[----:B------:R-:W-:Y:S05]  /*1da80*/  RET.REL.NODEC R12 `(_ZN7cutlass13device_kernelIN5flash19enable_sm80_to_sm89INS1_16FlashAttnFwdSm80INS1_25CollectiveMainloopFwdSm80ILi8ELi2ELb0EN4cute5tupleIJNS5_1CILi128EEENS7_ILi64EEENS7_ILi192EEEEEELi192ENS_10bfloat16_tEfNS_4arch4Sm80ELb1ELb0ELb0ELb1ELb0ELb1ELb1ELb1EEENS1_21CollectiveEpilogueFwdINS6_IJS8_SA_S9_EEENS6_IJNS7_ILi1EEESI_SI_EEESC_SE_Li256ELb1ELb1ELb1ELb0EEENS1_36VarlenDynamicPersistentTileSchedulerILi128ELi64ELi256ELi256ELb1ELb1ELb0ELb1ELb1ELb1EEEEEEEEEvNT_6ParamsE) ;  /* 0xfffe25700c007950 */ /* 0x000fea0003c3ffff */
        .weak           $__internal_103_$__cuda_sm70_votesync_ballot
        .type           $__internal_103_$__cuda_sm70_votesync_ballot,@function
        .size           $__internal_103_$__cuda_sm70_votesync_ballot,(.L_x_5055 - $__internal_103_$__cuda_sm70_votesync_ballot)
$__internal_103_$__cuda_sm70_votesync_ballot:
[----:B------:R-:W-:Y:S01]  /*1da90*/  ISETP.NE.U32.AND P0, PT, R5, 0x1, PT ;  /* 0x000000010500780c */ /* 0x000fe20003f05070 */
[----:B------:R-:W-:Y:S01]  /*1daa0*/  IMAD.MOV.U32 R12, RZ, RZ, R0 ;  /* 0x000000ffff0c7224 */ /* 0x000fe200078e0000 */
[----:B------:R-:W-:Y:S04]  /*1dab0*/  WARPSYNC R197 ;  /* 0x000000c500007348 */ /* 0x000fe80003800000 */
[----:B------:R-:W-:-:S07]  /*1dac0*/  IMAD.MOV.U32 R13, RZ, RZ, 0x0 ;  /* 0x00000000ff0d7424 */ /* 0x000fce00078e00ff */
[----:B------:R-:W-:-:S04]  /*1dad0*/  VOTE.ANY R6, PT, !P0 ;  /* 0x0000000000067806 */ /* 0x000fc800040e0100 */
[----:B------:R-:W-:Y:S01]  /*1dae0*/  LOP3.LUT R5, R6, R197, RZ, 0xc0, !PT ;  /* 0x000000c506057212 */ /* 0x000fe200078ec0ff */
[----:B------:R-:W-:Y:S06]  /*1daf0*/  RET.REL.NODEC R12 `(_ZN7cutlass13device_kernelIN5flash19enable_sm80_to_sm89INS1_16FlashAttnFwdSm80INS1_25CollectiveMainloopFwdSm80ILi8ELi2ELb0EN4cute5tupleIJNS5_1CILi128EEENS7_ILi64EEENS7_ILi192EEEEEELi192ENS_10bfloat16_tEfNS_4arch4Sm80ELb1ELb0ELb0ELb1ELb0ELb1ELb1ELb1EEENS1_21CollectiveEpilogueFwdINS6_IJS8_SA_S9_EEENS6_IJNS7_ILi1EEESI_SI_EEESC_SE_Li256ELb1ELb1ELb1ELb0EEENS1_36VarlenDynamicPersistentTileSchedulerILi128ELi64ELi256ELi256ELb1ELb1ELb0ELb1ELb1ELb1EEEEEEEEEvNT_6ParamsE) ;  /* 0xfffe25000c007950 */ /* 0x000fec0003c3ffff */
.L_x_4918:
        /* <DEDUP_REMOVED lines=16> */
.L_x_5055:


//--------------------- .nv.shared._ZN7cutlass13device_kernelIN5flash19enable_sm80_to_sm89INS1_16FlashAttnFwdSm80INS1_25CollectiveMainloopFwdSm80ILi8ELi1ELb1EN4cute5tupleIJNS5_1CILi128EEENS7_ILi96EEENS7_ILi192EEEEEELi192ENS_10bfloat16_tEfNS_4arch4Sm80ELb0ELb0ELb1ELb0ELb0ELb0ELb1ELb1EEENS1_21CollectiveEpilogueFwdINS6_IJS8_SA_S9_EEENS6_IJNS7_ILi1EEESI_SI_EEESC_SE_Li256ELb0ELb1ELb1ELb0EEENS1_19SingleTileSchedulerILb0ELb1ELb1ELi128EEEEEEEEEvNT_6ParamsE --------------------------
	.section	.nv.shared._ZN7cutlass13device_kernelIN5flash19enable_sm80_to_sm89INS1_16FlashAttnFwdSm80INS1_25CollectiveMainloopFwdSm80ILi8ELi1ELb1EN4cute5tupleIJNS5_1CILi128EEENS7_ILi96EEENS7_ILi192EEEEEELi192ENS_10bfloat16_tEfNS_4arch4Sm80ELb0ELb0ELb1ELb0ELb0ELb0ELb1ELb1EEENS1_21CollectiveEpilogueFwdINS6_IJS8_SA_S9_EEENS6_IJNS7_ILi1EEESI_SI_EEESC_SE_Li256ELb0ELb1ELb1ELb0EEENS1_19SingleTileSchedulerILb0ELb1ELb1ELi128EEEEEEEEEvNT_6ParamsE,"aw",@nobits
	.sectionflags	@""
	.align	16


//--------------------- .nv.global                --------------------------
	.section	.nv.global,"aw",@nobits
.nv.global:
	.type		_ZN83_INTERNAL_d8715712_47_flash_fwd_hdim192_bf16_split_softcapall_sm80_cu_348dd9ca_31194cute1_E,@object
	.size		_ZN83_INTERNAL_d8715712_47_flash_fwd_hdim192_bf16_split_softcapall_sm80_cu_348dd9ca_31194cute1_E,(_ZN83_INTERNAL_d8715712_47_flash_fwd_hdim192_bf16_split_softcapall_sm80_cu_348dd9ca_31194cuda3std3__45__cpo6cbeginE - _ZN83_INTERNAL_d8715712_47_flash_fwd_hdim192_bf16_split_softcapall_sm80_cu_348dd9ca_31194cute1_E)
_ZN83_INTERNAL_d8715712_47_flash_fwd_hdim192_bf16_split_softcapall_sm80_cu_348dd9ca_31194cute1_E:
	.zero		1
	.type		_ZN83_INTERNAL_d8715712_47_flash_fwd_hdim192_bf16_split_softcapall_sm80_cu_348dd9ca_31194cuda3std3__45__cpo6cbeginE,@object
	.size		_ZN83_INTERNAL_d8715712_47_flash_fwd_hdim192_bf16_split_softcapall_sm80_cu_348dd9ca_31194cuda3std3__45__cpo6cbeginE,(_ZN83_INTERNAL_d8715712_47_flash_fwd_hdim192_bf16_split_softcapall_sm80_cu_348dd9ca_31194cuda3std3__48in_placeE - _ZN83_INTERNAL_d8715712_47_flash_fwd_hdim192_bf16_split_softcapall_sm80_cu_348dd9ca_31194cuda3std3__45__cpo6cbeginE)
_ZN83_INTERNAL_d8715712_47_flash_fwd_hdim192_bf16_split_softcapall_sm80_cu_348dd9ca_31194cuda3std3__45__cpo6cbeginE:
	.zero		1
	.type		_ZN83_INTERNAL_d8715712_47_flash_fwd_hdim192_bf16_split_softcapall_sm80_cu_348dd9ca_31194cuda3std3__48in_placeE,@object
	.size		_ZN83_INTERNAL_d8715712_47_flash_fwd_hdim192_bf16_split_softcapall_sm80_cu_348dd9ca_31194cuda3std3__48in_placeE,(_ZN83_INTERNAL_d8715712_47_flash_fwd_hdim192_bf16_split_softcapall_sm80_cu_348dd9ca_31194cuda3std6ranges3__45__cpo9iter_moveE - _ZN83_INTERNAL_d8715712_47_flash_fwd_hdim192_bf16_split_softcapall_sm80_cu_348dd9ca_31194cuda3std3__48in_placeE)
_ZN83_INTERNAL_d8715712_47_flash_fwd_hdim192_bf16_split_softcapall_sm80_cu_348dd9ca_31194cuda3std3__48in_placeE:
	.zero		1
	.type		_ZN83_INTERNAL_d8715712_47_flash_fwd_hdim192_bf16_split_softcapall_sm80_cu_348dd9ca_31194cuda3std6ranges3__45__cpo9iter_moveE,@object
	.size		_ZN83_INTERNAL_d8715712_47_flash_fwd_hdim192_bf16_split_softcapall_sm80_cu_348dd9ca_31194cuda3std6ranges3__45__cpo9iter_moveE,(_ZN83_INTERNAL_d8715712_47_flash_fwd_hdim192_bf16_split_softcapall_sm80_cu_348dd9ca_31194cuda3std3__45__cpo5beginE - _ZN83_INTERNAL_d8715712_47_flash_fwd_hdim192_bf16_split_softcapall_sm80_cu_348dd9ca_31194cuda3std6ranges3__45__cpo9iter_moveE)
_ZN83_INTERNAL_d8715712_47_flash_fwd_hdim192_bf16_split_softcapall_sm80_cu_348dd9ca_31194cuda3std6ranges3__45__cpo9iter_moveE:
	.zero		1
	.type		_ZN83_INTERNAL_d8715712_47_flash_fwd_hdim192_bf16_split_softcapall_sm80_cu_348dd9ca_31194cuda3std3__45__cpo5beginE,@object
	.size		_ZN83_INTERNAL_d8715712_47_flash_fwd_hdim192_bf16_split_softcapall_sm80_cu_348dd9ca_31194cuda3std3__45__cpo5beginE,(_ZN83_INTERNAL_d8715712_47_flash_fwd_hdim192_bf16_split_softcapall_sm80_cu_348dd9ca_31194cuda3std3__485_GLOBAL__N__d8715712_47_flash_fwd_hdim192_bf16_split_softcapall_sm80_cu_348dd9ca_31196ignoreE - _ZN83_INTERNAL_d8715712_47_flash_fwd_hdim192_bf16_split_softcapall_sm80_cu_348dd9ca_31194cuda3std3__45__cpo5beginE)
_ZN83_INTERNAL_d8715712_47_flash_fwd_hdim192_bf16_split_softcapall_sm80_cu_348dd9ca_31194cuda3std3__45__cpo5beginE:
	.zero		1
	.type		_ZN83_INTERNAL_d8715712_47_flash_fwd_hdim192_bf16_split_softcapall_sm80_cu_348dd9ca_31194cuda3std3__485_GLOBAL__N__d8715712_47_flash_fwd_hdim192_bf16_split_softcapall_sm80_cu_348dd9ca_31196ignoreE,@object
	.size		_ZN83_INTERNAL_d8715712_47_flash_fwd_hdim192_bf16_split_softcapall_sm80_cu_348dd9ca_31194cuda3std3__485_GLOBAL__N__d8715712_47_flash_fwd_hdim192_bf16_split_softcapall_sm80_cu_348dd9ca_31196ignoreE,(_ZN83_INTERNAL_d8715712_47_flash_fwd_hdim192_bf16_split_softcapall_sm80_cu_348dd9ca_31194cute7productE - _ZN83_INTERNAL_d8715712_47_flash_fwd_hdim192_bf16_split_softcapall_sm80_cu_348dd9ca_31194cuda3std3__485_GLOBAL__N__d8715712_47_flash_fwd_hdim192_bf16_split_softcapall_sm80_cu_348dd9ca_31196ignoreE)
_ZN83_INTERNAL_d8715712_47_flash_fwd_hdim192_bf16_split_softcapall_sm80_cu_348dd9ca_31194cuda3std3__485_GLOBAL__N__d8715712_47_flash_fwd_hdim192_bf16_split_softcapall_sm80_cu_348dd9ca_31196ignoreE:
	.zero		1
	.type		_ZN83_INTERNAL_d8715712_47_flash_fwd_hdim192_bf16_split_softcapall_sm80_cu_348dd9ca_31194cute7productE,@object
	.size		_ZN83_INTERNAL_d8715712_47_flash_fwd_hdim192_bf16_split_softcapall_sm80_cu_348dd9ca_31194cute7productE,(_ZN83_INTERNAL_d8715712_47_flash_fwd_hdim192_bf16_split_softcapall_sm80_cu_348dd9ca_31194cuda3std3__45__cpo3endE - _ZN83_INTERNAL_d8715712_47_flash_fwd_hdim192_bf16_split_softcapall_sm80_cu_348dd9ca_31194cute7productE)
_ZN83_INTERNAL_d8715712_47_flash_fwd_hdim192_bf16_split_softcapall_sm80_cu_348dd9ca_31194cute7productE:
	.zero		1
	.type		_ZN83_INTERNAL_d8715712_47_flash_fwd_hdim192_bf16_split_softcapall_sm80_cu_348dd9ca_31194cuda3std3__45__cpo3endE,@object
	.size		_ZN83_INTERNAL_d8715712_47_flash_fwd_hdim192_bf16_split_softcapall_sm80_cu_348dd9ca_31194cuda3std3__45__cpo3endE,(_ZN83_INTERNAL_d8715712_47_flash_fwd_hdim192_bf16_split_softcapall_sm80_cu_348dd9ca_31194cuda3std3__419piecewise_constructE - _ZN83_INTERNAL_d8715712_47_flash_fwd_hdim192_bf16_split_softcapall_sm80_cu_348dd9ca_31194cuda3std3__45__cpo3endE)
_ZN83_INTERNAL_d8715712_47_flash_fwd_hdim192_bf16_split_softcapall_sm80_cu_348dd9ca_31194cuda3std3__45__cpo3endE:
	.zero		1
	.type		_ZN83_INTERNAL_d8715712_47_flash_fwd_hdim192_bf16_split_softcapall_sm80_cu_348dd9ca_31194cuda3std3__419piecewise_constructE,@object
	.size		_ZN83_INTERNAL_d8715712_47_flash_fwd_hdim192_bf16_split_softcapall_sm80_cu_348dd9ca_31194cuda3std3__419piecewise_constructE,(_ZN83_INTERNAL_d8715712_47_flash_fwd_hdim192_bf16_split_softcapall_sm80_cu_348dd9ca_31194cuda3std3__45__cpo4cendE - _ZN83_INTERNAL_d8715712_47_flash_fwd_hdim192_bf16_split_softcapall_sm80_cu_348dd9ca_31194cuda3std3__419piecewise_constructE)
_ZN83_INTERNAL_d8715712_47_flash_fwd_hdim192_bf16_split_softcapall_sm80_cu_348dd9ca_31194cuda3std3__419piecewise_constructE:
	.zero		1
	.type		_ZN83_INTERNAL_d8715712_47_flash_fwd_hdim192_bf16_split_softcapall_sm80_cu_348dd9ca_31194cuda3std3__45__cpo4cendE,@object
	.size		_ZN83_INTERNAL_d8715712_47_flash_fwd_hdim192_bf16_split_softcapall_sm80_cu_348dd9ca_31194cuda3std3__45__cpo4cendE,(_ZN83_INTERNAL_d8715712_47_flash_fwd_hdim192_bf16_split_softcapall_sm80_cu_348dd9ca_31194cuda3std6ranges3__45__cpo4swapE - _ZN83_INTERNAL_d8715712_47_flash_fwd_hdim192_bf16_split_softcapall_sm80_cu_348dd9ca_31194cuda3std3__45__cpo4cendE)
_ZN83_INTERNAL_d8715712_47_flash_fwd_hdim192_bf16_split_softcapall_sm80_cu_348dd9ca_31194cuda3std3__45__cpo4cendE:
	.zero		1
	.type		_ZN83_INTERNAL_d8715712_47_flash_fwd_hdim192_bf16_split_softcapall_sm80_cu_348dd9ca_31194cuda3std6ranges3__45__cpo4swapE,@object
	.size		_ZN83_INTERNAL_d8715712_47_flash_fwd_hdim192_bf16_split_softcapall_sm80_cu_348dd9ca_31194cuda3std6ranges3__45__cpo4swapE,(.L_7 - _ZN83_INTERNAL_d8715712_47_flash_fwd_hdim192_bf16_split_softcapall_sm80_cu_348dd9ca_31194cuda3std6ranges3__45__cpo4swapE)
_ZN83_INTERNAL_d8715712_47_flash_fwd_hdim192_bf16_split_softcapall_sm80_cu_348dd9ca_31194cuda3std6ranges3__45__cpo4swapE:
	.zero		1
.L_7:


//--------------------- .nv.shared._ZN7cutlass13device_kernelIN5flash19enable_sm80_to_sm89INS1_16FlashAttnFwdSm80INS1_25CollectiveMainloopFwdSm80ILi8ELi1ELb0EN4cute5tupleIJNS5_1CILi128EEENS7_ILi64EEENS7_ILi192EEEEEELi192ENS_10bfloat16_tEfNS_4arch4Sm80ELb0ELb0ELb1ELb1ELb0ELb0ELb1ELb1EEENS1_21CollectiveEpilogueFwdINS6_IJS8_SA_S9_EEENS6_IJNS7_ILi1EEESI_SI_EEESC_SE_Li256ELb1ELb1ELb1ELb0EEENS1_36VarlenDynamicPersistentTileSchedulerILi128ELi64ELi256ELi256ELb1ELb1ELb0ELb0ELb1ELb1EEEEEEEEEvNT_6ParamsE --------------------------
	.section	.nv.shared._ZN7cutlass13device_kernelIN5flash19enable_sm80_to_sm89INS1_16FlashAttnFwdSm80INS1_25CollectiveMainloopFwdSm80ILi8ELi1ELb0EN4cute5tupleIJNS5_1CILi128EEENS7_ILi64EEENS7_ILi192EEEEEELi192ENS_10bfloat16_tEfNS_4arch4Sm80ELb0ELb0ELb1ELb1ELb0ELb0ELb1ELb1EEENS1_21CollectiveEpilogueFwdINS6_IJS8_SA_S9_EEENS6_IJNS7_ILi1EEESI_SI_EEESC_SE_Li256ELb1ELb1ELb1ELb0EEENS1_36VarlenDynamicPersistentTileSchedulerILi128ELi64ELi256ELi256ELb1ELb1ELb0ELb0ELb1ELb1EEEEEEEEEvNT_6ParamsE,"aw",@nobits
	.sectionflags	@""
	.align	16


//--------------------- .nv.shared._ZN7cutlass13device_kernelIN5flash19enable_sm80_to_sm89INS1_16FlashAttnFwdSm80INS1_25CollectiveMainloopFwdSm80ILi8ELi1ELb0EN4cute5tupleIJNS5_1CILi128EEENS7_ILi64EEENS7_ILi192EEEEEELi192ENS_10bfloat16_tEfNS_4arch4Sm80ELb0ELb0ELb1ELb1ELb0ELb1ELb1ELb1EEENS1_21CollectiveEpilogueFwdINS6_IJS8_SA_S9_EEENS6_IJNS7_ILi1EEESI_SI_EEESC_SE_Li256ELb1ELb1ELb1ELb0EEENS1_36VarlenDynamicPersistentTileSchedulerILi128ELi64ELi256ELi256ELb1ELb1ELb0ELb0ELb1ELb1EEEEEEEEEvNT_6ParamsE --------------------------
	.section	.nv.shared._ZN7cutlass13device_kernelIN5flash19enable_sm80_to_sm89INS1_16FlashAttnFwdSm80INS1_25CollectiveMainloopFwdSm80ILi8ELi1ELb0EN4cute5tupleIJNS5_1CILi128EEENS7_ILi64EEENS7_ILi192EEEEEELi192ENS_10bfloat16_tEfNS_4arch4Sm80ELb0ELb0ELb1ELb1ELb0ELb1ELb1ELb1EEENS1_21CollectiveEpilogueFwdINS6_IJS8_SA_S9_EEENS6_IJNS7_ILi1EEESI_SI_EEESC_SE_Li256ELb1ELb1ELb1ELb0EEENS1_36VarlenDynamicPersistentTileSchedulerILi128ELi64ELi256ELi256ELb1ELb1ELb0ELb0ELb1ELb1EEEEEEEEEvNT_6ParamsE,"aw",@nobits
	.sectionflags	@""
	.align	16


//--------------------- .nv.shared._ZN7cutlass13device_kernelIN5flash19enable_sm80_to_sm89INS1_16FlashAttnFwdSm80INS1_25CollectiveMainloopFwdSm80ILi8ELi1ELb0EN4cute5tupleIJNS5_1CILi128EEENS7_ILi64EEENS7_ILi192EEEEEELi192ENS_10bfloat16_tEfNS_4arch4Sm80ELb0ELb1ELb1ELb0ELb0ELb0ELb1ELb1EEENS1_21CollectiveEpilogueFwdINS6_IJS8_SA_S9_EEENS6_IJNS7_ILi1EEESI_SI_EEESC_SE_Li256ELb0ELb1ELb1ELb0EEENS1_19SingleTileSchedulerILb0ELb1ELb1ELi128EEEEEEEEEvNT_6ParamsE --------------------------
	.section	.nv.shared._ZN7cutlass13device_kernelIN5flash19enable_sm80_to_sm89INS1_16FlashAttnFwdSm80INS1_25CollectiveMainloopFwdSm80ILi8ELi1ELb0EN4cute5tupleIJNS5_1CILi128EEENS7_ILi64EEENS7_ILi192EEEEEELi192ENS_10bfloat16_tEfNS_4arch4Sm80ELb0ELb1ELb1ELb0ELb0ELb0ELb1ELb1EEENS1_21CollectiveEpilogueFwdINS6_IJS8_SA_S9_EEENS6_IJNS7_ILi1EEESI_SI_EEESC_SE_Li256ELb0ELb1ELb1ELb0EEENS1_19SingleTileSchedulerILb0ELb1ELb1ELi128EEEEEEEEEvNT_6ParamsE,"aw",@nobits
	.sectionflags	@""
	.align	16


//--------------------- .nv.shared._ZN7cutlass13device_kernelIN5flash19enable_sm80_to_sm89INS1_16FlashAttnFwdSm80INS1_25CollectiveMainloopFwdSm80ILi8ELi1ELb0EN4cute5tupleIJNS5_1CILi128EEENS7_ILi64EEENS7_ILi192EEEEEELi192ENS_10bfloat16_tEfNS_4arch4Sm80ELb0ELb1ELb1ELb1ELb0ELb0ELb1ELb1EEENS1_21CollectiveEpilogueFwdINS6_IJS8_SA_S9_EEENS6_IJNS7_ILi1EEESI_SI_EEESC_SE_Li256ELb1ELb1ELb1ELb0EEENS1_36VarlenDynamicPersistentTileSchedulerILi128ELi64ELi256ELi256ELb1ELb1ELb0ELb1ELb0ELb1EEEEEEEEEvNT_6ParamsE --------------------------
	.section	.nv.shared._ZN7cutlass13device_kernelIN5flash19enable_sm80_to_sm89INS1_16FlashAttnFwdSm80INS1_25CollectiveMainloopFwdSm80ILi8ELi1ELb0EN4cute5tupleIJNS5_1CILi128EEENS7_ILi64EEENS7_ILi192EEEEEELi192ENS_10bfloat16_tEfNS_4arch4Sm80ELb0ELb1ELb1ELb1ELb0ELb0ELb1ELb1EEENS1_21CollectiveEpilogueFwdINS6_IJS8_SA_S9_EEENS6_IJNS7_ILi1EEESI_SI_EEESC_SE_Li256ELb1ELb1ELb1ELb0EEENS1_36VarlenDynamicPersistentTileSchedulerILi128ELi64ELi256ELi256ELb1ELb1ELb0ELb1ELb0ELb1EEEEEEEEEvNT_6ParamsE,"aw",@nobits
	.sectionflags	@""
	.align	16


//--------------------- .nv.shared._ZN7cutlass13device_kernelIN5flash19enable_sm80_to_sm89INS1_16FlashAttnFwdSm80INS1_25CollectiveMainloopFwdSm80ILi8ELi1ELb0EN4cute5tupleIJNS5_1CILi128EEENS7_ILi64EEENS7_ILi192EEEEEELi192ENS_10bfloat16_tEfNS_4arch4Sm80ELb0ELb1ELb1ELb1ELb0ELb1ELb1ELb1EEENS1_21CollectiveEpilogueFwdINS6_IJS8_SA_S9_EEENS6_IJNS7_ILi1EEESI_SI_EEESC_SE_Li256ELb1ELb1ELb1ELb0EEENS1_36VarlenDynamicPersistentTileSchedulerILi128ELi64ELi256ELi256ELb1ELb1ELb0ELb1ELb0ELb1EEEEEEEEEvNT_6ParamsE --------------------------
	.section	.nv.shared._ZN7cutlass13device_kernelIN5flash19enable_sm80_to_sm89INS1_16FlashAttnFwdSm80INS1_25CollectiveMainloopFwdSm80ILi8ELi1ELb0EN4cute5tupleIJNS5_1CILi128EEENS7_ILi64EEENS7_ILi192EEEEEELi192ENS_10bfloat16_tEfNS_4arch4Sm80ELb0ELb1ELb1ELb1ELb0ELb1ELb1ELb1EEENS1_21CollectiveEpilogueFwdINS6_IJS8_SA_S9_EEENS6_IJNS7_ILi1EEESI_SI_EEESC_SE_Li256ELb1ELb1ELb1ELb0EEENS1_36VarlenDynamicPersistentTileSchedulerILi128ELi64ELi256ELi256ELb1ELb1ELb0ELb1ELb0ELb1EEEEEEEEEvNT_6ParamsE,"aw",@nobits
	.sectionflags	@""
	.align	16


//--------------------- .nv.shared._ZN7cutlass13device_kernelIN5flash19enable_sm80_to_sm89INS1_16FlashAttnFwdSm80INS1_25CollectiveMainloopFwdSm80ILi8ELi1ELb1EN4cute5tupleIJNS5_1CILi128EEENS7_ILi96EEENS7_ILi192EEEEEELi192ENS_10bfloat16_tEfNS_4arch4Sm80ELb1ELb0ELb1ELb0ELb0ELb0ELb1ELb1EEENS1_21CollectiveEpilogueFwdINS6_IJS8_SA_S9_EEENS6_IJNS7_ILi1EEESI_SI_EEESC_SE_Li256ELb0ELb1ELb1ELb0EEENS1_30DynamicPersistentTileSchedulerILi256ELi256ELb1ELb1ELb0EEEEEEEEEvNT_6ParamsE --------------------------
	.section	.nv.shared._ZN7cutlass13device_kernelIN5flash19enable_sm80_to_sm89INS1_16FlashAttnFwdSm80INS1_25CollectiveMainloopFwdSm80ILi8ELi1ELb1EN4cute5tupleIJNS5_1CILi128EEENS7_ILi96EEENS7_ILi192EEEEEELi192ENS_10bfloat16_tEfNS_4arch4Sm80ELb1ELb0ELb1ELb0ELb0ELb0ELb1ELb1EEENS1_21CollectiveEpilogueFwdINS6_IJS8_SA_S9_EEENS6_IJNS7_ILi1EEESI_SI_EEESC_SE_Li256ELb0ELb1ELb1ELb0EEENS1_30DynamicPersistentTileSchedulerILi256ELi256ELb1ELb1ELb0EEEEEEEEEvNT_6ParamsE,"aw",@nobits
	.sectionflags	@""
	.align	16


//--------------------- .nv.shared._ZN7cutlass13device_kernelIN5flash19enable_sm80_to_sm89INS1_16FlashAttnFwdSm80INS1_25CollectiveMainloopFwdSm80ILi8ELi1ELb0EN4cute5tupleIJNS5_1CILi128EEENS7_ILi64EEENS7_ILi192EEEEEELi192ENS_10bfloat16_tEfNS_4arch4Sm80ELb1ELb0ELb1ELb1ELb0ELb0ELb1ELb1EEENS1_21CollectiveEpilogueFwdINS6_IJS8_SA_S9_EEENS6_IJNS7_ILi1EEESI_SI_EEESC_SE_Li256ELb1ELb1ELb1ELb0EEENS1_36VarlenDynamicPersistentTileSchedulerILi128ELi64ELi256ELi256ELb1ELb1ELb0ELb1ELb1ELb1EEEEEEEEEvNT_6ParamsE --------------------------
	.section	.nv.shared._ZN7cutlass13device_kernelIN5flash19enable_sm80_to_sm89INS1_16FlashAttnFwdSm80INS1_25CollectiveMainloopFwdSm80ILi8ELi1ELb0EN4cute5tupleIJNS5_1CILi128EEENS7_ILi64EEENS7_ILi192EEEEEELi192ENS_10bfloat16_tEfNS_4arch4Sm80ELb1ELb0ELb1ELb1ELb0ELb0ELb1ELb1EEENS1_21CollectiveEpilogueFwdINS6_IJS8_SA_S9_EEENS6_IJNS7_ILi1EEESI_SI_EEESC_SE_Li256ELb1ELb1ELb1ELb0EEENS1_36VarlenDynamicPersistentTileSchedulerILi128ELi64ELi256ELi256ELb1ELb1ELb0ELb1ELb1ELb1EEEEEEEEEvNT_6ParamsE,"aw",@nobits
	.sectionflags	@""
	.align	16


//--------------------- .nv.shared._ZN7cutlass13device_kernelIN5flash19enable_sm80_to_sm89INS1_16FlashAttnFwdSm80INS1_25CollectiveMainloopFwdSm80ILi8ELi1ELb0EN4cute5tupleIJNS5_1CILi128EEENS7_ILi64EEENS7_ILi192EEEEEELi192ENS_10bfloat16_tEfNS_4arch4Sm80ELb1ELb0ELb1ELb1ELb0ELb1ELb1ELb1EEENS1_21CollectiveEpilogueFwdINS6_IJS8_SA_S9_EEENS6_IJNS7_ILi1EEESI_SI_EEESC_SE_Li256ELb1ELb1ELb1ELb0EEENS1_36VarlenDynamicPersistentTileSchedulerILi128ELi64ELi256ELi256ELb1ELb1ELb0ELb1ELb1ELb1EEEEEEEEEvNT_6ParamsE --------------------------
	.section	.nv.shared._ZN7cutlass13device_kernelIN5flash19enable_sm80_to_sm89INS1_16FlashAttnFwdSm80INS1_25CollectiveMainloopFwdSm80ILi8ELi1ELb0EN4cute5tupleIJNS5_1CILi128EEENS7_ILi64EEENS7_ILi192EEEEEELi192ENS_10bfloat16_tEfNS_4arch4Sm80ELb1ELb0ELb1ELb1ELb0ELb1ELb1ELb1EEENS1_21CollectiveEpilogueFwdINS6_IJS8_SA_S9_EEENS6_IJNS7_ILi1EEESI_SI_EEESC_SE_Li256ELb1ELb1ELb1ELb0EEENS1_36VarlenDynamicPersistentTileSchedulerILi128ELi64ELi256ELi256ELb1ELb1ELb0ELb1ELb1ELb1EEEEEEEEEvNT_6ParamsE,"aw",@nobits
	.sectionflags	@""
	.align	16


//--------------------- .nv.shared._ZN7cutlass13device_kernelIN5flash19enable_sm80_to_sm89INS1_16FlashAttnFwdSm80INS1_25CollectiveMainloopFwdSm80ILi8ELi2ELb1EN4cute5tupleIJNS5_1CILi128EEENS7_ILi96EEENS7_ILi192EEEEEELi192ENS_10bfloat16_tEfNS_4arch4Sm80ELb0ELb0ELb1ELb0ELb0ELb0ELb1ELb1EEENS1_21CollectiveEpilogueFwdINS6_IJS8_SA_S9_EEENS6_IJNS7_ILi1EEESI_SI_EEESC_SE_Li256ELb0ELb1ELb1ELb0EEENS1_19SingleTileSchedulerILb0ELb1ELb1ELi128EEEEEEEEEvNT_6ParamsE --------------------------
	.section	.nv.shared._ZN7cutlass13device_kernelIN5flash19enable_sm80_to_sm89INS1_16FlashAttnFwdSm80INS1_25CollectiveMainloopFwdSm80ILi8ELi2ELb1EN4cute5tupleIJNS5_1CILi128EEENS7_ILi96EEENS7_ILi192EEEEEELi192ENS_10bfloat16_tEfNS_4arch4Sm80ELb0ELb0ELb1ELb0ELb0ELb0ELb1ELb1EEENS1_21CollectiveEpilogueFwdINS6_IJS8_SA_S9_EEENS6_IJNS7_ILi1EEESI_SI_EEESC_SE_Li256ELb0ELb1ELb1ELb0EEENS1_19SingleTileSchedulerILb0ELb1ELb1ELi128EEEEEEEEEvNT_6ParamsE,"aw",@nobits
	.sectionflags	@""
	.align	16


//--------------------- .nv.shared._ZN7cutlass13device_kernelIN5flash19enable_sm80_to_sm89INS1_16FlashAttnFwdSm80INS1_25CollectiveMainloopFwdSm80ILi8ELi2ELb0EN4cute5tupleIJNS5_1CILi128EEENS7_ILi64EEENS7_ILi192EEEEEELi192ENS_10bfloat16_tEfNS_4arch4Sm80ELb0ELb0ELb1ELb1ELb0ELb0ELb1ELb1EEENS1_21CollectiveEpilogueFwdINS6_IJS8_SA_S9_EEENS6_IJNS7_ILi1EEESI_SI_EEESC_SE_Li256ELb1ELb1ELb1ELb0EEENS1_36VarlenDynamicPersistentTileSchedulerILi128ELi64ELi256ELi256ELb1ELb1ELb0ELb0ELb1ELb1EEEEEEEEEvNT_6ParamsE --------------------------
	.section	.nv.shared._ZN7cutlass13device_kernelIN5flash19enable_sm80_to_sm89INS1_16FlashAttnFwdSm80INS1_25CollectiveMainloopFwdSm80ILi8ELi2ELb0EN4cute5tupleIJNS5_1CILi128EEENS7_ILi64EEENS7_ILi192EEEEEELi192ENS_10bfloat16_tEfNS_4arch4Sm80ELb0ELb0ELb1ELb1ELb0ELb0ELb1ELb1EEENS1_21CollectiveEpilogueFwdINS6_IJS8_SA_S9_EEENS6_IJNS7_ILi1EEESI_SI_EEESC_SE_Li256ELb1ELb1ELb1ELb0EEENS1_36VarlenDynamicPersistentTileSchedulerILi128ELi64ELi256ELi256ELb1ELb1ELb0ELb0ELb1ELb1EEEEEEEEEvNT_6ParamsE,"aw",@nobits
	.sectionflags	@""
	.align	16


//--------------------- .nv.shared._ZN7cutlass13device_kernelIN5flash19enable_sm80_to_sm89INS1_16FlashAttnFwdSm80INS1_25CollectiveMainloopFwdSm80ILi8ELi2ELb0EN4cute5tupleIJNS5_1CILi128EEENS7_ILi64EEENS7_ILi192EEEEEELi192ENS_10bfloat16_tEfNS_4arch4Sm80ELb0ELb0ELb1ELb1ELb0ELb1ELb1ELb1EEENS1_21CollectiveEpilogueFwdINS6_IJS8_SA_S9_EEENS6_IJNS7_ILi1EEESI_SI_EEESC_SE_Li256ELb1ELb1ELb1ELb0EEENS1_36VarlenDynamicPersistentTileSchedulerILi128ELi64ELi256ELi256ELb1ELb1ELb0ELb0ELb1ELb1EEEEEEEEEvNT_6ParamsE --------------------------
	.section	.nv.shared._ZN7cutlass13device_kernelIN5flash19enable_sm80_to_sm89INS1_16FlashAttnFwdSm80INS1_25CollectiveMainloopFwdSm80ILi8ELi2ELb0EN4cute5tupleIJNS5_1CILi128EEENS7_ILi64EEENS7_ILi192EEEEEELi192ENS_10bfloat16_tEfNS_4arch4Sm80ELb0ELb0ELb1ELb1ELb0ELb1ELb1ELb1EEENS1_21CollectiveEpilogueFwdINS6_IJS8_SA_S9_EEENS6_IJNS7_ILi1EEESI_SI_EEESC_SE_Li256ELb1ELb1ELb1ELb0EEENS1_36VarlenDynamicPersistentTileSchedulerILi128ELi64ELi256ELi256ELb1ELb1ELb0ELb0ELb1ELb1EEEEEEEEEvNT_6ParamsE,"aw",@nobits
	.sectionflags	@""
	.align	16


//--------------------- .nv.shared._ZN7cutlass13device_kernelIN5flash19enable_sm80_to_sm89INS1_16FlashAttnFwdSm80INS1_25CollectiveMainloopFwdSm80ILi8ELi2ELb0EN4cute5tupleIJNS5_1CILi128EEENS7_ILi64EEENS7_ILi192EEEEEELi192ENS_10bfloat16_tEfNS_4arch4Sm80ELb0ELb1ELb1ELb0ELb0ELb0ELb1ELb1EEENS1_21CollectiveEpilogueFwdINS6_IJS8_SA_S9_EEENS6_IJNS7_ILi1EEESI_SI_EEESC_SE_Li256ELb0ELb1ELb1ELb0EEENS1_19SingleTileSchedulerILb0ELb1ELb1ELi128EEEEEEEEEvNT_6ParamsE --------------------------
	.section	.nv.shared._ZN7cutlass13device_kernelIN5flash19enable_sm80_to_sm89INS1_16FlashAttnFwdSm80INS1_25CollectiveMainloopFwdSm80ILi8ELi2ELb0EN4cute5tupleIJNS5_1CILi128EEENS7_ILi64EEENS7_ILi192EEEEEELi192ENS_10bfloat16_tEfNS_4arch4Sm80ELb0ELb1ELb1ELb0ELb0ELb0ELb1ELb1EEENS1_21CollectiveEpilogueFwdINS6_IJS8_SA_S9_EEENS6_IJNS7_ILi1EEESI_SI_EEESC_SE_Li256ELb0ELb1ELb1ELb0EEENS1_19SingleTileSchedulerILb0ELb1ELb1ELi128EEEEEEEEEvNT_6ParamsE,"aw",@nobits
	.sectionflags	@""
	.align	16


//--------------------- .nv.shared._ZN7cutlass13device_kernelIN5flash19enable_sm80_to_sm89INS1_16FlashAttnFwdSm80INS1_25CollectiveMainloopFwdSm80ILi8ELi2ELb0EN4cute5tupleIJNS5_1CILi128EEENS7_ILi64EEENS7_ILi192EEEEEELi192ENS_10bfloat16_tEfNS_4arch4Sm80ELb0ELb1ELb1ELb1ELb0ELb0ELb1ELb1EEENS1_21CollectiveEpilogueFwdINS6_IJS8_SA_S9_EEENS6_IJNS7_ILi1EEESI_SI_EEESC_SE_Li256ELb1ELb1ELb1ELb0EEENS1_36VarlenDynamicPersistentTileSchedulerILi128ELi64ELi256ELi256ELb1ELb1ELb0ELb1ELb0ELb1EEEEEEEEEvNT_6ParamsE --------------------------
	.section	.nv.shared._ZN7cutlass13device_kernelIN5flash19enable_sm80_to_sm89INS1_16FlashAttnFwdSm80INS1_25CollectiveMainloopFwdSm80ILi8ELi2ELb0EN4cute5tupleIJNS5_1CILi128EEENS7_ILi64EEENS7_ILi192EEEEEELi192ENS_10bfloat16_tEfNS_4arch4Sm80ELb0ELb1ELb1ELb1ELb0ELb0ELb1ELb1EEENS1_21CollectiveEpilogueFwdINS6_IJS8_SA_S9_EEENS6_IJNS7_ILi1EEESI_SI_EEESC_SE_Li256ELb1ELb1ELb1ELb0EEENS1_36VarlenDynamicPersistentTileSchedulerILi128ELi64ELi256ELi256ELb1ELb1ELb0ELb1ELb0ELb1EEEEEEEEEvNT_6ParamsE,"aw",@nobits
	.sectionflags	@""
	.align	16


//--------------------- .nv.shared._ZN7cutlass13device_kernelIN5flash19enable_sm80_to_sm89INS1_16FlashAttnFwdSm80INS1_25CollectiveMainloopFwdSm80ILi8ELi2ELb0EN4cute5tupleIJNS5_1CILi128EEENS7_ILi64EEENS7_ILi192EEEEEELi192ENS_10bfloat16_tEfNS_4arch4Sm80ELb0ELb1ELb1ELb1ELb0ELb1ELb1ELb1EEENS1_21CollectiveEpilogueFwdINS6_IJS8_SA_S9_EEENS6_IJNS7_ILi1EEESI_SI_EEESC_SE_Li256ELb1ELb1ELb1ELb0EEENS1_36VarlenDynamicPersistentTileSchedulerILi128ELi64ELi256ELi256ELb1ELb1ELb0ELb1ELb0ELb1EEEEEEEEEvNT_6ParamsE --------------------------
	.section	.nv.shared._ZN7cutlass13device_kernelIN5flash19enable_sm80_to_sm89INS1_16FlashAttnFwdSm80INS1_25CollectiveMainloopFwdSm80ILi8ELi2ELb0EN4cute5tupleIJNS5_1CILi128EEENS7_ILi64EEENS7_ILi192EEEEEELi192ENS_10bfloat16_tEfNS_4arch4Sm80ELb0ELb1ELb1ELb1ELb0ELb1ELb1ELb1EEENS1_21CollectiveEpilogueFwdINS6_IJS8_SA_S9_EEENS6_IJNS7_ILi1EEESI_SI_EEESC_SE_Li256ELb1ELb1ELb1ELb0EEENS1_36VarlenDynamicPersistentTileSchedulerILi128ELi64ELi256ELi256ELb1ELb1ELb0ELb1ELb0ELb1EEEEEEEEEvNT_6ParamsE,"aw",@nobits
	.sectionflags	@""
	.align	16


//--------------------- .nv.shared._ZN7cutlass13device_kernelIN5flash19enable_sm80_to_sm89INS1_16FlashAttnFwdSm80INS1_25CollectiveMainloopFwdSm80ILi8ELi2ELb1EN4cute5tupleIJNS5_1CILi128EEENS7_ILi96EEENS7_ILi192EEEEEELi192ENS_10bfloat16_tEfNS_4arch4Sm80ELb1ELb0ELb1ELb0ELb0ELb0ELb1ELb1EEENS1_21CollectiveEpilogueFwdINS6_IJS8_SA_S9_EEENS6_IJNS7_ILi1EEESI_SI_EEESC_SE_Li256ELb0ELb1ELb1ELb0EEENS1_30DynamicPersistentTileSchedulerILi256ELi256ELb1ELb1ELb0EEEEEEEEEvNT_6ParamsE --------------------------
	.section	.nv.shared._ZN7cutlass13device_kernelIN5flash19enable_sm80_to_sm89INS1_16FlashAttnFwdSm80INS1_25CollectiveMainloopFwdSm80ILi8ELi2ELb1EN4cute5tupleIJNS5_1CILi128EEENS7_ILi96EEENS7_ILi192EEEEEELi192ENS_10bfloat16_tEfNS_4arch4Sm80ELb1ELb0ELb1ELb0ELb0ELb0ELb1ELb1EEENS1_21CollectiveEpilogueFwdINS6_IJS8_SA_S9_EEENS6_IJNS7_ILi1EEESI_SI_EEESC_SE_Li256ELb0ELb1ELb1ELb0EEENS1_30DynamicPersistentTileSchedulerILi256ELi256ELb1ELb1ELb0EEEEEEEEEvNT_6ParamsE,"aw",@nobits
	.sectionflags	@""
	.align	16


//--------------------- .nv.shared._ZN7cutlass13device_kernelIN5flash19enable_sm80_to_sm89INS1_16FlashAttnFwdSm80INS1_25CollectiveMainloopFwdSm80ILi8ELi2ELb0EN4cute5tupleIJNS5_1CILi128EEENS7_ILi64EEENS7_ILi192EEEEEELi192ENS_10bfloat16_tEfNS_4arch4Sm80ELb1ELb0ELb1ELb1ELb0ELb0ELb1ELb1EEENS1_21CollectiveEpilogueFwdINS6_IJS8_SA_S9_EEENS6_IJNS7_ILi1EEESI_SI_EEESC_SE_Li256ELb1ELb1ELb1ELb0EEENS1_36VarlenDynamicPersistentTileSchedulerILi128ELi64ELi256ELi256ELb1ELb1ELb0ELb1ELb1ELb1EEEEEEEEEvNT_6ParamsE --------------------------
	.section	.nv.shared._ZN7cutlass13device_kernelIN5flash19enable_sm80_to_sm89INS1_16FlashAttnFwdSm80INS1_25CollectiveMainloopFwdSm80ILi8ELi2ELb0EN4cute5tupleIJNS5_1CILi128EEENS7_ILi64EEENS7_ILi192EEEEEELi192ENS_10bfloat16_tEfNS_4arch4Sm80ELb1ELb0ELb1ELb1ELb0ELb0ELb1ELb1EEENS1_21CollectiveEpilogueFwdINS6_IJS8_SA_S9_EEENS6_IJNS7_ILi1EEESI_SI_EEESC_SE_Li256ELb1ELb1ELb1ELb0EEENS1_36VarlenDynamicPersistentTileSchedulerILi128ELi64ELi256ELi256ELb1ELb1ELb0ELb1ELb1ELb1EEEEEEEEEvNT_6ParamsE,"aw",@nobits
	.sectionflags	@""
	.align	16


//--------------------- .nv.shared._ZN7cutlass13device_kernelIN5flash19enable_sm80_to_sm89INS1_16FlashAttnFwdSm80INS1_25CollectiveMainloopFwdSm80ILi8ELi2ELb0EN4cute5tupleIJNS5_1CILi128EEENS7_ILi64EEENS7_ILi192EEEEEELi192ENS_10bfloat16_tEfNS_4arch4Sm80ELb1ELb0ELb1ELb1ELb0ELb1ELb1ELb1EEENS1_21CollectiveEpilogueFwdINS6_IJS8_SA_S9_EEENS6_IJNS7_ILi1EEESI_SI_EEESC_SE_Li256ELb1ELb1ELb1ELb0EEENS1_36VarlenDynamicPersistentTileSchedulerILi128ELi64ELi256ELi256ELb1ELb1ELb0ELb1ELb1ELb1EEEEEEEEEvNT_6ParamsE --------------------------
	.section	.nv.shared._ZN7cutlass13device_kernelIN5flash19enable_sm80_to_sm89INS1_16FlashAttnFwdSm80INS1_25CollectiveMainloopFwdSm80ILi8ELi2ELb0EN4cute5tupleIJNS5_1CILi128EEENS7_ILi64EEENS7_ILi192EEEEEELi192ENS_10bfloat16_tEfNS_4arch4Sm80ELb1ELb0ELb1ELb1ELb0ELb1ELb1ELb1EEENS1_21CollectiveEpilogueFwdINS6_IJS8_SA_S9_EEENS6_IJNS7_ILi1EEESI_SI_EEESC_SE_Li256ELb1ELb1ELb1ELb0EEENS1_36VarlenDynamicPersistentTileSchedulerILi128ELi64ELi256ELi256ELb1ELb1ELb0ELb1ELb1ELb1EEEEEEEEEvNT_6ParamsE,"aw",@nobits
	.sectionflags	@""
	.align	16


//--------------------- .nv.shared._ZN7cutlass13device_kernelIN5flash19enable_sm80_to_sm89INS1_16FlashAttnFwdSm80INS1_25CollectiveMainloopFwdSm80ILi8ELi1ELb1EN4cute5tupleIJNS5_1CILi128EEENS7_ILi96EEENS7_ILi192EEEEEELi192ENS_10bfloat16_tEfNS_4arch4Sm80ELb0ELb0ELb0ELb0ELb0ELb0ELb1ELb1EEENS1_21CollectiveEpilogueFwdINS6_IJS8_SA_S9_EEENS6_IJNS7_ILi1EEESI_SI_EEESC_SE_Li256ELb0ELb1ELb1ELb0EEENS1_19SingleTileSchedulerILb0ELb1ELb1ELi128EEEEEEEEEvNT_6ParamsE --------------------------
	.section	.nv.shared._ZN7cutlass13device_kernelIN5flash19enable_sm80_to_sm89INS1_16FlashAttnFwdSm80INS1_25CollectiveMainloopFwdSm80ILi8ELi1ELb1EN4cute5tupleIJNS5_1CILi128EEENS7_ILi96EEENS7_ILi192EEEEEELi192ENS_10bfloat16_tEfNS_4arch4Sm80ELb0ELb0ELb0ELb0ELb0ELb0ELb1ELb1EEENS1_21CollectiveEpilogueFwdINS6_IJS8_SA_S9_EEENS6_IJNS7_ILi1EEESI_SI_EEESC_SE_Li256ELb0ELb1ELb1ELb0EEENS1_19SingleTileSchedulerILb0ELb1ELb1ELi128EEEEEEEEEvNT_6ParamsE,"aw",@nobits
	.sectionflags	@""
	.align	16


//--------------------- .nv.shared._ZN7cutlass13device_kernelIN5flash19enable_sm80_to_sm89INS1_16FlashAttnFwdSm80INS1_25CollectiveMainloopFwdSm80ILi8ELi1ELb0EN4cute5tupleIJNS5_1CILi128EEENS7_ILi64EEENS7_ILi192EEEEEELi192ENS_10bfloat16_tEfNS_4arch4Sm80ELb0ELb0ELb0ELb1ELb0ELb0ELb1ELb1EEENS1_21CollectiveEpilogueFwdINS6_IJS8_SA_S9_EEENS6_IJNS7_ILi1EEESI_SI_EEESC_SE_Li256ELb1ELb1ELb1ELb0EEENS1_36VarlenDynamicPersistentTileSchedulerILi128ELi64ELi256ELi256ELb1ELb1ELb0ELb0ELb1ELb1EEEEEEEEEvNT_6ParamsE --------------------------
	.section	.nv.shared._ZN7cutlass13device_kernelIN5flash19enable_sm80_to_sm89INS1_16FlashAttnFwdSm80INS1_25CollectiveMainloopFwdSm80ILi8ELi1ELb0EN4cute5tupleIJNS5_1CILi128EEENS7_ILi64EEENS7_ILi192EEEEEELi192ENS_10bfloat16_tEfNS_4arch4Sm80ELb0ELb0ELb0ELb1ELb0ELb0ELb1ELb1EEENS1_21CollectiveEpilogueFwdINS6_IJS8_SA_S9_EEENS6_IJNS7_ILi1EEESI_SI_EEESC_SE_Li256ELb1ELb1ELb1ELb0EEENS1_36VarlenDynamicPersistentTileSchedulerILi128ELi64ELi256ELi256ELb1ELb1ELb0ELb0ELb1ELb1EEEEEEEEEvNT_6ParamsE,"aw",@nobits
	.sectionflags	@""
	.align	16


//--------------------- .nv.shared._ZN7cutlass13device_kernelIN5flash19enable_sm80_to_sm89INS1_16FlashAttnFwdSm80INS1_25CollectiveMainloopFwdSm80ILi8ELi1ELb0EN4cute5tupleIJNS5_1CILi128EEENS7_ILi64EEENS7_ILi192EEEEEELi192ENS_10bfloat16_tEfNS_4arch4Sm80ELb0ELb0ELb0ELb1ELb0ELb1ELb1ELb1EEENS1_21CollectiveEpilogueFwdINS6_IJS8_SA_S9_EEENS6_IJNS7_ILi1EEESI_SI_EEESC_SE_Li256ELb1ELb1ELb1ELb0EEENS1_36VarlenDynamicPersistentTileSchedulerILi128ELi64ELi256ELi256ELb1ELb1ELb0ELb0ELb1ELb1EEEEEEEEEvNT_6ParamsE --------------------------
	.section	.nv.shared._ZN7cutlass13device_kernelIN5flash19enable_sm80_to_sm89INS1_16FlashAttnFwdSm80INS1_25CollectiveMainloopFwdSm80ILi8ELi1ELb0EN4cute5tupleIJNS5_1CILi128EEENS7_ILi64EEENS7_ILi192EEEEEELi192ENS_10bfloat16_tEfNS_4arch4Sm80ELb0ELb0ELb0ELb1ELb0ELb1ELb1ELb1EEENS1_21CollectiveEpilogueFwdINS6_IJS8_SA_S9_EEENS6_IJNS7_ILi1EEESI_SI_EEESC_SE_Li256ELb1ELb1ELb1ELb0EEENS1_36VarlenDynamicPersistentTileSchedulerILi128ELi64ELi256ELi256ELb1ELb1ELb0ELb0ELb1ELb1EEEEEEEEEvNT_6ParamsE,"aw",@nobits
	.sectionflags	@""
	.align	16


//--------------------- .nv.shared._ZN7cutlass13device_kernelIN5flash19enable_sm80_to_sm89INS1_16FlashAttnFwdSm80INS1_25CollectiveMainloopFwdSm80ILi8ELi1ELb0EN4cute5tupleIJNS5_1CILi128EEENS7_ILi64EEENS7_ILi192EEEEEELi192ENS_10bfloat16_tEfNS_4arch4Sm80ELb0ELb1ELb0ELb0ELb0ELb0ELb1ELb1EEENS1_21CollectiveEpilogueFwdINS6_IJS8_SA_S9_EEENS6_IJNS7_ILi1EEESI_SI_EEESC_SE_Li256ELb0ELb1ELb1ELb0EEENS1_19SingleTileSchedulerILb0ELb1ELb1ELi128EEEEEEEEEvNT_6ParamsE --------------------------
	.section	.nv.shared._ZN7cutlass13device_kernelIN5flash19enable_sm80_to_sm89INS1_16FlashAttnFwdSm80INS1_25CollectiveMainloopFwdSm80ILi8ELi1ELb0EN4cute5tupleIJNS5_1CILi128EEENS7_ILi64EEENS7_ILi192EEEEEELi192ENS_10bfloat16_tEfNS_4arch4Sm80ELb0ELb1ELb0ELb0ELb0ELb0ELb1ELb1EEENS1_21CollectiveEpilogueFwdINS6_IJS8_SA_S9_EEENS6_IJNS7_ILi1EEESI_SI_EEESC_SE_Li256ELb0ELb1ELb1ELb0EEENS1_19SingleTileSchedulerILb0ELb1ELb1ELi128EEEEEEEEEvNT_6ParamsE,"aw",@nobits
	.sectionflags	@""
	.align	16


//--------------------- .nv.shared._ZN7cutlass13device_kernelIN5flash19enable_sm80_to_sm89INS1_16FlashAttnFwdSm80INS1_25CollectiveMainloopFwdSm80ILi8ELi1ELb0EN4cute5tupleIJNS5_1CILi128EEENS7_ILi64EEENS7_ILi192EEEEEELi192ENS_10bfloat16_tEfNS_4arch4Sm80ELb0ELb1ELb0ELb1ELb0ELb0ELb1ELb1EEENS1_21CollectiveEpilogueFwdINS6_IJS8_SA_S9_EEENS6_IJNS7_ILi1EEESI_SI_EEESC_SE_Li256ELb1ELb1ELb1ELb0EEENS1_36VarlenDynamicPersistentTileSchedulerILi128ELi64ELi256ELi256ELb1ELb1ELb0ELb1ELb0ELb1EEEEEEEEEvNT_6ParamsE --------------------------
	.section	.nv.shared._ZN7cutlass13device_kernelIN5flash19enable_sm80_to_sm89INS1_16FlashAttnFwdSm80INS1_25CollectiveMainloopFwdSm80ILi8ELi1ELb0EN4cute5tupleIJNS5_1CILi128EEENS7_ILi64EEENS7_ILi192EEEEEELi192ENS_10bfloat16_tEfNS_4arch4Sm80ELb0ELb1ELb0ELb1ELb0ELb0ELb1ELb1EEENS1_21CollectiveEpilogueFwdINS6_IJS8_SA_S9_EEENS6_IJNS7_ILi1EEESI_SI_EEESC_SE_Li256ELb1ELb1ELb1ELb0EEENS1_36VarlenDynamicPersistentTileSchedulerILi128ELi64ELi256ELi256ELb1ELb1ELb0ELb1ELb0ELb1EEEEEEEEEvNT_6ParamsE,"aw",@nobits
	.sectionflags	@""
	.align	16


//--------------------- .nv.shared._ZN7cutlass13device_kernelIN5flash19enable_sm80_to_sm89INS1_16FlashAttnFwdSm80INS1_25CollectiveMainloopFwdSm80ILi8ELi1ELb0EN4cute5tupleIJNS5_1CILi128EEENS7_ILi64EEENS7_ILi192EEEEEELi192ENS_10bfloat16_tEfNS_4arch4Sm80ELb0ELb1ELb0ELb1ELb0ELb1ELb1ELb1EEENS1_21CollectiveEpilogueFwdINS6_IJS8_SA_S9_EEENS6_IJNS7_ILi1EEESI_SI_EEESC_SE_Li256ELb1ELb1ELb1ELb0EEENS1_36VarlenDynamicPersistentTileSchedulerILi128ELi64ELi256ELi256ELb1ELb1ELb0ELb1ELb0ELb1EEEEEEEEEvNT_6ParamsE --------------------------
	.section	.nv.shared._ZN7cutlass13device_kernelIN5flash19enable_sm80_to_sm89INS1_16FlashAttnFwdSm80INS1_25CollectiveMainloopFwdSm80ILi8ELi1ELb0EN4cute5tupleIJNS5_1CILi128EEENS7_ILi64EEENS7_ILi192EEEEEELi192ENS_10bfloat16_tEfNS_4arch4Sm80ELb0ELb1ELb0ELb1ELb0ELb1ELb1ELb1EEENS1_21CollectiveEpilogueFwdINS6_IJS8_SA_S9_EEENS6_IJNS7_ILi1EEESI_SI_EEESC_SE_Li256ELb1ELb1ELb1ELb0EEENS1_36VarlenDynamicPersistentTileSchedulerILi128ELi64ELi256ELi256ELb1ELb1ELb0ELb1ELb0ELb1EEEEEEEEEvNT_6ParamsE,"aw",@nobits
	.sectionflags	@""
	.align	16


//--------------------- .nv.shared._ZN7cutlass13device_kernelIN5flash19enable_sm80_to_sm89INS1_16FlashAttnFwdSm80INS1_25CollectiveMainloopFwdSm80ILi8ELi1ELb1EN4cute5tupleIJNS5_1CILi128EEENS7_ILi96EEENS7_ILi192EEEEEELi192ENS_10bfloat16_tEfNS_4arch4Sm80ELb1ELb0ELb0ELb0ELb0ELb0ELb1ELb1EEENS1_21CollectiveEpilogueFwdINS6_IJS8_SA_S9_EEENS6_IJNS7_ILi1EEESI_SI_EEESC_SE_Li256ELb0ELb1ELb1ELb0EEENS1_30DynamicPersistentTileSchedulerILi256ELi256ELb1ELb1ELb0EEEEEEEEEvNT_6ParamsE --------------------------
	.section	.nv.shared._ZN7cutlass13device_kernelIN5flash19enable_sm80_to_sm89INS1_16FlashAttnFwdSm80INS1_25CollectiveMainloopFwdSm80ILi8ELi1ELb1EN4cute5tupleIJNS5_1CILi128EEENS7_ILi96EEENS7_ILi192EEEEEELi192ENS_10bfloat16_tEfNS_4arch4Sm80ELb1ELb0ELb0ELb0ELb0ELb0ELb1ELb1EEENS1_21CollectiveEpilogueFwdINS6_IJS8_SA_S9_EEENS6_IJNS7_ILi1EEESI_SI_EEESC_SE_Li256ELb0ELb1ELb1ELb0EEENS1_30DynamicPersistentTileSchedulerILi256ELi256ELb1ELb1ELb0EEEEEEEEEvNT_6ParamsE,"aw",@nobits
	.sectionflags	@""
	.align	16


//--------------------- .nv.shared._ZN7cutlass13device_kernelIN5flash19enable_sm80_to_sm89INS1_16FlashAttnFwdSm80INS1_25CollectiveMainloopFwdSm80ILi8ELi1ELb0EN4cute5tupleIJNS5_1CILi128EEENS7_ILi64EEENS7_ILi192EEEEEELi192ENS_10bfloat16_tEfNS_4arch4Sm80ELb1ELb0ELb0ELb1ELb0ELb0ELb1ELb1EEENS1_21CollectiveEpilogueFwdINS6_IJS8_SA_S9_EEENS6_IJNS7_ILi1EEESI_SI_EEESC_SE_Li256ELb1ELb1ELb1ELb0EEENS1_36VarlenDynamicPersistentTileSchedulerILi128ELi64ELi256ELi256ELb1ELb1ELb0ELb1ELb1ELb1EEEEEEEEEvNT_6ParamsE --------------------------
	.section	.nv.shared._ZN7cutlass13device_kernelIN5flash19enable_sm80_to_sm89INS1_16FlashAttnFwdSm80INS1_25CollectiveMainloopFwdSm80ILi8ELi1ELb0EN4cute5tupleIJNS5_1CILi128EEENS7_ILi64EEENS7_ILi192EEEEEELi192ENS_10bfloat16_tEfNS_4arch4Sm80ELb1ELb0ELb0ELb1ELb0ELb0ELb1ELb1EEENS1_21CollectiveEpilogueFwdINS6_IJS8_SA_S9_EEENS6_IJNS7_ILi1EEESI_SI_EEESC_SE_Li256ELb1ELb1ELb1ELb0EEENS1_36VarlenDynamicPersistentTileSchedulerILi128ELi64ELi256ELi256ELb1ELb1ELb0ELb1ELb1ELb1EEEEEEEEEvNT_6ParamsE,"aw",@nobits
	.sectionflags	@""
	.align	16


//--------------------- .nv.shared._ZN7cutlass13device_kernelIN5flash19enable_sm80_to_sm89INS1_16FlashAttnFwdSm80INS1_25CollectiveMainloopFwdSm80ILi8ELi1ELb0EN4cute5tupleIJNS5_1CILi128EEENS7_ILi64EEENS7_ILi192EEEEEELi192ENS_10bfloat16_tEfNS_4arch4Sm80ELb1ELb0ELb0ELb1ELb0ELb1ELb1ELb1EEENS1_21CollectiveEpilogueFwdINS6_IJS8_SA_S9_EEENS6_IJNS7_ILi1EEESI_SI_EEESC_SE_Li256ELb1ELb1ELb1ELb0EEENS1_36VarlenDynamicPersistentTileSchedulerILi128ELi64ELi256ELi256ELb1ELb1ELb0ELb1ELb1ELb1EEEEEEEEEvNT_6ParamsE --------------------------
	.section	.nv.shared._ZN7cutlass13device_kernelIN5flash19enable_sm80_to_sm89INS1_16FlashAttnFwdSm80INS1_25CollectiveMainloopFwdSm80ILi8ELi1ELb0EN4cute5tupleIJNS5_1CILi128EEENS7_ILi64EEENS7_ILi192EEEEEELi192ENS_10bfloat16_tEfNS_4arch4Sm80ELb1ELb0ELb0ELb1ELb0ELb1ELb1ELb1EEENS1_21CollectiveEpilogueFwdINS6_IJS8_SA_S9_EEENS6_IJNS7_ILi1EEESI_SI_EEESC_SE_Li256ELb1ELb1ELb1ELb0EEENS1_36VarlenDynamicPersistentTileSchedulerILi128ELi64ELi256ELi256ELb1ELb1ELb0ELb1ELb1ELb1EEEEEEEEEvNT_6ParamsE,"aw",@nobits
	.sectionflags	@""
	.align	16


//--------------------- .nv.shared._ZN7cutlass13device_kernelIN5flash19enable_sm80_to_sm89INS1_16FlashAttnFwdSm80INS1_25CollectiveMainloopFwdSm80ILi8ELi2ELb1EN4cute5tupleIJNS5_1CILi128EEENS7_ILi96EEENS7_ILi192EEEEEELi192ENS_10bfloat16_tEfNS_4arch4Sm80ELb0ELb0ELb0ELb0ELb0ELb0ELb1ELb1EEENS1_21CollectiveEpilogueFwdINS6_IJS8_SA_S9_EEENS6_IJNS7_ILi1EEESI_SI_EEESC_SE_Li256ELb0ELb1ELb1ELb0EEENS1_19SingleTileSchedulerILb0ELb1ELb1ELi128EEEEEEEEEvNT_6ParamsE --------------------------
	.section	.nv.shared._ZN7cutlass13device_kernelIN5flash19enable_sm80_to_sm89INS1_16FlashAttnFwdSm80INS1_25CollectiveMainloopFwdSm80ILi8ELi2ELb1EN4cute5tupleIJNS5_1CILi128EEENS7_ILi96EEENS7_ILi192EEEEEELi192ENS_10bfloat16_tEfNS_4arch4Sm80ELb0ELb0ELb0ELb0ELb0ELb0ELb1ELb1EEENS1_21CollectiveEpilogueFwdINS6_IJS8_SA_S9_EEENS6_IJNS7_ILi1EEESI_SI_EEESC_SE_Li256ELb0ELb1ELb1ELb0EEENS1_19SingleTileSchedulerILb0ELb1ELb1ELi128EEEEEEEEEvNT_6ParamsE,"aw",@nobits
	.sectionflags	@""
	.align	16


//--------------------- .nv.shared._ZN7cutlass13device_kernelIN5flash19enable_sm80_to_sm89INS1_16FlashAttnFwdSm80INS1_25CollectiveMainloopFwdSm80ILi8ELi2ELb0EN4cute5tupleIJNS5_1CILi128EEENS7_ILi64EEENS7_ILi192EEEEEELi192ENS_10bfloat16_tEfNS_4arch4Sm80ELb0ELb0ELb0ELb1ELb0ELb0ELb1ELb1EEENS1_21CollectiveEpilogueFwdINS6_IJS8_SA_S9_EEENS6_IJNS7_ILi1EEESI_SI_EEESC_SE_Li256ELb1ELb1ELb1ELb0EEENS1_36VarlenDynamicPersistentTileSchedulerILi128ELi64ELi256ELi256ELb1ELb1ELb0ELb0ELb1ELb1EEEEEEEEEvNT_6ParamsE --------------------------
	.section	.nv.shared._ZN7cutlass13device_kernelIN5flash19enable_sm80_to_sm89INS1_16FlashAttnFwdSm80INS1_25CollectiveMainloopFwdSm80ILi8ELi2ELb0EN4cute5tupleIJNS5_1CILi128EEENS7_ILi64EEENS7_ILi192EEEEEELi192ENS_10bfloat16_tEfNS_4arch4Sm80ELb0ELb0ELb0ELb1ELb0ELb0ELb1ELb1EEENS1_21CollectiveEpilogueFwdINS6_IJS8_SA_S9_EEENS6_IJNS7_ILi1EEESI_SI_EEESC_SE_Li256ELb1ELb1ELb1ELb0EEENS1_36VarlenDynamicPersistentTileSchedulerILi128ELi64ELi256ELi256ELb1ELb1ELb0ELb0ELb1ELb1EEEEEEEEEvNT_6ParamsE,"aw",@nobits
	.sectionflags	@""
	.align	16


//--------------------- .nv.shared._ZN7cutlass13device_kernelIN5flash19enable_sm80_to_sm89INS1_16FlashAttnFwdSm80INS1_25CollectiveMainloopFwdSm80ILi8ELi2ELb0EN4cute5tupleIJNS5_1CILi128EEENS7_ILi64EEENS7_ILi192EEEEEELi192ENS_10bfloat16_tEfNS_4arch4Sm80ELb0ELb0ELb0ELb1ELb0ELb1ELb1ELb1EEENS1_21CollectiveEpilogueFwdINS6_IJS8_SA_S9_EEENS6_IJNS7_ILi1EEESI_SI_EEESC_SE_Li256ELb1ELb1ELb1ELb0EEENS1_36VarlenDynamicPersistentTileSchedulerILi128ELi64ELi256ELi256ELb1ELb1ELb0ELb0ELb1ELb1EEEEEEEEEvNT_6ParamsE --------------------------
	.section	.nv.shared._ZN7cutlass13device_kernelIN5flash19enable_sm80_to_sm89INS1_16FlashAttnFwdSm80INS1_25CollectiveMainloopFwdSm80ILi8ELi2ELb0EN4cute5tupleIJNS5_1CILi128EEENS7_ILi64EEENS7_ILi192EEEEEELi192ENS_10bfloat16_tEfNS_4arch4Sm80ELb0ELb0ELb0ELb1ELb0ELb1ELb1ELb1EEENS1_21CollectiveEpilogueFwdINS6_IJS8_SA_S9_EEENS6_IJNS7_ILi1EEESI_SI_EEESC_SE_Li256ELb1ELb1ELb1ELb0EEENS1_36VarlenDynamicPersistentTileSchedulerILi128ELi64ELi256ELi256ELb1ELb1ELb0ELb0ELb1ELb1EEEEEEEEEvNT_6ParamsE,"aw",@nobits
	.sectionflags	@""
	.align	16


//--------------------- .nv.shared._ZN7cutlass13device_kernelIN5flash19enable_sm80_to_sm89INS1_16FlashAttnFwdSm80INS1_25CollectiveMainloopFwdSm80ILi8ELi2ELb0EN4cute5tupleIJNS5_1CILi128EEENS7_ILi64EEENS7_ILi192EEEEEELi192ENS_10bfloat16_tEfNS_4arch4Sm80ELb0ELb1ELb0ELb0ELb0ELb0ELb1ELb1EEENS1_21CollectiveEpilogueFwdINS6_IJS8_SA_S9_EEENS6_IJNS7_ILi1EEESI_SI_EEESC_SE_Li256ELb0ELb1ELb1ELb0EEENS1_19SingleTileSchedulerILb0ELb1ELb1ELi128EEEEEEEEEvNT_6ParamsE --------------------------
	.section	.nv.shared._ZN7cutlass13device_kernelIN5flash19enable_sm80_to_sm89INS1_16FlashAttnFwdSm80INS1_25CollectiveMainloopFwdSm80ILi8ELi2ELb0EN4cute5tupleIJNS5_1CILi128EEENS7_ILi64EEENS7_ILi192EEEEEELi192ENS_10bfloat16_tEfNS_4arch4Sm80ELb0ELb1ELb0ELb0ELb0ELb0ELb1ELb1EEENS1_21CollectiveEpilogueFwdINS6_IJS8_SA_S9_EEENS6_IJNS7_ILi1EEESI_SI_EEESC_SE_Li256ELb0ELb1ELb1ELb0EEENS1_19SingleTileSchedulerILb0ELb1ELb1ELi128EEEEEEEEEvNT_6ParamsE,"aw",@nobits
	.sectionflags	@""
	.align	16


//--------------------- .nv.shared._ZN7cutlass13device_kernelIN5flash19enable_sm80_to_sm89INS1_16FlashAttnFwdSm80INS1_25CollectiveMainloopFwdSm80ILi8ELi2ELb0EN4cute5tupleIJNS5_1CILi128EEENS7_ILi64EEENS7_ILi192EEEEEELi192ENS_10bfloat16_tEfNS_4arch4Sm80ELb0ELb1ELb0ELb1ELb0ELb0ELb1ELb1EEENS1_21CollectiveEpilogueFwdINS6_IJS8_SA_S9_EEENS6_IJNS7_ILi1EEESI_SI_EEESC_SE_Li256ELb1ELb1ELb1ELb0EEENS1_36VarlenDynamicPersistentTileSchedulerILi128ELi64ELi256ELi256ELb1ELb1ELb0ELb1ELb0ELb1EEEEEEEEEvNT_6ParamsE --------------------------
	.section	.nv.shared._ZN7cutlass13device_kernelIN5flash19enable_sm80_to_sm89INS1_16FlashAttnFwdSm80INS1_25CollectiveMainloopFwdSm80ILi8ELi2ELb0EN4cute5tupleIJNS5_1CILi128EEENS7_ILi64EEENS7_ILi192EEEEEELi192ENS_10bfloat16_tEfNS_4arch4Sm80ELb0ELb1ELb0ELb1ELb0ELb0ELb1ELb1EEENS1_21CollectiveEpilogueFwdINS6_IJS8_SA_S9_EEENS6_IJNS7_ILi1EEESI_SI_EEESC_SE_Li256ELb1ELb1ELb1ELb0EEENS1_36VarlenDynamicPersistentTileSchedulerILi128ELi64ELi256ELi256ELb1ELb1ELb0ELb1ELb0ELb1EEEEEEEEEvNT_6ParamsE,"aw",@nobits
	.sectionflags	@""
	.align	16


//--------------------- .nv.shared._ZN7cutlass13device_kernelIN5flash19enable_sm80_to_sm89INS1_16FlashAttnFwdSm80INS1_25CollectiveMainloopFwdSm80ILi8ELi2ELb0EN4cute5tupleIJNS5_1CILi128EEENS7_ILi64EEENS7_ILi192EEEEEELi192ENS_10bfloat16_tEfNS_4arch4Sm80ELb0ELb1ELb0ELb1ELb0ELb1ELb1ELb1EEENS1_21CollectiveEpilogueFwdINS6_IJS8_SA_S9_EEENS6_IJNS7_ILi1EEESI_SI_EEESC_SE_Li256ELb1ELb1ELb1ELb0EEENS1_36VarlenDynamicPersistentTileSchedulerILi128ELi64ELi256ELi256ELb1ELb1ELb0ELb1ELb0ELb1EEEEEEEEEvNT_6ParamsE --------------------------
	.section	.nv.shared._ZN7cutlass13device_kernelIN5flash19enable_sm80_to_sm89INS1_16FlashAttnFwdSm80INS1_25CollectiveMainloopFwdSm80ILi8ELi2ELb0EN4cute5tupleIJNS5_1CILi128EEENS7_ILi64EEENS7_ILi192EEEEEELi192ENS_10bfloat16_tEfNS_4arch4Sm80ELb0ELb1ELb0ELb1ELb0ELb1ELb1ELb1EEENS1_21CollectiveEpilogueFwdINS6_IJS8_SA_S9_EEENS6_IJNS7_ILi1EEESI_SI_EEESC_SE_Li256ELb1ELb1ELb1ELb0EEENS1_36VarlenDynamicPersistentTileSchedulerILi128ELi64ELi256ELi256ELb1ELb1ELb0ELb1ELb0ELb1EEEEEEEEEvNT_6ParamsE,"aw",@nobits
	.sectionflags	@""
	.align	16


//--------------------- .nv.shared._ZN7cutlass13device_kernelIN5flash19enable_sm80_to_sm89INS1_16FlashAttnFwdSm80INS1_25CollectiveMainloopFwdSm80ILi8ELi2ELb1EN4cute5tupleIJNS5_1CILi128EEENS7_ILi96EEENS7_ILi192EEEEEELi192ENS_10bfloat16_tEfNS_4arch4Sm80ELb1ELb0ELb0ELb0ELb0ELb0ELb1ELb1EEENS1_21CollectiveEpilogueFwdINS6_IJS8_SA_S9_EEENS6_IJNS7_ILi1EEESI_SI_EEESC_SE_Li256ELb0ELb1ELb1ELb0EEENS1_30DynamicPersistentTileSchedulerILi256ELi256ELb1ELb1ELb0EEEEEEEEEvNT_6ParamsE --------------------------
	.section	.nv.shared._ZN7cutlass13device_kernelIN5flash19enable_sm80_to_sm89INS1_16FlashAttnFwdSm80INS1_25CollectiveMainloopFwdSm80ILi8ELi2ELb1EN4cute5tupleIJNS5_1CILi128EEENS7_ILi96EEENS7_ILi192EEEEEELi192ENS_10bfloat16_tEfNS_4arch4Sm80ELb1ELb0ELb0ELb0ELb0ELb0ELb1ELb1EEENS1_21CollectiveEpilogueFwdINS6_IJS8_SA_S9_EEENS6_IJNS7_ILi1EEESI_SI_EEESC_SE_Li256ELb0ELb1ELb1ELb0EEENS1_30DynamicPersistentTileSchedulerILi256ELi256ELb1ELb1ELb0EEEEEEEEEvNT_6ParamsE,"aw",@nobits
	.sectionflags	@""
	.align	16


//--------------------- .nv.shared._ZN7cutlass13device_kernelIN5flash19enable_sm80_to_sm89INS1_16FlashAttnFwdSm80INS1_25CollectiveMainloopFwdSm80ILi8ELi2ELb0EN4cute5tupleIJNS5_1CILi128EEENS7_ILi64EEENS7_ILi192EEEEEELi192ENS_10bfloat16_tEfNS_4arch4Sm80ELb1ELb0ELb0ELb1ELb0ELb0ELb1ELb1EEENS1_21CollectiveEpilogueFwdINS6_IJS8_SA_S9_EEENS6_IJNS7_ILi1EEESI_SI_EEESC_SE_Li256ELb1ELb1ELb1ELb0EEENS1_36VarlenDynamicPersistentTileSchedulerILi128ELi64ELi256ELi256ELb1ELb1ELb0ELb1ELb1ELb1EEEEEEEEEvNT_6ParamsE --------------------------
	.section	.nv.shared._ZN7cutlass13device_kernelIN5flash19enable_sm80_to_sm89INS1_16FlashAttnFwdSm80INS1_25CollectiveMainloopFwdSm80ILi8ELi2ELb0EN4cute5tupleIJNS5_1CILi128EEENS7_ILi64EEENS7_ILi192EEEEEELi192ENS_10bfloat16_tEfNS_4arch4Sm80ELb1ELb0ELb0ELb1ELb0ELb0ELb1ELb1EEENS1_21CollectiveEpilogueFwdINS6_IJS8_SA_S9_EEENS6_IJNS7_ILi1EEESI_SI_EEESC_SE_Li256ELb1ELb1ELb1ELb0EEENS1_36VarlenDynamicPersistentTileSchedulerILi128ELi64ELi256ELi256ELb1ELb1ELb0ELb1ELb1ELb1EEEEEEEEEvNT_6ParamsE,"aw",@nobits
	.sectionflags	@""
	.align	16


//--------------------- .nv.shared._ZN7cutlass13device_kernelIN5flash19enable_sm80_to_sm89INS1_16FlashAttnFwdSm80INS1_25CollectiveMainloopFwdSm80ILi8ELi2ELb0EN4cute5tupleIJNS5_1CILi128EEENS7_ILi64EEENS7_ILi192EEEEEELi192ENS_10bfloat16_tEfNS_4arch4Sm80ELb1ELb0ELb0ELb1ELb0ELb1ELb1ELb1EEENS1_21CollectiveEpilogueFwdINS6_IJS8_SA_S9_EEENS6_IJNS7_ILi1EEESI_SI_EEESC_SE_Li256ELb1ELb1ELb1ELb0EEENS1_36VarlenDynamicPersistentTileSchedulerILi128ELi64ELi256ELi256ELb1ELb1ELb0ELb1ELb1ELb1EEEEEEEEEvNT_6ParamsE --------------------------
	.section	.nv.shared._ZN7cutlass13device_kernelIN5flash19enable_sm80_to_sm89INS1_16FlashAttnFwdSm80INS1_25CollectiveMainloopFwdSm80ILi8ELi2ELb0EN4cute5tupleIJNS5_1CILi128EEENS7_ILi64EEENS7_ILi192EEEEEELi192ENS_10bfloat16_tEfNS_4arch4Sm80ELb1ELb0ELb0ELb1ELb0ELb1ELb1ELb1EEENS1_21CollectiveEpilogueFwdINS6_IJS8_SA_S9_EEENS6_IJNS7_ILi1EEESI_SI_EEESC_SE_Li256ELb1ELb1ELb1ELb0EEENS1_36VarlenDynamicPersistentTileSchedulerILi128ELi64ELi256ELi256ELb1ELb1ELb0ELb1ELb1ELb1EEEEEEEEEvNT_6ParamsE,"aw",@nobits
	.sectionflags	@""
	.align	16
